	.target	sm_80

	.elftype	@"ET_EXEC"


//--------------------- .note.nv.tkinfo           --------------------------
	.section	.note.nv.tkinfo,"",@"SHT_NOTE"
	.sectionflags	@"SHF_NOTE_NV_TKINFO"
	.tkinfo
        /*0018*/ 	.word	0x00000002
        /*0030*/ 	.string	""
        /*0030*/ 	.string	"ptxas"
        /*0030*/ 	.string	"Cuda compilation tools, release 13.0, V13.0.88"
        /*0030*/ 	.string	"Build cuda_13.0.r13.0/compiler.36424714_0"
        /*0030*/ 	.string	"-arch sm_80 -m 64 "



//--------------------- .note.nv.cuinfo           --------------------------
	.section	.note.nv.cuinfo,"",@"SHT_NOTE"
	.sectionflags	@"SHF_NOTE_NV_CUINFO"
        /*0018*/ 	.short	0x0002
        /*001a*/ 	.short	0x0050
        /*001c*/ 	.short	0x0082
	.zero		2


//--------------------- .nv.info                  --------------------------
	.section	.nv.info,"",@"SHT_CUDA_INFO"
	.align	4


	//----- nvinfo : EIATTR_REGCOUNT
	.align		4
        /*0000*/ 	.byte	0x04, 0x2f
        /*0002*/ 	.short	(.L_10 - .L_9)
	.align		4
.L_9:
        /*0004*/ 	.word	index@(_ZN10layer_norm13ln_fwd_kernelINS_13Kernel_traitsIfffffjLj7168ELj1ELj1ELj8ELj16ENS_18Kernel_traits_baseILj7168EfffffjLj256EEEEELb1ELb1ELb1ELb1EEEvNS_9FwdParamsE)
        /*0008*/ 	.word	0x000000b0


	//----- nvinfo : EIATTR_FRAME_SIZE
	.align		4
.L_10:
        /*000c*/ 	.byte	0x04, 0x11
        /*000e*/ 	.short	(.L_12 - .L_11)
	.align		4
.L_11:
        /*0010*/ 	.word	index@($__internal_159_$__cuda_sm70_shflsync_bfly_p)
        /*0014*/ 	.word	0x00000000


	//----- nvinfo : EIATTR_FRAME_SIZE
	.align		4
.L_12:
        /*0018*/ 	.byte	0x04, 0x11
        /*001a*/ 	.short	(.L_14 - .L_13)
	.align		4
.L_13:
        /*001c*/ 	.word	index@(_ZN10layer_norm13ln_fwd_kernelINS_13Kernel_traitsIfffffjLj7168ELj1ELj1ELj8ELj16ENS_18Kernel_traits_baseILj7168EfffffjLj256EEEEELb1ELb1ELb1ELb1EEEvNS_9FwdParamsE)
        /*0020*/ 	.word	0x00000000


	//----- nvinfo : EIATTR_REGCOUNT
	.align		4
.L_14:
        /*0024*/ 	.byte	0x04, 0x2f
        /*0026*/ 	.short	(.L_16 - .L_15)
	.align		4
.L_15:
        /*0028*/ 	.word	index@(_ZN10layer_norm13ln_fwd_kernelINS_13Kernel_traitsIfffffjLj7168ELj1ELj1ELj8ELj16ENS_18Kernel_traits_baseILj7168EfffffjLj256EEEEELb1ELb1ELb1ELb0EEEvNS_9FwdParamsE)
        /*002c*/ 	.word	0x000000bd


	//----- nvinfo : EIATTR_FRAME_SIZE
	.align		4
.L_16:
        /*0030*/ 	.byte	0x04, 0x11
        /*0032*/ 	.short	(.L_18 - .L_17)
	.align		4
.L_17:
        /*0034*/ 	.word	index@($__internal_158_$__cuda_sm70_shflsync_bfly_p)
        /*0038*/ 	.word	0x00000000


	//----- nvinfo : EIATTR_FRAME_SIZE
	.align		4
.L_18:
        /*003c*/ 	.byte	0x04, 0x11
        /*003e*/ 	.short	(.L_20 - .L_19)
	.align		4
.L_19:
        /*0040*/ 	.word	index@(_ZN10layer_norm13ln_fwd_kernelINS_13Kernel_traitsIfffffjLj7168ELj1ELj1ELj8ELj16ENS_18Kernel_traits_baseILj7168EfffffjLj256EEEEELb1ELb1ELb1ELb0EEEvNS_9FwdParamsE)
        /*0044*/ 	.word	0x00000000


	//----- nvinfo : EIATTR_REGCOUNT
	.align		4
.L_20:
        /*0048*/ 	.byte	0x04, 0x2f
        /*004a*/ 	.short	(.L_22 - .L_21)
	.align		4
.L_21:
        /*004c*/ 	.word	index@(_ZN10layer_norm13ln_fwd_kernelINS_13Kernel_traitsIfffffjLj7168ELj1ELj1ELj8ELj16ENS_18Kernel_traits_baseILj7168EfffffjLj256EEEEELb1ELb1ELb0ELb1EEEvNS_9FwdParamsE)
        /*0050*/ 	.word	0x000000ac


	//----- nvinfo : EIATTR_FRAME_SIZE
	.align		4
.L_22:
        /*0054*/ 	.byte	0x04, 0x11
        /*0056*/ 	.short	(.L_24 - .L_23)
	.align		4
.L_23:
        /*0058*/ 	.word	index@($__internal_157_$__cuda_sm70_shflsync_bfly_p)
        /*005c*/ 	.word	0x00000000


	//----- nvinfo : EIATTR_FRAME_SIZE
	.align		4
.L_24:
        /*0060*/ 	.byte	0x04, 0x11
        /*0062*/ 	.short	(.L_26 - .L_25)
	.align		4
.L_25:
        /*0064*/ 	.word	index@(_ZN10layer_norm13ln_fwd_kernelINS_13Kernel_traitsIfffffjLj7168ELj1ELj1ELj8ELj16ENS_18Kernel_traits_baseILj7168EfffffjLj256EEEEELb1ELb1ELb0ELb1EEEvNS_9FwdParamsE)
        /*0068*/ 	.word	0x00000000


	//----- nvinfo : EIATTR_REGCOUNT
	.align		4
.L_26:
        /*006c*/ 	.byte	0x04, 0x2f
        /*006e*/ 	.short	(.L_28 - .L_27)
	.align		4
.L_27:
        /*0070*/ 	.word	index@(_ZN10layer_norm13ln_fwd_kernelINS_13Kernel_traitsIfffffjLj7168ELj1ELj1ELj8ELj16ENS_18Kernel_traits_baseILj7168EfffffjLj256EEEEELb1ELb1ELb0ELb0EEEvNS_9FwdParamsE)
        /*0074*/ 	.word	0x000000af


	//----- nvinfo : EIATTR_FRAME_SIZE
	.align		4
.L_28:
        /*0078*/ 	.byte	0x04, 0x11
        /*007a*/ 	.short	(.L_30 - .L_29)
	.align		4
.L_29:
        /*007c*/ 	.word	index@($__internal_156_$__cuda_sm70_shflsync_bfly_p)
        /*0080*/ 	.word	0x00000000


	//----- nvinfo : EIATTR_FRAME_SIZE
	.align		4
.L_30:
        /*0084*/ 	.byte	0x04, 0x11
        /*0086*/ 	.short	(.L_32 - .L_31)
	.align		4
.L_31:
        /*0088*/ 	.word	index@(_ZN10layer_norm13ln_fwd_kernelINS_13Kernel_traitsIfffffjLj7168ELj1ELj1ELj8ELj16ENS_18Kernel_traits_baseILj7168EfffffjLj256EEEEELb1ELb1ELb0ELb0EEEvNS_9FwdParamsE)
        /*008c*/ 	.word	0x00000000


	//----- nvinfo : EIATTR_REGCOUNT
	.align		4
.L_32:
        /*0090*/ 	.byte	0x04, 0x2f
        /*0092*/ 	.short	(.L_34 - .L_33)
	.align		4
.L_33:
        /*0094*/ 	.word	index@(_ZN10layer_norm13ln_fwd_kernelINS_13Kernel_traitsIfffffjLj7168ELj1ELj1ELj8ELj16ENS_18Kernel_traits_baseILj7168EfffffjLj256EEEEELb1ELb0ELb1ELb1EEEvNS_9FwdParamsE)
        /*0098*/ 	.word	0x00000080


	//----- nvinfo : EIATTR_FRAME_SIZE
	.align		4
.L_34:
        /*009c*/ 	.byte	0x04, 0x11
        /*009e*/ 	.short	(.L_36 - .L_35)
	.align		4
.L_35:
        /*00a0*/ 	.word	index@($__internal_155_$__cuda_sm70_shflsync_bfly_p)
        /*00a4*/ 	.word	0x00000000


	//----- nvinfo : EIATTR_FRAME_SIZE
	.align		4
.L_36:
        /*00a8*/ 	.byte	0x04, 0x11
        /*00aa*/ 	.short	(.L_38 - .L_37)
	.align		4
.L_37:
        /*00ac*/ 	.word	index@(_ZN10layer_norm13ln_fwd_kernelINS_13Kernel_traitsIfffffjLj7168ELj1ELj1ELj8ELj16ENS_18Kernel_traits_baseILj7168EfffffjLj256EEEEELb1ELb0ELb1ELb1EEEvNS_9FwdParamsE)
        /*00b0*/ 	.word	0x00000000


	//----- nvinfo : EIATTR_REGCOUNT
	.align		4
.L_38:
        /*00b4*/ 	.byte	0x04, 0x2f
        /*00b6*/ 	.short	(.L_40 - .L_39)
	.align		4
.L_39:
        /*00b8*/ 	.word	index@(_ZN10layer_norm13ln_fwd_kernelINS_13Kernel_traitsIfffffjLj7168ELj1ELj1ELj8ELj16ENS_18Kernel_traits_baseILj7168EfffffjLj256EEEEELb1ELb0ELb1ELb0EEEvNS_9FwdParamsE)
        /*00bc*/ 	.word	0x00000080


	//----- nvinfo : EIATTR_FRAME_SIZE
	.align		4
.L_40:
        /*00c0*/ 	.byte	0x04, 0x11
        /*00c2*/ 	.short	(.L_42 - .L_41)
	.align		4
.L_41:
        /*00c4*/ 	.word	index@($__internal_154_$__cuda_sm70_shflsync_bfly_p)
        /*00c8*/ 	.word	0x00000000


	//----- nvinfo : EIATTR_FRAME_SIZE
	.align		4
.L_42:
        /*00cc*/ 	.byte	0x04, 0x11
        /*00ce*/ 	.short	(.L_44 - .L_43)
	.align		4
.L_43:
        /*00d0*/ 	.word	index@(_ZN10layer_norm13ln_fwd_kernelINS_13Kernel_traitsIfffffjLj7168ELj1ELj1ELj8ELj16ENS_18Kernel_traits_baseILj7168EfffffjLj256EEEEELb1ELb0ELb1ELb0EEEvNS_9FwdParamsE)
        /*00d4*/ 	.word	0x00000010


	//----- nvinfo : EIATTR_REGCOUNT
	.align		4
.L_44:
        /*00d8*/ 	.byte	0x04, 0x2f
        /*00da*/ 	.short	(.L_46 - .L_45)
	.align		4
.L_45:
        /*00dc*/ 	.word	index@(_ZN10layer_norm13ln_fwd_kernelINS_13Kernel_traitsIfffffjLj7168ELj1ELj1ELj8ELj16ENS_18Kernel_traits_baseILj7168EfffffjLj256EEEEELb1ELb0ELb0ELb1EEEvNS_9FwdParamsE)
        /*00e0*/ 	.word	0x0000007d


	//----- nvinfo : EIATTR_FRAME_SIZE
	.align		4
.L_46:
        /*00e4*/ 	.byte	0x04, 0x11
        /*00e6*/ 	.short	(.L_48 - .L_47)
	.align		4
.L_47:
        /*00e8*/ 	.word	index@($__internal_153_$__cuda_sm70_shflsync_bfly_p)
        /*00ec*/ 	.word	0x00000000


	//----- nvinfo : EIATTR_FRAME_SIZE
	.align		4
.L_48:
        /*00f0*/ 	.byte	0x04, 0x11
        /*00f2*/ 	.short	(.L_50 - .L_49)
	.align		4
.L_49:
        /*00f4*/ 	.word	index@(_ZN10layer_norm13ln_fwd_kernelINS_13Kernel_traitsIfffffjLj7168ELj1ELj1ELj8ELj16ENS_18Kernel_traits_baseILj7168EfffffjLj256EEEEELb1ELb0ELb0ELb1EEEvNS_9FwdParamsE)
        /*00f8*/ 	.word	0x00000000


	//----- nvinfo : EIATTR_REGCOUNT
	.align		4
.L_50:
        /*00fc*/ 	.byte	0x04, 0x2f
        /*00fe*/ 	.short	(.L_52 - .L_51)
	.align		4
.L_51:
        /*0100*/ 	.word	index@(_ZN10layer_norm13ln_fwd_kernelINS_13Kernel_traitsIfffffjLj7168ELj1ELj1ELj8ELj16ENS_18Kernel_traits_baseILj7168EfffffjLj256EEEEELb1ELb0ELb0ELb0EEEvNS_9FwdParamsE)
        /*0104*/ 	.word	0x00000080


	//----- nvinfo : EIATTR_FRAME_SIZE
	.align		4
.L_52:
        /*0108*/ 	.byte	0x04, 0x11
        /*010a*/ 	.short	(.L_54 - .L_53)
	.align		4
.L_53:
        /*010c*/ 	.word	index@($__internal_152_$__cuda_sm70_shflsync_bfly_p)
        /*0110*/ 	.word	0x00000000


	//----- nvinfo : EIATTR_FRAME_SIZE
	.align		4
.L_54:
        /*0114*/ 	.byte	0x04, 0x11
        /*0116*/ 	.short	(.L_56 - .L_55)
	.align		4
.L_55:
        /*0118*/ 	.word	index@(_ZN10layer_norm13ln_fwd_kernelINS_13Kernel_traitsIfffffjLj7168ELj1ELj1ELj8ELj16ENS_18Kernel_traits_baseILj7168EfffffjLj256EEEEELb1ELb0ELb0ELb0EEEvNS_9FwdParamsE)
        /*011c*/ 	.word	0x00000008


	//----- nvinfo : EIATTR_REGCOUNT
	.align		4
.L_56:
        /*0120*/ 	.byte	0x04, 0x2f
        /*0122*/ 	.short	(.L_58 - .L_57)
	.align		4
.L_57:
        /*0124*/ 	.word	index@(_ZN10layer_norm13ln_fwd_kernelINS_13Kernel_traitsIfffffjLj7168ELj1ELj1ELj8ELj16ENS_18Kernel_traits_baseILj7168EfffffjLj256EEEEELb0ELb1ELb1ELb1EEEvNS_9FwdParamsE)
        /*0128*/ 	.word	0x00000092


	//----- nvinfo : EIATTR_FRAME_SIZE
	.align		4
.L_58:
        /*012c*/ 	.byte	0x04, 0x11
        /*012e*/ 	.short	(.L_60 - .L_59)
	.align		4
.L_59:
        /*0130*/ 	.word	index@($__internal_151_$__cuda_sm70_shflsync_bfly_p)
        /*0134*/ 	.word	0x00000000


	//----- nvinfo : EIATTR_FRAME_SIZE
	.align		4
.L_60:
        /*0138*/ 	.byte	0x04, 0x11
        /*013a*/ 	.short	(.L_62 - .L_61)
	.align		4
.L_61:
        /*013c*/ 	.word	index@(_ZN10layer_norm13ln_fwd_kernelINS_13Kernel_traitsIfffffjLj7168ELj1ELj1ELj8ELj16ENS_18Kernel_traits_baseILj7168EfffffjLj256EEEEELb0ELb1ELb1ELb1EEEvNS_9FwdParamsE)
        /*0140*/ 	.word	0x00000000


	//----- nvinfo : EIATTR_REGCOUNT
	.align		4
.L_62:
        /*0144*/ 	.byte	0x04, 0x2f
        /*0146*/ 	.short	(.L_64 - .L_63)
	.align		4
.L_63:
        /*0148*/ 	.word	index@(_ZN10layer_norm13ln_fwd_kernelINS_13Kernel_traitsIfffffjLj7168ELj1ELj1ELj8ELj16ENS_18Kernel_traits_baseILj7168EfffffjLj256EEEEELb0ELb1ELb1ELb0EEEvNS_9FwdParamsE)
        /*014c*/ 	.word	0x00000094


	//----- nvinfo : EIATTR_FRAME_SIZE
	.align		4
.L_64:
        /*0150*/ 	.byte	0x04, 0x11
        /*0152*/ 	.short	(.L_66 - .L_65)
	.align		4
.L_65:
        /*0154*/ 	.word	index@($__internal_150_$__cuda_sm70_shflsync_bfly_p)
        /*0158*/ 	.word	0x00000000


	//----- nvinfo : EIATTR_FRAME_SIZE
	.align		4
.L_66:
        /*015c*/ 	.byte	0x04, 0x11
        /*015e*/ 	.short	(.L_68 - .L_67)
	.align		4
.L_67:
        /*0160*/ 	.word	index@(_ZN10layer_norm13ln_fwd_kernelINS_13Kernel_traitsIfffffjLj7168ELj1ELj1ELj8ELj16ENS_18Kernel_traits_baseILj7168EfffffjLj256EEEEELb0ELb1ELb1ELb0EEEvNS_9FwdParamsE)
        /*0164*/ 	.word	0x00000000


	//----- nvinfo : EIATTR_REGCOUNT
	.align		4
.L_68:
        /*0168*/ 	.byte	0x04, 0x2f
        /*016a*/ 	.short	(.L_70 - .L_69)
	.align		4
.L_69:
        /*016c*/ 	.word	index@(_ZN10layer_norm13ln_fwd_kernelINS_13Kernel_traitsIfffffjLj7168ELj1ELj1ELj8ELj16ENS_18Kernel_traits_baseILj7168EfffffjLj256EEEEELb0ELb1ELb0ELb1EEEvNS_9FwdParamsE)
        /*0170*/ 	.word	0x000000a0


	//----- nvinfo : EIATTR_FRAME_SIZE
	.align		4
.L_70:
        /*0174*/ 	.byte	0x04, 0x11
        /*0176*/ 	.short	(.L_72 - .L_71)
	.align		4
.L_71:
        /*0178*/ 	.word	index@($__internal_149_$__cuda_sm70_shflsync_bfly_p)
        /*017c*/ 	.word	0x00000000


	//----- nvinfo : EIATTR_FRAME_SIZE
	.align		4
.L_72:
        /*0180*/ 	.byte	0x04, 0x11
        /*0182*/ 	.short	(.L_74 - .L_73)
	.align		4
.L_73:
        /*0184*/ 	.word	index@(_ZN10layer_norm13ln_fwd_kernelINS_13Kernel_traitsIfffffjLj7168ELj1ELj1ELj8ELj16ENS_18Kernel_traits_baseILj7168EfffffjLj256EEEEELb0ELb1ELb0ELb1EEEvNS_9FwdParamsE)
        /*0188*/ 	.word	0x00000000


	//----- nvinfo : EIATTR_REGCOUNT
	.align		4
.L_74:
        /*018c*/ 	.byte	0x04, 0x2f
        /*018e*/ 	.short	(.L_76 - .L_75)
	.align		4
.L_75:
        /*0190*/ 	.word	index@(_ZN10layer_norm13ln_fwd_kernelINS_13Kernel_traitsIfffffjLj7168ELj1ELj1ELj8ELj16ENS_18Kernel_traits_baseILj7168EfffffjLj256EEEEELb0ELb1ELb0ELb0EEEvNS_9FwdParamsE)
        /*0194*/ 	.word	0x00000096


	//----- nvinfo : EIATTR_FRAME_SIZE
	.align		4
.L_76:
        /*0198*/ 	.byte	0x04, 0x11
        /*019a*/ 	.short	(.L_78 - .L_77)
	.align		4
.L_77:
        /*019c*/ 	.word	index@($__internal_148_$__cuda_sm70_shflsync_bfly_p)
        /*01a0*/ 	.word	0x00000000


	//----- nvinfo : EIATTR_FRAME_SIZE
	.align		4
.L_78:
        /*01a4*/ 	.byte	0x04, 0x11
        /*01a6*/ 	.short	(.L_80 - .L_79)
	.align		4
.L_79:
        /*01a8*/ 	.word	index@(_ZN10layer_norm13ln_fwd_kernelINS_13Kernel_traitsIfffffjLj7168ELj1ELj1ELj8ELj16ENS_18Kernel_traits_baseILj7168EfffffjLj256EEEEELb0ELb1ELb0ELb0EEEvNS_9FwdParamsE)
        /*01ac*/ 	.word	0x00000000


	//----- nvinfo : EIATTR_REGCOUNT
	.align		4
.L_80:
        /*01b0*/ 	.byte	0x04, 0x2f
        /*01b2*/ 	.short	(.L_82 - .L_81)
	.align		4
.L_81:
        /*01b4*/ 	.word	index@(_ZN10layer_norm13ln_fwd_kernelINS_13Kernel_traitsIfffffjLj7168ELj1ELj1ELj8ELj16ENS_18Kernel_traits_baseILj7168EfffffjLj256EEEEELb0ELb0ELb1ELb1EEEvNS_9FwdParamsE)
        /*01b8*/ 	.word	0x00000080


	//----- nvinfo : EIATTR_FRAME_SIZE
	.align		4
.L_82:
        /*01bc*/ 	.byte	0x04, 0x11
        /*01be*/ 	.short	(.L_84 - .L_83)
	.align		4
.L_83:
        /*01c0*/ 	.word	index@($__internal_147_$__cuda_sm70_shflsync_bfly_p)
        /*01c4*/ 	.word	0x00000000


	//----- nvinfo : EIATTR_FRAME_SIZE
	.align		4
.L_84:
        /*01c8*/ 	.byte	0x04, 0x11
        /*01ca*/ 	.short	(.L_86 - .L_85)
	.align		4
.L_85:
        /*01cc*/ 	.word	index@(_ZN10layer_norm13ln_fwd_kernelINS_13Kernel_traitsIfffffjLj7168ELj1ELj1ELj8ELj16ENS_18Kernel_traits_baseILj7168EfffffjLj256EEEEELb0ELb0ELb1ELb1EEEvNS_9FwdParamsE)
        /*01d0*/ 	.word	0x00000000


	//----- nvinfo : EIATTR_REGCOUNT
	.align		4
.L_86:
        /*01d4*/ 	.byte	0x04, 0x2f
        /*01d6*/ 	.short	(.L_88 - .L_87)
	.align		4
.L_87:
        /*01d8*/ 	.word	index@(_ZN10layer_norm13ln_fwd_kernelINS_13Kernel_traitsIfffffjLj7168ELj1ELj1ELj8ELj16ENS_18Kernel_traits_baseILj7168EfffffjLj256EEEEELb0ELb0ELb1ELb0EEEvNS_9FwdParamsE)
        /*01dc*/ 	.word	0x00000078


	//----- nvinfo : EIATTR_FRAME_SIZE
	.align		4
.L_88:
        /*01e0*/ 	.byte	0x04, 0x11
        /*01e2*/ 	.short	(.L_90 - .L_89)
	.align		4
.L_89:
        /*01e4*/ 	.word	index@($__internal_146_$__cuda_sm70_shflsync_bfly_p)
        /*01e8*/ 	.word	0x00000000


	//----- nvinfo : EIATTR_FRAME_SIZE
	.align		4
.L_90:
        /*01ec*/ 	.byte	0x04, 0x11
        /*01ee*/ 	.short	(.L_92 - .L_91)
	.align		4
.L_91:
        /*01f0*/ 	.word	index@(_ZN10layer_norm13ln_fwd_kernelINS_13Kernel_traitsIfffffjLj7168ELj1ELj1ELj8ELj16ENS_18Kernel_traits_baseILj7168EfffffjLj256EEEEELb0ELb0ELb1ELb0EEEvNS_9FwdParamsE)
        /*01f4*/ 	.word	0x00000000


	//----- nvinfo : EIATTR_REGCOUNT
	.align		4
.L_92:
        /*01f8*/ 	.byte	0x04, 0x2f
        /*01fa*/ 	.short	(.L_94 - .L_93)
	.align		4
.L_93:
        /*01fc*/ 	.word	index@(_ZN10layer_norm13ln_fwd_kernelINS_13Kernel_traitsIfffffjLj7168ELj1ELj1ELj8ELj16ENS_18Kernel_traits_baseILj7168EfffffjLj256EEEEELb0ELb0ELb0ELb1EEEvNS_9FwdParamsE)
        /*0200*/ 	.word	0x0000007d


	//----- nvinfo : EIATTR_FRAME_SIZE
	.align		4
.L_94:
        /*0204*/ 	.byte	0x04, 0x11
        /*0206*/ 	.short	(.L_96 - .L_95)
	.align		4
.L_95:
        /*0208*/ 	.word	index@($__internal_145_$__cuda_sm70_shflsync_bfly_p)
        /*020c*/ 	.word	0x00000000


	//----- nvinfo : EIATTR_FRAME_SIZE
	.align		4
.L_96:
        /*0210*/ 	.byte	0x04, 0x11
        /*0212*/ 	.short	(.L_98 - .L_97)
	.align		4
.L_97:
        /*0214*/ 	.word	index@(_ZN10layer_norm13ln_fwd_kernelINS_13Kernel_traitsIfffffjLj7168ELj1ELj1ELj8ELj16ENS_18Kernel_traits_baseILj7168EfffffjLj256EEEEELb0ELb0ELb0ELb1EEEvNS_9FwdParamsE)
        /*0218*/ 	.word	0x00000000


	//----- nvinfo : EIATTR_REGCOUNT
	.align		4
.L_98:
        /*021c*/ 	.byte	0x04, 0x2f
        /*021e*/ 	.short	(.L_100 - .L_99)
	.align		4
.L_99:
        /*0220*/ 	.word	index@(_ZN10layer_norm13ln_fwd_kernelINS_13Kernel_traitsIfffffjLj7168ELj1ELj1ELj8ELj16ENS_18Kernel_traits_baseILj7168EfffffjLj256EEEEELb0ELb0ELb0ELb0EEEvNS_9FwdParamsE)
        /*0224*/ 	.word	0x0000007e


	//----- nvinfo : EIATTR_FRAME_SIZE
	.align		4
.L_100:
        /*0228*/ 	.byte	0x04, 0x11
        /*022a*/ 	.short	(.L_102 - .L_101)
	.align		4
.L_101:
        /*022c*/ 	.word	index@($__internal_144_$__cuda_sm70_shflsync_bfly_p)
        /*0230*/ 	.word	0x00000000


	//----- nvinfo : EIATTR_FRAME_SIZE
	.align		4
.L_102:
        /*0234*/ 	.byte	0x04, 0x11
        /*0236*/ 	.short	(.L_104 - .L_103)
	.align		4
.L_103:
        /*0238*/ 	.word	index@(_ZN10layer_norm13ln_fwd_kernelINS_13Kernel_traitsIfffffjLj7168ELj1ELj1ELj8ELj16ENS_18Kernel_traits_baseILj7168EfffffjLj256EEEEELb0ELb0ELb0ELb0EEEvNS_9FwdParamsE)
        /*023c*/ 	.word	0x00000000


	//----- nvinfo : EIATTR_REGCOUNT
	.align		4
.L_104:
        /*0240*/ 	.byte	0x04, 0x2f
        /*0242*/ 	.short	(.L_106 - .L_105)
	.align		4
.L_105:
        /*0244*/ 	.word	index@(_ZN10layer_norm13ln_fwd_kernelINS_13Kernel_traitsI6__halfffffjLj7168ELj1ELj1ELj8ELj16ENS_18Kernel_traits_baseILj7168ES2_ffffjLj256EEEEELb1ELb1ELb1ELb1EEEvNS_9FwdParamsE)
        /*0248*/ 	.word	0x000000b1


	//----- nvinfo : EIATTR_FRAME_SIZE
	.align		4
.L_106:
        /*024c*/ 	.byte	0x04, 0x11
        /*024e*/ 	.short	(.L_108 - .L_107)
	.align		4
.L_107:
        /*0250*/ 	.word	index@($__internal_143_$__cuda_sm70_shflsync_bfly_p)
        /*0254*/ 	.word	0x00000000


	//----- nvinfo : EIATTR_FRAME_SIZE
	.align		4
.L_108:
        /*0258*/ 	.byte	0x04, 0x11
        /*025a*/ 	.short	(.L_110 - .L_109)
	.align		4
.L_109:
        /*025c*/ 	.word	index@(_ZN10layer_norm13ln_fwd_kernelINS_13Kernel_traitsI6__halfffffjLj7168ELj1ELj1ELj8ELj16ENS_18Kernel_traits_baseILj7168ES2_ffffjLj256EEEEELb1ELb1ELb1ELb1EEEvNS_9FwdParamsE)
        /*0260*/ 	.word	0x00000000


	//----- nvinfo : EIATTR_REGCOUNT
	.align		4
.L_110:
        /*0264*/ 	.byte	0x04, 0x2f
        /*0266*/ 	.short	(.L_112 - .L_111)
	.align		4
.L_111:
        /*0268*/ 	.word	index@(_ZN10layer_norm13ln_fwd_kernelINS_13Kernel_traitsI6__halfffffjLj7168ELj1ELj1ELj8ELj16ENS_18Kernel_traits_baseILj7168ES2_ffffjLj256EEEEELb1ELb1ELb1ELb0EEEvNS_9FwdParamsE)
        /*026c*/ 	.word	0x000000bb


	//----- nvinfo : EIATTR_FRAME_SIZE
	.align		4
.L_112:
        /*0270*/ 	.byte	0x04, 0x11
        /*0272*/ 	.short	(.L_114 - .L_113)
	.align		4
.L_113:
        /*0274*/ 	.word	index@($__internal_142_$__cuda_sm70_shflsync_bfly_p)
        /*0278*/ 	.word	0x00000000


	//----- nvinfo : EIATTR_FRAME_SIZE
	.align		4
.L_114:
        /*027c*/ 	.byte	0x04, 0x11
        /*027e*/ 	.short	(.L_116 - .L_115)
	.align		4
.L_115:
        /*0280*/ 	.word	index@(_ZN10layer_norm13ln_fwd_kernelINS_13Kernel_traitsI6__halfffffjLj7168ELj1ELj1ELj8ELj16ENS_18Kernel_traits_baseILj7168ES2_ffffjLj256EEEEELb1ELb1ELb1ELb0EEEvNS_9FwdParamsE)
        /*0284*/ 	.word	0x00000000


	//----- nvinfo : EIATTR_REGCOUNT
	.align		4
.L_116:
        /*0288*/ 	.byte	0x04, 0x2f
        /*028a*/ 	.short	(.L_118 - .L_117)
	.align		4
.L_117:
        /*028c*/ 	.word	index@(_ZN10layer_norm13ln_fwd_kernelINS_13Kernel_traitsI6__halfffffjLj7168ELj1ELj1ELj8ELj16ENS_18Kernel_traits_baseILj7168ES2_ffffjLj256EEEEELb1ELb1ELb0ELb1EEEvNS_9FwdParamsE)
        /*0290*/ 	.word	0x000000ad


	//----- nvinfo : EIATTR_FRAME_SIZE
	.align		4
.L_118:
        /*0294*/ 	.byte	0x04, 0x11
        /*0296*/ 	.short	(.L_120 - .L_119)
	.align		4
.L_119:
        /*0298*/ 	.word	index@($__internal_141_$__cuda_sm70_shflsync_bfly_p)
        /*029c*/ 	.word	0x00000000


	//----- nvinfo : EIATTR_FRAME_SIZE
	.align		4
.L_120:
        /*02a0*/ 	.byte	0x04, 0x11
        /*02a2*/ 	.short	(.L_122 - .L_121)
	.align		4
.L_121:
        /*02a4*/ 	.word	index@(_ZN10layer_norm13ln_fwd_kernelINS_13Kernel_traitsI6__halfffffjLj7168ELj1ELj1ELj8ELj16ENS_18Kernel_traits_baseILj7168ES2_ffffjLj256EEEEELb1ELb1ELb0ELb1EEEvNS_9FwdParamsE)
        /*02a8*/ 	.word	0x00000000


	//----- nvinfo : EIATTR_REGCOUNT
	.align		4
.L_122:
        /*02ac*/ 	.byte	0x04, 0x2f
        /*02ae*/ 	.short	(.L_124 - .L_123)
	.align		4
.L_123:
        /*02b0*/ 	.word	index@(_ZN10layer_norm13ln_fwd_kernelINS_13Kernel_traitsI6__halfffffjLj7168ELj1ELj1ELj8ELj16ENS_18Kernel_traits_baseILj7168ES2_ffffjLj256EEEEELb1ELb1ELb0ELb0EEEvNS_9FwdParamsE)
        /*02b4*/ 	.word	0x000000ae


	//----- nvinfo : EIATTR_FRAME_SIZE
	.align		4
.L_124:
        /*02b8*/ 	.byte	0x04, 0x11
        /*02ba*/ 	.short	(.L_126 - .L_125)
	.align		4
.L_125:
        /*02bc*/ 	.word	index@($__internal_140_$__cuda_sm70_shflsync_bfly_p)
        /*02c0*/ 	.word	0x00000000


	//----- nvinfo : EIATTR_FRAME_SIZE
	.align		4
.L_126:
        /*02c4*/ 	.byte	0x04, 0x11
        /*02c6*/ 	.short	(.L_128 - .L_127)
	.align		4
.L_127:
        /*02c8*/ 	.word	index@(_ZN10layer_norm13ln_fwd_kernelINS_13Kernel_traitsI6__halfffffjLj7168ELj1ELj1ELj8ELj16ENS_18Kernel_traits_baseILj7168ES2_ffffjLj256EEEEELb1ELb1ELb0ELb0EEEvNS_9FwdParamsE)
        /*02cc*/ 	.word	0x00000000


	//----- nvinfo : EIATTR_REGCOUNT
	.align		4
.L_128:
        /*02d0*/ 	.byte	0x04, 0x2f
        /*02d2*/ 	.short	(.L_130 - .L_129)
	.align		4
.L_129:
        /*02d4*/ 	.word	index@(_ZN10layer_norm13ln_fwd_kernelINS_13Kernel_traitsI6__halfffffjLj7168ELj1ELj1ELj8ELj16ENS_18Kernel_traits_baseILj7168ES2_ffffjLj256EEEEELb1ELb0ELb1ELb1EEEvNS_9FwdParamsE)
        /*02d8*/ 	.word	0x00000080


	//----- nvinfo : EIATTR_FRAME_SIZE
	.align		4
.L_130:
        /*02dc*/ 	.byte	0x04, 0x11
        /*02de*/ 	.short	(.L_132 - .L_131)
	.align		4
.L_131:
        /*02e0*/ 	.word	index@($__internal_139_$__cuda_sm70_shflsync_bfly_p)
        /*02e4*/ 	.word	0x00000000


	//----- nvinfo : EIATTR_FRAME_SIZE
	.align		4
.L_132:
        /*02e8*/ 	.byte	0x04, 0x11
        /*02ea*/ 	.short	(.L_134 - .L_133)
	.align		4
.L_133:
        /*02ec*/ 	.word	index@(_ZN10layer_norm13ln_fwd_kernelINS_13Kernel_traitsI6__halfffffjLj7168ELj1ELj1ELj8ELj16ENS_18Kernel_traits_baseILj7168ES2_ffffjLj256EEEEELb1ELb0ELb1ELb1EEEvNS_9FwdParamsE)
        /*02f0*/ 	.word	0x00000000


	//----- nvinfo : EIATTR_REGCOUNT
	.align		4
.L_134:
        /*02f4*/ 	.byte	0x04, 0x2f
        /*02f6*/ 	.short	(.L_136 - .L_135)
	.align		4
.L_135:
        /*02f8*/ 	.word	index@(_ZN10layer_norm13ln_fwd_kernelINS_13Kernel_traitsI6__halfffffjLj7168ELj1ELj1ELj8ELj16ENS_18Kernel_traits_baseILj7168ES2_ffffjLj256EEEEELb1ELb0ELb1ELb0EEEvNS_9FwdParamsE)
        /*02fc*/ 	.word	0x00000080


	//----- nvinfo : EIATTR_FRAME_SIZE
	.align		4
.L_136:
        /*0300*/ 	.byte	0x04, 0x11
        /*0302*/ 	.short	(.L_138 - .L_137)
	.align		4
.L_137:
        /*0304*/ 	.word	index@($__internal_138_$__cuda_sm70_shflsync_bfly_p)
        /*0308*/ 	.word	0x00000000


	//----- nvinfo : EIATTR_FRAME_SIZE
	.align		4
.L_138:
        /*030c*/ 	.byte	0x04, 0x11
        /*030e*/ 	.short	(.L_140 - .L_139)
	.align		4
.L_139:
        /*0310*/ 	.word	index@(_ZN10layer_norm13ln_fwd_kernelINS_13Kernel_traitsI6__halfffffjLj7168ELj1ELj1ELj8ELj16ENS_18Kernel_traits_baseILj7168ES2_ffffjLj256EEEEELb1ELb0ELb1ELb0EEEvNS_9FwdParamsE)
        /*0314*/ 	.word	0x00000010


	//----- nvinfo : EIATTR_REGCOUNT
	.align		4
.L_140:
        /*0318*/ 	.byte	0x04, 0x2f
        /*031a*/ 	.short	(.L_142 - .L_141)
	.align		4
.L_141:
        /*031c*/ 	.word	index@(_ZN10layer_norm13ln_fwd_kernelINS_13Kernel_traitsI6__halfffffjLj7168ELj1ELj1ELj8ELj16ENS_18Kernel_traits_baseILj7168ES2_ffffjLj256EEEEELb1ELb0ELb0ELb1EEEvNS_9FwdParamsE)
        /*0320*/ 	.word	0x0000007d


	//----- nvinfo : EIATTR_FRAME_SIZE
	.align		4
.L_142:
        /*0324*/ 	.byte	0x04, 0x11
        /*0326*/ 	.short	(.L_144 - .L_143)
	.align		4
.L_143:
        /*0328*/ 	.word	index@($__internal_137_$__cuda_sm70_shflsync_bfly_p)
        /*032c*/ 	.word	0x00000000


	//----- nvinfo : EIATTR_FRAME_SIZE
	.align		4
.L_144:
        /*0330*/ 	.byte	0x04, 0x11
        /*0332*/ 	.short	(.L_146 - .L_145)
	.align		4
.L_145:
        /*0334*/ 	.word	index@(_ZN10layer_norm13ln_fwd_kernelINS_13Kernel_traitsI6__halfffffjLj7168ELj1ELj1ELj8ELj16ENS_18Kernel_traits_baseILj7168ES2_ffffjLj256EEEEELb1ELb0ELb0ELb1EEEvNS_9FwdParamsE)
        /*0338*/ 	.word	0x00000000


	//----- nvinfo : EIATTR_REGCOUNT
	.align		4
.L_146:
        /*033c*/ 	.byte	0x04, 0x2f
        /*033e*/ 	.short	(.L_148 - .L_147)
	.align		4
.L_147:
        /*0340*/ 	.word	index@(_ZN10layer_norm13ln_fwd_kernelINS_13Kernel_traitsI6__halfffffjLj7168ELj1ELj1ELj8ELj16ENS_18Kernel_traits_baseILj7168ES2_ffffjLj256EEEEELb1ELb0ELb0ELb0EEEvNS_9FwdParamsE)
        /*0344*/ 	.word	0x00000080


	//----- nvinfo : EIATTR_FRAME_SIZE
	.align		4
.L_148:
        /*0348*/ 	.byte	0x04, 0x11
        /*034a*/ 	.short	(.L_150 - .L_149)
	.align		4
.L_149:
        /*034c*/ 	.word	index@($__internal_136_$__cuda_sm70_shflsync_bfly_p)
        /*0350*/ 	.word	0x00000000


	//----- nvinfo : EIATTR_FRAME_SIZE
	.align		4
.L_150:
        /*0354*/ 	.byte	0x04, 0x11
        /*0356*/ 	.short	(.L_152 - .L_151)
	.align		4
.L_151:
        /*0358*/ 	.word	index@(_ZN10layer_norm13ln_fwd_kernelINS_13Kernel_traitsI6__halfffffjLj7168ELj1ELj1ELj8ELj16ENS_18Kernel_traits_baseILj7168ES2_ffffjLj256EEEEELb1ELb0ELb0ELb0EEEvNS_9FwdParamsE)
        /*035c*/ 	.word	0x00000010


	//----- nvinfo : EIATTR_REGCOUNT
	.align		4
.L_152:
        /*0360*/ 	.byte	0x04, 0x2f
        /*0362*/ 	.short	(.L_154 - .L_153)
	.align		4
.L_153:
        /*0364*/ 	.word	index@(_ZN10layer_norm13ln_fwd_kernelINS_13Kernel_traitsI6__halfffffjLj7168ELj1ELj1ELj8ELj16ENS_18Kernel_traits_baseILj7168ES2_ffffjLj256EEEEELb0ELb1ELb1ELb1EEEvNS_9FwdParamsE)
        /*0368*/ 	.word	0x0000008f


	//----- nvinfo : EIATTR_FRAME_SIZE
	.align		4
.L_154:
        /*036c*/ 	.byte	0x04, 0x11
        /*036e*/ 	.short	(.L_156 - .L_155)
	.align		4
.L_155:
        /*0370*/ 	.word	index@($__internal_135_$__cuda_sm70_shflsync_bfly_p)
        /*0374*/ 	.word	0x00000000


	//----- nvinfo : EIATTR_FRAME_SIZE
	.align		4
.L_156:
        /*0378*/ 	.byte	0x04, 0x11
        /*037a*/ 	.short	(.L_158 - .L_157)
	.align		4
.L_157:
        /*037c*/ 	.word	index@(_ZN10layer_norm13ln_fwd_kernelINS_13Kernel_traitsI6__halfffffjLj7168ELj1ELj1ELj8ELj16ENS_18Kernel_traits_baseILj7168ES2_ffffjLj256EEEEELb0ELb1ELb1ELb1EEEvNS_9FwdParamsE)
        /*0380*/ 	.word	0x00000000


	//----- nvinfo : EIATTR_REGCOUNT
	.align		4
.L_158:
        /*0384*/ 	.byte	0x04, 0x2f
        /*0386*/ 	.short	(.L_160 - .L_159)
	.align		4
.L_159:
        /*0388*/ 	.word	index@(_ZN10layer_norm13ln_fwd_kernelINS_13Kernel_traitsI6__halfffffjLj7168ELj1ELj1ELj8ELj16ENS_18Kernel_traits_baseILj7168ES2_ffffjLj256EEEEELb0ELb1ELb1ELb0EEEvNS_9FwdParamsE)
        /*038c*/ 	.word	0x00000093


	//----- nvinfo : EIATTR_FRAME_SIZE
	.align		4
.L_160:
        /*0390*/ 	.byte	0x04, 0x11
        /*0392*/ 	.short	(.L_162 - .L_161)
	.align		4
.L_161:
        /*0394*/ 	.word	index@($__internal_134_$__cuda_sm70_shflsync_bfly_p)
        /*0398*/ 	.word	0x00000000


	//----- nvinfo : EIATTR_FRAME_SIZE
	.align		4
.L_162:
        /*039c*/ 	.byte	0x04, 0x11
        /*039e*/ 	.short	(.L_164 - .L_163)
	.align		4
.L_163:
        /*03a0*/ 	.word	index@(_ZN10layer_norm13ln_fwd_kernelINS_13Kernel_traitsI6__halfffffjLj7168ELj1ELj1ELj8ELj16ENS_18Kernel_traits_baseILj7168ES2_ffffjLj256EEEEELb0ELb1ELb1ELb0EEEvNS_9FwdParamsE)
        /*03a4*/ 	.word	0x00000000


	//----- nvinfo : EIATTR_REGCOUNT
	.align		4
.L_164:
        /*03a8*/ 	.byte	0x04, 0x2f
        /*03aa*/ 	.short	(.L_166 - .L_165)
	.align		4
.L_165:
        /*03ac*/ 	.word	index@(_ZN10layer_norm13ln_fwd_kernelINS_13Kernel_traitsI6__halfffffjLj7168ELj1ELj1ELj8ELj16ENS_18Kernel_traits_baseILj7168ES2_ffffjLj256EEEEELb0ELb1ELb0ELb1EEEvNS_9FwdParamsE)
        /*03b0*/ 	.word	0x00000093


	//----- nvinfo : EIATTR_FRAME_SIZE
	.align		4
.L_166:
        /*03b4*/ 	.byte	0x04, 0x11
        /*03b6*/ 	.short	(.L_168 - .L_167)
	.align		4
.L_167:
        /*03b8*/ 	.word	index@($__internal_133_$__cuda_sm70_shflsync_bfly_p)
        /*03bc*/ 	.word	0x00000000


	//----- nvinfo : EIATTR_FRAME_SIZE
	.align		4
.L_168:
        /*03c0*/ 	.byte	0x04, 0x11
        /*03c2*/ 	.short	(.L_170 - .L_169)
	.align		4
.L_169:
        /*03c4*/ 	.word	index@(_ZN10layer_norm13ln_fwd_kernelINS_13Kernel_traitsI6__halfffffjLj7168ELj1ELj1ELj8ELj16ENS_18Kernel_traits_baseILj7168ES2_ffffjLj256EEEEELb0ELb1ELb0ELb1EEEvNS_9FwdParamsE)
        /*03c8*/ 	.word	0x00000000


	//----- nvinfo : EIATTR_REGCOUNT
	.align		4
.L_170:
        /*03cc*/ 	.byte	0x04, 0x2f
        /*03ce*/ 	.short	(.L_172 - .L_171)
	.align		4
.L_171:
        /*03d0*/ 	.word	index@(_ZN10layer_norm13ln_fwd_kernelINS_13Kernel_traitsI6__halfffffjLj7168ELj1ELj1ELj8ELj16ENS_18Kernel_traits_baseILj7168ES2_ffffjLj256EEEEELb0ELb1ELb0ELb0EEEvNS_9FwdParamsE)
        /*03d4*/ 	.word	0x00000096


	//----- nvinfo : EIATTR_FRAME_SIZE
	.align		4
.L_172:
        /*03d8*/ 	.byte	0x04, 0x11
        /*03da*/ 	.short	(.L_174 - .L_173)
	.align		4
.L_173:
        /*03dc*/ 	.word	index@($__internal_132_$__cuda_sm70_shflsync_bfly_p)
        /*03e0*/ 	.word	0x00000000


	//----- nvinfo : EIATTR_FRAME_SIZE
	.align		4
.L_174:
        /*03e4*/ 	.byte	0x04, 0x11
        /*03e6*/ 	.short	(.L_176 - .L_175)
	.align		4
.L_175:
        /*03e8*/ 	.word	index@(_ZN10layer_norm13ln_fwd_kernelINS_13Kernel_traitsI6__halfffffjLj7168ELj1ELj1ELj8ELj16ENS_18Kernel_traits_baseILj7168ES2_ffffjLj256EEEEELb0ELb1ELb0ELb0EEEvNS_9FwdParamsE)
        /*03ec*/ 	.word	0x00000000


	//----- nvinfo : EIATTR_REGCOUNT
	.align		4
.L_176:
        /*03f0*/ 	.byte	0x04, 0x2f
        /*03f2*/ 	.short	(.L_178 - .L_177)
	.align		4
.L_177:
        /*03f4*/ 	.word	index@(_ZN10layer_norm13ln_fwd_kernelINS_13Kernel_traitsI6__halfffffjLj7168ELj1ELj1ELj8ELj16ENS_18Kernel_traits_baseILj7168ES2_ffffjLj256EEEEELb0ELb0ELb1ELb1EEEvNS_9FwdParamsE)
        /*03f8*/ 	.word	0x0000007f


	//----- nvinfo : EIATTR_FRAME_SIZE
	.align		4
.L_178:
        /*03fc*/ 	.byte	0x04, 0x11
        /*03fe*/ 	.short	(.L_180 - .L_179)
	.align		4
.L_179:
        /*0400*/ 	.word	index@($__internal_131_$__cuda_sm70_shflsync_bfly_p)
        /*0404*/ 	.word	0x00000000


	//----- nvinfo : EIATTR_FRAME_SIZE
	.align		4
.L_180:
        /*0408*/ 	.byte	0x04, 0x11
        /*040a*/ 	.short	(.L_182 - .L_181)
	.align		4
.L_181:
        /*040c*/ 	.word	index@(_ZN10layer_norm13ln_fwd_kernelINS_13Kernel_traitsI6__halfffffjLj7168ELj1ELj1ELj8ELj16ENS_18Kernel_traits_baseILj7168ES2_ffffjLj256EEEEELb0ELb0ELb1ELb1EEEvNS_9FwdParamsE)
        /*0410*/ 	.word	0x00000000


	//----- nvinfo : EIATTR_REGCOUNT
	.align		4
.L_182:
        /*0414*/ 	.byte	0x04, 0x2f
        /*0416*/ 	.short	(.L_184 - .L_183)
	.align		4
.L_183:
        /*0418*/ 	.word	index@(_ZN10layer_norm13ln_fwd_kernelINS_13Kernel_traitsI6__halfffffjLj7168ELj1ELj1ELj8ELj16ENS_18Kernel_traits_baseILj7168ES2_ffffjLj256EEEEELb0ELb0ELb1ELb0EEEvNS_9FwdParamsE)
        /*041c*/ 	.word	0x00000077


	//----- nvinfo : EIATTR_FRAME_SIZE
	.align		4
.L_184:
        /*0420*/ 	.byte	0x04, 0x11
        /*0422*/ 	.short	(.L_186 - .L_185)
	.align		4
.L_185:
        /*0424*/ 	.word	index@($__internal_130_$__cuda_sm70_shflsync_bfly_p)
        /*0428*/ 	.word	0x00000000


	//----- nvinfo : EIATTR_FRAME_SIZE
	.align		4
.L_186:
        /*042c*/ 	.byte	0x04, 0x11
        /*042e*/ 	.short	(.L_188 - .L_187)
	.align		4
.L_187:
        /*0430*/ 	.word	index@(_ZN10layer_norm13ln_fwd_kernelINS_13Kernel_traitsI6__halfffffjLj7168ELj1ELj1ELj8ELj16ENS_18Kernel_traits_baseILj7168ES2_ffffjLj256EEEEELb0ELb0ELb1ELb0EEEvNS_9FwdParamsE)
        /*0434*/ 	.word	0x00000000


	//----- nvinfo : EIATTR_REGCOUNT
	.align		4
.L_188:
        /*0438*/ 	.byte	0x04, 0x2f
        /*043a*/ 	.short	(.L_190 - .L_189)
	.align		4
.L_189:
        /*043c*/ 	.word	index@(_ZN10layer_norm13ln_fwd_kernelINS_13Kernel_traitsI6__halfffffjLj7168ELj1ELj1ELj8ELj16ENS_18Kernel_traits_baseILj7168ES2_ffffjLj256EEEEELb0ELb0ELb0ELb1EEEvNS_9FwdParamsE)
        /*0440*/ 	.word	0x0000007d


	//----- nvinfo : EIATTR_FRAME_SIZE
	.align		4
.L_190:
        /*0444*/ 	.byte	0x04, 0x11
        /*0446*/ 	.short	(.L_192 - .L_191)
	.align		4
.L_191:
        /*0448*/ 	.word	index@($__internal_129_$__cuda_sm70_shflsync_bfly_p)
        /*044c*/ 	.word	0x00000000


	//----- nvinfo : EIATTR_FRAME_SIZE
	.align		4
.L_192:
        /*0450*/ 	.byte	0x04, 0x11
        /*0452*/ 	.short	(.L_194 - .L_193)
	.align		4
.L_193:
        /*0454*/ 	.word	index@(_ZN10layer_norm13ln_fwd_kernelINS_13Kernel_traitsI6__halfffffjLj7168ELj1ELj1ELj8ELj16ENS_18Kernel_traits_baseILj7168ES2_ffffjLj256EEEEELb0ELb0ELb0ELb1EEEvNS_9FwdParamsE)
        /*0458*/ 	.word	0x00000000


	//----- nvinfo : EIATTR_REGCOUNT
	.align		4
.L_194:
        /*045c*/ 	.byte	0x04, 0x2f
        /*045e*/ 	.short	(.L_196 - .L_195)
	.align		4
.L_195:
        /*0460*/ 	.word	index@(_ZN10layer_norm13ln_fwd_kernelINS_13Kernel_traitsI6__halfffffjLj7168ELj1ELj1ELj8ELj16ENS_18Kernel_traits_baseILj7168ES2_ffffjLj256EEEEELb0ELb0ELb0ELb0EEEvNS_9FwdParamsE)
        /*0464*/ 	.word	0x0000007d


	//----- nvinfo : EIATTR_FRAME_SIZE
	.align		4
.L_196:
        /*0468*/ 	.byte	0x04, 0x11
        /*046a*/ 	.short	(.L_198 - .L_197)
	.align		4
.L_197:
        /*046c*/ 	.word	index@($__internal_128_$__cuda_sm70_shflsync_bfly_p)
        /*0470*/ 	.word	0x00000000


	//----- nvinfo : EIATTR_FRAME_SIZE
	.align		4
.L_198:
        /*0474*/ 	.byte	0x04, 0x11
        /*0476*/ 	.short	(.L_200 - .L_199)
	.align		4
.L_199:
        /*0478*/ 	.word	index@(_ZN10layer_norm13ln_fwd_kernelINS_13Kernel_traitsI6__halfffffjLj7168ELj1ELj1ELj8ELj16ENS_18Kernel_traits_baseILj7168ES2_ffffjLj256EEEEELb0ELb0ELb0ELb0EEEvNS_9FwdParamsE)
        /*047c*/ 	.word	0x00000000


	//----- nvinfo : EIATTR_REGCOUNT
	.align		4
.L_200:
        /*0480*/ 	.byte	0x04, 0x2f
        /*0482*/ 	.short	(.L_202 - .L_201)
	.align		4
.L_201:
        /*0484*/ 	.word	index@(_ZN10layer_norm13ln_fwd_kernelINS_13Kernel_traitsIf6__halffS2_fjLj7168ELj1ELj1ELj4ELj16ENS_18Kernel_traits_baseILj7168EfS2_fS2_fjLj128EEEEELb1ELb1ELb1ELb1EEEvNS_9FwdParamsE)
        /*0488*/ 	.word	0x000000ff


	//----- nvinfo : EIATTR_FRAME_SIZE
	.align		4
.L_202:
        /*048c*/ 	.byte	0x04, 0x11
        /*048e*/ 	.short	(.L_204 - .L_203)
	.align		4
.L_203:
        /*0490*/ 	.word	index@($__internal_127_$__cuda_sm70_shflsync_bfly_p)
        /*0494*/ 	.word	0x00000000


	//----- nvinfo : EIATTR_FRAME_SIZE
	.align		4
.L_204:
        /*0498*/ 	.byte	0x04, 0x11
        /*049a*/ 	.short	(.L_206 - .L_205)
	.align		4
.L_205:
        /*049c*/ 	.word	index@(_ZN10layer_norm13ln_fwd_kernelINS_13Kernel_traitsIf6__halffS2_fjLj7168ELj1ELj1ELj4ELj16ENS_18Kernel_traits_baseILj7168EfS2_fS2_fjLj128EEEEELb1ELb1ELb1ELb1EEEvNS_9FwdParamsE)
        /*04a0*/ 	.word	0x00000038


	//----- nvinfo : EIATTR_REGCOUNT
	.align		4
.L_206:
        /*04a4*/ 	.byte	0x04, 0x2f
        /*04a6*/ 	.short	(.L_208 - .L_207)
	.align		4
.L_207:
        /*04a8*/ 	.word	index@(_ZN10layer_norm13ln_fwd_kernelINS_13Kernel_traitsIf6__halffS2_fjLj7168ELj1ELj1ELj4ELj16ENS_18Kernel_traits_baseILj7168EfS2_fS2_fjLj128EEEEELb1ELb1ELb1ELb0EEEvNS_9FwdParamsE)
        /*04ac*/ 	.word	0x000000ff


	//----- nvinfo : EIATTR_FRAME_SIZE
	.align		4
.L_208:
        /*04b0*/ 	.byte	0x04, 0x11
        /*04b2*/ 	.short	(.L_210 - .L_209)
	.align		4
.L_209:
        /*04b4*/ 	.word	index@($__internal_126_$__cuda_sm70_shflsync_bfly_p)
        /*04b8*/ 	.word	0x00000000


	//----- nvinfo : EIATTR_FRAME_SIZE
	.align		4
.L_210:
        /*04bc*/ 	.byte	0x04, 0x11
        /*04be*/ 	.short	(.L_212 - .L_211)
	.align		4
.L_211:
        /*04c0*/ 	.word	index@(_ZN10layer_norm13ln_fwd_kernelINS_13Kernel_traitsIf6__halffS2_fjLj7168ELj1ELj1ELj4ELj16ENS_18Kernel_traits_baseILj7168EfS2_fS2_fjLj128EEEEELb1ELb1ELb1ELb0EEEvNS_9FwdParamsE)
        /*04c4*/ 	.word	0x00000058


	//----- nvinfo : EIATTR_REGCOUNT
	.align		4
.L_212:
        /*04c8*/ 	.byte	0x04, 0x2f
        /*04ca*/ 	.short	(.L_214 - .L_213)
	.align		4
.L_213:
        /*04cc*/ 	.word	index@(_ZN10layer_norm13ln_fwd_kernelINS_13Kernel_traitsIf6__halffS2_fjLj7168ELj1ELj1ELj4ELj16ENS_18Kernel_traits_baseILj7168EfS2_fS2_fjLj128EEEEELb1ELb1ELb0ELb1EEEvNS_9FwdParamsE)
        /*04d0*/ 	.word	0x000000ff


	//----- nvinfo : EIATTR_FRAME_SIZE
	.align		4
.L_214:
        /*04d4*/ 	.byte	0x04, 0x11
        /*04d6*/ 	.short	(.L_216 - .L_215)
	.align		4
.L_215:
        /*04d8*/ 	.word	index@($__internal_125_$__cuda_sm70_shflsync_bfly_p)
        /*04dc*/ 	.word	0x00000000


	//----- nvinfo : EIATTR_FRAME_SIZE
	.align		4
.L_216:
        /*04e0*/ 	.byte	0x04, 0x11
        /*04e2*/ 	.short	(.L_218 - .L_217)
	.align		4
.L_217:
        /*04e4*/ 	.word	index@(_ZN10layer_norm13ln_fwd_kernelINS_13Kernel_traitsIf6__halffS2_fjLj7168ELj1ELj1ELj4ELj16ENS_18Kernel_traits_baseILj7168EfS2_fS2_fjLj128EEEEELb1ELb1ELb0ELb1EEEvNS_9FwdParamsE)
        /*04e8*/ 	.word	0x00000010


	//----- nvinfo : EIATTR_REGCOUNT
	.align		4
.L_218:
        /*04ec*/ 	.byte	0x04, 0x2f
        /*04ee*/ 	.short	(.L_220 - .L_219)
	.align		4
.L_219:
        /*04f0*/ 	.word	index@(_ZN10layer_norm13ln_fwd_kernelINS_13Kernel_traitsIf6__halffS2_fjLj7168ELj1ELj1ELj4ELj16ENS_18Kernel_traits_baseILj7168EfS2_fS2_fjLj128EEEEELb1ELb1ELb0ELb0EEEvNS_9FwdParamsE)
        /*04f4*/ 	.word	0x000000ff


	//----- nvinfo : EIATTR_FRAME_SIZE
	.align		4
.L_220:
        /*04f8*/ 	.byte	0x04, 0x11
        /*04fa*/ 	.short	(.L_222 - .L_221)
	.align		4
.L_221:
        /*04fc*/ 	.word	index@($__internal_124_$__cuda_sm70_shflsync_bfly_p)
        /*0500*/ 	.word	0x00000000


	//----- nvinfo : EIATTR_FRAME_SIZE
	.align		4
.L_222:
        /*0504*/ 	.byte	0x04, 0x11
        /*0506*/ 	.short	(.L_224 - .L_223)
	.align		4
.L_223:
        /*0508*/ 	.word	index@(_ZN10layer_norm13ln_fwd_kernelINS_13Kernel_traitsIf6__halffS2_fjLj7168ELj1ELj1ELj4ELj16ENS_18Kernel_traits_baseILj7168EfS2_fS2_fjLj128EEEEELb1ELb1ELb0ELb0EEEvNS_9FwdParamsE)
        /*050c*/ 	.word	0x00000018


	//----- nvinfo : EIATTR_REGCOUNT
	.align		4
.L_224:
        /*0510*/ 	.byte	0x04, 0x2f
        /*0512*/ 	.short	(.L_226 - .L_225)
	.align		4
.L_225:
        /*0514*/ 	.word	index@(_ZN10layer_norm13ln_fwd_kernelINS_13Kernel_traitsIf6__halffS2_fjLj7168ELj1ELj1ELj4ELj16ENS_18Kernel_traits_baseILj7168EfS2_fS2_fjLj128EEEEELb1ELb0ELb1ELb1EEEvNS_9FwdParamsE)
        /*0518*/ 	.word	0x000000fe


	//----- nvinfo : EIATTR_FRAME_SIZE
	.align		4
.L_226:
        /*051c*/ 	.byte	0x04, 0x11
        /*051e*/ 	.short	(.L_228 - .L_227)
	.align		4
.L_227:
        /*0520*/ 	.word	index@($__internal_123_$__cuda_sm70_shflsync_bfly_p)
        /*0524*/ 	.word	0x00000000


	//----- nvinfo : EIATTR_FRAME_SIZE
	.align		4
.L_228:
        /*0528*/ 	.byte	0x04, 0x11
        /*052a*/ 	.short	(.L_230 - .L_229)
	.align		4
.L_229:
        /*052c*/ 	.word	index@(_ZN10layer_norm13ln_fwd_kernelINS_13Kernel_traitsIf6__halffS2_fjLj7168ELj1ELj1ELj4ELj16ENS_18Kernel_traits_baseILj7168EfS2_fS2_fjLj128EEEEELb1ELb0ELb1ELb1EEEvNS_9FwdParamsE)
        /*0530*/ 	.word	0x00000000


	//----- nvinfo : EIATTR_REGCOUNT
	.align		4
.L_230:
        /*0534*/ 	.byte	0x04, 0x2f
        /*0536*/ 	.short	(.L_232 - .L_231)
	.align		4
.L_231:
        /*0538*/ 	.word	index@(_ZN10layer_norm13ln_fwd_kernelINS_13Kernel_traitsIf6__halffS2_fjLj7168ELj1ELj1ELj4ELj16ENS_18Kernel_traits_baseILj7168EfS2_fS2_fjLj128EEEEELb1ELb0ELb1ELb0EEEvNS_9FwdParamsE)
        /*053c*/ 	.word	0x000000e3


	//----- nvinfo : EIATTR_FRAME_SIZE
	.align		4
.L_232:
        /*0540*/ 	.byte	0x04, 0x11
        /*0542*/ 	.short	(.L_234 - .L_233)
	.align		4
.L_233:
        /*0544*/ 	.word	index@($__internal_122_$__cuda_sm70_shflsync_bfly_p)
        /*0548*/ 	.word	0x00000000


	//----- nvinfo : EIATTR_FRAME_SIZE
	.align		4
.L_234:
        /*054c*/ 	.byte	0x04, 0x11
        /*054e*/ 	.short	(.L_236 - .L_235)
	.align		4
.L_235:
        /*0550*/ 	.word	index@(_ZN10layer_norm13ln_fwd_kernelINS_13Kernel_traitsIf6__halffS2_fjLj7168ELj1ELj1ELj4ELj16ENS_18Kernel_traits_baseILj7168EfS2_fS2_fjLj128EEEEELb1ELb0ELb1ELb0EEEvNS_9FwdParamsE)
        /*0554*/ 	.word	0x00000000


	//----- nvinfo : EIATTR_REGCOUNT
	.align		4
.L_236:
        /*0558*/ 	.byte	0x04, 0x2f
        /*055a*/ 	.short	(.L_238 - .L_237)
	.align		4
.L_237:
        /*055c*/ 	.word	index@(_ZN10layer_norm13ln_fwd_kernelINS_13Kernel_traitsIf6__halffS2_fjLj7168ELj1ELj1ELj4ELj16ENS_18Kernel_traits_baseILj7168EfS2_fS2_fjLj128EEEEELb1ELb0ELb0ELb1EEEvNS_9FwdParamsE)
        /*0560*/ 	.word	0x000000f5


	//----- nvinfo : EIATTR_FRAME_SIZE
	.align		4
.L_238:
        /*0564*/ 	.byte	0x04, 0x11
        /*0566*/ 	.short	(.L_240 - .L_239)
	.align		4
.L_239:
        /*0568*/ 	.word	index@($__internal_121_$__cuda_sm70_shflsync_bfly_p)
        /*056c*/ 	.word	0x00000000


	//----- nvinfo : EIATTR_FRAME_SIZE
	.align		4
.L_240:
        /*0570*/ 	.byte	0x04, 0x11
        /*0572*/ 	.short	(.L_242 - .L_241)
	.align		4
.L_241:
        /*0574*/ 	.word	index@(_ZN10layer_norm13ln_fwd_kernelINS_13Kernel_traitsIf6__halffS2_fjLj7168ELj1ELj1ELj4ELj16ENS_18Kernel_traits_baseILj7168EfS2_fS2_fjLj128EEEEELb1ELb0ELb0ELb1EEEvNS_9FwdParamsE)
        /*0578*/ 	.word	0x00000000


	//----- nvinfo : EIATTR_REGCOUNT
	.align		4
.L_242:
        /*057c*/ 	.byte	0x04, 0x2f
        /*057e*/ 	.short	(.L_244 - .L_243)
	.align		4
.L_243:
        /*0580*/ 	.word	index@(_ZN10layer_norm13ln_fwd_kernelINS_13Kernel_traitsIf6__halffS2_fjLj7168ELj1ELj1ELj4ELj16ENS_18Kernel_traits_baseILj7168EfS2_fS2_fjLj128EEEEELb1ELb0ELb0ELb0EEEvNS_9FwdParamsE)
        /*0584*/ 	.word	0x000000ea


	//----- nvinfo : EIATTR_FRAME_SIZE
	.align		4
.L_244:
        /*0588*/ 	.byte	0x04, 0x11
        /*058a*/ 	.short	(.L_246 - .L_245)
	.align		4
.L_245:
        /*058c*/ 	.word	index@($__internal_120_$__cuda_sm70_shflsync_bfly_p)
        /*0590*/ 	.word	0x00000000


	//----- nvinfo : EIATTR_FRAME_SIZE
	.align		4
.L_246:
        /*0594*/ 	.byte	0x04, 0x11
        /*0596*/ 	.short	(.L_248 - .L_247)
	.align		4
.L_247:
        /*0598*/ 	.word	index@(_ZN10layer_norm13ln_fwd_kernelINS_13Kernel_traitsIf6__halffS2_fjLj7168ELj1ELj1ELj4ELj16ENS_18Kernel_traits_baseILj7168EfS2_fS2_fjLj128EEEEELb1ELb0ELb0ELb0EEEvNS_9FwdParamsE)
        /*059c*/ 	.word	0x00000000


	//----- nvinfo : EIATTR_REGCOUNT
	.align		4
.L_248:
        /*05a0*/ 	.byte	0x04, 0x2f
        /*05a2*/ 	.short	(.L_250 - .L_249)
	.align		4
.L_249:
        /*05a4*/ 	.word	index@(_ZN10layer_norm13ln_fwd_kernelINS_13Kernel_traitsIf6__halffS2_fjLj7168ELj1ELj1ELj4ELj16ENS_18Kernel_traits_baseILj7168EfS2_fS2_fjLj128EEEEELb0ELb1ELb1ELb1EEEvNS_9FwdParamsE)
        /*05a8*/ 	.word	0x000000ff


	//----- nvinfo : EIATTR_FRAME_SIZE
	.align		4
.L_250:
        /*05ac*/ 	.byte	0x04, 0x11
        /*05ae*/ 	.short	(.L_252 - .L_251)
	.align		4
.L_251:
        /*05b0*/ 	.word	index@($__internal_119_$__cuda_sm70_shflsync_bfly_p)
        /*05b4*/ 	.word	0x00000000


	//----- nvinfo : EIATTR_FRAME_SIZE
	.align		4
.L_252:
        /*05b8*/ 	.byte	0x04, 0x11
        /*05ba*/ 	.short	(.L_254 - .L_253)
	.align		4
.L_253:
        /*05bc*/ 	.word	index@(_ZN10layer_norm13ln_fwd_kernelINS_13Kernel_traitsIf6__halffS2_fjLj7168ELj1ELj1ELj4ELj16ENS_18Kernel_traits_baseILj7168EfS2_fS2_fjLj128EEEEELb0ELb1ELb1ELb1EEEvNS_9FwdParamsE)
        /*05c0*/ 	.word	0x00000000


	//----- nvinfo : EIATTR_REGCOUNT
	.align		4
.L_254:
        /*05c4*/ 	.byte	0x04, 0x2f
        /*05c6*/ 	.short	(.L_256 - .L_255)
	.align		4
.L_255:
        /*05c8*/ 	.word	index@(_ZN10layer_norm13ln_fwd_kernelINS_13Kernel_traitsIf6__halffS2_fjLj7168ELj1ELj1ELj4ELj16ENS_18Kernel_traits_baseILj7168EfS2_fS2_fjLj128EEEEELb0ELb1ELb1ELb0EEEvNS_9FwdParamsE)
        /*05cc*/ 	.word	0x000000ff


	//----- nvinfo : EIATTR_FRAME_SIZE
	.align		4
.L_256:
        /*05d0*/ 	.byte	0x04, 0x11
        /*05d2*/ 	.short	(.L_258 - .L_257)
	.align		4
.L_257:
        /*05d4*/ 	.word	index@($__internal_118_$__cuda_sm70_shflsync_bfly_p)
        /*05d8*/ 	.word	0x00000000


	//----- nvinfo : EIATTR_FRAME_SIZE
	.align		4
.L_258:
        /*05dc*/ 	.byte	0x04, 0x11
        /*05de*/ 	.short	(.L_260 - .L_259)
	.align		4
.L_259:
        /*05e0*/ 	.word	index@(_ZN10layer_norm13ln_fwd_kernelINS_13Kernel_traitsIf6__halffS2_fjLj7168ELj1ELj1ELj4ELj16ENS_18Kernel_traits_baseILj7168EfS2_fS2_fjLj128EEEEELb0ELb1ELb1ELb0EEEvNS_9FwdParamsE)
        /*05e4*/ 	.word	0x00000008


	//----- nvinfo : EIATTR_REGCOUNT
	.align		4
.L_260:
        /*05e8*/ 	.byte	0x04, 0x2f
        /*05ea*/ 	.short	(.L_262 - .L_261)
	.align		4
.L_261:
        /*05ec*/ 	.word	index@(_ZN10layer_norm13ln_fwd_kernelINS_13Kernel_traitsIf6__halffS2_fjLj7168ELj1ELj1ELj4ELj16ENS_18Kernel_traits_baseILj7168EfS2_fS2_fjLj128EEEEELb0ELb1ELb0ELb1EEEvNS_9FwdParamsE)
        /*05f0*/ 	.word	0x000000ff


	//----- nvinfo : EIATTR_FRAME_SIZE
	.align		4
.L_262:
        /*05f4*/ 	.byte	0x04, 0x11
        /*05f6*/ 	.short	(.L_264 - .L_263)
	.align		4
.L_263:
        /*05f8*/ 	.word	index@($__internal_117_$__cuda_sm70_shflsync_bfly_p)
        /*05fc*/ 	.word	0x00000000


	//----- nvinfo : EIATTR_FRAME_SIZE
	.align		4
.L_264:
        /*0600*/ 	.byte	0x04, 0x11
        /*0602*/ 	.short	(.L_266 - .L_265)
	.align		4
.L_265:
        /*0604*/ 	.word	index@(_ZN10layer_norm13ln_fwd_kernelINS_13Kernel_traitsIf6__halffS2_fjLj7168ELj1ELj1ELj4ELj16ENS_18Kernel_traits_baseILj7168EfS2_fS2_fjLj128EEEEELb0ELb1ELb0ELb1EEEvNS_9FwdParamsE)
        /*0608*/ 	.word	0x00000000


	//----- nvinfo : EIATTR_REGCOUNT
	.align		4
.L_266:
        /*060c*/ 	.byte	0x04, 0x2f
        /*060e*/ 	.short	(.L_268 - .L_267)
	.align		4
.L_267:
        /*0610*/ 	.word	index@(_ZN10layer_norm13ln_fwd_kernelINS_13Kernel_traitsIf6__halffS2_fjLj7168ELj1ELj1ELj4ELj16ENS_18Kernel_traits_baseILj7168EfS2_fS2_fjLj128EEEEELb0ELb1ELb0ELb0EEEvNS_9FwdParamsE)
        /*0614*/ 	.word	0x000000ff


	//----- nvinfo : EIATTR_FRAME_SIZE
	.align		4
.L_268:
        /*0618*/ 	.byte	0x04, 0x11
        /*061a*/ 	.short	(.L_270 - .L_269)
	.align		4
.L_269:
        /*061c*/ 	.word	index@($__internal_116_$__cuda_sm70_shflsync_bfly_p)
        /*0620*/ 	.word	0x00000000


	//----- nvinfo : EIATTR_FRAME_SIZE
	.align		4
.L_270:
        /*0624*/ 	.byte	0x04, 0x11
        /*0626*/ 	.short	(.L_272 - .L_271)
	.align		4
.L_271:
        /*0628*/ 	.word	index@(_ZN10layer_norm13ln_fwd_kernelINS_13Kernel_traitsIf6__halffS2_fjLj7168ELj1ELj1ELj4ELj16ENS_18Kernel_traits_baseILj7168EfS2_fS2_fjLj128EEEEELb0ELb1ELb0ELb0EEEvNS_9FwdParamsE)
        /*062c*/ 	.word	0x00000000


	//----- nvinfo : EIATTR_REGCOUNT
	.align		4
.L_272:
        /*0630*/ 	.byte	0x04, 0x2f
        /*0632*/ 	.short	(.L_274 - .L_273)
	.align		4
.L_273:
        /*0634*/ 	.word	index@(_ZN10layer_norm13ln_fwd_kernelINS_13Kernel_traitsIf6__halffS2_fjLj7168ELj1ELj1ELj4ELj16ENS_18Kernel_traits_baseILj7168EfS2_fS2_fjLj128EEEEELb0ELb0ELb1ELb1EEEvNS_9FwdParamsE)
        /*0638*/ 	.word	0x000000f7


	//----- nvinfo : EIATTR_FRAME_SIZE
	.align		4
.L_274:
        /*063c*/ 	.byte	0x04, 0x11
        /*063e*/ 	.short	(.L_276 - .L_275)
	.align		4
.L_275:
        /*0640*/ 	.word	index@($__internal_115_$__cuda_sm70_shflsync_bfly_p)
        /*0644*/ 	.word	0x00000000


	//----- nvinfo : EIATTR_FRAME_SIZE
	.align		4
.L_276:
        /*0648*/ 	.byte	0x04, 0x11
        /*064a*/ 	.short	(.L_278 - .L_277)
	.align		4
.L_277:
        /*064c*/ 	.word	index@(_ZN10layer_norm13ln_fwd_kernelINS_13Kernel_traitsIf6__halffS2_fjLj7168ELj1ELj1ELj4ELj16ENS_18Kernel_traits_baseILj7168EfS2_fS2_fjLj128EEEEELb0ELb0ELb1ELb1EEEvNS_9FwdParamsE)
        /*0650*/ 	.word	0x00000000


	//----- nvinfo : EIATTR_REGCOUNT
	.align		4
.L_278:
        /*0654*/ 	.byte	0x04, 0x2f
        /*0656*/ 	.short	(.L_280 - .L_279)
	.align		4
.L_279:
        /*0658*/ 	.word	index@(_ZN10layer_norm13ln_fwd_kernelINS_13Kernel_traitsIf6__halffS2_fjLj7168ELj1ELj1ELj4ELj16ENS_18Kernel_traits_baseILj7168EfS2_fS2_fjLj128EEEEELb0ELb0ELb1ELb0EEEvNS_9FwdParamsE)
        /*065c*/ 	.word	0x000000d0


	//----- nvinfo : EIATTR_FRAME_SIZE
	.align		4
.L_280:
        /*0660*/ 	.byte	0x04, 0x11
        /*0662*/ 	.short	(.L_282 - .L_281)
	.align		4
.L_281:
        /*0664*/ 	.word	index@($__internal_114_$__cuda_sm70_shflsync_bfly_p)
        /*0668*/ 	.word	0x00000000


	//----- nvinfo : EIATTR_FRAME_SIZE
	.align		4
.L_282:
        /*066c*/ 	.byte	0x04, 0x11
        /*066e*/ 	.short	(.L_284 - .L_283)
	.align		4
.L_283:
        /*0670*/ 	.word	index@(_ZN10layer_norm13ln_fwd_kernelINS_13Kernel_traitsIf6__halffS2_fjLj7168ELj1ELj1ELj4ELj16ENS_18Kernel_traits_baseILj7168EfS2_fS2_fjLj128EEEEELb0ELb0ELb1ELb0EEEvNS_9FwdParamsE)
        /*0674*/ 	.word	0x00000000


	//----- nvinfo : EIATTR_REGCOUNT
	.align		4
.L_284:
        /*0678*/ 	.byte	0x04, 0x2f
        /*067a*/ 	.short	(.L_286 - .L_285)
	.align		4
.L_285:
        /*067c*/ 	.word	index@(_ZN10layer_norm13ln_fwd_kernelINS_13Kernel_traitsIf6__halffS2_fjLj7168ELj1ELj1ELj4ELj16ENS_18Kernel_traits_baseILj7168EfS2_fS2_fjLj128EEEEELb0ELb0ELb0ELb1EEEvNS_9FwdParamsE)
        /*0680*/ 	.word	0x000000db


	//----- nvinfo : EIATTR_FRAME_SIZE
	.align		4
.L_286:
        /*0684*/ 	.byte	0x04, 0x11
        /*0686*/ 	.short	(.L_288 - .L_287)
	.align		4
.L_287:
        /*0688*/ 	.word	index@($__internal_113_$__cuda_sm70_shflsync_bfly_p)
        /*068c*/ 	.word	0x00000000


	//----- nvinfo : EIATTR_FRAME_SIZE
	.align		4
.L_288:
        /*0690*/ 	.byte	0x04, 0x11
        /*0692*/ 	.short	(.L_290 - .L_289)
	.align		4
.L_289:
        /*0694*/ 	.word	index@(_ZN10layer_norm13ln_fwd_kernelINS_13Kernel_traitsIf6__halffS2_fjLj7168ELj1ELj1ELj4ELj16ENS_18Kernel_traits_baseILj7168EfS2_fS2_fjLj128EEEEELb0ELb0ELb0ELb1EEEvNS_9FwdParamsE)
        /*0698*/ 	.word	0x00000000


	//----- nvinfo : EIATTR_REGCOUNT
	.align		4
.L_290:
        /*069c*/ 	.byte	0x04, 0x2f
        /*069e*/ 	.short	(.L_292 - .L_291)
	.align		4
.L_291:
        /*06a0*/ 	.word	index@(_ZN10layer_norm13ln_fwd_kernelINS_13Kernel_traitsIf6__halffS2_fjLj7168ELj1ELj1ELj4ELj16ENS_18Kernel_traits_baseILj7168EfS2_fS2_fjLj128EEEEELb0ELb0ELb0ELb0EEEvNS_9FwdParamsE)
        /*06a4*/ 	.word	0x000000ce


	//----- nvinfo : EIATTR_FRAME_SIZE
	.align		4
.L_292:
        /*06a8*/ 	.byte	0x04, 0x11
        /*06aa*/ 	.short	(.L_294 - .L_293)
	.align		4
.L_293:
        /*06ac*/ 	.word	index@($__internal_112_$__cuda_sm70_shflsync_bfly_p)
        /*06b0*/ 	.word	0x00000000


	//----- nvinfo : EIATTR_FRAME_SIZE
	.align		4
.L_294:
        /*06b4*/ 	.byte	0x04, 0x11
        /*06b6*/ 	.short	(.L_296 - .L_295)
	.align		4
.L_295:
        /*06b8*/ 	.word	index@(_ZN10layer_norm13ln_fwd_kernelINS_13Kernel_traitsIf6__halffS2_fjLj7168ELj1ELj1ELj4ELj16ENS_18Kernel_traits_baseILj7168EfS2_fS2_fjLj128EEEEELb0ELb0ELb0ELb0EEEvNS_9FwdParamsE)
        /*06bc*/ 	.word	0x00000000


	//----- nvinfo : EIATTR_REGCOUNT
	.align		4
.L_296:
        /*06c0*/ 	.byte	0x04, 0x2f
        /*06c2*/ 	.short	(.L_298 - .L_297)
	.align		4
.L_297:
        /*06c4*/ 	.word	index@(_ZN10layer_norm13ln_fwd_kernelINS_13Kernel_traitsI6__halfS2_fS2_fjLj7168ELj1ELj1ELj4ELj16ENS_18Kernel_traits_baseILj7168ES2_S2_fS2_fjLj128EEEEELb1ELb1ELb1ELb1EEEvNS_9FwdParamsE)
        /*06c8*/ 	.word	0x000000ff


	//----- nvinfo : EIATTR_FRAME_SIZE
	.align		4
.L_298:
        /*06cc*/ 	.byte	0x04, 0x11
        /*06ce*/ 	.short	(.L_300 - .L_299)
	.align		4
.L_299:
        /*06d0*/ 	.word	index@($__internal_111_$__cuda_sm70_shflsync_bfly_p)
        /*06d4*/ 	.word	0x00000000


	//----- nvinfo : EIATTR_FRAME_SIZE
	.align		4
.L_300:
        /*06d8*/ 	.byte	0x04, 0x11
        /*06da*/ 	.short	(.L_302 - .L_301)
	.align		4
.L_301:
        /*06dc*/ 	.word	index@(_ZN10layer_norm13ln_fwd_kernelINS_13Kernel_traitsI6__halfS2_fS2_fjLj7168ELj1ELj1ELj4ELj16ENS_18Kernel_traits_baseILj7168ES2_S2_fS2_fjLj128EEEEELb1ELb1ELb1ELb1EEEvNS_9FwdParamsE)
        /*06e0*/ 	.word	0x00000000


	//----- nvinfo : EIATTR_REGCOUNT
	.align		4
.L_302:
        /*06e4*/ 	.byte	0x04, 0x2f
        /*06e6*/ 	.short	(.L_304 - .L_303)
	.align		4
.L_303:
        /*06e8*/ 	.word	index@(_ZN10layer_norm13ln_fwd_kernelINS_13Kernel_traitsI6__halfS2_fS2_fjLj7168ELj1ELj1ELj4ELj16ENS_18Kernel_traits_baseILj7168ES2_S2_fS2_fjLj128EEEEELb1ELb1ELb1ELb0EEEvNS_9FwdParamsE)
        /*06ec*/ 	.word	0x000000ff


	//----- nvinfo : EIATTR_FRAME_SIZE
	.align		4
.L_304:
        /*06f0*/ 	.byte	0x04, 0x11
        /*06f2*/ 	.short	(.L_306 - .L_305)
	.align		4
.L_305:
        /*06f4*/ 	.word	index@($__internal_110_$__cuda_sm70_shflsync_bfly_p)
        /*06f8*/ 	.word	0x00000000


	//----- nvinfo : EIATTR_FRAME_SIZE
	.align		4
.L_306:
        /*06fc*/ 	.byte	0x04, 0x11
        /*06fe*/ 	.short	(.L_308 - .L_307)
	.align		4
.L_307:
        /*0700*/ 	.word	index@(_ZN10layer_norm13ln_fwd_kernelINS_13Kernel_traitsI6__halfS2_fS2_fjLj7168ELj1ELj1ELj4ELj16ENS_18Kernel_traits_baseILj7168ES2_S2_fS2_fjLj128EEEEELb1ELb1ELb1ELb0EEEvNS_9FwdParamsE)
        /*0704*/ 	.word	0x00000050


	//----- nvinfo : EIATTR_REGCOUNT
	.align		4
.L_308:
        /*0708*/ 	.byte	0x04, 0x2f
        /*070a*/ 	.short	(.L_310 - .L_309)
	.align		4
.L_309:
        /*070c*/ 	.word	index@(_ZN10layer_norm13ln_fwd_kernelINS_13Kernel_traitsI6__halfS2_fS2_fjLj7168ELj1ELj1ELj4ELj16ENS_18Kernel_traits_baseILj7168ES2_S2_fS2_fjLj128EEEEELb1ELb1ELb0ELb1EEEvNS_9FwdParamsE)
        /*0710*/ 	.word	0x000000f0


	//----- nvinfo : EIATTR_FRAME_SIZE
	.align		4
.L_310:
        /*0714*/ 	.byte	0x04, 0x11
        /*0716*/ 	.short	(.L_312 - .L_311)
	.align		4
.L_311:
        /*0718*/ 	.word	index@($__internal_109_$__cuda_sm70_shflsync_bfly_p)
        /*071c*/ 	.word	0x00000000


	//----- nvinfo : EIATTR_FRAME_SIZE
	.align		4
.L_312:
        /*0720*/ 	.byte	0x04, 0x11
        /*0722*/ 	.short	(.L_314 - .L_313)
	.align		4
.L_313:
        /*0724*/ 	.word	index@(_ZN10layer_norm13ln_fwd_kernelINS_13Kernel_traitsI6__halfS2_fS2_fjLj7168ELj1ELj1ELj4ELj16ENS_18Kernel_traits_baseILj7168ES2_S2_fS2_fjLj128EEEEELb1ELb1ELb0ELb1EEEvNS_9FwdParamsE)
        /*0728*/ 	.word	0x00000000


	//----- nvinfo : EIATTR_REGCOUNT
	.align		4
.L_314:
        /*072c*/ 	.byte	0x04, 0x2f
        /*072e*/ 	.short	(.L_316 - .L_315)
	.align		4
.L_315:
        /*0730*/ 	.word	index@(_ZN10layer_norm13ln_fwd_kernelINS_13Kernel_traitsI6__halfS2_fS2_fjLj7168ELj1ELj1ELj4ELj16ENS_18Kernel_traits_baseILj7168ES2_S2_fS2_fjLj128EEEEELb1ELb1ELb0ELb0EEEvNS_9FwdParamsE)
        /*0734*/ 	.word	0x000000ff


	//----- nvinfo : EIATTR_FRAME_SIZE
	.align		4
.L_316:
        /*0738*/ 	.byte	0x04, 0x11
        /*073a*/ 	.short	(.L_318 - .L_317)
	.align		4
.L_317:
        /*073c*/ 	.word	index@($__internal_108_$__cuda_sm70_shflsync_bfly_p)
        /*0740*/ 	.word	0x00000000


	//----- nvinfo : EIATTR_FRAME_SIZE
	.align		4
.L_318:
        /*0744*/ 	.byte	0x04, 0x11
        /*0746*/ 	.short	(.L_320 - .L_319)
	.align		4
.L_319:
        /*0748*/ 	.word	index@(_ZN10layer_norm13ln_fwd_kernelINS_13Kernel_traitsI6__halfS2_fS2_fjLj7168ELj1ELj1ELj4ELj16ENS_18Kernel_traits_baseILj7168ES2_S2_fS2_fjLj128EEEEELb1ELb1ELb0ELb0EEEvNS_9FwdParamsE)
        /*074c*/ 	.word	0x00000020


	//----- nvinfo : EIATTR_REGCOUNT
	.align		4
.L_320:
        /*0750*/ 	.byte	0x04, 0x2f
        /*0752*/ 	.short	(.L_322 - .L_321)
	.align		4
.L_321:
        /*0754*/ 	.word	index@(_ZN10layer_norm13ln_fwd_kernelINS_13Kernel_traitsI6__halfS2_fS2_fjLj7168ELj1ELj1ELj4ELj16ENS_18Kernel_traits_baseILj7168ES2_S2_fS2_fjLj128EEEEELb1ELb0ELb1ELb1EEEvNS_9FwdParamsE)
        /*0758*/ 	.word	0x000000ff


	//----- nvinfo : EIATTR_FRAME_SIZE
	.align		4
.L_322:
        /*075c*/ 	.byte	0x04, 0x11
        /*075e*/ 	.short	(.L_324 - .L_323)
	.align		4
.L_323:
        /*0760*/ 	.word	index@($__internal_107_$__cuda_sm70_shflsync_bfly_p)
        /*0764*/ 	.word	0x00000000


	//----- nvinfo : EIATTR_FRAME_SIZE
	.align		4
.L_324:
        /*0768*/ 	.byte	0x04, 0x11
        /*076a*/ 	.short	(.L_326 - .L_325)
	.align		4
.L_325:
        /*076c*/ 	.word	index@(_ZN10layer_norm13ln_fwd_kernelINS_13Kernel_traitsI6__halfS2_fS2_fjLj7168ELj1ELj1ELj4ELj16ENS_18Kernel_traits_baseILj7168ES2_S2_fS2_fjLj128EEEEELb1ELb0ELb1ELb1EEEvNS_9FwdParamsE)
        /*0770*/ 	.word	0x00000000


	//----- nvinfo : EIATTR_REGCOUNT
	.align		4
.L_326:
        /*0774*/ 	.byte	0x04, 0x2f
        /*0776*/ 	.short	(.L_328 - .L_327)
	.align		4
.L_327:
        /*0778*/ 	.word	index@(_ZN10layer_norm13ln_fwd_kernelINS_13Kernel_traitsI6__halfS2_fS2_fjLj7168ELj1ELj1ELj4ELj16ENS_18Kernel_traits_baseILj7168ES2_S2_fS2_fjLj128EEEEELb1ELb0ELb1ELb0EEEvNS_9FwdParamsE)
        /*077c*/ 	.word	0x000000e2


	//----- nvinfo : EIATTR_FRAME_SIZE
	.align		4
.L_328:
        /*0780*/ 	.byte	0x04, 0x11
        /*0782*/ 	.short	(.L_330 - .L_329)
	.align		4
.L_329:
        /*0784*/ 	.word	index@($__internal_106_$__cuda_sm70_shflsync_bfly_p)
        /*0788*/ 	.word	0x00000000


	//----- nvinfo : EIATTR_FRAME_SIZE
	.align		4
.L_330:
        /*078c*/ 	.byte	0x04, 0x11
        /*078e*/ 	.short	(.L_332 - .L_331)
	.align		4
.L_331:
        /*0790*/ 	.word	index@(_ZN10layer_norm13ln_fwd_kernelINS_13Kernel_traitsI6__halfS2_fS2_fjLj7168ELj1ELj1ELj4ELj16ENS_18Kernel_traits_baseILj7168ES2_S2_fS2_fjLj128EEEEELb1ELb0ELb1ELb0EEEvNS_9FwdParamsE)
        /*0794*/ 	.word	0x00000000


	//----- nvinfo : EIATTR_REGCOUNT
	.align		4
.L_332:
        /*0798*/ 	.byte	0x04, 0x2f
        /*079a*/ 	.short	(.L_334 - .L_333)
	.align		4
.L_333:
        /*079c*/ 	.word	index@(_ZN10layer_norm13ln_fwd_kernelINS_13Kernel_traitsI6__halfS2_fS2_fjLj7168ELj1ELj1ELj4ELj16ENS_18Kernel_traits_baseILj7168ES2_S2_fS2_fjLj128EEEEELb1ELb0ELb0ELb1EEEvNS_9FwdParamsE)
        /*07a0*/ 	.word	0x000000ff


	//----- nvinfo : EIATTR_FRAME_SIZE
	.align		4
.L_334:
        /*07a4*/ 	.byte	0x04, 0x11
        /*07a6*/ 	.short	(.L_336 - .L_335)
	.align		4
.L_335:
        /*07a8*/ 	.word	index@($__internal_105_$__cuda_sm70_shflsync_bfly_p)
        /*07ac*/ 	.word	0x00000000


	//----- nvinfo : EIATTR_FRAME_SIZE
	.align		4
.L_336:
        /*07b0*/ 	.byte	0x04, 0x11
        /*07b2*/ 	.short	(.L_338 - .L_337)
	.align		4
.L_337:
        /*07b4*/ 	.word	index@(_ZN10layer_norm13ln_fwd_kernelINS_13Kernel_traitsI6__halfS2_fS2_fjLj7168ELj1ELj1ELj4ELj16ENS_18Kernel_traits_baseILj7168ES2_S2_fS2_fjLj128EEEEELb1ELb0ELb0ELb1EEEvNS_9FwdParamsE)
        /*07b8*/ 	.word	0x00000000


	//----- nvinfo : EIATTR_REGCOUNT
	.align		4
.L_338:
        /*07bc*/ 	.byte	0x04, 0x2f
        /*07be*/ 	.short	(.L_340 - .L_339)
	.align		4
.L_339:
        /*07c0*/ 	.word	index@(_ZN10layer_norm13ln_fwd_kernelINS_13Kernel_traitsI6__halfS2_fS2_fjLj7168ELj1ELj1ELj4ELj16ENS_18Kernel_traits_baseILj7168ES2_S2_fS2_fjLj128EEEEELb1ELb0ELb0ELb0EEEvNS_9FwdParamsE)
        /*07c4*/ 	.word	0x000000ea


	//----- nvinfo : EIATTR_FRAME_SIZE
	.align		4
.L_340:
        /*07c8*/ 	.byte	0x04, 0x11
        /*07ca*/ 	.short	(.L_342 - .L_341)
	.align		4
.L_341:
        /*07cc*/ 	.word	index@($__internal_104_$__cuda_sm70_shflsync_bfly_p)
        /*07d0*/ 	.word	0x00000000


	//----- nvinfo : EIATTR_FRAME_SIZE
	.align		4
.L_342:
        /*07d4*/ 	.byte	0x04, 0x11
        /*07d6*/ 	.short	(.L_344 - .L_343)
	.align		4
.L_343:
        /*07d8*/ 	.word	index@(_ZN10layer_norm13ln_fwd_kernelINS_13Kernel_traitsI6__halfS2_fS2_fjLj7168ELj1ELj1ELj4ELj16ENS_18Kernel_traits_baseILj7168ES2_S2_fS2_fjLj128EEEEELb1ELb0ELb0ELb0EEEvNS_9FwdParamsE)
        /*07dc*/ 	.word	0x00000000


	//----- nvinfo : EIATTR_REGCOUNT
	.align		4
.L_344:
        /*07e0*/ 	.byte	0x04, 0x2f
        /*07e2*/ 	.short	(.L_346 - .L_345)
	.align		4
.L_345:
        /*07e4*/ 	.word	index@(_ZN10layer_norm13ln_fwd_kernelINS_13Kernel_traitsI6__halfS2_fS2_fjLj7168ELj1ELj1ELj4ELj16ENS_18Kernel_traits_baseILj7168ES2_S2_fS2_fjLj128EEEEELb0ELb1ELb1ELb1EEEvNS_9FwdParamsE)
        /*07e8*/ 	.word	0x000000ff


	//----- nvinfo : EIATTR_FRAME_SIZE
	.align		4
.L_346:
        /*07ec*/ 	.byte	0x04, 0x11
        /*07ee*/ 	.short	(.L_348 - .L_347)
	.align		4
.L_347:
        /*07f0*/ 	.word	index@($__internal_103_$__cuda_sm70_shflsync_bfly_p)
        /*07f4*/ 	.word	0x00000000


	//----- nvinfo : EIATTR_FRAME_SIZE
	.align		4
.L_348:
        /*07f8*/ 	.byte	0x04, 0x11
        /*07fa*/ 	.short	(.L_350 - .L_349)
	.align		4
.L_349:
        /*07fc*/ 	.word	index@(_ZN10layer_norm13ln_fwd_kernelINS_13Kernel_traitsI6__halfS2_fS2_fjLj7168ELj1ELj1ELj4ELj16ENS_18Kernel_traits_baseILj7168ES2_S2_fS2_fjLj128EEEEELb0ELb1ELb1ELb1EEEvNS_9FwdParamsE)
        /*0800*/ 	.word	0x00000000


	//----- nvinfo : EIATTR_REGCOUNT
	.align		4
.L_350:
        /*0804*/ 	.byte	0x04, 0x2f
        /*0806*/ 	.short	(.L_352 - .L_351)
	.align		4
.L_351:
        /*0808*/ 	.word	index@(_ZN10layer_norm13ln_fwd_kernelINS_13Kernel_traitsI6__halfS2_fS2_fjLj7168ELj1ELj1ELj4ELj16ENS_18Kernel_traits_baseILj7168ES2_S2_fS2_fjLj128EEEEELb0ELb1ELb1ELb0EEEvNS_9FwdParamsE)
        /*080c*/ 	.word	0x000000ff


	//----- nvinfo : EIATTR_FRAME_SIZE
	.align		4
.L_352:
        /*0810*/ 	.byte	0x04, 0x11
        /*0812*/ 	.short	(.L_354 - .L_353)
	.align		4
.L_353:
        /*0814*/ 	.word	index@($__internal_102_$__cuda_sm70_shflsync_bfly_p)
        /*0818*/ 	.word	0x00000000


	//----- nvinfo : EIATTR_FRAME_SIZE
	.align		4
.L_354:
        /*081c*/ 	.byte	0x04, 0x11
        /*081e*/ 	.short	(.L_356 - .L_355)
	.align		4
.L_355:
        /*0820*/ 	.word	index@(_ZN10layer_norm13ln_fwd_kernelINS_13Kernel_traitsI6__halfS2_fS2_fjLj7168ELj1ELj1ELj4ELj16ENS_18Kernel_traits_baseILj7168ES2_S2_fS2_fjLj128EEEEELb0ELb1ELb1ELb0EEEvNS_9FwdParamsE)
        /*0824*/ 	.word	0x00000008


	//----- nvinfo : EIATTR_REGCOUNT
	.align		4
.L_356:
        /*0828*/ 	.byte	0x04, 0x2f
        /*082a*/ 	.short	(.L_358 - .L_357)
	.align		4
.L_357:
        /*082c*/ 	.word	index@(_ZN10layer_norm13ln_fwd_kernelINS_13Kernel_traitsI6__halfS2_fS2_fjLj7168ELj1ELj1ELj4ELj16ENS_18Kernel_traits_baseILj7168ES2_S2_fS2_fjLj128EEEEELb0ELb1ELb0ELb1EEEvNS_9FwdParamsE)
        /*0830*/ 	.word	0x000000ff


	//----- nvinfo : EIATTR_FRAME_SIZE
	.align		4
.L_358:
        /*0834*/ 	.byte	0x04, 0x11
        /*0836*/ 	.short	(.L_360 - .L_359)
	.align		4
.L_359:
        /*0838*/ 	.word	index@($__internal_101_$__cuda_sm70_shflsync_bfly_p)
        /*083c*/ 	.word	0x00000000


	//----- nvinfo : EIATTR_FRAME_SIZE
	.align		4
.L_360:
        /*0840*/ 	.byte	0x04, 0x11
        /*0842*/ 	.short	(.L_362 - .L_361)
	.align		4
.L_361:
        /*0844*/ 	.word	index@(_ZN10layer_norm13ln_fwd_kernelINS_13Kernel_traitsI6__halfS2_fS2_fjLj7168ELj1ELj1ELj4ELj16ENS_18Kernel_traits_baseILj7168ES2_S2_fS2_fjLj128EEEEELb0ELb1ELb0ELb1EEEvNS_9FwdParamsE)
        /*0848*/ 	.word	0x00000000


	//----- nvinfo : EIATTR_REGCOUNT
	.align		4
.L_362:
        /*084c*/ 	.byte	0x04, 0x2f
        /*084e*/ 	.short	(.L_364 - .L_363)
	.align		4
.L_363:
        /*0850*/ 	.word	index@(_ZN10layer_norm13ln_fwd_kernelINS_13Kernel_traitsI6__halfS2_fS2_fjLj7168ELj1ELj1ELj4ELj16ENS_18Kernel_traits_baseILj7168ES2_S2_fS2_fjLj128EEEEELb0ELb1ELb0ELb0EEEvNS_9FwdParamsE)
        /*0854*/ 	.word	0x000000ff


	//----- nvinfo : EIATTR_FRAME_SIZE
	.align		4
.L_364:
        /*0858*/ 	.byte	0x04, 0x11
        /*085a*/ 	.short	(.L_366 - .L_365)
	.align		4
.L_365:
        /*085c*/ 	.word	index@($__internal_100_$__cuda_sm70_shflsync_bfly_p)
        /*0860*/ 	.word	0x00000000


	//----- nvinfo : EIATTR_FRAME_SIZE
	.align		4
.L_366:
        /*0864*/ 	.byte	0x04, 0x11
        /*0866*/ 	.short	(.L_368 - .L_367)
	.align		4
.L_367:
        /*0868*/ 	.word	index@(_ZN10layer_norm13ln_fwd_kernelINS_13Kernel_traitsI6__halfS2_fS2_fjLj7168ELj1ELj1ELj4ELj16ENS_18Kernel_traits_baseILj7168ES2_S2_fS2_fjLj128EEEEELb0ELb1ELb0ELb0EEEvNS_9FwdParamsE)
        /*086c*/ 	.word	0x00000000


	//----- nvinfo : EIATTR_REGCOUNT
	.align		4
.L_368:
        /*0870*/ 	.byte	0x04, 0x2f
        /*0872*/ 	.short	(.L_370 - .L_369)
	.align		4
.L_369:
        /*0874*/ 	.word	index@(_ZN10layer_norm13ln_fwd_kernelINS_13Kernel_traitsI6__halfS2_fS2_fjLj7168ELj1ELj1ELj4ELj16ENS_18Kernel_traits_baseILj7168ES2_S2_fS2_fjLj128EEEEELb0ELb0ELb1ELb1EEEvNS_9FwdParamsE)
        /*0878*/ 	.word	0x000000f5


	//----- nvinfo : EIATTR_FRAME_SIZE
	.align		4
.L_370:
        /*087c*/ 	.byte	0x04, 0x11
        /*087e*/ 	.short	(.L_372 - .L_371)
	.align		4
.L_371:
        /*0880*/ 	.word	index@($__internal_99_$__cuda_sm70_shflsync_bfly_p)
        /*0884*/ 	.word	0x00000000


	//----- nvinfo : EIATTR_FRAME_SIZE
	.align		4
.L_372:
        /*0888*/ 	.byte	0x04, 0x11
        /*088a*/ 	.short	(.L_374 - .L_373)
	.align		4
.L_373:
        /*088c*/ 	.word	index@(_ZN10layer_norm13ln_fwd_kernelINS_13Kernel_traitsI6__halfS2_fS2_fjLj7168ELj1ELj1ELj4ELj16ENS_18Kernel_traits_baseILj7168ES2_S2_fS2_fjLj128EEEEELb0ELb0ELb1ELb1EEEvNS_9FwdParamsE)
        /*0890*/ 	.word	0x00000000


	//----- nvinfo : EIATTR_REGCOUNT
	.align		4
.L_374:
        /*0894*/ 	.byte	0x04, 0x2f
        /*0896*/ 	.short	(.L_376 - .L_375)
	.align		4
.L_375:
        /*0898*/ 	.word	index@(_ZN10layer_norm13ln_fwd_kernelINS_13Kernel_traitsI6__halfS2_fS2_fjLj7168ELj1ELj1ELj4ELj16ENS_18Kernel_traits_baseILj7168ES2_S2_fS2_fjLj128EEEEELb0ELb0ELb1ELb0EEEvNS_9FwdParamsE)
        /*089c*/ 	.word	0x000000d0


	//----- nvinfo : EIATTR_FRAME_SIZE
	.align		4
.L_376:
        /*08a0*/ 	.byte	0x04, 0x11
        /*08a2*/ 	.short	(.L_378 - .L_377)
	.align		4
.L_377:
        /*08a4*/ 	.word	index@($__internal_98_$__cuda_sm70_shflsync_bfly_p)
        /*08a8*/ 	.word	0x00000000


	//----- nvinfo : EIATTR_FRAME_SIZE
	.align		4
.L_378:
        /*08ac*/ 	.byte	0x04, 0x11
        /*08ae*/ 	.short	(.L_380 - .L_379)
	.align		4
.L_379:
        /*08b0*/ 	.word	index@(_ZN10layer_norm13ln_fwd_kernelINS_13Kernel_traitsI6__halfS2_fS2_fjLj7168ELj1ELj1ELj4ELj16ENS_18Kernel_traits_baseILj7168ES2_S2_fS2_fjLj128EEEEELb0ELb0ELb1ELb0EEEvNS_9FwdParamsE)
        /*08b4*/ 	.word	0x00000000


	//----- nvinfo : EIATTR_REGCOUNT
	.align		4
.L_380:
        /*08b8*/ 	.byte	0x04, 0x2f
        /*08ba*/ 	.short	(.L_382 - .L_381)
	.align		4
.L_381:
        /*08bc*/ 	.word	index@(_ZN10layer_norm13ln_fwd_kernelINS_13Kernel_traitsI6__halfS2_fS2_fjLj7168ELj1ELj1ELj4ELj16ENS_18Kernel_traits_baseILj7168ES2_S2_fS2_fjLj128EEEEELb0ELb0ELb0ELb1EEEvNS_9FwdParamsE)
        /*08c0*/ 	.word	0x000000cc


	//----- nvinfo : EIATTR_FRAME_SIZE
	.align		4
.L_382:
        /*08c4*/ 	.byte	0x04, 0x11
        /*08c6*/ 	.short	(.L_384 - .L_383)
	.align		4
.L_383:
        /*08c8*/ 	.word	index@($__internal_97_$__cuda_sm70_shflsync_bfly_p)
        /*08cc*/ 	.word	0x00000000


	//----- nvinfo : EIATTR_FRAME_SIZE
	.align		4
.L_384:
        /*08d0*/ 	.byte	0x04, 0x11
        /*08d2*/ 	.short	(.L_386 - .L_385)
	.align		4
.L_385:
        /*08d4*/ 	.word	index@(_ZN10layer_norm13ln_fwd_kernelINS_13Kernel_traitsI6__halfS2_fS2_fjLj7168ELj1ELj1ELj4ELj16ENS_18Kernel_traits_baseILj7168ES2_S2_fS2_fjLj128EEEEELb0ELb0ELb0ELb1EEEvNS_9FwdParamsE)
        /*08d8*/ 	.word	0x00000000


	//----- nvinfo : EIATTR_REGCOUNT
	.align		4
.L_386:
        /*08dc*/ 	.byte	0x04, 0x2f
        /*08de*/ 	.short	(.L_388 - .L_387)
	.align		4
.L_387:
        /*08e0*/ 	.word	index@(_ZN10layer_norm13ln_fwd_kernelINS_13Kernel_traitsI6__halfS2_fS2_fjLj7168ELj1ELj1ELj4ELj16ENS_18Kernel_traits_baseILj7168ES2_S2_fS2_fjLj128EEEEELb0ELb0ELb0ELb0EEEvNS_9FwdParamsE)
        /*08e4*/ 	.word	0x000000cc


	//----- nvinfo : EIATTR_FRAME_SIZE
	.align		4
.L_388:
        /*08e8*/ 	.byte	0x04, 0x11
        /*08ea*/ 	.short	(.L_390 - .L_389)
	.align		4
.L_389:
        /*08ec*/ 	.word	index@($__internal_96_$__cuda_sm70_shflsync_bfly_p)
        /*08f0*/ 	.word	0x00000000


	//----- nvinfo : EIATTR_FRAME_SIZE
	.align		4
.L_390:
        /*08f4*/ 	.byte	0x04, 0x11
        /*08f6*/ 	.short	(.L_392 - .L_391)
	.align		4
.L_391:
        /*08f8*/ 	.word	index@(_ZN10layer_norm13ln_fwd_kernelINS_13Kernel_traitsI6__halfS2_fS2_fjLj7168ELj1ELj1ELj4ELj16ENS_18Kernel_traits_baseILj7168ES2_S2_fS2_fjLj128EEEEELb0ELb0ELb0ELb0EEEvNS_9FwdParamsE)
        /*08fc*/ 	.word	0x00000000


	//----- nvinfo : EIATTR_REGCOUNT
	.align		4
.L_392:
        /*0900*/ 	.byte	0x04, 0x2f
        /*0902*/ 	.short	(.L_394 - .L_393)
	.align		4
.L_393:
        /*0904*/ 	.word	index@(_ZN10layer_norm13ln_fwd_kernelINS_13Kernel_traitsIf6__halfS2_S2_fjLj7168ELj1ELj1ELj4ELj16ENS_18Kernel_traits_baseILj7168EfS2_S2_S2_fjLj128EEEEELb1ELb1ELb1ELb1EEEvNS_9FwdParamsE)
        /*0908*/ 	.word	0x000000ff


	//----- nvinfo : EIATTR_FRAME_SIZE
	.align		4
.L_394:
        /*090c*/ 	.byte	0x04, 0x11
        /*090e*/ 	.short	(.L_396 - .L_395)
	.align		4
.L_395:
        /*0910*/ 	.word	index@($__internal_95_$__cuda_sm70_shflsync_bfly_p)
        /*0914*/ 	.word	0x00000000


	//----- nvinfo : EIATTR_FRAME_SIZE
	.align		4
.L_396:
        /*0918*/ 	.byte	0x04, 0x11
        /*091a*/ 	.short	(.L_398 - .L_397)
	.align		4
.L_397:
        /*091c*/ 	.word	index@(_ZN10layer_norm13ln_fwd_kernelINS_13Kernel_traitsIf6__halfS2_S2_fjLj7168ELj1ELj1ELj4ELj16ENS_18Kernel_traits_baseILj7168EfS2_S2_S2_fjLj128EEEEELb1ELb1ELb1ELb1EEEvNS_9FwdParamsE)
        /*0920*/ 	.word	0x00000028


	//----- nvinfo : EIATTR_REGCOUNT
	.align		4
.L_398:
        /*0924*/ 	.byte	0x04, 0x2f
        /*0926*/ 	.short	(.L_400 - .L_399)
	.align		4
.L_399:
        /*0928*/ 	.word	index@(_ZN10layer_norm13ln_fwd_kernelINS_13Kernel_traitsIf6__halfS2_S2_fjLj7168ELj1ELj1ELj4ELj16ENS_18Kernel_traits_baseILj7168EfS2_S2_S2_fjLj128EEEEELb1ELb1ELb1ELb0EEEvNS_9FwdParamsE)
        /*092c*/ 	.word	0x000000ff


	//----- nvinfo : EIATTR_FRAME_SIZE
	.align		4
.L_400:
        /*0930*/ 	.byte	0x04, 0x11
        /*0932*/ 	.short	(.L_402 - .L_401)
	.align		4
.L_401:
        /*0934*/ 	.word	index@($__internal_94_$__cuda_sm70_shflsync_bfly_p)
        /*0938*/ 	.word	0x00000000


	//----- nvinfo : EIATTR_FRAME_SIZE
	.align		4
.L_402:
        /*093c*/ 	.byte	0x04, 0x11
        /*093e*/ 	.short	(.L_404 - .L_403)
	.align		4
.L_403:
        /*0940*/ 	.word	index@(_ZN10layer_norm13ln_fwd_kernelINS_13Kernel_traitsIf6__halfS2_S2_fjLj7168ELj1ELj1ELj4ELj16ENS_18Kernel_traits_baseILj7168EfS2_S2_S2_fjLj128EEEEELb1ELb1ELb1ELb0EEEvNS_9FwdParamsE)
        /*0944*/ 	.word	0x00000040


	//----- nvinfo : EIATTR_REGCOUNT
	.align		4
.L_404:
        /*0948*/ 	.byte	0x04, 0x2f
        /*094a*/ 	.short	(.L_406 - .L_405)
	.align		4
.L_405:
        /*094c*/ 	.word	index@(_ZN10layer_norm13ln_fwd_kernelINS_13Kernel_traitsIf6__halfS2_S2_fjLj7168ELj1ELj1ELj4ELj16ENS_18Kernel_traits_baseILj7168EfS2_S2_S2_fjLj128EEEEELb1ELb1ELb0ELb1EEEvNS_9FwdParamsE)
        /*0950*/ 	.word	0x000000ff


	//----- nvinfo : EIATTR_FRAME_SIZE
	.align		4
.L_406:
        /*0954*/ 	.byte	0x04, 0x11
        /*0956*/ 	.short	(.L_408 - .L_407)
	.align		4
.L_407:
        /*0958*/ 	.word	index@($__internal_93_$__cuda_sm70_shflsync_bfly_p)
        /*095c*/ 	.word	0x00000000


	//----- nvinfo : EIATTR_FRAME_SIZE
	.align		4
.L_408:
        /*0960*/ 	.byte	0x04, 0x11
        /*0962*/ 	.short	(.L_410 - .L_409)
	.align		4
.L_409:
        /*0964*/ 	.word	index@(_ZN10layer_norm13ln_fwd_kernelINS_13Kernel_traitsIf6__halfS2_S2_fjLj7168ELj1ELj1ELj4ELj16ENS_18Kernel_traits_baseILj7168EfS2_S2_S2_fjLj128EEEEELb1ELb1ELb0ELb1EEEvNS_9FwdParamsE)
        /*0968*/ 	.word	0x00000000


	//----- nvinfo : EIATTR_REGCOUNT
	.align		4
.L_410:
        /*096c*/ 	.byte	0x04, 0x2f
        /*096e*/ 	.short	(.L_412 - .L_411)
	.align		4
.L_411:
        /*0970*/ 	.word	index@(_ZN10layer_norm13ln_fwd_kernelINS_13Kernel_traitsIf6__halfS2_S2_fjLj7168ELj1ELj1ELj4ELj16ENS_18Kernel_traits_baseILj7168EfS2_S2_S2_fjLj128EEEEELb1ELb1ELb0ELb0EEEvNS_9FwdParamsE)
        /*0974*/ 	.word	0x000000ff


	//----- nvinfo : EIATTR_FRAME_SIZE
	.align		4
.L_412:
        /*0978*/ 	.byte	0x04, 0x11
        /*097a*/ 	.short	(.L_414 - .L_413)
	.align		4
.L_413:
        /*097c*/ 	.word	index@($__internal_92_$__cuda_sm70_shflsync_bfly_p)
        /*0980*/ 	.word	0x00000000


	//----- nvinfo : EIATTR_FRAME_SIZE
	.align		4
.L_414:
        /*0984*/ 	.byte	0x04, 0x11
        /*0986*/ 	.short	(.L_416 - .L_415)
	.align		4
.L_415:
        /*0988*/ 	.word	index@(_ZN10layer_norm13ln_fwd_kernelINS_13Kernel_traitsIf6__halfS2_S2_fjLj7168ELj1ELj1ELj4ELj16ENS_18Kernel_traits_baseILj7168EfS2_S2_S2_fjLj128EEEEELb1ELb1ELb0ELb0EEEvNS_9FwdParamsE)
        /*098c*/ 	.word	0x00000008


	//----- nvinfo : EIATTR_REGCOUNT
	.align		4
.L_416:
        /*0990*/ 	.byte	0x04, 0x2f
        /*0992*/ 	.short	(.L_418 - .L_417)
	.align		4
.L_417:
        /*0994*/ 	.word	index@(_ZN10layer_norm13ln_fwd_kernelINS_13Kernel_traitsIf6__halfS2_S2_fjLj7168ELj1ELj1ELj4ELj16ENS_18Kernel_traits_baseILj7168EfS2_S2_S2_fjLj128EEEEELb1ELb0ELb1ELb1EEEvNS_9FwdParamsE)
        /*0998*/ 	.word	0x000000ff


	//----- nvinfo : EIATTR_FRAME_SIZE
	.align		4
.L_418:
        /*099c*/ 	.byte	0x04, 0x11
        /*099e*/ 	.short	(.L_420 - .L_419)
	.align		4
.L_419:
        /*09a0*/ 	.word	index@($__internal_91_$__cuda_sm70_shflsync_bfly_p)
        /*09a4*/ 	.word	0x00000000


	//----- nvinfo : EIATTR_FRAME_SIZE
	.align		4
.L_420:
        /*09a8*/ 	.byte	0x04, 0x11
        /*09aa*/ 	.short	(.L_422 - .L_421)
	.align		4
.L_421:
        /*09ac*/ 	.word	index@(_ZN10layer_norm13ln_fwd_kernelINS_13Kernel_traitsIf6__halfS2_S2_fjLj7168ELj1ELj1ELj4ELj16ENS_18Kernel_traits_baseILj7168EfS2_S2_S2_fjLj128EEEEELb1ELb0ELb1ELb1EEEvNS_9FwdParamsE)
        /*09b0*/ 	.word	0x00000000


	//----- nvinfo : EIATTR_REGCOUNT
	.align		4
.L_422:
        /*09b4*/ 	.byte	0x04, 0x2f
        /*09b6*/ 	.short	(.L_424 - .L_423)
	.align		4
.L_423:
        /*09b8*/ 	.word	index@(_ZN10layer_norm13ln_fwd_kernelINS_13Kernel_traitsIf6__halfS2_S2_fjLj7168ELj1ELj1ELj4ELj16ENS_18Kernel_traits_baseILj7168EfS2_S2_S2_fjLj128EEEEELb1ELb0ELb1ELb0EEEvNS_9FwdParamsE)
        /*09bc*/ 	.word	0x000000e3


	//----- nvinfo : EIATTR_FRAME_SIZE
	.align		4
.L_424:
        /*09c0*/ 	.byte	0x04, 0x11
        /*09c2*/ 	.short	(.L_426 - .L_425)
	.align		4
.L_425:
        /*09c4*/ 	.word	index@($__internal_90_$__cuda_sm70_shflsync_bfly_p)
        /*09c8*/ 	.word	0x00000000


	//----- nvinfo : EIATTR_FRAME_SIZE
	.align		4
.L_426:
        /*09cc*/ 	.byte	0x04, 0x11
        /*09ce*/ 	.short	(.L_428 - .L_427)
	.align		4
.L_427:
        /*09d0*/ 	.word	index@(_ZN10layer_norm13ln_fwd_kernelINS_13Kernel_traitsIf6__halfS2_S2_fjLj7168ELj1ELj1ELj4ELj16ENS_18Kernel_traits_baseILj7168EfS2_S2_S2_fjLj128EEEEELb1ELb0ELb1ELb0EEEvNS_9FwdParamsE)
        /*09d4*/ 	.word	0x00000000


	//----- nvinfo : EIATTR_REGCOUNT
	.align		4
.L_428:
        /*09d8*/ 	.byte	0x04, 0x2f
        /*09da*/ 	.short	(.L_430 - .L_429)
	.align		4
.L_429:
        /*09dc*/ 	.word	index@(_ZN10layer_norm13ln_fwd_kernelINS_13Kernel_traitsIf6__halfS2_S2_fjLj7168ELj1ELj1ELj4ELj16ENS_18Kernel_traits_baseILj7168EfS2_S2_S2_fjLj128EEEEELb1ELb0ELb0ELb1EEEvNS_9FwdParamsE)
        /*09e0*/ 	.word	0x000000f8


	//----- nvinfo : EIATTR_FRAME_SIZE
	.align		4
.L_430:
        /*09e4*/ 	.byte	0x04, 0x11
        /*09e6*/ 	.short	(.L_432 - .L_431)
	.align		4
.L_431:
        /*09e8*/ 	.word	index@($__internal_89_$__cuda_sm70_shflsync_bfly_p)
        /*09ec*/ 	.word	0x00000000


	//----- nvinfo : EIATTR_FRAME_SIZE
	.align		4
.L_432:
        /*09f0*/ 	.byte	0x04, 0x11
        /*09f2*/ 	.short	(.L_434 - .L_433)
	.align		4
.L_433:
        /*09f4*/ 	.word	index@(_ZN10layer_norm13ln_fwd_kernelINS_13Kernel_traitsIf6__halfS2_S2_fjLj7168ELj1ELj1ELj4ELj16ENS_18Kernel_traits_baseILj7168EfS2_S2_S2_fjLj128EEEEELb1ELb0ELb0ELb1EEEvNS_9FwdParamsE)
        /*09f8*/ 	.word	0x00000000


	//----- nvinfo : EIATTR_REGCOUNT
	.align		4
.L_434:
        /*09fc*/ 	.byte	0x04, 0x2f
        /*09fe*/ 	.short	(.L_436 - .L_435)
	.align		4
.L_435:
        /*0a00*/ 	.word	index@(_ZN10layer_norm13ln_fwd_kernelINS_13Kernel_traitsIf6__halfS2_S2_fjLj7168ELj1ELj1ELj4ELj16ENS_18Kernel_traits_baseILj7168EfS2_S2_S2_fjLj128EEEEELb1ELb0ELb0ELb0EEEvNS_9FwdParamsE)
        /*0a04*/ 	.word	0x000000fe


	//----- nvinfo : EIATTR_FRAME_SIZE
	.align		4
.L_436:
        /*0a08*/ 	.byte	0x04, 0x11
        /*0a0a*/ 	.short	(.L_438 - .L_437)
	.align		4
.L_437:
        /*0a0c*/ 	.word	index@($__internal_88_$__cuda_sm70_shflsync_bfly_p)
        /*0a10*/ 	.word	0x00000000


	//----- nvinfo : EIATTR_FRAME_SIZE
	.align		4
.L_438:
        /*0a14*/ 	.byte	0x04, 0x11
        /*0a16*/ 	.short	(.L_440 - .L_439)
	.align		4
.L_439:
        /*0a18*/ 	.word	index@(_ZN10layer_norm13ln_fwd_kernelINS_13Kernel_traitsIf6__halfS2_S2_fjLj7168ELj1ELj1ELj4ELj16ENS_18Kernel_traits_baseILj7168EfS2_S2_S2_fjLj128EEEEELb1ELb0ELb0ELb0EEEvNS_9FwdParamsE)
        /*0a1c*/ 	.word	0x00000000


	//----- nvinfo : EIATTR_REGCOUNT
	.align		4
.L_440:
        /*0a20*/ 	.byte	0x04, 0x2f
        /*0a22*/ 	.short	(.L_442 - .L_441)
	.align		4
.L_441:
        /*0a24*/ 	.word	index@(_ZN10layer_norm13ln_fwd_kernelINS_13Kernel_traitsIf6__halfS2_S2_fjLj7168ELj1ELj1ELj4ELj16ENS_18Kernel_traits_baseILj7168EfS2_S2_S2_fjLj128EEEEELb0ELb1ELb1ELb1EEEvNS_9FwdParamsE)
        /*0a28*/ 	.word	0x000000ff


	//----- nvinfo : EIATTR_FRAME_SIZE
	.align		4
.L_442:
        /*0a2c*/ 	.byte	0x04, 0x11
        /*0a2e*/ 	.short	(.L_444 - .L_443)
	.align		4
.L_443:
        /*0a30*/ 	.word	index@($__internal_87_$__cuda_sm70_shflsync_bfly_p)
        /*0a34*/ 	.word	0x00000000


	//----- nvinfo : EIATTR_FRAME_SIZE
	.align		4
.L_444:
        /*0a38*/ 	.byte	0x04, 0x11
        /*0a3a*/ 	.short	(.L_446 - .L_445)
	.align		4
.L_445:
        /*0a3c*/ 	.word	index@(_ZN10layer_norm13ln_fwd_kernelINS_13Kernel_traitsIf6__halfS2_S2_fjLj7168ELj1ELj1ELj4ELj16ENS_18Kernel_traits_baseILj7168EfS2_S2_S2_fjLj128EEEEELb0ELb1ELb1ELb1EEEvNS_9FwdParamsE)
        /*0a40*/ 	.word	0x00000000


	//----- nvinfo : EIATTR_REGCOUNT
	.align		4
.L_446:
        /*0a44*/ 	.byte	0x04, 0x2f
        /*0a46*/ 	.short	(.L_448 - .L_447)
	.align		4
.L_447:
        /*0a48*/ 	.word	index@(_ZN10layer_norm13ln_fwd_kernelINS_13Kernel_traitsIf6__halfS2_S2_fjLj7168ELj1ELj1ELj4ELj16ENS_18Kernel_traits_baseILj7168EfS2_S2_S2_fjLj128EEEEELb0ELb1ELb1ELb0EEEvNS_9FwdParamsE)
        /*0a4c*/ 	.word	0x000000ff


	//----- nvinfo : EIATTR_FRAME_SIZE
	.align		4
.L_448:
        /*0a50*/ 	.byte	0x04, 0x11
        /*0a52*/ 	.short	(.L_450 - .L_449)
	.align		4
.L_449:
        /*0a54*/ 	.word	index@($__internal_86_$__cuda_sm70_shflsync_bfly_p)
        /*0a58*/ 	.word	0x00000000


	//----- nvinfo : EIATTR_FRAME_SIZE
	.align		4
.L_450:
        /*0a5c*/ 	.byte	0x04, 0x11
        /*0a5e*/ 	.short	(.L_452 - .L_451)
	.align		4
.L_451:
        /*0a60*/ 	.word	index@(_ZN10layer_norm13ln_fwd_kernelINS_13Kernel_traitsIf6__halfS2_S2_fjLj7168ELj1ELj1ELj4ELj16ENS_18Kernel_traits_baseILj7168EfS2_S2_S2_fjLj128EEEEELb0ELb1ELb1ELb0EEEvNS_9FwdParamsE)
        /*0a64*/ 	.word	0x00000000


	//----- nvinfo : EIATTR_REGCOUNT
	.align		4
.L_452:
        /*0a68*/ 	.byte	0x04, 0x2f
        /*0a6a*/ 	.short	(.L_454 - .L_453)
	.align		4
.L_453:
        /*0a6c*/ 	.word	index@(_ZN10layer_norm13ln_fwd_kernelINS_13Kernel_traitsIf6__halfS2_S2_fjLj7168ELj1ELj1ELj4ELj16ENS_18Kernel_traits_baseILj7168EfS2_S2_S2_fjLj128EEEEELb0ELb1ELb0ELb1EEEvNS_9FwdParamsE)
        /*0a70*/ 	.word	0x000000ff


	//----- nvinfo : EIATTR_FRAME_SIZE
	.align		4
.L_454:
        /*0a74*/ 	.byte	0x04, 0x11
        /*0a76*/ 	.short	(.L_456 - .L_455)
	.align		4
.L_455:
        /*0a78*/ 	.word	index@($__internal_85_$__cuda_sm70_shflsync_bfly_p)
        /*0a7c*/ 	.word	0x00000000


	//----- nvinfo : EIATTR_FRAME_SIZE
	.align		4
.L_456:
        /*0a80*/ 	.byte	0x04, 0x11
        /*0a82*/ 	.short	(.L_458 - .L_457)
	.align		4
.L_457:
        /*0a84*/ 	.word	index@(_ZN10layer_norm13ln_fwd_kernelINS_13Kernel_traitsIf6__halfS2_S2_fjLj7168ELj1ELj1ELj4ELj16ENS_18Kernel_traits_baseILj7168EfS2_S2_S2_fjLj128EEEEELb0ELb1ELb0ELb1EEEvNS_9FwdParamsE)
        /*0a88*/ 	.word	0x00000000


	//----- nvinfo : EIATTR_REGCOUNT
	.align		4
.L_458:
        /*0a8c*/ 	.byte	0x04, 0x2f
        /*0a8e*/ 	.short	(.L_460 - .L_459)
	.align		4
.L_459:
        /*0a90*/ 	.word	index@(_ZN10layer_norm13ln_fwd_kernelINS_13Kernel_traitsIf6__halfS2_S2_fjLj7168ELj1ELj1ELj4ELj16ENS_18Kernel_traits_baseILj7168EfS2_S2_S2_fjLj128EEEEELb0ELb1ELb0ELb0EEEvNS_9FwdParamsE)
        /*0a94*/ 	.word	0x000000fd


	//----- nvinfo : EIATTR_FRAME_SIZE
	.align		4
.L_460:
        /*0a98*/ 	.byte	0x04, 0x11
        /*0a9a*/ 	.short	(.L_462 - .L_461)
	.align		4
.L_461:
        /*0a9c*/ 	.word	index@($__internal_84_$__cuda_sm70_shflsync_bfly_p)
        /*0aa0*/ 	.word	0x00000000


	//----- nvinfo : EIATTR_FRAME_SIZE
	.align		4
.L_462:
        /*0aa4*/ 	.byte	0x04, 0x11
        /*0aa6*/ 	.short	(.L_464 - .L_463)
	.align		4
.L_463:
        /*0aa8*/ 	.word	index@(_ZN10layer_norm13ln_fwd_kernelINS_13Kernel_traitsIf6__halfS2_S2_fjLj7168ELj1ELj1ELj4ELj16ENS_18Kernel_traits_baseILj7168EfS2_S2_S2_fjLj128EEEEELb0ELb1ELb0ELb0EEEvNS_9FwdParamsE)
        /*0aac*/ 	.word	0x00000000


	//----- nvinfo : EIATTR_REGCOUNT
	.align		4
.L_464:
        /*0ab0*/ 	.byte	0x04, 0x2f
        /*0ab2*/ 	.short	(.L_466 - .L_465)
	.align		4
.L_465:
        /*0ab4*/ 	.word	index@(_ZN10layer_norm13ln_fwd_kernelINS_13Kernel_traitsIf6__halfS2_S2_fjLj7168ELj1ELj1ELj4ELj16ENS_18Kernel_traits_baseILj7168EfS2_S2_S2_fjLj128EEEEELb0ELb0ELb1ELb1EEEvNS_9FwdParamsE)
        /*0ab8*/ 	.word	0x000000fe


	//----- nvinfo : EIATTR_FRAME_SIZE
	.align		4
.L_466:
        /*0abc*/ 	.byte	0x04, 0x11
        /*0abe*/ 	.short	(.L_468 - .L_467)
	.align		4
.L_467:
        /*0ac0*/ 	.word	index@($__internal_83_$__cuda_sm70_shflsync_bfly_p)
        /*0ac4*/ 	.word	0x00000000


	//----- nvinfo : EIATTR_FRAME_SIZE
	.align		4
.L_468:
        /*0ac8*/ 	.byte	0x04, 0x11
        /*0aca*/ 	.short	(.L_470 - .L_469)
	.align		4
.L_469:
        /*0acc*/ 	.word	index@(_ZN10layer_norm13ln_fwd_kernelINS_13Kernel_traitsIf6__halfS2_S2_fjLj7168ELj1ELj1ELj4ELj16ENS_18Kernel_traits_baseILj7168EfS2_S2_S2_fjLj128EEEEELb0ELb0ELb1ELb1EEEvNS_9FwdParamsE)
        /*0ad0*/ 	.word	0x00000000


	//----- nvinfo : EIATTR_REGCOUNT
	.align		4
.L_470:
        /*0ad4*/ 	.byte	0x04, 0x2f
        /*0ad6*/ 	.short	(.L_472 - .L_471)
	.align		4
.L_471:
        /*0ad8*/ 	.word	index@(_ZN10layer_norm13ln_fwd_kernelINS_13Kernel_traitsIf6__halfS2_S2_fjLj7168ELj1ELj1ELj4ELj16ENS_18Kernel_traits_baseILj7168EfS2_S2_S2_fjLj128EEEEELb0ELb0ELb1ELb0EEEvNS_9FwdParamsE)
        /*0adc*/ 	.word	0x000000cc


	//----- nvinfo : EIATTR_FRAME_SIZE
	.align		4
.L_472:
        /*0ae0*/ 	.byte	0x04, 0x11
        /*0ae2*/ 	.short	(.L_474 - .L_473)
	.align		4
.L_473:
        /*0ae4*/ 	.word	index@($__internal_82_$__cuda_sm70_shflsync_bfly_p)
        /*0ae8*/ 	.word	0x00000000


	//----- nvinfo : EIATTR_FRAME_SIZE
	.align		4
.L_474:
        /*0aec*/ 	.byte	0x04, 0x11
        /*0aee*/ 	.short	(.L_476 - .L_475)
	.align		4
.L_475:
        /*0af0*/ 	.word	index@(_ZN10layer_norm13ln_fwd_kernelINS_13Kernel_traitsIf6__halfS2_S2_fjLj7168ELj1ELj1ELj4ELj16ENS_18Kernel_traits_baseILj7168EfS2_S2_S2_fjLj128EEEEELb0ELb0ELb1ELb0EEEvNS_9FwdParamsE)
        /*0af4*/ 	.word	0x00000000


	//----- nvinfo : EIATTR_REGCOUNT
	.align		4
.L_476:
        /*0af8*/ 	.byte	0x04, 0x2f
        /*0afa*/ 	.short	(.L_478 - .L_477)
	.align		4
.L_477:
        /*0afc*/ 	.word	index@(_ZN10layer_norm13ln_fwd_kernelINS_13Kernel_traitsIf6__halfS2_S2_fjLj7168ELj1ELj1ELj4ELj16ENS_18Kernel_traits_baseILj7168EfS2_S2_S2_fjLj128EEEEELb0ELb0ELb0ELb1EEEvNS_9FwdParamsE)
        /*0b00*/ 	.word	0x000000fe


	//----- nvinfo : EIATTR_FRAME_SIZE
	.align		4
.L_478:
        /*0b04*/ 	.byte	0x04, 0x11
        /*0b06*/ 	.short	(.L_480 - .L_479)
	.align		4
.L_479:
        /*0b08*/ 	.word	index@($__internal_81_$__cuda_sm70_shflsync_bfly_p)
        /*0b0c*/ 	.word	0x00000000


	//----- nvinfo : EIATTR_FRAME_SIZE
	.align		4
.L_480:
        /*0b10*/ 	.byte	0x04, 0x11
        /*0b12*/ 	.short	(.L_482 - .L_481)
	.align		4
.L_481:
        /*0b14*/ 	.word	index@(_ZN10layer_norm13ln_fwd_kernelINS_13Kernel_traitsIf6__halfS2_S2_fjLj7168ELj1ELj1ELj4ELj16ENS_18Kernel_traits_baseILj7168EfS2_S2_S2_fjLj128EEEEELb0ELb0ELb0ELb1EEEvNS_9FwdParamsE)
        /*0b18*/ 	.word	0x00000000


	//----- nvinfo : EIATTR_REGCOUNT
	.align		4
.L_482:
        /*0b1c*/ 	.byte	0x04, 0x2f
        /*0b1e*/ 	.short	(.L_484 - .L_483)
	.align		4
.L_483:
        /*0b20*/ 	.word	index@(_ZN10layer_norm13ln_fwd_kernelINS_13Kernel_traitsIf6__halfS2_S2_fjLj7168ELj1ELj1ELj4ELj16ENS_18Kernel_traits_baseILj7168EfS2_S2_S2_fjLj128EEEEELb0ELb0ELb0ELb0EEEvNS_9FwdParamsE)
        /*0b24*/ 	.word	0x000000cc


	//----- nvinfo : EIATTR_FRAME_SIZE
	.align		4
.L_484:
        /*0b28*/ 	.byte	0x04, 0x11
        /*0b2a*/ 	.short	(.L_486 - .L_485)
	.align		4
.L_485:
        /*0b2c*/ 	.word	index@($__internal_80_$__cuda_sm70_shflsync_bfly_p)
        /*0b30*/ 	.word	0x00000000


	//----- nvinfo : EIATTR_FRAME_SIZE
	.align		4
.L_486:
        /*0b34*/ 	.byte	0x04, 0x11
        /*0b36*/ 	.short	(.L_488 - .L_487)
	.align		4
.L_487:
        /*0b38*/ 	.word	index@(_ZN10layer_norm13ln_fwd_kernelINS_13Kernel_traitsIf6__halfS2_S2_fjLj7168ELj1ELj1ELj4ELj16ENS_18Kernel_traits_baseILj7168EfS2_S2_S2_fjLj128EEEEELb0ELb0ELb0ELb0EEEvNS_9FwdParamsE)
        /*0b3c*/ 	.word	0x00000000


	//----- nvinfo : EIATTR_REGCOUNT
	.align		4
.L_488:
        /*0b40*/ 	.byte	0x04, 0x2f
        /*0b42*/ 	.short	(.L_490 - .L_489)
	.align		4
.L_489:
        /*0b44*/ 	.word	index@(_ZN10layer_norm13ln_fwd_kernelINS_13Kernel_traitsIf13__nv_bfloat16fS2_fjLj7168ELj1ELj1ELj4ELj16ENS_18Kernel_traits_baseILj7168EfS2_fS2_fjLj128EEEEELb1ELb1ELb1ELb1EEEvNS_9FwdParamsE)
        /*0b48*/ 	.word	0x000000ff


	//----- nvinfo : EIATTR_FRAME_SIZE
	.align		4
.L_490:
        /*0b4c*/ 	.byte	0x04, 0x11
        /*0b4e*/ 	.short	(.L_492 - .L_491)
	.align		4
.L_491:
        /*0b50*/ 	.word	index@($__internal_79_$__cuda_sm70_shflsync_bfly_p)
        /*0b54*/ 	.word	0x00000000


	//----- nvinfo : EIATTR_FRAME_SIZE
	.align		4
.L_492:
        /*0b58*/ 	.byte	0x04, 0x11
        /*0b5a*/ 	.short	(.L_494 - .L_493)
	.align		4
.L_493:
        /*0b5c*/ 	.word	index@(_ZN10layer_norm13ln_fwd_kernelINS_13Kernel_traitsIf13__nv_bfloat16fS2_fjLj7168ELj1ELj1ELj4ELj16ENS_18Kernel_traits_baseILj7168EfS2_fS2_fjLj128EEEEELb1ELb1ELb1ELb1EEEvNS_9FwdParamsE)
        /*0b60*/ 	.word	0x00000038


	//----- nvinfo : EIATTR_REGCOUNT
	.align		4
.L_494:
        /*0b64*/ 	.byte	0x04, 0x2f
        /*0b66*/ 	.short	(.L_496 - .L_495)
	.align		4
.L_495:
        /*0b68*/ 	.word	index@(_ZN10layer_norm13ln_fwd_kernelINS_13Kernel_traitsIf13__nv_bfloat16fS2_fjLj7168ELj1ELj1ELj4ELj16ENS_18Kernel_traits_baseILj7168EfS2_fS2_fjLj128EEEEELb1ELb1ELb1ELb0EEEvNS_9FwdParamsE)
        /*0b6c*/ 	.word	0x000000ff


	//----- nvinfo : EIATTR_FRAME_SIZE
	.align		4
.L_496:
        /*0b70*/ 	.byte	0x04, 0x11
        /*0b72*/ 	.short	(.L_498 - .L_497)
	.align		4
.L_497:
        /*0b74*/ 	.word	index@($__internal_78_$__cuda_sm70_shflsync_bfly_p)
        /*0b78*/ 	.word	0x00000000


	//----- nvinfo : EIATTR_FRAME_SIZE
	.align		4
.L_498:
        /*0b7c*/ 	.byte	0x04, 0x11
        /*0b7e*/ 	.short	(.L_500 - .L_499)
	.align		4
.L_499:
        /*0b80*/ 	.word	index@(_ZN10layer_norm13ln_fwd_kernelINS_13Kernel_traitsIf13__nv_bfloat16fS2_fjLj7168ELj1ELj1ELj4ELj16ENS_18Kernel_traits_baseILj7168EfS2_fS2_fjLj128EEEEELb1ELb1ELb1ELb0EEEvNS_9FwdParamsE)
        /*0b84*/ 	.word	0x00000058


	//----- nvinfo : EIATTR_REGCOUNT
	.align		4
.L_500:
        /*0b88*/ 	.byte	0x04, 0x2f
        /*0b8a*/ 	.short	(.L_502 - .L_501)
	.align		4
.L_501:
        /*0b8c*/ 	.word	index@(_ZN10layer_norm13ln_fwd_kernelINS_13Kernel_traitsIf13__nv_bfloat16fS2_fjLj7168ELj1ELj1ELj4ELj16ENS_18Kernel_traits_baseILj7168EfS2_fS2_fjLj128EEEEELb1ELb1ELb0ELb1EEEvNS_9FwdParamsE)
        /*0b90*/ 	.word	0x000000ff


	//----- nvinfo : EIATTR_FRAME_SIZE
	.align		4
.L_502:
        /*0b94*/ 	.byte	0x04, 0x11
        /*0b96*/ 	.short	(.L_504 - .L_503)
	.align		4
.L_503:
        /*0b98*/ 	.word	index@($__internal_77_$__cuda_sm70_shflsync_bfly_p)
        /*0b9c*/ 	.word	0x00000000


	//----- nvinfo : EIATTR_FRAME_SIZE
	.align		4
.L_504:
        /*0ba0*/ 	.byte	0x04, 0x11
        /*0ba2*/ 	.short	(.L_506 - .L_505)
	.align		4
.L_505:
        /*0ba4*/ 	.word	index@(_ZN10layer_norm13ln_fwd_kernelINS_13Kernel_traitsIf13__nv_bfloat16fS2_fjLj7168ELj1ELj1ELj4ELj16ENS_18Kernel_traits_baseILj7168EfS2_fS2_fjLj128EEEEELb1ELb1ELb0ELb1EEEvNS_9FwdParamsE)
        /*0ba8*/ 	.word	0x00000010


	//----- nvinfo : EIATTR_REGCOUNT
	.align		4
.L_506:
        /*0bac*/ 	.byte	0x04, 0x2f
        /*0bae*/ 	.short	(.L_508 - .L_507)
	.align		4
.L_507:
        /*0bb0*/ 	.word	index@(_ZN10layer_norm13ln_fwd_kernelINS_13Kernel_traitsIf13__nv_bfloat16fS2_fjLj7168ELj1ELj1ELj4ELj16ENS_18Kernel_traits_baseILj7168EfS2_fS2_fjLj128EEEEELb1ELb1ELb0ELb0EEEvNS_9FwdParamsE)
        /*0bb4*/ 	.word	0x000000ff


	//----- nvinfo : EIATTR_FRAME_SIZE
	.align		4
.L_508:
        /*0bb8*/ 	.byte	0x04, 0x11
        /*0bba*/ 	.short	(.L_510 - .L_509)
	.align		4
.L_509:
        /*0bbc*/ 	.word	index@($__internal_76_$__cuda_sm70_shflsync_bfly_p)
        /*0bc0*/ 	.word	0x00000000


	//----- nvinfo : EIATTR_FRAME_SIZE
	.align		4
.L_510:
        /*0bc4*/ 	.byte	0x04, 0x11
        /*0bc6*/ 	.short	(.L_512 - .L_511)
	.align		4
.L_511:
        /*0bc8*/ 	.word	index@(_ZN10layer_norm13ln_fwd_kernelINS_13Kernel_traitsIf13__nv_bfloat16fS2_fjLj7168ELj1ELj1ELj4ELj16ENS_18Kernel_traits_baseILj7168EfS2_fS2_fjLj128EEEEELb1ELb1ELb0ELb0EEEvNS_9FwdParamsE)
        /*0bcc*/ 	.word	0x00000018


	//----- nvinfo : EIATTR_REGCOUNT
	.align		4
.L_512:
        /*0bd0*/ 	.byte	0x04, 0x2f
        /*0bd2*/ 	.short	(.L_514 - .L_513)
	.align		4
.L_513:
        /*0bd4*/ 	.word	index@(_ZN10layer_norm13ln_fwd_kernelINS_13Kernel_traitsIf13__nv_bfloat16fS2_fjLj7168ELj1ELj1ELj4ELj16ENS_18Kernel_traits_baseILj7168EfS2_fS2_fjLj128EEEEELb1ELb0ELb1ELb1EEEvNS_9FwdParamsE)
        /*0bd8*/ 	.word	0x000000fe


	//----- nvinfo : EIATTR_FRAME_SIZE
	.align		4
.L_514:
        /*0bdc*/ 	.byte	0x04, 0x11
        /*0bde*/ 	.short	(.L_516 - .L_515)
	.align		4
.L_515:
        /*0be0*/ 	.word	index@($__internal_75_$__cuda_sm70_shflsync_bfly_p)
        /*0be4*/ 	.word	0x00000000


	//----- nvinfo : EIATTR_FRAME_SIZE
	.align		4
.L_516:
        /*0be8*/ 	.byte	0x04, 0x11
        /*0bea*/ 	.short	(.L_518 - .L_517)
	.align		4
.L_517:
        /*0bec*/ 	.word	index@(_ZN10layer_norm13ln_fwd_kernelINS_13Kernel_traitsIf13__nv_bfloat16fS2_fjLj7168ELj1ELj1ELj4ELj16ENS_18Kernel_traits_baseILj7168EfS2_fS2_fjLj128EEEEELb1ELb0ELb1ELb1EEEvNS_9FwdParamsE)
        /*0bf0*/ 	.word	0x00000000


	//----- nvinfo : EIATTR_REGCOUNT
	.align		4
.L_518:
        /*0bf4*/ 	.byte	0x04, 0x2f
        /*0bf6*/ 	.short	(.L_520 - .L_519)
	.align		4
.L_519:
        /*0bf8*/ 	.word	index@(_ZN10layer_norm13ln_fwd_kernelINS_13Kernel_traitsIf13__nv_bfloat16fS2_fjLj7168ELj1ELj1ELj4ELj16ENS_18Kernel_traits_baseILj7168EfS2_fS2_fjLj128EEEEELb1ELb0ELb1ELb0EEEvNS_9FwdParamsE)
        /*0bfc*/ 	.word	0x000000e3


	//----- nvinfo : EIATTR_FRAME_SIZE
	.align		4
.L_520:
        /*0c00*/ 	.byte	0x04, 0x11
        /*0c02*/ 	.short	(.L_522 - .L_521)
	.align		4
.L_521:
        /*0c04*/ 	.word	index@($__internal_74_$__cuda_sm70_shflsync_bfly_p)
        /*0c08*/ 	.word	0x00000000


	//----- nvinfo : EIATTR_FRAME_SIZE
	.align		4
.L_522:
        /*0c0c*/ 	.byte	0x04, 0x11
        /*0c0e*/ 	.short	(.L_524 - .L_523)
	.align		4
.L_523:
        /*0c10*/ 	.word	index@(_ZN10layer_norm13ln_fwd_kernelINS_13Kernel_traitsIf13__nv_bfloat16fS2_fjLj7168ELj1ELj1ELj4ELj16ENS_18Kernel_traits_baseILj7168EfS2_fS2_fjLj128EEEEELb1ELb0ELb1ELb0EEEvNS_9FwdParamsE)
        /*0c14*/ 	.word	0x00000000


	//----- nvinfo : EIATTR_REGCOUNT
	.align		4
.L_524:
        /*0c18*/ 	.byte	0x04, 0x2f
        /*0c1a*/ 	.short	(.L_526 - .L_525)
	.align		4
.L_525:
        /*0c1c*/ 	.word	index@(_ZN10layer_norm13ln_fwd_kernelINS_13Kernel_traitsIf13__nv_bfloat16fS2_fjLj7168ELj1ELj1ELj4ELj16ENS_18Kernel_traits_baseILj7168EfS2_fS2_fjLj128EEEEELb1ELb0ELb0ELb1EEEvNS_9FwdParamsE)
        /*0c20*/ 	.word	0x000000f5


	//----- nvinfo : EIATTR_FRAME_SIZE
	.align		4
.L_526:
        /*0c24*/ 	.byte	0x04, 0x11
        /*0c26*/ 	.short	(.L_528 - .L_527)
	.align		4
.L_527:
        /*0c28*/ 	.word	index@($__internal_73_$__cuda_sm70_shflsync_bfly_p)
        /*0c2c*/ 	.word	0x00000000


	//----- nvinfo : EIATTR_FRAME_SIZE
	.align		4
.L_528:
        /*0c30*/ 	.byte	0x04, 0x11
        /*0c32*/ 	.short	(.L_530 - .L_529)
	.align		4
.L_529:
        /*0c34*/ 	.word	index@(_ZN10layer_norm13ln_fwd_kernelINS_13Kernel_traitsIf13__nv_bfloat16fS2_fjLj7168ELj1ELj1ELj4ELj16ENS_18Kernel_traits_baseILj7168EfS2_fS2_fjLj128EEEEELb1ELb0ELb0ELb1EEEvNS_9FwdParamsE)
        /*0c38*/ 	.word	0x00000000


	//----- nvinfo : EIATTR_REGCOUNT
	.align		4
.L_530:
        /*0c3c*/ 	.byte	0x04, 0x2f
        /*0c3e*/ 	.short	(.L_532 - .L_531)
	.align		4
.L_531:
        /*0c40*/ 	.word	index@(_ZN10layer_norm13ln_fwd_kernelINS_13Kernel_traitsIf13__nv_bfloat16fS2_fjLj7168ELj1ELj1ELj4ELj16ENS_18Kernel_traits_baseILj7168EfS2_fS2_fjLj128EEEEELb1ELb0ELb0ELb0EEEvNS_9FwdParamsE)
        /*0c44*/ 	.word	0x000000ea


	//----- nvinfo : EIATTR_FRAME_SIZE
	.align		4
.L_532:
        /*0c48*/ 	.byte	0x04, 0x11
        /*0c4a*/ 	.short	(.L_534 - .L_533)
	.align		4
.L_533:
        /*0c4c*/ 	.word	index@($__internal_72_$__cuda_sm70_shflsync_bfly_p)
        /*0c50*/ 	.word	0x00000000


	//----- nvinfo : EIATTR_FRAME_SIZE
	.align		4
.L_534:
        /*0c54*/ 	.byte	0x04, 0x11
        /*0c56*/ 	.short	(.L_536 - .L_535)
	.align		4
.L_535:
        /*0c58*/ 	.word	index@(_ZN10layer_norm13ln_fwd_kernelINS_13Kernel_traitsIf13__nv_bfloat16fS2_fjLj7168ELj1ELj1ELj4ELj16ENS_18Kernel_traits_baseILj7168EfS2_fS2_fjLj128EEEEELb1ELb0ELb0ELb0EEEvNS_9FwdParamsE)
        /*0c5c*/ 	.word	0x00000000


	//----- nvinfo : EIATTR_REGCOUNT
	.align		4
.L_536:
        /*0c60*/ 	.byte	0x04, 0x2f
        /*0c62*/ 	.short	(.L_538 - .L_537)
	.align		4
.L_537:
        /*0c64*/ 	.word	index@(_ZN10layer_norm13ln_fwd_kernelINS_13Kernel_traitsIf13__nv_bfloat16fS2_fjLj7168ELj1ELj1ELj4ELj16ENS_18Kernel_traits_baseILj7168EfS2_fS2_fjLj128EEEEELb0ELb1ELb1ELb1EEEvNS_9FwdParamsE)
        /*0c68*/ 	.word	0x000000ff


	//----- nvinfo : EIATTR_FRAME_SIZE
	.align		4
.L_538:
        /*0c6c*/ 	.byte	0x04, 0x11
        /*0c6e*/ 	.short	(.L_540 - .L_539)
	.align		4
.L_539:
        /*0c70*/ 	.word	index@($__internal_71_$__cuda_sm70_shflsync_bfly_p)
        /*0c74*/ 	.word	0x00000000


	//----- nvinfo : EIATTR_FRAME_SIZE
	.align		4
.L_540:
        /*0c78*/ 	.byte	0x04, 0x11
        /*0c7a*/ 	.short	(.L_542 - .L_541)
	.align		4
.L_541:
        /*0c7c*/ 	.word	index@(_ZN10layer_norm13ln_fwd_kernelINS_13Kernel_traitsIf13__nv_bfloat16fS2_fjLj7168ELj1ELj1ELj4ELj16ENS_18Kernel_traits_baseILj7168EfS2_fS2_fjLj128EEEEELb0ELb1ELb1ELb1EEEvNS_9FwdParamsE)
        /*0c80*/ 	.word	0x00000000


	//----- nvinfo : EIATTR_REGCOUNT
	.align		4
.L_542:
        /*0c84*/ 	.byte	0x04, 0x2f
        /*0c86*/ 	.short	(.L_544 - .L_543)
	.align		4
.L_543:
        /*0c88*/ 	.word	index@(_ZN10layer_norm13ln_fwd_kernelINS_13Kernel_traitsIf13__nv_bfloat16fS2_fjLj7168ELj1ELj1ELj4ELj16ENS_18Kernel_traits_baseILj7168EfS2_fS2_fjLj128EEEEELb0ELb1ELb1ELb0EEEvNS_9FwdParamsE)
        /*0c8c*/ 	.word	0x000000ff


	//----- nvinfo : EIATTR_FRAME_SIZE
	.align		4
.L_544:
        /*0c90*/ 	.byte	0x04, 0x11
        /*0c92*/ 	.short	(.L_546 - .L_545)
	.align		4
.L_545:
        /*0c94*/ 	.word	index@($__internal_70_$__cuda_sm70_shflsync_bfly_p)
        /*0c98*/ 	.word	0x00000000


	//----- nvinfo : EIATTR_FRAME_SIZE
	.align		4
.L_546:
        /*0c9c*/ 	.byte	0x04, 0x11
        /*0c9e*/ 	.short	(.L_548 - .L_547)
	.align		4
.L_547:
        /*0ca0*/ 	.word	index@(_ZN10layer_norm13ln_fwd_kernelINS_13Kernel_traitsIf13__nv_bfloat16fS2_fjLj7168ELj1ELj1ELj4ELj16ENS_18Kernel_traits_baseILj7168EfS2_fS2_fjLj128EEEEELb0ELb1ELb1ELb0EEEvNS_9FwdParamsE)
        /*0ca4*/ 	.word	0x00000008


	//----- nvinfo : EIATTR_REGCOUNT
	.align		4
.L_548:
        /*0ca8*/ 	.byte	0x04, 0x2f
        /*0caa*/ 	.short	(.L_550 - .L_549)
	.align		4
.L_549:
        /*0cac*/ 	.word	index@(_ZN10layer_norm13ln_fwd_kernelINS_13Kernel_traitsIf13__nv_bfloat16fS2_fjLj7168ELj1ELj1ELj4ELj16ENS_18Kernel_traits_baseILj7168EfS2_fS2_fjLj128EEEEELb0ELb1ELb0ELb1EEEvNS_9FwdParamsE)
        /*0cb0*/ 	.word	0x000000ff


	//----- nvinfo : EIATTR_FRAME_SIZE
	.align		4
.L_550:
        /*0cb4*/ 	.byte	0x04, 0x11
        /*0cb6*/ 	.short	(.L_552 - .L_551)
	.align		4
.L_551:
        /*0cb8*/ 	.word	index@($__internal_69_$__cuda_sm70_shflsync_bfly_p)
        /*0cbc*/ 	.word	0x00000000


	//----- nvinfo : EIATTR_FRAME_SIZE
	.align		4
.L_552:
        /*0cc0*/ 	.byte	0x04, 0x11
        /*0cc2*/ 	.short	(.L_554 - .L_553)
	.align		4
.L_553:
        /*0cc4*/ 	.word	index@(_ZN10layer_norm13ln_fwd_kernelINS_13Kernel_traitsIf13__nv_bfloat16fS2_fjLj7168ELj1ELj1ELj4ELj16ENS_18Kernel_traits_baseILj7168EfS2_fS2_fjLj128EEEEELb0ELb1ELb0ELb1EEEvNS_9FwdParamsE)
        /*0cc8*/ 	.word	0x00000000


	//----- nvinfo : EIATTR_REGCOUNT
	.align		4
.L_554:
        /*0ccc*/ 	.byte	0x04, 0x2f
        /*0cce*/ 	.short	(.L_556 - .L_555)
	.align		4
.L_555:
        /*0cd0*/ 	.word	index@(_ZN10layer_norm13ln_fwd_kernelINS_13Kernel_traitsIf13__nv_bfloat16fS2_fjLj7168ELj1ELj1ELj4ELj16ENS_18Kernel_traits_baseILj7168EfS2_fS2_fjLj128EEEEELb0ELb1ELb0ELb0EEEvNS_9FwdParamsE)
        /*0cd4*/ 	.word	0x000000ff


	//----- nvinfo : EIATTR_FRAME_SIZE
	.align		4
.L_556:
        /*0cd8*/ 	.byte	0x04, 0x11
        /*0cda*/ 	.short	(.L_558 - .L_557)
	.align		4
.L_557:
        /*0cdc*/ 	.word	index@($__internal_68_$__cuda_sm70_shflsync_bfly_p)
        /*0ce0*/ 	.word	0x00000000


	//----- nvinfo : EIATTR_FRAME_SIZE
	.align		4
.L_558:
        /*0ce4*/ 	.byte	0x04, 0x11
        /*0ce6*/ 	.short	(.L_560 - .L_559)
	.align		4
.L_559:
        /*0ce8*/ 	.word	index@(_ZN10layer_norm13ln_fwd_kernelINS_13Kernel_traitsIf13__nv_bfloat16fS2_fjLj7168ELj1ELj1ELj4ELj16ENS_18Kernel_traits_baseILj7168EfS2_fS2_fjLj128EEEEELb0ELb1ELb0ELb0EEEvNS_9FwdParamsE)
        /*0cec*/ 	.word	0x00000000


	//----- nvinfo : EIATTR_REGCOUNT
	.align		4
.L_560:
        /*0cf0*/ 	.byte	0x04, 0x2f
        /*0cf2*/ 	.short	(.L_562 - .L_561)
	.align		4
.L_561:
        /*0cf4*/ 	.word	index@(_ZN10layer_norm13ln_fwd_kernelINS_13Kernel_traitsIf13__nv_bfloat16fS2_fjLj7168ELj1ELj1ELj4ELj16ENS_18Kernel_traits_baseILj7168EfS2_fS2_fjLj128EEEEELb0ELb0ELb1ELb1EEEvNS_9FwdParamsE)
        /*0cf8*/ 	.word	0x000000f7


	//----- nvinfo : EIATTR_FRAME_SIZE
	.align		4
.L_562:
        /*0cfc*/ 	.byte	0x04, 0x11
        /*0cfe*/ 	.short	(.L_564 - .L_563)
	.align		4
.L_563:
        /*0d00*/ 	.word	index@($__internal_67_$__cuda_sm70_shflsync_bfly_p)
        /*0d04*/ 	.word	0x00000000


	//----- nvinfo : EIATTR_FRAME_SIZE
	.align		4
.L_564:
        /*0d08*/ 	.byte	0x04, 0x11
        /*0d0a*/ 	.short	(.L_566 - .L_565)
	.align		4
.L_565:
        /*0d0c*/ 	.word	index@(_ZN10layer_norm13ln_fwd_kernelINS_13Kernel_traitsIf13__nv_bfloat16fS2_fjLj7168ELj1ELj1ELj4ELj16ENS_18Kernel_traits_baseILj7168EfS2_fS2_fjLj128EEEEELb0ELb0ELb1ELb1EEEvNS_9FwdParamsE)
        /*0d10*/ 	.word	0x00000000


	//----- nvinfo : EIATTR_REGCOUNT
	.align		4
.L_566:
        /*0d14*/ 	.byte	0x04, 0x2f
        /*0d16*/ 	.short	(.L_568 - .L_567)
	.align		4
.L_567:
        /*0d18*/ 	.word	index@(_ZN10layer_norm13ln_fwd_kernelINS_13Kernel_traitsIf13__nv_bfloat16fS2_fjLj7168ELj1ELj1ELj4ELj16ENS_18Kernel_traits_baseILj7168EfS2_fS2_fjLj128EEEEELb0ELb0ELb1ELb0EEEvNS_9FwdParamsE)
        /*0d1c*/ 	.word	0x000000d0


	//----- nvinfo : EIATTR_FRAME_SIZE
	.align		4
.L_568:
        /*0d20*/ 	.byte	0x04, 0x11
        /*0d22*/ 	.short	(.L_570 - .L_569)
	.align		4
.L_569:
        /*0d24*/ 	.word	index@($__internal_66_$__cuda_sm70_shflsync_bfly_p)
        /*0d28*/ 	.word	0x00000000


	//----- nvinfo : EIATTR_FRAME_SIZE
	.align		4
.L_570:
        /*0d2c*/ 	.byte	0x04, 0x11
        /*0d2e*/ 	.short	(.L_572 - .L_571)
	.align		4
.L_571:
        /*0d30*/ 	.word	index@(_ZN10layer_norm13ln_fwd_kernelINS_13Kernel_traitsIf13__nv_bfloat16fS2_fjLj7168ELj1ELj1ELj4ELj16ENS_18Kernel_traits_baseILj7168EfS2_fS2_fjLj128EEEEELb0ELb0ELb1ELb0EEEvNS_9FwdParamsE)
        /*0d34*/ 	.word	0x00000000


	//----- nvinfo : EIATTR_REGCOUNT
	.align		4
.L_572:
        /*0d38*/ 	.byte	0x04, 0x2f
        /*0d3a*/ 	.short	(.L_574 - .L_573)
	.align		4
.L_573:
        /*0d3c*/ 	.word	index@(_ZN10layer_norm13ln_fwd_kernelINS_13Kernel_traitsIf13__nv_bfloat16fS2_fjLj7168ELj1ELj1ELj4ELj16ENS_18Kernel_traits_baseILj7168EfS2_fS2_fjLj128EEEEELb0ELb0ELb0ELb1EEEvNS_9FwdParamsE)
        /*0d40*/ 	.word	0x000000db


	//----- nvinfo : EIATTR_FRAME_SIZE
	.align		4
.L_574:
        /*0d44*/ 	.byte	0x04, 0x11
        /*0d46*/ 	.short	(.L_576 - .L_575)
	.align		4
.L_575:
        /*0d48*/ 	.word	index@($__internal_65_$__cuda_sm70_shflsync_bfly_p)
        /*0d4c*/ 	.word	0x00000000


	//----- nvinfo : EIATTR_FRAME_SIZE
	.align		4
.L_576:
        /*0d50*/ 	.byte	0x04, 0x11
        /*0d52*/ 	.short	(.L_578 - .L_577)
	.align		4
.L_577:
        /*0d54*/ 	.word	index@(_ZN10layer_norm13ln_fwd_kernelINS_13Kernel_traitsIf13__nv_bfloat16fS2_fjLj7168ELj1ELj1ELj4ELj16ENS_18Kernel_traits_baseILj7168EfS2_fS2_fjLj128EEEEELb0ELb0ELb0ELb1EEEvNS_9FwdParamsE)
        /*0d58*/ 	.word	0x00000000


	//----- nvinfo : EIATTR_REGCOUNT
	.align		4
.L_578:
        /*0d5c*/ 	.byte	0x04, 0x2f
        /*0d5e*/ 	.short	(.L_580 - .L_579)
	.align		4
.L_579:
        /*0d60*/ 	.word	index@(_ZN10layer_norm13ln_fwd_kernelINS_13Kernel_traitsIf13__nv_bfloat16fS2_fjLj7168ELj1ELj1ELj4ELj16ENS_18Kernel_traits_baseILj7168EfS2_fS2_fjLj128EEEEELb0ELb0ELb0ELb0EEEvNS_9FwdParamsE)
        /*0d64*/ 	.word	0x000000ce


	//----- nvinfo : EIATTR_FRAME_SIZE
	.align		4
.L_580:
        /*0d68*/ 	.byte	0x04, 0x11
        /*0d6a*/ 	.short	(.L_582 - .L_581)
	.align		4
.L_581:
        /*0d6c*/ 	.word	index@($__internal_64_$__cuda_sm70_shflsync_bfly_p)
        /*0d70*/ 	.word	0x00000000


	//----- nvinfo : EIATTR_FRAME_SIZE
	.align		4
.L_582:
        /*0d74*/ 	.byte	0x04, 0x11
        /*0d76*/ 	.short	(.L_584 - .L_583)
	.align		4
.L_583:
        /*0d78*/ 	.word	index@(_ZN10layer_norm13ln_fwd_kernelINS_13Kernel_traitsIf13__nv_bfloat16fS2_fjLj7168ELj1ELj1ELj4ELj16ENS_18Kernel_traits_baseILj7168EfS2_fS2_fjLj128EEEEELb0ELb0ELb0ELb0EEEvNS_9FwdParamsE)
        /*0d7c*/ 	.word	0x00000000


	//----- nvinfo : EIATTR_REGCOUNT
	.align		4
.L_584:
        /*0d80*/ 	.byte	0x04, 0x2f
        /*0d82*/ 	.short	(.L_586 - .L_585)
	.align		4
.L_585:
        /*0d84*/ 	.word	index@(_ZN10layer_norm13ln_fwd_kernelINS_13Kernel_traitsI13__nv_bfloat16S2_fS2_fjLj7168ELj1ELj1ELj4ELj16ENS_18Kernel_traits_baseILj7168ES2_S2_fS2_fjLj128EEEEELb1ELb1ELb1ELb1EEEvNS_9FwdParamsE)
        /*0d88*/ 	.word	0x000000ff


	//----- nvinfo : EIATTR_FRAME_SIZE
	.align		4
.L_586:
        /*0d8c*/ 	.byte	0x04, 0x11
        /*0d8e*/ 	.short	(.L_588 - .L_587)
	.align		4
.L_587:
        /*0d90*/ 	.word	index@($__internal_63_$__cuda_sm70_shflsync_bfly_p)
        /*0d94*/ 	.word	0x00000000


	//----- nvinfo : EIATTR_FRAME_SIZE
	.align		4
.L_588:
        /*0d98*/ 	.byte	0x04, 0x11
        /*0d9a*/ 	.short	(.L_590 - .L_589)
	.align		4
.L_589:
        /*0d9c*/ 	.word	index@(_ZN10layer_norm13ln_fwd_kernelINS_13Kernel_traitsI13__nv_bfloat16S2_fS2_fjLj7168ELj1ELj1ELj4ELj16ENS_18Kernel_traits_baseILj7168ES2_S2_fS2_fjLj128EEEEELb1ELb1ELb1ELb1EEEvNS_9FwdParamsE)
        /*0da0*/ 	.word	0x00000000


	//----- nvinfo : EIATTR_REGCOUNT
	.align		4
.L_590:
        /*0da4*/ 	.byte	0x04, 0x2f
        /*0da6*/ 	.short	(.L_592 - .L_591)
	.align		4
.L_591:
        /*0da8*/ 	.word	index@(_ZN10layer_norm13ln_fwd_kernelINS_13Kernel_traitsI13__nv_bfloat16S2_fS2_fjLj7168ELj1ELj1ELj4ELj16ENS_18Kernel_traits_baseILj7168ES2_S2_fS2_fjLj128EEEEELb1ELb1ELb1ELb0EEEvNS_9FwdParamsE)
        /*0dac*/ 	.word	0x000000ff


	//----- nvinfo : EIATTR_FRAME_SIZE
	.align		4
.L_592:
        /*0db0*/ 	.byte	0x04, 0x11
        /*0db2*/ 	.short	(.L_594 - .L_593)
	.align		4
.L_593:
        /*0db4*/ 	.word	index@($__internal_62_$__cuda_sm70_shflsync_bfly_p)
        /*0db8*/ 	.word	0x00000000


	//----- nvinfo : EIATTR_FRAME_SIZE
	.align		4
.L_594:
        /*0dbc*/ 	.byte	0x04, 0x11
        /*0dbe*/ 	.short	(.L_596 - .L_595)
	.align		4
.L_595:
        /*0dc0*/ 	.word	index@(_ZN10layer_norm13ln_fwd_kernelINS_13Kernel_traitsI13__nv_bfloat16S2_fS2_fjLj7168ELj1ELj1ELj4ELj16ENS_18Kernel_traits_baseILj7168ES2_S2_fS2_fjLj128EEEEELb1ELb1ELb1ELb0EEEvNS_9FwdParamsE)
        /*0dc4*/ 	.word	0x00000050


	//----- nvinfo : EIATTR_REGCOUNT
	.align		4
.L_596:
        /*0dc8*/ 	.byte	0x04, 0x2f
        /*0dca*/ 	.short	(.L_598 - .L_597)
	.align		4
.L_597:
        /*0dcc*/ 	.word	index@(_ZN10layer_norm13ln_fwd_kernelINS_13Kernel_traitsI13__nv_bfloat16S2_fS2_fjLj7168ELj1ELj1ELj4ELj16ENS_18Kernel_traits_baseILj7168ES2_S2_fS2_fjLj128EEEEELb1ELb1ELb0ELb1EEEvNS_9FwdParamsE)
        /*0dd0*/ 	.word	0x000000f0


	//----- nvinfo : EIATTR_FRAME_SIZE
	.align		4
.L_598:
        /*0dd4*/ 	.byte	0x04, 0x11
        /*0dd6*/ 	.short	(.L_600 - .L_599)
	.align		4
.L_599:
        /*0dd8*/ 	.word	index@($__internal_61_$__cuda_sm70_shflsync_bfly_p)
        /*0ddc*/ 	.word	0x00000000


	//----- nvinfo : EIATTR_FRAME_SIZE
	.align		4
.L_600:
        /*0de0*/ 	.byte	0x04, 0x11
        /*0de2*/ 	.short	(.L_602 - .L_601)
	.align		4
.L_601:
        /*0de4*/ 	.word	index@(_ZN10layer_norm13ln_fwd_kernelINS_13Kernel_traitsI13__nv_bfloat16S2_fS2_fjLj7168ELj1ELj1ELj4ELj16ENS_18Kernel_traits_baseILj7168ES2_S2_fS2_fjLj128EEEEELb1ELb1ELb0ELb1EEEvNS_9FwdParamsE)
        /*0de8*/ 	.word	0x00000000


	//----- nvinfo : EIATTR_REGCOUNT
	.align		4
.L_602:
        /*0dec*/ 	.byte	0x04, 0x2f
        /*0dee*/ 	.short	(.L_604 - .L_603)
	.align		4
.L_603:
        /*0df0*/ 	.word	index@(_ZN10layer_norm13ln_fwd_kernelINS_13Kernel_traitsI13__nv_bfloat16S2_fS2_fjLj7168ELj1ELj1ELj4ELj16ENS_18Kernel_traits_baseILj7168ES2_S2_fS2_fjLj128EEEEELb1ELb1ELb0ELb0EEEvNS_9FwdParamsE)
        /*0df4*/ 	.word	0x000000ff


	//----- nvinfo : EIATTR_FRAME_SIZE
	.align		4
.L_604:
        /*0df8*/ 	.byte	0x04, 0x11
        /*0dfa*/ 	.short	(.L_606 - .L_605)
	.align		4
.L_605:
        /*0dfc*/ 	.word	index@($__internal_60_$__cuda_sm70_shflsync_bfly_p)
        /*0e00*/ 	.word	0x00000000


	//----- nvinfo : EIATTR_FRAME_SIZE
	.align		4
.L_606:
        /*0e04*/ 	.byte	0x04, 0x11
        /*0e06*/ 	.short	(.L_608 - .L_607)
	.align		4
.L_607:
        /*0e08*/ 	.word	index@(_ZN10layer_norm13ln_fwd_kernelINS_13Kernel_traitsI13__nv_bfloat16S2_fS2_fjLj7168ELj1ELj1ELj4ELj16ENS_18Kernel_traits_baseILj7168ES2_S2_fS2_fjLj128EEEEELb1ELb1ELb0ELb0EEEvNS_9FwdParamsE)
        /*0e0c*/ 	.word	0x00000020


	//----- nvinfo : EIATTR_REGCOUNT
	.align		4
.L_608:
        /*0e10*/ 	.byte	0x04, 0x2f
        /*0e12*/ 	.short	(.L_610 - .L_609)
	.align		4
.L_609:
        /*0e14*/ 	.word	index@(_ZN10layer_norm13ln_fwd_kernelINS_13Kernel_traitsI13__nv_bfloat16S2_fS2_fjLj7168ELj1ELj1ELj4ELj16ENS_18Kernel_traits_baseILj7168ES2_S2_fS2_fjLj128EEEEELb1ELb0ELb1ELb1EEEvNS_9FwdParamsE)
        /*0e18*/ 	.word	0x000000ff


	//----- nvinfo : EIATTR_FRAME_SIZE
	.align		4
.L_610:
        /*0e1c*/ 	.byte	0x04, 0x11
        /*0e1e*/ 	.short	(.L_612 - .L_611)
	.align		4
.L_611:
        /*0e20*/ 	.word	index@($__internal_59_$__cuda_sm70_shflsync_bfly_p)
        /*0e24*/ 	.word	0x00000000


	//----- nvinfo : EIATTR_FRAME_SIZE
	.align		4
.L_612:
        /*0e28*/ 	.byte	0x04, 0x11
        /*0e2a*/ 	.short	(.L_614 - .L_613)
	.align		4
.L_613:
        /*0e2c*/ 	.word	index@(_ZN10layer_norm13ln_fwd_kernelINS_13Kernel_traitsI13__nv_bfloat16S2_fS2_fjLj7168ELj1ELj1ELj4ELj16ENS_18Kernel_traits_baseILj7168ES2_S2_fS2_fjLj128EEEEELb1ELb0ELb1ELb1EEEvNS_9FwdParamsE)
        /*0e30*/ 	.word	0x00000000


	//----- nvinfo : EIATTR_REGCOUNT
	.align		4
.L_614:
        /*0e34*/ 	.byte	0x04, 0x2f
        /*0e36*/ 	.short	(.L_616 - .L_615)
	.align		4
.L_615:
        /*0e38*/ 	.word	index@(_ZN10layer_norm13ln_fwd_kernelINS_13Kernel_traitsI13__nv_bfloat16S2_fS2_fjLj7168ELj1ELj1ELj4ELj16ENS_18Kernel_traits_baseILj7168ES2_S2_fS2_fjLj128EEEEELb1ELb0ELb1ELb0EEEvNS_9FwdParamsE)
        /*0e3c*/ 	.word	0x000000e2


	//----- nvinfo : EIATTR_FRAME_SIZE
	.align		4
.L_616:
        /*0e40*/ 	.byte	0x04, 0x11
        /*0e42*/ 	.short	(.L_618 - .L_617)
	.align		4
.L_617:
        /*0e44*/ 	.word	index@($__internal_58_$__cuda_sm70_shflsync_bfly_p)
        /*0e48*/ 	.word	0x00000000


	//----- nvinfo : EIATTR_FRAME_SIZE
	.align		4
.L_618:
        /*0e4c*/ 	.byte	0x04, 0x11
        /*0e4e*/ 	.short	(.L_620 - .L_619)
	.align		4
.L_619:
        /*0e50*/ 	.word	index@(_ZN10layer_norm13ln_fwd_kernelINS_13Kernel_traitsI13__nv_bfloat16S2_fS2_fjLj7168ELj1ELj1ELj4ELj16ENS_18Kernel_traits_baseILj7168ES2_S2_fS2_fjLj128EEEEELb1ELb0ELb1ELb0EEEvNS_9FwdParamsE)
        /*0e54*/ 	.word	0x00000000


	//----- nvinfo : EIATTR_REGCOUNT
	.align		4
.L_620:
        /*0e58*/ 	.byte	0x04, 0x2f
        /*0e5a*/ 	.short	(.L_622 - .L_621)
	.align		4
.L_621:
        /*0e5c*/ 	.word	index@(_ZN10layer_norm13ln_fwd_kernelINS_13Kernel_traitsI13__nv_bfloat16S2_fS2_fjLj7168ELj1ELj1ELj4ELj16ENS_18Kernel_traits_baseILj7168ES2_S2_fS2_fjLj128EEEEELb1ELb0ELb0ELb1EEEvNS_9FwdParamsE)
        /*0e60*/ 	.word	0x000000ff


	//----- nvinfo : EIATTR_FRAME_SIZE
	.align		4
.L_622:
        /*0e64*/ 	.byte	0x04, 0x11
        /*0e66*/ 	.short	(.L_624 - .L_623)
	.align		4
.L_623:
        /*0e68*/ 	.word	index@($__internal_57_$__cuda_sm70_shflsync_bfly_p)
        /*0e6c*/ 	.word	0x00000000


	//----- nvinfo : EIATTR_FRAME_SIZE
	.align		4
.L_624:
        /*0e70*/ 	.byte	0x04, 0x11
        /*0e72*/ 	.short	(.L_626 - .L_625)
	.align		4
.L_625:
        /*0e74*/ 	.word	index@(_ZN10layer_norm13ln_fwd_kernelINS_13Kernel_traitsI13__nv_bfloat16S2_fS2_fjLj7168ELj1ELj1ELj4ELj16ENS_18Kernel_traits_baseILj7168ES2_S2_fS2_fjLj128EEEEELb1ELb0ELb0ELb1EEEvNS_9FwdParamsE)
        /*0e78*/ 	.word	0x00000000


	//----- nvinfo : EIATTR_REGCOUNT
	.align		4
.L_626:
        /*0e7c*/ 	.byte	0x04, 0x2f
        /*0e7e*/ 	.short	(.L_628 - .L_627)
	.align		4
.L_627:
        /*0e80*/ 	.word	index@(_ZN10layer_norm13ln_fwd_kernelINS_13Kernel_traitsI13__nv_bfloat16S2_fS2_fjLj7168ELj1ELj1ELj4ELj16ENS_18Kernel_traits_baseILj7168ES2_S2_fS2_fjLj128EEEEELb1ELb0ELb0ELb0EEEvNS_9FwdParamsE)
        /*0e84*/ 	.word	0x000000ec


	//----- nvinfo : EIATTR_FRAME_SIZE
	.align		4
.L_628:
        /*0e88*/ 	.byte	0x04, 0x11
        /*0e8a*/ 	.short	(.L_630 - .L_629)
	.align		4
.L_629:
        /*0e8c*/ 	.word	index@($__internal_56_$__cuda_sm70_shflsync_bfly_p)
        /*0e90*/ 	.word	0x00000000


	//----- nvinfo : EIATTR_FRAME_SIZE
	.align		4
.L_630:
        /*0e94*/ 	.byte	0x04, 0x11
        /*0e96*/ 	.short	(.L_632 - .L_631)
	.align		4
.L_631:
        /*0e98*/ 	.word	index@(_ZN10layer_norm13ln_fwd_kernelINS_13Kernel_traitsI13__nv_bfloat16S2_fS2_fjLj7168ELj1ELj1ELj4ELj16ENS_18Kernel_traits_baseILj7168ES2_S2_fS2_fjLj128EEEEELb1ELb0ELb0ELb0EEEvNS_9FwdParamsE)
        /*0e9c*/ 	.word	0x00000000


	//----- nvinfo : EIATTR_REGCOUNT
	.align		4
.L_632:
        /*0ea0*/ 	.byte	0x04, 0x2f
        /*0ea2*/ 	.short	(.L_634 - .L_633)
	.align		4
.L_633:
        /*0ea4*/ 	.word	index@(_ZN10layer_norm13ln_fwd_kernelINS_13Kernel_traitsI13__nv_bfloat16S2_fS2_fjLj7168ELj1ELj1ELj4ELj16ENS_18Kernel_traits_baseILj7168ES2_S2_fS2_fjLj128EEEEELb0ELb1ELb1ELb1EEEvNS_9FwdParamsE)
        /*0ea8*/ 	.word	0x000000ff


	//----- nvinfo : EIATTR_FRAME_SIZE
	.align		4
.L_634:
        /*0eac*/ 	.byte	0x04, 0x11
        /*0eae*/ 	.short	(.L_636 - .L_635)
	.align		4
.L_635:
        /*0eb0*/ 	.word	index@($__internal_55_$__cuda_sm70_shflsync_bfly_p)
        /*0eb4*/ 	.word	0x00000000


	//----- nvinfo : EIATTR_FRAME_SIZE
	.align		4
.L_636:
        /*0eb8*/ 	.byte	0x04, 0x11
        /*0eba*/ 	.short	(.L_638 - .L_637)
	.align		4
.L_637:
        /*0ebc*/ 	.word	index@(_ZN10layer_norm13ln_fwd_kernelINS_13Kernel_traitsI13__nv_bfloat16S2_fS2_fjLj7168ELj1ELj1ELj4ELj16ENS_18Kernel_traits_baseILj7168ES2_S2_fS2_fjLj128EEEEELb0ELb1ELb1ELb1EEEvNS_9FwdParamsE)
        /*0ec0*/ 	.word	0x00000000


	//----- nvinfo : EIATTR_REGCOUNT
	.align		4
.L_638:
        /*0ec4*/ 	.byte	0x04, 0x2f
        /*0ec6*/ 	.short	(.L_640 - .L_639)
	.align		4
.L_639:
        /*0ec8*/ 	.word	index@(_ZN10layer_norm13ln_fwd_kernelINS_13Kernel_traitsI13__nv_bfloat16S2_fS2_fjLj7168ELj1ELj1ELj4ELj16ENS_18Kernel_traits_baseILj7168ES2_S2_fS2_fjLj128EEEEELb0ELb1ELb1ELb0EEEvNS_9FwdParamsE)
        /*0ecc*/ 	.word	0x000000ff


	//----- nvinfo : EIATTR_FRAME_SIZE
	.align		4
.L_640:
        /*0ed0*/ 	.byte	0x04, 0x11
        /*0ed2*/ 	.short	(.L_642 - .L_641)
	.align		4
.L_641:
        /*0ed4*/ 	.word	index@($__internal_54_$__cuda_sm70_shflsync_bfly_p)
        /*0ed8*/ 	.word	0x00000000


	//----- nvinfo : EIATTR_FRAME_SIZE
	.align		4
.L_642:
        /*0edc*/ 	.byte	0x04, 0x11
        /*0ede*/ 	.short	(.L_644 - .L_643)
	.align		4
.L_643:
        /*0ee0*/ 	.word	index@(_ZN10layer_norm13ln_fwd_kernelINS_13Kernel_traitsI13__nv_bfloat16S2_fS2_fjLj7168ELj1ELj1ELj4ELj16ENS_18Kernel_traits_baseILj7168ES2_S2_fS2_fjLj128EEEEELb0ELb1ELb1ELb0EEEvNS_9FwdParamsE)
        /*0ee4*/ 	.word	0x00000008


	//----- nvinfo : EIATTR_REGCOUNT
	.align		4
.L_644:
        /*0ee8*/ 	.byte	0x04, 0x2f
        /*0eea*/ 	.short	(.L_646 - .L_645)
	.align		4
.L_645:
        /*0eec*/ 	.word	index@(_ZN10layer_norm13ln_fwd_kernelINS_13Kernel_traitsI13__nv_bfloat16S2_fS2_fjLj7168ELj1ELj1ELj4ELj16ENS_18Kernel_traits_baseILj7168ES2_S2_fS2_fjLj128EEEEELb0ELb1ELb0ELb1EEEvNS_9FwdParamsE)
        /*0ef0*/ 	.word	0x000000ff


	//----- nvinfo : EIATTR_FRAME_SIZE
	.align		4
.L_646:
        /*0ef4*/ 	.byte	0x04, 0x11
        /*0ef6*/ 	.short	(.L_648 - .L_647)
	.align		4
.L_647:
        /*0ef8*/ 	.word	index@($__internal_53_$__cuda_sm70_shflsync_bfly_p)
        /*0efc*/ 	.word	0x00000000


	//----- nvinfo : EIATTR_FRAME_SIZE
	.align		4
.L_648:
        /*0f00*/ 	.byte	0x04, 0x11
        /*0f02*/ 	.short	(.L_650 - .L_649)
	.align		4
.L_649:
        /*0f04*/ 	.word	index@(_ZN10layer_norm13ln_fwd_kernelINS_13Kernel_traitsI13__nv_bfloat16S2_fS2_fjLj7168ELj1ELj1ELj4ELj16ENS_18Kernel_traits_baseILj7168ES2_S2_fS2_fjLj128EEEEELb0ELb1ELb0ELb1EEEvNS_9FwdParamsE)
        /*0f08*/ 	.word	0x00000000


	//----- nvinfo : EIATTR_REGCOUNT
	.align		4
.L_650:
        /*0f0c*/ 	.byte	0x04, 0x2f
        /*0f0e*/ 	.short	(.L_652 - .L_651)
	.align		4
.L_651:
        /*0f10*/ 	.word	index@(_ZN10layer_norm13ln_fwd_kernelINS_13Kernel_traitsI13__nv_bfloat16S2_fS2_fjLj7168ELj1ELj1ELj4ELj16ENS_18Kernel_traits_baseILj7168ES2_S2_fS2_fjLj128EEEEELb0ELb1ELb0ELb0EEEvNS_9FwdParamsE)
        /*0f14*/ 	.word	0x000000ff


	//----- nvinfo : EIATTR_FRAME_SIZE
	.align		4
.L_652:
        /*0f18*/ 	.byte	0x04, 0x11
        /*0f1a*/ 	.short	(.L_654 - .L_653)
	.align		4
.L_653:
        /*0f1c*/ 	.word	index@($__internal_52_$__cuda_sm70_shflsync_bfly_p)
        /*0f20*/ 	.word	0x00000000


	//----- nvinfo : EIATTR_FRAME_SIZE
	.align		4
.L_654:
        /*0f24*/ 	.byte	0x04, 0x11
        /*0f26*/ 	.short	(.L_656 - .L_655)
	.align		4
.L_655:
        /*0f28*/ 	.word	index@(_ZN10layer_norm13ln_fwd_kernelINS_13Kernel_traitsI13__nv_bfloat16S2_fS2_fjLj7168ELj1ELj1ELj4ELj16ENS_18Kernel_traits_baseILj7168ES2_S2_fS2_fjLj128EEEEELb0ELb1ELb0ELb0EEEvNS_9FwdParamsE)
        /*0f2c*/ 	.word	0x00000000


	//----- nvinfo : EIATTR_REGCOUNT
	.align		4
.L_656:
        /*0f30*/ 	.byte	0x04, 0x2f
        /*0f32*/ 	.short	(.L_658 - .L_657)
	.align		4
.L_657:
        /*0f34*/ 	.word	index@(_ZN10layer_norm13ln_fwd_kernelINS_13Kernel_traitsI13__nv_bfloat16S2_fS2_fjLj7168ELj1ELj1ELj4ELj16ENS_18Kernel_traits_baseILj7168ES2_S2_fS2_fjLj128EEEEELb0ELb0ELb1ELb1EEEvNS_9FwdParamsE)
        /*0f38*/ 	.word	0x000000ef


	//----- nvinfo : EIATTR_FRAME_SIZE
	.align		4
.L_658:
        /*0f3c*/ 	.byte	0x04, 0x11
        /*0f3e*/ 	.short	(.L_660 - .L_659)
	.align		4
.L_659:
        /*0f40*/ 	.word	index@($__internal_51_$__cuda_sm70_shflsync_bfly_p)
        /*0f44*/ 	.word	0x00000000


	//----- nvinfo : EIATTR_FRAME_SIZE
	.align		4
.L_660:
        /*0f48*/ 	.byte	0x04, 0x11
        /*0f4a*/ 	.short	(.L_662 - .L_661)
	.align		4
.L_661:
        /*0f4c*/ 	.word	index@(_ZN10layer_norm13ln_fwd_kernelINS_13Kernel_traitsI13__nv_bfloat16S2_fS2_fjLj7168ELj1ELj1ELj4ELj16ENS_18Kernel_traits_baseILj7168ES2_S2_fS2_fjLj128EEEEELb0ELb0ELb1ELb1EEEvNS_9FwdParamsE)
        /*0f50*/ 	.word	0x00000000


	//----- nvinfo : EIATTR_REGCOUNT
	.align		4
.L_662:
        /*0f54*/ 	.byte	0x04, 0x2f
        /*0f56*/ 	.short	(.L_664 - .L_663)
	.align		4
.L_663:
        /*0f58*/ 	.word	index@(_ZN10layer_norm13ln_fwd_kernelINS_13Kernel_traitsI13__nv_bfloat16S2_fS2_fjLj7168ELj1ELj1ELj4ELj16ENS_18Kernel_traits_baseILj7168ES2_S2_fS2_fjLj128EEEEELb0ELb0ELb1ELb0EEEvNS_9FwdParamsE)
        /*0f5c*/ 	.word	0x000000d0


	//----- nvinfo : EIATTR_FRAME_SIZE
	.align		4
.L_664:
        /*0f60*/ 	.byte	0x04, 0x11
        /*0f62*/ 	.short	(.L_666 - .L_665)
	.align		4
.L_665:
        /*0f64*/ 	.word	index@($__internal_50_$__cuda_sm70_shflsync_bfly_p)
        /*0f68*/ 	.word	0x00000000


	//----- nvinfo : EIATTR_FRAME_SIZE
	.align		4
.L_666:
        /*0f6c*/ 	.byte	0x04, 0x11
        /*0f6e*/ 	.short	(.L_668 - .L_667)
	.align		4
.L_667:
        /*0f70*/ 	.word	index@(_ZN10layer_norm13ln_fwd_kernelINS_13Kernel_traitsI13__nv_bfloat16S2_fS2_fjLj7168ELj1ELj1ELj4ELj16ENS_18Kernel_traits_baseILj7168ES2_S2_fS2_fjLj128EEEEELb0ELb0ELb1ELb0EEEvNS_9FwdParamsE)
        /*0f74*/ 	.word	0x00000000


	//----- nvinfo : EIATTR_REGCOUNT
	.align		4
.L_668:
        /*0f78*/ 	.byte	0x04, 0x2f
        /*0f7a*/ 	.short	(.L_670 - .L_669)
	.align		4
.L_669:
        /*0f7c*/ 	.word	index@(_ZN10layer_norm13ln_fwd_kernelINS_13Kernel_traitsI13__nv_bfloat16S2_fS2_fjLj7168ELj1ELj1ELj4ELj16ENS_18Kernel_traits_baseILj7168ES2_S2_fS2_fjLj128EEEEELb0ELb0ELb0ELb1EEEvNS_9FwdParamsE)
        /*0f80*/ 	.word	0x000000cc


	//----- nvinfo : EIATTR_FRAME_SIZE
	.align		4
.L_670:
        /*0f84*/ 	.byte	0x04, 0x11
        /*0f86*/ 	.short	(.L_672 - .L_671)
	.align		4
.L_671:
        /*0f88*/ 	.word	index@($__internal_49_$__cuda_sm70_shflsync_bfly_p)
        /*0f8c*/ 	.word	0x00000000


	//----- nvinfo : EIATTR_FRAME_SIZE
	.align		4
.L_672:
        /*0f90*/ 	.byte	0x04, 0x11
        /*0f92*/ 	.short	(.L_674 - .L_673)
	.align		4
.L_673:
        /*0f94*/ 	.word	index@(_ZN10layer_norm13ln_fwd_kernelINS_13Kernel_traitsI13__nv_bfloat16S2_fS2_fjLj7168ELj1ELj1ELj4ELj16ENS_18Kernel_traits_baseILj7168ES2_S2_fS2_fjLj128EEEEELb0ELb0ELb0ELb1EEEvNS_9FwdParamsE)
        /*0f98*/ 	.word	0x00000000


	//----- nvinfo : EIATTR_REGCOUNT
	.align		4
.L_674:
        /*0f9c*/ 	.byte	0x04, 0x2f
        /*0f9e*/ 	.short	(.L_676 - .L_675)
	.align		4
.L_675:
        /*0fa0*/ 	.word	index@(_ZN10layer_norm13ln_fwd_kernelINS_13Kernel_traitsI13__nv_bfloat16S2_fS2_fjLj7168ELj1ELj1ELj4ELj16ENS_18Kernel_traits_baseILj7168ES2_S2_fS2_fjLj128EEEEELb0ELb0ELb0ELb0EEEvNS_9FwdParamsE)
        /*0fa4*/ 	.word	0x000000cc


	//----- nvinfo : EIATTR_FRAME_SIZE
	.align		4
.L_676:
        /*0fa8*/ 	.byte	0x04, 0x11
        /*0faa*/ 	.short	(.L_678 - .L_677)
	.align		4
.L_677:
        /*0fac*/ 	.word	index@($__internal_48_$__cuda_sm70_shflsync_bfly_p)
        /*0fb0*/ 	.word	0x00000000


	//----- nvinfo : EIATTR_FRAME_SIZE
	.align		4
.L_678:
        /*0fb4*/ 	.byte	0x04, 0x11
        /*0fb6*/ 	.short	(.L_680 - .L_679)
	.align		4
.L_679:
        /*0fb8*/ 	.word	index@(_ZN10layer_norm13ln_fwd_kernelINS_13Kernel_traitsI13__nv_bfloat16S2_fS2_fjLj7168ELj1ELj1ELj4ELj16ENS_18Kernel_traits_baseILj7168ES2_S2_fS2_fjLj128EEEEELb0ELb0ELb0ELb0EEEvNS_9FwdParamsE)
        /*0fbc*/ 	.word	0x00000000


	//----- nvinfo : EIATTR_REGCOUNT
	.align		4
.L_680:
        /*0fc0*/ 	.byte	0x04, 0x2f
        /*0fc2*/ 	.short	(.L_682 - .L_681)
	.align		4
.L_681:
        /*0fc4*/ 	.word	index@(_ZN10layer_norm13ln_fwd_kernelINS_13Kernel_traitsIf13__nv_bfloat16S2_S2_fjLj7168ELj1ELj1ELj4ELj16ENS_18Kernel_traits_baseILj7168EfS2_S2_S2_fjLj128EEEEELb1ELb1ELb1ELb1EEEvNS_9FwdParamsE)
        /*0fc8*/ 	.word	0x000000ff


	//----- nvinfo : EIATTR_FRAME_SIZE
	.align		4
.L_682:
        /*0fcc*/ 	.byte	0x04, 0x11
        /*0fce*/ 	.short	(.L_684 - .L_683)
	.align		4
.L_683:
        /*0fd0*/ 	.word	index@($__internal_47_$__cuda_sm70_shflsync_bfly_p)
        /*0fd4*/ 	.word	0x00000000


	//----- nvinfo : EIATTR_FRAME_SIZE
	.align		4
.L_684:
        /*0fd8*/ 	.byte	0x04, 0x11
        /*0fda*/ 	.short	(.L_686 - .L_685)
	.align		4
.L_685:
        /*0fdc*/ 	.word	index@(_ZN10layer_norm13ln_fwd_kernelINS_13Kernel_traitsIf13__nv_bfloat16S2_S2_fjLj7168ELj1ELj1ELj4ELj16ENS_18Kernel_traits_baseILj7168EfS2_S2_S2_fjLj128EEEEELb1ELb1ELb1ELb1EEEvNS_9FwdParamsE)
        /*0fe0*/ 	.word	0x00000028


	//----- nvinfo : EIATTR_REGCOUNT
	.align		4
.L_686:
        /*0fe4*/ 	.byte	0x04, 0x2f
        /*0fe6*/ 	.short	(.L_688 - .L_687)
	.align		4
.L_687:
        /*0fe8*/ 	.word	index@(_ZN10layer_norm13ln_fwd_kernelINS_13Kernel_traitsIf13__nv_bfloat16S2_S2_fjLj7168ELj1ELj1ELj4ELj16ENS_18Kernel_traits_baseILj7168EfS2_S2_S2_fjLj128EEEEELb1ELb1ELb1ELb0EEEvNS_9FwdParamsE)
        /*0fec*/ 	.word	0x000000ff


	//----- nvinfo : EIATTR_FRAME_SIZE
	.align		4
.L_688:
        /*0ff0*/ 	.byte	0x04, 0x11
        /*0ff2*/ 	.short	(.L_690 - .L_689)
	.align		4
.L_689:
        /*0ff4*/ 	.word	index@($__internal_46_$__cuda_sm70_shflsync_bfly_p)
        /*0ff8*/ 	.word	0x00000000


	//----- nvinfo : EIATTR_FRAME_SIZE
	.align		4
.L_690:
        /*0ffc*/ 	.byte	0x04, 0x11
        /*0ffe*/ 	.short	(.L_692 - .L_691)
	.align		4
.L_691:
        /*1000*/ 	.word	index@(_ZN10layer_norm13ln_fwd_kernelINS_13Kernel_traitsIf13__nv_bfloat16S2_S2_fjLj7168ELj1ELj1ELj4ELj16ENS_18Kernel_traits_baseILj7168EfS2_S2_S2_fjLj128EEEEELb1ELb1ELb1ELb0EEEvNS_9FwdParamsE)
        /*1004*/ 	.word	0x00000040


	//----- nvinfo : EIATTR_REGCOUNT
	.align		4
.L_692:
        /*1008*/ 	.byte	0x04, 0x2f
        /*100a*/ 	.short	(.L_694 - .L_693)
	.align		4
.L_693:
        /*100c*/ 	.word	index@(_ZN10layer_norm13ln_fwd_kernelINS_13Kernel_traitsIf13__nv_bfloat16S2_S2_fjLj7168ELj1ELj1ELj4ELj16ENS_18Kernel_traits_baseILj7168EfS2_S2_S2_fjLj128EEEEELb1ELb1ELb0ELb1EEEvNS_9FwdParamsE)
        /*1010*/ 	.word	0x000000ff


	//----- nvinfo : EIATTR_FRAME_SIZE
	.align		4
.L_694:
        /*1014*/ 	.byte	0x04, 0x11
        /*1016*/ 	.short	(.L_696 - .L_695)
	.align		4
.L_695:
        /*1018*/ 	.word	index@($__internal_45_$__cuda_sm70_shflsync_bfly_p)
        /*101c*/ 	.word	0x00000000


	//----- nvinfo : EIATTR_FRAME_SIZE
	.align		4
.L_696:
        /*1020*/ 	.byte	0x04, 0x11
        /*1022*/ 	.short	(.L_698 - .L_697)
	.align		4
.L_697:
        /*1024*/ 	.word	index@(_ZN10layer_norm13ln_fwd_kernelINS_13Kernel_traitsIf13__nv_bfloat16S2_S2_fjLj7168ELj1ELj1ELj4ELj16ENS_18Kernel_traits_baseILj7168EfS2_S2_S2_fjLj128EEEEELb1ELb1ELb0ELb1EEEvNS_9FwdParamsE)
        /*1028*/ 	.word	0x00000000


	//----- nvinfo : EIATTR_REGCOUNT
	.align		4
.L_698:
        /*102c*/ 	.byte	0x04, 0x2f
        /*102e*/ 	.short	(.L_700 - .L_699)
	.align		4
.L_699:
        /*1030*/ 	.word	index@(_ZN10layer_norm13ln_fwd_kernelINS_13Kernel_traitsIf13__nv_bfloat16S2_S2_fjLj7168ELj1ELj1ELj4ELj16ENS_18Kernel_traits_baseILj7168EfS2_S2_S2_fjLj128EEEEELb1ELb1ELb0ELb0EEEvNS_9FwdParamsE)
        /*1034*/ 	.word	0x000000ff


	//----- nvinfo : EIATTR_FRAME_SIZE
	.align		4
.L_700:
        /*1038*/ 	.byte	0x04, 0x11
        /*103a*/ 	.short	(.L_702 - .L_701)
	.align		4
.L_701:
        /*103c*/ 	.word	index@($__internal_44_$__cuda_sm70_shflsync_bfly_p)
        /*1040*/ 	.word	0x00000000


	//----- nvinfo : EIATTR_FRAME_SIZE
	.align		4
.L_702:
        /*1044*/ 	.byte	0x04, 0x11
        /*1046*/ 	.short	(.L_704 - .L_703)
	.align		4
.L_703:
        /*1048*/ 	.word	index@(_ZN10layer_norm13ln_fwd_kernelINS_13Kernel_traitsIf13__nv_bfloat16S2_S2_fjLj7168ELj1ELj1ELj4ELj16ENS_18Kernel_traits_baseILj7168EfS2_S2_S2_fjLj128EEEEELb1ELb1ELb0ELb0EEEvNS_9FwdParamsE)
        /*104c*/ 	.word	0x00000008


	//----- nvinfo : EIATTR_REGCOUNT
	.align		4
.L_704:
        /*1050*/ 	.byte	0x04, 0x2f
        /*1052*/ 	.short	(.L_706 - .L_705)
	.align		4
.L_705:
        /*1054*/ 	.word	index@(_ZN10layer_norm13ln_fwd_kernelINS_13Kernel_traitsIf13__nv_bfloat16S2_S2_fjLj7168ELj1ELj1ELj4ELj16ENS_18Kernel_traits_baseILj7168EfS2_S2_S2_fjLj128EEEEELb1ELb0ELb1ELb1EEEvNS_9FwdParamsE)
        /*1058*/ 	.word	0x000000ff


	//----- nvinfo : EIATTR_FRAME_SIZE
	.align		4
.L_706:
        /*105c*/ 	.byte	0x04, 0x11
        /*105e*/ 	.short	(.L_708 - .L_707)
	.align		4
.L_707:
        /*1060*/ 	.word	index@($__internal_43_$__cuda_sm70_shflsync_bfly_p)
        /*1064*/ 	.word	0x00000000


	//----- nvinfo : EIATTR_FRAME_SIZE
	.align		4
.L_708:
        /*1068*/ 	.byte	0x04, 0x11
        /*106a*/ 	.short	(.L_710 - .L_709)
	.align		4
.L_709:
        /*106c*/ 	.word	index@(_ZN10layer_norm13ln_fwd_kernelINS_13Kernel_traitsIf13__nv_bfloat16S2_S2_fjLj7168ELj1ELj1ELj4ELj16ENS_18Kernel_traits_baseILj7168EfS2_S2_S2_fjLj128EEEEELb1ELb0ELb1ELb1EEEvNS_9FwdParamsE)
        /*1070*/ 	.word	0x00000000


	//----- nvinfo : EIATTR_REGCOUNT
	.align		4
.L_710:
        /*1074*/ 	.byte	0x04, 0x2f
        /*1076*/ 	.short	(.L_712 - .L_711)
	.align		4
.L_711:
        /*1078*/ 	.word	index@(_ZN10layer_norm13ln_fwd_kernelINS_13Kernel_traitsIf13__nv_bfloat16S2_S2_fjLj7168ELj1ELj1ELj4ELj16ENS_18Kernel_traits_baseILj7168EfS2_S2_S2_fjLj128EEEEELb1ELb0ELb1ELb0EEEvNS_9FwdParamsE)
        /*107c*/ 	.word	0x000000e3


	//----- nvinfo : EIATTR_FRAME_SIZE
	.align		4
.L_712:
        /*1080*/ 	.byte	0x04, 0x11
        /*1082*/ 	.short	(.L_714 - .L_713)
	.align		4
.L_713:
        /*1084*/ 	.word	index@($__internal_42_$__cuda_sm70_shflsync_bfly_p)
        /*1088*/ 	.word	0x00000000


	//----- nvinfo : EIATTR_FRAME_SIZE
	.align		4
.L_714:
        /*108c*/ 	.byte	0x04, 0x11
        /*108e*/ 	.short	(.L_716 - .L_715)
	.align		4
.L_715:
        /*1090*/ 	.word	index@(_ZN10layer_norm13ln_fwd_kernelINS_13Kernel_traitsIf13__nv_bfloat16S2_S2_fjLj7168ELj1ELj1ELj4ELj16ENS_18Kernel_traits_baseILj7168EfS2_S2_S2_fjLj128EEEEELb1ELb0ELb1ELb0EEEvNS_9FwdParamsE)
        /*1094*/ 	.word	0x00000000


	//----- nvinfo : EIATTR_REGCOUNT
	.align		4
.L_716:
        /*1098*/ 	.byte	0x04, 0x2f
        /*109a*/ 	.short	(.L_718 - .L_717)
	.align		4
.L_717:
        /*109c*/ 	.word	index@(_ZN10layer_norm13ln_fwd_kernelINS_13Kernel_traitsIf13__nv_bfloat16S2_S2_fjLj7168ELj1ELj1ELj4ELj16ENS_18Kernel_traits_baseILj7168EfS2_S2_S2_fjLj128EEEEELb1ELb0ELb0ELb1EEEvNS_9FwdParamsE)
        /*10a0*/ 	.word	0x000000f8


	//----- nvinfo : EIATTR_FRAME_SIZE
	.align		4
.L_718:
        /*10a4*/ 	.byte	0x04, 0x11
        /*10a6*/ 	.short	(.L_720 - .L_719)
	.align		4
.L_719:
        /*10a8*/ 	.word	index@($__internal_41_$__cuda_sm70_shflsync_bfly_p)
        /*10ac*/ 	.word	0x00000000


	//----- nvinfo : EIATTR_FRAME_SIZE
	.align		4
.L_720:
        /*10b0*/ 	.byte	0x04, 0x11
        /*10b2*/ 	.short	(.L_722 - .L_721)
	.align		4
.L_721:
        /*10b4*/ 	.word	index@(_ZN10layer_norm13ln_fwd_kernelINS_13Kernel_traitsIf13__nv_bfloat16S2_S2_fjLj7168ELj1ELj1ELj4ELj16ENS_18Kernel_traits_baseILj7168EfS2_S2_S2_fjLj128EEEEELb1ELb0ELb0ELb1EEEvNS_9FwdParamsE)
        /*10b8*/ 	.word	0x00000000


	//----- nvinfo : EIATTR_REGCOUNT
	.align		4
.L_722:
        /*10bc*/ 	.byte	0x04, 0x2f
        /*10be*/ 	.short	(.L_724 - .L_723)
	.align		4
.L_723:
        /*10c0*/ 	.word	index@(_ZN10layer_norm13ln_fwd_kernelINS_13Kernel_traitsIf13__nv_bfloat16S2_S2_fjLj7168ELj1ELj1ELj4ELj16ENS_18Kernel_traits_baseILj7168EfS2_S2_S2_fjLj128EEEEELb1ELb0ELb0ELb0EEEvNS_9FwdParamsE)
        /*10c4*/ 	.word	0x000000fe


	//----- nvinfo : EIATTR_FRAME_SIZE
	.align		4
.L_724:
        /*10c8*/ 	.byte	0x04, 0x11
        /*10ca*/ 	.short	(.L_726 - .L_725)
	.align		4
.L_725:
        /*10cc*/ 	.word	index@($__internal_40_$__cuda_sm70_shflsync_bfly_p)
        /*10d0*/ 	.word	0x00000000


	//----- nvinfo : EIATTR_FRAME_SIZE
	.align		4
.L_726:
        /*10d4*/ 	.byte	0x04, 0x11
        /*10d6*/ 	.short	(.L_728 - .L_727)
	.align		4
.L_727:
        /*10d8*/ 	.word	index@(_ZN10layer_norm13ln_fwd_kernelINS_13Kernel_traitsIf13__nv_bfloat16S2_S2_fjLj7168ELj1ELj1ELj4ELj16ENS_18Kernel_traits_baseILj7168EfS2_S2_S2_fjLj128EEEEELb1ELb0ELb0ELb0EEEvNS_9FwdParamsE)
        /*10dc*/ 	.word	0x00000000


	//----- nvinfo : EIATTR_REGCOUNT
	.align		4
.L_728:
        /*10e0*/ 	.byte	0x04, 0x2f
        /*10e2*/ 	.short	(.L_730 - .L_729)
	.align		4
.L_729:
        /*10e4*/ 	.word	index@(_ZN10layer_norm13ln_fwd_kernelINS_13Kernel_traitsIf13__nv_bfloat16S2_S2_fjLj7168ELj1ELj1ELj4ELj16ENS_18Kernel_traits_baseILj7168EfS2_S2_S2_fjLj128EEEEELb0ELb1ELb1ELb1EEEvNS_9FwdParamsE)
        /*10e8*/ 	.word	0x000000ff


	//----- nvinfo : EIATTR_FRAME_SIZE
	.align		4
.L_730:
        /*10ec*/ 	.byte	0x04, 0x11
        /*10ee*/ 	.short	(.L_732 - .L_731)
	.align		4
.L_731:
        /*10f0*/ 	.word	index@($__internal_39_$__cuda_sm70_shflsync_bfly_p)
        /*10f4*/ 	.word	0x00000000


	//----- nvinfo : EIATTR_FRAME_SIZE
	.align		4
.L_732:
        /*10f8*/ 	.byte	0x04, 0x11
        /*10fa*/ 	.short	(.L_734 - .L_733)
	.align		4
.L_733:
        /*10fc*/ 	.word	index@(_ZN10layer_norm13ln_fwd_kernelINS_13Kernel_traitsIf13__nv_bfloat16S2_S2_fjLj7168ELj1ELj1ELj4ELj16ENS_18Kernel_traits_baseILj7168EfS2_S2_S2_fjLj128EEEEELb0ELb1ELb1ELb1EEEvNS_9FwdParamsE)
        /*1100*/ 	.word	0x00000000


	//----- nvinfo : EIATTR_REGCOUNT
	.align		4
.L_734:
        /*1104*/ 	.byte	0x04, 0x2f
        /*1106*/ 	.short	(.L_736 - .L_735)
	.align		4
.L_735:
        /*1108*/ 	.word	index@(_ZN10layer_norm13ln_fwd_kernelINS_13Kernel_traitsIf13__nv_bfloat16S2_S2_fjLj7168ELj1ELj1ELj4ELj16ENS_18Kernel_traits_baseILj7168EfS2_S2_S2_fjLj128EEEEELb0ELb1ELb1ELb0EEEvNS_9FwdParamsE)
        /*110c*/ 	.word	0x000000ff


	//----- nvinfo : EIATTR_FRAME_SIZE
	.align		4
.L_736:
        /*1110*/ 	.byte	0x04, 0x11
        /*1112*/ 	.short	(.L_738 - .L_737)
	.align		4
.L_737:
        /*1114*/ 	.word	index@($__internal_38_$__cuda_sm70_shflsync_bfly_p)
        /*1118*/ 	.word	0x00000000


	//----- nvinfo : EIATTR_FRAME_SIZE
	.align		4
.L_738:
        /*111c*/ 	.byte	0x04, 0x11
        /*111e*/ 	.short	(.L_740 - .L_739)
	.align		4
.L_739:
        /*1120*/ 	.word	index@(_ZN10layer_norm13ln_fwd_kernelINS_13Kernel_traitsIf13__nv_bfloat16S2_S2_fjLj7168ELj1ELj1ELj4ELj16ENS_18Kernel_traits_baseILj7168EfS2_S2_S2_fjLj128EEEEELb0ELb1ELb1ELb0EEEvNS_9FwdParamsE)
        /*1124*/ 	.word	0x00000000


	//----- nvinfo : EIATTR_REGCOUNT
	.align		4
.L_740:
        /*1128*/ 	.byte	0x04, 0x2f
        /*112a*/ 	.short	(.L_742 - .L_741)
	.align		4
.L_741:
        /*112c*/ 	.word	index@(_ZN10layer_norm13ln_fwd_kernelINS_13Kernel_traitsIf13__nv_bfloat16S2_S2_fjLj7168ELj1ELj1ELj4ELj16ENS_18Kernel_traits_baseILj7168EfS2_S2_S2_fjLj128EEEEELb0ELb1ELb0ELb1EEEvNS_9FwdParamsE)
        /*1130*/ 	.word	0x000000ff


	//----- nvinfo : EIATTR_FRAME_SIZE
	.align		4
.L_742:
        /*1134*/ 	.byte	0x04, 0x11
        /*1136*/ 	.short	(.L_744 - .L_743)
	.align		4
.L_743:
        /*1138*/ 	.word	index@($__internal_37_$__cuda_sm70_shflsync_bfly_p)
        /*113c*/ 	.word	0x00000000


	//----- nvinfo : EIATTR_FRAME_SIZE
	.align		4
.L_744:
        /*1140*/ 	.byte	0x04, 0x11
        /*1142*/ 	.short	(.L_746 - .L_745)
	.align		4
.L_745:
        /*1144*/ 	.word	index@(_ZN10layer_norm13ln_fwd_kernelINS_13Kernel_traitsIf13__nv_bfloat16S2_S2_fjLj7168ELj1ELj1ELj4ELj16ENS_18Kernel_traits_baseILj7168EfS2_S2_S2_fjLj128EEEEELb0ELb1ELb0ELb1EEEvNS_9FwdParamsE)
        /*1148*/ 	.word	0x00000000


	//----- nvinfo : EIATTR_REGCOUNT
	.align		4
.L_746:
        /*114c*/ 	.byte	0x04, 0x2f
        /*114e*/ 	.short	(.L_748 - .L_747)
	.align		4
.L_747:
        /*1150*/ 	.word	index@(_ZN10layer_norm13ln_fwd_kernelINS_13Kernel_traitsIf13__nv_bfloat16S2_S2_fjLj7168ELj1ELj1ELj4ELj16ENS_18Kernel_traits_baseILj7168EfS2_S2_S2_fjLj128EEEEELb0ELb1ELb0ELb0EEEvNS_9FwdParamsE)
        /*1154*/ 	.word	0x000000fd


	//----- nvinfo : EIATTR_FRAME_SIZE
	.align		4
.L_748:
        /*1158*/ 	.byte	0x04, 0x11
        /*115a*/ 	.short	(.L_750 - .L_749)
	.align		4
.L_749:
        /*115c*/ 	.word	index@($__internal_36_$__cuda_sm70_shflsync_bfly_p)
        /*1160*/ 	.word	0x00000000


	//----- nvinfo : EIATTR_FRAME_SIZE
	.align		4
.L_750:
        /*1164*/ 	.byte	0x04, 0x11
        /*1166*/ 	.short	(.L_752 - .L_751)
	.align		4
.L_751:
        /*1168*/ 	.word	index@(_ZN10layer_norm13ln_fwd_kernelINS_13Kernel_traitsIf13__nv_bfloat16S2_S2_fjLj7168ELj1ELj1ELj4ELj16ENS_18Kernel_traits_baseILj7168EfS2_S2_S2_fjLj128EEEEELb0ELb1ELb0ELb0EEEvNS_9FwdParamsE)
        /*116c*/ 	.word	0x00000000


	//----- nvinfo : EIATTR_REGCOUNT
	.align		4
.L_752:
        /*1170*/ 	.byte	0x04, 0x2f
        /*1172*/ 	.short	(.L_754 - .L_753)
	.align		4
.L_753:
        /*1174*/ 	.word	index@(_ZN10layer_norm13ln_fwd_kernelINS_13Kernel_traitsIf13__nv_bfloat16S2_S2_fjLj7168ELj1ELj1ELj4ELj16ENS_18Kernel_traits_baseILj7168EfS2_S2_S2_fjLj128EEEEELb0ELb0ELb1ELb1EEEvNS_9FwdParamsE)
        /*1178*/ 	.word	0x000000fe


	//----- nvinfo : EIATTR_FRAME_SIZE
	.align		4
.L_754:
        /*117c*/ 	.byte	0x04, 0x11
        /*117e*/ 	.short	(.L_756 - .L_755)
	.align		4
.L_755:
        /*1180*/ 	.word	index@($__internal_35_$__cuda_sm70_shflsync_bfly_p)
        /*1184*/ 	.word	0x00000000


	//----- nvinfo : EIATTR_FRAME_SIZE
	.align		4
.L_756:
        /*1188*/ 	.byte	0x04, 0x11
        /*118a*/ 	.short	(.L_758 - .L_757)
	.align		4
.L_757:
        /*118c*/ 	.word	index@(_ZN10layer_norm13ln_fwd_kernelINS_13Kernel_traitsIf13__nv_bfloat16S2_S2_fjLj7168ELj1ELj1ELj4ELj16ENS_18Kernel_traits_baseILj7168EfS2_S2_S2_fjLj128EEEEELb0ELb0ELb1ELb1EEEvNS_9FwdParamsE)
        /*1190*/ 	.word	0x00000000


	//----- nvinfo : EIATTR_REGCOUNT
	.align		4
.L_758:
        /*1194*/ 	.byte	0x04, 0x2f
        /*1196*/ 	.short	(.L_760 - .L_759)
	.align		4
.L_759:
        /*1198*/ 	.word	index@(_ZN10layer_norm13ln_fwd_kernelINS_13Kernel_traitsIf13__nv_bfloat16S2_S2_fjLj7168ELj1ELj1ELj4ELj16ENS_18Kernel_traits_baseILj7168EfS2_S2_S2_fjLj128EEEEELb0ELb0ELb1ELb0EEEvNS_9FwdParamsE)
        /*119c*/ 	.word	0x000000cc


	//----- nvinfo : EIATTR_FRAME_SIZE
	.align		4
.L_760:
        /*11a0*/ 	.byte	0x04, 0x11
        /*11a2*/ 	.short	(.L_762 - .L_761)
	.align		4
.L_761:
        /*11a4*/ 	.word	index@($__internal_34_$__cuda_sm70_shflsync_bfly_p)
        /*11a8*/ 	.word	0x00000000


	//----- nvinfo : EIATTR_FRAME_SIZE
	.align		4
.L_762:
        /*11ac*/ 	.byte	0x04, 0x11
        /*11ae*/ 	.short	(.L_764 - .L_763)
	.align		4
.L_763:
        /*11b0*/ 	.word	index@(_ZN10layer_norm13ln_fwd_kernelINS_13Kernel_traitsIf13__nv_bfloat16S2_S2_fjLj7168ELj1ELj1ELj4ELj16ENS_18Kernel_traits_baseILj7168EfS2_S2_S2_fjLj128EEEEELb0ELb0ELb1ELb0EEEvNS_9FwdParamsE)
        /*11b4*/ 	.word	0x00000000


	//----- nvinfo : EIATTR_REGCOUNT
	.align		4
.L_764:
        /*11b8*/ 	.byte	0x04, 0x2f
        /*11ba*/ 	.short	(.L_766 - .L_765)
	.align		4
.L_765:
        /*11bc*/ 	.word	index@(_ZN10layer_norm13ln_fwd_kernelINS_13Kernel_traitsIf13__nv_bfloat16S2_S2_fjLj7168ELj1ELj1ELj4ELj16ENS_18Kernel_traits_baseILj7168EfS2_S2_S2_fjLj128EEEEELb0ELb0ELb0ELb1EEEvNS_9FwdParamsE)
        /*11c0*/ 	.word	0x000000fe


	//----- nvinfo : EIATTR_FRAME_SIZE
	.align		4
.L_766:
        /*11c4*/ 	.byte	0x04, 0x11
        /*11c6*/ 	.short	(.L_768 - .L_767)
	.align		4
.L_767:
        /*11c8*/ 	.word	index@($__internal_33_$__cuda_sm70_shflsync_bfly_p)
        /*11cc*/ 	.word	0x00000000


	//----- nvinfo : EIATTR_FRAME_SIZE
	.align		4
.L_768:
        /*11d0*/ 	.byte	0x04, 0x11
        /*11d2*/ 	.short	(.L_770 - .L_769)
	.align		4
.L_769:
        /*11d4*/ 	.word	index@(_ZN10layer_norm13ln_fwd_kernelINS_13Kernel_traitsIf13__nv_bfloat16S2_S2_fjLj7168ELj1ELj1ELj4ELj16ENS_18Kernel_traits_baseILj7168EfS2_S2_S2_fjLj128EEEEELb0ELb0ELb0ELb1EEEvNS_9FwdParamsE)
        /*11d8*/ 	.word	0x00000000


	//----- nvinfo : EIATTR_REGCOUNT
	.align		4
.L_770:
        /*11dc*/ 	.byte	0x04, 0x2f
        /*11de*/ 	.short	(.L_772 - .L_771)
	.align		4
.L_771:
        /*11e0*/ 	.word	index@(_ZN10layer_norm13ln_fwd_kernelINS_13Kernel_traitsIf13__nv_bfloat16S2_S2_fjLj7168ELj1ELj1ELj4ELj16ENS_18Kernel_traits_baseILj7168EfS2_S2_S2_fjLj128EEEEELb0ELb0ELb0ELb0EEEvNS_9FwdParamsE)
        /*11e4*/ 	.word	0x000000cc


	//----- nvinfo : EIATTR_FRAME_SIZE
	.align		4
.L_772:
        /*11e8*/ 	.byte	0x04, 0x11
        /*11ea*/ 	.short	(.L_774 - .L_773)
	.align		4
.L_773:
        /*11ec*/ 	.word	index@($__internal_32_$__cuda_sm70_shflsync_bfly_p)
        /*11f0*/ 	.word	0x00000000


	//----- nvinfo : EIATTR_FRAME_SIZE
	.align		4
.L_774:
        /*11f4*/ 	.byte	0x04, 0x11
        /*11f6*/ 	.short	(.L_776 - .L_775)
	.align		4
.L_775:
        /*11f8*/ 	.word	index@(_ZN10layer_norm13ln_fwd_kernelINS_13Kernel_traitsIf13__nv_bfloat16S2_S2_fjLj7168ELj1ELj1ELj4ELj16ENS_18Kernel_traits_baseILj7168EfS2_S2_S2_fjLj128EEEEELb0ELb0ELb0ELb0EEEvNS_9FwdParamsE)
        /*11fc*/ 	.word	0x00000000


	//----- nvinfo : EIATTR_REGCOUNT
	.align		4
.L_776:
        /*1200*/ 	.byte	0x04, 0x2f
        /*1202*/ 	.short	(.L_778 - .L_777)
	.align		4
.L_777:
        /*1204*/ 	.word	index@(_ZN10layer_norm13ln_fwd_kernelINS_13Kernel_traitsI6__halfS2_S2_S2_fjLj7168ELj1ELj1ELj4ELj16ENS_18Kernel_traits_baseILj7168ES2_S2_S2_S2_fjLj128EEEEELb1ELb1ELb1ELb1EEEvNS_9FwdParamsE)
        /*1208*/ 	.word	0x000000ff


	//----- nvinfo : EIATTR_FRAME_SIZE
	.align		4
.L_778:
        /*120c*/ 	.byte	0x04, 0x11
        /*120e*/ 	.short	(.L_780 - .L_779)
	.align		4
.L_779:
        /*1210*/ 	.word	index@($__internal_31_$__cuda_sm70_shflsync_bfly_p)
        /*1214*/ 	.word	0x00000000


	//----- nvinfo : EIATTR_FRAME_SIZE
	.align		4
.L_780:
        /*1218*/ 	.byte	0x04, 0x11
        /*121a*/ 	.short	(.L_782 - .L_781)
	.align		4
.L_781:
        /*121c*/ 	.word	index@(_ZN10layer_norm13ln_fwd_kernelINS_13Kernel_traitsI6__halfS2_S2_S2_fjLj7168ELj1ELj1ELj4ELj16ENS_18Kernel_traits_baseILj7168ES2_S2_S2_S2_fjLj128EEEEELb1ELb1ELb1ELb1EEEvNS_9FwdParamsE)
        /*1220*/ 	.word	0x00000000


	//----- nvinfo : EIATTR_REGCOUNT
	.align		4
.L_782:
        /*1224*/ 	.byte	0x04, 0x2f
        /*1226*/ 	.short	(.L_784 - .L_783)
	.align		4
.L_783:
        /*1228*/ 	.word	index@(_ZN10layer_norm13ln_fwd_kernelINS_13Kernel_traitsI6__halfS2_S2_S2_fjLj7168ELj1ELj1ELj4ELj16ENS_18Kernel_traits_baseILj7168ES2_S2_S2_S2_fjLj128EEEEELb1ELb1ELb1ELb0EEEvNS_9FwdParamsE)
        /*122c*/ 	.word	0x000000ff


	//----- nvinfo : EIATTR_FRAME_SIZE
	.align		4
.L_784:
        /*1230*/ 	.byte	0x04, 0x11
        /*1232*/ 	.short	(.L_786 - .L_785)
	.align		4
.L_785:
        /*1234*/ 	.word	index@($__internal_30_$__cuda_sm70_shflsync_bfly_p)
        /*1238*/ 	.word	0x00000000


	//----- nvinfo : EIATTR_FRAME_SIZE
	.align		4
.L_786:
        /*123c*/ 	.byte	0x04, 0x11
        /*123e*/ 	.short	(.L_788 - .L_787)
	.align		4
.L_787:
        /*1240*/ 	.word	index@(_ZN10layer_norm13ln_fwd_kernelINS_13Kernel_traitsI6__halfS2_S2_S2_fjLj7168ELj1ELj1ELj4ELj16ENS_18Kernel_traits_baseILj7168ES2_S2_S2_S2_fjLj128EEEEELb1ELb1ELb1ELb0EEEvNS_9FwdParamsE)
        /*1244*/ 	.word	0x00000040


	//----- nvinfo : EIATTR_REGCOUNT
	.align		4
.L_788:
        /*1248*/ 	.byte	0x04, 0x2f
        /*124a*/ 	.short	(.L_790 - .L_789)
	.align		4
.L_789:
        /*124c*/ 	.word	index@(_ZN10layer_norm13ln_fwd_kernelINS_13Kernel_traitsI6__halfS2_S2_S2_fjLj7168ELj1ELj1ELj4ELj16ENS_18Kernel_traits_baseILj7168ES2_S2_S2_S2_fjLj128EEEEELb1ELb1ELb0ELb1EEEvNS_9FwdParamsE)
        /*1250*/ 	.word	0x000000e9


	//----- nvinfo : EIATTR_FRAME_SIZE
	.align		4
.L_790:
        /*1254*/ 	.byte	0x04, 0x11
        /*1256*/ 	.short	(.L_792 - .L_791)
	.align		4
.L_791:
        /*1258*/ 	.word	index@($__internal_29_$__cuda_sm70_shflsync_bfly_p)
        /*125c*/ 	.word	0x00000000


	//----- nvinfo : EIATTR_FRAME_SIZE
	.align		4
.L_792:
        /*1260*/ 	.byte	0x04, 0x11
        /*1262*/ 	.short	(.L_794 - .L_793)
	.align		4
.L_793:
        /*1264*/ 	.word	index@(_ZN10layer_norm13ln_fwd_kernelINS_13Kernel_traitsI6__halfS2_S2_S2_fjLj7168ELj1ELj1ELj4ELj16ENS_18Kernel_traits_baseILj7168ES2_S2_S2_S2_fjLj128EEEEELb1ELb1ELb0ELb1EEEvNS_9FwdParamsE)
        /*1268*/ 	.word	0x00000000


	//----- nvinfo : EIATTR_REGCOUNT
	.align		4
.L_794:
        /*126c*/ 	.byte	0x04, 0x2f
        /*126e*/ 	.short	(.L_796 - .L_795)
	.align		4
.L_795:
        /*1270*/ 	.word	index@(_ZN10layer_norm13ln_fwd_kernelINS_13Kernel_traitsI6__halfS2_S2_S2_fjLj7168ELj1ELj1ELj4ELj16ENS_18Kernel_traits_baseILj7168ES2_S2_S2_S2_fjLj128EEEEELb1ELb1ELb0ELb0EEEvNS_9FwdParamsE)
        /*1274*/ 	.word	0x000000ff


	//----- nvinfo : EIATTR_FRAME_SIZE
	.align		4
.L_796:
        /*1278*/ 	.byte	0x04, 0x11
        /*127a*/ 	.short	(.L_798 - .L_797)
	.align		4
.L_797:
        /*127c*/ 	.word	index@($__internal_28_$__cuda_sm70_shflsync_bfly_p)
        /*1280*/ 	.word	0x00000000


	//----- nvinfo : EIATTR_FRAME_SIZE
	.align		4
.L_798:
        /*1284*/ 	.byte	0x04, 0x11
        /*1286*/ 	.short	(.L_800 - .L_799)
	.align		4
.L_799:
        /*1288*/ 	.word	index@(_ZN10layer_norm13ln_fwd_kernelINS_13Kernel_traitsI6__halfS2_S2_S2_fjLj7168ELj1ELj1ELj4ELj16ENS_18Kernel_traits_baseILj7168ES2_S2_S2_S2_fjLj128EEEEELb1ELb1ELb0ELb0EEEvNS_9FwdParamsE)
        /*128c*/ 	.word	0x00000010


	//----- nvinfo : EIATTR_REGCOUNT
	.align		4
.L_800:
        /*1290*/ 	.byte	0x04, 0x2f
        /*1292*/ 	.short	(.L_802 - .L_801)
	.align		4
.L_801:
        /*1294*/ 	.word	index@(_ZN10layer_norm13ln_fwd_kernelINS_13Kernel_traitsI6__halfS2_S2_S2_fjLj7168ELj1ELj1ELj4ELj16ENS_18Kernel_traits_baseILj7168ES2_S2_S2_S2_fjLj128EEEEELb1ELb0ELb1ELb1EEEvNS_9FwdParamsE)
        /*1298*/ 	.word	0x000000ff


	//----- nvinfo : EIATTR_FRAME_SIZE
	.align		4
.L_802:
        /*129c*/ 	.byte	0x04, 0x11
        /*129e*/ 	.short	(.L_804 - .L_803)
	.align		4
.L_803:
        /*12a0*/ 	.word	index@($__internal_27_$__cuda_sm70_shflsync_bfly_p)
        /*12a4*/ 	.word	0x00000000


	//----- nvinfo : EIATTR_FRAME_SIZE
	.align		4
.L_804:
        /*12a8*/ 	.byte	0x04, 0x11
        /*12aa*/ 	.short	(.L_806 - .L_805)
	.align		4
.L_805:
        /*12ac*/ 	.word	index@(_ZN10layer_norm13ln_fwd_kernelINS_13Kernel_traitsI6__halfS2_S2_S2_fjLj7168ELj1ELj1ELj4ELj16ENS_18Kernel_traits_baseILj7168ES2_S2_S2_S2_fjLj128EEEEELb1ELb0ELb1ELb1EEEvNS_9FwdParamsE)
        /*12b0*/ 	.word	0x00000000


	//----- nvinfo : EIATTR_REGCOUNT
	.align		4
.L_806:
        /*12b4*/ 	.byte	0x04, 0x2f
        /*12b6*/ 	.short	(.L_808 - .L_807)
	.align		4
.L_807:
        /*12b8*/ 	.word	index@(_ZN10layer_norm13ln_fwd_kernelINS_13Kernel_traitsI6__halfS2_S2_S2_fjLj7168ELj1ELj1ELj4ELj16ENS_18Kernel_traits_baseILj7168ES2_S2_S2_S2_fjLj128EEEEELb1ELb0ELb1ELb0EEEvNS_9FwdParamsE)
        /*12bc*/ 	.word	0x000000e3


	//----- nvinfo : EIATTR_FRAME_SIZE
	.align		4
.L_808:
        /*12c0*/ 	.byte	0x04, 0x11
        /*12c2*/ 	.short	(.L_810 - .L_809)
	.align		4
.L_809:
        /*12c4*/ 	.word	index@($__internal_26_$__cuda_sm70_shflsync_bfly_p)
        /*12c8*/ 	.word	0x00000000


	//----- nvinfo : EIATTR_FRAME_SIZE
	.align		4
.L_810:
        /*12cc*/ 	.byte	0x04, 0x11
        /*12ce*/ 	.short	(.L_812 - .L_811)
	.align		4
.L_811:
        /*12d0*/ 	.word	index@(_ZN10layer_norm13ln_fwd_kernelINS_13Kernel_traitsI6__halfS2_S2_S2_fjLj7168ELj1ELj1ELj4ELj16ENS_18Kernel_traits_baseILj7168ES2_S2_S2_S2_fjLj128EEEEELb1ELb0ELb1ELb0EEEvNS_9FwdParamsE)
        /*12d4*/ 	.word	0x00000000


	//----- nvinfo : EIATTR_REGCOUNT
	.align		4
.L_812:
        /*12d8*/ 	.byte	0x04, 0x2f
        /*12da*/ 	.short	(.L_814 - .L_813)
	.align		4
.L_813:
        /*12dc*/ 	.word	index@(_ZN10layer_norm13ln_fwd_kernelINS_13Kernel_traitsI6__halfS2_S2_S2_fjLj7168ELj1ELj1ELj4ELj16ENS_18Kernel_traits_baseILj7168ES2_S2_S2_S2_fjLj128EEEEELb1ELb0ELb0ELb1EEEvNS_9FwdParamsE)
        /*12e0*/ 	.word	0x000000c2


	//----- nvinfo : EIATTR_FRAME_SIZE
	.align		4
.L_814:
        /*12e4*/ 	.byte	0x04, 0x11
        /*12e6*/ 	.short	(.L_816 - .L_815)
	.align		4
.L_815:
        /*12e8*/ 	.word	index@($__internal_25_$__cuda_sm70_shflsync_bfly_p)
        /*12ec*/ 	.word	0x00000000


	//----- nvinfo : EIATTR_FRAME_SIZE
	.align		4
.L_816:
        /*12f0*/ 	.byte	0x04, 0x11
        /*12f2*/ 	.short	(.L_818 - .L_817)
	.align		4
.L_817:
        /*12f4*/ 	.word	index@(_ZN10layer_norm13ln_fwd_kernelINS_13Kernel_traitsI6__halfS2_S2_S2_fjLj7168ELj1ELj1ELj4ELj16ENS_18Kernel_traits_baseILj7168ES2_S2_S2_S2_fjLj128EEEEELb1ELb0ELb0ELb1EEEvNS_9FwdParamsE)
        /*12f8*/ 	.word	0x00000000


	//----- nvinfo : EIATTR_REGCOUNT
	.align		4
.L_818:
        /*12fc*/ 	.byte	0x04, 0x2f
        /*12fe*/ 	.short	(.L_820 - .L_819)
	.align		4
.L_819:
        /*1300*/ 	.word	index@(_ZN10layer_norm13ln_fwd_kernelINS_13Kernel_traitsI6__halfS2_S2_S2_fjLj7168ELj1ELj1ELj4ELj16ENS_18Kernel_traits_baseILj7168ES2_S2_S2_S2_fjLj128EEEEELb1ELb0ELb0ELb0EEEvNS_9FwdParamsE)
        /*1304*/ 	.word	0x000000e8


	//----- nvinfo : EIATTR_FRAME_SIZE
	.align		4
.L_820:
        /*1308*/ 	.byte	0x04, 0x11
        /*130a*/ 	.short	(.L_822 - .L_821)
	.align		4
.L_821:
        /*130c*/ 	.word	index@($__internal_24_$__cuda_sm70_shflsync_bfly_p)
        /*1310*/ 	.word	0x00000000


	//----- nvinfo : EIATTR_FRAME_SIZE
	.align		4
.L_822:
        /*1314*/ 	.byte	0x04, 0x11
        /*1316*/ 	.short	(.L_824 - .L_823)
	.align		4
.L_823:
        /*1318*/ 	.word	index@(_ZN10layer_norm13ln_fwd_kernelINS_13Kernel_traitsI6__halfS2_S2_S2_fjLj7168ELj1ELj1ELj4ELj16ENS_18Kernel_traits_baseILj7168ES2_S2_S2_S2_fjLj128EEEEELb1ELb0ELb0ELb0EEEvNS_9FwdParamsE)
        /*131c*/ 	.word	0x00000000


	//----- nvinfo : EIATTR_REGCOUNT
	.align		4
.L_824:
        /*1320*/ 	.byte	0x04, 0x2f
        /*1322*/ 	.short	(.L_826 - .L_825)
	.align		4
.L_825:
        /*1324*/ 	.word	index@(_ZN10layer_norm13ln_fwd_kernelINS_13Kernel_traitsI6__halfS2_S2_S2_fjLj7168ELj1ELj1ELj4ELj16ENS_18Kernel_traits_baseILj7168ES2_S2_S2_S2_fjLj128EEEEELb0ELb1ELb1ELb1EEEvNS_9FwdParamsE)
        /*1328*/ 	.word	0x000000ff


	//----- nvinfo : EIATTR_FRAME_SIZE
	.align		4
.L_826:
        /*132c*/ 	.byte	0x04, 0x11
        /*132e*/ 	.short	(.L_828 - .L_827)
	.align		4
.L_827:
        /*1330*/ 	.word	index@($__internal_23_$__cuda_sm70_shflsync_bfly_p)
        /*1334*/ 	.word	0x00000000


	//----- nvinfo : EIATTR_FRAME_SIZE
	.align		4
.L_828:
        /*1338*/ 	.byte	0x04, 0x11
        /*133a*/ 	.short	(.L_830 - .L_829)
	.align		4
.L_829:
        /*133c*/ 	.word	index@(_ZN10layer_norm13ln_fwd_kernelINS_13Kernel_traitsI6__halfS2_S2_S2_fjLj7168ELj1ELj1ELj4ELj16ENS_18Kernel_traits_baseILj7168ES2_S2_S2_S2_fjLj128EEEEELb0ELb1ELb1ELb1EEEvNS_9FwdParamsE)
        /*1340*/ 	.word	0x00000000


	//----- nvinfo : EIATTR_REGCOUNT
	.align		4
.L_830:
        /*1344*/ 	.byte	0x04, 0x2f
        /*1346*/ 	.short	(.L_832 - .L_831)
	.align		4
.L_831:
        /*1348*/ 	.word	index@(_ZN10layer_norm13ln_fwd_kernelINS_13Kernel_traitsI6__halfS2_S2_S2_fjLj7168ELj1ELj1ELj4ELj16ENS_18Kernel_traits_baseILj7168ES2_S2_S2_S2_fjLj128EEEEELb0ELb1ELb1ELb0EEEvNS_9FwdParamsE)
        /*134c*/ 	.word	0x000000ff


	//----- nvinfo : EIATTR_FRAME_SIZE
	.align		4
.L_832:
        /*1350*/ 	.byte	0x04, 0x11
        /*1352*/ 	.short	(.L_834 - .L_833)
	.align		4
.L_833:
        /*1354*/ 	.word	index@($__internal_22_$__cuda_sm70_shflsync_bfly_p)
        /*1358*/ 	.word	0x00000000


	//----- nvinfo : EIATTR_FRAME_SIZE
	.align		4
.L_834:
        /*135c*/ 	.byte	0x04, 0x11
        /*135e*/ 	.short	(.L_836 - .L_835)
	.align		4
.L_835:
        /*1360*/ 	.word	index@(_ZN10layer_norm13ln_fwd_kernelINS_13Kernel_traitsI6__halfS2_S2_S2_fjLj7168ELj1ELj1ELj4ELj16ENS_18Kernel_traits_baseILj7168ES2_S2_S2_S2_fjLj128EEEEELb0ELb1ELb1ELb0EEEvNS_9FwdParamsE)
        /*1364*/ 	.word	0x00000000


	//----- nvinfo : EIATTR_REGCOUNT
	.align		4
.L_836:
        /*1368*/ 	.byte	0x04, 0x2f
        /*136a*/ 	.short	(.L_838 - .L_837)
	.align		4
.L_837:
        /*136c*/ 	.word	index@(_ZN10layer_norm13ln_fwd_kernelINS_13Kernel_traitsI6__halfS2_S2_S2_fjLj7168ELj1ELj1ELj4ELj16ENS_18Kernel_traits_baseILj7168ES2_S2_S2_S2_fjLj128EEEEELb0ELb1ELb0ELb1EEEvNS_9FwdParamsE)
        /*1370*/ 	.word	0x000000fe


	//----- nvinfo : EIATTR_FRAME_SIZE
	.align		4
.L_838:
        /*1374*/ 	.byte	0x04, 0x11
        /*1376*/ 	.short	(.L_840 - .L_839)
	.align		4
.L_839:
        /*1378*/ 	.word	index@($__internal_21_$__cuda_sm70_shflsync_bfly_p)
        /*137c*/ 	.word	0x00000000


	//----- nvinfo : EIATTR_FRAME_SIZE
	.align		4
.L_840:
        /*1380*/ 	.byte	0x04, 0x11
        /*1382*/ 	.short	(.L_842 - .L_841)
	.align		4
.L_841:
        /*1384*/ 	.word	index@(_ZN10layer_norm13ln_fwd_kernelINS_13Kernel_traitsI6__halfS2_S2_S2_fjLj7168ELj1ELj1ELj4ELj16ENS_18Kernel_traits_baseILj7168ES2_S2_S2_S2_fjLj128EEEEELb0ELb1ELb0ELb1EEEvNS_9FwdParamsE)
        /*1388*/ 	.word	0x00000000


	//----- nvinfo : EIATTR_REGCOUNT
	.align		4
.L_842:
        /*138c*/ 	.byte	0x04, 0x2f
        /*138e*/ 	.short	(.L_844 - .L_843)
	.align		4
.L_843:
        /*1390*/ 	.word	index@(_ZN10layer_norm13ln_fwd_kernelINS_13Kernel_traitsI6__halfS2_S2_S2_fjLj7168ELj1ELj1ELj4ELj16ENS_18Kernel_traits_baseILj7168ES2_S2_S2_S2_fjLj128EEEEELb0ELb1ELb0ELb0EEEvNS_9FwdParamsE)
        /*1394*/ 	.word	0x000000fd


	//----- nvinfo : EIATTR_FRAME_SIZE
	.align		4
.L_844:
        /*1398*/ 	.byte	0x04, 0x11
        /*139a*/ 	.short	(.L_846 - .L_845)
	.align		4
.L_845:
        /*139c*/ 	.word	index@($__internal_20_$__cuda_sm70_shflsync_bfly_p)
        /*13a0*/ 	.word	0x00000000


	//----- nvinfo : EIATTR_FRAME_SIZE
	.align		4
.L_846:
        /*13a4*/ 	.byte	0x04, 0x11
        /*13a6*/ 	.short	(.L_848 - .L_847)
	.align		4
.L_847:
        /*13a8*/ 	.word	index@(_ZN10layer_norm13ln_fwd_kernelINS_13Kernel_traitsI6__halfS2_S2_S2_fjLj7168ELj1ELj1ELj4ELj16ENS_18Kernel_traits_baseILj7168ES2_S2_S2_S2_fjLj128EEEEELb0ELb1ELb0ELb0EEEvNS_9FwdParamsE)
        /*13ac*/ 	.word	0x00000000


	//----- nvinfo : EIATTR_REGCOUNT
	.align		4
.L_848:
        /*13b0*/ 	.byte	0x04, 0x2f
        /*13b2*/ 	.short	(.L_850 - .L_849)
	.align		4
.L_849:
        /*13b4*/ 	.word	index@(_ZN10layer_norm13ln_fwd_kernelINS_13Kernel_traitsI6__halfS2_S2_S2_fjLj7168ELj1ELj1ELj4ELj16ENS_18Kernel_traits_baseILj7168ES2_S2_S2_S2_fjLj128EEEEELb0ELb0ELb1ELb1EEEvNS_9FwdParamsE)
        /*13b8*/ 	.word	0x000000fa


	//----- nvinfo : EIATTR_FRAME_SIZE
	.align		4
.L_850:
        /*13bc*/ 	.byte	0x04, 0x11
        /*13be*/ 	.short	(.L_852 - .L_851)
	.align		4
.L_851:
        /*13c0*/ 	.word	index@($__internal_19_$__cuda_sm70_shflsync_bfly_p)
        /*13c4*/ 	.word	0x00000000


	//----- nvinfo : EIATTR_FRAME_SIZE
	.align		4
.L_852:
        /*13c8*/ 	.byte	0x04, 0x11
        /*13ca*/ 	.short	(.L_854 - .L_853)
	.align		4
.L_853:
        /*13cc*/ 	.word	index@(_ZN10layer_norm13ln_fwd_kernelINS_13Kernel_traitsI6__halfS2_S2_S2_fjLj7168ELj1ELj1ELj4ELj16ENS_18Kernel_traits_baseILj7168ES2_S2_S2_S2_fjLj128EEEEELb0ELb0ELb1ELb1EEEvNS_9FwdParamsE)
        /*13d0*/ 	.word	0x00000000


	//----- nvinfo : EIATTR_REGCOUNT
	.align		4
.L_854:
        /*13d4*/ 	.byte	0x04, 0x2f
        /*13d6*/ 	.short	(.L_856 - .L_855)
	.align		4
.L_855:
        /*13d8*/ 	.word	index@(_ZN10layer_norm13ln_fwd_kernelINS_13Kernel_traitsI6__halfS2_S2_S2_fjLj7168ELj1ELj1ELj4ELj16ENS_18Kernel_traits_baseILj7168ES2_S2_S2_S2_fjLj128EEEEELb0ELb0ELb1ELb0EEEvNS_9FwdParamsE)
        /*13dc*/ 	.word	0x000000fc


	//----- nvinfo : EIATTR_FRAME_SIZE
	.align		4
.L_856:
        /*13e0*/ 	.byte	0x04, 0x11
        /*13e2*/ 	.short	(.L_858 - .L_857)
	.align		4
.L_857:
        /*13e4*/ 	.word	index@($__internal_18_$__cuda_sm70_shflsync_bfly_p)
        /*13e8*/ 	.word	0x00000000


	//----- nvinfo : EIATTR_FRAME_SIZE
	.align		4
.L_858:
        /*13ec*/ 	.byte	0x04, 0x11
        /*13ee*/ 	.short	(.L_860 - .L_859)
	.align		4
.L_859:
        /*13f0*/ 	.word	index@(_ZN10layer_norm13ln_fwd_kernelINS_13Kernel_traitsI6__halfS2_S2_S2_fjLj7168ELj1ELj1ELj4ELj16ENS_18Kernel_traits_baseILj7168ES2_S2_S2_S2_fjLj128EEEEELb0ELb0ELb1ELb0EEEvNS_9FwdParamsE)
        /*13f4*/ 	.word	0x00000000


	//----- nvinfo : EIATTR_REGCOUNT
	.align		4
.L_860:
        /*13f8*/ 	.byte	0x04, 0x2f
        /*13fa*/ 	.short	(.L_862 - .L_861)
	.align		4
.L_861:
        /*13fc*/ 	.word	index@(_ZN10layer_norm13ln_fwd_kernelINS_13Kernel_traitsI6__halfS2_S2_S2_fjLj7168ELj1ELj1ELj4ELj16ENS_18Kernel_traits_baseILj7168ES2_S2_S2_S2_fjLj128EEEEELb0ELb0ELb0ELb1EEEvNS_9FwdParamsE)
        /*1400*/ 	.word	0x000000a8


	//----- nvinfo : EIATTR_FRAME_SIZE
	.align		4
.L_862:
        /*1404*/ 	.byte	0x04, 0x11
        /*1406*/ 	.short	(.L_864 - .L_863)
	.align		4
.L_863:
        /*1408*/ 	.word	index@($__internal_17_$__cuda_sm70_shflsync_bfly_p)
        /*140c*/ 	.word	0x00000000


	//----- nvinfo : EIATTR_FRAME_SIZE
	.align		4
.L_864:
        /*1410*/ 	.byte	0x04, 0x11
        /*1412*/ 	.short	(.L_866 - .L_865)
	.align		4
.L_865:
        /*1414*/ 	.word	index@(_ZN10layer_norm13ln_fwd_kernelINS_13Kernel_traitsI6__halfS2_S2_S2_fjLj7168ELj1ELj1ELj4ELj16ENS_18Kernel_traits_baseILj7168ES2_S2_S2_S2_fjLj128EEEEELb0ELb0ELb0ELb1EEEvNS_9FwdParamsE)
        /*1418*/ 	.word	0x00000000


	//----- nvinfo : EIATTR_REGCOUNT
	.align		4
.L_866:
        /*141c*/ 	.byte	0x04, 0x2f
        /*141e*/ 	.short	(.L_868 - .L_867)
	.align		4
.L_867:
        /*1420*/ 	.word	index@(_ZN10layer_norm13ln_fwd_kernelINS_13Kernel_traitsI6__halfS2_S2_S2_fjLj7168ELj1ELj1ELj4ELj16ENS_18Kernel_traits_baseILj7168ES2_S2_S2_S2_fjLj128EEEEELb0ELb0ELb0ELb0EEEvNS_9FwdParamsE)
        /*1424*/ 	.word	0x000000fa


	//----- nvinfo : EIATTR_FRAME_SIZE
	.align		4
.L_868:
        /*1428*/ 	.byte	0x04, 0x11
        /*142a*/ 	.short	(.L_870 - .L_869)
	.align		4
.L_869:
        /*142c*/ 	.word	index@($__internal_16_$__cuda_sm70_shflsync_bfly_p)
        /*1430*/ 	.word	0x00000000


	//----- nvinfo : EIATTR_FRAME_SIZE
	.align		4
.L_870:
        /*1434*/ 	.byte	0x04, 0x11
        /*1436*/ 	.short	(.L_872 - .L_871)
	.align		4
.L_871:
        /*1438*/ 	.word	index@(_ZN10layer_norm13ln_fwd_kernelINS_13Kernel_traitsI6__halfS2_S2_S2_fjLj7168ELj1ELj1ELj4ELj16ENS_18Kernel_traits_baseILj7168ES2_S2_S2_S2_fjLj128EEEEELb0ELb0ELb0ELb0EEEvNS_9FwdParamsE)
        /*143c*/ 	.word	0x00000000


	//----- nvinfo : EIATTR_REGCOUNT
	.align		4
.L_872:
        /*1440*/ 	.byte	0x04, 0x2f
        /*1442*/ 	.short	(.L_874 - .L_873)
	.align		4
.L_873:
        /*1444*/ 	.word	index@(_ZN10layer_norm13ln_fwd_kernelINS_13Kernel_traitsI13__nv_bfloat16S2_S2_S2_fjLj7168ELj1ELj1ELj4ELj16ENS_18Kernel_traits_baseILj7168ES2_S2_S2_S2_fjLj128EEEEELb1ELb1ELb1ELb1EEEvNS_9FwdParamsE)
        /*1448*/ 	.word	0x000000ff


	//----- nvinfo : EIATTR_FRAME_SIZE
	.align		4
.L_874:
        /*144c*/ 	.byte	0x04, 0x11
        /*144e*/ 	.short	(.L_876 - .L_875)
	.align		4
.L_875:
        /*1450*/ 	.word	index@($__internal_15_$__cuda_sm70_shflsync_bfly_p)
        /*1454*/ 	.word	0x00000000


	//----- nvinfo : EIATTR_FRAME_SIZE
	.align		4
.L_876:
        /*1458*/ 	.byte	0x04, 0x11
        /*145a*/ 	.short	(.L_878 - .L_877)
	.align		4
.L_877:
        /*145c*/ 	.word	index@(_ZN10layer_norm13ln_fwd_kernelINS_13Kernel_traitsI13__nv_bfloat16S2_S2_S2_fjLj7168ELj1ELj1ELj4ELj16ENS_18Kernel_traits_baseILj7168ES2_S2_S2_S2_fjLj128EEEEELb1ELb1ELb1ELb1EEEvNS_9FwdParamsE)
        /*1460*/ 	.word	0x00000000


	//----- nvinfo : EIATTR_REGCOUNT
	.align		4
.L_878:
        /*1464*/ 	.byte	0x04, 0x2f
        /*1466*/ 	.short	(.L_880 - .L_879)
	.align		4
.L_879:
        /*1468*/ 	.word	index@(_ZN10layer_norm13ln_fwd_kernelINS_13Kernel_traitsI13__nv_bfloat16S2_S2_S2_fjLj7168ELj1ELj1ELj4ELj16ENS_18Kernel_traits_baseILj7168ES2_S2_S2_S2_fjLj128EEEEELb1ELb1ELb1ELb0EEEvNS_9FwdParamsE)
        /*146c*/ 	.word	0x000000ff


	//----- nvinfo : EIATTR_FRAME_SIZE
	.align		4
.L_880:
        /*1470*/ 	.byte	0x04, 0x11
        /*1472*/ 	.short	(.L_882 - .L_881)
	.align		4
.L_881:
        /*1474*/ 	.word	index@($__internal_14_$__cuda_sm70_shflsync_bfly_p)
        /*1478*/ 	.word	0x00000000


	//----- nvinfo : EIATTR_FRAME_SIZE
	.align		4
.L_882:
        /*147c*/ 	.byte	0x04, 0x11
        /*147e*/ 	.short	(.L_884 - .L_883)
	.align		4
.L_883:
        /*1480*/ 	.word	index@(_ZN10layer_norm13ln_fwd_kernelINS_13Kernel_traitsI13__nv_bfloat16S2_S2_S2_fjLj7168ELj1ELj1ELj4ELj16ENS_18Kernel_traits_baseILj7168ES2_S2_S2_S2_fjLj128EEEEELb1ELb1ELb1ELb0EEEvNS_9FwdParamsE)
        /*1484*/ 	.word	0x00000040


	//----- nvinfo : EIATTR_REGCOUNT
	.align		4
.L_884:
        /*1488*/ 	.byte	0x04, 0x2f
        /*148a*/ 	.short	(.L_886 - .L_885)
	.align		4
.L_885:
        /*148c*/ 	.word	index@(_ZN10layer_norm13ln_fwd_kernelINS_13Kernel_traitsI13__nv_bfloat16S2_S2_S2_fjLj7168ELj1ELj1ELj4ELj16ENS_18Kernel_traits_baseILj7168ES2_S2_S2_S2_fjLj128EEEEELb1ELb1ELb0ELb1EEEvNS_9FwdParamsE)
        /*1490*/ 	.word	0x000000e9


	//----- nvinfo : EIATTR_FRAME_SIZE
	.align		4
.L_886:
        /*1494*/ 	.byte	0x04, 0x11
        /*1496*/ 	.short	(.L_888 - .L_887)
	.align		4
.L_887:
        /*1498*/ 	.word	index@($__internal_13_$__cuda_sm70_shflsync_bfly_p)
        /*149c*/ 	.word	0x00000000


	//----- nvinfo : EIATTR_FRAME_SIZE
	.align		4
.L_888:
        /*14a0*/ 	.byte	0x04, 0x11
        /*14a2*/ 	.short	(.L_890 - .L_889)
	.align		4
.L_889:
        /*14a4*/ 	.word	index@(_ZN10layer_norm13ln_fwd_kernelINS_13Kernel_traitsI13__nv_bfloat16S2_S2_S2_fjLj7168ELj1ELj1ELj4ELj16ENS_18Kernel_traits_baseILj7168ES2_S2_S2_S2_fjLj128EEEEELb1ELb1ELb0ELb1EEEvNS_9FwdParamsE)
        /*14a8*/ 	.word	0x00000000


	//----- nvinfo : EIATTR_REGCOUNT
	.align		4
.L_890:
        /*14ac*/ 	.byte	0x04, 0x2f
        /*14ae*/ 	.short	(.L_892 - .L_891)
	.align		4
.L_891:
        /*14b0*/ 	.word	index@(_ZN10layer_norm13ln_fwd_kernelINS_13Kernel_traitsI13__nv_bfloat16S2_S2_S2_fjLj7168ELj1ELj1ELj4ELj16ENS_18Kernel_traits_baseILj7168ES2_S2_S2_S2_fjLj128EEEEELb1ELb1ELb0ELb0EEEvNS_9FwdParamsE)
        /*14b4*/ 	.word	0x000000ff


	//----- nvinfo : EIATTR_FRAME_SIZE
	.align		4
.L_892:
        /*14b8*/ 	.byte	0x04, 0x11
        /*14ba*/ 	.short	(.L_894 - .L_893)
	.align		4
.L_893:
        /*14bc*/ 	.word	index@($__internal_12_$__cuda_sm70_shflsync_bfly_p)
        /*14c0*/ 	.word	0x00000000


	//----- nvinfo : EIATTR_FRAME_SIZE
	.align		4
.L_894:
        /*14c4*/ 	.byte	0x04, 0x11
        /*14c6*/ 	.short	(.L_896 - .L_895)
	.align		4
.L_895:
        /*14c8*/ 	.word	index@(_ZN10layer_norm13ln_fwd_kernelINS_13Kernel_traitsI13__nv_bfloat16S2_S2_S2_fjLj7168ELj1ELj1ELj4ELj16ENS_18Kernel_traits_baseILj7168ES2_S2_S2_S2_fjLj128EEEEELb1ELb1ELb0ELb0EEEvNS_9FwdParamsE)
        /*14cc*/ 	.word	0x00000010


	//----- nvinfo : EIATTR_REGCOUNT
	.align		4
.L_896:
        /*14d0*/ 	.byte	0x04, 0x2f
        /*14d2*/ 	.short	(.L_898 - .L_897)
	.align		4
.L_897:
        /*14d4*/ 	.word	index@(_ZN10layer_norm13ln_fwd_kernelINS_13Kernel_traitsI13__nv_bfloat16S2_S2_S2_fjLj7168ELj1ELj1ELj4ELj16ENS_18Kernel_traits_baseILj7168ES2_S2_S2_S2_fjLj128EEEEELb1ELb0ELb1ELb1EEEvNS_9FwdParamsE)
        /*14d8*/ 	.word	0x000000ff


	//----- nvinfo : EIATTR_FRAME_SIZE
	.align		4
.L_898:
        /*14dc*/ 	.byte	0x04, 0x11
        /*14de*/ 	.short	(.L_900 - .L_899)
	.align		4
.L_899:
        /*14e0*/ 	.word	index@($__internal_11_$__cuda_sm70_shflsync_bfly_p)
        /*14e4*/ 	.word	0x00000000


	//----- nvinfo : EIATTR_FRAME_SIZE
	.align		4
.L_900:
        /*14e8*/ 	.byte	0x04, 0x11
        /*14ea*/ 	.short	(.L_902 - .L_901)
	.align		4
.L_901:
        /*14ec*/ 	.word	index@(_ZN10layer_norm13ln_fwd_kernelINS_13Kernel_traitsI13__nv_bfloat16S2_S2_S2_fjLj7168ELj1ELj1ELj4ELj16ENS_18Kernel_traits_baseILj7168ES2_S2_S2_S2_fjLj128EEEEELb1ELb0ELb1ELb1EEEvNS_9FwdParamsE)
        /*14f0*/ 	.word	0x00000000


	//----- nvinfo : EIATTR_REGCOUNT
	.align		4
.L_902:
        /*14f4*/ 	.byte	0x04, 0x2f
        /*14f6*/ 	.short	(.L_904 - .L_903)
	.align		4
.L_903:
        /*14f8*/ 	.word	index@(_ZN10layer_norm13ln_fwd_kernelINS_13Kernel_traitsI13__nv_bfloat16S2_S2_S2_fjLj7168ELj1ELj1ELj4ELj16ENS_18Kernel_traits_baseILj7168ES2_S2_S2_S2_fjLj128EEEEELb1ELb0ELb1ELb0EEEvNS_9FwdParamsE)
        /*14fc*/ 	.word	0x000000e3


	//----- nvinfo : EIATTR_FRAME_SIZE
	.align		4
.L_904:
        /*1500*/ 	.byte	0x04, 0x11
        /*1502*/ 	.short	(.L_906 - .L_905)
	.align		4
.L_905:
        /*1504*/ 	.word	index@($__internal_10_$__cuda_sm70_shflsync_bfly_p)
        /*1508*/ 	.word	0x00000000


	//----- nvinfo : EIATTR_FRAME_SIZE
	.align		4
.L_906:
        /*150c*/ 	.byte	0x04, 0x11
        /*150e*/ 	.short	(.L_908 - .L_907)
	.align		4
.L_907:
        /*1510*/ 	.word	index@(_ZN10layer_norm13ln_fwd_kernelINS_13Kernel_traitsI13__nv_bfloat16S2_S2_S2_fjLj7168ELj1ELj1ELj4ELj16ENS_18Kernel_traits_baseILj7168ES2_S2_S2_S2_fjLj128EEEEELb1ELb0ELb1ELb0EEEvNS_9FwdParamsE)
        /*1514*/ 	.word	0x00000000


	//----- nvinfo : EIATTR_REGCOUNT
	.align		4
.L_908:
        /*1518*/ 	.byte	0x04, 0x2f
        /*151a*/ 	.short	(.L_910 - .L_909)
	.align		4
.L_909:
        /*151c*/ 	.word	index@(_ZN10layer_norm13ln_fwd_kernelINS_13Kernel_traitsI13__nv_bfloat16S2_S2_S2_fjLj7168ELj1ELj1ELj4ELj16ENS_18Kernel_traits_baseILj7168ES2_S2_S2_S2_fjLj128EEEEELb1ELb0ELb0ELb1EEEvNS_9FwdParamsE)
        /*1520*/ 	.word	0x000000c0


	//----- nvinfo : EIATTR_FRAME_SIZE
	.align		4
.L_910:
        /*1524*/ 	.byte	0x04, 0x11
        /*1526*/ 	.short	(.L_912 - .L_911)
	.align		4
.L_911:
        /*1528*/ 	.word	index@($__internal_9_$__cuda_sm70_shflsync_bfly_p)
        /*152c*/ 	.word	0x00000000


	//----- nvinfo : EIATTR_FRAME_SIZE
	.align		4
.L_912:
        /*1530*/ 	.byte	0x04, 0x11
        /*1532*/ 	.short	(.L_914 - .L_913)
	.align		4
.L_913:
        /*1534*/ 	.word	index@(_ZN10layer_norm13ln_fwd_kernelINS_13Kernel_traitsI13__nv_bfloat16S2_S2_S2_fjLj7168ELj1ELj1ELj4ELj16ENS_18Kernel_traits_baseILj7168ES2_S2_S2_S2_fjLj128EEEEELb1ELb0ELb0ELb1EEEvNS_9FwdParamsE)
        /*1538*/ 	.word	0x00000000


	//----- nvinfo : EIATTR_REGCOUNT
	.align		4
.L_914:
        /*153c*/ 	.byte	0x04, 0x2f
        /*153e*/ 	.short	(.L_916 - .L_915)
	.align		4
.L_915:
        /*1540*/ 	.word	index@(_ZN10layer_norm13ln_fwd_kernelINS_13Kernel_traitsI13__nv_bfloat16S2_S2_S2_fjLj7168ELj1ELj1ELj4ELj16ENS_18Kernel_traits_baseILj7168ES2_S2_S2_S2_fjLj128EEEEELb1ELb0ELb0ELb0EEEvNS_9FwdParamsE)
        /*1544*/ 	.word	0x000000e8


	//----- nvinfo : EIATTR_FRAME_SIZE
	.align		4
.L_916:
        /*1548*/ 	.byte	0x04, 0x11
        /*154a*/ 	.short	(.L_918 - .L_917)
	.align		4
.L_917:
        /*154c*/ 	.word	index@($__internal_8_$__cuda_sm70_shflsync_bfly_p)
        /*1550*/ 	.word	0x00000000


	//----- nvinfo : EIATTR_FRAME_SIZE
	.align		4
.L_918:
        /*1554*/ 	.byte	0x04, 0x11
        /*1556*/ 	.short	(.L_920 - .L_919)
	.align		4
.L_919:
        /*1558*/ 	.word	index@(_ZN10layer_norm13ln_fwd_kernelINS_13Kernel_traitsI13__nv_bfloat16S2_S2_S2_fjLj7168ELj1ELj1ELj4ELj16ENS_18Kernel_traits_baseILj7168ES2_S2_S2_S2_fjLj128EEEEELb1ELb0ELb0ELb0EEEvNS_9FwdParamsE)
        /*155c*/ 	.word	0x00000000


	//----- nvinfo : EIATTR_REGCOUNT
	.align		4
.L_920:
        /*1560*/ 	.byte	0x04, 0x2f
        /*1562*/ 	.short	(.L_922 - .L_921)
	.align		4
.L_921:
        /*1564*/ 	.word	index@(_ZN10layer_norm13ln_fwd_kernelINS_13Kernel_traitsI13__nv_bfloat16S2_S2_S2_fjLj7168ELj1ELj1ELj4ELj16ENS_18Kernel_traits_baseILj7168ES2_S2_S2_S2_fjLj128EEEEELb0ELb1ELb1ELb1EEEvNS_9FwdParamsE)
        /*1568*/ 	.word	0x000000ff


	//----- nvinfo : EIATTR_FRAME_SIZE
	.align		4
.L_922:
        /*156c*/ 	.byte	0x04, 0x11
        /*156e*/ 	.short	(.L_924 - .L_923)
	.align		4
.L_923:
        /*1570*/ 	.word	index@($__internal_7_$__cuda_sm70_shflsync_bfly_p)
        /*1574*/ 	.word	0x00000000


	//----- nvinfo : EIATTR_FRAME_SIZE
	.align		4
.L_924:
        /*1578*/ 	.byte	0x04, 0x11
        /*157a*/ 	.short	(.L_926 - .L_925)
	.align		4
.L_925:
        /*157c*/ 	.word	index@(_ZN10layer_norm13ln_fwd_kernelINS_13Kernel_traitsI13__nv_bfloat16S2_S2_S2_fjLj7168ELj1ELj1ELj4ELj16ENS_18Kernel_traits_baseILj7168ES2_S2_S2_S2_fjLj128EEEEELb0ELb1ELb1ELb1EEEvNS_9FwdParamsE)
        /*1580*/ 	.word	0x00000000


	//----- nvinfo : EIATTR_REGCOUNT
	.align		4
.L_926:
        /*1584*/ 	.byte	0x04, 0x2f
        /*1586*/ 	.short	(.L_928 - .L_927)
	.align		4
.L_927:
        /*1588*/ 	.word	index@(_ZN10layer_norm13ln_fwd_kernelINS_13Kernel_traitsI13__nv_bfloat16S2_S2_S2_fjLj7168ELj1ELj1ELj4ELj16ENS_18Kernel_traits_baseILj7168ES2_S2_S2_S2_fjLj128EEEEELb0ELb1ELb1ELb0EEEvNS_9FwdParamsE)
        /*158c*/ 	.word	0x000000ff


	//----- nvinfo : EIATTR_FRAME_SIZE
	.align		4
.L_928:
        /*1590*/ 	.byte	0x04, 0x11
        /*1592*/ 	.short	(.L_930 - .L_929)
	.align		4
.L_929:
        /*1594*/ 	.word	index@($__internal_6_$__cuda_sm70_shflsync_bfly_p)
        /*1598*/ 	.word	0x00000000


	//----- nvinfo : EIATTR_FRAME_SIZE
	.align		4
.L_930:
        /*159c*/ 	.byte	0x04, 0x11
        /*159e*/ 	.short	(.L_932 - .L_931)
	.align		4
.L_931:
        /*15a0*/ 	.word	index@(_ZN10layer_norm13ln_fwd_kernelINS_13Kernel_traitsI13__nv_bfloat16S2_S2_S2_fjLj7168ELj1ELj1ELj4ELj16ENS_18Kernel_traits_baseILj7168ES2_S2_S2_S2_fjLj128EEEEELb0ELb1ELb1ELb0EEEvNS_9FwdParamsE)
        /*15a4*/ 	.word	0x00000000


	//----- nvinfo : EIATTR_REGCOUNT
	.align		4
.L_932:
        /*15a8*/ 	.byte	0x04, 0x2f
        /*15aa*/ 	.short	(.L_934 - .L_933)
	.align		4
.L_933:
        /*15ac*/ 	.word	index@(_ZN10layer_norm13ln_fwd_kernelINS_13Kernel_traitsI13__nv_bfloat16S2_S2_S2_fjLj7168ELj1ELj1ELj4ELj16ENS_18Kernel_traits_baseILj7168ES2_S2_S2_S2_fjLj128EEEEELb0ELb1ELb0ELb1EEEvNS_9FwdParamsE)
        /*15b0*/ 	.word	0x000000fe


	//----- nvinfo : EIATTR_FRAME_SIZE
	.align		4
.L_934:
        /*15b4*/ 	.byte	0x04, 0x11
        /*15b6*/ 	.short	(.L_936 - .L_935)
	.align		4
.L_935:
        /*15b8*/ 	.word	index@($__internal_5_$__cuda_sm70_shflsync_bfly_p)
        /*15bc*/ 	.word	0x00000000


	//----- nvinfo : EIATTR_FRAME_SIZE
	.align		4
.L_936:
        /*15c0*/ 	.byte	0x04, 0x11
        /*15c2*/ 	.short	(.L_938 - .L_937)
	.align		4
.L_937:
        /*15c4*/ 	.word	index@(_ZN10layer_norm13ln_fwd_kernelINS_13Kernel_traitsI13__nv_bfloat16S2_S2_S2_fjLj7168ELj1ELj1ELj4ELj16ENS_18Kernel_traits_baseILj7168ES2_S2_S2_S2_fjLj128EEEEELb0ELb1ELb0ELb1EEEvNS_9FwdParamsE)
        /*15c8*/ 	.word	0x00000000


	//----- nvinfo : EIATTR_REGCOUNT
	.align		4
.L_938:
        /*15cc*/ 	.byte	0x04, 0x2f
        /*15ce*/ 	.short	(.L_940 - .L_939)
	.align		4
.L_939:
        /*15d0*/ 	.word	index@(_ZN10layer_norm13ln_fwd_kernelINS_13Kernel_traitsI13__nv_bfloat16S2_S2_S2_fjLj7168ELj1ELj1ELj4ELj16ENS_18Kernel_traits_baseILj7168ES2_S2_S2_S2_fjLj128EEEEELb0ELb1ELb0ELb0EEEvNS_9FwdParamsE)
        /*15d4*/ 	.word	0x000000fd


	//----- nvinfo : EIATTR_FRAME_SIZE
	.align		4
.L_940:
        /*15d8*/ 	.byte	0x04, 0x11
        /*15da*/ 	.short	(.L_942 - .L_941)
	.align		4
.L_941:
        /*15dc*/ 	.word	index@($__internal_4_$__cuda_sm70_shflsync_bfly_p)
        /*15e0*/ 	.word	0x00000000


	//----- nvinfo : EIATTR_FRAME_SIZE
	.align		4
.L_942:
        /*15e4*/ 	.byte	0x04, 0x11
        /*15e6*/ 	.short	(.L_944 - .L_943)
	.align		4
.L_943:
        /*15e8*/ 	.word	index@(_ZN10layer_norm13ln_fwd_kernelINS_13Kernel_traitsI13__nv_bfloat16S2_S2_S2_fjLj7168ELj1ELj1ELj4ELj16ENS_18Kernel_traits_baseILj7168ES2_S2_S2_S2_fjLj128EEEEELb0ELb1ELb0ELb0EEEvNS_9FwdParamsE)
        /*15ec*/ 	.word	0x00000000


	//----- nvinfo : EIATTR_REGCOUNT
	.align		4
.L_944:
        /*15f0*/ 	.byte	0x04, 0x2f
        /*15f2*/ 	.short	(.L_946 - .L_945)
	.align		4
.L_945:
        /*15f4*/ 	.word	index@(_ZN10layer_norm13ln_fwd_kernelINS_13Kernel_traitsI13__nv_bfloat16S2_S2_S2_fjLj7168ELj1ELj1ELj4ELj16ENS_18Kernel_traits_baseILj7168ES2_S2_S2_S2_fjLj128EEEEELb0ELb0ELb1ELb1EEEvNS_9FwdParamsE)
        /*15f8*/ 	.word	0x000000fa


	//----- nvinfo : EIATTR_FRAME_SIZE
	.align		4
.L_946:
        /*15fc*/ 	.byte	0x04, 0x11
        /*15fe*/ 	.short	(.L_948 - .L_947)
	.align		4
.L_947:
        /*1600*/ 	.word	index@($__internal_3_$__cuda_sm70_shflsync_bfly_p)
        /*1604*/ 	.word	0x00000000


	//----- nvinfo : EIATTR_FRAME_SIZE
	.align		4
.L_948:
        /*1608*/ 	.byte	0x04, 0x11
        /*160a*/ 	.short	(.L_950 - .L_949)
	.align		4
.L_949:
        /*160c*/ 	.word	index@(_ZN10layer_norm13ln_fwd_kernelINS_13Kernel_traitsI13__nv_bfloat16S2_S2_S2_fjLj7168ELj1ELj1ELj4ELj16ENS_18Kernel_traits_baseILj7168ES2_S2_S2_S2_fjLj128EEEEELb0ELb0ELb1ELb1EEEvNS_9FwdParamsE)
        /*1610*/ 	.word	0x00000000


	//----- nvinfo : EIATTR_REGCOUNT
	.align		4
.L_950:
        /*1614*/ 	.byte	0x04, 0x2f
        /*1616*/ 	.short	(.L_952 - .L_951)
	.align		4
.L_951:
        /*1618*/ 	.word	index@(_ZN10layer_norm13ln_fwd_kernelINS_13Kernel_traitsI13__nv_bfloat16S2_S2_S2_fjLj7168ELj1ELj1ELj4ELj16ENS_18Kernel_traits_baseILj7168ES2_S2_S2_S2_fjLj128EEEEELb0ELb0ELb1ELb0EEEvNS_9FwdParamsE)
        /*161c*/ 	.word	0x000000fc


	//----- nvinfo : EIATTR_FRAME_SIZE
	.align		4
.L_952:
        /*1620*/ 	.byte	0x04, 0x11
        /*1622*/ 	.short	(.L_954 - .L_953)
	.align		4
.L_953:
        /*1624*/ 	.word	index@($__internal_2_$__cuda_sm70_shflsync_bfly_p)
        /*1628*/ 	.word	0x00000000


	//----- nvinfo : EIATTR_FRAME_SIZE
	.align		4
.L_954:
        /*162c*/ 	.byte	0x04, 0x11
        /*162e*/ 	.short	(.L_956 - .L_955)
	.align		4
.L_955:
        /*1630*/ 	.word	index@(_ZN10layer_norm13ln_fwd_kernelINS_13Kernel_traitsI13__nv_bfloat16S2_S2_S2_fjLj7168ELj1ELj1ELj4ELj16ENS_18Kernel_traits_baseILj7168ES2_S2_S2_S2_fjLj128EEEEELb0ELb0ELb1ELb0EEEvNS_9FwdParamsE)
        /*1634*/ 	.word	0x00000000


	//----- nvinfo : EIATTR_REGCOUNT
	.align		4
.L_956:
        /*1638*/ 	.byte	0x04, 0x2f
        /*163a*/ 	.short	(.L_958 - .L_957)
	.align		4
.L_957:
        /*163c*/ 	.word	index@(_ZN10layer_norm13ln_fwd_kernelINS_13Kernel_traitsI13__nv_bfloat16S2_S2_S2_fjLj7168ELj1ELj1ELj4ELj16ENS_18Kernel_traits_baseILj7168ES2_S2_S2_S2_fjLj128EEEEELb0ELb0ELb0ELb1EEEvNS_9FwdParamsE)
        /*1640*/ 	.word	0x000000a8


	//----- nvinfo : EIATTR_FRAME_SIZE
	.align		4
.L_958:
        /*1644*/ 	.byte	0x04, 0x11
        /*1646*/ 	.short	(.L_960 - .L_959)
	.align		4
.L_959:
        /*1648*/ 	.word	index@($__internal_1_$__cuda_sm70_shflsync_bfly_p)
        /*164c*/ 	.word	0x00000000


	//----- nvinfo : EIATTR_FRAME_SIZE
	.align		4
.L_960:
        /*1650*/ 	.byte	0x04, 0x11
        /*1652*/ 	.short	(.L_962 - .L_961)
	.align		4
.L_961:
        /*1654*/ 	.word	index@(_ZN10layer_norm13ln_fwd_kernelINS_13Kernel_traitsI13__nv_bfloat16S2_S2_S2_fjLj7168ELj1ELj1ELj4ELj16ENS_18Kernel_traits_baseILj7168ES2_S2_S2_S2_fjLj128EEEEELb0ELb0ELb0ELb1EEEvNS_9FwdParamsE)
        /*1658*/ 	.word	0x00000000


	//----- nvinfo : EIATTR_REGCOUNT
	.align		4
.L_962:
        /*165c*/ 	.byte	0x04, 0x2f
        /*165e*/ 	.short	(.L_964 - .L_963)
	.align		4
.L_963:
        /*1660*/ 	.word	index@(_ZN10layer_norm13ln_fwd_kernelINS_13Kernel_traitsI13__nv_bfloat16S2_S2_S2_fjLj7168ELj1ELj1ELj4ELj16ENS_18Kernel_traits_baseILj7168ES2_S2_S2_S2_fjLj128EEEEELb0ELb0ELb0ELb0EEEvNS_9FwdParamsE)
        /*1664*/ 	.word	0x000000fa


	//----- nvinfo : EIATTR_FRAME_SIZE
	.align		4
.L_964:
        /*1668*/ 	.byte	0x04, 0x11
        /*166a*/ 	.short	(.L_966 - .L_965)
	.align		4
.L_965:
        /*166c*/ 	.word	index@($__internal_0_$__cuda_sm70_shflsync_bfly_p)
        /*1670*/ 	.word	0x00000000


	//----- nvinfo : EIATTR_FRAME_SIZE
	.align		4
.L_966:
        /*1674*/ 	.byte	0x04, 0x11
        /*1676*/ 	.short	(.L_968 - .L_967)
	.align		4
.L_967:
        /*1678*/ 	.word	index@(_ZN10layer_norm13ln_fwd_kernelINS_13Kernel_traitsI13__nv_bfloat16S2_S2_S2_fjLj7168ELj1ELj1ELj4ELj16ENS_18Kernel_traits_baseILj7168ES2_S2_S2_S2_fjLj128EEEEELb0ELb0ELb0ELb0EEEvNS_9FwdParamsE)
        /*167c*/ 	.word	0x00000000


	//----- nvinfo : EIATTR_MIN_STACK_SIZE
	.align		4
.L_968:
        /*1680*/ 	.byte	0x04, 0x12
        /*1682*/ 	.short	(.L_970 - .L_969)
	.align		4
.L_969:
        /*1684*/ 	.word	index@(_ZN10layer_norm13ln_fwd_kernelINS_13Kernel_traitsI13__nv_bfloat16S2_S2_S2_fjLj7168ELj1ELj1ELj4ELj16ENS_18Kernel_traits_baseILj7168ES2_S2_S2_S2_fjLj128EEEEELb0ELb0ELb0ELb0EEEvNS_9FwdParamsE)
        /*1688*/ 	.word	0x00000000


	//----- nvinfo : EIATTR_MIN_STACK_SIZE
	.align		4
.L_970:
        /*168c*/ 	.byte	0x04, 0x12
        /*168e*/ 	.short	(.L_972 - .L_971)
	.align		4
.L_971:
        /*1690*/ 	.word	index@(_ZN10layer_norm13ln_fwd_kernelINS_13Kernel_traitsI13__nv_bfloat16S2_S2_S2_fjLj7168ELj1ELj1ELj4ELj16ENS_18Kernel_traits_baseILj7168ES2_S2_S2_S2_fjLj128EEEEELb0ELb0ELb0ELb1EEEvNS_9FwdParamsE)
        /*1694*/ 	.word	0x00000000


	//----- nvinfo : EIATTR_MIN_STACK_SIZE
	.align		4
.L_972:
        /*1698*/ 	.byte	0x04, 0x12
        /*169a*/ 	.short	(.L_974 - .L_973)
	.align		4
.L_973:
        /*169c*/ 	.word	index@(_ZN10layer_norm13ln_fwd_kernelINS_13Kernel_traitsI13__nv_bfloat16S2_S2_S2_fjLj7168ELj1ELj1ELj4ELj16ENS_18Kernel_traits_baseILj7168ES2_S2_S2_S2_fjLj128EEEEELb0ELb0ELb1ELb0EEEvNS_9FwdParamsE)
        /*16a0*/ 	.word	0x00000000


	//----- nvinfo : EIATTR_MIN_STACK_SIZE
	.align		4
.L_974:
        /*16a4*/ 	.byte	0x04, 0x12
        /*16a6*/ 	.short	(.L_976 - .L_975)
	.align		4
.L_975:
        /*16a8*/ 	.word	index@(_ZN10layer_norm13ln_fwd_kernelINS_13Kernel_traitsI13__nv_bfloat16S2_S2_S2_fjLj7168ELj1ELj1ELj4ELj16ENS_18Kernel_traits_baseILj7168ES2_S2_S2_S2_fjLj128EEEEELb0ELb0ELb1ELb1EEEvNS_9FwdParamsE)
        /*16ac*/ 	.word	0x00000000


	//----- nvinfo : EIATTR_MIN_STACK_SIZE
	.align		4
.L_976:
        /*16b0*/ 	.byte	0x04, 0x12
        /*16b2*/ 	.short	(.L_978 - .L_977)
	.align		4
.L_977:
        /*16b4*/ 	.word	index@(_ZN10layer_norm13ln_fwd_kernelINS_13Kernel_traitsI13__nv_bfloat16S2_S2_S2_fjLj7168ELj1ELj1ELj4ELj16ENS_18Kernel_traits_baseILj7168ES2_S2_S2_S2_fjLj128EEEEELb0ELb1ELb0ELb0EEEvNS_9FwdParamsE)
        /*16b8*/ 	.word	0x00000000


	//----- nvinfo : EIATTR_MIN_STACK_SIZE
	.align		4
.L_978:
        /*16bc*/ 	.byte	0x04, 0x12
        /*16be*/ 	.short	(.L_980 - .L_979)
	.align		4
.L_979:
        /*16c0*/ 	.word	index@(_ZN10layer_norm13ln_fwd_kernelINS_13Kernel_traitsI13__nv_bfloat16S2_S2_S2_fjLj7168ELj1ELj1ELj4ELj16ENS_18Kernel_traits_baseILj7168ES2_S2_S2_S2_fjLj128EEEEELb0ELb1ELb0ELb1EEEvNS_9FwdParamsE)
        /*16c4*/ 	.word	0x00000000


	//----- nvinfo : EIATTR_MIN_STACK_SIZE
	.align		4
.L_980:
        /*16c8*/ 	.byte	0x04, 0x12
        /*16ca*/ 	.short	(.L_982 - .L_981)
	.align		4
.L_981:
        /*16cc*/ 	.word	index@(_ZN10layer_norm13ln_fwd_kernelINS_13Kernel_traitsI13__nv_bfloat16S2_S2_S2_fjLj7168ELj1ELj1ELj4ELj16ENS_18Kernel_traits_baseILj7168ES2_S2_S2_S2_fjLj128EEEEELb0ELb1ELb1ELb0EEEvNS_9FwdParamsE)
        /*16d0*/ 	.word	0x00000000


	//----- nvinfo : EIATTR_MIN_STACK_SIZE
	.align		4
.L_982:
        /*16d4*/ 	.byte	0x04, 0x12
        /*16d6*/ 	.short	(.L_984 - .L_983)
	.align		4
.L_983:
        /*16d8*/ 	.word	index@(_ZN10layer_norm13ln_fwd_kernelINS_13Kernel_traitsI13__nv_bfloat16S2_S2_S2_fjLj7168ELj1ELj1ELj4ELj16ENS_18Kernel_traits_baseILj7168ES2_S2_S2_S2_fjLj128EEEEELb0ELb1ELb1ELb1EEEvNS_9FwdParamsE)
        /*16dc*/ 	.word	0x00000000


	//----- nvinfo : EIATTR_MIN_STACK_SIZE
	.align		4
.L_984:
        /*16e0*/ 	.byte	0x04, 0x12
        /*16e2*/ 	.short	(.L_986 - .L_985)
	.align		4
.L_985:
        /*16e4*/ 	.word	index@(_ZN10layer_norm13ln_fwd_kernelINS_13Kernel_traitsI13__nv_bfloat16S2_S2_S2_fjLj7168ELj1ELj1ELj4ELj16ENS_18Kernel_traits_baseILj7168ES2_S2_S2_S2_fjLj128EEEEELb1ELb0ELb0ELb0EEEvNS_9FwdParamsE)
        /*16e8*/ 	.word	0x00000000


	//----- nvinfo : EIATTR_MIN_STACK_SIZE
	.align		4
.L_986:
        /*16ec*/ 	.byte	0x04, 0x12
        /*16ee*/ 	.short	(.L_988 - .L_987)
	.align		4
.L_987:
        /*16f0*/ 	.word	index@(_ZN10layer_norm13ln_fwd_kernelINS_13Kernel_traitsI13__nv_bfloat16S2_S2_S2_fjLj7168ELj1ELj1ELj4ELj16ENS_18Kernel_traits_baseILj7168ES2_S2_S2_S2_fjLj128EEEEELb1ELb0ELb0ELb1EEEvNS_9FwdParamsE)
        /*16f4*/ 	.word	0x00000000


	//----- nvinfo : EIATTR_MIN_STACK_SIZE
	.align		4
.L_988:
        /*16f8*/ 	.byte	0x04, 0x12
        /*16fa*/ 	.short	(.L_990 - .L_989)
	.align		4
.L_989:
        /*16fc*/ 	.word	index@(_ZN10layer_norm13ln_fwd_kernelINS_13Kernel_traitsI13__nv_bfloat16S2_S2_S2_fjLj7168ELj1ELj1ELj4ELj16ENS_18Kernel_traits_baseILj7168ES2_S2_S2_S2_fjLj128EEEEELb1ELb0ELb1ELb0EEEvNS_9FwdParamsE)
        /*1700*/ 	.word	0x00000000


	//----- nvinfo : EIATTR_MIN_STACK_SIZE
	.align		4
.L_990:
        /*1704*/ 	.byte	0x04, 0x12
        /*1706*/ 	.short	(.L_992 - .L_991)
	.align		4
.L_991:
        /*1708*/ 	.word	index@(_ZN10layer_norm13ln_fwd_kernelINS_13Kernel_traitsI13__nv_bfloat16S2_S2_S2_fjLj7168ELj1ELj1ELj4ELj16ENS_18Kernel_traits_baseILj7168ES2_S2_S2_S2_fjLj128EEEEELb1ELb0ELb1ELb1EEEvNS_9FwdParamsE)
        /*170c*/ 	.word	0x00000000


	//----- nvinfo : EIATTR_MIN_STACK_SIZE
	.align		4
.L_992:
        /*1710*/ 	.byte	0x04, 0x12
        /*1712*/ 	.short	(.L_994 - .L_993)
	.align		4
.L_993:
        /*1714*/ 	.word	index@(_ZN10layer_norm13ln_fwd_kernelINS_13Kernel_traitsI13__nv_bfloat16S2_S2_S2_fjLj7168ELj1ELj1ELj4ELj16ENS_18Kernel_traits_baseILj7168ES2_S2_S2_S2_fjLj128EEEEELb1ELb1ELb0ELb0EEEvNS_9FwdParamsE)
        /*1718*/ 	.word	0x00000010


	//----- nvinfo : EIATTR_MIN_STACK_SIZE
	.align		4
.L_994:
        /*171c*/ 	.byte	0x04, 0x12
        /*171e*/ 	.short	(.L_996 - .L_995)
	.align		4
.L_995:
        /*1720*/ 	.word	index@(_ZN10layer_norm13ln_fwd_kernelINS_13Kernel_traitsI13__nv_bfloat16S2_S2_S2_fjLj7168ELj1ELj1ELj4ELj16ENS_18Kernel_traits_baseILj7168ES2_S2_S2_S2_fjLj128EEEEELb1ELb1ELb0ELb1EEEvNS_9FwdParamsE)
        /*1724*/ 	.word	0x00000000


	//----- nvinfo : EIATTR_MIN_STACK_SIZE
	.align		4
.L_996:
        /*1728*/ 	.byte	0x04, 0x12
        /*172a*/ 	.short	(.L_998 - .L_997)
	.align		4
.L_997:
        /*172c*/ 	.word	index@(_ZN10layer_norm13ln_fwd_kernelINS_13Kernel_traitsI13__nv_bfloat16S2_S2_S2_fjLj7168ELj1ELj1ELj4ELj16ENS_18Kernel_traits_baseILj7168ES2_S2_S2_S2_fjLj128EEEEELb1ELb1ELb1ELb0EEEvNS_9FwdParamsE)
        /*1730*/ 	.word	0x00000040


	//----- nvinfo : EIATTR_MIN_STACK_SIZE
	.align		4
.L_998:
        /*1734*/ 	.byte	0x04, 0x12
        /*1736*/ 	.short	(.L_1000 - .L_999)
	.align		4
.L_999:
        /*1738*/ 	.word	index@(_ZN10layer_norm13ln_fwd_kernelINS_13Kernel_traitsI13__nv_bfloat16S2_S2_S2_fjLj7168ELj1ELj1ELj4ELj16ENS_18Kernel_traits_baseILj7168ES2_S2_S2_S2_fjLj128EEEEELb1ELb1ELb1ELb1EEEvNS_9FwdParamsE)
        /*173c*/ 	.word	0x00000000


	//----- nvinfo : EIATTR_MIN_STACK_SIZE
	.align		4
.L_1000:
        /*1740*/ 	.byte	0x04, 0x12
        /*1742*/ 	.short	(.L_1002 - .L_1001)
	.align		4
.L_1001:
        /*1744*/ 	.word	index@(_ZN10layer_norm13ln_fwd_kernelINS_13Kernel_traitsI6__halfS2_S2_S2_fjLj7168ELj1ELj1ELj4ELj16ENS_18Kernel_traits_baseILj7168ES2_S2_S2_S2_fjLj128EEEEELb0ELb0ELb0ELb0EEEvNS_9FwdParamsE)
        /*1748*/ 	.word	0x00000000


	//----- nvinfo : EIATTR_MIN_STACK_SIZE
	.align		4
.L_1002:
        /*174c*/ 	.byte	0x04, 0x12
        /*174e*/ 	.short	(.L_1004 - .L_1003)
	.align		4
.L_1003:
        /*1750*/ 	.word	index@(_ZN10layer_norm13ln_fwd_kernelINS_13Kernel_traitsI6__halfS2_S2_S2_fjLj7168ELj1ELj1ELj4ELj16ENS_18Kernel_traits_baseILj7168ES2_S2_S2_S2_fjLj128EEEEELb0ELb0ELb0ELb1EEEvNS_9FwdParamsE)
        /*1754*/ 	.word	0x00000000


	//----- nvinfo : EIATTR_MIN_STACK_SIZE
	.align		4
.L_1004:
        /*1758*/ 	.byte	0x04, 0x12
        /*175a*/ 	.short	(.L_1006 - .L_1005)
	.align		4
.L_1005:
        /*175c*/ 	.word	index@(_ZN10layer_norm13ln_fwd_kernelINS_13Kernel_traitsI6__halfS2_S2_S2_fjLj7168ELj1ELj1ELj4ELj16ENS_18Kernel_traits_baseILj7168ES2_S2_S2_S2_fjLj128EEEEELb0ELb0ELb1ELb0EEEvNS_9FwdParamsE)
        /*1760*/ 	.word	0x00000000


	//----- nvinfo : EIATTR_MIN_STACK_SIZE
	.align		4
.L_1006:
        /*1764*/ 	.byte	0x04, 0x12
        /*1766*/ 	.short	(.L_1008 - .L_1007)
	.align		4
.L_1007:
        /*1768*/ 	.word	index@(_ZN10layer_norm13ln_fwd_kernelINS_13Kernel_traitsI6__halfS2_S2_S2_fjLj7168ELj1ELj1ELj4ELj16ENS_18Kernel_traits_baseILj7168ES2_S2_S2_S2_fjLj128EEEEELb0ELb0ELb1ELb1EEEvNS_9FwdParamsE)
        /*176c*/ 	.word	0x00000000


	//----- nvinfo : EIATTR_MIN_STACK_SIZE
	.align		4
.L_1008:
        /*1770*/ 	.byte	0x04, 0x12
        /*1772*/ 	.short	(.L_1010 - .L_1009)
	.align		4
.L_1009:
        /*1774*/ 	.word	index@(_ZN10layer_norm13ln_fwd_kernelINS_13Kernel_traitsI6__halfS2_S2_S2_fjLj7168ELj1ELj1ELj4ELj16ENS_18Kernel_traits_baseILj7168ES2_S2_S2_S2_fjLj128EEEEELb0ELb1ELb0ELb0EEEvNS_9FwdParamsE)
        /*1778*/ 	.word	0x00000000


	//----- nvinfo : EIATTR_MIN_STACK_SIZE
	.align		4
.L_1010:
        /*177c*/ 	.byte	0x04, 0x12
        /*177e*/ 	.short	(.L_1012 - .L_1011)
	.align		4
.L_1011:
        /*1780*/ 	.word	index@(_ZN10layer_norm13ln_fwd_kernelINS_13Kernel_traitsI6__halfS2_S2_S2_fjLj7168ELj1ELj1ELj4ELj16ENS_18Kernel_traits_baseILj7168ES2_S2_S2_S2_fjLj128EEEEELb0ELb1ELb0ELb1EEEvNS_9FwdParamsE)
        /*1784*/ 	.word	0x00000000


	//----- nvinfo : EIATTR_MIN_STACK_SIZE
	.align		4
.L_1012:
        /*1788*/ 	.byte	0x04, 0x12
        /*178a*/ 	.short	(.L_1014 - .L_1013)
	.align		4
.L_1013:
        /*178c*/ 	.word	index@(_ZN10layer_norm13ln_fwd_kernelINS_13Kernel_traitsI6__halfS2_S2_S2_fjLj7168ELj1ELj1ELj4ELj16ENS_18Kernel_traits_baseILj7168ES2_S2_S2_S2_fjLj128EEEEELb0ELb1ELb1ELb0EEEvNS_9FwdParamsE)
        /*1790*/ 	.word	0x00000000


	//----- nvinfo : EIATTR_MIN_STACK_SIZE
	.align		4
.L_1014:
        /*1794*/ 	.byte	0x04, 0x12
        /*1796*/ 	.short	(.L_1016 - .L_1015)
	.align		4
.L_1015:
        /*1798*/ 	.word	index@(_ZN10layer_norm13ln_fwd_kernelINS_13Kernel_traitsI6__halfS2_S2_S2_fjLj7168ELj1ELj1ELj4ELj16ENS_18Kernel_traits_baseILj7168ES2_S2_S2_S2_fjLj128EEEEELb0ELb1ELb1ELb1EEEvNS_9FwdParamsE)
        /*179c*/ 	.word	0x00000000


	//----- nvinfo : EIATTR_MIN_STACK_SIZE
	.align		4
.L_1016:
        /*17a0*/ 	.byte	0x04, 0x12
        /*17a2*/ 	.short	(.L_1018 - .L_1017)
	.align		4
.L_1017:
        /*17a4*/ 	.word	index@(_ZN10layer_norm13ln_fwd_kernelINS_13Kernel_traitsI6__halfS2_S2_S2_fjLj7168ELj1ELj1ELj4ELj16ENS_18Kernel_traits_baseILj7168ES2_S2_S2_S2_fjLj128EEEEELb1ELb0ELb0ELb0EEEvNS_9FwdParamsE)
        /*17a8*/ 	.word	0x00000000


	//----- nvinfo : EIATTR_MIN_STACK_SIZE
	.align		4
.L_1018:
        /*17ac*/ 	.byte	0x04, 0x12
        /*17ae*/ 	.short	(.L_1020 - .L_1019)
	.align		4
.L_1019:
        /*17b0*/ 	.word	index@(_ZN10layer_norm13ln_fwd_kernelINS_13Kernel_traitsI6__halfS2_S2_S2_fjLj7168ELj1ELj1ELj4ELj16ENS_18Kernel_traits_baseILj7168ES2_S2_S2_S2_fjLj128EEEEELb1ELb0ELb0ELb1EEEvNS_9FwdParamsE)
        /*17b4*/ 	.word	0x00000000


	//----- nvinfo : EIATTR_MIN_STACK_SIZE
	.align		4
.L_1020:
        /*17b8*/ 	.byte	0x04, 0x12
        /*17ba*/ 	.short	(.L_1022 - .L_1021)
	.align		4
.L_1021:
        /*17bc*/ 	.word	index@(_ZN10layer_norm13ln_fwd_kernelINS_13Kernel_traitsI6__halfS2_S2_S2_fjLj7168ELj1ELj1ELj4ELj16ENS_18Kernel_traits_baseILj7168ES2_S2_S2_S2_fjLj128EEEEELb1ELb0ELb1ELb0EEEvNS_9FwdParamsE)
        /*17c0*/ 	.word	0x00000000


	//----- nvinfo : EIATTR_MIN_STACK_SIZE
	.align		4
.L_1022:
        /*17c4*/ 	.byte	0x04, 0x12
        /*17c6*/ 	.short	(.L_1024 - .L_1023)
	.align		4
.L_1023:
        /*17c8*/ 	.word	index@(_ZN10layer_norm13ln_fwd_kernelINS_13Kernel_traitsI6__halfS2_S2_S2_fjLj7168ELj1ELj1ELj4ELj16ENS_18Kernel_traits_baseILj7168ES2_S2_S2_S2_fjLj128EEEEELb1ELb0ELb1ELb1EEEvNS_9FwdParamsE)
        /*17cc*/ 	.word	0x00000000


	//----- nvinfo : EIATTR_MIN_STACK_SIZE
	.align		4
.L_1024:
        /*17d0*/ 	.byte	0x04, 0x12
        /*17d2*/ 	.short	(.L_1026 - .L_1025)
	.align		4
.L_1025:
        /*17d4*/ 	.word	index@(_ZN10layer_norm13ln_fwd_kernelINS_13Kernel_traitsI6__halfS2_S2_S2_fjLj7168ELj1ELj1ELj4ELj16ENS_18Kernel_traits_baseILj7168ES2_S2_S2_S2_fjLj128EEEEELb1ELb1ELb0ELb0EEEvNS_9FwdParamsE)
        /*17d8*/ 	.word	0x00000010


	//----- nvinfo : EIATTR_MIN_STACK_SIZE
	.align		4
.L_1026:
        /*17dc*/ 	.byte	0x04, 0x12
        /*17de*/ 	.short	(.L_1028 - .L_1027)
	.align		4
.L_1027:
        /*17e0*/ 	.word	index@(_ZN10layer_norm13ln_fwd_kernelINS_13Kernel_traitsI6__halfS2_S2_S2_fjLj7168ELj1ELj1ELj4ELj16ENS_18Kernel_traits_baseILj7168ES2_S2_S2_S2_fjLj128EEEEELb1ELb1ELb0ELb1EEEvNS_9FwdParamsE)
        /*17e4*/ 	.word	0x00000000


	//----- nvinfo : EIATTR_MIN_STACK_SIZE
	.align		4
.L_1028:
        /*17e8*/ 	.byte	0x04, 0x12
        /*17ea*/ 	.short	(.L_1030 - .L_1029)
	.align		4
.L_1029:
        /*17ec*/ 	.word	index@(_ZN10layer_norm13ln_fwd_kernelINS_13Kernel_traitsI6__halfS2_S2_S2_fjLj7168ELj1ELj1ELj4ELj16ENS_18Kernel_traits_baseILj7168ES2_S2_S2_S2_fjLj128EEEEELb1ELb1ELb1ELb0EEEvNS_9FwdParamsE)
        /*17f0*/ 	.word	0x00000040


	//----- nvinfo : EIATTR_MIN_STACK_SIZE
	.align		4
.L_1030:
        /*17f4*/ 	.byte	0x04, 0x12
        /*17f6*/ 	.short	(.L_1032 - .L_1031)
	.align		4
.L_1031:
        /*17f8*/ 	.word	index@(_ZN10layer_norm13ln_fwd_kernelINS_13Kernel_traitsI6__halfS2_S2_S2_fjLj7168ELj1ELj1ELj4ELj16ENS_18Kernel_traits_baseILj7168ES2_S2_S2_S2_fjLj128EEEEELb1ELb1ELb1ELb1EEEvNS_9FwdParamsE)
        /*17fc*/ 	.word	0x00000000


	//----- nvinfo : EIATTR_MIN_STACK_SIZE
	.align		4
.L_1032:
        /*1800*/ 	.byte	0x04, 0x12
        /*1802*/ 	.short	(.L_1034 - .L_1033)
	.align		4
.L_1033:
        /*1804*/ 	.word	index@(_ZN10layer_norm13ln_fwd_kernelINS_13Kernel_traitsIf13__nv_bfloat16S2_S2_fjLj7168ELj1ELj1ELj4ELj16ENS_18Kernel_traits_baseILj7168EfS2_S2_S2_fjLj128EEEEELb0ELb0ELb0ELb0EEEvNS_9FwdParamsE)
        /*1808*/ 	.word	0x00000000


	//----- nvinfo : EIATTR_MIN_STACK_SIZE
	.align		4
.L_1034:
        /*180c*/ 	.byte	0x04, 0x12
        /*180e*/ 	.short	(.L_1036 - .L_1035)
	.align		4
.L_1035:
        /*1810*/ 	.word	index@(_ZN10layer_norm13ln_fwd_kernelINS_13Kernel_traitsIf13__nv_bfloat16S2_S2_fjLj7168ELj1ELj1ELj4ELj16ENS_18Kernel_traits_baseILj7168EfS2_S2_S2_fjLj128EEEEELb0ELb0ELb0ELb1EEEvNS_9FwdParamsE)
        /*1814*/ 	.word	0x00000000


	//----- nvinfo : EIATTR_MIN_STACK_SIZE
	.align		4
.L_1036:
        /*1818*/ 	.byte	0x04, 0x12
        /*181a*/ 	.short	(.L_1038 - .L_1037)
	.align		4
.L_1037:
        /*181c*/ 	.word	index@(_ZN10layer_norm13ln_fwd_kernelINS_13Kernel_traitsIf13__nv_bfloat16S2_S2_fjLj7168ELj1ELj1ELj4ELj16ENS_18Kernel_traits_baseILj7168EfS2_S2_S2_fjLj128EEEEELb0ELb0ELb1ELb0EEEvNS_9FwdParamsE)
        /*1820*/ 	.word	0x00000000


	//----- nvinfo : EIATTR_MIN_STACK_SIZE
	.align		4
.L_1038:
        /*1824*/ 	.byte	0x04, 0x12
        /*1826*/ 	.short	(.L_1040 - .L_1039)
	.align		4
.L_1039:
        /*1828*/ 	.word	index@(_ZN10layer_norm13ln_fwd_kernelINS_13Kernel_traitsIf13__nv_bfloat16S2_S2_fjLj7168ELj1ELj1ELj4ELj16ENS_18Kernel_traits_baseILj7168EfS2_S2_S2_fjLj128EEEEELb0ELb0ELb1ELb1EEEvNS_9FwdParamsE)
        /*182c*/ 	.word	0x00000000


	//----- nvinfo : EIATTR_MIN_STACK_SIZE
	.align		4
.L_1040:
        /*1830*/ 	.byte	0x04, 0x12
        /*1832*/ 	.short	(.L_1042 - .L_1041)
	.align		4
.L_1041:
        /*1834*/ 	.word	index@(_ZN10layer_norm13ln_fwd_kernelINS_13Kernel_traitsIf13__nv_bfloat16S2_S2_fjLj7168ELj1ELj1ELj4ELj16ENS_18Kernel_traits_baseILj7168EfS2_S2_S2_fjLj128EEEEELb0ELb1ELb0ELb0EEEvNS_9FwdParamsE)
        /*1838*/ 	.word	0x00000000


	//----- nvinfo : EIATTR_MIN_STACK_SIZE
	.align		4
.L_1042:
        /*183c*/ 	.byte	0x04, 0x12
        /*183e*/ 	.short	(.L_1044 - .L_1043)
	.align		4
.L_1043:
        /*1840*/ 	.word	index@(_ZN10layer_norm13ln_fwd_kernelINS_13Kernel_traitsIf13__nv_bfloat16S2_S2_fjLj7168ELj1ELj1ELj4ELj16ENS_18Kernel_traits_baseILj7168EfS2_S2_S2_fjLj128EEEEELb0ELb1ELb0ELb1EEEvNS_9FwdParamsE)
        /*1844*/ 	.word	0x00000000


	//----- nvinfo : EIATTR_MIN_STACK_SIZE
	.align		4
.L_1044:
        /*1848*/ 	.byte	0x04, 0x12
        /*184a*/ 	.short	(.L_1046 - .L_1045)
	.align		4
.L_1045:
        /*184c*/ 	.word	index@(_ZN10layer_norm13ln_fwd_kernelINS_13Kernel_traitsIf13__nv_bfloat16S2_S2_fjLj7168ELj1ELj1ELj4ELj16ENS_18Kernel_traits_baseILj7168EfS2_S2_S2_fjLj128EEEEELb0ELb1ELb1ELb0EEEvNS_9FwdParamsE)
        /*1850*/ 	.word	0x00000000


	//----- nvinfo : EIATTR_MIN_STACK_SIZE
	.align		4
.L_1046:
        /*1854*/ 	.byte	0x04, 0x12
        /*1856*/ 	.short	(.L_1048 - .L_1047)
	.align		4
.L_1047:
        /*1858*/ 	.word	index@(_ZN10layer_norm13ln_fwd_kernelINS_13Kernel_traitsIf13__nv_bfloat16S2_S2_fjLj7168ELj1ELj1ELj4ELj16ENS_18Kernel_traits_baseILj7168EfS2_S2_S2_fjLj128EEEEELb0ELb1ELb1ELb1EEEvNS_9FwdParamsE)
        /*185c*/ 	.word	0x00000000


	//----- nvinfo : EIATTR_MIN_STACK_SIZE
	.align		4
.L_1048:
        /*1860*/ 	.byte	0x04, 0x12
        /*1862*/ 	.short	(.L_1050 - .L_1049)
	.align		4
.L_1049:
        /*1864*/ 	.word	index@(_ZN10layer_norm13ln_fwd_kernelINS_13Kernel_traitsIf13__nv_bfloat16S2_S2_fjLj7168ELj1ELj1ELj4ELj16ENS_18Kernel_traits_baseILj7168EfS2_S2_S2_fjLj128EEEEELb1ELb0ELb0ELb0EEEvNS_9FwdParamsE)
        /*1868*/ 	.word	0x00000000


	//----- nvinfo : EIATTR_MIN_STACK_SIZE
	.align		4
.L_1050:
        /*186c*/ 	.byte	0x04, 0x12
        /*186e*/ 	.short	(.L_1052 - .L_1051)
	.align		4
.L_1051:
        /*1870*/ 	.word	index@(_ZN10layer_norm13ln_fwd_kernelINS_13Kernel_traitsIf13__nv_bfloat16S2_S2_fjLj7168ELj1ELj1ELj4ELj16ENS_18Kernel_traits_baseILj7168EfS2_S2_S2_fjLj128EEEEELb1ELb0ELb0ELb1EEEvNS_9FwdParamsE)
        /*1874*/ 	.word	0x00000000


	//----- nvinfo : EIATTR_MIN_STACK_SIZE
	.align		4
.L_1052:
        /*1878*/ 	.byte	0x04, 0x12
        /*187a*/ 	.short	(.L_1054 - .L_1053)
	.align		4
.L_1053:
        /*187c*/ 	.word	index@(_ZN10layer_norm13ln_fwd_kernelINS_13Kernel_traitsIf13__nv_bfloat16S2_S2_fjLj7168ELj1ELj1ELj4ELj16ENS_18Kernel_traits_baseILj7168EfS2_S2_S2_fjLj128EEEEELb1ELb0ELb1ELb0EEEvNS_9FwdParamsE)
        /*1880*/ 	.word	0x00000000


	//----- nvinfo : EIATTR_MIN_STACK_SIZE
	.align		4
.L_1054:
        /*1884*/ 	.byte	0x04, 0x12
        /*1886*/ 	.short	(.L_1056 - .L_1055)
	.align		4
.L_1055:
        /*1888*/ 	.word	index@(_ZN10layer_norm13ln_fwd_kernelINS_13Kernel_traitsIf13__nv_bfloat16S2_S2_fjLj7168ELj1ELj1ELj4ELj16ENS_18Kernel_traits_baseILj7168EfS2_S2_S2_fjLj128EEEEELb1ELb0ELb1ELb1EEEvNS_9FwdParamsE)
        /*188c*/ 	.word	0x00000000


	//----- nvinfo : EIATTR_MIN_STACK_SIZE
	.align		4
.L_1056:
        /*1890*/ 	.byte	0x04, 0x12
        /*1892*/ 	.short	(.L_1058 - .L_1057)
	.align		4
.L_1057:
        /*1894*/ 	.word	index@(_ZN10layer_norm13ln_fwd_kernelINS_13Kernel_traitsIf13__nv_bfloat16S2_S2_fjLj7168ELj1ELj1ELj4ELj16ENS_18Kernel_traits_baseILj7168EfS2_S2_S2_fjLj128EEEEELb1ELb1ELb0ELb0EEEvNS_9FwdParamsE)
        /*1898*/ 	.word	0x00000008


	//----- nvinfo : EIATTR_MIN_STACK_SIZE
	.align		4
.L_1058:
        /*189c*/ 	.byte	0x04, 0x12
        /*189e*/ 	.short	(.L_1060 - .L_1059)
	.align		4
.L_1059:
        /*18a0*/ 	.word	index@(_ZN10layer_norm13ln_fwd_kernelINS_13Kernel_traitsIf13__nv_bfloat16S2_S2_fjLj7168ELj1ELj1ELj4ELj16ENS_18Kernel_traits_baseILj7168EfS2_S2_S2_fjLj128EEEEELb1ELb1ELb0ELb1EEEvNS_9FwdParamsE)
        /*18a4*/ 	.word	0x00000000


	//----- nvinfo : EIATTR_MIN_STACK_SIZE
	.align		4
.L_1060:
        /*18a8*/ 	.byte	0x04, 0x12
        /*18aa*/ 	.short	(.L_1062 - .L_1061)
	.align		4
.L_1061:
        /*18ac*/ 	.word	index@(_ZN10layer_norm13ln_fwd_kernelINS_13Kernel_traitsIf13__nv_bfloat16S2_S2_fjLj7168ELj1ELj1ELj4ELj16ENS_18Kernel_traits_baseILj7168EfS2_S2_S2_fjLj128EEEEELb1ELb1ELb1ELb0EEEvNS_9FwdParamsE)
        /*18b0*/ 	.word	0x00000040


	//----- nvinfo : EIATTR_MIN_STACK_SIZE
	.align		4
.L_1062:
        /*18b4*/ 	.byte	0x04, 0x12
        /*18b6*/ 	.short	(.L_1064 - .L_1063)
	.align		4
.L_1063:
        /*18b8*/ 	.word	index@(_ZN10layer_norm13ln_fwd_kernelINS_13Kernel_traitsIf13__nv_bfloat16S2_S2_fjLj7168ELj1ELj1ELj4ELj16ENS_18Kernel_traits_baseILj7168EfS2_S2_S2_fjLj128EEEEELb1ELb1ELb1ELb1EEEvNS_9FwdParamsE)
        /*18bc*/ 	.word	0x00000028


	//----- nvinfo : EIATTR_MIN_STACK_SIZE
	.align		4
.L_1064:
        /*18c0*/ 	.byte	0x04, 0x12
        /*18c2*/ 	.short	(.L_1066 - .L_1065)
	.align		4
.L_1065:
        /*18c4*/ 	.word	index@(_ZN10layer_norm13ln_fwd_kernelINS_13Kernel_traitsI13__nv_bfloat16S2_fS2_fjLj7168ELj1ELj1ELj4ELj16ENS_18Kernel_traits_baseILj7168ES2_S2_fS2_fjLj128EEEEELb0ELb0ELb0ELb0EEEvNS_9FwdParamsE)
        /*18c8*/ 	.word	0x00000000


	//----- nvinfo : EIATTR_MIN_STACK_SIZE
	.align		4
.L_1066:
        /*18cc*/ 	.byte	0x04, 0x12
        /*18ce*/ 	.short	(.L_1068 - .L_1067)
	.align		4
.L_1067:
        /*18d0*/ 	.word	index@(_ZN10layer_norm13ln_fwd_kernelINS_13Kernel_traitsI13__nv_bfloat16S2_fS2_fjLj7168ELj1ELj1ELj4ELj16ENS_18Kernel_traits_baseILj7168ES2_S2_fS2_fjLj128EEEEELb0ELb0ELb0ELb1EEEvNS_9FwdParamsE)
        /*18d4*/ 	.word	0x00000000


	//----- nvinfo : EIATTR_MIN_STACK_SIZE
	.align		4
.L_1068:
        /*18d8*/ 	.byte	0x04, 0x12
        /*18da*/ 	.short	(.L_1070 - .L_1069)
	.align		4
.L_1069:
        /*18dc*/ 	.word	index@(_ZN10layer_norm13ln_fwd_kernelINS_13Kernel_traitsI13__nv_bfloat16S2_fS2_fjLj7168ELj1ELj1ELj4ELj16ENS_18Kernel_traits_baseILj7168ES2_S2_fS2_fjLj128EEEEELb0ELb0ELb1ELb0EEEvNS_9FwdParamsE)
        /*18e0*/ 	.word	0x00000000


	//----- nvinfo : EIATTR_MIN_STACK_SIZE
	.align		4
.L_1070:
        /*18e4*/ 	.byte	0x04, 0x12
        /*18e6*/ 	.short	(.L_1072 - .L_1071)
	.align		4
.L_1071:
        /*18e8*/ 	.word	index@(_ZN10layer_norm13ln_fwd_kernelINS_13Kernel_traitsI13__nv_bfloat16S2_fS2_fjLj7168ELj1ELj1ELj4ELj16ENS_18Kernel_traits_baseILj7168ES2_S2_fS2_fjLj128EEEEELb0ELb0ELb1ELb1EEEvNS_9FwdParamsE)
        /*18ec*/ 	.word	0x00000000


	//----- nvinfo : EIATTR_MIN_STACK_SIZE
	.align		4
.L_1072:
        /*18f0*/ 	.byte	0x04, 0x12
        /*18f2*/ 	.short	(.L_1074 - .L_1073)
	.align		4
.L_1073:
        /*18f4*/ 	.word	index@(_ZN10layer_norm13ln_fwd_kernelINS_13Kernel_traitsI13__nv_bfloat16S2_fS2_fjLj7168ELj1ELj1ELj4ELj16ENS_18Kernel_traits_baseILj7168ES2_S2_fS2_fjLj128EEEEELb0ELb1ELb0ELb0EEEvNS_9FwdParamsE)
        /*18f8*/ 	.word	0x00000000


	//----- nvinfo : EIATTR_MIN_STACK_SIZE
	.align		4
.L_1074:
        /*18fc*/ 	.byte	0x04, 0x12
        /*18fe*/ 	.short	(.L_1076 - .L_1075)
	.align		4
.L_1075:
        /*1900*/ 	.word	index@(_ZN10layer_norm13ln_fwd_kernelINS_13Kernel_traitsI13__nv_bfloat16S2_fS2_fjLj7168ELj1ELj1ELj4ELj16ENS_18Kernel_traits_baseILj7168ES2_S2_fS2_fjLj128EEEEELb0ELb1ELb0ELb1EEEvNS_9FwdParamsE)
        /*1904*/ 	.word	0x00000000


	//----- nvinfo : EIATTR_MIN_STACK_SIZE
	.align		4
.L_1076:
        /*1908*/ 	.byte	0x04, 0x12
        /*190a*/ 	.short	(.L_1078 - .L_1077)
	.align		4
.L_1077:
        /*190c*/ 	.word	index@(_ZN10layer_norm13ln_fwd_kernelINS_13Kernel_traitsI13__nv_bfloat16S2_fS2_fjLj7168ELj1ELj1ELj4ELj16ENS_18Kernel_traits_baseILj7168ES2_S2_fS2_fjLj128EEEEELb0ELb1ELb1ELb0EEEvNS_9FwdParamsE)
        /*1910*/ 	.word	0x00000008


	//----- nvinfo : EIATTR_MIN_STACK_SIZE
	.align		4
.L_1078:
        /*1914*/ 	.byte	0x04, 0x12
        /*1916*/ 	.short	(.L_1080 - .L_1079)
	.align		4
.L_1079:
        /*1918*/ 	.word	index@(_ZN10layer_norm13ln_fwd_kernelINS_13Kernel_traitsI13__nv_bfloat16S2_fS2_fjLj7168ELj1ELj1ELj4ELj16ENS_18Kernel_traits_baseILj7168ES2_S2_fS2_fjLj128EEEEELb0ELb1ELb1ELb1EEEvNS_9FwdParamsE)
        /*191c*/ 	.word	0x00000000


	//----- nvinfo : EIATTR_MIN_STACK_SIZE
	.align		4
.L_1080:
        /*1920*/ 	.byte	0x04, 0x12
        /*1922*/ 	.short	(.L_1082 - .L_1081)
	.align		4
.L_1081:
        /*1924*/ 	.word	index@(_ZN10layer_norm13ln_fwd_kernelINS_13Kernel_traitsI13__nv_bfloat16S2_fS2_fjLj7168ELj1ELj1ELj4ELj16ENS_18Kernel_traits_baseILj7168ES2_S2_fS2_fjLj128EEEEELb1ELb0ELb0ELb0EEEvNS_9FwdParamsE)
        /*1928*/ 	.word	0x00000000


	//----- nvinfo : EIATTR_MIN_STACK_SIZE
	.align		4
.L_1082:
        /*192c*/ 	.byte	0x04, 0x12
        /*192e*/ 	.short	(.L_1084 - .L_1083)
	.align		4
.L_1083:
        /*1930*/ 	.word	index@(_ZN10layer_norm13ln_fwd_kernelINS_13Kernel_traitsI13__nv_bfloat16S2_fS2_fjLj7168ELj1ELj1ELj4ELj16ENS_18Kernel_traits_baseILj7168ES2_S2_fS2_fjLj128EEEEELb1ELb0ELb0ELb1EEEvNS_9FwdParamsE)
        /*1934*/ 	.word	0x00000000


	//----- nvinfo : EIATTR_MIN_STACK_SIZE
	.align		4
.L_1084:
        /*1938*/ 	.byte	0x04, 0x12
        /*193a*/ 	.short	(.L_1086 - .L_1085)
	.align		4
.L_1085:
        /*193c*/ 	.word	index@(_ZN10layer_norm13ln_fwd_kernelINS_13Kernel_traitsI13__nv_bfloat16S2_fS2_fjLj7168ELj1ELj1ELj4ELj16ENS_18Kernel_traits_baseILj7168ES2_S2_fS2_fjLj128EEEEELb1ELb0ELb1ELb0EEEvNS_9FwdParamsE)
        /*1940*/ 	.word	0x00000000


	//----- nvinfo : EIATTR_MIN_STACK_SIZE
	.align		4
.L_1086:
        /*1944*/ 	.byte	0x04, 0x12
        /*1946*/ 	.short	(.L_1088 - .L_1087)
	.align		4
.L_1087:
        /*1948*/ 	.word	index@(_ZN10layer_norm13ln_fwd_kernelINS_13Kernel_traitsI13__nv_bfloat16S2_fS2_fjLj7168ELj1ELj1ELj4ELj16ENS_18Kernel_traits_baseILj7168ES2_S2_fS2_fjLj128EEEEELb1ELb0ELb1ELb1EEEvNS_9FwdParamsE)
        /*194c*/ 	.word	0x00000000


	//----- nvinfo : EIATTR_MIN_STACK_SIZE
	.align		4
.L_1088:
        /*1950*/ 	.byte	0x04, 0x12
        /*1952*/ 	.short	(.L_1090 - .L_1089)
	.align		4
.L_1089:
        /*1954*/ 	.word	index@(_ZN10layer_norm13ln_fwd_kernelINS_13Kernel_traitsI13__nv_bfloat16S2_fS2_fjLj7168ELj1ELj1ELj4ELj16ENS_18Kernel_traits_baseILj7168ES2_S2_fS2_fjLj128EEEEELb1ELb1ELb0ELb0EEEvNS_9FwdParamsE)
        /*1958*/ 	.word	0x00000020


	//----- nvinfo : EIATTR_MIN_STACK_SIZE
	.align		4
.L_1090:
        /*195c*/ 	.byte	0x04, 0x12
        /*195e*/ 	.short	(.L_1092 - .L_1091)
	.align		4
.L_1091:
        /*1960*/ 	.word	index@(_ZN10layer_norm13ln_fwd_kernelINS_13Kernel_traitsI13__nv_bfloat16S2_fS2_fjLj7168ELj1ELj1ELj4ELj16ENS_18Kernel_traits_baseILj7168ES2_S2_fS2_fjLj128EEEEELb1ELb1ELb0ELb1EEEvNS_9FwdParamsE)
        /*1964*/ 	.word	0x00000000


	//----- nvinfo : EIATTR_MIN_STACK_SIZE
	.align		4
.L_1092:
        /*1968*/ 	.byte	0x04, 0x12
        /*196a*/ 	.short	(.L_1094 - .L_1093)
	.align		4
.L_1093:
        /*196c*/ 	.word	index@(_ZN10layer_norm13ln_fwd_kernelINS_13Kernel_traitsI13__nv_bfloat16S2_fS2_fjLj7168ELj1ELj1ELj4ELj16ENS_18Kernel_traits_baseILj7168ES2_S2_fS2_fjLj128EEEEELb1ELb1ELb1ELb0EEEvNS_9FwdParamsE)
        /*1970*/ 	.word	0x00000050


	//----- nvinfo : EIATTR_MIN_STACK_SIZE
	.align		4
.L_1094:
        /*1974*/ 	.byte	0x04, 0x12
        /*1976*/ 	.short	(.L_1096 - .L_1095)
	.align		4
.L_1095:
        /*1978*/ 	.word	index@(_ZN10layer_norm13ln_fwd_kernelINS_13Kernel_traitsI13__nv_bfloat16S2_fS2_fjLj7168ELj1ELj1ELj4ELj16ENS_18Kernel_traits_baseILj7168ES2_S2_fS2_fjLj128EEEEELb1ELb1ELb1ELb1EEEvNS_9FwdParamsE)
        /*197c*/ 	.word	0x00000000


	//----- nvinfo : EIATTR_MIN_STACK_SIZE
	.align		4
.L_1096:
        /*1980*/ 	.byte	0x04, 0x12
        /*1982*/ 	.short	(.L_1098 - .L_1097)
	.align		4
.L_1097:
        /*1984*/ 	.word	index@(_ZN10layer_norm13ln_fwd_kernelINS_13Kernel_traitsIf13__nv_bfloat16fS2_fjLj7168ELj1ELj1ELj4ELj16ENS_18Kernel_traits_baseILj7168EfS2_fS2_fjLj128EEEEELb0ELb0ELb0ELb0EEEvNS_9FwdParamsE)
        /*1988*/ 	.word	0x00000000


	//----- nvinfo : EIATTR_MIN_STACK_SIZE
	.align		4
.L_1098:
        /*198c*/ 	.byte	0x04, 0x12
        /*198e*/ 	.short	(.L_1100 - .L_1099)
	.align		4
.L_1099:
        /*1990*/ 	.word	index@(_ZN10layer_norm13ln_fwd_kernelINS_13Kernel_traitsIf13__nv_bfloat16fS2_fjLj7168ELj1ELj1ELj4ELj16ENS_18Kernel_traits_baseILj7168EfS2_fS2_fjLj128EEEEELb0ELb0ELb0ELb1EEEvNS_9FwdParamsE)
        /*1994*/ 	.word	0x00000000


	//----- nvinfo : EIATTR_MIN_STACK_SIZE
	.align		4
.L_1100:
        /*1998*/ 	.byte	0x04, 0x12
        /*199a*/ 	.short	(.L_1102 - .L_1101)
	.align		4
.L_1101:
        /*199c*/ 	.word	index@(_ZN10layer_norm13ln_fwd_kernelINS_13Kernel_traitsIf13__nv_bfloat16fS2_fjLj7168ELj1ELj1ELj4ELj16ENS_18Kernel_traits_baseILj7168EfS2_fS2_fjLj128EEEEELb0ELb0ELb1ELb0EEEvNS_9FwdParamsE)
        /*19a0*/ 	.word	0x00000000


	//----- nvinfo : EIATTR_MIN_STACK_SIZE
	.align		4
.L_1102:
        /*19a4*/ 	.byte	0x04, 0x12
        /*19a6*/ 	.short	(.L_1104 - .L_1103)
	.align		4
.L_1103:
        /*19a8*/ 	.word	index@(_ZN10layer_norm13ln_fwd_kernelINS_13Kernel_traitsIf13__nv_bfloat16fS2_fjLj7168ELj1ELj1ELj4ELj16ENS_18Kernel_traits_baseILj7168EfS2_fS2_fjLj128EEEEELb0ELb0ELb1ELb1EEEvNS_9FwdParamsE)
        /*19ac*/ 	.word	0x00000000


	//----- nvinfo : EIATTR_MIN_STACK_SIZE
	.align		4
.L_1104:
        /*19b0*/ 	.byte	0x04, 0x12
        /*19b2*/ 	.short	(.L_1106 - .L_1105)
	.align		4
.L_1105:
        /*19b4*/ 	.word	index@(_ZN10layer_norm13ln_fwd_kernelINS_13Kernel_traitsIf13__nv_bfloat16fS2_fjLj7168ELj1ELj1ELj4ELj16ENS_18Kernel_traits_baseILj7168EfS2_fS2_fjLj128EEEEELb0ELb1ELb0ELb0EEEvNS_9FwdParamsE)
        /*19b8*/ 	.word	0x00000000


	//----- nvinfo : EIATTR_MIN_STACK_SIZE
	.align		4
.L_1106:
        /*19bc*/ 	.byte	0x04, 0x12
        /*19be*/ 	.short	(.L_1108 - .L_1107)
	.align		4
.L_1107:
        /*19c0*/ 	.word	index@(_ZN10layer_norm13ln_fwd_kernelINS_13Kernel_traitsIf13__nv_bfloat16fS2_fjLj7168ELj1ELj1ELj4ELj16ENS_18Kernel_traits_baseILj7168EfS2_fS2_fjLj128EEEEELb0ELb1ELb0ELb1EEEvNS_9FwdParamsE)
        /*19c4*/ 	.word	0x00000000


	//----- nvinfo : EIATTR_MIN_STACK_SIZE
	.align		4
.L_1108:
        /*19c8*/ 	.byte	0x04, 0x12
        /*19ca*/ 	.short	(.L_1110 - .L_1109)
	.align		4
.L_1109:
        /*19cc*/ 	.word	index@(_ZN10layer_norm13ln_fwd_kernelINS_13Kernel_traitsIf13__nv_bfloat16fS2_fjLj7168ELj1ELj1ELj4ELj16ENS_18Kernel_traits_baseILj7168EfS2_fS2_fjLj128EEEEELb0ELb1ELb1ELb0EEEvNS_9FwdParamsE)
        /*19d0*/ 	.word	0x00000008


	//----- nvinfo : EIATTR_MIN_STACK_SIZE
	.align		4
.L_1110:
        /*19d4*/ 	.byte	0x04, 0x12
        /*19d6*/ 	.short	(.L_1112 - .L_1111)
	.align		4
.L_1111:
        /*19d8*/ 	.word	index@(_ZN10layer_norm13ln_fwd_kernelINS_13Kernel_traitsIf13__nv_bfloat16fS2_fjLj7168ELj1ELj1ELj4ELj16ENS_18Kernel_traits_baseILj7168EfS2_fS2_fjLj128EEEEELb0ELb1ELb1ELb1EEEvNS_9FwdParamsE)
        /*19dc*/ 	.word	0x00000000


	//----- nvinfo : EIATTR_MIN_STACK_SIZE
	.align		4
.L_1112:
        /*19e0*/ 	.byte	0x04, 0x12
        /*19e2*/ 	.short	(.L_1114 - .L_1113)
	.align		4
.L_1113:
        /*19e4*/ 	.word	index@(_ZN10layer_norm13ln_fwd_kernelINS_13Kernel_traitsIf13__nv_bfloat16fS2_fjLj7168ELj1ELj1ELj4ELj16ENS_18Kernel_traits_baseILj7168EfS2_fS2_fjLj128EEEEELb1ELb0ELb0ELb0EEEvNS_9FwdParamsE)
        /*19e8*/ 	.word	0x00000000


	//----- nvinfo : EIATTR_MIN_STACK_SIZE
	.align		4
.L_1114:
        /*19ec*/ 	.byte	0x04, 0x12
        /*19ee*/ 	.short	(.L_1116 - .L_1115)
	.align		4
.L_1115:
        /*19f0*/ 	.word	index@(_ZN10layer_norm13ln_fwd_kernelINS_13Kernel_traitsIf13__nv_bfloat16fS2_fjLj7168ELj1ELj1ELj4ELj16ENS_18Kernel_traits_baseILj7168EfS2_fS2_fjLj128EEEEELb1ELb0ELb0ELb1EEEvNS_9FwdParamsE)
        /*19f4*/ 	.word	0x00000000


	//----- nvinfo : EIATTR_MIN_STACK_SIZE
	.align		4
.L_1116:
        /*19f8*/ 	.byte	0x04, 0x12
        /*19fa*/ 	.short	(.L_1118 - .L_1117)
	.align		4
.L_1117:
        /*19fc*/ 	.word	index@(_ZN10layer_norm13ln_fwd_kernelINS_13Kernel_traitsIf13__nv_bfloat16fS2_fjLj7168ELj1ELj1ELj4ELj16ENS_18Kernel_traits_baseILj7168EfS2_fS2_fjLj128EEEEELb1ELb0ELb1ELb0EEEvNS_9FwdParamsE)
        /*1a00*/ 	.word	0x00000000


	//----- nvinfo : EIATTR_MIN_STACK_SIZE
	.align		4
.L_1118:
        /*1a04*/ 	.byte	0x04, 0x12
        /*1a06*/ 	.short	(.L_1120 - .L_1119)
	.align		4
.L_1119:
        /*1a08*/ 	.word	index@(_ZN10layer_norm13ln_fwd_kernelINS_13Kernel_traitsIf13__nv_bfloat16fS2_fjLj7168ELj1ELj1ELj4ELj16ENS_18Kernel_traits_baseILj7168EfS2_fS2_fjLj128EEEEELb1ELb0ELb1ELb1EEEvNS_9FwdParamsE)
        /*1a0c*/ 	.word	0x00000000


	//----- nvinfo : EIATTR_MIN_STACK_SIZE
	.align		4
.L_1120:
        /*1a10*/ 	.byte	0x04, 0x12
        /*1a12*/ 	.short	(.L_1122 - .L_1121)
	.align		4
.L_1121:
        /*1a14*/ 	.word	index@(_ZN10layer_norm13ln_fwd_kernelINS_13Kernel_traitsIf13__nv_bfloat16fS2_fjLj7168ELj1ELj1ELj4ELj16ENS_18Kernel_traits_baseILj7168EfS2_fS2_fjLj128EEEEELb1ELb1ELb0ELb0EEEvNS_9FwdParamsE)
        /*1a18*/ 	.word	0x00000018


	//----- nvinfo : EIATTR_MIN_STACK_SIZE
	.align		4
.L_1122:
        /*1a1c*/ 	.byte	0x04, 0x12
        /*1a1e*/ 	.short	(.L_1124 - .L_1123)
	.align		4
.L_1123:
        /*1a20*/ 	.word	index@(_ZN10layer_norm13ln_fwd_kernelINS_13Kernel_traitsIf13__nv_bfloat16fS2_fjLj7168ELj1ELj1ELj4ELj16ENS_18Kernel_traits_baseILj7168EfS2_fS2_fjLj128EEEEELb1ELb1ELb0ELb1EEEvNS_9FwdParamsE)
        /*1a24*/ 	.word	0x00000010


	//----- nvinfo : EIATTR_MIN_STACK_SIZE
	.align		4
.L_1124:
        /*1a28*/ 	.byte	0x04, 0x12
        /*1a2a*/ 	.short	(.L_1126 - .L_1125)
	.align		4
.L_1125:
        /*1a2c*/ 	.word	index@(_ZN10layer_norm13ln_fwd_kernelINS_13Kernel_traitsIf13__nv_bfloat16fS2_fjLj7168ELj1ELj1ELj4ELj16ENS_18Kernel_traits_baseILj7168EfS2_fS2_fjLj128EEEEELb1ELb1ELb1ELb0EEEvNS_9FwdParamsE)
        /*1a30*/ 	.word	0x00000058


	//----- nvinfo : EIATTR_MIN_STACK_SIZE
	.align		4
.L_1126:
        /*1a34*/ 	.byte	0x04, 0x12
        /*1a36*/ 	.short	(.L_1128 - .L_1127)
	.align		4
.L_1127:
        /*1a38*/ 	.word	index@(_ZN10layer_norm13ln_fwd_kernelINS_13Kernel_traitsIf13__nv_bfloat16fS2_fjLj7168ELj1ELj1ELj4ELj16ENS_18Kernel_traits_baseILj7168EfS2_fS2_fjLj128EEEEELb1ELb1ELb1ELb1EEEvNS_9FwdParamsE)
        /*1a3c*/ 	.word	0x00000038


	//----- nvinfo : EIATTR_MIN_STACK_SIZE
	.align		4
.L_1128:
        /*1a40*/ 	.byte	0x04, 0x12
        /*1a42*/ 	.short	(.L_1130 - .L_1129)
	.align		4
.L_1129:
        /*1a44*/ 	.word	index@(_ZN10layer_norm13ln_fwd_kernelINS_13Kernel_traitsIf6__halfS2_S2_fjLj7168ELj1ELj1ELj4ELj16ENS_18Kernel_traits_baseILj7168EfS2_S2_S2_fjLj128EEEEELb0ELb0ELb0ELb0EEEvNS_9FwdParamsE)
        /*1a48*/ 	.word	0x00000000


	//----- nvinfo : EIATTR_MIN_STACK_SIZE
	.align		4
.L_1130:
        /*1a4c*/ 	.byte	0x04, 0x12
        /*1a4e*/ 	.short	(.L_1132 - .L_1131)
	.align		4
.L_1131:
        /*1a50*/ 	.word	index@(_ZN10layer_norm13ln_fwd_kernelINS_13Kernel_traitsIf6__halfS2_S2_fjLj7168ELj1ELj1ELj4ELj16ENS_18Kernel_traits_baseILj7168EfS2_S2_S2_fjLj128EEEEELb0ELb0ELb0ELb1EEEvNS_9FwdParamsE)
        /*1a54*/ 	.word	0x00000000


	//----- nvinfo : EIATTR_MIN_STACK_SIZE
	.align		4
.L_1132:
        /*1a58*/ 	.byte	0x04, 0x12
        /*1a5a*/ 	.short	(.L_1134 - .L_1133)
	.align		4
.L_1133:
        /*1a5c*/ 	.word	index@(_ZN10layer_norm13ln_fwd_kernelINS_13Kernel_traitsIf6__halfS2_S2_fjLj7168ELj1ELj1ELj4ELj16ENS_18Kernel_traits_baseILj7168EfS2_S2_S2_fjLj128EEEEELb0ELb0ELb1ELb0EEEvNS_9FwdParamsE)
        /*1a60*/ 	.word	0x00000000


	//----- nvinfo : EIATTR_MIN_STACK_SIZE
	.align		4
.L_1134:
        /*1a64*/ 	.byte	0x04, 0x12
        /*1a66*/ 	.short	(.L_1136 - .L_1135)
	.align		4
.L_1135:
        /*1a68*/ 	.word	index@(_ZN10layer_norm13ln_fwd_kernelINS_13Kernel_traitsIf6__halfS2_S2_fjLj7168ELj1ELj1ELj4ELj16ENS_18Kernel_traits_baseILj7168EfS2_S2_S2_fjLj128EEEEELb0ELb0ELb1ELb1EEEvNS_9FwdParamsE)
        /*1a6c*/ 	.word	0x00000000


	//----- nvinfo : EIATTR_MIN_STACK_SIZE
	.align		4
.L_1136:
        /*1a70*/ 	.byte	0x04, 0x12
        /*1a72*/ 	.short	(.L_1138 - .L_1137)
	.align		4
.L_1137:
        /*1a74*/ 	.word	index@(_ZN10layer_norm13ln_fwd_kernelINS_13Kernel_traitsIf6__halfS2_S2_fjLj7168ELj1ELj1ELj4ELj16ENS_18Kernel_traits_baseILj7168EfS2_S2_S2_fjLj128EEEEELb0ELb1ELb0ELb0EEEvNS_9FwdParamsE)
        /*1a78*/ 	.word	0x00000000


	//----- nvinfo : EIATTR_MIN_STACK_SIZE
	.align		4
.L_1138:
        /*1a7c*/ 	.byte	0x04, 0x12
        /*1a7e*/ 	.short	(.L_1140 - .L_1139)
	.align		4
.L_1139:
        /*1a80*/ 	.word	index@(_ZN10layer_norm13ln_fwd_kernelINS_13Kernel_traitsIf6__halfS2_S2_fjLj7168ELj1ELj1ELj4ELj16ENS_18Kernel_traits_baseILj7168EfS2_S2_S2_fjLj128EEEEELb0ELb1ELb0ELb1EEEvNS_9FwdParamsE)
        /*1a84*/ 	.word	0x00000000


	//----- nvinfo : EIATTR_MIN_STACK_SIZE
	.align		4
.L_1140:
        /*1a88*/ 	.byte	0x04, 0x12
        /*1a8a*/ 	.short	(.L_1142 - .L_1141)
	.align		4
.L_1141:
        /*1a8c*/ 	.word	index@(_ZN10layer_norm13ln_fwd_kernelINS_13Kernel_traitsIf6__halfS2_S2_fjLj7168ELj1ELj1ELj4ELj16ENS_18Kernel_traits_baseILj7168EfS2_S2_S2_fjLj128EEEEELb0ELb1ELb1ELb0EEEvNS_9FwdParamsE)
        /*1a90*/ 	.word	0x00000000


	//----- nvinfo : EIATTR_MIN_STACK_SIZE
	.align		4
.L_1142:
        /*1a94*/ 	.byte	0x04, 0x12
        /*1a96*/ 	.short	(.L_1144 - .L_1143)
	.align		4
.L_1143:
        /*1a98*/ 	.word	index@(_ZN10layer_norm13ln_fwd_kernelINS_13Kernel_traitsIf6__halfS2_S2_fjLj7168ELj1ELj1ELj4ELj16ENS_18Kernel_traits_baseILj7168EfS2_S2_S2_fjLj128EEEEELb0ELb1ELb1ELb1EEEvNS_9FwdParamsE)
        /*1a9c*/ 	.word	0x00000000


	//----- nvinfo : EIATTR_MIN_STACK_SIZE
	.align		4
.L_1144:
        /*1aa0*/ 	.byte	0x04, 0x12
        /*1aa2*/ 	.short	(.L_1146 - .L_1145)
	.align		4
.L_1145:
        /*1aa4*/ 	.word	index@(_ZN10layer_norm13ln_fwd_kernelINS_13Kernel_traitsIf6__halfS2_S2_fjLj7168ELj1ELj1ELj4ELj16ENS_18Kernel_traits_baseILj7168EfS2_S2_S2_fjLj128EEEEELb1ELb0ELb0ELb0EEEvNS_9FwdParamsE)
        /*1aa8*/ 	.word	0x00000000


	//----- nvinfo : EIATTR_MIN_STACK_SIZE
	.align		4
.L_1146:
        /*1aac*/ 	.byte	0x04, 0x12
        /*1aae*/ 	.short	(.L_1148 - .L_1147)
	.align		4
.L_1147:
        /*1ab0*/ 	.word	index@(_ZN10layer_norm13ln_fwd_kernelINS_13Kernel_traitsIf6__halfS2_S2_fjLj7168ELj1ELj1ELj4ELj16ENS_18Kernel_traits_baseILj7168EfS2_S2_S2_fjLj128EEEEELb1ELb0ELb0ELb1EEEvNS_9FwdParamsE)
        /*1ab4*/ 	.word	0x00000000


	//----- nvinfo : EIATTR_MIN_STACK_SIZE
	.align		4
.L_1148:
        /*1ab8*/ 	.byte	0x04, 0x12
        /*1aba*/ 	.short	(.L_1150 - .L_1149)
	.align		4
.L_1149:
        /*1abc*/ 	.word	index@(_ZN10layer_norm13ln_fwd_kernelINS_13Kernel_traitsIf6__halfS2_S2_fjLj7168ELj1ELj1ELj4ELj16ENS_18Kernel_traits_baseILj7168EfS2_S2_S2_fjLj128EEEEELb1ELb0ELb1ELb0EEEvNS_9FwdParamsE)
        /*1ac0*/ 	.word	0x00000000


	//----- nvinfo : EIATTR_MIN_STACK_SIZE
	.align		4
.L_1150:
        /*1ac4*/ 	.byte	0x04, 0x12
        /*1ac6*/ 	.short	(.L_1152 - .L_1151)
	.align		4
.L_1151:
        /*1ac8*/ 	.word	index@(_ZN10layer_norm13ln_fwd_kernelINS_13Kernel_traitsIf6__halfS2_S2_fjLj7168ELj1ELj1ELj4ELj16ENS_18Kernel_traits_baseILj7168EfS2_S2_S2_fjLj128EEEEELb1ELb0ELb1ELb1EEEvNS_9FwdParamsE)
        /*1acc*/ 	.word	0x00000000


	//----- nvinfo : EIATTR_MIN_STACK_SIZE
	.align		4
.L_1152:
        /*1ad0*/ 	.byte	0x04, 0x12
        /*1ad2*/ 	.short	(.L_1154 - .L_1153)
	.align		4
.L_1153:
        /*1ad4*/ 	.word	index@(_ZN10layer_norm13ln_fwd_kernelINS_13Kernel_traitsIf6__halfS2_S2_fjLj7168ELj1ELj1ELj4ELj16ENS_18Kernel_traits_baseILj7168EfS2_S2_S2_fjLj128EEEEELb1ELb1ELb0ELb0EEEvNS_9FwdParamsE)
        /*1ad8*/ 	.word	0x00000008


	//----- nvinfo : EIATTR_MIN_STACK_SIZE
	.align		4
.L_1154:
        /*1adc*/ 	.byte	0x04, 0x12
        /*1ade*/ 	.short	(.L_1156 - .L_1155)
	.align		4
.L_1155:
        /*1ae0*/ 	.word	index@(_ZN10layer_norm13ln_fwd_kernelINS_13Kernel_traitsIf6__halfS2_S2_fjLj7168ELj1ELj1ELj4ELj16ENS_18Kernel_traits_baseILj7168EfS2_S2_S2_fjLj128EEEEELb1ELb1ELb0ELb1EEEvNS_9FwdParamsE)
        /*1ae4*/ 	.word	0x00000000


	//----- nvinfo : EIATTR_MIN_STACK_SIZE
	.align		4
.L_1156:
        /*1ae8*/ 	.byte	0x04, 0x12
        /*1aea*/ 	.short	(.L_1158 - .L_1157)
	.align		4
.L_1157:
        /*1aec*/ 	.word	index@(_ZN10layer_norm13ln_fwd_kernelINS_13Kernel_traitsIf6__halfS2_S2_fjLj7168ELj1ELj1ELj4ELj16ENS_18Kernel_traits_baseILj7168EfS2_S2_S2_fjLj128EEEEELb1ELb1ELb1ELb0EEEvNS_9FwdParamsE)
        /*1af0*/ 	.word	0x00000040


	//----- nvinfo : EIATTR_MIN_STACK_SIZE
	.align		4
.L_1158:
        /*1af4*/ 	.byte	0x04, 0x12
        /*1af6*/ 	.short	(.L_1160 - .L_1159)
	.align		4
.L_1159:
        /*1af8*/ 	.word	index@(_ZN10layer_norm13ln_fwd_kernelINS_13Kernel_traitsIf6__halfS2_S2_fjLj7168ELj1ELj1ELj4ELj16ENS_18Kernel_traits_baseILj7168EfS2_S2_S2_fjLj128EEEEELb1ELb1ELb1ELb1EEEvNS_9FwdParamsE)
        /*1afc*/ 	.word	0x00000028


	//----- nvinfo : EIATTR_MIN_STACK_SIZE
	.align		4
.L_1160:
        /*1b00*/ 	.byte	0x04, 0x12
        /*1b02*/ 	.short	(.L_1162 - .L_1161)
	.align		4
.L_1161:
        /*1b04*/ 	.word	index@(_ZN10layer_norm13ln_fwd_kernelINS_13Kernel_traitsI6__halfS2_fS2_fjLj7168ELj1ELj1ELj4ELj16ENS_18Kernel_traits_baseILj7168ES2_S2_fS2_fjLj128EEEEELb0ELb0ELb0ELb0EEEvNS_9FwdParamsE)
        /*1b08*/ 	.word	0x00000000


	//----- nvinfo : EIATTR_MIN_STACK_SIZE
	.align		4
.L_1162:
        /*1b0c*/ 	.byte	0x04, 0x12
        /*1b0e*/ 	.short	(.L_1164 - .L_1163)
	.align		4
.L_1163:
        /*1b10*/ 	.word	index@(_ZN10layer_norm13ln_fwd_kernelINS_13Kernel_traitsI6__halfS2_fS2_fjLj7168ELj1ELj1ELj4ELj16ENS_18Kernel_traits_baseILj7168ES2_S2_fS2_fjLj128EEEEELb0ELb0ELb0ELb1EEEvNS_9FwdParamsE)
        /*1b14*/ 	.word	0x00000000


	//----- nvinfo : EIATTR_MIN_STACK_SIZE
	.align		4
.L_1164:
        /*1b18*/ 	.byte	0x04, 0x12
        /*1b1a*/ 	.short	(.L_1166 - .L_1165)
	.align		4
.L_1165:
        /*1b1c*/ 	.word	index@(_ZN10layer_norm13ln_fwd_kernelINS_13Kernel_traitsI6__halfS2_fS2_fjLj7168ELj1ELj1ELj4ELj16ENS_18Kernel_traits_baseILj7168ES2_S2_fS2_fjLj128EEEEELb0ELb0ELb1ELb0EEEvNS_9FwdParamsE)
        /*1b20*/ 	.word	0x00000000


	//----- nvinfo : EIATTR_MIN_STACK_SIZE
	.align		4
.L_1166:
        /*1b24*/ 	.byte	0x04, 0x12
        /*1b26*/ 	.short	(.L_1168 - .L_1167)
	.align		4
.L_1167:
        /*1b28*/ 	.word	index@(_ZN10layer_norm13ln_fwd_kernelINS_13Kernel_traitsI6__halfS2_fS2_fjLj7168ELj1ELj1ELj4ELj16ENS_18Kernel_traits_baseILj7168ES2_S2_fS2_fjLj128EEEEELb0ELb0ELb1ELb1EEEvNS_9FwdParamsE)
        /*1b2c*/ 	.word	0x00000000


	//----- nvinfo : EIATTR_MIN_STACK_SIZE
	.align		4
.L_1168:
        /*1b30*/ 	.byte	0x04, 0x12
        /*1b32*/ 	.short	(.L_1170 - .L_1169)
	.align		4
.L_1169:
        /*1b34*/ 	.word	index@(_ZN10layer_norm13ln_fwd_kernelINS_13Kernel_traitsI6__halfS2_fS2_fjLj7168ELj1ELj1ELj4ELj16ENS_18Kernel_traits_baseILj7168ES2_S2_fS2_fjLj128EEEEELb0ELb1ELb0ELb0EEEvNS_9FwdParamsE)
        /*1b38*/ 	.word	0x00000000


	//----- nvinfo : EIATTR_MIN_STACK_SIZE
	.align		4
.L_1170:
        /*1b3c*/ 	.byte	0x04, 0x12
        /*1b3e*/ 	.short	(.L_1172 - .L_1171)
	.align		4
.L_1171:
        /*1b40*/ 	.word	index@(_ZN10layer_norm13ln_fwd_kernelINS_13Kernel_traitsI6__halfS2_fS2_fjLj7168ELj1ELj1ELj4ELj16ENS_18Kernel_traits_baseILj7168ES2_S2_fS2_fjLj128EEEEELb0ELb1ELb0ELb1EEEvNS_9FwdParamsE)
        /*1b44*/ 	.word	0x00000000


	//----- nvinfo : EIATTR_MIN_STACK_SIZE
	.align		4
.L_1172:
        /*1b48*/ 	.byte	0x04, 0x12
        /*1b4a*/ 	.short	(.L_1174 - .L_1173)
	.align		4
.L_1173:
        /*1b4c*/ 	.word	index@(_ZN10layer_norm13ln_fwd_kernelINS_13Kernel_traitsI6__halfS2_fS2_fjLj7168ELj1ELj1ELj4ELj16ENS_18Kernel_traits_baseILj7168ES2_S2_fS2_fjLj128EEEEELb0ELb1ELb1ELb0EEEvNS_9FwdParamsE)
        /*1b50*/ 	.word	0x00000008


	//----- nvinfo : EIATTR_MIN_STACK_SIZE
	.align		4
.L_1174:
        /*1b54*/ 	.byte	0x04, 0x12
        /*1b56*/ 	.short	(.L_1176 - .L_1175)
	.align		4
.L_1175:
        /*1b58*/ 	.word	index@(_ZN10layer_norm13ln_fwd_kernelINS_13Kernel_traitsI6__halfS2_fS2_fjLj7168ELj1ELj1ELj4ELj16ENS_18Kernel_traits_baseILj7168ES2_S2_fS2_fjLj128EEEEELb0ELb1ELb1ELb1EEEvNS_9FwdParamsE)
        /*1b5c*/ 	.word	0x00000000


	//----- nvinfo : EIATTR_MIN_STACK_SIZE
	.align		4
.L_1176:
        /*1b60*/ 	.byte	0x04, 0x12
        /*1b62*/ 	.short	(.L_1178 - .L_1177)
	.align		4
.L_1177:
        /*1b64*/ 	.word	index@(_ZN10layer_norm13ln_fwd_kernelINS_13Kernel_traitsI6__halfS2_fS2_fjLj7168ELj1ELj1ELj4ELj16ENS_18Kernel_traits_baseILj7168ES2_S2_fS2_fjLj128EEEEELb1ELb0ELb0ELb0EEEvNS_9FwdParamsE)
        /*1b68*/ 	.word	0x00000000


	//----- nvinfo : EIATTR_MIN_STACK_SIZE
	.align		4
.L_1178:
        /*1b6c*/ 	.byte	0x04, 0x12
        /*1b6e*/ 	.short	(.L_1180 - .L_1179)
	.align		4
.L_1179:
        /*1b70*/ 	.word	index@(_ZN10layer_norm13ln_fwd_kernelINS_13Kernel_traitsI6__halfS2_fS2_fjLj7168ELj1ELj1ELj4ELj16ENS_18Kernel_traits_baseILj7168ES2_S2_fS2_fjLj128EEEEELb1ELb0ELb0ELb1EEEvNS_9FwdParamsE)
        /*1b74*/ 	.word	0x00000000


	//----- nvinfo : EIATTR_MIN_STACK_SIZE
	.align		4
.L_1180:
        /*1b78*/ 	.byte	0x04, 0x12
        /*1b7a*/ 	.short	(.L_1182 - .L_1181)
	.align		4
.L_1181:
        /*1b7c*/ 	.word	index@(_ZN10layer_norm13ln_fwd_kernelINS_13Kernel_traitsI6__halfS2_fS2_fjLj7168ELj1ELj1ELj4ELj16ENS_18Kernel_traits_baseILj7168ES2_S2_fS2_fjLj128EEEEELb1ELb0ELb1ELb0EEEvNS_9FwdParamsE)
        /*1b80*/ 	.word	0x00000000


	//----- nvinfo : EIATTR_MIN_STACK_SIZE
	.align		4
.L_1182:
        /*1b84*/ 	.byte	0x04, 0x12
        /*1b86*/ 	.short	(.L_1184 - .L_1183)
	.align		4
.L_1183:
        /*1b88*/ 	.word	index@(_ZN10layer_norm13ln_fwd_kernelINS_13Kernel_traitsI6__halfS2_fS2_fjLj7168ELj1ELj1ELj4ELj16ENS_18Kernel_traits_baseILj7168ES2_S2_fS2_fjLj128EEEEELb1ELb0ELb1ELb1EEEvNS_9FwdParamsE)
        /*1b8c*/ 	.word	0x00000000


	//----- nvinfo : EIATTR_MIN_STACK_SIZE
	.align		4
.L_1184:
        /*1b90*/ 	.byte	0x04, 0x12
        /*1b92*/ 	.short	(.L_1186 - .L_1185)
	.align		4
.L_1185:
        /*1b94*/ 	.word	index@(_ZN10layer_norm13ln_fwd_kernelINS_13Kernel_traitsI6__halfS2_fS2_fjLj7168ELj1ELj1ELj4ELj16ENS_18Kernel_traits_baseILj7168ES2_S2_fS2_fjLj128EEEEELb1ELb1ELb0ELb0EEEvNS_9FwdParamsE)
        /*1b98*/ 	.word	0x00000020


	//----- nvinfo : EIATTR_MIN_STACK_SIZE
	.align		4
.L_1186:
        /*1b9c*/ 	.byte	0x04, 0x12
        /*1b9e*/ 	.short	(.L_1188 - .L_1187)
	.align		4
.L_1187:
        /*1ba0*/ 	.word	index@(_ZN10layer_norm13ln_fwd_kernelINS_13Kernel_traitsI6__halfS2_fS2_fjLj7168ELj1ELj1ELj4ELj16ENS_18Kernel_traits_baseILj7168ES2_S2_fS2_fjLj128EEEEELb1ELb1ELb0ELb1EEEvNS_9FwdParamsE)
        /*1ba4*/ 	.word	0x00000000


	//----- nvinfo : EIATTR_MIN_STACK_SIZE
	.align		4
.L_1188:
        /*1ba8*/ 	.byte	0x04, 0x12
        /*1baa*/ 	.short	(.L_1190 - .L_1189)
	.align		4
.L_1189:
        /*1bac*/ 	.word	index@(_ZN10layer_norm13ln_fwd_kernelINS_13Kernel_traitsI6__halfS2_fS2_fjLj7168ELj1ELj1ELj4ELj16ENS_18Kernel_traits_baseILj7168ES2_S2_fS2_fjLj128EEEEELb1ELb1ELb1ELb0EEEvNS_9FwdParamsE)
        /*1bb0*/ 	.word	0x00000050


	//----- nvinfo : EIATTR_MIN_STACK_SIZE
	.align		4
.L_1190:
        /*1bb4*/ 	.byte	0x04, 0x12
        /*1bb6*/ 	.short	(.L_1192 - .L_1191)
	.align		4
.L_1191:
        /*1bb8*/ 	.word	index@(_ZN10layer_norm13ln_fwd_kernelINS_13Kernel_traitsI6__halfS2_fS2_fjLj7168ELj1ELj1ELj4ELj16ENS_18Kernel_traits_baseILj7168ES2_S2_fS2_fjLj128EEEEELb1ELb1ELb1ELb1EEEvNS_9FwdParamsE)
        /*1bbc*/ 	.word	0x00000000


	//----- nvinfo : EIATTR_MIN_STACK_SIZE
	.align		4
.L_1192:
        /*1bc0*/ 	.byte	0x04, 0x12
        /*1bc2*/ 	.short	(.L_1194 - .L_1193)
	.align		4
.L_1193:
        /*1bc4*/ 	.word	index@(_ZN10layer_norm13ln_fwd_kernelINS_13Kernel_traitsIf6__halffS2_fjLj7168ELj1ELj1ELj4ELj16ENS_18Kernel_traits_baseILj7168EfS2_fS2_fjLj128EEEEELb0ELb0ELb0ELb0EEEvNS_9FwdParamsE)
        /*1bc8*/ 	.word	0x00000000


	//----- nvinfo : EIATTR_MIN_STACK_SIZE
	.align		4
.L_1194:
        /*1bcc*/ 	.byte	0x04, 0x12
        /*1bce*/ 	.short	(.L_1196 - .L_1195)
	.align		4
.L_1195:
        /*1bd0*/ 	.word	index@(_ZN10layer_norm13ln_fwd_kernelINS_13Kernel_traitsIf6__halffS2_fjLj7168ELj1ELj1ELj4ELj16ENS_18Kernel_traits_baseILj7168EfS2_fS2_fjLj128EEEEELb0ELb0ELb0ELb1EEEvNS_9FwdParamsE)
        /*1bd4*/ 	.word	0x00000000


	//----- nvinfo : EIATTR_MIN_STACK_SIZE
	.align		4
.L_1196:
        /*1bd8*/ 	.byte	0x04, 0x12
        /*1bda*/ 	.short	(.L_1198 - .L_1197)
	.align		4
.L_1197:
        /*1bdc*/ 	.word	index@(_ZN10layer_norm13ln_fwd_kernelINS_13Kernel_traitsIf6__halffS2_fjLj7168ELj1ELj1ELj4ELj16ENS_18Kernel_traits_baseILj7168EfS2_fS2_fjLj128EEEEELb0ELb0ELb1ELb0EEEvNS_9FwdParamsE)
        /*1be0*/ 	.word	0x00000000


	//----- nvinfo : EIATTR_MIN_STACK_SIZE
	.align		4
.L_1198:
        /*1be4*/ 	.byte	0x04, 0x12
        /*1be6*/ 	.short	(.L_1200 - .L_1199)
	.align		4
.L_1199:
        /*1be8*/ 	.word	index@(_ZN10layer_norm13ln_fwd_kernelINS_13Kernel_traitsIf6__halffS2_fjLj7168ELj1ELj1ELj4ELj16ENS_18Kernel_traits_baseILj7168EfS2_fS2_fjLj128EEEEELb0ELb0ELb1ELb1EEEvNS_9FwdParamsE)
        /*1bec*/ 	.word	0x00000000


	//----- nvinfo : EIATTR_MIN_STACK_SIZE
	.align		4
.L_1200:
        /*1bf0*/ 	.byte	0x04, 0x12
        /*1bf2*/ 	.short	(.L_1202 - .L_1201)
	.align		4
.L_1201:
        /*1bf4*/ 	.word	index@(_ZN10layer_norm13ln_fwd_kernelINS_13Kernel_traitsIf6__halffS2_fjLj7168ELj1ELj1ELj4ELj16ENS_18Kernel_traits_baseILj7168EfS2_fS2_fjLj128EEEEELb0ELb1ELb0ELb0EEEvNS_9FwdParamsE)
        /*1bf8*/ 	.word	0x00000000


	//----- nvinfo : EIATTR_MIN_STACK_SIZE
	.align		4
.L_1202:
        /*1bfc*/ 	.byte	0x04, 0x12
        /*1bfe*/ 	.short	(.L_1204 - .L_1203)
	.align		4
.L_1203:
        /*1c00*/ 	.word	index@(_ZN10layer_norm13ln_fwd_kernelINS_13Kernel_traitsIf6__halffS2_fjLj7168ELj1ELj1ELj4ELj16ENS_18Kernel_traits_baseILj7168EfS2_fS2_fjLj128EEEEELb0ELb1ELb0ELb1EEEvNS_9FwdParamsE)
        /*1c04*/ 	.word	0x00000000


	//----- nvinfo : EIATTR_MIN_STACK_SIZE
	.align		4
.L_1204:
        /*1c08*/ 	.byte	0x04, 0x12
        /*1c0a*/ 	.short	(.L_1206 - .L_1205)
	.align		4
.L_1205:
        /*1c0c*/ 	.word	index@(_ZN10layer_norm13ln_fwd_kernelINS_13Kernel_traitsIf6__halffS2_fjLj7168ELj1ELj1ELj4ELj16ENS_18Kernel_traits_baseILj7168EfS2_fS2_fjLj128EEEEELb0ELb1ELb1ELb0EEEvNS_9FwdParamsE)
        /*1c10*/ 	.word	0x00000008


	//----- nvinfo : EIATTR_MIN_STACK_SIZE
	.align		4
.L_1206:
        /*1c14*/ 	.byte	0x04, 0x12
        /*1c16*/ 	.short	(.L_1208 - .L_1207)
	.align		4
.L_1207:
        /*1c18*/ 	.word	index@(_ZN10layer_norm13ln_fwd_kernelINS_13Kernel_traitsIf6__halffS2_fjLj7168ELj1ELj1ELj4ELj16ENS_18Kernel_traits_baseILj7168EfS2_fS2_fjLj128EEEEELb0ELb1ELb1ELb1EEEvNS_9FwdParamsE)
        /*1c1c*/ 	.word	0x00000000


	//----- nvinfo : EIATTR_MIN_STACK_SIZE
	.align		4
.L_1208:
        /*1c20*/ 	.byte	0x04, 0x12
        /*1c22*/ 	.short	(.L_1210 - .L_1209)
	.align		4
.L_1209:
        /*1c24*/ 	.word	index@(_ZN10layer_norm13ln_fwd_kernelINS_13Kernel_traitsIf6__halffS2_fjLj7168ELj1ELj1ELj4ELj16ENS_18Kernel_traits_baseILj7168EfS2_fS2_fjLj128EEEEELb1ELb0ELb0ELb0EEEvNS_9FwdParamsE)
        /*1c28*/ 	.word	0x00000000


	//----- nvinfo : EIATTR_MIN_STACK_SIZE
	.align		4
.L_1210:
        /*1c2c*/ 	.byte	0x04, 0x12
        /*1c2e*/ 	.short	(.L_1212 - .L_1211)
	.align		4
.L_1211:
        /*1c30*/ 	.word	index@(_ZN10layer_norm13ln_fwd_kernelINS_13Kernel_traitsIf6__halffS2_fjLj7168ELj1ELj1ELj4ELj16ENS_18Kernel_traits_baseILj7168EfS2_fS2_fjLj128EEEEELb1ELb0ELb0ELb1EEEvNS_9FwdParamsE)
        /*1c34*/ 	.word	0x00000000


	//----- nvinfo : EIATTR_MIN_STACK_SIZE
	.align		4
.L_1212:
        /*1c38*/ 	.byte	0x04, 0x12
        /*1c3a*/ 	.short	(.L_1214 - .L_1213)
	.align		4
.L_1213:
        /*1c3c*/ 	.word	index@(_ZN10layer_norm13ln_fwd_kernelINS_13Kernel_traitsIf6__halffS2_fjLj7168ELj1ELj1ELj4ELj16ENS_18Kernel_traits_baseILj7168EfS2_fS2_fjLj128EEEEELb1ELb0ELb1ELb0EEEvNS_9FwdParamsE)
        /*1c40*/ 	.word	0x00000000


	//----- nvinfo : EIATTR_MIN_STACK_SIZE
	.align		4
.L_1214:
        /*1c44*/ 	.byte	0x04, 0x12
        /*1c46*/ 	.short	(.L_1216 - .L_1215)
	.align		4
.L_1215:
        /*1c48*/ 	.word	index@(_ZN10layer_norm13ln_fwd_kernelINS_13Kernel_traitsIf6__halffS2_fjLj7168ELj1ELj1ELj4ELj16ENS_18Kernel_traits_baseILj7168EfS2_fS2_fjLj128EEEEELb1ELb0ELb1ELb1EEEvNS_9FwdParamsE)
        /*1c4c*/ 	.word	0x00000000


	//----- nvinfo : EIATTR_MIN_STACK_SIZE
	.align		4
.L_1216:
        /*1c50*/ 	.byte	0x04, 0x12
        /*1c52*/ 	.short	(.L_1218 - .L_1217)
	.align		4
.L_1217:
        /*1c54*/ 	.word	index@(_ZN10layer_norm13ln_fwd_kernelINS_13Kernel_traitsIf6__halffS2_fjLj7168ELj1ELj1ELj4ELj16ENS_18Kernel_traits_baseILj7168EfS2_fS2_fjLj128EEEEELb1ELb1ELb0ELb0EEEvNS_9FwdParamsE)
        /*1c58*/ 	.word	0x00000018


	//----- nvinfo : EIATTR_MIN_STACK_SIZE
	.align		4
.L_1218:
        /*1c5c*/ 	.byte	0x04, 0x12
        /*1c5e*/ 	.short	(.L_1220 - .L_1219)
	.align		4
.L_1219:
        /*1c60*/ 	.word	index@(_ZN10layer_norm13ln_fwd_kernelINS_13Kernel_traitsIf6__halffS2_fjLj7168ELj1ELj1ELj4ELj16ENS_18Kernel_traits_baseILj7168EfS2_fS2_fjLj128EEEEELb1ELb1ELb0ELb1EEEvNS_9FwdParamsE)
        /*1c64*/ 	.word	0x00000010


	//----- nvinfo : EIATTR_MIN_STACK_SIZE
	.align		4
.L_1220:
        /*1c68*/ 	.byte	0x04, 0x12
        /*1c6a*/ 	.short	(.L_1222 - .L_1221)
	.align		4
.L_1221:
        /*1c6c*/ 	.word	index@(_ZN10layer_norm13ln_fwd_kernelINS_13Kernel_traitsIf6__halffS2_fjLj7168ELj1ELj1ELj4ELj16ENS_18Kernel_traits_baseILj7168EfS2_fS2_fjLj128EEEEELb1ELb1ELb1ELb0EEEvNS_9FwdParamsE)
        /*1c70*/ 	.word	0x00000058


	//----- nvinfo : EIATTR_MIN_STACK_SIZE
	.align		4
.L_1222:
        /*1c74*/ 	.byte	0x04, 0x12
        /*1c76*/ 	.short	(.L_1224 - .L_1223)
	.align		4
.L_1223:
        /*1c78*/ 	.word	index@(_ZN10layer_norm13ln_fwd_kernelINS_13Kernel_traitsIf6__halffS2_fjLj7168ELj1ELj1ELj4ELj16ENS_18Kernel_traits_baseILj7168EfS2_fS2_fjLj128EEEEELb1ELb1ELb1ELb1EEEvNS_9FwdParamsE)
        /*1c7c*/ 	.word	0x00000038


	//----- nvinfo : EIATTR_MIN_STACK_SIZE
	.align		4
.L_1224:
        /*1c80*/ 	.byte	0x04, 0x12
        /*1c82*/ 	.short	(.L_1226 - .L_1225)
	.align		4
.L_1225:
        /*1c84*/ 	.word	index@(_ZN10layer_norm13ln_fwd_kernelINS_13Kernel_traitsI6__halfffffjLj7168ELj1ELj1ELj8ELj16ENS_18Kernel_traits_baseILj7168ES2_ffffjLj256EEEEELb0ELb0ELb0ELb0EEEvNS_9FwdParamsE)
        /*1c88*/ 	.word	0x00000000


	//----- nvinfo : EIATTR_MIN_STACK_SIZE
	.align		4
.L_1226:
        /*1c8c*/ 	.byte	0x04, 0x12
        /*1c8e*/ 	.short	(.L_1228 - .L_1227)
	.align		4
.L_1227:
        /*1c90*/ 	.word	index@(_ZN10layer_norm13ln_fwd_kernelINS_13Kernel_traitsI6__halfffffjLj7168ELj1ELj1ELj8ELj16ENS_18Kernel_traits_baseILj7168ES2_ffffjLj256EEEEELb0ELb0ELb0ELb1EEEvNS_9FwdParamsE)
        /*1c94*/ 	.word	0x00000000


	//----- nvinfo : EIATTR_MIN_STACK_SIZE
	.align		4
.L_1228:
        /*1c98*/ 	.byte	0x04, 0x12
        /*1c9a*/ 	.short	(.L_1230 - .L_1229)
	.align		4
.L_1229:
        /*1c9c*/ 	.word	index@(_ZN10layer_norm13ln_fwd_kernelINS_13Kernel_traitsI6__halfffffjLj7168ELj1ELj1ELj8ELj16ENS_18Kernel_traits_baseILj7168ES2_ffffjLj256EEEEELb0ELb0ELb1ELb0EEEvNS_9FwdParamsE)
        /*1ca0*/ 	.word	0x00000000


	//----- nvinfo : EIATTR_MIN_STACK_SIZE
	.align		4
.L_1230:
        /*1ca4*/ 	.byte	0x04, 0x12
        /*1ca6*/ 	.short	(.L_1232 - .L_1231)
	.align		4
.L_1231:
        /*1ca8*/ 	.word	index@(_ZN10layer_norm13ln_fwd_kernelINS_13Kernel_traitsI6__halfffffjLj7168ELj1ELj1ELj8ELj16ENS_18Kernel_traits_baseILj7168ES2_ffffjLj256EEEEELb0ELb0ELb1ELb1EEEvNS_9FwdParamsE)
        /*1cac*/ 	.word	0x00000000


	//----- nvinfo : EIATTR_MIN_STACK_SIZE
	.align		4
.L_1232:
        /*1cb0*/ 	.byte	0x04, 0x12
        /*1cb2*/ 	.short	(.L_1234 - .L_1233)
	.align		4
.L_1233:
        /*1cb4*/ 	.word	index@(_ZN10layer_norm13ln_fwd_kernelINS_13Kernel_traitsI6__halfffffjLj7168ELj1ELj1ELj8ELj16ENS_18Kernel_traits_baseILj7168ES2_ffffjLj256EEEEELb0ELb1ELb0ELb0EEEvNS_9FwdParamsE)
        /*1cb8*/ 	.word	0x00000000


	//----- nvinfo : EIATTR_MIN_STACK_SIZE
	.align		4
.L_1234:
        /*1cbc*/ 	.byte	0x04, 0x12
        /*1cbe*/ 	.short	(.L_1236 - .L_1235)
	.align		4
.L_1235:
        /*1cc0*/ 	.word	index@(_ZN10layer_norm13ln_fwd_kernelINS_13Kernel_traitsI6__halfffffjLj7168ELj1ELj1ELj8ELj16ENS_18Kernel_traits_baseILj7168ES2_ffffjLj256EEEEELb0ELb1ELb0ELb1EEEvNS_9FwdParamsE)
        /*1cc4*/ 	.word	0x00000000


	//----- nvinfo : EIATTR_MIN_STACK_SIZE
	.align		4
.L_1236:
        /*1cc8*/ 	.byte	0x04, 0x12
        /*1cca*/ 	.short	(.L_1238 - .L_1237)
	.align		4
.L_1237:
        /*1ccc*/ 	.word	index@(_ZN10layer_norm13ln_fwd_kernelINS_13Kernel_traitsI6__halfffffjLj7168ELj1ELj1ELj8ELj16ENS_18Kernel_traits_baseILj7168ES2_ffffjLj256EEEEELb0ELb1ELb1ELb0EEEvNS_9FwdParamsE)
        /*1cd0*/ 	.word	0x00000000


	//----- nvinfo : EIATTR_MIN_STACK_SIZE
	.align		4
.L_1238:
        /*1cd4*/ 	.byte	0x04, 0x12
        /*1cd6*/ 	.short	(.L_1240 - .L_1239)
	.align		4
.L_1239:
        /*1cd8*/ 	.word	index@(_ZN10layer_norm13ln_fwd_kernelINS_13Kernel_traitsI6__halfffffjLj7168ELj1ELj1ELj8ELj16ENS_18Kernel_traits_baseILj7168ES2_ffffjLj256EEEEELb0ELb1ELb1ELb1EEEvNS_9FwdParamsE)
        /*1cdc*/ 	.word	0x00000000


	//----- nvinfo : EIATTR_MIN_STACK_SIZE
	.align		4
.L_1240:
        /*1ce0*/ 	.byte	0x04, 0x12
        /*1ce2*/ 	.short	(.L_1242 - .L_1241)
	.align		4
.L_1241:
        /*1ce4*/ 	.word	index@(_ZN10layer_norm13ln_fwd_kernelINS_13Kernel_traitsI6__halfffffjLj7168ELj1ELj1ELj8ELj16ENS_18Kernel_traits_baseILj7168ES2_ffffjLj256EEEEELb1ELb0ELb0ELb0EEEvNS_9FwdParamsE)
        /*1ce8*/ 	.word	0x00000010


	//----- nvinfo : EIATTR_MIN_STACK_SIZE
	.align		4
.L_1242:
        /*1cec*/ 	.byte	0x04, 0x12
        /*1cee*/ 	.short	(.L_1244 - .L_1243)
	.align		4
.L_1243:
        /*1cf0*/ 	.word	index@(_ZN10layer_norm13ln_fwd_kernelINS_13Kernel_traitsI6__halfffffjLj7168ELj1ELj1ELj8ELj16ENS_18Kernel_traits_baseILj7168ES2_ffffjLj256EEEEELb1ELb0ELb0ELb1EEEvNS_9FwdParamsE)
        /*1cf4*/ 	.word	0x00000000


	//----- nvinfo : EIATTR_MIN_STACK_SIZE
	.align		4
.L_1244:
        /*1cf8*/ 	.byte	0x04, 0x12
        /*1cfa*/ 	.short	(.L_1246 - .L_1245)
	.align		4
.L_1245:
        /*1cfc*/ 	.word	index@(_ZN10layer_norm13ln_fwd_kernelINS_13Kernel_traitsI6__halfffffjLj7168ELj1ELj1ELj8ELj16ENS_18Kernel_traits_baseILj7168ES2_ffffjLj256EEEEELb1ELb0ELb1ELb0EEEvNS_9FwdParamsE)
        /*1d00*/ 	.word	0x00000010


	//----- nvinfo : EIATTR_MIN_STACK_SIZE
	.align		4
.L_1246:
        /*1d04*/ 	.byte	0x04, 0x12
        /*1d06*/ 	.short	(.L_1248 - .L_1247)
	.align		4
.L_1247:
        /*1d08*/ 	.word	index@(_ZN10layer_norm13ln_fwd_kernelINS_13Kernel_traitsI6__halfffffjLj7168ELj1ELj1ELj8ELj16ENS_18Kernel_traits_baseILj7168ES2_ffffjLj256EEEEELb1ELb0ELb1ELb1EEEvNS_9FwdParamsE)
        /*1d0c*/ 	.word	0x00000000


	//----- nvinfo : EIATTR_MIN_STACK_SIZE
	.align		4
.L_1248:
        /*1d10*/ 	.byte	0x04, 0x12
        /*1d12*/ 	.short	(.L_1250 - .L_1249)
	.align		4
.L_1249:
        /*1d14*/ 	.word	index@(_ZN10layer_norm13ln_fwd_kernelINS_13Kernel_traitsI6__halfffffjLj7168ELj1ELj1ELj8ELj16ENS_18Kernel_traits_baseILj7168ES2_ffffjLj256EEEEELb1ELb1ELb0ELb0EEEvNS_9FwdParamsE)
        /*1d18*/ 	.word	0x00000000


	//----- nvinfo : EIATTR_MIN_STACK_SIZE
	.align		4
.L_1250:
        /*1d1c*/ 	.byte	0x04, 0x12
        /*1d1e*/ 	.short	(.L_1252 - .L_1251)
	.align		4
.L_1251:
        /*1d20*/ 	.word	index@(_ZN10layer_norm13ln_fwd_kernelINS_13Kernel_traitsI6__halfffffjLj7168ELj1ELj1ELj8ELj16ENS_18Kernel_traits_baseILj7168ES2_ffffjLj256EEEEELb1ELb1ELb0ELb1EEEvNS_9FwdParamsE)
        /*1d24*/ 	.word	0x00000000


	//----- nvinfo : EIATTR_MIN_STACK_SIZE
	.align		4
.L_1252:
        /*1d28*/ 	.byte	0x04, 0x12
        /*1d2a*/ 	.short	(.L_1254 - .L_1253)
	.align		4
.L_1253:
        /*1d2c*/ 	.word	index@(_ZN10layer_norm13ln_fwd_kernelINS_13Kernel_traitsI6__halfffffjLj7168ELj1ELj1ELj8ELj16ENS_18Kernel_traits_baseILj7168ES2_ffffjLj256EEEEELb1ELb1ELb1ELb0EEEvNS_9FwdParamsE)
        /*1d30*/ 	.word	0x00000000


	//----- nvinfo : EIATTR_MIN_STACK_SIZE
	.align		4
.L_1254:
        /*1d34*/ 	.byte	0x04, 0x12
        /*1d36*/ 	.short	(.L_1256 - .L_1255)
	.align		4
.L_1255:
        /*1d38*/ 	.word	index@(_ZN10layer_norm13ln_fwd_kernelINS_13Kernel_traitsI6__halfffffjLj7168ELj1ELj1ELj8ELj16ENS_18Kernel_traits_baseILj7168ES2_ffffjLj256EEEEELb1ELb1ELb1ELb1EEEvNS_9FwdParamsE)
        /*1d3c*/ 	.word	0x00000000


	//----- nvinfo : EIATTR_MIN_STACK_SIZE
	.align		4
.L_1256:
        /*1d40*/ 	.byte	0x04, 0x12
        /*1d42*/ 	.short	(.L_1258 - .L_1257)
	.align		4
.L_1257:
        /*1d44*/ 	.word	index@(_ZN10layer_norm13ln_fwd_kernelINS_13Kernel_traitsIfffffjLj7168ELj1ELj1ELj8ELj16ENS_18Kernel_traits_baseILj7168EfffffjLj256EEEEELb0ELb0ELb0ELb0EEEvNS_9FwdParamsE)
        /*1d48*/ 	.word	0x00000000


	//----- nvinfo : EIATTR_MIN_STACK_SIZE
	.align		4
.L_1258:
        /*1d4c*/ 	.byte	0x04, 0x12
        /*1d4e*/ 	.short	(.L_1260 - .L_1259)
	.align		4
.L_1259:
        /*1d50*/ 	.word	index@(_ZN10layer_norm13ln_fwd_kernelINS_13Kernel_traitsIfffffjLj7168ELj1ELj1ELj8ELj16ENS_18Kernel_traits_baseILj7168EfffffjLj256EEEEELb0ELb0ELb0ELb1EEEvNS_9FwdParamsE)
        /*1d54*/ 	.word	0x00000000


	//----- nvinfo : EIATTR_MIN_STACK_SIZE
	.align		4
.L_1260:
        /*1d58*/ 	.byte	0x04, 0x12
        /*1d5a*/ 	.short	(.L_1262 - .L_1261)
	.align		4
.L_1261:
        /*1d5c*/ 	.word	index@(_ZN10layer_norm13ln_fwd_kernelINS_13Kernel_traitsIfffffjLj7168ELj1ELj1ELj8ELj16ENS_18Kernel_traits_baseILj7168EfffffjLj256EEEEELb0ELb0ELb1ELb0EEEvNS_9FwdParamsE)
        /*1d60*/ 	.word	0x00000000


	//----- nvinfo : EIATTR_MIN_STACK_SIZE
	.align		4
.L_1262:
        /*1d64*/ 	.byte	0x04, 0x12
        /*1d66*/ 	.short	(.L_1264 - .L_1263)
	.align		4
.L_1263:
        /*1d68*/ 	.word	index@(_ZN10layer_norm13ln_fwd_kernelINS_13Kernel_traitsIfffffjLj7168ELj1ELj1ELj8ELj16ENS_18Kernel_traits_baseILj7168EfffffjLj256EEEEELb0ELb0ELb1ELb1EEEvNS_9FwdParamsE)
        /*1d6c*/ 	.word	0x00000000


	//----- nvinfo : EIATTR_MIN_STACK_SIZE
	.align		4
.L_1264:
        /*1d70*/ 	.byte	0x04, 0x12
        /*1d72*/ 	.short	(.L_1266 - .L_1265)
	.align		4
.L_1265:
        /*1d74*/ 	.word	index@(_ZN10layer_norm13ln_fwd_kernelINS_13Kernel_traitsIfffffjLj7168ELj1ELj1ELj8ELj16ENS_18Kernel_traits_baseILj7168EfffffjLj256EEEEELb0ELb1ELb0ELb0EEEvNS_9FwdParamsE)
        /*1d78*/ 	.word	0x00000000


	//----- nvinfo : EIATTR_MIN_STACK_SIZE
	.align		4
.L_1266:
        /*1d7c*/ 	.byte	0x04, 0x12
        /*1d7e*/ 	.short	(.L_1268 - .L_1267)
	.align		4
.L_1267:
        /*1d80*/ 	.word	index@(_ZN10layer_norm13ln_fwd_kernelINS_13Kernel_traitsIfffffjLj7168ELj1ELj1ELj8ELj16ENS_18Kernel_traits_baseILj7168EfffffjLj256EEEEELb0ELb1ELb0ELb1EEEvNS_9FwdParamsE)
        /*1d84*/ 	.word	0x00000000


	//----- nvinfo : EIATTR_MIN_STACK_SIZE
	.align		4
.L_1268:
        /*1d88*/ 	.byte	0x04, 0x12
        /*1d8a*/ 	.short	(.L_1270 - .L_1269)
	.align		4
.L_1269:
        /*1d8c*/ 	.word	index@(_ZN10layer_norm13ln_fwd_kernelINS_13Kernel_traitsIfffffjLj7168ELj1ELj1ELj8ELj16ENS_18Kernel_traits_baseILj7168EfffffjLj256EEEEELb0ELb1ELb1ELb0EEEvNS_9FwdParamsE)
        /*1d90*/ 	.word	0x00000000


	//----- nvinfo : EIATTR_MIN_STACK_SIZE
	.align		4
.L_1270:
        /*1d94*/ 	.byte	0x04, 0x12
        /*1d96*/ 	.short	(.L_1272 - .L_1271)
	.align		4
.L_1271:
        /*1d98*/ 	.word	index@(_ZN10layer_norm13ln_fwd_kernelINS_13Kernel_traitsIfffffjLj7168ELj1ELj1ELj8ELj16ENS_18Kernel_traits_baseILj7168EfffffjLj256EEEEELb0ELb1ELb1ELb1EEEvNS_9FwdParamsE)
        /*1d9c*/ 	.word	0x00000000


	//----- nvinfo : EIATTR_MIN_STACK_SIZE
	.align		4
.L_1272:
        /*1da0*/ 	.byte	0x04, 0x12
        /*1da2*/ 	.short	(.L_1274 - .L_1273)
	.align		4
.L_1273:
        /*1da4*/ 	.word	index@(_ZN10layer_norm13ln_fwd_kernelINS_13Kernel_traitsIfffffjLj7168ELj1ELj1ELj8ELj16ENS_18Kernel_traits_baseILj7168EfffffjLj256EEEEELb1ELb0ELb0ELb0EEEvNS_9FwdParamsE)
        /*1da8*/ 	.word	0x00000008


	//----- nvinfo : EIATTR_MIN_STACK_SIZE
	.align		4
.L_1274:
        /*1dac*/ 	.byte	0x04, 0x12
        /*1dae*/ 	.short	(.L_1276 - .L_1275)
	.align		4
.L_1275:
        /*1db0*/ 	.word	index@(_ZN10layer_norm13ln_fwd_kernelINS_13Kernel_traitsIfffffjLj7168ELj1ELj1ELj8ELj16ENS_18Kernel_traits_baseILj7168EfffffjLj256EEEEELb1ELb0ELb0ELb1EEEvNS_9FwdParamsE)
        /*1db4*/ 	.word	0x00000000


	//----- nvinfo : EIATTR_MIN_STACK_SIZE
	.align		4
.L_1276:
        /*1db8*/ 	.byte	0x04, 0x12
        /*1dba*/ 	.short	(.L_1278 - .L_1277)
	.align		4
.L_1277:
        /*1dbc*/ 	.word	index@(_ZN10layer_norm13ln_fwd_kernelINS_13Kernel_traitsIfffffjLj7168ELj1ELj1ELj8ELj16ENS_18Kernel_traits_baseILj7168EfffffjLj256EEEEELb1ELb0ELb1ELb0EEEvNS_9FwdParamsE)
        /*1dc0*/ 	.word	0x00000010


	//----- nvinfo : EIATTR_MIN_STACK_SIZE
	.align		4
.L_1278:
        /*1dc4*/ 	.byte	0x04, 0x12
        /*1dc6*/ 	.short	(.L_1280 - .L_1279)
	.align		4
.L_1279:
        /*1dc8*/ 	.word	index@(_ZN10layer_norm13ln_fwd_kernelINS_13Kernel_traitsIfffffjLj7168ELj1ELj1ELj8ELj16ENS_18Kernel_traits_baseILj7168EfffffjLj256EEEEELb1ELb0ELb1ELb1EEEvNS_9FwdParamsE)
        /*1dcc*/ 	.word	0x00000000


	//----- nvinfo : EIATTR_MIN_STACK_SIZE
	.align		4
.L_1280:
        /*1dd0*/ 	.byte	0x04, 0x12
        /*1dd2*/ 	.short	(.L_1282 - .L_1281)
	.align		4
.L_1281:
        /*1dd4*/ 	.word	index@(_ZN10layer_norm13ln_fwd_kernelINS_13Kernel_traitsIfffffjLj7168ELj1ELj1ELj8ELj16ENS_18Kernel_traits_baseILj7168EfffffjLj256EEEEELb1ELb1ELb0ELb0EEEvNS_9FwdParamsE)
        /*1dd8*/ 	.word	0x00000000


	//----- nvinfo : EIATTR_MIN_STACK_SIZE
	.align		4
.L_1282:
        /*1ddc*/ 	.byte	0x04, 0x12
        /*1dde*/ 	.short	(.L_1284 - .L_1283)
	.align		4
.L_1283:
        /*1de0*/ 	.word	index@(_ZN10layer_norm13ln_fwd_kernelINS_13Kernel_traitsIfffffjLj7168ELj1ELj1ELj8ELj16ENS_18Kernel_traits_baseILj7168EfffffjLj256EEEEELb1ELb1ELb0ELb1EEEvNS_9FwdParamsE)
        /*1de4*/ 	.word	0x00000000


	//----- nvinfo : EIATTR_MIN_STACK_SIZE
	.align		4
.L_1284:
        /*1de8*/ 	.byte	0x04, 0x12
        /*1dea*/ 	.short	(.L_1286 - .L_1285)
	.align		4
.L_1285:
        /*1dec*/ 	.word	index@(_ZN10layer_norm13ln_fwd_kernelINS_13Kernel_traitsIfffffjLj7168ELj1ELj1ELj8ELj16ENS_18Kernel_traits_baseILj7168EfffffjLj256EEEEELb1ELb1ELb1ELb0EEEvNS_9FwdParamsE)
        /*1df0*/ 	.word	0x00000000


	//----- nvinfo : EIATTR_MIN_STACK_SIZE
	.align		4
.L_1286:
        /*1df4*/ 	.byte	0x04, 0x12
        /*1df6*/ 	.short	(.L_1288 - .L_1287)
	.align		4
.L_1287:
        /*1df8*/ 	.word	index@(_ZN10layer_norm13ln_fwd_kernelINS_13Kernel_traitsIfffffjLj7168ELj1ELj1ELj8ELj16ENS_18Kernel_traits_baseILj7168EfffffjLj256EEEEELb1ELb1ELb1ELb1EEEvNS_9FwdParamsE)
        /*1dfc*/ 	.word	0x00000000
.L_1288:


//--------------------- .nv.info._ZN10layer_norm13ln_fwd_kernelINS_13Kernel_traitsI13__nv_bfloat16S2_S2_S2_fjLj7168ELj1ELj1ELj4ELj16ENS_18Kernel_traits_baseILj7168ES2_S2_S2_S2_fjLj128EEEEELb0ELb0ELb0ELb0EEEvNS_9FwdParamsE --------------------------
	.section	.nv.info._ZN10layer_norm13ln_fwd_kernelINS_13Kernel_traitsI13__nv_bfloat16S2_S2_S2_fjLj7168ELj1ELj1ELj4ELj16ENS_18Kernel_traits_baseILj7168ES2_S2_S2_S2_fjLj128EEEEELb0ELb0ELb0ELb0EEEvNS_9FwdParamsE,"",@"SHT_CUDA_INFO"
	.sectionflags	@""
	.align	4


	//----- nvinfo : EIATTR_CUDA_API_VERSION
	.align		4
        /*0000*/ 	.byte	0x04, 0x37
        /*0002*/ 	.short	(.L_1290 - .L_1289)
.L_1289:
        /*0004*/ 	.word	0x00000082


	//----- nvinfo : EIATTR_SW2861232_WAR
	.align		4
.L_1290:
        /*0008*/ 	.byte	0x01, 0x35
	.zero		2


	//----- nvinfo : EIATTR_PARAM_CBANK
	.align		4
        /*000c*/ 	.byte	0x04, 0x0a
        /*000e*/ 	.short	(.L_1292 - .L_1291)
	.align		4
.L_1291:
        /*0010*/ 	.word	index@(.nv.constant0._ZN10layer_norm13ln_fwd_kernelINS_13Kernel_traitsI13__nv_bfloat16S2_S2_S2_fjLj7168ELj1ELj1ELj4ELj16ENS_18Kernel_traits_baseILj7168ES2_S2_S2_S2_fjLj128EEEEELb0ELb0ELb0ELb0EEEvNS_9FwdParamsE)
        /*0014*/ 	.short	0x0160
        /*0016*/ 	.short	0x00e8


	//----- nvinfo : EIATTR_CBANK_PARAM_SIZE
	.align		4
.L_1292:
        /*0018*/ 	.byte	0x03, 0x19
        /*001a*/ 	.short	0x00e8


	//----- nvinfo : EIATTR_KPARAM_INFO
	.align		4
        /*001c*/ 	.byte	0x04, 0x17
        /*001e*/ 	.short	(.L_1294 - .L_1293)
.L_1293:
        /*0020*/ 	.word	0x00000000
        /*0024*/ 	.short	0x0000
        /*0026*/ 	.short	0x0000
        /*0028*/ 	.byte	0x00, 0xf0, 0xa1, 0x03


	//----- nvinfo : EIATTR_MAXREG_COUNT
	.align		4
.L_1294:
        /*002c*/ 	.byte	0x03, 0x1b
        /*002e*/ 	.short	0x00ff


	//----- nvinfo : EIATTR_NUM_BARRIERS
	.align		4
        /*0030*/ 	.byte	0x02, 0x4c
        /*0032*/ 	.byte	0x01
	.zero		1


	//----- nvinfo : EIATTR_MERCURY_ISA_VERSION
	.align		4
        /*0034*/ 	.byte	0x03, 0x5f
        /*0036*/ 	.short	0x0000


	//----- nvinfo : EIATTR_COOP_GROUP_MASK_REGIDS
	.align		4
        /*0038*/ 	.byte	0x04, 0x29
        /*003a*/ 	.short	(.L_1296 - .L_1295)


	//   ....[0]....
.L_1295:
        /*003c*/ 	.word	0xffffffff


	//   ....[1]....
        /*0040*/ 	.word	0xffffffff


	//   ....[2]....
        /*0044*/ 	.word	0xffffffff


	//   ....[3]....
        /*0048*/ 	.word	0xffffffff


	//   ....[4]....
        /*004c*/ 	.word	0xffffffff


	//   ....[5]....
        /*0050*/ 	.word	0xffffffff


	//   ....[6]....
        /*0054*/ 	.word	0xffffffff


	//   ....[7]....
        /*0058*/ 	.word	0xffffffff


	//   ....[8]....
        /*005c*/ 	.word	0xffffffff


	//   ....[9]....
        /*0060*/ 	.word	0xffffffff


	//   ....[10]....
        /*0064*/ 	.word	0xffffffff


	//   ....[11]....
        /*0068*/ 	.word	0xffffffff


	//   ....[12]....
        /*006c*/ 	.word	0xffffffff


	//   ....[13]....
        /*0070*/ 	.word	0xffffffff


	//   ....[14]....
        /*0074*/ 	.word	0xffffffff


	//   ....[15]....
        /*0078*/ 	.word	0xffffffff


	//   ....[16]....
        /*007c*/ 	.word	0xffffffff


	//   ....[17]....
        /*0080*/ 	.word	0xffffffff


	//   ....[18]....
        /*0084*/ 	.word	0xffffffff


	//   ....[19]....
        /*0088*/ 	.word	0xffffffff


	//   ....[20]....
        /*008c*/ 	.word	0xffffffff


	//   ....[21]....
        /*0090*/ 	.word	0xffffffff


	//   ....[22]....
        /*0094*/ 	.word	0xffffffff


	//   ....[23]....
        /*0098*/ 	.word	0xffffffff


	//   ....[24]....
        /*009c*/ 	.word	0xffffffff


	//   ....[25]....
        /*00a0*/ 	.word	0xffffffff


	//   ....[26]....
        /*00a4*/ 	.word	0xffffffff


	//   ....[27]....
        /*00a8*/ 	.word	0xffffffff


	//----- nvinfo : EIATTR_COOP_GROUP_INSTR_OFFSETS
	.align		4
.L_1296:
        /*00ac*/ 	.byte	0x04, 0x28
        /*00ae*/ 	.short	(.L_1298 - .L_1297)


	//   ....[0]....
.L_1297:
        /*00b0*/ 	.word	0x00003ca0


	//   ....[1]....
        /*00b4*/ 	.word	0x00003cd0


	//   ....[2]....
        /*00b8*/ 	.word	0x00003d10


	//   ....[3]....
        /*00bc*/ 	.word	0x00003d30


	//   ....[4]....
        /*00c0*/ 	.word	0x00003d50


	//   ....[5]....
        /*00c4*/ 	.word	0x000044a0


	//   ....[6]....
        /*00c8*/ 	.word	0x000044c0


	//   ....[7]....
        /*00cc*/ 	.word	0x000044e0


	//   ....[8]....
        /*00d0*/ 	.word	0x00004500


	//   ....[9]....
        /*00d4*/ 	.word	0x00004520


	//   ....[10]....
        /*00d8*/ 	.word	0x00004630


	//   ....[11]....
        /*00dc*/ 	.word	0x00004680


	//   ....[12]....
        /*00e0*/ 	.word	0x000046b0


	//   ....[13]....
        /*00e4*/ 	.word	0x00004730


	//   ....[14]....
        /*00e8*/ 	.word	0x00004770


	//   ....[15]....
        /*00ec*/ 	.word	0x00004830


	//   ....[16]....
        /*00f0*/ 	.word	0x00004840


	//   ....[17]....
        /*00f4*/ 	.word	0x000048b0


	//   ....[18]....
        /*00f8*/ 	.word	0x000059a0


	//   ....[19]....
        /*00fc*/ 	.word	0x00005a10


	//   ....[20]....
        /*0100*/ 	.word	0x00005a70


	//   ....[21]....
        /*0104*/ 	.word	0x00005ad0


	//   ....[22]....
        /*0108*/ 	.word	0x00005b30


	//   ....[23]....
        /*010c*/ 	.word	0x000062e0


	//   ....[24]....
        /*0110*/ 	.word	0x00006340


	//   ....[25]....
        /*0114*/ 	.word	0x000063a0


	//   ....[26]....
        /*0118*/ 	.word	0x00006400


	//   ....[27]....
        /*011c*/ 	.word	0x00006470


	//----- nvinfo : EIATTR_EXIT_INSTR_OFFSETS
	.align		4
.L_1298:
        /*0120*/ 	.byte	0x04, 0x1c
        /*0122*/ 	.short	(.L_1300 - .L_1299)


	//   ....[0]....
.L_1299:
        /*0124*/ 	.word	0x000007e0


	//   ....[1]....
        /*0128*/ 	.word	0x00005940


	//----- nvinfo : EIATTR_MAX_THREADS
	.align		4
.L_1300:
        /*012c*/ 	.byte	0x04, 0x05
        /*012e*/ 	.short	(.L_1302 - .L_1301)
.L_1301:
        /*0130*/ 	.word	0x00000080
        /*0134*/ 	.word	0x00000001
        /*0138*/ 	.word	0x00000001


	//----- nvinfo : EIATTR_CRS_STACK_SIZE
	.align		4
.L_1302:
        /*013c*/ 	.byte	0x04, 0x1e
        /*013e*/ 	.short	(.L_1304 - .L_1303)
.L_1303:
        /*0140*/ 	.word	0x00000000
.L_1304:


//--------------------- .nv.info._ZN10layer_norm13ln_fwd_kernelINS_13Kernel_traitsI13__nv_bfloat16S2_S2_S2_fjLj7168ELj1ELj1ELj4ELj16ENS_18Kernel_traits_baseILj7168ES2_S2_S2_S2_fjLj128EEEEELb0ELb0ELb0ELb1EEEvNS_9FwdParamsE --------------------------
	.section	.nv.info._ZN10layer_norm13ln_fwd_kernelINS_13Kernel_traitsI13__nv_bfloat16S2_S2_S2_fjLj7168ELj1ELj1ELj4ELj16ENS_18Kernel_traits_baseILj7168ES2_S2_S2_S2_fjLj128EEEEELb0ELb0ELb0ELb1EEEvNS_9FwdParamsE,"",@"SHT_CUDA_INFO"
	.sectionflags	@""
	.align	4


	//----- nvinfo : EIATTR_CUDA_API_VERSION
	.align		4
        /*0000*/ 	.byte	0x04, 0x37
        /*0002*/ 	.short	(.L_1306 - .L_1305)
.L_1305:
        /*0004*/ 	.word	0x00000082


	//----- nvinfo : EIATTR_SW2861232_WAR
	.align		4
.L_1306:
        /*0008*/ 	.byte	0x01, 0x35
	.zero		2


	//----- nvinfo : EIATTR_PARAM_CBANK
	.align		4
        /*000c*/ 	.byte	0x04, 0x0a
        /*000e*/ 	.short	(.L_1308 - .L_1307)
	.align		4
.L_1307:
        /*0010*/ 	.word	index@(.nv.constant0._ZN10layer_norm13ln_fwd_kernelINS_13Kernel_traitsI13__nv_bfloat16S2_S2_S2_fjLj7168ELj1ELj1ELj4ELj16ENS_18Kernel_traits_baseILj7168ES2_S2_S2_S2_fjLj128EEEEELb0ELb0ELb0ELb1EEEvNS_9FwdParamsE)
        /*0014*/ 	.short	0x0160
        /*0016*/ 	.short	0x00e8


	//----- nvinfo : EIATTR_CBANK_PARAM_SIZE
	.align		4
.L_1308:
        /*0018*/ 	.byte	0x03, 0x19
        /*001a*/ 	.short	0x00e8


	//----- nvinfo : EIATTR_KPARAM_INFO
	.align		4
        /*001c*/ 	.byte	0x04, 0x17
        /*001e*/ 	.short	(.L_1310 - .L_1309)
.L_1309:
        /*0020*/ 	.word	0x00000000
        /*0024*/ 	.short	0x0000
        /*0026*/ 	.short	0x0000
        /*0028*/ 	.byte	0x00, 0xf0, 0xa1, 0x03


	//----- nvinfo : EIATTR_MAXREG_COUNT
	.align		4
.L_1310:
        /*002c*/ 	.byte	0x03, 0x1b
        /*002e*/ 	.short	0x00ff


	//----- nvinfo : EIATTR_NUM_BARRIERS
	.align		4
        /*0030*/ 	.byte	0x02, 0x4c
        /*0032*/ 	.byte	0x01
	.zero		1


	//----- nvinfo : EIATTR_MERCURY_ISA_VERSION
	.align		4
        /*0034*/ 	.byte	0x03, 0x5f
        /*0036*/ 	.short	0x0000


	//----- nvinfo : EIATTR_COOP_GROUP_MASK_REGIDS
	.align		4
        /*0038*/ 	.byte	0x04, 0x29
        /*003a*/ 	.short	(.L_1312 - .L_1311)


	//   ....[0]....
.L_1311:
        /*003c*/ 	.word	0xffffffff


	//   ....[1]....
        /*0040*/ 	.word	0xffffffff


	//   ....[2]....
        /*0044*/ 	.word	0xffffffff


	//   ....[3]....
        /*0048*/ 	.word	0xffffffff


	//   ....[4]....
        /*004c*/ 	.word	0xffffffff


	//   ....[5]....
        /*0050*/ 	.word	0xffffffff


	//   ....[6]....
        /*0054*/ 	.word	0xffffffff


	//   ....[7]....
        /*0058*/ 	.word	0xffffffff


	//   ....[8]....
        /*005c*/ 	.word	0xffffffff


	//   ....[9]....
        /*0060*/ 	.word	0xffffffff


	//   ....[10]....
        /*0064*/ 	.word	0xffffffff


	//   ....[11]....
        /*0068*/ 	.word	0xffffffff


	//   ....[12]....
        /*006c*/ 	.word	0xffffffff


	//   ....[13]....
        /*0070*/ 	.word	0xffffffff


	//   ....[14]....
        /*0074*/ 	.word	0xffffffff


	//   ....[15]....
        /*0078*/ 	.word	0xffffffff


	//   ....[16]....
        /*007c*/ 	.word	0xffffffff


	//   ....[17]....
        /*0080*/ 	.word	0xffffffff


	//   ....[18]....
        /*0084*/ 	.word	0xffffffff


	//   ....[19]....
        /*0088*/ 	.word	0xffffffff


	//   ....[20]....
        /*008c*/ 	.word	0xffffffff


	//   ....[21]....
        /*0090*/ 	.word	0xffffffff


	//   ....[22]....
        /*0094*/ 	.word	0xffffffff


	//   ....[23]....
        /*0098*/ 	.word	0xffffffff


	//   ....[24]....
        /*009c*/ 	.word	0xffffffff


	//   ....[25]....
        /*00a0*/ 	.word	0xffffffff


	//   ....[26]....
        /*00a4*/ 	.word	0xffffffff


	//   ....[27]....
        /*00a8*/ 	.word	0xffffffff


	//----- nvinfo : EIATTR_COOP_GROUP_INSTR_OFFSETS
	.align		4
.L_1312:
        /*00ac*/ 	.byte	0x04, 0x28
        /*00ae*/ 	.short	(.L_1314 - .L_1313)


	//   ....[0]....
.L_1313:
        /*00b0*/ 	.word	0x00002e50


	//   ....[1]....
        /*00b4*/ 	.word	0x00002e80


	//   ....[2]....
        /*00b8*/ 	.word	0x00002ea0


	//   ....[3]....
        /*00bc*/ 	.word	0x00002ec0


	//   ....[4]....
        /*00c0*/ 	.word	0x00002ee0


	//   ....[5]....
        /*00c4*/ 	.word	0x00003610


	//   ....[6]....
        /*00c8*/ 	.word	0x00003630


	//   ....[7]....
        /*00cc*/ 	.word	0x00003650


	//   ....[8]....
        /*00d0*/ 	.word	0x00003670


	//   ....[9]....
        /*00d4*/ 	.word	0x00003690


	//   ....[10]....
        /*00d8*/ 	.word	0x000037a0


	//   ....[11]....
        /*00dc*/ 	.word	0x000037f0


	//   ....[12]....
        /*00e0*/ 	.word	0x00003800


	//   ....[13]....
        /*00e4*/ 	.word	0x00003870


	//   ....[14]....
        /*00e8*/ 	.word	0x000038f0


	//   ....[15]....
        /*00ec*/ 	.word	0x00003970


	//   ....[16]....
        /*00f0*/ 	.word	0x000039b0


	//   ....[17]....
        /*00f4*/ 	.word	0x00003a00


	//   ....[18]....
        /*00f8*/ 	.word	0x00004c80


	//   ....[19]....
        /*00fc*/ 	.word	0x00004cf0


	//   ....[20]....
        /*0100*/ 	.word	0x00004d60


	//   ....[21]....
        /*0104*/ 	.word	0x00004dd0


	//   ....[22]....
        /*0108*/ 	.word	0x00004e40


	//   ....[23]....
        /*010c*/ 	.word	0x000055b0


	//   ....[24]....
        /*0110*/ 	.word	0x00005610


	//   ....[25]....
        /*0114*/ 	.word	0x00005670


	//   ....[26]....
        /*0118*/ 	.word	0x000056d0


	//   ....[27]....
        /*011c*/ 	.word	0x00005730


	//----- nvinfo : EIATTR_EXIT_INSTR_OFFSETS
	.align		4
.L_1314:
        /*0120*/ 	.byte	0x04, 0x1c
        /*0122*/ 	.short	(.L_1316 - .L_1315)


	//   ....[0]....
.L_1315:
        /*0124*/ 	.word	0x00000150


	//   ....[1]....
        /*0128*/ 	.word	0x00004c20


	//----- nvinfo : EIATTR_MAX_THREADS
	.align		4
.L_1316:
        /*012c*/ 	.byte	0x04, 0x05
        /*012e*/ 	.short	(.L_1318 - .L_1317)
.L_1317:
        /*0130*/ 	.word	0x00000080
        /*0134*/ 	.word	0x00000001
        /*0138*/ 	.word	0x00000001


	//----- nvinfo : EIATTR_CRS_STACK_SIZE
	.align		4
.L_1318:
        /*013c*/ 	.byte	0x04, 0x1e
        /*013e*/ 	.short	(.L_1320 - .L_1319)
.L_1319:
        /*0140*/ 	.word	0x00000000
.L_1320:


//--------------------- .nv.info._ZN10layer_norm13ln_fwd_kernelINS_13Kernel_traitsI13__nv_bfloat16S2_S2_S2_fjLj7168ELj1ELj1ELj4ELj16ENS_18Kernel_traits_baseILj7168ES2_S2_S2_S2_fjLj128EEEEELb0ELb0ELb1ELb0EEEvNS_9FwdParamsE --------------------------
	.section	.nv.info._ZN10layer_norm13ln_fwd_kernelINS_13Kernel_traitsI13__nv_bfloat16S2_S2_S2_fjLj7168ELj1ELj1ELj4ELj16ENS_18Kernel_traits_baseILj7168ES2_S2_S2_S2_fjLj128EEEEELb0ELb0ELb1ELb0EEEvNS_9FwdParamsE,"",@"SHT_CUDA_INFO"
	.sectionflags	@""
	.align	4


	//----- nvinfo : EIATTR_CUDA_API_VERSION
	.align		4
        /*0000*/ 	.byte	0x04, 0x37
        /*0002*/ 	.short	(.L_1322 - .L_1321)
.L_1321:
        /*0004*/ 	.word	0x00000082


	//----- nvinfo : EIATTR_SW2861232_WAR
	.align		4
.L_1322:
        /*0008*/ 	.byte	0x01, 0x35
	.zero		2


	//----- nvinfo : EIATTR_PARAM_CBANK
	.align		4
        /*000c*/ 	.byte	0x04, 0x0a
        /*000e*/ 	.short	(.L_1324 - .L_1323)
	.align		4
.L_1323:
        /*0010*/ 	.word	index@(.nv.constant0._ZN10layer_norm13ln_fwd_kernelINS_13Kernel_traitsI13__nv_bfloat16S2_S2_S2_fjLj7168ELj1ELj1ELj4ELj16ENS_18Kernel_traits_baseILj7168ES2_S2_S2_S2_fjLj128EEEEELb0ELb0ELb1ELb0EEEvNS_9FwdParamsE)
        /*0014*/ 	.short	0x0160
        /*0016*/ 	.short	0x00e8


	//----- nvinfo : EIATTR_CBANK_PARAM_SIZE
	.align		4
.L_1324:
        /*0018*/ 	.byte	0x03, 0x19
        /*001a*/ 	.short	0x00e8


	//----- nvinfo : EIATTR_KPARAM_INFO
	.align		4
        /*001c*/ 	.byte	0x04, 0x17
        /*001e*/ 	.short	(.L_1326 - .L_1325)
.L_1325:
        /*0020*/ 	.word	0x00000000
        /*0024*/ 	.short	0x0000
        /*0026*/ 	.short	0x0000
        /*0028*/ 	.byte	0x00, 0xf0, 0xa1, 0x03


	//----- nvinfo : EIATTR_MAXREG_COUNT
	.align		4
.L_1326:
        /*002c*/ 	.byte	0x03, 0x1b
        /*002e*/ 	.short	0x00ff


	//----- nvinfo : EIATTR_NUM_BARRIERS
	.align		4
        /*0030*/ 	.byte	0x02, 0x4c
        /*0032*/ 	.byte	0x01
	.zero		1


	//----- nvinfo : EIATTR_MERCURY_ISA_VERSION
	.align		4
        /*0034*/ 	.byte	0x03, 0x5f
        /*0036*/ 	.short	0x0000


	//----- nvinfo : EIATTR_COOP_GROUP_MASK_REGIDS
	.align		4
        /*0038*/ 	.byte	0x04, 0x29
        /*003a*/ 	.short	(.L_1328 - .L_1327)


	//   ....[0]....
.L_1327:
        /*003c*/ 	.word	0xffffffff


	//   ....[1]....
        /*0040*/ 	.word	0xffffffff


	//   ....[2]....
        /*0044*/ 	.word	0xffffffff


	//   ....[3]....
        /*0048*/ 	.word	0xffffffff


	//   ....[4]....
        /*004c*/ 	.word	0xffffffff


	//   ....[5]....
        /*0050*/ 	.word	0xffffffff


	//   ....[6]....
        /*0054*/ 	.word	0xffffffff


	//   ....[7]....
        /*0058*/ 	.word	0xffffffff


	//   ....[8]....
        /*005c*/ 	.word	0xffffffff


	//   ....[9]....
        /*0060*/ 	.word	0xffffffff


	//   ....[10]....
        /*0064*/ 	.word	0xffffffff


	//   ....[11]....
        /*0068*/ 	.word	0xffffffff


	//   ....[12]....
        /*006c*/ 	.word	0xffffffff


	//   ....[13]....
        /*0070*/ 	.word	0xffffffff


	//   ....[14]....
        /*0074*/ 	.word	0xffffffff


	//   ....[15]....
        /*0078*/ 	.word	0xffffffff


	//   ....[16]....
        /*007c*/ 	.word	0xffffffff


	//   ....[17]....
        /*0080*/ 	.word	0xffffffff


	//   ....[18]....
        /*0084*/ 	.word	0xffffffff


	//   ....[19]....
        /*0088*/ 	.word	0xffffffff


	//   ....[20]....
        /*008c*/ 	.word	0xffffffff


	//   ....[21]....
        /*0090*/ 	.word	0xffffffff


	//   ....[22]....
        /*0094*/ 	.word	0xffffffff


	//   ....[23]....
        /*0098*/ 	.word	0xffffffff


	//   ....[24]....
        /*009c*/ 	.word	0xffffffff


	//   ....[25]....
        /*00a0*/ 	.word	0xffffffff


	//   ....[26]....
        /*00a4*/ 	.word	0xffffffff


	//   ....[27]....
        /*00a8*/ 	.word	0xffffffff


	//----- nvinfo : EIATTR_COOP_GROUP_INSTR_OFFSETS
	.align		4
.L_1328:
        /*00ac*/ 	.byte	0x04, 0x28
        /*00ae*/ 	.short	(.L_1330 - .L_1329)


	//   ....[0]....
.L_1329:
        /*00b0*/ 	.word	0x00004550


	//   ....[1]....
        /*00b4*/ 	.word	0x00004580


	//   ....[2]....
        /*00b8*/ 	.word	0x000045a0


	//   ....[3]....
        /*00bc*/ 	.word	0x000045c0


	//   ....[4]....
        /*00c0*/ 	.word	0x000045e0


	//   ....[5]....
        /*00c4*/ 	.word	0x00004d20


	//   ....[6]....
        /*00c8*/ 	.word	0x00004d40


	//   ....[7]....
        /*00cc*/ 	.word	0x00004d60


	//   ....[8]....
        /*00d0*/ 	.word	0x00004d80


	//   ....[9]....
        /*00d4*/ 	.word	0x00004da0


	//   ....[10]....
        /*00d8*/ 	.word	0x00004f10


	//   ....[11]....
        /*00dc*/ 	.word	0x00004f30


	//   ....[12]....
        /*00e0*/ 	.word	0x00004f40


	//   ....[13]....
        /*00e4*/ 	.word	0x00004f70


	//   ....[14]....
        /*00e8*/ 	.word	0x00005070


	//   ....[15]....
        /*00ec*/ 	.word	0x00005080


	//   ....[16]....
        /*00f0*/ 	.word	0x00005120


	//   ....[17]....
        /*00f4*/ 	.word	0x00005140


	//   ....[18]....
        /*00f8*/ 	.word	0x000062a0


	//   ....[19]....
        /*00fc*/ 	.word	0x00006310


	//   ....[20]....
        /*0100*/ 	.word	0x00006370


	//   ....[21]....
        /*0104*/ 	.word	0x000063d0


	//   ....[22]....
        /*0108*/ 	.word	0x00006430


	//   ....[23]....
        /*010c*/ 	.word	0x00006bb0


	//   ....[24]....
        /*0110*/ 	.word	0x00006c10


	//   ....[25]....
        /*0114*/ 	.word	0x00006c70


	//   ....[26]....
        /*0118*/ 	.word	0x00006cd0


	//   ....[27]....
        /*011c*/ 	.word	0x00006d40


	//----- nvinfo : EIATTR_EXIT_INSTR_OFFSETS
	.align		4
.L_1330:
        /*0120*/ 	.byte	0x04, 0x1c
        /*0122*/ 	.short	(.L_1332 - .L_1331)


	//   ....[0]....
.L_1331:
        /*0124*/ 	.word	0x000007a0


	//   ....[1]....
        /*0128*/ 	.word	0x00006240


	//----- nvinfo : EIATTR_MAX_THREADS
	.align		4
.L_1332:
        /*012c*/ 	.byte	0x04, 0x05
        /*012e*/ 	.short	(.L_1334 - .L_1333)
.L_1333:
        /*0130*/ 	.word	0x00000080
        /*0134*/ 	.word	0x00000001
        /*0138*/ 	.word	0x00000001


	//----- nvinfo : EIATTR_CRS_STACK_SIZE
	.align		4
.L_1334:
        /*013c*/ 	.byte	0x04, 0x1e
        /*013e*/ 	.short	(.L_1336 - .L_1335)
.L_1335:
        /*0140*/ 	.word	0x00000000
.L_1336:


//--------------------- .nv.info._ZN10layer_norm13ln_fwd_kernelINS_13Kernel_traitsI13__nv_bfloat16S2_S2_S2_fjLj7168ELj1ELj1ELj4ELj16ENS_18Kernel_traits_baseILj7168ES2_S2_S2_S2_fjLj128EEEEELb0ELb0ELb1ELb1EEEvNS_9FwdParamsE --------------------------
	.section	.nv.info._ZN10layer_norm13ln_fwd_kernelINS_13Kernel_traitsI13__nv_bfloat16S2_S2_S2_fjLj7168ELj1ELj1ELj4ELj16ENS_18Kernel_traits_baseILj7168ES2_S2_S2_S2_fjLj128EEEEELb0ELb0ELb1ELb1EEEvNS_9FwdParamsE,"",@"SHT_CUDA_INFO"
	.sectionflags	@""
	.align	4


	//----- nvinfo : EIATTR_CUDA_API_VERSION
	.align		4
        /*0000*/ 	.byte	0x04, 0x37
        /*0002*/ 	.short	(.L_1338 - .L_1337)
.L_1337:
        /*0004*/ 	.word	0x00000082


	//----- nvinfo : EIATTR_SW2861232_WAR
	.align		4
.L_1338:
        /*0008*/ 	.byte	0x01, 0x35
	.zero		2


	//----- nvinfo : EIATTR_PARAM_CBANK
	.align		4
        /*000c*/ 	.byte	0x04, 0x0a
        /*000e*/ 	.short	(.L_1340 - .L_1339)
	.align		4
.L_1339:
        /*0010*/ 	.word	index@(.nv.constant0._ZN10layer_norm13ln_fwd_kernelINS_13Kernel_traitsI13__nv_bfloat16S2_S2_S2_fjLj7168ELj1ELj1ELj4ELj16ENS_18Kernel_traits_baseILj7168ES2_S2_S2_S2_fjLj128EEEEELb0ELb0ELb1ELb1EEEvNS_9FwdParamsE)
        /*0014*/ 	.short	0x0160
        /*0016*/ 	.short	0x00e8


	//----- nvinfo : EIATTR_CBANK_PARAM_SIZE
	.align		4
.L_1340:
        /*0018*/ 	.byte	0x03, 0x19
        /*001a*/ 	.short	0x00e8


	//----- nvinfo : EIATTR_KPARAM_INFO
	.align		4
        /*001c*/ 	.byte	0x04, 0x17
        /*001e*/ 	.short	(.L_1342 - .L_1341)
.L_1341:
        /*0020*/ 	.word	0x00000000
        /*0024*/ 	.short	0x0000
        /*0026*/ 	.short	0x0000
        /*0028*/ 	.byte	0x00, 0xf0, 0xa1, 0x03


	//----- nvinfo : EIATTR_MAXREG_COUNT
	.align		4
.L_1342:
        /*002c*/ 	.byte	0x03, 0x1b
        /*002e*/ 	.short	0x00ff


	//----- nvinfo : EIATTR_NUM_BARRIERS
	.align		4
        /*0030*/ 	.byte	0x02, 0x4c
        /*0032*/ 	.byte	0x01
	.zero		1


	//----- nvinfo : EIATTR_MERCURY_ISA_VERSION
	.align		4
        /*0034*/ 	.byte	0x03, 0x5f
        /*0036*/ 	.short	0x0000


	//----- nvinfo : EIATTR_COOP_GROUP_MASK_REGIDS
	.align		4
        /*0038*/ 	.byte	0x04, 0x29
        /*003a*/ 	.short	(.L_1344 - .L_1343)


	//   ....[0]....
.L_1343:
        /*003c*/ 	.word	0xffffffff


	//   ....[1]....
        /*0040*/ 	.word	0xffffffff


	//   ....[2]....
        /*0044*/ 	.word	0xffffffff


	//   ....[3]....
        /*0048*/ 	.word	0xffffffff


	//   ....[4]....
        /*004c*/ 	.word	0xffffffff


	//   ....[5]....
        /*0050*/ 	.word	0xffffffff


	//   ....[6]....
        /*0054*/ 	.word	0xffffffff


	//   ....[7]....
        /*0058*/ 	.word	0xffffffff


	//   ....[8]....
        /*005c*/ 	.word	0xffffffff


	//   ....[9]....
        /*0060*/ 	.word	0xffffffff


	//   ....[10]....
        /*0064*/ 	.word	0xffffffff


	//   ....[11]....
        /*0068*/ 	.word	0xffffffff


	//   ....[12]....
        /*006c*/ 	.word	0xffffffff


	//   ....[13]....
        /*0070*/ 	.word	0xffffffff


	//   ....[14]....
        /*0074*/ 	.word	0xffffffff


	//   ....[15]....
        /*0078*/ 	.word	0xffffffff


	//   ....[16]....
        /*007c*/ 	.word	0xffffffff


	//   ....[17]....
        /*0080*/ 	.word	0xffffffff


	//   ....[18]....
        /*0084*/ 	.word	0xffffffff


	//   ....[19]....
        /*0088*/ 	.word	0xffffffff


	//   ....[20]....
        /*008c*/ 	.word	0xffffffff


	//   ....[21]....
        /*0090*/ 	.word	0xffffffff


	//   ....[22]....
        /*0094*/ 	.word	0xffffffff


	//   ....[23]....
        /*0098*/ 	.word	0xffffffff


	//   ....[24]....
        /*009c*/ 	.word	0xffffffff


	//   ....[25]....
        /*00a0*/ 	.word	0xffffffff


	//   ....[26]....
        /*00a4*/ 	.word	0xffffffff


	//   ....[27]....
        /*00a8*/ 	.word	0xffffffff


	//----- nvinfo : EIATTR_COOP_GROUP_INSTR_OFFSETS
	.align		4
.L_1344:
        /*00ac*/ 	.byte	0x04, 0x28
        /*00ae*/ 	.short	(.L_1346 - .L_1345)


	//   ....[0]....
.L_1345:
        /*00b0*/ 	.word	0x00003980


	//   ....[1]....
        /*00b4*/ 	.word	0x000039b0


	//   ....[2]....
        /*00b8*/ 	.word	0x000039d0


	//   ....[3]....
        /*00bc*/ 	.word	0x000039f0


	//   ....[4]....
        /*00c0*/ 	.word	0x00003a10


	//   ....[5]....
        /*00c4*/ 	.word	0x00004140


	//   ....[6]....
        /*00c8*/ 	.word	0x00004160


	//   ....[7]....
        /*00cc*/ 	.word	0x00004180


	//   ....[8]....
        /*00d0*/ 	.word	0x000041a0


	//   ....[9]....
        /*00d4*/ 	.word	0x000041c0


	//   ....[10]....
        /*00d8*/ 	.word	0x000042b0


	//   ....[11]....
        /*00dc*/ 	.word	0x00004300


	//   ....[12]....
        /*00e0*/ 	.word	0x00004330


	//   ....[13]....
        /*00e4*/ 	.word	0x00004340


	//   ....[14]....
        /*00e8*/ 	.word	0x000043d0


	//   ....[15]....
        /*00ec*/ 	.word	0x00004420


	//   ....[16]....
        /*00f0*/ 	.word	0x000044e0


	//   ....[17]....
        /*00f4*/ 	.word	0x000044f0


	//   ....[18]....
        /*00f8*/ 	.word	0x00005620


	//   ....[19]....
        /*00fc*/ 	.word	0x00005690


	//   ....[20]....
        /*0100*/ 	.word	0x000056f0


	//   ....[21]....
        /*0104*/ 	.word	0x00005750


	//   ....[22]....
        /*0108*/ 	.word	0x000057b0


	//   ....[23]....
        /*010c*/ 	.word	0x00005f20


	//   ....[24]....
        /*0110*/ 	.word	0x00005f80


	//   ....[25]....
        /*0114*/ 	.word	0x00005fe0


	//   ....[26]....
        /*0118*/ 	.word	0x00006040


	//   ....[27]....
        /*011c*/ 	.word	0x000060a0


	//----- nvinfo : EIATTR_EXIT_INSTR_OFFSETS
	.align		4
.L_1346:
        /*0120*/ 	.byte	0x04, 0x1c
        /*0122*/ 	.short	(.L_1348 - .L_1347)


	//   ....[0]....
.L_1347:
        /*0124*/ 	.word	0x00000160


	//   ....[1]....
        /*0128*/ 	.word	0x000055c0


	//----- nvinfo : EIATTR_MAX_THREADS
	.align		4
.L_1348:
        /*012c*/ 	.byte	0x04, 0x05
        /*012e*/ 	.short	(.L_1350 - .L_1349)
.L_1349:
        /*0130*/ 	.word	0x00000080
        /*0134*/ 	.word	0x00000001
        /*0138*/ 	.word	0x00000001


	//----- nvinfo : EIATTR_CRS_STACK_SIZE
	.align		4
.L_1350:
        /*013c*/ 	.byte	0x04, 0x1e
        /*013e*/ 	.short	(.L_1352 - .L_1351)
.L_1351:
        /*0140*/ 	.word	0x00000000
.L_1352:


//--------------------- .nv.info._ZN10layer_norm13ln_fwd_kernelINS_13Kernel_traitsI13__nv_bfloat16S2_S2_S2_fjLj7168ELj1ELj1ELj4ELj16ENS_18Kernel_traits_baseILj7168ES2_S2_S2_S2_fjLj128EEEEELb0ELb1ELb0ELb0EEEvNS_9FwdParamsE --------------------------
	.section	.nv.info._ZN10layer_norm13ln_fwd_kernelINS_13Kernel_traitsI13__nv_bfloat16S2_S2_S2_fjLj7168ELj1ELj1ELj4ELj16ENS_18Kernel_traits_baseILj7168ES2_S2_S2_S2_fjLj128EEEEELb0ELb1ELb0ELb0EEEvNS_9FwdParamsE,"",@"SHT_CUDA_INFO"
	.sectionflags	@""
	.align	4


	//----- nvinfo : EIATTR_CUDA_API_VERSION
	.align		4
        /*0000*/ 	.byte	0x04, 0x37
        /*0002*/ 	.short	(.L_1354 - .L_1353)
.L_1353:
        /*0004*/ 	.word	0x00000082


	//----- nvinfo : EIATTR_SW2861232_WAR
	.align		4
.L_1354:
        /*0008*/ 	.byte	0x01, 0x35
	.zero		2


	//----- nvinfo : EIATTR_PARAM_CBANK
	.align		4
        /*000c*/ 	.byte	0x04, 0x0a
        /*000e*/ 	.short	(.L_1356 - .L_1355)
	.align		4
.L_1355:
        /*0010*/ 	.word	index@(.nv.constant0._ZN10layer_norm13ln_fwd_kernelINS_13Kernel_traitsI13__nv_bfloat16S2_S2_S2_fjLj7168ELj1ELj1ELj4ELj16ENS_18Kernel_traits_baseILj7168ES2_S2_S2_S2_fjLj128EEEEELb0ELb1ELb0ELb0EEEvNS_9FwdParamsE)
        /*0014*/ 	.short	0x0160
        /*0016*/ 	.short	0x00e8


	//----- nvinfo : EIATTR_CBANK_PARAM_SIZE
	.align		4
.L_1356:
        /*0018*/ 	.byte	0x03, 0x19
        /*001a*/ 	.short	0x00e8


	//----- nvinfo : EIATTR_KPARAM_INFO
	.align		4
        /*001c*/ 	.byte	0x04, 0x17
        /*001e*/ 	.short	(.L_1358 - .L_1357)
.L_1357:
        /*0020*/ 	.word	0x00000000
        /*0024*/ 	.short	0x0000
        /*0026*/ 	.short	0x0000
        /*0028*/ 	.byte	0x00, 0xf0, 0xa1, 0x03


	//----- nvinfo : EIATTR_MAXREG_COUNT
	.align		4
.L_1358:
        /*002c*/ 	.byte	0x03, 0x1b
        /*002e*/ 	.short	0x00ff


	//----- nvinfo : EIATTR_NUM_BARRIERS
	.align		4
        /*0030*/ 	.byte	0x02, 0x4c
        /*0032*/ 	.byte	0x01
	.zero		1


	//----- nvinfo : EIATTR_MERCURY_ISA_VERSION
	.align		4
        /*0034*/ 	.byte	0x03, 0x5f
        /*0036*/ 	.short	0x0000


	//----- nvinfo : EIATTR_COOP_GROUP_MASK_REGIDS
	.align		4
        /*0038*/ 	.byte	0x04, 0x29
        /*003a*/ 	.short	(.L_1360 - .L_1359)


	//   ....[0]....
.L_1359:
        /*003c*/ 	.word	0xffffffff


	//   ....[1]....
        /*0040*/ 	.word	0xffffffff


	//   ....[2]....
        /*0044*/ 	.word	0xffffffff


	//   ....[3]....
        /*0048*/ 	.word	0xffffffff


	//   ....[4]....
        /*004c*/ 	.word	0xffffffff


	//   ....[5]....
        /*0050*/ 	.word	0xffffffff


	//   ....[6]....
        /*0054*/ 	.word	0xffffffff


	//   ....[7]....
        /*0058*/ 	.word	0xffffffff


	//   ....[8]....
        /*005c*/ 	.word	0xffffffff


	//   ....[9]....
        /*0060*/ 	.word	0xffffffff


	//   ....[10]....
        /*0064*/ 	.word	0xffffffff


	//   ....[11]....
        /*0068*/ 	.word	0xffffffff


	//   ....[12]....
        /*006c*/ 	.word	0xffffffff


	//   ....[13]....
        /*0070*/ 	.word	0xffffffff


	//   ....[14]....
        /*0074*/ 	.word	0xffffffff


	//   ....[15]....
        /*0078*/ 	.word	0xffffffff


	//   ....[16]....
        /*007c*/ 	.word	0xffffffff


	//   ....[17]....
        /*0080*/ 	.word	0xffffffff


	//   ....[18]....
        /*0084*/ 	.word	0xffffffff


	//   ....[19]....
        /*0088*/ 	.word	0xffffffff


	//   ....[20]....
        /*008c*/ 	.word	0xffffffff


	//   ....[21]....
        /*0090*/ 	.word	0xffffffff


	//   ....[22]....
        /*0094*/ 	.word	0xffffffff


	//   ....[23]....
        /*0098*/ 	.word	0xffffffff


	//   ....[24]....
        /*009c*/ 	.word	0xffffffff


	//   ....[25]....
        /*00a0*/ 	.word	0xffffffff


	//   ....[26]....
        /*00a4*/ 	.word	0xffffffff


	//   ....[27]....
        /*00a8*/ 	.word	0xffffffff


	//----- nvinfo : EIATTR_COOP_GROUP_INSTR_OFFSETS
	.align		4
.L_1360:
        /*00ac*/ 	.byte	0x04, 0x28
        /*00ae*/ 	.short	(.L_1362 - .L_1361)


	//   ....[0]....
.L_1361:
        /*00b0*/ 	.word	0x00003460


	//   ....[1]....
        /*00b4*/ 	.word	0x00003490


	//   ....[2]....
        /*00b8*/ 	.word	0x000034b0


	//   ....[3]....
        /*00bc*/ 	.word	0x000034d0


	//   ....[4]....
        /*00c0*/ 	.word	0x000034f0


	//   ....[5]....
        /*00c4*/ 	.word	0x00003c30


	//   ....[6]....
        /*00c8*/ 	.word	0x00003c50


	//   ....[7]....
        /*00cc*/ 	.word	0x00003c70


	//   ....[8]....
        /*00d0*/ 	.word	0x00003c90


	//   ....[9]....
        /*00d4*/ 	.word	0x00003cb0


	//   ....[10]....
        /*00d8*/ 	.word	0x00003dd0


	//   ....[11]....
        /*00dc*/ 	.word	0x00003e30


	//   ....[12]....
        /*00e0*/ 	.word	0x00003e50


	//   ....[13]....
        /*00e4*/ 	.word	0x00003e80


	//   ....[14]....
        /*00e8*/ 	.word	0x00003f30


	//   ....[15]....
        /*00ec*/ 	.word	0x00003f60


	//   ....[16]....
        /*00f0*/ 	.word	0x00004010


	//   ....[17]....
        /*00f4*/ 	.word	0x00004020


	//   ....[18]....
        /*00f8*/ 	.word	0x00005120


	//   ....[19]....
        /*00fc*/ 	.word	0x00005180


	//   ....[20]....
        /*0100*/ 	.word	0x000051e0


	//   ....[21]....
        /*0104*/ 	.word	0x00005240


	//   ....[22]....
        /*0108*/ 	.word	0x000052a0


	//   ....[23]....
        /*010c*/ 	.word	0x00005a20


	//   ....[24]....
        /*0110*/ 	.word	0x00005a80


	//   ....[25]....
        /*0114*/ 	.word	0x00005ae0


	//   ....[26]....
        /*0118*/ 	.word	0x00005b40


	//   ....[27]....
        /*011c*/ 	.word	0x00005bb0


	//----- nvinfo : EIATTR_EXIT_INSTR_OFFSETS
	.align		4
.L_1362:
        /*0120*/ 	.byte	0x04, 0x1c
        /*0122*/ 	.short	(.L_1364 - .L_1363)


	//   ....[0]....
.L_1363:
        /*0124*/ 	.word	0x00000950


	//   ....[1]....
        /*0128*/ 	.word	0x000050d0


	//----- nvinfo : EIATTR_MAX_THREADS
	.align		4
.L_1364:
        /*012c*/ 	.byte	0x04, 0x05
        /*012e*/ 	.short	(.L_1366 - .L_1365)
.L_1365:
        /*0130*/ 	.word	0x00000080
        /*0134*/ 	.word	0x00000001
        /*0138*/ 	.word	0x00000001


	//----- nvinfo : EIATTR_CRS_STACK_SIZE
	.align		4
.L_1366:
        /*013c*/ 	.byte	0x04, 0x1e
        /*013e*/ 	.short	(.L_1368 - .L_1367)
.L_1367:
        /*0140*/ 	.word	0x00000000
.L_1368:


//--------------------- .nv.info._ZN10layer_norm13ln_fwd_kernelINS_13Kernel_traitsI13__nv_bfloat16S2_S2_S2_fjLj7168ELj1ELj1ELj4ELj16ENS_18Kernel_traits_baseILj7168ES2_S2_S2_S2_fjLj128EEEEELb0ELb1ELb0ELb1EEEvNS_9FwdParamsE --------------------------
	.section	.nv.info._ZN10layer_norm13ln_fwd_kernelINS_13Kernel_traitsI13__nv_bfloat16S2_S2_S2_fjLj7168ELj1ELj1ELj4ELj16ENS_18Kernel_traits_baseILj7168ES2_S2_S2_S2_fjLj128EEEEELb0ELb1ELb0ELb1EEEvNS_9FwdParamsE,"",@"SHT_CUDA_INFO"
	.sectionflags	@""
	.align	4


	//----- nvinfo : EIATTR_CUDA_API_VERSION
	.align		4
        /*0000*/ 	.byte	0x04, 0x37
        /*0002*/ 	.short	(.L_1370 - .L_1369)
.L_1369:
        /*0004*/ 	.word	0x00000082


	//----- nvinfo : EIATTR_SW2861232_WAR
	.align		4
.L_1370:
        /*0008*/ 	.byte	0x01, 0x35
	.zero		2


	//----- nvinfo : EIATTR_PARAM_CBANK
	.align		4
        /*000c*/ 	.byte	0x04, 0x0a
        /*000e*/ 	.short	(.L_1372 - .L_1371)
	.align		4
.L_1371:
        /*0010*/ 	.word	index@(.nv.constant0._ZN10layer_norm13ln_fwd_kernelINS_13Kernel_traitsI13__nv_bfloat16S2_S2_S2_fjLj7168ELj1ELj1ELj4ELj16ENS_18Kernel_traits_baseILj7168ES2_S2_S2_S2_fjLj128EEEEELb0ELb1ELb0ELb1EEEvNS_9FwdParamsE)
        /*0014*/ 	.short	0x0160
        /*0016*/ 	.short	0x00e8


	//----- nvinfo : EIATTR_CBANK_PARAM_SIZE
	.align		4
.L_1372:
        /*0018*/ 	.byte	0x03, 0x19
        /*001a*/ 	.short	0x00e8


	//----- nvinfo : EIATTR_KPARAM_INFO
	.align		4
        /*001c*/ 	.byte	0x04, 0x17
        /*001e*/ 	.short	(.L_1374 - .L_1373)
.L_1373:
        /*0020*/ 	.word	0x00000000
        /*0024*/ 	.short	0x0000
        /*0026*/ 	.short	0x0000
        /*0028*/ 	.byte	0x00, 0xf0, 0xa1, 0x03


	//----- nvinfo : EIATTR_MAXREG_COUNT
	.align		4
.L_1374:
        /*002c*/ 	.byte	0x03, 0x1b
        /*002e*/ 	.short	0x00ff


	//----- nvinfo : EIATTR_NUM_BARRIERS
	.align		4
        /*0030*/ 	.byte	0x02, 0x4c
        /*0032*/ 	.byte	0x01
	.zero		1


	//----- nvinfo : EIATTR_MERCURY_ISA_VERSION
	.align		4
        /*0034*/ 	.byte	0x03, 0x5f
        /*0036*/ 	.short	0x0000


	//----- nvinfo : EIATTR_COOP_GROUP_MASK_REGIDS
	.align		4
        /*0038*/ 	.byte	0x04, 0x29
        /*003a*/ 	.short	(.L_1376 - .L_1375)


	//   ....[0]....
.L_1375:
        /*003c*/ 	.word	0xffffffff


	//   ....[1]....
        /*0040*/ 	.word	0xffffffff


	//   ....[2]....
        /*0044*/ 	.word	0xffffffff


	//   ....[3]....
        /*0048*/ 	.word	0xffffffff


	//   ....[4]....
        /*004c*/ 	.word	0xffffffff


	//   ....[5]....
        /*0050*/ 	.word	0xffffffff


	//   ....[6]....
        /*0054*/ 	.word	0xffffffff


	//   ....[7]....
        /*0058*/ 	.word	0xffffffff


	//   ....[8]....
        /*005c*/ 	.word	0xffffffff


	//   ....[9]....
        /*0060*/ 	.word	0xffffffff


	//   ....[10]....
        /*0064*/ 	.word	0xffffffff


	//   ....[11]....
        /*0068*/ 	.word	0xffffffff


	//   ....[12]....
        /*006c*/ 	.word	0xffffffff


	//   ....[13]....
        /*0070*/ 	.word	0xffffffff


	//   ....[14]....
        /*0074*/ 	.word	0xffffffff


	//   ....[15]....
        /*0078*/ 	.word	0xffffffff


	//   ....[16]....
        /*007c*/ 	.word	0xffffffff


	//   ....[17]....
        /*0080*/ 	.word	0xffffffff


	//   ....[18]....
        /*0084*/ 	.word	0xffffffff


	//   ....[19]....
        /*0088*/ 	.word	0xffffffff


	//   ....[20]....
        /*008c*/ 	.word	0xffffffff


	//   ....[21]....
        /*0090*/ 	.word	0xffffffff


	//   ....[22]....
        /*0094*/ 	.word	0xffffffff


	//   ....[23]....
        /*0098*/ 	.word	0xffffffff


	//   ....[24]....
        /*009c*/ 	.word	0xffffffff


	//   ....[25]....
        /*00a0*/ 	.word	0xffffffff


	//   ....[26]....
        /*00a4*/ 	.word	0xffffffff


	//   ....[27]....
        /*00a8*/ 	.word	0xffffffff


	//----- nvinfo : EIATTR_COOP_GROUP_INSTR_OFFSETS
	.align		4
.L_1376:
        /*00ac*/ 	.byte	0x04, 0x28
        /*00ae*/ 	.short	(.L_1378 - .L_1377)


	//   ....[0]....
.L_1377:
        /*00b0*/ 	.word	0x00002840


	//   ....[1]....
        /*00b4*/ 	.word	0x00002870


	//   ....[2]....
        /*00b8*/ 	.word	0x00002890


	//   ....[3]....
        /*00bc*/ 	.word	0x000028b0


	//   ....[4]....
        /*00c0*/ 	.word	0x000028d0


	//   ....[5]....
        /*00c4*/ 	.word	0x00003000


	//   ....[6]....
        /*00c8*/ 	.word	0x00003020


	//   ....[7]....
        /*00cc*/ 	.word	0x00003040


	//   ....[8]....
        /*00d0*/ 	.word	0x00003060


	//   ....[9]....
        /*00d4*/ 	.word	0x00003080


	//   ....[10]....
        /*00d8*/ 	.word	0x00003150


	//   ....[11]....
        /*00dc*/ 	.word	0x000031b0


	//   ....[12]....
        /*00e0*/ 	.word	0x000031e0


	//   ....[13]....
        /*00e4*/ 	.word	0x000031f0


	//   ....[14]....
        /*00e8*/ 	.word	0x00003280


	//   ....[15]....
        /*00ec*/ 	.word	0x000032d0


	//   ....[16]....
        /*00f0*/ 	.word	0x000033b0


	//   ....[17]....
        /*00f4*/ 	.word	0x000033d0


	//   ....[18]....
        /*00f8*/ 	.word	0x000045d0


	//   ....[19]....
        /*00fc*/ 	.word	0x00004640


	//   ....[20]....
        /*0100*/ 	.word	0x000046a0


	//   ....[21]....
        /*0104*/ 	.word	0x00004700


	//   ....[22]....
        /*0108*/ 	.word	0x00004760


	//   ....[23]....
        /*010c*/ 	.word	0x00004ed0


	//   ....[24]....
        /*0110*/ 	.word	0x00004f30


	//   ....[25]....
        /*0114*/ 	.word	0x00004f90


	//   ....[26]....
        /*0118*/ 	.word	0x00004ff0


	//   ....[27]....
        /*011c*/ 	.word	0x00005050


	//----- nvinfo : EIATTR_EXIT_INSTR_OFFSETS
	.align		4
.L_1378:
        /*0120*/ 	.byte	0x04, 0x1c
        /*0122*/ 	.short	(.L_1380 - .L_1379)


	//   ....[0]....
.L_1379:
        /*0124*/ 	.word	0x00000170


	//   ....[1]....
        /*0128*/ 	.word	0x00004570


	//----- nvinfo : EIATTR_MAX_THREADS
	.align		4
.L_1380:
        /*012c*/ 	.byte	0x04, 0x05
        /*012e*/ 	.short	(.L_1382 - .L_1381)
.L_1381:
        /*0130*/ 	.word	0x00000080
        /*0134*/ 	.word	0x00000001
        /*0138*/ 	.word	0x00000001


	//----- nvinfo : EIATTR_CRS_STACK_SIZE
	.align		4
.L_1382:
        /*013c*/ 	.byte	0x04, 0x1e
        /*013e*/ 	.short	(.L_1384 - .L_1383)
.L_1383:
        /*0140*/ 	.word	0x00000000
.L_1384:


//--------------------- .nv.info._ZN10layer_norm13ln_fwd_kernelINS_13Kernel_traitsI13__nv_bfloat16S2_S2_S2_fjLj7168ELj1ELj1ELj4ELj16ENS_18Kernel_traits_baseILj7168ES2_S2_S2_S2_fjLj128EEEEELb0ELb1ELb1ELb0EEEvNS_9FwdParamsE --------------------------
	.section	.nv.info._ZN10layer_norm13ln_fwd_kernelINS_13Kernel_traitsI13__nv_bfloat16S2_S2_S2_fjLj7168ELj1ELj1ELj4ELj16ENS_18Kernel_traits_baseILj7168ES2_S2_S2_S2_fjLj128EEEEELb0ELb1ELb1ELb0EEEvNS_9FwdParamsE,"",@"SHT_CUDA_INFO"
	.sectionflags	@""
	.align	4


	//----- nvinfo : EIATTR_CUDA_API_VERSION
	.align		4
        /*0000*/ 	.byte	0x04, 0x37
        /*0002*/ 	.short	(.L_1386 - .L_1385)
.L_1385:
        /*0004*/ 	.word	0x00000082


	//----- nvinfo : EIATTR_SW2861232_WAR
	.align		4
.L_1386:
        /*0008*/ 	.byte	0x01, 0x35
	.zero		2


	//----- nvinfo : EIATTR_PARAM_CBANK
	.align		4
        /*000c*/ 	.byte	0x04, 0x0a
        /*000e*/ 	.short	(.L_1388 - .L_1387)
	.align		4
.L_1387:
        /*0010*/ 	.word	index@(.nv.constant0._ZN10layer_norm13ln_fwd_kernelINS_13Kernel_traitsI13__nv_bfloat16S2_S2_S2_fjLj7168ELj1ELj1ELj4ELj16ENS_18Kernel_traits_baseILj7168ES2_S2_S2_S2_fjLj128EEEEELb0ELb1ELb1ELb0EEEvNS_9FwdParamsE)
        /*0014*/ 	.short	0x0160
        /*0016*/ 	.short	0x00e8


	//----- nvinfo : EIATTR_CBANK_PARAM_SIZE
	.align		4
.L_1388:
        /*0018*/ 	.byte	0x03, 0x19
        /*001a*/ 	.short	0x00e8


	//----- nvinfo : EIATTR_KPARAM_INFO
	.align		4
        /*001c*/ 	.byte	0x04, 0x17
        /*001e*/ 	.short	(.L_1390 - .L_1389)
.L_1389:
        /*0020*/ 	.word	0x00000000
        /*0024*/ 	.short	0x0000
        /*0026*/ 	.short	0x0000
        /*0028*/ 	.byte	0x00, 0xf0, 0xa1, 0x03


	//----- nvinfo : EIATTR_MAXREG_COUNT
	.align		4
.L_1390:
        /*002c*/ 	.byte	0x03, 0x1b
        /*002e*/ 	.short	0x00ff


	//----- nvinfo : EIATTR_NUM_BARRIERS
	.align		4
        /*0030*/ 	.byte	0x02, 0x4c
        /*0032*/ 	.byte	0x01
	.zero		1


	//----- nvinfo : EIATTR_MERCURY_ISA_VERSION
	.align		4
        /*0034*/ 	.byte	0x03, 0x5f
        /*0036*/ 	.short	0x0000


	//----- nvinfo : EIATTR_COOP_GROUP_MASK_REGIDS
	.align		4
        /*0038*/ 	.byte	0x04, 0x29
        /*003a*/ 	.short	(.L_1392 - .L_1391)


	//   ....[0]....
.L_1391:
        /*003c*/ 	.word	0xffffffff


	//   ....[1]....
        /*0040*/ 	.word	0xffffffff


	//   ....[2]....
        /*0044*/ 	.word	0xffffffff


	//   ....[3]....
        /*0048*/ 	.word	0xffffffff


	//   ....[4]....
        /*004c*/ 	.word	0xffffffff


	//   ....[5]....
        /*0050*/ 	.word	0xffffffff


	//   ....[6]....
        /*0054*/ 	.word	0xffffffff


	//   ....[7]....
        /*0058*/ 	.word	0xffffffff


	//   ....[8]....
        /*005c*/ 	.word	0xffffffff


	//   ....[9]....
        /*0060*/ 	.word	0xffffffff


	//   ....[10]....
        /*0064*/ 	.word	0xffffffff


	//   ....[11]....
        /*0068*/ 	.word	0xffffffff


	//   ....[12]....
        /*006c*/ 	.word	0xffffffff


	//   ....[13]....
        /*0070*/ 	.word	0xffffffff


	//   ....[14]....
        /*0074*/ 	.word	0xffffffff


	//   ....[15]....
        /*0078*/ 	.word	0xffffffff


	//   ....[16]....
        /*007c*/ 	.word	0xffffffff


	//   ....[17]....
        /*0080*/ 	.word	0xffffffff


	//   ....[18]....
        /*0084*/ 	.word	0xffffffff


	//   ....[19]....
        /*0088*/ 	.word	0xffffffff


	//   ....[20]....
        /*008c*/ 	.word	0xffffffff


	//   ....[21]....
        /*0090*/ 	.word	0xffffffff


	//   ....[22]....
        /*0094*/ 	.word	0xffffffff


	//   ....[23]....
        /*0098*/ 	.word	0xffffffff


	//   ....[24]....
        /*009c*/ 	.word	0xffffffff


	//   ....[25]....
        /*00a0*/ 	.word	0xffffffff


	//   ....[26]....
        /*00a4*/ 	.word	0xffffffff


	//   ....[27]....
        /*00a8*/ 	.word	0xffffffff


	//----- nvinfo : EIATTR_COOP_GROUP_INSTR_OFFSETS
	.align		4
.L_1392:
        /*00ac*/ 	.byte	0x04, 0x28
        /*00ae*/ 	.short	(.L_1394 - .L_1393)


	//   ....[0]....
.L_1393:
        /*00b0*/ 	.word	0x00004e00


	//   ....[1]....
        /*00b4*/ 	.word	0x00004e30


	//   ....[2]....
        /*00b8*/ 	.word	0x00004e50


	//   ....[3]....
        /*00bc*/ 	.word	0x00004e70


	//   ....[4]....
        /*00c0*/ 	.word	0x00004e90


	//   ....[5]....
        /*00c4*/ 	.word	0x000055d0


	//   ....[6]....
        /*00c8*/ 	.word	0x000055f0


	//   ....[7]....
        /*00cc*/ 	.word	0x00005610


	//   ....[8]....
        /*00d0*/ 	.word	0x00005630


	//   ....[9]....
        /*00d4*/ 	.word	0x00005650


	//   ....[10]....
        /*00d8*/ 	.word	0x00005760


	//   ....[11]....
        /*00dc*/ 	.word	0x00005800


	//   ....[12]....
        /*00e0*/ 	.word	0x00005810


	//   ....[13]....
        /*00e4*/ 	.word	0x00005880


	//   ....[14]....
        /*00e8*/ 	.word	0x00005920


	//   ....[15]....
        /*00ec*/ 	.word	0x00005990


	//   ....[16]....
        /*00f0*/ 	.word	0x000059b0


	//   ....[17]....
        /*00f4*/ 	.word	0x00005a10


	//   ....[18]....
        /*00f8*/ 	.word	0x00006b50


	//   ....[19]....
        /*00fc*/ 	.word	0x00006bc0


	//   ....[20]....
        /*0100*/ 	.word	0x00006c20


	//   ....[21]....
        /*0104*/ 	.word	0x00006c80


	//   ....[22]....
        /*0108*/ 	.word	0x00006ce0


	//   ....[23]....
        /*010c*/ 	.word	0x00007470


	//   ....[24]....
        /*0110*/ 	.word	0x000074d0


	//   ....[25]....
        /*0114*/ 	.word	0x00007530


	//   ....[26]....
        /*0118*/ 	.word	0x00007590


	//   ....[27]....
        /*011c*/ 	.word	0x000075f0


	//----- nvinfo : EIATTR_EXIT_INSTR_OFFSETS
	.align		4
.L_1394:
        /*0120*/ 	.byte	0x04, 0x1c
        /*0122*/ 	.short	(.L_1396 - .L_1395)


	//   ....[0]....
.L_1395:
        /*0124*/ 	.word	0x00000950


	//   ....[1]....
        /*0128*/ 	.word	0x00006af0


	//----- nvinfo : EIATTR_MAX_THREADS
	.align		4
.L_1396:
        /*012c*/ 	.byte	0x04, 0x05
        /*012e*/ 	.short	(.L_1398 - .L_1397)
.L_1397:
        /*0130*/ 	.word	0x00000080
        /*0134*/ 	.word	0x00000001
        /*0138*/ 	.word	0x00000001


	//----- nvinfo : EIATTR_CRS_STACK_SIZE
	.align		4
.L_1398:
        /*013c*/ 	.byte	0x04, 0x1e
        /*013e*/ 	.short	(.L_1400 - .L_1399)
.L_1399:
        /*0140*/ 	.word	0x00000000
.L_1400:


//--------------------- .nv.info._ZN10layer_norm13ln_fwd_kernelINS_13Kernel_traitsI13__nv_bfloat16S2_S2_S2_fjLj7168ELj1ELj1ELj4ELj16ENS_18Kernel_traits_baseILj7168ES2_S2_S2_S2_fjLj128EEEEELb0ELb1ELb1ELb1EEEvNS_9FwdParamsE --------------------------
	.section	.nv.info._ZN10layer_norm13ln_fwd_kernelINS_13Kernel_traitsI13__nv_bfloat16S2_S2_S2_fjLj7168ELj1ELj1ELj4ELj16ENS_18Kernel_traits_baseILj7168ES2_S2_S2_S2_fjLj128EEEEELb0ELb1ELb1ELb1EEEvNS_9FwdParamsE,"",@"SHT_CUDA_INFO"
	.sectionflags	@""
	.align	4


	//----- nvinfo : EIATTR_CUDA_API_VERSION
	.align		4
        /*0000*/ 	.byte	0x04, 0x37
        /*0002*/ 	.short	(.L_1402 - .L_1401)
.L_1401:
        /*0004*/ 	.word	0x00000082


	//----- nvinfo : EIATTR_SW2861232_WAR
	.align		4
.L_1402:
        /*0008*/ 	.byte	0x01, 0x35
	.zero		2


	//----- nvinfo : EIATTR_PARAM_CBANK
	.align		4
        /*000c*/ 	.byte	0x04, 0x0a
        /*000e*/ 	.short	(.L_1404 - .L_1403)
	.align		4
.L_1403:
        /*0010*/ 	.word	index@(.nv.constant0._ZN10layer_norm13ln_fwd_kernelINS_13Kernel_traitsI13__nv_bfloat16S2_S2_S2_fjLj7168ELj1ELj1ELj4ELj16ENS_18Kernel_traits_baseILj7168ES2_S2_S2_S2_fjLj128EEEEELb0ELb1ELb1ELb1EEEvNS_9FwdParamsE)
        /*0014*/ 	.short	0x0160
        /*0016*/ 	.short	0x00e8


	//----- nvinfo : EIATTR_CBANK_PARAM_SIZE
	.align		4
.L_1404:
        /*0018*/ 	.byte	0x03, 0x19
        /*001a*/ 	.short	0x00e8


	//----- nvinfo : EIATTR_KPARAM_INFO
	.align		4
        /*001c*/ 	.byte	0x04, 0x17
        /*001e*/ 	.short	(.L_1406 - .L_1405)
.L_1405:
        /*0020*/ 	.word	0x00000000
        /*0024*/ 	.short	0x0000
        /*0026*/ 	.short	0x0000
        /*0028*/ 	.byte	0x00, 0xf0, 0xa1, 0x03


	//----- nvinfo : EIATTR_MAXREG_COUNT
	.align		4
.L_1406:
        /*002c*/ 	.byte	0x03, 0x1b
        /*002e*/ 	.short	0x00ff


	//----- nvinfo : EIATTR_NUM_BARRIERS
	.align		4
        /*0030*/ 	.byte	0x02, 0x4c
        /*0032*/ 	.byte	0x01
	.zero		1


	//----- nvinfo : EIATTR_MERCURY_ISA_VERSION
	.align		4
        /*0034*/ 	.byte	0x03, 0x5f
        /*0036*/ 	.short	0x0000


	//----- nvinfo : EIATTR_COOP_GROUP_MASK_REGIDS
	.align		4
        /*0038*/ 	.byte	0x04, 0x29
        /*003a*/ 	.short	(.L_1408 - .L_1407)


	//   ....[0]....
.L_1407:
        /*003c*/ 	.word	0xffffffff


	//   ....[1]....
        /*0040*/ 	.word	0xffffffff


	//   ....[2]....
        /*0044*/ 	.word	0xffffffff


	//   ....[3]....
        /*0048*/ 	.word	0xffffffff


	//   ....[4]....
        /*004c*/ 	.word	0xffffffff


	//   ....[5]....
        /*0050*/ 	.word	0xffffffff


	//   ....[6]....
        /*0054*/ 	.word	0xffffffff


	//   ....[7]....
        /*0058*/ 	.word	0xffffffff


	//   ....[8]....
        /*005c*/ 	.word	0xffffffff


	//   ....[9]....
        /*0060*/ 	.word	0xffffffff


	//   ....[10]....
        /*0064*/ 	.word	0xffffffff


	//   ....[11]....
        /*0068*/ 	.word	0xffffffff


	//   ....[12]....
        /*006c*/ 	.word	0xffffffff


	//   ....[13]....
        /*0070*/ 	.word	0xffffffff


	//   ....[14]....
        /*0074*/ 	.word	0xffffffff


	//   ....[15]....
        /*0078*/ 	.word	0xffffffff


	//   ....[16]....
        /*007c*/ 	.word	0xffffffff


	//   ....[17]....
        /*0080*/ 	.word	0xffffffff


	//   ....[18]....
        /*0084*/ 	.word	0xffffffff


	//   ....[19]....
        /*0088*/ 	.word	0xffffffff


	//   ....[20]....
        /*008c*/ 	.word	0xffffffff


	//   ....[21]....
        /*0090*/ 	.word	0xffffffff


	//   ....[22]....
        /*0094*/ 	.word	0xffffffff


	//   ....[23]....
        /*0098*/ 	.word	0xffffffff


	//   ....[24]....
        /*009c*/ 	.word	0xffffffff


	//   ....[25]....
        /*00a0*/ 	.word	0xffffffff


	//   ....[26]....
        /*00a4*/ 	.word	0xffffffff


	//   ....[27]....
        /*00a8*/ 	.word	0xffffffff


	//----- nvinfo : EIATTR_COOP_GROUP_INSTR_OFFSETS
	.align		4
.L_1408:
        /*00ac*/ 	.byte	0x04, 0x28
        /*00ae*/ 	.short	(.L_1410 - .L_1409)


	//   ....[0]....
.L_1409:
        /*00b0*/ 	.word	0x00004030


	//   ....[1]....
        /*00b4*/ 	.word	0x00004060


	//   ....[2]....
        /*00b8*/ 	.word	0x00004080


	//   ....[3]....
        /*00bc*/ 	.word	0x000040a0


	//   ....[4]....
        /*00c0*/ 	.word	0x000040c0


	//   ....[5]....
        /*00c4*/ 	.word	0x000047f0


	//   ....[6]....
        /*00c8*/ 	.word	0x00004810


	//   ....[7]....
        /*00cc*/ 	.word	0x00004830


	//   ....[8]....
        /*00d0*/ 	.word	0x00004850


	//   ....[9]....
        /*00d4*/ 	.word	0x00004870


	//   ....[10]....
        /*00d8*/ 	.word	0x00004960


	//   ....[11]....
        /*00dc*/ 	.word	0x000049b0


	//   ....[12]....
        /*00e0*/ 	.word	0x000049e0


	//   ....[13]....
        /*00e4*/ 	.word	0x000049f0


	//   ....[14]....
        /*00e8*/ 	.word	0x00004a80


	//   ....[15]....
        /*00ec*/ 	.word	0x00004ac0


	//   ....[16]....
        /*00f0*/ 	.word	0x00004b80


	//   ....[17]....
        /*00f4*/ 	.word	0x00004bb0


	//   ....[18]....
        /*00f8*/ 	.word	0x00005db0


	//   ....[19]....
        /*00fc*/ 	.word	0x00005e20


	//   ....[20]....
        /*0100*/ 	.word	0x00005e80


	//   ....[21]....
        /*0104*/ 	.word	0x00005ee0


	//   ....[22]....
        /*0108*/ 	.word	0x00005f40


	//   ....[23]....
        /*010c*/ 	.word	0x000066b0


	//   ....[24]....
        /*0110*/ 	.word	0x00006710


	//   ....[25]....
        /*0114*/ 	.word	0x00006770


	//   ....[26]....
        /*0118*/ 	.word	0x000067d0


	//   ....[27]....
        /*011c*/ 	.word	0x00006830


	//----- nvinfo : EIATTR_EXIT_INSTR_OFFSETS
	.align		4
.L_1410:
        /*0120*/ 	.byte	0x04, 0x1c
        /*0122*/ 	.short	(.L_1412 - .L_1411)


	//   ....[0]....
.L_1411:
        /*0124*/ 	.word	0x00000170


	//   ....[1]....
        /*0128*/ 	.word	0x00005d50


	//----- nvinfo : EIATTR_MAX_THREADS
	.align		4
.L_1412:
        /*012c*/ 	.byte	0x04, 0x05
        /*012e*/ 	.short	(.L_1414 - .L_1413)
.L_1413:
        /*0130*/ 	.word	0x00000080
        /*0134*/ 	.word	0x00000001
        /*0138*/ 	.word	0x00000001


	//----- nvinfo : EIATTR_CRS_STACK_SIZE
	.align		4
.L_1414:
        /*013c*/ 	.byte	0x04, 0x1e
        /*013e*/ 	.short	(.L_1416 - .L_1415)
.L_1415:
        /*0140*/ 	.word	0x00000000
.L_1416:


//--------------------- .nv.info._ZN10layer_norm13ln_fwd_kernelINS_13Kernel_traitsI13__nv_bfloat16S2_S2_S2_fjLj7168ELj1ELj1ELj4ELj16ENS_18Kernel_traits_baseILj7168ES2_S2_S2_S2_fjLj128EEEEELb1ELb0ELb0ELb0EEEvNS_9FwdParamsE --------------------------
	.section	.nv.info._ZN10layer_norm13ln_fwd_kernelINS_13Kernel_traitsI13__nv_bfloat16S2_S2_S2_fjLj7168ELj1ELj1ELj4ELj16ENS_18Kernel_traits_baseILj7168ES2_S2_S2_S2_fjLj128EEEEELb1ELb0ELb0ELb0EEEvNS_9FwdParamsE,"",@"SHT_CUDA_INFO"
	.sectionflags	@""
	.align	4


	//----- nvinfo : EIATTR_CUDA_API_VERSION
	.align		4
        /*0000*/ 	.byte	0x04, 0x37
        /*0002*/ 	.short	(.L_1418 - .L_1417)
.L_1417:
        /*0004*/ 	.word	0x00000082


	//----- nvinfo : EIATTR_SW2861232_WAR
	.align		4
.L_1418:
        /*0008*/ 	.byte	0x01, 0x35
	.zero		2


	//----- nvinfo : EIATTR_PARAM_CBANK
	.align		4
        /*000c*/ 	.byte	0x04, 0x0a
        /*000e*/ 	.short	(.L_1420 - .L_1419)
	.align		4
.L_1419:
        /*0010*/ 	.word	index@(.nv.constant0._ZN10layer_norm13ln_fwd_kernelINS_13Kernel_traitsI13__nv_bfloat16S2_S2_S2_fjLj7168ELj1ELj1ELj4ELj16ENS_18Kernel_traits_baseILj7168ES2_S2_S2_S2_fjLj128EEEEELb1ELb0ELb0ELb0EEEvNS_9FwdParamsE)
        /*0014*/ 	.short	0x0160
        /*0016*/ 	.short	0x00e8


	//----- nvinfo : EIATTR_CBANK_PARAM_SIZE
	.align		4
.L_1420:
        /*0018*/ 	.byte	0x03, 0x19
        /*001a*/ 	.short	0x00e8


	//----- nvinfo : EIATTR_KPARAM_INFO
	.align		4
        /*001c*/ 	.byte	0x04, 0x17
        /*001e*/ 	.short	(.L_1422 - .L_1421)
.L_1421:
        /*0020*/ 	.word	0x00000000
        /*0024*/ 	.short	0x0000
        /*0026*/ 	.short	0x0000
        /*0028*/ 	.byte	0x00, 0xf0, 0xa1, 0x03


	//----- nvinfo : EIATTR_MAXREG_COUNT
	.align		4
.L_1422:
        /*002c*/ 	.byte	0x03, 0x1b
        /*002e*/ 	.short	0x00ff


	//----- nvinfo : EIATTR_NUM_BARRIERS
	.align		4
        /*0030*/ 	.byte	0x02, 0x4c
        /*0032*/ 	.byte	0x01
	.zero		1


	//----- nvinfo : EIATTR_MERCURY_ISA_VERSION
	.align		4
        /*0034*/ 	.byte	0x03, 0x5f
        /*0036*/ 	.short	0x0000


	//----- nvinfo : EIATTR_COOP_GROUP_MASK_REGIDS
	.align		4
        /*0038*/ 	.byte	0x04, 0x29
        /*003a*/ 	.short	(.L_1424 - .L_1423)


	//   ....[0]....
.L_1423:
        /*003c*/ 	.word	0xffffffff


	//   ....[1]....
        /*0040*/ 	.word	0xffffffff


	//   ....[2]....
        /*0044*/ 	.word	0xffffffff


	//   ....[3]....
        /*0048*/ 	.word	0xffffffff


	//   ....[4]....
        /*004c*/ 	.word	0xffffffff


	//   ....[5]....
        /*0050*/ 	.word	0xffffffff


	//   ....[6]....
        /*0054*/ 	.word	0xffffffff


	//   ....[7]....
        /*0058*/ 	.word	0xffffffff


	//   ....[8]....
        /*005c*/ 	.word	0xffffffff


	//   ....[9]....
        /*0060*/ 	.word	0xffffffff


	//   ....[10]....
        /*0064*/ 	.word	0xffffffff


	//   ....[11]....
        /*0068*/ 	.word	0xffffffff


	//   ....[12]....
        /*006c*/ 	.word	0xffffffff


	//   ....[13]....
        /*0070*/ 	.word	0xffffffff


	//   ....[14]....
        /*0074*/ 	.word	0xffffffff


	//   ....[15]....
        /*0078*/ 	.word	0xffffffff


	//   ....[16]....
        /*007c*/ 	.word	0xffffffff


	//   ....[17]....
        /*0080*/ 	.word	0xffffffff


	//   ....[18]....
        /*0084*/ 	.word	0xffffffff


	//   ....[19]....
        /*0088*/ 	.word	0xffffffff


	//   ....[20]....
        /*008c*/ 	.word	0xffffffff


	//   ....[21]....
        /*0090*/ 	.word	0xffffffff


	//   ....[22]....
        /*0094*/ 	.word	0xffffffff


	//   ....[23]....
        /*0098*/ 	.word	0xffffffff


	//   ....[24]....
        /*009c*/ 	.word	0xffffffff


	//   ....[25]....
        /*00a0*/ 	.word	0xffffffff


	//   ....[26]....
        /*00a4*/ 	.word	0xffffffff


	//   ....[27]....
        /*00a8*/ 	.word	0xffffffff


	//----- nvinfo : EIATTR_COOP_GROUP_INSTR_OFFSETS
	.align		4
.L_1424:
        /*00ac*/ 	.byte	0x04, 0x28
        /*00ae*/ 	.short	(.L_1426 - .L_1425)


	//   ....[0]....
.L_1425:
        /*00b0*/ 	.word	0x00015900


	//   ....[1]....
        /*00b4*/ 	.word	0x00015930


	//   ....[2]....
        /*00b8*/ 	.word	0x00015960


	//   ....[3]....
        /*00bc*/ 	.word	0x00015980


	//   ....[4]....
        /*00c0*/ 	.word	0x000159a0


	//   ....[5]....
        /*00c4*/ 	.word	0x000160e0


	//   ....[6]....
        /*00c8*/ 	.word	0x00016100


	//   ....[7]....
        /*00cc*/ 	.word	0x00016120


	//   ....[8]....
        /*00d0*/ 	.word	0x00016140


	//   ....[9]....
        /*00d4*/ 	.word	0x00016160


	//   ....[10]....
        /*00d8*/ 	.word	0x00016280


	//   ....[11]....
        /*00dc*/ 	.word	0x000162d0


	//   ....[12]....
        /*00e0*/ 	.word	0x00016300


	//   ....[13]....
        /*00e4*/ 	.word	0x000163a0


	//   ....[14]....
        /*00e8*/ 	.word	0x00016430


	//   ....[15]....
        /*00ec*/ 	.word	0x00016480


	//   ....[16]....
        /*00f0*/ 	.word	0x000164d0


	//   ....[17]....
        /*00f4*/ 	.word	0x00016510


	//   ....[18]....
        /*00f8*/ 	.word	0x000175f0


	//   ....[19]....
        /*00fc*/ 	.word	0x00017660


	//   ....[20]....
        /*0100*/ 	.word	0x000176c0


	//   ....[21]....
        /*0104*/ 	.word	0x00017720


	//   ....[22]....
        /*0108*/ 	.word	0x00017780


	//   ....[23]....
        /*010c*/ 	.word	0x00017f10


	//   ....[24]....
        /*0110*/ 	.word	0x00017f70


	//   ....[25]....
        /*0114*/ 	.word	0x00017fd0


	//   ....[26]....
        /*0118*/ 	.word	0x00018030


	//   ....[27]....
        /*011c*/ 	.word	0x000180a0


	//----- nvinfo : EIATTR_EXIT_INSTR_OFFSETS
	.align		4
.L_1426:
        /*0120*/ 	.byte	0x04, 0x1c
        /*0122*/ 	.short	(.L_1428 - .L_1427)


	//   ....[0]....
.L_1427:
        /*0124*/ 	.word	0x00000be0


	//   ....[1]....
        /*0128*/ 	.word	0x00017590


	//----- nvinfo : EIATTR_MAX_THREADS
	.align		4
.L_1428:
        /*012c*/ 	.byte	0x04, 0x05
        /*012e*/ 	.short	(.L_1430 - .L_1429)
.L_1429:
        /*0130*/ 	.word	0x00000080
        /*0134*/ 	.word	0x00000001
        /*0138*/ 	.word	0x00000001


	//----- nvinfo : EIATTR_CRS_STACK_SIZE
	.align		4
.L_1430:
        /*013c*/ 	.byte	0x04, 0x1e
        /*013e*/ 	.short	(.L_1432 - .L_1431)
.L_1431:
        /*0140*/ 	.word	0x00000000
.L_1432:


//--------------------- .nv.info._ZN10layer_norm13ln_fwd_kernelINS_13Kernel_traitsI13__nv_bfloat16S2_S2_S2_fjLj7168ELj1ELj1ELj4ELj16ENS_18Kernel_traits_baseILj7168ES2_S2_S2_S2_fjLj128EEEEELb1ELb0ELb0ELb1EEEvNS_9FwdParamsE --------------------------
	.section	.nv.info._ZN10layer_norm13ln_fwd_kernelINS_13Kernel_traitsI13__nv_bfloat16S2_S2_S2_fjLj7168ELj1ELj1ELj4ELj16ENS_18Kernel_traits_baseILj7168ES2_S2_S2_S2_fjLj128EEEEELb1ELb0ELb0ELb1EEEvNS_9FwdParamsE,"",@"SHT_CUDA_INFO"
	.sectionflags	@""
	.align	4


	//----- nvinfo : EIATTR_CUDA_API_VERSION
	.align		4
        /*0000*/ 	.byte	0x04, 0x37
        /*0002*/ 	.short	(.L_1434 - .L_1433)
.L_1433:
        /*0004*/ 	.word	0x00000082


	//----- nvinfo : EIATTR_SW2861232_WAR
	.align		4
.L_1434:
        /*0008*/ 	.byte	0x01, 0x35
	.zero		2


	//----- nvinfo : EIATTR_PARAM_CBANK
	.align		4
        /*000c*/ 	.byte	0x04, 0x0a
        /*000e*/ 	.short	(.L_1436 - .L_1435)
	.align		4
.L_1435:
        /*0010*/ 	.word	index@(.nv.constant0._ZN10layer_norm13ln_fwd_kernelINS_13Kernel_traitsI13__nv_bfloat16S2_S2_S2_fjLj7168ELj1ELj1ELj4ELj16ENS_18Kernel_traits_baseILj7168ES2_S2_S2_S2_fjLj128EEEEELb1ELb0ELb0ELb1EEEvNS_9FwdParamsE)
        /*0014*/ 	.short	0x0160
        /*0016*/ 	.short	0x00e8


	//----- nvinfo : EIATTR_CBANK_PARAM_SIZE
	.align		4
.L_1436:
        /*0018*/ 	.byte	0x03, 0x19
        /*001a*/ 	.short	0x00e8


	//----- nvinfo : EIATTR_KPARAM_INFO
	.align		4
        /*001c*/ 	.byte	0x04, 0x17
        /*001e*/ 	.short	(.L_1438 - .L_1437)
.L_1437:
        /*0020*/ 	.word	0x00000000
        /*0024*/ 	.short	0x0000
        /*0026*/ 	.short	0x0000
        /*0028*/ 	.byte	0x00, 0xf0, 0xa1, 0x03


	//----- nvinfo : EIATTR_MAXREG_COUNT
	.align		4
.L_1438:
        /*002c*/ 	.byte	0x03, 0x1b
        /*002e*/ 	.short	0x00ff


	//----- nvinfo : EIATTR_NUM_BARRIERS
	.align		4
        /*0030*/ 	.byte	0x02, 0x4c
        /*0032*/ 	.byte	0x01
	.zero		1


	//----- nvinfo : EIATTR_MERCURY_ISA_VERSION
	.align		4
        /*0034*/ 	.byte	0x03, 0x5f
        /*0036*/ 	.short	0x0000


	//----- nvinfo : EIATTR_COOP_GROUP_MASK_REGIDS
	.align		4
        /*0038*/ 	.byte	0x04, 0x29
        /*003a*/ 	.short	(.L_1440 - .L_1439)


	//   ....[0]....
.L_1439:
        /*003c*/ 	.word	0xffffffff


	//   ....[1]....
        /*0040*/ 	.word	0xffffffff


	//   ....[2]....
        /*0044*/ 	.word	0xffffffff


	//   ....[3]....
        /*0048*/ 	.word	0xffffffff


	//   ....[4]....
        /*004c*/ 	.word	0xffffffff


	//   ....[5]....
        /*0050*/ 	.word	0xffffffff


	//   ....[6]....
        /*0054*/ 	.word	0xffffffff


	//   ....[7]....
        /*0058*/ 	.word	0xffffffff


	//   ....[8]....
        /*005c*/ 	.word	0xffffffff


	//   ....[9]....
        /*0060*/ 	.word	0xffffffff


	//   ....[10]....
        /*0064*/ 	.word	0xffffffff


	//   ....[11]....
        /*0068*/ 	.word	0xffffffff


	//   ....[12]....
        /*006c*/ 	.word	0xffffffff


	//   ....[13]....
        /*0070*/ 	.word	0xffffffff


	//   ....[14]....
        /*0074*/ 	.word	0xffffffff


	//   ....[15]....
        /*0078*/ 	.word	0xffffffff


	//   ....[16]....
        /*007c*/ 	.word	0xffffffff


	//   ....[17]....
        /*0080*/ 	.word	0xffffffff


	//   ....[18]....
        /*0084*/ 	.word	0xffffffff


	//   ....[19]....
        /*0088*/ 	.word	0xffffffff


	//   ....[20]....
        /*008c*/ 	.word	0xffffffff


	//   ....[21]....
        /*0090*/ 	.word	0xffffffff


	//   ....[22]....
        /*0094*/ 	.word	0xffffffff


	//   ....[23]....
        /*0098*/ 	.word	0xffffffff


	//   ....[24]....
        /*009c*/ 	.word	0xffffffff


	//   ....[25]....
        /*00a0*/ 	.word	0xffffffff


	//   ....[26]....
        /*00a4*/ 	.word	0xffffffff


	//   ....[27]....
        /*00a8*/ 	.word	0xffffffff


	//----- nvinfo : EIATTR_COOP_GROUP_INSTR_OFFSETS
	.align		4
.L_1440:
        /*00ac*/ 	.byte	0x04, 0x28
        /*00ae*/ 	.short	(.L_1442 - .L_1441)


	//   ....[0]....
.L_1441:
        /*00b0*/ 	.word	0x00014770


	//   ....[1]....
        /*00b4*/ 	.word	0x000147a0


	//   ....[2]....
        /*00b8*/ 	.word	0x000147c0


	//   ....[3]....
        /*00bc*/ 	.word	0x000147e0


	//   ....[4]....
        /*00c0*/ 	.word	0x00014800


	//   ....[5]....
        /*00c4*/ 	.word	0x00014f30


	//   ....[6]....
        /*00c8*/ 	.word	0x00014f50


	//   ....[7]....
        /*00cc*/ 	.word	0x00014f70


	//   ....[8]....
        /*00d0*/ 	.word	0x00014f90


	//   ....[9]....
        /*00d4*/ 	.word	0x00014fb0


	//   ....[10]....
        /*00d8*/ 	.word	0x000150b0


	//   ....[11]....
        /*00dc*/ 	.word	0x00015110


	//   ....[12]....
        /*00e0*/ 	.word	0x00015140


	//   ....[13]....
        /*00e4*/ 	.word	0x00015150


	//   ....[14]....
        /*00e8*/ 	.word	0x000151d0


	//   ....[15]....
        /*00ec*/ 	.word	0x00015230


	//   ....[16]....
        /*00f0*/ 	.word	0x000152e0


	//   ....[17]....
        /*00f4*/ 	.word	0x00015310


	//   ....[18]....
        /*00f8*/ 	.word	0x000165a0


	//   ....[19]....
        /*00fc*/ 	.word	0x00016610


	//   ....[20]....
        /*0100*/ 	.word	0x00016670


	//   ....[21]....
        /*0104*/ 	.word	0x000166d0


	//   ....[22]....
        /*0108*/ 	.word	0x00016730


	//   ....[23]....
        /*010c*/ 	.word	0x00016ea0


	//   ....[24]....
        /*0110*/ 	.word	0x00016f00


	//   ....[25]....
        /*0114*/ 	.word	0x00016f60


	//   ....[26]....
        /*0118*/ 	.word	0x00016fc0


	//   ....[27]....
        /*011c*/ 	.word	0x00017020


	//----- nvinfo : EIATTR_EXIT_INSTR_OFFSETS
	.align		4
.L_1442:
        /*0120*/ 	.byte	0x04, 0x1c
        /*0122*/ 	.short	(.L_1444 - .L_1443)


	//   ....[0]....
.L_1443:
        /*0124*/ 	.word	0x000005b0


	//   ....[1]....
        /*0128*/ 	.word	0x00016540


	//----- nvinfo : EIATTR_MAX_THREADS
	.align		4
.L_1444:
        /*012c*/ 	.byte	0x04, 0x05
        /*012e*/ 	.short	(.L_1446 - .L_1445)
.L_1445:
        /*0130*/ 	.word	0x00000080
        /*0134*/ 	.word	0x00000001
        /*0138*/ 	.word	0x00000001


	//----- nvinfo : EIATTR_CRS_STACK_SIZE
	.align		4
.L_1446:
        /*013c*/ 	.byte	0x04, 0x1e
        /*013e*/ 	.short	(.L_1448 - .L_1447)
.L_1447:
        /*0140*/ 	.word	0x00000000
.L_1448:


//--------------------- .nv.info._ZN10layer_norm13ln_fwd_kernelINS_13Kernel_traitsI13__nv_bfloat16S2_S2_S2_fjLj7168ELj1ELj1ELj4ELj16ENS_18Kernel_traits_baseILj7168ES2_S2_S2_S2_fjLj128EEEEELb1ELb0ELb1ELb0EEEvNS_9FwdParamsE --------------------------
	.section	.nv.info._ZN10layer_norm13ln_fwd_kernelINS_13Kernel_traitsI13__nv_bfloat16S2_S2_S2_fjLj7168ELj1ELj1ELj4ELj16ENS_18Kernel_traits_baseILj7168ES2_S2_S2_S2_fjLj128EEEEELb1ELb0ELb1ELb0EEEvNS_9FwdParamsE,"",@"SHT_CUDA_INFO"
	.sectionflags	@""
	.align	4


	//----- nvinfo : EIATTR_CUDA_API_VERSION
	.align		4
        /*0000*/ 	.byte	0x04, 0x37
        /*0002*/ 	.short	(.L_1450 - .L_1449)
.L_1449:
        /*0004*/ 	.word	0x00000082


	//----- nvinfo : EIATTR_SW2861232_WAR
	.align		4
.L_1450:
        /*0008*/ 	.byte	0x01, 0x35
	.zero		2


	//----- nvinfo : EIATTR_PARAM_CBANK
	.align		4
        /*000c*/ 	.byte	0x04, 0x0a
        /*000e*/ 	.short	(.L_1452 - .L_1451)
	.align		4
.L_1451:
        /*0010*/ 	.word	index@(.nv.constant0._ZN10layer_norm13ln_fwd_kernelINS_13Kernel_traitsI13__nv_bfloat16S2_S2_S2_fjLj7168ELj1ELj1ELj4ELj16ENS_18Kernel_traits_baseILj7168ES2_S2_S2_S2_fjLj128EEEEELb1ELb0ELb1ELb0EEEvNS_9FwdParamsE)
        /*0014*/ 	.short	0x0160
        /*0016*/ 	.short	0x00e8


	//----- nvinfo : EIATTR_CBANK_PARAM_SIZE
	.align		4
.L_1452:
        /*0018*/ 	.byte	0x03, 0x19
        /*001a*/ 	.short	0x00e8


	//----- nvinfo : EIATTR_KPARAM_INFO
	.align		4
        /*001c*/ 	.byte	0x04, 0x17
        /*001e*/ 	.short	(.L_1454 - .L_1453)
.L_1453:
        /*0020*/ 	.word	0x00000000
        /*0024*/ 	.short	0x0000
        /*0026*/ 	.short	0x0000
        /*0028*/ 	.byte	0x00, 0xf0, 0xa1, 0x03


	//----- nvinfo : EIATTR_MAXREG_COUNT
	.align		4
.L_1454:
        /*002c*/ 	.byte	0x03, 0x1b
        /*002e*/ 	.short	0x00ff


	//----- nvinfo : EIATTR_NUM_BARRIERS
	.align		4
        /*0030*/ 	.byte	0x02, 0x4c
        /*0032*/ 	.byte	0x01
	.zero		1


	//----- nvinfo : EIATTR_MERCURY_ISA_VERSION
	.align		4
        /*0034*/ 	.byte	0x03, 0x5f
        /*0036*/ 	.short	0x0000


	//----- nvinfo : EIATTR_COOP_GROUP_MASK_REGIDS
	.align		4
        /*0038*/ 	.byte	0x04, 0x29
        /*003a*/ 	.short	(.L_1456 - .L_1455)


	//   ....[0]....
.L_1455:
        /*003c*/ 	.word	0xffffffff


	//   ....[1]....
        /*0040*/ 	.word	0xffffffff


	//   ....[2]....
        /*0044*/ 	.word	0xffffffff


	//   ....[3]....
        /*0048*/ 	.word	0xffffffff


	//   ....[4]....
        /*004c*/ 	.word	0xffffffff


	//   ....[5]....
        /*0050*/ 	.word	0xffffffff


	//   ....[6]....
        /*0054*/ 	.word	0xffffffff


	//   ....[7]....
        /*0058*/ 	.word	0xffffffff


	//   ....[8]....
        /*005c*/ 	.word	0xffffffff


	//   ....[9]....
        /*0060*/ 	.word	0xffffffff


	//   ....[10]....
        /*0064*/ 	.word	0xffffffff


	//   ....[11]....
        /*0068*/ 	.word	0xffffffff


	//   ....[12]....
        /*006c*/ 	.word	0xffffffff


	//   ....[13]....
        /*0070*/ 	.word	0xffffffff


	//   ....[14]....
        /*0074*/ 	.word	0xffffffff


	//   ....[15]....
        /*0078*/ 	.word	0xffffffff


	//   ....[16]....
        /*007c*/ 	.word	0xffffffff


	//   ....[17]....
        /*0080*/ 	.word	0xffffffff


	//   ....[18]....
        /*0084*/ 	.word	0xffffffff


	//   ....[19]....
        /*0088*/ 	.word	0xffffffff


	//   ....[20]....
        /*008c*/ 	.word	0xffffffff


	//   ....[21]....
        /*0090*/ 	.word	0xffffffff


	//   ....[22]....
        /*0094*/ 	.word	0xffffffff


	//   ....[23]....
        /*0098*/ 	.word	0xffffffff


	//   ....[24]....
        /*009c*/ 	.word	0xffffffff


	//   ....[25]....
        /*00a0*/ 	.word	0xffffffff


	//   ....[26]....
        /*00a4*/ 	.word	0xffffffff


	//   ....[27]....
        /*00a8*/ 	.word	0xffffffff


	//----- nvinfo : EIATTR_COOP_GROUP_INSTR_OFFSETS
	.align		4
.L_1456:
        /*00ac*/ 	.byte	0x04, 0x28
        /*00ae*/ 	.short	(.L_1458 - .L_1457)


	//   ....[0]....
.L_1457:
        /*00b0*/ 	.word	0x00017e50


	//   ....[1]....
        /*00b4*/ 	.word	0x00017e80


	//   ....[2]....
        /*00b8*/ 	.word	0x00017ea0


	//   ....[3]....
        /*00bc*/ 	.word	0x00017ec0


	//   ....[4]....
        /*00c0*/ 	.word	0x00017ee0


	//   ....[5]....
        /*00c4*/ 	.word	0x00018620


	//   ....[6]....
        /*00c8*/ 	.word	0x00018640


	//   ....[7]....
        /*00cc*/ 	.word	0x00018660


	//   ....[8]....
        /*00d0*/ 	.word	0x00018680


	//   ....[9]....
        /*00d4*/ 	.word	0x000186a0


	//   ....[10]....
        /*00d8*/ 	.word	0x00018810


	//   ....[11]....
        /*00dc*/ 	.word	0x00018830


	//   ....[12]....
        /*00e0*/ 	.word	0x00018840


	//   ....[13]....
        /*00e4*/ 	.word	0x00018870


	//   ....[14]....
        /*00e8*/ 	.word	0x00018960


	//   ....[15]....
        /*00ec*/ 	.word	0x00018970


	//   ....[16]....
        /*00f0*/ 	.word	0x00018a10


	//   ....[17]....
        /*00f4*/ 	.word	0x00018a40


	//   ....[18]....
        /*00f8*/ 	.word	0x00019ba0


	//   ....[19]....
        /*00fc*/ 	.word	0x00019c10


	//   ....[20]....
        /*0100*/ 	.word	0x00019c70


	//   ....[21]....
        /*0104*/ 	.word	0x00019cd0


	//   ....[22]....
        /*0108*/ 	.word	0x00019d30


	//   ....[23]....
        /*010c*/ 	.word	0x0001a4b0


	//   ....[24]....
        /*0110*/ 	.word	0x0001a510


	//   ....[25]....
        /*0114*/ 	.word	0x0001a570


	//   ....[26]....
        /*0118*/ 	.word	0x0001a5d0


	//   ....[27]....
        /*011c*/ 	.word	0x0001a640


	//----- nvinfo : EIATTR_EXIT_INSTR_OFFSETS
	.align		4
.L_1458:
        /*0120*/ 	.byte	0x04, 0x1c
        /*0122*/ 	.short	(.L_1460 - .L_1459)


	//   ....[0]....
.L_1459:
        /*0124*/ 	.word	0x00000c20


	//   ....[1]....
        /*0128*/ 	.word	0x00019b40


	//----- nvinfo : EIATTR_MAX_THREADS
	.align		4
.L_1460:
        /*012c*/ 	.byte	0x04, 0x05
        /*012e*/ 	.short	(.L_1462 - .L_1461)
.L_1461:
        /*0130*/ 	.word	0x00000080
        /*0134*/ 	.word	0x00000001
        /*0138*/ 	.word	0x00000001


	//----- nvinfo : EIATTR_CRS_STACK_SIZE
	.align		4
.L_1462:
        /*013c*/ 	.byte	0x04, 0x1e
        /*013e*/ 	.short	(.L_1464 - .L_1463)
.L_1463:
        /*0140*/ 	.word	0x00000000
.L_1464:


//--------------------- .nv.info._ZN10layer_norm13ln_fwd_kernelINS_13Kernel_traitsI13__nv_bfloat16S2_S2_S2_fjLj7168ELj1ELj1ELj4ELj16ENS_18Kernel_traits_baseILj7168ES2_S2_S2_S2_fjLj128EEEEELb1ELb0ELb1ELb1EEEvNS_9FwdParamsE --------------------------
	.section	.nv.info._ZN10layer_norm13ln_fwd_kernelINS_13Kernel_traitsI13__nv_bfloat16S2_S2_S2_fjLj7168ELj1ELj1ELj4ELj16ENS_18Kernel_traits_baseILj7168ES2_S2_S2_S2_fjLj128EEEEELb1ELb0ELb1ELb1EEEvNS_9FwdParamsE,"",@"SHT_CUDA_INFO"
	.sectionflags	@""
	.align	4


	//----- nvinfo : EIATTR_CUDA_API_VERSION
	.align		4
        /*0000*/ 	.byte	0x04, 0x37
        /*0002*/ 	.short	(.L_1466 - .L_1465)
.L_1465:
        /*0004*/ 	.word	0x00000082


	//----- nvinfo : EIATTR_SW2861232_WAR
	.align		4
.L_1466:
        /*0008*/ 	.byte	0x01, 0x35
	.zero		2


	//----- nvinfo : EIATTR_PARAM_CBANK
	.align		4
        /*000c*/ 	.byte	0x04, 0x0a
        /*000e*/ 	.short	(.L_1468 - .L_1467)
	.align		4
.L_1467:
        /*0010*/ 	.word	index@(.nv.constant0._ZN10layer_norm13ln_fwd_kernelINS_13Kernel_traitsI13__nv_bfloat16S2_S2_S2_fjLj7168ELj1ELj1ELj4ELj16ENS_18Kernel_traits_baseILj7168ES2_S2_S2_S2_fjLj128EEEEELb1ELb0ELb1ELb1EEEvNS_9FwdParamsE)
        /*0014*/ 	.short	0x0160
        /*0016*/ 	.short	0x00e8


	//----- nvinfo : EIATTR_CBANK_PARAM_SIZE
	.align		4
.L_1468:
        /*0018*/ 	.byte	0x03, 0x19
        /*001a*/ 	.short	0x00e8


	//----- nvinfo : EIATTR_KPARAM_INFO
	.align		4
        /*001c*/ 	.byte	0x04, 0x17
        /*001e*/ 	.short	(.L_1470 - .L_1469)
.L_1469:
        /*0020*/ 	.word	0x00000000
        /*0024*/ 	.short	0x0000
        /*0026*/ 	.short	0x0000
        /*0028*/ 	.byte	0x00, 0xf0, 0xa1, 0x03


	//----- nvinfo : EIATTR_MAXREG_COUNT
	.align		4
.L_1470:
        /*002c*/ 	.byte	0x03, 0x1b
        /*002e*/ 	.short	0x00ff


	//----- nvinfo : EIATTR_NUM_BARRIERS
	.align		4
        /*0030*/ 	.byte	0x02, 0x4c
        /*0032*/ 	.byte	0x01
	.zero		1


	//----- nvinfo : EIATTR_MERCURY_ISA_VERSION
	.align		4
        /*0034*/ 	.byte	0x03, 0x5f
        /*0036*/ 	.short	0x0000


	//----- nvinfo : EIATTR_COOP_GROUP_MASK_REGIDS
	.align		4
        /*0038*/ 	.byte	0x04, 0x29
        /*003a*/ 	.short	(.L_1472 - .L_1471)


	//   ....[0]....
.L_1471:
        /*003c*/ 	.word	0xffffffff


	//   ....[1]....
        /*0040*/ 	.word	0xffffffff


	//   ....[2]....
        /*0044*/ 	.word	0xffffffff


	//   ....[3]....
        /*0048*/ 	.word	0xffffffff


	//   ....[4]....
        /*004c*/ 	.word	0xffffffff


	//   ....[5]....
        /*0050*/ 	.word	0xffffffff


	//   ....[6]....
        /*0054*/ 	.word	0xffffffff


	//   ....[7]....
        /*0058*/ 	.word	0xffffffff


	//   ....[8]....
        /*005c*/ 	.word	0xffffffff


	//   ....[9]....
        /*0060*/ 	.word	0xffffffff


	//   ....[10]....
        /*0064*/ 	.word	0xffffffff


	//   ....[11]....
        /*0068*/ 	.word	0xffffffff


	//   ....[12]....
        /*006c*/ 	.word	0xffffffff


	//   ....[13]....
        /*0070*/ 	.word	0xffffffff


	//   ....[14]....
        /*0074*/ 	.word	0xffffffff


	//   ....[15]....
        /*0078*/ 	.word	0xffffffff


	//   ....[16]....
        /*007c*/ 	.word	0xffffffff


	//   ....[17]....
        /*0080*/ 	.word	0xffffffff


	//   ....[18]....
        /*0084*/ 	.word	0xffffffff


	//   ....[19]....
        /*0088*/ 	.word	0xffffffff


	//   ....[20]....
        /*008c*/ 	.word	0xffffffff


	//   ....[21]....
        /*0090*/ 	.word	0xffffffff


	//   ....[22]....
        /*0094*/ 	.word	0xffffffff


	//   ....[23]....
        /*0098*/ 	.word	0xffffffff


	//   ....[24]....
        /*009c*/ 	.word	0xffffffff


	//   ....[25]....
        /*00a0*/ 	.word	0xffffffff


	//   ....[26]....
        /*00a4*/ 	.word	0xffffffff


	//   ....[27]....
        /*00a8*/ 	.word	0xffffffff


	//----- nvinfo : EIATTR_COOP_GROUP_INSTR_OFFSETS
	.align		4
.L_1472:
        /*00ac*/ 	.byte	0x04, 0x28
        /*00ae*/ 	.short	(.L_1474 - .L_1473)


	//   ....[0]....
.L_1473:
        /*00b0*/ 	.word	0x000171b0


	//   ....[1]....
        /*00b4*/ 	.word	0x000171e0


	//   ....[2]....
        /*00b8*/ 	.word	0x00017200


	//   ....[3]....
        /*00bc*/ 	.word	0x00017220


	//   ....[4]....
        /*00c0*/ 	.word	0x00017240


	//   ....[5]....
        /*00c4*/ 	.word	0x00017970


	//   ....[6]....
        /*00c8*/ 	.word	0x00017990


	//   ....[7]....
        /*00cc*/ 	.word	0x000179b0


	//   ....[8]....
        /*00d0*/ 	.word	0x000179d0


	//   ....[9]....
        /*00d4*/ 	.word	0x000179f0


	//   ....[10]....
        /*00d8*/ 	.word	0x00017b00


	//   ....[11]....
        /*00dc*/ 	.word	0x00017b50


	//   ....[12]....
        /*00e0*/ 	.word	0x00017b90


	//   ....[13]....
        /*00e4*/ 	.word	0x00017bb0


	//   ....[14]....
        /*00e8*/ 	.word	0x00017c40


	//   ....[15]....
        /*00ec*/ 	.word	0x00017c80


	//   ....[16]....
        /*00f0*/ 	.word	0x00017d20


	//   ....[17]....
        /*00f4*/ 	.word	0x00017d40


	//   ....[18]....
        /*00f8*/ 	.word	0x00019060


	//   ....[19]....
        /*00fc*/ 	.word	0x000190d0


	//   ....[20]....
        /*0100*/ 	.word	0x00019130


	//   ....[21]....
        /*0104*/ 	.word	0x00019190


	//   ....[22]....
        /*0108*/ 	.word	0x000191f0


	//   ....[23]....
        /*010c*/ 	.word	0x00019960


	//   ....[24]....
        /*0110*/ 	.word	0x000199c0


	//   ....[25]....
        /*0114*/ 	.word	0x00019a20


	//   ....[26]....
        /*0118*/ 	.word	0x00019a80


	//   ....[27]....
        /*011c*/ 	.word	0x00019ae0


	//----- nvinfo : EIATTR_EXIT_INSTR_OFFSETS
	.align		4
.L_1474:
        /*0120*/ 	.byte	0x04, 0x1c
        /*0122*/ 	.short	(.L_1476 - .L_1475)


	//   ....[0]....
.L_1475:
        /*0124*/ 	.word	0x000001e0


	//   ....[1]....
        /*0128*/ 	.word	0x00019010


	//----- nvinfo : EIATTR_MAX_THREADS
	.align		4
.L_1476:
        /*012c*/ 	.byte	0x04, 0x05
        /*012e*/ 	.short	(.L_1478 - .L_1477)
.L_1477:
        /*0130*/ 	.word	0x00000080
        /*0134*/ 	.word	0x00000001
        /*0138*/ 	.word	0x00000001


	//----- nvinfo : EIATTR_CRS_STACK_SIZE
	.align		4
.L_1478:
        /*013c*/ 	.byte	0x04, 0x1e
        /*013e*/ 	.short	(.L_1480 - .L_1479)
.L_1479:
        /*0140*/ 	.word	0x00000000
.L_1480:


//--------------------- .nv.info._ZN10layer_norm13ln_fwd_kernelINS_13Kernel_traitsI13__nv_bfloat16S2_S2_S2_fjLj7168ELj1ELj1ELj4ELj16ENS_18Kernel_traits_baseILj7168ES2_S2_S2_S2_fjLj128EEEEELb1ELb1ELb0ELb0EEEvNS_9FwdParamsE --------------------------
	.section	.nv.info._ZN10layer_norm13ln_fwd_kernelINS_13Kernel_traitsI13__nv_bfloat16S2_S2_S2_fjLj7168ELj1ELj1ELj4ELj16ENS_18Kernel_traits_baseILj7168ES2_S2_S2_S2_fjLj128EEEEELb1ELb1ELb0ELb0EEEvNS_9FwdParamsE,"",@"SHT_CUDA_INFO"
	.sectionflags	@""
	.align	4


	//----- nvinfo : EIATTR_CUDA_API_VERSION
	.align		4
        /*0000*/ 	.byte	0x04, 0x37
        /*0002*/ 	.short	(.L_1482 - .L_1481)
.L_1481:
        /*0004*/ 	.word	0x00000082


	//----- nvinfo : EIATTR_SW2861232_WAR
	.align		4
.L_1482:
        /*0008*/ 	.byte	0x01, 0x35
	.zero		2


	//----- nvinfo : EIATTR_PARAM_CBANK
	.align		4
        /*000c*/ 	.byte	0x04, 0x0a
        /*000e*/ 	.short	(.L_1484 - .L_1483)
	.align		4
.L_1483:
        /*0010*/ 	.word	index@(.nv.constant0._ZN10layer_norm13ln_fwd_kernelINS_13Kernel_traitsI13__nv_bfloat16S2_S2_S2_fjLj7168ELj1ELj1ELj4ELj16ENS_18Kernel_traits_baseILj7168ES2_S2_S2_S2_fjLj128EEEEELb1ELb1ELb0ELb0EEEvNS_9FwdParamsE)
        /*0014*/ 	.short	0x0160
        /*0016*/ 	.short	0x00e8


	//----- nvinfo : EIATTR_CBANK_PARAM_SIZE
	.align		4
.L_1484:
        /*0018*/ 	.byte	0x03, 0x19
        /*001a*/ 	.short	0x00e8


	//----- nvinfo : EIATTR_KPARAM_INFO
	.align		4
        /*001c*/ 	.byte	0x04, 0x17
        /*001e*/ 	.short	(.L_1486 - .L_1485)
.L_1485:
        /*0020*/ 	.word	0x00000000
        /*0024*/ 	.short	0x0000
        /*0026*/ 	.short	0x0000
        /*0028*/ 	.byte	0x00, 0xf0, 0xa1, 0x03


	//----- nvinfo : EIATTR_MAXREG_COUNT
	.align		4
.L_1486:
        /*002c*/ 	.byte	0x03, 0x1b
        /*002e*/ 	.short	0x00ff


	//----- nvinfo : EIATTR_NUM_BARRIERS
	.align		4
        /*0030*/ 	.byte	0x02, 0x4c
        /*0032*/ 	.byte	0x01
	.zero		1


	//----- nvinfo : EIATTR_ANNOTATIONS
	.align		4
        /*0034*/ 	.byte	0x04, 0x55
        /*0036*/ 	.short	(.L_1488 - .L_1487)


	//   ....[0]....
.L_1487:
        /*0038*/ 	.word	0x00000001
        /*003c*/ 	.byte	0x40, 0x10, 0x00, 0x00, 0x01, 0x00, 0x00, 0x00, 0x70, 0x10, 0x00, 0x00, 0x01, 0x00, 0x00, 0x00
        /*004c*/ 	.byte	0xa0, 0x10, 0x00, 0x00, 0x01, 0x00, 0x00, 0x00, 0xf0, 0x20, 0x00, 0x00, 0x01, 0x00, 0x00, 0x00
        /*005c*/ 	.byte	0x90, 0x26, 0x00, 0x00, 0x01, 0x00, 0x00, 0x00, 0x20, 0x2c, 0x00, 0x00


	//----- nvinfo : EIATTR_MERCURY_ISA_VERSION
	.align		4
.L_1488:
        /*0068*/ 	.byte	0x03, 0x5f
        /*006a*/ 	.short	0x0000


	//----- nvinfo : EIATTR_COOP_GROUP_MASK_REGIDS
	.align		4
        /*006c*/ 	.byte	0x04, 0x29
        /*006e*/ 	.short	(.L_1490 - .L_1489)


	//   ....[0]....
.L_1489:
        /*0070*/ 	.word	0xffffffff


	//   ....[1]....
        /*0074*/ 	.word	0xffffffff


	//   ....[2]....
        /*0078*/ 	.word	0xffffffff


	//   ....[3]....
        /*007c*/ 	.word	0xffffffff


	//   ....[4]....
        /*0080*/ 	.word	0xffffffff


	//   ....[5]....
        /*0084*/ 	.word	0xffffffff


	//   ....[6]....
        /*0088*/ 	.word	0xffffffff


	//   ....[7]....
        /*008c*/ 	.word	0xffffffff


	//   ....[8]....
        /*0090*/ 	.word	0xffffffff


	//   ....[9]....
        /*0094*/ 	.word	0xffffffff


	//   ....[10]....
        /*0098*/ 	.word	0xffffffff


	//   ....[11]....
        /*009c*/ 	.word	0xffffffff


	//   ....[12]....
        /*00a0*/ 	.word	0xffffffff


	//   ....[13]....
        /*00a4*/ 	.word	0xffffffff


	//   ....[14]....
        /*00a8*/ 	.word	0xffffffff


	//   ....[15]....
        /*00ac*/ 	.word	0xffffffff


	//   ....[16]....
        /*00b0*/ 	.word	0xffffffff


	//   ....[17]....
        /*00b4*/ 	.word	0xffffffff


	//   ....[18]....
        /*00b8*/ 	.word	0xffffffff


	//   ....[19]....
        /*00bc*/ 	.word	0xffffffff


	//   ....[20]....
        /*00c0*/ 	.word	0xffffffff


	//   ....[21]....
        /*00c4*/ 	.word	0xffffffff


	//   ....[22]....
        /*00c8*/ 	.word	0xffffffff


	//   ....[23]....
        /*00cc*/ 	.word	0xffffffff


	//   ....[24]....
        /*00d0*/ 	.word	0xffffffff


	//   ....[25]....
        /*00d4*/ 	.word	0xffffffff


	//   ....[26]....
        /*00d8*/ 	.word	0xffffffff


	//   ....[27]....
        /*00dc*/ 	.word	0xffffffff


	//----- nvinfo : EIATTR_COOP_GROUP_INSTR_OFFSETS
	.align		4
.L_1490:
        /*00e0*/ 	.byte	0x04, 0x28
        /*00e2*/ 	.short	(.L_1492 - .L_1491)


	//   ....[0]....
.L_1491:
        /*00e4*/ 	.word	0x000161f0


	//   ....[1]....
        /*00e8*/ 	.word	0x00016220


	//   ....[2]....
        /*00ec*/ 	.word	0x00016250


	//   ....[3]....
        /*00f0*/ 	.word	0x00016270


	//   ....[4]....
        /*00f4*/ 	.word	0x00016290


	//   ....[5]....
        /*00f8*/ 	.word	0x000169d0


	//   ....[6]....
        /*00fc*/ 	.word	0x000169f0


	//   ....[7]....
        /*0100*/ 	.word	0x00016a10


	//   ....[8]....
        /*0104*/ 	.word	0x00016a30


	//   ....[9]....
        /*0108*/ 	.word	0x00016a50


	//   ....[10]....
        /*010c*/ 	.word	0x00016b80


	//   ....[11]....
        /*0110*/ 	.word	0x00016be0


	//   ....[12]....
        /*0114*/ 	.word	0x00016c40


	//   ....[13]....
        /*0118*/ 	.word	0x00016ca0


	//   ....[14]....
        /*011c*/ 	.word	0x00016cc0


	//   ....[15]....
        /*0120*/ 	.word	0x00016d60


	//   ....[16]....
        /*0124*/ 	.word	0x00016dc0


	//   ....[17]....
        /*0128*/ 	.word	0x00016dd0


	//   ....[18]....
        /*012c*/ 	.word	0x00017f00


	//   ....[19]....
        /*0130*/ 	.word	0x00017f70


	//   ....[20]....
        /*0134*/ 	.word	0x00017fe0


	//   ....[21]....
        /*0138*/ 	.word	0x00018050


	//   ....[22]....
        /*013c*/ 	.word	0x000180c0


	//   ....[23]....
        /*0140*/ 	.word	0x00018850


	//   ....[24]....
        /*0144*/ 	.word	0x000188b0


	//   ....[25]....
        /*0148*/ 	.word	0x00018910


	//   ....[26]....
        /*014c*/ 	.word	0x00018970


	//   ....[27]....
        /*0150*/ 	.word	0x000189d0


	//----- nvinfo : EIATTR_EXIT_INSTR_OFFSETS
	.align		4
.L_1492:
        /*0154*/ 	.byte	0x04, 0x1c
        /*0156*/ 	.short	(.L_1494 - .L_1493)


	//   ....[0]....
.L_1493:
        /*0158*/ 	.word	0x00000e00


	//   ....[1]....
        /*015c*/ 	.word	0x00017ea0


	//----- nvinfo : EIATTR_MAX_THREADS
	.align		4
.L_1494:
        /*0160*/ 	.byte	0x04, 0x05
        /*0162*/ 	.short	(.L_1496 - .L_1495)
.L_1495:
        /*0164*/ 	.word	0x00000080
        /*0168*/ 	.word	0x00000001
        /*016c*/ 	.word	0x00000001


	//----- nvinfo : EIATTR_CRS_STACK_SIZE
	.align		4
.L_1496:
        /*0170*/ 	.byte	0x04, 0x1e
        /*0172*/ 	.short	(.L_1498 - .L_1497)
.L_1497:
        /*0174*/ 	.word	0x00000000
.L_1498:


//--------------------- .nv.info._ZN10layer_norm13ln_fwd_kernelINS_13Kernel_traitsI13__nv_bfloat16S2_S2_S2_fjLj7168ELj1ELj1ELj4ELj16ENS_18Kernel_traits_baseILj7168ES2_S2_S2_S2_fjLj128EEEEELb1ELb1ELb0ELb1EEEvNS_9FwdParamsE --------------------------
	.section	.nv.info._ZN10layer_norm13ln_fwd_kernelINS_13Kernel_traitsI13__nv_bfloat16S2_S2_S2_fjLj7168ELj1ELj1ELj4ELj16ENS_18Kernel_traits_baseILj7168ES2_S2_S2_S2_fjLj128EEEEELb1ELb1ELb0ELb1EEEvNS_9FwdParamsE,"",@"SHT_CUDA_INFO"
	.sectionflags	@""
	.align	4


	//----- nvinfo : EIATTR_CUDA_API_VERSION
	.align		4
        /*0000*/ 	.byte	0x04, 0x37
        /*0002*/ 	.short	(.L_1500 - .L_1499)
.L_1499:
        /*0004*/ 	.word	0x00000082


	//----- nvinfo : EIATTR_SW2861232_WAR
	.align		4
.L_1500:
        /*0008*/ 	.byte	0x01, 0x35
	.zero		2


	//----- nvinfo : EIATTR_PARAM_CBANK
	.align		4
        /*000c*/ 	.byte	0x04, 0x0a
        /*000e*/ 	.short	(.L_1502 - .L_1501)
	.align		4
.L_1501:
        /*0010*/ 	.word	index@(.nv.constant0._ZN10layer_norm13ln_fwd_kernelINS_13Kernel_traitsI13__nv_bfloat16S2_S2_S2_fjLj7168ELj1ELj1ELj4ELj16ENS_18Kernel_traits_baseILj7168ES2_S2_S2_S2_fjLj128EEEEELb1ELb1ELb0ELb1EEEvNS_9FwdParamsE)
        /*0014*/ 	.short	0x0160
        /*0016*/ 	.short	0x00e8


	//----- nvinfo : EIATTR_CBANK_PARAM_SIZE
	.align		4
.L_1502:
        /*0018*/ 	.byte	0x03, 0x19
        /*001a*/ 	.short	0x00e8


	//----- nvinfo : EIATTR_KPARAM_INFO
	.align		4
        /*001c*/ 	.byte	0x04, 0x17
        /*001e*/ 	.short	(.L_1504 - .L_1503)
.L_1503:
        /*0020*/ 	.word	0x00000000
        /*0024*/ 	.short	0x0000
        /*0026*/ 	.short	0x0000
        /*0028*/ 	.byte	0x00, 0xf0, 0xa1, 0x03


	//----- nvinfo : EIATTR_MAXREG_COUNT
	.align		4
.L_1504:
        /*002c*/ 	.byte	0x03, 0x1b
        /*002e*/ 	.short	0x00ff


	//----- nvinfo : EIATTR_NUM_BARRIERS
	.align		4
        /*0030*/ 	.byte	0x02, 0x4c
        /*0032*/ 	.byte	0x01
	.zero		1


	//----- nvinfo : EIATTR_MERCURY_ISA_VERSION
	.align		4
        /*0034*/ 	.byte	0x03, 0x5f
        /*0036*/ 	.short	0x0000


	//----- nvinfo : EIATTR_COOP_GROUP_MASK_REGIDS
	.align		4
        /*0038*/ 	.byte	0x04, 0x29
        /*003a*/ 	.short	(.L_1506 - .L_1505)


	//   ....[0]....
.L_1505:
        /*003c*/ 	.word	0xffffffff


	//   ....[1]....
        /*0040*/ 	.word	0xffffffff


	//   ....[2]....
        /*0044*/ 	.word	0xffffffff


	//   ....[3]....
        /*0048*/ 	.word	0xffffffff


	//   ....[4]....
        /*004c*/ 	.word	0xffffffff


	//   ....[5]....
        /*0050*/ 	.word	0xffffffff


	//   ....[6]....
        /*0054*/ 	.word	0xffffffff


	//   ....[7]....
        /*0058*/ 	.word	0xffffffff


	//   ....[8]....
        /*005c*/ 	.word	0xffffffff


	//   ....[9]....
        /*0060*/ 	.word	0xffffffff


	//   ....[10]....
        /*0064*/ 	.word	0xffffffff


	//   ....[11]....
        /*0068*/ 	.word	0xffffffff


	//   ....[12]....
        /*006c*/ 	.word	0xffffffff


	//   ....[13]....
        /*0070*/ 	.word	0xffffffff


	//   ....[14]....
        /*0074*/ 	.word	0xffffffff


	//   ....[15]....
        /*0078*/ 	.word	0xffffffff


	//   ....[16]....
        /*007c*/ 	.word	0xffffffff


	//   ....[17]....
        /*0080*/ 	.word	0xffffffff


	//   ....[18]....
        /*0084*/ 	.word	0xffffffff


	//   ....[19]....
        /*0088*/ 	.word	0xffffffff


	//   ....[20]....
        /*008c*/ 	.word	0xffffffff


	//   ....[21]....
        /*0090*/ 	.word	0xffffffff


	//   ....[22]....
        /*0094*/ 	.word	0xffffffff


	//   ....[23]....
        /*0098*/ 	.word	0xffffffff


	//   ....[24]....
        /*009c*/ 	.word	0xffffffff


	//   ....[25]....
        /*00a0*/ 	.word	0xffffffff


	//   ....[26]....
        /*00a4*/ 	.word	0xffffffff


	//   ....[27]....
        /*00a8*/ 	.word	0xffffffff


	//----- nvinfo : EIATTR_COOP_GROUP_INSTR_OFFSETS
	.align		4
.L_1506:
        /*00ac*/ 	.byte	0x04, 0x28
        /*00ae*/ 	.short	(.L_1508 - .L_1507)


	//   ....[0]....
.L_1507:
        /*00b0*/ 	.word	0x00015130


	//   ....[1]....
        /*00b4*/ 	.word	0x00015160


	//   ....[2]....
        /*00b8*/ 	.word	0x00015180


	//   ....[3]....
        /*00bc*/ 	.word	0x000151a0


	//   ....[4]....
        /*00c0*/ 	.word	0x000151c0


	//   ....[5]....
        /*00c4*/ 	.word	0x000158f0


	//   ....[6]....
        /*00c8*/ 	.word	0x00015910


	//   ....[7]....
        /*00cc*/ 	.word	0x00015930


	//   ....[8]....
        /*00d0*/ 	.word	0x00015950


	//   ....[9]....
        /*00d4*/ 	.word	0x00015970


	//   ....[10]....
        /*00d8*/ 	.word	0x00015a80


	//   ....[11]....
        /*00dc*/ 	.word	0x00015ad0


	//   ....[12]....
        /*00e0*/ 	.word	0x00015af0


	//   ....[13]....
        /*00e4*/ 	.word	0x00015b00


	//   ....[14]....
        /*00e8*/ 	.word	0x00015b90


	//   ....[15]....
        /*00ec*/ 	.word	0x00015bf0


	//   ....[16]....
        /*00f0*/ 	.word	0x00015ce0


	//   ....[17]....
        /*00f4*/ 	.word	0x00015cf0


	//   ....[18]....
        /*00f8*/ 	.word	0x00016fa0


	//   ....[19]....
        /*00fc*/ 	.word	0x00017010


	//   ....[20]....
        /*0100*/ 	.word	0x00017070


	//   ....[21]....
        /*0104*/ 	.word	0x000170d0


	//   ....[22]....
        /*0108*/ 	.word	0x00017130


	//   ....[23]....
        /*010c*/ 	.word	0x000178a0


	//   ....[24]....
        /*0110*/ 	.word	0x00017900


	//   ....[25]....
        /*0114*/ 	.word	0x00017960


	//   ....[26]....
        /*0118*/ 	.word	0x000179c0


	//   ....[27]....
        /*011c*/ 	.word	0x00017a20


	//----- nvinfo : EIATTR_EXIT_INSTR_OFFSETS
	.align		4
.L_1508:
        /*0120*/ 	.byte	0x04, 0x1c
        /*0122*/ 	.short	(.L_1510 - .L_1509)


	//   ....[0]....
.L_1509:
        /*0124*/ 	.word	0x000001d0


	//   ....[1]....
        /*0128*/ 	.word	0x00016f40


	//----- nvinfo : EIATTR_MAX_THREADS
	.align		4
.L_1510:
        /*012c*/ 	.byte	0x04, 0x05
        /*012e*/ 	.short	(.L_1512 - .L_1511)
.L_1511:
        /*0130*/ 	.word	0x00000080
        /*0134*/ 	.word	0x00000001
        /*0138*/ 	.word	0x00000001


	//----- nvinfo : EIATTR_CRS_STACK_SIZE
	.align		4
.L_1512:
        /*013c*/ 	.byte	0x04, 0x1e
        /*013e*/ 	.short	(.L_1514 - .L_1513)
.L_1513:
        /*0140*/ 	.word	0x00000000
.L_1514:


//--------------------- .nv.info._ZN10layer_norm13ln_fwd_kernelINS_13Kernel_traitsI13__nv_bfloat16S2_S2_S2_fjLj7168ELj1ELj1ELj4ELj16ENS_18Kernel_traits_baseILj7168ES2_S2_S2_S2_fjLj128EEEEELb1ELb1ELb1ELb0EEEvNS_9FwdParamsE --------------------------
	.section	.nv.info._ZN10layer_norm13ln_fwd_kernelINS_13Kernel_traitsI13__nv_bfloat16S2_S2_S2_fjLj7168ELj1ELj1ELj4ELj16ENS_18Kernel_traits_baseILj7168ES2_S2_S2_S2_fjLj128EEEEELb1ELb1ELb1ELb0EEEvNS_9FwdParamsE,"",@"SHT_CUDA_INFO"
	.sectionflags	@""
	.align	4


	//----- nvinfo : EIATTR_CUDA_API_VERSION
	.align		4
        /*0000*/ 	.byte	0x04, 0x37
        /*0002*/ 	.short	(.L_1516 - .L_1515)
.L_1515:
        /*0004*/ 	.word	0x00000082


	//----- nvinfo : EIATTR_SW2861232_WAR
	.align		4
.L_1516:
        /*0008*/ 	.byte	0x01, 0x35
	.zero		2


	//----- nvinfo : EIATTR_PARAM_CBANK
	.align		4
        /*000c*/ 	.byte	0x04, 0x0a
        /*000e*/ 	.short	(.L_1518 - .L_1517)
	.align		4
.L_1517:
        /*0010*/ 	.word	index@(.nv.constant0._ZN10layer_norm13ln_fwd_kernelINS_13Kernel_traitsI13__nv_bfloat16S2_S2_S2_fjLj7168ELj1ELj1ELj4ELj16ENS_18Kernel_traits_baseILj7168ES2_S2_S2_S2_fjLj128EEEEELb1ELb1ELb1ELb0EEEvNS_9FwdParamsE)
        /*0014*/ 	.short	0x0160
        /*0016*/ 	.short	0x00e8


	//----- nvinfo : EIATTR_CBANK_PARAM_SIZE
	.align		4
.L_1518:
        /*0018*/ 	.byte	0x03, 0x19
        /*001a*/ 	.short	0x00e8


	//----- nvinfo : EIATTR_KPARAM_INFO
	.align		4
        /*001c*/ 	.byte	0x04, 0x17
        /*001e*/ 	.short	(.L_1520 - .L_1519)
.L_1519:
        /*0020*/ 	.word	0x00000000
        /*0024*/ 	.short	0x0000
        /*0026*/ 	.short	0x0000
        /*0028*/ 	.byte	0x00, 0xf0, 0xa1, 0x03


	//----- nvinfo : EIATTR_MAXREG_COUNT
	.align		4
.L_1520:
        /*002c*/ 	.byte	0x03, 0x1b
        /*002e*/ 	.short	0x00ff


	//----- nvinfo : EIATTR_NUM_BARRIERS
	.align		4
        /*0030*/ 	.byte	0x02, 0x4c
        /*0032*/ 	.byte	0x01
	.zero		1


	//----- nvinfo : EIATTR_ANNOTATIONS
	.align		4
        /*0034*/ 	.byte	0x04, 0x55
        /*0036*/ 	.short	(.L_1522 - .L_1521)


	//   ....[0]....
.L_1521:
        /*0038*/ 	.word	0x00000001
        /*003c*/ 	.byte	0x90, 0x0e, 0x00, 0x00, 0x01, 0x00, 0x00, 0x00, 0xe0, 0x0e, 0x00, 0x00, 0x01, 0x00, 0x00, 0x00
        /* <DEDUP_REMOVED lines=14> */
        /*012c*/ 	.byte	0x00, 0x7b, 0x00, 0x00, 0x01, 0x00, 0x00, 0x00, 0x20, 0x81, 0x00, 0x00


	//----- nvinfo : EIATTR_MERCURY_ISA_VERSION
	.align		4
.L_1522:
        /*0138*/ 	.byte	0x03, 0x5f
        /*013a*/ 	.short	0x0000


	//----- nvinfo : EIATTR_COOP_GROUP_MASK_REGIDS
	.align		4
        /*013c*/ 	.byte	0x04, 0x29
        /*013e*/ 	.short	(.L_1524 - .L_1523)


	//   ....[0]....
.L_1523:
        /*0140*/ 	.word	0xffffffff


	//   ....[1]....
        /*0144*/ 	.word	0xffffffff


	//   ....[2]....
        /*0148*/ 	.word	0xffffffff


	//   ....[3]....
        /*014c*/ 	.word	0xffffffff


	//   ....[4]....
        /*0150*/ 	.word	0xffffffff


	//   ....[5]....
        /*0154*/ 	.word	0xffffffff


	//   ....[6]....
        /*0158*/ 	.word	0xffffffff


	//   ....[7]....
        /*015c*/ 	.word	0xffffffff


	//   ....[8]....
        /*0160*/ 	.word	0xffffffff


	//   ....[9]....
        /*0164*/ 	.word	0xffffffff


	//   ....[10]....
        /*0168*/ 	.word	0xffffffff


	//   ....[11]....
        /*016c*/ 	.word	0xffffffff


	//   ....[12]....
        /*0170*/ 	.word	0xffffffff


	//   ....[13]....
        /*0174*/ 	.word	0xffffffff


	//   ....[14]....
        /*0178*/ 	.word	0xffffffff


	//   ....[15]....
        /*017c*/ 	.word	0xffffffff


	//   ....[16]....
        /*0180*/ 	.word	0xffffffff


	//   ....[17]....
        /*0184*/ 	.word	0xffffffff


	//   ....[18]....
        /*0188*/ 	.word	0xffffffff


	//   ....[19]....
        /*018c*/ 	.word	0xffffffff


	//   ....[20]....
        /*0190*/ 	.word	0xffffffff


	//   ....[21]....
        /*0194*/ 	.word	0xffffffff


	//   ....[22]....
        /*0198*/ 	.word	0xffffffff


	//   ....[23]....
        /*019c*/ 	.word	0xffffffff


	//   ....[24]....
        /*01a0*/ 	.word	0xffffffff


	//   ....[25]....
        /*01a4*/ 	.word	0xffffffff


	//   ....[26]....
        /*01a8*/ 	.word	0xffffffff


	//   ....[27]....
        /*01ac*/ 	.word	0xffffffff


	//----- nvinfo : EIATTR_COOP_GROUP_INSTR_OFFSETS
	.align		4
.L_1524:
        /*01b0*/ 	.byte	0x04, 0x28
        /*01b2*/ 	.short	(.L_1526 - .L_1525)


	//   ....[0]....
.L_1525:
        /*01b4*/ 	.word	0x000188d0


	//   ....[1]....
        /*01b8*/ 	.word	0x00018900


	//   ....[2]....
        /*01bc*/ 	.word	0x00018920


	//   ....[3]....
        /*01c0*/ 	.word	0x00018940


	//   ....[4]....
        /*01c4*/ 	.word	0x00018960


	//   ....[5]....
        /*01c8*/ 	.word	0x000190a0


	//   ....[6]....
        /*01cc*/ 	.word	0x000190c0


	//   ....[7]....
        /*01d0*/ 	.word	0x000190e0


	//   ....[8]....
        /*01d4*/ 	.word	0x00019100


	//   ....[9]....
        /*01d8*/ 	.word	0x00019120


	//   ....[10]....
        /*01dc*/ 	.word	0x00019240


	//   ....[11]....
        /*01e0*/ 	.word	0x00019290


	//   ....[12]....
        /*01e4*/ 	.word	0x000192f0


	//   ....[13]....
        /*01e8*/ 	.word	0x00019360


	//   ....[14]....
        /*01ec*/ 	.word	0x00019370


	//   ....[15]....
        /*01f0*/ 	.word	0x00019410


	//   ....[16]....
        /*01f4*/ 	.word	0x00019470


	//   ....[17]....
        /*01f8*/ 	.word	0x000194a0


	//   ....[18]....
        /*01fc*/ 	.word	0x0001a640


	//   ....[19]....
        /*0200*/ 	.word	0x0001a6b0


	//   ....[20]....
        /*0204*/ 	.word	0x0001a720


	//   ....[21]....
        /*0208*/ 	.word	0x0001a790


	//   ....[22]....
        /*020c*/ 	.word	0x0001a800


	//   ....[23]....
        /*0210*/ 	.word	0x0001af80


	//   ....[24]....
        /*0214*/ 	.word	0x0001afe0


	//   ....[25]....
        /*0218*/ 	.word	0x0001b040


	//   ....[26]....
        /*021c*/ 	.word	0x0001b0a0


	//   ....[27]....
        /*0220*/ 	.word	0x0001b100


	//----- nvinfo : EIATTR_EXIT_INSTR_OFFSETS
	.align		4
.L_1526:
        /*0224*/ 	.byte	0x04, 0x1c
        /*0226*/ 	.short	(.L_1528 - .L_1527)


	//   ....[0]....
.L_1527:
        /*0228*/ 	.word	0x00000de0


	//   ....[1]....
        /*022c*/ 	.word	0x0001a5e0


	//----- nvinfo : EIATTR_MAX_THREADS
	.align		4
.L_1528:
        /*0230*/ 	.byte	0x04, 0x05
        /*0232*/ 	.short	(.L_1530 - .L_1529)
.L_1529:
        /*0234*/ 	.word	0x00000080
        /*0238*/ 	.word	0x00000001
        /*023c*/ 	.word	0x00000001


	//----- nvinfo : EIATTR_CRS_STACK_SIZE
	.align		4
.L_1530:
        /*0240*/ 	.byte	0x04, 0x1e
        /*0242*/ 	.short	(.L_1532 - .L_1531)
.L_1531:
        /*0244*/ 	.word	0x00000000
.L_1532:


//--------------------- .nv.info._ZN10layer_norm13ln_fwd_kernelINS_13Kernel_traitsI13__nv_bfloat16S2_S2_S2_fjLj7168ELj1ELj1ELj4ELj16ENS_18Kernel_traits_baseILj7168ES2_S2_S2_S2_fjLj128EEEEELb1ELb1ELb1ELb1EEEvNS_9FwdParamsE --------------------------
	.section	.nv.info._ZN10layer_norm13ln_fwd_kernelINS_13Kernel_traitsI13__nv_bfloat16S2_S2_S2_fjLj7168ELj1ELj1ELj4ELj16ENS_18Kernel_traits_baseILj7168ES2_S2_S2_S2_fjLj128EEEEELb1ELb1ELb1ELb1EEEvNS_9FwdParamsE,"",@"SHT_CUDA_INFO"
	.sectionflags	@""
	.align	4


	//----- nvinfo : EIATTR_CUDA_API_VERSION
	.align		4
        /*0000*/ 	.byte	0x04, 0x37
        /*0002*/ 	.short	(.L_1534 - .L_1533)
.L_1533:
        /*0004*/ 	.word	0x00000082


	//----- nvinfo : EIATTR_SW2861232_WAR
	.align		4
.L_1534:
        /*0008*/ 	.byte	0x01, 0x35
	.zero		2


	//----- nvinfo : EIATTR_PARAM_CBANK
	.align		4
        /*000c*/ 	.byte	0x04, 0x0a
        /*000e*/ 	.short	(.L_1536 - .L_1535)
	.align		4
.L_1535:
        /*0010*/ 	.word	index@(.nv.constant0._ZN10layer_norm13ln_fwd_kernelINS_13Kernel_traitsI13__nv_bfloat16S2_S2_S2_fjLj7168ELj1ELj1ELj4ELj16ENS_18Kernel_traits_baseILj7168ES2_S2_S2_S2_fjLj128EEEEELb1ELb1ELb1ELb1EEEvNS_9FwdParamsE)
        /*0014*/ 	.short	0x0160
        /*0016*/ 	.short	0x00e8


	//----- nvinfo : EIATTR_CBANK_PARAM_SIZE
	.align		4
.L_1536:
        /*0018*/ 	.byte	0x03, 0x19
        /*001a*/ 	.short	0x00e8


	//----- nvinfo : EIATTR_KPARAM_INFO
	.align		4
        /*001c*/ 	.byte	0x04, 0x17
        /*001e*/ 	.short	(.L_1538 - .L_1537)
.L_1537:
        /*0020*/ 	.word	0x00000000
        /*0024*/ 	.short	0x0000
        /*0026*/ 	.short	0x0000
        /*0028*/ 	.byte	0x00, 0xf0, 0xa1, 0x03


	//----- nvinfo : EIATTR_MAXREG_COUNT
	.align		4
.L_1538:
        /*002c*/ 	.byte	0x03, 0x1b
        /*002e*/ 	.short	0x00ff


	//----- nvinfo : EIATTR_NUM_BARRIERS
	.align		4
        /*0030*/ 	.byte	0x02, 0x4c
        /*0032*/ 	.byte	0x01
	.zero		1


	//----- nvinfo : EIATTR_MERCURY_ISA_VERSION
	.align		4
        /*0034*/ 	.byte	0x03, 0x5f
        /*0036*/ 	.short	0x0000


	//----- nvinfo : EIATTR_COOP_GROUP_MASK_REGIDS
	.align		4
        /*0038*/ 	.byte	0x04, 0x29
        /*003a*/ 	.short	(.L_1540 - .L_1539)


	//   ....[0]....
.L_1539:
        /*003c*/ 	.word	0xffffffff


	//   ....[1]....
        /*0040*/ 	.word	0xffffffff


	//   ....[2]....
        /*0044*/ 	.word	0xffffffff


	//   ....[3]....
        /*0048*/ 	.word	0xffffffff


	//   ....[4]....
        /*004c*/ 	.word	0xffffffff


	//   ....[5]....
        /*0050*/ 	.word	0xffffffff


	//   ....[6]....
        /*0054*/ 	.word	0xffffffff


	//   ....[7]....
        /*0058*/ 	.word	0xffffffff


	//   ....[8]....
        /*005c*/ 	.word	0xffffffff


	//   ....[9]....
        /*0060*/ 	.word	0xffffffff


	//   ....[10]....
        /*0064*/ 	.word	0xffffffff


	//   ....[11]....
        /*0068*/ 	.word	0xffffffff


	//   ....[12]....
        /*006c*/ 	.word	0xffffffff


	//   ....[13]....
        /*0070*/ 	.word	0xffffffff


	//   ....[14]....
        /*0074*/ 	.word	0xffffffff


	//   ....[15]....
        /*0078*/ 	.word	0xffffffff


	//   ....[16]....
        /*007c*/ 	.word	0xffffffff


	//   ....[17]....
        /*0080*/ 	.word	0xffffffff


	//   ....[18]....
        /*0084*/ 	.word	0xffffffff


	//   ....[19]....
        /*0088*/ 	.word	0xffffffff


	//   ....[20]....
        /*008c*/ 	.word	0xffffffff


	//   ....[21]....
        /*0090*/ 	.word	0xffffffff


	//   ....[22]....
        /*0094*/ 	.word	0xffffffff


	//   ....[23]....
        /*0098*/ 	.word	0xffffffff


	//   ....[24]....
        /*009c*/ 	.word	0xffffffff


	//   ....[25]....
        /*00a0*/ 	.word	0xffffffff


	//   ....[26]....
        /*00a4*/ 	.word	0xffffffff


	//   ....[27]....
        /*00a8*/ 	.word	0xffffffff


	//----- nvinfo : EIATTR_COOP_GROUP_INSTR_OFFSETS
	.align		4
.L_1540:
        /*00ac*/ 	.byte	0x04, 0x28
        /*00ae*/ 	.short	(.L_1542 - .L_1541)


	//   ....[0]....
.L_1541:
        /*00b0*/ 	.word	0x00017a80


	//   ....[1]....
        /*00b4*/ 	.word	0x00017ab0


	//   ....[2]....
        /*00b8*/ 	.word	0x00017ad0


	//   ....[3]....
        /*00bc*/ 	.word	0x00017af0


	//   ....[4]....
        /*00c0*/ 	.word	0x00017b10


	//   ....[5]....
        /*00c4*/ 	.word	0x00018240


	//   ....[6]....
        /*00c8*/ 	.word	0x00018260


	//   ....[7]....
        /*00cc*/ 	.word	0x00018280


	//   ....[8]....
        /*00d0*/ 	.word	0x000182a0


	//   ....[9]....
        /*00d4*/ 	.word	0x000182c0


	//   ....[10]....
        /*00d8*/ 	.word	0x000183f0


	//   ....[11]....
        /*00dc*/ 	.word	0x00018430


	//   ....[12]....
        /*00e0*/ 	.word	0x00018470


	//   ....[13]....
        /*00e4*/ 	.word	0x00018490


	//   ....[14]....
        /*00e8*/ 	.word	0x00018530


	//   ....[15]....
        /*00ec*/ 	.word	0x00018560


	//   ....[16]....
        /*00f0*/ 	.word	0x00018600


	//   ....[17]....
        /*00f4*/ 	.word	0x00018650


	//   ....[18]....
        /*00f8*/ 	.word	0x00019960


	//   ....[19]....
        /*00fc*/ 	.word	0x000199d0


	//   ....[20]....
        /*0100*/ 	.word	0x00019a30


	//   ....[21]....
        /*0104*/ 	.word	0x00019a90


	//   ....[22]....
        /*0108*/ 	.word	0x00019af0


	//   ....[23]....
        /*010c*/ 	.word	0x0001a260


	//   ....[24]....
        /*0110*/ 	.word	0x0001a2c0


	//   ....[25]....
        /*0114*/ 	.word	0x0001a320


	//   ....[26]....
        /*0118*/ 	.word	0x0001a380


	//   ....[27]....
        /*011c*/ 	.word	0x0001a3e0


	//----- nvinfo : EIATTR_EXIT_INSTR_OFFSETS
	.align		4
.L_1542:
        /*0120*/ 	.byte	0x04, 0x1c
        /*0122*/ 	.short	(.L_1544 - .L_1543)


	//   ....[0]....
.L_1543:
        /*0124*/ 	.word	0x000005e0


	//   ....[1]....
        /*0128*/ 	.word	0x00019910


	//----- nvinfo : EIATTR_MAX_THREADS
	.align		4
.L_1544:
        /*012c*/ 	.byte	0x04, 0x05
        /*012e*/ 	.short	(.L_1546 - .L_1545)
.L_1545:
        /*0130*/ 	.word	0x00000080
        /*0134*/ 	.word	0x00000001
        /*0138*/ 	.word	0x00000001


	//----- nvinfo : EIATTR_CRS_STACK_SIZE
	.align		4
.L_1546:
        /*013c*/ 	.byte	0x04, 0x1e
        /*013e*/ 	.short	(.L_1548 - .L_1547)
.L_1547:
        /*0140*/ 	.word	0x00000000
.L_1548:


//--------------------- .nv.info._ZN10layer_norm13ln_fwd_kernelINS_13Kernel_traitsI6__halfS2_S2_S2_fjLj7168ELj1ELj1ELj4ELj16ENS_18Kernel_traits_baseILj7168ES2_S2_S2_S2_fjLj128EEEEELb0ELb0ELb0ELb0EEEvNS_9FwdParamsE --------------------------
	.section	.nv.info._ZN10layer_norm13ln_fwd_kernelINS_13Kernel_traitsI6__halfS2_S2_S2_fjLj7168ELj1ELj1ELj4ELj16ENS_18Kernel_traits_baseILj7168ES2_S2_S2_S2_fjLj128EEEEELb0ELb0ELb0ELb0EEEvNS_9FwdParamsE,"",@"SHT_CUDA_INFO"
	.sectionflags	@""
	.align	4


	//----- nvinfo : EIATTR_CUDA_API_VERSION
	.align		4
        /*0000*/ 	.byte	0x04, 0x37
        /*0002*/ 	.short	(.L_1550 - .L_1549)
.L_1549:
        /*0004*/ 	.word	0x00000082


	//----- nvinfo : EIATTR_SW2861232_WAR
	.align		4
.L_1550:
        /*0008*/ 	.byte	0x01, 0x35
	.zero		2


	//----- nvinfo : EIATTR_PARAM_CBANK
	.align		4
        /*000c*/ 	.byte	0x04, 0x0a
        /*000e*/ 	.short	(.L_1552 - .L_1551)
	.align		4
.L_1551:
        /*0010*/ 	.word	index@(.nv.constant0._ZN10layer_norm13ln_fwd_kernelINS_13Kernel_traitsI6__halfS2_S2_S2_fjLj7168ELj1ELj1ELj4ELj16ENS_18Kernel_traits_baseILj7168ES2_S2_S2_S2_fjLj128EEEEELb0ELb0ELb0ELb0EEEvNS_9FwdParamsE)
        /*0014*/ 	.short	0x0160
        /*0016*/ 	.short	0x00e8


	//----- nvinfo : EIATTR_CBANK_PARAM_SIZE
	.align		4
.L_1552:
        /*0018*/ 	.byte	0x03, 0x19
        /*001a*/ 	.short	0x00e8


	//----- nvinfo : EIATTR_KPARAM_INFO
	.align		4
        /*001c*/ 	.byte	0x04, 0x17
        /*001e*/ 	.short	(.L_1554 - .L_1553)
.L_1553:
        /*0020*/ 	.word	0x00000000
        /*0024*/ 	.short	0x0000
        /*0026*/ 	.short	0x0000
        /*0028*/ 	.byte	0x00, 0xf0, 0xa1, 0x03


	//----- nvinfo : EIATTR_MAXREG_COUNT
	.align		4
.L_1554:
        /*002c*/ 	.byte	0x03, 0x1b
        /*002e*/ 	.short	0x00ff


	//----- nvinfo : EIATTR_NUM_BARRIERS
	.align		4
        /*0030*/ 	.byte	0x02, 0x4c
        /*0032*/ 	.byte	0x01
	.zero		1


	//----- nvinfo : EIATTR_MERCURY_ISA_VERSION
	.align		4
        /*0034*/ 	.byte	0x03, 0x5f
        /*0036*/ 	.short	0x0000


	//----- nvinfo : EIATTR_COOP_GROUP_MASK_REGIDS
	.align		4
        /*0038*/ 	.byte	0x04, 0x29
        /*003a*/ 	.short	(.L_1556 - .L_1555)


	//   ....[0]....
.L_1555:
        /*003c*/ 	.word	0xffffffff


	//   ....[1]....
        /*0040*/ 	.word	0xffffffff


	//   ....[2]....
        /*0044*/ 	.word	0xffffffff


	//   ....[3]....
        /*0048*/ 	.word	0xffffffff


	//   ....[4]....
        /*004c*/ 	.word	0xffffffff


	//   ....[5]....
        /*0050*/ 	.word	0xffffffff


	//   ....[6]....
        /*0054*/ 	.word	0xffffffff


	//   ....[7]....
        /*0058*/ 	.word	0xffffffff


	//   ....[8]....
        /*005c*/ 	.word	0xffffffff


	//   ....[9]....
        /*0060*/ 	.word	0xffffffff


	//   ....[10]....
        /*0064*/ 	.word	0xffffffff


	//   ....[11]....
        /*0068*/ 	.word	0xffffffff


	//   ....[12]....
        /*006c*/ 	.word	0xffffffff


	//   ....[13]....
        /*0070*/ 	.word	0xffffffff


	//   ....[14]....
        /*0074*/ 	.word	0xffffffff


	//   ....[15]....
        /*0078*/ 	.word	0xffffffff


	//   ....[16]....
        /*007c*/ 	.word	0xffffffff


	//   ....[17]....
        /*0080*/ 	.word	0xffffffff


	//   ....[18]....
        /*0084*/ 	.word	0xffffffff


	//   ....[19]....
        /*0088*/ 	.word	0xffffffff


	//   ....[20]....
        /*008c*/ 	.word	0xffffffff


	//   ....[21]....
        /*0090*/ 	.word	0xffffffff


	//   ....[22]....
        /*0094*/ 	.word	0xffffffff


	//   ....[23]....
        /*0098*/ 	.word	0xffffffff


	//   ....[24]....
        /*009c*/ 	.word	0xffffffff


	//   ....[25]....
        /*00a0*/ 	.word	0xffffffff


	//   ....[26]....
        /*00a4*/ 	.word	0xffffffff


	//   ....[27]....
        /*00a8*/ 	.word	0xffffffff


	//----- nvinfo : EIATTR_COOP_GROUP_INSTR_OFFSETS
	.align		4
.L_1556:
        /*00ac*/ 	.byte	0x04, 0x28
        /*00ae*/ 	.short	(.L_1558 - .L_1557)


	//   ....[0]....
.L_1557:
        /*00b0*/ 	.word	0x00003ca0


	//   ....[1]....
        /*00b4*/ 	.word	0x00003cd0


	//   ....[2]....
        /*00b8*/ 	.word	0x00003d10


	//   ....[3]....
        /*00bc*/ 	.word	0x00003d30


	//   ....[4]....
        /*00c0*/ 	.word	0x00003d50


	//   ....[5]....
        /*00c4*/ 	.word	0x000044a0


	//   ....[6]....
        /*00c8*/ 	.word	0x000044c0


	//   ....[7]....
        /*00cc*/ 	.word	0x000044e0


	//   ....[8]....
        /*00d0*/ 	.word	0x00004500


	//   ....[9]....
        /*00d4*/ 	.word	0x00004520


	//   ....[10]....
        /*00d8*/ 	.word	0x00004630


	//   ....[11]....
        /*00dc*/ 	.word	0x00004680


	//   ....[12]....
        /*00e0*/ 	.word	0x000046b0


	//   ....[13]....
        /*00e4*/ 	.word	0x00004730


	//   ....[14]....
        /*00e8*/ 	.word	0x00004770


	//   ....[15]....
        /*00ec*/ 	.word	0x00004830


	//   ....[16]....
        /*00f0*/ 	.word	0x00004840


	//   ....[17]....
        /*00f4*/ 	.word	0x000048b0


	//   ....[18]....
        /*00f8*/ 	.word	0x000059a0


	//   ....[19]....
        /*00fc*/ 	.word	0x00005a10


	//   ....[20]....
        /*0100*/ 	.word	0x00005a70


	//   ....[21]....
        /*0104*/ 	.word	0x00005ad0


	//   ....[22]....
        /*0108*/ 	.word	0x00005b30


	//   ....[23]....
        /*010c*/ 	.word	0x000062e0


	//   ....[24]....
        /*0110*/ 	.word	0x00006340


	//   ....[25]....
        /*0114*/ 	.word	0x000063a0


	//   ....[26]....
        /*0118*/ 	.word	0x00006400


	//   ....[27]....
        /*011c*/ 	.word	0x00006470


	//----- nvinfo : EIATTR_EXIT_INSTR_OFFSETS
	.align		4
.L_1558:
        /*0120*/ 	.byte	0x04, 0x1c
        /*0122*/ 	.short	(.L_1560 - .L_1559)


	//   ....[0]....
.L_1559:
        /*0124*/ 	.word	0x000007e0


	//   ....[1]....
        /*0128*/ 	.word	0x00005940


	//----- nvinfo : EIATTR_MAX_THREADS
	.align		4
.L_1560:
        /*012c*/ 	.byte	0x04, 0x05
        /*012e*/ 	.short	(.L_1562 - .L_1561)
.L_1561:
        /*0130*/ 	.word	0x00000080
        /*0134*/ 	.word	0x00000001
        /*0138*/ 	.word	0x00000001


	//----- nvinfo : EIATTR_CRS_STACK_SIZE
	.align		4
.L_1562:
        /*013c*/ 	.byte	0x04, 0x1e
        /*013e*/ 	.short	(.L_1564 - .L_1563)
.L_1563:
        /*0140*/ 	.word	0x00000000
.L_1564:


//--------------------- .nv.info._ZN10layer_norm13ln_fwd_kernelINS_13Kernel_traitsI6__halfS2_S2_S2_fjLj7168ELj1ELj1ELj4ELj16ENS_18Kernel_traits_baseILj7168ES2_S2_S2_S2_fjLj128EEEEELb0ELb0ELb0ELb1EEEvNS_9FwdParamsE --------------------------
	.section	.nv.info._ZN10layer_norm13ln_fwd_kernelINS_13Kernel_traitsI6__halfS2_S2_S2_fjLj7168ELj1ELj1ELj4ELj16ENS_18Kernel_traits_baseILj7168ES2_S2_S2_S2_fjLj128EEEEELb0ELb0ELb0ELb1EEEvNS_9FwdParamsE,"",@"SHT_CUDA_INFO"
	.sectionflags	@""
	.align	4


	//----- nvinfo : EIATTR_CUDA_API_VERSION
	.align		4
        /*0000*/ 	.byte	0x04, 0x37
        /*0002*/ 	.short	(.L_1566 - .L_1565)
.L_1565:
        /*0004*/ 	.word	0x00000082


	//----- nvinfo : EIATTR_SW2861232_WAR
	.align		4
.L_1566:
        /*0008*/ 	.byte	0x01, 0x35
	.zero		2


	//----- nvinfo : EIATTR_PARAM_CBANK
	.align		4
        /*000c*/ 	.byte	0x04, 0x0a
        /*000e*/ 	.short	(.L_1568 - .L_1567)
	.align		4
.L_1567:
        /*0010*/ 	.word	index@(.nv.constant0._ZN10layer_norm13ln_fwd_kernelINS_13Kernel_traitsI6__halfS2_S2_S2_fjLj7168ELj1ELj1ELj4ELj16ENS_18Kernel_traits_baseILj7168ES2_S2_S2_S2_fjLj128EEEEELb0ELb0ELb0ELb1EEEvNS_9FwdParamsE)
        /*0014*/ 	.short	0x0160
        /*0016*/ 	.short	0x00e8


	//----- nvinfo : EIATTR_CBANK_PARAM_SIZE
	.align		4
.L_1568:
        /*0018*/ 	.byte	0x03, 0x19
        /*001a*/ 	.short	0x00e8


	//----- nvinfo : EIATTR_KPARAM_INFO
	.align		4
        /*001c*/ 	.byte	0x04, 0x17
        /*001e*/ 	.short	(.L_1570 - .L_1569)
.L_1569:
        /*0020*/ 	.word	0x00000000
        /*0024*/ 	.short	0x0000
        /*0026*/ 	.short	0x0000
        /*0028*/ 	.byte	0x00, 0xf0, 0xa1, 0x03


	//----- nvinfo : EIATTR_MAXREG_COUNT
	.align		4
.L_1570:
        /*002c*/ 	.byte	0x03, 0x1b
        /*002e*/ 	.short	0x00ff


	//----- nvinfo : EIATTR_NUM_BARRIERS
	.align		4
        /*0030*/ 	.byte	0x02, 0x4c
        /*0032*/ 	.byte	0x01
	.zero		1


	//----- nvinfo : EIATTR_MERCURY_ISA_VERSION
	.align		4
        /*0034*/ 	.byte	0x03, 0x5f
        /*0036*/ 	.short	0x0000


	//----- nvinfo : EIATTR_COOP_GROUP_MASK_REGIDS
	.align		4
        /*0038*/ 	.byte	0x04, 0x29
        /*003a*/ 	.short	(.L_1572 - .L_1571)


	//   ....[0]....
.L_1571:
        /*003c*/ 	.word	0xffffffff


	//   ....[1]....
        /*0040*/ 	.word	0xffffffff


	//   ....[2]....
        /*0044*/ 	.word	0xffffffff


	//   ....[3]....
        /*0048*/ 	.word	0xffffffff


	//   ....[4]....
        /*004c*/ 	.word	0xffffffff


	//   ....[5]....
        /*0050*/ 	.word	0xffffffff


	//   ....[6]....
        /*0054*/ 	.word	0xffffffff


	//   ....[7]....
        /*0058*/ 	.word	0xffffffff


	//   ....[8]....
        /*005c*/ 	.word	0xffffffff


	//   ....[9]....
        /*0060*/ 	.word	0xffffffff


	//   ....[10]....
        /*0064*/ 	.word	0xffffffff


	//   ....[11]....
        /*0068*/ 	.word	0xffffffff


	//   ....[12]....
        /*006c*/ 	.word	0xffffffff


	//   ....[13]....
        /*0070*/ 	.word	0xffffffff


	//   ....[14]....
        /*0074*/ 	.word	0xffffffff


	//   ....[15]....
        /*0078*/ 	.word	0xffffffff


	//   ....[16]....
        /*007c*/ 	.word	0xffffffff


	//   ....[17]....
        /*0080*/ 	.word	0xffffffff


	//   ....[18]....
        /*0084*/ 	.word	0xffffffff


	//   ....[19]....
        /*0088*/ 	.word	0xffffffff


	//   ....[20]....
        /*008c*/ 	.word	0xffffffff


	//   ....[21]....
        /*0090*/ 	.word	0xffffffff


	//   ....[22]....
        /*0094*/ 	.word	0xffffffff


	//   ....[23]....
        /*0098*/ 	.word	0xffffffff


	//   ....[24]....
        /*009c*/ 	.word	0xffffffff


	//   ....[25]....
        /*00a0*/ 	.word	0xffffffff


	//   ....[26]....
        /*00a4*/ 	.word	0xffffffff


	//   ....[27]....
        /*00a8*/ 	.word	0xffffffff


	//----- nvinfo : EIATTR_COOP_GROUP_INSTR_OFFSETS
	.align		4
.L_1572:
        /*00ac*/ 	.byte	0x04, 0x28
        /*00ae*/ 	.short	(.L_1574 - .L_1573)


	//   ....[0]....
.L_1573:
        /*00b0*/ 	.word	0x00002e60


	//   ....[1]....
        /*00b4*/ 	.word	0x00002e90


	//   ....[2]....
        /*00b8*/ 	.word	0x00002eb0


	//   ....[3]....
        /*00bc*/ 	.word	0x00002ed0


	//   ....[4]....
        /*00c0*/ 	.word	0x00002ef0


	//   ....[5]....
        /*00c4*/ 	.word	0x00003620


	//   ....[6]....
        /*00c8*/ 	.word	0x00003640


	//   ....[7]....
        /*00cc*/ 	.word	0x00003660


	//   ....[8]....
        /*00d0*/ 	.word	0x00003680


	//   ....[9]....
        /*00d4*/ 	.word	0x000036a0


	//   ....[10]....
        /*00d8*/ 	.word	0x000037b0


	//   ....[11]....
        /*00dc*/ 	.word	0x00003800


	//   ....[12]....
        /*00e0*/ 	.word	0x00003810


	//   ....[13]....
        /*00e4*/ 	.word	0x00003870


	//   ....[14]....
        /*00e8*/ 	.word	0x00003920


	//   ....[15]....
        /*00ec*/ 	.word	0x00003990


	//   ....[16]....
        /*00f0*/ 	.word	0x000039c0


	//   ....[17]....
        /*00f4*/ 	.word	0x00003a20


	//   ....[18]....
        /*00f8*/ 	.word	0x00004c80


	//   ....[19]....
        /*00fc*/ 	.word	0x00004cf0


	//   ....[20]....
        /*0100*/ 	.word	0x00004d60


	//   ....[21]....
        /*0104*/ 	.word	0x00004dd0


	//   ....[22]....
        /*0108*/ 	.word	0x00004e40


	//   ....[23]....
        /*010c*/ 	.word	0x000055b0


	//   ....[24]....
        /*0110*/ 	.word	0x00005610


	//   ....[25]....
        /*0114*/ 	.word	0x00005670


	//   ....[26]....
        /*0118*/ 	.word	0x000056d0


	//   ....[27]....
        /*011c*/ 	.word	0x00005730


	//----- nvinfo : EIATTR_EXIT_INSTR_OFFSETS
	.align		4
.L_1574:
        /*0120*/ 	.byte	0x04, 0x1c
        /*0122*/ 	.short	(.L_1576 - .L_1575)


	//   ....[0]....
.L_1575:
        /*0124*/ 	.word	0x00000150


	//   ....[1]....
        /*0128*/ 	.word	0x00004c20


	//----- nvinfo : EIATTR_MAX_THREADS
	.align		4
.L_1576:
        /*012c*/ 	.byte	0x04, 0x05
        /*012e*/ 	.short	(.L_1578 - .L_1577)
.L_1577:
        /*0130*/ 	.word	0x00000080
        /*0134*/ 	.word	0x00000001
        /*0138*/ 	.word	0x00000001


	//----- nvinfo : EIATTR_CRS_STACK_SIZE
	.align		4
.L_1578:
        /*013c*/ 	.byte	0x04, 0x1e
        /*013e*/ 	.short	(.L_1580 - .L_1579)
.L_1579:
        /*0140*/ 	.word	0x00000000
.L_1580:


//--------------------- .nv.info._ZN10layer_norm13ln_fwd_kernelINS_13Kernel_traitsI6__halfS2_S2_S2_fjLj7168ELj1ELj1ELj4ELj16ENS_18Kernel_traits_baseILj7168ES2_S2_S2_S2_fjLj128EEEEELb0ELb0ELb1ELb0EEEvNS_9FwdParamsE --------------------------
	.section	.nv.info._ZN10layer_norm13ln_fwd_kernelINS_13Kernel_traitsI6__halfS2_S2_S2_fjLj7168ELj1ELj1ELj4ELj16ENS_18Kernel_traits_baseILj7168ES2_S2_S2_S2_fjLj128EEEEELb0ELb0ELb1ELb0EEEvNS_9FwdParamsE,"",@"SHT_CUDA_INFO"
	.sectionflags	@""
	.align	4


	//----- nvinfo : EIATTR_CUDA_API_VERSION
	.align		4
        /*0000*/ 	.byte	0x04, 0x37
        /*0002*/ 	.short	(.L_1582 - .L_1581)
.L_1581:
        /*0004*/ 	.word	0x00000082


	//----- nvinfo : EIATTR_SW2861232_WAR
	.align		4
.L_1582:
        /*0008*/ 	.byte	0x01, 0x35
	.zero		2


	//----- nvinfo : EIATTR_PARAM_CBANK
	.align		4
        /*000c*/ 	.byte	0x04, 0x0a
        /*000e*/ 	.short	(.L_1584 - .L_1583)
	.align		4
.L_1583:
        /*0010*/ 	.word	index@(.nv.constant0._ZN10layer_norm13ln_fwd_kernelINS_13Kernel_traitsI6__halfS2_S2_S2_fjLj7168ELj1ELj1ELj4ELj16ENS_18Kernel_traits_baseILj7168ES2_S2_S2_S2_fjLj128EEEEELb0ELb0ELb1ELb0EEEvNS_9FwdParamsE)
        /*0014*/ 	.short	0x0160
        /*0016*/ 	.short	0x00e8


	//----- nvinfo : EIATTR_CBANK_PARAM_SIZE
	.align		4
.L_1584:
        /*0018*/ 	.byte	0x03, 0x19
        /*001a*/ 	.short	0x00e8


	//----- nvinfo : EIATTR_KPARAM_INFO
	.align		4
        /*001c*/ 	.byte	0x04, 0x17
        /*001e*/ 	.short	(.L_1586 - .L_1585)
.L_1585:
        /*0020*/ 	.word	0x00000000
        /*0024*/ 	.short	0x0000
        /*0026*/ 	.short	0x0000
        /*0028*/ 	.byte	0x00, 0xf0, 0xa1, 0x03


	//----- nvinfo : EIATTR_MAXREG_COUNT
	.align		4
.L_1586:
        /*002c*/ 	.byte	0x03, 0x1b
        /*002e*/ 	.short	0x00ff


	//----- nvinfo : EIATTR_NUM_BARRIERS
	.align		4
        /*0030*/ 	.byte	0x02, 0x4c
        /*0032*/ 	.byte	0x01
	.zero		1


	//----- nvinfo : EIATTR_MERCURY_ISA_VERSION
	.align		4
        /*0034*/ 	.byte	0x03, 0x5f
        /*0036*/ 	.short	0x0000


	//----- nvinfo : EIATTR_COOP_GROUP_MASK_REGIDS
	.align		4
        /*0038*/ 	.byte	0x04, 0x29
        /*003a*/ 	.short	(.L_1588 - .L_1587)


	//   ....[0]....
.L_1587:
        /*003c*/ 	.word	0xffffffff


	//   ....[1]....
        /*0040*/ 	.word	0xffffffff


	//   ....[2]....
        /*0044*/ 	.word	0xffffffff


	//   ....[3]....
        /*0048*/ 	.word	0xffffffff


	//   ....[4]....
        /*004c*/ 	.word	0xffffffff


	//   ....[5]....
        /*0050*/ 	.word	0xffffffff


	//   ....[6]....
        /*0054*/ 	.word	0xffffffff


	//   ....[7]....
        /*0058*/ 	.word	0xffffffff


	//   ....[8]....
        /*005c*/ 	.word	0xffffffff


	//   ....[9]....
        /*0060*/ 	.word	0xffffffff


	//   ....[10]....
        /*0064*/ 	.word	0xffffffff


	//   ....[11]....
        /*0068*/ 	.word	0xffffffff


	//   ....[12]....
        /*006c*/ 	.word	0xffffffff


	//   ....[13]....
        /*0070*/ 	.word	0xffffffff


	//   ....[14]....
        /*0074*/ 	.word	0xffffffff


	//   ....[15]....
        /*0078*/ 	.word	0xffffffff


	//   ....[16]....
        /*007c*/ 	.word	0xffffffff


	//   ....[17]....
        /*0080*/ 	.word	0xffffffff


	//   ....[18]....
        /*0084*/ 	.word	0xffffffff


	//   ....[19]....
        /*0088*/ 	.word	0xffffffff


	//   ....[20]....
        /*008c*/ 	.word	0xffffffff


	//   ....[21]....
        /*0090*/ 	.word	0xffffffff


	//   ....[22]....
        /*0094*/ 	.word	0xffffffff


	//   ....[23]....
        /*0098*/ 	.word	0xffffffff


	//   ....[24]....
        /*009c*/ 	.word	0xffffffff


	//   ....[25]....
        /*00a0*/ 	.word	0xffffffff


	//   ....[26]....
        /*00a4*/ 	.word	0xffffffff


	//   ....[27]....
        /*00a8*/ 	.word	0xffffffff


	//----- nvinfo : EIATTR_COOP_GROUP_INSTR_OFFSETS
	.align		4
.L_1588:
        /*00ac*/ 	.byte	0x04, 0x28
        /*00ae*/ 	.short	(.L_1590 - .L_1589)


	//   ....[0]....
.L_1589:
        /*00b0*/ 	.word	0x00004550


	//   ....[1]....
        /*00b4*/ 	.word	0x00004580


	//   ....[2]....
        /*00b8*/ 	.word	0x000045a0


	//   ....[3]....
        /*00bc*/ 	.word	0x000045c0


	//   ....[4]....
        /*00c0*/ 	.word	0x000045e0


	//   ....[5]....
        /*00c4*/ 	.word	0x00004d20


	//   ....[6]....
        /*00c8*/ 	.word	0x00004d40


	//   ....[7]....
        /*00cc*/ 	.word	0x00004d60


	//   ....[8]....
        /*00d0*/ 	.word	0x00004d80


	//   ....[9]....
        /*00d4*/ 	.word	0x00004da0


	//   ....[10]....
        /*00d8*/ 	.word	0x00004f10


	//   ....[11]....
        /*00dc*/ 	.word	0x00004f30


	//   ....[12]....
        /*00e0*/ 	.word	0x00004f40


	//   ....[13]....
        /*00e4*/ 	.word	0x00004f70


	//   ....[14]....
        /*00e8*/ 	.word	0x00005070


	//   ....[15]....
        /*00ec*/ 	.word	0x00005080


	//   ....[16]....
        /*00f0*/ 	.word	0x00005120


	//   ....[17]....
        /*00f4*/ 	.word	0x00005140


	//   ....[18]....
        /*00f8*/ 	.word	0x000062a0


	//   ....[19]....
        /*00fc*/ 	.word	0x00006310


	//   ....[20]....
        /*0100*/ 	.word	0x00006370


	//   ....[21]....
        /*0104*/ 	.word	0x000063d0


	//   ....[22]....
        /*0108*/ 	.word	0x00006430


	//   ....[23]....
        /*010c*/ 	.word	0x00006bb0


	//   ....[24]....
        /*0110*/ 	.word	0x00006c10


	//   ....[25]....
        /*0114*/ 	.word	0x00006c70


	//   ....[26]....
        /*0118*/ 	.word	0x00006cd0


	//   ....[27]....
        /*011c*/ 	.word	0x00006d40


	//----- nvinfo : EIATTR_EXIT_INSTR_OFFSETS
	.align		4
.L_1590:
        /*0120*/ 	.byte	0x04, 0x1c
        /*0122*/ 	.short	(.L_1592 - .L_1591)


	//   ....[0]....
.L_1591:
        /*0124*/ 	.word	0x000007a0


	//   ....[1]....
        /*0128*/ 	.word	0x00006240


	//----- nvinfo : EIATTR_MAX_THREADS
	.align		4
.L_1592:
        /*012c*/ 	.byte	0x04, 0x05
        /*012e*/ 	.short	(.L_1594 - .L_1593)
.L_1593:
        /*0130*/ 	.word	0x00000080
        /*0134*/ 	.word	0x00000001
        /*0138*/ 	.word	0x00000001


	//----- nvinfo : EIATTR_CRS_STACK_SIZE
	.align		4
.L_1594:
        /*013c*/ 	.byte	0x04, 0x1e
        /*013e*/ 	.short	(.L_1596 - .L_1595)
.L_1595:
        /*0140*/ 	.word	0x00000000
.L_1596:


//--------------------- .nv.info._ZN10layer_norm13ln_fwd_kernelINS_13Kernel_traitsI6__halfS2_S2_S2_fjLj7168ELj1ELj1ELj4ELj16ENS_18Kernel_traits_baseILj7168ES2_S2_S2_S2_fjLj128EEEEELb0ELb0ELb1ELb1EEEvNS_9FwdParamsE --------------------------
	.section	.nv.info._ZN10layer_norm13ln_fwd_kernelINS_13Kernel_traitsI6__halfS2_S2_S2_fjLj7168ELj1ELj1ELj4ELj16ENS_18Kernel_traits_baseILj7168ES2_S2_S2_S2_fjLj128EEEEELb0ELb0ELb1ELb1EEEvNS_9FwdParamsE,"",@"SHT_CUDA_INFO"
	.sectionflags	@""
	.align	4


	//----- nvinfo : EIATTR_CUDA_API_VERSION
	.align		4
        /*0000*/ 	.byte	0x04, 0x37
        /*0002*/ 	.short	(.L_1598 - .L_1597)
.L_1597:
        /*0004*/ 	.word	0x00000082


	//----- nvinfo : EIATTR_SW2861232_WAR
	.align		4
.L_1598:
        /*0008*/ 	.byte	0x01, 0x35
	.zero		2


	//----- nvinfo : EIATTR_PARAM_CBANK
	.align		4
        /*000c*/ 	.byte	0x04, 0x0a
        /*000e*/ 	.short	(.L_1600 - .L_1599)
	.align		4
.L_1599:
        /*0010*/ 	.word	index@(.nv.constant0._ZN10layer_norm13ln_fwd_kernelINS_13Kernel_traitsI6__halfS2_S2_S2_fjLj7168ELj1ELj1ELj4ELj16ENS_18Kernel_traits_baseILj7168ES2_S2_S2_S2_fjLj128EEEEELb0ELb0ELb1ELb1EEEvNS_9FwdParamsE)
        /*0014*/ 	.short	0x0160
        /*0016*/ 	.short	0x00e8


	//----- nvinfo : EIATTR_CBANK_PARAM_SIZE
	.align		4
.L_1600:
        /*0018*/ 	.byte	0x03, 0x19
        /*001a*/ 	.short	0x00e8


	//----- nvinfo : EIATTR_KPARAM_INFO
	.align		4
        /*001c*/ 	.byte	0x04, 0x17
        /*001e*/ 	.short	(.L_1602 - .L_1601)
.L_1601:
        /*0020*/ 	.word	0x00000000
        /*0024*/ 	.short	0x0000
        /*0026*/ 	.short	0x0000
        /*0028*/ 	.byte	0x00, 0xf0, 0xa1, 0x03


	//----- nvinfo : EIATTR_MAXREG_COUNT
	.align		4
.L_1602:
        /*002c*/ 	.byte	0x03, 0x1b
        /*002e*/ 	.short	0x00ff


	//----- nvinfo : EIATTR_NUM_BARRIERS
	.align		4
        /*0030*/ 	.byte	0x02, 0x4c
        /*0032*/ 	.byte	0x01
	.zero		1


	//----- nvinfo : EIATTR_MERCURY_ISA_VERSION
	.align		4
        /*0034*/ 	.byte	0x03, 0x5f
        /*0036*/ 	.short	0x0000


	//----- nvinfo : EIATTR_COOP_GROUP_MASK_REGIDS
	.align		4
        /*0038*/ 	.byte	0x04, 0x29
        /*003a*/ 	.short	(.L_1604 - .L_1603)


	//   ....[0]....
.L_1603:
        /*003c*/ 	.word	0xffffffff


	//   ....[1]....
        /*0040*/ 	.word	0xffffffff


	//   ....[2]....
        /*0044*/ 	.word	0xffffffff


	//   ....[3]....
        /*0048*/ 	.word	0xffffffff


	//   ....[4]....
        /*004c*/ 	.word	0xffffffff


	//   ....[5]....
        /*0050*/ 	.word	0xffffffff


	//   ....[6]....
        /*0054*/ 	.word	0xffffffff


	//   ....[7]....
        /*0058*/ 	.word	0xffffffff


	//   ....[8]....
        /*005c*/ 	.word	0xffffffff


	//   ....[9]....
        /*0060*/ 	.word	0xffffffff


	//   ....[10]....
        /*0064*/ 	.word	0xffffffff


	//   ....[11]....
        /*0068*/ 	.word	0xffffffff


	//   ....[12]....
        /*006c*/ 	.word	0xffffffff


	//   ....[13]....
        /*0070*/ 	.word	0xffffffff


	//   ....[14]....
        /*0074*/ 	.word	0xffffffff


	//   ....[15]....
        /*0078*/ 	.word	0xffffffff


	//   ....[16]....
        /*007c*/ 	.word	0xffffffff


	//   ....[17]....
        /*0080*/ 	.word	0xffffffff


	//   ....[18]....
        /*0084*/ 	.word	0xffffffff


	//   ....[19]....
        /*0088*/ 	.word	0xffffffff


	//   ....[20]....
        /*008c*/ 	.word	0xffffffff


	//   ....[21]....
        /*0090*/ 	.word	0xffffffff


	//   ....[22]....
        /*0094*/ 	.word	0xffffffff


	//   ....[23]....
        /*0098*/ 	.word	0xffffffff


	//   ....[24]....
        /*009c*/ 	.word	0xffffffff


	//   ....[25]....
        /*00a0*/ 	.word	0xffffffff


	//   ....[26]....
        /*00a4*/ 	.word	0xffffffff


	//   ....[27]....
        /*00a8*/ 	.word	0xffffffff


	//----- nvinfo : EIATTR_COOP_GROUP_INSTR_OFFSETS
	.align		4
.L_1604:
        /*00ac*/ 	.byte	0x04, 0x28
        /*00ae*/ 	.short	(.L_1606 - .L_1605)


	//   ....[0]....
.L_1605:
        /*00b0*/ 	.word	0x00003970


	//   ....[1]....
        /*00b4*/ 	.word	0x000039a0


	//   ....[2]....
        /*00b8*/ 	.word	0x000039c0


	//   ....[3]....
        /*00bc*/ 	.word	0x000039e0


	//   ....[4]....
        /*00c0*/ 	.word	0x00003a00


	//   ....[5]....
        /*00c4*/ 	.word	0x00004130


	//   ....[6]....
        /*00c8*/ 	.word	0x00004150


	//   ....[7]....
        /*00cc*/ 	.word	0x00004170


	//   ....[8]....
        /*00d0*/ 	.word	0x00004190


	//   ....[9]....
        /*00d4*/ 	.word	0x000041b0


	//   ....[10]....
        /*00d8*/ 	.word	0x000042a0


	//   ....[11]....
        /*00dc*/ 	.word	0x000042f0


	//   ....[12]....
        /*00e0*/ 	.word	0x00004320


	//   ....[13]....
        /*00e4*/ 	.word	0x00004330


	//   ....[14]....
        /*00e8*/ 	.word	0x000043c0


	//   ....[15]....
        /*00ec*/ 	.word	0x00004410


	//   ....[16]....
        /*00f0*/ 	.word	0x000044d0


	//   ....[17]....
        /*00f4*/ 	.word	0x000044e0


	//   ....[18]....
        /*00f8*/ 	.word	0x00005610


	//   ....[19]....
        /*00fc*/ 	.word	0x00005680


	//   ....[20]....
        /*0100*/ 	.word	0x000056e0


	//   ....[21]....
        /*0104*/ 	.word	0x00005740


	//   ....[22]....
        /*0108*/ 	.word	0x000057a0


	//   ....[23]....
        /*010c*/ 	.word	0x00005f10


	//   ....[24]....
        /*0110*/ 	.word	0x00005f70


	//   ....[25]....
        /*0114*/ 	.word	0x00005fd0


	//   ....[26]....
        /*0118*/ 	.word	0x00006030


	//   ....[27]....
        /*011c*/ 	.word	0x00006090


	//----- nvinfo : EIATTR_EXIT_INSTR_OFFSETS
	.align		4
.L_1606:
        /*0120*/ 	.byte	0x04, 0x1c
        /*0122*/ 	.short	(.L_1608 - .L_1607)


	//   ....[0]....
.L_1607:
        /*0124*/ 	.word	0x00000160


	//   ....[1]....
        /*0128*/ 	.word	0x000055b0


	//----- nvinfo : EIATTR_MAX_THREADS
	.align		4
.L_1608:
        /*012c*/ 	.byte	0x04, 0x05
        /*012e*/ 	.short	(.L_1610 - .L_1609)
.L_1609:
        /*0130*/ 	.word	0x00000080
        /*0134*/ 	.word	0x00000001
        /*0138*/ 	.word	0x00000001


	//----- nvinfo : EIATTR_CRS_STACK_SIZE
	.align		4
.L_1610:
        /*013c*/ 	.byte	0x04, 0x1e
        /*013e*/ 	.short	(.L_1612 - .L_1611)
.L_1611:
        /*0140*/ 	.word	0x00000000
.L_1612:


//--------------------- .nv.info._ZN10layer_norm13ln_fwd_kernelINS_13Kernel_traitsI6__halfS2_S2_S2_fjLj7168ELj1ELj1ELj4ELj16ENS_18Kernel_traits_baseILj7168ES2_S2_S2_S2_fjLj128EEEEELb0ELb1ELb0ELb0EEEvNS_9FwdParamsE --------------------------
	.section	.nv.info._ZN10layer_norm13ln_fwd_kernelINS_13Kernel_traitsI6__halfS2_S2_S2_fjLj7168ELj1ELj1ELj4ELj16ENS_18Kernel_traits_baseILj7168ES2_S2_S2_S2_fjLj128EEEEELb0ELb1ELb0ELb0EEEvNS_9FwdParamsE,"",@"SHT_CUDA_INFO"
	.sectionflags	@""
	.align	4


	//----- nvinfo : EIATTR_CUDA_API_VERSION
	.align		4
        /*0000*/ 	.byte	0x04, 0x37
        /*0002*/ 	.short	(.L_1614 - .L_1613)
.L_1613:
        /*0004*/ 	.word	0x00000082


	//----- nvinfo : EIATTR_SW2861232_WAR
	.align		4
.L_1614:
        /*0008*/ 	.byte	0x01, 0x35
	.zero		2


	//----- nvinfo : EIATTR_PARAM_CBANK
	.align		4
        /*000c*/ 	.byte	0x04, 0x0a
        /*000e*/ 	.short	(.L_1616 - .L_1615)
	.align		4
.L_1615:
        /*0010*/ 	.word	index@(.nv.constant0._ZN10layer_norm13ln_fwd_kernelINS_13Kernel_traitsI6__halfS2_S2_S2_fjLj7168ELj1ELj1ELj4ELj16ENS_18Kernel_traits_baseILj7168ES2_S2_S2_S2_fjLj128EEEEELb0ELb1ELb0ELb0EEEvNS_9FwdParamsE)
        /*0014*/ 	.short	0x0160
        /*0016*/ 	.short	0x00e8


	//----- nvinfo : EIATTR_CBANK_PARAM_SIZE
	.align		4
.L_1616:
        /*0018*/ 	.byte	0x03, 0x19
        /*001a*/ 	.short	0x00e8


	//----- nvinfo : EIATTR_KPARAM_INFO
	.align		4
        /*001c*/ 	.byte	0x04, 0x17
        /*001e*/ 	.short	(.L_1618 - .L_1617)
.L_1617:
        /*0020*/ 	.word	0x00000000
        /*0024*/ 	.short	0x0000
        /*0026*/ 	.short	0x0000
        /*0028*/ 	.byte	0x00, 0xf0, 0xa1, 0x03


	//----- nvinfo : EIATTR_MAXREG_COUNT
	.align		4
.L_1618:
        /*002c*/ 	.byte	0x03, 0x1b
        /*002e*/ 	.short	0x00ff


	//----- nvinfo : EIATTR_NUM_BARRIERS
	.align		4
        /*0030*/ 	.byte	0x02, 0x4c
        /*0032*/ 	.byte	0x01
	.zero		1


	//----- nvinfo : EIATTR_MERCURY_ISA_VERSION
	.align		4
        /*0034*/ 	.byte	0x03, 0x5f
        /*0036*/ 	.short	0x0000


	//----- nvinfo : EIATTR_COOP_GROUP_MASK_REGIDS
	.align		4
        /*0038*/ 	.byte	0x04, 0x29
        /*003a*/ 	.short	(.L_1620 - .L_1619)


	//   ....[0]....
.L_1619:
        /*003c*/ 	.word	0xffffffff


	//   ....[1]....
        /*0040*/ 	.word	0xffffffff


	//   ....[2]....
        /*0044*/ 	.word	0xffffffff


	//   ....[3]....
        /*0048*/ 	.word	0xffffffff


	//   ....[4]....
        /*004c*/ 	.word	0xffffffff


	//   ....[5]....
        /*0050*/ 	.word	0xffffffff


	//   ....[6]....
        /*0054*/ 	.word	0xffffffff


	//   ....[7]....
        /*0058*/ 	.word	0xffffffff


	//   ....[8]....
        /*005c*/ 	.word	0xffffffff


	//   ....[9]....
        /*0060*/ 	.word	0xffffffff


	//   ....[10]....
        /*0064*/ 	.word	0xffffffff


	//   ....[11]....
        /*0068*/ 	.word	0xffffffff


	//   ....[12]....
        /*006c*/ 	.word	0xffffffff


	//   ....[13]....
        /*0070*/ 	.word	0xffffffff


	//   ....[14]....
        /*0074*/ 	.word	0xffffffff


	//   ....[15]....
        /*0078*/ 	.word	0xffffffff


	//   ....[16]....
        /*007c*/ 	.word	0xffffffff


	//   ....[17]....
        /*0080*/ 	.word	0xffffffff


	//   ....[18]....
        /*0084*/ 	.word	0xffffffff


	//   ....[19]....
        /*0088*/ 	.word	0xffffffff


	//   ....[20]....
        /*008c*/ 	.word	0xffffffff


	//   ....[21]....
        /*0090*/ 	.word	0xffffffff


	//   ....[22]....
        /*0094*/ 	.word	0xffffffff


	//   ....[23]....
        /*0098*/ 	.word	0xffffffff


	//   ....[24]....
        /*009c*/ 	.word	0xffffffff


	//   ....[25]....
        /*00a0*/ 	.word	0xffffffff


	//   ....[26]....
        /*00a4*/ 	.word	0xffffffff


	//   ....[27]....
        /*00a8*/ 	.word	0xffffffff


	//----- nvinfo : EIATTR_COOP_GROUP_INSTR_OFFSETS
	.align		4
.L_1620:
        /*00ac*/ 	.byte	0x04, 0x28
        /*00ae*/ 	.short	(.L_1622 - .L_1621)


	//   ....[0]....
.L_1621:
        /*00b0*/ 	.word	0x00003460


	//   ....[1]....
        /*00b4*/ 	.word	0x00003490


	//   ....[2]....
        /*00b8*/ 	.word	0x000034b0


	//   ....[3]....
        /*00bc*/ 	.word	0x000034d0


	//   ....[4]....
        /*00c0*/ 	.word	0x000034f0


	//   ....[5]....
        /*00c4*/ 	.word	0x00003c30


	//   ....[6]....
        /*00c8*/ 	.word	0x00003c50


	//   ....[7]....
        /*00cc*/ 	.word	0x00003c70


	//   ....[8]....
        /*00d0*/ 	.word	0x00003c90


	//   ....[9]....
        /*00d4*/ 	.word	0x00003cb0


	//   ....[10]....
        /*00d8*/ 	.word	0x00003dd0


	//   ....[11]....
        /*00dc*/ 	.word	0x00003e30


	//   ....[12]....
        /*00e0*/ 	.word	0x00003e50


	//   ....[13]....
        /*00e4*/ 	.word	0x00003e80


	//   ....[14]....
        /*00e8*/ 	.word	0x00003f30


	//   ....[15]....
        /*00ec*/ 	.word	0x00003f60


	//   ....[16]....
        /*00f0*/ 	.word	0x00004010


	//   ....[17]....
        /*00f4*/ 	.word	0x00004020


	//   ....[18]....
        /*00f8*/ 	.word	0x00005130


	//   ....[19]....
        /*00fc*/ 	.word	0x00005190


	//   ....[20]....
        /*0100*/ 	.word	0x000051f0


	//   ....[21]....
        /*0104*/ 	.word	0x00005250


	//   ....[22]....
        /*0108*/ 	.word	0x000052b0


	//   ....[23]....
        /*010c*/ 	.word	0x00005a30


	//   ....[24]....
        /*0110*/ 	.word	0x00005a90


	//   ....[25]....
        /*0114*/ 	.word	0x00005af0


	//   ....[26]....
        /*0118*/ 	.word	0x00005b50


	//   ....[27]....
        /*011c*/ 	.word	0x00005bc0


	//----- nvinfo : EIATTR_EXIT_INSTR_OFFSETS
	.align		4
.L_1622:
        /*0120*/ 	.byte	0x04, 0x1c
        /*0122*/ 	.short	(.L_1624 - .L_1623)


	//   ....[0]....
.L_1623:
        /*0124*/ 	.word	0x00000950


	//   ....[1]....
        /*0128*/ 	.word	0x000050d0


	//----- nvinfo : EIATTR_MAX_THREADS
	.align		4
.L_1624:
        /*012c*/ 	.byte	0x04, 0x05
        /*012e*/ 	.short	(.L_1626 - .L_1625)
.L_1625:
        /*0130*/ 	.word	0x00000080
        /*0134*/ 	.word	0x00000001
        /*0138*/ 	.word	0x00000001


	//----- nvinfo : EIATTR_CRS_STACK_SIZE
	.align		4
.L_1626:
        /*013c*/ 	.byte	0x04, 0x1e
        /*013e*/ 	.short	(.L_1628 - .L_1627)
.L_1627:
        /*0140*/ 	.word	0x00000000
.L_1628:


//--------------------- .nv.info._ZN10layer_norm13ln_fwd_kernelINS_13Kernel_traitsI6__halfS2_S2_S2_fjLj7168ELj1ELj1ELj4ELj16ENS_18Kernel_traits_baseILj7168ES2_S2_S2_S2_fjLj128EEEEELb0ELb1ELb0ELb1EEEvNS_9FwdParamsE --------------------------
	.section	.nv.info._ZN10layer_norm13ln_fwd_kernelINS_13Kernel_traitsI6__halfS2_S2_S2_fjLj7168ELj1ELj1ELj4ELj16ENS_18Kernel_traits_baseILj7168ES2_S2_S2_S2_fjLj128EEEEELb0ELb1ELb0ELb1EEEvNS_9FwdParamsE,"",@"SHT_CUDA_INFO"
	.sectionflags	@""
	.align	4


	//----- nvinfo : EIATTR_CUDA_API_VERSION
	.align		4
        /*0000*/ 	.byte	0x04, 0x37
        /*0002*/ 	.short	(.L_1630 - .L_1629)
.L_1629:
        /*0004*/ 	.word	0x00000082


	//----- nvinfo : EIATTR_SW2861232_WAR
	.align		4
.L_1630:
        /*0008*/ 	.byte	0x01, 0x35
	.zero		2


	//----- nvinfo : EIATTR_PARAM_CBANK
	.align		4
        /*000c*/ 	.byte	0x04, 0x0a
        /*000e*/ 	.short	(.L_1632 - .L_1631)
	.align		4
.L_1631:
        /*0010*/ 	.word	index@(.nv.constant0._ZN10layer_norm13ln_fwd_kernelINS_13Kernel_traitsI6__halfS2_S2_S2_fjLj7168ELj1ELj1ELj4ELj16ENS_18Kernel_traits_baseILj7168ES2_S2_S2_S2_fjLj128EEEEELb0ELb1ELb0ELb1EEEvNS_9FwdParamsE)
        /*0014*/ 	.short	0x0160
        /*0016*/ 	.short	0x00e8


	//----- nvinfo : EIATTR_CBANK_PARAM_SIZE
	.align		4
.L_1632:
        /*0018*/ 	.byte	0x03, 0x19
        /*001a*/ 	.short	0x00e8


	//----- nvinfo : EIATTR_KPARAM_INFO
	.align		4
        /*001c*/ 	.byte	0x04, 0x17
        /*001e*/ 	.short	(.L_1634 - .L_1633)
.L_1633:
        /*0020*/ 	.word	0x00000000
        /*0024*/ 	.short	0x0000
        /*0026*/ 	.short	0x0000
        /*0028*/ 	.byte	0x00, 0xf0, 0xa1, 0x03


	//----- nvinfo : EIATTR_MAXREG_COUNT
	.align		4
.L_1634:
        /*002c*/ 	.byte	0x03, 0x1b
        /*002e*/ 	.short	0x00ff


	//----- nvinfo : EIATTR_NUM_BARRIERS
	.align		4
        /*0030*/ 	.byte	0x02, 0x4c
        /*0032*/ 	.byte	0x01
	.zero		1


	//----- nvinfo : EIATTR_MERCURY_ISA_VERSION
	.align		4
        /*0034*/ 	.byte	0x03, 0x5f
        /*0036*/ 	.short	0x0000


	//----- nvinfo : EIATTR_COOP_GROUP_MASK_REGIDS
	.align		4
        /*0038*/ 	.byte	0x04, 0x29
        /*003a*/ 	.short	(.L_1636 - .L_1635)


	//   ....[0]....
.L_1635:
        /*003c*/ 	.word	0xffffffff


	//   ....[1]....
        /*0040*/ 	.word	0xffffffff


	//   ....[2]....
        /*0044*/ 	.word	0xffffffff


	//   ....[3]....
        /*0048*/ 	.word	0xffffffff


	//   ....[4]....
        /*004c*/ 	.word	0xffffffff


	//   ....[5]....
        /*0050*/ 	.word	0xffffffff


	//   ....[6]....
        /*0054*/ 	.word	0xffffffff


	//   ....[7]....
        /*0058*/ 	.word	0xffffffff


	//   ....[8]....
        /*005c*/ 	.word	0xffffffff


	//   ....[9]....
        /*0060*/ 	.word	0xffffffff


	//   ....[10]....
        /*0064*/ 	.word	0xffffffff


	//   ....[11]....
        /*0068*/ 	.word	0xffffffff


	//   ....[12]....
        /*006c*/ 	.word	0xffffffff


	//   ....[13]....
        /*0070*/ 	.word	0xffffffff


	//   ....[14]....
        /*0074*/ 	.word	0xffffffff


	//   ....[15]....
        /*0078*/ 	.word	0xffffffff


	//   ....[16]....
        /*007c*/ 	.word	0xffffffff


	//   ....[17]....
        /*0080*/ 	.word	0xffffffff


	//   ....[18]....
        /*0084*/ 	.word	0xffffffff


	//   ....[19]....
        /*0088*/ 	.word	0xffffffff


	//   ....[20]....
        /*008c*/ 	.word	0xffffffff


	//   ....[21]....
        /*0090*/ 	.word	0xffffffff


	//   ....[22]....
        /*0094*/ 	.word	0xffffffff


	//   ....[23]....
        /*0098*/ 	.word	0xffffffff


	//   ....[24]....
        /*009c*/ 	.word	0xffffffff


	//   ....[25]....
        /*00a0*/ 	.word	0xffffffff


	//   ....[26]....
        /*00a4*/ 	.word	0xffffffff


	//   ....[27]....
        /*00a8*/ 	.word	0xffffffff


	//----- nvinfo : EIATTR_COOP_GROUP_INSTR_OFFSETS
	.align		4
.L_1636:
        /*00ac*/ 	.byte	0x04, 0x28
        /*00ae*/ 	.short	(.L_1638 - .L_1637)


	//   ....[0]....
.L_1637:
        /*00b0*/ 	.word	0x00002830


	//   ....[1]....
        /*00b4*/ 	.word	0x00002860


	//   ....[2]....
        /*00b8*/ 	.word	0x00002880


	//   ....[3]....
        /*00bc*/ 	.word	0x000028a0


	//   ....[4]....
        /*00c0*/ 	.word	0x000028c0


	//   ....[5]....
        /*00c4*/ 	.word	0x00002ff0


	//   ....[6]....
        /*00c8*/ 	.word	0x00003010


	//   ....[7]....
        /*00cc*/ 	.word	0x00003030


	//   ....[8]....
        /*00d0*/ 	.word	0x00003050


	//   ....[9]....
        /*00d4*/ 	.word	0x00003070


	//   ....[10]....
        /*00d8*/ 	.word	0x00003140


	//   ....[11]....
        /*00dc*/ 	.word	0x000031a0


	//   ....[12]....
        /*00e0*/ 	.word	0x000031d0


	//   ....[13]....
        /*00e4*/ 	.word	0x000031e0


	//   ....[14]....
        /*00e8*/ 	.word	0x00003270


	//   ....[15]....
        /*00ec*/ 	.word	0x000032c0


	//   ....[16]....
        /*00f0*/ 	.word	0x000033a0


	//   ....[17]....
        /*00f4*/ 	.word	0x000033c0


	//   ....[18]....
        /*00f8*/ 	.word	0x000045c0


	//   ....[19]....
        /*00fc*/ 	.word	0x00004630


	//   ....[20]....
        /*0100*/ 	.word	0x00004690


	//   ....[21]....
        /*0104*/ 	.word	0x000046f0


	//   ....[22]....
        /*0108*/ 	.word	0x00004750


	//   ....[23]....
        /*010c*/ 	.word	0x00004ec0


	//   ....[24]....
        /*0110*/ 	.word	0x00004f20


	//   ....[25]....
        /*0114*/ 	.word	0x00004f80


	//   ....[26]....
        /*0118*/ 	.word	0x00004fe0


	//   ....[27]....
        /*011c*/ 	.word	0x00005040


	//----- nvinfo : EIATTR_EXIT_INSTR_OFFSETS
	.align		4
.L_1638:
        /*0120*/ 	.byte	0x04, 0x1c
        /*0122*/ 	.short	(.L_1640 - .L_1639)


	//   ....[0]....
.L_1639:
        /*0124*/ 	.word	0x00000170


	//   ....[1]....
        /*0128*/ 	.word	0x00004560


	//----- nvinfo : EIATTR_MAX_THREADS
	.align		4
.L_1640:
        /*012c*/ 	.byte	0x04, 0x05
        /*012e*/ 	.short	(.L_1642 - .L_1641)
.L_1641:
        /*0130*/ 	.word	0x00000080
        /*0134*/ 	.word	0x00000001
        /*0138*/ 	.word	0x00000001


	//----- nvinfo : EIATTR_CRS_STACK_SIZE
	.align		4
.L_1642:
        /*013c*/ 	.byte	0x04, 0x1e
        /*013e*/ 	.short	(.L_1644 - .L_1643)
.L_1643:
        /*0140*/ 	.word	0x00000000
.L_1644:


//--------------------- .nv.info._ZN10layer_norm13ln_fwd_kernelINS_13Kernel_traitsI6__halfS2_S2_S2_fjLj7168ELj1ELj1ELj4ELj16ENS_18Kernel_traits_baseILj7168ES2_S2_S2_S2_fjLj128EEEEELb0ELb1ELb1ELb0EEEvNS_9FwdParamsE --------------------------
	.section	.nv.info._ZN10layer_norm13ln_fwd_kernelINS_13Kernel_traitsI6__halfS2_S2_S2_fjLj7168ELj1ELj1ELj4ELj16ENS_18Kernel_traits_baseILj7168ES2_S2_S2_S2_fjLj128EEEEELb0ELb1ELb1ELb0EEEvNS_9FwdParamsE,"",@"SHT_CUDA_INFO"
	.sectionflags	@""
	.align	4


	//----- nvinfo : EIATTR_CUDA_API_VERSION
	.align		4
        /*0000*/ 	.byte	0x04, 0x37
        /*0002*/ 	.short	(.L_1646 - .L_1645)
.L_1645:
        /*0004*/ 	.word	0x00000082


	//----- nvinfo : EIATTR_SW2861232_WAR
	.align		4
.L_1646:
        /*0008*/ 	.byte	0x01, 0x35
	.zero		2


	//----- nvinfo : EIATTR_PARAM_CBANK
	.align		4
        /*000c*/ 	.byte	0x04, 0x0a
        /*000e*/ 	.short	(.L_1648 - .L_1647)
	.align		4
.L_1647:
        /*0010*/ 	.word	index@(.nv.constant0._ZN10layer_norm13ln_fwd_kernelINS_13Kernel_traitsI6__halfS2_S2_S2_fjLj7168ELj1ELj1ELj4ELj16ENS_18Kernel_traits_baseILj7168ES2_S2_S2_S2_fjLj128EEEEELb0ELb1ELb1ELb0EEEvNS_9FwdParamsE)
        /*0014*/ 	.short	0x0160
        /*0016*/ 	.short	0x00e8


	//----- nvinfo : EIATTR_CBANK_PARAM_SIZE
	.align		4
.L_1648:
        /*0018*/ 	.byte	0x03, 0x19
        /*001a*/ 	.short	0x00e8


	//----- nvinfo : EIATTR_KPARAM_INFO
	.align		4
        /*001c*/ 	.byte	0x04, 0x17
        /*001e*/ 	.short	(.L_1650 - .L_1649)
.L_1649:
        /*0020*/ 	.word	0x00000000
        /*0024*/ 	.short	0x0000
        /*0026*/ 	.short	0x0000
        /*0028*/ 	.byte	0x00, 0xf0, 0xa1, 0x03


	//----- nvinfo : EIATTR_MAXREG_COUNT
	.align		4
.L_1650:
        /*002c*/ 	.byte	0x03, 0x1b
        /*002e*/ 	.short	0x00ff


	//----- nvinfo : EIATTR_NUM_BARRIERS
	.align		4
        /*0030*/ 	.byte	0x02, 0x4c
        /*0032*/ 	.byte	0x01
	.zero		1


	//----- nvinfo : EIATTR_MERCURY_ISA_VERSION
	.align		4
        /*0034*/ 	.byte	0x03, 0x5f
        /*0036*/ 	.short	0x0000


	//----- nvinfo : EIATTR_COOP_GROUP_MASK_REGIDS
	.align		4
        /*0038*/ 	.byte	0x04, 0x29
        /*003a*/ 	.short	(.L_1652 - .L_1651)


	//   ....[0]....
.L_1651:
        /*003c*/ 	.word	0xffffffff


	//   ....[1]....
        /*0040*/ 	.word	0xffffffff


	//   ....[2]....
        /*0044*/ 	.word	0xffffffff


	//   ....[3]....
        /*0048*/ 	.word	0xffffffff


	//   ....[4]....
        /*004c*/ 	.word	0xffffffff


	//   ....[5]....
        /*0050*/ 	.word	0xffffffff


	//   ....[6]....
        /*0054*/ 	.word	0xffffffff


	//   ....[7]....
        /*0058*/ 	.word	0xffffffff


	//   ....[8]....
        /*005c*/ 	.word	0xffffffff


	//   ....[9]....
        /*0060*/ 	.word	0xffffffff


	//   ....[10]....
        /*0064*/ 	.word	0xffffffff


	//   ....[11]....
        /*0068*/ 	.word	0xffffffff


	//   ....[12]....
        /*006c*/ 	.word	0xffffffff


	//   ....[13]....
        /*0070*/ 	.word	0xffffffff


	//   ....[14]....
        /*0074*/ 	.word	0xffffffff


	//   ....[15]....
        /*0078*/ 	.word	0xffffffff


	//   ....[16]....
        /*007c*/ 	.word	0xffffffff


	//   ....[17]....
        /*0080*/ 	.word	0xffffffff


	//   ....[18]....
        /*0084*/ 	.word	0xffffffff


	//   ....[19]....
        /*0088*/ 	.word	0xffffffff


	//   ....[20]....
        /*008c*/ 	.word	0xffffffff


	//   ....[21]....
        /*0090*/ 	.word	0xffffffff


	//   ....[22]....
        /*0094*/ 	.word	0xffffffff


	//   ....[23]....
        /*0098*/ 	.word	0xffffffff


	//   ....[24]....
        /*009c*/ 	.word	0xffffffff


	//   ....[25]....
        /*00a0*/ 	.word	0xffffffff


	//   ....[26]....
        /*00a4*/ 	.word	0xffffffff


	//   ....[27]....
        /*00a8*/ 	.word	0xffffffff


	//----- nvinfo : EIATTR_COOP_GROUP_INSTR_OFFSETS
	.align		4
.L_1652:
        /*00ac*/ 	.byte	0x04, 0x28
        /*00ae*/ 	.short	(.L_1654 - .L_1653)


	//   ....[0]....
.L_1653:
        /*00b0*/ 	.word	0x00004e00


	//   ....[1]....
        /*00b4*/ 	.word	0x00004e30


	//   ....[2]....
        /*00b8*/ 	.word	0x00004e50


	//   ....[3]....
        /*00bc*/ 	.word	0x00004e70


	//   ....[4]....
        /*00c0*/ 	.word	0x00004e90


	//   ....[5]....
        /*00c4*/ 	.word	0x000055d0


	//   ....[6]....
        /*00c8*/ 	.word	0x000055f0


	//   ....[7]....
        /*00cc*/ 	.word	0x00005610


	//   ....[8]....
        /*00d0*/ 	.word	0x00005630


	//   ....[9]....
        /*00d4*/ 	.word	0x00005650


	//   ....[10]....
        /*00d8*/ 	.word	0x00005760


	//   ....[11]....
        /*00dc*/ 	.word	0x00005800


	//   ....[12]....
        /*00e0*/ 	.word	0x00005810


	//   ....[13]....
        /*00e4*/ 	.word	0x00005880


	//   ....[14]....
        /*00e8*/ 	.word	0x00005920


	//   ....[15]....
        /*00ec*/ 	.word	0x00005990


	//   ....[16]....
        /*00f0*/ 	.word	0x000059b0


	//   ....[17]....
        /*00f4*/ 	.word	0x00005a10


	//   ....[18]....
        /*00f8*/ 	.word	0x00006b40


	//   ....[19]....
        /*00fc*/ 	.word	0x00006ba0


	//   ....[20]....
        /*0100*/ 	.word	0x00006c00


	//   ....[21]....
        /*0104*/ 	.word	0x00006c60


	//   ....[22]....
        /*0108*/ 	.word	0x00006cc0


	//   ....[23]....
        /*010c*/ 	.word	0x00007440


	//   ....[24]....
        /*0110*/ 	.word	0x000074a0


	//   ....[25]....
        /*0114*/ 	.word	0x00007500


	//   ....[26]....
        /*0118*/ 	.word	0x00007560


	//   ....[27]....
        /*011c*/ 	.word	0x000075d0


	//----- nvinfo : EIATTR_EXIT_INSTR_OFFSETS
	.align		4
.L_1654:
        /*0120*/ 	.byte	0x04, 0x1c
        /*0122*/ 	.short	(.L_1656 - .L_1655)


	//   ....[0]....
.L_1655:
        /*0124*/ 	.word	0x00000950


	//   ....[1]....
        /*0128*/ 	.word	0x00006af0


	//----- nvinfo : EIATTR_MAX_THREADS
	.align		4
.L_1656:
        /*012c*/ 	.byte	0x04, 0x05
        /*012e*/ 	.short	(.L_1658 - .L_1657)
.L_1657:
        /*0130*/ 	.word	0x00000080
        /*0134*/ 	.word	0x00000001
        /*0138*/ 	.word	0x00000001


	//----- nvinfo : EIATTR_CRS_STACK_SIZE
	.align		4
.L_1658:
        /*013c*/ 	.byte	0x04, 0x1e
        /*013e*/ 	.short	(.L_1660 - .L_1659)
.L_1659:
        /*0140*/ 	.word	0x00000000
.L_1660:


//--------------------- .nv.info._ZN10layer_norm13ln_fwd_kernelINS_13Kernel_traitsI6__halfS2_S2_S2_fjLj7168ELj1ELj1ELj4ELj16ENS_18Kernel_traits_baseILj7168ES2_S2_S2_S2_fjLj128EEEEELb0ELb1ELb1ELb1EEEvNS_9FwdParamsE --------------------------
	.section	.nv.info._ZN10layer_norm13ln_fwd_kernelINS_13Kernel_traitsI6__halfS2_S2_S2_fjLj7168ELj1ELj1ELj4ELj16ENS_18Kernel_traits_baseILj7168ES2_S2_S2_S2_fjLj128EEEEELb0ELb1ELb1ELb1EEEvNS_9FwdParamsE,"",@"SHT_CUDA_INFO"
	.sectionflags	@""
	.align	4


	//----- nvinfo : EIATTR_CUDA_API_VERSION
	.align		4
        /*0000*/ 	.byte	0x04, 0x37
        /*0002*/ 	.short	(.L_1662 - .L_1661)
.L_1661:
        /*0004*/ 	.word	0x00000082


	//----- nvinfo : EIATTR_SW2861232_WAR
	.align		4
.L_1662:
        /*0008*/ 	.byte	0x01, 0x35
	.zero		2


	//----- nvinfo : EIATTR_PARAM_CBANK
	.align		4
        /*000c*/ 	.byte	0x04, 0x0a
        /*000e*/ 	.short	(.L_1664 - .L_1663)
	.align		4
.L_1663:
        /*0010*/ 	.word	index@(.nv.constant0._ZN10layer_norm13ln_fwd_kernelINS_13Kernel_traitsI6__halfS2_S2_S2_fjLj7168ELj1ELj1ELj4ELj16ENS_18Kernel_traits_baseILj7168ES2_S2_S2_S2_fjLj128EEEEELb0ELb1ELb1ELb1EEEvNS_9FwdParamsE)
        /*0014*/ 	.short	0x0160
        /*0016*/ 	.short	0x00e8


	//----- nvinfo : EIATTR_CBANK_PARAM_SIZE
	.align		4
.L_1664:
        /*0018*/ 	.byte	0x03, 0x19
        /*001a*/ 	.short	0x00e8


	//----- nvinfo : EIATTR_KPARAM_INFO
	.align		4
        /*001c*/ 	.byte	0x04, 0x17
        /*001e*/ 	.short	(.L_1666 - .L_1665)
.L_1665:
        /*0020*/ 	.word	0x00000000
        /*0024*/ 	.short	0x0000
        /*0026*/ 	.short	0x0000
        /*0028*/ 	.byte	0x00, 0xf0, 0xa1, 0x03


	//----- nvinfo : EIATTR_MAXREG_COUNT
	.align		4
.L_1666:
        /*002c*/ 	.byte	0x03, 0x1b
        /*002e*/ 	.short	0x00ff


	//----- nvinfo : EIATTR_NUM_BARRIERS
	.align		4
        /*0030*/ 	.byte	0x02, 0x4c
        /*0032*/ 	.byte	0x01
	.zero		1


	//----- nvinfo : EIATTR_MERCURY_ISA_VERSION
	.align		4
        /*0034*/ 	.byte	0x03, 0x5f
        /*0036*/ 	.short	0x0000


	//----- nvinfo : EIATTR_COOP_GROUP_MASK_REGIDS
	.align		4
        /*0038*/ 	.byte	0x04, 0x29
        /*003a*/ 	.short	(.L_1668 - .L_1667)


	//   ....[0]....
.L_1667:
        /*003c*/ 	.word	0xffffffff


	//   ....[1]....
        /*0040*/ 	.word	0xffffffff


	//   ....[2]....
        /*0044*/ 	.word	0xffffffff


	//   ....[3]....
        /*0048*/ 	.word	0xffffffff


	//   ....[4]....
        /*004c*/ 	.word	0xffffffff


	//   ....[5]....
        /*0050*/ 	.word	0xffffffff


	//   ....[6]....
        /*0054*/ 	.word	0xffffffff


	//   ....[7]....
        /*0058*/ 	.word	0xffffffff


	//   ....[8]....
        /*005c*/ 	.word	0xffffffff


	//   ....[9]....
        /*0060*/ 	.word	0xffffffff


	//   ....[10]....
        /*0064*/ 	.word	0xffffffff


	//   ....[11]....
        /*0068*/ 	.word	0xffffffff


	//   ....[12]....
        /*006c*/ 	.word	0xffffffff


	//   ....[13]....
        /*0070*/ 	.word	0xffffffff


	//   ....[14]....
        /*0074*/ 	.word	0xffffffff


	//   ....[15]....
        /*0078*/ 	.word	0xffffffff


	//   ....[16]....
        /*007c*/ 	.word	0xffffffff


	//   ....[17]....
        /*0080*/ 	.word	0xffffffff


	//   ....[18]....
        /*0084*/ 	.word	0xffffffff


	//   ....[19]....
        /*0088*/ 	.word	0xffffffff


	//   ....[20]....
        /*008c*/ 	.word	0xffffffff


	//   ....[21]....
        /*0090*/ 	.word	0xffffffff


	//   ....[22]....
        /*0094*/ 	.word	0xffffffff


	//   ....[23]....
        /*0098*/ 	.word	0xffffffff


	//   ....[24]....
        /*009c*/ 	.word	0xffffffff


	//   ....[25]....
        /*00a0*/ 	.word	0xffffffff


	//   ....[26]....
        /*00a4*/ 	.word	0xffffffff


	//   ....[27]....
        /*00a8*/ 	.word	0xffffffff


	//----- nvinfo : EIATTR_COOP_GROUP_INSTR_OFFSETS
	.align		4
.L_1668:
        /*00ac*/ 	.byte	0x04, 0x28
        /*00ae*/ 	.short	(.L_1670 - .L_1669)


	//   ....[0]....
.L_1669:
        /*00b0*/ 	.word	0x00004030


	//   ....[1]....
        /*00b4*/ 	.word	0x00004060


	//   ....[2]....
        /*00b8*/ 	.word	0x00004080


	//   ....[3]....
        /*00bc*/ 	.word	0x000040a0


	//   ....[4]....
        /*00c0*/ 	.word	0x000040c0


	//   ....[5]....
        /*00c4*/ 	.word	0x000047f0


	//   ....[6]....
        /*00c8*/ 	.word	0x00004810


	//   ....[7]....
        /*00cc*/ 	.word	0x00004830


	//   ....[8]....
        /*00d0*/ 	.word	0x00004850


	//   ....[9]....
        /*00d4*/ 	.word	0x00004870


	//   ....[10]....
        /*00d8*/ 	.word	0x00004960


	//   ....[11]....
        /*00dc*/ 	.word	0x000049b0


	//   ....[12]....
        /*00e0*/ 	.word	0x000049e0


	//   ....[13]....
        /*00e4*/ 	.word	0x000049f0


	//   ....[14]....
        /*00e8*/ 	.word	0x00004a80


	//   ....[15]....
        /*00ec*/ 	.word	0x00004ac0


	//   ....[16]....
        /*00f0*/ 	.word	0x00004b80


	//   ....[17]....
        /*00f4*/ 	.word	0x00004bb0


	//   ....[18]....
        /*00f8*/ 	.word	0x00005db0


	//   ....[19]....
        /*00fc*/ 	.word	0x00005e20


	//   ....[20]....
        /*0100*/ 	.word	0x00005e80


	//   ....[21]....
        /*0104*/ 	.word	0x00005ee0


	//   ....[22]....
        /*0108*/ 	.word	0x00005f40


	//   ....[23]....
        /*010c*/ 	.word	0x000066b0


	//   ....[24]....
        /*0110*/ 	.word	0x00006710


	//   ....[25]....
        /*0114*/ 	.word	0x00006770


	//   ....[26]....
        /*0118*/ 	.word	0x000067d0


	//   ....[27]....
        /*011c*/ 	.word	0x00006830


	//----- nvinfo : EIATTR_EXIT_INSTR_OFFSETS
	.align		4
.L_1670:
        /*0120*/ 	.byte	0x04, 0x1c
        /*0122*/ 	.short	(.L_1672 - .L_1671)


	//   ....[0]....
.L_1671:
        /*0124*/ 	.word	0x00000170


	//   ....[1]....
        /*0128*/ 	.word	0x00005d50


	//----- nvinfo : EIATTR_MAX_THREADS
	.align		4
.L_1672:
        /*012c*/ 	.byte	0x04, 0x05
        /*012e*/ 	.short	(.L_1674 - .L_1673)
.L_1673:
        /*0130*/ 	.word	0x00000080
        /*0134*/ 	.word	0x00000001
        /*0138*/ 	.word	0x00000001


	//----- nvinfo : EIATTR_CRS_STACK_SIZE
	.align		4
.L_1674:
        /*013c*/ 	.byte	0x04, 0x1e
        /*013e*/ 	.short	(.L_1676 - .L_1675)
.L_1675:
        /*0140*/ 	.word	0x00000000
.L_1676:


//--------------------- .nv.info._ZN10layer_norm13ln_fwd_kernelINS_13Kernel_traitsI6__halfS2_S2_S2_fjLj7168ELj1ELj1ELj4ELj16ENS_18Kernel_traits_baseILj7168ES2_S2_S2_S2_fjLj128EEEEELb1ELb0ELb0ELb0EEEvNS_9FwdParamsE --------------------------
	.section	.nv.info._ZN10layer_norm13ln_fwd_kernelINS_13Kernel_traitsI6__halfS2_S2_S2_fjLj7168ELj1ELj1ELj4ELj16ENS_18Kernel_traits_baseILj7168ES2_S2_S2_S2_fjLj128EEEEELb1ELb0ELb0ELb0EEEvNS_9FwdParamsE,"",@"SHT_CUDA_INFO"
	.sectionflags	@""
	.align	4


	//----- nvinfo : EIATTR_CUDA_API_VERSION
	.align		4
        /*0000*/ 	.byte	0x04, 0x37
        /*0002*/ 	.short	(.L_1678 - .L_1677)
.L_1677:
        /*0004*/ 	.word	0x00000082


	//----- nvinfo : EIATTR_SW2861232_WAR
	.align		4
.L_1678:
        /*0008*/ 	.byte	0x01, 0x35
	.zero		2


	//----- nvinfo : EIATTR_PARAM_CBANK
	.align		4
        /*000c*/ 	.byte	0x04, 0x0a
        /*000e*/ 	.short	(.L_1680 - .L_1679)
	.align		4
.L_1679:
        /*0010*/ 	.word	index@(.nv.constant0._ZN10layer_norm13ln_fwd_kernelINS_13Kernel_traitsI6__halfS2_S2_S2_fjLj7168ELj1ELj1ELj4ELj16ENS_18Kernel_traits_baseILj7168ES2_S2_S2_S2_fjLj128EEEEELb1ELb0ELb0ELb0EEEvNS_9FwdParamsE)
        /*0014*/ 	.short	0x0160
        /*0016*/ 	.short	0x00e8


	//----- nvinfo : EIATTR_CBANK_PARAM_SIZE
	.align		4
.L_1680:
        /*0018*/ 	.byte	0x03, 0x19
        /*001a*/ 	.short	0x00e8


	//----- nvinfo : EIATTR_KPARAM_INFO
	.align		4
        /*001c*/ 	.byte	0x04, 0x17
        /*001e*/ 	.short	(.L_1682 - .L_1681)
.L_1681:
        /*0020*/ 	.word	0x00000000
        /*0024*/ 	.short	0x0000
        /*0026*/ 	.short	0x0000
        /*0028*/ 	.byte	0x00, 0xf0, 0xa1, 0x03


	//----- nvinfo : EIATTR_MAXREG_COUNT
	.align		4
.L_1682:
        /*002c*/ 	.byte	0x03, 0x1b
        /*002e*/ 	.short	0x00ff


	//----- nvinfo : EIATTR_NUM_BARRIERS
	.align		4
        /*0030*/ 	.byte	0x02, 0x4c
        /*0032*/ 	.byte	0x01
	.zero		1


	//----- nvinfo : EIATTR_MERCURY_ISA_VERSION
	.align		4
        /*0034*/ 	.byte	0x03, 0x5f
        /*0036*/ 	.short	0x0000


	//----- nvinfo : EIATTR_COOP_GROUP_MASK_REGIDS
	.align		4
        /*0038*/ 	.byte	0x04, 0x29
        /*003a*/ 	.short	(.L_1684 - .L_1683)


	//   ....[0]....
.L_1683:
        /*003c*/ 	.word	0xffffffff


	//   ....[1]....
        /*0040*/ 	.word	0xffffffff


	//   ....[2]....
        /*0044*/ 	.word	0xffffffff


	//   ....[3]....
        /*0048*/ 	.word	0xffffffff


	//   ....[4]....
        /*004c*/ 	.word	0xffffffff


	//   ....[5]....
        /*0050*/ 	.word	0xffffffff


	//   ....[6]....
        /*0054*/ 	.word	0xffffffff


	//   ....[7]....
        /*0058*/ 	.word	0xffffffff


	//   ....[8]....
        /*005c*/ 	.word	0xffffffff


	//   ....[9]....
        /*0060*/ 	.word	0xffffffff


	//   ....[10]....
        /*0064*/ 	.word	0xffffffff


	//   ....[11]....
        /*0068*/ 	.word	0xffffffff


	//   ....[12]....
        /*006c*/ 	.word	0xffffffff


	//   ....[13]....
        /*0070*/ 	.word	0xffffffff


	//   ....[14]....
        /*0074*/ 	.word	0xffffffff


	//   ....[15]....
        /*0078*/ 	.word	0xffffffff


	//   ....[16]....
        /*007c*/ 	.word	0xffffffff


	//   ....[17]....
        /*0080*/ 	.word	0xffffffff


	//   ....[18]....
        /*0084*/ 	.word	0xffffffff


	//   ....[19]....
        /*0088*/ 	.word	0xffffffff


	//   ....[20]....
        /*008c*/ 	.word	0xffffffff


	//   ....[21]....
        /*0090*/ 	.word	0xffffffff


	//   ....[22]....
        /*0094*/ 	.word	0xffffffff


	//   ....[23]....
        /*0098*/ 	.word	0xffffffff


	//   ....[24]....
        /*009c*/ 	.word	0xffffffff


	//   ....[25]....
        /*00a0*/ 	.word	0xffffffff


	//   ....[26]....
        /*00a4*/ 	.word	0xffffffff


	//   ....[27]....
        /*00a8*/ 	.word	0xffffffff


	//----- nvinfo : EIATTR_COOP_GROUP_INSTR_OFFSETS
	.align		4
.L_1684:
        /*00ac*/ 	.byte	0x04, 0x28
        /*00ae*/ 	.short	(.L_1686 - .L_1685)


	//   ....[0]....
.L_1685:
        /*00b0*/ 	.word	0x00015900


	//   ....[1]....
        /*00b4*/ 	.word	0x00015930


	//   ....[2]....
        /*00b8*/ 	.word	0x00015960


	//   ....[3]....
        /*00bc*/ 	.word	0x00015980


	//   ....[4]....
        /*00c0*/ 	.word	0x000159a0


	//   ....[5]....
        /*00c4*/ 	.word	0x000160e0


	//   ....[6]....
        /*00c8*/ 	.word	0x00016100


	//   ....[7]....
        /*00cc*/ 	.word	0x00016120


	//   ....[8]....
        /*00d0*/ 	.word	0x00016140


	//   ....[9]....
        /*00d4*/ 	.word	0x00016160


	//   ....[10]....
        /*00d8*/ 	.word	0x00016280


	//   ....[11]....
        /*00dc*/ 	.word	0x000162d0


	//   ....[12]....
        /*00e0*/ 	.word	0x00016310


	//   ....[13]....
        /*00e4*/ 	.word	0x000163a0


	//   ....[14]....
        /*00e8*/ 	.word	0x00016430


	//   ....[15]....
        /*00ec*/ 	.word	0x00016480


	//   ....[16]....
        /*00f0*/ 	.word	0x000164d0


	//   ....[17]....
        /*00f4*/ 	.word	0x00016510


	//   ....[18]....
        /*00f8*/ 	.word	0x000175f0


	//   ....[19]....
        /*00fc*/ 	.word	0x00017660


	//   ....[20]....
        /*0100*/ 	.word	0x000176c0


	//   ....[21]....
        /*0104*/ 	.word	0x00017720


	//   ....[22]....
        /*0108*/ 	.word	0x00017780


	//   ....[23]....
        /*010c*/ 	.word	0x00017f10


	//   ....[24]....
        /*0110*/ 	.word	0x00017f70


	//   ....[25]....
        /*0114*/ 	.word	0x00017fd0


	//   ....[26]....
        /*0118*/ 	.word	0x00018030


	//   ....[27]....
        /*011c*/ 	.word	0x000180a0


	//----- nvinfo : EIATTR_EXIT_INSTR_OFFSETS
	.align		4
.L_1686:
        /*0120*/ 	.byte	0x04, 0x1c
        /*0122*/ 	.short	(.L_1688 - .L_1687)


	//   ....[0]....
.L_1687:
        /*0124*/ 	.word	0x00000be0


	//   ....[1]....
        /*0128*/ 	.word	0x00017590


	//----- nvinfo : EIATTR_MAX_THREADS
	.align		4
.L_1688:
        /*012c*/ 	.byte	0x04, 0x05
        /*012e*/ 	.short	(.L_1690 - .L_1689)
.L_1689:
        /*0130*/ 	.word	0x00000080
        /*0134*/ 	.word	0x00000001
        /*0138*/ 	.word	0x00000001


	//----- nvinfo : EIATTR_CRS_STACK_SIZE
	.align		4
.L_1690:
        /*013c*/ 	.byte	0x04, 0x1e
        /*013e*/ 	.short	(.L_1692 - .L_1691)
.L_1691:
        /*0140*/ 	.word	0x00000000
.L_1692:


//--------------------- .nv.info._ZN10layer_norm13ln_fwd_kernelINS_13Kernel_traitsI6__halfS2_S2_S2_fjLj7168ELj1ELj1ELj4ELj16ENS_18Kernel_traits_baseILj7168ES2_S2_S2_S2_fjLj128EEEEELb1ELb0ELb0ELb1EEEvNS_9FwdParamsE --------------------------
	.section	.nv.info._ZN10layer_norm13ln_fwd_kernelINS_13Kernel_traitsI6__halfS2_S2_S2_fjLj7168ELj1ELj1ELj4ELj16ENS_18Kernel_traits_baseILj7168ES2_S2_S2_S2_fjLj128EEEEELb1ELb0ELb0ELb1EEEvNS_9FwdParamsE,"",@"SHT_CUDA_INFO"
	.sectionflags	@""
	.align	4


	//----- nvinfo : EIATTR_CUDA_API_VERSION
	.align		4
        /*0000*/ 	.byte	0x04, 0x37
        /*0002*/ 	.short	(.L_1694 - .L_1693)
.L_1693:
        /*0004*/ 	.word	0x00000082


	//----- nvinfo : EIATTR_SW2861232_WAR
	.align		4
.L_1694:
        /*0008*/ 	.byte	0x01, 0x35
	.zero		2


	//----- nvinfo : EIATTR_PARAM_CBANK
	.align		4
        /*000c*/ 	.byte	0x04, 0x0a
        /*000e*/ 	.short	(.L_1696 - .L_1695)
	.align		4
.L_1695:
        /*0010*/ 	.word	index@(.nv.constant0._ZN10layer_norm13ln_fwd_kernelINS_13Kernel_traitsI6__halfS2_S2_S2_fjLj7168ELj1ELj1ELj4ELj16ENS_18Kernel_traits_baseILj7168ES2_S2_S2_S2_fjLj128EEEEELb1ELb0ELb0ELb1EEEvNS_9FwdParamsE)
        /*0014*/ 	.short	0x0160
        /*0016*/ 	.short	0x00e8


	//----- nvinfo : EIATTR_CBANK_PARAM_SIZE
	.align		4
.L_1696:
        /*0018*/ 	.byte	0x03, 0x19
        /*001a*/ 	.short	0x00e8


	//----- nvinfo : EIATTR_KPARAM_INFO
	.align		4
        /*001c*/ 	.byte	0x04, 0x17
        /*001e*/ 	.short	(.L_1698 - .L_1697)
.L_1697:
        /*0020*/ 	.word	0x00000000
        /*0024*/ 	.short	0x0000
        /*0026*/ 	.short	0x0000
        /*0028*/ 	.byte	0x00, 0xf0, 0xa1, 0x03


	//----- nvinfo : EIATTR_MAXREG_COUNT
	.align		4
.L_1698:
        /*002c*/ 	.byte	0x03, 0x1b
        /*002e*/ 	.short	0x00ff


	//----- nvinfo : EIATTR_NUM_BARRIERS
	.align		4
        /*0030*/ 	.byte	0x02, 0x4c
        /*0032*/ 	.byte	0x01
	.zero		1


	//----- nvinfo : EIATTR_MERCURY_ISA_VERSION
	.align		4
        /*0034*/ 	.byte	0x03, 0x5f
        /*0036*/ 	.short	0x0000


	//----- nvinfo : EIATTR_COOP_GROUP_MASK_REGIDS
	.align		4
        /*0038*/ 	.byte	0x04, 0x29
        /*003a*/ 	.short	(.L_1700 - .L_1699)


	//   ....[0]....
.L_1699:
        /*003c*/ 	.word	0xffffffff


	//   ....[1]....
        /*0040*/ 	.word	0xffffffff


	//   ....[2]....
        /*0044*/ 	.word	0xffffffff


	//   ....[3]....
        /*0048*/ 	.word	0xffffffff


	//   ....[4]....
        /*004c*/ 	.word	0xffffffff


	//   ....[5]....
        /*0050*/ 	.word	0xffffffff


	//   ....[6]....
        /*0054*/ 	.word	0xffffffff


	//   ....[7]....
        /*0058*/ 	.word	0xffffffff


	//   ....[8]....
        /*005c*/ 	.word	0xffffffff


	//   ....[9]....
        /*0060*/ 	.word	0xffffffff


	//   ....[10]....
        /*0064*/ 	.word	0xffffffff


	//   ....[11]....
        /*0068*/ 	.word	0xffffffff


	//   ....[12]....
        /*006c*/ 	.word	0xffffffff


	//   ....[13]....
        /*0070*/ 	.word	0xffffffff


	//   ....[14]....
        /*0074*/ 	.word	0xffffffff


	//   ....[15]....
        /*0078*/ 	.word	0xffffffff


	//   ....[16]....
        /*007c*/ 	.word	0xffffffff


	//   ....[17]....
        /*0080*/ 	.word	0xffffffff


	//   ....[18]....
        /*0084*/ 	.word	0xffffffff


	//   ....[19]....
        /*0088*/ 	.word	0xffffffff


	//   ....[20]....
        /*008c*/ 	.word	0xffffffff


	//   ....[21]....
        /*0090*/ 	.word	0xffffffff


	//   ....[22]....
        /*0094*/ 	.word	0xffffffff


	//   ....[23]....
        /*0098*/ 	.word	0xffffffff


	//   ....[24]....
        /*009c*/ 	.word	0xffffffff


	//   ....[25]....
        /*00a0*/ 	.word	0xffffffff


	//   ....[26]....
        /*00a4*/ 	.word	0xffffffff


	//   ....[27]....
        /*00a8*/ 	.word	0xffffffff


	//----- nvinfo : EIATTR_COOP_GROUP_INSTR_OFFSETS
	.align		4
.L_1700:
        /*00ac*/ 	.byte	0x04, 0x28
        /*00ae*/ 	.short	(.L_1702 - .L_1701)


	//   ....[0]....
.L_1701:
        /*00b0*/ 	.word	0x00014400


	//   ....[1]....
        /*00b4*/ 	.word	0x00014430


	//   ....[2]....
        /*00b8*/ 	.word	0x00014450


	//   ....[3]....
        /*00bc*/ 	.word	0x00014470


	//   ....[4]....
        /*00c0*/ 	.word	0x00014490


	//   ....[5]....
        /*00c4*/ 	.word	0x00014bc0


	//   ....[6]....
        /*00c8*/ 	.word	0x00014be0


	//   ....[7]....
        /*00cc*/ 	.word	0x00014c00


	//   ....[8]....
        /*00d0*/ 	.word	0x00014c20


	//   ....[9]....
        /*00d4*/ 	.word	0x00014c40


	//   ....[10]....
        /*00d8*/ 	.word	0x00014d50


	//   ....[11]....
        /*00dc*/ 	.word	0x00014da0


	//   ....[12]....
        /*00e0*/ 	.word	0x00014dd0


	//   ....[13]....
        /*00e4*/ 	.word	0x00014de0


	//   ....[14]....
        /*00e8*/ 	.word	0x00014e60


	//   ....[15]....
        /*00ec*/ 	.word	0x00014ec0


	//   ....[16]....
        /*00f0*/ 	.word	0x00014f80


	//   ....[17]....
        /*00f4*/ 	.word	0x00014fa0


	//   ....[18]....
        /*00f8*/ 	.word	0x00016230


	//   ....[19]....
        /*00fc*/ 	.word	0x000162a0


	//   ....[20]....
        /*0100*/ 	.word	0x00016300


	//   ....[21]....
        /*0104*/ 	.word	0x00016360


	//   ....[22]....
        /*0108*/ 	.word	0x000163c0


	//   ....[23]....
        /*010c*/ 	.word	0x00016b30


	//   ....[24]....
        /*0110*/ 	.word	0x00016b90


	//   ....[25]....
        /*0114*/ 	.word	0x00016bf0


	//   ....[26]....
        /*0118*/ 	.word	0x00016c50


	//   ....[27]....
        /*011c*/ 	.word	0x00016cb0


	//----- nvinfo : EIATTR_EXIT_INSTR_OFFSETS
	.align		4
.L_1702:
        /*0120*/ 	.byte	0x04, 0x1c
        /*0122*/ 	.short	(.L_1704 - .L_1703)


	//   ....[0]....
.L_1703:
        /*0124*/ 	.word	0x000005b0


	//   ....[1]....
        /*0128*/ 	.word	0x000161d0


	//----- nvinfo : EIATTR_MAX_THREADS
	.align		4
.L_1704:
        /*012c*/ 	.byte	0x04, 0x05
        /*012e*/ 	.short	(.L_1706 - .L_1705)
.L_1705:
        /*0130*/ 	.word	0x00000080
        /*0134*/ 	.word	0x00000001
        /*0138*/ 	.word	0x00000001


	//----- nvinfo : EIATTR_CRS_STACK_SIZE
	.align		4
.L_1706:
        /*013c*/ 	.byte	0x04, 0x1e
        /*013e*/ 	.short	(.L_1708 - .L_1707)
.L_1707:
        /*0140*/ 	.word	0x00000000
.L_1708:


//--------------------- .nv.info._ZN10layer_norm13ln_fwd_kernelINS_13Kernel_traitsI6__halfS2_S2_S2_fjLj7168ELj1ELj1ELj4ELj16ENS_18Kernel_traits_baseILj7168ES2_S2_S2_S2_fjLj128EEEEELb1ELb0ELb1ELb0EEEvNS_9FwdParamsE --------------------------
	.section	.nv.info._ZN10layer_norm13ln_fwd_kernelINS_13Kernel_traitsI6__halfS2_S2_S2_fjLj7168ELj1ELj1ELj4ELj16ENS_18Kernel_traits_baseILj7168ES2_S2_S2_S2_fjLj128EEEEELb1ELb0ELb1ELb0EEEvNS_9FwdParamsE,"",@"SHT_CUDA_INFO"
	.sectionflags	@""
	.align	4


	//----- nvinfo : EIATTR_CUDA_API_VERSION
	.align		4
        /*0000*/ 	.byte	0x04, 0x37
        /*0002*/ 	.short	(.L_1710 - .L_1709)
.L_1709:
        /*0004*/ 	.word	0x00000082


	//----- nvinfo : EIATTR_SW2861232_WAR
	.align		4
.L_1710:
        /*0008*/ 	.byte	0x01, 0x35
	.zero		2


	//----- nvinfo : EIATTR_PARAM_CBANK
	.align		4
        /*000c*/ 	.byte	0x04, 0x0a
        /*000e*/ 	.short	(.L_1712 - .L_1711)
	.align		4
.L_1711:
        /*0010*/ 	.word	index@(.nv.constant0._ZN10layer_norm13ln_fwd_kernelINS_13Kernel_traitsI6__halfS2_S2_S2_fjLj7168ELj1ELj1ELj4ELj16ENS_18Kernel_traits_baseILj7168ES2_S2_S2_S2_fjLj128EEEEELb1ELb0ELb1ELb0EEEvNS_9FwdParamsE)
        /*0014*/ 	.short	0x0160
        /*0016*/ 	.short	0x00e8


	//----- nvinfo : EIATTR_CBANK_PARAM_SIZE
	.align		4
.L_1712:
        /*0018*/ 	.byte	0x03, 0x19
        /*001a*/ 	.short	0x00e8


	//----- nvinfo : EIATTR_KPARAM_INFO
	.align		4
        /*001c*/ 	.byte	0x04, 0x17
        /*001e*/ 	.short	(.L_1714 - .L_1713)
.L_1713:
        /*0020*/ 	.word	0x00000000
        /*0024*/ 	.short	0x0000
        /*0026*/ 	.short	0x0000
        /*0028*/ 	.byte	0x00, 0xf0, 0xa1, 0x03


	//----- nvinfo : EIATTR_MAXREG_COUNT
	.align		4
.L_1714:
        /*002c*/ 	.byte	0x03, 0x1b
        /*002e*/ 	.short	0x00ff


	//----- nvinfo : EIATTR_NUM_BARRIERS
	.align		4
        /*0030*/ 	.byte	0x02, 0x4c
        /*0032*/ 	.byte	0x01
	.zero		1


	//----- nvinfo : EIATTR_MERCURY_ISA_VERSION
	.align		4
        /*0034*/ 	.byte	0x03, 0x5f
        /*0036*/ 	.short	0x0000


	//----- nvinfo : EIATTR_COOP_GROUP_MASK_REGIDS
	.align		4
        /*0038*/ 	.byte	0x04, 0x29
        /*003a*/ 	.short	(.L_1716 - .L_1715)


	//   ....[0]....
.L_1715:
        /*003c*/ 	.word	0xffffffff


	//   ....[1]....
        /*0040*/ 	.word	0xffffffff


	//   ....[2]....
        /*0044*/ 	.word	0xffffffff


	//   ....[3]....
        /*0048*/ 	.word	0xffffffff


	//   ....[4]....
        /*004c*/ 	.word	0xffffffff


	//   ....[5]....
        /*0050*/ 	.word	0xffffffff


	//   ....[6]....
        /*0054*/ 	.word	0xffffffff


	//   ....[7]....
        /*0058*/ 	.word	0xffffffff


	//   ....[8]....
        /*005c*/ 	.word	0xffffffff


	//   ....[9]....
        /*0060*/ 	.word	0xffffffff


	//   ....[10]....
        /*0064*/ 	.word	0xffffffff


	//   ....[11]....
        /*0068*/ 	.word	0xffffffff


	//   ....[12]....
        /*006c*/ 	.word	0xffffffff


	//   ....[13]....
        /*0070*/ 	.word	0xffffffff


	//   ....[14]....
        /*0074*/ 	.word	0xffffffff


	//   ....[15]....
        /*0078*/ 	.word	0xffffffff


	//   ....[16]....
        /*007c*/ 	.word	0xffffffff


	//   ....[17]....
        /*0080*/ 	.word	0xffffffff


	//   ....[18]....
        /*0084*/ 	.word	0xffffffff


	//   ....[19]....
        /*0088*/ 	.word	0xffffffff


	//   ....[20]....
        /*008c*/ 	.word	0xffffffff


	//   ....[21]....
        /*0090*/ 	.word	0xffffffff


	//   ....[22]....
        /*0094*/ 	.word	0xffffffff


	//   ....[23]....
        /*0098*/ 	.word	0xffffffff


	//   ....[24]....
        /*009c*/ 	.word	0xffffffff


	//   ....[25]....
        /*00a0*/ 	.word	0xffffffff


	//   ....[26]....
        /*00a4*/ 	.word	0xffffffff


	//   ....[27]....
        /*00a8*/ 	.word	0xffffffff


	//----- nvinfo : EIATTR_COOP_GROUP_INSTR_OFFSETS
	.align		4
.L_1716:
        /*00ac*/ 	.byte	0x04, 0x28
        /*00ae*/ 	.short	(.L_1718 - .L_1717)


	//   ....[0]....
.L_1717:
        /*00b0*/ 	.word	0x00017f70


	//   ....[1]....
        /*00b4*/ 	.word	0x00017fa0


	//   ....[2]....
        /*00b8*/ 	.word	0x00017fc0


	//   ....[3]....
        /*00bc*/ 	.word	0x00017fe0


	//   ....[4]....
        /*00c0*/ 	.word	0x00018000


	//   ....[5]....
        /*00c4*/ 	.word	0x00018740


	//   ....[6]....
        /*00c8*/ 	.word	0x00018760


	//   ....[7]....
        /*00cc*/ 	.word	0x00018780


	//   ....[8]....
        /*00d0*/ 	.word	0x000187a0


	//   ....[9]....
        /*00d4*/ 	.word	0x000187c0


	//   ....[10]....
        /*00d8*/ 	.word	0x00018930


	//   ....[11]....
        /*00dc*/ 	.word	0x00018950


	//   ....[12]....
        /*00e0*/ 	.word	0x00018960


	//   ....[13]....
        /*00e4*/ 	.word	0x00018990


	//   ....[14]....
        /*00e8*/ 	.word	0x00018a80


	//   ....[15]....
        /*00ec*/ 	.word	0x00018a90


	//   ....[16]....
        /*00f0*/ 	.word	0x00018b30


	//   ....[17]....
        /*00f4*/ 	.word	0x00018b60


	//   ....[18]....
        /*00f8*/ 	.word	0x00019cc0


	//   ....[19]....
        /*00fc*/ 	.word	0x00019d30


	//   ....[20]....
        /*0100*/ 	.word	0x00019d90


	//   ....[21]....
        /*0104*/ 	.word	0x00019df0


	//   ....[22]....
        /*0108*/ 	.word	0x00019e50


	//   ....[23]....
        /*010c*/ 	.word	0x0001a5d0


	//   ....[24]....
        /*0110*/ 	.word	0x0001a630


	//   ....[25]....
        /*0114*/ 	.word	0x0001a690


	//   ....[26]....
        /*0118*/ 	.word	0x0001a6f0


	//   ....[27]....
        /*011c*/ 	.word	0x0001a760


	//----- nvinfo : EIATTR_EXIT_INSTR_OFFSETS
	.align		4
.L_1718:
        /*0120*/ 	.byte	0x04, 0x1c
        /*0122*/ 	.short	(.L_1720 - .L_1719)


	//   ....[0]....
.L_1719:
        /*0124*/ 	.word	0x00000c20


	//   ....[1]....
        /*0128*/ 	.word	0x00019c60


	//----- nvinfo : EIATTR_MAX_THREADS
	.align		4
.L_1720:
        /*012c*/ 	.byte	0x04, 0x05
        /*012e*/ 	.short	(.L_1722 - .L_1721)
.L_1721:
        /*0130*/ 	.word	0x00000080
        /*0134*/ 	.word	0x00000001
        /*0138*/ 	.word	0x00000001


	//----- nvinfo : EIATTR_CRS_STACK_SIZE
	.align		4
.L_1722:
        /*013c*/ 	.byte	0x04, 0x1e
        /*013e*/ 	.short	(.L_1724 - .L_1723)
.L_1723:
        /*0140*/ 	.word	0x00000000
.L_1724:


//--------------------- .nv.info._ZN10layer_norm13ln_fwd_kernelINS_13Kernel_traitsI6__halfS2_S2_S2_fjLj7168ELj1ELj1ELj4ELj16ENS_18Kernel_traits_baseILj7168ES2_S2_S2_S2_fjLj128EEEEELb1ELb0ELb1ELb1EEEvNS_9FwdParamsE --------------------------
	.section	.nv.info._ZN10layer_norm13ln_fwd_kernelINS_13Kernel_traitsI6__halfS2_S2_S2_fjLj7168ELj1ELj1ELj4ELj16ENS_18Kernel_traits_baseILj7168ES2_S2_S2_S2_fjLj128EEEEELb1ELb0ELb1ELb1EEEvNS_9FwdParamsE,"",@"SHT_CUDA_INFO"
	.sectionflags	@""
	.align	4


	//----- nvinfo : EIATTR_CUDA_API_VERSION
	.align		4
        /*0000*/ 	.byte	0x04, 0x37
        /*0002*/ 	.short	(.L_1726 - .L_1725)
.L_1725:
        /*0004*/ 	.word	0x00000082


	//----- nvinfo : EIATTR_SW2861232_WAR
	.align		4
.L_1726:
        /*0008*/ 	.byte	0x01, 0x35
	.zero		2


	//----- nvinfo : EIATTR_PARAM_CBANK
	.align		4
        /*000c*/ 	.byte	0x04, 0x0a
        /*000e*/ 	.short	(.L_1728 - .L_1727)
	.align		4
.L_1727:
        /*0010*/ 	.word	index@(.nv.constant0._ZN10layer_norm13ln_fwd_kernelINS_13Kernel_traitsI6__halfS2_S2_S2_fjLj7168ELj1ELj1ELj4ELj16ENS_18Kernel_traits_baseILj7168ES2_S2_S2_S2_fjLj128EEEEELb1ELb0ELb1ELb1EEEvNS_9FwdParamsE)
        /*0014*/ 	.short	0x0160
        /*0016*/ 	.short	0x00e8


	//----- nvinfo : EIATTR_CBANK_PARAM_SIZE
	.align		4
.L_1728:
        /*0018*/ 	.byte	0x03, 0x19
        /*001a*/ 	.short	0x00e8


	//----- nvinfo : EIATTR_KPARAM_INFO
	.align		4
        /*001c*/ 	.byte	0x04, 0x17
        /*001e*/ 	.short	(.L_1730 - .L_1729)
.L_1729:
        /*0020*/ 	.word	0x00000000
        /*0024*/ 	.short	0x0000
        /*0026*/ 	.short	0x0000
        /*0028*/ 	.byte	0x00, 0xf0, 0xa1, 0x03


	//----- nvinfo : EIATTR_MAXREG_COUNT
	.align		4
.L_1730:
        /*002c*/ 	.byte	0x03, 0x1b
        /*002e*/ 	.short	0x00ff


	//----- nvinfo : EIATTR_NUM_BARRIERS
	.align		4
        /*0030*/ 	.byte	0x02, 0x4c
        /*0032*/ 	.byte	0x01
	.zero		1


	//----- nvinfo : EIATTR_MERCURY_ISA_VERSION
	.align		4
        /*0034*/ 	.byte	0x03, 0x5f
        /*0036*/ 	.short	0x0000


	//----- nvinfo : EIATTR_COOP_GROUP_MASK_REGIDS
	.align		4
        /*0038*/ 	.byte	0x04, 0x29
        /*003a*/ 	.short	(.L_1732 - .L_1731)


	//   ....[0]....
.L_1731:
        /*003c*/ 	.word	0xffffffff


	//   ....[1]....
        /*0040*/ 	.word	0xffffffff


	//   ....[2]....
        /*0044*/ 	.word	0xffffffff


	//   ....[3]....
        /*0048*/ 	.word	0xffffffff


	//   ....[4]....
        /*004c*/ 	.word	0xffffffff


	//   ....[5]....
        /*0050*/ 	.word	0xffffffff


	//   ....[6]....
        /*0054*/ 	.word	0xffffffff


	//   ....[7]....
        /*0058*/ 	.word	0xffffffff


	//   ....[8]....
        /*005c*/ 	.word	0xffffffff


	//   ....[9]....
        /*0060*/ 	.word	0xffffffff


	//   ....[10]....
        /*0064*/ 	.word	0xffffffff


	//   ....[11]....
        /*0068*/ 	.word	0xffffffff


	//   ....[12]....
        /*006c*/ 	.word	0xffffffff


	//   ....[13]....
        /*0070*/ 	.word	0xffffffff


	//   ....[14]....
        /*0074*/ 	.word	0xffffffff


	//   ....[15]....
        /*0078*/ 	.word	0xffffffff


	//   ....[16]....
        /*007c*/ 	.word	0xffffffff


	//   ....[17]....
        /*0080*/ 	.word	0xffffffff


	//   ....[18]....
        /*0084*/ 	.word	0xffffffff


	//   ....[19]....
        /*0088*/ 	.word	0xffffffff


	//   ....[20]....
        /*008c*/ 	.word	0xffffffff


	//   ....[21]....
        /*0090*/ 	.word	0xffffffff


	//   ....[22]....
        /*0094*/ 	.word	0xffffffff


	//   ....[23]....
        /*0098*/ 	.word	0xffffffff


	//   ....[24]....
        /*009c*/ 	.word	0xffffffff


	//   ....[25]....
        /*00a0*/ 	.word	0xffffffff


	//   ....[26]....
        /*00a4*/ 	.word	0xffffffff


	//   ....[27]....
        /*00a8*/ 	.word	0xffffffff


	//----- nvinfo : EIATTR_COOP_GROUP_INSTR_OFFSETS
	.align		4
.L_1732:
        /*00ac*/ 	.byte	0x04, 0x28
        /*00ae*/ 	.short	(.L_1734 - .L_1733)


	//   ....[0]....
.L_1733:
        /*00b0*/ 	.word	0x00016e10


	//   ....[1]....
        /*00b4*/ 	.word	0x00016e40


	//   ....[2]....
        /*00b8*/ 	.word	0x00016e60


	//   ....[3]....
        /*00bc*/ 	.word	0x00016e80


	//   ....[4]....
        /*00c0*/ 	.word	0x00016ea0


	//   ....[5]....
        /*00c4*/ 	.word	0x000175d0


	//   ....[6]....
        /*00c8*/ 	.word	0x000175f0


	//   ....[7]....
        /*00cc*/ 	.word	0x00017610


	//   ....[8]....
        /*00d0*/ 	.word	0x00017630


	//   ....[9]....
        /*00d4*/ 	.word	0x00017650


	//   ....[10]....
        /*00d8*/ 	.word	0x00017760


	//   ....[11]....
        /*00dc*/ 	.word	0x000177b0


	//   ....[12]....
        /*00e0*/ 	.word	0x000177f0


	//   ....[13]....
        /*00e4*/ 	.word	0x00017810


	//   ....[14]....
        /*00e8*/ 	.word	0x000178a0


	//   ....[15]....
        /*00ec*/ 	.word	0x000178e0


	//   ....[16]....
        /*00f0*/ 	.word	0x00017980


	//   ....[17]....
        /*00f4*/ 	.word	0x000179a0


	//   ....[18]....
        /*00f8*/ 	.word	0x00018cc0


	//   ....[19]....
        /*00fc*/ 	.word	0x00018d30


	//   ....[20]....
        /*0100*/ 	.word	0x00018d90


	//   ....[21]....
        /*0104*/ 	.word	0x00018df0


	//   ....[22]....
        /*0108*/ 	.word	0x00018e50


	//   ....[23]....
        /*010c*/ 	.word	0x000195c0


	//   ....[24]....
        /*0110*/ 	.word	0x00019620


	//   ....[25]....
        /*0114*/ 	.word	0x00019680


	//   ....[26]....
        /*0118*/ 	.word	0x000196e0


	//   ....[27]....
        /*011c*/ 	.word	0x00019740


	//----- nvinfo : EIATTR_EXIT_INSTR_OFFSETS
	.align		4
.L_1734:
        /*0120*/ 	.byte	0x04, 0x1c
        /*0122*/ 	.short	(.L_1736 - .L_1735)


	//   ....[0]....
.L_1735:
        /*0124*/ 	.word	0x000001e0


	//   ....[1]....
        /*0128*/ 	.word	0x00018c70


	//----- nvinfo : EIATTR_MAX_THREADS
	.align		4
.L_1736:
        /*012c*/ 	.byte	0x04, 0x05
        /*012e*/ 	.short	(.L_1738 - .L_1737)
.L_1737:
        /*0130*/ 	.word	0x00000080
        /*0134*/ 	.word	0x00000001
        /*0138*/ 	.word	0x00000001


	//----- nvinfo : EIATTR_CRS_STACK_SIZE
	.align		4
.L_1738:
        /*013c*/ 	.byte	0x04, 0x1e
        /*013e*/ 	.short	(.L_1740 - .L_1739)
.L_1739:
        /*0140*/ 	.word	0x00000000
.L_1740:


//--------------------- .nv.info._ZN10layer_norm13ln_fwd_kernelINS_13Kernel_traitsI6__halfS2_S2_S2_fjLj7168ELj1ELj1ELj4ELj16ENS_18Kernel_traits_baseILj7168ES2_S2_S2_S2_fjLj128EEEEELb1ELb1ELb0ELb0EEEvNS_9FwdParamsE --------------------------
	.section	.nv.info._ZN10layer_norm13ln_fwd_kernelINS_13Kernel_traitsI6__halfS2_S2_S2_fjLj7168ELj1ELj1ELj4ELj16ENS_18Kernel_traits_baseILj7168ES2_S2_S2_S2_fjLj128EEEEELb1ELb1ELb0ELb0EEEvNS_9FwdParamsE,"",@"SHT_CUDA_INFO"
	.sectionflags	@""
	.align	4


	//----- nvinfo : EIATTR_CUDA_API_VERSION
	.align		4
        /*0000*/ 	.byte	0x04, 0x37
        /*0002*/ 	.short	(.L_1742 - .L_1741)
.L_1741:
        /*0004*/ 	.word	0x00000082


	//----- nvinfo : EIATTR_SW2861232_WAR
	.align		4
.L_1742:
        /*0008*/ 	.byte	0x01, 0x35
	.zero		2


	//----- nvinfo : EIATTR_PARAM_CBANK
	.align		4
        /*000c*/ 	.byte	0x04, 0x0a
        /*000e*/ 	.short	(.L_1744 - .L_1743)
	.align		4
.L_1743:
        /*0010*/ 	.word	index@(.nv.constant0._ZN10layer_norm13ln_fwd_kernelINS_13Kernel_traitsI6__halfS2_S2_S2_fjLj7168ELj1ELj1ELj4ELj16ENS_18Kernel_traits_baseILj7168ES2_S2_S2_S2_fjLj128EEEEELb1ELb1ELb0ELb0EEEvNS_9FwdParamsE)
        /*0014*/ 	.short	0x0160
        /*0016*/ 	.short	0x00e8


	//----- nvinfo : EIATTR_CBANK_PARAM_SIZE
	.align		4
.L_1744:
        /*0018*/ 	.byte	0x03, 0x19
        /*001a*/ 	.short	0x00e8


	//----- nvinfo : EIATTR_KPARAM_INFO
	.align		4
        /*001c*/ 	.byte	0x04, 0x17
        /*001e*/ 	.short	(.L_1746 - .L_1745)
.L_1745:
        /*0020*/ 	.word	0x00000000
        /*0024*/ 	.short	0x0000
        /*0026*/ 	.short	0x0000
        /*0028*/ 	.byte	0x00, 0xf0, 0xa1, 0x03


	//----- nvinfo : EIATTR_MAXREG_COUNT
	.align		4
.L_1746:
        /*002c*/ 	.byte	0x03, 0x1b
        /*002e*/ 	.short	0x00ff


	//----- nvinfo : EIATTR_NUM_BARRIERS
	.align		4
        /*0030*/ 	.byte	0x02, 0x4c
        /*0032*/ 	.byte	0x01
	.zero		1


	//----- nvinfo : EIATTR_ANNOTATIONS
	.align		4
        /*0034*/ 	.byte	0x04, 0x55
        /*0036*/ 	.short	(.L_1748 - .L_1747)


	//   ....[0]....
.L_1747:
        /*0038*/ 	.word	0x00000001
        /*003c*/ 	.byte	0x40, 0x10, 0x00, 0x00, 0x01, 0x00, 0x00, 0x00, 0x80, 0x10, 0x00, 0x00, 0x01, 0x00, 0x00, 0x00
        /*004c*/ 	.byte	0xb0, 0x10, 0x00, 0x00, 0x01, 0x00, 0x00, 0x00, 0xf0, 0x20, 0x00, 0x00, 0x01, 0x00, 0x00, 0x00
        /*005c*/ 	.byte	0x90, 0x26, 0x00, 0x00, 0x01, 0x00, 0x00, 0x00, 0x20, 0x2c, 0x00, 0x00


	//----- nvinfo : EIATTR_MERCURY_ISA_VERSION
	.align		4
.L_1748:
        /*0068*/ 	.byte	0x03, 0x5f
        /*006a*/ 	.short	0x0000


	//----- nvinfo : EIATTR_COOP_GROUP_MASK_REGIDS
	.align		4
        /*006c*/ 	.byte	0x04, 0x29
        /*006e*/ 	.short	(.L_1750 - .L_1749)


	//   ....[0]....
.L_1749:
        /*0070*/ 	.word	0xffffffff


	//   ....[1]....
        /*0074*/ 	.word	0xffffffff


	//   ....[2]....
        /*0078*/ 	.word	0xffffffff


	//   ....[3]....
        /*007c*/ 	.word	0xffffffff


	//   ....[4]....
        /*0080*/ 	.word	0xffffffff


	//   ....[5]....
        /*0084*/ 	.word	0xffffffff


	//   ....[6]....
        /*0088*/ 	.word	0xffffffff


	//   ....[7]....
        /*008c*/ 	.word	0xffffffff


	//   ....[8]....
        /*0090*/ 	.word	0xffffffff


	//   ....[9]....
        /*0094*/ 	.word	0xffffffff


	//   ....[10]....
        /*0098*/ 	.word	0xffffffff


	//   ....[11]....
        /*009c*/ 	.word	0xffffffff


	//   ....[12]....
        /*00a0*/ 	.word	0xffffffff


	//   ....[13]....
        /*00a4*/ 	.word	0xffffffff


	//   ....[14]....
        /*00a8*/ 	.word	0xffffffff


	//   ....[15]....
        /*00ac*/ 	.word	0xffffffff


	//   ....[16]....
        /*00b0*/ 	.word	0xffffffff


	//   ....[17]....
        /*00b4*/ 	.word	0xffffffff


	//   ....[18]....
        /*00b8*/ 	.word	0xffffffff


	//   ....[19]....
        /*00bc*/ 	.word	0xffffffff


	//   ....[20]....
        /*00c0*/ 	.word	0xffffffff


	//   ....[21]....
        /*00c4*/ 	.word	0xffffffff


	//   ....[22]....
        /*00c8*/ 	.word	0xffffffff


	//   ....[23]....
        /*00cc*/ 	.word	0xffffffff


	//   ....[24]....
        /*00d0*/ 	.word	0xffffffff


	//   ....[25]....
        /*00d4*/ 	.word	0xffffffff


	//   ....[26]....
        /*00d8*/ 	.word	0xffffffff


	//   ....[27]....
        /*00dc*/ 	.word	0xffffffff


	//----- nvinfo : EIATTR_COOP_GROUP_INSTR_OFFSETS
	.align		4
.L_1750:
        /*00e0*/ 	.byte	0x04, 0x28
        /*00e2*/ 	.short	(.L_1752 - .L_1751)


	//   ....[0]....
.L_1751:
        /*00e4*/ 	.word	0x000161f0


	//   ....[1]....
        /*00e8*/ 	.word	0x00016220


	//   ....[2]....
        /*00ec*/ 	.word	0x00016250


	//   ....[3]....
        /*00f0*/ 	.word	0x00016270


	//   ....[4]....
        /*00f4*/ 	.word	0x00016290


	//   ....[5]....
        /*00f8*/ 	.word	0x000169d0


	//   ....[6]....
        /*00fc*/ 	.word	0x000169f0


	//   ....[7]....
        /*0100*/ 	.word	0x00016a10


	//   ....[8]....
        /*0104*/ 	.word	0x00016a30


	//   ....[9]....
        /*0108*/ 	.word	0x00016a50


	//   ....[10]....
        /*010c*/ 	.word	0x00016b80


	//   ....[11]....
        /*0110*/ 	.word	0x00016be0


	//   ....[12]....
        /*0114*/ 	.word	0x00016c40


	//   ....[13]....
        /*0118*/ 	.word	0x00016ca0


	//   ....[14]....
        /*011c*/ 	.word	0x00016cc0


	//   ....[15]....
        /*0120*/ 	.word	0x00016d60


	//   ....[16]....
        /*0124*/ 	.word	0x00016dc0


	//   ....[17]....
        /*0128*/ 	.word	0x00016dd0


	//   ....[18]....
        /*012c*/ 	.word	0x00017f00


	//   ....[19]....
        /*0130*/ 	.word	0x00017f70


	//   ....[20]....
        /*0134*/ 	.word	0x00017fe0


	//   ....[21]....
        /*0138*/ 	.word	0x00018050


	//   ....[22]....
        /*013c*/ 	.word	0x000180c0


	//   ....[23]....
        /*0140*/ 	.word	0x00018850


	//   ....[24]....
        /*0144*/ 	.word	0x000188b0


	//   ....[25]....
        /*0148*/ 	.word	0x00018910


	//   ....[26]....
        /*014c*/ 	.word	0x00018970


	//   ....[27]....
        /*0150*/ 	.word	0x000189d0


	//----- nvinfo : EIATTR_EXIT_INSTR_OFFSETS
	.align		4
.L_1752:
        /*0154*/ 	.byte	0x04, 0x1c
        /*0156*/ 	.short	(.L_1754 - .L_1753)


	//   ....[0]....
.L_1753:
        /*0158*/ 	.word	0x00000e00


	//   ....[1]....
        /*015c*/ 	.word	0x00017ea0


	//----- nvinfo : EIATTR_MAX_THREADS
	.align		4
.L_1754:
        /*0160*/ 	.byte	0x04, 0x05
        /*0162*/ 	.short	(.L_1756 - .L_1755)
.L_1755:
        /*0164*/ 	.word	0x00000080
        /*0168*/ 	.word	0x00000001
        /*016c*/ 	.word	0x00000001


	//----- nvinfo : EIATTR_CRS_STACK_SIZE
	.align		4
.L_1756:
        /*0170*/ 	.byte	0x04, 0x1e
        /*0172*/ 	.short	(.L_1758 - .L_1757)
.L_1757:
        /*0174*/ 	.word	0x00000000
.L_1758:


//--------------------- .nv.info._ZN10layer_norm13ln_fwd_kernelINS_13Kernel_traitsI6__halfS2_S2_S2_fjLj7168ELj1ELj1ELj4ELj16ENS_18Kernel_traits_baseILj7168ES2_S2_S2_S2_fjLj128EEEEELb1ELb1ELb0ELb1EEEvNS_9FwdParamsE --------------------------
	.section	.nv.info._ZN10layer_norm13ln_fwd_kernelINS_13Kernel_traitsI6__halfS2_S2_S2_fjLj7168ELj1ELj1ELj4ELj16ENS_18Kernel_traits_baseILj7168ES2_S2_S2_S2_fjLj128EEEEELb1ELb1ELb0ELb1EEEvNS_9FwdParamsE,"",@"SHT_CUDA_INFO"
	.sectionflags	@""
	.align	4


	//----- nvinfo : EIATTR_CUDA_API_VERSION
	.align		4
        /*0000*/ 	.byte	0x04, 0x37
        /*0002*/ 	.short	(.L_1760 - .L_1759)
.L_1759:
        /*0004*/ 	.word	0x00000082


	//----- nvinfo : EIATTR_SW2861232_WAR
	.align		4
.L_1760:
        /*0008*/ 	.byte	0x01, 0x35
	.zero		2


	//----- nvinfo : EIATTR_PARAM_CBANK
	.align		4
        /*000c*/ 	.byte	0x04, 0x0a
        /*000e*/ 	.short	(.L_1762 - .L_1761)
	.align		4
.L_1761:
        /*0010*/ 	.word	index@(.nv.constant0._ZN10layer_norm13ln_fwd_kernelINS_13Kernel_traitsI6__halfS2_S2_S2_fjLj7168ELj1ELj1ELj4ELj16ENS_18Kernel_traits_baseILj7168ES2_S2_S2_S2_fjLj128EEEEELb1ELb1ELb0ELb1EEEvNS_9FwdParamsE)
        /*0014*/ 	.short	0x0160
        /*0016*/ 	.short	0x00e8


	//----- nvinfo : EIATTR_CBANK_PARAM_SIZE
	.align		4
.L_1762:
        /*0018*/ 	.byte	0x03, 0x19
        /*001a*/ 	.short	0x00e8


	//----- nvinfo : EIATTR_KPARAM_INFO
	.align		4
        /*001c*/ 	.byte	0x04, 0x17
        /*001e*/ 	.short	(.L_1764 - .L_1763)
.L_1763:
        /*0020*/ 	.word	0x00000000
        /*0024*/ 	.short	0x0000
        /*0026*/ 	.short	0x0000
        /*0028*/ 	.byte	0x00, 0xf0, 0xa1, 0x03


	//----- nvinfo : EIATTR_MAXREG_COUNT
	.align		4
.L_1764:
        /*002c*/ 	.byte	0x03, 0x1b
        /*002e*/ 	.short	0x00ff


	//----- nvinfo : EIATTR_NUM_BARRIERS
	.align		4
        /*0030*/ 	.byte	0x02, 0x4c
        /*0032*/ 	.byte	0x01
	.zero		1


	//----- nvinfo : EIATTR_MERCURY_ISA_VERSION
	.align		4
        /*0034*/ 	.byte	0x03, 0x5f
        /*0036*/ 	.short	0x0000


	//----- nvinfo : EIATTR_COOP_GROUP_MASK_REGIDS
	.align		4
        /*0038*/ 	.byte	0x04, 0x29
        /*003a*/ 	.short	(.L_1766 - .L_1765)


	//   ....[0]....
.L_1765:
        /*003c*/ 	.word	0xffffffff


	//   ....[1]....
        /*0040*/ 	.word	0xffffffff


	//   ....[2]....
        /*0044*/ 	.word	0xffffffff


	//   ....[3]....
        /*0048*/ 	.word	0xffffffff


	//   ....[4]....
        /*004c*/ 	.word	0xffffffff


	//   ....[5]....
        /*0050*/ 	.word	0xffffffff


	//   ....[6]....
        /*0054*/ 	.word	0xffffffff


	//   ....[7]....
        /*0058*/ 	.word	0xffffffff


	//   ....[8]....
        /*005c*/ 	.word	0xffffffff


	//   ....[9]....
        /*0060*/ 	.word	0xffffffff


	//   ....[10]....
        /*0064*/ 	.word	0xffffffff


	//   ....[11]....
        /*0068*/ 	.word	0xffffffff


	//   ....[12]....
        /*006c*/ 	.word	0xffffffff


	//   ....[13]....
        /*0070*/ 	.word	0xffffffff


	//   ....[14]....
        /*0074*/ 	.word	0xffffffff


	//   ....[15]....
        /*0078*/ 	.word	0xffffffff


	//   ....[16]....
        /*007c*/ 	.word	0xffffffff


	//   ....[17]....
        /*0080*/ 	.word	0xffffffff


	//   ....[18]....
        /*0084*/ 	.word	0xffffffff


	//   ....[19]....
        /*0088*/ 	.word	0xffffffff


	//   ....[20]....
        /*008c*/ 	.word	0xffffffff


	//   ....[21]....
        /*0090*/ 	.word	0xffffffff


	//   ....[22]....
        /*0094*/ 	.word	0xffffffff


	//   ....[23]....
        /*0098*/ 	.word	0xffffffff


	//   ....[24]....
        /*009c*/ 	.word	0xffffffff


	//   ....[25]....
        /*00a0*/ 	.word	0xffffffff


	//   ....[26]....
        /*00a4*/ 	.word	0xffffffff


	//   ....[27]....
        /*00a8*/ 	.word	0xffffffff


	//----- nvinfo : EIATTR_COOP_GROUP_INSTR_OFFSETS
	.align		4
.L_1766:
        /*00ac*/ 	.byte	0x04, 0x28
        /*00ae*/ 	.short	(.L_1768 - .L_1767)


	//   ....[0]....
.L_1767:
        /*00b0*/ 	.word	0x00015100


	//   ....[1]....
        /*00b4*/ 	.word	0x00015130


	//   ....[2]....
        /*00b8*/ 	.word	0x00015150


	//   ....[3]....
        /*00bc*/ 	.word	0x00015170


	//   ....[4]....
        /*00c0*/ 	.word	0x00015190


	//   ....[5]....
        /*00c4*/ 	.word	0x000158c0


	//   ....[6]....
        /*00c8*/ 	.word	0x000158e0


	//   ....[7]....
        /*00cc*/ 	.word	0x00015900


	//   ....[8]....
        /*00d0*/ 	.word	0x00015920


	//   ....[9]....
        /*00d4*/ 	.word	0x00015940


	//   ....[10]....
        /*00d8*/ 	.word	0x00015a50


	//   ....[11]....
        /*00dc*/ 	.word	0x00015aa0


	//   ....[12]....
        /*00e0*/ 	.word	0x00015ac0


	//   ....[13]....
        /*00e4*/ 	.word	0x00015ad0


	//   ....[14]....
        /*00e8*/ 	.word	0x00015b60


	//   ....[15]....
        /*00ec*/ 	.word	0x00015bc0


	//   ....[16]....
        /*00f0*/ 	.word	0x00015ca0


	//   ....[17]....
        /*00f4*/ 	.word	0x00015cc0


	//   ....[18]....
        /*00f8*/ 	.word	0x00016f70


	//   ....[19]....
        /*00fc*/ 	.word	0x00016fe0


	//   ....[20]....
        /*0100*/ 	.word	0x00017040


	//   ....[21]....
        /*0104*/ 	.word	0x000170a0


	//   ....[22]....
        /*0108*/ 	.word	0x00017100


	//   ....[23]....
        /*010c*/ 	.word	0x00017870


	//   ....[24]....
        /*0110*/ 	.word	0x000178d0


	//   ....[25]....
        /*0114*/ 	.word	0x00017930


	//   ....[26]....
        /*0118*/ 	.word	0x00017990


	//   ....[27]....
        /*011c*/ 	.word	0x000179f0


	//----- nvinfo : EIATTR_EXIT_INSTR_OFFSETS
	.align		4
.L_1768:
        /*0120*/ 	.byte	0x04, 0x1c
        /*0122*/ 	.short	(.L_1770 - .L_1769)


	//   ....[0]....
.L_1769:
        /*0124*/ 	.word	0x000001a0


	//   ....[1]....
        /*0128*/ 	.word	0x00016f10


	//----- nvinfo : EIATTR_MAX_THREADS
	.align		4
.L_1770:
        /*012c*/ 	.byte	0x04, 0x05
        /*012e*/ 	.short	(.L_1772 - .L_1771)
.L_1771:
        /*0130*/ 	.word	0x00000080
        /*0134*/ 	.word	0x00000001
        /*0138*/ 	.word	0x00000001


	//----- nvinfo : EIATTR_CRS_STACK_SIZE
	.align		4
.L_1772:
        /*013c*/ 	.byte	0x04, 0x1e
        /*013e*/ 	.short	(.L_1774 - .L_1773)
.L_1773:
        /*0140*/ 	.word	0x00000000
.L_1774:


//--------------------- .nv.info._ZN10layer_norm13ln_fwd_kernelINS_13Kernel_traitsI6__halfS2_S2_S2_fjLj7168ELj1ELj1ELj4ELj16ENS_18Kernel_traits_baseILj7168ES2_S2_S2_S2_fjLj128EEEEELb1ELb1ELb1ELb0EEEvNS_9FwdParamsE --------------------------
	.section	.nv.info._ZN10layer_norm13ln_fwd_kernelINS_13Kernel_traitsI6__halfS2_S2_S2_fjLj7168ELj1ELj1ELj4ELj16ENS_18Kernel_traits_baseILj7168ES2_S2_S2_S2_fjLj128EEEEELb1ELb1ELb1ELb0EEEvNS_9FwdParamsE,"",@"SHT_CUDA_INFO"
	.sectionflags	@""
	.align	4


	//----- nvinfo : EIATTR_CUDA_API_VERSION
	.align		4
        /*0000*/ 	.byte	0x04, 0x37
        /*0002*/ 	.short	(.L_1776 - .L_1775)
.L_1775:
        /*0004*/ 	.word	0x00000082


	//----- nvinfo : EIATTR_SW2861232_WAR
	.align		4
.L_1776:
        /*0008*/ 	.byte	0x01, 0x35
	.zero		2


	//----- nvinfo : EIATTR_PARAM_CBANK
	.align		4
        /*000c*/ 	.byte	0x04, 0x0a
        /*000e*/ 	.short	(.L_1778 - .L_1777)
	.align		4
.L_1777:
        /*0010*/ 	.word	index@(.nv.constant0._ZN10layer_norm13ln_fwd_kernelINS_13Kernel_traitsI6__halfS2_S2_S2_fjLj7168ELj1ELj1ELj4ELj16ENS_18Kernel_traits_baseILj7168ES2_S2_S2_S2_fjLj128EEEEELb1ELb1ELb1ELb0EEEvNS_9FwdParamsE)
        /*0014*/ 	.short	0x0160
        /*0016*/ 	.short	0x00e8


	//----- nvinfo : EIATTR_CBANK_PARAM_SIZE
	.align		4
.L_1778:
        /*0018*/ 	.byte	0x03, 0x19
        /*001a*/ 	.short	0x00e8


	//----- nvinfo : EIATTR_KPARAM_INFO
	.align		4
        /*001c*/ 	.byte	0x04, 0x17
        /*001e*/ 	.short	(.L_1780 - .L_1779)
.L_1779:
        /*0020*/ 	.word	0x00000000
        /*0024*/ 	.short	0x0000
        /*0026*/ 	.short	0x0000
        /*0028*/ 	.byte	0x00, 0xf0, 0xa1, 0x03


	//----- nvinfo : EIATTR_MAXREG_COUNT
	.align		4
.L_1780:
        /*002c*/ 	.byte	0x03, 0x1b
        /*002e*/ 	.short	0x00ff


	//----- nvinfo : EIATTR_NUM_BARRIERS
	.align		4
        /*0030*/ 	.byte	0x02, 0x4c
        /*0032*/ 	.byte	0x01
	.zero		1


	//----- nvinfo : EIATTR_ANNOTATIONS
	.align		4
        /*0034*/ 	.byte	0x04, 0x55
        /*0036*/ 	.short	(.L_1782 - .L_1781)


	//   ....[0]....
.L_1781:
        /* <DEDUP_REMOVED lines=17> */


	//----- nvinfo : EIATTR_MERCURY_ISA_VERSION
	.align		4
.L_1782:
        /*0138*/ 	.byte	0x03, 0x5f
        /*013a*/ 	.short	0x0000


	//----- nvinfo : EIATTR_COOP_GROUP_MASK_REGIDS
	.align		4
        /*013c*/ 	.byte	0x04, 0x29
        /*013e*/ 	.short	(.L_1784 - .L_1783)


	//   ....[0]....
.L_1783:
        /*0140*/ 	.word	0xffffffff


	//   ....[1]....
        /*0144*/ 	.word	0xffffffff


	//   ....[2]....
        /*0148*/ 	.word	0xffffffff


	//   ....[3]....
        /*014c*/ 	.word	0xffffffff


	//   ....[4]....
        /*0150*/ 	.word	0xffffffff


	//   ....[5]....
        /*0154*/ 	.word	0xffffffff


	//   ....[6]....
        /*0158*/ 	.word	0xffffffff


	//   ....[7]....
        /*015c*/ 	.word	0xffffffff


	//   ....[8]....
        /*0160*/ 	.word	0xffffffff


	//   ....[9]....
        /*0164*/ 	.word	0xffffffff


	//   ....[10]....
        /*0168*/ 	.word	0xffffffff


	//   ....[11]....
        /*016c*/ 	.word	0xffffffff


	//   ....[12]....
        /*0170*/ 	.word	0xffffffff


	//   ....[13]....
        /*0174*/ 	.word	0xffffffff


	//   ....[14]....
        /*0178*/ 	.word	0xffffffff


	//   ....[15]....
        /*017c*/ 	.word	0xffffffff


	//   ....[16]....
        /*0180*/ 	.word	0xffffffff


	//   ....[17]....
        /*0184*/ 	.word	0xffffffff


	//   ....[18]....
        /*0188*/ 	.word	0xffffffff


	//   ....[19]....
        /*018c*/ 	.word	0xffffffff


	//   ....[20]....
        /*0190*/ 	.word	0xffffffff


	//   ....[21]....
        /*0194*/ 	.word	0xffffffff


	//   ....[22]....
        /*0198*/ 	.word	0xffffffff


	//   ....[23]....
        /*019c*/ 	.word	0xffffffff


	//   ....[24]....
        /*01a0*/ 	.word	0xffffffff


	//   ....[25]....
        /*01a4*/ 	.word	0xffffffff


	//   ....[26]....
        /*01a8*/ 	.word	0xffffffff


	//   ....[27]....
        /*01ac*/ 	.word	0xffffffff


	//----- nvinfo : EIATTR_COOP_GROUP_INSTR_OFFSETS
	.align		4
.L_1784:
        /*01b0*/ 	.byte	0x04, 0x28
        /*01b2*/ 	.short	(.L_1786 - .L_1785)


	//   ....[0]....
.L_1785:
        /*01b4*/ 	.word	0x000188c0


	//   ....[1]....
        /*01b8*/ 	.word	0x000188f0


	//   ....[2]....
        /*01bc*/ 	.word	0x00018910


	//   ....[3]....
        /*01c0*/ 	.word	0x00018930


	//   ....[4]....
        /*01c4*/ 	.word	0x00018950


	//   ....[5]....
        /*01c8*/ 	.word	0x00019090


	//   ....[6]....
        /*01cc*/ 	.word	0x000190b0


	//   ....[7]....
        /*01d0*/ 	.word	0x000190d0


	//   ....[8]....
        /*01d4*/ 	.word	0x000190f0


	//   ....[9]....
        /*01d8*/ 	.word	0x00019110


	//   ....[10]....
        /*01dc*/ 	.word	0x00019230


	//   ....[11]....
        /*01e0*/ 	.word	0x00019280


	//   ....[12]....
        /*01e4*/ 	.word	0x000192e0


	//   ....[13]....
        /*01e8*/ 	.word	0x00019350


	//   ....[14]....
        /*01ec*/ 	.word	0x00019360


	//   ....[15]....
        /*01f0*/ 	.word	0x00019400


	//   ....[16]....
        /*01f4*/ 	.word	0x00019460


	//   ....[17]....
        /*01f8*/ 	.word	0x00019490


	//   ....[18]....
        /*01fc*/ 	.word	0x0001a630


	//   ....[19]....
        /*0200*/ 	.word	0x0001a6a0


	//   ....[20]....
        /*0204*/ 	.word	0x0001a710


	//   ....[21]....
        /*0208*/ 	.word	0x0001a780


	//   ....[22]....
        /*020c*/ 	.word	0x0001a7f0


	//   ....[23]....
        /*0210*/ 	.word	0x0001af70


	//   ....[24]....
        /*0214*/ 	.word	0x0001afd0


	//   ....[25]....
        /*0218*/ 	.word	0x0001b030


	//   ....[26]....
        /*021c*/ 	.word	0x0001b090


	//   ....[27]....
        /*0220*/ 	.word	0x0001b0f0


	//----- nvinfo : EIATTR_EXIT_INSTR_OFFSETS
	.align		4
.L_1786:
        /*0224*/ 	.byte	0x04, 0x1c
        /*0226*/ 	.short	(.L_1788 - .L_1787)


	//   ....[0]....
.L_1787:
        /*0228*/ 	.word	0x00000de0


	//   ....[1]....
        /*022c*/ 	.word	0x0001a5d0


	//----- nvinfo : EIATTR_MAX_THREADS
	.align		4
.L_1788:
        /*0230*/ 	.byte	0x04, 0x05
        /*0232*/ 	.short	(.L_1790 - .L_1789)
.L_1789:
        /*0234*/ 	.word	0x00000080
        /*0238*/ 	.word	0x00000001
        /*023c*/ 	.word	0x00000001


	//----- nvinfo : EIATTR_CRS_STACK_SIZE
	.align		4
.L_1790:
        /*0240*/ 	.byte	0x04, 0x1e
        /*0242*/ 	.short	(.L_1792 - .L_1791)
.L_1791:
        /*0244*/ 	.word	0x00000000
.L_1792:


//--------------------- .nv.info._ZN10layer_norm13ln_fwd_kernelINS_13Kernel_traitsI6__halfS2_S2_S2_fjLj7168ELj1ELj1ELj4ELj16ENS_18Kernel_traits_baseILj7168ES2_S2_S2_S2_fjLj128EEEEELb1ELb1ELb1ELb1EEEvNS_9FwdParamsE --------------------------
	.section	.nv.info._ZN10layer_norm13ln_fwd_kernelINS_13Kernel_traitsI6__halfS2_S2_S2_fjLj7168ELj1ELj1ELj4ELj16ENS_18Kernel_traits_baseILj7168ES2_S2_S2_S2_fjLj128EEEEELb1ELb1ELb1ELb1EEEvNS_9FwdParamsE,"",@"SHT_CUDA_INFO"
	.sectionflags	@""
	.align	4


	//----- nvinfo : EIATTR_CUDA_API_VERSION
	.align		4
        /*0000*/ 	.byte	0x04, 0x37
        /*0002*/ 	.short	(.L_1794 - .L_1793)
.L_1793:
        /*0004*/ 	.word	0x00000082


	//----- nvinfo : EIATTR_SW2861232_WAR
	.align		4
.L_1794:
        /*0008*/ 	.byte	0x01, 0x35
	.zero		2


	//----- nvinfo : EIATTR_PARAM_CBANK
	.align		4
        /*000c*/ 	.byte	0x04, 0x0a
        /*000e*/ 	.short	(.L_1796 - .L_1795)
	.align		4
.L_1795:
        /*0010*/ 	.word	index@(.nv.constant0._ZN10layer_norm13ln_fwd_kernelINS_13Kernel_traitsI6__halfS2_S2_S2_fjLj7168ELj1ELj1ELj4ELj16ENS_18Kernel_traits_baseILj7168ES2_S2_S2_S2_fjLj128EEEEELb1ELb1ELb1ELb1EEEvNS_9FwdParamsE)
        /*0014*/ 	.short	0x0160
        /*0016*/ 	.short	0x00e8


	//----- nvinfo : EIATTR_CBANK_PARAM_SIZE
	.align		4
.L_1796:
        /*0018*/ 	.byte	0x03, 0x19
        /*001a*/ 	.short	0x00e8


	//----- nvinfo : EIATTR_KPARAM_INFO
	.align		4
        /*001c*/ 	.byte	0x04, 0x17
        /*001e*/ 	.short	(.L_1798 - .L_1797)
.L_1797:
        /*0020*/ 	.word	0x00000000
        /*0024*/ 	.short	0x0000
        /*0026*/ 	.short	0x0000
        /*0028*/ 	.byte	0x00, 0xf0, 0xa1, 0x03


	//----- nvinfo : EIATTR_MAXREG_COUNT
	.align		4
.L_1798:
        /*002c*/ 	.byte	0x03, 0x1b
        /*002e*/ 	.short	0x00ff


	//----- nvinfo : EIATTR_NUM_BARRIERS
	.align		4
        /*0030*/ 	.byte	0x02, 0x4c
        /*0032*/ 	.byte	0x01
	.zero		1


	//----- nvinfo : EIATTR_MERCURY_ISA_VERSION
	.align		4
        /*0034*/ 	.byte	0x03, 0x5f
        /*0036*/ 	.short	0x0000


	//----- nvinfo : EIATTR_COOP_GROUP_MASK_REGIDS
	.align		4
        /*0038*/ 	.byte	0x04, 0x29
        /*003a*/ 	.short	(.L_1800 - .L_1799)


	//   ....[0]....
.L_1799:
        /*003c*/ 	.word	0xffffffff


	//   ....[1]....
        /*0040*/ 	.word	0xffffffff


	//   ....[2]....
        /*0044*/ 	.word	0xffffffff


	//   ....[3]....
        /*0048*/ 	.word	0xffffffff


	//   ....[4]....
        /*004c*/ 	.word	0xffffffff


	//   ....[5]....
        /*0050*/ 	.word	0xffffffff


	//   ....[6]....
        /*0054*/ 	.word	0xffffffff


	//   ....[7]....
        /*0058*/ 	.word	0xffffffff


	//   ....[8]....
        /*005c*/ 	.word	0xffffffff


	//   ....[9]....
        /*0060*/ 	.word	0xffffffff


	//   ....[10]....
        /*0064*/ 	.word	0xffffffff


	//   ....[11]....
        /*0068*/ 	.word	0xffffffff


	//   ....[12]....
        /*006c*/ 	.word	0xffffffff


	//   ....[13]....
        /*0070*/ 	.word	0xffffffff


	//   ....[14]....
        /*0074*/ 	.word	0xffffffff


	//   ....[15]....
        /*0078*/ 	.word	0xffffffff


	//   ....[16]....
        /*007c*/ 	.word	0xffffffff


	//   ....[17]....
        /*0080*/ 	.word	0xffffffff


	//   ....[18]....
        /*0084*/ 	.word	0xffffffff


	//   ....[19]....
        /*0088*/ 	.word	0xffffffff


	//   ....[20]....
        /*008c*/ 	.word	0xffffffff


	//   ....[21]....
        /*0090*/ 	.word	0xffffffff


	//   ....[22]....
        /*0094*/ 	.word	0xffffffff


	//   ....[23]....
        /*0098*/ 	.word	0xffffffff


	//   ....[24]....
        /*009c*/ 	.word	0xffffffff


	//   ....[25]....
        /*00a0*/ 	.word	0xffffffff


	//   ....[26]....
        /*00a4*/ 	.word	0xffffffff


	//   ....[27]....
        /*00a8*/ 	.word	0xffffffff


	//----- nvinfo : EIATTR_COOP_GROUP_INSTR_OFFSETS
	.align		4
.L_1800:
        /*00ac*/ 	.byte	0x04, 0x28
        /*00ae*/ 	.short	(.L_1802 - .L_1801)


	//   ....[0]....
.L_1801:
        /*00b0*/ 	.word	0x000175f0


	//   ....[1]....
        /*00b4*/ 	.word	0x00017620


	//   ....[2]....
        /*00b8*/ 	.word	0x00017640


	//   ....[3]....
        /*00bc*/ 	.word	0x00017660


	//   ....[4]....
        /*00c0*/ 	.word	0x00017680


	//   ....[5]....
        /*00c4*/ 	.word	0x00017db0


	//   ....[6]....
        /*00c8*/ 	.word	0x00017dd0


	//   ....[7]....
        /*00cc*/ 	.word	0x00017df0


	//   ....[8]....
        /*00d0*/ 	.word	0x00017e10


	//   ....[9]....
        /*00d4*/ 	.word	0x00017e30


	//   ....[10]....
        /*00d8*/ 	.word	0x00017f50


	//   ....[11]....
        /*00dc*/ 	.word	0x00017fa0


	//   ....[12]....
        /*00e0*/ 	.word	0x00017fe0


	//   ....[13]....
        /*00e4*/ 	.word	0x00018000


	//   ....[14]....
        /*00e8*/ 	.word	0x000180a0


	//   ....[15]....
        /*00ec*/ 	.word	0x000180d0


	//   ....[16]....
        /*00f0*/ 	.word	0x00018170


	//   ....[17]....
        /*00f4*/ 	.word	0x000181c0


	//   ....[18]....
        /*00f8*/ 	.word	0x000194d0


	//   ....[19]....
        /*00fc*/ 	.word	0x00019540


	//   ....[20]....
        /*0100*/ 	.word	0x000195a0


	//   ....[21]....
        /*0104*/ 	.word	0x00019600


	//   ....[22]....
        /*0108*/ 	.word	0x00019660


	//   ....[23]....
        /*010c*/ 	.word	0x00019dd0


	//   ....[24]....
        /*0110*/ 	.word	0x00019e30


	//   ....[25]....
        /*0114*/ 	.word	0x00019e90


	//   ....[26]....
        /*0118*/ 	.word	0x00019ef0


	//   ....[27]....
        /*011c*/ 	.word	0x00019f50


	//----- nvinfo : EIATTR_EXIT_INSTR_OFFSETS
	.align		4
.L_1802:
        /*0120*/ 	.byte	0x04, 0x1c
        /*0122*/ 	.short	(.L_1804 - .L_1803)


	//   ....[0]....
.L_1803:
        /*0124*/ 	.word	0x000005e0


	//   ....[1]....
        /*0128*/ 	.word	0x00019480


	//----- nvinfo : EIATTR_MAX_THREADS
	.align		4
.L_1804:
        /*012c*/ 	.byte	0x04, 0x05
        /*012e*/ 	.short	(.L_1806 - .L_1805)
.L_1805:
        /*0130*/ 	.word	0x00000080
        /*0134*/ 	.word	0x00000001
        /*0138*/ 	.word	0x00000001


	//----- nvinfo : EIATTR_CRS_STACK_SIZE
	.align		4
.L_1806:
        /*013c*/ 	.byte	0x04, 0x1e
        /*013e*/ 	.short	(.L_1808 - .L_1807)
.L_1807:
        /*0140*/ 	.word	0x00000000
.L_1808:


//--------------------- .nv.info._ZN10layer_norm13ln_fwd_kernelINS_13Kernel_traitsIf13__nv_bfloat16S2_S2_fjLj7168ELj1ELj1ELj4ELj16ENS_18Kernel_traits_baseILj7168EfS2_S2_S2_fjLj128EEEEELb0ELb0ELb0ELb0EEEvNS_9FwdParamsE --------------------------
	.section	.nv.info._ZN10layer_norm13ln_fwd_kernelINS_13Kernel_traitsIf13__nv_bfloat16S2_S2_fjLj7168ELj1ELj1ELj4ELj16ENS_18Kernel_traits_baseILj7168EfS2_S2_S2_fjLj128EEEEELb0ELb0ELb0ELb0EEEvNS_9FwdParamsE,"",@"SHT_CUDA_INFO"
	.sectionflags	@""
	.align	4


	//----- nvinfo : EIATTR_CUDA_API_VERSION
	.align		4
        /*0000*/ 	.byte	0x04, 0x37
        /*0002*/ 	.short	(.L_1810 - .L_1809)
.L_1809:
        /*0004*/ 	.word	0x00000082


	//----- nvinfo : EIATTR_SW2861232_WAR
	.align		4
.L_1810:
        /*0008*/ 	.byte	0x01, 0x35
	.zero		2


	//----- nvinfo : EIATTR_PARAM_CBANK
	.align		4
        /*000c*/ 	.byte	0x04, 0x0a
        /*000e*/ 	.short	(.L_1812 - .L_1811)
	.align		4
.L_1811:
        /*0010*/ 	.word	index@(.nv.constant0._ZN10layer_norm13ln_fwd_kernelINS_13Kernel_traitsIf13__nv_bfloat16S2_S2_fjLj7168ELj1ELj1ELj4ELj16ENS_18Kernel_traits_baseILj7168EfS2_S2_S2_fjLj128EEEEELb0ELb0ELb0ELb0EEEvNS_9FwdParamsE)
        /*0014*/ 	.short	0x0160
        /*0016*/ 	.short	0x00e8


	//----- nvinfo : EIATTR_CBANK_PARAM_SIZE
	.align		4
.L_1812:
        /*0018*/ 	.byte	0x03, 0x19
        /*001a*/ 	.short	0x00e8


	//----- nvinfo : EIATTR_KPARAM_INFO
	.align		4
        /*001c*/ 	.byte	0x04, 0x17
        /*001e*/ 	.short	(.L_1814 - .L_1813)
.L_1813:
        /*0020*/ 	.word	0x00000000
        /*0024*/ 	.short	0x0000
        /*0026*/ 	.short	0x0000
        /*0028*/ 	.byte	0x00, 0xf0, 0xa1, 0x03


	//----- nvinfo : EIATTR_MAXREG_COUNT
	.align		4
.L_1814:
        /*002c*/ 	.byte	0x03, 0x1b
        /*002e*/ 	.short	0x00ff


	//----- nvinfo : EIATTR_NUM_BARRIERS
	.align		4
        /*0030*/ 	.byte	0x02, 0x4c
        /*0032*/ 	.byte	0x01
	.zero		1


	//----- nvinfo : EIATTR_MERCURY_ISA_VERSION
	.align		4
        /*0034*/ 	.byte	0x03, 0x5f
        /*0036*/ 	.short	0x0000


	//----- nvinfo : EIATTR_COOP_GROUP_MASK_REGIDS
	.align		4
        /*0038*/ 	.byte	0x04, 0x29
        /*003a*/ 	.short	(.L_1816 - .L_1815)


	//   ....[0]....
.L_1815:
        /*003c*/ 	.word	0xffffffff


	//   ....[1]....
        /*0040*/ 	.word	0xffffffff


	//   ....[2]....
        /*0044*/ 	.word	0xffffffff


	//   ....[3]....
        /*0048*/ 	.word	0xffffffff


	//   ....[4]....
        /*004c*/ 	.word	0xffffffff


	//   ....[5]....
        /*0050*/ 	.word	0xffffffff


	//   ....[6]....
        /*0054*/ 	.word	0xffffffff


	//   ....[7]....
        /*0058*/ 	.word	0xffffffff


	//   ....[8]....
        /*005c*/ 	.word	0xffffffff


	//   ....[9]....
        /*0060*/ 	.word	0xffffffff


	//   ....[10]....
        /*0064*/ 	.word	0xffffffff


	//   ....[11]....
        /*0068*/ 	.word	0xffffffff


	//   ....[12]....
        /*006c*/ 	.word	0xffffffff


	//   ....[13]....
        /*0070*/ 	.word	0xffffffff


	//   ....[14]....
        /*0074*/ 	.word	0xffffffff


	//   ....[15]....
        /*0078*/ 	.word	0xffffffff


	//   ....[16]....
        /*007c*/ 	.word	0xffffffff


	//   ....[17]....
        /*0080*/ 	.word	0xffffffff


	//   ....[18]....
        /*0084*/ 	.word	0xffffffff


	//   ....[19]....
        /*0088*/ 	.word	0xffffffff


	//   ....[20]....
        /*008c*/ 	.word	0xffffffff


	//   ....[21]....
        /*0090*/ 	.word	0xffffffff


	//   ....[22]....
        /*0094*/ 	.word	0xffffffff


	//   ....[23]....
        /*0098*/ 	.word	0xffffffff


	//   ....[24]....
        /*009c*/ 	.word	0xffffffff


	//   ....[25]....
        /*00a0*/ 	.word	0xffffffff


	//   ....[26]....
        /*00a4*/ 	.word	0xffffffff


	//   ....[27]....
        /*00a8*/ 	.word	0xffffffff


	//----- nvinfo : EIATTR_COOP_GROUP_INSTR_OFFSETS
	.align		4
.L_1816:
        /*00ac*/ 	.byte	0x04, 0x28
        /*00ae*/ 	.short	(.L_1818 - .L_1817)


	//   ....[0]....
.L_1817:
        /*00b0*/ 	.word	0x00003760


	//   ....[1]....
        /*00b4*/ 	.word	0x00003790


	//   ....[2]....
        /*00b8*/ 	.word	0x000037d0


	//   ....[3]....
        /*00bc*/ 	.word	0x000037f0


	//   ....[4]....
        /*00c0*/ 	.word	0x00003810


	//   ....[5]....
        /*00c4*/ 	.word	0x00003f60


	//   ....[6]....
        /*00c8*/ 	.word	0x00003f80


	//   ....[7]....
        /*00cc*/ 	.word	0x00003fa0


	//   ....[8]....
        /*00d0*/ 	.word	0x00003fc0


	//   ....[9]....
        /*00d4*/ 	.word	0x00003fe0


	//   ....[10]....
        /*00d8*/ 	.word	0x000040f0


	//   ....[11]....
        /*00dc*/ 	.word	0x00004140


	//   ....[12]....
        /*00e0*/ 	.word	0x00004170


	//   ....[13]....
        /*00e4*/ 	.word	0x00004210


	//   ....[14]....
        /*00e8*/ 	.word	0x000042a0


	//   ....[15]....
        /*00ec*/ 	.word	0x000042f0


	//   ....[16]....
        /*00f0*/ 	.word	0x00004350


	//   ....[17]....
        /*00f4*/ 	.word	0x00004380


	//   ....[18]....
        /*00f8*/ 	.word	0x00005450


	//   ....[19]....
        /*00fc*/ 	.word	0x000054c0


	//   ....[20]....
        /*0100*/ 	.word	0x00005520


	//   ....[21]....
        /*0104*/ 	.word	0x00005580


	//   ....[22]....
        /*0108*/ 	.word	0x000055e0


	//   ....[23]....
        /*010c*/ 	.word	0x00005d90


	//   ....[24]....
        /*0110*/ 	.word	0x00005df0


	//   ....[25]....
        /*0114*/ 	.word	0x00005e50


	//   ....[26]....
        /*0118*/ 	.word	0x00005eb0


	//   ....[27]....
        /*011c*/ 	.word	0x00005f20


	//----- nvinfo : EIATTR_EXIT_INSTR_OFFSETS
	.align		4
.L_1818:
        /*0120*/ 	.byte	0x04, 0x1c
        /*0122*/ 	.short	(.L_1820 - .L_1819)


	//   ....[0]....
.L_1819:
        /*0124*/ 	.word	0x00000960


	//   ....[1]....
        /*0128*/ 	.word	0x00005400


	//----- nvinfo : EIATTR_MAX_THREADS
	.align		4
.L_1820:
        /*012c*/ 	.byte	0x04, 0x05
        /*012e*/ 	.short	(.L_1822 - .L_1821)
.L_1821:
        /*0130*/ 	.word	0x00000080
        /*0134*/ 	.word	0x00000001
        /*0138*/ 	.word	0x00000001


	//----- nvinfo : EIATTR_CRS_STACK_SIZE
	.align		4
.L_1822:
        /*013c*/ 	.byte	0x04, 0x1e
        /*013e*/ 	.short	(.L_1824 - .L_1823)
.L_1823:
        /*0140*/ 	.word	0x00000000
.L_1824:


//--------------------- .nv.info._ZN10layer_norm13ln_fwd_kernelINS_13Kernel_traitsIf13__nv_bfloat16S2_S2_fjLj7168ELj1ELj1ELj4ELj16ENS_18Kernel_traits_baseILj7168EfS2_S2_S2_fjLj128EEEEELb0ELb0ELb0ELb1EEEvNS_9FwdParamsE --------------------------
	.section	.nv.info._ZN10layer_norm13ln_fwd_kernelINS_13Kernel_traitsIf13__nv_bfloat16S2_S2_fjLj7168ELj1ELj1ELj4ELj16ENS_18Kernel_traits_baseILj7168EfS2_S2_S2_fjLj128EEEEELb0ELb0ELb0ELb1EEEvNS_9FwdParamsE,"",@"SHT_CUDA_INFO"
	.sectionflags	@""
	.align	4


	//----- nvinfo : EIATTR_CUDA_API_VERSION
	.align		4
        /*0000*/ 	.byte	0x04, 0x37
        /*0002*/ 	.short	(.L_1826 - .L_1825)
.L_1825:
        /*0004*/ 	.word	0x00000082


	//----- nvinfo : EIATTR_SW2861232_WAR
	.align		4
.L_1826:
        /*0008*/ 	.byte	0x01, 0x35
	.zero		2


	//----- nvinfo : EIATTR_PARAM_CBANK
	.align		4
        /*000c*/ 	.byte	0x04, 0x0a
        /*000e*/ 	.short	(.L_1828 - .L_1827)
	.align		4
.L_1827:
        /*0010*/ 	.word	index@(.nv.constant0._ZN10layer_norm13ln_fwd_kernelINS_13Kernel_traitsIf13__nv_bfloat16S2_S2_fjLj7168ELj1ELj1ELj4ELj16ENS_18Kernel_traits_baseILj7168EfS2_S2_S2_fjLj128EEEEELb0ELb0ELb0ELb1EEEvNS_9FwdParamsE)
        /*0014*/ 	.short	0x0160
        /*0016*/ 	.short	0x00e8


	//----- nvinfo : EIATTR_CBANK_PARAM_SIZE
	.align		4
.L_1828:
        /*0018*/ 	.byte	0x03, 0x19
        /*001a*/ 	.short	0x00e8


	//----- nvinfo : EIATTR_KPARAM_INFO
	.align		4
        /*001c*/ 	.byte	0x04, 0x17
        /*001e*/ 	.short	(.L_1830 - .L_1829)
.L_1829:
        /*0020*/ 	.word	0x00000000
        /*0024*/ 	.short	0x0000
        /*0026*/ 	.short	0x0000
        /*0028*/ 	.byte	0x00, 0xf0, 0xa1, 0x03


	//----- nvinfo : EIATTR_MAXREG_COUNT
	.align		4
.L_1830:
        /*002c*/ 	.byte	0x03, 0x1b
        /*002e*/ 	.short	0x00ff


	//----- nvinfo : EIATTR_NUM_BARRIERS
	.align		4
        /*0030*/ 	.byte	0x02, 0x4c
        /*0032*/ 	.byte	0x01
	.zero		1


	//----- nvinfo : EIATTR_MERCURY_ISA_VERSION
	.align		4
        /*0034*/ 	.byte	0x03, 0x5f
        /*0036*/ 	.short	0x0000


	//----- nvinfo : EIATTR_COOP_GROUP_MASK_REGIDS
	.align		4
        /*0038*/ 	.byte	0x04, 0x29
        /*003a*/ 	.short	(.L_1832 - .L_1831)


	//   ....[0]....
.L_1831:
        /*003c*/ 	.word	0xffffffff


	//   ....[1]....
        /*0040*/ 	.word	0xffffffff


	//   ....[2]....
        /*0044*/ 	.word	0xffffffff


	//   ....[3]....
        /*0048*/ 	.word	0xffffffff


	//   ....[4]....
        /*004c*/ 	.word	0xffffffff


	//   ....[5]....
        /*0050*/ 	.word	0xffffffff


	//   ....[6]....
        /*0054*/ 	.word	0xffffffff


	//   ....[7]....
        /*0058*/ 	.word	0xffffffff


	//   ....[8]....
        /*005c*/ 	.word	0xffffffff


	//   ....[9]....
        /*0060*/ 	.word	0xffffffff


	//   ....[10]....
        /*0064*/ 	.word	0xffffffff


	//   ....[11]....
        /*0068*/ 	.word	0xffffffff


	//   ....[12]....
        /*006c*/ 	.word	0xffffffff


	//   ....[13]....
        /*0070*/ 	.word	0xffffffff


	//   ....[14]....
        /*0074*/ 	.word	0xffffffff


	//   ....[15]....
        /*0078*/ 	.word	0xffffffff


	//   ....[16]....
        /*007c*/ 	.word	0xffffffff


	//   ....[17]....
        /*0080*/ 	.word	0xffffffff


	//   ....[18]....
        /*0084*/ 	.word	0xffffffff


	//   ....[19]....
        /*0088*/ 	.word	0xffffffff


	//   ....[20]....
        /*008c*/ 	.word	0xffffffff


	//   ....[21]....
        /*0090*/ 	.word	0xffffffff


	//   ....[22]....
        /*0094*/ 	.word	0xffffffff


	//   ....[23]....
        /*0098*/ 	.word	0xffffffff


	//   ....[24]....
        /*009c*/ 	.word	0xffffffff


	//   ....[25]....
        /*00a0*/ 	.word	0xffffffff


	//   ....[26]....
        /*00a4*/ 	.word	0xffffffff


	//   ....[27]....
        /*00a8*/ 	.word	0xffffffff


	//----- nvinfo : EIATTR_COOP_GROUP_INSTR_OFFSETS
	.align		4
.L_1832:
        /*00ac*/ 	.byte	0x04, 0x28
        /*00ae*/ 	.short	(.L_1834 - .L_1833)


	//   ....[0]....
.L_1833:
        /*00b0*/ 	.word	0x00002c90


	//   ....[1]....
        /*00b4*/ 	.word	0x00002cc0


	//   ....[2]....
        /*00b8*/ 	.word	0x00002ce0


	//   ....[3]....
        /*00bc*/ 	.word	0x00002d00


	//   ....[4]....
        /*00c0*/ 	.word	0x00002d20


	//   ....[5]....
        /*00c4*/ 	.word	0x00003450


	//   ....[6]....
        /*00c8*/ 	.word	0x00003470


	//   ....[7]....
        /*00cc*/ 	.word	0x00003490


	//   ....[8]....
        /*00d0*/ 	.word	0x000034b0


	//   ....[9]....
        /*00d4*/ 	.word	0x000034d0


	//   ....[10]....
        /*00d8*/ 	.word	0x000035e0


	//   ....[11]....
        /*00dc*/ 	.word	0x00003630


	//   ....[12]....
        /*00e0*/ 	.word	0x00003650


	//   ....[13]....
        /*00e4*/ 	.word	0x00003670


	//   ....[14]....
        /*00e8*/ 	.word	0x00003720


	//   ....[15]....
        /*00ec*/ 	.word	0x00003760


	//   ....[16]....
        /*00f0*/ 	.word	0x00003810


	//   ....[17]....
        /*00f4*/ 	.word	0x00003850


	//   ....[18]....
        /*00f8*/ 	.word	0x00004720


	//   ....[19]....
        /*00fc*/ 	.word	0x00004790


	//   ....[20]....
        /*0100*/ 	.word	0x000047f0


	//   ....[21]....
        /*0104*/ 	.word	0x00004850


	//   ....[22]....
        /*0108*/ 	.word	0x000048b0


	//   ....[23]....
        /*010c*/ 	.word	0x00005020


	//   ....[24]....
        /*0110*/ 	.word	0x00005080


	//   ....[25]....
        /*0114*/ 	.word	0x000050e0


	//   ....[26]....
        /*0118*/ 	.word	0x00005140


	//   ....[27]....
        /*011c*/ 	.word	0x000051a0


	//----- nvinfo : EIATTR_EXIT_INSTR_OFFSETS
	.align		4
.L_1834:
        /*0120*/ 	.byte	0x04, 0x1c
        /*0122*/ 	.short	(.L_1836 - .L_1835)


	//   ....[0]....
.L_1835:
        /*0124*/ 	.word	0x00000380


	//   ....[1]....
        /*0128*/ 	.word	0x000046d0


	//----- nvinfo : EIATTR_MAX_THREADS
	.align		4
.L_1836:
        /*012c*/ 	.byte	0x04, 0x05
        /*012e*/ 	.short	(.L_1838 - .L_1837)
.L_1837:
        /*0130*/ 	.word	0x00000080
        /*0134*/ 	.word	0x00000001
        /*0138*/ 	.word	0x00000001


	//----- nvinfo : EIATTR_CRS_STACK_SIZE
	.align		4
.L_1838:
        /*013c*/ 	.byte	0x04, 0x1e
        /*013e*/ 	.short	(.L_1840 - .L_1839)
.L_1839:
        /*0140*/ 	.word	0x00000000
.L_1840:


//--------------------- .nv.info._ZN10layer_norm13ln_fwd_kernelINS_13Kernel_traitsIf13__nv_bfloat16S2_S2_fjLj7168ELj1ELj1ELj4ELj16ENS_18Kernel_traits_baseILj7168EfS2_S2_S2_fjLj128EEEEELb0ELb0ELb1ELb0EEEvNS_9FwdParamsE --------------------------
	.section	.nv.info._ZN10layer_norm13ln_fwd_kernelINS_13Kernel_traitsIf13__nv_bfloat16S2_S2_fjLj7168ELj1ELj1ELj4ELj16ENS_18Kernel_traits_baseILj7168EfS2_S2_S2_fjLj128EEEEELb0ELb0ELb1ELb0EEEvNS_9FwdParamsE,"",@"SHT_CUDA_INFO"
	.sectionflags	@""
	.align	4


	//----- nvinfo : EIATTR_CUDA_API_VERSION
	.align		4
        /*0000*/ 	.byte	0x04, 0x37
        /*0002*/ 	.short	(.L_1842 - .L_1841)
.L_1841:
        /*0004*/ 	.word	0x00000082


	//----- nvinfo : EIATTR_SW2861232_WAR
	.align		4
.L_1842:
        /*0008*/ 	.byte	0x01, 0x35
	.zero		2


	//----- nvinfo : EIATTR_PARAM_CBANK
	.align		4
        /*000c*/ 	.byte	0x04, 0x0a
        /*000e*/ 	.short	(.L_1844 - .L_1843)
	.align		4
.L_1843:
        /*0010*/ 	.word	index@(.nv.constant0._ZN10layer_norm13ln_fwd_kernelINS_13Kernel_traitsIf13__nv_bfloat16S2_S2_fjLj7168ELj1ELj1ELj4ELj16ENS_18Kernel_traits_baseILj7168EfS2_S2_S2_fjLj128EEEEELb0ELb0ELb1ELb0EEEvNS_9FwdParamsE)
        /*0014*/ 	.short	0x0160
        /*0016*/ 	.short	0x00e8


	//----- nvinfo : EIATTR_CBANK_PARAM_SIZE
	.align		4
.L_1844:
        /*0018*/ 	.byte	0x03, 0x19
        /*001a*/ 	.short	0x00e8


	//----- nvinfo : EIATTR_KPARAM_INFO
	.align		4
        /*001c*/ 	.byte	0x04, 0x17
        /*001e*/ 	.short	(.L_1846 - .L_1845)
.L_1845:
        /*0020*/ 	.word	0x00000000
        /*0024*/ 	.short	0x0000
        /*0026*/ 	.short	0x0000
        /*0028*/ 	.byte	0x00, 0xf0, 0xa1, 0x03


	//----- nvinfo : EIATTR_MAXREG_COUNT
	.align		4
.L_1846:
        /*002c*/ 	.byte	0x03, 0x1b
        /*002e*/ 	.short	0x00ff


	//----- nvinfo : EIATTR_NUM_BARRIERS
	.align		4
        /*0030*/ 	.byte	0x02, 0x4c
        /*0032*/ 	.byte	0x01
	.zero		1


	//----- nvinfo : EIATTR_MERCURY_ISA_VERSION
	.align		4
        /*0034*/ 	.byte	0x03, 0x5f
        /*0036*/ 	.short	0x0000


	//----- nvinfo : EIATTR_COOP_GROUP_MASK_REGIDS
	.align		4
        /*0038*/ 	.byte	0x04, 0x29
        /*003a*/ 	.short	(.L_1848 - .L_1847)


	//   ....[0]....
.L_1847:
        /*003c*/ 	.word	0xffffffff


	//   ....[1]....
        /*0040*/ 	.word	0xffffffff


	//   ....[2]....
        /*0044*/ 	.word	0xffffffff


	//   ....[3]....
        /*0048*/ 	.word	0xffffffff


	//   ....[4]....
        /*004c*/ 	.word	0xffffffff


	//   ....[5]....
        /*0050*/ 	.word	0xffffffff


	//   ....[6]....
        /*0054*/ 	.word	0xffffffff


	//   ....[7]....
        /*0058*/ 	.word	0xffffffff


	//   ....[8]....
        /*005c*/ 	.word	0xffffffff


	//   ....[9]....
        /*0060*/ 	.word	0xffffffff


	//   ....[10]....
        /*0064*/ 	.word	0xffffffff


	//   ....[11]....
        /*0068*/ 	.word	0xffffffff


	//   ....[12]....
        /*006c*/ 	.word	0xffffffff


	//   ....[13]....
        /*0070*/ 	.word	0xffffffff


	//   ....[14]....
        /*0074*/ 	.word	0xffffffff


	//   ....[15]....
        /*0078*/ 	.word	0xffffffff


	//   ....[16]....
        /*007c*/ 	.word	0xffffffff


	//   ....[17]....
        /*0080*/ 	.word	0xffffffff


	//   ....[18]....
        /*0084*/ 	.word	0xffffffff


	//   ....[19]....
        /*0088*/ 	.word	0xffffffff


	//   ....[20]....
        /*008c*/ 	.word	0xffffffff


	//   ....[21]....
        /*0090*/ 	.word	0xffffffff


	//   ....[22]....
        /*0094*/ 	.word	0xffffffff


	//   ....[23]....
        /*0098*/ 	.word	0xffffffff


	//   ....[24]....
        /*009c*/ 	.word	0xffffffff


	//   ....[25]....
        /*00a0*/ 	.word	0xffffffff


	//   ....[26]....
        /*00a4*/ 	.word	0xffffffff


	//   ....[27]....
        /*00a8*/ 	.word	0xffffffff


	//----- nvinfo : EIATTR_COOP_GROUP_INSTR_OFFSETS
	.align		4
.L_1848:
        /*00ac*/ 	.byte	0x04, 0x28
        /*00ae*/ 	.short	(.L_1850 - .L_1849)


	//   ....[0]....
.L_1849:
        /*00b0*/ 	.word	0x00004010


	//   ....[1]....
        /*00b4*/ 	.word	0x00004040


	//   ....[2]....
        /*00b8*/ 	.word	0x00004060


	//   ....[3]....
        /*00bc*/ 	.word	0x00004080


	//   ....[4]....
        /*00c0*/ 	.word	0x000040a0


	//   ....[5]....
        /*00c4*/ 	.word	0x000047e0


	//   ....[6]....
        /*00c8*/ 	.word	0x00004800


	//   ....[7]....
        /*00cc*/ 	.word	0x00004820


	//   ....[8]....
        /*00d0*/ 	.word	0x00004840


	//   ....[9]....
        /*00d4*/ 	.word	0x00004860


	//   ....[10]....
        /*00d8*/ 	.word	0x000049d0


	//   ....[11]....
        /*00dc*/ 	.word	0x000049f0


	//   ....[12]....
        /*00e0*/ 	.word	0x00004a00


	//   ....[13]....
        /*00e4*/ 	.word	0x00004a30


	//   ....[14]....
        /*00e8*/ 	.word	0x00004b10


	//   ....[15]....
        /*00ec*/ 	.word	0x00004b20


	//   ....[16]....
        /*00f0*/ 	.word	0x00004bf0


	//   ....[17]....
        /*00f4*/ 	.word	0x00004c00


	//   ....[18]....
        /*00f8*/ 	.word	0x00005d60


	//   ....[19]....
        /*00fc*/ 	.word	0x00005dd0


	//   ....[20]....
        /*0100*/ 	.word	0x00005e30


	//   ....[21]....
        /*0104*/ 	.word	0x00005e90


	//   ....[22]....
        /*0108*/ 	.word	0x00005ef0


	//   ....[23]....
        /*010c*/ 	.word	0x00006670


	//   ....[24]....
        /*0110*/ 	.word	0x000066d0


	//   ....[25]....
        /*0114*/ 	.word	0x00006730


	//   ....[26]....
        /*0118*/ 	.word	0x00006790


	//   ....[27]....
        /*011c*/ 	.word	0x00006800


	//----- nvinfo : EIATTR_EXIT_INSTR_OFFSETS
	.align		4
.L_1850:
        /*0120*/ 	.byte	0x04, 0x1c
        /*0122*/ 	.short	(.L_1852 - .L_1851)


	//   ....[0]....
.L_1851:
        /*0124*/ 	.word	0x00000960


	//   ....[1]....
        /*0128*/ 	.word	0x00005d00


	//----- nvinfo : EIATTR_MAX_THREADS
	.align		4
.L_1852:
        /*012c*/ 	.byte	0x04, 0x05
        /*012e*/ 	.short	(.L_1854 - .L_1853)
.L_1853:
        /*0130*/ 	.word	0x00000080
        /*0134*/ 	.word	0x00000001
        /*0138*/ 	.word	0x00000001


	//----- nvinfo : EIATTR_CRS_STACK_SIZE
	.align		4
.L_1854:
        /*013c*/ 	.byte	0x04, 0x1e
        /*013e*/ 	.short	(.L_1856 - .L_1855)
.L_1855:
        /*0140*/ 	.word	0x00000000
.L_1856:


//--------------------- .nv.info._ZN10layer_norm13ln_fwd_kernelINS_13Kernel_traitsIf13__nv_bfloat16S2_S2_fjLj7168ELj1ELj1ELj4ELj16ENS_18Kernel_traits_baseILj7168EfS2_S2_S2_fjLj128EEEEELb0ELb0ELb1ELb1EEEvNS_9FwdParamsE --------------------------
	.section	.nv.info._ZN10layer_norm13ln_fwd_kernelINS_13Kernel_traitsIf13__nv_bfloat16S2_S2_fjLj7168ELj1ELj1ELj4ELj16ENS_18Kernel_traits_baseILj7168EfS2_S2_S2_fjLj128EEEEELb0ELb0ELb1ELb1EEEvNS_9FwdParamsE,"",@"SHT_CUDA_INFO"
	.sectionflags	@""
	.align	4


	//----- nvinfo : EIATTR_CUDA_API_VERSION
	.align		4
        /*0000*/ 	.byte	0x04, 0x37
        /*0002*/ 	.short	(.L_1858 - .L_1857)
.L_1857:
        /*0004*/ 	.word	0x00000082


	//----- nvinfo : EIATTR_SW2861232_WAR
	.align		4
.L_1858:
        /*0008*/ 	.byte	0x01, 0x35
	.zero		2


	//----- nvinfo : EIATTR_PARAM_CBANK
	.align		4
        /*000c*/ 	.byte	0x04, 0x0a
        /*000e*/ 	.short	(.L_1860 - .L_1859)
	.align		4
.L_1859:
        /*0010*/ 	.word	index@(.nv.constant0._ZN10layer_norm13ln_fwd_kernelINS_13Kernel_traitsIf13__nv_bfloat16S2_S2_fjLj7168ELj1ELj1ELj4ELj16ENS_18Kernel_traits_baseILj7168EfS2_S2_S2_fjLj128EEEEELb0ELb0ELb1ELb1EEEvNS_9FwdParamsE)
        /*0014*/ 	.short	0x0160
        /*0016*/ 	.short	0x00e8


	//----- nvinfo : EIATTR_CBANK_PARAM_SIZE
	.align		4
.L_1860:
        /*0018*/ 	.byte	0x03, 0x19
        /*001a*/ 	.short	0x00e8


	//----- nvinfo : EIATTR_KPARAM_INFO
	.align		4
        /*001c*/ 	.byte	0x04, 0x17
        /*001e*/ 	.short	(.L_1862 - .L_1861)
.L_1861:
        /*0020*/ 	.word	0x00000000
        /*0024*/ 	.short	0x0000
        /*0026*/ 	.short	0x0000
        /*0028*/ 	.byte	0x00, 0xf0, 0xa1, 0x03


	//----- nvinfo : EIATTR_MAXREG_COUNT
	.align		4
.L_1862:
        /*002c*/ 	.byte	0x03, 0x1b
        /*002e*/ 	.short	0x00ff


	//----- nvinfo : EIATTR_NUM_BARRIERS
	.align		4
        /*0030*/ 	.byte	0x02, 0x4c
        /*0032*/ 	.byte	0x01
	.zero		1


	//----- nvinfo : EIATTR_MERCURY_ISA_VERSION
	.align		4
        /*0034*/ 	.byte	0x03, 0x5f
        /*0036*/ 	.short	0x0000


	//----- nvinfo : EIATTR_COOP_GROUP_MASK_REGIDS
	.align		4
        /*0038*/ 	.byte	0x04, 0x29
        /*003a*/ 	.short	(.L_1864 - .L_1863)


	//   ....[0]....
.L_1863:
        /*003c*/ 	.word	0xffffffff


	//   ....[1]....
        /*0040*/ 	.word	0xffffffff


	//   ....[2]....
        /*0044*/ 	.word	0xffffffff


	//   ....[3]....
        /*0048*/ 	.word	0xffffffff


	//   ....[4]....
        /*004c*/ 	.word	0xffffffff


	//   ....[5]....
        /*0050*/ 	.word	0xffffffff


	//   ....[6]....
        /*0054*/ 	.word	0xffffffff


	//   ....[7]....
        /*0058*/ 	.word	0xffffffff


	//   ....[8]....
        /*005c*/ 	.word	0xffffffff


	//   ....[9]....
        /*0060*/ 	.word	0xffffffff


	//   ....[10]....
        /*0064*/ 	.word	0xffffffff


	//   ....[11]....
        /*0068*/ 	.word	0xffffffff


	//   ....[12]....
        /*006c*/ 	.word	0xffffffff


	//   ....[13]....
        /*0070*/ 	.word	0xffffffff


	//   ....[14]....
        /*0074*/ 	.word	0xffffffff


	//   ....[15]....
        /*0078*/ 	.word	0xffffffff


	//   ....[16]....
        /*007c*/ 	.word	0xffffffff


	//   ....[17]....
        /*0080*/ 	.word	0xffffffff


	//   ....[18]....
        /*0084*/ 	.word	0xffffffff


	//   ....[19]....
        /*0088*/ 	.word	0xffffffff


	//   ....[20]....
        /*008c*/ 	.word	0xffffffff


	//   ....[21]....
        /*0090*/ 	.word	0xffffffff


	//   ....[22]....
        /*0094*/ 	.word	0xffffffff


	//   ....[23]....
        /*0098*/ 	.word	0xffffffff


	//   ....[24]....
        /*009c*/ 	.word	0xffffffff


	//   ....[25]....
        /*00a0*/ 	.word	0xffffffff


	//   ....[26]....
        /*00a4*/ 	.word	0xffffffff


	//   ....[27]....
        /*00a8*/ 	.word	0xffffffff


	//----- nvinfo : EIATTR_COOP_GROUP_INSTR_OFFSETS
	.align		4
.L_1864:
        /*00ac*/ 	.byte	0x04, 0x28
        /*00ae*/ 	.short	(.L_1866 - .L_1865)


	//   ....[0]....
.L_1865:
        /*00b0*/ 	.word	0x000035c0


	//   ....[1]....
        /*00b4*/ 	.word	0x000035f0


	//   ....[2]....
        /*00b8*/ 	.word	0x00003610


	//   ....[3]....
        /*00bc*/ 	.word	0x00003630


	//   ....[4]....
        /*00c0*/ 	.word	0x00003650


	//   ....[5]....
        /*00c4*/ 	.word	0x00003d80


	//   ....[6]....
        /*00c8*/ 	.word	0x00003da0


	//   ....[7]....
        /*00cc*/ 	.word	0x00003dc0


	//   ....[8]....
        /*00d0*/ 	.word	0x00003de0


	//   ....[9]....
        /*00d4*/ 	.word	0x00003e00


	//   ....[10]....
        /*00d8*/ 	.word	0x00003ef0


	//   ....[11]....
        /*00dc*/ 	.word	0x00003f40


	//   ....[12]....
        /*00e0*/ 	.word	0x00003f70


	//   ....[13]....
        /*00e4*/ 	.word	0x00003f80


	//   ....[14]....
        /*00e8*/ 	.word	0x00004010


	//   ....[15]....
        /*00ec*/ 	.word	0x00004060


	//   ....[16]....
        /*00f0*/ 	.word	0x00004120


	//   ....[17]....
        /*00f4*/ 	.word	0x00004130


	//   ....[18]....
        /*00f8*/ 	.word	0x000050c0


	//   ....[19]....
        /*00fc*/ 	.word	0x00005130


	//   ....[20]....
        /*0100*/ 	.word	0x00005190


	//   ....[21]....
        /*0104*/ 	.word	0x000051f0


	//   ....[22]....
        /*0108*/ 	.word	0x00005250


	//   ....[23]....
        /*010c*/ 	.word	0x000059c0


	//   ....[24]....
        /*0110*/ 	.word	0x00005a20


	//   ....[25]....
        /*0114*/ 	.word	0x00005a80


	//   ....[26]....
        /*0118*/ 	.word	0x00005ae0


	//   ....[27]....
        /*011c*/ 	.word	0x00005b40


	//----- nvinfo : EIATTR_EXIT_INSTR_OFFSETS
	.align		4
.L_1866:
        /*0120*/ 	.byte	0x04, 0x1c
        /*0122*/ 	.short	(.L_1868 - .L_1867)


	//   ....[0]....
.L_1867:
        /*0124*/ 	.word	0x00000380


	//   ....[1]....
        /*0128*/ 	.word	0x00005070


	//----- nvinfo : EIATTR_MAX_THREADS
	.align		4
.L_1868:
        /*012c*/ 	.byte	0x04, 0x05
        /*012e*/ 	.short	(.L_1870 - .L_1869)
.L_1869:
        /*0130*/ 	.word	0x00000080
        /*0134*/ 	.word	0x00000001
        /*0138*/ 	.word	0x00000001


	//----- nvinfo : EIATTR_CRS_STACK_SIZE
	.align		4
.L_1870:
        /*013c*/ 	.byte	0x04, 0x1e
        /*013e*/ 	.short	(.L_1872 - .L_1871)
.L_1871:
        /*0140*/ 	.word	0x00000000
.L_1872:


//--------------------- .nv.info._ZN10layer_norm13ln_fwd_kernelINS_13Kernel_traitsIf13__nv_bfloat16S2_S2_fjLj7168ELj1ELj1ELj4ELj16ENS_18Kernel_traits_baseILj7168EfS2_S2_S2_fjLj128EEEEELb0ELb1ELb0ELb0EEEvNS_9FwdParamsE --------------------------
	.section	.nv.info._ZN10layer_norm13ln_fwd_kernelINS_13Kernel_traitsIf13__nv_bfloat16S2_S2_fjLj7168ELj1ELj1ELj4ELj16ENS_18Kernel_traits_baseILj7168EfS2_S2_S2_fjLj128EEEEELb0ELb1ELb0ELb0EEEvNS_9FwdParamsE,"",@"SHT_CUDA_INFO"
	.sectionflags	@""
	.align	4


	//----- nvinfo : EIATTR_CUDA_API_VERSION
	.align		4
        /*0000*/ 	.byte	0x04, 0x37
        /*0002*/ 	.short	(.L_1874 - .L_1873)
.L_1873:
        /*0004*/ 	.word	0x00000082


	//----- nvinfo : EIATTR_SW2861232_WAR
	.align		4
.L_1874:
        /*0008*/ 	.byte	0x01, 0x35
	.zero		2


	//----- nvinfo : EIATTR_PARAM_CBANK
	.align		4
        /*000c*/ 	.byte	0x04, 0x0a
        /*000e*/ 	.short	(.L_1876 - .L_1875)
	.align		4
.L_1875:
        /*0010*/ 	.word	index@(.nv.constant0._ZN10layer_norm13ln_fwd_kernelINS_13Kernel_traitsIf13__nv_bfloat16S2_S2_fjLj7168ELj1ELj1ELj4ELj16ENS_18Kernel_traits_baseILj7168EfS2_S2_S2_fjLj128EEEEELb0ELb1ELb0ELb0EEEvNS_9FwdParamsE)
        /*0014*/ 	.short	0x0160
        /*0016*/ 	.short	0x00e8


	//----- nvinfo : EIATTR_CBANK_PARAM_SIZE
	.align		4
.L_1876:
        /*0018*/ 	.byte	0x03, 0x19
        /*001a*/ 	.short	0x00e8


	//----- nvinfo : EIATTR_KPARAM_INFO
	.align		4
        /*001c*/ 	.byte	0x04, 0x17
        /*001e*/ 	.short	(.L_1878 - .L_1877)
.L_1877:
        /*0020*/ 	.word	0x00000000
        /*0024*/ 	.short	0x0000
        /*0026*/ 	.short	0x0000
        /*0028*/ 	.byte	0x00, 0xf0, 0xa1, 0x03


	//----- nvinfo : EIATTR_MAXREG_COUNT
	.align		4
.L_1878:
        /*002c*/ 	.byte	0x03, 0x1b
        /*002e*/ 	.short	0x00ff


	//----- nvinfo : EIATTR_NUM_BARRIERS
	.align		4
        /*0030*/ 	.byte	0x02, 0x4c
        /*0032*/ 	.byte	0x01
	.zero		1


	//----- nvinfo : EIATTR_MERCURY_ISA_VERSION
	.align		4
        /*0034*/ 	.byte	0x03, 0x5f
        /*0036*/ 	.short	0x0000


	//----- nvinfo : EIATTR_COOP_GROUP_MASK_REGIDS
	.align		4
        /*0038*/ 	.byte	0x04, 0x29
        /*003a*/ 	.short	(.L_1880 - .L_1879)


	//   ....[0]....
.L_1879:
        /*003c*/ 	.word	0xffffffff


	//   ....[1]....
        /*0040*/ 	.word	0xffffffff


	//   ....[2]....
        /*0044*/ 	.word	0xffffffff


	//   ....[3]....
        /*0048*/ 	.word	0xffffffff


	//   ....[4]....
        /*004c*/ 	.word	0xffffffff


	//   ....[5]....
        /*0050*/ 	.word	0xffffffff


	//   ....[6]....
        /*0054*/ 	.word	0xffffffff


	//   ....[7]....
        /*0058*/ 	.word	0xffffffff


	//   ....[8]....
        /*005c*/ 	.word	0xffffffff


	//   ....[9]....
        /*0060*/ 	.word	0xffffffff


	//   ....[10]....
        /*0064*/ 	.word	0xffffffff


	//   ....[11]....
        /*0068*/ 	.word	0xffffffff


	//   ....[12]....
        /*006c*/ 	.word	0xffffffff


	//   ....[13]....
        /*0070*/ 	.word	0xffffffff


	//   ....[14]....
        /*0074*/ 	.word	0xffffffff


	//   ....[15]....
        /*0078*/ 	.word	0xffffffff


	//   ....[16]....
        /*007c*/ 	.word	0xffffffff


	//   ....[17]....
        /*0080*/ 	.word	0xffffffff


	//   ....[18]....
        /*0084*/ 	.word	0xffffffff


	//   ....[19]....
        /*0088*/ 	.word	0xffffffff


	//   ....[20]....
        /*008c*/ 	.word	0xffffffff


	//   ....[21]....
        /*0090*/ 	.word	0xffffffff


	//   ....[22]....
        /*0094*/ 	.word	0xffffffff


	//   ....[23]....
        /*0098*/ 	.word	0xffffffff


	//   ....[24]....
        /*009c*/ 	.word	0xffffffff


	//   ....[25]....
        /*00a0*/ 	.word	0xffffffff


	//   ....[26]....
        /*00a4*/ 	.word	0xffffffff


	//   ....[27]....
        /*00a8*/ 	.word	0xffffffff


	//----- nvinfo : EIATTR_COOP_GROUP_INSTR_OFFSETS
	.align		4
.L_1880:
        /*00ac*/ 	.byte	0x04, 0x28
        /*00ae*/ 	.short	(.L_1882 - .L_1881)


	//   ....[0]....
.L_1881:
        /*00b0*/ 	.word	0x00002c10


	//   ....[1]....
        /*00b4*/ 	.word	0x00002c40


	//   ....[2]....
        /*00b8*/ 	.word	0x00002c60


	//   ....[3]....
        /*00bc*/ 	.word	0x00002c80


	//   ....[4]....
        /*00c0*/ 	.word	0x00002ca0


	//   ....[5]....
        /*00c4*/ 	.word	0x000033e0


	//   ....[6]....
        /*00c8*/ 	.word	0x00003400


	//   ....[7]....
        /*00cc*/ 	.word	0x00003420


	//   ....[8]....
        /*00d0*/ 	.word	0x00003440


	//   ....[9]....
        /*00d4*/ 	.word	0x00003460


	//   ....[10]....
        /*00d8*/ 	.word	0x00003580


	//   ....[11]....
        /*00dc*/ 	.word	0x000035e0


	//   ....[12]....
        /*00e0*/ 	.word	0x00003600


	//   ....[13]....
        /*00e4*/ 	.word	0x00003630


	//   ....[14]....
        /*00e8*/ 	.word	0x000036e0


	//   ....[15]....
        /*00ec*/ 	.word	0x00003710


	//   ....[16]....
        /*00f0*/ 	.word	0x000037b0


	//   ....[17]....
        /*00f4*/ 	.word	0x000037d0


	//   ....[18]....
        /*00f8*/ 	.word	0x000048c0


	//   ....[19]....
        /*00fc*/ 	.word	0x00004920


	//   ....[20]....
        /*0100*/ 	.word	0x00004980


	//   ....[21]....
        /*0104*/ 	.word	0x000049e0


	//   ....[22]....
        /*0108*/ 	.word	0x00004a40


	//   ....[23]....
        /*010c*/ 	.word	0x000051c0


	//   ....[24]....
        /*0110*/ 	.word	0x00005220


	//   ....[25]....
        /*0114*/ 	.word	0x00005280


	//   ....[26]....
        /*0118*/ 	.word	0x000052e0


	//   ....[27]....
        /*011c*/ 	.word	0x00005350


	//----- nvinfo : EIATTR_EXIT_INSTR_OFFSETS
	.align		4
.L_1882:
        /*0120*/ 	.byte	0x04, 0x1c
        /*0122*/ 	.short	(.L_1884 - .L_1883)


	//   ....[0]....
.L_1883:
        /*0124*/ 	.word	0x00000b80


	//   ....[1]....
        /*0128*/ 	.word	0x00004870


	//----- nvinfo : EIATTR_MAX_THREADS
	.align		4
.L_1884:
        /*012c*/ 	.byte	0x04, 0x05
        /*012e*/ 	.short	(.L_1886 - .L_1885)
.L_1885:
        /*0130*/ 	.word	0x00000080
        /*0134*/ 	.word	0x00000001
        /*0138*/ 	.word	0x00000001


	//----- nvinfo : EIATTR_CRS_STACK_SIZE
	.align		4
.L_1886:
        /*013c*/ 	.byte	0x04, 0x1e
        /*013e*/ 	.short	(.L_1888 - .L_1887)
.L_1887:
        /*0140*/ 	.word	0x00000000
.L_1888:


//--------------------- .nv.info._ZN10layer_norm13ln_fwd_kernelINS_13Kernel_traitsIf13__nv_bfloat16S2_S2_fjLj7168ELj1ELj1ELj4ELj16ENS_18Kernel_traits_baseILj7168EfS2_S2_S2_fjLj128EEEEELb0ELb1ELb0ELb1EEEvNS_9FwdParamsE --------------------------
	.section	.nv.info._ZN10layer_norm13ln_fwd_kernelINS_13Kernel_traitsIf13__nv_bfloat16S2_S2_fjLj7168ELj1ELj1ELj4ELj16ENS_18Kernel_traits_baseILj7168EfS2_S2_S2_fjLj128EEEEELb0ELb1ELb0ELb1EEEvNS_9FwdParamsE,"",@"SHT_CUDA_INFO"
	.sectionflags	@""
	.align	4


	//----- nvinfo : EIATTR_CUDA_API_VERSION
	.align		4
        /*0000*/ 	.byte	0x04, 0x37
        /*0002*/ 	.short	(.L_1890 - .L_1889)
.L_1889:
        /*0004*/ 	.word	0x00000082


	//----- nvinfo : EIATTR_SW2861232_WAR
	.align		4
.L_1890:
        /*0008*/ 	.byte	0x01, 0x35
	.zero		2


	//----- nvinfo : EIATTR_PARAM_CBANK
	.align		4
        /*000c*/ 	.byte	0x04, 0x0a
        /*000e*/ 	.short	(.L_1892 - .L_1891)
	.align		4
.L_1891:
        /*0010*/ 	.word	index@(.nv.constant0._ZN10layer_norm13ln_fwd_kernelINS_13Kernel_traitsIf13__nv_bfloat16S2_S2_fjLj7168ELj1ELj1ELj4ELj16ENS_18Kernel_traits_baseILj7168EfS2_S2_S2_fjLj128EEEEELb0ELb1ELb0ELb1EEEvNS_9FwdParamsE)
        /*0014*/ 	.short	0x0160
        /*0016*/ 	.short	0x00e8


	//----- nvinfo : EIATTR_CBANK_PARAM_SIZE
	.align		4
.L_1892:
        /*0018*/ 	.byte	0x03, 0x19
        /*001a*/ 	.short	0x00e8


	//----- nvinfo : EIATTR_KPARAM_INFO
	.align		4
        /*001c*/ 	.byte	0x04, 0x17
        /*001e*/ 	.short	(.L_1894 - .L_1893)
.L_1893:
        /*0020*/ 	.word	0x00000000
        /*0024*/ 	.short	0x0000
        /*0026*/ 	.short	0x0000
        /*0028*/ 	.byte	0x00, 0xf0, 0xa1, 0x03


	//----- nvinfo : EIATTR_MAXREG_COUNT
	.align		4
.L_1894:
        /*002c*/ 	.byte	0x03, 0x1b
        /*002e*/ 	.short	0x00ff


	//----- nvinfo : EIATTR_NUM_BARRIERS
	.align		4
        /*0030*/ 	.byte	0x02, 0x4c
        /*0032*/ 	.byte	0x01
	.zero		1


	//----- nvinfo : EIATTR_MERCURY_ISA_VERSION
	.align		4
        /*0034*/ 	.byte	0x03, 0x5f
        /*0036*/ 	.short	0x0000


	//----- nvinfo : EIATTR_COOP_GROUP_MASK_REGIDS
	.align		4
        /*0038*/ 	.byte	0x04, 0x29
        /*003a*/ 	.short	(.L_1896 - .L_1895)


	//   ....[0]....
.L_1895:
        /*003c*/ 	.word	0xffffffff


	//   ....[1]....
        /*0040*/ 	.word	0xffffffff


	//   ....[2]....
        /*0044*/ 	.word	0xffffffff


	//   ....[3]....
        /*0048*/ 	.word	0xffffffff


	//   ....[4]....
        /*004c*/ 	.word	0xffffffff


	//   ....[5]....
        /*0050*/ 	.word	0xffffffff


	//   ....[6]....
        /*0054*/ 	.word	0xffffffff


	//   ....[7]....
        /*0058*/ 	.word	0xffffffff


	//   ....[8]....
        /*005c*/ 	.word	0xffffffff


	//   ....[9]....
        /*0060*/ 	.word	0xffffffff


	//   ....[10]....
        /*0064*/ 	.word	0xffffffff


	//   ....[11]....
        /*0068*/ 	.word	0xffffffff


	//   ....[12]....
        /*006c*/ 	.word	0xffffffff


	//   ....[13]....
        /*0070*/ 	.word	0xffffffff


	//   ....[14]....
        /*0074*/ 	.word	0xffffffff


	//   ....[15]....
        /*0078*/ 	.word	0xffffffff


	//   ....[16]....
        /*007c*/ 	.word	0xffffffff


	//   ....[17]....
        /*0080*/ 	.word	0xffffffff


	//   ....[18]....
        /*0084*/ 	.word	0xffffffff


	//   ....[19]....
        /*0088*/ 	.word	0xffffffff


	//   ....[20]....
        /*008c*/ 	.word	0xffffffff


	//   ....[21]....
        /*0090*/ 	.word	0xffffffff


	//   ....[22]....
        /*0094*/ 	.word	0xffffffff


	//   ....[23]....
        /*0098*/ 	.word	0xffffffff


	//   ....[24]....
        /*009c*/ 	.word	0xffffffff


	//   ....[25]....
        /*00a0*/ 	.word	0xffffffff


	//   ....[26]....
        /*00a4*/ 	.word	0xffffffff


	//   ....[27]....
        /*00a8*/ 	.word	0xffffffff


	//----- nvinfo : EIATTR_COOP_GROUP_INSTR_OFFSETS
	.align		4
.L_1896:
        /*00ac*/ 	.byte	0x04, 0x28
        /*00ae*/ 	.short	(.L_1898 - .L_1897)


	//   ....[0]....
.L_1897:
        /*00b0*/ 	.word	0x000020c0


	//   ....[1]....
        /*00b4*/ 	.word	0x000020f0


	//   ....[2]....
        /*00b8*/ 	.word	0x00002110


	//   ....[3]....
        /*00bc*/ 	.word	0x00002130


	//   ....[4]....
        /*00c0*/ 	.word	0x00002150


	//   ....[5]....
        /*00c4*/ 	.word	0x00002880


	//   ....[6]....
        /*00c8*/ 	.word	0x000028a0


	//   ....[7]....
        /*00cc*/ 	.word	0x000028c0


	//   ....[8]....
        /*00d0*/ 	.word	0x000028e0


	//   ....[9]....
        /*00d4*/ 	.word	0x00002900


	//   ....[10]....
        /*00d8*/ 	.word	0x00002a20


	//   ....[11]....
        /*00dc*/ 	.word	0x00002a50


	//   ....[12]....
        /*00e0*/ 	.word	0x00002a70


	//   ....[13]....
        /*00e4*/ 	.word	0x00002a80


	//   ....[14]....
        /*00e8*/ 	.word	0x00002b40


	//   ....[15]....
        /*00ec*/ 	.word	0x00002b80


	//   ....[16]....
        /*00f0*/ 	.word	0x00002c50


	//   ....[17]....
        /*00f4*/ 	.word	0x00002c70


	//   ....[18]....
        /*00f8*/ 	.word	0x00003b80


	//   ....[19]....
        /*00fc*/ 	.word	0x00003bf0


	//   ....[20]....
        /*0100*/ 	.word	0x00003c50


	//   ....[21]....
        /*0104*/ 	.word	0x00003cb0


	//   ....[22]....
        /*0108*/ 	.word	0x00003d10


	//   ....[23]....
        /*010c*/ 	.word	0x00004480


	//   ....[24]....
        /*0110*/ 	.word	0x000044e0


	//   ....[25]....
        /*0114*/ 	.word	0x00004540


	//   ....[26]....
        /*0118*/ 	.word	0x000045a0


	//   ....[27]....
        /*011c*/ 	.word	0x00004600


	//----- nvinfo : EIATTR_EXIT_INSTR_OFFSETS
	.align		4
.L_1898:
        /*0120*/ 	.byte	0x04, 0x1c
        /*0122*/ 	.short	(.L_1900 - .L_1899)


	//   ....[0]....
.L_1899:
        /*0124*/ 	.word	0x000003b0


	//   ....[1]....
        /*0128*/ 	.word	0x00003b30


	//----- nvinfo : EIATTR_MAX_THREADS
	.align		4
.L_1900:
        /*012c*/ 	.byte	0x04, 0x05
        /*012e*/ 	.short	(.L_1902 - .L_1901)
.L_1901:
        /*0130*/ 	.word	0x00000080
        /*0134*/ 	.word	0x00000001
        /*0138*/ 	.word	0x00000001


	//----- nvinfo : EIATTR_CRS_STACK_SIZE
	.align		4
.L_1902:
        /*013c*/ 	.byte	0x04, 0x1e
        /*013e*/ 	.short	(.L_1904 - .L_1903)
.L_1903:
        /*0140*/ 	.word	0x00000000
.L_1904:


//--------------------- .nv.info._ZN10layer_norm13ln_fwd_kernelINS_13Kernel_traitsIf13__nv_bfloat16S2_S2_fjLj7168ELj1ELj1ELj4ELj16ENS_18Kernel_traits_baseILj7168EfS2_S2_S2_fjLj128EEEEELb0ELb1ELb1ELb0EEEvNS_9FwdParamsE --------------------------
	.section	.nv.info._ZN10layer_norm13ln_fwd_kernelINS_13Kernel_traitsIf13__nv_bfloat16S2_S2_fjLj7168ELj1ELj1ELj4ELj16ENS_18Kernel_traits_baseILj7168EfS2_S2_S2_fjLj128EEEEELb0ELb1ELb1ELb0EEEvNS_9FwdParamsE,"",@"SHT_CUDA_INFO"
	.sectionflags	@""
	.align	4


	//----- nvinfo : EIATTR_CUDA_API_VERSION
	.align		4
        /*0000*/ 	.byte	0x04, 0x37
        /*0002*/ 	.short	(.L_1906 - .L_1905)
.L_1905:
        /*0004*/ 	.word	0x00000082


	//----- nvinfo : EIATTR_SW2861232_WAR
	.align		4
.L_1906:
        /*0008*/ 	.byte	0x01, 0x35
	.zero		2


	//----- nvinfo : EIATTR_PARAM_CBANK
	.align		4
        /*000c*/ 	.byte	0x04, 0x0a
        /*000e*/ 	.short	(.L_1908 - .L_1907)
	.align		4
.L_1907:
        /*0010*/ 	.word	index@(.nv.constant0._ZN10layer_norm13ln_fwd_kernelINS_13Kernel_traitsIf13__nv_bfloat16S2_S2_fjLj7168ELj1ELj1ELj4ELj16ENS_18Kernel_traits_baseILj7168EfS2_S2_S2_fjLj128EEEEELb0ELb1ELb1ELb0EEEvNS_9FwdParamsE)
        /*0014*/ 	.short	0x0160
        /*0016*/ 	.short	0x00e8


	//----- nvinfo : EIATTR_CBANK_PARAM_SIZE
	.align		4
.L_1908:
        /*0018*/ 	.byte	0x03, 0x19
        /*001a*/ 	.short	0x00e8


	//----- nvinfo : EIATTR_KPARAM_INFO
	.align		4
        /*001c*/ 	.byte	0x04, 0x17
        /*001e*/ 	.short	(.L_1910 - .L_1909)
.L_1909:
        /*0020*/ 	.word	0x00000000
        /*0024*/ 	.short	0x0000
        /*0026*/ 	.short	0x0000
        /*0028*/ 	.byte	0x00, 0xf0, 0xa1, 0x03


	//----- nvinfo : EIATTR_MAXREG_COUNT
	.align		4
.L_1910:
        /*002c*/ 	.byte	0x03, 0x1b
        /*002e*/ 	.short	0x00ff


	//----- nvinfo : EIATTR_NUM_BARRIERS
	.align		4
        /*0030*/ 	.byte	0x02, 0x4c
        /*0032*/ 	.byte	0x01
	.zero		1


	//----- nvinfo : EIATTR_MERCURY_ISA_VERSION
	.align		4
        /*0034*/ 	.byte	0x03, 0x5f
        /*0036*/ 	.short	0x0000


	//----- nvinfo : EIATTR_COOP_GROUP_MASK_REGIDS
	.align		4
        /*0038*/ 	.byte	0x04, 0x29
        /*003a*/ 	.short	(.L_1912 - .L_1911)


	//   ....[0]....
.L_1911:
        /*003c*/ 	.word	0xffffffff


	//   ....[1]....
        /*0040*/ 	.word	0xffffffff


	//   ....[2]....
        /*0044*/ 	.word	0xffffffff


	//   ....[3]....
        /*0048*/ 	.word	0xffffffff


	//   ....[4]....
        /*004c*/ 	.word	0xffffffff


	//   ....[5]....
        /*0050*/ 	.word	0xffffffff


	//   ....[6]....
        /*0054*/ 	.word	0xffffffff


	//   ....[7]....
        /*0058*/ 	.word	0xffffffff


	//   ....[8]....
        /*005c*/ 	.word	0xffffffff


	//   ....[9]....
        /*0060*/ 	.word	0xffffffff


	//   ....[10]....
        /*0064*/ 	.word	0xffffffff


	//   ....[11]....
        /*0068*/ 	.word	0xffffffff


	//   ....[12]....
        /*006c*/ 	.word	0xffffffff


	//   ....[13]....
        /*0070*/ 	.word	0xffffffff


	//   ....[14]....
        /*0074*/ 	.word	0xffffffff


	//   ....[15]....
        /*0078*/ 	.word	0xffffffff


	//   ....[16]....
        /*007c*/ 	.word	0xffffffff


	//   ....[17]....
        /*0080*/ 	.word	0xffffffff


	//   ....[18]....
        /*0084*/ 	.word	0xffffffff


	//   ....[19]....
        /*0088*/ 	.word	0xffffffff


	//   ....[20]....
        /*008c*/ 	.word	0xffffffff


	//   ....[21]....
        /*0090*/ 	.word	0xffffffff


	//   ....[22]....
        /*0094*/ 	.word	0xffffffff


	//   ....[23]....
        /*0098*/ 	.word	0xffffffff


	//   ....[24]....
        /*009c*/ 	.word	0xffffffff


	//   ....[25]....
        /*00a0*/ 	.word	0xffffffff


	//   ....[26]....
        /*00a4*/ 	.word	0xffffffff


	//   ....[27]....
        /*00a8*/ 	.word	0xffffffff


	//----- nvinfo : EIATTR_COOP_GROUP_INSTR_OFFSETS
	.align		4
.L_1912:
        /*00ac*/ 	.byte	0x04, 0x28
        /*00ae*/ 	.short	(.L_1914 - .L_1913)


	//   ....[0]....
.L_1913:
        /*00b0*/ 	.word	0x000045b0


	//   ....[1]....
        /*00b4*/ 	.word	0x000045e0


	//   ....[2]....
        /*00b8*/ 	.word	0x00004600


	//   ....[3]....
        /*00bc*/ 	.word	0x00004620


	//   ....[4]....
        /*00c0*/ 	.word	0x00004640


	//   ....[5]....
        /*00c4*/ 	.word	0x00004d80


	//   ....[6]....
        /*00c8*/ 	.word	0x00004da0


	//   ....[7]....
        /*00cc*/ 	.word	0x00004dc0


	//   ....[8]....
        /*00d0*/ 	.word	0x00004de0


	//   ....[9]....
        /*00d4*/ 	.word	0x00004e00


	//   ....[10]....
        /*00d8*/ 	.word	0x00004f10


	//   ....[11]....
        /*00dc*/ 	.word	0x00004fb0


	//   ....[12]....
        /*00e0*/ 	.word	0x00004fc0


	//   ....[13]....
        /*00e4*/ 	.word	0x00005030


	//   ....[14]....
        /*00e8*/ 	.word	0x000050d0


	//   ....[15]....
        /*00ec*/ 	.word	0x00005140


	//   ....[16]....
        /*00f0*/ 	.word	0x00005160


	//   ....[17]....
        /*00f4*/ 	.word	0x000051c0


	//   ....[18]....
        /*00f8*/ 	.word	0x00006300


	//   ....[19]....
        /*00fc*/ 	.word	0x00006370


	//   ....[20]....
        /*0100*/ 	.word	0x000063d0


	//   ....[21]....
        /*0104*/ 	.word	0x00006430


	//   ....[22]....
        /*0108*/ 	.word	0x00006490


	//   ....[23]....
        /*010c*/ 	.word	0x00006c20


	//   ....[24]....
        /*0110*/ 	.word	0x00006c80


	//   ....[25]....
        /*0114*/ 	.word	0x00006ce0


	//   ....[26]....
        /*0118*/ 	.word	0x00006d40


	//   ....[27]....
        /*011c*/ 	.word	0x00006da0


	//----- nvinfo : EIATTR_EXIT_INSTR_OFFSETS
	.align		4
.L_1914:
        /*0120*/ 	.byte	0x04, 0x1c
        /*0122*/ 	.short	(.L_1916 - .L_1915)


	//   ....[0]....
.L_1915:
        /*0124*/ 	.word	0x00000b80


	//   ....[1]....
        /*0128*/ 	.word	0x000062a0


	//----- nvinfo : EIATTR_MAX_THREADS
	.align		4
.L_1916:
        /*012c*/ 	.byte	0x04, 0x05
        /*012e*/ 	.short	(.L_1918 - .L_1917)
.L_1917:
        /*0130*/ 	.word	0x00000080
        /*0134*/ 	.word	0x00000001
        /*0138*/ 	.word	0x00000001


	//----- nvinfo : EIATTR_CRS_STACK_SIZE
	.align		4
.L_1918:
        /*013c*/ 	.byte	0x04, 0x1e
        /*013e*/ 	.short	(.L_1920 - .L_1919)
.L_1919:
        /*0140*/ 	.word	0x00000000
.L_1920:


//--------------------- .nv.info._ZN10layer_norm13ln_fwd_kernelINS_13Kernel_traitsIf13__nv_bfloat16S2_S2_fjLj7168ELj1ELj1ELj4ELj16ENS_18Kernel_traits_baseILj7168EfS2_S2_S2_fjLj128EEEEELb0ELb1ELb1ELb1EEEvNS_9FwdParamsE --------------------------
	.section	.nv.info._ZN10layer_norm13ln_fwd_kernelINS_13Kernel_traitsIf13__nv_bfloat16S2_S2_fjLj7168ELj1ELj1ELj4ELj16ENS_18Kernel_traits_baseILj7168EfS2_S2_S2_fjLj128EEEEELb0ELb1ELb1ELb1EEEvNS_9FwdParamsE,"",@"SHT_CUDA_INFO"
	.sectionflags	@""
	.align	4


	//----- nvinfo : EIATTR_CUDA_API_VERSION
	.align		4
        /*0000*/ 	.byte	0x04, 0x37
        /*0002*/ 	.short	(.L_1922 - .L_1921)
.L_1921:
        /*0004*/ 	.word	0x00000082


	//----- nvinfo : EIATTR_SW2861232_WAR
	.align		4
.L_1922:
        /*0008*/ 	.byte	0x01, 0x35
	.zero		2


	//----- nvinfo : EIATTR_PARAM_CBANK
	.align		4
        /*000c*/ 	.byte	0x04, 0x0a
        /*000e*/ 	.short	(.L_1924 - .L_1923)
	.align		4
.L_1923:
        /*0010*/ 	.word	index@(.nv.constant0._ZN10layer_norm13ln_fwd_kernelINS_13Kernel_traitsIf13__nv_bfloat16S2_S2_fjLj7168ELj1ELj1ELj4ELj16ENS_18Kernel_traits_baseILj7168EfS2_S2_S2_fjLj128EEEEELb0ELb1ELb1ELb1EEEvNS_9FwdParamsE)
        /*0014*/ 	.short	0x0160
        /*0016*/ 	.short	0x00e8


	//----- nvinfo : EIATTR_CBANK_PARAM_SIZE
	.align		4
.L_1924:
        /*0018*/ 	.byte	0x03, 0x19
        /*001a*/ 	.short	0x00e8


	//----- nvinfo : EIATTR_KPARAM_INFO
	.align		4
        /*001c*/ 	.byte	0x04, 0x17
        /*001e*/ 	.short	(.L_1926 - .L_1925)
.L_1925:
        /*0020*/ 	.word	0x00000000
        /*0024*/ 	.short	0x0000
        /*0026*/ 	.short	0x0000
        /*0028*/ 	.byte	0x00, 0xf0, 0xa1, 0x03


	//----- nvinfo : EIATTR_MAXREG_COUNT
	.align		4
.L_1926:
        /*002c*/ 	.byte	0x03, 0x1b
        /*002e*/ 	.short	0x00ff


	//----- nvinfo : EIATTR_NUM_BARRIERS
	.align		4
        /*0030*/ 	.byte	0x02, 0x4c
        /*0032*/ 	.byte	0x01
	.zero		1


	//----- nvinfo : EIATTR_MERCURY_ISA_VERSION
	.align		4
        /*0034*/ 	.byte	0x03, 0x5f
        /*0036*/ 	.short	0x0000


	//----- nvinfo : EIATTR_COOP_GROUP_MASK_REGIDS
	.align		4
        /*0038*/ 	.byte	0x04, 0x29
        /*003a*/ 	.short	(.L_1928 - .L_1927)


	//   ....[0]....
.L_1927:
        /*003c*/ 	.word	0xffffffff


	//   ....[1]....
        /*0040*/ 	.word	0xffffffff


	//   ....[2]....
        /*0044*/ 	.word	0xffffffff


	//   ....[3]....
        /*0048*/ 	.word	0xffffffff


	//   ....[4]....
        /*004c*/ 	.word	0xffffffff


	//   ....[5]....
        /*0050*/ 	.word	0xffffffff


	//   ....[6]....
        /*0054*/ 	.word	0xffffffff


	//   ....[7]....
        /*0058*/ 	.word	0xffffffff


	//   ....[8]....
        /*005c*/ 	.word	0xffffffff


	//   ....[9]....
        /*0060*/ 	.word	0xffffffff


	//   ....[10]....
        /*0064*/ 	.word	0xffffffff


	//   ....[11]....
        /*0068*/ 	.word	0xffffffff


	//   ....[12]....
        /*006c*/ 	.word	0xffffffff


	//   ....[13]....
        /*0070*/ 	.word	0xffffffff


	//   ....[14]....
        /*0074*/ 	.word	0xffffffff


	//   ....[15]....
        /*0078*/ 	.word	0xffffffff


	//   ....[16]....
        /*007c*/ 	.word	0xffffffff


	//   ....[17]....
        /*0080*/ 	.word	0xffffffff


	//   ....[18]....
        /*0084*/ 	.word	0xffffffff


	//   ....[19]....
        /*0088*/ 	.word	0xffffffff


	//   ....[20]....
        /*008c*/ 	.word	0xffffffff


	//   ....[21]....
        /*0090*/ 	.word	0xffffffff


	//   ....[22]....
        /*0094*/ 	.word	0xffffffff


	//   ....[23]....
        /*0098*/ 	.word	0xffffffff


	//   ....[24]....
        /*009c*/ 	.word	0xffffffff


	//   ....[25]....
        /*00a0*/ 	.word	0xffffffff


	//   ....[26]....
        /*00a4*/ 	.word	0xffffffff


	//   ....[27]....
        /*00a8*/ 	.word	0xffffffff


	//----- nvinfo : EIATTR_COOP_GROUP_INSTR_OFFSETS
	.align		4
.L_1928:
        /*00ac*/ 	.byte	0x04, 0x28
        /*00ae*/ 	.short	(.L_1930 - .L_1929)


	//   ....[0]....
.L_1929:
        /*00b0*/ 	.word	0x00003a20


	//   ....[1]....
        /*00b4*/ 	.word	0x00003a50


	//   ....[2]....
        /*00b8*/ 	.word	0x00003a70


	//   ....[3]....
        /*00bc*/ 	.word	0x00003a90


	//   ....[4]....
        /*00c0*/ 	.word	0x00003ab0


	//   ....[5]....
        /*00c4*/ 	.word	0x000041e0


	//   ....[6]....
        /*00c8*/ 	.word	0x00004200


	//   ....[7]....
        /*00cc*/ 	.word	0x00004220


	//   ....[8]....
        /*00d0*/ 	.word	0x00004240


	//   ....[9]....
        /*00d4*/ 	.word	0x00004260


	//   ....[10]....
        /*00d8*/ 	.word	0x00004370


	//   ....[11]....
        /*00dc*/ 	.word	0x000043c0


	//   ....[12]....
        /*00e0*/ 	.word	0x000043e0


	//   ....[13]....
        /*00e4*/ 	.word	0x00004410


	//   ....[14]....
        /*00e8*/ 	.word	0x000044d0


	//   ....[15]....
        /*00ec*/ 	.word	0x000044e0


	//   ....[16]....
        /*00f0*/ 	.word	0x00004580


	//   ....[17]....
        /*00f4*/ 	.word	0x000045b0


	//   ....[18]....
        /*00f8*/ 	.word	0x00005570


	//   ....[19]....
        /*00fc*/ 	.word	0x000055d0


	//   ....[20]....
        /*0100*/ 	.word	0x00005630


	//   ....[21]....
        /*0104*/ 	.word	0x00005690


	//   ....[22]....
        /*0108*/ 	.word	0x000056f0


	//   ....[23]....
        /*010c*/ 	.word	0x00005e60


	//   ....[24]....
        /*0110*/ 	.word	0x00005ec0


	//   ....[25]....
        /*0114*/ 	.word	0x00005f20


	//   ....[26]....
        /*0118*/ 	.word	0x00005f80


	//   ....[27]....
        /*011c*/ 	.word	0x00005fe0


	//----- nvinfo : EIATTR_EXIT_INSTR_OFFSETS
	.align		4
.L_1930:
        /*0120*/ 	.byte	0x04, 0x1c
        /*0122*/ 	.short	(.L_1932 - .L_1931)


	//   ....[0]....
.L_1931:
        /*0124*/ 	.word	0x000003b0


	//   ....[1]....
        /*0128*/ 	.word	0x00005520


	//----- nvinfo : EIATTR_MAX_THREADS
	.align		4
.L_1932:
        /*012c*/ 	.byte	0x04, 0x05
        /*012e*/ 	.short	(.L_1934 - .L_1933)
.L_1933:
        /*0130*/ 	.word	0x00000080
        /*0134*/ 	.word	0x00000001
        /*0138*/ 	.word	0x00000001


	//----- nvinfo : EIATTR_CRS_STACK_SIZE
	.align		4
.L_1934:
        /*013c*/ 	.byte	0x04, 0x1e
        /*013e*/ 	.short	(.L_1936 - .L_1935)
.L_1935:
        /*0140*/ 	.word	0x00000000
.L_1936:


//--------------------- .nv.info._ZN10layer_norm13ln_fwd_kernelINS_13Kernel_traitsIf13__nv_bfloat16S2_S2_fjLj7168ELj1ELj1ELj4ELj16ENS_18Kernel_traits_baseILj7168EfS2_S2_S2_fjLj128EEEEELb1ELb0ELb0ELb0EEEvNS_9FwdParamsE --------------------------
	.section	.nv.info._ZN10layer_norm13ln_fwd_kernelINS_13Kernel_traitsIf13__nv_bfloat16S2_S2_fjLj7168ELj1ELj1ELj4ELj16ENS_18Kernel_traits_baseILj7168EfS2_S2_S2_fjLj128EEEEELb1ELb0ELb0ELb0EEEvNS_9FwdParamsE,"",@"SHT_CUDA_INFO"
	.sectionflags	@""
	.align	4


	//----- nvinfo : EIATTR_CUDA_API_VERSION
	.align		4
        /*0000*/ 	.byte	0x04, 0x37
        /*0002*/ 	.short	(.L_1938 - .L_1937)
.L_1937:
        /*0004*/ 	.word	0x00000082


	//----- nvinfo : EIATTR_SW2861232_WAR
	.align		4
.L_1938:
        /*0008*/ 	.byte	0x01, 0x35
	.zero		2


	//----- nvinfo : EIATTR_PARAM_CBANK
	.align		4
        /*000c*/ 	.byte	0x04, 0x0a
        /*000e*/ 	.short	(.L_1940 - .L_1939)
	.align		4
.L_1939:
        /*0010*/ 	.word	index@(.nv.constant0._ZN10layer_norm13ln_fwd_kernelINS_13Kernel_traitsIf13__nv_bfloat16S2_S2_fjLj7168ELj1ELj1ELj4ELj16ENS_18Kernel_traits_baseILj7168EfS2_S2_S2_fjLj128EEEEELb1ELb0ELb0ELb0EEEvNS_9FwdParamsE)
        /*0014*/ 	.short	0x0160
        /*0016*/ 	.short	0x00e8


	//----- nvinfo : EIATTR_CBANK_PARAM_SIZE
	.align		4
.L_1940:
        /*0018*/ 	.byte	0x03, 0x19
        /*001a*/ 	.short	0x00e8


	//----- nvinfo : EIATTR_KPARAM_INFO
	.align		4
        /*001c*/ 	.byte	0x04, 0x17
        /*001e*/ 	.short	(.L_1942 - .L_1941)
.L_1941:
        /*0020*/ 	.word	0x00000000
        /*0024*/ 	.short	0x0000
        /*0026*/ 	.short	0x0000
        /*0028*/ 	.byte	0x00, 0xf0, 0xa1, 0x03


	//----- nvinfo : EIATTR_MAXREG_COUNT
	.align		4
.L_1942:
        /*002c*/ 	.byte	0x03, 0x1b
        /*002e*/ 	.short	0x00ff


	//----- nvinfo : EIATTR_NUM_BARRIERS
	.align		4
        /*0030*/ 	.byte	0x02, 0x4c
        /*0032*/ 	.byte	0x01
	.zero		1


	//----- nvinfo : EIATTR_MERCURY_ISA_VERSION
	.align		4
        /*0034*/ 	.byte	0x03, 0x5f
        /*0036*/ 	.short	0x0000


	//----- nvinfo : EIATTR_COOP_GROUP_MASK_REGIDS
	.align		4
        /*0038*/ 	.byte	0x04, 0x29
        /*003a*/ 	.short	(.L_1944 - .L_1943)


	//   ....[0]....
.L_1943:
        /*003c*/ 	.word	0xffffffff


	//   ....[1]....
        /*0040*/ 	.word	0xffffffff


	//   ....[2]....
        /*0044*/ 	.word	0xffffffff


	//   ....[3]....
        /*0048*/ 	.word	0xffffffff


	//   ....[4]....
        /*004c*/ 	.word	0xffffffff


	//   ....[5]....
        /*0050*/ 	.word	0xffffffff


	//   ....[6]....
        /*0054*/ 	.word	0xffffffff


	//   ....[7]....
        /*0058*/ 	.word	0xffffffff


	//   ....[8]....
        /*005c*/ 	.word	0xffffffff


	//   ....[9]....
        /*0060*/ 	.word	0xffffffff


	//   ....[10]....
        /*0064*/ 	.word	0xffffffff


	//   ....[11]....
        /*0068*/ 	.word	0xffffffff


	//   ....[12]....
        /*006c*/ 	.word	0xffffffff


	//   ....[13]....
        /*0070*/ 	.word	0xffffffff


	//   ....[14]....
        /*0074*/ 	.word	0xffffffff


	//   ....[15]....
        /*0078*/ 	.word	0xffffffff


	//   ....[16]....
        /*007c*/ 	.word	0xffffffff


	//   ....[17]....
        /*0080*/ 	.word	0xffffffff


	//   ....[18]....
        /*0084*/ 	.word	0xffffffff


	//   ....[19]....
        /*0088*/ 	.word	0xffffffff


	//   ....[20]....
        /*008c*/ 	.word	0xffffffff


	//   ....[21]....
        /*0090*/ 	.word	0xffffffff


	//   ....[22]....
        /*0094*/ 	.word	0xffffffff


	//   ....[23]....
        /*0098*/ 	.word	0xffffffff


	//   ....[24]....
        /*009c*/ 	.word	0xffffffff


	//   ....[25]....
        /*00a0*/ 	.word	0xffffffff


	//   ....[26]....
        /*00a4*/ 	.word	0xffffffff


	//   ....[27]....
        /*00a8*/ 	.word	0xffffffff


	//----- nvinfo : EIATTR_COOP_GROUP_INSTR_OFFSETS
	.align		4
.L_1944:
        /*00ac*/ 	.byte	0x04, 0x28
        /*00ae*/ 	.short	(.L_1946 - .L_1945)


	//   ....[0]....
.L_1945:
        /*00b0*/ 	.word	0x000153d0


	//   ....[1]....
        /*00b4*/ 	.word	0x00015400


	//   ....[2]....
        /*00b8*/ 	.word	0x00015430


	//   ....[3]....
        /*00bc*/ 	.word	0x00015450


	//   ....[4]....
        /*00c0*/ 	.word	0x00015470


	//   ....[5]....
        /*00c4*/ 	.word	0x00015bb0


	//   ....[6]....
        /*00c8*/ 	.word	0x00015bd0


	//   ....[7]....
        /*00cc*/ 	.word	0x00015bf0


	//   ....[8]....
        /*00d0*/ 	.word	0x00015c10


	//   ....[9]....
        /*00d4*/ 	.word	0x00015c30


	//   ....[10]....
        /*00d8*/ 	.word	0x00015d50


	//   ....[11]....
        /*00dc*/ 	.word	0x00015da0


	//   ....[12]....
        /*00e0*/ 	.word	0x00015de0


	//   ....[13]....
        /*00e4*/ 	.word	0x00015e70


	//   ....[14]....
        /*00e8*/ 	.word	0x00015f00


	//   ....[15]....
        /*00ec*/ 	.word	0x00015f50


	//   ....[16]....
        /*00f0*/ 	.word	0x00015fb0


	//   ....[17]....
        /*00f4*/ 	.word	0x00015fe0


	//   ....[18]....
        /*00f8*/ 	.word	0x000170c0


	//   ....[19]....
        /*00fc*/ 	.word	0x00017130


	//   ....[20]....
        /*0100*/ 	.word	0x00017190


	//   ....[21]....
        /*0104*/ 	.word	0x000171f0


	//   ....[22]....
        /*0108*/ 	.word	0x00017250


	//   ....[23]....
        /*010c*/ 	.word	0x000179e0


	//   ....[24]....
        /*0110*/ 	.word	0x00017a40


	//   ....[25]....
        /*0114*/ 	.word	0x00017aa0


	//   ....[26]....
        /*0118*/ 	.word	0x00017b00


	//   ....[27]....
        /*011c*/ 	.word	0x00017b70


	//----- nvinfo : EIATTR_EXIT_INSTR_OFFSETS
	.align		4
.L_1946:
        /*0120*/ 	.byte	0x04, 0x1c
        /*0122*/ 	.short	(.L_1948 - .L_1947)


	//   ....[0]....
.L_1947:
        /*0124*/ 	.word	0x00000cf0


	//   ....[1]....
        /*0128*/ 	.word	0x00017060


	//----- nvinfo : EIATTR_MAX_THREADS
	.align		4
.L_1948:
        /*012c*/ 	.byte	0x04, 0x05
        /*012e*/ 	.short	(.L_1950 - .L_1949)
.L_1949:
        /*0130*/ 	.word	0x00000080
        /*0134*/ 	.word	0x00000001
        /*0138*/ 	.word	0x00000001


	//----- nvinfo : EIATTR_CRS_STACK_SIZE
	.align		4
.L_1950:
        /*013c*/ 	.byte	0x04, 0x1e
        /*013e*/ 	.short	(.L_1952 - .L_1951)
.L_1951:
        /*0140*/ 	.word	0x00000000
.L_1952:


//--------------------- .nv.info._ZN10layer_norm13ln_fwd_kernelINS_13Kernel_traitsIf13__nv_bfloat16S2_S2_fjLj7168ELj1ELj1ELj4ELj16ENS_18Kernel_traits_baseILj7168EfS2_S2_S2_fjLj128EEEEELb1ELb0ELb0ELb1EEEvNS_9FwdParamsE --------------------------
	.section	.nv.info._ZN10layer_norm13ln_fwd_kernelINS_13Kernel_traitsIf13__nv_bfloat16S2_S2_fjLj7168ELj1ELj1ELj4ELj16ENS_18Kernel_traits_baseILj7168EfS2_S2_S2_fjLj128EEEEELb1ELb0ELb0ELb1EEEvNS_9FwdParamsE,"",@"SHT_CUDA_INFO"
	.sectionflags	@""
	.align	4


	//----- nvinfo : EIATTR_CUDA_API_VERSION
	.align		4
        /*0000*/ 	.byte	0x04, 0x37
        /*0002*/ 	.short	(.L_1954 - .L_1953)
.L_1953:
        /*0004*/ 	.word	0x00000082


	//----- nvinfo : EIATTR_SW2861232_WAR
	.align		4
.L_1954:
        /*0008*/ 	.byte	0x01, 0x35
	.zero		2


	//----- nvinfo : EIATTR_PARAM_CBANK
	.align		4
        /*000c*/ 	.byte	0x04, 0x0a
        /*000e*/ 	.short	(.L_1956 - .L_1955)
	.align		4
.L_1955:
        /*0010*/ 	.word	index@(.nv.constant0._ZN10layer_norm13ln_fwd_kernelINS_13Kernel_traitsIf13__nv_bfloat16S2_S2_fjLj7168ELj1ELj1ELj4ELj16ENS_18Kernel_traits_baseILj7168EfS2_S2_S2_fjLj128EEEEELb1ELb0ELb0ELb1EEEvNS_9FwdParamsE)
        /*0014*/ 	.short	0x0160
        /*0016*/ 	.short	0x00e8


	//----- nvinfo : EIATTR_CBANK_PARAM_SIZE
	.align		4
.L_1956:
        /*0018*/ 	.byte	0x03, 0x19
        /*001a*/ 	.short	0x00e8


	//----- nvinfo : EIATTR_KPARAM_INFO
	.align		4
        /*001c*/ 	.byte	0x04, 0x17
        /*001e*/ 	.short	(.L_1958 - .L_1957)
.L_1957:
        /*0020*/ 	.word	0x00000000
        /*0024*/ 	.short	0x0000
        /*0026*/ 	.short	0x0000
        /*0028*/ 	.byte	0x00, 0xf0, 0xa1, 0x03


	//----- nvinfo : EIATTR_MAXREG_COUNT
	.align		4
.L_1958:
        /*002c*/ 	.byte	0x03, 0x1b
        /*002e*/ 	.short	0x00ff


	//----- nvinfo : EIATTR_NUM_BARRIERS
	.align		4
        /*0030*/ 	.byte	0x02, 0x4c
        /*0032*/ 	.byte	0x01
	.zero		1


	//----- nvinfo : EIATTR_MERCURY_ISA_VERSION
	.align		4
        /*0034*/ 	.byte	0x03, 0x5f
        /*0036*/ 	.short	0x0000


	//----- nvinfo : EIATTR_COOP_GROUP_MASK_REGIDS
	.align		4
        /*0038*/ 	.byte	0x04, 0x29
        /*003a*/ 	.short	(.L_1960 - .L_1959)


	//   ....[0]....
.L_1959:
        /*003c*/ 	.word	0xffffffff


	//   ....[1]....
        /*0040*/ 	.word	0xffffffff


	//   ....[2]....
        /*0044*/ 	.word	0xffffffff


	//   ....[3]....
        /*0048*/ 	.word	0xffffffff


	//   ....[4]....
        /*004c*/ 	.word	0xffffffff


	//   ....[5]....
        /*0050*/ 	.word	0xffffffff


	//   ....[6]....
        /*0054*/ 	.word	0xffffffff


	//   ....[7]....
        /*0058*/ 	.word	0xffffffff


	//   ....[8]....
        /*005c*/ 	.word	0xffffffff


	//   ....[9]....
        /*0060*/ 	.word	0xffffffff


	//   ....[10]....
        /*0064*/ 	.word	0xffffffff


	//   ....[11]....
        /*0068*/ 	.word	0xffffffff


	//   ....[12]....
        /*006c*/ 	.word	0xffffffff


	//   ....[13]....
        /*0070*/ 	.word	0xffffffff


	//   ....[14]....
        /*0074*/ 	.word	0xffffffff


	//   ....[15]....
        /*0078*/ 	.word	0xffffffff


	//   ....[16]....
        /*007c*/ 	.word	0xffffffff


	//   ....[17]....
        /*0080*/ 	.word	0xffffffff


	//   ....[18]....
        /*0084*/ 	.word	0xffffffff


	//   ....[19]....
        /*0088*/ 	.word	0xffffffff


	//   ....[20]....
        /*008c*/ 	.word	0xffffffff


	//   ....[21]....
        /*0090*/ 	.word	0xffffffff


	//   ....[22]....
        /*0094*/ 	.word	0xffffffff


	//   ....[23]....
        /*0098*/ 	.word	0xffffffff


	//   ....[24]....
        /*009c*/ 	.word	0xffffffff


	//   ....[25]....
        /*00a0*/ 	.word	0xffffffff


	//   ....[26]....
        /*00a4*/ 	.word	0xffffffff


	//   ....[27]....
        /*00a8*/ 	.word	0xffffffff


	//----- nvinfo : EIATTR_COOP_GROUP_INSTR_OFFSETS
	.align		4
.L_1960:
        /*00ac*/ 	.byte	0x04, 0x28
        /*00ae*/ 	.short	(.L_1962 - .L_1961)


	//   ....[0]....
.L_1961:
        /*00b0*/ 	.word	0x00014810


	//   ....[1]....
        /*00b4*/ 	.word	0x00014840


	//   ....[2]....
        /*00b8*/ 	.word	0x00014860


	//   ....[3]....
        /*00bc*/ 	.word	0x00014880


	//   ....[4]....
        /*00c0*/ 	.word	0x000148a0


	//   ....[5]....
        /*00c4*/ 	.word	0x00014fd0


	//   ....[6]....
        /*00c8*/ 	.word	0x00014ff0


	//   ....[7]....
        /*00cc*/ 	.word	0x00015010


	//   ....[8]....
        /*00d0*/ 	.word	0x00015030


	//   ....[9]....
        /*00d4*/ 	.word	0x00015050


	//   ....[10]....
        /*00d8*/ 	.word	0x00015150


	//   ....[11]....
        /*00dc*/ 	.word	0x000151a0


	//   ....[12]....
        /*00e0*/ 	.word	0x000151e0


	//   ....[13]....
        /*00e4*/ 	.word	0x00015200


	//   ....[14]....
        /*00e8*/ 	.word	0x00015290


	//   ....[15]....
        /*00ec*/ 	.word	0x000152e0


	//   ....[16]....
        /*00f0*/ 	.word	0x00015370


	//   ....[17]....
        /*00f4*/ 	.word	0x000153b0


	//   ....[18]....
        /*00f8*/ 	.word	0x000162c0


	//   ....[19]....
        /*00fc*/ 	.word	0x00016330


	//   ....[20]....
        /*0100*/ 	.word	0x00016390


	//   ....[21]....
        /*0104*/ 	.word	0x000163f0


	//   ....[22]....
        /*0108*/ 	.word	0x00016450


	//   ....[23]....
        /*010c*/ 	.word	0x00016bc0


	//   ....[24]....
        /*0110*/ 	.word	0x00016c20


	//   ....[25]....
        /*0114*/ 	.word	0x00016c80


	//   ....[26]....
        /*0118*/ 	.word	0x00016ce0


	//   ....[27]....
        /*011c*/ 	.word	0x00016d40


	//----- nvinfo : EIATTR_EXIT_INSTR_OFFSETS
	.align		4
.L_1962:
        /*0120*/ 	.byte	0x04, 0x1c
        /*0122*/ 	.short	(.L_1964 - .L_1963)


	//   ....[0]....
.L_1963:
        /*0124*/ 	.word	0x00000420


	//   ....[1]....
        /*0128*/ 	.word	0x00016260


	//----- nvinfo : EIATTR_MAX_THREADS
	.align		4
.L_1964:
        /*012c*/ 	.byte	0x04, 0x05
        /*012e*/ 	.short	(.L_1966 - .L_1965)
.L_1965:
        /*0130*/ 	.word	0x00000080
        /*0134*/ 	.word	0x00000001
        /*0138*/ 	.word	0x00000001


	//----- nvinfo : EIATTR_CRS_STACK_SIZE
	.align		4
.L_1966:
        /*013c*/ 	.byte	0x04, 0x1e
        /*013e*/ 	.short	(.L_1968 - .L_1967)
.L_1967:
        /*0140*/ 	.word	0x00000000
.L_1968:


//--------------------- .nv.info._ZN10layer_norm13ln_fwd_kernelINS_13Kernel_traitsIf13__nv_bfloat16S2_S2_fjLj7168ELj1ELj1ELj4ELj16ENS_18Kernel_traits_baseILj7168EfS2_S2_S2_fjLj128EEEEELb1ELb0ELb1ELb0EEEvNS_9FwdParamsE --------------------------
	.section	.nv.info._ZN10layer_norm13ln_fwd_kernelINS_13Kernel_traitsIf13__nv_bfloat16S2_S2_fjLj7168ELj1ELj1ELj4ELj16ENS_18Kernel_traits_baseILj7168EfS2_S2_S2_fjLj128EEEEELb1ELb0ELb1ELb0EEEvNS_9FwdParamsE,"",@"SHT_CUDA_INFO"
	.sectionflags	@""
	.align	4


	//----- nvinfo : EIATTR_CUDA_API_VERSION
	.align		4
        /*0000*/ 	.byte	0x04, 0x37
        /*0002*/ 	.short	(.L_1970 - .L_1969)
.L_1969:
        /*0004*/ 	.word	0x00000082


	//----- nvinfo : EIATTR_SW2861232_WAR
	.align		4
.L_1970:
        /*0008*/ 	.byte	0x01, 0x35
	.zero		2


	//----- nvinfo : EIATTR_PARAM_CBANK
	.align		4
        /*000c*/ 	.byte	0x04, 0x0a
        /*000e*/ 	.short	(.L_1972 - .L_1971)
	.align		4
.L_1971:
        /*0010*/ 	.word	index@(.nv.constant0._ZN10layer_norm13ln_fwd_kernelINS_13Kernel_traitsIf13__nv_bfloat16S2_S2_fjLj7168ELj1ELj1ELj4ELj16ENS_18Kernel_traits_baseILj7168EfS2_S2_S2_fjLj128EEEEELb1ELb0ELb1ELb0EEEvNS_9FwdParamsE)
        /*0014*/ 	.short	0x0160
        /*0016*/ 	.short	0x00e8


	//----- nvinfo : EIATTR_CBANK_PARAM_SIZE
	.align		4
.L_1972:
        /*0018*/ 	.byte	0x03, 0x19
        /*001a*/ 	.short	0x00e8


	//----- nvinfo : EIATTR_KPARAM_INFO
	.align		4
        /*001c*/ 	.byte	0x04, 0x17
        /*001e*/ 	.short	(.L_1974 - .L_1973)
.L_1973:
        /*0020*/ 	.word	0x00000000
        /*0024*/ 	.short	0x0000
        /*0026*/ 	.short	0x0000
        /*0028*/ 	.byte	0x00, 0xf0, 0xa1, 0x03


	//----- nvinfo : EIATTR_MAXREG_COUNT
	.align		4
.L_1974:
        /*002c*/ 	.byte	0x03, 0x1b
        /*002e*/ 	.short	0x00ff


	//----- nvinfo : EIATTR_NUM_BARRIERS
	.align		4
        /*0030*/ 	.byte	0x02, 0x4c
        /*0032*/ 	.byte	0x01
	.zero		1


	//----- nvinfo : EIATTR_MERCURY_ISA_VERSION
	.align		4
        /*0034*/ 	.byte	0x03, 0x5f
        /*0036*/ 	.short	0x0000


	//----- nvinfo : EIATTR_COOP_GROUP_MASK_REGIDS
	.align		4
        /*0038*/ 	.byte	0x04, 0x29
        /*003a*/ 	.short	(.L_1976 - .L_1975)


	//   ....[0]....
.L_1975:
        /*003c*/ 	.word	0xffffffff


	//   ....[1]....
        /*0040*/ 	.word	0xffffffff


	//   ....[2]....
        /*0044*/ 	.word	0xffffffff


	//   ....[3]....
        /*0048*/ 	.word	0xffffffff


	//   ....[4]....
        /*004c*/ 	.word	0xffffffff


	//   ....[5]....
        /*0050*/ 	.word	0xffffffff


	//   ....[6]....
        /*0054*/ 	.word	0xffffffff


	//   ....[7]....
        /*0058*/ 	.word	0xffffffff


	//   ....[8]....
        /*005c*/ 	.word	0xffffffff


	//   ....[9]....
        /*0060*/ 	.word	0xffffffff


	//   ....[10]....
        /*0064*/ 	.word	0xffffffff


	//   ....[11]....
        /*0068*/ 	.word	0xffffffff


	//   ....[12]....
        /*006c*/ 	.word	0xffffffff


	//   ....[13]....
        /*0070*/ 	.word	0xffffffff


	//   ....[14]....
        /*0074*/ 	.word	0xffffffff


	//   ....[15]....
        /*0078*/ 	.word	0xffffffff


	//   ....[16]....
        /*007c*/ 	.word	0xffffffff


	//   ....[17]....
        /*0080*/ 	.word	0xffffffff


	//   ....[18]....
        /*0084*/ 	.word	0xffffffff


	//   ....[19]....
        /*0088*/ 	.word	0xffffffff


	//   ....[20]....
        /*008c*/ 	.word	0xffffffff


	//   ....[21]....
        /*0090*/ 	.word	0xffffffff


	//   ....[22]....
        /*0094*/ 	.word	0xffffffff


	//   ....[23]....
        /*0098*/ 	.word	0xffffffff


	//   ....[24]....
        /*009c*/ 	.word	0xffffffff


	//   ....[25]....
        /*00a0*/ 	.word	0xffffffff


	//   ....[26]....
        /*00a4*/ 	.word	0xffffffff


	//   ....[27]....
        /*00a8*/ 	.word	0xffffffff


	//----- nvinfo : EIATTR_COOP_GROUP_INSTR_OFFSETS
	.align		4
.L_1976:
        /*00ac*/ 	.byte	0x04, 0x28
        /*00ae*/ 	.short	(.L_1978 - .L_1977)


	//   ....[0]....
.L_1977:
        /*00b0*/ 	.word	0x00017960


	//   ....[1]....
        /*00b4*/ 	.word	0x00017990


	//   ....[2]....
        /*00b8*/ 	.word	0x000179b0


	//   ....[3]....
        /*00bc*/ 	.word	0x000179d0


	//   ....[4]....
        /*00c0*/ 	.word	0x000179f0


	//   ....[5]....
        /*00c4*/ 	.word	0x00018130


	//   ....[6]....
        /*00c8*/ 	.word	0x00018150


	//   ....[7]....
        /*00cc*/ 	.word	0x00018170


	//   ....[8]....
        /*00d0*/ 	.word	0x00018190


	//   ....[9]....
        /*00d4*/ 	.word	0x000181b0


	//   ....[10]....
        /*00d8*/ 	.word	0x00018320


	//   ....[11]....
        /*00dc*/ 	.word	0x00018340


	//   ....[12]....
        /*00e0*/ 	.word	0x00018350


	//   ....[13]....
        /*00e4*/ 	.word	0x00018380


	//   ....[14]....
        /*00e8*/ 	.word	0x00018470


	//   ....[15]....
        /*00ec*/ 	.word	0x00018480


	//   ....[16]....
        /*00f0*/ 	.word	0x00018520


	//   ....[17]....
        /*00f4*/ 	.word	0x00018550


	//   ....[18]....
        /*00f8*/ 	.word	0x000196b0


	//   ....[19]....
        /*00fc*/ 	.word	0x00019720


	//   ....[20]....
        /*0100*/ 	.word	0x00019780


	//   ....[21]....
        /*0104*/ 	.word	0x000197e0


	//   ....[22]....
        /*0108*/ 	.word	0x00019840


	//   ....[23]....
        /*010c*/ 	.word	0x00019fc0


	//   ....[24]....
        /*0110*/ 	.word	0x0001a020


	//   ....[25]....
        /*0114*/ 	.word	0x0001a080


	//   ....[26]....
        /*0118*/ 	.word	0x0001a0e0


	//   ....[27]....
        /*011c*/ 	.word	0x0001a150


	//----- nvinfo : EIATTR_EXIT_INSTR_OFFSETS
	.align		4
.L_1978:
        /*0120*/ 	.byte	0x04, 0x1c
        /*0122*/ 	.short	(.L_1980 - .L_1979)


	//   ....[0]....
.L_1979:
        /*0124*/ 	.word	0x00000de0


	//   ....[1]....
        /*0128*/ 	.word	0x00019650


	//----- nvinfo : EIATTR_MAX_THREADS
	.align		4
.L_1980:
        /*012c*/ 	.byte	0x04, 0x05
        /*012e*/ 	.short	(.L_1982 - .L_1981)
.L_1981:
        /*0130*/ 	.word	0x00000080
        /*0134*/ 	.word	0x00000001
        /*0138*/ 	.word	0x00000001


	//----- nvinfo : EIATTR_CRS_STACK_SIZE
	.align		4
.L_1982:
        /*013c*/ 	.byte	0x04, 0x1e
        /*013e*/ 	.short	(.L_1984 - .L_1983)
.L_1983:
        /*0140*/ 	.word	0x00000000
.L_1984:


//--------------------- .nv.info._ZN10layer_norm13ln_fwd_kernelINS_13Kernel_traitsIf13__nv_bfloat16S2_S2_fjLj7168ELj1ELj1ELj4ELj16ENS_18Kernel_traits_baseILj7168EfS2_S2_S2_fjLj128EEEEELb1ELb0ELb1ELb1EEEvNS_9FwdParamsE --------------------------
	.section	.nv.info._ZN10layer_norm13ln_fwd_kernelINS_13Kernel_traitsIf13__nv_bfloat16S2_S2_fjLj7168ELj1ELj1ELj4ELj16ENS_18Kernel_traits_baseILj7168EfS2_S2_S2_fjLj128EEEEELb1ELb0ELb1ELb1EEEvNS_9FwdParamsE,"",@"SHT_CUDA_INFO"
	.sectionflags	@""
	.align	4


	//----- nvinfo : EIATTR_CUDA_API_VERSION
	.align		4
        /*0000*/ 	.byte	0x04, 0x37
        /*0002*/ 	.short	(.L_1986 - .L_1985)
.L_1985:
        /*0004*/ 	.word	0x00000082


	//----- nvinfo : EIATTR_SW2861232_WAR
	.align		4
.L_1986:
        /*0008*/ 	.byte	0x01, 0x35
	.zero		2


	//----- nvinfo : EIATTR_PARAM_CBANK
	.align		4
        /*000c*/ 	.byte	0x04, 0x0a
        /*000e*/ 	.short	(.L_1988 - .L_1987)
	.align		4
.L_1987:
        /*0010*/ 	.word	index@(.nv.constant0._ZN10layer_norm13ln_fwd_kernelINS_13Kernel_traitsIf13__nv_bfloat16S2_S2_fjLj7168ELj1ELj1ELj4ELj16ENS_18Kernel_traits_baseILj7168EfS2_S2_S2_fjLj128EEEEELb1ELb0ELb1ELb1EEEvNS_9FwdParamsE)
        /*0014*/ 	.short	0x0160
        /*0016*/ 	.short	0x00e8


	//----- nvinfo : EIATTR_CBANK_PARAM_SIZE
	.align		4
.L_1988:
        /*0018*/ 	.byte	0x03, 0x19
        /*001a*/ 	.short	0x00e8


	//----- nvinfo : EIATTR_KPARAM_INFO
	.align		4
        /*001c*/ 	.byte	0x04, 0x17
        /*001e*/ 	.short	(.L_1990 - .L_1989)
.L_1989:
        /*0020*/ 	.word	0x00000000
        /*0024*/ 	.short	0x0000
        /*0026*/ 	.short	0x0000
        /*0028*/ 	.byte	0x00, 0xf0, 0xa1, 0x03


	//----- nvinfo : EIATTR_MAXREG_COUNT
	.align		4
.L_1990:
        /*002c*/ 	.byte	0x03, 0x1b
        /*002e*/ 	.short	0x00ff


	//----- nvinfo : EIATTR_NUM_BARRIERS
	.align		4
        /*0030*/ 	.byte	0x02, 0x4c
        /*0032*/ 	.byte	0x01
	.zero		1


	//----- nvinfo : EIATTR_MERCURY_ISA_VERSION
	.align		4
        /*0034*/ 	.byte	0x03, 0x5f
        /*0036*/ 	.short	0x0000


	//----- nvinfo : EIATTR_COOP_GROUP_MASK_REGIDS
	.align		4
        /*0038*/ 	.byte	0x04, 0x29
        /*003a*/ 	.short	(.L_1992 - .L_1991)


	//   ....[0]....
.L_1991:
        /*003c*/ 	.word	0xffffffff


	//   ....[1]....
        /*0040*/ 	.word	0xffffffff


	//   ....[2]....
        /*0044*/ 	.word	0xffffffff


	//   ....[3]....
        /*0048*/ 	.word	0xffffffff


	//   ....[4]....
        /*004c*/ 	.word	0xffffffff


	//   ....[5]....
        /*0050*/ 	.word	0xffffffff


	//   ....[6]....
        /*0054*/ 	.word	0xffffffff


	//   ....[7]....
        /*0058*/ 	.word	0xffffffff


	//   ....[8]....
        /*005c*/ 	.word	0xffffffff


	//   ....[9]....
        /*0060*/ 	.word	0xffffffff


	//   ....[10]....
        /*0064*/ 	.word	0xffffffff


	//   ....[11]....
        /*0068*/ 	.word	0xffffffff


	//   ....[12]....
        /*006c*/ 	.word	0xffffffff


	//   ....[13]....
        /*0070*/ 	.word	0xffffffff


	//   ....[14]....
        /*0074*/ 	.word	0xffffffff


	//   ....[15]....
        /*0078*/ 	.word	0xffffffff


	//   ....[16]....
        /*007c*/ 	.word	0xffffffff


	//   ....[17]....
        /*0080*/ 	.word	0xffffffff


	//   ....[18]....
        /*0084*/ 	.word	0xffffffff


	//   ....[19]....
        /*0088*/ 	.word	0xffffffff


	//   ....[20]....
        /*008c*/ 	.word	0xffffffff


	//   ....[21]....
        /*0090*/ 	.word	0xffffffff


	//   ....[22]....
        /*0094*/ 	.word	0xffffffff


	//   ....[23]....
        /*0098*/ 	.word	0xffffffff


	//   ....[24]....
        /*009c*/ 	.word	0xffffffff


	//   ....[25]....
        /*00a0*/ 	.word	0xffffffff


	//   ....[26]....
        /*00a4*/ 	.word	0xffffffff


	//   ....[27]....
        /*00a8*/ 	.word	0xffffffff


	//----- nvinfo : EIATTR_COOP_GROUP_INSTR_OFFSETS
	.align		4
.L_1992:
        /*00ac*/ 	.byte	0x04, 0x28
        /*00ae*/ 	.short	(.L_1994 - .L_1993)


	//   ....[0]....
.L_1993:
        /*00b0*/ 	.word	0x00016a90


	//   ....[1]....
        /*00b4*/ 	.word	0x00016ac0


	//   ....[2]....
        /*00b8*/ 	.word	0x00016ae0


	//   ....[3]....
        /*00bc*/ 	.word	0x00016b00


	//   ....[4]....
        /*00c0*/ 	.word	0x00016b20


	//   ....[5]....
        /*00c4*/ 	.word	0x00017250


	//   ....[6]....
        /*00c8*/ 	.word	0x00017270


	//   ....[7]....
        /*00cc*/ 	.word	0x00017290


	//   ....[8]....
        /*00d0*/ 	.word	0x000172b0


	//   ....[9]....
        /*00d4*/ 	.word	0x000172d0


	//   ....[10]....
        /*00d8*/ 	.word	0x000173e0


	//   ....[11]....
        /*00dc*/ 	.word	0x00017430


	//   ....[12]....
        /*00e0*/ 	.word	0x00017460


	//   ....[13]....
        /*00e4*/ 	.word	0x00017470


	//   ....[14]....
        /*00e8*/ 	.word	0x00017500


	//   ....[15]....
        /*00ec*/ 	.word	0x00017550


	//   ....[16]....
        /*00f0*/ 	.word	0x00017610


	//   ....[17]....
        /*00f4*/ 	.word	0x00017620


	//   ....[18]....
        /*00f8*/ 	.word	0x000185c0


	//   ....[19]....
        /*00fc*/ 	.word	0x00018630


	//   ....[20]....
        /*0100*/ 	.word	0x00018690


	//   ....[21]....
        /*0104*/ 	.word	0x000186f0


	//   ....[22]....
        /*0108*/ 	.word	0x00018750


	//   ....[23]....
        /*010c*/ 	.word	0x00018ec0


	//   ....[24]....
        /*0110*/ 	.word	0x00018f20


	//   ....[25]....
        /*0114*/ 	.word	0x00018f80


	//   ....[26]....
        /*0118*/ 	.word	0x00018fe0


	//   ....[27]....
        /*011c*/ 	.word	0x00019040


	//----- nvinfo : EIATTR_EXIT_INSTR_OFFSETS
	.align		4
.L_1994:
        /*0120*/ 	.byte	0x04, 0x1c
        /*0122*/ 	.short	(.L_1996 - .L_1995)


	//   ....[0]....
.L_1995:
        /*0124*/ 	.word	0x000007e0


	//   ....[1]....
        /*0128*/ 	.word	0x00018570


	//----- nvinfo : EIATTR_MAX_THREADS
	.align		4
.L_1996:
        /*012c*/ 	.byte	0x04, 0x05
        /*012e*/ 	.short	(.L_1998 - .L_1997)
.L_1997:
        /*0130*/ 	.word	0x00000080
        /*0134*/ 	.word	0x00000001
        /*0138*/ 	.word	0x00000001


	//----- nvinfo : EIATTR_CRS_STACK_SIZE
	.align		4
.L_1998:
        /*013c*/ 	.byte	0x04, 0x1e
        /*013e*/ 	.short	(.L_2000 - .L_1999)
.L_1999:
        /*0140*/ 	.word	0x00000000
.L_2000:


//--------------------- .nv.info._ZN10layer_norm13ln_fwd_kernelINS_13Kernel_traitsIf13__nv_bfloat16S2_S2_fjLj7168ELj1ELj1ELj4ELj16ENS_18Kernel_traits_baseILj7168EfS2_S2_S2_fjLj128EEEEELb1ELb1ELb0ELb0EEEvNS_9FwdParamsE --------------------------
	.section	.nv.info._ZN10layer_norm13ln_fwd_kernelINS_13Kernel_traitsIf13__nv_bfloat16S2_S2_fjLj7168ELj1ELj1ELj4ELj16ENS_18Kernel_traits_baseILj7168EfS2_S2_S2_fjLj128EEEEELb1ELb1ELb0ELb0EEEvNS_9FwdParamsE,"",@"SHT_CUDA_INFO"
	.sectionflags	@""
	.align	4


	//----- nvinfo : EIATTR_CUDA_API_VERSION
	.align		4
        /*0000*/ 	.byte	0x04, 0x37
        /*0002*/ 	.short	(.L_2002 - .L_2001)
.L_2001:
        /*0004*/ 	.word	0x00000082


	//----- nvinfo : EIATTR_SW2861232_WAR
	.align		4
.L_2002:
        /*0008*/ 	.byte	0x01, 0x35
	.zero		2


	//----- nvinfo : EIATTR_PARAM_CBANK
	.align		4
        /*000c*/ 	.byte	0x04, 0x0a
        /*000e*/ 	.short	(.L_2004 - .L_2003)
	.align		4
.L_2003:
        /*0010*/ 	.word	index@(.nv.constant0._ZN10layer_norm13ln_fwd_kernelINS_13Kernel_traitsIf13__nv_bfloat16S2_S2_fjLj7168ELj1ELj1ELj4ELj16ENS_18Kernel_traits_baseILj7168EfS2_S2_S2_fjLj128EEEEELb1ELb1ELb0ELb0EEEvNS_9FwdParamsE)
        /*0014*/ 	.short	0x0160
        /*0016*/ 	.short	0x00e8


	//----- nvinfo : EIATTR_CBANK_PARAM_SIZE
	.align		4
.L_2004:
        /*0018*/ 	.byte	0x03, 0x19
        /*001a*/ 	.short	0x00e8


	//----- nvinfo : EIATTR_KPARAM_INFO
	.align		4
        /*001c*/ 	.byte	0x04, 0x17
        /*001e*/ 	.short	(.L_2006 - .L_2005)
.L_2005:
        /*0020*/ 	.word	0x00000000
        /*0024*/ 	.short	0x0000
        /*0026*/ 	.short	0x0000
        /*0028*/ 	.byte	0x00, 0xf0, 0xa1, 0x03


	//----- nvinfo : EIATTR_MAXREG_COUNT
	.align		4
.L_2006:
        /*002c*/ 	.byte	0x03, 0x1b
        /*002e*/ 	.short	0x00ff


	//----- nvinfo : EIATTR_NUM_BARRIERS
	.align		4
        /*0030*/ 	.byte	0x02, 0x4c
        /*0032*/ 	.byte	0x01
	.zero		1


	//----- nvinfo : EIATTR_ANNOTATIONS
	.align		4
        /*0034*/ 	.byte	0x04, 0x55
        /*0036*/ 	.short	(.L_2008 - .L_2007)


	//   ....[0]....
.L_2007:
        /*0038*/ 	.word	0x00000001
        /*003c*/ 	.byte	0x10, 0x12, 0x00, 0x00, 0x01, 0x00, 0x00, 0x00, 0xc0, 0x5e, 0x01, 0x00


	//----- nvinfo : EIATTR_MERCURY_ISA_VERSION
	.align		4
.L_2008:
        /*0048*/ 	.byte	0x03, 0x5f
        /*004a*/ 	.short	0x0000


	//----- nvinfo : EIATTR_COOP_GROUP_MASK_REGIDS
	.align		4
        /*004c*/ 	.byte	0x04, 0x29
        /*004e*/ 	.short	(.L_2010 - .L_2009)


	//   ....[0]....
.L_2009:
        /*0050*/ 	.word	0xffffffff


	//   ....[1]....
        /*0054*/ 	.word	0xffffffff


	//   ....[2]....
        /*0058*/ 	.word	0xffffffff


	//   ....[3]....
        /*005c*/ 	.word	0xffffffff


	//   ....[4]....
        /*0060*/ 	.word	0xffffffff


	//   ....[5]....
        /*0064*/ 	.word	0xffffffff


	//   ....[6]....
        /*0068*/ 	.word	0xffffffff


	//   ....[7]....
        /*006c*/ 	.word	0xffffffff


	//   ....[8]....
        /*0070*/ 	.word	0xffffffff


	//   ....[9]....
        /*0074*/ 	.word	0xffffffff


	//   ....[10]....
        /*0078*/ 	.word	0xffffffff


	//   ....[11]....
        /*007c*/ 	.word	0xffffffff


	//   ....[12]....
        /*0080*/ 	.word	0xffffffff


	//   ....[13]....
        /*0084*/ 	.word	0xffffffff


	//   ....[14]....
        /*0088*/ 	.word	0xffffffff


	//   ....[15]....
        /*008c*/ 	.word	0xffffffff


	//   ....[16]....
        /*0090*/ 	.word	0xffffffff


	//   ....[17]....
        /*0094*/ 	.word	0xffffffff


	//   ....[18]....
        /*0098*/ 	.word	0xffffffff


	//   ....[19]....
        /*009c*/ 	.word	0xffffffff


	//   ....[20]....
        /*00a0*/ 	.word	0xffffffff


	//   ....[21]....
        /*00a4*/ 	.word	0xffffffff


	//   ....[22]....
        /*00a8*/ 	.word	0xffffffff


	//   ....[23]....
        /*00ac*/ 	.word	0xffffffff


	//   ....[24]....
        /*00b0*/ 	.word	0xffffffff


	//   ....[25]....
        /*00b4*/ 	.word	0xffffffff


	//   ....[26]....
        /*00b8*/ 	.word	0xffffffff


	//   ....[27]....
        /*00bc*/ 	.word	0xffffffff


	//----- nvinfo : EIATTR_COOP_GROUP_INSTR_OFFSETS
	.align		4
.L_2010:
        /*00c0*/ 	.byte	0x04, 0x28
        /*00c2*/ 	.short	(.L_2012 - .L_2011)


	//   ....[0]....
.L_2011:
        /*00c4*/ 	.word	0x000155c0


	//   ....[1]....
        /*00c8*/ 	.word	0x000155f0


	//   ....[2]....
        /*00cc*/ 	.word	0x00015620


	//   ....[3]....
        /*00d0*/ 	.word	0x00015640


	//   ....[4]....
        /*00d4*/ 	.word	0x00015660


	//   ....[5]....
        /*00d8*/ 	.word	0x00015da0


	//   ....[6]....
        /*00dc*/ 	.word	0x00015dc0


	//   ....[7]....
        /*00e0*/ 	.word	0x00015de0


	//   ....[8]....
        /*00e4*/ 	.word	0x00015e00


	//   ....[9]....
        /*00e8*/ 	.word	0x00015e20


	//   ....[10]....
        /*00ec*/ 	.word	0x00015f70


	//   ....[11]....
        /*00f0*/ 	.word	0x00015fa0


	//   ....[12]....
        /*00f4*/ 	.word	0x00016030


	//   ....[13]....
        /*00f8*/ 	.word	0x00016090


	//   ....[14]....
        /*00fc*/ 	.word	0x000160a0


	//   ....[15]....
        /*0100*/ 	.word	0x00016140


	//   ....[16]....
        /*0104*/ 	.word	0x000161a0


	//   ....[17]....
        /*0108*/ 	.word	0x000161b0


	//   ....[18]....
        /*010c*/ 	.word	0x000172e0


	//   ....[19]....
        /*0110*/ 	.word	0x00017350


	//   ....[20]....
        /*0114*/ 	.word	0x000173c0


	//   ....[21]....
        /*0118*/ 	.word	0x00017430


	//   ....[22]....
        /*011c*/ 	.word	0x000174a0


	//   ....[23]....
        /*0120*/ 	.word	0x00017c30


	//   ....[24]....
        /*0124*/ 	.word	0x00017c90


	//   ....[25]....
        /*0128*/ 	.word	0x00017cf0


	//   ....[26]....
        /*012c*/ 	.word	0x00017d50


	//   ....[27]....
        /*0130*/ 	.word	0x00017db0


	//----- nvinfo : EIATTR_EXIT_INSTR_OFFSETS
	.align		4
.L_2012:
        /*0134*/ 	.byte	0x04, 0x1c
        /*0136*/ 	.short	(.L_2014 - .L_2013)


	//   ....[0]....
.L_2013:
        /*0138*/ 	.word	0x00001020


	//   ....[1]....
        /*013c*/ 	.word	0x00017280


	//----- nvinfo : EIATTR_MAX_THREADS
	.align		4
.L_2014:
        /*0140*/ 	.byte	0x04, 0x05
        /*0142*/ 	.short	(.L_2016 - .L_2015)
.L_2015:
        /*0144*/ 	.word	0x00000080
        /*0148*/ 	.word	0x00000001
        /*014c*/ 	.word	0x00000001


	//----- nvinfo : EIATTR_CRS_STACK_SIZE
	.align		4
.L_2016:
        /*0150*/ 	.byte	0x04, 0x1e
        /*0152*/ 	.short	(.L_2018 - .L_2017)
.L_2017:
        /*0154*/ 	.word	0x00000000
.L_2018:


//--------------------- .nv.info._ZN10layer_norm13ln_fwd_kernelINS_13Kernel_traitsIf13__nv_bfloat16S2_S2_fjLj7168ELj1ELj1ELj4ELj16ENS_18Kernel_traits_baseILj7168EfS2_S2_S2_fjLj128EEEEELb1ELb1ELb0ELb1EEEvNS_9FwdParamsE --------------------------
	.section	.nv.info._ZN10layer_norm13ln_fwd_kernelINS_13Kernel_traitsIf13__nv_bfloat16S2_S2_fjLj7168ELj1ELj1ELj4ELj16ENS_18Kernel_traits_baseILj7168EfS2_S2_S2_fjLj128EEEEELb1ELb1ELb0ELb1EEEvNS_9FwdParamsE,"",@"SHT_CUDA_INFO"
	.sectionflags	@""
	.align	4


	//----- nvinfo : EIATTR_CUDA_API_VERSION
	.align		4
        /*0000*/ 	.byte	0x04, 0x37
        /*0002*/ 	.short	(.L_2020 - .L_2019)
.L_2019:
        /*0004*/ 	.word	0x00000082


	//----- nvinfo : EIATTR_SW2861232_WAR
	.align		4
.L_2020:
        /*0008*/ 	.byte	0x01, 0x35
	.zero		2


	//----- nvinfo : EIATTR_PARAM_CBANK
	.align		4
        /*000c*/ 	.byte	0x04, 0x0a
        /*000e*/ 	.short	(.L_2022 - .L_2021)
	.align		4
.L_2021:
        /*0010*/ 	.word	index@(.nv.constant0._ZN10layer_norm13ln_fwd_kernelINS_13Kernel_traitsIf13__nv_bfloat16S2_S2_fjLj7168ELj1ELj1ELj4ELj16ENS_18Kernel_traits_baseILj7168EfS2_S2_S2_fjLj128EEEEELb1ELb1ELb0ELb1EEEvNS_9FwdParamsE)
        /*0014*/ 	.short	0x0160
        /*0016*/ 	.short	0x00e8


	//----- nvinfo : EIATTR_CBANK_PARAM_SIZE
	.align		4
.L_2022:
        /*0018*/ 	.byte	0x03, 0x19
        /*001a*/ 	.short	0x00e8


	//----- nvinfo : EIATTR_KPARAM_INFO
	.align		4
        /*001c*/ 	.byte	0x04, 0x17
        /*001e*/ 	.short	(.L_2024 - .L_2023)
.L_2023:
        /*0020*/ 	.word	0x00000000
        /*0024*/ 	.short	0x0000
        /*0026*/ 	.short	0x0000
        /*0028*/ 	.byte	0x00, 0xf0, 0xa1, 0x03


	//----- nvinfo : EIATTR_MAXREG_COUNT
	.align		4
.L_2024:
        /*002c*/ 	.byte	0x03, 0x1b
        /*002e*/ 	.short	0x00ff


	//----- nvinfo : EIATTR_NUM_BARRIERS
	.align		4
        /*0030*/ 	.byte	0x02, 0x4c
        /*0032*/ 	.byte	0x01
	.zero		1


	//----- nvinfo : EIATTR_MERCURY_ISA_VERSION
	.align		4
        /*0034*/ 	.byte	0x03, 0x5f
        /*0036*/ 	.short	0x0000


	//----- nvinfo : EIATTR_COOP_GROUP_MASK_REGIDS
	.align		4
        /*0038*/ 	.byte	0x04, 0x29
        /*003a*/ 	.short	(.L_2026 - .L_2025)


	//   ....[0]....
.L_2025:
        /*003c*/ 	.word	0xffffffff


	//   ....[1]....
        /*0040*/ 	.word	0xffffffff


	//   ....[2]....
        /*0044*/ 	.word	0xffffffff


	//   ....[3]....
        /*0048*/ 	.word	0xffffffff


	//   ....[4]....
        /*004c*/ 	.word	0xffffffff


	//   ....[5]....
        /*0050*/ 	.word	0xffffffff


	//   ....[6]....
        /*0054*/ 	.word	0xffffffff


	//   ....[7]....
        /*0058*/ 	.word	0xffffffff


	//   ....[8]....
        /*005c*/ 	.word	0xffffffff


	//   ....[9]....
        /*0060*/ 	.word	0xffffffff


	//   ....[10]....
        /*0064*/ 	.word	0xffffffff


	//   ....[11]....
        /*0068*/ 	.word	0xffffffff


	//   ....[12]....
        /*006c*/ 	.word	0xffffffff


	//   ....[13]....
        /*0070*/ 	.word	0xffffffff


	//   ....[14]....
        /*0074*/ 	.word	0xffffffff


	//   ....[15]....
        /*0078*/ 	.word	0xffffffff


	//   ....[16]....
        /*007c*/ 	.word	0xffffffff


	//   ....[17]....
        /*0080*/ 	.word	0xffffffff


	//   ....[18]....
        /*0084*/ 	.word	0xffffffff


	//   ....[19]....
        /*0088*/ 	.word	0xffffffff


	//   ....[20]....
        /*008c*/ 	.word	0xffffffff


	//   ....[21]....
        /*0090*/ 	.word	0xffffffff


	//   ....[22]....
        /*0094*/ 	.word	0xffffffff


	//   ....[23]....
        /*0098*/ 	.word	0xffffffff


	//   ....[24]....
        /*009c*/ 	.word	0xffffffff


	//   ....[25]....
        /*00a0*/ 	.word	0xffffffff


	//   ....[26]....
        /*00a4*/ 	.word	0xffffffff


	//   ....[27]....
        /*00a8*/ 	.word	0xffffffff


	//----- nvinfo : EIATTR_COOP_GROUP_INSTR_OFFSETS
	.align		4
.L_2026:
        /*00ac*/ 	.byte	0x04, 0x28
        /*00ae*/ 	.short	(.L_2028 - .L_2027)


	//   ....[0]....
.L_2027:
        /*00b0*/ 	.word	0x000149b0


	//   ....[1]....
        /*00b4*/ 	.word	0x000149e0


	//   ....[2]....
        /*00b8*/ 	.word	0x00014a00


	//   ....[3]....
        /*00bc*/ 	.word	0x00014a20


	//   ....[4]....
        /*00c0*/ 	.word	0x00014a40


	//   ....[5]....
        /*00c4*/ 	.word	0x00015170


	//   ....[6]....
        /*00c8*/ 	.word	0x00015190


	//   ....[7]....
        /*00cc*/ 	.word	0x000151b0


	//   ....[8]....
        /*00d0*/ 	.word	0x000151d0


	//   ....[9]....
        /*00d4*/ 	.word	0x000151f0


	//   ....[10]....
        /*00d8*/ 	.word	0x00015320


	//   ....[11]....
        /*00dc*/ 	.word	0x00015370


	//   ....[12]....
        /*00e0*/ 	.word	0x000153e0


	//   ....[13]....
        /*00e4*/ 	.word	0x00015420


	//   ....[14]....
        /*00e8*/ 	.word	0x00015450


	//   ....[15]....
        /*00ec*/ 	.word	0x000154c0


	//   ....[16]....
        /*00f0*/ 	.word	0x00015550


	//   ....[17]....
        /*00f4*/ 	.word	0x00015570


	//   ....[18]....
        /*00f8*/ 	.word	0x00016490


	//   ....[19]....
        /*00fc*/ 	.word	0x00016500


	//   ....[20]....
        /*0100*/ 	.word	0x00016570


	//   ....[21]....
        /*0104*/ 	.word	0x000165e0


	//   ....[22]....
        /*0108*/ 	.word	0x00016650


	//   ....[23]....
        /*010c*/ 	.word	0x00016dc0


	//   ....[24]....
        /*0110*/ 	.word	0x00016e20


	//   ....[25]....
        /*0114*/ 	.word	0x00016e80


	//   ....[26]....
        /*0118*/ 	.word	0x00016ee0


	//   ....[27]....
        /*011c*/ 	.word	0x00016f40


	//----- nvinfo : EIATTR_EXIT_INSTR_OFFSETS
	.align		4
.L_2028:
        /*0120*/ 	.byte	0x04, 0x1c
        /*0122*/ 	.short	(.L_2030 - .L_2029)


	//   ....[0]....
.L_2029:
        /*0124*/ 	.word	0x000007f0


	//   ....[1]....
        /*0128*/ 	.word	0x00016430


	//----- nvinfo : EIATTR_MAX_THREADS
	.align		4
.L_2030:
        /*012c*/ 	.byte	0x04, 0x05
        /*012e*/ 	.short	(.L_2032 - .L_2031)
.L_2031:
        /*0130*/ 	.word	0x00000080
        /*0134*/ 	.word	0x00000001
        /*0138*/ 	.word	0x00000001


	//----- nvinfo : EIATTR_CRS_STACK_SIZE
	.align		4
.L_2032:
        /*013c*/ 	.byte	0x04, 0x1e
        /*013e*/ 	.short	(.L_2034 - .L_2033)
.L_2033:
        /*0140*/ 	.word	0x00000000
.L_2034:


//--------------------- .nv.info._ZN10layer_norm13ln_fwd_kernelINS_13Kernel_traitsIf13__nv_bfloat16S2_S2_fjLj7168ELj1ELj1ELj4ELj16ENS_18Kernel_traits_baseILj7168EfS2_S2_S2_fjLj128EEEEELb1ELb1ELb1ELb0EEEvNS_9FwdParamsE --------------------------
	.section	.nv.info._ZN10layer_norm13ln_fwd_kernelINS_13Kernel_traitsIf13__nv_bfloat16S2_S2_fjLj7168ELj1ELj1ELj4ELj16ENS_18Kernel_traits_baseILj7168EfS2_S2_S2_fjLj128EEEEELb1ELb1ELb1ELb0EEEvNS_9FwdParamsE,"",@"SHT_CUDA_INFO"
	.sectionflags	@""
	.align	4


	//----- nvinfo : EIATTR_CUDA_API_VERSION
	.align		4
        /*0000*/ 	.byte	0x04, 0x37
        /*0002*/ 	.short	(.L_2036 - .L_2035)
.L_2035:
        /*0004*/ 	.word	0x00000082


	//----- nvinfo : EIATTR_SW2861232_WAR
	.align		4
.L_2036:
        /*0008*/ 	.byte	0x01, 0x35
	.zero		2


	//----- nvinfo : EIATTR_PARAM_CBANK
	.align		4
        /*000c*/ 	.byte	0x04, 0x0a
        /*000e*/ 	.short	(.L_2038 - .L_2037)
	.align		4
.L_2037:
        /*0010*/ 	.word	index@(.nv.constant0._ZN10layer_norm13ln_fwd_kernelINS_13Kernel_traitsIf13__nv_bfloat16S2_S2_fjLj7168ELj1ELj1ELj4ELj16ENS_18Kernel_traits_baseILj7168EfS2_S2_S2_fjLj128EEEEELb1ELb1ELb1ELb0EEEvNS_9FwdParamsE)
        /*0014*/ 	.short	0x0160
        /*0016*/ 	.short	0x00e8


	//----- nvinfo : EIATTR_CBANK_PARAM_SIZE
	.align		4
.L_2038:
        /*0018*/ 	.byte	0x03, 0x19
        /*001a*/ 	.short	0x00e8


	//----- nvinfo : EIATTR_KPARAM_INFO
	.align		4
        /*001c*/ 	.byte	0x04, 0x17
        /*001e*/ 	.short	(.L_2040 - .L_2039)
.L_2039:
        /*0020*/ 	.word	0x00000000
        /*0024*/ 	.short	0x0000
        /*0026*/ 	.short	0x0000
        /*0028*/ 	.byte	0x00, 0xf0, 0xa1, 0x03


	//----- nvinfo : EIATTR_MAXREG_COUNT
	.align		4
.L_2040:
        /*002c*/ 	.byte	0x03, 0x1b
        /*002e*/ 	.short	0x00ff


	//----- nvinfo : EIATTR_NUM_BARRIERS
	.align		4
        /*0030*/ 	.byte	0x02, 0x4c
        /*0032*/ 	.byte	0x01
	.zero		1


	//----- nvinfo : EIATTR_ANNOTATIONS
	.align		4
        /*0034*/ 	.byte	0x04, 0x55
        /*0036*/ 	.short	(.L_2042 - .L_2041)


	//   ....[0]....
.L_2041:
        /* <DEDUP_REMOVED lines=14> */
        /*010c*/ 	.byte	0xa0, 0xa0, 0x01, 0x00


	//----- nvinfo : EIATTR_MERCURY_ISA_VERSION
	.align		4
.L_2042:
        /*0110*/ 	.byte	0x03, 0x5f
        /*0112*/ 	.short	0x0000


	//----- nvinfo : EIATTR_COOP_GROUP_MASK_REGIDS
	.align		4
        /*0114*/ 	.byte	0x04, 0x29
        /*0116*/ 	.short	(.L_2044 - .L_2043)


	//   ....[0]....
.L_2043:
        /*0118*/ 	.word	0xffffffff


	//   ....[1]....
        /*011c*/ 	.word	0xffffffff


	//   ....[2]....
        /*0120*/ 	.word	0xffffffff


	//   ....[3]....
        /*0124*/ 	.word	0xffffffff


	//   ....[4]....
        /*0128*/ 	.word	0xffffffff


	//   ....[5]....
        /*012c*/ 	.word	0xffffffff


	//   ....[6]....
        /*0130*/ 	.word	0xffffffff


	//   ....[7]....
        /*0134*/ 	.word	0xffffffff


	//   ....[8]....
        /*0138*/ 	.word	0xffffffff


	//   ....[9]....
        /*013c*/ 	.word	0xffffffff


	//   ....[10]....
        /*0140*/ 	.word	0xffffffff


	//   ....[11]....
        /*0144*/ 	.word	0xffffffff


	//   ....[12]....
        /*0148*/ 	.word	0xffffffff


	//   ....[13]....
        /*014c*/ 	.word	0xffffffff


	//   ....[14]....
        /*0150*/ 	.word	0xffffffff


	//   ....[15]....
        /*0154*/ 	.word	0xffffffff


	//   ....[16]....
        /*0158*/ 	.word	0xffffffff


	//   ....[17]....
        /*015c*/ 	.word	0xffffffff


	//   ....[18]....
        /*0160*/ 	.word	0xffffffff


	//   ....[19]....
        /*0164*/ 	.word	0xffffffff


	//   ....[20]....
        /*0168*/ 	.word	0xffffffff


	//   ....[21]....
        /*016c*/ 	.word	0xffffffff


	//   ....[22]....
        /*0170*/ 	.word	0xffffffff


	//   ....[23]....
        /*0174*/ 	.word	0xffffffff


	//   ....[24]....
        /*0178*/ 	.word	0xffffffff


	//   ....[25]....
        /*017c*/ 	.word	0xffffffff


	//   ....[26]....
        /*0180*/ 	.word	0xffffffff


	//   ....[27]....
        /*0184*/ 	.word	0xffffffff


	//----- nvinfo : EIATTR_COOP_GROUP_INSTR_OFFSETS
	.align		4
.L_2044:
        /*0188*/ 	.byte	0x04, 0x28
        /*018a*/ 	.short	(.L_2046 - .L_2045)


	//   ....[0]....
.L_2045:
        /*018c*/ 	.word	0x00018090


	//   ....[1]....
        /*0190*/ 	.word	0x000180d0


	//   ....[2]....
        /*0194*/ 	.word	0x000180f0


	//   ....[3]....
        /*0198*/ 	.word	0x00018110


	//   ....[4]....
        /*019c*/ 	.word	0x00018130


	//   ....[5]....
        /*01a0*/ 	.word	0x00018870


	//   ....[6]....
        /*01a4*/ 	.word	0x00018890


	//   ....[7]....
        /*01a8*/ 	.word	0x000188b0


	//   ....[8]....
        /*01ac*/ 	.word	0x000188d0


	//   ....[9]....
        /*01b0*/ 	.word	0x000188f0


	//   ....[10]....
        /*01b4*/ 	.word	0x00018a20


	//   ....[11]....
        /*01b8*/ 	.word	0x00018a80


	//   ....[12]....
        /*01bc*/ 	.word	0x00018ae0


	//   ....[13]....
        /*01c0*/ 	.word	0x00018af0


	//   ....[14]....
        /*01c4*/ 	.word	0x00018b80


	//   ....[15]....
        /*01c8*/ 	.word	0x00018bf0


	//   ....[16]....
        /*01cc*/ 	.word	0x00018c60


	//   ....[17]....
        /*01d0*/ 	.word	0x00018ca0


	//   ....[18]....
        /*01d4*/ 	.word	0x00019ed0


	//   ....[19]....
        /*01d8*/ 	.word	0x00019f40


	//   ....[20]....
        /*01dc*/ 	.word	0x00019fb0


	//   ....[21]....
        /*01e0*/ 	.word	0x0001a020


	//   ....[22]....
        /*01e4*/ 	.word	0x0001a090


	//   ....[23]....
        /*01e8*/ 	.word	0x0001a820


	//   ....[24]....
        /*01ec*/ 	.word	0x0001a880


	//   ....[25]....
        /*01f0*/ 	.word	0x0001a8e0


	//   ....[26]....
        /*01f4*/ 	.word	0x0001a940


	//   ....[27]....
        /*01f8*/ 	.word	0x0001a9a0


	//----- nvinfo : EIATTR_EXIT_INSTR_OFFSETS
	.align		4
.L_2046:
        /*01fc*/ 	.byte	0x04, 0x1c
        /*01fe*/ 	.short	(.L_2048 - .L_2047)


	//   ....[0]....
.L_2047:
        /*0200*/ 	.word	0x00001050


	//   ....[1]....
        /*0204*/ 	.word	0x00019e70


	//----- nvinfo : EIATTR_MAX_THREADS
	.align		4
.L_2048:
        /*0208*/ 	.byte	0x04, 0x05
        /*020a*/ 	.short	(.L_2050 - .L_2049)
.L_2049:
        /*020c*/ 	.word	0x00000080
        /*0210*/ 	.word	0x00000001
        /*0214*/ 	.word	0x00000001


	//----- nvinfo : EIATTR_CRS_STACK_SIZE
	.align		4
.L_2050:
        /*0218*/ 	.byte	0x04, 0x1e
        /*021a*/ 	.short	(.L_2052 - .L_2051)
.L_2051:
        /*021c*/ 	.word	0x00000000
.L_2052:


//--------------------- .nv.info._ZN10layer_norm13ln_fwd_kernelINS_13Kernel_traitsIf13__nv_bfloat16S2_S2_fjLj7168ELj1ELj1ELj4ELj16ENS_18Kernel_traits_baseILj7168EfS2_S2_S2_fjLj128EEEEELb1ELb1ELb1ELb1EEEvNS_9FwdParamsE --------------------------
	.section	.nv.info._ZN10layer_norm13ln_fwd_kernelINS_13Kernel_traitsIf13__nv_bfloat16S2_S2_fjLj7168ELj1ELj1ELj4ELj16ENS_18Kernel_traits_baseILj7168EfS2_S2_S2_fjLj128EEEEELb1ELb1ELb1ELb1EEEvNS_9FwdParamsE,"",@"SHT_CUDA_INFO"
	.sectionflags	@""
	.align	4


	//----- nvinfo : EIATTR_CUDA_API_VERSION
	.align		4
        /*0000*/ 	.byte	0x04, 0x37
        /*0002*/ 	.short	(.L_2054 - .L_2053)
.L_2053:
        /*0004*/ 	.word	0x00000082


	//----- nvinfo : EIATTR_SW2861232_WAR
	.align		4
.L_2054:
        /*0008*/ 	.byte	0x01, 0x35
	.zero		2


	//----- nvinfo : EIATTR_PARAM_CBANK
	.align		4
        /*000c*/ 	.byte	0x04, 0x0a
        /*000e*/ 	.short	(.L_2056 - .L_2055)
	.align		4
.L_2055:
        /*0010*/ 	.word	index@(.nv.constant0._ZN10layer_norm13ln_fwd_kernelINS_13Kernel_traitsIf13__nv_bfloat16S2_S2_fjLj7168ELj1ELj1ELj4ELj16ENS_18Kernel_traits_baseILj7168EfS2_S2_S2_fjLj128EEEEELb1ELb1ELb1ELb1EEEvNS_9FwdParamsE)
        /*0014*/ 	.short	0x0160
        /*0016*/ 	.short	0x00e8


	//----- nvinfo : EIATTR_CBANK_PARAM_SIZE
	.align		4
.L_2056:
        /*0018*/ 	.byte	0x03, 0x19
        /*001a*/ 	.short	0x00e8


	//----- nvinfo : EIATTR_KPARAM_INFO
	.align		4
        /*001c*/ 	.byte	0x04, 0x17
        /*001e*/ 	.short	(.L_2058 - .L_2057)
.L_2057:
        /*0020*/ 	.word	0x00000000
        /*0024*/ 	.short	0x0000
        /*0026*/ 	.short	0x0000
        /*0028*/ 	.byte	0x00, 0xf0, 0xa1, 0x03


	//----- nvinfo : EIATTR_MAXREG_COUNT
	.align		4
.L_2058:
        /*002c*/ 	.byte	0x03, 0x1b
        /*002e*/ 	.short	0x00ff


	//----- nvinfo : EIATTR_NUM_BARRIERS
	.align		4
        /*0030*/ 	.byte	0x02, 0x4c
        /*0032*/ 	.byte	0x01
	.zero		1


	//----- nvinfo : EIATTR_ANNOTATIONS
	.align		4
        /*0034*/ 	.byte	0x04, 0x55
        /*0036*/ 	.short	(.L_2060 - .L_2059)


	//   ....[0]....
.L_2059:
        /* <DEDUP_REMOVED lines=9> */


	//----- nvinfo : EIATTR_MERCURY_ISA_VERSION
	.align		4
.L_2060:
        /*00b8*/ 	.byte	0x03, 0x5f
        /*00ba*/ 	.short	0x0000


	//----- nvinfo : EIATTR_COOP_GROUP_MASK_REGIDS
	.align		4
        /*00bc*/ 	.byte	0x04, 0x29
        /*00be*/ 	.short	(.L_2062 - .L_2061)


	//   ....[0]....
.L_2061:
        /*00c0*/ 	.word	0xffffffff


	//   ....[1]....
        /*00c4*/ 	.word	0xffffffff


	//   ....[2]....
        /*00c8*/ 	.word	0xffffffff


	//   ....[3]....
        /*00cc*/ 	.word	0xffffffff


	//   ....[4]....
        /*00d0*/ 	.word	0xffffffff


	//   ....[5]....
        /*00d4*/ 	.word	0xffffffff


	//   ....[6]....
        /*00d8*/ 	.word	0xffffffff


	//   ....[7]....
        /*00dc*/ 	.word	0xffffffff


	//   ....[8]....
        /*00e0*/ 	.word	0xffffffff


	//   ....[9]....
        /*00e4*/ 	.word	0xffffffff


	//   ....[10]....
        /*00e8*/ 	.word	0xffffffff


	//   ....[11]....
        /*00ec*/ 	.word	0xffffffff


	//   ....[12]....
        /*00f0*/ 	.word	0xffffffff


	//   ....[13]....
        /*00f4*/ 	.word	0xffffffff


	//   ....[14]....
        /*00f8*/ 	.word	0xffffffff


	//   ....[15]....
        /*00fc*/ 	.word	0xffffffff


	//   ....[16]....
        /*0100*/ 	.word	0xffffffff


	//   ....[17]....
        /*0104*/ 	.word	0xffffffff


	//   ....[18]....
        /*0108*/ 	.word	0xffffffff


	//   ....[19]....
        /*010c*/ 	.word	0xffffffff


	//   ....[20]....
        /*0110*/ 	.word	0xffffffff


	//   ....[21]....
        /*0114*/ 	.word	0xffffffff


	//   ....[22]....
        /*0118*/ 	.word	0xffffffff


	//   ....[23]....
        /*011c*/ 	.word	0xffffffff


	//   ....[24]....
        /*0120*/ 	.word	0xffffffff


	//   ....[25]....
        /*0124*/ 	.word	0xffffffff


	//   ....[26]....
        /*0128*/ 	.word	0xffffffff


	//   ....[27]....
        /*012c*/ 	.word	0xffffffff


	//----- nvinfo : EIATTR_COOP_GROUP_INSTR_OFFSETS
	.align		4
.L_2062:
        /*0130*/ 	.byte	0x04, 0x28
        /*0132*/ 	.short	(.L_2064 - .L_2063)


	//   ....[0]....
.L_2063:
        /*0134*/ 	.word	0x00017410


	//   ....[1]....
        /*0138*/ 	.word	0x00017440


	//   ....[2]....
        /*013c*/ 	.word	0x00017460


	//   ....[3]....
        /*0140*/ 	.word	0x00017480


	//   ....[4]....
        /*0144*/ 	.word	0x000174a0


	//   ....[5]....
        /*0148*/ 	.word	0x00017bd0


	//   ....[6]....
        /*014c*/ 	.word	0x00017bf0


	//   ....[7]....
        /*0150*/ 	.word	0x00017c10


	//   ....[8]....
        /*0154*/ 	.word	0x00017c30


	//   ....[9]....
        /*0158*/ 	.word	0x00017c50


	//   ....[10]....
        /*015c*/ 	.word	0x00017dc0


	//   ....[11]....
        /*0160*/ 	.word	0x00017de0


	//   ....[12]....
        /*0164*/ 	.word	0x00017e40


	//   ....[13]....
        /*0168*/ 	.word	0x00017e70


	//   ....[14]....
        /*016c*/ 	.word	0x00017f00


	//   ....[15]....
        /*0170*/ 	.word	0x00017f70


	//   ....[16]....
        /*0174*/ 	.word	0x00017fc0


	//   ....[17]....
        /*0178*/ 	.word	0x00017fd0


	//   ....[18]....
        /*017c*/ 	.word	0x00019060


	//   ....[19]....
        /*0180*/ 	.word	0x000190d0


	//   ....[20]....
        /*0184*/ 	.word	0x00019140


	//   ....[21]....
        /*0188*/ 	.word	0x000191b0


	//   ....[22]....
        /*018c*/ 	.word	0x00019220


	//   ....[23]....
        /*0190*/ 	.word	0x00019990


	//   ....[24]....
        /*0194*/ 	.word	0x000199f0


	//   ....[25]....
        /*0198*/ 	.word	0x00019a50


	//   ....[26]....
        /*019c*/ 	.word	0x00019ab0


	//   ....[27]....
        /*01a0*/ 	.word	0x00019b10


	//----- nvinfo : EIATTR_EXIT_INSTR_OFFSETS
	.align		4
.L_2064:
        /*01a4*/ 	.byte	0x04, 0x1c
        /*01a6*/ 	.short	(.L_2066 - .L_2065)


	//   ....[0]....
.L_2065:
        /*01a8*/ 	.word	0x00000800


	//   ....[1]....
        /*01ac*/ 	.word	0x00019000


	//----- nvinfo : EIATTR_MAX_THREADS
	.align		4
.L_2066:
        /*01b0*/ 	.byte	0x04, 0x05
        /*01b2*/ 	.short	(.L_2068 - .L_2067)
.L_2067:
        /*01b4*/ 	.word	0x00000080
        /*01b8*/ 	.word	0x00000001
        /*01bc*/ 	.word	0x00000001


	//----- nvinfo : EIATTR_CRS_STACK_SIZE
	.align		4
.L_2068:
        /*01c0*/ 	.byte	0x04, 0x1e
        /*01c2*/ 	.short	(.L_2070 - .L_2069)
.L_2069:
        /*01c4*/ 	.word	0x00000000
.L_2070:


//--------------------- .nv.info._ZN10layer_norm13ln_fwd_kernelINS_13Kernel_traitsI13__nv_bfloat16S2_fS2_fjLj7168ELj1ELj1ELj4ELj16ENS_18Kernel_traits_baseILj7168ES2_S2_fS2_fjLj128EEEEELb0ELb0ELb0ELb0EEEvNS_9FwdParamsE --------------------------
	.section	.nv.info._ZN10layer_norm13ln_fwd_kernelINS_13Kernel_traitsI13__nv_bfloat16S2_fS2_fjLj7168ELj1ELj1ELj4ELj16ENS_18Kernel_traits_baseILj7168ES2_S2_fS2_fjLj128EEEEELb0ELb0ELb0ELb0EEEvNS_9FwdParamsE,"",@"SHT_CUDA_INFO"
	.sectionflags	@""
	.align	4


	//----- nvinfo : EIATTR_CUDA_API_VERSION
	.align		4
        /*0000*/ 	.byte	0x04, 0x37
        /*0002*/ 	.short	(.L_2072 - .L_2071)
.L_2071:
        /*0004*/ 	.word	0x00000082


	//----- nvinfo : EIATTR_SW2861232_WAR
	.align		4
.L_2072:
        /*0008*/ 	.byte	0x01, 0x35
	.zero		2


	//----- nvinfo : EIATTR_PARAM_CBANK
	.align		4
        /*000c*/ 	.byte	0x04, 0x0a
        /*000e*/ 	.short	(.L_2074 - .L_2073)
	.align		4
.L_2073:
        /*0010*/ 	.word	index@(.nv.constant0._ZN10layer_norm13ln_fwd_kernelINS_13Kernel_traitsI13__nv_bfloat16S2_fS2_fjLj7168ELj1ELj1ELj4ELj16ENS_18Kernel_traits_baseILj7168ES2_S2_fS2_fjLj128EEEEELb0ELb0ELb0ELb0EEEvNS_9FwdParamsE)
        /*0014*/ 	.short	0x0160
        /*0016*/ 	.short	0x00e8


	//----- nvinfo : EIATTR_CBANK_PARAM_SIZE
	.align		4
.L_2074:
        /*0018*/ 	.byte	0x03, 0x19
        /*001a*/ 	.short	0x00e8


	//----- nvinfo : EIATTR_KPARAM_INFO
	.align		4
        /*001c*/ 	.byte	0x04, 0x17
        /*001e*/ 	.short	(.L_2076 - .L_2075)
.L_2075:
        /*0020*/ 	.word	0x00000000
        /*0024*/ 	.short	0x0000
        /*0026*/ 	.short	0x0000
        /*0028*/ 	.byte	0x00, 0xf0, 0xa1, 0x03


	//----- nvinfo : EIATTR_MAXREG_COUNT
	.align		4
.L_2076:
        /*002c*/ 	.byte	0x03, 0x1b
        /*002e*/ 	.short	0x00ff


	//----- nvinfo : EIATTR_NUM_BARRIERS
	.align		4
        /*0030*/ 	.byte	0x02, 0x4c
        /*0032*/ 	.byte	0x01
	.zero		1


	//----- nvinfo : EIATTR_MERCURY_ISA_VERSION
	.align		4
        /*0034*/ 	.byte	0x03, 0x5f
        /*0036*/ 	.short	0x0000


	//----- nvinfo : EIATTR_COOP_GROUP_MASK_REGIDS
	.align		4
        /*0038*/ 	.byte	0x04, 0x29
        /*003a*/ 	.short	(.L_2078 - .L_2077)


	//   ....[0]....
.L_2077:
        /*003c*/ 	.word	0xffffffff


	//   ....[1]....
        /*0040*/ 	.word	0xffffffff


	//   ....[2]....
        /*0044*/ 	.word	0xffffffff


	//   ....[3]....
        /*0048*/ 	.word	0xffffffff


	//   ....[4]....
        /*004c*/ 	.word	0xffffffff


	//   ....[5]....
        /*0050*/ 	.word	0xffffffff


	//   ....[6]....
        /*0054*/ 	.word	0xffffffff


	//   ....[7]....
        /*0058*/ 	.word	0xffffffff


	//   ....[8]....
        /*005c*/ 	.word	0xffffffff


	//   ....[9]....
        /*0060*/ 	.word	0xffffffff


	//   ....[10]....
        /*0064*/ 	.word	0xffffffff


	//   ....[11]....
        /*0068*/ 	.word	0xffffffff


	//   ....[12]....
        /*006c*/ 	.word	0xffffffff


	//   ....[13]....
        /*0070*/ 	.word	0xffffffff


	//   ....[14]....
        /*0074*/ 	.word	0xffffffff


	//   ....[15]....
        /*0078*/ 	.word	0xffffffff


	//   ....[16]....
        /*007c*/ 	.word	0xffffffff


	//   ....[17]....
        /*0080*/ 	.word	0xffffffff


	//   ....[18]....
        /*0084*/ 	.word	0xffffffff


	//   ....[19]....
        /*0088*/ 	.word	0xffffffff


	//   ....[20]....
        /*008c*/ 	.word	0xffffffff


	//   ....[21]....
        /*0090*/ 	.word	0xffffffff


	//   ....[22]....
        /*0094*/ 	.word	0xffffffff


	//   ....[23]....
        /*0098*/ 	.word	0xffffffff


	//   ....[24]....
        /*009c*/ 	.word	0xffffffff


	//   ....[25]....
        /*00a0*/ 	.word	0xffffffff


	//   ....[26]....
        /*00a4*/ 	.word	0xffffffff


	//   ....[27]....
        /*00a8*/ 	.word	0xffffffff


	//----- nvinfo : EIATTR_COOP_GROUP_INSTR_OFFSETS
	.align		4
.L_2078:
        /*00ac*/ 	.byte	0x04, 0x28
        /*00ae*/ 	.short	(.L_2080 - .L_2079)


	//   ....[0]....
.L_2079:
        /*00b0*/ 	.word	0x00002830


	//   ....[1]....
        /*00b4*/ 	.word	0x00002860


	//   ....[2]....
        /*00b8*/ 	.word	0x00002880


	//   ....[3]....
        /*00bc*/ 	.word	0x000028a0


	//   ....[4]....
        /*00c0*/ 	.word	0x000028c0


	//   ....[5]....
        /*00c4*/ 	.word	0x00003000


	//   ....[6]....
        /*00c8*/ 	.word	0x00003020


	//   ....[7]....
        /*00cc*/ 	.word	0x00003040


	//   ....[8]....
        /*00d0*/ 	.word	0x00003060


	//   ....[9]....
        /*00d4*/ 	.word	0x00003080


	//   ....[10]....
        /*00d8*/ 	.word	0x00003190


	//   ....[11]....
        /*00dc*/ 	.word	0x000031e0


	//   ....[12]....
        /*00e0*/ 	.word	0x00003200


	//   ....[13]....
        /*00e4*/ 	.word	0x000032b0


	//   ....[14]....
        /*00e8*/ 	.word	0x00003340


	//   ....[15]....
        /*00ec*/ 	.word	0x00003390


	//   ....[16]....
        /*00f0*/ 	.word	0x000033f0


	//   ....[17]....
        /*00f4*/ 	.word	0x00003420


	//   ....[18]....
        /*00f8*/ 	.word	0x000044f0


	//   ....[19]....
        /*00fc*/ 	.word	0x00004560


	//   ....[20]....
        /*0100*/ 	.word	0x000045c0


	//   ....[21]....
        /*0104*/ 	.word	0x00004620


	//   ....[22]....
        /*0108*/ 	.word	0x00004680


	//   ....[23]....
        /*010c*/ 	.word	0x00004e00


	//   ....[24]....
        /*0110*/ 	.word	0x00004e60


	//   ....[25]....
        /*0114*/ 	.word	0x00004ec0


	//   ....[26]....
        /*0118*/ 	.word	0x00004f20


	//   ....[27]....
        /*011c*/ 	.word	0x00004f90


	//----- nvinfo : EIATTR_EXIT_INSTR_OFFSETS
	.align		4
.L_2080:
        /*0120*/ 	.byte	0x04, 0x1c
        /*0122*/ 	.short	(.L_2082 - .L_2081)


	//   ....[0]....
.L_2081:
        /*0124*/ 	.word	0x000007a0


	//   ....[1]....
        /*0128*/ 	.word	0x000044a0


	//----- nvinfo : EIATTR_MAX_THREADS
	.align		4
.L_2082:
        /*012c*/ 	.byte	0x04, 0x05
        /*012e*/ 	.short	(.L_2084 - .L_2083)
.L_2083:
        /*0130*/ 	.word	0x00000080
        /*0134*/ 	.word	0x00000001
        /*0138*/ 	.word	0x00000001


	//----- nvinfo : EIATTR_CRS_STACK_SIZE
	.align		4
.L_2084:
        /*013c*/ 	.byte	0x04, 0x1e
        /*013e*/ 	.short	(.L_2086 - .L_2085)
.L_2085:
        /*0140*/ 	.word	0x00000000
.L_2086:


//--------------------- .nv.info._ZN10layer_norm13ln_fwd_kernelINS_13Kernel_traitsI13__nv_bfloat16S2_fS2_fjLj7168ELj1ELj1ELj4ELj16ENS_18Kernel_traits_baseILj7168ES2_S2_fS2_fjLj128EEEEELb0ELb0ELb0ELb1EEEvNS_9FwdParamsE --------------------------
	.section	.nv.info._ZN10layer_norm13ln_fwd_kernelINS_13Kernel_traitsI13__nv_bfloat16S2_fS2_fjLj7168ELj1ELj1ELj4ELj16ENS_18Kernel_traits_baseILj7168ES2_S2_fS2_fjLj128EEEEELb0ELb0ELb0ELb1EEEvNS_9FwdParamsE,"",@"SHT_CUDA_INFO"
	.sectionflags	@""
	.align	4


	//----- nvinfo : EIATTR_CUDA_API_VERSION
	.align		4
        /*0000*/ 	.byte	0x04, 0x37
        /*0002*/ 	.short	(.L_2088 - .L_2087)
.L_2087:
        /*0004*/ 	.word	0x00000082


	//----- nvinfo : EIATTR_SW2861232_WAR
	.align		4
.L_2088:
        /*0008*/ 	.byte	0x01, 0x35
	.zero		2


	//----- nvinfo : EIATTR_PARAM_CBANK
	.align		4
        /*000c*/ 	.byte	0x04, 0x0a
        /*000e*/ 	.short	(.L_2090 - .L_2089)
	.align		4
.L_2089:
        /*0010*/ 	.word	index@(.nv.constant0._ZN10layer_norm13ln_fwd_kernelINS_13Kernel_traitsI13__nv_bfloat16S2_fS2_fjLj7168ELj1ELj1ELj4ELj16ENS_18Kernel_traits_baseILj7168ES2_S2_fS2_fjLj128EEEEELb0ELb0ELb0ELb1EEEvNS_9FwdParamsE)
        /*0014*/ 	.short	0x0160
        /*0016*/ 	.short	0x00e8


	//----- nvinfo : EIATTR_CBANK_PARAM_SIZE
	.align		4
.L_2090:
        /*0018*/ 	.byte	0x03, 0x19
        /*001a*/ 	.short	0x00e8


	//----- nvinfo : EIATTR_KPARAM_INFO
	.align		4
        /*001c*/ 	.byte	0x04, 0x17
        /*001e*/ 	.short	(.L_2092 - .L_2091)
.L_2091:
        /*0020*/ 	.word	0x00000000
        /*0024*/ 	.short	0x0000
        /*0026*/ 	.short	0x0000
        /*0028*/ 	.byte	0x00, 0xf0, 0xa1, 0x03


	//----- nvinfo : EIATTR_MAXREG_COUNT
	.align		4
.L_2092:
        /*002c*/ 	.byte	0x03, 0x1b
        /*002e*/ 	.short	0x00ff


	//----- nvinfo : EIATTR_NUM_BARRIERS
	.align		4
        /*0030*/ 	.byte	0x02, 0x4c
        /*0032*/ 	.byte	0x01
	.zero		1


	//----- nvinfo : EIATTR_MERCURY_ISA_VERSION
	.align		4
        /*0034*/ 	.byte	0x03, 0x5f
        /*0036*/ 	.short	0x0000


	//----- nvinfo : EIATTR_COOP_GROUP_MASK_REGIDS
	.align		4
        /*0038*/ 	.byte	0x04, 0x29
        /*003a*/ 	.short	(.L_2094 - .L_2093)


	//   ....[0]....
.L_2093:
        /*003c*/ 	.word	0xffffffff


	//   ....[1]....
        /*0040*/ 	.word	0xffffffff


	//   ....[2]....
        /*0044*/ 	.word	0xffffffff


	//   ....[3]....
        /*0048*/ 	.word	0xffffffff


	//   ....[4]....
        /*004c*/ 	.word	0xffffffff


	//   ....[5]....
        /*0050*/ 	.word	0xffffffff


	//   ....[6]....
        /*0054*/ 	.word	0xffffffff


	//   ....[7]....
        /*0058*/ 	.word	0xffffffff


	//   ....[8]....
        /*005c*/ 	.word	0xffffffff


	//   ....[9]....
        /*0060*/ 	.word	0xffffffff


	//   ....[10]....
        /*0064*/ 	.word	0xffffffff


	//   ....[11]....
        /*0068*/ 	.word	0xffffffff


	//   ....[12]....
        /*006c*/ 	.word	0xffffffff


	//   ....[13]....
        /*0070*/ 	.word	0xffffffff


	//   ....[14]....
        /*0074*/ 	.word	0xffffffff


	//   ....[15]....
        /*0078*/ 	.word	0xffffffff


	//   ....[16]....
        /*007c*/ 	.word	0xffffffff


	//   ....[17]....
        /*0080*/ 	.word	0xffffffff


	//   ....[18]....
        /*0084*/ 	.word	0xffffffff


	//   ....[19]....
        /*0088*/ 	.word	0xffffffff


	//   ....[20]....
        /*008c*/ 	.word	0xffffffff


	//   ....[21]....
        /*0090*/ 	.word	0xffffffff


	//   ....[22]....
        /*0094*/ 	.word	0xffffffff


	//   ....[23]....
        /*0098*/ 	.word	0xffffffff


	//   ....[24]....
        /*009c*/ 	.word	0xffffffff


	//   ....[25]....
        /*00a0*/ 	.word	0xffffffff


	//   ....[26]....
        /*00a4*/ 	.word	0xffffffff


	//   ....[27]....
        /*00a8*/ 	.word	0xffffffff


	//----- nvinfo : EIATTR_COOP_GROUP_INSTR_OFFSETS
	.align		4
.L_2094:
        /*00ac*/ 	.byte	0x04, 0x28
        /*00ae*/ 	.short	(.L_2096 - .L_2095)


	//   ....[0]....
.L_2095:
        /*00b0*/ 	.word	0x00001d30


	//   ....[1]....
        /*00b4*/ 	.word	0x00001d60


	//   ....[2]....
        /*00b8*/ 	.word	0x00001d80


	//   ....[3]....
        /*00bc*/ 	.word	0x00001da0


	//   ....[4]....
        /*00c0*/ 	.word	0x00001dc0


	//   ....[5]....
        /*00c4*/ 	.word	0x000024f0


	//   ....[6]....
        /*00c8*/ 	.word	0x00002510


	//   ....[7]....
        /*00cc*/ 	.word	0x00002530


	//   ....[8]....
        /*00d0*/ 	.word	0x00002550


	//   ....[9]....
        /*00d4*/ 	.word	0x00002570


	//   ....[10]....
        /*00d8*/ 	.word	0x000026a0


	//   ....[11]....
        /*00dc*/ 	.word	0x000026e0


	//   ....[12]....
        /*00e0*/ 	.word	0x00002740


	//   ....[13]....
        /*00e4*/ 	.word	0x00002750


	//   ....[14]....
        /*00e8*/ 	.word	0x000027d0


	//   ....[15]....
        /*00ec*/ 	.word	0x00002860


	//   ....[16]....
        /*00f0*/ 	.word	0x00002880


	//   ....[17]....
        /*00f4*/ 	.word	0x000028d0


	//   ....[18]....
        /*00f8*/ 	.word	0x00003ae0


	//   ....[19]....
        /*00fc*/ 	.word	0x00003b50


	//   ....[20]....
        /*0100*/ 	.word	0x00003bb0


	//   ....[21]....
        /*0104*/ 	.word	0x00003c10


	//   ....[22]....
        /*0108*/ 	.word	0x00003c70


	//   ....[23]....
        /*010c*/ 	.word	0x000043e0


	//   ....[24]....
        /*0110*/ 	.word	0x00004440


	//   ....[25]....
        /*0114*/ 	.word	0x000044a0


	//   ....[26]....
        /*0118*/ 	.word	0x00004500


	//   ....[27]....
        /*011c*/ 	.word	0x00004560


	//----- nvinfo : EIATTR_EXIT_INSTR_OFFSETS
	.align		4
.L_2096:
        /*0120*/ 	.byte	0x04, 0x1c
        /*0122*/ 	.short	(.L_2098 - .L_2097)


	//   ....[0]....
.L_2097:
        /*0124*/ 	.word	0x00000150


	//   ....[1]....
        /*0128*/ 	.word	0x00003a90


	//----- nvinfo : EIATTR_MAX_THREADS
	.align		4
.L_2098:
        /*012c*/ 	.byte	0x04, 0x05
        /*012e*/ 	.short	(.L_2100 - .L_2099)
.L_2099:
        /*0130*/ 	.word	0x00000080
        /*0134*/ 	.word	0x00000001
        /*0138*/ 	.word	0x00000001


	//----- nvinfo : EIATTR_CRS_STACK_SIZE
	.align		4
.L_2100:
        /*013c*/ 	.byte	0x04, 0x1e
        /*013e*/ 	.short	(.L_2102 - .L_2101)
.L_2101:
        /*0140*/ 	.word	0x00000000
.L_2102:


//--------------------- .nv.info._ZN10layer_norm13ln_fwd_kernelINS_13Kernel_traitsI13__nv_bfloat16S2_fS2_fjLj7168ELj1ELj1ELj4ELj16ENS_18Kernel_traits_baseILj7168ES2_S2_fS2_fjLj128EEEEELb0ELb0ELb1ELb0EEEvNS_9FwdParamsE --------------------------
	.section	.nv.info._ZN10layer_norm13ln_fwd_kernelINS_13Kernel_traitsI13__nv_bfloat16S2_fS2_fjLj7168ELj1ELj1ELj4ELj16ENS_18Kernel_traits_baseILj7168ES2_S2_fS2_fjLj128EEEEELb0ELb0ELb1ELb0EEEvNS_9FwdParamsE,"",@"SHT_CUDA_INFO"
	.sectionflags	@""
	.align	4


	//----- nvinfo : EIATTR_CUDA_API_VERSION
	.align		4
        /*0000*/ 	.byte	0x04, 0x37
        /*0002*/ 	.short	(.L_2104 - .L_2103)
.L_2103:
        /*0004*/ 	.word	0x00000082


	//----- nvinfo : EIATTR_SW2861232_WAR
	.align		4
.L_2104:
        /*0008*/ 	.byte	0x01, 0x35
	.zero		2


	//----- nvinfo : EIATTR_PARAM_CBANK
	.align		4
        /*000c*/ 	.byte	0x04, 0x0a
        /*000e*/ 	.short	(.L_2106 - .L_2105)
	.align		4
.L_2105:
        /*0010*/ 	.word	index@(.nv.constant0._ZN10layer_norm13ln_fwd_kernelINS_13Kernel_traitsI13__nv_bfloat16S2_fS2_fjLj7168ELj1ELj1ELj4ELj16ENS_18Kernel_traits_baseILj7168ES2_S2_fS2_fjLj128EEEEELb0ELb0ELb1ELb0EEEvNS_9FwdParamsE)
        /*0014*/ 	.short	0x0160
        /*0016*/ 	.short	0x00e8


	//----- nvinfo : EIATTR_CBANK_PARAM_SIZE
	.align		4
.L_2106:
        /*0018*/ 	.byte	0x03, 0x19
        /*001a*/ 	.short	0x00e8


	//----- nvinfo : EIATTR_KPARAM_INFO
	.align		4
        /*001c*/ 	.byte	0x04, 0x17
        /*001e*/ 	.short	(.L_2108 - .L_2107)
.L_2107:
        /*0020*/ 	.word	0x00000000
        /*0024*/ 	.short	0x0000
        /*0026*/ 	.short	0x0000
        /*0028*/ 	.byte	0x00, 0xf0, 0xa1, 0x03


	//----- nvinfo : EIATTR_MAXREG_COUNT
	.align		4
.L_2108:
        /*002c*/ 	.byte	0x03, 0x1b
        /*002e*/ 	.short	0x00ff


	//----- nvinfo : EIATTR_NUM_BARRIERS
	.align		4
        /*0030*/ 	.byte	0x02, 0x4c
        /*0032*/ 	.byte	0x01
	.zero		1


	//----- nvinfo : EIATTR_MERCURY_ISA_VERSION
	.align		4
        /*0034*/ 	.byte	0x03, 0x5f
        /*0036*/ 	.short	0x0000


	//----- nvinfo : EIATTR_COOP_GROUP_MASK_REGIDS
	.align		4
        /*0038*/ 	.byte	0x04, 0x29
        /*003a*/ 	.short	(.L_2110 - .L_2109)


	//   ....[0]....
.L_2109:
        /*003c*/ 	.word	0xffffffff


	//   ....[1]....
        /*0040*/ 	.word	0xffffffff


	//   ....[2]....
        /*0044*/ 	.word	0xffffffff


	//   ....[3]....
        /*0048*/ 	.word	0xffffffff


	//   ....[4]....
        /*004c*/ 	.word	0xffffffff


	//   ....[5]....
        /*0050*/ 	.word	0xffffffff


	//   ....[6]....
        /*0054*/ 	.word	0xffffffff


	//   ....[7]....
        /*0058*/ 	.word	0xffffffff


	//   ....[8]....
        /*005c*/ 	.word	0xffffffff


	//   ....[9]....
        /*0060*/ 	.word	0xffffffff


	//   ....[10]....
        /*0064*/ 	.word	0xffffffff


	//   ....[11]....
        /*0068*/ 	.word	0xffffffff


	//   ....[12]....
        /*006c*/ 	.word	0xffffffff


	//   ....[13]....
        /*0070*/ 	.word	0xffffffff


	//   ....[14]....
        /*0074*/ 	.word	0xffffffff


	//   ....[15]....
        /*0078*/ 	.word	0xffffffff


	//   ....[16]....
        /*007c*/ 	.word	0xffffffff


	//   ....[17]....
        /*0080*/ 	.word	0xffffffff


	//   ....[18]....
        /*0084*/ 	.word	0xffffffff


	//   ....[19]....
        /*0088*/ 	.word	0xffffffff


	//   ....[20]....
        /*008c*/ 	.word	0xffffffff


	//   ....[21]....
        /*0090*/ 	.word	0xffffffff


	//   ....[22]....
        /*0094*/ 	.word	0xffffffff


	//   ....[23]....
        /*0098*/ 	.word	0xffffffff


	//   ....[24]....
        /*009c*/ 	.word	0xffffffff


	//   ....[25]....
        /*00a0*/ 	.word	0xffffffff


	//   ....[26]....
        /*00a4*/ 	.word	0xffffffff


	//   ....[27]....
        /*00a8*/ 	.word	0xffffffff


	//----- nvinfo : EIATTR_COOP_GROUP_INSTR_OFFSETS
	.align		4
.L_2110:
        /*00ac*/ 	.byte	0x04, 0x28
        /*00ae*/ 	.short	(.L_2112 - .L_2111)


	//   ....[0]....
.L_2111:
        /*00b0*/ 	.word	0x00003d70


	//   ....[1]....
        /*00b4*/ 	.word	0x00003da0


	//   ....[2]....
        /*00b8*/ 	.word	0x00003dc0


	//   ....[3]....
        /*00bc*/ 	.word	0x00003de0


	//   ....[4]....
        /*00c0*/ 	.word	0x00003e00


	//   ....[5]....
        /*00c4*/ 	.word	0x00004540


	//   ....[6]....
        /*00c8*/ 	.word	0x00004560


	//   ....[7]....
        /*00cc*/ 	.word	0x00004580


	//   ....[8]....
        /*00d0*/ 	.word	0x000045a0


	//   ....[9]....
        /*00d4*/ 	.word	0x000045c0


	//   ....[10]....
        /*00d8*/ 	.word	0x000046d0


	//   ....[11]....
        /*00dc*/ 	.word	0x00004730


	//   ....[12]....
        /*00e0*/ 	.word	0x000047a0


	//   ....[13]....
        /*00e4*/ 	.word	0x000047b0


	//   ....[14]....
        /*00e8*/ 	.word	0x00004850


	//   ....[15]....
        /*00ec*/ 	.word	0x00004890


	//   ....[16]....
        /*00f0*/ 	.word	0x00004950


	//   ....[17]....
        /*00f4*/ 	.word	0x00004960


	//   ....[18]....
        /*00f8*/ 	.word	0x00005ab0


	//   ....[19]....
        /*00fc*/ 	.word	0x00005b20


	//   ....[20]....
        /*0100*/ 	.word	0x00005b80


	//   ....[21]....
        /*0104*/ 	.word	0x00005be0


	//   ....[22]....
        /*0108*/ 	.word	0x00005c40


	//   ....[23]....
        /*010c*/ 	.word	0x000063c0


	//   ....[24]....
        /*0110*/ 	.word	0x00006420


	//   ....[25]....
        /*0114*/ 	.word	0x00006480


	//   ....[26]....
        /*0118*/ 	.word	0x000064e0


	//   ....[27]....
        /*011c*/ 	.word	0x00006550


	//----- nvinfo : EIATTR_EXIT_INSTR_OFFSETS
	.align		4
.L_2112:
        /*0120*/ 	.byte	0x04, 0x1c
        /*0122*/ 	.short	(.L_2114 - .L_2113)


	//   ....[0]....
.L_2113:
        /*0124*/ 	.word	0x000007a0


	//   ....[1]....
        /*0128*/ 	.word	0x00005a60


	//----- nvinfo : EIATTR_MAX_THREADS
	.align		4
.L_2114:
        /*012c*/ 	.byte	0x04, 0x05
        /*012e*/ 	.short	(.L_2116 - .L_2115)
.L_2115:
        /*0130*/ 	.word	0x00000080
        /*0134*/ 	.word	0x00000001
        /*0138*/ 	.word	0x00000001


	//----- nvinfo : EIATTR_CRS_STACK_SIZE
	.align		4
.L_2116:
        /*013c*/ 	.byte	0x04, 0x1e
        /*013e*/ 	.short	(.L_2118 - .L_2117)
.L_2117:
        /*0140*/ 	.word	0x00000000
.L_2118:


//--------------------- .nv.info._ZN10layer_norm13ln_fwd_kernelINS_13Kernel_traitsI13__nv_bfloat16S2_fS2_fjLj7168ELj1ELj1ELj4ELj16ENS_18Kernel_traits_baseILj7168ES2_S2_fS2_fjLj128EEEEELb0ELb0ELb1ELb1EEEvNS_9FwdParamsE --------------------------
	.section	.nv.info._ZN10layer_norm13ln_fwd_kernelINS_13Kernel_traitsI13__nv_bfloat16S2_fS2_fjLj7168ELj1ELj1ELj4ELj16ENS_18Kernel_traits_baseILj7168ES2_S2_fS2_fjLj128EEEEELb0ELb0ELb1ELb1EEEvNS_9FwdParamsE,"",@"SHT_CUDA_INFO"
	.sectionflags	@""
	.align	4


	//----- nvinfo : EIATTR_CUDA_API_VERSION
	.align		4
        /*0000*/ 	.byte	0x04, 0x37
        /*0002*/ 	.short	(.L_2120 - .L_2119)
.L_2119:
        /*0004*/ 	.word	0x00000082


	//----- nvinfo : EIATTR_SW2861232_WAR
	.align		4
.L_2120:
        /*0008*/ 	.byte	0x01, 0x35
	.zero		2


	//----- nvinfo : EIATTR_PARAM_CBANK
	.align		4
        /*000c*/ 	.byte	0x04, 0x0a
        /*000e*/ 	.short	(.L_2122 - .L_2121)
	.align		4
.L_2121:
        /*0010*/ 	.word	index@(.nv.constant0._ZN10layer_norm13ln_fwd_kernelINS_13Kernel_traitsI13__nv_bfloat16S2_fS2_fjLj7168ELj1ELj1ELj4ELj16ENS_18Kernel_traits_baseILj7168ES2_S2_fS2_fjLj128EEEEELb0ELb0ELb1ELb1EEEvNS_9FwdParamsE)
        /*0014*/ 	.short	0x0160
        /*0016*/ 	.short	0x00e8


	//----- nvinfo : EIATTR_CBANK_PARAM_SIZE
	.align		4
.L_2122:
        /*0018*/ 	.byte	0x03, 0x19
        /*001a*/ 	.short	0x00e8


	//----- nvinfo : EIATTR_KPARAM_INFO
	.align		4
        /*001c*/ 	.byte	0x04, 0x17
        /*001e*/ 	.short	(.L_2124 - .L_2123)
.L_2123:
        /*0020*/ 	.word	0x00000000
        /*0024*/ 	.short	0x0000
        /*0026*/ 	.short	0x0000
        /*0028*/ 	.byte	0x00, 0xf0, 0xa1, 0x03


	//----- nvinfo : EIATTR_MAXREG_COUNT
	.align		4
.L_2124:
        /*002c*/ 	.byte	0x03, 0x1b
        /*002e*/ 	.short	0x00ff


	//----- nvinfo : EIATTR_NUM_BARRIERS
	.align		4
        /*0030*/ 	.byte	0x02, 0x4c
        /*0032*/ 	.byte	0x01
	.zero		1


	//----- nvinfo : EIATTR_MERCURY_ISA_VERSION
	.align		4
        /*0034*/ 	.byte	0x03, 0x5f
        /*0036*/ 	.short	0x0000


	//----- nvinfo : EIATTR_COOP_GROUP_MASK_REGIDS
	.align		4
        /*0038*/ 	.byte	0x04, 0x29
        /*003a*/ 	.short	(.L_2126 - .L_2125)


	//   ....[0]....
.L_2125:
        /*003c*/ 	.word	0xffffffff


	//   ....[1]....
        /*0040*/ 	.word	0xffffffff


	//   ....[2]....
        /*0044*/ 	.word	0xffffffff


	//   ....[3]....
        /*0048*/ 	.word	0xffffffff


	//   ....[4]....
        /*004c*/ 	.word	0xffffffff


	//   ....[5]....
        /*0050*/ 	.word	0xffffffff


	//   ....[6]....
        /*0054*/ 	.word	0xffffffff


	//   ....[7]....
        /*0058*/ 	.word	0xffffffff


	//   ....[8]....
        /*005c*/ 	.word	0xffffffff


	//   ....[9]....
        /*0060*/ 	.word	0xffffffff


	//   ....[10]....
        /*0064*/ 	.word	0xffffffff


	//   ....[11]....
        /*0068*/ 	.word	0xffffffff


	//   ....[12]....
        /*006c*/ 	.word	0xffffffff


	//   ....[13]....
        /*0070*/ 	.word	0xffffffff


	//   ....[14]....
        /*0074*/ 	.word	0xffffffff


	//   ....[15]....
        /*0078*/ 	.word	0xffffffff


	//   ....[16]....
        /*007c*/ 	.word	0xffffffff


	//   ....[17]....
        /*0080*/ 	.word	0xffffffff


	//   ....[18]....
        /*0084*/ 	.word	0xffffffff


	//   ....[19]....
        /*0088*/ 	.word	0xffffffff


	//   ....[20]....
        /*008c*/ 	.word	0xffffffff


	//   ....[21]....
        /*0090*/ 	.word	0xffffffff


	//   ....[22]....
        /*0094*/ 	.word	0xffffffff


	//   ....[23]....
        /*0098*/ 	.word	0xffffffff


	//   ....[24]....
        /*009c*/ 	.word	0xffffffff


	//   ....[25]....
        /*00a0*/ 	.word	0xffffffff


	//   ....[26]....
        /*00a4*/ 	.word	0xffffffff


	//   ....[27]....
        /*00a8*/ 	.word	0xffffffff


	//----- nvinfo : EIATTR_COOP_GROUP_INSTR_OFFSETS
	.align		4
.L_2126:
        /*00ac*/ 	.byte	0x04, 0x28
        /*00ae*/ 	.short	(.L_2128 - .L_2127)


	//   ....[0]....
.L_2127:
        /*00b0*/ 	.word	0x00003190


	//   ....[1]....
        /*00b4*/ 	.word	0x000031c0


	//   ....[2]....
        /*00b8*/ 	.word	0x000031e0


	//   ....[3]....
        /*00bc*/ 	.word	0x00003200


	//   ....[4]....
        /*00c0*/ 	.word	0x00003220


	//   ....[5]....
        /*00c4*/ 	.word	0x00003950


	//   ....[6]....
        /*00c8*/ 	.word	0x00003970


	//   ....[7]....
        /*00cc*/ 	.word	0x00003990


	//   ....[8]....
        /*00d0*/ 	.word	0x000039b0


	//   ....[9]....
        /*00d4*/ 	.word	0x000039d0


	//   ....[10]....
        /*00d8*/ 	.word	0x00003ac0


	//   ....[11]....
        /*00dc*/ 	.word	0x00003b10


	//   ....[12]....
        /*00e0*/ 	.word	0x00003b40


	//   ....[13]....
        /*00e4*/ 	.word	0x00003b50


	//   ....[14]....
        /*00e8*/ 	.word	0x00003be0


	//   ....[15]....
        /*00ec*/ 	.word	0x00003c30


	//   ....[16]....
        /*00f0*/ 	.word	0x00003cf0


	//   ....[17]....
        /*00f4*/ 	.word	0x00003d00


	//   ....[18]....
        /*00f8*/ 	.word	0x00004e80


	//   ....[19]....
        /*00fc*/ 	.word	0x00004ef0


	//   ....[20]....
        /*0100*/ 	.word	0x00004f50


	//   ....[21]....
        /*0104*/ 	.word	0x00004fb0


	//   ....[22]....
        /*0108*/ 	.word	0x00005010


	//   ....[23]....
        /*010c*/ 	.word	0x00005780


	//   ....[24]....
        /*0110*/ 	.word	0x000057e0


	//   ....[25]....
        /*0114*/ 	.word	0x00005840


	//   ....[26]....
        /*0118*/ 	.word	0x000058a0


	//   ....[27]....
        /*011c*/ 	.word	0x00005900


	//----- nvinfo : EIATTR_EXIT_INSTR_OFFSETS
	.align		4
.L_2128:
        /*0120*/ 	.byte	0x04, 0x1c
        /*0122*/ 	.short	(.L_2130 - .L_2129)


	//   ....[0]....
.L_2129:
        /*0124*/ 	.word	0x00000160


	//   ....[1]....
        /*0128*/ 	.word	0x00004e30


	//----- nvinfo : EIATTR_MAX_THREADS
	.align		4
.L_2130:
        /*012c*/ 	.byte	0x04, 0x05
        /*012e*/ 	.short	(.L_2132 - .L_2131)
.L_2131:
        /*0130*/ 	.word	0x00000080
        /*0134*/ 	.word	0x00000001
        /*0138*/ 	.word	0x00000001


	//----- nvinfo : EIATTR_CRS_STACK_SIZE
	.align		4
.L_2132:
        /*013c*/ 	.byte	0x04, 0x1e
        /*013e*/ 	.short	(.L_2134 - .L_2133)
.L_2133:
        /*0140*/ 	.word	0x00000000
.L_2134:


//--------------------- .nv.info._ZN10layer_norm13ln_fwd_kernelINS_13Kernel_traitsI13__nv_bfloat16S2_fS2_fjLj7168ELj1ELj1ELj4ELj16ENS_18Kernel_traits_baseILj7168ES2_S2_fS2_fjLj128EEEEELb0ELb1ELb0ELb0EEEvNS_9FwdParamsE --------------------------
	.section	.nv.info._ZN10layer_norm13ln_fwd_kernelINS_13Kernel_traitsI13__nv_bfloat16S2_fS2_fjLj7168ELj1ELj1ELj4ELj16ENS_18Kernel_traits_baseILj7168ES2_S2_fS2_fjLj128EEEEELb0ELb1ELb0ELb0EEEvNS_9FwdParamsE,"",@"SHT_CUDA_INFO"
	.sectionflags	@""
	.align	4


	//----- nvinfo : EIATTR_CUDA_API_VERSION
	.align		4
        /*0000*/ 	.byte	0x04, 0x37
        /*0002*/ 	.short	(.L_2136 - .L_2135)
.L_2135:
        /*0004*/ 	.word	0x00000082


	//----- nvinfo : EIATTR_SW2861232_WAR
	.align		4
.L_2136:
        /*0008*/ 	.byte	0x01, 0x35
	.zero		2


	//----- nvinfo : EIATTR_PARAM_CBANK
	.align		4
        /*000c*/ 	.byte	0x04, 0x0a
        /*000e*/ 	.short	(.L_2138 - .L_2137)
	.align		4
.L_2137:
        /*0010*/ 	.word	index@(.nv.constant0._ZN10layer_norm13ln_fwd_kernelINS_13Kernel_traitsI13__nv_bfloat16S2_fS2_fjLj7168ELj1ELj1ELj4ELj16ENS_18Kernel_traits_baseILj7168ES2_S2_fS2_fjLj128EEEEELb0ELb1ELb0ELb0EEEvNS_9FwdParamsE)
        /*0014*/ 	.short	0x0160
        /*0016*/ 	.short	0x00e8


	//----- nvinfo : EIATTR_CBANK_PARAM_SIZE
	.align		4
.L_2138:
        /*0018*/ 	.byte	0x03, 0x19
        /*001a*/ 	.short	0x00e8


	//----- nvinfo : EIATTR_KPARAM_INFO
	.align		4
        /*001c*/ 	.byte	0x04, 0x17
        /*001e*/ 	.short	(.L_2140 - .L_2139)
.L_2139:
        /*0020*/ 	.word	0x00000000
        /*0024*/ 	.short	0x0000
        /*0026*/ 	.short	0x0000
        /*0028*/ 	.byte	0x00, 0xf0, 0xa1, 0x03


	//----- nvinfo : EIATTR_MAXREG_COUNT
	.align		4
.L_2140:
        /*002c*/ 	.byte	0x03, 0x1b
        /*002e*/ 	.short	0x00ff


	//----- nvinfo : EIATTR_NUM_BARRIERS
	.align		4
        /*0030*/ 	.byte	0x02, 0x4c
        /*0032*/ 	.byte	0x01
	.zero		1


	//----- nvinfo : EIATTR_MERCURY_ISA_VERSION
	.align		4
        /*0034*/ 	.byte	0x03, 0x5f
        /*0036*/ 	.short	0x0000


	//----- nvinfo : EIATTR_COOP_GROUP_MASK_REGIDS
	.align		4
        /*0038*/ 	.byte	0x04, 0x29
        /*003a*/ 	.short	(.L_2142 - .L_2141)


	//   ....[0]....
.L_2141:
        /*003c*/ 	.word	0xffffffff


	//   ....[1]....
        /*0040*/ 	.word	0xffffffff


	//   ....[2]....
        /*0044*/ 	.word	0xffffffff


	//   ....[3]....
        /*0048*/ 	.word	0xffffffff


	//   ....[4]....
        /*004c*/ 	.word	0xffffffff


	//   ....[5]....
        /*0050*/ 	.word	0xffffffff


	//   ....[6]....
        /*0054*/ 	.word	0xffffffff


	//   ....[7]....
        /*0058*/ 	.word	0xffffffff


	//   ....[8]....
        /*005c*/ 	.word	0xffffffff


	//   ....[9]....
        /*0060*/ 	.word	0xffffffff


	//   ....[10]....
        /*0064*/ 	.word	0xffffffff


	//   ....[11]....
        /*0068*/ 	.word	0xffffffff


	//   ....[12]....
        /*006c*/ 	.word	0xffffffff


	//   ....[13]....
        /*0070*/ 	.word	0xffffffff


	//   ....[14]....
        /*0074*/ 	.word	0xffffffff


	//   ....[15]....
        /*0078*/ 	.word	0xffffffff


	//   ....[16]....
        /*007c*/ 	.word	0xffffffff


	//   ....[17]....
        /*0080*/ 	.word	0xffffffff


	//   ....[18]....
        /*0084*/ 	.word	0xffffffff


	//   ....[19]....
        /*0088*/ 	.word	0xffffffff


	//   ....[20]....
        /*008c*/ 	.word	0xffffffff


	//   ....[21]....
        /*0090*/ 	.word	0xffffffff


	//   ....[22]....
        /*0094*/ 	.word	0xffffffff


	//   ....[23]....
        /*0098*/ 	.word	0xffffffff


	//   ....[24]....
        /*009c*/ 	.word	0xffffffff


	//   ....[25]....
        /*00a0*/ 	.word	0xffffffff


	//   ....[26]....
        /*00a4*/ 	.word	0xffffffff


	//   ....[27]....
        /*00a8*/ 	.word	0xffffffff


	//----- nvinfo : EIATTR_COOP_GROUP_INSTR_OFFSETS
	.align		4
.L_2142:
        /*00ac*/ 	.byte	0x04, 0x28
        /*00ae*/ 	.short	(.L_2144 - .L_2143)


	//   ....[0]....
.L_2143:
        /*00b0*/ 	.word	0x000030e0


	//   ....[1]....
        /*00b4*/ 	.word	0x00003110


	//   ....[2]....
        /*00b8*/ 	.word	0x00003130


	//   ....[3]....
        /*00bc*/ 	.word	0x00003150


	//   ....[4]....
        /*00c0*/ 	.word	0x00003170


	//   ....[5]....
        /*00c4*/ 	.word	0x000038b0


	//   ....[6]....
        /*00c8*/ 	.word	0x000038d0


	//   ....[7]....
        /*00cc*/ 	.word	0x000038f0


	//   ....[8]....
        /*00d0*/ 	.word	0x00003910


	//   ....[9]....
        /*00d4*/ 	.word	0x00003930


	//   ....[10]....
        /*00d8*/ 	.word	0x00003a50


	//   ....[11]....
        /*00dc*/ 	.word	0x00003ad0


	//   ....[12]....
        /*00e0*/ 	.word	0x00003ae0


	//   ....[13]....
        /*00e4*/ 	.word	0x00003b40


	//   ....[14]....
        /*00e8*/ 	.word	0x00003b90


	//   ....[15]....
        /*00ec*/ 	.word	0x00003ba0


	//   ....[16]....
        /*00f0*/ 	.word	0x00003c90


	//   ....[17]....
        /*00f4*/ 	.word	0x00003ca0


	//   ....[18]....
        /*00f8*/ 	.word	0x00004da0


	//   ....[19]....
        /*00fc*/ 	.word	0x00004e00


	//   ....[20]....
        /*0100*/ 	.word	0x00004e60


	//   ....[21]....
        /*0104*/ 	.word	0x00004ec0


	//   ....[22]....
        /*0108*/ 	.word	0x00004f20


	//   ....[23]....
        /*010c*/ 	.word	0x000056a0


	//   ....[24]....
        /*0110*/ 	.word	0x00005700


	//   ....[25]....
        /*0114*/ 	.word	0x00005760


	//   ....[26]....
        /*0118*/ 	.word	0x000057c0


	//   ....[27]....
        /*011c*/ 	.word	0x00005830


	//----- nvinfo : EIATTR_EXIT_INSTR_OFFSETS
	.align		4
.L_2144:
        /*0120*/ 	.byte	0x04, 0x1c
        /*0122*/ 	.short	(.L_2146 - .L_2145)


	//   ....[0]....
.L_2145:
        /*0124*/ 	.word	0x00000950


	//   ....[1]....
        /*0128*/ 	.word	0x00004d50


	//----- nvinfo : EIATTR_MAX_THREADS
	.align		4
.L_2146:
        /*012c*/ 	.byte	0x04, 0x05
        /*012e*/ 	.short	(.L_2148 - .L_2147)
.L_2147:
        /*0130*/ 	.word	0x00000080
        /*0134*/ 	.word	0x00000001
        /*0138*/ 	.word	0x00000001


	//----- nvinfo : EIATTR_CRS_STACK_SIZE
	.align		4
.L_2148:
        /*013c*/ 	.byte	0x04, 0x1e
        /*013e*/ 	.short	(.L_2150 - .L_2149)
.L_2149:
        /*0140*/ 	.word	0x00000000
.L_2150:


//--------------------- .nv.info._ZN10layer_norm13ln_fwd_kernelINS_13Kernel_traitsI13__nv_bfloat16S2_fS2_fjLj7168ELj1ELj1ELj4ELj16ENS_18Kernel_traits_baseILj7168ES2_S2_fS2_fjLj128EEEEELb0ELb1ELb0ELb1EEEvNS_9FwdParamsE --------------------------
	.section	.nv.info._ZN10layer_norm13ln_fwd_kernelINS_13Kernel_traitsI13__nv_bfloat16S2_fS2_fjLj7168ELj1ELj1ELj4ELj16ENS_18Kernel_traits_baseILj7168ES2_S2_fS2_fjLj128EEEEELb0ELb1ELb0ELb1EEEvNS_9FwdParamsE,"",@"SHT_CUDA_INFO"
	.sectionflags	@""
	.align	4


	//----- nvinfo : EIATTR_CUDA_API_VERSION
	.align		4
        /*0000*/ 	.byte	0x04, 0x37
        /*0002*/ 	.short	(.L_2152 - .L_2151)
.L_2151:
        /*0004*/ 	.word	0x00000082


	//----- nvinfo : EIATTR_SW2861232_WAR
	.align		4
.L_2152:
        /*0008*/ 	.byte	0x01, 0x35
	.zero		2


	//----- nvinfo : EIATTR_PARAM_CBANK
	.align		4
        /*000c*/ 	.byte	0x04, 0x0a
        /*000e*/ 	.short	(.L_2154 - .L_2153)
	.align		4
.L_2153:
        /*0010*/ 	.word	index@(.nv.constant0._ZN10layer_norm13ln_fwd_kernelINS_13Kernel_traitsI13__nv_bfloat16S2_fS2_fjLj7168ELj1ELj1ELj4ELj16ENS_18Kernel_traits_baseILj7168ES2_S2_fS2_fjLj128EEEEELb0ELb1ELb0ELb1EEEvNS_9FwdParamsE)
        /*0014*/ 	.short	0x0160
        /*0016*/ 	.short	0x00e8


	//----- nvinfo : EIATTR_CBANK_PARAM_SIZE
	.align		4
.L_2154:
        /*0018*/ 	.byte	0x03, 0x19
        /*001a*/ 	.short	0x00e8


	//----- nvinfo : EIATTR_KPARAM_INFO
	.align		4
        /*001c*/ 	.byte	0x04, 0x17
        /*001e*/ 	.short	(.L_2156 - .L_2155)
.L_2155:
        /*0020*/ 	.word	0x00000000
        /*0024*/ 	.short	0x0000
        /*0026*/ 	.short	0x0000
        /*0028*/ 	.byte	0x00, 0xf0, 0xa1, 0x03


	//----- nvinfo : EIATTR_MAXREG_COUNT
	.align		4
.L_2156:
        /*002c*/ 	.byte	0x03, 0x1b
        /*002e*/ 	.short	0x00ff


	//----- nvinfo : EIATTR_NUM_BARRIERS
	.align		4
        /*0030*/ 	.byte	0x02, 0x4c
        /*0032*/ 	.byte	0x01
	.zero		1


	//----- nvinfo : EIATTR_MERCURY_ISA_VERSION
	.align		4
        /*0034*/ 	.byte	0x03, 0x5f
        /*0036*/ 	.short	0x0000


	//----- nvinfo : EIATTR_COOP_GROUP_MASK_REGIDS
	.align		4
        /*0038*/ 	.byte	0x04, 0x29
        /*003a*/ 	.short	(.L_2158 - .L_2157)


	//   ....[0]....
.L_2157:
        /*003c*/ 	.word	0xffffffff


	//   ....[1]....
        /*0040*/ 	.word	0xffffffff


	//   ....[2]....
        /*0044*/ 	.word	0xffffffff


	//   ....[3]....
        /*0048*/ 	.word	0xffffffff


	//   ....[4]....
        /*004c*/ 	.word	0xffffffff


	//   ....[5]....
        /*0050*/ 	.word	0xffffffff


	//   ....[6]....
        /*0054*/ 	.word	0xffffffff


	//   ....[7]....
        /*0058*/ 	.word	0xffffffff


	//   ....[8]....
        /*005c*/ 	.word	0xffffffff


	//   ....[9]....
        /*0060*/ 	.word	0xffffffff


	//   ....[10]....
        /*0064*/ 	.word	0xffffffff


	//   ....[11]....
        /*0068*/ 	.word	0xffffffff


	//   ....[12]....
        /*006c*/ 	.word	0xffffffff


	//   ....[13]....
        /*0070*/ 	.word	0xffffffff


	//   ....[14]....
        /*0074*/ 	.word	0xffffffff


	//   ....[15]....
        /*0078*/ 	.word	0xffffffff


	//   ....[16]....
        /*007c*/ 	.word	0xffffffff


	//   ....[17]....
        /*0080*/ 	.word	0xffffffff


	//   ....[18]....
        /*0084*/ 	.word	0xffffffff


	//   ....[19]....
        /*0088*/ 	.word	0xffffffff


	//   ....[20]....
        /*008c*/ 	.word	0xffffffff


	//   ....[21]....
        /*0090*/ 	.word	0xffffffff


	//   ....[22]....
        /*0094*/ 	.word	0xffffffff


	//   ....[23]....
        /*0098*/ 	.word	0xffffffff


	//   ....[24]....
        /*009c*/ 	.word	0xffffffff


	//   ....[25]....
        /*00a0*/ 	.word	0xffffffff


	//   ....[26]....
        /*00a4*/ 	.word	0xffffffff


	//   ....[27]....
        /*00a8*/ 	.word	0xffffffff


	//----- nvinfo : EIATTR_COOP_GROUP_INSTR_OFFSETS
	.align		4
.L_2158:
        /*00ac*/ 	.byte	0x04, 0x28
        /*00ae*/ 	.short	(.L_2160 - .L_2159)


	//   ....[0]....
.L_2159:
        /*00b0*/ 	.word	0x00002520


	//   ....[1]....
        /*00b4*/ 	.word	0x00002550


	//   ....[2]....
        /*00b8*/ 	.word	0x00002570


	//   ....[3]....
        /*00bc*/ 	.word	0x00002590


	//   ....[4]....
        /*00c0*/ 	.word	0x000025b0


	//   ....[5]....
        /*00c4*/ 	.word	0x00002ce0


	//   ....[6]....
        /*00c8*/ 	.word	0x00002d00


	//   ....[7]....
        /*00cc*/ 	.word	0x00002d20


	//   ....[8]....
        /*00d0*/ 	.word	0x00002d40


	//   ....[9]....
        /*00d4*/ 	.word	0x00002d60


	//   ....[10]....
        /*00d8*/ 	.word	0x00002e80


	//   ....[11]....
        /*00dc*/ 	.word	0x00002eb0


	//   ....[12]....
        /*00e0*/ 	.word	0x00002ed0


	//   ....[13]....
        /*00e4*/ 	.word	0x00002f60


	//   ....[14]....
        /*00e8*/ 	.word	0x00002f80


	//   ....[15]....
        /*00ec*/ 	.word	0x00003020


	//   ....[16]....
        /*00f0*/ 	.word	0x00003060


	//   ....[17]....
        /*00f4*/ 	.word	0x00003110


	//   ....[18]....
        /*00f8*/ 	.word	0x00004300


	//   ....[19]....
        /*00fc*/ 	.word	0x00004370


	//   ....[20]....
        /*0100*/ 	.word	0x000043d0


	//   ....[21]....
        /*0104*/ 	.word	0x00004430


	//   ....[22]....
        /*0108*/ 	.word	0x00004490


	//   ....[23]....
        /*010c*/ 	.word	0x00004c00


	//   ....[24]....
        /*0110*/ 	.word	0x00004c60


	//   ....[25]....
        /*0114*/ 	.word	0x00004cc0


	//   ....[26]....
        /*0118*/ 	.word	0x00004d20


	//   ....[27]....
        /*011c*/ 	.word	0x00004d80


	//----- nvinfo : EIATTR_EXIT_INSTR_OFFSETS
	.align		4
.L_2160:
        /*0120*/ 	.byte	0x04, 0x1c
        /*0122*/ 	.short	(.L_2162 - .L_2161)


	//   ....[0]....
.L_2161:
        /*0124*/ 	.word	0x000001d0


	//   ....[1]....
        /*0128*/ 	.word	0x000042b0


	//----- nvinfo : EIATTR_MAX_THREADS
	.align		4
.L_2162:
        /*012c*/ 	.byte	0x04, 0x05
        /*012e*/ 	.short	(.L_2164 - .L_2163)
.L_2163:
        /*0130*/ 	.word	0x00000080
        /*0134*/ 	.word	0x00000001
        /*0138*/ 	.word	0x00000001


	//----- nvinfo : EIATTR_CRS_STACK_SIZE
	.align		4
.L_2164:
        /*013c*/ 	.byte	0x04, 0x1e
        /*013e*/ 	.short	(.L_2166 - .L_2165)
.L_2165:
        /*0140*/ 	.word	0x00000000
.L_2166:


//--------------------- .nv.info._ZN10layer_norm13ln_fwd_kernelINS_13Kernel_traitsI13__nv_bfloat16S2_fS2_fjLj7168ELj1ELj1ELj4ELj16ENS_18Kernel_traits_baseILj7168ES2_S2_fS2_fjLj128EEEEELb0ELb1ELb1ELb0EEEvNS_9FwdParamsE --------------------------
	.section	.nv.info._ZN10layer_norm13ln_fwd_kernelINS_13Kernel_traitsI13__nv_bfloat16S2_fS2_fjLj7168ELj1ELj1ELj4ELj16ENS_18Kernel_traits_baseILj7168ES2_S2_fS2_fjLj128EEEEELb0ELb1ELb1ELb0EEEvNS_9FwdParamsE,"",@"SHT_CUDA_INFO"
	.sectionflags	@""
	.align	4


	//----- nvinfo : EIATTR_CUDA_API_VERSION
	.align		4
        /*0000*/ 	.byte	0x04, 0x37
        /*0002*/ 	.short	(.L_2168 - .L_2167)
.L_2167:
        /*0004*/ 	.word	0x00000082


	//----- nvinfo : EIATTR_SW2861232_WAR
	.align		4
.L_2168:
        /*0008*/ 	.byte	0x01, 0x35
	.zero		2


	//----- nvinfo : EIATTR_PARAM_CBANK
	.align		4
        /*000c*/ 	.byte	0x04, 0x0a
        /*000e*/ 	.short	(.L_2170 - .L_2169)
	.align		4
.L_2169:
        /*0010*/ 	.word	index@(.nv.constant0._ZN10layer_norm13ln_fwd_kernelINS_13Kernel_traitsI13__nv_bfloat16S2_fS2_fjLj7168ELj1ELj1ELj4ELj16ENS_18Kernel_traits_baseILj7168ES2_S2_fS2_fjLj128EEEEELb0ELb1ELb1ELb0EEEvNS_9FwdParamsE)
        /*0014*/ 	.short	0x0160
        /*0016*/ 	.short	0x00e8


	//----- nvinfo : EIATTR_CBANK_PARAM_SIZE
	.align		4
.L_2170:
        /*0018*/ 	.byte	0x03, 0x19
        /*001a*/ 	.short	0x00e8


	//----- nvinfo : EIATTR_KPARAM_INFO
	.align		4
        /*001c*/ 	.byte	0x04, 0x17
        /*001e*/ 	.short	(.L_2172 - .L_2171)
.L_2171:
        /*0020*/ 	.word	0x00000000
        /*0024*/ 	.short	0x0000
        /*0026*/ 	.short	0x0000
        /*0028*/ 	.byte	0x00, 0xf0, 0xa1, 0x03


	//----- nvinfo : EIATTR_MAXREG_COUNT
	.align		4
.L_2172:
        /*002c*/ 	.byte	0x03, 0x1b
        /*002e*/ 	.short	0x00ff


	//----- nvinfo : EIATTR_NUM_BARRIERS
	.align		4
        /*0030*/ 	.byte	0x02, 0x4c
        /*0032*/ 	.byte	0x01
	.zero		1


	//----- nvinfo : EIATTR_ANNOTATIONS
	.align		4
        /*0034*/ 	.byte	0x04, 0x55
        /*0036*/ 	.short	(.L_2174 - .L_2173)


	//   ....[0]....
.L_2173:
        /*0038*/ 	.word	0x00000001
        /*003c*/ 	.byte	0xe0, 0x0a, 0x00, 0x00, 0x01, 0x00, 0x00, 0x00, 0xb0, 0x18, 0x00, 0x00


	//----- nvinfo : EIATTR_MERCURY_ISA_VERSION
	.align		4
.L_2174:
        /*0048*/ 	.byte	0x03, 0x5f
        /*004a*/ 	.short	0x0000


	//----- nvinfo : EIATTR_COOP_GROUP_MASK_REGIDS
	.align		4
        /*004c*/ 	.byte	0x04, 0x29
        /*004e*/ 	.short	(.L_2176 - .L_2175)


	//   ....[0]....
.L_2175:
        /*0050*/ 	.word	0xffffffff


	//   ....[1]....
        /*0054*/ 	.word	0xffffffff


	//   ....[2]....
        /*0058*/ 	.word	0xffffffff


	//   ....[3]....
        /*005c*/ 	.word	0xffffffff


	//   ....[4]....
        /*0060*/ 	.word	0xffffffff


	//   ....[5]....
        /*0064*/ 	.word	0xffffffff


	//   ....[6]....
        /*0068*/ 	.word	0xffffffff


	//   ....[7]....
        /*006c*/ 	.word	0xffffffff


	//   ....[8]....
        /*0070*/ 	.word	0xffffffff


	//   ....[9]....
        /*0074*/ 	.word	0xffffffff


	//   ....[10]....
        /*0078*/ 	.word	0xffffffff


	//   ....[11]....
        /*007c*/ 	.word	0xffffffff


	//   ....[12]....
        /*0080*/ 	.word	0xffffffff


	//   ....[13]....
        /*0084*/ 	.word	0xffffffff


	//   ....[14]....
        /*0088*/ 	.word	0xffffffff


	//   ....[15]....
        /*008c*/ 	.word	0xffffffff


	//   ....[16]....
        /*0090*/ 	.word	0xffffffff


	//   ....[17]....
        /*0094*/ 	.word	0xffffffff


	//   ....[18]....
        /*0098*/ 	.word	0xffffffff


	//   ....[19]....
        /*009c*/ 	.word	0xffffffff


	//   ....[20]....
        /*00a0*/ 	.word	0xffffffff


	//   ....[21]....
        /*00a4*/ 	.word	0xffffffff


	//   ....[22]....
        /*00a8*/ 	.word	0xffffffff


	//   ....[23]....
        /*00ac*/ 	.word	0xffffffff


	//   ....[24]....
        /*00b0*/ 	.word	0xffffffff


	//   ....[25]....
        /*00b4*/ 	.word	0xffffffff


	//   ....[26]....
        /*00b8*/ 	.word	0xffffffff


	//   ....[27]....
        /*00bc*/ 	.word	0xffffffff


	//----- nvinfo : EIATTR_COOP_GROUP_INSTR_OFFSETS
	.align		4
.L_2176:
        /*00c0*/ 	.byte	0x04, 0x28
        /*00c2*/ 	.short	(.L_2178 - .L_2177)


	//   ....[0]....
.L_2177:
        /*00c4*/ 	.word	0x00004630


	//   ....[1]....
        /*00c8*/ 	.word	0x00004660


	//   ....[2]....
        /*00cc*/ 	.word	0x00004680


	//   ....[3]....
        /*00d0*/ 	.word	0x000046a0


	//   ....[4]....
        /*00d4*/ 	.word	0x000046c0


	//   ....[5]....
        /*00d8*/ 	.word	0x00004e00


	//   ....[6]....
        /*00dc*/ 	.word	0x00004e20


	//   ....[7]....
        /*00e0*/ 	.word	0x00004e40


	//   ....[8]....
        /*00e4*/ 	.word	0x00004e60


	//   ....[9]....
        /*00e8*/ 	.word	0x00004e80


	//   ....[10]....
        /*00ec*/ 	.word	0x00004f90


	//   ....[11]....
        /*00f0*/ 	.word	0x00004fe0


	//   ....[12]....
        /*00f4*/ 	.word	0x00005040


	//   ....[13]....
        /*00f8*/ 	.word	0x000050b0


	//   ....[14]....
        /*00fc*/ 	.word	0x000050c0


	//   ....[15]....
        /*0100*/ 	.word	0x00005160


	//   ....[16]....
        /*0104*/ 	.word	0x00005210


	//   ....[17]....
        /*0108*/ 	.word	0x00005220


	//   ....[18]....
        /*010c*/ 	.word	0x00006380


	//   ....[19]....
        /*0110*/ 	.word	0x000063f0


	//   ....[20]....
        /*0114*/ 	.word	0x00006460


	//   ....[21]....
        /*0118*/ 	.word	0x000064d0


	//   ....[22]....
        /*011c*/ 	.word	0x00006540


	//   ....[23]....
        /*0120*/ 	.word	0x00006cc0


	//   ....[24]....
        /*0124*/ 	.word	0x00006d20


	//   ....[25]....
        /*0128*/ 	.word	0x00006d80


	//   ....[26]....
        /*012c*/ 	.word	0x00006de0


	//   ....[27]....
        /*0130*/ 	.word	0x00006e40


	//----- nvinfo : EIATTR_EXIT_INSTR_OFFSETS
	.align		4
.L_2178:
        /*0134*/ 	.byte	0x04, 0x1c
        /*0136*/ 	.short	(.L_2180 - .L_2179)


	//   ....[0]....
.L_2179:
        /*0138*/ 	.word	0x00000940


	//   ....[1]....
        /*013c*/ 	.word	0x00006320


	//----- nvinfo : EIATTR_MAX_THREADS
	.align		4
.L_2180:
        /*0140*/ 	.byte	0x04, 0x05
        /*0142*/ 	.short	(.L_2182 - .L_2181)
.L_2181:
        /*0144*/ 	.word	0x00000080
        /*0148*/ 	.word	0x00000001
        /*014c*/ 	.word	0x00000001


	//----- nvinfo : EIATTR_CRS_STACK_SIZE
	.align		4
.L_2182:
        /*0150*/ 	.byte	0x04, 0x1e
        /*0152*/ 	.short	(.L_2184 - .L_2183)
.L_2183:
        /*0154*/ 	.word	0x00000000
.L_2184:


//--------------------- .nv.info._ZN10layer_norm13ln_fwd_kernelINS_13Kernel_traitsI13__nv_bfloat16S2_fS2_fjLj7168ELj1ELj1ELj4ELj16ENS_18Kernel_traits_baseILj7168ES2_S2_fS2_fjLj128EEEEELb0ELb1ELb1ELb1EEEvNS_9FwdParamsE --------------------------
	.section	.nv.info._ZN10layer_norm13ln_fwd_kernelINS_13Kernel_traitsI13__nv_bfloat16S2_fS2_fjLj7168ELj1ELj1ELj4ELj16ENS_18Kernel_traits_baseILj7168ES2_S2_fS2_fjLj128EEEEELb0ELb1ELb1ELb1EEEvNS_9FwdParamsE,"",@"SHT_CUDA_INFO"
	.sectionflags	@""
	.align	4


	//----- nvinfo : EIATTR_CUDA_API_VERSION
	.align		4
        /*0000*/ 	.byte	0x04, 0x37
        /*0002*/ 	.short	(.L_2186 - .L_2185)
.L_2185:
        /*0004*/ 	.word	0x00000082


	//----- nvinfo : EIATTR_SW2861232_WAR
	.align		4
.L_2186:
        /*0008*/ 	.byte	0x01, 0x35
	.zero		2


	//----- nvinfo : EIATTR_PARAM_CBANK
	.align		4
        /*000c*/ 	.byte	0x04, 0x0a
        /*000e*/ 	.short	(.L_2188 - .L_2187)
	.align		4
.L_2187:
        /*0010*/ 	.word	index@(.nv.constant0._ZN10layer_norm13ln_fwd_kernelINS_13Kernel_traitsI13__nv_bfloat16S2_fS2_fjLj7168ELj1ELj1ELj4ELj16ENS_18Kernel_traits_baseILj7168ES2_S2_fS2_fjLj128EEEEELb0ELb1ELb1ELb1EEEvNS_9FwdParamsE)
        /*0014*/ 	.short	0x0160
        /*0016*/ 	.short	0x00e8


	//----- nvinfo : EIATTR_CBANK_PARAM_SIZE
	.align		4
.L_2188:
        /*0018*/ 	.byte	0x03, 0x19
        /*001a*/ 	.short	0x00e8


	//----- nvinfo : EIATTR_KPARAM_INFO
	.align		4
        /*001c*/ 	.byte	0x04, 0x17
        /*001e*/ 	.short	(.L_2190 - .L_2189)
.L_2189:
        /*0020*/ 	.word	0x00000000
        /*0024*/ 	.short	0x0000
        /*0026*/ 	.short	0x0000
        /*0028*/ 	.byte	0x00, 0xf0, 0xa1, 0x03


	//----- nvinfo : EIATTR_MAXREG_COUNT
	.align		4
.L_2190:
        /*002c*/ 	.byte	0x03, 0x1b
        /*002e*/ 	.short	0x00ff


	//----- nvinfo : EIATTR_NUM_BARRIERS
	.align		4
        /*0030*/ 	.byte	0x02, 0x4c
        /*0032*/ 	.byte	0x01
	.zero		1


	//----- nvinfo : EIATTR_MERCURY_ISA_VERSION
	.align		4
        /*0034*/ 	.byte	0x03, 0x5f
        /*0036*/ 	.short	0x0000


	//----- nvinfo : EIATTR_COOP_GROUP_MASK_REGIDS
	.align		4
        /*0038*/ 	.byte	0x04, 0x29
        /*003a*/ 	.short	(.L_2192 - .L_2191)


	//   ....[0]....
.L_2191:
        /*003c*/ 	.word	0xffffffff


	//   ....[1]....
        /*0040*/ 	.word	0xffffffff


	//   ....[2]....
        /*0044*/ 	.word	0xffffffff


	//   ....[3]....
        /*0048*/ 	.word	0xffffffff


	//   ....[4]....
        /*004c*/ 	.word	0xffffffff


	//   ....[5]....
        /*0050*/ 	.word	0xffffffff


	//   ....[6]....
        /*0054*/ 	.word	0xffffffff


	//   ....[7]....
        /*0058*/ 	.word	0xffffffff


	//   ....[8]....
        /*005c*/ 	.word	0xffffffff


	//   ....[9]....
        /*0060*/ 	.word	0xffffffff


	//   ....[10]....
        /*0064*/ 	.word	0xffffffff


	//   ....[11]....
        /*0068*/ 	.word	0xffffffff


	//   ....[12]....
        /*006c*/ 	.word	0xffffffff


	//   ....[13]....
        /*0070*/ 	.word	0xffffffff


	//   ....[14]....
        /*0074*/ 	.word	0xffffffff


	//   ....[15]....
        /*0078*/ 	.word	0xffffffff


	//   ....[16]....
        /*007c*/ 	.word	0xffffffff


	//   ....[17]....
        /*0080*/ 	.word	0xffffffff


	//   ....[18]....
        /*0084*/ 	.word	0xffffffff


	//   ....[19]....
        /*0088*/ 	.word	0xffffffff


	//   ....[20]....
        /*008c*/ 	.word	0xffffffff


	//   ....[21]....
        /*0090*/ 	.word	0xffffffff


	//   ....[22]....
        /*0094*/ 	.word	0xffffffff


	//   ....[23]....
        /*0098*/ 	.word	0xffffffff


	//   ....[24]....
        /*009c*/ 	.word	0xffffffff


	//   ....[25]....
        /*00a0*/ 	.word	0xffffffff


	//   ....[26]....
        /*00a4*/ 	.word	0xffffffff


	//   ....[27]....
        /*00a8*/ 	.word	0xffffffff


	//----- nvinfo : EIATTR_COOP_GROUP_INSTR_OFFSETS
	.align		4
.L_2192:
        /*00ac*/ 	.byte	0x04, 0x28
        /*00ae*/ 	.short	(.L_2194 - .L_2193)


	//   ....[0]....
.L_2193:
        /*00b0*/ 	.word	0x00003840


	//   ....[1]....
        /*00b4*/ 	.word	0x00003870


	//   ....[2]....
        /*00b8*/ 	.word	0x00003890


	//   ....[3]....
        /*00bc*/ 	.word	0x000038b0


	//   ....[4]....
        /*00c0*/ 	.word	0x000038d0


	//   ....[5]....
        /*00c4*/ 	.word	0x00004000


	//   ....[6]....
        /*00c8*/ 	.word	0x00004020


	//   ....[7]....
        /*00cc*/ 	.word	0x00004040


	//   ....[8]....
        /*00d0*/ 	.word	0x00004060


	//   ....[9]....
        /*00d4*/ 	.word	0x00004080


	//   ....[10]....
        /*00d8*/ 	.word	0x00004170


	//   ....[11]....
        /*00dc*/ 	.word	0x000041c0


	//   ....[12]....
        /*00e0*/ 	.word	0x000041f0


	//   ....[13]....
        /*00e4*/ 	.word	0x00004200


	//   ....[14]....
        /*00e8*/ 	.word	0x00004290


	//   ....[15]....
        /*00ec*/ 	.word	0x000042e0


	//   ....[16]....
        /*00f0*/ 	.word	0x000043a0


	//   ....[17]....
        /*00f4*/ 	.word	0x000043b0


	//   ....[18]....
        /*00f8*/ 	.word	0x00005610


	//   ....[19]....
        /*00fc*/ 	.word	0x00005680


	//   ....[20]....
        /*0100*/ 	.word	0x000056e0


	//   ....[21]....
        /*0104*/ 	.word	0x00005740


	//   ....[22]....
        /*0108*/ 	.word	0x000057a0


	//   ....[23]....
        /*010c*/ 	.word	0x00005f10


	//   ....[24]....
        /*0110*/ 	.word	0x00005f70


	//   ....[25]....
        /*0114*/ 	.word	0x00005fd0


	//   ....[26]....
        /*0118*/ 	.word	0x00006030


	//   ....[27]....
        /*011c*/ 	.word	0x00006090


	//----- nvinfo : EIATTR_EXIT_INSTR_OFFSETS
	.align		4
.L_2194:
        /*0120*/ 	.byte	0x04, 0x1c
        /*0122*/ 	.short	(.L_2196 - .L_2195)


	//   ....[0]....
.L_2195:
        /*0124*/ 	.word	0x00000170


	//   ....[1]....
        /*0128*/ 	.word	0x000055c0


	//----- nvinfo : EIATTR_MAX_THREADS
	.align		4
.L_2196:
        /*012c*/ 	.byte	0x04, 0x05
        /*012e*/ 	.short	(.L_2198 - .L_2197)
.L_2197:
        /*0130*/ 	.word	0x00000080
        /*0134*/ 	.word	0x00000001
        /*0138*/ 	.word	0x00000001


	//----- nvinfo : EIATTR_CRS_STACK_SIZE
	.align		4
.L_2198:
        /*013c*/ 	.byte	0x04, 0x1e
        /*013e*/ 	.short	(.L_2200 - .L_2199)
.L_2199:
        /*0140*/ 	.word	0x00000000
.L_2200:


//--------------------- .nv.info._ZN10layer_norm13ln_fwd_kernelINS_13Kernel_traitsI13__nv_bfloat16S2_fS2_fjLj7168ELj1ELj1ELj4ELj16ENS_18Kernel_traits_baseILj7168ES2_S2_fS2_fjLj128EEEEELb1ELb0ELb0ELb0EEEvNS_9FwdParamsE --------------------------
	.section	.nv.info._ZN10layer_norm13ln_fwd_kernelINS_13Kernel_traitsI13__nv_bfloat16S2_fS2_fjLj7168ELj1ELj1ELj4ELj16ENS_18Kernel_traits_baseILj7168ES2_S2_fS2_fjLj128EEEEELb1ELb0ELb0ELb0EEEvNS_9FwdParamsE,"",@"SHT_CUDA_INFO"
	.sectionflags	@""
	.align	4


	//----- nvinfo : EIATTR_CUDA_API_VERSION
	.align		4
        /*0000*/ 	.byte	0x04, 0x37
        /*0002*/ 	.short	(.L_2202 - .L_2201)
.L_2201:
        /*0004*/ 	.word	0x00000082


	//----- nvinfo : EIATTR_SW2861232_WAR
	.align		4
.L_2202:
        /*0008*/ 	.byte	0x01, 0x35
	.zero		2


	//----- nvinfo : EIATTR_PARAM_CBANK
	.align		4
        /*000c*/ 	.byte	0x04, 0x0a
        /*000e*/ 	.short	(.L_2204 - .L_2203)
	.align		4
.L_2203:
        /*0010*/ 	.word	index@(.nv.constant0._ZN10layer_norm13ln_fwd_kernelINS_13Kernel_traitsI13__nv_bfloat16S2_fS2_fjLj7168ELj1ELj1ELj4ELj16ENS_18Kernel_traits_baseILj7168ES2_S2_fS2_fjLj128EEEEELb1ELb0ELb0ELb0EEEvNS_9FwdParamsE)
        /*0014*/ 	.short	0x0160
        /*0016*/ 	.short	0x00e8


	//----- nvinfo : EIATTR_CBANK_PARAM_SIZE
	.align		4
.L_2204:
        /*0018*/ 	.byte	0x03, 0x19
        /*001a*/ 	.short	0x00e8


	//----- nvinfo : EIATTR_KPARAM_INFO
	.align		4
        /*001c*/ 	.byte	0x04, 0x17
        /*001e*/ 	.short	(.L_2206 - .L_2205)
.L_2205:
        /*0020*/ 	.word	0x00000000
        /*0024*/ 	.short	0x0000
        /*0026*/ 	.short	0x0000
        /*0028*/ 	.byte	0x00, 0xf0, 0xa1, 0x03


	//----- nvinfo : EIATTR_MAXREG_COUNT
	.align		4
.L_2206:
        /*002c*/ 	.byte	0x03, 0x1b
        /*002e*/ 	.short	0x00ff


	//----- nvinfo : EIATTR_NUM_BARRIERS
	.align		4
        /*0030*/ 	.byte	0x02, 0x4c
        /*0032*/ 	.byte	0x01
	.zero		1


	//----- nvinfo : EIATTR_MERCURY_ISA_VERSION
	.align		4
        /*0034*/ 	.byte	0x03, 0x5f
        /*0036*/ 	.short	0x0000


	//----- nvinfo : EIATTR_COOP_GROUP_MASK_REGIDS
	.align		4
        /*0038*/ 	.byte	0x04, 0x29
        /*003a*/ 	.short	(.L_2208 - .L_2207)


	//   ....[0]....
.L_2207:
        /*003c*/ 	.word	0xffffffff


	//   ....[1]....
        /*0040*/ 	.word	0xffffffff


	//   ....[2]....
        /*0044*/ 	.word	0xffffffff


	//   ....[3]....
        /*0048*/ 	.word	0xffffffff


	//   ....[4]....
        /*004c*/ 	.word	0xffffffff


	//   ....[5]....
        /*0050*/ 	.word	0xffffffff


	//   ....[6]....
        /*0054*/ 	.word	0xffffffff


	//   ....[7]....
        /*0058*/ 	.word	0xffffffff


	//   ....[8]....
        /*005c*/ 	.word	0xffffffff


	//   ....[9]....
        /*0060*/ 	.word	0xffffffff


	//   ....[10]....
        /*0064*/ 	.word	0xffffffff


	//   ....[11]....
        /*0068*/ 	.word	0xffffffff


	//   ....[12]....
        /*006c*/ 	.word	0xffffffff


	//   ....[13]....
        /*0070*/ 	.word	0xffffffff


	//   ....[14]....
        /*0074*/ 	.word	0xffffffff


	//   ....[15]....
        /*0078*/ 	.word	0xffffffff


	//   ....[16]....
        /*007c*/ 	.word	0xffffffff


	//   ....[17]....
        /*0080*/ 	.word	0xffffffff


	//   ....[18]....
        /*0084*/ 	.word	0xffffffff


	//   ....[19]....
        /*0088*/ 	.word	0xffffffff


	//   ....[20]....
        /*008c*/ 	.word	0xffffffff


	//   ....[21]....
        /*0090*/ 	.word	0xffffffff


	//   ....[22]....
        /*0094*/ 	.word	0xffffffff


	//   ....[23]....
        /*0098*/ 	.word	0xffffffff


	//   ....[24]....
        /*009c*/ 	.word	0xffffffff


	//   ....[25]....
        /*00a0*/ 	.word	0xffffffff


	//   ....[26]....
        /*00a4*/ 	.word	0xffffffff


	//   ....[27]....
        /*00a8*/ 	.word	0xffffffff


	//----- nvinfo : EIATTR_COOP_GROUP_INSTR_OFFSETS
	.align		4
.L_2208:
        /*00ac*/ 	.byte	0x04, 0x28
        /*00ae*/ 	.short	(.L_2210 - .L_2209)


	//   ....[0]....
.L_2209:
        /*00b0*/ 	.word	0x00015580


	//   ....[1]....
        /*00b4*/ 	.word	0x000155b0


	//   ....[2]....
        /*00b8*/ 	.word	0x000155e0


	//   ....[3]....
        /*00bc*/ 	.word	0x00015600


	//   ....[4]....
        /*00c0*/ 	.word	0x00015620


	//   ....[5]....
        /*00c4*/ 	.word	0x00015d60


	//   ....[6]....
        /*00c8*/ 	.word	0x00015d80


	//   ....[7]....
        /*00cc*/ 	.word	0x00015da0


	//   ....[8]....
        /*00d0*/ 	.word	0x00015dc0


	//   ....[9]....
        /*00d4*/ 	.word	0x00015de0


	//   ....[10]....
        /*00d8*/ 	.word	0x00015f00


	//   ....[11]....
        /*00dc*/ 	.word	0x00015f50


	//   ....[12]....
        /*00e0*/ 	.word	0x00015f90


	//   ....[13]....
        /*00e4*/ 	.word	0x00016020


	//   ....[14]....
        /*00e8*/ 	.word	0x000160b0


	//   ....[15]....
        /*00ec*/ 	.word	0x00016100


	//   ....[16]....
        /*00f0*/ 	.word	0x00016160


	//   ....[17]....
        /*00f4*/ 	.word	0x000161b0


	//   ....[18]....
        /*00f8*/ 	.word	0x00017260


	//   ....[19]....
        /*00fc*/ 	.word	0x000172d0


	//   ....[20]....
        /*0100*/ 	.word	0x00017330


	//   ....[21]....
        /*0104*/ 	.word	0x00017390


	//   ....[22]....
        /*0108*/ 	.word	0x000173f0


	//   ....[23]....
        /*010c*/ 	.word	0x00017b80


	//   ....[24]....
        /*0110*/ 	.word	0x00017be0


	//   ....[25]....
        /*0114*/ 	.word	0x00017c40


	//   ....[26]....
        /*0118*/ 	.word	0x00017ca0


	//   ....[27]....
        /*011c*/ 	.word	0x00017d10


	//----- nvinfo : EIATTR_EXIT_INSTR_OFFSETS
	.align		4
.L_2210:
        /*0120*/ 	.byte	0x04, 0x1c
        /*0122*/ 	.short	(.L_2212 - .L_2211)


	//   ....[0]....
.L_2211:
        /*0124*/ 	.word	0x00000be0


	//   ....[1]....
        /*0128*/ 	.word	0x00017210


	//----- nvinfo : EIATTR_MAX_THREADS
	.align		4
.L_2212:
        /*012c*/ 	.byte	0x04, 0x05
        /*012e*/ 	.short	(.L_2214 - .L_2213)
.L_2213:
        /*0130*/ 	.word	0x00000080
        /*0134*/ 	.word	0x00000001
        /*0138*/ 	.word	0x00000001


	//----- nvinfo : EIATTR_CRS_STACK_SIZE
	.align		4
.L_2214:
        /*013c*/ 	.byte	0x04, 0x1e
        /*013e*/ 	.short	(.L_2216 - .L_2215)
.L_2215:
        /*0140*/ 	.word	0x00000000
.L_2216:


//--------------------- .nv.info._ZN10layer_norm13ln_fwd_kernelINS_13Kernel_traitsI13__nv_bfloat16S2_fS2_fjLj7168ELj1ELj1ELj4ELj16ENS_18Kernel_traits_baseILj7168ES2_S2_fS2_fjLj128EEEEELb1ELb0ELb0ELb1EEEvNS_9FwdParamsE --------------------------
	.section	.nv.info._ZN10layer_norm13ln_fwd_kernelINS_13Kernel_traitsI13__nv_bfloat16S2_fS2_fjLj7168ELj1ELj1ELj4ELj16ENS_18Kernel_traits_baseILj7168ES2_S2_fS2_fjLj128EEEEELb1ELb0ELb0ELb1EEEvNS_9FwdParamsE,"",@"SHT_CUDA_INFO"
	.sectionflags	@""
	.align	4


	//----- nvinfo : EIATTR_CUDA_API_VERSION
	.align		4
        /*0000*/ 	.byte	0x04, 0x37
        /*0002*/ 	.short	(.L_2218 - .L_2217)
.L_2217:
        /*0004*/ 	.word	0x00000082


	//----- nvinfo : EIATTR_SW2861232_WAR
	.align		4
.L_2218:
        /*0008*/ 	.byte	0x01, 0x35
	.zero		2


	//----- nvinfo : EIATTR_PARAM_CBANK
	.align		4
        /*000c*/ 	.byte	0x04, 0x0a
        /*000e*/ 	.short	(.L_2220 - .L_2219)
	.align		4
.L_2219:
        /*0010*/ 	.word	index@(.nv.constant0._ZN10layer_norm13ln_fwd_kernelINS_13Kernel_traitsI13__nv_bfloat16S2_fS2_fjLj7168ELj1ELj1ELj4ELj16ENS_18Kernel_traits_baseILj7168ES2_S2_fS2_fjLj128EEEEELb1ELb0ELb0ELb1EEEvNS_9FwdParamsE)
        /*0014*/ 	.short	0x0160
        /*0016*/ 	.short	0x00e8


	//----- nvinfo : EIATTR_CBANK_PARAM_SIZE
	.align		4
.L_2220:
        /*0018*/ 	.byte	0x03, 0x19
        /*001a*/ 	.short	0x00e8


	//----- nvinfo : EIATTR_KPARAM_INFO
	.align		4
        /*001c*/ 	.byte	0x04, 0x17
        /*001e*/ 	.short	(.L_2222 - .L_2221)
.L_2221:
        /*0020*/ 	.word	0x00000000
        /*0024*/ 	.short	0x0000
        /*0026*/ 	.short	0x0000
        /*0028*/ 	.byte	0x00, 0xf0, 0xa1, 0x03


	//----- nvinfo : EIATTR_MAXREG_COUNT
	.align		4
.L_2222:
        /*002c*/ 	.byte	0x03, 0x1b
        /*002e*/ 	.short	0x00ff


	//----- nvinfo : EIATTR_NUM_BARRIERS
	.align		4
        /*0030*/ 	.byte	0x02, 0x4c
        /*0032*/ 	.byte	0x01
	.zero		1


	//----- nvinfo : EIATTR_MERCURY_ISA_VERSION
	.align		4
        /*0034*/ 	.byte	0x03, 0x5f
        /*0036*/ 	.short	0x0000


	//----- nvinfo : EIATTR_COOP_GROUP_MASK_REGIDS
	.align		4
        /*0038*/ 	.byte	0x04, 0x29
        /*003a*/ 	.short	(.L_2224 - .L_2223)


	//   ....[0]....
.L_2223:
        /*003c*/ 	.word	0xffffffff


	//   ....[1]....
        /*0040*/ 	.word	0xffffffff


	//   ....[2]....
        /*0044*/ 	.word	0xffffffff


	//   ....[3]....
        /*0048*/ 	.word	0xffffffff


	//   ....[4]....
        /*004c*/ 	.word	0xffffffff


	//   ....[5]....
        /*0050*/ 	.word	0xffffffff


	//   ....[6]....
        /*0054*/ 	.word	0xffffffff


	//   ....[7]....
        /*0058*/ 	.word	0xffffffff


	//   ....[8]....
        /*005c*/ 	.word	0xffffffff


	//   ....[9]....
        /*0060*/ 	.word	0xffffffff


	//   ....[10]....
        /*0064*/ 	.word	0xffffffff


	//   ....[11]....
        /*0068*/ 	.word	0xffffffff


	//   ....[12]....
        /*006c*/ 	.word	0xffffffff


	//   ....[13]....
        /*0070*/ 	.word	0xffffffff


	//   ....[14]....
        /*0074*/ 	.word	0xffffffff


	//   ....[15]....
        /*0078*/ 	.word	0xffffffff


	//   ....[16]....
        /*007c*/ 	.word	0xffffffff


	//   ....[17]....
        /*0080*/ 	.word	0xffffffff


	//   ....[18]....
        /*0084*/ 	.word	0xffffffff


	//   ....[19]....
        /*0088*/ 	.word	0xffffffff


	//   ....[20]....
        /*008c*/ 	.word	0xffffffff


	//   ....[21]....
        /*0090*/ 	.word	0xffffffff


	//   ....[22]....
        /*0094*/ 	.word	0xffffffff


	//   ....[23]....
        /*0098*/ 	.word	0xffffffff


	//   ....[24]....
        /*009c*/ 	.word	0xffffffff


	//   ....[25]....
        /*00a0*/ 	.word	0xffffffff


	//   ....[26]....
        /*00a4*/ 	.word	0xffffffff


	//   ....[27]....
        /*00a8*/ 	.word	0xffffffff


	//----- nvinfo : EIATTR_COOP_GROUP_INSTR_OFFSETS
	.align		4
.L_2224:
        /*00ac*/ 	.byte	0x04, 0x28
        /*00ae*/ 	.short	(.L_2226 - .L_2225)


	//   ....[0]....
.L_2225:
        /*00b0*/ 	.word	0x000142d0


	//   ....[1]....
        /*00b4*/ 	.word	0x00014300


	//   ....[2]....
        /*00b8*/ 	.word	0x00014320


	//   ....[3]....
        /*00bc*/ 	.word	0x00014340


	//   ....[4]....
        /*00c0*/ 	.word	0x00014360


	//   ....[5]....
        /*00c4*/ 	.word	0x00014a90


	//   ....[6]....
        /*00c8*/ 	.word	0x00014ab0


	//   ....[7]....
        /*00cc*/ 	.word	0x00014ad0


	//   ....[8]....
        /*00d0*/ 	.word	0x00014af0


	//   ....[9]....
        /*00d4*/ 	.word	0x00014b10


	//   ....[10]....
        /*00d8*/ 	.word	0x00014c10


	//   ....[11]....
        /*00dc*/ 	.word	0x00014c70


	//   ....[12]....
        /*00e0*/ 	.word	0x00014cb0


	//   ....[13]....
        /*00e4*/ 	.word	0x00014d30


	//   ....[14]....
        /*00e8*/ 	.word	0x00014d50


	//   ....[15]....
        /*00ec*/ 	.word	0x00014dd0


	//   ....[16]....
        /*00f0*/ 	.word	0x00014e00


	//   ....[17]....
        /*00f4*/ 	.word	0x00014e90


	//   ....[18]....
        /*00f8*/ 	.word	0x000160f0


	//   ....[19]....
        /*00fc*/ 	.word	0x00016160


	//   ....[20]....
        /*0100*/ 	.word	0x000161c0


	//   ....[21]....
        /*0104*/ 	.word	0x00016220


	//   ....[22]....
        /*0108*/ 	.word	0x00016280


	//   ....[23]....
        /*010c*/ 	.word	0x000169f0


	//   ....[24]....
        /*0110*/ 	.word	0x00016a50


	//   ....[25]....
        /*0114*/ 	.word	0x00016ab0


	//   ....[26]....
        /*0118*/ 	.word	0x00016b10


	//   ....[27]....
        /*011c*/ 	.word	0x00016b70


	//----- nvinfo : EIATTR_EXIT_INSTR_OFFSETS
	.align		4
.L_2226:
        /*0120*/ 	.byte	0x04, 0x1c
        /*0122*/ 	.short	(.L_2228 - .L_2227)


	//   ....[0]....
.L_2227:
        /*0124*/ 	.word	0x000001f0


	//   ....[1]....
        /*0128*/ 	.word	0x000160a0


	//----- nvinfo : EIATTR_MAX_THREADS
	.align		4
.L_2228:
        /*012c*/ 	.byte	0x04, 0x05
        /*012e*/ 	.short	(.L_2230 - .L_2229)
.L_2229:
        /*0130*/ 	.word	0x00000080
        /*0134*/ 	.word	0x00000001
        /*0138*/ 	.word	0x00000001


	//----- nvinfo : EIATTR_CRS_STACK_SIZE
	.align		4
.L_2230:
        /*013c*/ 	.byte	0x04, 0x1e
        /*013e*/ 	.short	(.L_2232 - .L_2231)
.L_2231:
        /*0140*/ 	.word	0x00000000
.L_2232:


//--------------------- .nv.info._ZN10layer_norm13ln_fwd_kernelINS_13Kernel_traitsI13__nv_bfloat16S2_fS2_fjLj7168ELj1ELj1ELj4ELj16ENS_18Kernel_traits_baseILj7168ES2_S2_fS2_fjLj128EEEEELb1ELb0ELb1ELb0EEEvNS_9FwdParamsE --------------------------
	.section	.nv.info._ZN10layer_norm13ln_fwd_kernelINS_13Kernel_traitsI13__nv_bfloat16S2_fS2_fjLj7168ELj1ELj1ELj4ELj16ENS_18Kernel_traits_baseILj7168ES2_S2_fS2_fjLj128EEEEELb1ELb0ELb1ELb0EEEvNS_9FwdParamsE,"",@"SHT_CUDA_INFO"
	.sectionflags	@""
	.align	4


	//----- nvinfo : EIATTR_CUDA_API_VERSION
	.align		4
        /*0000*/ 	.byte	0x04, 0x37
        /*0002*/ 	.short	(.L_2234 - .L_2233)
.L_2233:
        /*0004*/ 	.word	0x00000082


	//----- nvinfo : EIATTR_SW2861232_WAR
	.align		4
.L_2234:
        /*0008*/ 	.byte	0x01, 0x35
	.zero		2


	//----- nvinfo : EIATTR_PARAM_CBANK
	.align		4
        /*000c*/ 	.byte	0x04, 0x0a
        /*000e*/ 	.short	(.L_2236 - .L_2235)
	.align		4
.L_2235:
        /*0010*/ 	.word	index@(.nv.constant0._ZN10layer_norm13ln_fwd_kernelINS_13Kernel_traitsI13__nv_bfloat16S2_fS2_fjLj7168ELj1ELj1ELj4ELj16ENS_18Kernel_traits_baseILj7168ES2_S2_fS2_fjLj128EEEEELb1ELb0ELb1ELb0EEEvNS_9FwdParamsE)
        /*0014*/ 	.short	0x0160
        /*0016*/ 	.short	0x00e8


	//----- nvinfo : EIATTR_CBANK_PARAM_SIZE
	.align		4
.L_2236:
        /*0018*/ 	.byte	0x03, 0x19
        /*001a*/ 	.short	0x00e8


	//----- nvinfo : EIATTR_KPARAM_INFO
	.align		4
        /*001c*/ 	.byte	0x04, 0x17
        /*001e*/ 	.short	(.L_2238 - .L_2237)
.L_2237:
        /*0020*/ 	.word	0x00000000
        /*0024*/ 	.short	0x0000
        /*0026*/ 	.short	0x0000
        /*0028*/ 	.byte	0x00, 0xf0, 0xa1, 0x03


	//----- nvinfo : EIATTR_MAXREG_COUNT
	.align		4
.L_2238:
        /*002c*/ 	.byte	0x03, 0x1b
        /*002e*/ 	.short	0x00ff


	//----- nvinfo : EIATTR_NUM_BARRIERS
	.align		4
        /*0030*/ 	.byte	0x02, 0x4c
        /*0032*/ 	.byte	0x01
	.zero		1


	//----- nvinfo : EIATTR_MERCURY_ISA_VERSION
	.align		4
        /*0034*/ 	.byte	0x03, 0x5f
        /*0036*/ 	.short	0x0000


	//----- nvinfo : EIATTR_COOP_GROUP_MASK_REGIDS
	.align		4
        /*0038*/ 	.byte	0x04, 0x29
        /*003a*/ 	.short	(.L_2240 - .L_2239)


	//   ....[0]....
.L_2239:
        /*003c*/ 	.word	0xffffffff


	//   ....[1]....
        /*0040*/ 	.word	0xffffffff


	//   ....[2]....
        /*0044*/ 	.word	0xffffffff


	//   ....[3]....
        /*0048*/ 	.word	0xffffffff


	//   ....[4]....
        /*004c*/ 	.word	0xffffffff


	//   ....[5]....
        /*0050*/ 	.word	0xffffffff


	//   ....[6]....
        /*0054*/ 	.word	0xffffffff


	//   ....[7]....
        /*0058*/ 	.word	0xffffffff


	//   ....[8]....
        /*005c*/ 	.word	0xffffffff


	//   ....[9]....
        /*0060*/ 	.word	0xffffffff


	//   ....[10]....
        /*0064*/ 	.word	0xffffffff


	//   ....[11]....
        /*0068*/ 	.word	0xffffffff


	//   ....[12]....
        /*006c*/ 	.word	0xffffffff


	//   ....[13]....
        /*0070*/ 	.word	0xffffffff


	//   ....[14]....
        /*0074*/ 	.word	0xffffffff


	//   ....[15]....
        /*0078*/ 	.word	0xffffffff


	//   ....[16]....
        /*007c*/ 	.word	0xffffffff


	//   ....[17]....
        /*0080*/ 	.word	0xffffffff


	//   ....[18]....
        /*0084*/ 	.word	0xffffffff


	//   ....[19]....
        /*0088*/ 	.word	0xffffffff


	//   ....[20]....
        /*008c*/ 	.word	0xffffffff


	//   ....[21]....
        /*0090*/ 	.word	0xffffffff


	//   ....[22]....
        /*0094*/ 	.word	0xffffffff


	//   ....[23]....
        /*0098*/ 	.word	0xffffffff


	//   ....[24]....
        /*009c*/ 	.word	0xffffffff


	//   ....[25]....
        /*00a0*/ 	.word	0xffffffff


	//   ....[26]....
        /*00a4*/ 	.word	0xffffffff


	//   ....[27]....
        /*00a8*/ 	.word	0xffffffff


	//----- nvinfo : EIATTR_COOP_GROUP_INSTR_OFFSETS
	.align		4
.L_2240:
        /*00ac*/ 	.byte	0x04, 0x28
        /*00ae*/ 	.short	(.L_2242 - .L_2241)


	//   ....[0]....
.L_2241:
        /*00b0*/ 	.word	0x000172e0


	//   ....[1]....
        /*00b4*/ 	.word	0x00017310


	//   ....[2]....
        /*00b8*/ 	.word	0x00017330


	//   ....[3]....
        /*00bc*/ 	.word	0x00017350


	//   ....[4]....
        /*00c0*/ 	.word	0x00017370


	//   ....[5]....
        /*00c4*/ 	.word	0x00017ab0


	//   ....[6]....
        /*00c8*/ 	.word	0x00017ad0


	//   ....[7]....
        /*00cc*/ 	.word	0x00017af0


	//   ....[8]....
        /*00d0*/ 	.word	0x00017b10


	//   ....[9]....
        /*00d4*/ 	.word	0x00017b30


	//   ....[10]....
        /*00d8*/ 	.word	0x00017ca0


	//   ....[11]....
        /*00dc*/ 	.word	0x00017cc0


	//   ....[12]....
        /*00e0*/ 	.word	0x00017cd0


	//   ....[13]....
        /*00e4*/ 	.word	0x00017d00


	//   ....[14]....
        /*00e8*/ 	.word	0x00017dd0


	//   ....[15]....
        /*00ec*/ 	.word	0x00017df0


	//   ....[16]....
        /*00f0*/ 	.word	0x00017ec0


	//   ....[17]....
        /*00f4*/ 	.word	0x00017ed0


	//   ....[18]....
        /*00f8*/ 	.word	0x00019020


	//   ....[19]....
        /*00fc*/ 	.word	0x00019090


	//   ....[20]....
        /*0100*/ 	.word	0x000190f0


	//   ....[21]....
        /*0104*/ 	.word	0x00019150


	//   ....[22]....
        /*0108*/ 	.word	0x000191b0


	//   ....[23]....
        /*010c*/ 	.word	0x00019930


	//   ....[24]....
        /*0110*/ 	.word	0x00019990


	//   ....[25]....
        /*0114*/ 	.word	0x000199f0


	//   ....[26]....
        /*0118*/ 	.word	0x00019a50


	//   ....[27]....
        /*011c*/ 	.word	0x00019ac0


	//----- nvinfo : EIATTR_EXIT_INSTR_OFFSETS
	.align		4
.L_2242:
        /*0120*/ 	.byte	0x04, 0x1c
        /*0122*/ 	.short	(.L_2244 - .L_2243)


	//   ....[0]....
.L_2243:
        /*0124*/ 	.word	0x00000c80


	//   ....[1]....
        /*0128*/ 	.word	0x00018fd0


	//----- nvinfo : EIATTR_MAX_THREADS
	.align		4
.L_2244:
        /*012c*/ 	.byte	0x04, 0x05
        /*012e*/ 	.short	(.L_2246 - .L_2245)
.L_2245:
        /*0130*/ 	.word	0x00000080
        /*0134*/ 	.word	0x00000001
        /*0138*/ 	.word	0x00000001


	//----- nvinfo : EIATTR_CRS_STACK_SIZE
	.align		4
.L_2246:
        /*013c*/ 	.byte	0x04, 0x1e
        /*013e*/ 	.short	(.L_2248 - .L_2247)
.L_2247:
        /*0140*/ 	.word	0x00000000
.L_2248:


//--------------------- .nv.info._ZN10layer_norm13ln_fwd_kernelINS_13Kernel_traitsI13__nv_bfloat16S2_fS2_fjLj7168ELj1ELj1ELj4ELj16ENS_18Kernel_traits_baseILj7168ES2_S2_fS2_fjLj128EEEEELb1ELb0ELb1ELb1EEEvNS_9FwdParamsE --------------------------
	.section	.nv.info._ZN10layer_norm13ln_fwd_kernelINS_13Kernel_traitsI13__nv_bfloat16S2_fS2_fjLj7168ELj1ELj1ELj4ELj16ENS_18Kernel_traits_baseILj7168ES2_S2_fS2_fjLj128EEEEELb1ELb0ELb1ELb1EEEvNS_9FwdParamsE,"",@"SHT_CUDA_INFO"
	.sectionflags	@""
	.align	4


	//----- nvinfo : EIATTR_CUDA_API_VERSION
	.align		4
        /*0000*/ 	.byte	0x04, 0x37
        /*0002*/ 	.short	(.L_2250 - .L_2249)
.L_2249:
        /*0004*/ 	.word	0x00000082


	//----- nvinfo : EIATTR_SW2861232_WAR
	.align		4
.L_2250:
        /*0008*/ 	.byte	0x01, 0x35
	.zero		2


	//----- nvinfo : EIATTR_PARAM_CBANK
	.align		4
        /*000c*/ 	.byte	0x04, 0x0a
        /*000e*/ 	.short	(.L_2252 - .L_2251)
	.align		4
.L_2251:
        /*0010*/ 	.word	index@(.nv.constant0._ZN10layer_norm13ln_fwd_kernelINS_13Kernel_traitsI13__nv_bfloat16S2_fS2_fjLj7168ELj1ELj1ELj4ELj16ENS_18Kernel_traits_baseILj7168ES2_S2_fS2_fjLj128EEEEELb1ELb0ELb1ELb1EEEvNS_9FwdParamsE)
        /*0014*/ 	.short	0x0160
        /*0016*/ 	.short	0x00e8


	//----- nvinfo : EIATTR_CBANK_PARAM_SIZE
	.align		4
.L_2252:
        /*0018*/ 	.byte	0x03, 0x19
        /*001a*/ 	.short	0x00e8


	//----- nvinfo : EIATTR_KPARAM_INFO
	.align		4
        /*001c*/ 	.byte	0x04, 0x17
        /*001e*/ 	.short	(.L_2254 - .L_2253)
.L_2253:
        /*0020*/ 	.word	0x00000000
        /*0024*/ 	.short	0x0000
        /*0026*/ 	.short	0x0000
        /*0028*/ 	.byte	0x00, 0xf0, 0xa1, 0x03


	//----- nvinfo : EIATTR_MAXREG_COUNT
	.align		4
.L_2254:
        /*002c*/ 	.byte	0x03, 0x1b
        /*002e*/ 	.short	0x00ff


	//----- nvinfo : EIATTR_NUM_BARRIERS
	.align		4
        /*0030*/ 	.byte	0x02, 0x4c
        /*0032*/ 	.byte	0x01
	.zero		1


	//----- nvinfo : EIATTR_MERCURY_ISA_VERSION
	.align		4
        /*0034*/ 	.byte	0x03, 0x5f
        /*0036*/ 	.short	0x0000


	//----- nvinfo : EIATTR_COOP_GROUP_MASK_REGIDS
	.align		4
        /*0038*/ 	.byte	0x04, 0x29
        /*003a*/ 	.short	(.L_2256 - .L_2255)


	//   ....[0]....
.L_2255:
        /*003c*/ 	.word	0xffffffff


	//   ....[1]....
        /*0040*/ 	.word	0xffffffff


	//   ....[2]....
        /*0044*/ 	.word	0xffffffff


	//   ....[3]....
        /*0048*/ 	.word	0xffffffff


	//   ....[4]....
        /*004c*/ 	.word	0xffffffff


	//   ....[5]....
        /*0050*/ 	.word	0xffffffff


	//   ....[6]....
        /*0054*/ 	.word	0xffffffff


	//   ....[7]....
        /*0058*/ 	.word	0xffffffff


	//   ....[8]....
        /*005c*/ 	.word	0xffffffff


	//   ....[9]....
        /*0060*/ 	.word	0xffffffff


	//   ....[10]....
        /*0064*/ 	.word	0xffffffff


	//   ....[11]....
        /*0068*/ 	.word	0xffffffff


	//   ....[12]....
        /*006c*/ 	.word	0xffffffff


	//   ....[13]....
        /*0070*/ 	.word	0xffffffff


	//   ....[14]....
        /*0074*/ 	.word	0xffffffff


	//   ....[15]....
        /*0078*/ 	.word	0xffffffff


	//   ....[16]....
        /*007c*/ 	.word	0xffffffff


	//   ....[17]....
        /*0080*/ 	.word	0xffffffff


	//   ....[18]....
        /*0084*/ 	.word	0xffffffff


	//   ....[19]....
        /*0088*/ 	.word	0xffffffff


	//   ....[20]....
        /*008c*/ 	.word	0xffffffff


	//   ....[21]....
        /*0090*/ 	.word	0xffffffff


	//   ....[22]....
        /*0094*/ 	.word	0xffffffff


	//   ....[23]....
        /*0098*/ 	.word	0xffffffff


	//   ....[24]....
        /*009c*/ 	.word	0xffffffff


	//   ....[25]....
        /*00a0*/ 	.word	0xffffffff


	//   ....[26]....
        /*00a4*/ 	.word	0xffffffff


	//   ....[27]....
        /*00a8*/ 	.word	0xffffffff


	//----- nvinfo : EIATTR_COOP_GROUP_INSTR_OFFSETS
	.align		4
.L_2256:
        /*00ac*/ 	.byte	0x04, 0x28
        /*00ae*/ 	.short	(.L_2258 - .L_2257)


	//   ....[0]....
.L_2257:
        /*00b0*/ 	.word	0x000160e0


	//   ....[1]....
        /*00b4*/ 	.word	0x00016110


	//   ....[2]....
        /*00b8*/ 	.word	0x00016130


	//   ....[3]....
        /*00bc*/ 	.word	0x00016150


	//   ....[4]....
        /*00c0*/ 	.word	0x00016170


	//   ....[5]....
        /*00c4*/ 	.word	0x000168a0


	//   ....[6]....
        /*00c8*/ 	.word	0x000168c0


	//   ....[7]....
        /*00cc*/ 	.word	0x000168e0


	//   ....[8]....
        /*00d0*/ 	.word	0x00016900


	//   ....[9]....
        /*00d4*/ 	.word	0x00016920


	//   ....[10]....
        /*00d8*/ 	.word	0x00016a30


	//   ....[11]....
        /*00dc*/ 	.word	0x00016a80


	//   ....[12]....
        /*00e0*/ 	.word	0x00016ab0


	//   ....[13]....
        /*00e4*/ 	.word	0x00016ac0


	//   ....[14]....
        /*00e8*/ 	.word	0x00016b40


	//   ....[15]....
        /*00ec*/ 	.word	0x00016ba0


	//   ....[16]....
        /*00f0*/ 	.word	0x00016c60


	//   ....[17]....
        /*00f4*/ 	.word	0x00016c70


	//   ....[18]....
        /*00f8*/ 	.word	0x00017f90


	//   ....[19]....
        /*00fc*/ 	.word	0x00018000


	//   ....[20]....
        /*0100*/ 	.word	0x00018060


	//   ....[21]....
        /*0104*/ 	.word	0x000180c0


	//   ....[22]....
        /*0108*/ 	.word	0x00018120


	//   ....[23]....
        /*010c*/ 	.word	0x00018890


	//   ....[24]....
        /*0110*/ 	.word	0x000188f0


	//   ....[25]....
        /*0114*/ 	.word	0x00018950


	//   ....[26]....
        /*0118*/ 	.word	0x000189b0


	//   ....[27]....
        /*011c*/ 	.word	0x00018a10


	//----- nvinfo : EIATTR_EXIT_INSTR_OFFSETS
	.align		4
.L_2258:
        /*0120*/ 	.byte	0x04, 0x1c
        /*0122*/ 	.short	(.L_2260 - .L_2259)


	//   ....[0]....
.L_2259:
        /*0124*/ 	.word	0x000001f0


	//   ....[1]....
        /*0128*/ 	.word	0x00017f40


	//----- nvinfo : EIATTR_MAX_THREADS
	.align		4
.L_2260:
        /*012c*/ 	.byte	0x04, 0x05
        /*012e*/ 	.short	(.L_2262 - .L_2261)
.L_2261:
        /*0130*/ 	.word	0x00000080
        /*0134*/ 	.word	0x00000001
        /*0138*/ 	.word	0x00000001


	//----- nvinfo : EIATTR_CRS_STACK_SIZE
	.align		4
.L_2262:
        /*013c*/ 	.byte	0x04, 0x1e
        /*013e*/ 	.short	(.L_2264 - .L_2263)
.L_2263:
        /*0140*/ 	.word	0x00000000
.L_2264:


//--------------------- .nv.info._ZN10layer_norm13ln_fwd_kernelINS_13Kernel_traitsI13__nv_bfloat16S2_fS2_fjLj7168ELj1ELj1ELj4ELj16ENS_18Kernel_traits_baseILj7168ES2_S2_fS2_fjLj128EEEEELb1ELb1ELb0ELb0EEEvNS_9FwdParamsE --------------------------
	.section	.nv.info._ZN10layer_norm13ln_fwd_kernelINS_13Kernel_traitsI13__nv_bfloat16S2_fS2_fjLj7168ELj1ELj1ELj4ELj16ENS_18Kernel_traits_baseILj7168ES2_S2_fS2_fjLj128EEEEELb1ELb1ELb0ELb0EEEvNS_9FwdParamsE,"",@"SHT_CUDA_INFO"
	.sectionflags	@""
	.align	4


	//----- nvinfo : EIATTR_CUDA_API_VERSION
	.align		4
        /*0000*/ 	.byte	0x04, 0x37
        /*0002*/ 	.short	(.L_2266 - .L_2265)
.L_2265:
        /*0004*/ 	.word	0x00000082


	//----- nvinfo : EIATTR_SW2861232_WAR
	.align		4
.L_2266:
        /*0008*/ 	.byte	0x01, 0x35
	.zero		2


	//----- nvinfo : EIATTR_PARAM_CBANK
	.align		4
        /*000c*/ 	.byte	0x04, 0x0a
        /*000e*/ 	.short	(.L_2268 - .L_2267)
	.align		4
.L_2267:
        /*0010*/ 	.word	index@(.nv.constant0._ZN10layer_norm13ln_fwd_kernelINS_13Kernel_traitsI13__nv_bfloat16S2_fS2_fjLj7168ELj1ELj1ELj4ELj16ENS_18Kernel_traits_baseILj7168ES2_S2_fS2_fjLj128EEEEELb1ELb1ELb0ELb0EEEvNS_9FwdParamsE)
        /*0014*/ 	.short	0x0160
        /*0016*/ 	.short	0x00e8


	//----- nvinfo : EIATTR_CBANK_PARAM_SIZE
	.align		4
.L_2268:
        /*0018*/ 	.byte	0x03, 0x19
        /*001a*/ 	.short	0x00e8


	//----- nvinfo : EIATTR_KPARAM_INFO
	.align		4
        /*001c*/ 	.byte	0x04, 0x17
        /*001e*/ 	.short	(.L_2270 - .L_2269)
.L_2269:
        /*0020*/ 	.word	0x00000000
        /*0024*/ 	.short	0x0000
        /*0026*/ 	.short	0x0000
        /*0028*/ 	.byte	0x00, 0xf0, 0xa1, 0x03


	//----- nvinfo : EIATTR_MAXREG_COUNT
	.align		4
.L_2270:
        /*002c*/ 	.byte	0x03, 0x1b
        /*002e*/ 	.short	0x00ff


	//----- nvinfo : EIATTR_NUM_BARRIERS
	.align		4
        /*0030*/ 	.byte	0x02, 0x4c
        /*0032*/ 	.byte	0x01
	.zero		1


	//----- nvinfo : EIATTR_ANNOTATIONS
	.align		4
        /*0034*/ 	.byte	0x04, 0x55
        /*0036*/ 	.short	(.L_2272 - .L_2271)


	//   ....[0]....
.L_2271:
        /*0038*/ 	.word	0x00000001
        /*003c*/ 	.byte	0x50, 0x0f, 0x00, 0x00, 0x01, 0x00, 0x00, 0x00, 0x80, 0x0f, 0x00, 0x00, 0x01, 0x00, 0x00, 0x00
        /*004c*/ 	.byte	0xb0, 0x0f, 0x00, 0x00, 0x01, 0x00, 0x00, 0x00, 0x30, 0x10, 0x00, 0x00, 0x01, 0x00, 0x00, 0x00
        /*005c*/ 	.byte	0x80, 0x10, 0x00, 0x00, 0x01, 0x00, 0x00, 0x00, 0xb0, 0x10, 0x00, 0x00, 0x01, 0x00, 0x00, 0x00
        /*006c*/ 	.byte	0x00, 0x11, 0x00, 0x00, 0x01, 0x00, 0x00, 0x00, 0x40, 0x21, 0x00, 0x00, 0x01, 0x00, 0x00, 0x00
        /*007c*/ 	.byte	0xf0, 0x26, 0x00, 0x00, 0x01, 0x00, 0x00, 0x00, 0x70, 0x2c, 0x00, 0x00, 0x01, 0x00, 0x00, 0x00
        /*008c*/ 	.byte	0xd0, 0x31, 0x00, 0x00, 0x01, 0x00, 0x00, 0x00, 0x30, 0x37, 0x00, 0x00, 0x01, 0x00, 0x00, 0x00
        /*009c*/ 	.byte	0x90, 0x3c, 0x00, 0x00, 0x01, 0x00, 0x00, 0x00, 0xf0, 0x41, 0x00, 0x00


	//----- nvinfo : EIATTR_MERCURY_ISA_VERSION
	.align		4
.L_2272:
        /*00a8*/ 	.byte	0x03, 0x5f
        /*00aa*/ 	.short	0x0000


	//----- nvinfo : EIATTR_COOP_GROUP_MASK_REGIDS
	.align		4
        /*00ac*/ 	.byte	0x04, 0x29
        /*00ae*/ 	.short	(.L_2274 - .L_2273)


	//   ....[0]....
.L_2273:
        /*00b0*/ 	.word	0xffffffff


	//   ....[1]....
        /*00b4*/ 	.word	0xffffffff


	//   ....[2]....
        /*00b8*/ 	.word	0xffffffff


	//   ....[3]....
        /*00bc*/ 	.word	0xffffffff


	//   ....[4]....
        /*00c0*/ 	.word	0xffffffff


	//   ....[5]....
        /*00c4*/ 	.word	0xffffffff


	//   ....[6]....
        /*00c8*/ 	.word	0xffffffff


	//   ....[7]....
        /*00cc*/ 	.word	0xffffffff


	//   ....[8]....
        /*00d0*/ 	.word	0xffffffff


	//   ....[9]....
        /*00d4*/ 	.word	0xffffffff


	//   ....[10]....
        /*00d8*/ 	.word	0xffffffff


	//   ....[11]....
        /*00dc*/ 	.word	0xffffffff


	//   ....[12]....
        /*00e0*/ 	.word	0xffffffff


	//   ....[13]....
        /*00e4*/ 	.word	0xffffffff


	//   ....[14]....
        /*00e8*/ 	.word	0xffffffff


	//   ....[15]....
        /*00ec*/ 	.word	0xffffffff


	//   ....[16]....
        /*00f0*/ 	.word	0xffffffff


	//   ....[17]....
        /*00f4*/ 	.word	0xffffffff


	//   ....[18]....
        /*00f8*/ 	.word	0xffffffff


	//   ....[19]....
        /*00fc*/ 	.word	0xffffffff


	//   ....[20]....
        /*0100*/ 	.word	0xffffffff


	//   ....[21]....
        /*0104*/ 	.word	0xffffffff


	//   ....[22]....
        /*0108*/ 	.word	0xffffffff


	//   ....[23]....
        /*010c*/ 	.word	0xffffffff


	//   ....[24]....
        /*0110*/ 	.word	0xffffffff


	//   ....[25]....
        /*0114*/ 	.word	0xffffffff


	//   ....[26]....
        /*0118*/ 	.word	0xffffffff


	//   ....[27]....
        /*011c*/ 	.word	0xffffffff


	//----- nvinfo : EIATTR_COOP_GROUP_INSTR_OFFSETS
	.align		4
.L_2274:
        /*0120*/ 	.byte	0x04, 0x28
        /*0122*/ 	.short	(.L_2276 - .L_2275)


	//   ....[0]....
.L_2275:
        /*0124*/ 	.word	0x00015f60


	//   ....[1]....
        /*0128*/ 	.word	0x00015f90


	//   ....[2]....
        /*012c*/ 	.word	0x00015fc0


	//   ....[3]....
        /*0130*/ 	.word	0x00015fe0


	//   ....[4]....
        /*0134*/ 	.word	0x00016000


	//   ....[5]....
        /*0138*/ 	.word	0x00016740


	//   ....[6]....
        /*013c*/ 	.word	0x00016760


	//   ....[7]....
        /*0140*/ 	.word	0x00016780


	//   ....[8]....
        /*0144*/ 	.word	0x000167a0


	//   ....[9]....
        /*0148*/ 	.word	0x000167c0


	//   ....[10]....
        /*014c*/ 	.word	0x000168e0


	//   ....[11]....
        /*0150*/ 	.word	0x00016950


	//   ....[12]....
        /*0154*/ 	.word	0x000169b0


	//   ....[13]....
        /*0158*/ 	.word	0x00016a10


	//   ....[14]....
        /*015c*/ 	.word	0x00016a30


	//   ....[15]....
        /*0160*/ 	.word	0x00016ad0


	//   ....[16]....
        /*0164*/ 	.word	0x00016b30


	//   ....[17]....
        /*0168*/ 	.word	0x00016b40


	//   ....[18]....
        /*016c*/ 	.word	0x00017c80


	//   ....[19]....
        /*0170*/ 	.word	0x00017cf0


	//   ....[20]....
        /*0174*/ 	.word	0x00017d60


	//   ....[21]....
        /*0178*/ 	.word	0x00017dd0


	//   ....[22]....
        /*017c*/ 	.word	0x00017e40


	//   ....[23]....
        /*0180*/ 	.word	0x000185d0


	//   ....[24]....
        /*0184*/ 	.word	0x00018630


	//   ....[25]....
        /*0188*/ 	.word	0x00018690


	//   ....[26]....
        /*018c*/ 	.word	0x000186f0


	//   ....[27]....
        /*0190*/ 	.word	0x00018750


	//----- nvinfo : EIATTR_EXIT_INSTR_OFFSETS
	.align		4
.L_2276:
        /*0194*/ 	.byte	0x04, 0x1c
        /*0196*/ 	.short	(.L_2278 - .L_2277)


	//   ....[0]....
.L_2277:
        /*0198*/ 	.word	0x00000e00


	//   ....[1]....
        /*019c*/ 	.word	0x00017c20


	//----- nvinfo : EIATTR_MAX_THREADS
	.align		4
.L_2278:
        /*01a0*/ 	.byte	0x04, 0x05
        /*01a2*/ 	.short	(.L_2280 - .L_2279)
.L_2279:
        /*01a4*/ 	.word	0x00000080
        /*01a8*/ 	.word	0x00000001
        /*01ac*/ 	.word	0x00000001


	//----- nvinfo : EIATTR_CRS_STACK_SIZE
	.align		4
.L_2280:
        /*01b0*/ 	.byte	0x04, 0x1e
        /*01b2*/ 	.short	(.L_2282 - .L_2281)
.L_2281:
        /*01b4*/ 	.word	0x00000000
.L_2282:


//--------------------- .nv.info._ZN10layer_norm13ln_fwd_kernelINS_13Kernel_traitsI13__nv_bfloat16S2_fS2_fjLj7168ELj1ELj1ELj4ELj16ENS_18Kernel_traits_baseILj7168ES2_S2_fS2_fjLj128EEEEELb1ELb1ELb0ELb1EEEvNS_9FwdParamsE --------------------------
	.section	.nv.info._ZN10layer_norm13ln_fwd_kernelINS_13Kernel_traitsI13__nv_bfloat16S2_fS2_fjLj7168ELj1ELj1ELj4ELj16ENS_18Kernel_traits_baseILj7168ES2_S2_fS2_fjLj128EEEEELb1ELb1ELb0ELb1EEEvNS_9FwdParamsE,"",@"SHT_CUDA_INFO"
	.sectionflags	@""
	.align	4


	//----- nvinfo : EIATTR_CUDA_API_VERSION
	.align		4
        /*0000*/ 	.byte	0x04, 0x37
        /*0002*/ 	.short	(.L_2284 - .L_2283)
.L_2283:
        /*0004*/ 	.word	0x00000082


	//----- nvinfo : EIATTR_SW2861232_WAR
	.align		4
.L_2284:
        /*0008*/ 	.byte	0x01, 0x35
	.zero		2


	//----- nvinfo : EIATTR_PARAM_CBANK
	.align		4
        /*000c*/ 	.byte	0x04, 0x0a
        /*000e*/ 	.short	(.L_2286 - .L_2285)
	.align		4
.L_2285:
        /*0010*/ 	.word	index@(.nv.constant0._ZN10layer_norm13ln_fwd_kernelINS_13Kernel_traitsI13__nv_bfloat16S2_fS2_fjLj7168ELj1ELj1ELj4ELj16ENS_18Kernel_traits_baseILj7168ES2_S2_fS2_fjLj128EEEEELb1ELb1ELb0ELb1EEEvNS_9FwdParamsE)
        /*0014*/ 	.short	0x0160
        /*0016*/ 	.short	0x00e8


	//----- nvinfo : EIATTR_CBANK_PARAM_SIZE
	.align		4
.L_2286:
        /*0018*/ 	.byte	0x03, 0x19
        /*001a*/ 	.short	0x00e8


	//----- nvinfo : EIATTR_KPARAM_INFO
	.align		4
        /*001c*/ 	.byte	0x04, 0x17
        /*001e*/ 	.short	(.L_2288 - .L_2287)
.L_2287:
        /*0020*/ 	.word	0x00000000
        /*0024*/ 	.short	0x0000
        /*0026*/ 	.short	0x0000
        /*0028*/ 	.byte	0x00, 0xf0, 0xa1, 0x03


	//----- nvinfo : EIATTR_MAXREG_COUNT
	.align		4
.L_2288:
        /*002c*/ 	.byte	0x03, 0x1b
        /*002e*/ 	.short	0x00ff


	//----- nvinfo : EIATTR_NUM_BARRIERS
	.align		4
        /*0030*/ 	.byte	0x02, 0x4c
        /*0032*/ 	.byte	0x01
	.zero		1


	//----- nvinfo : EIATTR_MERCURY_ISA_VERSION
	.align		4
        /*0034*/ 	.byte	0x03, 0x5f
        /*0036*/ 	.short	0x0000


	//----- nvinfo : EIATTR_COOP_GROUP_MASK_REGIDS
	.align		4
        /*0038*/ 	.byte	0x04, 0x29
        /*003a*/ 	.short	(.L_2290 - .L_2289)


	//   ....[0]....
.L_2289:
        /*003c*/ 	.word	0xffffffff


	//   ....[1]....
        /*0040*/ 	.word	0xffffffff


	//   ....[2]....
        /*0044*/ 	.word	0xffffffff


	//   ....[3]....
        /*0048*/ 	.word	0xffffffff


	//   ....[4]....
        /*004c*/ 	.word	0xffffffff


	//   ....[5]....
        /*0050*/ 	.word	0xffffffff


	//   ....[6]....
        /*0054*/ 	.word	0xffffffff


	//   ....[7]....
        /*0058*/ 	.word	0xffffffff


	//   ....[8]....
        /*005c*/ 	.word	0xffffffff


	//   ....[9]....
        /*0060*/ 	.word	0xffffffff


	//   ....[10]....
        /*0064*/ 	.word	0xffffffff


	//   ....[11]....
        /*0068*/ 	.word	0xffffffff


	//   ....[12]....
        /*006c*/ 	.word	0xffffffff


	//   ....[13]....
        /*0070*/ 	.word	0xffffffff


	//   ....[14]....
        /*0074*/ 	.word	0xffffffff


	//   ....[15]....
        /*0078*/ 	.word	0xffffffff


	//   ....[16]....
        /*007c*/ 	.word	0xffffffff


	//   ....[17]....
        /*0080*/ 	.word	0xffffffff


	//   ....[18]....
        /*0084*/ 	.word	0xffffffff


	//   ....[19]....
        /*0088*/ 	.word	0xffffffff


	//   ....[20]....
        /*008c*/ 	.word	0xffffffff


	//   ....[21]....
        /*0090*/ 	.word	0xffffffff


	//   ....[22]....
        /*0094*/ 	.word	0xffffffff


	//   ....[23]....
        /*0098*/ 	.word	0xffffffff


	//   ....[24]....
        /*009c*/ 	.word	0xffffffff


	//   ....[25]....
        /*00a0*/ 	.word	0xffffffff


	//   ....[26]....
        /*00a4*/ 	.word	0xffffffff


	//   ....[27]....
        /*00a8*/ 	.word	0xffffffff


	//----- nvinfo : EIATTR_COOP_GROUP_INSTR_OFFSETS
	.align		4
.L_2290:
        /*00ac*/ 	.byte	0x04, 0x28
        /*00ae*/ 	.short	(.L_2292 - .L_2291)


	//   ....[0]....
.L_2291:
        /*00b0*/ 	.word	0x00014d50


	//   ....[1]....
        /*00b4*/ 	.word	0x00014d80


	//   ....[2]....
        /*00b8*/ 	.word	0x00014da0


	//   ....[3]....
        /*00bc*/ 	.word	0x00014dc0


	//   ....[4]....
        /*00c0*/ 	.word	0x00014de0


	//   ....[5]....
        /*00c4*/ 	.word	0x00015510


	//   ....[6]....
        /*00c8*/ 	.word	0x00015530


	//   ....[7]....
        /*00cc*/ 	.word	0x00015550


	//   ....[8]....
        /*00d0*/ 	.word	0x00015570


	//   ....[9]....
        /*00d4*/ 	.word	0x00015590


	//   ....[10]....
        /*00d8*/ 	.word	0x00015720


	//   ....[11]....
        /*00dc*/ 	.word	0x00015750


	//   ....[12]....
        /*00e0*/ 	.word	0x00015770


	//   ....[13]....
        /*00e4*/ 	.word	0x00015800


	//   ....[14]....
        /*00e8*/ 	.word	0x00015820


	//   ....[15]....
        /*00ec*/ 	.word	0x000158d0


	//   ....[16]....
        /*00f0*/ 	.word	0x00015930


	//   ....[17]....
        /*00f4*/ 	.word	0x000159f0


	//   ....[18]....
        /*00f8*/ 	.word	0x00016bb0


	//   ....[19]....
        /*00fc*/ 	.word	0x00016c20


	//   ....[20]....
        /*0100*/ 	.word	0x00016c80


	//   ....[21]....
        /*0104*/ 	.word	0x00016ce0


	//   ....[22]....
        /*0108*/ 	.word	0x00016d40


	//   ....[23]....
        /*010c*/ 	.word	0x000174b0


	//   ....[24]....
        /*0110*/ 	.word	0x00017510


	//   ....[25]....
        /*0114*/ 	.word	0x00017570


	//   ....[26]....
        /*0118*/ 	.word	0x000175d0


	//   ....[27]....
        /*011c*/ 	.word	0x00017630


	//----- nvinfo : EIATTR_EXIT_INSTR_OFFSETS
	.align		4
.L_2292:
        /*0120*/ 	.byte	0x04, 0x1c
        /*0122*/ 	.short	(.L_2294 - .L_2293)


	//   ....[0]....
.L_2293:
        /*0124*/ 	.word	0x000001d0


	//   ....[1]....
        /*0128*/ 	.word	0x00016b60


	//----- nvinfo : EIATTR_MAX_THREADS
	.align		4
.L_2294:
        /*012c*/ 	.byte	0x04, 0x05
        /*012e*/ 	.short	(.L_2296 - .L_2295)
.L_2295:
        /*0130*/ 	.word	0x00000080
        /*0134*/ 	.word	0x00000001
        /*0138*/ 	.word	0x00000001


	//----- nvinfo : EIATTR_CRS_STACK_SIZE
	.align		4
.L_2296:
        /*013c*/ 	.byte	0x04, 0x1e
        /*013e*/ 	.short	(.L_2298 - .L_2297)
.L_2297:
        /*0140*/ 	.word	0x00000000
.L_2298:


//--------------------- .nv.info._ZN10layer_norm13ln_fwd_kernelINS_13Kernel_traitsI13__nv_bfloat16S2_fS2_fjLj7168ELj1ELj1ELj4ELj16ENS_18Kernel_traits_baseILj7168ES2_S2_fS2_fjLj128EEEEELb1ELb1ELb1ELb0EEEvNS_9FwdParamsE --------------------------
	.section	.nv.info._ZN10layer_norm13ln_fwd_kernelINS_13Kernel_traitsI13__nv_bfloat16S2_fS2_fjLj7168ELj1ELj1ELj4ELj16ENS_18Kernel_traits_baseILj7168ES2_S2_fS2_fjLj128EEEEELb1ELb1ELb1ELb0EEEvNS_9FwdParamsE,"",@"SHT_CUDA_INFO"
	.sectionflags	@""
	.align	4


	//----- nvinfo : EIATTR_CUDA_API_VERSION
	.align		4
        /*0000*/ 	.byte	0x04, 0x37
        /*0002*/ 	.short	(.L_2300 - .L_2299)
.L_2299:
        /*0004*/ 	.word	0x00000082


	//----- nvinfo : EIATTR_SW2861232_WAR
	.align		4
.L_2300:
        /*0008*/ 	.byte	0x01, 0x35
	.zero		2


	//----- nvinfo : EIATTR_PARAM_CBANK
	.align		4
        /*000c*/ 	.byte	0x04, 0x0a
        /*000e*/ 	.short	(.L_2302 - .L_2301)
	.align		4
.L_2301:
        /*0010*/ 	.word	index@(.nv.constant0._ZN10layer_norm13ln_fwd_kernelINS_13Kernel_traitsI13__nv_bfloat16S2_fS2_fjLj7168ELj1ELj1ELj4ELj16ENS_18Kernel_traits_baseILj7168ES2_S2_fS2_fjLj128EEEEELb1ELb1ELb1ELb0EEEvNS_9FwdParamsE)
        /*0014*/ 	.short	0x0160
        /*0016*/ 	.short	0x00e8


	//----- nvinfo : EIATTR_CBANK_PARAM_SIZE
	.align		4
.L_2302:
        /*0018*/ 	.byte	0x03, 0x19
        /*001a*/ 	.short	0x00e8


	//----- nvinfo : EIATTR_KPARAM_INFO
	.align		4
        /*001c*/ 	.byte	0x04, 0x17
        /*001e*/ 	.short	(.L_2304 - .L_2303)
.L_2303:
        /*0020*/ 	.word	0x00000000
        /*0024*/ 	.short	0x0000
        /*0026*/ 	.short	0x0000
        /*0028*/ 	.byte	0x00, 0xf0, 0xa1, 0x03


	//----- nvinfo : EIATTR_MAXREG_COUNT
	.align		4
.L_2304:
        /*002c*/ 	.byte	0x03, 0x1b
        /*002e*/ 	.short	0x00ff


	//----- nvinfo : EIATTR_NUM_BARRIERS
	.align		4
        /*0030*/ 	.byte	0x02, 0x4c
        /*0032*/ 	.byte	0x01
	.zero		1


	//----- nvinfo : EIATTR_ANNOTATIONS
	.align		4
        /*0034*/ 	.byte	0x04, 0x55
        /*0036*/ 	.short	(.L_2306 - .L_2305)


	//   ....[0]....
.L_2305:
        /* <DEDUP_REMOVED lines=21> */


	//----- nvinfo : EIATTR_MERCURY_ISA_VERSION
	.align		4
.L_2306:
        /*0178*/ 	.byte	0x03, 0x5f
        /*017a*/ 	.short	0x0000


	//----- nvinfo : EIATTR_COOP_GROUP_MASK_REGIDS
	.align		4
        /*017c*/ 	.byte	0x04, 0x29
        /*017e*/ 	.short	(.L_2308 - .L_2307)


	//   ....[0]....
.L_2307:
        /*0180*/ 	.word	0xffffffff


	//   ....[1]....
        /*0184*/ 	.word	0xffffffff


	//   ....[2]....
        /*0188*/ 	.word	0xffffffff


	//   ....[3]....
        /*018c*/ 	.word	0xffffffff


	//   ....[4]....
        /*0190*/ 	.word	0xffffffff


	//   ....[5]....
        /*0194*/ 	.word	0xffffffff


	//   ....[6]....
        /*0198*/ 	.word	0xffffffff


	//   ....[7]....
        /*019c*/ 	.word	0xffffffff


	//   ....[8]....
        /*01a0*/ 	.word	0xffffffff


	//   ....[9]....
        /*01a4*/ 	.word	0xffffffff


	//   ....[10]....
        /*01a8*/ 	.word	0xffffffff


	//   ....[11]....
        /*01ac*/ 	.word	0xffffffff


	//   ....[12]....
        /*01b0*/ 	.word	0xffffffff


	//   ....[13]....
        /*01b4*/ 	.word	0xffffffff


	//   ....[14]....
        /*01b8*/ 	.word	0xffffffff


	//   ....[15]....
        /*01bc*/ 	.word	0xffffffff


	//   ....[16]....
        /*01c0*/ 	.word	0xffffffff


	//   ....[17]....
        /*01c4*/ 	.word	0xffffffff


	//   ....[18]....
        /*01c8*/ 	.word	0xffffffff


	//   ....[19]....
        /*01cc*/ 	.word	0xffffffff


	//   ....[20]....
        /*01d0*/ 	.word	0xffffffff


	//   ....[21]....
        /*01d4*/ 	.word	0xffffffff


	//   ....[22]....
        /*01d8*/ 	.word	0xffffffff


	//   ....[23]....
        /*01dc*/ 	.word	0xffffffff


	//   ....[24]....
        /*01e0*/ 	.word	0xffffffff


	//   ....[25]....
        /*01e4*/ 	.word	0xffffffff


	//   ....[26]....
        /*01e8*/ 	.word	0xffffffff


	//   ....[27]....
        /*01ec*/ 	.word	0xffffffff


	//----- nvinfo : EIATTR_COOP_GROUP_INSTR_OFFSETS
	.align		4
.L_2308:
        /*01f0*/ 	.byte	0x04, 0x28
        /*01f2*/ 	.short	(.L_2310 - .L_2309)


	//   ....[0]....
.L_2309:
        /*01f4*/ 	.word	0x00017df0


	//   ....[1]....
        /*01f8*/ 	.word	0x00017e20


	//   ....[2]....
        /*01fc*/ 	.word	0x00017e40


	//   ....[3]....
        /*0200*/ 	.word	0x00017e60


	//   ....[4]....
        /*0204*/ 	.word	0x00017e80


	//   ....[5]....
        /*0208*/ 	.word	0x000185c0


	//   ....[6]....
        /*020c*/ 	.word	0x000185e0


	//   ....[7]....
        /*0210*/ 	.word	0x00018600


	//   ....[8]....
        /*0214*/ 	.word	0x00018620


	//   ....[9]....
        /*0218*/ 	.word	0x00018640


	//   ....[10]....
        /*021c*/ 	.word	0x00018760


	//   ....[11]....
        /*0220*/ 	.word	0x000187b0


	//   ....[12]....
        /*0224*/ 	.word	0x00018810


	//   ....[13]....
        /*0228*/ 	.word	0x00018880


	//   ....[14]....
        /*022c*/ 	.word	0x00018890


	//   ....[15]....
        /*0230*/ 	.word	0x00018930


	//   ....[16]....
        /*0234*/ 	.word	0x00018990


	//   ....[17]....
        /*0238*/ 	.word	0x000189c0


	//   ....[18]....
        /*023c*/ 	.word	0x00019b60


	//   ....[19]....
        /*0240*/ 	.word	0x00019bd0


	//   ....[20]....
        /*0244*/ 	.word	0x00019c40


	//   ....[21]....
        /*0248*/ 	.word	0x00019cb0


	//   ....[22]....
        /*024c*/ 	.word	0x00019d20


	//   ....[23]....
        /*0250*/ 	.word	0x0001a4a0


	//   ....[24]....
        /*0254*/ 	.word	0x0001a500


	//   ....[25]....
        /*0258*/ 	.word	0x0001a560


	//   ....[26]....
        /*025c*/ 	.word	0x0001a5c0


	//   ....[27]....
        /*0260*/ 	.word	0x0001a620


	//----- nvinfo : EIATTR_EXIT_INSTR_OFFSETS
	.align		4
.L_2310:
        /*0264*/ 	.byte	0x04, 0x1c
        /*0266*/ 	.short	(.L_2312 - .L_2311)


	//   ....[0]....
.L_2311:
        /*0268*/ 	.word	0x00000de0


	//   ....[1]....
        /*026c*/ 	.word	0x00019b00


	//----- nvinfo : EIATTR_MAX_THREADS
	.align		4
.L_2312:
        /*0270*/ 	.byte	0x04, 0x05
        /*0272*/ 	.short	(.L_2314 - .L_2313)
.L_2313:
        /*0274*/ 	.word	0x00000080
        /*0278*/ 	.word	0x00000001
        /*027c*/ 	.word	0x00000001


	//----- nvinfo : EIATTR_CRS_STACK_SIZE
	.align		4
.L_2314:
        /*0280*/ 	.byte	0x04, 0x1e
        /*0282*/ 	.short	(.L_2316 - .L_2315)
.L_2315:
        /*0284*/ 	.word	0x00000000
.L_2316:


//--------------------- .nv.info._ZN10layer_norm13ln_fwd_kernelINS_13Kernel_traitsI13__nv_bfloat16S2_fS2_fjLj7168ELj1ELj1ELj4ELj16ENS_18Kernel_traits_baseILj7168ES2_S2_fS2_fjLj128EEEEELb1ELb1ELb1ELb1EEEvNS_9FwdParamsE --------------------------
	.section	.nv.info._ZN10layer_norm13ln_fwd_kernelINS_13Kernel_traitsI13__nv_bfloat16S2_fS2_fjLj7168ELj1ELj1ELj4ELj16ENS_18Kernel_traits_baseILj7168ES2_S2_fS2_fjLj128EEEEELb1ELb1ELb1ELb1EEEvNS_9FwdParamsE,"",@"SHT_CUDA_INFO"
	.sectionflags	@""
	.align	4


	//----- nvinfo : EIATTR_CUDA_API_VERSION
	.align		4
        /*0000*/ 	.byte	0x04, 0x37
        /*0002*/ 	.short	(.L_2318 - .L_2317)
.L_2317:
        /*0004*/ 	.word	0x00000082


	//----- nvinfo : EIATTR_SW2861232_WAR
	.align		4
.L_2318:
        /*0008*/ 	.byte	0x01, 0x35
	.zero		2


	//----- nvinfo : EIATTR_PARAM_CBANK
	.align		4
        /*000c*/ 	.byte	0x04, 0x0a
        /*000e*/ 	.short	(.L_2320 - .L_2319)
	.align		4
.L_2319:
        /*0010*/ 	.word	index@(.nv.constant0._ZN10layer_norm13ln_fwd_kernelINS_13Kernel_traitsI13__nv_bfloat16S2_fS2_fjLj7168ELj1ELj1ELj4ELj16ENS_18Kernel_traits_baseILj7168ES2_S2_fS2_fjLj128EEEEELb1ELb1ELb1ELb1EEEvNS_9FwdParamsE)
        /*0014*/ 	.short	0x0160
        /*0016*/ 	.short	0x00e8


	//----- nvinfo : EIATTR_CBANK_PARAM_SIZE
	.align		4
.L_2320:
        /*0018*/ 	.byte	0x03, 0x19
        /*001a*/ 	.short	0x00e8


	//----- nvinfo : EIATTR_KPARAM_INFO
	.align		4
        /*001c*/ 	.byte	0x04, 0x17
        /*001e*/ 	.short	(.L_2322 - .L_2321)
.L_2321:
        /*0020*/ 	.word	0x00000000
        /*0024*/ 	.short	0x0000
        /*0026*/ 	.short	0x0000
        /*0028*/ 	.byte	0x00, 0xf0, 0xa1, 0x03


	//----- nvinfo : EIATTR_MAXREG_COUNT
	.align		4
.L_2322:
        /*002c*/ 	.byte	0x03, 0x1b
        /*002e*/ 	.short	0x00ff


	//----- nvinfo : EIATTR_NUM_BARRIERS
	.align		4
        /*0030*/ 	.byte	0x02, 0x4c
        /*0032*/ 	.byte	0x01
	.zero		1


	//----- nvinfo : EIATTR_MERCURY_ISA_VERSION
	.align		4
        /*0034*/ 	.byte	0x03, 0x5f
        /*0036*/ 	.short	0x0000


	//----- nvinfo : EIATTR_COOP_GROUP_MASK_REGIDS
	.align		4
        /*0038*/ 	.byte	0x04, 0x29
        /*003a*/ 	.short	(.L_2324 - .L_2323)


	//   ....[0]....
.L_2323:
        /*003c*/ 	.word	0xffffffff


	//   ....[1]....
        /*0040*/ 	.word	0xffffffff


	//   ....[2]....
        /*0044*/ 	.word	0xffffffff


	//   ....[3]....
        /*0048*/ 	.word	0xffffffff


	//   ....[4]....
        /*004c*/ 	.word	0xffffffff


	//   ....[5]....
        /*0050*/ 	.word	0xffffffff


	//   ....[6]....
        /*0054*/ 	.word	0xffffffff


	//   ....[7]....
        /*0058*/ 	.word	0xffffffff


	//   ....[8]....
        /*005c*/ 	.word	0xffffffff


	//   ....[9]....
        /*0060*/ 	.word	0xffffffff


	//   ....[10]....
        /*0064*/ 	.word	0xffffffff


	//   ....[11]....
        /*0068*/ 	.word	0xffffffff


	//   ....[12]....
        /*006c*/ 	.word	0xffffffff


	//   ....[13]....
        /*0070*/ 	.word	0xffffffff


	//   ....[14]....
        /*0074*/ 	.word	0xffffffff


	//   ....[15]....
        /*0078*/ 	.word	0xffffffff


	//   ....[16]....
        /*007c*/ 	.word	0xffffffff


	//   ....[17]....
        /*0080*/ 	.word	0xffffffff


	//   ....[18]....
        /*0084*/ 	.word	0xffffffff


	//   ....[19]....
        /*0088*/ 	.word	0xffffffff


	//   ....[20]....
        /*008c*/ 	.word	0xffffffff


	//   ....[21]....
        /*0090*/ 	.word	0xffffffff


	//   ....[22]....
        /*0094*/ 	.word	0xffffffff


	//   ....[23]....
        /*0098*/ 	.word	0xffffffff


	//   ....[24]....
        /*009c*/ 	.word	0xffffffff


	//   ....[25]....
        /*00a0*/ 	.word	0xffffffff


	//   ....[26]....
        /*00a4*/ 	.word	0xffffffff


	//   ....[27]....
        /*00a8*/ 	.word	0xffffffff


	//----- nvinfo : EIATTR_COOP_GROUP_INSTR_OFFSETS
	.align		4
.L_2324:
        /*00ac*/ 	.byte	0x04, 0x28
        /*00ae*/ 	.short	(.L_2326 - .L_2325)


	//   ....[0]....
.L_2325:
        /*00b0*/ 	.word	0x000165a0


	//   ....[1]....
        /*00b4*/ 	.word	0x000165d0


	//   ....[2]....
        /*00b8*/ 	.word	0x000165f0


	//   ....[3]....
        /*00bc*/ 	.word	0x00016610


	//   ....[4]....
        /*00c0*/ 	.word	0x00016630


	//   ....[5]....
        /*00c4*/ 	.word	0x00016d60


	//   ....[6]....
        /*00c8*/ 	.word	0x00016d80


	//   ....[7]....
        /*00cc*/ 	.word	0x00016da0


	//   ....[8]....
        /*00d0*/ 	.word	0x00016dc0


	//   ....[9]....
        /*00d4*/ 	.word	0x00016de0


	//   ....[10]....
        /*00d8*/ 	.word	0x00016f10


	//   ....[11]....
        /*00dc*/ 	.word	0x00016f50


	//   ....[12]....
        /*00e0*/ 	.word	0x00016f80


	//   ....[13]....
        /*00e4*/ 	.word	0x00016f90


	//   ....[14]....
        /*00e8*/ 	.word	0x00017010


	//   ....[15]....
        /*00ec*/ 	.word	0x00017070


	//   ....[16]....
        /*00f0*/ 	.word	0x00017140


	//   ....[17]....
        /*00f4*/ 	.word	0x00017160


	//   ....[18]....
        /*00f8*/ 	.word	0x00018480


	//   ....[19]....
        /*00fc*/ 	.word	0x000184f0


	//   ....[20]....
        /*0100*/ 	.word	0x00018550


	//   ....[21]....
        /*0104*/ 	.word	0x000185b0


	//   ....[22]....
        /*0108*/ 	.word	0x00018610


	//   ....[23]....
        /*010c*/ 	.word	0x00018d80


	//   ....[24]....
        /*0110*/ 	.word	0x00018de0


	//   ....[25]....
        /*0114*/ 	.word	0x00018e40


	//   ....[26]....
        /*0118*/ 	.word	0x00018ea0


	//   ....[27]....
        /*011c*/ 	.word	0x00018f00


	//----- nvinfo : EIATTR_EXIT_INSTR_OFFSETS
	.align		4
.L_2326:
        /*0120*/ 	.byte	0x04, 0x1c
        /*0122*/ 	.short	(.L_2328 - .L_2327)


	//   ....[0]....
.L_2327:
        /*0124*/ 	.word	0x000005e0


	//   ....[1]....
        /*0128*/ 	.word	0x00018430


	//----- nvinfo : EIATTR_MAX_THREADS
	.align		4
.L_2328:
        /*012c*/ 	.byte	0x04, 0x05
        /*012e*/ 	.short	(.L_2330 - .L_2329)
.L_2329:
        /*0130*/ 	.word	0x00000080
        /*0134*/ 	.word	0x00000001
        /*0138*/ 	.word	0x00000001


	//----- nvinfo : EIATTR_CRS_STACK_SIZE
	.align		4
.L_2330:
        /*013c*/ 	.byte	0x04, 0x1e
        /*013e*/ 	.short	(.L_2332 - .L_2331)
.L_2331:
        /*0140*/ 	.word	0x00000000
.L_2332:


//--------------------- .nv.info._ZN10layer_norm13ln_fwd_kernelINS_13Kernel_traitsIf13__nv_bfloat16fS2_fjLj7168ELj1ELj1ELj4ELj16ENS_18Kernel_traits_baseILj7168EfS2_fS2_fjLj128EEEEELb0ELb0ELb0ELb0EEEvNS_9FwdParamsE --------------------------
	.section	.nv.info._ZN10layer_norm13ln_fwd_kernelINS_13Kernel_traitsIf13__nv_bfloat16fS2_fjLj7168ELj1ELj1ELj4ELj16ENS_18Kernel_traits_baseILj7168EfS2_fS2_fjLj128EEEEELb0ELb0ELb0ELb0EEEvNS_9FwdParamsE,"",@"SHT_CUDA_INFO"
	.sectionflags	@""
	.align	4


	//----- nvinfo : EIATTR_CUDA_API_VERSION
	.align		4
        /*0000*/ 	.byte	0x04, 0x37
        /*0002*/ 	.short	(.L_2334 - .L_2333)
.L_2333:
        /*0004*/ 	.word	0x00000082


	//----- nvinfo : EIATTR_SW2861232_WAR
	.align		4
.L_2334:
        /*0008*/ 	.byte	0x01, 0x35
	.zero		2


	//----- nvinfo : EIATTR_PARAM_CBANK
	.align		4
        /*000c*/ 	.byte	0x04, 0x0a
        /*000e*/ 	.short	(.L_2336 - .L_2335)
	.align		4
.L_2335:
        /*0010*/ 	.word	index@(.nv.constant0._ZN10layer_norm13ln_fwd_kernelINS_13Kernel_traitsIf13__nv_bfloat16fS2_fjLj7168ELj1ELj1ELj4ELj16ENS_18Kernel_traits_baseILj7168EfS2_fS2_fjLj128EEEEELb0ELb0ELb0ELb0EEEvNS_9FwdParamsE)
        /*0014*/ 	.short	0x0160
        /*0016*/ 	.short	0x00e8


	//----- nvinfo : EIATTR_CBANK_PARAM_SIZE
	.align		4
.L_2336:
        /*0018*/ 	.byte	0x03, 0x19
        /*001a*/ 	.short	0x00e8


	//----- nvinfo : EIATTR_KPARAM_INFO
	.align		4
        /*001c*/ 	.byte	0x04, 0x17
        /*001e*/ 	.short	(.L_2338 - .L_2337)
.L_2337:
        /*0020*/ 	.word	0x00000000
        /*0024*/ 	.short	0x0000
        /*0026*/ 	.short	0x0000
        /*0028*/ 	.byte	0x00, 0xf0, 0xa1, 0x03


	//----- nvinfo : EIATTR_MAXREG_COUNT
	.align		4
.L_2338:
        /*002c*/ 	.byte	0x03, 0x1b
        /*002e*/ 	.short	0x00ff


	//----- nvinfo : EIATTR_NUM_BARRIERS
	.align		4
        /*0030*/ 	.byte	0x02, 0x4c
        /*0032*/ 	.byte	0x01
	.zero		1


	//----- nvinfo : EIATTR_MERCURY_ISA_VERSION
	.align		4
        /*0034*/ 	.byte	0x03, 0x5f
        /*0036*/ 	.short	0x0000


	//----- nvinfo : EIATTR_COOP_GROUP_MASK_REGIDS
	.align		4
        /*0038*/ 	.byte	0x04, 0x29
        /*003a*/ 	.short	(.L_2340 - .L_2339)


	//   ....[0]....
.L_2339:
        /*003c*/ 	.word	0xffffffff


	//   ....[1]....
        /*0040*/ 	.word	0xffffffff


	//   ....[2]....
        /*0044*/ 	.word	0xffffffff


	//   ....[3]....
        /*0048*/ 	.word	0xffffffff


	//   ....[4]....
        /*004c*/ 	.word	0xffffffff


	//   ....[5]....
        /*0050*/ 	.word	0xffffffff


	//   ....[6]....
        /*0054*/ 	.word	0xffffffff


	//   ....[7]....
        /*0058*/ 	.word	0xffffffff


	//   ....[8]....
        /*005c*/ 	.word	0xffffffff


	//   ....[9]....
        /*0060*/ 	.word	0xffffffff


	//   ....[10]....
        /*0064*/ 	.word	0xffffffff


	//   ....[11]....
        /*0068*/ 	.word	0xffffffff


	//   ....[12]....
        /*006c*/ 	.word	0xffffffff


	//   ....[13]....
        /*0070*/ 	.word	0xffffffff


	//   ....[14]....
        /*0074*/ 	.word	0xffffffff


	//   ....[15]....
        /*0078*/ 	.word	0xffffffff


	//   ....[16]....
        /*007c*/ 	.word	0xffffffff


	//   ....[17]....
        /*0080*/ 	.word	0xffffffff


	//   ....[18]....
        /*0084*/ 	.word	0xffffffff


	//   ....[19]....
        /*0088*/ 	.word	0xffffffff


	//   ....[20]....
        /*008c*/ 	.word	0xffffffff


	//   ....[21]....
        /*0090*/ 	.word	0xffffffff


	//   ....[22]....
        /*0094*/ 	.word	0xffffffff


	//   ....[23]....
        /*0098*/ 	.word	0xffffffff


	//   ....[24]....
        /*009c*/ 	.word	0xffffffff


	//   ....[25]....
        /*00a0*/ 	.word	0xffffffff


	//   ....[26]....
        /*00a4*/ 	.word	0xffffffff


	//   ....[27]....
        /*00a8*/ 	.word	0xffffffff


	//----- nvinfo : EIATTR_COOP_GROUP_INSTR_OFFSETS
	.align		4
.L_2340:
        /*00ac*/ 	.byte	0x04, 0x28
        /*00ae*/ 	.short	(.L_2342 - .L_2341)


	//   ....[0]....
.L_2341:
        /*00b0*/ 	.word	0x000022f0


	//   ....[1]....
        /*00b4*/ 	.word	0x00002320


	//   ....[2]....
        /*00b8*/ 	.word	0x00002340


	//   ....[3]....
        /*00bc*/ 	.word	0x00002360


	//   ....[4]....
        /*00c0*/ 	.word	0x00002380


	//   ....[5]....
        /*00c4*/ 	.word	0x00002ac0


	//   ....[6]....
        /*00c8*/ 	.word	0x00002ae0


	//   ....[7]....
        /*00cc*/ 	.word	0x00002b00


	//   ....[8]....
        /*00d0*/ 	.word	0x00002b20


	//   ....[9]....
        /*00d4*/ 	.word	0x00002b40


	//   ....[10]....
        /*00d8*/ 	.word	0x00002c50


	//   ....[11]....
        /*00dc*/ 	.word	0x00002ca0


	//   ....[12]....
        /*00e0*/ 	.word	0x00002cd0


	//   ....[13]....
        /*00e4*/ 	.word	0x00002cf0


	//   ....[14]....
        /*00e8*/ 	.word	0x00002d80


	//   ....[15]....
        /*00ec*/ 	.word	0x00002e00


	//   ....[16]....
        /*00f0*/ 	.word	0x00002e90


	//   ....[17]....
        /*00f4*/ 	.word	0x00002f00


	//   ....[18]....
        /*00f8*/ 	.word	0x00003fb0


	//   ....[19]....
        /*00fc*/ 	.word	0x00004030


	//   ....[20]....
        /*0100*/ 	.word	0x00004090


	//   ....[21]....
        /*0104*/ 	.word	0x000040f0


	//   ....[22]....
        /*0108*/ 	.word	0x00004150


	//   ....[23]....
        /*010c*/ 	.word	0x000048d0


	//   ....[24]....
        /*0110*/ 	.word	0x00004930


	//   ....[25]....
        /*0114*/ 	.word	0x00004990


	//   ....[26]....
        /*0118*/ 	.word	0x000049f0


	//   ....[27]....
        /*011c*/ 	.word	0x00004a60


	//----- nvinfo : EIATTR_EXIT_INSTR_OFFSETS
	.align		4
.L_2342:
        /*0120*/ 	.byte	0x04, 0x1c
        /*0122*/ 	.short	(.L_2344 - .L_2343)


	//   ....[0]....
.L_2343:
        /*0124*/ 	.word	0x00000960


	//   ....[1]....
        /*0128*/ 	.word	0x00003f60


	//----- nvinfo : EIATTR_MAX_THREADS
	.align		4
.L_2344:
        /*012c*/ 	.byte	0x04, 0x05
        /*012e*/ 	.short	(.L_2346 - .L_2345)
.L_2345:
        /*0130*/ 	.word	0x00000080
        /*0134*/ 	.word	0x00000001
        /*0138*/ 	.word	0x00000001


	//----- nvinfo : EIATTR_CRS_STACK_SIZE
	.align		4
.L_2346:
        /*013c*/ 	.byte	0x04, 0x1e
        /*013e*/ 	.short	(.L_2348 - .L_2347)
.L_2347:
        /*0140*/ 	.word	0x00000000
.L_2348:


//--------------------- .nv.info._ZN10layer_norm13ln_fwd_kernelINS_13Kernel_traitsIf13__nv_bfloat16fS2_fjLj7168ELj1ELj1ELj4ELj16ENS_18Kernel_traits_baseILj7168EfS2_fS2_fjLj128EEEEELb0ELb0ELb0ELb1EEEvNS_9FwdParamsE --------------------------
	.section	.nv.info._ZN10layer_norm13ln_fwd_kernelINS_13Kernel_traitsIf13__nv_bfloat16fS2_fjLj7168ELj1ELj1ELj4ELj16ENS_18Kernel_traits_baseILj7168EfS2_fS2_fjLj128EEEEELb0ELb0ELb0ELb1EEEvNS_9FwdParamsE,"",@"SHT_CUDA_INFO"
	.sectionflags	@""
	.align	4


	//----- nvinfo : EIATTR_CUDA_API_VERSION
	.align		4
        /*0000*/ 	.byte	0x04, 0x37
        /*0002*/ 	.short	(.L_2350 - .L_2349)
.L_2349:
        /*0004*/ 	.word	0x00000082


	//----- nvinfo : EIATTR_SW2861232_WAR
	.align		4
.L_2350:
        /*0008*/ 	.byte	0x01, 0x35
	.zero		2


	//----- nvinfo : EIATTR_PARAM_CBANK
	.align		4
        /*000c*/ 	.byte	0x04, 0x0a
        /*000e*/ 	.short	(.L_2352 - .L_2351)
	.align		4
.L_2351:
        /*0010*/ 	.word	index@(.nv.constant0._ZN10layer_norm13ln_fwd_kernelINS_13Kernel_traitsIf13__nv_bfloat16fS2_fjLj7168ELj1ELj1ELj4ELj16ENS_18Kernel_traits_baseILj7168EfS2_fS2_fjLj128EEEEELb0ELb0ELb0ELb1EEEvNS_9FwdParamsE)
        /*0014*/ 	.short	0x0160
        /*0016*/ 	.short	0x00e8


	//----- nvinfo : EIATTR_CBANK_PARAM_SIZE
	.align		4
.L_2352:
        /*0018*/ 	.byte	0x03, 0x19
        /*001a*/ 	.short	0x00e8


	//----- nvinfo : EIATTR_KPARAM_INFO
	.align		4
        /*001c*/ 	.byte	0x04, 0x17
        /*001e*/ 	.short	(.L_2354 - .L_2353)
.L_2353:
        /*0020*/ 	.word	0x00000000
        /*0024*/ 	.short	0x0000
        /*0026*/ 	.short	0x0000
        /*0028*/ 	.byte	0x00, 0xf0, 0xa1, 0x03


	//----- nvinfo : EIATTR_MAXREG_COUNT
	.align		4
.L_2354:
        /*002c*/ 	.byte	0x03, 0x1b
        /*002e*/ 	.short	0x00ff


	//----- nvinfo : EIATTR_NUM_BARRIERS
	.align		4
        /*0030*/ 	.byte	0x02, 0x4c
        /*0032*/ 	.byte	0x01
	.zero		1


	//----- nvinfo : EIATTR_MERCURY_ISA_VERSION
	.align		4
        /*0034*/ 	.byte	0x03, 0x5f
        /*0036*/ 	.short	0x0000


	//----- nvinfo : EIATTR_COOP_GROUP_MASK_REGIDS
	.align		4
        /*0038*/ 	.byte	0x04, 0x29
        /*003a*/ 	.short	(.L_2356 - .L_2355)


	//   ....[0]....
.L_2355:
        /*003c*/ 	.word	0xffffffff


	//   ....[1]....
        /*0040*/ 	.word	0xffffffff


	//   ....[2]....
        /*0044*/ 	.word	0xffffffff


	//   ....[3]....
        /*0048*/ 	.word	0xffffffff


	//   ....[4]....
        /*004c*/ 	.word	0xffffffff


	//   ....[5]....
        /*0050*/ 	.word	0xffffffff


	//   ....[6]....
        /*0054*/ 	.word	0xffffffff


	//   ....[7]....
        /*0058*/ 	.word	0xffffffff


	//   ....[8]....
        /*005c*/ 	.word	0xffffffff


	//   ....[9]....
        /*0060*/ 	.word	0xffffffff


	//   ....[10]....
        /*0064*/ 	.word	0xffffffff


	//   ....[11]....
        /*0068*/ 	.word	0xffffffff


	//   ....[12]....
        /*006c*/ 	.word	0xffffffff


	//   ....[13]....
        /*0070*/ 	.word	0xffffffff


	//   ....[14]....
        /*0074*/ 	.word	0xffffffff


	//   ....[15]....
        /*0078*/ 	.word	0xffffffff


	//   ....[16]....
        /*007c*/ 	.word	0xffffffff


	//   ....[17]....
        /*0080*/ 	.word	0xffffffff


	//   ....[18]....
        /*0084*/ 	.word	0xffffffff


	//   ....[19]....
        /*0088*/ 	.word	0xffffffff


	//   ....[20]....
        /*008c*/ 	.word	0xffffffff


	//   ....[21]....
        /*0090*/ 	.word	0xffffffff


	//   ....[22]....
        /*0094*/ 	.word	0xffffffff


	//   ....[23]....
        /*0098*/ 	.word	0xffffffff


	//   ....[24]....
        /*009c*/ 	.word	0xffffffff


	//   ....[25]....
        /*00a0*/ 	.word	0xffffffff


	//   ....[26]....
        /*00a4*/ 	.word	0xffffffff


	//   ....[27]....
        /*00a8*/ 	.word	0xffffffff


	//----- nvinfo : EIATTR_COOP_GROUP_INSTR_OFFSETS
	.align		4
.L_2356:
        /*00ac*/ 	.byte	0x04, 0x28
        /*00ae*/ 	.short	(.L_2358 - .L_2357)


	//   ....[0]....
.L_2357:
        /*00b0*/ 	.word	0x00001b80


	//   ....[1]....
        /*00b4*/ 	.word	0x00001bb0


	//   ....[2]....
        /*00b8*/ 	.word	0x00001bd0


	//   ....[3]....
        /*00bc*/ 	.word	0x00001bf0


	//   ....[4]....
        /*00c0*/ 	.word	0x00001c10


	//   ....[5]....
        /*00c4*/ 	.word	0x00002340


	//   ....[6]....
        /*00c8*/ 	.word	0x00002360


	//   ....[7]....
        /*00cc*/ 	.word	0x00002380


	//   ....[8]....
        /*00d0*/ 	.word	0x000023a0


	//   ....[9]....
        /*00d4*/ 	.word	0x000023c0


	//   ....[10]....
        /*00d8*/ 	.word	0x000024c0


	//   ....[11]....
        /*00dc*/ 	.word	0x00002510


	//   ....[12]....
        /*00e0*/ 	.word	0x00002530


	//   ....[13]....
        /*00e4*/ 	.word	0x000025d0


	//   ....[14]....
        /*00e8*/ 	.word	0x000025f0


	//   ....[15]....
        /*00ec*/ 	.word	0x00002680


	//   ....[16]....
        /*00f0*/ 	.word	0x000026c0


	//   ....[17]....
        /*00f4*/ 	.word	0x00002730


	//   ....[18]....
        /*00f8*/ 	.word	0x000035b0


	//   ....[19]....
        /*00fc*/ 	.word	0x00003620


	//   ....[20]....
        /*0100*/ 	.word	0x00003680


	//   ....[21]....
        /*0104*/ 	.word	0x000036e0


	//   ....[22]....
        /*0108*/ 	.word	0x00003740


	//   ....[23]....
        /*010c*/ 	.word	0x00003eb0


	//   ....[24]....
        /*0110*/ 	.word	0x00003f10


	//   ....[25]....
        /*0114*/ 	.word	0x00003f70


	//   ....[26]....
        /*0118*/ 	.word	0x00003fd0


	//   ....[27]....
        /*011c*/ 	.word	0x00004030


	//----- nvinfo : EIATTR_EXIT_INSTR_OFFSETS
	.align		4
.L_2358:
        /*0120*/ 	.byte	0x04, 0x1c
        /*0122*/ 	.short	(.L_2360 - .L_2359)


	//   ....[0]....
.L_2359:
        /*0124*/ 	.word	0x00000380


	//   ....[1]....
        /*0128*/ 	.word	0x00003560


	//----- nvinfo : EIATTR_MAX_THREADS
	.align		4
.L_2360:
        /*012c*/ 	.byte	0x04, 0x05
        /*012e*/ 	.short	(.L_2362 - .L_2361)
.L_2361:
        /*0130*/ 	.word	0x00000080
        /*0134*/ 	.word	0x00000001
        /*0138*/ 	.word	0x00000001


	//----- nvinfo : EIATTR_CRS_STACK_SIZE
	.align		4
.L_2362:
        /*013c*/ 	.byte	0x04, 0x1e
        /*013e*/ 	.short	(.L_2364 - .L_2363)
.L_2363:
        /*0140*/ 	.word	0x00000000
.L_2364:


//--------------------- .nv.info._ZN10layer_norm13ln_fwd_kernelINS_13Kernel_traitsIf13__nv_bfloat16fS2_fjLj7168ELj1ELj1ELj4ELj16ENS_18Kernel_traits_baseILj7168EfS2_fS2_fjLj128EEEEELb0ELb0ELb1ELb0EEEvNS_9FwdParamsE --------------------------
	.section	.nv.info._ZN10layer_norm13ln_fwd_kernelINS_13Kernel_traitsIf13__nv_bfloat16fS2_fjLj7168ELj1ELj1ELj4ELj16ENS_18Kernel_traits_baseILj7168EfS2_fS2_fjLj128EEEEELb0ELb0ELb1ELb0EEEvNS_9FwdParamsE,"",@"SHT_CUDA_INFO"
	.sectionflags	@""
	.align	4


	//----- nvinfo : EIATTR_CUDA_API_VERSION
	.align		4
        /*0000*/ 	.byte	0x04, 0x37
        /*0002*/ 	.short	(.L_2366 - .L_2365)
.L_2365:
        /*0004*/ 	.word	0x00000082


	//----- nvinfo : EIATTR_SW2861232_WAR
	.align		4
.L_2366:
        /*0008*/ 	.byte	0x01, 0x35
	.zero		2


	//----- nvinfo : EIATTR_PARAM_CBANK
	.align		4
        /*000c*/ 	.byte	0x04, 0x0a
        /*000e*/ 	.short	(.L_2368 - .L_2367)
	.align		4
.L_2367:
        /*0010*/ 	.word	index@(.nv.constant0._ZN10layer_norm13ln_fwd_kernelINS_13Kernel_traitsIf13__nv_bfloat16fS2_fjLj7168ELj1ELj1ELj4ELj16ENS_18Kernel_traits_baseILj7168EfS2_fS2_fjLj128EEEEELb0ELb0ELb1ELb0EEEvNS_9FwdParamsE)
        /*0014*/ 	.short	0x0160
        /*0016*/ 	.short	0x00e8


	//----- nvinfo : EIATTR_CBANK_PARAM_SIZE
	.align		4
.L_2368:
        /*0018*/ 	.byte	0x03, 0x19
        /*001a*/ 	.short	0x00e8


	//----- nvinfo : EIATTR_KPARAM_INFO
	.align		4
        /*001c*/ 	.byte	0x04, 0x17
        /*001e*/ 	.short	(.L_2370 - .L_2369)
.L_2369:
        /*0020*/ 	.word	0x00000000
        /*0024*/ 	.short	0x0000
        /*0026*/ 	.short	0x0000
        /*0028*/ 	.byte	0x00, 0xf0, 0xa1, 0x03


	//----- nvinfo : EIATTR_MAXREG_COUNT
	.align		4
.L_2370:
        /*002c*/ 	.byte	0x03, 0x1b
        /*002e*/ 	.short	0x00ff


	//----- nvinfo : EIATTR_NUM_BARRIERS
	.align		4
        /*0030*/ 	.byte	0x02, 0x4c
        /*0032*/ 	.byte	0x01
	.zero		1


	//----- nvinfo : EIATTR_MERCURY_ISA_VERSION
	.align		4
        /*0034*/ 	.byte	0x03, 0x5f
        /*0036*/ 	.short	0x0000


	//----- nvinfo : EIATTR_COOP_GROUP_MASK_REGIDS
	.align		4
        /*0038*/ 	.byte	0x04, 0x29
        /*003a*/ 	.short	(.L_2372 - .L_2371)


	//   ....[0]....
.L_2371:
        /*003c*/ 	.word	0xffffffff


	//   ....[1]....
        /*0040*/ 	.word	0xffffffff


	//   ....[2]....
        /*0044*/ 	.word	0xffffffff


	//   ....[3]....
        /*0048*/ 	.word	0xffffffff


	//   ....[4]....
        /*004c*/ 	.word	0xffffffff


	//   ....[5]....
        /*0050*/ 	.word	0xffffffff


	//   ....[6]....
        /*0054*/ 	.word	0xffffffff


	//   ....[7]....
        /*0058*/ 	.word	0xffffffff


	//   ....[8]....
        /*005c*/ 	.word	0xffffffff


	//   ....[9]....
        /*0060*/ 	.word	0xffffffff


	//   ....[10]....
        /*0064*/ 	.word	0xffffffff


	//   ....[11]....
        /*0068*/ 	.word	0xffffffff


	//   ....[12]....
        /*006c*/ 	.word	0xffffffff


	//   ....[13]....
        /*0070*/ 	.word	0xffffffff


	//   ....[14]....
        /*0074*/ 	.word	0xffffffff


	//   ....[15]....
        /*0078*/ 	.word	0xffffffff


	//   ....[16]....
        /*007c*/ 	.word	0xffffffff


	//   ....[17]....
        /*0080*/ 	.word	0xffffffff


	//   ....[18]....
        /*0084*/ 	.word	0xffffffff


	//   ....[19]....
        /*0088*/ 	.word	0xffffffff


	//   ....[20]....
        /*008c*/ 	.word	0xffffffff


	//   ....[21]....
        /*0090*/ 	.word	0xffffffff


	//   ....[22]....
        /*0094*/ 	.word	0xffffffff


	//   ....[23]....
        /*0098*/ 	.word	0xffffffff


	//   ....[24]....
        /*009c*/ 	.word	0xffffffff


	//   ....[25]....
        /*00a0*/ 	.word	0xffffffff


	//   ....[26]....
        /*00a4*/ 	.word	0xffffffff


	//   ....[27]....
        /*00a8*/ 	.word	0xffffffff


	//----- nvinfo : EIATTR_COOP_GROUP_INSTR_OFFSETS
	.align		4
.L_2372:
        /*00ac*/ 	.byte	0x04, 0x28
        /*00ae*/ 	.short	(.L_2374 - .L_2373)


	//   ....[0]....
.L_2373:
        /*00b0*/ 	.word	0x00003830


	//   ....[1]....
        /*00b4*/ 	.word	0x00003860


	//   ....[2]....
        /*00b8*/ 	.word	0x00003880


	//   ....[3]....
        /*00bc*/ 	.word	0x000038a0


	//   ....[4]....
        /*00c0*/ 	.word	0x000038c0


	//   ....[5]....
        /*00c4*/ 	.word	0x00004000


	//   ....[6]....
        /*00c8*/ 	.word	0x00004020


	//   ....[7]....
        /*00cc*/ 	.word	0x00004040


	//   ....[8]....
        /*00d0*/ 	.word	0x00004060


	//   ....[9]....
        /*00d4*/ 	.word	0x00004080


	//   ....[10]....
        /*00d8*/ 	.word	0x000041b0


	//   ....[11]....
        /*00dc*/ 	.word	0x00004230


	//   ....[12]....
        /*00e0*/ 	.word	0x00004250


	//   ....[13]....
        /*00e4*/ 	.word	0x00004260


	//   ....[14]....
        /*00e8*/ 	.word	0x00004310


	//   ....[15]....
        /*00ec*/ 	.word	0x00004350


	//   ....[16]....
        /*00f0*/ 	.word	0x00004410


	//   ....[17]....
        /*00f4*/ 	.word	0x00004420


	//   ....[18]....
        /*00f8*/ 	.word	0x00005570


	//   ....[19]....
        /*00fc*/ 	.word	0x000055e0


	//   ....[20]....
        /*0100*/ 	.word	0x00005640


	//   ....[21]....
        /*0104*/ 	.word	0x000056a0


	//   ....[22]....
        /*0108*/ 	.word	0x00005700


	//   ....[23]....
        /*010c*/ 	.word	0x00005e80


	//   ....[24]....
        /*0110*/ 	.word	0x00005ee0


	//   ....[25]....
        /*0114*/ 	.word	0x00005f40


	//   ....[26]....
        /*0118*/ 	.word	0x00005fa0


	//   ....[27]....
        /*011c*/ 	.word	0x00006010


	//----- nvinfo : EIATTR_EXIT_INSTR_OFFSETS
	.align		4
.L_2374:
        /*0120*/ 	.byte	0x04, 0x1c
        /*0122*/ 	.short	(.L_2376 - .L_2375)


	//   ....[0]....
.L_2375:
        /*0124*/ 	.word	0x00000960


	//   ....[1]....
        /*0128*/ 	.word	0x00005520


	//----- nvinfo : EIATTR_MAX_THREADS
	.align		4
.L_2376:
        /*012c*/ 	.byte	0x04, 0x05
        /*012e*/ 	.short	(.L_2378 - .L_2377)
.L_2377:
        /*0130*/ 	.word	0x00000080
        /*0134*/ 	.word	0x00000001
        /*0138*/ 	.word	0x00000001


	//----- nvinfo : EIATTR_CRS_STACK_SIZE
	.align		4
.L_2378:
        /*013c*/ 	.byte	0x04, 0x1e
        /*013e*/ 	.short	(.L_2380 - .L_2379)
.L_2379:
        /*0140*/ 	.word	0x00000000
.L_2380:


//--------------------- .nv.info._ZN10layer_norm13ln_fwd_kernelINS_13Kernel_traitsIf13__nv_bfloat16fS2_fjLj7168ELj1ELj1ELj4ELj16ENS_18Kernel_traits_baseILj7168EfS2_fS2_fjLj128EEEEELb0ELb0ELb1ELb1EEEvNS_9FwdParamsE --------------------------
	.section	.nv.info._ZN10layer_norm13ln_fwd_kernelINS_13Kernel_traitsIf13__nv_bfloat16fS2_fjLj7168ELj1ELj1ELj4ELj16ENS_18Kernel_traits_baseILj7168EfS2_fS2_fjLj128EEEEELb0ELb0ELb1ELb1EEEvNS_9FwdParamsE,"",@"SHT_CUDA_INFO"
	.sectionflags	@""
	.align	4


	//----- nvinfo : EIATTR_CUDA_API_VERSION
	.align		4
        /*0000*/ 	.byte	0x04, 0x37
        /*0002*/ 	.short	(.L_2382 - .L_2381)
.L_2381:
        /*0004*/ 	.word	0x00000082


	//----- nvinfo : EIATTR_SW2861232_WAR
	.align		4
.L_2382:
        /*0008*/ 	.byte	0x01, 0x35
	.zero		2


	//----- nvinfo : EIATTR_PARAM_CBANK
	.align		4
        /*000c*/ 	.byte	0x04, 0x0a
        /*000e*/ 	.short	(.L_2384 - .L_2383)
	.align		4
.L_2383:
        /*0010*/ 	.word	index@(.nv.constant0._ZN10layer_norm13ln_fwd_kernelINS_13Kernel_traitsIf13__nv_bfloat16fS2_fjLj7168ELj1ELj1ELj4ELj16ENS_18Kernel_traits_baseILj7168EfS2_fS2_fjLj128EEEEELb0ELb0ELb1ELb1EEEvNS_9FwdParamsE)
        /*0014*/ 	.short	0x0160
        /*0016*/ 	.short	0x00e8


	//----- nvinfo : EIATTR_CBANK_PARAM_SIZE
	.align		4
.L_2384:
        /*0018*/ 	.byte	0x03, 0x19
        /*001a*/ 	.short	0x00e8


	//----- nvinfo : EIATTR_KPARAM_INFO
	.align		4
        /*001c*/ 	.byte	0x04, 0x17
        /*001e*/ 	.short	(.L_2386 - .L_2385)
.L_2385:
        /*0020*/ 	.word	0x00000000
        /*0024*/ 	.short	0x0000
        /*0026*/ 	.short	0x0000
        /*0028*/ 	.byte	0x00, 0xf0, 0xa1, 0x03


	//----- nvinfo : EIATTR_MAXREG_COUNT
	.align		4
.L_2386:
        /*002c*/ 	.byte	0x03, 0x1b
        /*002e*/ 	.short	0x00ff


	//----- nvinfo : EIATTR_NUM_BARRIERS
	.align		4
        /*0030*/ 	.byte	0x02, 0x4c
        /*0032*/ 	.byte	0x01
	.zero		1


	//----- nvinfo : EIATTR_MERCURY_ISA_VERSION
	.align		4
        /*0034*/ 	.byte	0x03, 0x5f
        /*0036*/ 	.short	0x0000


	//----- nvinfo : EIATTR_COOP_GROUP_MASK_REGIDS
	.align		4
        /*0038*/ 	.byte	0x04, 0x29
        /*003a*/ 	.short	(.L_2388 - .L_2387)


	//   ....[0]....
.L_2387:
        /*003c*/ 	.word	0xffffffff


	//   ....[1]....
        /*0040*/ 	.word	0xffffffff


	//   ....[2]....
        /*0044*/ 	.word	0xffffffff


	//   ....[3]....
        /*0048*/ 	.word	0xffffffff


	//   ....[4]....
        /*004c*/ 	.word	0xffffffff


	//   ....[5]....
        /*0050*/ 	.word	0xffffffff


	//   ....[6]....
        /*0054*/ 	.word	0xffffffff


	//   ....[7]....
        /*0058*/ 	.word	0xffffffff


	//   ....[8]....
        /*005c*/ 	.word	0xffffffff


	//   ....[9]....
        /*0060*/ 	.word	0xffffffff


	//   ....[10]....
        /*0064*/ 	.word	0xffffffff


	//   ....[11]....
        /*0068*/ 	.word	0xffffffff


	//   ....[12]....
        /*006c*/ 	.word	0xffffffff


	//   ....[13]....
        /*0070*/ 	.word	0xffffffff


	//   ....[14]....
        /*0074*/ 	.word	0xffffffff


	//   ....[15]....
        /*0078*/ 	.word	0xffffffff


	//   ....[16]....
        /*007c*/ 	.word	0xffffffff


	//   ....[17]....
        /*0080*/ 	.word	0xffffffff


	//   ....[18]....
        /*0084*/ 	.word	0xffffffff


	//   ....[19]....
        /*0088*/ 	.word	0xffffffff


	//   ....[20]....
        /*008c*/ 	.word	0xffffffff


	//   ....[21]....
        /*0090*/ 	.word	0xffffffff


	//   ....[22]....
        /*0094*/ 	.word	0xffffffff


	//   ....[23]....
        /*0098*/ 	.word	0xffffffff


	//   ....[24]....
        /*009c*/ 	.word	0xffffffff


	//   ....[25]....
        /*00a0*/ 	.word	0xffffffff


	//   ....[26]....
        /*00a4*/ 	.word	0xffffffff


	//   ....[27]....
        /*00a8*/ 	.word	0xffffffff


	//----- nvinfo : EIATTR_COOP_GROUP_INSTR_OFFSETS
	.align		4
.L_2388:
        /*00ac*/ 	.byte	0x04, 0x28
        /*00ae*/ 	.short	(.L_2390 - .L_2389)


	//   ....[0]....
.L_2389:
        /*00b0*/ 	.word	0x00002e20


	//   ....[1]....
        /*00b4*/ 	.word	0x00002e50


	//   ....[2]....
        /*00b8*/ 	.word	0x00002e70


	//   ....[3]....
        /*00bc*/ 	.word	0x00002e90


	//   ....[4]....
        /*00c0*/ 	.word	0x00002eb0


	//   ....[5]....
        /*00c4*/ 	.word	0x000035e0


	//   ....[6]....
        /*00c8*/ 	.word	0x00003600


	//   ....[7]....
        /*00cc*/ 	.word	0x00003620


	//   ....[8]....
        /*00d0*/ 	.word	0x00003640


	//   ....[9]....
        /*00d4*/ 	.word	0x00003660


	//   ....[10]....
        /*00d8*/ 	.word	0x00003770


	//   ....[11]....
        /*00dc*/ 	.word	0x000037d0


	//   ....[12]....
        /*00e0*/ 	.word	0x000037f0


	//   ....[13]....
        /*00e4*/ 	.word	0x00003810


	//   ....[14]....
        /*00e8*/ 	.word	0x000038a0


	//   ....[15]....
        /*00ec*/ 	.word	0x000038f0


	//   ....[16]....
        /*00f0*/ 	.word	0x000039b0


	//   ....[17]....
        /*00f4*/ 	.word	0x000039c0


	//   ....[18]....
        /*00f8*/ 	.word	0x00004950


	//   ....[19]....
        /*00fc*/ 	.word	0x000049c0


	//   ....[20]....
        /*0100*/ 	.word	0x00004a20


	//   ....[21]....
        /*0104*/ 	.word	0x00004a80


	//   ....[22]....
        /*0108*/ 	.word	0x00004ae0


	//   ....[23]....
        /*010c*/ 	.word	0x00005250


	//   ....[24]....
        /*0110*/ 	.word	0x000052b0


	//   ....[25]....
        /*0114*/ 	.word	0x00005310


	//   ....[26]....
        /*0118*/ 	.word	0x00005370


	//   ....[27]....
        /*011c*/ 	.word	0x000053d0


	//----- nvinfo : EIATTR_EXIT_INSTR_OFFSETS
	.align		4
.L_2390:
        /*0120*/ 	.byte	0x04, 0x1c
        /*0122*/ 	.short	(.L_2392 - .L_2391)


	//   ....[0]....
.L_2391:
        /*0124*/ 	.word	0x00000380


	//   ....[1]....
        /*0128*/ 	.word	0x00004900


	//----- nvinfo : EIATTR_MAX_THREADS
	.align		4
.L_2392:
        /*012c*/ 	.byte	0x04, 0x05
        /*012e*/ 	.short	(.L_2394 - .L_2393)
.L_2393:
        /*0130*/ 	.word	0x00000080
        /*0134*/ 	.word	0x00000001
        /*0138*/ 	.word	0x00000001


	//----- nvinfo : EIATTR_CRS_STACK_SIZE
	.align		4
.L_2394:
        /*013c*/ 	.byte	0x04, 0x1e
        /*013e*/ 	.short	(.L_2396 - .L_2395)
.L_2395:
        /*0140*/ 	.word	0x00000000
.L_2396:


//--------------------- .nv.info._ZN10layer_norm13ln_fwd_kernelINS_13Kernel_traitsIf13__nv_bfloat16fS2_fjLj7168ELj1ELj1ELj4ELj16ENS_18Kernel_traits_baseILj7168EfS2_fS2_fjLj128EEEEELb0ELb1ELb0ELb0EEEvNS_9FwdParamsE --------------------------
	.section	.nv.info._ZN10layer_norm13ln_fwd_kernelINS_13Kernel_traitsIf13__nv_bfloat16fS2_fjLj7168ELj1ELj1ELj4ELj16ENS_18Kernel_traits_baseILj7168EfS2_fS2_fjLj128EEEEELb0ELb1ELb0ELb0EEEvNS_9FwdParamsE,"",@"SHT_CUDA_INFO"
	.sectionflags	@""
	.align	4


	//----- nvinfo : EIATTR_CUDA_API_VERSION
	.align		4
        /*0000*/ 	.byte	0x04, 0x37
        /*0002*/ 	.short	(.L_2398 - .L_2397)
.L_2397:
        /*0004*/ 	.word	0x00000082


	//----- nvinfo : EIATTR_SW2861232_WAR
	.align		4
.L_2398:
        /*0008*/ 	.byte	0x01, 0x35
	.zero		2


	//----- nvinfo : EIATTR_PARAM_CBANK
	.align		4
        /*000c*/ 	.byte	0x04, 0x0a
        /*000e*/ 	.short	(.L_2400 - .L_2399)
	.align		4
.L_2399:
        /*0010*/ 	.word	index@(.nv.constant0._ZN10layer_norm13ln_fwd_kernelINS_13Kernel_traitsIf13__nv_bfloat16fS2_fjLj7168ELj1ELj1ELj4ELj16ENS_18Kernel_traits_baseILj7168EfS2_fS2_fjLj128EEEEELb0ELb1ELb0ELb0EEEvNS_9FwdParamsE)
        /*0014*/ 	.short	0x0160
        /*0016*/ 	.short	0x00e8


	//----- nvinfo : EIATTR_CBANK_PARAM_SIZE
	.align		4
.L_2400:
        /*0018*/ 	.byte	0x03, 0x19
        /*001a*/ 	.short	0x00e8


	//----- nvinfo : EIATTR_KPARAM_INFO
	.align		4
        /*001c*/ 	.byte	0x04, 0x17
        /*001e*/ 	.short	(.L_2402 - .L_2401)
.L_2401:
        /*0020*/ 	.word	0x00000000
        /*0024*/ 	.short	0x0000
        /*0026*/ 	.short	0x0000
        /*0028*/ 	.byte	0x00, 0xf0, 0xa1, 0x03


	//----- nvinfo : EIATTR_MAXREG_COUNT
	.align		4
.L_2402:
        /*002c*/ 	.byte	0x03, 0x1b
        /*002e*/ 	.short	0x00ff


	//----- nvinfo : EIATTR_NUM_BARRIERS
	.align		4
        /*0030*/ 	.byte	0x02, 0x4c
        /*0032*/ 	.byte	0x01
	.zero		1


	//----- nvinfo : EIATTR_MERCURY_ISA_VERSION
	.align		4
        /*0034*/ 	.byte	0x03, 0x5f
        /*0036*/ 	.short	0x0000


	//----- nvinfo : EIATTR_COOP_GROUP_MASK_REGIDS
	.align		4
        /*0038*/ 	.byte	0x04, 0x29
        /*003a*/ 	.short	(.L_2404 - .L_2403)


	//   ....[0]....
.L_2403:
        /*003c*/ 	.word	0xffffffff


	//   ....[1]....
        /*0040*/ 	.word	0xffffffff


	//   ....[2]....
        /*0044*/ 	.word	0xffffffff


	//   ....[3]....
        /*0048*/ 	.word	0xffffffff


	//   ....[4]....
        /*004c*/ 	.word	0xffffffff


	//   ....[5]....
        /*0050*/ 	.word	0xffffffff


	//   ....[6]....
        /*0054*/ 	.word	0xffffffff


	//   ....[7]....
        /*0058*/ 	.word	0xffffffff


	//   ....[8]....
        /*005c*/ 	.word	0xffffffff


	//   ....[9]....
        /*0060*/ 	.word	0xffffffff


	//   ....[10]....
        /*0064*/ 	.word	0xffffffff


	//   ....[11]....
        /*0068*/ 	.word	0xffffffff


	//   ....[12]....
        /*006c*/ 	.word	0xffffffff


	//   ....[13]....
        /*0070*/ 	.word	0xffffffff


	//   ....[14]....
        /*0074*/ 	.word	0xffffffff


	//   ....[15]....
        /*0078*/ 	.word	0xffffffff


	//   ....[16]....
        /*007c*/ 	.word	0xffffffff


	//   ....[17]....
        /*0080*/ 	.word	0xffffffff


	//   ....[18]....
        /*0084*/ 	.word	0xffffffff


	//   ....[19]....
        /*0088*/ 	.word	0xffffffff


	//   ....[20]....
        /*008c*/ 	.word	0xffffffff


	//   ....[21]....
        /*0090*/ 	.word	0xffffffff


	//   ....[22]....
        /*0094*/ 	.word	0xffffffff


	//   ....[23]....
        /*0098*/ 	.word	0xffffffff


	//   ....[24]....
        /*009c*/ 	.word	0xffffffff


	//   ....[25]....
        /*00a0*/ 	.word	0xffffffff


	//   ....[26]....
        /*00a4*/ 	.word	0xffffffff


	//   ....[27]....
        /*00a8*/ 	.word	0xffffffff


	//----- nvinfo : EIATTR_COOP_GROUP_INSTR_OFFSETS
	.align		4
.L_2404:
        /*00ac*/ 	.byte	0x04, 0x28
        /*00ae*/ 	.short	(.L_2406 - .L_2405)


	//   ....[0]....
.L_2405:
        /*00b0*/ 	.word	0x00002890


	//   ....[1]....
        /*00b4*/ 	.word	0x000028c0


	//   ....[2]....
        /*00b8*/ 	.word	0x000028e0


	//   ....[3]....
        /*00bc*/ 	.word	0x00002900


	//   ....[4]....
        /*00c0*/ 	.word	0x00002920


	//   ....[5]....
        /*00c4*/ 	.word	0x00003060


	//   ....[6]....
        /*00c8*/ 	.word	0x00003080


	//   ....[7]....
        /*00cc*/ 	.word	0x000030a0


	//   ....[8]....
        /*00d0*/ 	.word	0x000030c0


	//   ....[9]....
        /*00d4*/ 	.word	0x000030e0


	//   ....[10]....
        /*00d8*/ 	.word	0x00003200


	//   ....[11]....
        /*00dc*/ 	.word	0x00003280


	//   ....[12]....
        /*00e0*/ 	.word	0x00003290


	//   ....[13]....
        /*00e4*/ 	.word	0x000032f0


	//   ....[14]....
        /*00e8*/ 	.word	0x00003340


	//   ....[15]....
        /*00ec*/ 	.word	0x00003350


	//   ....[16]....
        /*00f0*/ 	.word	0x00003440


	//   ....[17]....
        /*00f4*/ 	.word	0x00003450


	//   ....[18]....
        /*00f8*/ 	.word	0x00004540


	//   ....[19]....
        /*00fc*/ 	.word	0x000045a0


	//   ....[20]....
        /*0100*/ 	.word	0x00004600


	//   ....[21]....
        /*0104*/ 	.word	0x00004660


	//   ....[22]....
        /*0108*/ 	.word	0x000046c0


	//   ....[23]....
        /*010c*/ 	.word	0x00004e40


	//   ....[24]....
        /*0110*/ 	.word	0x00004ea0


	//   ....[25]....
        /*0114*/ 	.word	0x00004f00


	//   ....[26]....
        /*0118*/ 	.word	0x00004f60


	//   ....[27]....
        /*011c*/ 	.word	0x00004fd0


	//----- nvinfo : EIATTR_EXIT_INSTR_OFFSETS
	.align		4
.L_2406:
        /*0120*/ 	.byte	0x04, 0x1c
        /*0122*/ 	.short	(.L_2408 - .L_2407)


	//   ....[0]....
.L_2407:
        /*0124*/ 	.word	0x00000b80


	//   ....[1]....
        /*0128*/ 	.word	0x000044f0


	//----- nvinfo : EIATTR_MAX_THREADS
	.align		4
.L_2408:
        /*012c*/ 	.byte	0x04, 0x05
        /*012e*/ 	.short	(.L_2410 - .L_2409)
.L_2409:
        /*0130*/ 	.word	0x00000080
        /*0134*/ 	.word	0x00000001
        /*0138*/ 	.word	0x00000001


	//----- nvinfo : EIATTR_CRS_STACK_SIZE
	.align		4
.L_2410:
        /*013c*/ 	.byte	0x04, 0x1e
        /*013e*/ 	.short	(.L_2412 - .L_2411)
.L_2411:
        /*0140*/ 	.word	0x00000000
.L_2412:


//--------------------- .nv.info._ZN10layer_norm13ln_fwd_kernelINS_13Kernel_traitsIf13__nv_bfloat16fS2_fjLj7168ELj1ELj1ELj4ELj16ENS_18Kernel_traits_baseILj7168EfS2_fS2_fjLj128EEEEELb0ELb1ELb0ELb1EEEvNS_9FwdParamsE --------------------------
	.section	.nv.info._ZN10layer_norm13ln_fwd_kernelINS_13Kernel_traitsIf13__nv_bfloat16fS2_fjLj7168ELj1ELj1ELj4ELj16ENS_18Kernel_traits_baseILj7168EfS2_fS2_fjLj128EEEEELb0ELb1ELb0ELb1EEEvNS_9FwdParamsE,"",@"SHT_CUDA_INFO"
	.sectionflags	@""
	.align	4


	//----- nvinfo : EIATTR_CUDA_API_VERSION
	.align		4
        /*0000*/ 	.byte	0x04, 0x37
        /*0002*/ 	.short	(.L_2414 - .L_2413)
.L_2413:
        /*0004*/ 	.word	0x00000082


	//----- nvinfo : EIATTR_SW2861232_WAR
	.align		4
.L_2414:
        /*0008*/ 	.byte	0x01, 0x35
	.zero		2


	//----- nvinfo : EIATTR_PARAM_CBANK
	.align		4
        /*000c*/ 	.byte	0x04, 0x0a
        /*000e*/ 	.short	(.L_2416 - .L_2415)
	.align		4
.L_2415:
        /*0010*/ 	.word	index@(.nv.constant0._ZN10layer_norm13ln_fwd_kernelINS_13Kernel_traitsIf13__nv_bfloat16fS2_fjLj7168ELj1ELj1ELj4ELj16ENS_18Kernel_traits_baseILj7168EfS2_fS2_fjLj128EEEEELb0ELb1ELb0ELb1EEEvNS_9FwdParamsE)
        /*0014*/ 	.short	0x0160
        /*0016*/ 	.short	0x00e8


	//----- nvinfo : EIATTR_CBANK_PARAM_SIZE
	.align		4
.L_2416:
        /*0018*/ 	.byte	0x03, 0x19
        /*001a*/ 	.short	0x00e8


	//----- nvinfo : EIATTR_KPARAM_INFO
	.align		4
        /*001c*/ 	.byte	0x04, 0x17
        /*001e*/ 	.short	(.L_2418 - .L_2417)
.L_2417:
        /*0020*/ 	.word	0x00000000
        /*0024*/ 	.short	0x0000
        /*0026*/ 	.short	0x0000
        /*0028*/ 	.byte	0x00, 0xf0, 0xa1, 0x03


	//----- nvinfo : EIATTR_MAXREG_COUNT
	.align		4
.L_2418:
        /*002c*/ 	.byte	0x03, 0x1b
        /*002e*/ 	.short	0x00ff


	//----- nvinfo : EIATTR_NUM_BARRIERS
	.align		4
        /*0030*/ 	.byte	0x02, 0x4c
        /*0032*/ 	.byte	0x01
	.zero		1


	//----- nvinfo : EIATTR_MERCURY_ISA_VERSION
	.align		4
        /*0034*/ 	.byte	0x03, 0x5f
        /*0036*/ 	.short	0x0000


	//----- nvinfo : EIATTR_COOP_GROUP_MASK_REGIDS
	.align		4
        /*0038*/ 	.byte	0x04, 0x29
        /*003a*/ 	.short	(.L_2420 - .L_2419)


	//   ....[0]....
.L_2419:
        /*003c*/ 	.word	0xffffffff


	//   ....[1]....
        /*0040*/ 	.word	0xffffffff


	//   ....[2]....
        /*0044*/ 	.word	0xffffffff


	//   ....[3]....
        /*0048*/ 	.word	0xffffffff


	//   ....[4]....
        /*004c*/ 	.word	0xffffffff


	//   ....[5]....
        /*0050*/ 	.word	0xffffffff


	//   ....[6]....
        /*0054*/ 	.word	0xffffffff


	//   ....[7]....
        /*0058*/ 	.word	0xffffffff


	//   ....[8]....
        /*005c*/ 	.word	0xffffffff


	//   ....[9]....
        /*0060*/ 	.word	0xffffffff


	//   ....[10]....
        /*0064*/ 	.word	0xffffffff


	//   ....[11]....
        /*0068*/ 	.word	0xffffffff


	//   ....[12]....
        /*006c*/ 	.word	0xffffffff


	//   ....[13]....
        /*0070*/ 	.word	0xffffffff


	//   ....[14]....
        /*0074*/ 	.word	0xffffffff


	//   ....[15]....
        /*0078*/ 	.word	0xffffffff


	//   ....[16]....
        /*007c*/ 	.word	0xffffffff


	//   ....[17]....
        /*0080*/ 	.word	0xffffffff


	//   ....[18]....
        /*0084*/ 	.word	0xffffffff


	//   ....[19]....
        /*0088*/ 	.word	0xffffffff


	//   ....[20]....
        /*008c*/ 	.word	0xffffffff


	//   ....[21]....
        /*0090*/ 	.word	0xffffffff


	//   ....[22]....
        /*0094*/ 	.word	0xffffffff


	//   ....[23]....
        /*0098*/ 	.word	0xffffffff


	//   ....[24]....
        /*009c*/ 	.word	0xffffffff


	//   ....[25]....
        /*00a0*/ 	.word	0xffffffff


	//   ....[26]....
        /*00a4*/ 	.word	0xffffffff


	//   ....[27]....
        /*00a8*/ 	.word	0xffffffff


	//----- nvinfo : EIATTR_COOP_GROUP_INSTR_OFFSETS
	.align		4
.L_2420:
        /*00ac*/ 	.byte	0x04, 0x28
        /*00ae*/ 	.short	(.L_2422 - .L_2421)


	//   ....[0]....
.L_2421:
        /*00b0*/ 	.word	0x00002000


	//   ....[1]....
        /*00b4*/ 	.word	0x00002030


	//   ....[2]....
        /*00b8*/ 	.word	0x00002050


	//   ....[3]....
        /*00bc*/ 	.word	0x00002070


	//   ....[4]....
        /*00c0*/ 	.word	0x00002090


	//   ....[5]....
        /*00c4*/ 	.word	0x000027c0


	//   ....[6]....
        /*00c8*/ 	.word	0x000027e0


	//   ....[7]....
        /*00cc*/ 	.word	0x00002800


	//   ....[8]....
        /*00d0*/ 	.word	0x00002820


	//   ....[9]....
        /*00d4*/ 	.word	0x00002840


	//   ....[10]....
        /*00d8*/ 	.word	0x00002970


	//   ....[11]....
        /*00dc*/ 	.word	0x000029c0


	//   ....[12]....
        /*00e0*/ 	.word	0x000029d0


	//   ....[13]....
        /*00e4*/ 	.word	0x00002a50


	//   ....[14]....
        /*00e8*/ 	.word	0x00002ae0


	//   ....[15]....
        /*00ec*/ 	.word	0x00002af0


	//   ....[16]....
        /*00f0*/ 	.word	0x00002b90


	//   ....[17]....
        /*00f4*/ 	.word	0x00002bc0


	//   ....[18]....
        /*00f8*/ 	.word	0x00003a70


	//   ....[19]....
        /*00fc*/ 	.word	0x00003ad0


	//   ....[20]....
        /*0100*/ 	.word	0x00003b30


	//   ....[21]....
        /*0104*/ 	.word	0x00003b90


	//   ....[22]....
        /*0108*/ 	.word	0x00003bf0


	//   ....[23]....
        /*010c*/ 	.word	0x00004360


	//   ....[24]....
        /*0110*/ 	.word	0x000043c0


	//   ....[25]....
        /*0114*/ 	.word	0x00004420


	//   ....[26]....
        /*0118*/ 	.word	0x00004480


	//   ....[27]....
        /*011c*/ 	.word	0x000044e0


	//----- nvinfo : EIATTR_EXIT_INSTR_OFFSETS
	.align		4
.L_2422:
        /*0120*/ 	.byte	0x04, 0x1c
        /*0122*/ 	.short	(.L_2424 - .L_2423)


	//   ....[0]....
.L_2423:
        /*0124*/ 	.word	0x000003b0


	//   ....[1]....
        /*0128*/ 	.word	0x00003a10


	//----- nvinfo : EIATTR_MAX_THREADS
	.align		4
.L_2424:
        /*012c*/ 	.byte	0x04, 0x05
        /*012e*/ 	.short	(.L_2426 - .L_2425)
.L_2425:
        /*0130*/ 	.word	0x00000080
        /*0134*/ 	.word	0x00000001
        /*0138*/ 	.word	0x00000001


	//----- nvinfo : EIATTR_CRS_STACK_SIZE
	.align		4
.L_2426:
        /*013c*/ 	.byte	0x04, 0x1e
        /*013e*/ 	.short	(.L_2428 - .L_2427)
.L_2427:
        /*0140*/ 	.word	0x00000000
.L_2428:


//--------------------- .nv.info._ZN10layer_norm13ln_fwd_kernelINS_13Kernel_traitsIf13__nv_bfloat16fS2_fjLj7168ELj1ELj1ELj4ELj16ENS_18Kernel_traits_baseILj7168EfS2_fS2_fjLj128EEEEELb0ELb1ELb1ELb0EEEvNS_9FwdParamsE --------------------------
	.section	.nv.info._ZN10layer_norm13ln_fwd_kernelINS_13Kernel_traitsIf13__nv_bfloat16fS2_fjLj7168ELj1ELj1ELj4ELj16ENS_18Kernel_traits_baseILj7168EfS2_fS2_fjLj128EEEEELb0ELb1ELb1ELb0EEEvNS_9FwdParamsE,"",@"SHT_CUDA_INFO"
	.sectionflags	@""
	.align	4


	//----- nvinfo : EIATTR_CUDA_API_VERSION
	.align		4
        /*0000*/ 	.byte	0x04, 0x37
        /*0002*/ 	.short	(.L_2430 - .L_2429)
.L_2429:
        /*0004*/ 	.word	0x00000082


	//----- nvinfo : EIATTR_SW2861232_WAR
	.align		4
.L_2430:
        /*0008*/ 	.byte	0x01, 0x35
	.zero		2


	//----- nvinfo : EIATTR_PARAM_CBANK
	.align		4
        /*000c*/ 	.byte	0x04, 0x0a
        /*000e*/ 	.short	(.L_2432 - .L_2431)
	.align		4
.L_2431:
        /*0010*/ 	.word	index@(.nv.constant0._ZN10layer_norm13ln_fwd_kernelINS_13Kernel_traitsIf13__nv_bfloat16fS2_fjLj7168ELj1ELj1ELj4ELj16ENS_18Kernel_traits_baseILj7168EfS2_fS2_fjLj128EEEEELb0ELb1ELb1ELb0EEEvNS_9FwdParamsE)
        /*0014*/ 	.short	0x0160
        /*0016*/ 	.short	0x00e8


	//----- nvinfo : EIATTR_CBANK_PARAM_SIZE
	.align		4
.L_2432:
        /*0018*/ 	.byte	0x03, 0x19
        /*001a*/ 	.short	0x00e8


	//----- nvinfo : EIATTR_KPARAM_INFO
	.align		4
        /*001c*/ 	.byte	0x04, 0x17
        /*001e*/ 	.short	(.L_2434 - .L_2433)
.L_2433:
        /*0020*/ 	.word	0x00000000
        /*0024*/ 	.short	0x0000
        /*0026*/ 	.short	0x0000
        /*0028*/ 	.byte	0x00, 0xf0, 0xa1, 0x03


	//----- nvinfo : EIATTR_MAXREG_COUNT
	.align		4
.L_2434:
        /*002c*/ 	.byte	0x03, 0x1b
        /*002e*/ 	.short	0x00ff


	//----- nvinfo : EIATTR_NUM_BARRIERS
	.align		4
        /*0030*/ 	.byte	0x02, 0x4c
        /*0032*/ 	.byte	0x01
	.zero		1


	//----- nvinfo : EIATTR_ANNOTATIONS
	.align		4
        /*0034*/ 	.byte	0x04, 0x55
        /*0036*/ 	.short	(.L_2436 - .L_2435)


	//   ....[0]....
.L_2435:
        /*0038*/ 	.word	0x00000001
        /*003c*/ 	.byte	0xc0, 0x0c, 0x00, 0x00, 0x01, 0x00, 0x00, 0x00, 0xc0, 0x46, 0x00, 0x00


	//----- nvinfo : EIATTR_MERCURY_ISA_VERSION
	.align		4
.L_2436:
        /*0048*/ 	.byte	0x03, 0x5f
        /*004a*/ 	.short	0x0000


	//----- nvinfo : EIATTR_COOP_GROUP_MASK_REGIDS
	.align		4
        /*004c*/ 	.byte	0x04, 0x29
        /*004e*/ 	.short	(.L_2438 - .L_2437)


	//   ....[0]....
.L_2437:
        /*0050*/ 	.word	0xffffffff


	//   ....[1]....
        /*0054*/ 	.word	0xffffffff


	//   ....[2]....
        /*0058*/ 	.word	0xffffffff


	//   ....[3]....
        /*005c*/ 	.word	0xffffffff


	//   ....[4]....
        /*0060*/ 	.word	0xffffffff


	//   ....[5]....
        /*0064*/ 	.word	0xffffffff


	//   ....[6]....
        /*0068*/ 	.word	0xffffffff


	//   ....[7]....
        /*006c*/ 	.word	0xffffffff


	//   ....[8]....
        /*0070*/ 	.word	0xffffffff


	//   ....[9]....
        /*0074*/ 	.word	0xffffffff


	//   ....[10]....
        /*0078*/ 	.word	0xffffffff


	//   ....[11]....
        /*007c*/ 	.word	0xffffffff


	//   ....[12]....
        /*0080*/ 	.word	0xffffffff


	//   ....[13]....
        /*0084*/ 	.word	0xffffffff


	//   ....[14]....
        /*0088*/ 	.word	0xffffffff


	//   ....[15]....
        /*008c*/ 	.word	0xffffffff


	//   ....[16]....
        /*0090*/ 	.word	0xffffffff


	//   ....[17]....
        /*0094*/ 	.word	0xffffffff


	//   ....[18]....
        /*0098*/ 	.word	0xffffffff


	//   ....[19]....
        /*009c*/ 	.word	0xffffffff


	//   ....[20]....
        /*00a0*/ 	.word	0xffffffff


	//   ....[21]....
        /*00a4*/ 	.word	0xffffffff


	//   ....[22]....
        /*00a8*/ 	.word	0xffffffff


	//   ....[23]....
        /*00ac*/ 	.word	0xffffffff


	//   ....[24]....
        /*00b0*/ 	.word	0xffffffff


	//   ....[25]....
        /*00b4*/ 	.word	0xffffffff


	//   ....[26]....
        /*00b8*/ 	.word	0xffffffff


	//   ....[27]....
        /*00bc*/ 	.word	0xffffffff


	//----- nvinfo : EIATTR_COOP_GROUP_INSTR_OFFSETS
	.align		4
.L_2438:
        /*00c0*/ 	.byte	0x04, 0x28
        /*00c2*/ 	.short	(.L_2440 - .L_2439)


	//   ....[0]....
.L_2439:
        /*00c4*/ 	.word	0x00003dd0


	//   ....[1]....
        /*00c8*/ 	.word	0x00003e00


	//   ....[2]....
        /*00cc*/ 	.word	0x00003e20


	//   ....[3]....
        /*00d0*/ 	.word	0x00003e40


	//   ....[4]....
        /*00d4*/ 	.word	0x00003e60


	//   ....[5]....
        /*00d8*/ 	.word	0x000045a0


	//   ....[6]....
        /*00dc*/ 	.word	0x000045c0


	//   ....[7]....
        /*00e0*/ 	.word	0x000045e0


	//   ....[8]....
        /*00e4*/ 	.word	0x00004600


	//   ....[9]....
        /*00e8*/ 	.word	0x00004620


	//   ....[10]....
        /*00ec*/ 	.word	0x00004730


	//   ....[11]....
        /*00f0*/ 	.word	0x00004790


	//   ....[12]....
        /*00f4*/ 	.word	0x00004800


	//   ....[13]....
        /*00f8*/ 	.word	0x00004860


	//   ....[14]....
        /*00fc*/ 	.word	0x00004870


	//   ....[15]....
        /*0100*/ 	.word	0x00004910


	//   ....[16]....
        /*0104*/ 	.word	0x000049a0


	//   ....[17]....
        /*0108*/ 	.word	0x000049c0


	//   ....[18]....
        /*010c*/ 	.word	0x00005b20


	//   ....[19]....
        /*0110*/ 	.word	0x00005b80


	//   ....[20]....
        /*0114*/ 	.word	0x00005be0


	//   ....[21]....
        /*0118*/ 	.word	0x00005c40


	//   ....[22]....
        /*011c*/ 	.word	0x00005ca0


	//   ....[23]....
        /*0120*/ 	.word	0x00006420


	//   ....[24]....
        /*0124*/ 	.word	0x00006480


	//   ....[25]....
        /*0128*/ 	.word	0x000064e0


	//   ....[26]....
        /*012c*/ 	.word	0x00006540


	//   ....[27]....
        /*0130*/ 	.word	0x000065a0


	//----- nvinfo : EIATTR_EXIT_INSTR_OFFSETS
	.align		4
.L_2440:
        /*0134*/ 	.byte	0x04, 0x1c
        /*0136*/ 	.short	(.L_2442 - .L_2441)


	//   ....[0]....
.L_2441:
        /*0138*/ 	.word	0x00000b70


	//   ....[1]....
        /*013c*/ 	.word	0x00005ad0


	//----- nvinfo : EIATTR_MAX_THREADS
	.align		4
.L_2442:
        /*0140*/ 	.byte	0x04, 0x05
        /*0142*/ 	.short	(.L_2444 - .L_2443)
.L_2443:
        /*0144*/ 	.word	0x00000080
        /*0148*/ 	.word	0x00000001
        /*014c*/ 	.word	0x00000001


	//----- nvinfo : EIATTR_CRS_STACK_SIZE
	.align		4
.L_2444:
        /*0150*/ 	.byte	0x04, 0x1e
        /*0152*/ 	.short	(.L_2446 - .L_2445)
.L_2445:
        /*0154*/ 	.word	0x00000000
.L_2446:


//--------------------- .nv.info._ZN10layer_norm13ln_fwd_kernelINS_13Kernel_traitsIf13__nv_bfloat16fS2_fjLj7168ELj1ELj1ELj4ELj16ENS_18Kernel_traits_baseILj7168EfS2_fS2_fjLj128EEEEELb0ELb1ELb1ELb1EEEvNS_9FwdParamsE --------------------------
	.section	.nv.info._ZN10layer_norm13ln_fwd_kernelINS_13Kernel_traitsIf13__nv_bfloat16fS2_fjLj7168ELj1ELj1ELj4ELj16ENS_18Kernel_traits_baseILj7168EfS2_fS2_fjLj128EEEEELb0ELb1ELb1ELb1EEEvNS_9FwdParamsE,"",@"SHT_CUDA_INFO"
	.sectionflags	@""
	.align	4


	//----- nvinfo : EIATTR_CUDA_API_VERSION
	.align		4
        /*0000*/ 	.byte	0x04, 0x37
        /*0002*/ 	.short	(.L_2448 - .L_2447)
.L_2447:
        /*0004*/ 	.word	0x00000082


	//----- nvinfo : EIATTR_SW2861232_WAR
	.align		4
.L_2448:
        /*0008*/ 	.byte	0x01, 0x35
	.zero		2


	//----- nvinfo : EIATTR_PARAM_CBANK
	.align		4
        /*000c*/ 	.byte	0x04, 0x0a
        /*000e*/ 	.short	(.L_2450 - .L_2449)
	.align		4
.L_2449:
        /*0010*/ 	.word	index@(.nv.constant0._ZN10layer_norm13ln_fwd_kernelINS_13Kernel_traitsIf13__nv_bfloat16fS2_fjLj7168ELj1ELj1ELj4ELj16ENS_18Kernel_traits_baseILj7168EfS2_fS2_fjLj128EEEEELb0ELb1ELb1ELb1EEEvNS_9FwdParamsE)
        /*0014*/ 	.short	0x0160
        /*0016*/ 	.short	0x00e8


	//----- nvinfo : EIATTR_CBANK_PARAM_SIZE
	.align		4
.L_2450:
        /*0018*/ 	.byte	0x03, 0x19
        /*001a*/ 	.short	0x00e8


	//----- nvinfo : EIATTR_KPARAM_INFO
	.align		4
        /*001c*/ 	.byte	0x04, 0x17
        /*001e*/ 	.short	(.L_2452 - .L_2451)
.L_2451:
        /*0020*/ 	.word	0x00000000
        /*0024*/ 	.short	0x0000
        /*0026*/ 	.short	0x0000
        /*0028*/ 	.byte	0x00, 0xf0, 0xa1, 0x03


	//----- nvinfo : EIATTR_MAXREG_COUNT
	.align		4
.L_2452:
        /*002c*/ 	.byte	0x03, 0x1b
        /*002e*/ 	.short	0x00ff


	//----- nvinfo : EIATTR_NUM_BARRIERS
	.align		4
        /*0030*/ 	.byte	0x02, 0x4c
        /*0032*/ 	.byte	0x01
	.zero		1


	//----- nvinfo : EIATTR_MERCURY_ISA_VERSION
	.align		4
        /*0034*/ 	.byte	0x03, 0x5f
        /*0036*/ 	.short	0x0000


	//----- nvinfo : EIATTR_COOP_GROUP_MASK_REGIDS
	.align		4
        /*0038*/ 	.byte	0x04, 0x29
        /*003a*/ 	.short	(.L_2454 - .L_2453)


	//   ....[0]....
.L_2453:
        /*003c*/ 	.word	0xffffffff


	//   ....[1]....
        /*0040*/ 	.word	0xffffffff


	//   ....[2]....
        /*0044*/ 	.word	0xffffffff


	//   ....[3]....
        /*0048*/ 	.word	0xffffffff


	//   ....[4]....
        /*004c*/ 	.word	0xffffffff


	//   ....[5]....
        /*0050*/ 	.word	0xffffffff


	//   ....[6]....
        /*0054*/ 	.word	0xffffffff


	//   ....[7]....
        /*0058*/ 	.word	0xffffffff


	//   ....[8]....
        /*005c*/ 	.word	0xffffffff


	//   ....[9]....
        /*0060*/ 	.word	0xffffffff


	//   ....[10]....
        /*0064*/ 	.word	0xffffffff


	//   ....[11]....
        /*0068*/ 	.word	0xffffffff


	//   ....[12]....
        /*006c*/ 	.word	0xffffffff


	//   ....[13]....
        /*0070*/ 	.word	0xffffffff


	//   ....[14]....
        /*0074*/ 	.word	0xffffffff


	//   ....[15]....
        /*0078*/ 	.word	0xffffffff


	//   ....[16]....
        /*007c*/ 	.word	0xffffffff


	//   ....[17]....
        /*0080*/ 	.word	0xffffffff


	//   ....[18]....
        /*0084*/ 	.word	0xffffffff


	//   ....[19]....
        /*0088*/ 	.word	0xffffffff


	//   ....[20]....
        /*008c*/ 	.word	0xffffffff


	//   ....[21]....
        /*0090*/ 	.word	0xffffffff


	//   ....[22]....
        /*0094*/ 	.word	0xffffffff


	//   ....[23]....
        /*0098*/ 	.word	0xffffffff


	//   ....[24]....
        /*009c*/ 	.word	0xffffffff


	//   ....[25]....
        /*00a0*/ 	.word	0xffffffff


	//   ....[26]....
        /*00a4*/ 	.word	0xffffffff


	//   ....[27]....
        /*00a8*/ 	.word	0xffffffff


	//----- nvinfo : EIATTR_COOP_GROUP_INSTR_OFFSETS
	.align		4
.L_2454:
        /*00ac*/ 	.byte	0x04, 0x28
        /*00ae*/ 	.short	(.L_2456 - .L_2455)


	//   ....[0]....
.L_2455:
        /*00b0*/ 	.word	0x000032a0


	//   ....[1]....
        /*00b4*/ 	.word	0x000032d0


	//   ....[2]....
        /*00b8*/ 	.word	0x000032f0


	//   ....[3]....
        /*00bc*/ 	.word	0x00003310


	//   ....[4]....
        /*00c0*/ 	.word	0x00003330


	//   ....[5]....
        /*00c4*/ 	.word	0x00003a60


	//   ....[6]....
        /*00c8*/ 	.word	0x00003a80


	//   ....[7]....
        /*00cc*/ 	.word	0x00003aa0


	//   ....[8]....
        /*00d0*/ 	.word	0x00003ac0


	//   ....[9]....
        /*00d4*/ 	.word	0x00003ae0


	//   ....[10]....
        /*00d8*/ 	.word	0x00003c10


	//   ....[11]....
        /*00dc*/ 	.word	0x00003c70


	//   ....[12]....
        /*00e0*/ 	.word	0x00003ce0


	//   ....[13]....
        /*00e4*/ 	.word	0x00003d00


	//   ....[14]....
        /*00e8*/ 	.word	0x00003d60


	//   ....[15]....
        /*00ec*/ 	.word	0x00003d80


	//   ....[16]....
        /*00f0*/ 	.word	0x00003e50


	//   ....[17]....
        /*00f4*/ 	.word	0x00003e60


	//   ....[18]....
        /*00f8*/ 	.word	0x00004df0


	//   ....[19]....
        /*00fc*/ 	.word	0x00004e50


	//   ....[20]....
        /*0100*/ 	.word	0x00004eb0


	//   ....[21]....
        /*0104*/ 	.word	0x00004f10


	//   ....[22]....
        /*0108*/ 	.word	0x00004f70


	//   ....[23]....
        /*010c*/ 	.word	0x000056e0


	//   ....[24]....
        /*0110*/ 	.word	0x00005740


	//   ....[25]....
        /*0114*/ 	.word	0x000057a0


	//   ....[26]....
        /*0118*/ 	.word	0x00005800


	//   ....[27]....
        /*011c*/ 	.word	0x00005860


	//----- nvinfo : EIATTR_EXIT_INSTR_OFFSETS
	.align		4
.L_2456:
        /*0120*/ 	.byte	0x04, 0x1c
        /*0122*/ 	.short	(.L_2458 - .L_2457)


	//   ....[0]....
.L_2457:
        /*0124*/ 	.word	0x000003b0


	//   ....[1]....
        /*0128*/ 	.word	0x00004da0


	//----- nvinfo : EIATTR_MAX_THREADS
	.align		4
.L_2458:
        /*012c*/ 	.byte	0x04, 0x05
        /*012e*/ 	.short	(.L_2460 - .L_2459)
.L_2459:
        /*0130*/ 	.word	0x00000080
        /*0134*/ 	.word	0x00000001
        /*0138*/ 	.word	0x00000001


	//----- nvinfo : EIATTR_CRS_STACK_SIZE
	.align		4
.L_2460:
        /*013c*/ 	.byte	0x04, 0x1e
        /*013e*/ 	.short	(.L_2462 - .L_2461)
.L_2461:
        /*0140*/ 	.word	0x00000000
.L_2462:


//--------------------- .nv.info._ZN10layer_norm13ln_fwd_kernelINS_13Kernel_traitsIf13__nv_bfloat16fS2_fjLj7168ELj1ELj1ELj4ELj16ENS_18Kernel_traits_baseILj7168EfS2_fS2_fjLj128EEEEELb1ELb0ELb0ELb0EEEvNS_9FwdParamsE --------------------------
	.section	.nv.info._ZN10layer_norm13ln_fwd_kernelINS_13Kernel_traitsIf13__nv_bfloat16fS2_fjLj7168ELj1ELj1ELj4ELj16ENS_18Kernel_traits_baseILj7168EfS2_fS2_fjLj128EEEEELb1ELb0ELb0ELb0EEEvNS_9FwdParamsE,"",@"SHT_CUDA_INFO"
	.sectionflags	@""
	.align	4


	//----- nvinfo : EIATTR_CUDA_API_VERSION
	.align		4
        /*0000*/ 	.byte	0x04, 0x37
        /*0002*/ 	.short	(.L_2464 - .L_2463)
.L_2463:
        /*0004*/ 	.word	0x00000082


	//----- nvinfo : EIATTR_SW2861232_WAR
	.align		4
.L_2464:
        /*0008*/ 	.byte	0x01, 0x35
	.zero		2


	//----- nvinfo : EIATTR_PARAM_CBANK
	.align		4
        /*000c*/ 	.byte	0x04, 0x0a
        /*000e*/ 	.short	(.L_2466 - .L_2465)
	.align		4
.L_2465:
        /*0010*/ 	.word	index@(.nv.constant0._ZN10layer_norm13ln_fwd_kernelINS_13Kernel_traitsIf13__nv_bfloat16fS2_fjLj7168ELj1ELj1ELj4ELj16ENS_18Kernel_traits_baseILj7168EfS2_fS2_fjLj128EEEEELb1ELb0ELb0ELb0EEEvNS_9FwdParamsE)
        /*0014*/ 	.short	0x0160
        /*0016*/ 	.short	0x00e8


	//----- nvinfo : EIATTR_CBANK_PARAM_SIZE
	.align		4
.L_2466:
        /*0018*/ 	.byte	0x03, 0x19
        /*001a*/ 	.short	0x00e8


	//----- nvinfo : EIATTR_KPARAM_INFO
	.align		4
        /*001c*/ 	.byte	0x04, 0x17
        /*001e*/ 	.short	(.L_2468 - .L_2467)
.L_2467:
        /*0020*/ 	.word	0x00000000
        /*0024*/ 	.short	0x0000
        /*0026*/ 	.short	0x0000
        /*0028*/ 	.byte	0x00, 0xf0, 0xa1, 0x03


	//----- nvinfo : EIATTR_MAXREG_COUNT
	.align		4
.L_2468:
        /*002c*/ 	.byte	0x03, 0x1b
        /*002e*/ 	.short	0x00ff


	//----- nvinfo : EIATTR_NUM_BARRIERS
	.align		4
        /*0030*/ 	.byte	0x02, 0x4c
        /*0032*/ 	.byte	0x01
	.zero		1


	//----- nvinfo : EIATTR_MERCURY_ISA_VERSION
	.align		4
        /*0034*/ 	.byte	0x03, 0x5f
        /*0036*/ 	.short	0x0000


	//----- nvinfo : EIATTR_COOP_GROUP_MASK_REGIDS
	.align		4
        /*0038*/ 	.byte	0x04, 0x29
        /*003a*/ 	.short	(.L_2470 - .L_2469)


	//   ....[0]....
.L_2469:
        /*003c*/ 	.word	0xffffffff


	//   ....[1]....
        /*0040*/ 	.word	0xffffffff


	//   ....[2]....
        /*0044*/ 	.word	0xffffffff


	//   ....[3]....
        /*0048*/ 	.word	0xffffffff


	//   ....[4]....
        /*004c*/ 	.word	0xffffffff


	//   ....[5]....
        /*0050*/ 	.word	0xffffffff


	//   ....[6]....
        /*0054*/ 	.word	0xffffffff


	//   ....[7]....
        /*0058*/ 	.word	0xffffffff


	//   ....[8]....
        /*005c*/ 	.word	0xffffffff


	//   ....[9]....
        /*0060*/ 	.word	0xffffffff


	//   ....[10]....
        /*0064*/ 	.word	0xffffffff


	//   ....[11]....
        /*0068*/ 	.word	0xffffffff


	//   ....[12]....
        /*006c*/ 	.word	0xffffffff


	//   ....[13]....
        /*0070*/ 	.word	0xffffffff


	//   ....[14]....
        /*0074*/ 	.word	0xffffffff


	//   ....[15]....
        /*0078*/ 	.word	0xffffffff


	//   ....[16]....
        /*007c*/ 	.word	0xffffffff


	//   ....[17]....
        /*0080*/ 	.word	0xffffffff


	//   ....[18]....
        /*0084*/ 	.word	0xffffffff


	//   ....[19]....
        /*0088*/ 	.word	0xffffffff


	//   ....[20]....
        /*008c*/ 	.word	0xffffffff


	//   ....[21]....
        /*0090*/ 	.word	0xffffffff


	//   ....[22]....
        /*0094*/ 	.word	0xffffffff


	//   ....[23]....
        /*0098*/ 	.word	0xffffffff


	//   ....[24]....
        /*009c*/ 	.word	0xffffffff


	//   ....[25]....
        /*00a0*/ 	.word	0xffffffff


	//   ....[26]....
        /*00a4*/ 	.word	0xffffffff


	//   ....[27]....
        /*00a8*/ 	.word	0xffffffff


	//----- nvinfo : EIATTR_COOP_GROUP_INSTR_OFFSETS
	.align		4
.L_2470:
        /*00ac*/ 	.byte	0x04, 0x28
        /*00ae*/ 	.short	(.L_2472 - .L_2471)


	//   ....[0]....
.L_2471:
        /*00b0*/ 	.word	0x00015040


	//   ....[1]....
        /*00b4*/ 	.word	0x00015070


	//   ....[2]....
        /*00b8*/ 	.word	0x000150a0


	//   ....[3]....
        /*00bc*/ 	.word	0x000150c0


	//   ....[4]....
        /*00c0*/ 	.word	0x000150e0


	//   ....[5]....
        /*00c4*/ 	.word	0x00015820


	//   ....[6]....
        /*00c8*/ 	.word	0x00015840


	//   ....[7]....
        /*00cc*/ 	.word	0x00015860


	//   ....[8]....
        /*00d0*/ 	.word	0x00015880


	//   ....[9]....
        /*00d4*/ 	.word	0x000158a0


	//   ....[10]....
        /*00d8*/ 	.word	0x000159c0


	//   ....[11]....
        /*00dc*/ 	.word	0x00015a10


	//   ....[12]....
        /*00e0*/ 	.word	0x00015a40


	//   ....[13]....
        /*00e4*/ 	.word	0x00015ae0


	//   ....[14]....
        /*00e8*/ 	.word	0x00015b50


	//   ....[15]....
        /*00ec*/ 	.word	0x00015b90


	//   ....[16]....
        /*00f0*/ 	.word	0x00015c00


	//   ....[17]....
        /*00f4*/ 	.word	0x00015c50


	//   ....[18]....
        /*00f8*/ 	.word	0x00016d20


	//   ....[19]....
        /*00fc*/ 	.word	0x00016d90


	//   ....[20]....
        /*0100*/ 	.word	0x00016df0


	//   ....[21]....
        /*0104*/ 	.word	0x00016e50


	//   ....[22]....
        /*0108*/ 	.word	0x00016eb0


	//   ....[23]....
        /*010c*/ 	.word	0x00017640


	//   ....[24]....
        /*0110*/ 	.word	0x000176a0


	//   ....[25]....
        /*0114*/ 	.word	0x00017700


	//   ....[26]....
        /*0118*/ 	.word	0x00017760


	//   ....[27]....
        /*011c*/ 	.word	0x000177d0


	//----- nvinfo : EIATTR_EXIT_INSTR_OFFSETS
	.align		4
.L_2472:
        /*0120*/ 	.byte	0x04, 0x1c
        /*0122*/ 	.short	(.L_2474 - .L_2473)


	//   ....[0]....
.L_2473:
        /*0124*/ 	.word	0x00000cf0


	//   ....[1]....
        /*0128*/ 	.word	0x00016cd0


	//----- nvinfo : EIATTR_MAX_THREADS
	.align		4
.L_2474:
        /*012c*/ 	.byte	0x04, 0x05
        /*012e*/ 	.short	(.L_2476 - .L_2475)
.L_2475:
        /*0130*/ 	.word	0x00000080
        /*0134*/ 	.word	0x00000001
        /*0138*/ 	.word	0x00000001


	//----- nvinfo : EIATTR_CRS_STACK_SIZE
	.align		4
.L_2476:
        /*013c*/ 	.byte	0x04, 0x1e
        /*013e*/ 	.short	(.L_2478 - .L_2477)
.L_2477:
        /*0140*/ 	.word	0x00000000
.L_2478:


//--------------------- .nv.info._ZN10layer_norm13ln_fwd_kernelINS_13Kernel_traitsIf13__nv_bfloat16fS2_fjLj7168ELj1ELj1ELj4ELj16ENS_18Kernel_traits_baseILj7168EfS2_fS2_fjLj128EEEEELb1ELb0ELb0ELb1EEEvNS_9FwdParamsE --------------------------
	.section	.nv.info._ZN10layer_norm13ln_fwd_kernelINS_13Kernel_traitsIf13__nv_bfloat16fS2_fjLj7168ELj1ELj1ELj4ELj16ENS_18Kernel_traits_baseILj7168EfS2_fS2_fjLj128EEEEELb1ELb0ELb0ELb1EEEvNS_9FwdParamsE,"",@"SHT_CUDA_INFO"
	.sectionflags	@""
	.align	4


	//----- nvinfo : EIATTR_CUDA_API_VERSION
	.align		4
        /*0000*/ 	.byte	0x04, 0x37
        /*0002*/ 	.short	(.L_2480 - .L_2479)
.L_2479:
        /*0004*/ 	.word	0x00000082


	//----- nvinfo : EIATTR_SW2861232_WAR
	.align		4
.L_2480:
        /*0008*/ 	.byte	0x01, 0x35
	.zero		2


	//----- nvinfo : EIATTR_PARAM_CBANK
	.align		4
        /*000c*/ 	.byte	0x04, 0x0a
        /*000e*/ 	.short	(.L_2482 - .L_2481)
	.align		4
.L_2481:
        /*0010*/ 	.word	index@(.nv.constant0._ZN10layer_norm13ln_fwd_kernelINS_13Kernel_traitsIf13__nv_bfloat16fS2_fjLj7168ELj1ELj1ELj4ELj16ENS_18Kernel_traits_baseILj7168EfS2_fS2_fjLj128EEEEELb1ELb0ELb0ELb1EEEvNS_9FwdParamsE)
        /*0014*/ 	.short	0x0160
        /*0016*/ 	.short	0x00e8


	//----- nvinfo : EIATTR_CBANK_PARAM_SIZE
	.align		4
.L_2482:
        /*0018*/ 	.byte	0x03, 0x19
        /*001a*/ 	.short	0x00e8


	//----- nvinfo : EIATTR_KPARAM_INFO
	.align		4
        /*001c*/ 	.byte	0x04, 0x17
        /*001e*/ 	.short	(.L_2484 - .L_2483)
.L_2483:
        /*0020*/ 	.word	0x00000000
        /*0024*/ 	.short	0x0000
        /*0026*/ 	.short	0x0000
        /*0028*/ 	.byte	0x00, 0xf0, 0xa1, 0x03


	//----- nvinfo : EIATTR_MAXREG_COUNT
	.align		4
.L_2484:
        /*002c*/ 	.byte	0x03, 0x1b
        /*002e*/ 	.short	0x00ff


	//----- nvinfo : EIATTR_NUM_BARRIERS
	.align		4
        /*0030*/ 	.byte	0x02, 0x4c
        /*0032*/ 	.byte	0x01
	.zero		1


	//----- nvinfo : EIATTR_MERCURY_ISA_VERSION
	.align		4
        /*0034*/ 	.byte	0x03, 0x5f
        /*0036*/ 	.short	0x0000


	//----- nvinfo : EIATTR_COOP_GROUP_MASK_REGIDS
	.align		4
        /*0038*/ 	.byte	0x04, 0x29
        /*003a*/ 	.short	(.L_2486 - .L_2485)


	//   ....[0]....
.L_2485:
        /*003c*/ 	.word	0xffffffff


	//   ....[1]....
        /*0040*/ 	.word	0xffffffff


	//   ....[2]....
        /*0044*/ 	.word	0xffffffff


	//   ....[3]....
        /*0048*/ 	.word	0xffffffff


	//   ....[4]....
        /*004c*/ 	.word	0xffffffff


	//   ....[5]....
        /*0050*/ 	.word	0xffffffff


	//   ....[6]....
        /*0054*/ 	.word	0xffffffff


	//   ....[7]....
        /*0058*/ 	.word	0xffffffff


	//   ....[8]....
        /*005c*/ 	.word	0xffffffff


	//   ....[9]....
        /*0060*/ 	.word	0xffffffff


	//   ....[10]....
        /*0064*/ 	.word	0xffffffff


	//   ....[11]....
        /*0068*/ 	.word	0xffffffff


	//   ....[12]....
        /*006c*/ 	.word	0xffffffff


	//   ....[13]....
        /*0070*/ 	.word	0xffffffff


	//   ....[14]....
        /*0074*/ 	.word	0xffffffff


	//   ....[15]....
        /*0078*/ 	.word	0xffffffff


	//   ....[16]....
        /*007c*/ 	.word	0xffffffff


	//   ....[17]....
        /*0080*/ 	.word	0xffffffff


	//   ....[18]....
        /*0084*/ 	.word	0xffffffff


	//   ....[19]....
        /*0088*/ 	.word	0xffffffff


	//   ....[20]....
        /*008c*/ 	.word	0xffffffff


	//   ....[21]....
        /*0090*/ 	.word	0xffffffff


	//   ....[22]....
        /*0094*/ 	.word	0xffffffff


	//   ....[23]....
        /*0098*/ 	.word	0xffffffff


	//   ....[24]....
        /*009c*/ 	.word	0xffffffff


	//   ....[25]....
        /*00a0*/ 	.word	0xffffffff


	//   ....[26]....
        /*00a4*/ 	.word	0xffffffff


	//   ....[27]....
        /*00a8*/ 	.word	0xffffffff


	//----- nvinfo : EIATTR_COOP_GROUP_INSTR_OFFSETS
	.align		4
.L_2486:
        /*00ac*/ 	.byte	0x04, 0x28
        /*00ae*/ 	.short	(.L_2488 - .L_2487)


	//   ....[0]....
.L_2487:
        /*00b0*/ 	.word	0x00014400


	//   ....[1]....
        /*00b4*/ 	.word	0x00014430


	//   ....[2]....
        /*00b8*/ 	.word	0x00014450


	//   ....[3]....
        /*00bc*/ 	.word	0x00014470


	//   ....[4]....
        /*00c0*/ 	.word	0x00014490


	//   ....[5]....
        /*00c4*/ 	.word	0x00014bc0


	//   ....[6]....
        /*00c8*/ 	.word	0x00014be0


	//   ....[7]....
        /*00cc*/ 	.word	0x00014c00


	//   ....[8]....
        /*00d0*/ 	.word	0x00014c20


	//   ....[9]....
        /*00d4*/ 	.word	0x00014c40


	//   ....[10]....
        /*00d8*/ 	.word	0x00014d40


	//   ....[11]....
        /*00dc*/ 	.word	0x00014d90


	//   ....[12]....
        /*00e0*/ 	.word	0x00014dd0


	//   ....[13]....
        /*00e4*/ 	.word	0x00014e50


	//   ....[14]....
        /*00e8*/ 	.word	0x00014e70


	//   ....[15]....
        /*00ec*/ 	.word	0x00014ee0


	//   ....[16]....
        /*00f0*/ 	.word	0x00014f50


	//   ....[17]....
        /*00f4*/ 	.word	0x00014f90


	//   ....[18]....
        /*00f8*/ 	.word	0x00015ea0


	//   ....[19]....
        /*00fc*/ 	.word	0x00015f10


	//   ....[20]....
        /*0100*/ 	.word	0x00015f70


	//   ....[21]....
        /*0104*/ 	.word	0x00015fd0


	//   ....[22]....
        /*0108*/ 	.word	0x00016030


	//   ....[23]....
        /*010c*/ 	.word	0x000167a0


	//   ....[24]....
        /*0110*/ 	.word	0x00016800


	//   ....[25]....
        /*0114*/ 	.word	0x00016860


	//   ....[26]....
        /*0118*/ 	.word	0x000168c0


	//   ....[27]....
        /*011c*/ 	.word	0x00016920


	//----- nvinfo : EIATTR_EXIT_INSTR_OFFSETS
	.align		4
.L_2488:
        /*0120*/ 	.byte	0x04, 0x1c
        /*0122*/ 	.short	(.L_2490 - .L_2489)


	//   ....[0]....
.L_2489:
        /*0124*/ 	.word	0x00000420


	//   ....[1]....
        /*0128*/ 	.word	0x00015e50


	//----- nvinfo : EIATTR_MAX_THREADS
	.align		4
.L_2490:
        /*012c*/ 	.byte	0x04, 0x05
        /*012e*/ 	.short	(.L_2492 - .L_2491)
.L_2491:
        /*0130*/ 	.word	0x00000080
        /*0134*/ 	.word	0x00000001
        /*0138*/ 	.word	0x00000001


	//----- nvinfo : EIATTR_CRS_STACK_SIZE
	.align		4
.L_2492:
        /*013c*/ 	.byte	0x04, 0x1e
        /*013e*/ 	.short	(.L_2494 - .L_2493)
.L_2493:
        /*0140*/ 	.word	0x00000000
.L_2494:


//--------------------- .nv.info._ZN10layer_norm13ln_fwd_kernelINS_13Kernel_traitsIf13__nv_bfloat16fS2_fjLj7168ELj1ELj1ELj4ELj16ENS_18Kernel_traits_baseILj7168EfS2_fS2_fjLj128EEEEELb1ELb0ELb1ELb0EEEvNS_9FwdParamsE --------------------------
	.section	.nv.info._ZN10layer_norm13ln_fwd_kernelINS_13Kernel_traitsIf13__nv_bfloat16fS2_fjLj7168ELj1ELj1ELj4ELj16ENS_18Kernel_traits_baseILj7168EfS2_fS2_fjLj128EEEEELb1ELb0ELb1ELb0EEEvNS_9FwdParamsE,"",@"SHT_CUDA_INFO"
	.sectionflags	@""
	.align	4


	//----- nvinfo : EIATTR_CUDA_API_VERSION
	.align		4
        /*0000*/ 	.byte	0x04, 0x37
        /*0002*/ 	.short	(.L_2496 - .L_2495)
.L_2495:
        /*0004*/ 	.word	0x00000082


	//----- nvinfo : EIATTR_SW2861232_WAR
	.align		4
.L_2496:
        /*0008*/ 	.byte	0x01, 0x35
	.zero		2


	//----- nvinfo : EIATTR_PARAM_CBANK
	.align		4
        /*000c*/ 	.byte	0x04, 0x0a
        /*000e*/ 	.short	(.L_2498 - .L_2497)
	.align		4
.L_2497:
        /*0010*/ 	.word	index@(.nv.constant0._ZN10layer_norm13ln_fwd_kernelINS_13Kernel_traitsIf13__nv_bfloat16fS2_fjLj7168ELj1ELj1ELj4ELj16ENS_18Kernel_traits_baseILj7168EfS2_fS2_fjLj128EEEEELb1ELb0ELb1ELb0EEEvNS_9FwdParamsE)
        /*0014*/ 	.short	0x0160
        /*0016*/ 	.short	0x00e8


	//----- nvinfo : EIATTR_CBANK_PARAM_SIZE
	.align		4
.L_2498:
        /*0018*/ 	.byte	0x03, 0x19
        /*001a*/ 	.short	0x00e8


	//----- nvinfo : EIATTR_KPARAM_INFO
	.align		4
        /*001c*/ 	.byte	0x04, 0x17
        /*001e*/ 	.short	(.L_2500 - .L_2499)
.L_2499:
        /*0020*/ 	.word	0x00000000
        /*0024*/ 	.short	0x0000
        /*0026*/ 	.short	0x0000
        /*0028*/ 	.byte	0x00, 0xf0, 0xa1, 0x03


	//----- nvinfo : EIATTR_MAXREG_COUNT
	.align		4
.L_2500:
        /*002c*/ 	.byte	0x03, 0x1b
        /*002e*/ 	.short	0x00ff


	//----- nvinfo : EIATTR_NUM_BARRIERS
	.align		4
        /*0030*/ 	.byte	0x02, 0x4c
        /*0032*/ 	.byte	0x01
	.zero		1


	//----- nvinfo : EIATTR_MERCURY_ISA_VERSION
	.align		4
        /*0034*/ 	.byte	0x03, 0x5f
        /*0036*/ 	.short	0x0000


	//----- nvinfo : EIATTR_COOP_GROUP_MASK_REGIDS
	.align		4
        /*0038*/ 	.byte	0x04, 0x29
        /*003a*/ 	.short	(.L_2502 - .L_2501)


	//   ....[0]....
.L_2501:
        /*003c*/ 	.word	0xffffffff


	//   ....[1]....
        /*0040*/ 	.word	0xffffffff


	//   ....[2]....
        /*0044*/ 	.word	0xffffffff


	//   ....[3]....
        /*0048*/ 	.word	0xffffffff


	//   ....[4]....
        /*004c*/ 	.word	0xffffffff


	//   ....[5]....
        /*0050*/ 	.word	0xffffffff


	//   ....[6]....
        /*0054*/ 	.word	0xffffffff


	//   ....[7]....
        /*0058*/ 	.word	0xffffffff


	//   ....[8]....
        /*005c*/ 	.word	0xffffffff


	//   ....[9]....
        /*0060*/ 	.word	0xffffffff


	//   ....[10]....
        /*0064*/ 	.word	0xffffffff


	//   ....[11]....
        /*0068*/ 	.word	0xffffffff


	//   ....[12]....
        /*006c*/ 	.word	0xffffffff


	//   ....[13]....
        /*0070*/ 	.word	0xffffffff


	//   ....[14]....
        /*0074*/ 	.word	0xffffffff


	//   ....[15]....
        /*0078*/ 	.word	0xffffffff


	//   ....[16]....
        /*007c*/ 	.word	0xffffffff


	//   ....[17]....
        /*0080*/ 	.word	0xffffffff


	//   ....[18]....
        /*0084*/ 	.word	0xffffffff


	//   ....[19]....
        /*0088*/ 	.word	0xffffffff


	//   ....[20]....
        /*008c*/ 	.word	0xffffffff


	//   ....[21]....
        /*0090*/ 	.word	0xffffffff


	//   ....[22]....
        /*0094*/ 	.word	0xffffffff


	//   ....[23]....
        /*0098*/ 	.word	0xffffffff


	//   ....[24]....
        /*009c*/ 	.word	0xffffffff


	//   ....[25]....
        /*00a0*/ 	.word	0xffffffff


	//   ....[26]....
        /*00a4*/ 	.word	0xffffffff


	//   ....[27]....
        /*00a8*/ 	.word	0xffffffff


	//----- nvinfo : EIATTR_COOP_GROUP_INSTR_OFFSETS
	.align		4
.L_2502:
        /*00ac*/ 	.byte	0x04, 0x28
        /*00ae*/ 	.short	(.L_2504 - .L_2503)


	//   ....[0]....
.L_2503:
        /*00b0*/ 	.word	0x00016b70


	//   ....[1]....
        /*00b4*/ 	.word	0x00016ba0


	//   ....[2]....
        /*00b8*/ 	.word	0x00016bc0


	//   ....[3]....
        /*00bc*/ 	.word	0x00016be0


	//   ....[4]....
        /*00c0*/ 	.word	0x00016c00


	//   ....[5]....
        /*00c4*/ 	.word	0x00017340


	//   ....[6]....
        /*00c8*/ 	.word	0x00017360


	//   ....[7]....
        /*00cc*/ 	.word	0x00017380


	//   ....[8]....
        /*00d0*/ 	.word	0x000173a0


	//   ....[9]....
        /*00d4*/ 	.word	0x000173c0


	//   ....[10]....
        /*00d8*/ 	.word	0x00017530


	//   ....[11]....
        /*00dc*/ 	.word	0x00017550


	//   ....[12]....
        /*00e0*/ 	.word	0x00017560


	//   ....[13]....
        /*00e4*/ 	.word	0x00017590


	//   ....[14]....
        /*00e8*/ 	.word	0x00017680


	//   ....[15]....
        /*00ec*/ 	.word	0x00017690


	//   ....[16]....
        /*00f0*/ 	.word	0x00017730


	//   ....[17]....
        /*00f4*/ 	.word	0x00017760


	//   ....[18]....
        /*00f8*/ 	.word	0x000188b0


	//   ....[19]....
        /*00fc*/ 	.word	0x00018930


	//   ....[20]....
        /*0100*/ 	.word	0x00018990


	//   ....[21]....
        /*0104*/ 	.word	0x000189f0


	//   ....[22]....
        /*0108*/ 	.word	0x00018a50


	//   ....[23]....
        /*010c*/ 	.word	0x000191d0


	//   ....[24]....
        /*0110*/ 	.word	0x00019230


	//   ....[25]....
        /*0114*/ 	.word	0x00019290


	//   ....[26]....
        /*0118*/ 	.word	0x000192f0


	//   ....[27]....
        /*011c*/ 	.word	0x00019360


	//----- nvinfo : EIATTR_EXIT_INSTR_OFFSETS
	.align		4
.L_2504:
        /*0120*/ 	.byte	0x04, 0x1c
        /*0122*/ 	.short	(.L_2506 - .L_2505)


	//   ....[0]....
.L_2505:
        /*0124*/ 	.word	0x00000e40


	//   ....[1]....
        /*0128*/ 	.word	0x00018860


	//----- nvinfo : EIATTR_MAX_THREADS
	.align		4
.L_2506:
        /*012c*/ 	.byte	0x04, 0x05
        /*012e*/ 	.short	(.L_2508 - .L_2507)
.L_2507:
        /*0130*/ 	.word	0x00000080
        /*0134*/ 	.word	0x00000001
        /*0138*/ 	.word	0x00000001


	//----- nvinfo : EIATTR_CRS_STACK_SIZE
	.align		4
.L_2508:
        /*013c*/ 	.byte	0x04, 0x1e
        /*013e*/ 	.short	(.L_2510 - .L_2509)
.L_2509:
        /*0140*/ 	.word	0x00000000
.L_2510:


//--------------------- .nv.info._ZN10layer_norm13ln_fwd_kernelINS_13Kernel_traitsIf13__nv_bfloat16fS2_fjLj7168ELj1ELj1ELj4ELj16ENS_18Kernel_traits_baseILj7168EfS2_fS2_fjLj128EEEEELb1ELb0ELb1ELb1EEEvNS_9FwdParamsE --------------------------
	.section	.nv.info._ZN10layer_norm13ln_fwd_kernelINS_13Kernel_traitsIf13__nv_bfloat16fS2_fjLj7168ELj1ELj1ELj4ELj16ENS_18Kernel_traits_baseILj7168EfS2_fS2_fjLj128EEEEELb1ELb0ELb1ELb1EEEvNS_9FwdParamsE,"",@"SHT_CUDA_INFO"
	.sectionflags	@""
	.align	4


	//----- nvinfo : EIATTR_CUDA_API_VERSION
	.align		4
        /*0000*/ 	.byte	0x04, 0x37
        /*0002*/ 	.short	(.L_2512 - .L_2511)
.L_2511:
        /*0004*/ 	.word	0x00000082


	//----- nvinfo : EIATTR_SW2861232_WAR
	.align		4
.L_2512:
        /*0008*/ 	.byte	0x01, 0x35
	.zero		2


	//----- nvinfo : EIATTR_PARAM_CBANK
	.align		4
        /*000c*/ 	.byte	0x04, 0x0a
        /*000e*/ 	.short	(.L_2514 - .L_2513)
	.align		4
.L_2513:
        /*0010*/ 	.word	index@(.nv.constant0._ZN10layer_norm13ln_fwd_kernelINS_13Kernel_traitsIf13__nv_bfloat16fS2_fjLj7168ELj1ELj1ELj4ELj16ENS_18Kernel_traits_baseILj7168EfS2_fS2_fjLj128EEEEELb1ELb0ELb1ELb1EEEvNS_9FwdParamsE)
        /*0014*/ 	.short	0x0160
        /*0016*/ 	.short	0x00e8


	//----- nvinfo : EIATTR_CBANK_PARAM_SIZE
	.align		4
.L_2514:
        /*0018*/ 	.byte	0x03, 0x19
        /*001a*/ 	.short	0x00e8


	//----- nvinfo : EIATTR_KPARAM_INFO
	.align		4
        /*001c*/ 	.byte	0x04, 0x17
        /*001e*/ 	.short	(.L_2516 - .L_2515)
.L_2515:
        /*0020*/ 	.word	0x00000000
        /*0024*/ 	.short	0x0000
        /*0026*/ 	.short	0x0000
        /*0028*/ 	.byte	0x00, 0xf0, 0xa1, 0x03


	//----- nvinfo : EIATTR_MAXREG_COUNT
	.align		4
.L_2516:
        /*002c*/ 	.byte	0x03, 0x1b
        /*002e*/ 	.short	0x00ff


	//----- nvinfo : EIATTR_NUM_BARRIERS
	.align		4
        /*0030*/ 	.byte	0x02, 0x4c
        /*0032*/ 	.byte	0x01
	.zero		1


	//----- nvinfo : EIATTR_MERCURY_ISA_VERSION
	.align		4
        /*0034*/ 	.byte	0x03, 0x5f
        /*0036*/ 	.short	0x0000


	//----- nvinfo : EIATTR_COOP_GROUP_MASK_REGIDS
	.align		4
        /*0038*/ 	.byte	0x04, 0x29
        /*003a*/ 	.short	(.L_2518 - .L_2517)


	//   ....[0]....
.L_2517:
        /*003c*/ 	.word	0xffffffff


	//   ....[1]....
        /*0040*/ 	.word	0xffffffff


	//   ....[2]....
        /*0044*/ 	.word	0xffffffff


	//   ....[3]....
        /*0048*/ 	.word	0xffffffff


	//   ....[4]....
        /*004c*/ 	.word	0xffffffff


	//   ....[5]....
        /*0050*/ 	.word	0xffffffff


	//   ....[6]....
        /*0054*/ 	.word	0xffffffff


	//   ....[7]....
        /*0058*/ 	.word	0xffffffff


	//   ....[8]....
        /*005c*/ 	.word	0xffffffff


	//   ....[9]....
        /*0060*/ 	.word	0xffffffff


	//   ....[10]....
        /*0064*/ 	.word	0xffffffff


	//   ....[11]....
        /*0068*/ 	.word	0xffffffff


	//   ....[12]....
        /*006c*/ 	.word	0xffffffff


	//   ....[13]....
        /*0070*/ 	.word	0xffffffff


	//   ....[14]....
        /*0074*/ 	.word	0xffffffff


	//   ....[15]....
        /*0078*/ 	.word	0xffffffff


	//   ....[16]....
        /*007c*/ 	.word	0xffffffff


	//   ....[17]....
        /*0080*/ 	.word	0xffffffff


	//   ....[18]....
        /*0084*/ 	.word	0xffffffff


	//   ....[19]....
        /*0088*/ 	.word	0xffffffff


	//   ....[20]....
        /*008c*/ 	.word	0xffffffff


	//   ....[21]....
        /*0090*/ 	.word	0xffffffff


	//   ....[22]....
        /*0094*/ 	.word	0xffffffff


	//   ....[23]....
        /*0098*/ 	.word	0xffffffff


	//   ....[24]....
        /*009c*/ 	.word	0xffffffff


	//   ....[25]....
        /*00a0*/ 	.word	0xffffffff


	//   ....[26]....
        /*00a4*/ 	.word	0xffffffff


	//   ....[27]....
        /*00a8*/ 	.word	0xffffffff


	//----- nvinfo : EIATTR_COOP_GROUP_INSTR_OFFSETS
	.align		4
.L_2518:
        /*00ac*/ 	.byte	0x04, 0x28
        /*00ae*/ 	.short	(.L_2520 - .L_2519)


	//   ....[0]....
.L_2519:
        /*00b0*/ 	.word	0x00016340


	//   ....[1]....
        /*00b4*/ 	.word	0x00016370


	//   ....[2]....
        /*00b8*/ 	.word	0x00016390


	//   ....[3]....
        /*00bc*/ 	.word	0x000163b0


	//   ....[4]....
        /*00c0*/ 	.word	0x000163d0


	//   ....[5]....
        /*00c4*/ 	.word	0x00016b00


	//   ....[6]....
        /*00c8*/ 	.word	0x00016b20


	//   ....[7]....
        /*00cc*/ 	.word	0x00016b40


	//   ....[8]....
        /*00d0*/ 	.word	0x00016b60


	//   ....[9]....
        /*00d4*/ 	.word	0x00016b80


	//   ....[10]....
        /*00d8*/ 	.word	0x00016c90


	//   ....[11]....
        /*00dc*/ 	.word	0x00016cf0


	//   ....[12]....
        /*00e0*/ 	.word	0x00016d20


	//   ....[13]....
        /*00e4*/ 	.word	0x00016d30


	//   ....[14]....
        /*00e8*/ 	.word	0x00016db0


	//   ....[15]....
        /*00ec*/ 	.word	0x00016e10


	//   ....[16]....
        /*00f0*/ 	.word	0x00016ec0


	//   ....[17]....
        /*00f4*/ 	.word	0x00016ef0


	//   ....[18]....
        /*00f8*/ 	.word	0x00017e70


	//   ....[19]....
        /*00fc*/ 	.word	0x00017ee0


	//   ....[20]....
        /*0100*/ 	.word	0x00017f40


	//   ....[21]....
        /*0104*/ 	.word	0x00017fa0


	//   ....[22]....
        /*0108*/ 	.word	0x00018000


	//   ....[23]....
        /*010c*/ 	.word	0x00018770


	//   ....[24]....
        /*0110*/ 	.word	0x000187d0


	//   ....[25]....
        /*0114*/ 	.word	0x00018830


	//   ....[26]....
        /*0118*/ 	.word	0x00018890


	//   ....[27]....
        /*011c*/ 	.word	0x000188f0


	//----- nvinfo : EIATTR_EXIT_INSTR_OFFSETS
	.align		4
.L_2520:
        /*0120*/ 	.byte	0x04, 0x1c
        /*0122*/ 	.short	(.L_2522 - .L_2521)


	//   ....[0]....
.L_2521:
        /*0124*/ 	.word	0x000007e0


	//   ....[1]....
        /*0128*/ 	.word	0x00017e20


	//----- nvinfo : EIATTR_MAX_THREADS
	.align		4
.L_2522:
        /*012c*/ 	.byte	0x04, 0x05
        /*012e*/ 	.short	(.L_2524 - .L_2523)
.L_2523:
        /*0130*/ 	.word	0x00000080
        /*0134*/ 	.word	0x00000001
        /*0138*/ 	.word	0x00000001


	//----- nvinfo : EIATTR_CRS_STACK_SIZE
	.align		4
.L_2524:
        /*013c*/ 	.byte	0x04, 0x1e
        /*013e*/ 	.short	(.L_2526 - .L_2525)
.L_2525:
        /*0140*/ 	.word	0x00000000
.L_2526:


//--------------------- .nv.info._ZN10layer_norm13ln_fwd_kernelINS_13Kernel_traitsIf13__nv_bfloat16fS2_fjLj7168ELj1ELj1ELj4ELj16ENS_18Kernel_traits_baseILj7168EfS2_fS2_fjLj128EEEEELb1ELb1ELb0ELb0EEEvNS_9FwdParamsE --------------------------
	.section	.nv.info._ZN10layer_norm13ln_fwd_kernelINS_13Kernel_traitsIf13__nv_bfloat16fS2_fjLj7168ELj1ELj1ELj4ELj16ENS_18Kernel_traits_baseILj7168EfS2_fS2_fjLj128EEEEELb1ELb1ELb0ELb0EEEvNS_9FwdParamsE,"",@"SHT_CUDA_INFO"
	.sectionflags	@""
	.align	4


	//----- nvinfo : EIATTR_CUDA_API_VERSION
	.align		4
        /*0000*/ 	.byte	0x04, 0x37
        /*0002*/ 	.short	(.L_2528 - .L_2527)
.L_2527:
        /*0004*/ 	.word	0x00000082


	//----- nvinfo : EIATTR_SW2861232_WAR
	.align		4
.L_2528:
        /*0008*/ 	.byte	0x01, 0x35
	.zero		2


	//----- nvinfo : EIATTR_PARAM_CBANK
	.align		4
        /*000c*/ 	.byte	0x04, 0x0a
        /*000e*/ 	.short	(.L_2530 - .L_2529)
	.align		4
.L_2529:
        /*0010*/ 	.word	index@(.nv.constant0._ZN10layer_norm13ln_fwd_kernelINS_13Kernel_traitsIf13__nv_bfloat16fS2_fjLj7168ELj1ELj1ELj4ELj16ENS_18Kernel_traits_baseILj7168EfS2_fS2_fjLj128EEEEELb1ELb1ELb0ELb0EEEvNS_9FwdParamsE)
        /*0014*/ 	.short	0x0160
        /*0016*/ 	.short	0x00e8


	//----- nvinfo : EIATTR_CBANK_PARAM_SIZE
	.align		4
.L_2530:
        /*0018*/ 	.byte	0x03, 0x19
        /*001a*/ 	.short	0x00e8


	//----- nvinfo : EIATTR_KPARAM_INFO
	.align		4
        /*001c*/ 	.byte	0x04, 0x17
        /*001e*/ 	.short	(.L_2532 - .L_2531)
.L_2531:
        /*0020*/ 	.word	0x00000000
        /*0024*/ 	.short	0x0000
        /*0026*/ 	.short	0x0000
        /*0028*/ 	.byte	0x00, 0xf0, 0xa1, 0x03


	//----- nvinfo : EIATTR_MAXREG_COUNT
	.align		4
.L_2532:
        /*002c*/ 	.byte	0x03, 0x1b
        /*002e*/ 	.short	0x00ff


	//----- nvinfo : EIATTR_NUM_BARRIERS
	.align		4
        /*0030*/ 	.byte	0x02, 0x4c
        /*0032*/ 	.byte	0x01
	.zero		1


	//----- nvinfo : EIATTR_ANNOTATIONS
	.align		4
        /*0034*/ 	.byte	0x04, 0x55
        /*0036*/ 	.short	(.L_2534 - .L_2533)


	//   ....[0]....
.L_2533:
        /*0038*/ 	.word	0x00000001
        /*003c*/ 	.byte	0xb0, 0x06, 0x00, 0x00, 0x01, 0x00, 0x00, 0x00, 0xc0, 0x06, 0x00, 0x00, 0x01, 0x00, 0x00, 0x00
        /*004c*/ 	.byte	0x40, 0x12, 0x00, 0x00, 0x01, 0x00, 0x00, 0x00, 0x60, 0x58, 0x01, 0x00, 0x01, 0x00, 0x00, 0x00
        /*005c*/ 	.byte	0x50, 0x5c, 0x01, 0x00, 0x01, 0x00, 0x00, 0x00, 0x60, 0x5c, 0x01, 0x00, 0x01, 0x00, 0x00, 0x00
        /*006c*/ 	.byte	0x70, 0x5c, 0x01, 0x00, 0x01, 0x00, 0x00, 0x00, 0x80, 0x5c, 0x01, 0x00


	//----- nvinfo : EIATTR_MERCURY_ISA_VERSION
	.align		4
.L_2534:
        /*0078*/ 	.byte	0x03, 0x5f
        /*007a*/ 	.short	0x0000


	//----- nvinfo : EIATTR_COOP_GROUP_MASK_REGIDS
	.align		4
        /*007c*/ 	.byte	0x04, 0x29
        /*007e*/ 	.short	(.L_2536 - .L_2535)


	//   ....[0]....
.L_2535:
        /*0080*/ 	.word	0xffffffff


	//   ....[1]....
        /*0084*/ 	.word	0xffffffff


	//   ....[2]....
        /*0088*/ 	.word	0xffffffff


	//   ....[3]....
        /*008c*/ 	.word	0xffffffff


	//   ....[4]....
        /*0090*/ 	.word	0xffffffff


	//   ....[5]....
        /*0094*/ 	.word	0xffffffff


	//   ....[6]....
        /*0098*/ 	.word	0xffffffff


	//   ....[7]....
        /*009c*/ 	.word	0xffffffff


	//   ....[8]....
        /*00a0*/ 	.word	0xffffffff


	//   ....[9]....
        /*00a4*/ 	.word	0xffffffff


	//   ....[10]....
        /*00a8*/ 	.word	0xffffffff


	//   ....[11]....
        /*00ac*/ 	.word	0xffffffff


	//   ....[12]....
        /*00b0*/ 	.word	0xffffffff


	//   ....[13]....
        /*00b4*/ 	.word	0xffffffff


	//   ....[14]....
        /*00b8*/ 	.word	0xffffffff


	//   ....[15]....
        /*00bc*/ 	.word	0xffffffff


	//   ....[16]....
        /*00c0*/ 	.word	0xffffffff


	//   ....[17]....
        /*00c4*/ 	.word	0xffffffff


	//   ....[18]....
        /*00c8*/ 	.word	0xffffffff


	//   ....[19]....
        /*00cc*/ 	.word	0xffffffff


	//   ....[20]....
        /*00d0*/ 	.word	0xffffffff


	//   ....[21]....
        /*00d4*/ 	.word	0xffffffff


	//   ....[22]....
        /*00d8*/ 	.word	0xffffffff


	//   ....[23]....
        /*00dc*/ 	.word	0xffffffff


	//   ....[24]....
        /*00e0*/ 	.word	0xffffffff


	//   ....[25]....
        /*00e4*/ 	.word	0xffffffff


	//   ....[26]....
        /*00e8*/ 	.word	0xffffffff


	//   ....[27]....
        /*00ec*/ 	.word	0xffffffff


	//----- nvinfo : EIATTR_COOP_GROUP_INSTR_OFFSETS
	.align		4
.L_2536:
        /*00f0*/ 	.byte	0x04, 0x28
        /*00f2*/ 	.short	(.L_2538 - .L_2537)


	//   ....[0]....
.L_2537:
        /*00f4*/ 	.word	0x00014f60


	//   ....[1]....
        /*00f8*/ 	.word	0x00014f90


	//   ....[2]....
        /*00fc*/ 	.word	0x00014fc0


	//   ....[3]....
        /*0100*/ 	.word	0x00014fe0


	//   ....[4]....
        /*0104*/ 	.word	0x00015000


	//   ....[5]....
        /*0108*/ 	.word	0x00015740


	//   ....[6]....
        /*010c*/ 	.word	0x00015760


	//   ....[7]....
        /*0110*/ 	.word	0x00015780


	//   ....[8]....
        /*0114*/ 	.word	0x000157a0


	//   ....[9]....
        /*0118*/ 	.word	0x000157c0


	//   ....[10]....
        /*011c*/ 	.word	0x000158f0


	//   ....[11]....
        /*0120*/ 	.word	0x00015940


	//   ....[12]....
        /*0124*/ 	.word	0x000159c0


	//   ....[13]....
        /*0128*/ 	.word	0x00015a10


	//   ....[14]....
        /*012c*/ 	.word	0x00015a30


	//   ....[15]....
        /*0130*/ 	.word	0x00015ad0


	//   ....[16]....
        /*0134*/ 	.word	0x00015b40


	//   ....[17]....
        /*0138*/ 	.word	0x00015b50


	//   ....[18]....
        /*013c*/ 	.word	0x00016cd0


	//   ....[19]....
        /*0140*/ 	.word	0x00016d40


	//   ....[20]....
        /*0144*/ 	.word	0x00016db0


	//   ....[21]....
        /*0148*/ 	.word	0x00016e20


	//   ....[22]....
        /*014c*/ 	.word	0x00016e90


	//   ....[23]....
        /*0150*/ 	.word	0x00017620


	//   ....[24]....
        /*0154*/ 	.word	0x00017680


	//   ....[25]....
        /*0158*/ 	.word	0x000176e0


	//   ....[26]....
        /*015c*/ 	.word	0x00017740


	//   ....[27]....
        /*0160*/ 	.word	0x000177a0


	//----- nvinfo : EIATTR_EXIT_INSTR_OFFSETS
	.align		4
.L_2538:
        /*0164*/ 	.byte	0x04, 0x1c
        /*0166*/ 	.short	(.L_2540 - .L_2539)


	//   ....[0]....
.L_2539:
        /*0168*/ 	.word	0x00001050


	//   ....[1]....
        /*016c*/ 	.word	0x00016c70


	//----- nvinfo : EIATTR_MAX_THREADS
	.align		4
.L_2540:
        /*0170*/ 	.byte	0x04, 0x05
        /*0172*/ 	.short	(.L_2542 - .L_2541)
.L_2541:
        /*0174*/ 	.word	0x00000080
        /*0178*/ 	.word	0x00000001
        /*017c*/ 	.word	0x00000001


	//----- nvinfo : EIATTR_CRS_STACK_SIZE
	.align		4
.L_2542:
        /*0180*/ 	.byte	0x04, 0x1e
        /*0182*/ 	.short	(.L_2544 - .L_2543)
.L_2543:
        /*0184*/ 	.word	0x00000000
.L_2544:


//--------------------- .nv.info._ZN10layer_norm13ln_fwd_kernelINS_13Kernel_traitsIf13__nv_bfloat16fS2_fjLj7168ELj1ELj1ELj4ELj16ENS_18Kernel_traits_baseILj7168EfS2_fS2_fjLj128EEEEELb1ELb1ELb0ELb1EEEvNS_9FwdParamsE --------------------------
	.section	.nv.info._ZN10layer_norm13ln_fwd_kernelINS_13Kernel_traitsIf13__nv_bfloat16fS2_fjLj7168ELj1ELj1ELj4ELj16ENS_18Kernel_traits_baseILj7168EfS2_fS2_fjLj128EEEEELb1ELb1ELb0ELb1EEEvNS_9FwdParamsE,"",@"SHT_CUDA_INFO"
	.sectionflags	@""
	.align	4


	//----- nvinfo : EIATTR_CUDA_API_VERSION
	.align		4
        /*0000*/ 	.byte	0x04, 0x37
        /*0002*/ 	.short	(.L_2546 - .L_2545)
.L_2545:
        /*0004*/ 	.word	0x00000082


	//----- nvinfo : EIATTR_SW2861232_WAR
	.align		4
.L_2546:
        /*0008*/ 	.byte	0x01, 0x35
	.zero		2


	//----- nvinfo : EIATTR_PARAM_CBANK
	.align		4
        /*000c*/ 	.byte	0x04, 0x0a
        /*000e*/ 	.short	(.L_2548 - .L_2547)
	.align		4
.L_2547:
        /*0010*/ 	.word	index@(.nv.constant0._ZN10layer_norm13ln_fwd_kernelINS_13Kernel_traitsIf13__nv_bfloat16fS2_fjLj7168ELj1ELj1ELj4ELj16ENS_18Kernel_traits_baseILj7168EfS2_fS2_fjLj128EEEEELb1ELb1ELb0ELb1EEEvNS_9FwdParamsE)
        /*0014*/ 	.short	0x0160
        /*0016*/ 	.short	0x00e8


	//----- nvinfo : EIATTR_CBANK_PARAM_SIZE
	.align		4
.L_2548:
        /*0018*/ 	.byte	0x03, 0x19
        /*001a*/ 	.short	0x00e8


	//----- nvinfo : EIATTR_KPARAM_INFO
	.align		4
        /*001c*/ 	.byte	0x04, 0x17
        /*001e*/ 	.short	(.L_2550 - .L_2549)
.L_2549:
        /*0020*/ 	.word	0x00000000
        /*0024*/ 	.short	0x0000
        /*0026*/ 	.short	0x0000
        /*0028*/ 	.byte	0x00, 0xf0, 0xa1, 0x03


	//----- nvinfo : EIATTR_MAXREG_COUNT
	.align		4
.L_2550:
        /*002c*/ 	.byte	0x03, 0x1b
        /*002e*/ 	.short	0x00ff


	//----- nvinfo : EIATTR_NUM_BARRIERS
	.align		4
        /*0030*/ 	.byte	0x02, 0x4c
        /*0032*/ 	.byte	0x01
	.zero		1


	//----- nvinfo : EIATTR_ANNOTATIONS
	.align		4
        /*0034*/ 	.byte	0x04, 0x55
        /*0036*/ 	.short	(.L_2552 - .L_2551)


	//   ....[0]....
.L_2551:
        /*0038*/ 	.word	0x00000001
        /*003c*/ 	.byte	0xf0, 0x0a, 0x00, 0x00, 0x01, 0x00, 0x00, 0x00, 0x00, 0x0b, 0x00, 0x00, 0x01, 0x00, 0x00, 0x00
        /*004c*/ 	.byte	0x70, 0x4e, 0x01, 0x00, 0x01, 0x00, 0x00, 0x00, 0xa0, 0x4e, 0x01, 0x00, 0x01, 0x00, 0x00, 0x00
        /*005c*/ 	.byte	0xf0, 0x50, 0x01, 0x00, 0x01, 0x00, 0x00, 0x00, 0x60, 0x51, 0x01, 0x00


	//----- nvinfo : EIATTR_MERCURY_ISA_VERSION
	.align		4
.L_2552:
        /*0068*/ 	.byte	0x03, 0x5f
        /*006a*/ 	.short	0x0000


	//----- nvinfo : EIATTR_COOP_GROUP_MASK_REGIDS
	.align		4
        /*006c*/ 	.byte	0x04, 0x29
        /*006e*/ 	.short	(.L_2554 - .L_2553)


	//   ....[0]....
.L_2553:
        /*0070*/ 	.word	0xffffffff


	//   ....[1]....
        /*0074*/ 	.word	0xffffffff


	//   ....[2]....
        /*0078*/ 	.word	0xffffffff


	//   ....[3]....
        /*007c*/ 	.word	0xffffffff


	//   ....[4]....
        /*0080*/ 	.word	0xffffffff


	//   ....[5]....
        /*0084*/ 	.word	0xffffffff


	//   ....[6]....
        /*0088*/ 	.word	0xffffffff


	//   ....[7]....
        /*008c*/ 	.word	0xffffffff


	//   ....[8]....
        /*0090*/ 	.word	0xffffffff


	//   ....[9]....
        /*0094*/ 	.word	0xffffffff


	//   ....[10]....
        /*0098*/ 	.word	0xffffffff


	//   ....[11]....
        /*009c*/ 	.word	0xffffffff


	//   ....[12]....
        /*00a0*/ 	.word	0xffffffff


	//   ....[13]....
        /*00a4*/ 	.word	0xffffffff


	//   ....[14]....
        /*00a8*/ 	.word	0xffffffff


	//   ....[15]....
        /*00ac*/ 	.word	0xffffffff


	//   ....[16]....
        /*00b0*/ 	.word	0xffffffff


	//   ....[17]....
        /*00b4*/ 	.word	0xffffffff


	//   ....[18]....
        /*00b8*/ 	.word	0xffffffff


	//   ....[19]....
        /*00bc*/ 	.word	0xffffffff


	//   ....[20]....
        /*00c0*/ 	.word	0xffffffff


	//   ....[21]....
        /*00c4*/ 	.word	0xffffffff


	//   ....[22]....
        /*00c8*/ 	.word	0xffffffff


	//   ....[23]....
        /*00cc*/ 	.word	0xffffffff


	//   ....[24]....
        /*00d0*/ 	.word	0xffffffff


	//   ....[25]....
        /*00d4*/ 	.word	0xffffffff


	//   ....[26]....
        /*00d8*/ 	.word	0xffffffff


	//   ....[27]....
        /*00dc*/ 	.word	0xffffffff


	//----- nvinfo : EIATTR_COOP_GROUP_INSTR_OFFSETS
	.align		4
.L_2554:
        /*00e0*/ 	.byte	0x04, 0x28
        /*00e2*/ 	.short	(.L_2556 - .L_2555)


	//   ....[0]....
.L_2555:
        /*00e4*/ 	.word	0x00014600


	//   ....[1]....
        /*00e8*/ 	.word	0x00014630


	//   ....[2]....
        /*00ec*/ 	.word	0x00014650


	//   ....[3]....
        /*00f0*/ 	.word	0x00014670


	//   ....[4]....
        /*00f4*/ 	.word	0x00014690


	//   ....[5]....
        /*00f8*/ 	.word	0x00014dc0


	//   ....[6]....
        /*00fc*/ 	.word	0x00014de0


	//   ....[7]....
        /*0100*/ 	.word	0x00014e00


	//   ....[8]....
        /*0104*/ 	.word	0x00014e20


	//   ....[9]....
        /*0108*/ 	.word	0x00014e40


	//   ....[10]....
        /*010c*/ 	.word	0x00014f90


	//   ....[11]....
        /*0110*/ 	.word	0x00014fb0


	//   ....[12]....
        /*0114*/ 	.word	0x00014fc0


	//   ....[13]....
        /*0118*/ 	.word	0x00015080


	//   ....[14]....
        /*011c*/ 	.word	0x000150b0


	//   ....[15]....
        /*0120*/ 	.word	0x00015180


	//   ....[16]....
        /*0124*/ 	.word	0x000151c0


	//   ....[17]....
        /*0128*/ 	.word	0x000151e0


	//   ....[18]....
        /*012c*/ 	.word	0x00016120


	//   ....[19]....
        /*0130*/ 	.word	0x00016190


	//   ....[20]....
        /*0134*/ 	.word	0x00016200


	//   ....[21]....
        /*0138*/ 	.word	0x00016270


	//   ....[22]....
        /*013c*/ 	.word	0x000162e0


	//   ....[23]....
        /*0140*/ 	.word	0x00016a50


	//   ....[24]....
        /*0144*/ 	.word	0x00016ab0


	//   ....[25]....
        /*0148*/ 	.word	0x00016b10


	//   ....[26]....
        /*014c*/ 	.word	0x00016b70


	//   ....[27]....
        /*0150*/ 	.word	0x00016bd0


	//----- nvinfo : EIATTR_EXIT_INSTR_OFFSETS
	.align		4
.L_2556:
        /*0154*/ 	.byte	0x04, 0x1c
        /*0156*/ 	.short	(.L_2558 - .L_2557)


	//   ....[0]....
.L_2557:
        /*0158*/ 	.word	0x00000820


	//   ....[1]....
        /*015c*/ 	.word	0x000160c0


	//----- nvinfo : EIATTR_MAX_THREADS
	.align		4
.L_2558:
        /*0160*/ 	.byte	0x04, 0x05
        /*0162*/ 	.short	(.L_2560 - .L_2559)
.L_2559:
        /*0164*/ 	.word	0x00000080
        /*0168*/ 	.word	0x00000001
        /*016c*/ 	.word	0x00000001


	//----- nvinfo : EIATTR_CRS_STACK_SIZE
	.align		4
.L_2560:
        /*0170*/ 	.byte	0x04, 0x1e
        /*0172*/ 	.short	(.L_2562 - .L_2561)
.L_2561:
        /*0174*/ 	.word	0x00000000
.L_2562:


//--------------------- .nv.info._ZN10layer_norm13ln_fwd_kernelINS_13Kernel_traitsIf13__nv_bfloat16fS2_fjLj7168ELj1ELj1ELj4ELj16ENS_18Kernel_traits_baseILj7168EfS2_fS2_fjLj128EEEEELb1ELb1ELb1ELb0EEEvNS_9FwdParamsE --------------------------
	.section	.nv.info._ZN10layer_norm13ln_fwd_kernelINS_13Kernel_traitsIf13__nv_bfloat16fS2_fjLj7168ELj1ELj1ELj4ELj16ENS_18Kernel_traits_baseILj7168EfS2_fS2_fjLj128EEEEELb1ELb1ELb1ELb0EEEvNS_9FwdParamsE,"",@"SHT_CUDA_INFO"
	.sectionflags	@""
	.align	4


	//----- nvinfo : EIATTR_CUDA_API_VERSION
	.align		4
        /*0000*/ 	.byte	0x04, 0x37
        /*0002*/ 	.short	(.L_2564 - .L_2563)
.L_2563:
        /*0004*/ 	.word	0x00000082


	//----- nvinfo : EIATTR_SW2861232_WAR
	.align		4
.L_2564:
        /*0008*/ 	.byte	0x01, 0x35
	.zero		2


	//----- nvinfo : EIATTR_PARAM_CBANK
	.align		4
        /*000c*/ 	.byte	0x04, 0x0a
        /*000e*/ 	.short	(.L_2566 - .L_2565)
	.align		4
.L_2565:
        /*0010*/ 	.word	index@(.nv.constant0._ZN10layer_norm13ln_fwd_kernelINS_13Kernel_traitsIf13__nv_bfloat16fS2_fjLj7168ELj1ELj1ELj4ELj16ENS_18Kernel_traits_baseILj7168EfS2_fS2_fjLj128EEEEELb1ELb1ELb1ELb0EEEvNS_9FwdParamsE)
        /*0014*/ 	.short	0x0160
        /*0016*/ 	.short	0x00e8


	//----- nvinfo : EIATTR_CBANK_PARAM_SIZE
	.align		4
.L_2566:
        /*0018*/ 	.byte	0x03, 0x19
        /*001a*/ 	.short	0x00e8


	//----- nvinfo : EIATTR_KPARAM_INFO
	.align		4
        /*001c*/ 	.byte	0x04, 0x17
        /*001e*/ 	.short	(.L_2568 - .L_2567)
.L_2567:
        /*0020*/ 	.word	0x00000000
        /*0024*/ 	.short	0x0000
        /*0026*/ 	.short	0x0000
        /*0028*/ 	.byte	0x00, 0xf0, 0xa1, 0x03


	//----- nvinfo : EIATTR_MAXREG_COUNT
	.align		4
.L_2568:
        /*002c*/ 	.byte	0x03, 0x1b
        /*002e*/ 	.short	0x00ff


	//----- nvinfo : EIATTR_NUM_BARRIERS
	.align		4
        /*0030*/ 	.byte	0x02, 0x4c
        /*0032*/ 	.byte	0x01
	.zero		1


	//----- nvinfo : EIATTR_ANNOTATIONS
	.align		4
        /*0034*/ 	.byte	0x04, 0x55
        /*0036*/ 	.short	(.L_2570 - .L_2569)


	//   ....[0]....
.L_2569:
        /* <DEDUP_REMOVED lines=19> */


	//----- nvinfo : EIATTR_MERCURY_ISA_VERSION
	.align		4
.L_2570:
        /*0150*/ 	.byte	0x03, 0x5f
        /*0152*/ 	.short	0x0000


	//----- nvinfo : EIATTR_COOP_GROUP_MASK_REGIDS
	.align		4
        /*0154*/ 	.byte	0x04, 0x29
        /*0156*/ 	.short	(.L_2572 - .L_2571)


	//   ....[0]....
.L_2571:
        /*0158*/ 	.word	0xffffffff


	//   ....[1]....
        /*015c*/ 	.word	0xffffffff


	//   ....[2]....
        /*0160*/ 	.word	0xffffffff


	//   ....[3]....
        /*0164*/ 	.word	0xffffffff


	//   ....[4]....
        /*0168*/ 	.word	0xffffffff


	//   ....[5]....
        /*016c*/ 	.word	0xffffffff


	//   ....[6]....
        /*0170*/ 	.word	0xffffffff


	//   ....[7]....
        /*0174*/ 	.word	0xffffffff


	//   ....[8]....
        /*0178*/ 	.word	0xffffffff


	//   ....[9]....
        /*017c*/ 	.word	0xffffffff


	//   ....[10]....
        /*0180*/ 	.word	0xffffffff


	//   ....[11]....
        /*0184*/ 	.word	0xffffffff


	//   ....[12]....
        /*0188*/ 	.word	0xffffffff


	//   ....[13]....
        /*018c*/ 	.word	0xffffffff


	//   ....[14]....
        /*0190*/ 	.word	0xffffffff


	//   ....[15]....
        /*0194*/ 	.word	0xffffffff


	//   ....[16]....
        /*0198*/ 	.word	0xffffffff


	//   ....[17]....
        /*019c*/ 	.word	0xffffffff


	//   ....[18]....
        /*01a0*/ 	.word	0xffffffff


	//   ....[19]....
        /*01a4*/ 	.word	0xffffffff


	//   ....[20]....
        /*01a8*/ 	.word	0xffffffff


	//   ....[21]....
        /*01ac*/ 	.word	0xffffffff


	//   ....[22]....
        /*01b0*/ 	.word	0xffffffff


	//   ....[23]....
        /*01b4*/ 	.word	0xffffffff


	//   ....[24]....
        /*01b8*/ 	.word	0xffffffff


	//   ....[25]....
        /*01bc*/ 	.word	0xffffffff


	//   ....[26]....
        /*01c0*/ 	.word	0xffffffff


	//   ....[27]....
        /*01c4*/ 	.word	0xffffffff


	//----- nvinfo : EIATTR_COOP_GROUP_INSTR_OFFSETS
	.align		4
.L_2572:
        /*01c8*/ 	.byte	0x04, 0x28
        /*01ca*/ 	.short	(.L_2574 - .L_2573)


	//   ....[0]....
.L_2573:
        /*01cc*/ 	.word	0x000177f0


	//   ....[1]....
        /*01d0*/ 	.word	0x00017830


	//   ....[2]....
        /*01d4*/ 	.word	0x00017850


	//   ....[3]....
        /*01d8*/ 	.word	0x00017870


	//   ....[4]....
        /*01dc*/ 	.word	0x00017890


	//   ....[5]....
        /*01e0*/ 	.word	0x00017fd0


	//   ....[6]....
        /*01e4*/ 	.word	0x00017ff0


	//   ....[7]....
        /*01e8*/ 	.word	0x00018010


	//   ....[8]....
        /*01ec*/ 	.word	0x00018030


	//   ....[9]....
        /*01f0*/ 	.word	0x00018050


	//   ....[10]....
        /*01f4*/ 	.word	0x00018170


	//   ....[11]....
        /*01f8*/ 	.word	0x000181e0


	//   ....[12]....
        /*01fc*/ 	.word	0x00018230


	//   ....[13]....
        /*0200*/ 	.word	0x00018270


	//   ....[14]....
        /*0204*/ 	.word	0x000182b0


	//   ....[15]....
        /*0208*/ 	.word	0x00018340


	//   ....[16]....
        /*020c*/ 	.word	0x000183a0


	//   ....[17]....
        /*0210*/ 	.word	0x000183b0


	//   ....[18]....
        /*0214*/ 	.word	0x00019640


	//   ....[19]....
        /*0218*/ 	.word	0x000196b0


	//   ....[20]....
        /*021c*/ 	.word	0x00019720


	//   ....[21]....
        /*0220*/ 	.word	0x00019790


	//   ....[22]....
        /*0224*/ 	.word	0x00019800


	//   ....[23]....
        /*0228*/ 	.word	0x00019f90


	//   ....[24]....
        /*022c*/ 	.word	0x00019ff0


	//   ....[25]....
        /*0230*/ 	.word	0x0001a050


	//   ....[26]....
        /*0234*/ 	.word	0x0001a0b0


	//   ....[27]....
        /*0238*/ 	.word	0x0001a110


	//----- nvinfo : EIATTR_EXIT_INSTR_OFFSETS
	.align		4
.L_2574:
        /*023c*/ 	.byte	0x04, 0x1c
        /*023e*/ 	.short	(.L_2576 - .L_2575)


	//   ....[0]....
.L_2575:
        /*0240*/ 	.word	0x00001070


	//   ....[1]....
        /*0244*/ 	.word	0x000195e0


	//----- nvinfo : EIATTR_MAX_THREADS
	.align		4
.L_2576:
        /*0248*/ 	.byte	0x04, 0x05
        /*024a*/ 	.short	(.L_2578 - .L_2577)
.L_2577:
        /*024c*/ 	.word	0x00000080
        /*0250*/ 	.word	0x00000001
        /*0254*/ 	.word	0x00000001


	//----- nvinfo : EIATTR_CRS_STACK_SIZE
	.align		4
.L_2578:
        /*0258*/ 	.byte	0x04, 0x1e
        /*025a*/ 	.short	(.L_2580 - .L_2579)
.L_2579:
        /*025c*/ 	.word	0x00000000
.L_2580:


//--------------------- .nv.info._ZN10layer_norm13ln_fwd_kernelINS_13Kernel_traitsIf13__nv_bfloat16fS2_fjLj7168ELj1ELj1ELj4ELj16ENS_18Kernel_traits_baseILj7168EfS2_fS2_fjLj128EEEEELb1ELb1ELb1ELb1EEEvNS_9FwdParamsE --------------------------
	.section	.nv.info._ZN10layer_norm13ln_fwd_kernelINS_13Kernel_traitsIf13__nv_bfloat16fS2_fjLj7168ELj1ELj1ELj4ELj16ENS_18Kernel_traits_baseILj7168EfS2_fS2_fjLj128EEEEELb1ELb1ELb1ELb1EEEvNS_9FwdParamsE,"",@"SHT_CUDA_INFO"
	.sectionflags	@""
	.align	4


	//----- nvinfo : EIATTR_CUDA_API_VERSION
	.align		4
        /*0000*/ 	.byte	0x04, 0x37
        /*0002*/ 	.short	(.L_2582 - .L_2581)
.L_2581:
        /*0004*/ 	.word	0x00000082


	//----- nvinfo : EIATTR_SW2861232_WAR
	.align		4
.L_2582:
        /*0008*/ 	.byte	0x01, 0x35
	.zero		2


	//----- nvinfo : EIATTR_PARAM_CBANK
	.align		4
        /*000c*/ 	.byte	0x04, 0x0a
        /*000e*/ 	.short	(.L_2584 - .L_2583)
	.align		4
.L_2583:
        /*0010*/ 	.word	index@(.nv.constant0._ZN10layer_norm13ln_fwd_kernelINS_13Kernel_traitsIf13__nv_bfloat16fS2_fjLj7168ELj1ELj1ELj4ELj16ENS_18Kernel_traits_baseILj7168EfS2_fS2_fjLj128EEEEELb1ELb1ELb1ELb1EEEvNS_9FwdParamsE)
        /*0014*/ 	.short	0x0160
        /*0016*/ 	.short	0x00e8


	//----- nvinfo : EIATTR_CBANK_PARAM_SIZE
	.align		4
.L_2584:
        /*0018*/ 	.byte	0x03, 0x19
        /*001a*/ 	.short	0x00e8


	//----- nvinfo : EIATTR_KPARAM_INFO
	.align		4
        /*001c*/ 	.byte	0x04, 0x17
        /*001e*/ 	.short	(.L_2586 - .L_2585)
.L_2585:
        /*0020*/ 	.word	0x00000000
        /*0024*/ 	.short	0x0000
        /*0026*/ 	.short	0x0000
        /*0028*/ 	.byte	0x00, 0xf0, 0xa1, 0x03


	//----- nvinfo : EIATTR_MAXREG_COUNT
	.align		4
.L_2586:
        /*002c*/ 	.byte	0x03, 0x1b
        /*002e*/ 	.short	0x00ff


	//----- nvinfo : EIATTR_NUM_BARRIERS
	.align		4
        /*0030*/ 	.byte	0x02, 0x4c
        /*0032*/ 	.byte	0x01
	.zero		1


	//----- nvinfo : EIATTR_ANNOTATIONS
	.align		4
        /*0034*/ 	.byte	0x04, 0x55
        /*0036*/ 	.short	(.L_2588 - .L_2587)


	//   ....[0]....
.L_2587:
        /* <DEDUP_REMOVED lines=12> */


	//----- nvinfo : EIATTR_MERCURY_ISA_VERSION
	.align		4
.L_2588:
        /*00e8*/ 	.byte	0x03, 0x5f
        /*00ea*/ 	.short	0x0000


	//----- nvinfo : EIATTR_COOP_GROUP_MASK_REGIDS
	.align		4
        /*00ec*/ 	.byte	0x04, 0x29
        /*00ee*/ 	.short	(.L_2590 - .L_2589)


	//   ....[0]....
.L_2589:
        /*00f0*/ 	.word	0xffffffff


	//   ....[1]....
        /*00f4*/ 	.word	0xffffffff


	//   ....[2]....
        /*00f8*/ 	.word	0xffffffff


	//   ....[3]....
        /*00fc*/ 	.word	0xffffffff


	//   ....[4]....
        /*0100*/ 	.word	0xffffffff


	//   ....[5]....
        /*0104*/ 	.word	0xffffffff


	//   ....[6]....
        /*0108*/ 	.word	0xffffffff


	//   ....[7]....
        /*010c*/ 	.word	0xffffffff


	//   ....[8]....
        /*0110*/ 	.word	0xffffffff


	//   ....[9]....
        /*0114*/ 	.word	0xffffffff


	//   ....[10]....
        /*0118*/ 	.word	0xffffffff


	//   ....[11]....
        /*011c*/ 	.word	0xffffffff


	//   ....[12]....
        /*0120*/ 	.word	0xffffffff


	//   ....[13]....
        /*0124*/ 	.word	0xffffffff


	//   ....[14]....
        /*0128*/ 	.word	0xffffffff


	//   ....[15]....
        /*012c*/ 	.word	0xffffffff


	//   ....[16]....
        /*0130*/ 	.word	0xffffffff


	//   ....[17]....
        /*0134*/ 	.word	0xffffffff


	//   ....[18]....
        /*0138*/ 	.word	0xffffffff


	//   ....[19]....
        /*013c*/ 	.word	0xffffffff


	//   ....[20]....
        /*0140*/ 	.word	0xffffffff


	//   ....[21]....
        /*0144*/ 	.word	0xffffffff


	//   ....[22]....
        /*0148*/ 	.word	0xffffffff


	//   ....[23]....
        /*014c*/ 	.word	0xffffffff


	//   ....[24]....
        /*0150*/ 	.word	0xffffffff


	//   ....[25]....
        /*0154*/ 	.word	0xffffffff


	//   ....[26]....
        /*0158*/ 	.word	0xffffffff


	//   ....[27]....
        /*015c*/ 	.word	0xffffffff


	//----- nvinfo : EIATTR_COOP_GROUP_INSTR_OFFSETS
	.align		4
.L_2590:
        /*0160*/ 	.byte	0x04, 0x28
        /*0162*/ 	.short	(.L_2592 - .L_2591)


	//   ....[0]....
.L_2591:
        /*0164*/ 	.word	0x000168f0


	//   ....[1]....
        /*0168*/ 	.word	0x00016920


	//   ....[2]....
        /*016c*/ 	.word	0x00016940


	//   ....[3]....
        /*0170*/ 	.word	0x00016960


	//   ....[4]....
        /*0174*/ 	.word	0x00016980


	//   ....[5]....
        /*0178*/ 	.word	0x000170b0


	//   ....[6]....
        /*017c*/ 	.word	0x000170d0


	//   ....[7]....
        /*0180*/ 	.word	0x000170f0


	//   ....[8]....
        /*0184*/ 	.word	0x00017110


	//   ....[9]....
        /*0188*/ 	.word	0x00017130


	//   ....[10]....
        /*018c*/ 	.word	0x00017260


	//   ....[11]....
        /*0190*/ 	.word	0x000172c0


	//   ....[12]....
        /*0194*/ 	.word	0x00017310


	//   ....[13]....
        /*0198*/ 	.word	0x00017340


	//   ....[14]....
        /*019c*/ 	.word	0x000173d0


	//   ....[15]....
        /*01a0*/ 	.word	0x00017440


	//   ....[16]....
        /*01a4*/ 	.word	0x000174a0


	//   ....[17]....
        /*01a8*/ 	.word	0x000174b0


	//   ....[18]....
        /*01ac*/ 	.word	0x00018530


	//   ....[19]....
        /*01b0*/ 	.word	0x000185a0


	//   ....[20]....
        /*01b4*/ 	.word	0x00018610


	//   ....[21]....
        /*01b8*/ 	.word	0x00018680


	//   ....[22]....
        /*01bc*/ 	.word	0x000186f0


	//   ....[23]....
        /*01c0*/ 	.word	0x00018e60


	//   ....[24]....
        /*01c4*/ 	.word	0x00018ec0


	//   ....[25]....
        /*01c8*/ 	.word	0x00018f20


	//   ....[26]....
        /*01cc*/ 	.word	0x00018f80


	//   ....[27]....
        /*01d0*/ 	.word	0x00018fe0


	//----- nvinfo : EIATTR_EXIT_INSTR_OFFSETS
	.align		4
.L_2592:
        /*01d4*/ 	.byte	0x04, 0x1c
        /*01d6*/ 	.short	(.L_2594 - .L_2593)


	//   ....[0]....
.L_2593:
        /*01d8*/ 	.word	0x00000800


	//   ....[1]....
        /*01dc*/ 	.word	0x000184d0


	//----- nvinfo : EIATTR_MAX_THREADS
	.align		4
.L_2594:
        /*01e0*/ 	.byte	0x04, 0x05
        /*01e2*/ 	.short	(.L_2596 - .L_2595)
.L_2595:
        /*01e4*/ 	.word	0x00000080
        /*01e8*/ 	.word	0x00000001
        /*01ec*/ 	.word	0x00000001


	//----- nvinfo : EIATTR_CRS_STACK_SIZE
	.align		4
.L_2596:
        /*01f0*/ 	.byte	0x04, 0x1e
        /*01f2*/ 	.short	(.L_2598 - .L_2597)
.L_2597:
        /*01f4*/ 	.word	0x00000000
.L_2598:


//--------------------- .nv.info._ZN10layer_norm13ln_fwd_kernelINS_13Kernel_traitsIf6__halfS2_S2_fjLj7168ELj1ELj1ELj4ELj16ENS_18Kernel_traits_baseILj7168EfS2_S2_S2_fjLj128EEEEELb0ELb0ELb0ELb0EEEvNS_9FwdParamsE --------------------------
	.section	.nv.info._ZN10layer_norm13ln_fwd_kernelINS_13Kernel_traitsIf6__halfS2_S2_fjLj7168ELj1ELj1ELj4ELj16ENS_18Kernel_traits_baseILj7168EfS2_S2_S2_fjLj128EEEEELb0ELb0ELb0ELb0EEEvNS_9FwdParamsE,"",@"SHT_CUDA_INFO"
	.sectionflags	@""
	.align	4


	//----- nvinfo : EIATTR_CUDA_API_VERSION
	.align		4
        /*0000*/ 	.byte	0x04, 0x37
        /*0002*/ 	.short	(.L_2600 - .L_2599)
.L_2599:
        /*0004*/ 	.word	0x00000082


	//----- nvinfo : EIATTR_SW2861232_WAR
	.align		4
.L_2600:
        /*0008*/ 	.byte	0x01, 0x35
	.zero		2


	//----- nvinfo : EIATTR_PARAM_CBANK
	.align		4
        /*000c*/ 	.byte	0x04, 0x0a
        /*000e*/ 	.short	(.L_2602 - .L_2601)
	.align		4
.L_2601:
        /*0010*/ 	.word	index@(.nv.constant0._ZN10layer_norm13ln_fwd_kernelINS_13Kernel_traitsIf6__halfS2_S2_fjLj7168ELj1ELj1ELj4ELj16ENS_18Kernel_traits_baseILj7168EfS2_S2_S2_fjLj128EEEEELb0ELb0ELb0ELb0EEEvNS_9FwdParamsE)
        /*0014*/ 	.short	0x0160
        /*0016*/ 	.short	0x00e8


	//----- nvinfo : EIATTR_CBANK_PARAM_SIZE
	.align		4
.L_2602:
        /*0018*/ 	.byte	0x03, 0x19
        /*001a*/ 	.short	0x00e8


	//----- nvinfo : EIATTR_KPARAM_INFO
	.align		4
        /*001c*/ 	.byte	0x04, 0x17
        /*001e*/ 	.short	(.L_2604 - .L_2603)
.L_2603:
        /*0020*/ 	.word	0x00000000
        /*0024*/ 	.short	0x0000
        /*0026*/ 	.short	0x0000
        /*0028*/ 	.byte	0x00, 0xf0, 0xa1, 0x03


	//----- nvinfo : EIATTR_MAXREG_COUNT
	.align		4
.L_2604:
        /*002c*/ 	.byte	0x03, 0x1b
        /*002e*/ 	.short	0x00ff


	//----- nvinfo : EIATTR_NUM_BARRIERS
	.align		4
        /*0030*/ 	.byte	0x02, 0x4c
        /*0032*/ 	.byte	0x01
	.zero		1


	//----- nvinfo : EIATTR_MERCURY_ISA_VERSION
	.align		4
        /*0034*/ 	.byte	0x03, 0x5f
        /*0036*/ 	.short	0x0000


	//----- nvinfo : EIATTR_COOP_GROUP_MASK_REGIDS
	.align		4
        /*0038*/ 	.byte	0x04, 0x29
        /*003a*/ 	.short	(.L_2606 - .L_2605)


	//   ....[0]....
.L_2605:
        /*003c*/ 	.word	0xffffffff


	//   ....[1]....
        /*0040*/ 	.word	0xffffffff


	//   ....[2]....
        /*0044*/ 	.word	0xffffffff


	//   ....[3]....
        /*0048*/ 	.word	0xffffffff


	//   ....[4]....
        /*004c*/ 	.word	0xffffffff


	//   ....[5]....
        /*0050*/ 	.word	0xffffffff


	//   ....[6]....
        /*0054*/ 	.word	0xffffffff


	//   ....[7]....
        /*0058*/ 	.word	0xffffffff


	//   ....[8]....
        /*005c*/ 	.word	0xffffffff


	//   ....[9]....
        /*0060*/ 	.word	0xffffffff


	//   ....[10]....
        /*0064*/ 	.word	0xffffffff


	//   ....[11]....
        /*0068*/ 	.word	0xffffffff


	//   ....[12]....
        /*006c*/ 	.word	0xffffffff


	//   ....[13]....
        /*0070*/ 	.word	0xffffffff


	//   ....[14]....
        /*0074*/ 	.word	0xffffffff


	//   ....[15]....
        /*0078*/ 	.word	0xffffffff


	//   ....[16]....
        /*007c*/ 	.word	0xffffffff


	//   ....[17]....
        /*0080*/ 	.word	0xffffffff


	//   ....[18]....
        /*0084*/ 	.word	0xffffffff


	//   ....[19]....
        /*0088*/ 	.word	0xffffffff


	//   ....[20]....
        /*008c*/ 	.word	0xffffffff


	//   ....[21]....
        /*0090*/ 	.word	0xffffffff


	//   ....[22]....
        /*0094*/ 	.word	0xffffffff


	//   ....[23]....
        /*0098*/ 	.word	0xffffffff


	//   ....[24]....
        /*009c*/ 	.word	0xffffffff


	//   ....[25]....
        /*00a0*/ 	.word	0xffffffff


	//   ....[26]....
        /*00a4*/ 	.word	0xffffffff


	//   ....[27]....
        /*00a8*/ 	.word	0xffffffff


	//----- nvinfo : EIATTR_COOP_GROUP_INSTR_OFFSETS
	.align		4
.L_2606:
        /*00ac*/ 	.byte	0x04, 0x28
        /*00ae*/ 	.short	(.L_2608 - .L_2607)


	//   ....[0]....
.L_2607:
        /*00b0*/ 	.word	0x00003760


	//   ....[1]....
        /*00b4*/ 	.word	0x00003790


	//   ....[2]....
        /*00b8*/ 	.word	0x000037d0


	//   ....[3]....
        /*00bc*/ 	.word	0x000037f0


	//   ....[4]....
        /*00c0*/ 	.word	0x00003810


	//   ....[5]....
        /*00c4*/ 	.word	0x00003f60


	//   ....[6]....
        /*00c8*/ 	.word	0x00003f80


	//   ....[7]....
        /*00cc*/ 	.word	0x00003fa0


	//   ....[8]....
        /*00d0*/ 	.word	0x00003fc0


	//   ....[9]....
        /*00d4*/ 	.word	0x00003fe0


	//   ....[10]....
        /*00d8*/ 	.word	0x000040f0


	//   ....[11]....
        /*00dc*/ 	.word	0x00004140


	//   ....[12]....
        /*00e0*/ 	.word	0x00004170


	//   ....[13]....
        /*00e4*/ 	.word	0x00004210


	//   ....[14]....
        /*00e8*/ 	.word	0x000042a0


	//   ....[15]....
        /*00ec*/ 	.word	0x000042f0


	//   ....[16]....
        /*00f0*/ 	.word	0x00004350


	//   ....[17]....
        /*00f4*/ 	.word	0x00004380


	//   ....[18]....
        /*00f8*/ 	.word	0x00005450


	//   ....[19]....
        /*00fc*/ 	.word	0x000054c0


	//   ....[20]....
        /*0100*/ 	.word	0x00005520


	//   ....[21]....
        /*0104*/ 	.word	0x00005580


	//   ....[22]....
        /*0108*/ 	.word	0x000055e0


	//   ....[23]....
        /*010c*/ 	.word	0x00005d90


	//   ....[24]....
        /*0110*/ 	.word	0x00005df0


	//   ....[25]....
        /*0114*/ 	.word	0x00005e50


	//   ....[26]....
        /*0118*/ 	.word	0x00005eb0


	//   ....[27]....
        /*011c*/ 	.word	0x00005f20


	//----- nvinfo : EIATTR_EXIT_INSTR_OFFSETS
	.align		4
.L_2608:
        /*0120*/ 	.byte	0x04, 0x1c
        /*0122*/ 	.short	(.L_2610 - .L_2609)


	//   ....[0]....
.L_2609:
        /*0124*/ 	.word	0x00000960


	//   ....[1]....
        /*0128*/ 	.word	0x00005400


	//----- nvinfo : EIATTR_MAX_THREADS
	.align		4
.L_2610:
        /*012c*/ 	.byte	0x04, 0x05
        /*012e*/ 	.short	(.L_2612 - .L_2611)
.L_2611:
        /*0130*/ 	.word	0x00000080
        /*0134*/ 	.word	0x00000001
        /*0138*/ 	.word	0x00000001


	//----- nvinfo : EIATTR_CRS_STACK_SIZE
	.align		4
.L_2612:
        /*013c*/ 	.byte	0x04, 0x1e
        /*013e*/ 	.short	(.L_2614 - .L_2613)
.L_2613:
        /*0140*/ 	.word	0x00000000
.L_2614:


//--------------------- .nv.info._ZN10layer_norm13ln_fwd_kernelINS_13Kernel_traitsIf6__halfS2_S2_fjLj7168ELj1ELj1ELj4ELj16ENS_18Kernel_traits_baseILj7168EfS2_S2_S2_fjLj128EEEEELb0ELb0ELb0ELb1EEEvNS_9FwdParamsE --------------------------
	.section	.nv.info._ZN10layer_norm13ln_fwd_kernelINS_13Kernel_traitsIf6__halfS2_S2_fjLj7168ELj1ELj1ELj4ELj16ENS_18Kernel_traits_baseILj7168EfS2_S2_S2_fjLj128EEEEELb0ELb0ELb0ELb1EEEvNS_9FwdParamsE,"",@"SHT_CUDA_INFO"
	.sectionflags	@""
	.align	4


	//----- nvinfo : EIATTR_CUDA_API_VERSION
	.align		4
        /*0000*/ 	.byte	0x04, 0x37
        /*0002*/ 	.short	(.L_2616 - .L_2615)
.L_2615:
        /*0004*/ 	.word	0x00000082


	//----- nvinfo : EIATTR_SW2861232_WAR
	.align		4
.L_2616:
        /*0008*/ 	.byte	0x01, 0x35
	.zero		2


	//----- nvinfo : EIATTR_PARAM_CBANK
	.align		4
        /*000c*/ 	.byte	0x04, 0x0a
        /*000e*/ 	.short	(.L_2618 - .L_2617)
	.align		4
.L_2617:
        /*0010*/ 	.word	index@(.nv.constant0._ZN10layer_norm13ln_fwd_kernelINS_13Kernel_traitsIf6__halfS2_S2_fjLj7168ELj1ELj1ELj4ELj16ENS_18Kernel_traits_baseILj7168EfS2_S2_S2_fjLj128EEEEELb0ELb0ELb0ELb1EEEvNS_9FwdParamsE)
        /*0014*/ 	.short	0x0160
        /*0016*/ 	.short	0x00e8


	//----- nvinfo : EIATTR_CBANK_PARAM_SIZE
	.align		4
.L_2618:
        /*0018*/ 	.byte	0x03, 0x19
        /*001a*/ 	.short	0x00e8


	//----- nvinfo : EIATTR_KPARAM_INFO
	.align		4
        /*001c*/ 	.byte	0x04, 0x17
        /*001e*/ 	.short	(.L_2620 - .L_2619)
.L_2619:
        /*0020*/ 	.word	0x00000000
        /*0024*/ 	.short	0x0000
        /*0026*/ 	.short	0x0000
        /*0028*/ 	.byte	0x00, 0xf0, 0xa1, 0x03


	//----- nvinfo : EIATTR_MAXREG_COUNT
	.align		4
.L_2620:
        /*002c*/ 	.byte	0x03, 0x1b
        /*002e*/ 	.short	0x00ff


	//----- nvinfo : EIATTR_NUM_BARRIERS
	.align		4
        /*0030*/ 	.byte	0x02, 0x4c
        /*0032*/ 	.byte	0x01
	.zero		1


	//----- nvinfo : EIATTR_MERCURY_ISA_VERSION
	.align		4
        /*0034*/ 	.byte	0x03, 0x5f
        /*0036*/ 	.short	0x0000


	//----- nvinfo : EIATTR_COOP_GROUP_MASK_REGIDS
	.align		4
        /*0038*/ 	.byte	0x04, 0x29
        /*003a*/ 	.short	(.L_2622 - .L_2621)


	//   ....[0]....
.L_2621:
        /*003c*/ 	.word	0xffffffff


	//   ....[1]....
        /*0040*/ 	.word	0xffffffff


	//   ....[2]....
        /*0044*/ 	.word	0xffffffff


	//   ....[3]....
        /*0048*/ 	.word	0xffffffff


	//   ....[4]....
        /*004c*/ 	.word	0xffffffff


	//   ....[5]....
        /*0050*/ 	.word	0xffffffff


	//   ....[6]....
        /*0054*/ 	.word	0xffffffff


	//   ....[7]....
        /*0058*/ 	.word	0xffffffff


	//   ....[8]....
        /*005c*/ 	.word	0xffffffff


	//   ....[9]....
        /*0060*/ 	.word	0xffffffff


	//   ....[10]....
        /*0064*/ 	.word	0xffffffff


	//   ....[11]....
        /*0068*/ 	.word	0xffffffff


	//   ....[12]....
        /*006c*/ 	.word	0xffffffff


	//   ....[13]....
        /*0070*/ 	.word	0xffffffff


	//   ....[14]....
        /*0074*/ 	.word	0xffffffff


	//   ....[15]....
        /*0078*/ 	.word	0xffffffff


	//   ....[16]....
        /*007c*/ 	.word	0xffffffff


	//   ....[17]....
        /*0080*/ 	.word	0xffffffff


	//   ....[18]....
        /*0084*/ 	.word	0xffffffff


	//   ....[19]....
        /*0088*/ 	.word	0xffffffff


	//   ....[20]....
        /*008c*/ 	.word	0xffffffff


	//   ....[21]....
        /*0090*/ 	.word	0xffffffff


	//   ....[22]....
        /*0094*/ 	.word	0xffffffff


	//   ....[23]....
        /*0098*/ 	.word	0xffffffff


	//   ....[24]....
        /*009c*/ 	.word	0xffffffff


	//   ....[25]....
        /*00a0*/ 	.word	0xffffffff


	//   ....[26]....
        /*00a4*/ 	.word	0xffffffff


	//   ....[27]....
        /*00a8*/ 	.word	0xffffffff


	//----- nvinfo : EIATTR_COOP_GROUP_INSTR_OFFSETS
	.align		4
.L_2622:
        /*00ac*/ 	.byte	0x04, 0x28
        /*00ae*/ 	.short	(.L_2624 - .L_2623)


	//   ....[0]....
.L_2623:
        /*00b0*/ 	.word	0x00002c90


	//   ....[1]....
        /*00b4*/ 	.word	0x00002cc0


	//   ....[2]....
        /*00b8*/ 	.word	0x00002ce0


	//   ....[3]....
        /*00bc*/ 	.word	0x00002d00


	//   ....[4]....
        /*00c0*/ 	.word	0x00002d20


	//   ....[5]....
        /*00c4*/ 	.word	0x00003450


	//   ....[6]....
        /*00c8*/ 	.word	0x00003470


	//   ....[7]....
        /*00cc*/ 	.word	0x00003490


	//   ....[8]....
        /*00d0*/ 	.word	0x000034b0


	//   ....[9]....
        /*00d4*/ 	.word	0x000034d0


	//   ....[10]....
        /*00d8*/ 	.word	0x000035e0


	//   ....[11]....
        /*00dc*/ 	.word	0x00003630


	//   ....[12]....
        /*00e0*/ 	.word	0x00003650


	//   ....[13]....
        /*00e4*/ 	.word	0x00003670


	//   ....[14]....
        /*00e8*/ 	.word	0x00003720


	//   ....[15]....
        /*00ec*/ 	.word	0x00003760


	//   ....[16]....
        /*00f0*/ 	.word	0x00003810


	//   ....[17]....
        /*00f4*/ 	.word	0x00003850


	//   ....[18]....
        /*00f8*/ 	.word	0x00004720


	//   ....[19]....
        /*00fc*/ 	.word	0x00004790


	//   ....[20]....
        /*0100*/ 	.word	0x000047f0


	//   ....[21]....
        /*0104*/ 	.word	0x00004850


	//   ....[22]....
        /*0108*/ 	.word	0x000048b0


	//   ....[23]....
        /*010c*/ 	.word	0x00005020


	//   ....[24]....
        /*0110*/ 	.word	0x00005080


	//   ....[25]....
        /*0114*/ 	.word	0x000050e0


	//   ....[26]....
        /*0118*/ 	.word	0x00005140


	//   ....[27]....
        /*011c*/ 	.word	0x000051a0


	//----- nvinfo : EIATTR_EXIT_INSTR_OFFSETS
	.align		4
.L_2624:
        /*0120*/ 	.byte	0x04, 0x1c
        /*0122*/ 	.short	(.L_2626 - .L_2625)


	//   ....[0]....
.L_2625:
        /*0124*/ 	.word	0x00000380


	//   ....[1]....
        /*0128*/ 	.word	0x000046d0


	//----- nvinfo : EIATTR_MAX_THREADS
	.align		4
.L_2626:
        /*012c*/ 	.byte	0x04, 0x05
        /*012e*/ 	.short	(.L_2628 - .L_2627)
.L_2627:
        /*0130*/ 	.word	0x00000080
        /*0134*/ 	.word	0x00000001
        /*0138*/ 	.word	0x00000001


	//----- nvinfo : EIATTR_CRS_STACK_SIZE
	.align		4
.L_2628:
        /*013c*/ 	.byte	0x04, 0x1e
        /*013e*/ 	.short	(.L_2630 - .L_2629)
.L_2629:
        /*0140*/ 	.word	0x00000000
.L_2630:


//--------------------- .nv.info._ZN10layer_norm13ln_fwd_kernelINS_13Kernel_traitsIf6__halfS2_S2_fjLj7168ELj1ELj1ELj4ELj16ENS_18Kernel_traits_baseILj7168EfS2_S2_S2_fjLj128EEEEELb0ELb0ELb1ELb0EEEvNS_9FwdParamsE --------------------------
	.section	.nv.info._ZN10layer_norm13ln_fwd_kernelINS_13Kernel_traitsIf6__halfS2_S2_fjLj7168ELj1ELj1ELj4ELj16ENS_18Kernel_traits_baseILj7168EfS2_S2_S2_fjLj128EEEEELb0ELb0ELb1ELb0EEEvNS_9FwdParamsE,"",@"SHT_CUDA_INFO"
	.sectionflags	@""
	.align	4


	//----- nvinfo : EIATTR_CUDA_API_VERSION
	.align		4
        /*0000*/ 	.byte	0x04, 0x37
        /*0002*/ 	.short	(.L_2632 - .L_2631)
.L_2631:
        /*0004*/ 	.word	0x00000082


	//----- nvinfo : EIATTR_SW2861232_WAR
	.align		4
.L_2632:
        /*0008*/ 	.byte	0x01, 0x35
	.zero		2


	//----- nvinfo : EIATTR_PARAM_CBANK
	.align		4
        /*000c*/ 	.byte	0x04, 0x0a
        /*000e*/ 	.short	(.L_2634 - .L_2633)
	.align		4
.L_2633:
        /*0010*/ 	.word	index@(.nv.constant0._ZN10layer_norm13ln_fwd_kernelINS_13Kernel_traitsIf6__halfS2_S2_fjLj7168ELj1ELj1ELj4ELj16ENS_18Kernel_traits_baseILj7168EfS2_S2_S2_fjLj128EEEEELb0ELb0ELb1ELb0EEEvNS_9FwdParamsE)
        /*0014*/ 	.short	0x0160
        /*0016*/ 	.short	0x00e8


	//----- nvinfo : EIATTR_CBANK_PARAM_SIZE
	.align		4
.L_2634:
        /*0018*/ 	.byte	0x03, 0x19
        /*001a*/ 	.short	0x00e8


	//----- nvinfo : EIATTR_KPARAM_INFO
	.align		4
        /*001c*/ 	.byte	0x04, 0x17
        /*001e*/ 	.short	(.L_2636 - .L_2635)
.L_2635:
        /*0020*/ 	.word	0x00000000
        /*0024*/ 	.short	0x0000
        /*0026*/ 	.short	0x0000
        /*0028*/ 	.byte	0x00, 0xf0, 0xa1, 0x03


	//----- nvinfo : EIATTR_MAXREG_COUNT
	.align		4
.L_2636:
        /*002c*/ 	.byte	0x03, 0x1b
        /*002e*/ 	.short	0x00ff


	//----- nvinfo : EIATTR_NUM_BARRIERS
	.align		4
        /*0030*/ 	.byte	0x02, 0x4c
        /*0032*/ 	.byte	0x01
	.zero		1


	//----- nvinfo : EIATTR_MERCURY_ISA_VERSION
	.align		4
        /*0034*/ 	.byte	0x03, 0x5f
        /*0036*/ 	.short	0x0000


	//----- nvinfo : EIATTR_COOP_GROUP_MASK_REGIDS
	.align		4
        /*0038*/ 	.byte	0x04, 0x29
        /*003a*/ 	.short	(.L_2638 - .L_2637)


	//   ....[0]....
.L_2637:
        /*003c*/ 	.word	0xffffffff


	//   ....[1]....
        /*0040*/ 	.word	0xffffffff


	//   ....[2]....
        /*0044*/ 	.word	0xffffffff


	//   ....[3]....
        /*0048*/ 	.word	0xffffffff


	//   ....[4]....
        /*004c*/ 	.word	0xffffffff


	//   ....[5]....
        /*0050*/ 	.word	0xffffffff


	//   ....[6]....
        /*0054*/ 	.word	0xffffffff


	//   ....[7]....
        /*0058*/ 	.word	0xffffffff


	//   ....[8]....
        /*005c*/ 	.word	0xffffffff


	//   ....[9]....
        /*0060*/ 	.word	0xffffffff


	//   ....[10]....
        /*0064*/ 	.word	0xffffffff


	//   ....[11]....
        /*0068*/ 	.word	0xffffffff


	//   ....[12]....
        /*006c*/ 	.word	0xffffffff


	//   ....[13]....
        /*0070*/ 	.word	0xffffffff


	//   ....[14]....
        /*0074*/ 	.word	0xffffffff


	//   ....[15]....
        /*0078*/ 	.word	0xffffffff


	//   ....[16]....
        /*007c*/ 	.word	0xffffffff


	//   ....[17]....
        /*0080*/ 	.word	0xffffffff


	//   ....[18]....
        /*0084*/ 	.word	0xffffffff


	//   ....[19]....
        /*0088*/ 	.word	0xffffffff


	//   ....[20]....
        /*008c*/ 	.word	0xffffffff


	//   ....[21]....
        /*0090*/ 	.word	0xffffffff


	//   ....[22]....
        /*0094*/ 	.word	0xffffffff


	//   ....[23]....
        /*0098*/ 	.word	0xffffffff


	//   ....[24]....
        /*009c*/ 	.word	0xffffffff


	//   ....[25]....
        /*00a0*/ 	.word	0xffffffff


	//   ....[26]....
        /*00a4*/ 	.word	0xffffffff


	//   ....[27]....
        /*00a8*/ 	.word	0xffffffff


	//----- nvinfo : EIATTR_COOP_GROUP_INSTR_OFFSETS
	.align		4
.L_2638:
        /*00ac*/ 	.byte	0x04, 0x28
        /*00ae*/ 	.short	(.L_2640 - .L_2639)


	//   ....[0]....
.L_2639:
        /*00b0*/ 	.word	0x00004010


	//   ....[1]....
        /*00b4*/ 	.word	0x00004040


	//   ....[2]....
        /*00b8*/ 	.word	0x00004060


	//   ....[3]....
        /*00bc*/ 	.word	0x00004080


	//   ....[4]....
        /*00c0*/ 	.word	0x000040a0


	//   ....[5]....
        /*00c4*/ 	.word	0x000047e0


	//   ....[6]....
        /*00c8*/ 	.word	0x00004800


	//   ....[7]....
        /*00cc*/ 	.word	0x00004820


	//   ....[8]....
        /*00d0*/ 	.word	0x00004840


	//   ....[9]....
        /*00d4*/ 	.word	0x00004860


	//   ....[10]....
        /*00d8*/ 	.word	0x000049d0


	//   ....[11]....
        /*00dc*/ 	.word	0x000049f0


	//   ....[12]....
        /*00e0*/ 	.word	0x00004a00


	//   ....[13]....
        /*00e4*/ 	.word	0x00004a30


	//   ....[14]....
        /*00e8*/ 	.word	0x00004b10


	//   ....[15]....
        /*00ec*/ 	.word	0x00004b20


	//   ....[16]....
        /*00f0*/ 	.word	0x00004bf0


	//   ....[17]....
        /*00f4*/ 	.word	0x00004c00


	//   ....[18]....
        /*00f8*/ 	.word	0x00005d60


	//   ....[19]....
        /*00fc*/ 	.word	0x00005dd0


	//   ....[20]....
        /*0100*/ 	.word	0x00005e30


	//   ....[21]....
        /*0104*/ 	.word	0x00005e90


	//   ....[22]....
        /*0108*/ 	.word	0x00005ef0


	//   ....[23]....
        /*010c*/ 	.word	0x00006670


	//   ....[24]....
        /*0110*/ 	.word	0x000066d0


	//   ....[25]....
        /*0114*/ 	.word	0x00006730


	//   ....[26]....
        /*0118*/ 	.word	0x00006790


	//   ....[27]....
        /*011c*/ 	.word	0x00006800


	//----- nvinfo : EIATTR_EXIT_INSTR_OFFSETS
	.align		4
.L_2640:
        /*0120*/ 	.byte	0x04, 0x1c
        /*0122*/ 	.short	(.L_2642 - .L_2641)


	//   ....[0]....
.L_2641:
        /*0124*/ 	.word	0x00000960


	//   ....[1]....
        /*0128*/ 	.word	0x00005d00


	//----- nvinfo : EIATTR_MAX_THREADS
	.align		4
.L_2642:
        /*012c*/ 	.byte	0x04, 0x05
        /*012e*/ 	.short	(.L_2644 - .L_2643)
.L_2643:
        /*0130*/ 	.word	0x00000080
        /*0134*/ 	.word	0x00000001
        /*0138*/ 	.word	0x00000001


	//----- nvinfo : EIATTR_CRS_STACK_SIZE
	.align		4
.L_2644:
        /*013c*/ 	.byte	0x04, 0x1e
        /*013e*/ 	.short	(.L_2646 - .L_2645)
.L_2645:
        /*0140*/ 	.word	0x00000000
.L_2646:


//--------------------- .nv.info._ZN10layer_norm13ln_fwd_kernelINS_13Kernel_traitsIf6__halfS2_S2_fjLj7168ELj1ELj1ELj4ELj16ENS_18Kernel_traits_baseILj7168EfS2_S2_S2_fjLj128EEEEELb0ELb0ELb1ELb1EEEvNS_9FwdParamsE --------------------------
	.section	.nv.info._ZN10layer_norm13ln_fwd_kernelINS_13Kernel_traitsIf6__halfS2_S2_fjLj7168ELj1ELj1ELj4ELj16ENS_18Kernel_traits_baseILj7168EfS2_S2_S2_fjLj128EEEEELb0ELb0ELb1ELb1EEEvNS_9FwdParamsE,"",@"SHT_CUDA_INFO"
	.sectionflags	@""
	.align	4


	//----- nvinfo : EIATTR_CUDA_API_VERSION
	.align		4
        /*0000*/ 	.byte	0x04, 0x37
        /*0002*/ 	.short	(.L_2648 - .L_2647)
.L_2647:
        /*0004*/ 	.word	0x00000082


	//----- nvinfo : EIATTR_SW2861232_WAR
	.align		4
.L_2648:
        /*0008*/ 	.byte	0x01, 0x35
	.zero		2


	//----- nvinfo : EIATTR_PARAM_CBANK
	.align		4
        /*000c*/ 	.byte	0x04, 0x0a
        /*000e*/ 	.short	(.L_2650 - .L_2649)
	.align		4
.L_2649:
        /*0010*/ 	.word	index@(.nv.constant0._ZN10layer_norm13ln_fwd_kernelINS_13Kernel_traitsIf6__halfS2_S2_fjLj7168ELj1ELj1ELj4ELj16ENS_18Kernel_traits_baseILj7168EfS2_S2_S2_fjLj128EEEEELb0ELb0ELb1ELb1EEEvNS_9FwdParamsE)
        /*0014*/ 	.short	0x0160
        /*0016*/ 	.short	0x00e8


	//----- nvinfo : EIATTR_CBANK_PARAM_SIZE
	.align		4
.L_2650:
        /*0018*/ 	.byte	0x03, 0x19
        /*001a*/ 	.short	0x00e8


	//----- nvinfo : EIATTR_KPARAM_INFO
	.align		4
        /*001c*/ 	.byte	0x04, 0x17
        /*001e*/ 	.short	(.L_2652 - .L_2651)
.L_2651:
        /*0020*/ 	.word	0x00000000
        /*0024*/ 	.short	0x0000
        /*0026*/ 	.short	0x0000
        /*0028*/ 	.byte	0x00, 0xf0, 0xa1, 0x03


	//----- nvinfo : EIATTR_MAXREG_COUNT
	.align		4
.L_2652:
        /*002c*/ 	.byte	0x03, 0x1b
        /*002e*/ 	.short	0x00ff


	//----- nvinfo : EIATTR_NUM_BARRIERS
	.align		4
        /*0030*/ 	.byte	0x02, 0x4c
        /*0032*/ 	.byte	0x01
	.zero		1


	//----- nvinfo : EIATTR_MERCURY_ISA_VERSION
	.align		4
        /*0034*/ 	.byte	0x03, 0x5f
        /*0036*/ 	.short	0x0000


	//----- nvinfo : EIATTR_COOP_GROUP_MASK_REGIDS
	.align		4
        /*0038*/ 	.byte	0x04, 0x29
        /*003a*/ 	.short	(.L_2654 - .L_2653)


	//   ....[0]....
.L_2653:
        /*003c*/ 	.word	0xffffffff


	//   ....[1]....
        /*0040*/ 	.word	0xffffffff


	//   ....[2]....
        /*0044*/ 	.word	0xffffffff


	//   ....[3]....
        /*0048*/ 	.word	0xffffffff


	//   ....[4]....
        /*004c*/ 	.word	0xffffffff


	//   ....[5]....
        /*0050*/ 	.word	0xffffffff


	//   ....[6]....
        /*0054*/ 	.word	0xffffffff


	//   ....[7]....
        /*0058*/ 	.word	0xffffffff


	//   ....[8]....
        /*005c*/ 	.word	0xffffffff


	//   ....[9]....
        /*0060*/ 	.word	0xffffffff


	//   ....[10]....
        /*0064*/ 	.word	0xffffffff


	//   ....[11]....
        /*0068*/ 	.word	0xffffffff


	//   ....[12]....
        /*006c*/ 	.word	0xffffffff


	//   ....[13]....
        /*0070*/ 	.word	0xffffffff


	//   ....[14]....
        /*0074*/ 	.word	0xffffffff


	//   ....[15]....
        /*0078*/ 	.word	0xffffffff


	//   ....[16]....
        /*007c*/ 	.word	0xffffffff


	//   ....[17]....
        /*0080*/ 	.word	0xffffffff


	//   ....[18]....
        /*0084*/ 	.word	0xffffffff


	//   ....[19]....
        /*0088*/ 	.word	0xffffffff


	//   ....[20]....
        /*008c*/ 	.word	0xffffffff


	//   ....[21]....
        /*0090*/ 	.word	0xffffffff


	//   ....[22]....
        /*0094*/ 	.word	0xffffffff


	//   ....[23]....
        /*0098*/ 	.word	0xffffffff


	//   ....[24]....
        /*009c*/ 	.word	0xffffffff


	//   ....[25]....
        /*00a0*/ 	.word	0xffffffff


	//   ....[26]....
        /*00a4*/ 	.word	0xffffffff


	//   ....[27]....
        /*00a8*/ 	.word	0xffffffff


	//----- nvinfo : EIATTR_COOP_GROUP_INSTR_OFFSETS
	.align		4
.L_2654:
        /*00ac*/ 	.byte	0x04, 0x28
        /*00ae*/ 	.short	(.L_2656 - .L_2655)


	//   ....[0]....
.L_2655:
        /*00b0*/ 	.word	0x000035c0


	//   ....[1]....
        /*00b4*/ 	.word	0x000035f0


	//   ....[2]....
        /*00b8*/ 	.word	0x00003610


	//   ....[3]....
        /*00bc*/ 	.word	0x00003630


	//   ....[4]....
        /*00c0*/ 	.word	0x00003650


	//   ....[5]....
        /*00c4*/ 	.word	0x00003d80


	//   ....[6]....
        /*00c8*/ 	.word	0x00003da0


	//   ....[7]....
        /*00cc*/ 	.word	0x00003dc0


	//   ....[8]....
        /*00d0*/ 	.word	0x00003de0


	//   ....[9]....
        /*00d4*/ 	.word	0x00003e00


	//   ....[10]....
        /*00d8*/ 	.word	0x00003ef0


	//   ....[11]....
        /*00dc*/ 	.word	0x00003f40


	//   ....[12]....
        /*00e0*/ 	.word	0x00003f70


	//   ....[13]....
        /*00e4*/ 	.word	0x00003f80


	//   ....[14]....
        /*00e8*/ 	.word	0x00004010


	//   ....[15]....
        /*00ec*/ 	.word	0x00004060


	//   ....[16]....
        /*00f0*/ 	.word	0x00004120


	//   ....[17]....
        /*00f4*/ 	.word	0x00004130


	//   ....[18]....
        /*00f8*/ 	.word	0x000050c0


	//   ....[19]....
        /*00fc*/ 	.word	0x00005130


	//   ....[20]....
        /*0100*/ 	.word	0x00005190


	//   ....[21]....
        /*0104*/ 	.word	0x000051f0


	//   ....[22]....
        /*0108*/ 	.word	0x00005250


	//   ....[23]....
        /*010c*/ 	.word	0x000059c0


	//   ....[24]....
        /*0110*/ 	.word	0x00005a20


	//   ....[25]....
        /*0114*/ 	.word	0x00005a80


	//   ....[26]....
        /*0118*/ 	.word	0x00005ae0


	//   ....[27]....
        /*011c*/ 	.word	0x00005b40


	//----- nvinfo : EIATTR_EXIT_INSTR_OFFSETS
	.align		4
.L_2656:
        /*0120*/ 	.byte	0x04, 0x1c
        /*0122*/ 	.short	(.L_2658 - .L_2657)


	//   ....[0]....
.L_2657:
        /*0124*/ 	.word	0x00000380


	//   ....[1]....
        /*0128*/ 	.word	0x00005070


	//----- nvinfo : EIATTR_MAX_THREADS
	.align		4
.L_2658:
        /*012c*/ 	.byte	0x04, 0x05
        /*012e*/ 	.short	(.L_2660 - .L_2659)
.L_2659:
        /*0130*/ 	.word	0x00000080
        /*0134*/ 	.word	0x00000001
        /*0138*/ 	.word	0x00000001


	//----- nvinfo : EIATTR_CRS_STACK_SIZE
	.align		4
.L_2660:
        /*013c*/ 	.byte	0x04, 0x1e
        /*013e*/ 	.short	(.L_2662 - .L_2661)
.L_2661:
        /*0140*/ 	.word	0x00000000
.L_2662:


//--------------------- .nv.info._ZN10layer_norm13ln_fwd_kernelINS_13Kernel_traitsIf6__halfS2_S2_fjLj7168ELj1ELj1ELj4ELj16ENS_18Kernel_traits_baseILj7168EfS2_S2_S2_fjLj128EEEEELb0ELb1ELb0ELb0EEEvNS_9FwdParamsE --------------------------
	.section	.nv.info._ZN10layer_norm13ln_fwd_kernelINS_13Kernel_traitsIf6__halfS2_S2_fjLj7168ELj1ELj1ELj4ELj16ENS_18Kernel_traits_baseILj7168EfS2_S2_S2_fjLj128EEEEELb0ELb1ELb0ELb0EEEvNS_9FwdParamsE,"",@"SHT_CUDA_INFO"
	.sectionflags	@""
	.align	4


	//----- nvinfo : EIATTR_CUDA_API_VERSION
	.align		4
        /*0000*/ 	.byte	0x04, 0x37
        /*0002*/ 	.short	(.L_2664 - .L_2663)
.L_2663:
        /*0004*/ 	.word	0x00000082


	//----- nvinfo : EIATTR_SW2861232_WAR
	.align		4
.L_2664:
        /*0008*/ 	.byte	0x01, 0x35
	.zero		2


	//----- nvinfo : EIATTR_PARAM_CBANK
	.align		4
        /*000c*/ 	.byte	0x04, 0x0a
        /*000e*/ 	.short	(.L_2666 - .L_2665)
	.align		4
.L_2665:
        /*0010*/ 	.word	index@(.nv.constant0._ZN10layer_norm13ln_fwd_kernelINS_13Kernel_traitsIf6__halfS2_S2_fjLj7168ELj1ELj1ELj4ELj16ENS_18Kernel_traits_baseILj7168EfS2_S2_S2_fjLj128EEEEELb0ELb1ELb0ELb0EEEvNS_9FwdParamsE)
        /*0014*/ 	.short	0x0160
        /*0016*/ 	.short	0x00e8


	//----- nvinfo : EIATTR_CBANK_PARAM_SIZE
	.align		4
.L_2666:
        /*0018*/ 	.byte	0x03, 0x19
        /*001a*/ 	.short	0x00e8


	//----- nvinfo : EIATTR_KPARAM_INFO
	.align		4
        /*001c*/ 	.byte	0x04, 0x17
        /*001e*/ 	.short	(.L_2668 - .L_2667)
.L_2667:
        /*0020*/ 	.word	0x00000000
        /*0024*/ 	.short	0x0000
        /*0026*/ 	.short	0x0000
        /*0028*/ 	.byte	0x00, 0xf0, 0xa1, 0x03


	//----- nvinfo : EIATTR_MAXREG_COUNT
	.align		4
.L_2668:
        /*002c*/ 	.byte	0x03, 0x1b
        /*002e*/ 	.short	0x00ff


	//----- nvinfo : EIATTR_NUM_BARRIERS
	.align		4
        /*0030*/ 	.byte	0x02, 0x4c
        /*0032*/ 	.byte	0x01
	.zero		1


	//----- nvinfo : EIATTR_MERCURY_ISA_VERSION
	.align		4
        /*0034*/ 	.byte	0x03, 0x5f
        /*0036*/ 	.short	0x0000


	//----- nvinfo : EIATTR_COOP_GROUP_MASK_REGIDS
	.align		4
        /*0038*/ 	.byte	0x04, 0x29
        /*003a*/ 	.short	(.L_2670 - .L_2669)


	//   ....[0]....
.L_2669:
        /*003c*/ 	.word	0xffffffff


	//   ....[1]....
        /*0040*/ 	.word	0xffffffff


	//   ....[2]....
        /*0044*/ 	.word	0xffffffff


	//   ....[3]....
        /*0048*/ 	.word	0xffffffff


	//   ....[4]....
        /*004c*/ 	.word	0xffffffff


	//   ....[5]....
        /*0050*/ 	.word	0xffffffff


	//   ....[6]....
        /*0054*/ 	.word	0xffffffff


	//   ....[7]....
        /*0058*/ 	.word	0xffffffff


	//   ....[8]....
        /*005c*/ 	.word	0xffffffff


	//   ....[9]....
        /*0060*/ 	.word	0xffffffff


	//   ....[10]....
        /*0064*/ 	.word	0xffffffff


	//   ....[11]....
        /*0068*/ 	.word	0xffffffff


	//   ....[12]....
        /*006c*/ 	.word	0xffffffff


	//   ....[13]....
        /*0070*/ 	.word	0xffffffff


	//   ....[14]....
        /*0074*/ 	.word	0xffffffff


	//   ....[15]....
        /*0078*/ 	.word	0xffffffff


	//   ....[16]....
        /*007c*/ 	.word	0xffffffff


	//   ....[17]....
        /*0080*/ 	.word	0xffffffff


	//   ....[18]....
        /*0084*/ 	.word	0xffffffff


	//   ....[19]....
        /*0088*/ 	.word	0xffffffff


	//   ....[20]....
        /*008c*/ 	.word	0xffffffff


	//   ....[21]....
        /*0090*/ 	.word	0xffffffff


	//   ....[22]....
        /*0094*/ 	.word	0xffffffff


	//   ....[23]....
        /*0098*/ 	.word	0xffffffff


	//   ....[24]....
        /*009c*/ 	.word	0xffffffff


	//   ....[25]....
        /*00a0*/ 	.word	0xffffffff


	//   ....[26]....
        /*00a4*/ 	.word	0xffffffff


	//   ....[27]....
        /*00a8*/ 	.word	0xffffffff


	//----- nvinfo : EIATTR_COOP_GROUP_INSTR_OFFSETS
	.align		4
.L_2670:
        /*00ac*/ 	.byte	0x04, 0x28
        /*00ae*/ 	.short	(.L_2672 - .L_2671)


	//   ....[0]....
.L_2671:
        /*00b0*/ 	.word	0x00002c10


	//   ....[1]....
        /*00b4*/ 	.word	0x00002c40


	//   ....[2]....
        /*00b8*/ 	.word	0x00002c60


	//   ....[3]....
        /*00bc*/ 	.word	0x00002c80


	//   ....[4]....
        /*00c0*/ 	.word	0x00002ca0


	//   ....[5]....
        /*00c4*/ 	.word	0x000033e0


	//   ....[6]....
        /*00c8*/ 	.word	0x00003400


	//   ....[7]....
        /*00cc*/ 	.word	0x00003420


	//   ....[8]....
        /*00d0*/ 	.word	0x00003440


	//   ....[9]....
        /*00d4*/ 	.word	0x00003460


	//   ....[10]....
        /*00d8*/ 	.word	0x00003580


	//   ....[11]....
        /*00dc*/ 	.word	0x000035e0


	//   ....[12]....
        /*00e0*/ 	.word	0x00003600


	//   ....[13]....
        /*00e4*/ 	.word	0x00003630


	//   ....[14]....
        /*00e8*/ 	.word	0x000036e0


	//   ....[15]....
        /*00ec*/ 	.word	0x00003710


	//   ....[16]....
        /*00f0*/ 	.word	0x000037b0


	//   ....[17]....
        /*00f4*/ 	.word	0x000037d0


	//   ....[18]....
        /*00f8*/ 	.word	0x000048d0


	//   ....[19]....
        /*00fc*/ 	.word	0x00004930


	//   ....[20]....
        /*0100*/ 	.word	0x00004990


	//   ....[21]....
        /*0104*/ 	.word	0x000049f0


	//   ....[22]....
        /*0108*/ 	.word	0x00004a50


	//   ....[23]....
        /*010c*/ 	.word	0x000051d0


	//   ....[24]....
        /*0110*/ 	.word	0x00005230


	//   ....[25]....
        /*0114*/ 	.word	0x00005290


	//   ....[26]....
        /*0118*/ 	.word	0x000052f0


	//   ....[27]....
        /*011c*/ 	.word	0x00005360


	//----- nvinfo : EIATTR_EXIT_INSTR_OFFSETS
	.align		4
.L_2672:
        /*0120*/ 	.byte	0x04, 0x1c
        /*0122*/ 	.short	(.L_2674 - .L_2673)


	//   ....[0]....
.L_2673:
        /*0124*/ 	.word	0x00000b80


	//   ....[1]....
        /*0128*/ 	.word	0x00004870


	//----- nvinfo : EIATTR_MAX_THREADS
	.align		4
.L_2674:
        /*012c*/ 	.byte	0x04, 0x05
        /*012e*/ 	.short	(.L_2676 - .L_2675)
.L_2675:
        /*0130*/ 	.word	0x00000080
        /*0134*/ 	.word	0x00000001
        /*0138*/ 	.word	0x00000001


	//----- nvinfo : EIATTR_CRS_STACK_SIZE
	.align		4
.L_2676:
        /*013c*/ 	.byte	0x04, 0x1e
        /*013e*/ 	.short	(.L_2678 - .L_2677)
.L_2677:
        /*0140*/ 	.word	0x00000000
.L_2678:


//--------------------- .nv.info._ZN10layer_norm13ln_fwd_kernelINS_13Kernel_traitsIf6__halfS2_S2_fjLj7168ELj1ELj1ELj4ELj16ENS_18Kernel_traits_baseILj7168EfS2_S2_S2_fjLj128EEEEELb0ELb1ELb0ELb1EEEvNS_9FwdParamsE --------------------------
	.section	.nv.info._ZN10layer_norm13ln_fwd_kernelINS_13Kernel_traitsIf6__halfS2_S2_fjLj7168ELj1ELj1ELj4ELj16ENS_18Kernel_traits_baseILj7168EfS2_S2_S2_fjLj128EEEEELb0ELb1ELb0ELb1EEEvNS_9FwdParamsE,"",@"SHT_CUDA_INFO"
	.sectionflags	@""
	.align	4


	//----- nvinfo : EIATTR_CUDA_API_VERSION
	.align		4
        /*0000*/ 	.byte	0x04, 0x37
        /*0002*/ 	.short	(.L_2680 - .L_2679)
.L_2679:
        /*0004*/ 	.word	0x00000082


	//----- nvinfo : EIATTR_SW2861232_WAR
	.align		4
.L_2680:
        /*0008*/ 	.byte	0x01, 0x35
	.zero		2


	//----- nvinfo : EIATTR_PARAM_CBANK
	.align		4
        /*000c*/ 	.byte	0x04, 0x0a
        /*000e*/ 	.short	(.L_2682 - .L_2681)
	.align		4
.L_2681:
        /*0010*/ 	.word	index@(.nv.constant0._ZN10layer_norm13ln_fwd_kernelINS_13Kernel_traitsIf6__halfS2_S2_fjLj7168ELj1ELj1ELj4ELj16ENS_18Kernel_traits_baseILj7168EfS2_S2_S2_fjLj128EEEEELb0ELb1ELb0ELb1EEEvNS_9FwdParamsE)
        /*0014*/ 	.short	0x0160
        /*0016*/ 	.short	0x00e8


	//----- nvinfo : EIATTR_CBANK_PARAM_SIZE
	.align		4
.L_2682:
        /*0018*/ 	.byte	0x03, 0x19
        /*001a*/ 	.short	0x00e8


	//----- nvinfo : EIATTR_KPARAM_INFO
	.align		4
        /*001c*/ 	.byte	0x04, 0x17
        /*001e*/ 	.short	(.L_2684 - .L_2683)
.L_2683:
        /*0020*/ 	.word	0x00000000
        /*0024*/ 	.short	0x0000
        /*0026*/ 	.short	0x0000
        /*0028*/ 	.byte	0x00, 0xf0, 0xa1, 0x03


	//----- nvinfo : EIATTR_MAXREG_COUNT
	.align		4
.L_2684:
        /*002c*/ 	.byte	0x03, 0x1b
        /*002e*/ 	.short	0x00ff


	//----- nvinfo : EIATTR_NUM_BARRIERS
	.align		4
        /*0030*/ 	.byte	0x02, 0x4c
        /*0032*/ 	.byte	0x01
	.zero		1


	//----- nvinfo : EIATTR_MERCURY_ISA_VERSION
	.align		4
        /*0034*/ 	.byte	0x03, 0x5f
        /*0036*/ 	.short	0x0000


	//----- nvinfo : EIATTR_COOP_GROUP_MASK_REGIDS
	.align		4
        /*0038*/ 	.byte	0x04, 0x29
        /*003a*/ 	.short	(.L_2686 - .L_2685)


	//   ....[0]....
.L_2685:
        /*003c*/ 	.word	0xffffffff


	//   ....[1]....
        /*0040*/ 	.word	0xffffffff


	//   ....[2]....
        /*0044*/ 	.word	0xffffffff


	//   ....[3]....
        /*0048*/ 	.word	0xffffffff


	//   ....[4]....
        /*004c*/ 	.word	0xffffffff


	//   ....[5]....
        /*0050*/ 	.word	0xffffffff


	//   ....[6]....
        /*0054*/ 	.word	0xffffffff


	//   ....[7]....
        /*0058*/ 	.word	0xffffffff


	//   ....[8]....
        /*005c*/ 	.word	0xffffffff


	//   ....[9]....
        /*0060*/ 	.word	0xffffffff


	//   ....[10]....
        /*0064*/ 	.word	0xffffffff


	//   ....[11]....
        /*0068*/ 	.word	0xffffffff


	//   ....[12]....
        /*006c*/ 	.word	0xffffffff


	//   ....[13]....
        /*0070*/ 	.word	0xffffffff


	//   ....[14]....
        /*0074*/ 	.word	0xffffffff


	//   ....[15]....
        /*0078*/ 	.word	0xffffffff


	//   ....[16]....
        /*007c*/ 	.word	0xffffffff


	//   ....[17]....
        /*0080*/ 	.word	0xffffffff


	//   ....[18]....
        /*0084*/ 	.word	0xffffffff


	//   ....[19]....
        /*0088*/ 	.word	0xffffffff


	//   ....[20]....
        /*008c*/ 	.word	0xffffffff


	//   ....[21]....
        /*0090*/ 	.word	0xffffffff


	//   ....[22]....
        /*0094*/ 	.word	0xffffffff


	//   ....[23]....
        /*0098*/ 	.word	0xffffffff


	//   ....[24]....
        /*009c*/ 	.word	0xffffffff


	//   ....[25]....
        /*00a0*/ 	.word	0xffffffff


	//   ....[26]....
        /*00a4*/ 	.word	0xffffffff


	//   ....[27]....
        /*00a8*/ 	.word	0xffffffff


	//----- nvinfo : EIATTR_COOP_GROUP_INSTR_OFFSETS
	.align		4
.L_2686:
        /*00ac*/ 	.byte	0x04, 0x28
        /*00ae*/ 	.short	(.L_2688 - .L_2687)


	//   ....[0]....
.L_2687:
        /*00b0*/ 	.word	0x000020c0


	//   ....[1]....
        /*00b4*/ 	.word	0x000020f0


	//   ....[2]....
        /*00b8*/ 	.word	0x00002110


	//   ....[3]....
        /*00bc*/ 	.word	0x00002130


	//   ....[4]....
        /*00c0*/ 	.word	0x00002150


	//   ....[5]....
        /*00c4*/ 	.word	0x00002880


	//   ....[6]....
        /*00c8*/ 	.word	0x000028a0


	//   ....[7]....
        /*00cc*/ 	.word	0x000028c0


	//   ....[8]....
        /*00d0*/ 	.word	0x000028e0


	//   ....[9]....
        /*00d4*/ 	.word	0x00002900


	//   ....[10]....
        /*00d8*/ 	.word	0x00002a20


	//   ....[11]....
        /*00dc*/ 	.word	0x00002a50


	//   ....[12]....
        /*00e0*/ 	.word	0x00002a70


	//   ....[13]....
        /*00e4*/ 	.word	0x00002a80


	//   ....[14]....
        /*00e8*/ 	.word	0x00002b40


	//   ....[15]....
        /*00ec*/ 	.word	0x00002b80


	//   ....[16]....
        /*00f0*/ 	.word	0x00002c50


	//   ....[17]....
        /*00f4*/ 	.word	0x00002c70


	//   ....[18]....
        /*00f8*/ 	.word	0x00003b80


	//   ....[19]....
        /*00fc*/ 	.word	0x00003bf0


	//   ....[20]....
        /*0100*/ 	.word	0x00003c50


	//   ....[21]....
        /*0104*/ 	.word	0x00003cb0


	//   ....[22]....
        /*0108*/ 	.word	0x00003d10


	//   ....[23]....
        /*010c*/ 	.word	0x00004480


	//   ....[24]....
        /*0110*/ 	.word	0x000044e0


	//   ....[25]....
        /*0114*/ 	.word	0x00004540


	//   ....[26]....
        /*0118*/ 	.word	0x000045a0


	//   ....[27]....
        /*011c*/ 	.word	0x00004600


	//----- nvinfo : EIATTR_EXIT_INSTR_OFFSETS
	.align		4
.L_2688:
        /*0120*/ 	.byte	0x04, 0x1c
        /*0122*/ 	.short	(.L_2690 - .L_2689)


	//   ....[0]....
.L_2689:
        /*0124*/ 	.word	0x000003b0


	//   ....[1]....
        /*0128*/ 	.word	0x00003b30


	//----- nvinfo : EIATTR_MAX_THREADS
	.align		4
.L_2690:
        /*012c*/ 	.byte	0x04, 0x05
        /*012e*/ 	.short	(.L_2692 - .L_2691)
.L_2691:
        /*0130*/ 	.word	0x00000080
        /*0134*/ 	.word	0x00000001
        /*0138*/ 	.word	0x00000001


	//----- nvinfo : EIATTR_CRS_STACK_SIZE
	.align		4
.L_2692:
        /*013c*/ 	.byte	0x04, 0x1e
        /*013e*/ 	.short	(.L_2694 - .L_2693)
.L_2693:
        /*0140*/ 	.word	0x00000000
.L_2694:


//--------------------- .nv.info._ZN10layer_norm13ln_fwd_kernelINS_13Kernel_traitsIf6__halfS2_S2_fjLj7168ELj1ELj1ELj4ELj16ENS_18Kernel_traits_baseILj7168EfS2_S2_S2_fjLj128EEEEELb0ELb1ELb1ELb0EEEvNS_9FwdParamsE --------------------------
	.section	.nv.info._ZN10layer_norm13ln_fwd_kernelINS_13Kernel_traitsIf6__halfS2_S2_fjLj7168ELj1ELj1ELj4ELj16ENS_18Kernel_traits_baseILj7168EfS2_S2_S2_fjLj128EEEEELb0ELb1ELb1ELb0EEEvNS_9FwdParamsE,"",@"SHT_CUDA_INFO"
	.sectionflags	@""
	.align	4


	//----- nvinfo : EIATTR_CUDA_API_VERSION
	.align		4
        /*0000*/ 	.byte	0x04, 0x37
        /*0002*/ 	.short	(.L_2696 - .L_2695)
.L_2695:
        /*0004*/ 	.word	0x00000082


	//----- nvinfo : EIATTR_SW2861232_WAR
	.align		4
.L_2696:
        /*0008*/ 	.byte	0x01, 0x35
	.zero		2


	//----- nvinfo : EIATTR_PARAM_CBANK
	.align		4
        /*000c*/ 	.byte	0x04, 0x0a
        /*000e*/ 	.short	(.L_2698 - .L_2697)
	.align		4
.L_2697:
        /*0010*/ 	.word	index@(.nv.constant0._ZN10layer_norm13ln_fwd_kernelINS_13Kernel_traitsIf6__halfS2_S2_fjLj7168ELj1ELj1ELj4ELj16ENS_18Kernel_traits_baseILj7168EfS2_S2_S2_fjLj128EEEEELb0ELb1ELb1ELb0EEEvNS_9FwdParamsE)
        /*0014*/ 	.short	0x0160
        /*0016*/ 	.short	0x00e8


	//----- nvinfo : EIATTR_CBANK_PARAM_SIZE
	.align		4
.L_2698:
        /*0018*/ 	.byte	0x03, 0x19
        /*001a*/ 	.short	0x00e8


	//----- nvinfo : EIATTR_KPARAM_INFO
	.align		4
        /*001c*/ 	.byte	0x04, 0x17
        /*001e*/ 	.short	(.L_2700 - .L_2699)
.L_2699:
        /*0020*/ 	.word	0x00000000
        /*0024*/ 	.short	0x0000
        /*0026*/ 	.short	0x0000
        /*0028*/ 	.byte	0x00, 0xf0, 0xa1, 0x03


	//----- nvinfo : EIATTR_MAXREG_COUNT
	.align		4
.L_2700:
        /*002c*/ 	.byte	0x03, 0x1b
        /*002e*/ 	.short	0x00ff


	//----- nvinfo : EIATTR_NUM_BARRIERS
	.align		4
        /*0030*/ 	.byte	0x02, 0x4c
        /*0032*/ 	.byte	0x01
	.zero		1


	//----- nvinfo : EIATTR_MERCURY_ISA_VERSION
	.align		4
        /*0034*/ 	.byte	0x03, 0x5f
        /*0036*/ 	.short	0x0000


	//----- nvinfo : EIATTR_COOP_GROUP_MASK_REGIDS
	.align		4
        /*0038*/ 	.byte	0x04, 0x29
        /*003a*/ 	.short	(.L_2702 - .L_2701)


	//   ....[0]....
.L_2701:
        /*003c*/ 	.word	0xffffffff


	//   ....[1]....
        /*0040*/ 	.word	0xffffffff


	//   ....[2]....
        /*0044*/ 	.word	0xffffffff


	//   ....[3]....
        /*0048*/ 	.word	0xffffffff


	//   ....[4]....
        /*004c*/ 	.word	0xffffffff


	//   ....[5]....
        /*0050*/ 	.word	0xffffffff


	//   ....[6]....
        /*0054*/ 	.word	0xffffffff


	//   ....[7]....
        /*0058*/ 	.word	0xffffffff


	//   ....[8]....
        /*005c*/ 	.word	0xffffffff


	//   ....[9]....
        /*0060*/ 	.word	0xffffffff


	//   ....[10]....
        /*0064*/ 	.word	0xffffffff


	//   ....[11]....
        /*0068*/ 	.word	0xffffffff


	//   ....[12]....
        /*006c*/ 	.word	0xffffffff


	//   ....[13]....
        /*0070*/ 	.word	0xffffffff


	//   ....[14]....
        /*0074*/ 	.word	0xffffffff


	//   ....[15]....
        /*0078*/ 	.word	0xffffffff


	//   ....[16]....
        /*007c*/ 	.word	0xffffffff


	//   ....[17]....
        /*0080*/ 	.word	0xffffffff


	//   ....[18]....
        /*0084*/ 	.word	0xffffffff


	//   ....[19]....
        /*0088*/ 	.word	0xffffffff


	//   ....[20]....
        /*008c*/ 	.word	0xffffffff


	//   ....[21]....
        /*0090*/ 	.word	0xffffffff


	//   ....[22]....
        /*0094*/ 	.word	0xffffffff


	//   ....[23]....
        /*0098*/ 	.word	0xffffffff


	//   ....[24]....
        /*009c*/ 	.word	0xffffffff


	//   ....[25]....
        /*00a0*/ 	.word	0xffffffff


	//   ....[26]....
        /*00a4*/ 	.word	0xffffffff


	//   ....[27]....
        /*00a8*/ 	.word	0xffffffff


	//----- nvinfo : EIATTR_COOP_GROUP_INSTR_OFFSETS
	.align		4
.L_2702:
        /*00ac*/ 	.byte	0x04, 0x28
        /*00ae*/ 	.short	(.L_2704 - .L_2703)


	//   ....[0]....
.L_2703:
        /*00b0*/ 	.word	0x000045b0


	//   ....[1]....
        /*00b4*/ 	.word	0x000045e0


	//   ....[2]....
        /*00b8*/ 	.word	0x00004600


	//   ....[3]....
        /*00bc*/ 	.word	0x00004620


	//   ....[4]....
        /*00c0*/ 	.word	0x00004640


	//   ....[5]....
        /*00c4*/ 	.word	0x00004d80


	//   ....[6]....
        /*00c8*/ 	.word	0x00004da0


	//   ....[7]....
        /*00cc*/ 	.word	0x00004dc0


	//   ....[8]....
        /*00d0*/ 	.word	0x00004de0


	//   ....[9]....
        /*00d4*/ 	.word	0x00004e00


	//   ....[10]....
        /*00d8*/ 	.word	0x00004f10


	//   ....[11]....
        /*00dc*/ 	.word	0x00004fb0


	//   ....[12]....
        /*00e0*/ 	.word	0x00004fc0


	//   ....[13]....
        /*00e4*/ 	.word	0x00005030


	//   ....[14]....
        /*00e8*/ 	.word	0x000050d0


	//   ....[15]....
        /*00ec*/ 	.word	0x00005140


	//   ....[16]....
        /*00f0*/ 	.word	0x00005160


	//   ....[17]....
        /*00f4*/ 	.word	0x000051c0


	//   ....[18]....
        /*00f8*/ 	.word	0x00006300


	//   ....[19]....
        /*00fc*/ 	.word	0x00006370


	//   ....[20]....
        /*0100*/ 	.word	0x000063d0


	//   ....[21]....
        /*0104*/ 	.word	0x00006430


	//   ....[22]....
        /*0108*/ 	.word	0x00006490


	//   ....[23]....
        /*010c*/ 	.word	0x00006c20


	//   ....[24]....
        /*0110*/ 	.word	0x00006c80


	//   ....[25]....
        /*0114*/ 	.word	0x00006ce0


	//   ....[26]....
        /*0118*/ 	.word	0x00006d40


	//   ....[27]....
        /*011c*/ 	.word	0x00006da0


	//----- nvinfo : EIATTR_EXIT_INSTR_OFFSETS
	.align		4
.L_2704:
        /*0120*/ 	.byte	0x04, 0x1c
        /*0122*/ 	.short	(.L_2706 - .L_2705)


	//   ....[0]....
.L_2705:
        /*0124*/ 	.word	0x00000b80


	//   ....[1]....
        /*0128*/ 	.word	0x000062a0


	//----- nvinfo : EIATTR_MAX_THREADS
	.align		4
.L_2706:
        /*012c*/ 	.byte	0x04, 0x05
        /*012e*/ 	.short	(.L_2708 - .L_2707)
.L_2707:
        /*0130*/ 	.word	0x00000080
        /*0134*/ 	.word	0x00000001
        /*0138*/ 	.word	0x00000001


	//----- nvinfo : EIATTR_CRS_STACK_SIZE
	.align		4
.L_2708:
        /*013c*/ 	.byte	0x04, 0x1e
        /*013e*/ 	.short	(.L_2710 - .L_2709)
.L_2709:
        /*0140*/ 	.word	0x00000000
.L_2710:


//--------------------- .nv.info._ZN10layer_norm13ln_fwd_kernelINS_13Kernel_traitsIf6__halfS2_S2_fjLj7168ELj1ELj1ELj4ELj16ENS_18Kernel_traits_baseILj7168EfS2_S2_S2_fjLj128EEEEELb0ELb1ELb1ELb1EEEvNS_9FwdParamsE --------------------------
	.section	.nv.info._ZN10layer_norm13ln_fwd_kernelINS_13Kernel_traitsIf6__halfS2_S2_fjLj7168ELj1ELj1ELj4ELj16ENS_18Kernel_traits_baseILj7168EfS2_S2_S2_fjLj128EEEEELb0ELb1ELb1ELb1EEEvNS_9FwdParamsE,"",@"SHT_CUDA_INFO"
	.sectionflags	@""
	.align	4


	//----- nvinfo : EIATTR_CUDA_API_VERSION
	.align		4
        /*0000*/ 	.byte	0x04, 0x37
        /*0002*/ 	.short	(.L_2712 - .L_2711)
.L_2711:
        /*0004*/ 	.word	0x00000082


	//----- nvinfo : EIATTR_SW2861232_WAR
	.align		4
.L_2712:
        /*0008*/ 	.byte	0x01, 0x35
	.zero		2


	//----- nvinfo : EIATTR_PARAM_CBANK
	.align		4
        /*000c*/ 	.byte	0x04, 0x0a
        /*000e*/ 	.short	(.L_2714 - .L_2713)
	.align		4
.L_2713:
        /*0010*/ 	.word	index@(.nv.constant0._ZN10layer_norm13ln_fwd_kernelINS_13Kernel_traitsIf6__halfS2_S2_fjLj7168ELj1ELj1ELj4ELj16ENS_18Kernel_traits_baseILj7168EfS2_S2_S2_fjLj128EEEEELb0ELb1ELb1ELb1EEEvNS_9FwdParamsE)
        /*0014*/ 	.short	0x0160
        /*0016*/ 	.short	0x00e8


	//----- nvinfo : EIATTR_CBANK_PARAM_SIZE
	.align		4
.L_2714:
        /*0018*/ 	.byte	0x03, 0x19
        /*001a*/ 	.short	0x00e8


	//----- nvinfo : EIATTR_KPARAM_INFO
	.align		4
        /*001c*/ 	.byte	0x04, 0x17
        /*001e*/ 	.short	(.L_2716 - .L_2715)
.L_2715:
        /*0020*/ 	.word	0x00000000
        /*0024*/ 	.short	0x0000
        /*0026*/ 	.short	0x0000
        /*0028*/ 	.byte	0x00, 0xf0, 0xa1, 0x03


	//----- nvinfo : EIATTR_MAXREG_COUNT
	.align		4
.L_2716:
        /*002c*/ 	.byte	0x03, 0x1b
        /*002e*/ 	.short	0x00ff


	//----- nvinfo : EIATTR_NUM_BARRIERS
	.align		4
        /*0030*/ 	.byte	0x02, 0x4c
        /*0032*/ 	.byte	0x01
	.zero		1


	//----- nvinfo : EIATTR_MERCURY_ISA_VERSION
	.align		4
        /*0034*/ 	.byte	0x03, 0x5f
        /*0036*/ 	.short	0x0000


	//----- nvinfo : EIATTR_COOP_GROUP_MASK_REGIDS
	.align		4
        /*0038*/ 	.byte	0x04, 0x29
        /*003a*/ 	.short	(.L_2718 - .L_2717)


	//   ....[0]....
.L_2717:
        /*003c*/ 	.word	0xffffffff


	//   ....[1]....
        /*0040*/ 	.word	0xffffffff


	//   ....[2]....
        /*0044*/ 	.word	0xffffffff


	//   ....[3]....
        /*0048*/ 	.word	0xffffffff


	//   ....[4]....
        /*004c*/ 	.word	0xffffffff


	//   ....[5]....
        /*0050*/ 	.word	0xffffffff


	//   ....[6]....
        /*0054*/ 	.word	0xffffffff


	//   ....[7]....
        /*0058*/ 	.word	0xffffffff


	//   ....[8]....
        /*005c*/ 	.word	0xffffffff


	//   ....[9]....
        /*0060*/ 	.word	0xffffffff


	//   ....[10]....
        /*0064*/ 	.word	0xffffffff


	//   ....[11]....
        /*0068*/ 	.word	0xffffffff


	//   ....[12]....
        /*006c*/ 	.word	0xffffffff


	//   ....[13]....
        /*0070*/ 	.word	0xffffffff


	//   ....[14]....
        /*0074*/ 	.word	0xffffffff


	//   ....[15]....
        /*0078*/ 	.word	0xffffffff


	//   ....[16]....
        /*007c*/ 	.word	0xffffffff


	//   ....[17]....
        /*0080*/ 	.word	0xffffffff


	//   ....[18]....
        /*0084*/ 	.word	0xffffffff


	//   ....[19]....
        /*0088*/ 	.word	0xffffffff


	//   ....[20]....
        /*008c*/ 	.word	0xffffffff


	//   ....[21]....
        /*0090*/ 	.word	0xffffffff


	//   ....[22]....
        /*0094*/ 	.word	0xffffffff


	//   ....[23]....
        /*0098*/ 	.word	0xffffffff


	//   ....[24]....
        /*009c*/ 	.word	0xffffffff


	//   ....[25]....
        /*00a0*/ 	.word	0xffffffff


	//   ....[26]....
        /*00a4*/ 	.word	0xffffffff


	//   ....[27]....
        /*00a8*/ 	.word	0xffffffff


	//----- nvinfo : EIATTR_COOP_GROUP_INSTR_OFFSETS
	.align		4
.L_2718:
        /*00ac*/ 	.byte	0x04, 0x28
        /*00ae*/ 	.short	(.L_2720 - .L_2719)


	//   ....[0]....
.L_2719:
        /*00b0*/ 	.word	0x00003a20


	//   ....[1]....
        /*00b4*/ 	.word	0x00003a50


	//   ....[2]....
        /*00b8*/ 	.word	0x00003a70


	//   ....[3]....
        /*00bc*/ 	.word	0x00003a90


	//   ....[4]....
        /*00c0*/ 	.word	0x00003ab0


	//   ....[5]....
        /*00c4*/ 	.word	0x000041e0


	//   ....[6]....
        /*00c8*/ 	.word	0x00004200


	//   ....[7]....
        /*00cc*/ 	.word	0x00004220


	//   ....[8]....
        /*00d0*/ 	.word	0x00004240


	//   ....[9]....
        /*00d4*/ 	.word	0x00004260


	//   ....[10]....
        /*00d8*/ 	.word	0x00004370


	//   ....[11]....
        /*00dc*/ 	.word	0x000043c0


	//   ....[12]....
        /*00e0*/ 	.word	0x000043e0


	//   ....[13]....
        /*00e4*/ 	.word	0x00004410


	//   ....[14]....
        /*00e8*/ 	.word	0x000044d0


	//   ....[15]....
        /*00ec*/ 	.word	0x000044e0


	//   ....[16]....
        /*00f0*/ 	.word	0x00004580


	//   ....[17]....
        /*00f4*/ 	.word	0x000045b0


	//   ....[18]....
        /*00f8*/ 	.word	0x00005570


	//   ....[19]....
        /*00fc*/ 	.word	0x000055d0


	//   ....[20]....
        /*0100*/ 	.word	0x00005630


	//   ....[21]....
        /*0104*/ 	.word	0x00005690


	//   ....[22]....
        /*0108*/ 	.word	0x000056f0


	//   ....[23]....
        /*010c*/ 	.word	0x00005e60


	//   ....[24]....
        /*0110*/ 	.word	0x00005ec0


	//   ....[25]....
        /*0114*/ 	.word	0x00005f20


	//   ....[26]....
        /*0118*/ 	.word	0x00005f80


	//   ....[27]....
        /*011c*/ 	.word	0x00005fe0


	//----- nvinfo : EIATTR_EXIT_INSTR_OFFSETS
	.align		4
.L_2720:
        /*0120*/ 	.byte	0x04, 0x1c
        /*0122*/ 	.short	(.L_2722 - .L_2721)


	//   ....[0]....
.L_2721:
        /*0124*/ 	.word	0x000003b0


	//   ....[1]....
        /*0128*/ 	.word	0x00005520


	//----- nvinfo : EIATTR_MAX_THREADS
	.align		4
.L_2722:
        /*012c*/ 	.byte	0x04, 0x05
        /*012e*/ 	.short	(.L_2724 - .L_2723)
.L_2723:
        /*0130*/ 	.word	0x00000080
        /*0134*/ 	.word	0x00000001
        /*0138*/ 	.word	0x00000001


	//----- nvinfo : EIATTR_CRS_STACK_SIZE
	.align		4
.L_2724:
        /*013c*/ 	.byte	0x04, 0x1e
        /*013e*/ 	.short	(.L_2726 - .L_2725)
.L_2725:
        /*0140*/ 	.word	0x00000000
.L_2726:


//--------------------- .nv.info._ZN10layer_norm13ln_fwd_kernelINS_13Kernel_traitsIf6__halfS2_S2_fjLj7168ELj1ELj1ELj4ELj16ENS_18Kernel_traits_baseILj7168EfS2_S2_S2_fjLj128EEEEELb1ELb0ELb0ELb0EEEvNS_9FwdParamsE --------------------------
	.section	.nv.info._ZN10layer_norm13ln_fwd_kernelINS_13Kernel_traitsIf6__halfS2_S2_fjLj7168ELj1ELj1ELj4ELj16ENS_18Kernel_traits_baseILj7168EfS2_S2_S2_fjLj128EEEEELb1ELb0ELb0ELb0EEEvNS_9FwdParamsE,"",@"SHT_CUDA_INFO"
	.sectionflags	@""
	.align	4


	//----- nvinfo : EIATTR_CUDA_API_VERSION
	.align		4
        /*0000*/ 	.byte	0x04, 0x37
        /*0002*/ 	.short	(.L_2728 - .L_2727)
.L_2727:
        /*0004*/ 	.word	0x00000082


	//----- nvinfo : EIATTR_SW2861232_WAR
	.align		4
.L_2728:
        /*0008*/ 	.byte	0x01, 0x35
	.zero		2


	//----- nvinfo : EIATTR_PARAM_CBANK
	.align		4
        /*000c*/ 	.byte	0x04, 0x0a
        /*000e*/ 	.short	(.L_2730 - .L_2729)
	.align		4
.L_2729:
        /*0010*/ 	.word	index@(.nv.constant0._ZN10layer_norm13ln_fwd_kernelINS_13Kernel_traitsIf6__halfS2_S2_fjLj7168ELj1ELj1ELj4ELj16ENS_18Kernel_traits_baseILj7168EfS2_S2_S2_fjLj128EEEEELb1ELb0ELb0ELb0EEEvNS_9FwdParamsE)
        /*0014*/ 	.short	0x0160
        /*0016*/ 	.short	0x00e8


	//----- nvinfo : EIATTR_CBANK_PARAM_SIZE
	.align		4
.L_2730:
        /*0018*/ 	.byte	0x03, 0x19
        /*001a*/ 	.short	0x00e8


	//----- nvinfo : EIATTR_KPARAM_INFO
	.align		4
        /*001c*/ 	.byte	0x04, 0x17
        /*001e*/ 	.short	(.L_2732 - .L_2731)
.L_2731:
        /*0020*/ 	.word	0x00000000
        /*0024*/ 	.short	0x0000
        /*0026*/ 	.short	0x0000
        /*0028*/ 	.byte	0x00, 0xf0, 0xa1, 0x03


	//----- nvinfo : EIATTR_MAXREG_COUNT
	.align		4
.L_2732:
        /*002c*/ 	.byte	0x03, 0x1b
        /*002e*/ 	.short	0x00ff


	//----- nvinfo : EIATTR_NUM_BARRIERS
	.align		4
        /*0030*/ 	.byte	0x02, 0x4c
        /*0032*/ 	.byte	0x01
	.zero		1


	//----- nvinfo : EIATTR_MERCURY_ISA_VERSION
	.align		4
        /*0034*/ 	.byte	0x03, 0x5f
        /*0036*/ 	.short	0x0000


	//----- nvinfo : EIATTR_COOP_GROUP_MASK_REGIDS
	.align		4
        /*0038*/ 	.byte	0x04, 0x29
        /*003a*/ 	.short	(.L_2734 - .L_2733)


	//   ....[0]....
.L_2733:
        /*003c*/ 	.word	0xffffffff


	//   ....[1]....
        /*0040*/ 	.word	0xffffffff


	//   ....[2]....
        /*0044*/ 	.word	0xffffffff


	//   ....[3]....
        /*0048*/ 	.word	0xffffffff


	//   ....[4]....
        /*004c*/ 	.word	0xffffffff


	//   ....[5]....
        /*0050*/ 	.word	0xffffffff


	//   ....[6]....
        /*0054*/ 	.word	0xffffffff


	//   ....[7]....
        /*0058*/ 	.word	0xffffffff


	//   ....[8]....
        /*005c*/ 	.word	0xffffffff


	//   ....[9]....
        /*0060*/ 	.word	0xffffffff


	//   ....[10]....
        /*0064*/ 	.word	0xffffffff


	//   ....[11]....
        /*0068*/ 	.word	0xffffffff


	//   ....[12]....
        /*006c*/ 	.word	0xffffffff


	//   ....[13]....
        /*0070*/ 	.word	0xffffffff


	//   ....[14]....
        /*0074*/ 	.word	0xffffffff


	//   ....[15]....
        /*0078*/ 	.word	0xffffffff


	//   ....[16]....
        /*007c*/ 	.word	0xffffffff


	//   ....[17]....
        /*0080*/ 	.word	0xffffffff


	//   ....[18]....
        /*0084*/ 	.word	0xffffffff


	//   ....[19]....
        /*0088*/ 	.word	0xffffffff


	//   ....[20]....
        /*008c*/ 	.word	0xffffffff


	//   ....[21]....
        /*0090*/ 	.word	0xffffffff


	//   ....[22]....
        /*0094*/ 	.word	0xffffffff


	//   ....[23]....
        /*0098*/ 	.word	0xffffffff


	//   ....[24]....
        /*009c*/ 	.word	0xffffffff


	//   ....[25]....
        /*00a0*/ 	.word	0xffffffff


	//   ....[26]....
        /*00a4*/ 	.word	0xffffffff


	//   ....[27]....
        /*00a8*/ 	.word	0xffffffff


	//----- nvinfo : EIATTR_COOP_GROUP_INSTR_OFFSETS
	.align		4
.L_2734:
        /*00ac*/ 	.byte	0x04, 0x28
        /*00ae*/ 	.short	(.L_2736 - .L_2735)


	//   ....[0]....
.L_2735:
        /*00b0*/ 	.word	0x000153d0


	//   ....[1]....
        /*00b4*/ 	.word	0x00015400


	//   ....[2]....
        /*00b8*/ 	.word	0x00015430


	//   ....[3]....
        /*00bc*/ 	.word	0x00015450


	//   ....[4]....
        /*00c0*/ 	.word	0x00015470


	//   ....[5]....
        /*00c4*/ 	.word	0x00015bb0


	//   ....[6]....
        /*00c8*/ 	.word	0x00015bd0


	//   ....[7]....
        /*00cc*/ 	.word	0x00015bf0


	//   ....[8]....
        /*00d0*/ 	.word	0x00015c10


	//   ....[9]....
        /*00d4*/ 	.word	0x00015c30


	//   ....[10]....
        /*00d8*/ 	.word	0x00015d50


	//   ....[11]....
        /*00dc*/ 	.word	0x00015da0


	//   ....[12]....
        /*00e0*/ 	.word	0x00015de0


	//   ....[13]....
        /*00e4*/ 	.word	0x00015e70


	//   ....[14]....
        /*00e8*/ 	.word	0x00015f00


	//   ....[15]....
        /*00ec*/ 	.word	0x00015f50


	//   ....[16]....
        /*00f0*/ 	.word	0x00015fb0


	//   ....[17]....
        /*00f4*/ 	.word	0x00015fe0


	//   ....[18]....
        /*00f8*/ 	.word	0x000170c0


	//   ....[19]....
        /*00fc*/ 	.word	0x00017130


	//   ....[20]....
        /*0100*/ 	.word	0x00017190


	//   ....[21]....
        /*0104*/ 	.word	0x000171f0


	//   ....[22]....
        /*0108*/ 	.word	0x00017250


	//   ....[23]....
        /*010c*/ 	.word	0x000179e0


	//   ....[24]....
        /*0110*/ 	.word	0x00017a40


	//   ....[25]....
        /*0114*/ 	.word	0x00017aa0


	//   ....[26]....
        /*0118*/ 	.word	0x00017b00


	//   ....[27]....
        /*011c*/ 	.word	0x00017b70


	//----- nvinfo : EIATTR_EXIT_INSTR_OFFSETS
	.align		4
.L_2736:
        /*0120*/ 	.byte	0x04, 0x1c
        /*0122*/ 	.short	(.L_2738 - .L_2737)


	//   ....[0]....
.L_2737:
        /*0124*/ 	.word	0x00000cf0


	//   ....[1]....
        /*0128*/ 	.word	0x00017060


	//----- nvinfo : EIATTR_MAX_THREADS
	.align		4
.L_2738:
        /*012c*/ 	.byte	0x04, 0x05
        /*012e*/ 	.short	(.L_2740 - .L_2739)
.L_2739:
        /*0130*/ 	.word	0x00000080
        /*0134*/ 	.word	0x00000001
        /*0138*/ 	.word	0x00000001


	//----- nvinfo : EIATTR_CRS_STACK_SIZE
	.align		4
.L_2740:
        /*013c*/ 	.byte	0x04, 0x1e
        /*013e*/ 	.short	(.L_2742 - .L_2741)
.L_2741:
        /*0140*/ 	.word	0x00000000
.L_2742:


//--------------------- .nv.info._ZN10layer_norm13ln_fwd_kernelINS_13Kernel_traitsIf6__halfS2_S2_fjLj7168ELj1ELj1ELj4ELj16ENS_18Kernel_traits_baseILj7168EfS2_S2_S2_fjLj128EEEEELb1ELb0ELb0ELb1EEEvNS_9FwdParamsE --------------------------
	.section	.nv.info._ZN10layer_norm13ln_fwd_kernelINS_13Kernel_traitsIf6__halfS2_S2_fjLj7168ELj1ELj1ELj4ELj16ENS_18Kernel_traits_baseILj7168EfS2_S2_S2_fjLj128EEEEELb1ELb0ELb0ELb1EEEvNS_9FwdParamsE,"",@"SHT_CUDA_INFO"
	.sectionflags	@""
	.align	4


	//----- nvinfo : EIATTR_CUDA_API_VERSION
	.align		4
        /*0000*/ 	.byte	0x04, 0x37
        /*0002*/ 	.short	(.L_2744 - .L_2743)
.L_2743:
        /*0004*/ 	.word	0x00000082


	//----- nvinfo : EIATTR_SW2861232_WAR
	.align		4
.L_2744:
        /*0008*/ 	.byte	0x01, 0x35
	.zero		2


	//----- nvinfo : EIATTR_PARAM_CBANK
	.align		4
        /*000c*/ 	.byte	0x04, 0x0a
        /*000e*/ 	.short	(.L_2746 - .L_2745)
	.align		4
.L_2745:
        /*0010*/ 	.word	index@(.nv.constant0._ZN10layer_norm13ln_fwd_kernelINS_13Kernel_traitsIf6__halfS2_S2_fjLj7168ELj1ELj1ELj4ELj16ENS_18Kernel_traits_baseILj7168EfS2_S2_S2_fjLj128EEEEELb1ELb0ELb0ELb1EEEvNS_9FwdParamsE)
        /*0014*/ 	.short	0x0160
        /*0016*/ 	.short	0x00e8


	//----- nvinfo : EIATTR_CBANK_PARAM_SIZE
	.align		4
.L_2746:
        /*0018*/ 	.byte	0x03, 0x19
        /*001a*/ 	.short	0x00e8


	//----- nvinfo : EIATTR_KPARAM_INFO
	.align		4
        /*001c*/ 	.byte	0x04, 0x17
        /*001e*/ 	.short	(.L_2748 - .L_2747)
.L_2747:
        /*0020*/ 	.word	0x00000000
        /*0024*/ 	.short	0x0000
        /*0026*/ 	.short	0x0000
        /*0028*/ 	.byte	0x00, 0xf0, 0xa1, 0x03


	//----- nvinfo : EIATTR_MAXREG_COUNT
	.align		4
.L_2748:
        /*002c*/ 	.byte	0x03, 0x1b
        /*002e*/ 	.short	0x00ff


	//----- nvinfo : EIATTR_NUM_BARRIERS
	.align		4
        /*0030*/ 	.byte	0x02, 0x4c
        /*0032*/ 	.byte	0x01
	.zero		1


	//----- nvinfo : EIATTR_MERCURY_ISA_VERSION
	.align		4
        /*0034*/ 	.byte	0x03, 0x5f
        /*0036*/ 	.short	0x0000


	//----- nvinfo : EIATTR_COOP_GROUP_MASK_REGIDS
	.align		4
        /*0038*/ 	.byte	0x04, 0x29
        /*003a*/ 	.short	(.L_2750 - .L_2749)


	//   ....[0]....
.L_2749:
        /*003c*/ 	.word	0xffffffff


	//   ....[1]....
        /*0040*/ 	.word	0xffffffff


	//   ....[2]....
        /*0044*/ 	.word	0xffffffff


	//   ....[3]....
        /*0048*/ 	.word	0xffffffff


	//   ....[4]....
        /*004c*/ 	.word	0xffffffff


	//   ....[5]....
        /*0050*/ 	.word	0xffffffff


	//   ....[6]....
        /*0054*/ 	.word	0xffffffff


	//   ....[7]....
        /*0058*/ 	.word	0xffffffff


	//   ....[8]....
        /*005c*/ 	.word	0xffffffff


	//   ....[9]....
        /*0060*/ 	.word	0xffffffff


	//   ....[10]....
        /*0064*/ 	.word	0xffffffff


	//   ....[11]....
        /*0068*/ 	.word	0xffffffff


	//   ....[12]....
        /*006c*/ 	.word	0xffffffff


	//   ....[13]....
        /*0070*/ 	.word	0xffffffff


	//   ....[14]....
        /*0074*/ 	.word	0xffffffff


	//   ....[15]....
        /*0078*/ 	.word	0xffffffff


	//   ....[16]....
        /*007c*/ 	.word	0xffffffff


	//   ....[17]....
        /*0080*/ 	.word	0xffffffff


	//   ....[18]....
        /*0084*/ 	.word	0xffffffff


	//   ....[19]....
        /*0088*/ 	.word	0xffffffff


	//   ....[20]....
        /*008c*/ 	.word	0xffffffff


	//   ....[21]....
        /*0090*/ 	.word	0xffffffff


	//   ....[22]....
        /*0094*/ 	.word	0xffffffff


	//   ....[23]....
        /*0098*/ 	.word	0xffffffff


	//   ....[24]....
        /*009c*/ 	.word	0xffffffff


	//   ....[25]....
        /*00a0*/ 	.word	0xffffffff


	//   ....[26]....
        /*00a4*/ 	.word	0xffffffff


	//   ....[27]....
        /*00a8*/ 	.word	0xffffffff


	//----- nvinfo : EIATTR_COOP_GROUP_INSTR_OFFSETS
	.align		4
.L_2750:
        /*00ac*/ 	.byte	0x04, 0x28
        /*00ae*/ 	.short	(.L_2752 - .L_2751)


	//   ....[0]....
.L_2751:
        /*00b0*/ 	.word	0x00014810


	//   ....[1]....
        /*00b4*/ 	.word	0x00014840


	//   ....[2]....
        /*00b8*/ 	.word	0x00014860


	//   ....[3]....
        /*00bc*/ 	.word	0x00014880


	//   ....[4]....
        /*00c0*/ 	.word	0x000148a0


	//   ....[5]....
        /*00c4*/ 	.word	0x00014fd0


	//   ....[6]....
        /*00c8*/ 	.word	0x00014ff0


	//   ....[7]....
        /*00cc*/ 	.word	0x00015010


	//   ....[8]....
        /*00d0*/ 	.word	0x00015030


	//   ....[9]....
        /*00d4*/ 	.word	0x00015050


	//   ....[10]....
        /*00d8*/ 	.word	0x00015150


	//   ....[11]....
        /*00dc*/ 	.word	0x000151a0


	//   ....[12]....
        /*00e0*/ 	.word	0x000151d0


	//   ....[13]....
        /*00e4*/ 	.word	0x000151f0


	//   ....[14]....
        /*00e8*/ 	.word	0x00015290


	//   ....[15]....
        /*00ec*/ 	.word	0x000152e0


	//   ....[16]....
        /*00f0*/ 	.word	0x00015370


	//   ....[17]....
        /*00f4*/ 	.word	0x000153b0


	//   ....[18]....
        /*00f8*/ 	.word	0x000162c0


	//   ....[19]....
        /*00fc*/ 	.word	0x00016330


	//   ....[20]....
        /*0100*/ 	.word	0x00016390


	//   ....[21]....
        /*0104*/ 	.word	0x000163f0


	//   ....[22]....
        /*0108*/ 	.word	0x00016450


	//   ....[23]....
        /*010c*/ 	.word	0x00016bc0


	//   ....[24]....
        /*0110*/ 	.word	0x00016c20


	//   ....[25]....
        /*0114*/ 	.word	0x00016c80


	//   ....[26]....
        /*0118*/ 	.word	0x00016ce0


	//   ....[27]....
        /*011c*/ 	.word	0x00016d40


	//----- nvinfo : EIATTR_EXIT_INSTR_OFFSETS
	.align		4
.L_2752:
        /*0120*/ 	.byte	0x04, 0x1c
        /*0122*/ 	.short	(.L_2754 - .L_2753)


	//   ....[0]....
.L_2753:
        /*0124*/ 	.word	0x00000420


	//   ....[1]....
        /*0128*/ 	.word	0x00016260


	//----- nvinfo : EIATTR_MAX_THREADS
	.align		4
.L_2754:
        /*012c*/ 	.byte	0x04, 0x05
        /*012e*/ 	.short	(.L_2756 - .L_2755)
.L_2755:
        /*0130*/ 	.word	0x00000080
        /*0134*/ 	.word	0x00000001
        /*0138*/ 	.word	0x00000001


	//----- nvinfo : EIATTR_CRS_STACK_SIZE
	.align		4
.L_2756:
        /*013c*/ 	.byte	0x04, 0x1e
        /*013e*/ 	.short	(.L_2758 - .L_2757)
.L_2757:
        /*0140*/ 	.word	0x00000000
.L_2758:


//--------------------- .nv.info._ZN10layer_norm13ln_fwd_kernelINS_13Kernel_traitsIf6__halfS2_S2_fjLj7168ELj1ELj1ELj4ELj16ENS_18Kernel_traits_baseILj7168EfS2_S2_S2_fjLj128EEEEELb1ELb0ELb1ELb0EEEvNS_9FwdParamsE --------------------------
	.section	.nv.info._ZN10layer_norm13ln_fwd_kernelINS_13Kernel_traitsIf6__halfS2_S2_fjLj7168ELj1ELj1ELj4ELj16ENS_18Kernel_traits_baseILj7168EfS2_S2_S2_fjLj128EEEEELb1ELb0ELb1ELb0EEEvNS_9FwdParamsE,"",@"SHT_CUDA_INFO"
	.sectionflags	@""
	.align	4


	//----- nvinfo : EIATTR_CUDA_API_VERSION
	.align		4
        /*0000*/ 	.byte	0x04, 0x37
        /*0002*/ 	.short	(.L_2760 - .L_2759)
.L_2759:
        /*0004*/ 	.word	0x00000082


	//----- nvinfo : EIATTR_SW2861232_WAR
	.align		4
.L_2760:
        /*0008*/ 	.byte	0x01, 0x35
	.zero		2


	//----- nvinfo : EIATTR_PARAM_CBANK
	.align		4
        /*000c*/ 	.byte	0x04, 0x0a
        /*000e*/ 	.short	(.L_2762 - .L_2761)
	.align		4
.L_2761:
        /*0010*/ 	.word	index@(.nv.constant0._ZN10layer_norm13ln_fwd_kernelINS_13Kernel_traitsIf6__halfS2_S2_fjLj7168ELj1ELj1ELj4ELj16ENS_18Kernel_traits_baseILj7168EfS2_S2_S2_fjLj128EEEEELb1ELb0ELb1ELb0EEEvNS_9FwdParamsE)
        /*0014*/ 	.short	0x0160
        /*0016*/ 	.short	0x00e8


	//----- nvinfo : EIATTR_CBANK_PARAM_SIZE
	.align		4
.L_2762:
        /*0018*/ 	.byte	0x03, 0x19
        /*001a*/ 	.short	0x00e8


	//----- nvinfo : EIATTR_KPARAM_INFO
	.align		4
        /*001c*/ 	.byte	0x04, 0x17
        /*001e*/ 	.short	(.L_2764 - .L_2763)
.L_2763:
        /*0020*/ 	.word	0x00000000
        /*0024*/ 	.short	0x0000
        /*0026*/ 	.short	0x0000
        /*0028*/ 	.byte	0x00, 0xf0, 0xa1, 0x03


	//----- nvinfo : EIATTR_MAXREG_COUNT
	.align		4
.L_2764:
        /*002c*/ 	.byte	0x03, 0x1b
        /*002e*/ 	.short	0x00ff


	//----- nvinfo : EIATTR_NUM_BARRIERS
	.align		4
        /*0030*/ 	.byte	0x02, 0x4c
        /*0032*/ 	.byte	0x01
	.zero		1


	//----- nvinfo : EIATTR_MERCURY_ISA_VERSION
	.align		4
        /*0034*/ 	.byte	0x03, 0x5f
        /*0036*/ 	.short	0x0000


	//----- nvinfo : EIATTR_COOP_GROUP_MASK_REGIDS
	.align		4
        /*0038*/ 	.byte	0x04, 0x29
        /*003a*/ 	.short	(.L_2766 - .L_2765)


	//   ....[0]....
.L_2765:
        /*003c*/ 	.word	0xffffffff


	//   ....[1]....
        /*0040*/ 	.word	0xffffffff


	//   ....[2]....
        /*0044*/ 	.word	0xffffffff


	//   ....[3]....
        /*0048*/ 	.word	0xffffffff


	//   ....[4]....
        /*004c*/ 	.word	0xffffffff


	//   ....[5]....
        /*0050*/ 	.word	0xffffffff


	//   ....[6]....
        /*0054*/ 	.word	0xffffffff


	//   ....[7]....
        /*0058*/ 	.word	0xffffffff


	//   ....[8]....
        /*005c*/ 	.word	0xffffffff


	//   ....[9]....
        /*0060*/ 	.word	0xffffffff


	//   ....[10]....
        /*0064*/ 	.word	0xffffffff


	//   ....[11]....
        /*0068*/ 	.word	0xffffffff


	//   ....[12]....
        /*006c*/ 	.word	0xffffffff


	//   ....[13]....
        /*0070*/ 	.word	0xffffffff


	//   ....[14]....
        /*0074*/ 	.word	0xffffffff


	//   ....[15]....
        /*0078*/ 	.word	0xffffffff


	//   ....[16]....
        /*007c*/ 	.word	0xffffffff


	//   ....[17]....
        /*0080*/ 	.word	0xffffffff


	//   ....[18]....
        /*0084*/ 	.word	0xffffffff


	//   ....[19]....
        /*0088*/ 	.word	0xffffffff


	//   ....[20]....
        /*008c*/ 	.word	0xffffffff


	//   ....[21]....
        /*0090*/ 	.word	0xffffffff


	//   ....[22]....
        /*0094*/ 	.word	0xffffffff


	//   ....[23]....
        /*0098*/ 	.word	0xffffffff


	//   ....[24]....
        /*009c*/ 	.word	0xffffffff


	//   ....[25]....
        /*00a0*/ 	.word	0xffffffff


	//   ....[26]....
        /*00a4*/ 	.word	0xffffffff


	//   ....[27]....
        /*00a8*/ 	.word	0xffffffff


	//----- nvinfo : EIATTR_COOP_GROUP_INSTR_OFFSETS
	.align		4
.L_2766:
        /*00ac*/ 	.byte	0x04, 0x28
        /*00ae*/ 	.short	(.L_2768 - .L_2767)


	//   ....[0]....
.L_2767:
        /*00b0*/ 	.word	0x00017960


	//   ....[1]....
        /*00b4*/ 	.word	0x00017990


	//   ....[2]....
        /*00b8*/ 	.word	0x000179b0


	//   ....[3]....
        /*00bc*/ 	.word	0x000179d0


	//   ....[4]....
        /*00c0*/ 	.word	0x000179f0


	//   ....[5]....
        /*00c4*/ 	.word	0x00018130


	//   ....[6]....
        /*00c8*/ 	.word	0x00018150


	//   ....[7]....
        /*00cc*/ 	.word	0x00018170


	//   ....[8]....
        /*00d0*/ 	.word	0x00018190


	//   ....[9]....
        /*00d4*/ 	.word	0x000181b0


	//   ....[10]....
        /*00d8*/ 	.word	0x00018320


	//   ....[11]....
        /*00dc*/ 	.word	0x00018340


	//   ....[12]....
        /*00e0*/ 	.word	0x00018350


	//   ....[13]....
        /*00e4*/ 	.word	0x00018380


	//   ....[14]....
        /*00e8*/ 	.word	0x00018470


	//   ....[15]....
        /*00ec*/ 	.word	0x00018480


	//   ....[16]....
        /*00f0*/ 	.word	0x00018520


	//   ....[17]....
        /*00f4*/ 	.word	0x00018550


	//   ....[18]....
        /*00f8*/ 	.word	0x000196b0


	//   ....[19]....
        /*00fc*/ 	.word	0x00019720


	//   ....[20]....
        /*0100*/ 	.word	0x00019780


	//   ....[21]....
        /*0104*/ 	.word	0x000197e0


	//   ....[22]....
        /*0108*/ 	.word	0x00019840


	//   ....[23]....
        /*010c*/ 	.word	0x00019fc0


	//   ....[24]....
        /*0110*/ 	.word	0x0001a020


	//   ....[25]....
        /*0114*/ 	.word	0x0001a080


	//   ....[26]....
        /*0118*/ 	.word	0x0001a0e0


	//   ....[27]....
        /*011c*/ 	.word	0x0001a150


	//----- nvinfo : EIATTR_EXIT_INSTR_OFFSETS
	.align		4
.L_2768:
        /*0120*/ 	.byte	0x04, 0x1c
        /*0122*/ 	.short	(.L_2770 - .L_2769)


	//   ....[0]....
.L_2769:
        /*0124*/ 	.word	0x00000de0


	//   ....[1]....
        /*0128*/ 	.word	0x00019650


	//----- nvinfo : EIATTR_MAX_THREADS
	.align		4
.L_2770:
        /*012c*/ 	.byte	0x04, 0x05
        /*012e*/ 	.short	(.L_2772 - .L_2771)
.L_2771:
        /*0130*/ 	.word	0x00000080
        /*0134*/ 	.word	0x00000001
        /*0138*/ 	.word	0x00000001


	//----- nvinfo : EIATTR_CRS_STACK_SIZE
	.align		4
.L_2772:
        /*013c*/ 	.byte	0x04, 0x1e
        /*013e*/ 	.short	(.L_2774 - .L_2773)
.L_2773:
        /*0140*/ 	.word	0x00000000
.L_2774:


//--------------------- .nv.info._ZN10layer_norm13ln_fwd_kernelINS_13Kernel_traitsIf6__halfS2_S2_fjLj7168ELj1ELj1ELj4ELj16ENS_18Kernel_traits_baseILj7168EfS2_S2_S2_fjLj128EEEEELb1ELb0ELb1ELb1EEEvNS_9FwdParamsE --------------------------
	.section	.nv.info._ZN10layer_norm13ln_fwd_kernelINS_13Kernel_traitsIf6__halfS2_S2_fjLj7168ELj1ELj1ELj4ELj16ENS_18Kernel_traits_baseILj7168EfS2_S2_S2_fjLj128EEEEELb1ELb0ELb1ELb1EEEvNS_9FwdParamsE,"",@"SHT_CUDA_INFO"
	.sectionflags	@""
	.align	4


	//----- nvinfo : EIATTR_CUDA_API_VERSION
	.align		4
        /*0000*/ 	.byte	0x04, 0x37
        /*0002*/ 	.short	(.L_2776 - .L_2775)
.L_2775:
        /*0004*/ 	.word	0x00000082


	//----- nvinfo : EIATTR_SW2861232_WAR
	.align		4
.L_2776:
        /*0008*/ 	.byte	0x01, 0x35
	.zero		2


	//----- nvinfo : EIATTR_PARAM_CBANK
	.align		4
        /*000c*/ 	.byte	0x04, 0x0a
        /*000e*/ 	.short	(.L_2778 - .L_2777)
	.align		4
.L_2777:
        /*0010*/ 	.word	index@(.nv.constant0._ZN10layer_norm13ln_fwd_kernelINS_13Kernel_traitsIf6__halfS2_S2_fjLj7168ELj1ELj1ELj4ELj16ENS_18Kernel_traits_baseILj7168EfS2_S2_S2_fjLj128EEEEELb1ELb0ELb1ELb1EEEvNS_9FwdParamsE)
        /*0014*/ 	.short	0x0160
        /*0016*/ 	.short	0x00e8


	//----- nvinfo : EIATTR_CBANK_PARAM_SIZE
	.align		4
.L_2778:
        /*0018*/ 	.byte	0x03, 0x19
        /*001a*/ 	.short	0x00e8


	//----- nvinfo : EIATTR_KPARAM_INFO
	.align		4
        /*001c*/ 	.byte	0x04, 0x17
        /*001e*/ 	.short	(.L_2780 - .L_2779)
.L_2779:
        /*0020*/ 	.word	0x00000000
        /*0024*/ 	.short	0x0000
        /*0026*/ 	.short	0x0000
        /*0028*/ 	.byte	0x00, 0xf0, 0xa1, 0x03


	//----- nvinfo : EIATTR_MAXREG_COUNT
	.align		4
.L_2780:
        /*002c*/ 	.byte	0x03, 0x1b
        /*002e*/ 	.short	0x00ff


	//----- nvinfo : EIATTR_NUM_BARRIERS
	.align		4
        /*0030*/ 	.byte	0x02, 0x4c
        /*0032*/ 	.byte	0x01
	.zero		1


	//----- nvinfo : EIATTR_MERCURY_ISA_VERSION
	.align		4
        /*0034*/ 	.byte	0x03, 0x5f
        /*0036*/ 	.short	0x0000


	//----- nvinfo : EIATTR_COOP_GROUP_MASK_REGIDS
	.align		4
        /*0038*/ 	.byte	0x04, 0x29
        /*003a*/ 	.short	(.L_2782 - .L_2781)


	//   ....[0]....
.L_2781:
        /*003c*/ 	.word	0xffffffff


	//   ....[1]....
        /*0040*/ 	.word	0xffffffff


	//   ....[2]....
        /*0044*/ 	.word	0xffffffff


	//   ....[3]....
        /*0048*/ 	.word	0xffffffff


	//   ....[4]....
        /*004c*/ 	.word	0xffffffff


	//   ....[5]....
        /*0050*/ 	.word	0xffffffff


	//   ....[6]....
        /*0054*/ 	.word	0xffffffff


	//   ....[7]....
        /*0058*/ 	.word	0xffffffff


	//   ....[8]....
        /*005c*/ 	.word	0xffffffff


	//   ....[9]....
        /*0060*/ 	.word	0xffffffff


	//   ....[10]....
        /*0064*/ 	.word	0xffffffff


	//   ....[11]....
        /*0068*/ 	.word	0xffffffff


	//   ....[12]....
        /*006c*/ 	.word	0xffffffff


	//   ....[13]....
        /*0070*/ 	.word	0xffffffff


	//   ....[14]....
        /*0074*/ 	.word	0xffffffff


	//   ....[15]....
        /*0078*/ 	.word	0xffffffff


	//   ....[16]....
        /*007c*/ 	.word	0xffffffff


	//   ....[17]....
        /*0080*/ 	.word	0xffffffff


	//   ....[18]....
        /*0084*/ 	.word	0xffffffff


	//   ....[19]....
        /*0088*/ 	.word	0xffffffff


	//   ....[20]....
        /*008c*/ 	.word	0xffffffff


	//   ....[21]....
        /*0090*/ 	.word	0xffffffff


	//   ....[22]....
        /*0094*/ 	.word	0xffffffff


	//   ....[23]....
        /*0098*/ 	.word	0xffffffff


	//   ....[24]....
        /*009c*/ 	.word	0xffffffff


	//   ....[25]....
        /*00a0*/ 	.word	0xffffffff


	//   ....[26]....
        /*00a4*/ 	.word	0xffffffff


	//   ....[27]....
        /*00a8*/ 	.word	0xffffffff


	//----- nvinfo : EIATTR_COOP_GROUP_INSTR_OFFSETS
	.align		4
.L_2782:
        /*00ac*/ 	.byte	0x04, 0x28
        /*00ae*/ 	.short	(.L_2784 - .L_2783)


	//   ....[0]....
.L_2783:
        /*00b0*/ 	.word	0x00016a90


	//   ....[1]....
        /*00b4*/ 	.word	0x00016ac0


	//   ....[2]....
        /*00b8*/ 	.word	0x00016ae0


	//   ....[3]....
        /*00bc*/ 	.word	0x00016b00


	//   ....[4]....
        /*00c0*/ 	.word	0x00016b20


	//   ....[5]....
        /*00c4*/ 	.word	0x00017250


	//   ....[6]....
        /*00c8*/ 	.word	0x00017270


	//   ....[7]....
        /*00cc*/ 	.word	0x00017290


	//   ....[8]....
        /*00d0*/ 	.word	0x000172b0


	//   ....[9]....
        /*00d4*/ 	.word	0x000172d0


	//   ....[10]....
        /*00d8*/ 	.word	0x000173e0


	//   ....[11]....
        /*00dc*/ 	.word	0x00017430


	//   ....[12]....
        /*00e0*/ 	.word	0x00017460


	//   ....[13]....
        /*00e4*/ 	.word	0x00017470


	//   ....[14]....
        /*00e8*/ 	.word	0x00017500


	//   ....[15]....
        /*00ec*/ 	.word	0x00017550


	//   ....[16]....
        /*00f0*/ 	.word	0x00017610


	//   ....[17]....
        /*00f4*/ 	.word	0x00017620


	//   ....[18]....
        /*00f8*/ 	.word	0x000185c0


	//   ....[19]....
        /*00fc*/ 	.word	0x00018630


	//   ....[20]....
        /*0100*/ 	.word	0x00018690


	//   ....[21]....
        /*0104*/ 	.word	0x000186f0


	//   ....[22]....
        /*0108*/ 	.word	0x00018750


	//   ....[23]....
        /*010c*/ 	.word	0x00018ec0


	//   ....[24]....
        /*0110*/ 	.word	0x00018f20


	//   ....[25]....
        /*0114*/ 	.word	0x00018f80


	//   ....[26]....
        /*0118*/ 	.word	0x00018fe0


	//   ....[27]....
        /*011c*/ 	.word	0x00019040


	//----- nvinfo : EIATTR_EXIT_INSTR_OFFSETS
	.align		4
.L_2784:
        /*0120*/ 	.byte	0x04, 0x1c
        /*0122*/ 	.short	(.L_2786 - .L_2785)


	//   ....[0]....
.L_2785:
        /*0124*/ 	.word	0x000007e0


	//   ....[1]....
        /*0128*/ 	.word	0x00018570


	//----- nvinfo : EIATTR_MAX_THREADS
	.align		4
.L_2786:
        /*012c*/ 	.byte	0x04, 0x05
        /*012e*/ 	.short	(.L_2788 - .L_2787)
.L_2787:
        /*0130*/ 	.word	0x00000080
        /*0134*/ 	.word	0x00000001
        /*0138*/ 	.word	0x00000001


	//----- nvinfo : EIATTR_CRS_STACK_SIZE
	.align		4
.L_2788:
        /*013c*/ 	.byte	0x04, 0x1e
        /*013e*/ 	.short	(.L_2790 - .L_2789)
.L_2789:
        /*0140*/ 	.word	0x00000000
.L_2790:


//--------------------- .nv.info._ZN10layer_norm13ln_fwd_kernelINS_13Kernel_traitsIf6__halfS2_S2_fjLj7168ELj1ELj1ELj4ELj16ENS_18Kernel_traits_baseILj7168EfS2_S2_S2_fjLj128EEEEELb1ELb1ELb0ELb0EEEvNS_9FwdParamsE --------------------------
	.section	.nv.info._ZN10layer_norm13ln_fwd_kernelINS_13Kernel_traitsIf6__halfS2_S2_fjLj7168ELj1ELj1ELj4ELj16ENS_18Kernel_traits_baseILj7168EfS2_S2_S2_fjLj128EEEEELb1ELb1ELb0ELb0EEEvNS_9FwdParamsE,"",@"SHT_CUDA_INFO"
	.sectionflags	@""
	.align	4


	//----- nvinfo : EIATTR_CUDA_API_VERSION
	.align		4
        /*0000*/ 	.byte	0x04, 0x37
        /*0002*/ 	.short	(.L_2792 - .L_2791)
.L_2791:
        /*0004*/ 	.word	0x00000082


	//----- nvinfo : EIATTR_SW2861232_WAR
	.align		4
.L_2792:
        /*0008*/ 	.byte	0x01, 0x35
	.zero		2


	//----- nvinfo : EIATTR_PARAM_CBANK
	.align		4
        /*000c*/ 	.byte	0x04, 0x0a
        /*000e*/ 	.short	(.L_2794 - .L_2793)
	.align		4
.L_2793:
        /*0010*/ 	.word	index@(.nv.constant0._ZN10layer_norm13ln_fwd_kernelINS_13Kernel_traitsIf6__halfS2_S2_fjLj7168ELj1ELj1ELj4ELj16ENS_18Kernel_traits_baseILj7168EfS2_S2_S2_fjLj128EEEEELb1ELb1ELb0ELb0EEEvNS_9FwdParamsE)
        /*0014*/ 	.short	0x0160
        /*0016*/ 	.short	0x00e8


	//----- nvinfo : EIATTR_CBANK_PARAM_SIZE
	.align		4
.L_2794:
        /*0018*/ 	.byte	0x03, 0x19
        /*001a*/ 	.short	0x00e8


	//----- nvinfo : EIATTR_KPARAM_INFO
	.align		4
        /*001c*/ 	.byte	0x04, 0x17
        /*001e*/ 	.short	(.L_2796 - .L_2795)
.L_2795:
        /*0020*/ 	.word	0x00000000
        /*0024*/ 	.short	0x0000
        /*0026*/ 	.short	0x0000
        /*0028*/ 	.byte	0x00, 0xf0, 0xa1, 0x03


	//----- nvinfo : EIATTR_MAXREG_COUNT
	.align		4
.L_2796:
        /*002c*/ 	.byte	0x03, 0x1b
        /*002e*/ 	.short	0x00ff


	//----- nvinfo : EIATTR_NUM_BARRIERS
	.align		4
        /*0030*/ 	.byte	0x02, 0x4c
        /*0032*/ 	.byte	0x01
	.zero		1


	//----- nvinfo : EIATTR_ANNOTATIONS
	.align		4
        /*0034*/ 	.byte	0x04, 0x55
        /*0036*/ 	.short	(.L_2798 - .L_2797)


	//   ....[0]....
.L_2797:
        /*0038*/ 	.word	0x00000001
        /*003c*/ 	.byte	0x10, 0x12, 0x00, 0x00, 0x01, 0x00, 0x00, 0x00, 0xc0, 0x5e, 0x01, 0x00


	//----- nvinfo : EIATTR_MERCURY_ISA_VERSION
	.align		4
.L_2798:
        /*0048*/ 	.byte	0x03, 0x5f
        /*004a*/ 	.short	0x0000


	//----- nvinfo : EIATTR_COOP_GROUP_MASK_REGIDS
	.align		4
        /*004c*/ 	.byte	0x04, 0x29
        /*004e*/ 	.short	(.L_2800 - .L_2799)


	//   ....[0]....
.L_2799:
        /*0050*/ 	.word	0xffffffff


	//   ....[1]....
        /*0054*/ 	.word	0xffffffff


	//   ....[2]....
        /*0058*/ 	.word	0xffffffff


	//   ....[3]....
        /*005c*/ 	.word	0xffffffff


	//   ....[4]....
        /*0060*/ 	.word	0xffffffff


	//   ....[5]....
        /*0064*/ 	.word	0xffffffff


	//   ....[6]....
        /*0068*/ 	.word	0xffffffff


	//   ....[7]....
        /*006c*/ 	.word	0xffffffff


	//   ....[8]....
        /*0070*/ 	.word	0xffffffff


	//   ....[9]....
        /*0074*/ 	.word	0xffffffff


	//   ....[10]....
        /*0078*/ 	.word	0xffffffff


	//   ....[11]....
        /*007c*/ 	.word	0xffffffff


	//   ....[12]....
        /*0080*/ 	.word	0xffffffff


	//   ....[13]....
        /*0084*/ 	.word	0xffffffff


	//   ....[14]....
        /*0088*/ 	.word	0xffffffff


	//   ....[15]....
        /*008c*/ 	.word	0xffffffff


	//   ....[16]....
        /*0090*/ 	.word	0xffffffff


	//   ....[17]....
        /*0094*/ 	.word	0xffffffff


	//   ....[18]....
        /*0098*/ 	.word	0xffffffff


	//   ....[19]....
        /*009c*/ 	.word	0xffffffff


	//   ....[20]....
        /*00a0*/ 	.word	0xffffffff


	//   ....[21]....
        /*00a4*/ 	.word	0xffffffff


	//   ....[22]....
        /*00a8*/ 	.word	0xffffffff


	//   ....[23]....
        /*00ac*/ 	.word	0xffffffff


	//   ....[24]....
        /*00b0*/ 	.word	0xffffffff


	//   ....[25]....
        /*00b4*/ 	.word	0xffffffff


	//   ....[26]....
        /*00b8*/ 	.word	0xffffffff


	//   ....[27]....
        /*00bc*/ 	.word	0xffffffff


	//----- nvinfo : EIATTR_COOP_GROUP_INSTR_OFFSETS
	.align		4
.L_2800:
        /*00c0*/ 	.byte	0x04, 0x28
        /*00c2*/ 	.short	(.L_2802 - .L_2801)


	//   ....[0]....
.L_2801:
        /*00c4*/ 	.word	0x000155c0


	//   ....[1]....
        /*00c8*/ 	.word	0x000155f0


	//   ....[2]....
        /*00cc*/ 	.word	0x00015620


	//   ....[3]....
        /*00d0*/ 	.word	0x00015640


	//   ....[4]....
        /*00d4*/ 	.word	0x00015660


	//   ....[5]....
        /*00d8*/ 	.word	0x00015da0


	//   ....[6]....
        /*00dc*/ 	.word	0x00015dc0


	//   ....[7]....
        /*00e0*/ 	.word	0x00015de0


	//   ....[8]....
        /*00e4*/ 	.word	0x00015e00


	//   ....[9]....
        /*00e8*/ 	.word	0x00015e20


	//   ....[10]....
        /*00ec*/ 	.word	0x00015f80


	//   ....[11]....
        /*00f0*/ 	.word	0x00015fa0


	//   ....[12]....
        /*00f4*/ 	.word	0x00016030


	//   ....[13]....
        /*00f8*/ 	.word	0x00016090


	//   ....[14]....
        /*00fc*/ 	.word	0x000160a0


	//   ....[15]....
        /*0100*/ 	.word	0x00016140


	//   ....[16]....
        /*0104*/ 	.word	0x000161a0


	//   ....[17]....
        /*0108*/ 	.word	0x000161b0


	//   ....[18]....
        /*010c*/ 	.word	0x000172e0


	//   ....[19]....
        /*0110*/ 	.word	0x00017350


	//   ....[20]....
        /*0114*/ 	.word	0x000173c0


	//   ....[21]....
        /*0118*/ 	.word	0x00017430


	//   ....[22]....
        /*011c*/ 	.word	0x000174a0


	//   ....[23]....
        /*0120*/ 	.word	0x00017c30


	//   ....[24]....
        /*0124*/ 	.word	0x00017c90


	//   ....[25]....
        /*0128*/ 	.word	0x00017cf0


	//   ....[26]....
        /*012c*/ 	.word	0x00017d50


	//   ....[27]....
        /*0130*/ 	.word	0x00017db0


	//----- nvinfo : EIATTR_EXIT_INSTR_OFFSETS
	.align		4
.L_2802:
        /*0134*/ 	.byte	0x04, 0x1c
        /*0136*/ 	.short	(.L_2804 - .L_2803)


	//   ....[0]....
.L_2803:
        /*0138*/ 	.word	0x00001020


	//   ....[1]....
        /*013c*/ 	.word	0x00017280


	//----- nvinfo : EIATTR_MAX_THREADS
	.align		4
.L_2804:
        /*0140*/ 	.byte	0x04, 0x05
        /*0142*/ 	.short	(.L_2806 - .L_2805)
.L_2805:
        /*0144*/ 	.word	0x00000080
        /*0148*/ 	.word	0x00000001
        /*014c*/ 	.word	0x00000001


	//----- nvinfo : EIATTR_CRS_STACK_SIZE
	.align		4
.L_2806:
        /*0150*/ 	.byte	0x04, 0x1e
        /*0152*/ 	.short	(.L_2808 - .L_2807)
.L_2807:
        /*0154*/ 	.word	0x00000000
.L_2808:


//--------------------- .nv.info._ZN10layer_norm13ln_fwd_kernelINS_13Kernel_traitsIf6__halfS2_S2_fjLj7168ELj1ELj1ELj4ELj16ENS_18Kernel_traits_baseILj7168EfS2_S2_S2_fjLj128EEEEELb1ELb1ELb0ELb1EEEvNS_9FwdParamsE --------------------------
	.section	.nv.info._ZN10layer_norm13ln_fwd_kernelINS_13Kernel_traitsIf6__halfS2_S2_fjLj7168ELj1ELj1ELj4ELj16ENS_18Kernel_traits_baseILj7168EfS2_S2_S2_fjLj128EEEEELb1ELb1ELb0ELb1EEEvNS_9FwdParamsE,"",@"SHT_CUDA_INFO"
	.sectionflags	@""
	.align	4


	//----- nvinfo : EIATTR_CUDA_API_VERSION
	.align		4
        /*0000*/ 	.byte	0x04, 0x37
        /*0002*/ 	.short	(.L_2810 - .L_2809)
.L_2809:
        /*0004*/ 	.word	0x00000082


	//----- nvinfo : EIATTR_SW2861232_WAR
	.align		4
.L_2810:
        /*0008*/ 	.byte	0x01, 0x35
	.zero		2


	//----- nvinfo : EIATTR_PARAM_CBANK
	.align		4
        /*000c*/ 	.byte	0x04, 0x0a
        /*000e*/ 	.short	(.L_2812 - .L_2811)
	.align		4
.L_2811:
        /*0010*/ 	.word	index@(.nv.constant0._ZN10layer_norm13ln_fwd_kernelINS_13Kernel_traitsIf6__halfS2_S2_fjLj7168ELj1ELj1ELj4ELj16ENS_18Kernel_traits_baseILj7168EfS2_S2_S2_fjLj128EEEEELb1ELb1ELb0ELb1EEEvNS_9FwdParamsE)
        /*0014*/ 	.short	0x0160
        /*0016*/ 	.short	0x00e8


	//----- nvinfo : EIATTR_CBANK_PARAM_SIZE
	.align		4
.L_2812:
        /*0018*/ 	.byte	0x03, 0x19
        /*001a*/ 	.short	0x00e8


	//----- nvinfo : EIATTR_KPARAM_INFO
	.align		4
        /*001c*/ 	.byte	0x04, 0x17
        /*001e*/ 	.short	(.L_2814 - .L_2813)
.L_2813:
        /*0020*/ 	.word	0x00000000
        /*0024*/ 	.short	0x0000
        /*0026*/ 	.short	0x0000
        /*0028*/ 	.byte	0x00, 0xf0, 0xa1, 0x03


	//----- nvinfo : EIATTR_MAXREG_COUNT
	.align		4
.L_2814:
        /*002c*/ 	.byte	0x03, 0x1b
        /*002e*/ 	.short	0x00ff


	//----- nvinfo : EIATTR_NUM_BARRIERS
	.align		4
        /*0030*/ 	.byte	0x02, 0x4c
        /*0032*/ 	.byte	0x01
	.zero		1


	//----- nvinfo : EIATTR_MERCURY_ISA_VERSION
	.align		4
        /*0034*/ 	.byte	0x03, 0x5f
        /*0036*/ 	.short	0x0000


	//----- nvinfo : EIATTR_COOP_GROUP_MASK_REGIDS
	.align		4
        /*0038*/ 	.byte	0x04, 0x29
        /*003a*/ 	.short	(.L_2816 - .L_2815)


	//   ....[0]....
.L_2815:
        /*003c*/ 	.word	0xffffffff


	//   ....[1]....
        /*0040*/ 	.word	0xffffffff


	//   ....[2]....
        /*0044*/ 	.word	0xffffffff


	//   ....[3]....
        /*0048*/ 	.word	0xffffffff


	//   ....[4]....
        /*004c*/ 	.word	0xffffffff


	//   ....[5]....
        /*0050*/ 	.word	0xffffffff


	//   ....[6]....
        /*0054*/ 	.word	0xffffffff


	//   ....[7]....
        /*0058*/ 	.word	0xffffffff


	//   ....[8]....
        /*005c*/ 	.word	0xffffffff


	//   ....[9]....
        /*0060*/ 	.word	0xffffffff


	//   ....[10]....
        /*0064*/ 	.word	0xffffffff


	//   ....[11]....
        /*0068*/ 	.word	0xffffffff


	//   ....[12]....
        /*006c*/ 	.word	0xffffffff


	//   ....[13]....
        /*0070*/ 	.word	0xffffffff


	//   ....[14]....
        /*0074*/ 	.word	0xffffffff


	//   ....[15]....
        /*0078*/ 	.word	0xffffffff


	//   ....[16]....
        /*007c*/ 	.word	0xffffffff


	//   ....[17]....
        /*0080*/ 	.word	0xffffffff


	//   ....[18]....
        /*0084*/ 	.word	0xffffffff


	//   ....[19]....
        /*0088*/ 	.word	0xffffffff


	//   ....[20]....
        /*008c*/ 	.word	0xffffffff


	//   ....[21]....
        /*0090*/ 	.word	0xffffffff


	//   ....[22]....
        /*0094*/ 	.word	0xffffffff


	//   ....[23]....
        /*0098*/ 	.word	0xffffffff


	//   ....[24]....
        /*009c*/ 	.word	0xffffffff


	//   ....[25]....
        /*00a0*/ 	.word	0xffffffff


	//   ....[26]....
        /*00a4*/ 	.word	0xffffffff


	//   ....[27]....
        /*00a8*/ 	.word	0xffffffff


	//----- nvinfo : EIATTR_COOP_GROUP_INSTR_OFFSETS
	.align		4
.L_2816:
        /*00ac*/ 	.byte	0x04, 0x28
        /*00ae*/ 	.short	(.L_2818 - .L_2817)


	//   ....[0]....
.L_2817:
        /*00b0*/ 	.word	0x000149b0


	//   ....[1]....
        /*00b4*/ 	.word	0x000149e0


	//   ....[2]....
        /*00b8*/ 	.word	0x00014a00


	//   ....[3]....
        /*00bc*/ 	.word	0x00014a20


	//   ....[4]....
        /*00c0*/ 	.word	0x00014a40


	//   ....[5]....
        /*00c4*/ 	.word	0x00015170


	//   ....[6]....
        /*00c8*/ 	.word	0x00015190


	//   ....[7]....
        /*00cc*/ 	.word	0x000151b0


	//   ....[8]....
        /*00d0*/ 	.word	0x000151d0


	//   ....[9]....
        /*00d4*/ 	.word	0x000151f0


	//   ....[10]....
        /*00d8*/ 	.word	0x00015320


	//   ....[11]....
        /*00dc*/ 	.word	0x00015370


	//   ....[12]....
        /*00e0*/ 	.word	0x000153e0


	//   ....[13]....
        /*00e4*/ 	.word	0x00015420


	//   ....[14]....
        /*00e8*/ 	.word	0x00015450


	//   ....[15]....
        /*00ec*/ 	.word	0x000154c0


	//   ....[16]....
        /*00f0*/ 	.word	0x00015550


	//   ....[17]....
        /*00f4*/ 	.word	0x00015570


	//   ....[18]....
        /*00f8*/ 	.word	0x00016490


	//   ....[19]....
        /*00fc*/ 	.word	0x00016500


	//   ....[20]....
        /*0100*/ 	.word	0x00016570


	//   ....[21]....
        /*0104*/ 	.word	0x000165e0


	//   ....[22]....
        /*0108*/ 	.word	0x00016650


	//   ....[23]....
        /*010c*/ 	.word	0x00016dc0


	//   ....[24]....
        /*0110*/ 	.word	0x00016e20


	//   ....[25]....
        /*0114*/ 	.word	0x00016e80


	//   ....[26]....
        /*0118*/ 	.word	0x00016ee0


	//   ....[27]....
        /*011c*/ 	.word	0x00016f40


	//----- nvinfo : EIATTR_EXIT_INSTR_OFFSETS
	.align		4
.L_2818:
        /*0120*/ 	.byte	0x04, 0x1c
        /*0122*/ 	.short	(.L_2820 - .L_2819)


	//   ....[0]....
.L_2819:
        /*0124*/ 	.word	0x000007f0


	//   ....[1]....
        /*0128*/ 	.word	0x00016430


	//----- nvinfo : EIATTR_MAX_THREADS
	.align		4
.L_2820:
        /*012c*/ 	.byte	0x04, 0x05
        /*012e*/ 	.short	(.L_2822 - .L_2821)
.L_2821:
        /*0130*/ 	.word	0x00000080
        /*0134*/ 	.word	0x00000001
        /*0138*/ 	.word	0x00000001


	//----- nvinfo : EIATTR_CRS_STACK_SIZE
	.align		4
.L_2822:
        /*013c*/ 	.byte	0x04, 0x1e
        /*013e*/ 	.short	(.L_2824 - .L_2823)
.L_2823:
        /*0140*/ 	.word	0x00000000
.L_2824:


//--------------------- .nv.info._ZN10layer_norm13ln_fwd_kernelINS_13Kernel_traitsIf6__halfS2_S2_fjLj7168ELj1ELj1ELj4ELj16ENS_18Kernel_traits_baseILj7168EfS2_S2_S2_fjLj128EEEEELb1ELb1ELb1ELb0EEEvNS_9FwdParamsE --------------------------
	.section	.nv.info._ZN10layer_norm13ln_fwd_kernelINS_13Kernel_traitsIf6__halfS2_S2_fjLj7168ELj1ELj1ELj4ELj16ENS_18Kernel_traits_baseILj7168EfS2_S2_S2_fjLj128EEEEELb1ELb1ELb1ELb0EEEvNS_9FwdParamsE,"",@"SHT_CUDA_INFO"
	.sectionflags	@""
	.align	4


	//----- nvinfo : EIATTR_CUDA_API_VERSION
	.align		4
        /*0000*/ 	.byte	0x04, 0x37
        /*0002*/ 	.short	(.L_2826 - .L_2825)
.L_2825:
        /*0004*/ 	.word	0x00000082


	//----- nvinfo : EIATTR_SW2861232_WAR
	.align		4
.L_2826:
        /*0008*/ 	.byte	0x01, 0x35
	.zero		2


	//----- nvinfo : EIATTR_PARAM_CBANK
	.align		4
        /*000c*/ 	.byte	0x04, 0x0a
        /*000e*/ 	.short	(.L_2828 - .L_2827)
	.align		4
.L_2827:
        /*0010*/ 	.word	index@(.nv.constant0._ZN10layer_norm13ln_fwd_kernelINS_13Kernel_traitsIf6__halfS2_S2_fjLj7168ELj1ELj1ELj4ELj16ENS_18Kernel_traits_baseILj7168EfS2_S2_S2_fjLj128EEEEELb1ELb1ELb1ELb0EEEvNS_9FwdParamsE)
        /*0014*/ 	.short	0x0160
        /*0016*/ 	.short	0x00e8


	//----- nvinfo : EIATTR_CBANK_PARAM_SIZE
	.align		4
.L_2828:
        /*0018*/ 	.byte	0x03, 0x19
        /*001a*/ 	.short	0x00e8


	//----- nvinfo : EIATTR_KPARAM_INFO
	.align		4
        /*001c*/ 	.byte	0x04, 0x17
        /*001e*/ 	.short	(.L_2830 - .L_2829)
.L_2829:
        /*0020*/ 	.word	0x00000000
        /*0024*/ 	.short	0x0000
        /*0026*/ 	.short	0x0000
        /*0028*/ 	.byte	0x00, 0xf0, 0xa1, 0x03


	//----- nvinfo : EIATTR_MAXREG_COUNT
	.align		4
.L_2830:
        /*002c*/ 	.byte	0x03, 0x1b
        /*002e*/ 	.short	0x00ff


	//----- nvinfo : EIATTR_NUM_BARRIERS
	.align		4
        /*0030*/ 	.byte	0x02, 0x4c
        /*0032*/ 	.byte	0x01
	.zero		1


	//----- nvinfo : EIATTR_ANNOTATIONS
	.align		4
        /*0034*/ 	.byte	0x04, 0x55
        /*0036*/ 	.short	(.L_2832 - .L_2831)


	//   ....[0]....
.L_2831:
        /* <DEDUP_REMOVED lines=15> */


	//----- nvinfo : EIATTR_MERCURY_ISA_VERSION
	.align		4
.L_2832:
        /*0110*/ 	.byte	0x03, 0x5f
        /*0112*/ 	.short	0x0000


	//----- nvinfo : EIATTR_COOP_GROUP_MASK_REGIDS
	.align		4
        /*0114*/ 	.byte	0x04, 0x29
        /*0116*/ 	.short	(.L_2834 - .L_2833)


	//   ....[0]....
.L_2833:
        /*0118*/ 	.word	0xffffffff


	//   ....[1]....
        /*011c*/ 	.word	0xffffffff


	//   ....[2]....
        /*0120*/ 	.word	0xffffffff


	//   ....[3]....
        /*0124*/ 	.word	0xffffffff


	//   ....[4]....
        /*0128*/ 	.word	0xffffffff


	//   ....[5]....
        /*012c*/ 	.word	0xffffffff


	//   ....[6]....
        /*0130*/ 	.word	0xffffffff


	//   ....[7]....
        /*0134*/ 	.word	0xffffffff


	//   ....[8]....
        /*0138*/ 	.word	0xffffffff


	//   ....[9]....
        /*013c*/ 	.word	0xffffffff


	//   ....[10]....
        /*0140*/ 	.word	0xffffffff


	//   ....[11]....
        /*0144*/ 	.word	0xffffffff


	//   ....[12]....
        /*0148*/ 	.word	0xffffffff


	//   ....[13]....
        /*014c*/ 	.word	0xffffffff


	//   ....[14]....
        /*0150*/ 	.word	0xffffffff


	//   ....[15]....
        /*0154*/ 	.word	0xffffffff


	//   ....[16]....
        /*0158*/ 	.word	0xffffffff


	//   ....[17]....
        /*015c*/ 	.word	0xffffffff


	//   ....[18]....
        /*0160*/ 	.word	0xffffffff


	//   ....[19]....
        /*0164*/ 	.word	0xffffffff


	//   ....[20]....
        /*0168*/ 	.word	0xffffffff


	//   ....[21]....
        /*016c*/ 	.word	0xffffffff


	//   ....[22]....
        /*0170*/ 	.word	0xffffffff


	//   ....[23]....
        /*0174*/ 	.word	0xffffffff


	//   ....[24]....
        /*0178*/ 	.word	0xffffffff


	//   ....[25]....
        /*017c*/ 	.word	0xffffffff


	//   ....[26]....
        /*0180*/ 	.word	0xffffffff


	//   ....[27]....
        /*0184*/ 	.word	0xffffffff


	//----- nvinfo : EIATTR_COOP_GROUP_INSTR_OFFSETS
	.align		4
.L_2834:
        /*0188*/ 	.byte	0x04, 0x28
        /*018a*/ 	.short	(.L_2836 - .L_2835)


	//   ....[0]....
.L_2835:
        /*018c*/ 	.word	0x00018090


	//   ....[1]....
        /*0190*/ 	.word	0x000180d0


	//   ....[2]....
        /*0194*/ 	.word	0x000180f0


	//   ....[3]....
        /*0198*/ 	.word	0x00018110


	//   ....[4]....
        /*019c*/ 	.word	0x00018130


	//   ....[5]....
        /*01a0*/ 	.word	0x00018870


	//   ....[6]....
        /*01a4*/ 	.word	0x00018890


	//   ....[7]....
        /*01a8*/ 	.word	0x000188b0


	//   ....[8]....
        /*01ac*/ 	.word	0x000188d0


	//   ....[9]....
        /*01b0*/ 	.word	0x000188f0


	//   ....[10]....
        /*01b4*/ 	.word	0x00018a20


	//   ....[11]....
        /*01b8*/ 	.word	0x00018a80


	//   ....[12]....
        /*01bc*/ 	.word	0x00018ae0


	//   ....[13]....
        /*01c0*/ 	.word	0x00018af0


	//   ....[14]....
        /*01c4*/ 	.word	0x00018b80


	//   ....[15]....
        /*01c8*/ 	.word	0x00018bf0


	//   ....[16]....
        /*01cc*/ 	.word	0x00018c60


	//   ....[17]....
        /*01d0*/ 	.word	0x00018ca0


	//   ....[18]....
        /*01d4*/ 	.word	0x00019ed0


	//   ....[19]....
        /*01d8*/ 	.word	0x00019f40


	//   ....[20]....
        /*01dc*/ 	.word	0x00019fb0


	//   ....[21]....
        /*01e0*/ 	.word	0x0001a020


	//   ....[22]....
        /*01e4*/ 	.word	0x0001a090


	//   ....[23]....
        /*01e8*/ 	.word	0x0001a820


	//   ....[24]....
        /*01ec*/ 	.word	0x0001a880


	//   ....[25]....
        /*01f0*/ 	.word	0x0001a8e0


	//   ....[26]....
        /*01f4*/ 	.word	0x0001a940


	//   ....[27]....
        /*01f8*/ 	.word	0x0001a9a0


	//----- nvinfo : EIATTR_EXIT_INSTR_OFFSETS
	.align		4
.L_2836:
        /*01fc*/ 	.byte	0x04, 0x1c
        /*01fe*/ 	.short	(.L_2838 - .L_2837)


	//   ....[0]....
.L_2837:
        /*0200*/ 	.word	0x00001050


	//   ....[1]....
        /*0204*/ 	.word	0x00019e70


	//----- nvinfo : EIATTR_MAX_THREADS
	.align		4
.L_2838:
        /*0208*/ 	.byte	0x04, 0x05
        /*020a*/ 	.short	(.L_2840 - .L_2839)
.L_2839:
        /*020c*/ 	.word	0x00000080
        /*0210*/ 	.word	0x00000001
        /*0214*/ 	.word	0x00000001


	//----- nvinfo : EIATTR_CRS_STACK_SIZE
	.align		4
.L_2840:
        /*0218*/ 	.byte	0x04, 0x1e
        /*021a*/ 	.short	(.L_2842 - .L_2841)
.L_2841:
        /*021c*/ 	.word	0x00000000
.L_2842:


//--------------------- .nv.info._ZN10layer_norm13ln_fwd_kernelINS_13Kernel_traitsIf6__halfS2_S2_fjLj7168ELj1ELj1ELj4ELj16ENS_18Kernel_traits_baseILj7168EfS2_S2_S2_fjLj128EEEEELb1ELb1ELb1ELb1EEEvNS_9FwdParamsE --------------------------
	.section	.nv.info._ZN10layer_norm13ln_fwd_kernelINS_13Kernel_traitsIf6__halfS2_S2_fjLj7168ELj1ELj1ELj4ELj16ENS_18Kernel_traits_baseILj7168EfS2_S2_S2_fjLj128EEEEELb1ELb1ELb1ELb1EEEvNS_9FwdParamsE,"",@"SHT_CUDA_INFO"
	.sectionflags	@""
	.align	4


	//----- nvinfo : EIATTR_CUDA_API_VERSION
	.align		4
        /*0000*/ 	.byte	0x04, 0x37
        /*0002*/ 	.short	(.L_2844 - .L_2843)
.L_2843:
        /*0004*/ 	.word	0x00000082


	//----- nvinfo : EIATTR_SW2861232_WAR
	.align		4
.L_2844:
        /*0008*/ 	.byte	0x01, 0x35
	.zero		2


	//----- nvinfo : EIATTR_PARAM_CBANK
	.align		4
        /*000c*/ 	.byte	0x04, 0x0a
        /*000e*/ 	.short	(.L_2846 - .L_2845)
	.align		4
.L_2845:
        /*0010*/ 	.word	index@(.nv.constant0._ZN10layer_norm13ln_fwd_kernelINS_13Kernel_traitsIf6__halfS2_S2_fjLj7168ELj1ELj1ELj4ELj16ENS_18Kernel_traits_baseILj7168EfS2_S2_S2_fjLj128EEEEELb1ELb1ELb1ELb1EEEvNS_9FwdParamsE)
        /*0014*/ 	.short	0x0160
        /*0016*/ 	.short	0x00e8


	//----- nvinfo : EIATTR_CBANK_PARAM_SIZE
	.align		4
.L_2846:
        /*0018*/ 	.byte	0x03, 0x19
        /*001a*/ 	.short	0x00e8


	//----- nvinfo : EIATTR_KPARAM_INFO
	.align		4
        /*001c*/ 	.byte	0x04, 0x17
        /*001e*/ 	.short	(.L_2848 - .L_2847)
.L_2847:
        /*0020*/ 	.word	0x00000000
        /*0024*/ 	.short	0x0000
        /*0026*/ 	.short	0x0000
        /*0028*/ 	.byte	0x00, 0xf0, 0xa1, 0x03


	//----- nvinfo : EIATTR_MAXREG_COUNT
	.align		4
.L_2848:
        /*002c*/ 	.byte	0x03, 0x1b
        /*002e*/ 	.short	0x00ff


	//----- nvinfo : EIATTR_NUM_BARRIERS
	.align		4
        /*0030*/ 	.byte	0x02, 0x4c
        /*0032*/ 	.byte	0x01
	.zero		1


	//----- nvinfo : EIATTR_ANNOTATIONS
	.align		4
        /*0034*/ 	.byte	0x04, 0x55
        /*0036*/ 	.short	(.L_2850 - .L_2849)


	//   ....[0]....
.L_2849:
        /* <DEDUP_REMOVED lines=9> */


	//----- nvinfo : EIATTR_MERCURY_ISA_VERSION
	.align		4
.L_2850:
        /*00b8*/ 	.byte	0x03, 0x5f
        /*00ba*/ 	.short	0x0000


	//----- nvinfo : EIATTR_COOP_GROUP_MASK_REGIDS
	.align		4
        /*00bc*/ 	.byte	0x04, 0x29
        /*00be*/ 	.short	(.L_2852 - .L_2851)


	//   ....[0]....
.L_2851:
        /*00c0*/ 	.word	0xffffffff


	//   ....[1]....
        /*00c4*/ 	.word	0xffffffff


	//   ....[2]....
        /*00c8*/ 	.word	0xffffffff


	//   ....[3]....
        /*00cc*/ 	.word	0xffffffff


	//   ....[4]....
        /*00d0*/ 	.word	0xffffffff


	//   ....[5]....
        /*00d4*/ 	.word	0xffffffff


	//   ....[6]....
        /*00d8*/ 	.word	0xffffffff


	//   ....[7]....
        /*00dc*/ 	.word	0xffffffff


	//   ....[8]....
        /*00e0*/ 	.word	0xffffffff


	//   ....[9]....
        /*00e4*/ 	.word	0xffffffff


	//   ....[10]....
        /*00e8*/ 	.word	0xffffffff


	//   ....[11]....
        /*00ec*/ 	.word	0xffffffff


	//   ....[12]....
        /*00f0*/ 	.word	0xffffffff


	//   ....[13]....
        /*00f4*/ 	.word	0xffffffff


	//   ....[14]....
        /*00f8*/ 	.word	0xffffffff


	//   ....[15]....
        /*00fc*/ 	.word	0xffffffff


	//   ....[16]....
        /*0100*/ 	.word	0xffffffff


	//   ....[17]....
        /*0104*/ 	.word	0xffffffff


	//   ....[18]....
        /*0108*/ 	.word	0xffffffff


	//   ....[19]....
        /*010c*/ 	.word	0xffffffff


	//   ....[20]....
        /*0110*/ 	.word	0xffffffff


	//   ....[21]....
        /*0114*/ 	.word	0xffffffff


	//   ....[22]....
        /*0118*/ 	.word	0xffffffff


	//   ....[23]....
        /*011c*/ 	.word	0xffffffff


	//   ....[24]....
        /*0120*/ 	.word	0xffffffff


	//   ....[25]....
        /*0124*/ 	.word	0xffffffff


	//   ....[26]....
        /*0128*/ 	.word	0xffffffff


	//   ....[27]....
        /*012c*/ 	.word	0xffffffff


	//----- nvinfo : EIATTR_COOP_GROUP_INSTR_OFFSETS
	.align		4
.L_2852:
        /*0130*/ 	.byte	0x04, 0x28
        /*0132*/ 	.short	(.L_2854 - .L_2853)


	//   ....[0]....
.L_2853:
        /*0134*/ 	.word	0x00017410


	//   ....[1]....
        /*0138*/ 	.word	0x00017440


	//   ....[2]....
        /*013c*/ 	.word	0x00017460


	//   ....[3]....
        /*0140*/ 	.word	0x00017480


	//   ....[4]....
        /*0144*/ 	.word	0x000174a0


	//   ....[5]....
        /*0148*/ 	.word	0x00017bd0


	//   ....[6]....
        /*014c*/ 	.word	0x00017bf0


	//   ....[7]....
        /*0150*/ 	.word	0x00017c10


	//   ....[8]....
        /*0154*/ 	.word	0x00017c30


	//   ....[9]....
        /*0158*/ 	.word	0x00017c50


	//   ....[10]....
        /*015c*/ 	.word	0x00017dc0


	//   ....[11]....
        /*0160*/ 	.word	0x00017de0


	//   ....[12]....
        /*0164*/ 	.word	0x00017e40


	//   ....[13]....
        /*0168*/ 	.word	0x00017e70


	//   ....[14]....
        /*016c*/ 	.word	0x00017f00


	//   ....[15]....
        /*0170*/ 	.word	0x00017f70


	//   ....[16]....
        /*0174*/ 	.word	0x00017fc0


	//   ....[17]....
        /*0178*/ 	.word	0x00017fd0


	//   ....[18]....
        /*017c*/ 	.word	0x00019060


	//   ....[19]....
        /*0180*/ 	.word	0x000190d0


	//   ....[20]....
        /*0184*/ 	.word	0x00019140


	//   ....[21]....
        /*0188*/ 	.word	0x000191b0


	//   ....[22]....
        /*018c*/ 	.word	0x00019220


	//   ....[23]....
        /*0190*/ 	.word	0x00019990


	//   ....[24]....
        /*0194*/ 	.word	0x000199f0


	//   ....[25]....
        /*0198*/ 	.word	0x00019a50


	//   ....[26]....
        /*019c*/ 	.word	0x00019ab0


	//   ....[27]....
        /*01a0*/ 	.word	0x00019b10


	//----- nvinfo : EIATTR_EXIT_INSTR_OFFSETS
	.align		4
.L_2854:
        /*01a4*/ 	.byte	0x04, 0x1c
        /*01a6*/ 	.short	(.L_2856 - .L_2855)


	//   ....[0]....
.L_2855:
        /*01a8*/ 	.word	0x00000800


	//   ....[1]....
        /*01ac*/ 	.word	0x00019000


	//----- nvinfo : EIATTR_MAX_THREADS
	.align		4
.L_2856:
        /*01b0*/ 	.byte	0x04, 0x05
        /*01b2*/ 	.short	(.L_2858 - .L_2857)
.L_2857:
        /*01b4*/ 	.word	0x00000080
        /*01b8*/ 	.word	0x00000001
        /*01bc*/ 	.word	0x00000001


	//----- nvinfo : EIATTR_CRS_STACK_SIZE
	.align		4
.L_2858:
        /*01c0*/ 	.byte	0x04, 0x1e
        /*01c2*/ 	.short	(.L_2860 - .L_2859)
.L_2859:
        /*01c4*/ 	.word	0x00000000
.L_2860:


//--------------------- .nv.info._ZN10layer_norm13ln_fwd_kernelINS_13Kernel_traitsI6__halfS2_fS2_fjLj7168ELj1ELj1ELj4ELj16ENS_18Kernel_traits_baseILj7168ES2_S2_fS2_fjLj128EEEEELb0ELb0ELb0ELb0EEEvNS_9FwdParamsE --------------------------
	.section	.nv.info._ZN10layer_norm13ln_fwd_kernelINS_13Kernel_traitsI6__halfS2_fS2_fjLj7168ELj1ELj1ELj4ELj16ENS_18Kernel_traits_baseILj7168ES2_S2_fS2_fjLj128EEEEELb0ELb0ELb0ELb0EEEvNS_9FwdParamsE,"",@"SHT_CUDA_INFO"
	.sectionflags	@""
	.align	4


	//----- nvinfo : EIATTR_CUDA_API_VERSION
	.align		4
        /*0000*/ 	.byte	0x04, 0x37
        /*0002*/ 	.short	(.L_2862 - .L_2861)
.L_2861:
        /*0004*/ 	.word	0x00000082


	//----- nvinfo : EIATTR_SW2861232_WAR
	.align		4
.L_2862:
        /*0008*/ 	.byte	0x01, 0x35
	.zero		2


	//----- nvinfo : EIATTR_PARAM_CBANK
	.align		4
        /*000c*/ 	.byte	0x04, 0x0a
        /*000e*/ 	.short	(.L_2864 - .L_2863)
	.align		4
.L_2863:
        /*0010*/ 	.word	index@(.nv.constant0._ZN10layer_norm13ln_fwd_kernelINS_13Kernel_traitsI6__halfS2_fS2_fjLj7168ELj1ELj1ELj4ELj16ENS_18Kernel_traits_baseILj7168ES2_S2_fS2_fjLj128EEEEELb0ELb0ELb0ELb0EEEvNS_9FwdParamsE)
        /*0014*/ 	.short	0x0160
        /*0016*/ 	.short	0x00e8


	//----- nvinfo : EIATTR_CBANK_PARAM_SIZE
	.align		4
.L_2864:
        /*0018*/ 	.byte	0x03, 0x19
        /*001a*/ 	.short	0x00e8


	//----- nvinfo : EIATTR_KPARAM_INFO
	.align		4
        /*001c*/ 	.byte	0x04, 0x17
        /*001e*/ 	.short	(.L_2866 - .L_2865)
.L_2865:
        /*0020*/ 	.word	0x00000000
        /*0024*/ 	.short	0x0000
        /*0026*/ 	.short	0x0000
        /*0028*/ 	.byte	0x00, 0xf0, 0xa1, 0x03


	//----- nvinfo : EIATTR_MAXREG_COUNT
	.align		4
.L_2866:
        /*002c*/ 	.byte	0x03, 0x1b
        /*002e*/ 	.short	0x00ff


	//----- nvinfo : EIATTR_NUM_BARRIERS
	.align		4
        /*0030*/ 	.byte	0x02, 0x4c
        /*0032*/ 	.byte	0x01
	.zero		1


	//----- nvinfo : EIATTR_MERCURY_ISA_VERSION
	.align		4
        /*0034*/ 	.byte	0x03, 0x5f
        /*0036*/ 	.short	0x0000


	//----- nvinfo : EIATTR_COOP_GROUP_MASK_REGIDS
	.align		4
        /*0038*/ 	.byte	0x04, 0x29
        /*003a*/ 	.short	(.L_2868 - .L_2867)


	//   ....[0]....
.L_2867:
        /*003c*/ 	.word	0xffffffff


	//   ....[1]....
        /*0040*/ 	.word	0xffffffff


	//   ....[2]....
        /*0044*/ 	.word	0xffffffff


	//   ....[3]....
        /*0048*/ 	.word	0xffffffff


	//   ....[4]....
        /*004c*/ 	.word	0xffffffff


	//   ....[5]....
        /*0050*/ 	.word	0xffffffff


	//   ....[6]....
        /*0054*/ 	.word	0xffffffff


	//   ....[7]....
        /*0058*/ 	.word	0xffffffff


	//   ....[8]....
        /*005c*/ 	.word	0xffffffff


	//   ....[9]....
        /*0060*/ 	.word	0xffffffff


	//   ....[10]....
        /*0064*/ 	.word	0xffffffff


	//   ....[11]....
        /*0068*/ 	.word	0xffffffff


	//   ....[12]....
        /*006c*/ 	.word	0xffffffff


	//   ....[13]....
        /*0070*/ 	.word	0xffffffff


	//   ....[14]....
        /*0074*/ 	.word	0xffffffff


	//   ....[15]....
        /*0078*/ 	.word	0xffffffff


	//   ....[16]....
        /*007c*/ 	.word	0xffffffff


	//   ....[17]....
        /*0080*/ 	.word	0xffffffff


	//   ....[18]....
        /*0084*/ 	.word	0xffffffff


	//   ....[19]....
        /*0088*/ 	.word	0xffffffff


	//   ....[20]....
        /*008c*/ 	.word	0xffffffff


	//   ....[21]....
        /*0090*/ 	.word	0xffffffff


	//   ....[22]....
        /*0094*/ 	.word	0xffffffff


	//   ....[23]....
        /*0098*/ 	.word	0xffffffff


	//   ....[24]....
        /*009c*/ 	.word	0xffffffff


	//   ....[25]....
        /*00a0*/ 	.word	0xffffffff


	//   ....[26]....
        /*00a4*/ 	.word	0xffffffff


	//   ....[27]....
        /*00a8*/ 	.word	0xffffffff


	//----- nvinfo : EIATTR_COOP_GROUP_INSTR_OFFSETS
	.align		4
.L_2868:
        /*00ac*/ 	.byte	0x04, 0x28
        /*00ae*/ 	.short	(.L_2870 - .L_2869)


	//   ....[0]....
.L_2869:
        /*00b0*/ 	.word	0x00002830


	//   ....[1]....
        /*00b4*/ 	.word	0x00002860


	//   ....[2]....
        /*00b8*/ 	.word	0x00002880


	//   ....[3]....
        /*00bc*/ 	.word	0x000028a0


	//   ....[4]....
        /*00c0*/ 	.word	0x000028c0


	//   ....[5]....
        /*00c4*/ 	.word	0x00003000


	//   ....[6]....
        /*00c8*/ 	.word	0x00003020


	//   ....[7]....
        /*00cc*/ 	.word	0x00003040


	//   ....[8]....
        /*00d0*/ 	.word	0x00003060


	//   ....[9]....
        /*00d4*/ 	.word	0x00003080


	//   ....[10]....
        /*00d8*/ 	.word	0x00003190


	//   ....[11]....
        /*00dc*/ 	.word	0x000031e0


	//   ....[12]....
        /*00e0*/ 	.word	0x00003200


	//   ....[13]....
        /*00e4*/ 	.word	0x000032b0


	//   ....[14]....
        /*00e8*/ 	.word	0x00003340


	//   ....[15]....
        /*00ec*/ 	.word	0x00003390


	//   ....[16]....
        /*00f0*/ 	.word	0x000033e0


	//   ....[17]....
        /*00f4*/ 	.word	0x00003420


	//   ....[18]....
        /*00f8*/ 	.word	0x000044f0


	//   ....[19]....
        /*00fc*/ 	.word	0x00004560


	//   ....[20]....
        /*0100*/ 	.word	0x000045c0


	//   ....[21]....
        /*0104*/ 	.word	0x00004620


	//   ....[22]....
        /*0108*/ 	.word	0x00004680


	//   ....[23]....
        /*010c*/ 	.word	0x00004e00


	//   ....[24]....
        /*0110*/ 	.word	0x00004e60


	//   ....[25]....
        /*0114*/ 	.word	0x00004ec0


	//   ....[26]....
        /*0118*/ 	.word	0x00004f20


	//   ....[27]....
        /*011c*/ 	.word	0x00004f90


	//----- nvinfo : EIATTR_EXIT_INSTR_OFFSETS
	.align		4
.L_2870:
        /*0120*/ 	.byte	0x04, 0x1c
        /*0122*/ 	.short	(.L_2872 - .L_2871)


	//   ....[0]....
.L_2871:
        /*0124*/ 	.word	0x000007a0


	//   ....[1]....
        /*0128*/ 	.word	0x000044a0


	//----- nvinfo : EIATTR_MAX_THREADS
	.align		4
.L_2872:
        /*012c*/ 	.byte	0x04, 0x05
        /*012e*/ 	.short	(.L_2874 - .L_2873)
.L_2873:
        /*0130*/ 	.word	0x00000080
        /*0134*/ 	.word	0x00000001
        /*0138*/ 	.word	0x00000001


	//----- nvinfo : EIATTR_CRS_STACK_SIZE
	.align		4
.L_2874:
        /*013c*/ 	.byte	0x04, 0x1e
        /*013e*/ 	.short	(.L_2876 - .L_2875)
.L_2875:
        /*0140*/ 	.word	0x00000000
.L_2876:


//--------------------- .nv.info._ZN10layer_norm13ln_fwd_kernelINS_13Kernel_traitsI6__halfS2_fS2_fjLj7168ELj1ELj1ELj4ELj16ENS_18Kernel_traits_baseILj7168ES2_S2_fS2_fjLj128EEEEELb0ELb0ELb0ELb1EEEvNS_9FwdParamsE --------------------------
	.section	.nv.info._ZN10layer_norm13ln_fwd_kernelINS_13Kernel_traitsI6__halfS2_fS2_fjLj7168ELj1ELj1ELj4ELj16ENS_18Kernel_traits_baseILj7168ES2_S2_fS2_fjLj128EEEEELb0ELb0ELb0ELb1EEEvNS_9FwdParamsE,"",@"SHT_CUDA_INFO"
	.sectionflags	@""
	.align	4


	//----- nvinfo : EIATTR_CUDA_API_VERSION
	.align		4
        /*0000*/ 	.byte	0x04, 0x37
        /*0002*/ 	.short	(.L_2878 - .L_2877)
.L_2877:
        /*0004*/ 	.word	0x00000082


	//----- nvinfo : EIATTR_SW2861232_WAR
	.align		4
.L_2878:
        /*0008*/ 	.byte	0x01, 0x35
	.zero		2


	//----- nvinfo : EIATTR_PARAM_CBANK
	.align		4
        /*000c*/ 	.byte	0x04, 0x0a
        /*000e*/ 	.short	(.L_2880 - .L_2879)
	.align		4
.L_2879:
        /*0010*/ 	.word	index@(.nv.constant0._ZN10layer_norm13ln_fwd_kernelINS_13Kernel_traitsI6__halfS2_fS2_fjLj7168ELj1ELj1ELj4ELj16ENS_18Kernel_traits_baseILj7168ES2_S2_fS2_fjLj128EEEEELb0ELb0ELb0ELb1EEEvNS_9FwdParamsE)
        /*0014*/ 	.short	0x0160
        /*0016*/ 	.short	0x00e8


	//----- nvinfo : EIATTR_CBANK_PARAM_SIZE
	.align		4
.L_2880:
        /*0018*/ 	.byte	0x03, 0x19
        /*001a*/ 	.short	0x00e8


	//----- nvinfo : EIATTR_KPARAM_INFO
	.align		4
        /*001c*/ 	.byte	0x04, 0x17
        /*001e*/ 	.short	(.L_2882 - .L_2881)
.L_2881:
        /*0020*/ 	.word	0x00000000
        /*0024*/ 	.short	0x0000
        /*0026*/ 	.short	0x0000
        /*0028*/ 	.byte	0x00, 0xf0, 0xa1, 0x03


	//----- nvinfo : EIATTR_MAXREG_COUNT
	.align		4
.L_2882:
        /*002c*/ 	.byte	0x03, 0x1b
        /*002e*/ 	.short	0x00ff


	//----- nvinfo : EIATTR_NUM_BARRIERS
	.align		4
        /*0030*/ 	.byte	0x02, 0x4c
        /*0032*/ 	.byte	0x01
	.zero		1


	//----- nvinfo : EIATTR_MERCURY_ISA_VERSION
	.align		4
        /*0034*/ 	.byte	0x03, 0x5f
        /*0036*/ 	.short	0x0000


	//----- nvinfo : EIATTR_COOP_GROUP_MASK_REGIDS
	.align		4
        /*0038*/ 	.byte	0x04, 0x29
        /*003a*/ 	.short	(.L_2884 - .L_2883)


	//   ....[0]....
.L_2883:
        /*003c*/ 	.word	0xffffffff


	//   ....[1]....
        /*0040*/ 	.word	0xffffffff


	//   ....[2]....
        /*0044*/ 	.word	0xffffffff


	//   ....[3]....
        /*0048*/ 	.word	0xffffffff


	//   ....[4]....
        /*004c*/ 	.word	0xffffffff


	//   ....[5]....
        /*0050*/ 	.word	0xffffffff


	//   ....[6]....
        /*0054*/ 	.word	0xffffffff


	//   ....[7]....
        /*0058*/ 	.word	0xffffffff


	//   ....[8]....
        /*005c*/ 	.word	0xffffffff


	//   ....[9]....
        /*0060*/ 	.word	0xffffffff


	//   ....[10]....
        /*0064*/ 	.word	0xffffffff


	//   ....[11]....
        /*0068*/ 	.word	0xffffffff


	//   ....[12]....
        /*006c*/ 	.word	0xffffffff


	//   ....[13]....
        /*0070*/ 	.word	0xffffffff


	//   ....[14]....
        /*0074*/ 	.word	0xffffffff


	//   ....[15]....
        /*0078*/ 	.word	0xffffffff


	//   ....[16]....
        /*007c*/ 	.word	0xffffffff


	//   ....[17]....
        /*0080*/ 	.word	0xffffffff


	//   ....[18]....
        /*0084*/ 	.word	0xffffffff


	//   ....[19]....
        /*0088*/ 	.word	0xffffffff


	//   ....[20]....
        /*008c*/ 	.word	0xffffffff


	//   ....[21]....
        /*0090*/ 	.word	0xffffffff


	//   ....[22]....
        /*0094*/ 	.word	0xffffffff


	//   ....[23]....
        /*0098*/ 	.word	0xffffffff


	//   ....[24]....
        /*009c*/ 	.word	0xffffffff


	//   ....[25]....
        /*00a0*/ 	.word	0xffffffff


	//   ....[26]....
        /*00a4*/ 	.word	0xffffffff


	//   ....[27]....
        /*00a8*/ 	.word	0xffffffff


	//----- nvinfo : EIATTR_COOP_GROUP_INSTR_OFFSETS
	.align		4
.L_2884:
        /*00ac*/ 	.byte	0x04, 0x28
        /*00ae*/ 	.short	(.L_2886 - .L_2885)


	//   ....[0]....
.L_2885:
        /*00b0*/ 	.word	0x00001d30


	//   ....[1]....
        /*00b4*/ 	.word	0x00001d60


	//   ....[2]....
        /*00b8*/ 	.word	0x00001d80


	//   ....[3]....
        /*00bc*/ 	.word	0x00001da0


	//   ....[4]....
        /*00c0*/ 	.word	0x00001dc0


	//   ....[5]....
        /*00c4*/ 	.word	0x000024f0


	//   ....[6]....
        /*00c8*/ 	.word	0x00002510


	//   ....[7]....
        /*00cc*/ 	.word	0x00002530


	//   ....[8]....
        /*00d0*/ 	.word	0x00002550


	//   ....[9]....
        /*00d4*/ 	.word	0x00002570


	//   ....[10]....
        /*00d8*/ 	.word	0x000026a0


	//   ....[11]....
        /*00dc*/ 	.word	0x000026e0


	//   ....[12]....
        /*00e0*/ 	.word	0x00002740


	//   ....[13]....
        /*00e4*/ 	.word	0x00002750


	//   ....[14]....
        /*00e8*/ 	.word	0x000027d0


	//   ....[15]....
        /*00ec*/ 	.word	0x00002860


	//   ....[16]....
        /*00f0*/ 	.word	0x00002890


	//   ....[17]....
        /*00f4*/ 	.word	0x000028e0


	//   ....[18]....
        /*00f8*/ 	.word	0x00003ae0


	//   ....[19]....
        /*00fc*/ 	.word	0x00003b50


	//   ....[20]....
        /*0100*/ 	.word	0x00003bb0


	//   ....[21]....
        /*0104*/ 	.word	0x00003c10


	//   ....[22]....
        /*0108*/ 	.word	0x00003c70


	//   ....[23]....
        /*010c*/ 	.word	0x000043e0


	//   ....[24]....
        /*0110*/ 	.word	0x00004440


	//   ....[25]....
        /*0114*/ 	.word	0x000044a0


	//   ....[26]....
        /*0118*/ 	.word	0x00004500


	//   ....[27]....
        /*011c*/ 	.word	0x00004560


	//----- nvinfo : EIATTR_EXIT_INSTR_OFFSETS
	.align		4
.L_2886:
        /*0120*/ 	.byte	0x04, 0x1c
        /*0122*/ 	.short	(.L_2888 - .L_2887)


	//   ....[0]....
.L_2887:
        /*0124*/ 	.word	0x00000150


	//   ....[1]....
        /*0128*/ 	.word	0x00003a90


	//----- nvinfo : EIATTR_MAX_THREADS
	.align		4
.L_2888:
        /*012c*/ 	.byte	0x04, 0x05
        /*012e*/ 	.short	(.L_2890 - .L_2889)
.L_2889:
        /*0130*/ 	.word	0x00000080
        /*0134*/ 	.word	0x00000001
        /*0138*/ 	.word	0x00000001


	//----- nvinfo : EIATTR_CRS_STACK_SIZE
	.align		4
.L_2890:
        /*013c*/ 	.byte	0x04, 0x1e
        /*013e*/ 	.short	(.L_2892 - .L_2891)
.L_2891:
        /*0140*/ 	.word	0x00000000
.L_2892:


//--------------------- .nv.info._ZN10layer_norm13ln_fwd_kernelINS_13Kernel_traitsI6__halfS2_fS2_fjLj7168ELj1ELj1ELj4ELj16ENS_18Kernel_traits_baseILj7168ES2_S2_fS2_fjLj128EEEEELb0ELb0ELb1ELb0EEEvNS_9FwdParamsE --------------------------
	.section	.nv.info._ZN10layer_norm13ln_fwd_kernelINS_13Kernel_traitsI6__halfS2_fS2_fjLj7168ELj1ELj1ELj4ELj16ENS_18Kernel_traits_baseILj7168ES2_S2_fS2_fjLj128EEEEELb0ELb0ELb1ELb0EEEvNS_9FwdParamsE,"",@"SHT_CUDA_INFO"
	.sectionflags	@""
	.align	4


	//----- nvinfo : EIATTR_CUDA_API_VERSION
	.align		4
        /*0000*/ 	.byte	0x04, 0x37
        /*0002*/ 	.short	(.L_2894 - .L_2893)
.L_2893:
        /*0004*/ 	.word	0x00000082


	//----- nvinfo : EIATTR_SW2861232_WAR
	.align		4
.L_2894:
        /*0008*/ 	.byte	0x01, 0x35
	.zero		2


	//----- nvinfo : EIATTR_PARAM_CBANK
	.align		4
        /*000c*/ 	.byte	0x04, 0x0a
        /*000e*/ 	.short	(.L_2896 - .L_2895)
	.align		4
.L_2895:
        /*0010*/ 	.word	index@(.nv.constant0._ZN10layer_norm13ln_fwd_kernelINS_13Kernel_traitsI6__halfS2_fS2_fjLj7168ELj1ELj1ELj4ELj16ENS_18Kernel_traits_baseILj7168ES2_S2_fS2_fjLj128EEEEELb0ELb0ELb1ELb0EEEvNS_9FwdParamsE)
        /*0014*/ 	.short	0x0160
        /*0016*/ 	.short	0x00e8


	//----- nvinfo : EIATTR_CBANK_PARAM_SIZE
	.align		4
.L_2896:
        /*0018*/ 	.byte	0x03, 0x19
        /*001a*/ 	.short	0x00e8


	//----- nvinfo : EIATTR_KPARAM_INFO
	.align		4
        /*001c*/ 	.byte	0x04, 0x17
        /*001e*/ 	.short	(.L_2898 - .L_2897)
.L_2897:
        /*0020*/ 	.word	0x00000000
        /*0024*/ 	.short	0x0000
        /*0026*/ 	.short	0x0000
        /*0028*/ 	.byte	0x00, 0xf0, 0xa1, 0x03


	//----- nvinfo : EIATTR_MAXREG_COUNT
	.align		4
.L_2898:
        /*002c*/ 	.byte	0x03, 0x1b
        /*002e*/ 	.short	0x00ff


	//----- nvinfo : EIATTR_NUM_BARRIERS
	.align		4
        /*0030*/ 	.byte	0x02, 0x4c
        /*0032*/ 	.byte	0x01
	.zero		1


	//----- nvinfo : EIATTR_MERCURY_ISA_VERSION
	.align		4
        /*0034*/ 	.byte	0x03, 0x5f
        /*0036*/ 	.short	0x0000


	//----- nvinfo : EIATTR_COOP_GROUP_MASK_REGIDS
	.align		4
        /*0038*/ 	.byte	0x04, 0x29
        /*003a*/ 	.short	(.L_2900 - .L_2899)


	//   ....[0]....
.L_2899:
        /*003c*/ 	.word	0xffffffff


	//   ....[1]....
        /*0040*/ 	.word	0xffffffff


	//   ....[2]....
        /*0044*/ 	.word	0xffffffff


	//   ....[3]....
        /*0048*/ 	.word	0xffffffff


	//   ....[4]....
        /*004c*/ 	.word	0xffffffff


	//   ....[5]....
        /*0050*/ 	.word	0xffffffff


	//   ....[6]....
        /*0054*/ 	.word	0xffffffff


	//   ....[7]....
        /*0058*/ 	.word	0xffffffff


	//   ....[8]....
        /*005c*/ 	.word	0xffffffff


	//   ....[9]....
        /*0060*/ 	.word	0xffffffff


	//   ....[10]....
        /*0064*/ 	.word	0xffffffff


	//   ....[11]....
        /*0068*/ 	.word	0xffffffff


	//   ....[12]....
        /*006c*/ 	.word	0xffffffff


	//   ....[13]....
        /*0070*/ 	.word	0xffffffff


	//   ....[14]....
        /*0074*/ 	.word	0xffffffff


	//   ....[15]....
        /*0078*/ 	.word	0xffffffff


	//   ....[16]....
        /*007c*/ 	.word	0xffffffff


	//   ....[17]....
        /*0080*/ 	.word	0xffffffff


	//   ....[18]....
        /*0084*/ 	.word	0xffffffff


	//   ....[19]....
        /*0088*/ 	.word	0xffffffff


	//   ....[20]....
        /*008c*/ 	.word	0xffffffff


	//   ....[21]....
        /*0090*/ 	.word	0xffffffff


	//   ....[22]....
        /*0094*/ 	.word	0xffffffff


	//   ....[23]....
        /*0098*/ 	.word	0xffffffff


	//   ....[24]....
        /*009c*/ 	.word	0xffffffff


	//   ....[25]....
        /*00a0*/ 	.word	0xffffffff


	//   ....[26]....
        /*00a4*/ 	.word	0xffffffff


	//   ....[27]....
        /*00a8*/ 	.word	0xffffffff


	//----- nvinfo : EIATTR_COOP_GROUP_INSTR_OFFSETS
	.align		4
.L_2900:
        /*00ac*/ 	.byte	0x04, 0x28
        /*00ae*/ 	.short	(.L_2902 - .L_2901)


	//   ....[0]....
.L_2901:
        /*00b0*/ 	.word	0x00003d70


	//   ....[1]....
        /*00b4*/ 	.word	0x00003da0


	//   ....[2]....
        /*00b8*/ 	.word	0x00003dc0


	//   ....[3]....
        /*00bc*/ 	.word	0x00003de0


	//   ....[4]....
        /*00c0*/ 	.word	0x00003e00


	//   ....[5]....
        /*00c4*/ 	.word	0x00004540


	//   ....[6]....
        /*00c8*/ 	.word	0x00004560


	//   ....[7]....
        /*00cc*/ 	.word	0x00004580


	//   ....[8]....
        /*00d0*/ 	.word	0x000045a0


	//   ....[9]....
        /*00d4*/ 	.word	0x000045c0


	//   ....[10]....
        /*00d8*/ 	.word	0x00004730


	//   ....[11]....
        /*00dc*/ 	.word	0x00004750


	//   ....[12]....
        /*00e0*/ 	.word	0x00004760


	//   ....[13]....
        /*00e4*/ 	.word	0x00004790


	//   ....[14]....
        /*00e8*/ 	.word	0x00004870


	//   ....[15]....
        /*00ec*/ 	.word	0x00004880


	//   ....[16]....
        /*00f0*/ 	.word	0x00004950


	//   ....[17]....
        /*00f4*/ 	.word	0x00004960


	//   ....[18]....
        /*00f8*/ 	.word	0x00005ab0


	//   ....[19]....
        /*00fc*/ 	.word	0x00005b20


	//   ....[20]....
        /*0100*/ 	.word	0x00005b80


	//   ....[21]....
        /*0104*/ 	.word	0x00005be0


	//   ....[22]....
        /*0108*/ 	.word	0x00005c40


	//   ....[23]....
        /*010c*/ 	.word	0x000063c0


	//   ....[24]....
        /*0110*/ 	.word	0x00006420


	//   ....[25]....
        /*0114*/ 	.word	0x00006480


	//   ....[26]....
        /*0118*/ 	.word	0x000064e0


	//   ....[27]....
        /*011c*/ 	.word	0x00006550


	//----- nvinfo : EIATTR_EXIT_INSTR_OFFSETS
	.align		4
.L_2902:
        /*0120*/ 	.byte	0x04, 0x1c
        /*0122*/ 	.short	(.L_2904 - .L_2903)


	//   ....[0]....
.L_2903:
        /*0124*/ 	.word	0x000007a0


	//   ....[1]....
        /*0128*/ 	.word	0x00005a60


	//----- nvinfo : EIATTR_MAX_THREADS
	.align		4
.L_2904:
        /*012c*/ 	.byte	0x04, 0x05
        /*012e*/ 	.short	(.L_2906 - .L_2905)
.L_2905:
        /*0130*/ 	.word	0x00000080
        /*0134*/ 	.word	0x00000001
        /*0138*/ 	.word	0x00000001


	//----- nvinfo : EIATTR_CRS_STACK_SIZE
	.align		4
.L_2906:
        /*013c*/ 	.byte	0x04, 0x1e
        /*013e*/ 	.short	(.L_2908 - .L_2907)
.L_2907:
        /*0140*/ 	.word	0x00000000
.L_2908:


//--------------------- .nv.info._ZN10layer_norm13ln_fwd_kernelINS_13Kernel_traitsI6__halfS2_fS2_fjLj7168ELj1ELj1ELj4ELj16ENS_18Kernel_traits_baseILj7168ES2_S2_fS2_fjLj128EEEEELb0ELb0ELb1ELb1EEEvNS_9FwdParamsE --------------------------
	.section	.nv.info._ZN10layer_norm13ln_fwd_kernelINS_13Kernel_traitsI6__halfS2_fS2_fjLj7168ELj1ELj1ELj4ELj16ENS_18Kernel_traits_baseILj7168ES2_S2_fS2_fjLj128EEEEELb0ELb0ELb1ELb1EEEvNS_9FwdParamsE,"",@"SHT_CUDA_INFO"
	.sectionflags	@""
	.align	4


	//----- nvinfo : EIATTR_CUDA_API_VERSION
	.align		4
        /*0000*/ 	.byte	0x04, 0x37
        /*0002*/ 	.short	(.L_2910 - .L_2909)
.L_2909:
        /*0004*/ 	.word	0x00000082


	//----- nvinfo : EIATTR_SW2861232_WAR
	.align		4
.L_2910:
        /*0008*/ 	.byte	0x01, 0x35
	.zero		2


	//----- nvinfo : EIATTR_PARAM_CBANK
	.align		4
        /*000c*/ 	.byte	0x04, 0x0a
        /*000e*/ 	.short	(.L_2912 - .L_2911)
	.align		4
.L_2911:
        /*0010*/ 	.word	index@(.nv.constant0._ZN10layer_norm13ln_fwd_kernelINS_13Kernel_traitsI6__halfS2_fS2_fjLj7168ELj1ELj1ELj4ELj16ENS_18Kernel_traits_baseILj7168ES2_S2_fS2_fjLj128EEEEELb0ELb0ELb1ELb1EEEvNS_9FwdParamsE)
        /*0014*/ 	.short	0x0160
        /*0016*/ 	.short	0x00e8


	//----- nvinfo : EIATTR_CBANK_PARAM_SIZE
	.align		4
.L_2912:
        /*0018*/ 	.byte	0x03, 0x19
        /*001a*/ 	.short	0x00e8


	//----- nvinfo : EIATTR_KPARAM_INFO
	.align		4
        /*001c*/ 	.byte	0x04, 0x17
        /*001e*/ 	.short	(.L_2914 - .L_2913)
.L_2913:
        /*0020*/ 	.word	0x00000000
        /*0024*/ 	.short	0x0000
        /*0026*/ 	.short	0x0000
        /*0028*/ 	.byte	0x00, 0xf0, 0xa1, 0x03


	//----- nvinfo : EIATTR_MAXREG_COUNT
	.align		4
.L_2914:
        /*002c*/ 	.byte	0x03, 0x1b
        /*002e*/ 	.short	0x00ff


	//----- nvinfo : EIATTR_NUM_BARRIERS
	.align		4
        /*0030*/ 	.byte	0x02, 0x4c
        /*0032*/ 	.byte	0x01
	.zero		1


	//----- nvinfo : EIATTR_MERCURY_ISA_VERSION
	.align		4
        /*0034*/ 	.byte	0x03, 0x5f
        /*0036*/ 	.short	0x0000


	//----- nvinfo : EIATTR_COOP_GROUP_MASK_REGIDS
	.align		4
        /*0038*/ 	.byte	0x04, 0x29
        /*003a*/ 	.short	(.L_2916 - .L_2915)


	//   ....[0]....
.L_2915:
        /*003c*/ 	.word	0xffffffff


	//   ....[1]....
        /*0040*/ 	.word	0xffffffff


	//   ....[2]....
        /*0044*/ 	.word	0xffffffff


	//   ....[3]....
        /*0048*/ 	.word	0xffffffff


	//   ....[4]....
        /*004c*/ 	.word	0xffffffff


	//   ....[5]....
        /*0050*/ 	.word	0xffffffff


	//   ....[6]....
        /*0054*/ 	.word	0xffffffff


	//   ....[7]....
        /*0058*/ 	.word	0xffffffff


	//   ....[8]....
        /*005c*/ 	.word	0xffffffff


	//   ....[9]....
        /*0060*/ 	.word	0xffffffff


	//   ....[10]....
        /*0064*/ 	.word	0xffffffff


	//   ....[11]....
        /*0068*/ 	.word	0xffffffff


	//   ....[12]....
        /*006c*/ 	.word	0xffffffff


	//   ....[13]....
        /*0070*/ 	.word	0xffffffff


	//   ....[14]....
        /*0074*/ 	.word	0xffffffff


	//   ....[15]....
        /*0078*/ 	.word	0xffffffff


	//   ....[16]....
        /*007c*/ 	.word	0xffffffff


	//   ....[17]....
        /*0080*/ 	.word	0xffffffff


	//   ....[18]....
        /*0084*/ 	.word	0xffffffff


	//   ....[19]....
        /*0088*/ 	.word	0xffffffff


	//   ....[20]....
        /*008c*/ 	.word	0xffffffff


	//   ....[21]....
        /*0090*/ 	.word	0xffffffff


	//   ....[22]....
        /*0094*/ 	.word	0xffffffff


	//   ....[23]....
        /*0098*/ 	.word	0xffffffff


	//   ....[24]....
        /*009c*/ 	.word	0xffffffff


	//   ....[25]....
        /*00a0*/ 	.word	0xffffffff


	//   ....[26]....
        /*00a4*/ 	.word	0xffffffff


	//   ....[27]....
        /*00a8*/ 	.word	0xffffffff


	//----- nvinfo : EIATTR_COOP_GROUP_INSTR_OFFSETS
	.align		4
.L_2916:
        /*00ac*/ 	.byte	0x04, 0x28
        /*00ae*/ 	.short	(.L_2918 - .L_2917)


	//   ....[0]....
.L_2917:
        /*00b0*/ 	.word	0x000031a0


	//   ....[1]....
        /*00b4*/ 	.word	0x000031d0


	//   ....[2]....
        /*00b8*/ 	.word	0x000031f0


	//   ....[3]....
        /*00bc*/ 	.word	0x00003210


	//   ....[4]....
        /*00c0*/ 	.word	0x00003230


	//   ....[5]....
        /*00c4*/ 	.word	0x00003960


	//   ....[6]....
        /*00c8*/ 	.word	0x00003980


	//   ....[7]....
        /*00cc*/ 	.word	0x000039a0


	//   ....[8]....
        /*00d0*/ 	.word	0x000039c0


	//   ....[9]....
        /*00d4*/ 	.word	0x000039e0


	//   ....[10]....
        /*00d8*/ 	.word	0x00003ad0


	//   ....[11]....
        /*00dc*/ 	.word	0x00003b20


	//   ....[12]....
        /*00e0*/ 	.word	0x00003b50


	//   ....[13]....
        /*00e4*/ 	.word	0x00003b60


	//   ....[14]....
        /*00e8*/ 	.word	0x00003bf0


	//   ....[15]....
        /*00ec*/ 	.word	0x00003c40


	//   ....[16]....
        /*00f0*/ 	.word	0x00003d00


	//   ....[17]....
        /*00f4*/ 	.word	0x00003d10


	//   ....[18]....
        /*00f8*/ 	.word	0x00004e90


	//   ....[19]....
        /*00fc*/ 	.word	0x00004f00


	//   ....[20]....
        /*0100*/ 	.word	0x00004f60


	//   ....[21]....
        /*0104*/ 	.word	0x00004fc0


	//   ....[22]....
        /*0108*/ 	.word	0x00005020


	//   ....[23]....
        /*010c*/ 	.word	0x00005790


	//   ....[24]....
        /*0110*/ 	.word	0x000057f0


	//   ....[25]....
        /*0114*/ 	.word	0x00005850


	//   ....[26]....
        /*0118*/ 	.word	0x000058b0


	//   ....[27]....
        /*011c*/ 	.word	0x00005910


	//----- nvinfo : EIATTR_EXIT_INSTR_OFFSETS
	.align		4
.L_2918:
        /*0120*/ 	.byte	0x04, 0x1c
        /*0122*/ 	.short	(.L_2920 - .L_2919)


	//   ....[0]....
.L_2919:
        /*0124*/ 	.word	0x00000160


	//   ....[1]....
        /*0128*/ 	.word	0x00004e40


	//----- nvinfo : EIATTR_MAX_THREADS
	.align		4
.L_2920:
        /*012c*/ 	.byte	0x04, 0x05
        /*012e*/ 	.short	(.L_2922 - .L_2921)
.L_2921:
        /*0130*/ 	.word	0x00000080
        /*0134*/ 	.word	0x00000001
        /*0138*/ 	.word	0x00000001


	//----- nvinfo : EIATTR_CRS_STACK_SIZE
	.align		4
.L_2922:
        /*013c*/ 	.byte	0x04, 0x1e
        /*013e*/ 	.short	(.L_2924 - .L_2923)
.L_2923:
        /*0140*/ 	.word	0x00000000
.L_2924:


//--------------------- .nv.info._ZN10layer_norm13ln_fwd_kernelINS_13Kernel_traitsI6__halfS2_fS2_fjLj7168ELj1ELj1ELj4ELj16ENS_18Kernel_traits_baseILj7168ES2_S2_fS2_fjLj128EEEEELb0ELb1ELb0ELb0EEEvNS_9FwdParamsE --------------------------
	.section	.nv.info._ZN10layer_norm13ln_fwd_kernelINS_13Kernel_traitsI6__halfS2_fS2_fjLj7168ELj1ELj1ELj4ELj16ENS_18Kernel_traits_baseILj7168ES2_S2_fS2_fjLj128EEEEELb0ELb1ELb0ELb0EEEvNS_9FwdParamsE,"",@"SHT_CUDA_INFO"
	.sectionflags	@""
	.align	4


	//----- nvinfo : EIATTR_CUDA_API_VERSION
	.align		4
        /*0000*/ 	.byte	0x04, 0x37
        /*0002*/ 	.short	(.L_2926 - .L_2925)
.L_2925:
        /*0004*/ 	.word	0x00000082


	//----- nvinfo : EIATTR_SW2861232_WAR
	.align		4
.L_2926:
        /*0008*/ 	.byte	0x01, 0x35
	.zero		2


	//----- nvinfo : EIATTR_PARAM_CBANK
	.align		4
        /*000c*/ 	.byte	0x04, 0x0a
        /*000e*/ 	.short	(.L_2928 - .L_2927)
	.align		4
.L_2927:
        /*0010*/ 	.word	index@(.nv.constant0._ZN10layer_norm13ln_fwd_kernelINS_13Kernel_traitsI6__halfS2_fS2_fjLj7168ELj1ELj1ELj4ELj16ENS_18Kernel_traits_baseILj7168ES2_S2_fS2_fjLj128EEEEELb0ELb1ELb0ELb0EEEvNS_9FwdParamsE)
        /*0014*/ 	.short	0x0160
        /*0016*/ 	.short	0x00e8


	//----- nvinfo : EIATTR_CBANK_PARAM_SIZE
	.align		4
.L_2928:
        /*0018*/ 	.byte	0x03, 0x19
        /*001a*/ 	.short	0x00e8


	//----- nvinfo : EIATTR_KPARAM_INFO
	.align		4
        /*001c*/ 	.byte	0x04, 0x17
        /*001e*/ 	.short	(.L_2930 - .L_2929)
.L_2929:
        /*0020*/ 	.word	0x00000000
        /*0024*/ 	.short	0x0000
        /*0026*/ 	.short	0x0000
        /*0028*/ 	.byte	0x00, 0xf0, 0xa1, 0x03


	//----- nvinfo : EIATTR_MAXREG_COUNT
	.align		4
.L_2930:
        /*002c*/ 	.byte	0x03, 0x1b
        /*002e*/ 	.short	0x00ff


	//----- nvinfo : EIATTR_NUM_BARRIERS
	.align		4
        /*0030*/ 	.byte	0x02, 0x4c
        /*0032*/ 	.byte	0x01
	.zero		1


	//----- nvinfo : EIATTR_MERCURY_ISA_VERSION
	.align		4
        /*0034*/ 	.byte	0x03, 0x5f
        /*0036*/ 	.short	0x0000


	//----- nvinfo : EIATTR_COOP_GROUP_MASK_REGIDS
	.align		4
        /*0038*/ 	.byte	0x04, 0x29
        /*003a*/ 	.short	(.L_2932 - .L_2931)


	//   ....[0]....
.L_2931:
        /*003c*/ 	.word	0xffffffff


	//   ....[1]....
        /*0040*/ 	.word	0xffffffff


	//   ....[2]....
        /*0044*/ 	.word	0xffffffff


	//   ....[3]....
        /*0048*/ 	.word	0xffffffff


	//   ....[4]....
        /*004c*/ 	.word	0xffffffff


	//   ....[5]....
        /*0050*/ 	.word	0xffffffff


	//   ....[6]....
        /*0054*/ 	.word	0xffffffff


	//   ....[7]....
        /*0058*/ 	.word	0xffffffff


	//   ....[8]....
        /*005c*/ 	.word	0xffffffff


	//   ....[9]....
        /*0060*/ 	.word	0xffffffff


	//   ....[10]....
        /*0064*/ 	.word	0xffffffff


	//   ....[11]....
        /*0068*/ 	.word	0xffffffff


	//   ....[12]....
        /*006c*/ 	.word	0xffffffff


	//   ....[13]....
        /*0070*/ 	.word	0xffffffff


	//   ....[14]....
        /*0074*/ 	.word	0xffffffff


	//   ....[15]....
        /*0078*/ 	.word	0xffffffff


	//   ....[16]....
        /*007c*/ 	.word	0xffffffff


	//   ....[17]....
        /*0080*/ 	.word	0xffffffff


	//   ....[18]....
        /*0084*/ 	.word	0xffffffff


	//   ....[19]....
        /*0088*/ 	.word	0xffffffff


	//   ....[20]....
        /*008c*/ 	.word	0xffffffff


	//   ....[21]....
        /*0090*/ 	.word	0xffffffff


	//   ....[22]....
        /*0094*/ 	.word	0xffffffff


	//   ....[23]....
        /*0098*/ 	.word	0xffffffff


	//   ....[24]....
        /*009c*/ 	.word	0xffffffff


	//   ....[25]....
        /*00a0*/ 	.word	0xffffffff


	//   ....[26]....
        /*00a4*/ 	.word	0xffffffff


	//   ....[27]....
        /*00a8*/ 	.word	0xffffffff


	//----- nvinfo : EIATTR_COOP_GROUP_INSTR_OFFSETS
	.align		4
.L_2932:
        /*00ac*/ 	.byte	0x04, 0x28
        /*00ae*/ 	.short	(.L_2934 - .L_2933)


	//   ....[0]....
.L_2933:
        /*00b0*/ 	.word	0x000030e0


	//   ....[1]....
        /*00b4*/ 	.word	0x00003110


	//   ....[2]....
        /*00b8*/ 	.word	0x00003130


	//   ....[3]....
        /*00bc*/ 	.word	0x00003150


	//   ....[4]....
        /*00c0*/ 	.word	0x00003170


	//   ....[5]....
        /*00c4*/ 	.word	0x000038b0


	//   ....[6]....
        /*00c8*/ 	.word	0x000038d0


	//   ....[7]....
        /*00cc*/ 	.word	0x000038f0


	//   ....[8]....
        /*00d0*/ 	.word	0x00003910


	//   ....[9]....
        /*00d4*/ 	.word	0x00003930


	//   ....[10]....
        /*00d8*/ 	.word	0x00003a50


	//   ....[11]....
        /*00dc*/ 	.word	0x00003ad0


	//   ....[12]....
        /*00e0*/ 	.word	0x00003ae0


	//   ....[13]....
        /*00e4*/ 	.word	0x00003b40


	//   ....[14]....
        /*00e8*/ 	.word	0x00003b90


	//   ....[15]....
        /*00ec*/ 	.word	0x00003ba0


	//   ....[16]....
        /*00f0*/ 	.word	0x00003c90


	//   ....[17]....
        /*00f4*/ 	.word	0x00003ca0


	//   ....[18]....
        /*00f8*/ 	.word	0x00004da0


	//   ....[19]....
        /*00fc*/ 	.word	0x00004e00


	//   ....[20]....
        /*0100*/ 	.word	0x00004e60


	//   ....[21]....
        /*0104*/ 	.word	0x00004ec0


	//   ....[22]....
        /*0108*/ 	.word	0x00004f20


	//   ....[23]....
        /*010c*/ 	.word	0x000056a0


	//   ....[24]....
        /*0110*/ 	.word	0x00005700


	//   ....[25]....
        /*0114*/ 	.word	0x00005760


	//   ....[26]....
        /*0118*/ 	.word	0x000057c0


	//   ....[27]....
        /*011c*/ 	.word	0x00005830


	//----- nvinfo : EIATTR_EXIT_INSTR_OFFSETS
	.align		4
.L_2934:
        /*0120*/ 	.byte	0x04, 0x1c
        /*0122*/ 	.short	(.L_2936 - .L_2935)


	//   ....[0]....
.L_2935:
        /*0124*/ 	.word	0x00000950


	//   ....[1]....
        /*0128*/ 	.word	0x00004d50


	//----- nvinfo : EIATTR_MAX_THREADS
	.align		4
.L_2936:
        /*012c*/ 	.byte	0x04, 0x05
        /*012e*/ 	.short	(.L_2938 - .L_2937)
.L_2937:
        /*0130*/ 	.word	0x00000080
        /*0134*/ 	.word	0x00000001
        /*0138*/ 	.word	0x00000001


	//----- nvinfo : EIATTR_CRS_STACK_SIZE
	.align		4
.L_2938:
        /*013c*/ 	.byte	0x04, 0x1e
        /*013e*/ 	.short	(.L_2940 - .L_2939)
.L_2939:
        /*0140*/ 	.word	0x00000000
.L_2940:


//--------------------- .nv.info._ZN10layer_norm13ln_fwd_kernelINS_13Kernel_traitsI6__halfS2_fS2_fjLj7168ELj1ELj1ELj4ELj16ENS_18Kernel_traits_baseILj7168ES2_S2_fS2_fjLj128EEEEELb0ELb1ELb0ELb1EEEvNS_9FwdParamsE --------------------------
	.section	.nv.info._ZN10layer_norm13ln_fwd_kernelINS_13Kernel_traitsI6__halfS2_fS2_fjLj7168ELj1ELj1ELj4ELj16ENS_18Kernel_traits_baseILj7168ES2_S2_fS2_fjLj128EEEEELb0ELb1ELb0ELb1EEEvNS_9FwdParamsE,"",@"SHT_CUDA_INFO"
	.sectionflags	@""
	.align	4


	//----- nvinfo : EIATTR_CUDA_API_VERSION
	.align		4
        /*0000*/ 	.byte	0x04, 0x37
        /*0002*/ 	.short	(.L_2942 - .L_2941)
.L_2941:
        /*0004*/ 	.word	0x00000082


	//----- nvinfo : EIATTR_SW2861232_WAR
	.align		4
.L_2942:
        /*0008*/ 	.byte	0x01, 0x35
	.zero		2


	//----- nvinfo : EIATTR_PARAM_CBANK
	.align		4
        /*000c*/ 	.byte	0x04, 0x0a
        /*000e*/ 	.short	(.L_2944 - .L_2943)
	.align		4
.L_2943:
        /*0010*/ 	.word	index@(.nv.constant0._ZN10layer_norm13ln_fwd_kernelINS_13Kernel_traitsI6__halfS2_fS2_fjLj7168ELj1ELj1ELj4ELj16ENS_18Kernel_traits_baseILj7168ES2_S2_fS2_fjLj128EEEEELb0ELb1ELb0ELb1EEEvNS_9FwdParamsE)
        /*0014*/ 	.short	0x0160
        /*0016*/ 	.short	0x00e8


	//----- nvinfo : EIATTR_CBANK_PARAM_SIZE
	.align		4
.L_2944:
        /*0018*/ 	.byte	0x03, 0x19
        /*001a*/ 	.short	0x00e8


	//----- nvinfo : EIATTR_KPARAM_INFO
	.align		4
        /*001c*/ 	.byte	0x04, 0x17
        /*001e*/ 	.short	(.L_2946 - .L_2945)
.L_2945:
        /*0020*/ 	.word	0x00000000
        /*0024*/ 	.short	0x0000
        /*0026*/ 	.short	0x0000
        /*0028*/ 	.byte	0x00, 0xf0, 0xa1, 0x03


	//----- nvinfo : EIATTR_MAXREG_COUNT
	.align		4
.L_2946:
        /*002c*/ 	.byte	0x03, 0x1b
        /*002e*/ 	.short	0x00ff


	//----- nvinfo : EIATTR_NUM_BARRIERS
	.align		4
        /*0030*/ 	.byte	0x02, 0x4c
        /*0032*/ 	.byte	0x01
	.zero		1


	//----- nvinfo : EIATTR_MERCURY_ISA_VERSION
	.align		4
        /*0034*/ 	.byte	0x03, 0x5f
        /*0036*/ 	.short	0x0000


	//----- nvinfo : EIATTR_COOP_GROUP_MASK_REGIDS
	.align		4
        /*0038*/ 	.byte	0x04, 0x29
        /*003a*/ 	.short	(.L_2948 - .L_2947)


	//   ....[0]....
.L_2947:
        /*003c*/ 	.word	0xffffffff


	//   ....[1]....
        /*0040*/ 	.word	0xffffffff


	//   ....[2]....
        /*0044*/ 	.word	0xffffffff


	//   ....[3]....
        /*0048*/ 	.word	0xffffffff


	//   ....[4]....
        /*004c*/ 	.word	0xffffffff


	//   ....[5]....
        /*0050*/ 	.word	0xffffffff


	//   ....[6]....
        /*0054*/ 	.word	0xffffffff


	//   ....[7]....
        /*0058*/ 	.word	0xffffffff


	//   ....[8]....
        /*005c*/ 	.word	0xffffffff


	//   ....[9]....
        /*0060*/ 	.word	0xffffffff


	//   ....[10]....
        /*0064*/ 	.word	0xffffffff


	//   ....[11]....
        /*0068*/ 	.word	0xffffffff


	//   ....[12]....
        /*006c*/ 	.word	0xffffffff


	//   ....[13]....
        /*0070*/ 	.word	0xffffffff


	//   ....[14]....
        /*0074*/ 	.word	0xffffffff


	//   ....[15]....
        /*0078*/ 	.word	0xffffffff


	//   ....[16]....
        /*007c*/ 	.word	0xffffffff


	//   ....[17]....
        /*0080*/ 	.word	0xffffffff


	//   ....[18]....
        /*0084*/ 	.word	0xffffffff


	//   ....[19]....
        /*0088*/ 	.word	0xffffffff


	//   ....[20]....
        /*008c*/ 	.word	0xffffffff


	//   ....[21]....
        /*0090*/ 	.word	0xffffffff


	//   ....[22]....
        /*0094*/ 	.word	0xffffffff


	//   ....[23]....
        /*0098*/ 	.word	0xffffffff


	//   ....[24]....
        /*009c*/ 	.word	0xffffffff


	//   ....[25]....
        /*00a0*/ 	.word	0xffffffff


	//   ....[26]....
        /*00a4*/ 	.word	0xffffffff


	//   ....[27]....
        /*00a8*/ 	.word	0xffffffff


	//----- nvinfo : EIATTR_COOP_GROUP_INSTR_OFFSETS
	.align		4
.L_2948:
        /*00ac*/ 	.byte	0x04, 0x28
        /*00ae*/ 	.short	(.L_2950 - .L_2949)


	//   ....[0]....
.L_2949:
        /*00b0*/ 	.word	0x00002520


	//   ....[1]....
        /*00b4*/ 	.word	0x00002550


	//   ....[2]....
        /*00b8*/ 	.word	0x00002570


	//   ....[3]....
        /*00bc*/ 	.word	0x00002590


	//   ....[4]....
        /*00c0*/ 	.word	0x000025b0


	//   ....[5]....
        /*00c4*/ 	.word	0x00002ce0


	//   ....[6]....
        /*00c8*/ 	.word	0x00002d00


	//   ....[7]....
        /*00cc*/ 	.word	0x00002d20


	//   ....[8]....
        /*00d0*/ 	.word	0x00002d40


	//   ....[9]....
        /*00d4*/ 	.word	0x00002d60


	//   ....[10]....
        /*00d8*/ 	.word	0x00002e80


	//   ....[11]....
        /*00dc*/ 	.word	0x00002eb0


	//   ....[12]....
        /*00e0*/ 	.word	0x00002ed0


	//   ....[13]....
        /*00e4*/ 	.word	0x00002f60


	//   ....[14]....
        /*00e8*/ 	.word	0x00002f80


	//   ....[15]....
        /*00ec*/ 	.word	0x00003000


	//   ....[16]....
        /*00f0*/ 	.word	0x00003070


	//   ....[17]....
        /*00f4*/ 	.word	0x00003100


	//   ....[18]....
        /*00f8*/ 	.word	0x00004300


	//   ....[19]....
        /*00fc*/ 	.word	0x00004370


	//   ....[20]....
        /*0100*/ 	.word	0x000043d0


	//   ....[21]....
        /*0104*/ 	.word	0x00004430


	//   ....[22]....
        /*0108*/ 	.word	0x00004490


	//   ....[23]....
        /*010c*/ 	.word	0x00004c00


	//   ....[24]....
        /*0110*/ 	.word	0x00004c60


	//   ....[25]....
        /*0114*/ 	.word	0x00004cc0


	//   ....[26]....
        /*0118*/ 	.word	0x00004d20


	//   ....[27]....
        /*011c*/ 	.word	0x00004d80


	//----- nvinfo : EIATTR_EXIT_INSTR_OFFSETS
	.align		4
.L_2950:
        /*0120*/ 	.byte	0x04, 0x1c
        /*0122*/ 	.short	(.L_2952 - .L_2951)


	//   ....[0]....
.L_2951:
        /*0124*/ 	.word	0x000001d0


	//   ....[1]....
        /*0128*/ 	.word	0x000042b0


	//----- nvinfo : EIATTR_MAX_THREADS
	.align		4
.L_2952:
        /*012c*/ 	.byte	0x04, 0x05
        /*012e*/ 	.short	(.L_2954 - .L_2953)
.L_2953:
        /*0130*/ 	.word	0x00000080
        /*0134*/ 	.word	0x00000001
        /*0138*/ 	.word	0x00000001


	//----- nvinfo : EIATTR_CRS_STACK_SIZE
	.align		4
.L_2954:
        /*013c*/ 	.byte	0x04, 0x1e
        /*013e*/ 	.short	(.L_2956 - .L_2955)
.L_2955:
        /*0140*/ 	.word	0x00000000
.L_2956:


//--------------------- .nv.info._ZN10layer_norm13ln_fwd_kernelINS_13Kernel_traitsI6__halfS2_fS2_fjLj7168ELj1ELj1ELj4ELj16ENS_18Kernel_traits_baseILj7168ES2_S2_fS2_fjLj128EEEEELb0ELb1ELb1ELb0EEEvNS_9FwdParamsE --------------------------
	.section	.nv.info._ZN10layer_norm13ln_fwd_kernelINS_13Kernel_traitsI6__halfS2_fS2_fjLj7168ELj1ELj1ELj4ELj16ENS_18Kernel_traits_baseILj7168ES2_S2_fS2_fjLj128EEEEELb0ELb1ELb1ELb0EEEvNS_9FwdParamsE,"",@"SHT_CUDA_INFO"
	.sectionflags	@""
	.align	4


	//----- nvinfo : EIATTR_CUDA_API_VERSION
	.align		4
        /*0000*/ 	.byte	0x04, 0x37
        /*0002*/ 	.short	(.L_2958 - .L_2957)
.L_2957:
        /*0004*/ 	.word	0x00000082


	//----- nvinfo : EIATTR_SW2861232_WAR
	.align		4
.L_2958:
        /*0008*/ 	.byte	0x01, 0x35
	.zero		2


	//----- nvinfo : EIATTR_PARAM_CBANK
	.align		4
        /*000c*/ 	.byte	0x04, 0x0a
        /*000e*/ 	.short	(.L_2960 - .L_2959)
	.align		4
.L_2959:
        /*0010*/ 	.word	index@(.nv.constant0._ZN10layer_norm13ln_fwd_kernelINS_13Kernel_traitsI6__halfS2_fS2_fjLj7168ELj1ELj1ELj4ELj16ENS_18Kernel_traits_baseILj7168ES2_S2_fS2_fjLj128EEEEELb0ELb1ELb1ELb0EEEvNS_9FwdParamsE)
        /*0014*/ 	.short	0x0160
        /*0016*/ 	.short	0x00e8


	//----- nvinfo : EIATTR_CBANK_PARAM_SIZE
	.align		4
.L_2960:
        /*0018*/ 	.byte	0x03, 0x19
        /*001a*/ 	.short	0x00e8


	//----- nvinfo : EIATTR_KPARAM_INFO
	.align		4
        /*001c*/ 	.byte	0x04, 0x17
        /*001e*/ 	.short	(.L_2962 - .L_2961)
.L_2961:
        /*0020*/ 	.word	0x00000000
        /*0024*/ 	.short	0x0000
        /*0026*/ 	.short	0x0000
        /*0028*/ 	.byte	0x00, 0xf0, 0xa1, 0x03


	//----- nvinfo : EIATTR_MAXREG_COUNT
	.align		4
.L_2962:
        /*002c*/ 	.byte	0x03, 0x1b
        /*002e*/ 	.short	0x00ff


	//----- nvinfo : EIATTR_NUM_BARRIERS
	.align		4
        /*0030*/ 	.byte	0x02, 0x4c
        /*0032*/ 	.byte	0x01
	.zero		1


	//----- nvinfo : EIATTR_ANNOTATIONS
	.align		4
        /*0034*/ 	.byte	0x04, 0x55
        /*0036*/ 	.short	(.L_2964 - .L_2963)


	//   ....[0]....
.L_2963:
        /*0038*/ 	.word	0x00000001
        /*003c*/ 	.byte	0xc0, 0x0a, 0x00, 0x00, 0x01, 0x00, 0x00, 0x00, 0xb0, 0x18, 0x00, 0x00


	//----- nvinfo : EIATTR_MERCURY_ISA_VERSION
	.align		4
.L_2964:
        /*0048*/ 	.byte	0x03, 0x5f
        /*004a*/ 	.short	0x0000


	//----- nvinfo : EIATTR_COOP_GROUP_MASK_REGIDS
	.align		4
        /*004c*/ 	.byte	0x04, 0x29
        /*004e*/ 	.short	(.L_2966 - .L_2965)


	//   ....[0]....
.L_2965:
        /*0050*/ 	.word	0xffffffff


	//   ....[1]....
        /*0054*/ 	.word	0xffffffff


	//   ....[2]....
        /*0058*/ 	.word	0xffffffff


	//   ....[3]....
        /*005c*/ 	.word	0xffffffff


	//   ....[4]....
        /*0060*/ 	.word	0xffffffff


	//   ....[5]....
        /*0064*/ 	.word	0xffffffff


	//   ....[6]....
        /*0068*/ 	.word	0xffffffff


	//   ....[7]....
        /*006c*/ 	.word	0xffffffff


	//   ....[8]....
        /*0070*/ 	.word	0xffffffff


	//   ....[9]....
        /*0074*/ 	.word	0xffffffff


	//   ....[10]....
        /*0078*/ 	.word	0xffffffff


	//   ....[11]....
        /*007c*/ 	.word	0xffffffff


	//   ....[12]....
        /*0080*/ 	.word	0xffffffff


	//   ....[13]....
        /*0084*/ 	.word	0xffffffff


	//   ....[14]....
        /*0088*/ 	.word	0xffffffff


	//   ....[15]....
        /*008c*/ 	.word	0xffffffff


	//   ....[16]....
        /*0090*/ 	.word	0xffffffff


	//   ....[17]....
        /*0094*/ 	.word	0xffffffff


	//   ....[18]....
        /*0098*/ 	.word	0xffffffff


	//   ....[19]....
        /*009c*/ 	.word	0xffffffff


	//   ....[20]....
        /*00a0*/ 	.word	0xffffffff


	//   ....[21]....
        /*00a4*/ 	.word	0xffffffff


	//   ....[22]....
        /*00a8*/ 	.word	0xffffffff


	//   ....[23]....
        /*00ac*/ 	.word	0xffffffff


	//   ....[24]....
        /*00b0*/ 	.word	0xffffffff


	//   ....[25]....
        /*00b4*/ 	.word	0xffffffff


	//   ....[26]....
        /*00b8*/ 	.word	0xffffffff


	//   ....[27]....
        /*00bc*/ 	.word	0xffffffff


	//----- nvinfo : EIATTR_COOP_GROUP_INSTR_OFFSETS
	.align		4
.L_2966:
        /*00c0*/ 	.byte	0x04, 0x28
        /*00c2*/ 	.short	(.L_2968 - .L_2967)


	//   ....[0]....
.L_2967:
        /*00c4*/ 	.word	0x00004630


	//   ....[1]....
        /*00c8*/ 	.word	0x00004660


	//   ....[2]....
        /*00cc*/ 	.word	0x00004680


	//   ....[3]....
        /*00d0*/ 	.word	0x000046a0


	//   ....[4]....
        /*00d4*/ 	.word	0x000046c0


	//   ....[5]....
        /*00d8*/ 	.word	0x00004e00


	//   ....[6]....
        /*00dc*/ 	.word	0x00004e20


	//   ....[7]....
        /*00e0*/ 	.word	0x00004e40


	//   ....[8]....
        /*00e4*/ 	.word	0x00004e60


	//   ....[9]....
        /*00e8*/ 	.word	0x00004e80


	//   ....[10]....
        /*00ec*/ 	.word	0x00004f90


	//   ....[11]....
        /*00f0*/ 	.word	0x00004fe0


	//   ....[12]....
        /*00f4*/ 	.word	0x00005040


	//   ....[13]....
        /*00f8*/ 	.word	0x000050b0


	//   ....[14]....
        /*00fc*/ 	.word	0x000050c0


	//   ....[15]....
        /*0100*/ 	.word	0x00005160


	//   ....[16]....
        /*0104*/ 	.word	0x00005210


	//   ....[17]....
        /*0108*/ 	.word	0x00005220


	//   ....[18]....
        /*010c*/ 	.word	0x00006380


	//   ....[19]....
        /*0110*/ 	.word	0x000063f0


	//   ....[20]....
        /*0114*/ 	.word	0x00006460


	//   ....[21]....
        /*0118*/ 	.word	0x000064d0


	//   ....[22]....
        /*011c*/ 	.word	0x00006540


	//   ....[23]....
        /*0120*/ 	.word	0x00006cc0


	//   ....[24]....
        /*0124*/ 	.word	0x00006d20


	//   ....[25]....
        /*0128*/ 	.word	0x00006d80


	//   ....[26]....
        /*012c*/ 	.word	0x00006de0


	//   ....[27]....
        /*0130*/ 	.word	0x00006e40


	//----- nvinfo : EIATTR_EXIT_INSTR_OFFSETS
	.align		4
.L_2968:
        /*0134*/ 	.byte	0x04, 0x1c
        /*0136*/ 	.short	(.L_2970 - .L_2969)


	//   ....[0]....
.L_2969:
        /*0138*/ 	.word	0x00000940


	//   ....[1]....
        /*013c*/ 	.word	0x00006320


	//----- nvinfo : EIATTR_MAX_THREADS
	.align		4
.L_2970:
        /*0140*/ 	.byte	0x04, 0x05
        /*0142*/ 	.short	(.L_2972 - .L_2971)
.L_2971:
        /*0144*/ 	.word	0x00000080
        /*0148*/ 	.word	0x00000001
        /*014c*/ 	.word	0x00000001


	//----- nvinfo : EIATTR_CRS_STACK_SIZE
	.align		4
.L_2972:
        /*0150*/ 	.byte	0x04, 0x1e
        /*0152*/ 	.short	(.L_2974 - .L_2973)
.L_2973:
        /*0154*/ 	.word	0x00000000
.L_2974:


//--------------------- .nv.info._ZN10layer_norm13ln_fwd_kernelINS_13Kernel_traitsI6__halfS2_fS2_fjLj7168ELj1ELj1ELj4ELj16ENS_18Kernel_traits_baseILj7168ES2_S2_fS2_fjLj128EEEEELb0ELb1ELb1ELb1EEEvNS_9FwdParamsE --------------------------
	.section	.nv.info._ZN10layer_norm13ln_fwd_kernelINS_13Kernel_traitsI6__halfS2_fS2_fjLj7168ELj1ELj1ELj4ELj16ENS_18Kernel_traits_baseILj7168ES2_S2_fS2_fjLj128EEEEELb0ELb1ELb1ELb1EEEvNS_9FwdParamsE,"",@"SHT_CUDA_INFO"
	.sectionflags	@""
	.align	4


	//----- nvinfo : EIATTR_CUDA_API_VERSION
	.align		4
        /*0000*/ 	.byte	0x04, 0x37
        /*0002*/ 	.short	(.L_2976 - .L_2975)
.L_2975:
        /*0004*/ 	.word	0x00000082


	//----- nvinfo : EIATTR_SW2861232_WAR
	.align		4
.L_2976:
        /*0008*/ 	.byte	0x01, 0x35
	.zero		2


	//----- nvinfo : EIATTR_PARAM_CBANK
	.align		4
        /*000c*/ 	.byte	0x04, 0x0a
        /*000e*/ 	.short	(.L_2978 - .L_2977)
	.align		4
.L_2977:
        /*0010*/ 	.word	index@(.nv.constant0._ZN10layer_norm13ln_fwd_kernelINS_13Kernel_traitsI6__halfS2_fS2_fjLj7168ELj1ELj1ELj4ELj16ENS_18Kernel_traits_baseILj7168ES2_S2_fS2_fjLj128EEEEELb0ELb1ELb1ELb1EEEvNS_9FwdParamsE)
        /*0014*/ 	.short	0x0160
        /*0016*/ 	.short	0x00e8


	//----- nvinfo : EIATTR_CBANK_PARAM_SIZE
	.align		4
.L_2978:
        /*0018*/ 	.byte	0x03, 0x19
        /*001a*/ 	.short	0x00e8


	//----- nvinfo : EIATTR_KPARAM_INFO
	.align		4
        /*001c*/ 	.byte	0x04, 0x17
        /*001e*/ 	.short	(.L_2980 - .L_2979)
.L_2979:
        /*0020*/ 	.word	0x00000000
        /*0024*/ 	.short	0x0000
        /*0026*/ 	.short	0x0000
        /*0028*/ 	.byte	0x00, 0xf0, 0xa1, 0x03


	//----- nvinfo : EIATTR_MAXREG_COUNT
	.align		4
.L_2980:
        /*002c*/ 	.byte	0x03, 0x1b
        /*002e*/ 	.short	0x00ff


	//----- nvinfo : EIATTR_NUM_BARRIERS
	.align		4
        /*0030*/ 	.byte	0x02, 0x4c
        /*0032*/ 	.byte	0x01
	.zero		1


	//----- nvinfo : EIATTR_MERCURY_ISA_VERSION
	.align		4
        /*0034*/ 	.byte	0x03, 0x5f
        /*0036*/ 	.short	0x0000


	//----- nvinfo : EIATTR_COOP_GROUP_MASK_REGIDS
	.align		4
        /*0038*/ 	.byte	0x04, 0x29
        /*003a*/ 	.short	(.L_2982 - .L_2981)


	//   ....[0]....
.L_2981:
        /*003c*/ 	.word	0xffffffff


	//   ....[1]....
        /*0040*/ 	.word	0xffffffff


	//   ....[2]....
        /*0044*/ 	.word	0xffffffff


	//   ....[3]....
        /*0048*/ 	.word	0xffffffff


	//   ....[4]....
        /*004c*/ 	.word	0xffffffff


	//   ....[5]....
        /*0050*/ 	.word	0xffffffff


	//   ....[6]....
        /*0054*/ 	.word	0xffffffff


	//   ....[7]....
        /*0058*/ 	.word	0xffffffff


	//   ....[8]....
        /*005c*/ 	.word	0xffffffff


	//   ....[9]....
        /*0060*/ 	.word	0xffffffff


	//   ....[10]....
        /*0064*/ 	.word	0xffffffff


	//   ....[11]....
        /*0068*/ 	.word	0xffffffff


	//   ....[12]....
        /*006c*/ 	.word	0xffffffff


	//   ....[13]....
        /*0070*/ 	.word	0xffffffff


	//   ....[14]....
        /*0074*/ 	.word	0xffffffff


	//   ....[15]....
        /*0078*/ 	.word	0xffffffff


	//   ....[16]....
        /*007c*/ 	.word	0xffffffff


	//   ....[17]....
        /*0080*/ 	.word	0xffffffff


	//   ....[18]....
        /*0084*/ 	.word	0xffffffff


	//   ....[19]....
        /*0088*/ 	.word	0xffffffff


	//   ....[20]....
        /*008c*/ 	.word	0xffffffff


	//   ....[21]....
        /*0090*/ 	.word	0xffffffff


	//   ....[22]....
        /*0094*/ 	.word	0xffffffff


	//   ....[23]....
        /*0098*/ 	.word	0xffffffff


	//   ....[24]....
        /*009c*/ 	.word	0xffffffff


	//   ....[25]....
        /*00a0*/ 	.word	0xffffffff


	//   ....[26]....
        /*00a4*/ 	.word	0xffffffff


	//   ....[27]....
        /*00a8*/ 	.word	0xffffffff


	//----- nvinfo : EIATTR_COOP_GROUP_INSTR_OFFSETS
	.align		4
.L_2982:
        /*00ac*/ 	.byte	0x04, 0x28
        /*00ae*/ 	.short	(.L_2984 - .L_2983)


	//   ....[0]....
.L_2983:
        /*00b0*/ 	.word	0x00003840


	//   ....[1]....
        /*00b4*/ 	.word	0x00003870


	//   ....[2]....
        /*00b8*/ 	.word	0x00003890


	//   ....[3]....
        /*00bc*/ 	.word	0x000038b0


	//   ....[4]....
        /*00c0*/ 	.word	0x000038d0


	//   ....[5]....
        /*00c4*/ 	.word	0x00004000


	//   ....[6]....
        /*00c8*/ 	.word	0x00004020


	//   ....[7]....
        /*00cc*/ 	.word	0x00004040


	//   ....[8]....
        /*00d0*/ 	.word	0x00004060


	//   ....[9]....
        /*00d4*/ 	.word	0x00004080


	//   ....[10]....
        /*00d8*/ 	.word	0x00004170


	//   ....[11]....
        /*00dc*/ 	.word	0x000041c0


	//   ....[12]....
        /*00e0*/ 	.word	0x000041f0


	//   ....[13]....
        /*00e4*/ 	.word	0x00004210


	//   ....[14]....
        /*00e8*/ 	.word	0x000042c0


	//   ....[15]....
        /*00ec*/ 	.word	0x00004300


	//   ....[16]....
        /*00f0*/ 	.word	0x00004390


	//   ....[17]....
        /*00f4*/ 	.word	0x000043b0


	//   ....[18]....
        /*00f8*/ 	.word	0x00005610


	//   ....[19]....
        /*00fc*/ 	.word	0x00005680


	//   ....[20]....
        /*0100*/ 	.word	0x000056e0


	//   ....[21]....
        /*0104*/ 	.word	0x00005740


	//   ....[22]....
        /*0108*/ 	.word	0x000057a0


	//   ....[23]....
        /*010c*/ 	.word	0x00005f10


	//   ....[24]....
        /*0110*/ 	.word	0x00005f70


	//   ....[25]....
        /*0114*/ 	.word	0x00005fd0


	//   ....[26]....
        /*0118*/ 	.word	0x00006030


	//   ....[27]....
        /*011c*/ 	.word	0x00006090


	//----- nvinfo : EIATTR_EXIT_INSTR_OFFSETS
	.align		4
.L_2984:
        /*0120*/ 	.byte	0x04, 0x1c
        /*0122*/ 	.short	(.L_2986 - .L_2985)


	//   ....[0]....
.L_2985:
        /*0124*/ 	.word	0x00000170


	//   ....[1]....
        /*0128*/ 	.word	0x000055c0


	//----- nvinfo : EIATTR_MAX_THREADS
	.align		4
.L_2986:
        /*012c*/ 	.byte	0x04, 0x05
        /*012e*/ 	.short	(.L_2988 - .L_2987)
.L_2987:
        /*0130*/ 	.word	0x00000080
        /*0134*/ 	.word	0x00000001
        /*0138*/ 	.word	0x00000001


	//----- nvinfo : EIATTR_CRS_STACK_SIZE
	.align		4
.L_2988:
        /*013c*/ 	.byte	0x04, 0x1e
        /*013e*/ 	.short	(.L_2990 - .L_2989)
.L_2989:
        /*0140*/ 	.word	0x00000000
.L_2990:


//--------------------- .nv.info._ZN10layer_norm13ln_fwd_kernelINS_13Kernel_traitsI6__halfS2_fS2_fjLj7168ELj1ELj1ELj4ELj16ENS_18Kernel_traits_baseILj7168ES2_S2_fS2_fjLj128EEEEELb1ELb0ELb0ELb0EEEvNS_9FwdParamsE --------------------------
	.section	.nv.info._ZN10layer_norm13ln_fwd_kernelINS_13Kernel_traitsI6__halfS2_fS2_fjLj7168ELj1ELj1ELj4ELj16ENS_18Kernel_traits_baseILj7168ES2_S2_fS2_fjLj128EEEEELb1ELb0ELb0ELb0EEEvNS_9FwdParamsE,"",@"SHT_CUDA_INFO"
	.sectionflags	@""
	.align	4


	//----- nvinfo : EIATTR_CUDA_API_VERSION
	.align		4
        /*0000*/ 	.byte	0x04, 0x37
        /*0002*/ 	.short	(.L_2992 - .L_2991)
.L_2991:
        /*0004*/ 	.word	0x00000082


	//----- nvinfo : EIATTR_SW2861232_WAR
	.align		4
.L_2992:
        /*0008*/ 	.byte	0x01, 0x35
	.zero		2


	//----- nvinfo : EIATTR_PARAM_CBANK
	.align		4
        /*000c*/ 	.byte	0x04, 0x0a
        /*000e*/ 	.short	(.L_2994 - .L_2993)
	.align		4
.L_2993:
        /*0010*/ 	.word	index@(.nv.constant0._ZN10layer_norm13ln_fwd_kernelINS_13Kernel_traitsI6__halfS2_fS2_fjLj7168ELj1ELj1ELj4ELj16ENS_18Kernel_traits_baseILj7168ES2_S2_fS2_fjLj128EEEEELb1ELb0ELb0ELb0EEEvNS_9FwdParamsE)
        /*0014*/ 	.short	0x0160
        /*0016*/ 	.short	0x00e8


	//----- nvinfo : EIATTR_CBANK_PARAM_SIZE
	.align		4
.L_2994:
        /*0018*/ 	.byte	0x03, 0x19
        /*001a*/ 	.short	0x00e8


	//----- nvinfo : EIATTR_KPARAM_INFO
	.align		4
        /*001c*/ 	.byte	0x04, 0x17
        /*001e*/ 	.short	(.L_2996 - .L_2995)
.L_2995:
        /*0020*/ 	.word	0x00000000
        /*0024*/ 	.short	0x0000
        /*0026*/ 	.short	0x0000
        /*0028*/ 	.byte	0x00, 0xf0, 0xa1, 0x03


	//----- nvinfo : EIATTR_MAXREG_COUNT
	.align		4
.L_2996:
        /*002c*/ 	.byte	0x03, 0x1b
        /*002e*/ 	.short	0x00ff


	//----- nvinfo : EIATTR_NUM_BARRIERS
	.align		4
        /*0030*/ 	.byte	0x02, 0x4c
        /*0032*/ 	.byte	0x01
	.zero		1


	//----- nvinfo : EIATTR_MERCURY_ISA_VERSION
	.align		4
        /*0034*/ 	.byte	0x03, 0x5f
        /*0036*/ 	.short	0x0000


	//----- nvinfo : EIATTR_COOP_GROUP_MASK_REGIDS
	.align		4
        /*0038*/ 	.byte	0x04, 0x29
        /*003a*/ 	.short	(.L_2998 - .L_2997)


	//   ....[0]....
.L_2997:
        /*003c*/ 	.word	0xffffffff


	//   ....[1]....
        /*0040*/ 	.word	0xffffffff


	//   ....[2]....
        /*0044*/ 	.word	0xffffffff


	//   ....[3]....
        /*0048*/ 	.word	0xffffffff


	//   ....[4]....
        /*004c*/ 	.word	0xffffffff


	//   ....[5]....
        /*0050*/ 	.word	0xffffffff


	//   ....[6]....
        /*0054*/ 	.word	0xffffffff


	//   ....[7]....
        /*0058*/ 	.word	0xffffffff


	//   ....[8]....
        /*005c*/ 	.word	0xffffffff


	//   ....[9]....
        /*0060*/ 	.word	0xffffffff


	//   ....[10]....
        /*0064*/ 	.word	0xffffffff


	//   ....[11]....
        /*0068*/ 	.word	0xffffffff


	//   ....[12]....
        /*006c*/ 	.word	0xffffffff


	//   ....[13]....
        /*0070*/ 	.word	0xffffffff


	//   ....[14]....
        /*0074*/ 	.word	0xffffffff


	//   ....[15]....
        /*0078*/ 	.word	0xffffffff


	//   ....[16]....
        /*007c*/ 	.word	0xffffffff


	//   ....[17]....
        /*0080*/ 	.word	0xffffffff


	//   ....[18]....
        /*0084*/ 	.word	0xffffffff


	//   ....[19]....
        /*0088*/ 	.word	0xffffffff


	//   ....[20]....
        /*008c*/ 	.word	0xffffffff


	//   ....[21]....
        /*0090*/ 	.word	0xffffffff


	//   ....[22]....
        /*0094*/ 	.word	0xffffffff


	//   ....[23]....
        /*0098*/ 	.word	0xffffffff


	//   ....[24]....
        /*009c*/ 	.word	0xffffffff


	//   ....[25]....
        /*00a0*/ 	.word	0xffffffff


	//   ....[26]....
        /*00a4*/ 	.word	0xffffffff


	//   ....[27]....
        /*00a8*/ 	.word	0xffffffff


	//----- nvinfo : EIATTR_COOP_GROUP_INSTR_OFFSETS
	.align		4
.L_2998:
        /*00ac*/ 	.byte	0x04, 0x28
        /*00ae*/ 	.short	(.L_3000 - .L_2999)


	//   ....[0]....
.L_2999:
        /*00b0*/ 	.word	0x00015580


	//   ....[1]....
        /*00b4*/ 	.word	0x000155b0


	//   ....[2]....
        /*00b8*/ 	.word	0x000155e0


	//   ....[3]....
        /*00bc*/ 	.word	0x00015600


	//   ....[4]....
        /*00c0*/ 	.word	0x00015620


	//   ....[5]....
        /*00c4*/ 	.word	0x00015d60


	//   ....[6]....
        /*00c8*/ 	.word	0x00015d80


	//   ....[7]....
        /*00cc*/ 	.word	0x00015da0


	//   ....[8]....
        /*00d0*/ 	.word	0x00015dc0


	//   ....[9]....
        /*00d4*/ 	.word	0x00015de0


	//   ....[10]....
        /*00d8*/ 	.word	0x00015f00


	//   ....[11]....
        /*00dc*/ 	.word	0x00015f50


	//   ....[12]....
        /*00e0*/ 	.word	0x00015f90


	//   ....[13]....
        /*00e4*/ 	.word	0x00016020


	//   ....[14]....
        /*00e8*/ 	.word	0x00016090


	//   ....[15]....
        /*00ec*/ 	.word	0x000160d0


	//   ....[16]....
        /*00f0*/ 	.word	0x00016130


	//   ....[17]....
        /*00f4*/ 	.word	0x00016190


	//   ....[18]....
        /*00f8*/ 	.word	0x00017260


	//   ....[19]....
        /*00fc*/ 	.word	0x000172d0


	//   ....[20]....
        /*0100*/ 	.word	0x00017330


	//   ....[21]....
        /*0104*/ 	.word	0x00017390


	//   ....[22]....
        /*0108*/ 	.word	0x000173f0


	//   ....[23]....
        /*010c*/ 	.word	0x00017b80


	//   ....[24]....
        /*0110*/ 	.word	0x00017be0


	//   ....[25]....
        /*0114*/ 	.word	0x00017c40


	//   ....[26]....
        /*0118*/ 	.word	0x00017ca0


	//   ....[27]....
        /*011c*/ 	.word	0x00017d10


	//----- nvinfo : EIATTR_EXIT_INSTR_OFFSETS
	.align		4
.L_3000:
        /*0120*/ 	.byte	0x04, 0x1c
        /*0122*/ 	.short	(.L_3002 - .L_3001)


	//   ....[0]....
.L_3001:
        /*0124*/ 	.word	0x00000be0


	//   ....[1]....
        /*0128*/ 	.word	0x00017210


	//----- nvinfo : EIATTR_MAX_THREADS
	.align		4
.L_3002:
        /*012c*/ 	.byte	0x04, 0x05
        /*012e*/ 	.short	(.L_3004 - .L_3003)
.L_3003:
        /*0130*/ 	.word	0x00000080
        /*0134*/ 	.word	0x00000001
        /*0138*/ 	.word	0x00000001


	//----- nvinfo : EIATTR_CRS_STACK_SIZE
	.align		4
.L_3004:
        /*013c*/ 	.byte	0x04, 0x1e
        /*013e*/ 	.short	(.L_3006 - .L_3005)
.L_3005:
        /*0140*/ 	.word	0x00000000
.L_3006:


//--------------------- .nv.info._ZN10layer_norm13ln_fwd_kernelINS_13Kernel_traitsI6__halfS2_fS2_fjLj7168ELj1ELj1ELj4ELj16ENS_18Kernel_traits_baseILj7168ES2_S2_fS2_fjLj128EEEEELb1ELb0ELb0ELb1EEEvNS_9FwdParamsE --------------------------
	.section	.nv.info._ZN10layer_norm13ln_fwd_kernelINS_13Kernel_traitsI6__halfS2_fS2_fjLj7168ELj1ELj1ELj4ELj16ENS_18Kernel_traits_baseILj7168ES2_S2_fS2_fjLj128EEEEELb1ELb0ELb0ELb1EEEvNS_9FwdParamsE,"",@"SHT_CUDA_INFO"
	.sectionflags	@""
	.align	4


	//----- nvinfo : EIATTR_CUDA_API_VERSION
	.align		4
        /*0000*/ 	.byte	0x04, 0x37
        /*0002*/ 	.short	(.L_3008 - .L_3007)
.L_3007:
        /*0004*/ 	.word	0x00000082


	//----- nvinfo : EIATTR_SW2861232_WAR
	.align		4
.L_3008:
        /*0008*/ 	.byte	0x01, 0x35
	.zero		2


	//----- nvinfo : EIATTR_PARAM_CBANK
	.align		4
        /*000c*/ 	.byte	0x04, 0x0a
        /*000e*/ 	.short	(.L_3010 - .L_3009)
	.align		4
.L_3009:
        /*0010*/ 	.word	index@(.nv.constant0._ZN10layer_norm13ln_fwd_kernelINS_13Kernel_traitsI6__halfS2_fS2_fjLj7168ELj1ELj1ELj4ELj16ENS_18Kernel_traits_baseILj7168ES2_S2_fS2_fjLj128EEEEELb1ELb0ELb0ELb1EEEvNS_9FwdParamsE)
        /*0014*/ 	.short	0x0160
        /*0016*/ 	.short	0x00e8


	//----- nvinfo : EIATTR_CBANK_PARAM_SIZE
	.align		4
.L_3010:
        /*0018*/ 	.byte	0x03, 0x19
        /*001a*/ 	.short	0x00e8


	//----- nvinfo : EIATTR_KPARAM_INFO
	.align		4
        /*001c*/ 	.byte	0x04, 0x17
        /*001e*/ 	.short	(.L_3012 - .L_3011)
.L_3011:
        /*0020*/ 	.word	0x00000000
        /*0024*/ 	.short	0x0000
        /*0026*/ 	.short	0x0000
        /*0028*/ 	.byte	0x00, 0xf0, 0xa1, 0x03


	//----- nvinfo : EIATTR_MAXREG_COUNT
	.align		4
.L_3012:
        /*002c*/ 	.byte	0x03, 0x1b
        /*002e*/ 	.short	0x00ff


	//----- nvinfo : EIATTR_NUM_BARRIERS
	.align		4
        /*0030*/ 	.byte	0x02, 0x4c
        /*0032*/ 	.byte	0x01
	.zero		1


	//----- nvinfo : EIATTR_MERCURY_ISA_VERSION
	.align		4
        /*0034*/ 	.byte	0x03, 0x5f
        /*0036*/ 	.short	0x0000


	//----- nvinfo : EIATTR_COOP_GROUP_MASK_REGIDS
	.align		4
        /*0038*/ 	.byte	0x04, 0x29
        /*003a*/ 	.short	(.L_3014 - .L_3013)


	//   ....[0]....
.L_3013:
        /*003c*/ 	.word	0xffffffff


	//   ....[1]....
        /*0040*/ 	.word	0xffffffff


	//   ....[2]....
        /*0044*/ 	.word	0xffffffff


	//   ....[3]....
        /*0048*/ 	.word	0xffffffff


	//   ....[4]....
        /*004c*/ 	.word	0xffffffff


	//   ....[5]....
        /*0050*/ 	.word	0xffffffff


	//   ....[6]....
        /*0054*/ 	.word	0xffffffff


	//   ....[7]....
        /*0058*/ 	.word	0xffffffff


	//   ....[8]....
        /*005c*/ 	.word	0xffffffff


	//   ....[9]....
        /*0060*/ 	.word	0xffffffff


	//   ....[10]....
        /*0064*/ 	.word	0xffffffff


	//   ....[11]....
        /*0068*/ 	.word	0xffffffff


	//   ....[12]....
        /*006c*/ 	.word	0xffffffff


	//   ....[13]....
        /*0070*/ 	.word	0xffffffff


	//   ....[14]....
        /*0074*/ 	.word	0xffffffff


	//   ....[15]....
        /*0078*/ 	.word	0xffffffff


	//   ....[16]....
        /*007c*/ 	.word	0xffffffff


	//   ....[17]....
        /*0080*/ 	.word	0xffffffff


	//   ....[18]....
        /*0084*/ 	.word	0xffffffff


	//   ....[19]....
        /*0088*/ 	.word	0xffffffff


	//   ....[20]....
        /*008c*/ 	.word	0xffffffff


	//   ....[21]....
        /*0090*/ 	.word	0xffffffff


	//   ....[22]....
        /*0094*/ 	.word	0xffffffff


	//   ....[23]....
        /*0098*/ 	.word	0xffffffff


	//   ....[24]....
        /*009c*/ 	.word	0xffffffff


	//   ....[25]....
        /*00a0*/ 	.word	0xffffffff


	//   ....[26]....
        /*00a4*/ 	.word	0xffffffff


	//   ....[27]....
        /*00a8*/ 	.word	0xffffffff


	//----- nvinfo : EIATTR_COOP_GROUP_INSTR_OFFSETS
	.align		4
.L_3014:
        /*00ac*/ 	.byte	0x04, 0x28
        /*00ae*/ 	.short	(.L_3016 - .L_3015)


	//   ....[0]....
.L_3015:
        /*00b0*/ 	.word	0x00013f30


	//   ....[1]....
        /*00b4*/ 	.word	0x00013f60


	//   ....[2]....
        /*00b8*/ 	.word	0x00013f80


	//   ....[3]....
        /*00bc*/ 	.word	0x00013fa0


	//   ....[4]....
        /*00c0*/ 	.word	0x00013fc0


	//   ....[5]....
        /*00c4*/ 	.word	0x000146f0


	//   ....[6]....
        /*00c8*/ 	.word	0x00014710


	//   ....[7]....
        /*00cc*/ 	.word	0x00014730


	//   ....[8]....
        /*00d0*/ 	.word	0x00014750


	//   ....[9]....
        /*00d4*/ 	.word	0x00014770


	//   ....[10]....
        /*00d8*/ 	.word	0x00014870


	//   ....[11]....
        /*00dc*/ 	.word	0x000148c0


	//   ....[12]....
        /*00e0*/ 	.word	0x00014900


	//   ....[13]....
        /*00e4*/ 	.word	0x00014980


	//   ....[14]....
        /*00e8*/ 	.word	0x000149a0


	//   ....[15]....
        /*00ec*/ 	.word	0x00014a10


	//   ....[16]....
        /*00f0*/ 	.word	0x00014a60


	//   ....[17]....
        /*00f4*/ 	.word	0x00014ad0


	//   ....[18]....
        /*00f8*/ 	.word	0x00015d50


	//   ....[19]....
        /*00fc*/ 	.word	0x00015dc0


	//   ....[20]....
        /*0100*/ 	.word	0x00015e20


	//   ....[21]....
        /*0104*/ 	.word	0x00015e80


	//   ....[22]....
        /*0108*/ 	.word	0x00015ee0


	//   ....[23]....
        /*010c*/ 	.word	0x00016650


	//   ....[24]....
        /*0110*/ 	.word	0x000166b0


	//   ....[25]....
        /*0114*/ 	.word	0x00016710


	//   ....[26]....
        /*0118*/ 	.word	0x00016770


	//   ....[27]....
        /*011c*/ 	.word	0x000167d0


	//----- nvinfo : EIATTR_EXIT_INSTR_OFFSETS
	.align		4
.L_3016:
        /*0120*/ 	.byte	0x04, 0x1c
        /*0122*/ 	.short	(.L_3018 - .L_3017)


	//   ....[0]....
.L_3017:
        /*0124*/ 	.word	0x000001f0


	//   ....[1]....
        /*0128*/ 	.word	0x00015d00


	//----- nvinfo : EIATTR_MAX_THREADS
	.align		4
.L_3018:
        /*012c*/ 	.byte	0x04, 0x05
        /*012e*/ 	.short	(.L_3020 - .L_3019)
.L_3019:
        /*0130*/ 	.word	0x00000080
        /*0134*/ 	.word	0x00000001
        /*0138*/ 	.word	0x00000001


	//----- nvinfo : EIATTR_CRS_STACK_SIZE
	.align		4
.L_3020:
        /*013c*/ 	.byte	0x04, 0x1e
        /*013e*/ 	.short	(.L_3022 - .L_3021)
.L_3021:
        /*0140*/ 	.word	0x00000000
.L_3022:


//--------------------- .nv.info._ZN10layer_norm13ln_fwd_kernelINS_13Kernel_traitsI6__halfS2_fS2_fjLj7168ELj1ELj1ELj4ELj16ENS_18Kernel_traits_baseILj7168ES2_S2_fS2_fjLj128EEEEELb1ELb0ELb1ELb0EEEvNS_9FwdParamsE --------------------------
	.section	.nv.info._ZN10layer_norm13ln_fwd_kernelINS_13Kernel_traitsI6__halfS2_fS2_fjLj7168ELj1ELj1ELj4ELj16ENS_18Kernel_traits_baseILj7168ES2_S2_fS2_fjLj128EEEEELb1ELb0ELb1ELb0EEEvNS_9FwdParamsE,"",@"SHT_CUDA_INFO"
	.sectionflags	@""
	.align	4


	//----- nvinfo : EIATTR_CUDA_API_VERSION
	.align		4
        /*0000*/ 	.byte	0x04, 0x37
        /*0002*/ 	.short	(.L_3024 - .L_3023)
.L_3023:
        /*0004*/ 	.word	0x00000082


	//----- nvinfo : EIATTR_SW2861232_WAR
	.align		4
.L_3024:
        /*0008*/ 	.byte	0x01, 0x35
	.zero		2


	//----- nvinfo : EIATTR_PARAM_CBANK
	.align		4
        /*000c*/ 	.byte	0x04, 0x0a
        /*000e*/ 	.short	(.L_3026 - .L_3025)
	.align		4
.L_3025:
        /*0010*/ 	.word	index@(.nv.constant0._ZN10layer_norm13ln_fwd_kernelINS_13Kernel_traitsI6__halfS2_fS2_fjLj7168ELj1ELj1ELj4ELj16ENS_18Kernel_traits_baseILj7168ES2_S2_fS2_fjLj128EEEEELb1ELb0ELb1ELb0EEEvNS_9FwdParamsE)
        /*0014*/ 	.short	0x0160
        /*0016*/ 	.short	0x00e8


	//----- nvinfo : EIATTR_CBANK_PARAM_SIZE
	.align		4
.L_3026:
        /*0018*/ 	.byte	0x03, 0x19
        /*001a*/ 	.short	0x00e8


	//----- nvinfo : EIATTR_KPARAM_INFO
	.align		4
        /*001c*/ 	.byte	0x04, 0x17
        /*001e*/ 	.short	(.L_3028 - .L_3027)
.L_3027:
        /*0020*/ 	.word	0x00000000
        /*0024*/ 	.short	0x0000
        /*0026*/ 	.short	0x0000
        /*0028*/ 	.byte	0x00, 0xf0, 0xa1, 0x03


	//----- nvinfo : EIATTR_MAXREG_COUNT
	.align		4
.L_3028:
        /*002c*/ 	.byte	0x03, 0x1b
        /*002e*/ 	.short	0x00ff


	//----- nvinfo : EIATTR_NUM_BARRIERS
	.align		4
        /*0030*/ 	.byte	0x02, 0x4c
        /*0032*/ 	.byte	0x01
	.zero		1


	//----- nvinfo : EIATTR_MERCURY_ISA_VERSION
	.align		4
        /*0034*/ 	.byte	0x03, 0x5f
        /*0036*/ 	.short	0x0000


	//----- nvinfo : EIATTR_COOP_GROUP_MASK_REGIDS
	.align		4
        /*0038*/ 	.byte	0x04, 0x29
        /*003a*/ 	.short	(.L_3030 - .L_3029)


	//   ....[0]....
.L_3029:
        /*003c*/ 	.word	0xffffffff


	//   ....[1]....
        /*0040*/ 	.word	0xffffffff


	//   ....[2]....
        /*0044*/ 	.word	0xffffffff


	//   ....[3]....
        /*0048*/ 	.word	0xffffffff


	//   ....[4]....
        /*004c*/ 	.word	0xffffffff


	//   ....[5]....
        /*0050*/ 	.word	0xffffffff


	//   ....[6]....
        /*0054*/ 	.word	0xffffffff


	//   ....[7]....
        /*0058*/ 	.word	0xffffffff


	//   ....[8]....
        /*005c*/ 	.word	0xffffffff


	//   ....[9]....
        /*0060*/ 	.word	0xffffffff


	//   ....[10]....
        /*0064*/ 	.word	0xffffffff


	//   ....[11]....
        /*0068*/ 	.word	0xffffffff


	//   ....[12]....
        /*006c*/ 	.word	0xffffffff


	//   ....[13]....
        /*0070*/ 	.word	0xffffffff


	//   ....[14]....
        /*0074*/ 	.word	0xffffffff


	//   ....[15]....
        /*0078*/ 	.word	0xffffffff


	//   ....[16]....
        /*007c*/ 	.word	0xffffffff


	//   ....[17]....
        /*0080*/ 	.word	0xffffffff


	//   ....[18]....
        /*0084*/ 	.word	0xffffffff


	//   ....[19]....
        /*0088*/ 	.word	0xffffffff


	//   ....[20]....
        /*008c*/ 	.word	0xffffffff


	//   ....[21]....
        /*0090*/ 	.word	0xffffffff


	//   ....[22]....
        /*0094*/ 	.word	0xffffffff


	//   ....[23]....
        /*0098*/ 	.word	0xffffffff


	//   ....[24]....
        /*009c*/ 	.word	0xffffffff


	//   ....[25]....
        /*00a0*/ 	.word	0xffffffff


	//   ....[26]....
        /*00a4*/ 	.word	0xffffffff


	//   ....[27]....
        /*00a8*/ 	.word	0xffffffff


	//----- nvinfo : EIATTR_COOP_GROUP_INSTR_OFFSETS
	.align		4
.L_3030:
        /*00ac*/ 	.byte	0x04, 0x28
        /*00ae*/ 	.short	(.L_3032 - .L_3031)


	//   ....[0]....
.L_3031:
        /*00b0*/ 	.word	0x000172e0


	//   ....[1]....
        /*00b4*/ 	.word	0x00017310


	//   ....[2]....
        /*00b8*/ 	.word	0x00017330


	//   ....[3]....
        /*00bc*/ 	.word	0x00017350


	//   ....[4]....
        /*00c0*/ 	.word	0x00017370


	//   ....[5]....
        /*00c4*/ 	.word	0x00017ab0


	//   ....[6]....
        /*00c8*/ 	.word	0x00017ad0


	//   ....[7]....
        /*00cc*/ 	.word	0x00017af0


	//   ....[8]....
        /*00d0*/ 	.word	0x00017b10


	//   ....[9]....
        /*00d4*/ 	.word	0x00017b30


	//   ....[10]....
        /*00d8*/ 	.word	0x00017ca0


	//   ....[11]....
        /*00dc*/ 	.word	0x00017cc0


	//   ....[12]....
        /*00e0*/ 	.word	0x00017cd0


	//   ....[13]....
        /*00e4*/ 	.word	0x00017d00


	//   ....[14]....
        /*00e8*/ 	.word	0x00017dd0


	//   ....[15]....
        /*00ec*/ 	.word	0x00017df0


	//   ....[16]....
        /*00f0*/ 	.word	0x00017ec0


	//   ....[17]....
        /*00f4*/ 	.word	0x00017ed0


	//   ....[18]....
        /*00f8*/ 	.word	0x00019020


	//   ....[19]....
        /*00fc*/ 	.word	0x00019090


	//   ....[20]....
        /*0100*/ 	.word	0x000190f0


	//   ....[21]....
        /*0104*/ 	.word	0x00019150


	//   ....[22]....
        /*0108*/ 	.word	0x000191b0


	//   ....[23]....
        /*010c*/ 	.word	0x00019930


	//   ....[24]....
        /*0110*/ 	.word	0x00019990


	//   ....[25]....
        /*0114*/ 	.word	0x000199f0


	//   ....[26]....
        /*0118*/ 	.word	0x00019a50


	//   ....[27]....
        /*011c*/ 	.word	0x00019ac0


	//----- nvinfo : EIATTR_EXIT_INSTR_OFFSETS
	.align		4
.L_3032:
        /*0120*/ 	.byte	0x04, 0x1c
        /*0122*/ 	.short	(.L_3034 - .L_3033)


	//   ....[0]....
.L_3033:
        /*0124*/ 	.word	0x00000c80


	//   ....[1]....
        /*0128*/ 	.word	0x00018fd0


	//----- nvinfo : EIATTR_MAX_THREADS
	.align		4
.L_3034:
        /*012c*/ 	.byte	0x04, 0x05
        /*012e*/ 	.short	(.L_3036 - .L_3035)
.L_3035:
        /*0130*/ 	.word	0x00000080
        /*0134*/ 	.word	0x00000001
        /*0138*/ 	.word	0x00000001


	//----- nvinfo : EIATTR_CRS_STACK_SIZE
	.align		4
.L_3036:
        /*013c*/ 	.byte	0x04, 0x1e
        /*013e*/ 	.short	(.L_3038 - .L_3037)
.L_3037:
        /*0140*/ 	.word	0x00000000
.L_3038:


//--------------------- .nv.info._ZN10layer_norm13ln_fwd_kernelINS_13Kernel_traitsI6__halfS2_fS2_fjLj7168ELj1ELj1ELj4ELj16ENS_18Kernel_traits_baseILj7168ES2_S2_fS2_fjLj128EEEEELb1ELb0ELb1ELb1EEEvNS_9FwdParamsE --------------------------
	.section	.nv.info._ZN10layer_norm13ln_fwd_kernelINS_13Kernel_traitsI6__halfS2_fS2_fjLj7168ELj1ELj1ELj4ELj16ENS_18Kernel_traits_baseILj7168ES2_S2_fS2_fjLj128EEEEELb1ELb0ELb1ELb1EEEvNS_9FwdParamsE,"",@"SHT_CUDA_INFO"
	.sectionflags	@""
	.align	4


	//----- nvinfo : EIATTR_CUDA_API_VERSION
	.align		4
        /*0000*/ 	.byte	0x04, 0x37
        /*0002*/ 	.short	(.L_3040 - .L_3039)
.L_3039:
        /*0004*/ 	.word	0x00000082


	//----- nvinfo : EIATTR_SW2861232_WAR
	.align		4
.L_3040:
        /*0008*/ 	.byte	0x01, 0x35
	.zero		2


	//----- nvinfo : EIATTR_PARAM_CBANK
	.align		4
        /*000c*/ 	.byte	0x04, 0x0a
        /*000e*/ 	.short	(.L_3042 - .L_3041)
	.align		4
.L_3041:
        /*0010*/ 	.word	index@(.nv.constant0._ZN10layer_norm13ln_fwd_kernelINS_13Kernel_traitsI6__halfS2_fS2_fjLj7168ELj1ELj1ELj4ELj16ENS_18Kernel_traits_baseILj7168ES2_S2_fS2_fjLj128EEEEELb1ELb0ELb1ELb1EEEvNS_9FwdParamsE)
        /*0014*/ 	.short	0x0160
        /*0016*/ 	.short	0x00e8


	//----- nvinfo : EIATTR_CBANK_PARAM_SIZE
	.align		4
.L_3042:
        /*0018*/ 	.byte	0x03, 0x19
        /*001a*/ 	.short	0x00e8


	//----- nvinfo : EIATTR_KPARAM_INFO
	.align		4
        /*001c*/ 	.byte	0x04, 0x17
        /*001e*/ 	.short	(.L_3044 - .L_3043)
.L_3043:
        /*0020*/ 	.word	0x00000000
        /*0024*/ 	.short	0x0000
        /*0026*/ 	.short	0x0000
        /*0028*/ 	.byte	0x00, 0xf0, 0xa1, 0x03


	//----- nvinfo : EIATTR_MAXREG_COUNT
	.align		4
.L_3044:
        /*002c*/ 	.byte	0x03, 0x1b
        /*002e*/ 	.short	0x00ff


	//----- nvinfo : EIATTR_NUM_BARRIERS
	.align		4
        /*0030*/ 	.byte	0x02, 0x4c
        /*0032*/ 	.byte	0x01
	.zero		1


	//----- nvinfo : EIATTR_MERCURY_ISA_VERSION
	.align		4
        /*0034*/ 	.byte	0x03, 0x5f
        /*0036*/ 	.short	0x0000


	//----- nvinfo : EIATTR_COOP_GROUP_MASK_REGIDS
	.align		4
        /*0038*/ 	.byte	0x04, 0x29
        /*003a*/ 	.short	(.L_3046 - .L_3045)


	//   ....[0]....
.L_3045:
        /*003c*/ 	.word	0xffffffff


	//   ....[1]....
        /*0040*/ 	.word	0xffffffff


	//   ....[2]....
        /*0044*/ 	.word	0xffffffff


	//   ....[3]....
        /*0048*/ 	.word	0xffffffff


	//   ....[4]....
        /*004c*/ 	.word	0xffffffff


	//   ....[5]....
        /*0050*/ 	.word	0xffffffff


	//   ....[6]....
        /*0054*/ 	.word	0xffffffff


	//   ....[7]....
        /*0058*/ 	.word	0xffffffff


	//   ....[8]....
        /*005c*/ 	.word	0xffffffff


	//   ....[9]....
        /*0060*/ 	.word	0xffffffff


	//   ....[10]....
        /*0064*/ 	.word	0xffffffff


	//   ....[11]....
        /*0068*/ 	.word	0xffffffff


	//   ....[12]....
        /*006c*/ 	.word	0xffffffff


	//   ....[13]....
        /*0070*/ 	.word	0xffffffff


	//   ....[14]....
        /*0074*/ 	.word	0xffffffff


	//   ....[15]....
        /*0078*/ 	.word	0xffffffff


	//   ....[16]....
        /*007c*/ 	.word	0xffffffff


	//   ....[17]....
        /*0080*/ 	.word	0xffffffff


	//   ....[18]....
        /*0084*/ 	.word	0xffffffff


	//   ....[19]....
        /*0088*/ 	.word	0xffffffff


	//   ....[20]....
        /*008c*/ 	.word	0xffffffff


	//   ....[21]....
        /*0090*/ 	.word	0xffffffff


	//   ....[22]....
        /*0094*/ 	.word	0xffffffff


	//   ....[23]....
        /*0098*/ 	.word	0xffffffff


	//   ....[24]....
        /*009c*/ 	.word	0xffffffff


	//   ....[25]....
        /*00a0*/ 	.word	0xffffffff


	//   ....[26]....
        /*00a4*/ 	.word	0xffffffff


	//   ....[27]....
        /*00a8*/ 	.word	0xffffffff


	//----- nvinfo : EIATTR_COOP_GROUP_INSTR_OFFSETS
	.align		4
.L_3046:
        /*00ac*/ 	.byte	0x04, 0x28
        /*00ae*/ 	.short	(.L_3048 - .L_3047)


	//   ....[0]....
.L_3047:
        /*00b0*/ 	.word	0x000160e0


	//   ....[1]....
        /*00b4*/ 	.word	0x00016110


	//   ....[2]....
        /*00b8*/ 	.word	0x00016130


	//   ....[3]....
        /*00bc*/ 	.word	0x00016150


	//   ....[4]....
        /*00c0*/ 	.word	0x00016170


	//   ....[5]....
        /*00c4*/ 	.word	0x000168a0


	//   ....[6]....
        /*00c8*/ 	.word	0x000168c0


	//   ....[7]....
        /*00cc*/ 	.word	0x000168e0


	//   ....[8]....
        /*00d0*/ 	.word	0x00016900


	//   ....[9]....
        /*00d4*/ 	.word	0x00016920


	//   ....[10]....
        /*00d8*/ 	.word	0x00016a30


	//   ....[11]....
        /*00dc*/ 	.word	0x00016a80


	//   ....[12]....
        /*00e0*/ 	.word	0x00016aa0


	//   ....[13]....
        /*00e4*/ 	.word	0x00016ac0


	//   ....[14]....
        /*00e8*/ 	.word	0x00016b50


	//   ....[15]....
        /*00ec*/ 	.word	0x00016ba0


	//   ....[16]....
        /*00f0*/ 	.word	0x00016c60


	//   ....[17]....
        /*00f4*/ 	.word	0x00016c70


	//   ....[18]....
        /*00f8*/ 	.word	0x00017f90


	//   ....[19]....
        /*00fc*/ 	.word	0x00018000


	//   ....[20]....
        /*0100*/ 	.word	0x00018060


	//   ....[21]....
        /*0104*/ 	.word	0x000180c0


	//   ....[22]....
        /*0108*/ 	.word	0x00018120


	//   ....[23]....
        /*010c*/ 	.word	0x00018890


	//   ....[24]....
        /*0110*/ 	.word	0x000188f0


	//   ....[25]....
        /*0114*/ 	.word	0x00018950


	//   ....[26]....
        /*0118*/ 	.word	0x000189b0


	//   ....[27]....
        /*011c*/ 	.word	0x00018a10


	//----- nvinfo : EIATTR_EXIT_INSTR_OFFSETS
	.align		4
.L_3048:
        /*0120*/ 	.byte	0x04, 0x1c
        /*0122*/ 	.short	(.L_3050 - .L_3049)


	//   ....[0]....
.L_3049:
        /*0124*/ 	.word	0x000001f0


	//   ....[1]....
        /*0128*/ 	.word	0x00017f40


	//----- nvinfo : EIATTR_MAX_THREADS
	.align		4
.L_3050:
        /*012c*/ 	.byte	0x04, 0x05
        /*012e*/ 	.short	(.L_3052 - .L_3051)
.L_3051:
        /*0130*/ 	.word	0x00000080
        /*0134*/ 	.word	0x00000001
        /*0138*/ 	.word	0x00000001


	//----- nvinfo : EIATTR_CRS_STACK_SIZE
	.align		4
.L_3052:
        /*013c*/ 	.byte	0x04, 0x1e
        /*013e*/ 	.short	(.L_3054 - .L_3053)
.L_3053:
        /*0140*/ 	.word	0x00000000
.L_3054:


//--------------------- .nv.info._ZN10layer_norm13ln_fwd_kernelINS_13Kernel_traitsI6__halfS2_fS2_fjLj7168ELj1ELj1ELj4ELj16ENS_18Kernel_traits_baseILj7168ES2_S2_fS2_fjLj128EEEEELb1ELb1ELb0ELb0EEEvNS_9FwdParamsE --------------------------
	.section	.nv.info._ZN10layer_norm13ln_fwd_kernelINS_13Kernel_traitsI6__halfS2_fS2_fjLj7168ELj1ELj1ELj4ELj16ENS_18Kernel_traits_baseILj7168ES2_S2_fS2_fjLj128EEEEELb1ELb1ELb0ELb0EEEvNS_9FwdParamsE,"",@"SHT_CUDA_INFO"
	.sectionflags	@""
	.align	4


	//----- nvinfo : EIATTR_CUDA_API_VERSION
	.align		4
        /*0000*/ 	.byte	0x04, 0x37
        /*0002*/ 	.short	(.L_3056 - .L_3055)
.L_3055:
        /*0004*/ 	.word	0x00000082


	//----- nvinfo : EIATTR_SW2861232_WAR
	.align		4
.L_3056:
        /*0008*/ 	.byte	0x01, 0x35
	.zero		2


	//----- nvinfo : EIATTR_PARAM_CBANK
	.align		4
        /*000c*/ 	.byte	0x04, 0x0a
        /*000e*/ 	.short	(.L_3058 - .L_3057)
	.align		4
.L_3057:
        /*0010*/ 	.word	index@(.nv.constant0._ZN10layer_norm13ln_fwd_kernelINS_13Kernel_traitsI6__halfS2_fS2_fjLj7168ELj1ELj1ELj4ELj16ENS_18Kernel_traits_baseILj7168ES2_S2_fS2_fjLj128EEEEELb1ELb1ELb0ELb0EEEvNS_9FwdParamsE)
        /*0014*/ 	.short	0x0160
        /*0016*/ 	.short	0x00e8


	//----- nvinfo : EIATTR_CBANK_PARAM_SIZE
	.align		4
.L_3058:
        /*0018*/ 	.byte	0x03, 0x19
        /*001a*/ 	.short	0x00e8


	//----- nvinfo : EIATTR_KPARAM_INFO
	.align		4
        /*001c*/ 	.byte	0x04, 0x17
        /*001e*/ 	.short	(.L_3060 - .L_3059)
.L_3059:
        /*0020*/ 	.word	0x00000000
        /*0024*/ 	.short	0x0000
        /*0026*/ 	.short	0x0000
        /*0028*/ 	.byte	0x00, 0xf0, 0xa1, 0x03


	//----- nvinfo : EIATTR_MAXREG_COUNT
	.align		4
.L_3060:
        /*002c*/ 	.byte	0x03, 0x1b
        /*002e*/ 	.short	0x00ff


	//----- nvinfo : EIATTR_NUM_BARRIERS
	.align		4
        /*0030*/ 	.byte	0x02, 0x4c
        /*0032*/ 	.byte	0x01
	.zero		1


	//----- nvinfo : EIATTR_ANNOTATIONS
	.align		4
        /*0034*/ 	.byte	0x04, 0x55
        /*0036*/ 	.short	(.L_3062 - .L_3061)


	//   ....[0]....
.L_3061:
        /* <DEDUP_REMOVED lines=8> */


	//----- nvinfo : EIATTR_MERCURY_ISA_VERSION
	.align		4
.L_3062:
        /*00a8*/ 	.byte	0x03, 0x5f
        /*00aa*/ 	.short	0x0000


	//----- nvinfo : EIATTR_COOP_GROUP_MASK_REGIDS
	.align		4
        /*00ac*/ 	.byte	0x04, 0x29
        /*00ae*/ 	.short	(.L_3064 - .L_3063)


	//   ....[0]....
.L_3063:
        /*00b0*/ 	.word	0xffffffff


	//   ....[1]....
        /*00b4*/ 	.word	0xffffffff


	//   ....[2]....
        /*00b8*/ 	.word	0xffffffff


	//   ....[3]....
        /*00bc*/ 	.word	0xffffffff


	//   ....[4]....
        /*00c0*/ 	.word	0xffffffff


	//   ....[5]....
        /*00c4*/ 	.word	0xffffffff


	//   ....[6]....
        /*00c8*/ 	.word	0xffffffff


	//   ....[7]....
        /*00cc*/ 	.word	0xffffffff


	//   ....[8]....
        /*00d0*/ 	.word	0xffffffff


	//   ....[9]....
        /*00d4*/ 	.word	0xffffffff


	//   ....[10]....
        /*00d8*/ 	.word	0xffffffff


	//   ....[11]....
        /*00dc*/ 	.word	0xffffffff


	//   ....[12]....
        /*00e0*/ 	.word	0xffffffff


	//   ....[13]....
        /*00e4*/ 	.word	0xffffffff


	//   ....[14]....
        /*00e8*/ 	.word	0xffffffff


	//   ....[15]....
        /*00ec*/ 	.word	0xffffffff


	//   ....[16]....
        /*00f0*/ 	.word	0xffffffff


	//   ....[17]....
        /*00f4*/ 	.word	0xffffffff


	//   ....[18]....
        /*00f8*/ 	.word	0xffffffff


	//   ....[19]....
        /*00fc*/ 	.word	0xffffffff


	//   ....[20]....
        /*0100*/ 	.word	0xffffffff


	//   ....[21]....
        /*0104*/ 	.word	0xffffffff


	//   ....[22]....
        /*0108*/ 	.word	0xffffffff


	//   ....[23]....
        /*010c*/ 	.word	0xffffffff


	//   ....[24]....
        /*0110*/ 	.word	0xffffffff


	//   ....[25]....
        /*0114*/ 	.word	0xffffffff


	//   ....[26]....
        /*0118*/ 	.word	0xffffffff


	//   ....[27]....
        /*011c*/ 	.word	0xffffffff


	//----- nvinfo : EIATTR_COOP_GROUP_INSTR_OFFSETS
	.align		4
.L_3064:
        /*0120*/ 	.byte	0x04, 0x28
        /*0122*/ 	.short	(.L_3066 - .L_3065)


	//   ....[0]....
.L_3065:
        /*0124*/ 	.word	0x00015f60


	//   ....[1]....
        /*0128*/ 	.word	0x00015f90


	//   ....[2]....
        /*012c*/ 	.word	0x00015fc0


	//   ....[3]....
        /*0130*/ 	.word	0x00015fe0


	//   ....[4]....
        /*0134*/ 	.word	0x00016000


	//   ....[5]....
        /*0138*/ 	.word	0x00016740


	//   ....[6]....
        /*013c*/ 	.word	0x00016760


	//   ....[7]....
        /*0140*/ 	.word	0x00016780


	//   ....[8]....
        /*0144*/ 	.word	0x000167a0


	//   ....[9]....
        /*0148*/ 	.word	0x000167c0


	//   ....[10]....
        /*014c*/ 	.word	0x000168e0


	//   ....[11]....
        /*0150*/ 	.word	0x00016950


	//   ....[12]....
        /*0154*/ 	.word	0x000169b0


	//   ....[13]....
        /*0158*/ 	.word	0x00016a10


	//   ....[14]....
        /*015c*/ 	.word	0x00016a30


	//   ....[15]....
        /*0160*/ 	.word	0x00016ae0


	//   ....[16]....
        /*0164*/ 	.word	0x00016b30


	//   ....[17]....
        /*0168*/ 	.word	0x00016b40


	//   ....[18]....
        /*016c*/ 	.word	0x00017c80


	//   ....[19]....
        /*0170*/ 	.word	0x00017cf0


	//   ....[20]....
        /*0174*/ 	.word	0x00017d60


	//   ....[21]....
        /*0178*/ 	.word	0x00017dd0


	//   ....[22]....
        /*017c*/ 	.word	0x00017e40


	//   ....[23]....
        /*0180*/ 	.word	0x000185d0


	//   ....[24]....
        /*0184*/ 	.word	0x00018630


	//   ....[25]....
        /*0188*/ 	.word	0x00018690


	//   ....[26]....
        /*018c*/ 	.word	0x000186f0


	//   ....[27]....
        /*0190*/ 	.word	0x00018750


	//----- nvinfo : EIATTR_EXIT_INSTR_OFFSETS
	.align		4
.L_3066:
        /*0194*/ 	.byte	0x04, 0x1c
        /*0196*/ 	.short	(.L_3068 - .L_3067)


	//   ....[0]....
.L_3067:
        /*0198*/ 	.word	0x00000e00


	//   ....[1]....
        /*019c*/ 	.word	0x00017c20


	//----- nvinfo : EIATTR_MAX_THREADS
	.align		4
.L_3068:
        /*01a0*/ 	.byte	0x04, 0x05
        /*01a2*/ 	.short	(.L_3070 - .L_3069)
.L_3069:
        /*01a4*/ 	.word	0x00000080
        /*01a8*/ 	.word	0x00000001
        /*01ac*/ 	.word	0x00000001


	//----- nvinfo : EIATTR_CRS_STACK_SIZE
	.align		4
.L_3070:
        /*01b0*/ 	.byte	0x04, 0x1e
        /*01b2*/ 	.short	(.L_3072 - .L_3071)
.L_3071:
        /*01b4*/ 	.word	0x00000000
.L_3072:


//--------------------- .nv.info._ZN10layer_norm13ln_fwd_kernelINS_13Kernel_traitsI6__halfS2_fS2_fjLj7168ELj1ELj1ELj4ELj16ENS_18Kernel_traits_baseILj7168ES2_S2_fS2_fjLj128EEEEELb1ELb1ELb0ELb1EEEvNS_9FwdParamsE --------------------------
	.section	.nv.info._ZN10layer_norm13ln_fwd_kernelINS_13Kernel_traitsI6__halfS2_fS2_fjLj7168ELj1ELj1ELj4ELj16ENS_18Kernel_traits_baseILj7168ES2_S2_fS2_fjLj128EEEEELb1ELb1ELb0ELb1EEEvNS_9FwdParamsE,"",@"SHT_CUDA_INFO"
	.sectionflags	@""
	.align	4


	//----- nvinfo : EIATTR_CUDA_API_VERSION
	.align		4
        /*0000*/ 	.byte	0x04, 0x37
        /*0002*/ 	.short	(.L_3074 - .L_3073)
.L_3073:
        /*0004*/ 	.word	0x00000082


	//----- nvinfo : EIATTR_SW2861232_WAR
	.align		4
.L_3074:
        /*0008*/ 	.byte	0x01, 0x35
	.zero		2


	//----- nvinfo : EIATTR_PARAM_CBANK
	.align		4
        /*000c*/ 	.byte	0x04, 0x0a
        /*000e*/ 	.short	(.L_3076 - .L_3075)
	.align		4
.L_3075:
        /*0010*/ 	.word	index@(.nv.constant0._ZN10layer_norm13ln_fwd_kernelINS_13Kernel_traitsI6__halfS2_fS2_fjLj7168ELj1ELj1ELj4ELj16ENS_18Kernel_traits_baseILj7168ES2_S2_fS2_fjLj128EEEEELb1ELb1ELb0ELb1EEEvNS_9FwdParamsE)
        /*0014*/ 	.short	0x0160
        /*0016*/ 	.short	0x00e8


	//----- nvinfo : EIATTR_CBANK_PARAM_SIZE
	.align		4
.L_3076:
        /*0018*/ 	.byte	0x03, 0x19
        /*001a*/ 	.short	0x00e8


	//----- nvinfo : EIATTR_KPARAM_INFO
	.align		4
        /*001c*/ 	.byte	0x04, 0x17
        /*001e*/ 	.short	(.L_3078 - .L_3077)
.L_3077:
        /*0020*/ 	.word	0x00000000
        /*0024*/ 	.short	0x0000
        /*0026*/ 	.short	0x0000
        /*0028*/ 	.byte	0x00, 0xf0, 0xa1, 0x03


	//----- nvinfo : EIATTR_MAXREG_COUNT
	.align		4
.L_3078:
        /*002c*/ 	.byte	0x03, 0x1b
        /*002e*/ 	.short	0x00ff


	//----- nvinfo : EIATTR_NUM_BARRIERS
	.align		4
        /*0030*/ 	.byte	0x02, 0x4c
        /*0032*/ 	.byte	0x01
	.zero		1


	//----- nvinfo : EIATTR_MERCURY_ISA_VERSION
	.align		4
        /*0034*/ 	.byte	0x03, 0x5f
        /*0036*/ 	.short	0x0000


	//----- nvinfo : EIATTR_COOP_GROUP_MASK_REGIDS
	.align		4
        /*0038*/ 	.byte	0x04, 0x29
        /*003a*/ 	.short	(.L_3080 - .L_3079)


	//   ....[0]....
.L_3079:
        /*003c*/ 	.word	0xffffffff


	//   ....[1]....
        /*0040*/ 	.word	0xffffffff


	//   ....[2]....
        /*0044*/ 	.word	0xffffffff


	//   ....[3]....
        /*0048*/ 	.word	0xffffffff


	//   ....[4]....
        /*004c*/ 	.word	0xffffffff


	//   ....[5]....
        /*0050*/ 	.word	0xffffffff


	//   ....[6]....
        /*0054*/ 	.word	0xffffffff


	//   ....[7]....
        /*0058*/ 	.word	0xffffffff


	//   ....[8]....
        /*005c*/ 	.word	0xffffffff


	//   ....[9]....
        /*0060*/ 	.word	0xffffffff


	//   ....[10]....
        /*0064*/ 	.word	0xffffffff


	//   ....[11]....
        /*0068*/ 	.word	0xffffffff


	//   ....[12]....
        /*006c*/ 	.word	0xffffffff


	//   ....[13]....
        /*0070*/ 	.word	0xffffffff


	//   ....[14]....
        /*0074*/ 	.word	0xffffffff


	//   ....[15]....
        /*0078*/ 	.word	0xffffffff


	//   ....[16]....
        /*007c*/ 	.word	0xffffffff


	//   ....[17]....
        /*0080*/ 	.word	0xffffffff


	//   ....[18]....
        /*0084*/ 	.word	0xffffffff


	//   ....[19]....
        /*0088*/ 	.word	0xffffffff


	//   ....[20]....
        /*008c*/ 	.word	0xffffffff


	//   ....[21]....
        /*0090*/ 	.word	0xffffffff


	//   ....[22]....
        /*0094*/ 	.word	0xffffffff


	//   ....[23]....
        /*0098*/ 	.word	0xffffffff


	//   ....[24]....
        /*009c*/ 	.word	0xffffffff


	//   ....[25]....
        /*00a0*/ 	.word	0xffffffff


	//   ....[26]....
        /*00a4*/ 	.word	0xffffffff


	//   ....[27]....
        /*00a8*/ 	.word	0xffffffff


	//----- nvinfo : EIATTR_COOP_GROUP_INSTR_OFFSETS
	.align		4
.L_3080:
        /*00ac*/ 	.byte	0x04, 0x28
        /*00ae*/ 	.short	(.L_3082 - .L_3081)


	//   ....[0]....
.L_3081:
        /*00b0*/ 	.word	0x00014d30


	//   ....[1]....
        /*00b4*/ 	.word	0x00014d60


	//   ....[2]....
        /*00b8*/ 	.word	0x00014d80


	//   ....[3]....
        /*00bc*/ 	.word	0x00014da0


	//   ....[4]....
        /*00c0*/ 	.word	0x00014dc0


	//   ....[5]....
        /*00c4*/ 	.word	0x000154f0


	//   ....[6]....
        /*00c8*/ 	.word	0x00015510


	//   ....[7]....
        /*00cc*/ 	.word	0x00015530


	//   ....[8]....
        /*00d0*/ 	.word	0x00015550


	//   ....[9]....
        /*00d4*/ 	.word	0x00015570


	//   ....[10]....
        /*00d8*/ 	.word	0x000156d0


	//   ....[11]....
        /*00dc*/ 	.word	0x00015720


	//   ....[12]....
        /*00e0*/ 	.word	0x00015740


	//   ....[13]....
        /*00e4*/ 	.word	0x000157d0


	//   ....[14]....
        /*00e8*/ 	.word	0x000157f0


	//   ....[15]....
        /*00ec*/ 	.word	0x00015890


	//   ....[16]....
        /*00f0*/ 	.word	0x00015920


	//   ....[17]....
        /*00f4*/ 	.word	0x000159a0


	//   ....[18]....
        /*00f8*/ 	.word	0x00016ba0


	//   ....[19]....
        /*00fc*/ 	.word	0x00016c10


	//   ....[20]....
        /*0100*/ 	.word	0x00016c70


	//   ....[21]....
        /*0104*/ 	.word	0x00016cd0


	//   ....[22]....
        /*0108*/ 	.word	0x00016d30


	//   ....[23]....
        /*010c*/ 	.word	0x000174a0


	//   ....[24]....
        /*0110*/ 	.word	0x00017500


	//   ....[25]....
        /*0114*/ 	.word	0x00017560


	//   ....[26]....
        /*0118*/ 	.word	0x000175c0


	//   ....[27]....
        /*011c*/ 	.word	0x00017620


	//----- nvinfo : EIATTR_EXIT_INSTR_OFFSETS
	.align		4
.L_3082:
        /*0120*/ 	.byte	0x04, 0x1c
        /*0122*/ 	.short	(.L_3084 - .L_3083)


	//   ....[0]....
.L_3083:
        /*0124*/ 	.word	0x000001a0


	//   ....[1]....
        /*0128*/ 	.word	0x00016b40


	//----- nvinfo : EIATTR_MAX_THREADS
	.align		4
.L_3084:
        /*012c*/ 	.byte	0x04, 0x05
        /*012e*/ 	.short	(.L_3086 - .L_3085)
.L_3085:
        /*0130*/ 	.word	0x00000080
        /*0134*/ 	.word	0x00000001
        /*0138*/ 	.word	0x00000001


	//----- nvinfo : EIATTR_CRS_STACK_SIZE
	.align		4
.L_3086:
        /*013c*/ 	.byte	0x04, 0x1e
        /*013e*/ 	.short	(.L_3088 - .L_3087)
.L_3087:
        /*0140*/ 	.word	0x00000000
.L_3088:


//--------------------- .nv.info._ZN10layer_norm13ln_fwd_kernelINS_13Kernel_traitsI6__halfS2_fS2_fjLj7168ELj1ELj1ELj4ELj16ENS_18Kernel_traits_baseILj7168ES2_S2_fS2_fjLj128EEEEELb1ELb1ELb1ELb0EEEvNS_9FwdParamsE --------------------------
	.section	.nv.info._ZN10layer_norm13ln_fwd_kernelINS_13Kernel_traitsI6__halfS2_fS2_fjLj7168ELj1ELj1ELj4ELj16ENS_18Kernel_traits_baseILj7168ES2_S2_fS2_fjLj128EEEEELb1ELb1ELb1ELb0EEEvNS_9FwdParamsE,"",@"SHT_CUDA_INFO"
	.sectionflags	@""
	.align	4


	//----- nvinfo : EIATTR_CUDA_API_VERSION
	.align		4
        /*0000*/ 	.byte	0x04, 0x37
        /*0002*/ 	.short	(.L_3090 - .L_3089)
.L_3089:
        /*0004*/ 	.word	0x00000082


	//----- nvinfo : EIATTR_SW2861232_WAR
	.align		4
.L_3090:
        /*0008*/ 	.byte	0x01, 0x35
	.zero		2


	//----- nvinfo : EIATTR_PARAM_CBANK
	.align		4
        /*000c*/ 	.byte	0x04, 0x0a
        /*000e*/ 	.short	(.L_3092 - .L_3091)
	.align		4
.L_3091:
        /*0010*/ 	.word	index@(.nv.constant0._ZN10layer_norm13ln_fwd_kernelINS_13Kernel_traitsI6__halfS2_fS2_fjLj7168ELj1ELj1ELj4ELj16ENS_18Kernel_traits_baseILj7168ES2_S2_fS2_fjLj128EEEEELb1ELb1ELb1ELb0EEEvNS_9FwdParamsE)
        /*0014*/ 	.short	0x0160
        /*0016*/ 	.short	0x00e8


	//----- nvinfo : EIATTR_CBANK_PARAM_SIZE
	.align		4
.L_3092:
        /*0018*/ 	.byte	0x03, 0x19
        /*001a*/ 	.short	0x00e8


	//----- nvinfo : EIATTR_KPARAM_INFO
	.align		4
        /*001c*/ 	.byte	0x04, 0x17
        /*001e*/ 	.short	(.L_3094 - .L_3093)
.L_3093:
        /*0020*/ 	.word	0x00000000
        /*0024*/ 	.short	0x0000
        /*0026*/ 	.short	0x0000
        /*0028*/ 	.byte	0x00, 0xf0, 0xa1, 0x03


	//----- nvinfo : EIATTR_MAXREG_COUNT
	.align		4
.L_3094:
        /*002c*/ 	.byte	0x03, 0x1b
        /*002e*/ 	.short	0x00ff


	//----- nvinfo : EIATTR_NUM_BARRIERS
	.align		4
        /*0030*/ 	.byte	0x02, 0x4c
        /*0032*/ 	.byte	0x01
	.zero		1


	//----- nvinfo : EIATTR_ANNOTATIONS
	.align		4
        /*0034*/ 	.byte	0x04, 0x55
        /*0036*/ 	.short	(.L_3096 - .L_3095)


	//   ....[0]....
.L_3095:
        /* <DEDUP_REMOVED lines=21> */


	//----- nvinfo : EIATTR_MERCURY_ISA_VERSION
	.align		4
.L_3096:
        /*0178*/ 	.byte	0x03, 0x5f
        /*017a*/ 	.short	0x0000


	//----- nvinfo : EIATTR_COOP_GROUP_MASK_REGIDS
	.align		4
        /*017c*/ 	.byte	0x04, 0x29
        /*017e*/ 	.short	(.L_3098 - .L_3097)


	//   ....[0]....
.L_3097:
        /*0180*/ 	.word	0xffffffff


	//   ....[1]....
        /*0184*/ 	.word	0xffffffff


	//   ....[2]....
        /*0188*/ 	.word	0xffffffff


	//   ....[3]....
        /*018c*/ 	.word	0xffffffff


	//   ....[4]....
        /*0190*/ 	.word	0xffffffff


	//   ....[5]....
        /*0194*/ 	.word	0xffffffff


	//   ....[6]....
        /*0198*/ 	.word	0xffffffff


	//   ....[7]....
        /*019c*/ 	.word	0xffffffff


	//   ....[8]....
        /*01a0*/ 	.word	0xffffffff


	//   ....[9]....
        /*01a4*/ 	.word	0xffffffff


	//   ....[10]....
        /*01a8*/ 	.word	0xffffffff


	//   ....[11]....
        /*01ac*/ 	.word	0xffffffff


	//   ....[12]....
        /*01b0*/ 	.word	0xffffffff


	//   ....[13]....
        /*01b4*/ 	.word	0xffffffff


	//   ....[14]....
        /*01b8*/ 	.word	0xffffffff


	//   ....[15]....
        /*01bc*/ 	.word	0xffffffff


	//   ....[16]....
        /*01c0*/ 	.word	0xffffffff


	//   ....[17]....
        /*01c4*/ 	.word	0xffffffff


	//   ....[18]....
        /*01c8*/ 	.word	0xffffffff


	//   ....[19]....
        /*01cc*/ 	.word	0xffffffff


	//   ....[20]....
        /*01d0*/ 	.word	0xffffffff


	//   ....[21]....
        /*01d4*/ 	.word	0xffffffff


	//   ....[22]....
        /*01d8*/ 	.word	0xffffffff


	//   ....[23]....
        /*01dc*/ 	.word	0xffffffff


	//   ....[24]....
        /*01e0*/ 	.word	0xffffffff


	//   ....[25]....
        /*01e4*/ 	.word	0xffffffff


	//   ....[26]....
        /*01e8*/ 	.word	0xffffffff


	//   ....[27]....
        /*01ec*/ 	.word	0xffffffff


	//----- nvinfo : EIATTR_COOP_GROUP_INSTR_OFFSETS
	.align		4
.L_3098:
        /*01f0*/ 	.byte	0x04, 0x28
        /*01f2*/ 	.short	(.L_3100 - .L_3099)


	//   ....[0]....
.L_3099:
        /*01f4*/ 	.word	0x00017df0


	//   ....[1]....
        /*01f8*/ 	.word	0x00017e20


	//   ....[2]....
        /*01fc*/ 	.word	0x00017e40


	//   ....[3]....
        /*0200*/ 	.word	0x00017e60


	//   ....[4]....
        /*0204*/ 	.word	0x00017e80


	//   ....[5]....
        /*0208*/ 	.word	0x000185c0


	//   ....[6]....
        /*020c*/ 	.word	0x000185e0


	//   ....[7]....
        /*0210*/ 	.word	0x00018600


	//   ....[8]....
        /*0214*/ 	.word	0x00018620


	//   ....[9]....
        /*0218*/ 	.word	0x00018640


	//   ....[10]....
        /*021c*/ 	.word	0x00018760


	//   ....[11]....
        /*0220*/ 	.word	0x000187b0


	//   ....[12]....
        /*0224*/ 	.word	0x00018810


	//   ....[13]....
        /*0228*/ 	.word	0x00018880


	//   ....[14]....
        /*022c*/ 	.word	0x00018890


	//   ....[15]....
        /*0230*/ 	.word	0x00018930


	//   ....[16]....
        /*0234*/ 	.word	0x00018990


	//   ....[17]....
        /*0238*/ 	.word	0x000189c0


	//   ....[18]....
        /*023c*/ 	.word	0x00019b60


	//   ....[19]....
        /*0240*/ 	.word	0x00019bd0


	//   ....[20]....
        /*0244*/ 	.word	0x00019c40


	//   ....[21]....
        /*0248*/ 	.word	0x00019cb0


	//   ....[22]....
        /*024c*/ 	.word	0x00019d20


	//   ....[23]....
        /*0250*/ 	.word	0x0001a4a0


	//   ....[24]....
        /*0254*/ 	.word	0x0001a500


	//   ....[25]....
        /*0258*/ 	.word	0x0001a560


	//   ....[26]....
        /*025c*/ 	.word	0x0001a5c0


	//   ....[27]....
        /*0260*/ 	.word	0x0001a620


	//----- nvinfo : EIATTR_EXIT_INSTR_OFFSETS
	.align		4
.L_3100:
        /*0264*/ 	.byte	0x04, 0x1c
        /*0266*/ 	.short	(.L_3102 - .L_3101)


	//   ....[0]....
.L_3101:
        /*0268*/ 	.word	0x00000de0


	//   ....[1]....
        /*026c*/ 	.word	0x00019b00


	//----- nvinfo : EIATTR_MAX_THREADS
	.align		4
.L_3102:
        /*0270*/ 	.byte	0x04, 0x05
        /*0272*/ 	.short	(.L_3104 - .L_3103)
.L_3103:
        /*0274*/ 	.word	0x00000080
        /*0278*/ 	.word	0x00000001
        /*027c*/ 	.word	0x00000001


	//----- nvinfo : EIATTR_CRS_STACK_SIZE
	.align		4
.L_3104:
        /*0280*/ 	.byte	0x04, 0x1e
        /*0282*/ 	.short	(.L_3106 - .L_3105)
.L_3105:
        /*0284*/ 	.word	0x00000000
.L_3106:


//--------------------- .nv.info._ZN10layer_norm13ln_fwd_kernelINS_13Kernel_traitsI6__halfS2_fS2_fjLj7168ELj1ELj1ELj4ELj16ENS_18Kernel_traits_baseILj7168ES2_S2_fS2_fjLj128EEEEELb1ELb1ELb1ELb1EEEvNS_9FwdParamsE --------------------------
	.section	.nv.info._ZN10layer_norm13ln_fwd_kernelINS_13Kernel_traitsI6__halfS2_fS2_fjLj7168ELj1ELj1ELj4ELj16ENS_18Kernel_traits_baseILj7168ES2_S2_fS2_fjLj128EEEEELb1ELb1ELb1ELb1EEEvNS_9FwdParamsE,"",@"SHT_CUDA_INFO"
	.sectionflags	@""
	.align	4


	//----- nvinfo : EIATTR_CUDA_API_VERSION
	.align		4
        /*0000*/ 	.byte	0x04, 0x37
        /*0002*/ 	.short	(.L_3108 - .L_3107)
.L_3107:
        /*0004*/ 	.word	0x00000082


	//----- nvinfo : EIATTR_SW2861232_WAR
	.align		4
.L_3108:
        /*0008*/ 	.byte	0x01, 0x35
	.zero		2


	//----- nvinfo : EIATTR_PARAM_CBANK
	.align		4
        /*000c*/ 	.byte	0x04, 0x0a
        /*000e*/ 	.short	(.L_3110 - .L_3109)
	.align		4
.L_3109:
        /*0010*/ 	.word	index@(.nv.constant0._ZN10layer_norm13ln_fwd_kernelINS_13Kernel_traitsI6__halfS2_fS2_fjLj7168ELj1ELj1ELj4ELj16ENS_18Kernel_traits_baseILj7168ES2_S2_fS2_fjLj128EEEEELb1ELb1ELb1ELb1EEEvNS_9FwdParamsE)
        /*0014*/ 	.short	0x0160
        /*0016*/ 	.short	0x00e8


	//----- nvinfo : EIATTR_CBANK_PARAM_SIZE
	.align		4
.L_3110:
        /*0018*/ 	.byte	0x03, 0x19
        /*001a*/ 	.short	0x00e8


	//----- nvinfo : EIATTR_KPARAM_INFO
	.align		4
        /*001c*/ 	.byte	0x04, 0x17
        /*001e*/ 	.short	(.L_3112 - .L_3111)
.L_3111:
        /*0020*/ 	.word	0x00000000
        /*0024*/ 	.short	0x0000
        /*0026*/ 	.short	0x0000
        /*0028*/ 	.byte	0x00, 0xf0, 0xa1, 0x03


	//----- nvinfo : EIATTR_MAXREG_COUNT
	.align		4
.L_3112:
        /*002c*/ 	.byte	0x03, 0x1b
        /*002e*/ 	.short	0x00ff


	//----- nvinfo : EIATTR_NUM_BARRIERS
	.align		4
        /*0030*/ 	.byte	0x02, 0x4c
        /*0032*/ 	.byte	0x01
	.zero		1


	//----- nvinfo : EIATTR_MERCURY_ISA_VERSION
	.align		4
        /*0034*/ 	.byte	0x03, 0x5f
        /*0036*/ 	.short	0x0000


	//----- nvinfo : EIATTR_COOP_GROUP_MASK_REGIDS
	.align		4
        /*0038*/ 	.byte	0x04, 0x29
        /*003a*/ 	.short	(.L_3114 - .L_3113)


	//   ....[0]....
.L_3113:
        /*003c*/ 	.word	0xffffffff


	//   ....[1]....
        /*0040*/ 	.word	0xffffffff


	//   ....[2]....
        /*0044*/ 	.word	0xffffffff


	//   ....[3]....
        /*0048*/ 	.word	0xffffffff


	//   ....[4]....
        /*004c*/ 	.word	0xffffffff


	//   ....[5]....
        /*0050*/ 	.word	0xffffffff


	//   ....[6]....
        /*0054*/ 	.word	0xffffffff


	//   ....[7]....
        /*0058*/ 	.word	0xffffffff


	//   ....[8]....
        /*005c*/ 	.word	0xffffffff


	//   ....[9]....
        /*0060*/ 	.word	0xffffffff


	//   ....[10]....
        /*0064*/ 	.word	0xffffffff


	//   ....[11]....
        /*0068*/ 	.word	0xffffffff


	//   ....[12]....
        /*006c*/ 	.word	0xffffffff


	//   ....[13]....
        /*0070*/ 	.word	0xffffffff


	//   ....[14]....
        /*0074*/ 	.word	0xffffffff


	//   ....[15]....
        /*0078*/ 	.word	0xffffffff


	//   ....[16]....
        /*007c*/ 	.word	0xffffffff


	//   ....[17]....
        /*0080*/ 	.word	0xffffffff


	//   ....[18]....
        /*0084*/ 	.word	0xffffffff


	//   ....[19]....
        /*0088*/ 	.word	0xffffffff


	//   ....[20]....
        /*008c*/ 	.word	0xffffffff


	//   ....[21]....
        /*0090*/ 	.word	0xffffffff


	//   ....[22]....
        /*0094*/ 	.word	0xffffffff


	//   ....[23]....
        /*0098*/ 	.word	0xffffffff


	//   ....[24]....
        /*009c*/ 	.word	0xffffffff


	//   ....[25]....
        /*00a0*/ 	.word	0xffffffff


	//   ....[26]....
        /*00a4*/ 	.word	0xffffffff


	//   ....[27]....
        /*00a8*/ 	.word	0xffffffff


	//----- nvinfo : EIATTR_COOP_GROUP_INSTR_OFFSETS
	.align		4
.L_3114:
        /*00ac*/ 	.byte	0x04, 0x28
        /*00ae*/ 	.short	(.L_3116 - .L_3115)


	//   ....[0]....
.L_3115:
        /*00b0*/ 	.word	0x00016cb0


	//   ....[1]....
        /*00b4*/ 	.word	0x00016ce0


	//   ....[2]....
        /*00b8*/ 	.word	0x00016d00


	//   ....[3]....
        /*00bc*/ 	.word	0x00016d20


	//   ....[4]....
        /*00c0*/ 	.word	0x00016d40


	//   ....[5]....
        /*00c4*/ 	.word	0x00017470


	//   ....[6]....
        /*00c8*/ 	.word	0x00017490


	//   ....[7]....
        /*00cc*/ 	.word	0x000174b0


	//   ....[8]....
        /*00d0*/ 	.word	0x000174d0


	//   ....[9]....
        /*00d4*/ 	.word	0x000174f0


	//   ....[10]....
        /*00d8*/ 	.word	0x00017620


	//   ....[11]....
        /*00dc*/ 	.word	0x00017660


	//   ....[12]....
        /*00e0*/ 	.word	0x00017680


	//   ....[13]....
        /*00e4*/ 	.word	0x000176a0


	//   ....[14]....
        /*00e8*/ 	.word	0x00017730


	//   ....[15]....
        /*00ec*/ 	.word	0x00017780


	//   ....[16]....
        /*00f0*/ 	.word	0x00017870


	//   ....[17]....
        /*00f4*/ 	.word	0x00017880


	//   ....[18]....
        /*00f8*/ 	.word	0x00018b90


	//   ....[19]....
        /*00fc*/ 	.word	0x00018c00


	//   ....[20]....
        /*0100*/ 	.word	0x00018c60


	//   ....[21]....
        /*0104*/ 	.word	0x00018cc0


	//   ....[22]....
        /*0108*/ 	.word	0x00018d20


	//   ....[23]....
        /*010c*/ 	.word	0x00019490


	//   ....[24]....
        /*0110*/ 	.word	0x000194f0


	//   ....[25]....
        /*0114*/ 	.word	0x00019550


	//   ....[26]....
        /*0118*/ 	.word	0x000195b0


	//   ....[27]....
        /*011c*/ 	.word	0x00019610


	//----- nvinfo : EIATTR_EXIT_INSTR_OFFSETS
	.align		4
.L_3116:
        /*0120*/ 	.byte	0x04, 0x1c
        /*0122*/ 	.short	(.L_3118 - .L_3117)


	//   ....[0]....
.L_3117:
        /*0124*/ 	.word	0x000005e0


	//   ....[1]....
        /*0128*/ 	.word	0x00018b40


	//----- nvinfo : EIATTR_MAX_THREADS
	.align		4
.L_3118:
        /*012c*/ 	.byte	0x04, 0x05
        /*012e*/ 	.short	(.L_3120 - .L_3119)
.L_3119:
        /*0130*/ 	.word	0x00000080
        /*0134*/ 	.word	0x00000001
        /*0138*/ 	.word	0x00000001


	//----- nvinfo : EIATTR_CRS_STACK_SIZE
	.align		4
.L_3120:
        /*013c*/ 	.byte	0x04, 0x1e
        /*013e*/ 	.short	(.L_3122 - .L_3121)
.L_3121:
        /*0140*/ 	.word	0x00000000
.L_3122:


//--------------------- .nv.info._ZN10layer_norm13ln_fwd_kernelINS_13Kernel_traitsIf6__halffS2_fjLj7168ELj1ELj1ELj4ELj16ENS_18Kernel_traits_baseILj7168EfS2_fS2_fjLj128EEEEELb0ELb0ELb0ELb0EEEvNS_9FwdParamsE --------------------------
	.section	.nv.info._ZN10layer_norm13ln_fwd_kernelINS_13Kernel_traitsIf6__halffS2_fjLj7168ELj1ELj1ELj4ELj16ENS_18Kernel_traits_baseILj7168EfS2_fS2_fjLj128EEEEELb0ELb0ELb0ELb0EEEvNS_9FwdParamsE,"",@"SHT_CUDA_INFO"
	.sectionflags	@""
	.align	4


	//----- nvinfo : EIATTR_CUDA_API_VERSION
	.align		4
        /*0000*/ 	.byte	0x04, 0x37
        /*0002*/ 	.short	(.L_3124 - .L_3123)
.L_3123:
        /*0004*/ 	.word	0x00000082


	//----- nvinfo : EIATTR_SW2861232_WAR
	.align		4
.L_3124:
        /*0008*/ 	.byte	0x01, 0x35
	.zero		2


	//----- nvinfo : EIATTR_PARAM_CBANK
	.align		4
        /*000c*/ 	.byte	0x04, 0x0a
        /*000e*/ 	.short	(.L_3126 - .L_3125)
	.align		4
.L_3125:
        /*0010*/ 	.word	index@(.nv.constant0._ZN10layer_norm13ln_fwd_kernelINS_13Kernel_traitsIf6__halffS2_fjLj7168ELj1ELj1ELj4ELj16ENS_18Kernel_traits_baseILj7168EfS2_fS2_fjLj128EEEEELb0ELb0ELb0ELb0EEEvNS_9FwdParamsE)
        /*0014*/ 	.short	0x0160
        /*0016*/ 	.short	0x00e8


	//----- nvinfo : EIATTR_CBANK_PARAM_SIZE
	.align		4
.L_3126:
        /*0018*/ 	.byte	0x03, 0x19
        /*001a*/ 	.short	0x00e8


	//----- nvinfo : EIATTR_KPARAM_INFO
	.align		4
        /*001c*/ 	.byte	0x04, 0x17
        /*001e*/ 	.short	(.L_3128 - .L_3127)
.L_3127:
        /*0020*/ 	.word	0x00000000
        /*0024*/ 	.short	0x0000
        /*0026*/ 	.short	0x0000
        /*0028*/ 	.byte	0x00, 0xf0, 0xa1, 0x03


	//----- nvinfo : EIATTR_MAXREG_COUNT
	.align		4
.L_3128:
        /*002c*/ 	.byte	0x03, 0x1b
        /*002e*/ 	.short	0x00ff


	//----- nvinfo : EIATTR_NUM_BARRIERS
	.align		4
        /*0030*/ 	.byte	0x02, 0x4c
        /*0032*/ 	.byte	0x01
	.zero		1


	//----- nvinfo : EIATTR_MERCURY_ISA_VERSION
	.align		4
        /*0034*/ 	.byte	0x03, 0x5f
        /*0036*/ 	.short	0x0000


	//----- nvinfo : EIATTR_COOP_GROUP_MASK_REGIDS
	.align		4
        /*0038*/ 	.byte	0x04, 0x29
        /*003a*/ 	.short	(.L_3130 - .L_3129)


	//   ....[0]....
.L_3129:
        /*003c*/ 	.word	0xffffffff


	//   ....[1]....
        /*0040*/ 	.word	0xffffffff


	//   ....[2]....
        /*0044*/ 	.word	0xffffffff


	//   ....[3]....
        /*0048*/ 	.word	0xffffffff


	//   ....[4]....
        /*004c*/ 	.word	0xffffffff


	//   ....[5]....
        /*0050*/ 	.word	0xffffffff


	//   ....[6]....
        /*0054*/ 	.word	0xffffffff


	//   ....[7]....
        /*0058*/ 	.word	0xffffffff


	//   ....[8]....
        /*005c*/ 	.word	0xffffffff


	//   ....[9]....
        /*0060*/ 	.word	0xffffffff


	//   ....[10]....
        /*0064*/ 	.word	0xffffffff


	//   ....[11]....
        /*0068*/ 	.word	0xffffffff


	//   ....[12]....
        /*006c*/ 	.word	0xffffffff


	//   ....[13]....
        /*0070*/ 	.word	0xffffffff


	//   ....[14]....
        /*0074*/ 	.word	0xffffffff


	//   ....[15]....
        /*0078*/ 	.word	0xffffffff


	//   ....[16]....
        /*007c*/ 	.word	0xffffffff


	//   ....[17]....
        /*0080*/ 	.word	0xffffffff


	//   ....[18]....
        /*0084*/ 	.word	0xffffffff


	//   ....[19]....
        /*0088*/ 	.word	0xffffffff


	//   ....[20]....
        /*008c*/ 	.word	0xffffffff


	//   ....[21]....
        /*0090*/ 	.word	0xffffffff


	//   ....[22]....
        /*0094*/ 	.word	0xffffffff


	//   ....[23]....
        /*0098*/ 	.word	0xffffffff


	//   ....[24]....
        /*009c*/ 	.word	0xffffffff


	//   ....[25]....
        /*00a0*/ 	.word	0xffffffff


	//   ....[26]....
        /*00a4*/ 	.word	0xffffffff


	//   ....[27]....
        /*00a8*/ 	.word	0xffffffff


	//----- nvinfo : EIATTR_COOP_GROUP_INSTR_OFFSETS
	.align		4
.L_3130:
        /*00ac*/ 	.byte	0x04, 0x28
        /*00ae*/ 	.short	(.L_3132 - .L_3131)


	//   ....[0]....
.L_3131:
        /*00b0*/ 	.word	0x000022f0


	//   ....[1]....
        /*00b4*/ 	.word	0x00002320


	//   ....[2]....
        /*00b8*/ 	.word	0x00002340


	//   ....[3]....
        /*00bc*/ 	.word	0x00002360


	//   ....[4]....
        /*00c0*/ 	.word	0x00002380


	//   ....[5]....
        /*00c4*/ 	.word	0x00002ac0


	//   ....[6]....
        /*00c8*/ 	.word	0x00002ae0


	//   ....[7]....
        /*00cc*/ 	.word	0x00002b00


	//   ....[8]....
        /*00d0*/ 	.word	0x00002b20


	//   ....[9]....
        /*00d4*/ 	.word	0x00002b40


	//   ....[10]....
        /*00d8*/ 	.word	0x00002c50


	//   ....[11]....
        /*00dc*/ 	.word	0x00002ca0


	//   ....[12]....
        /*00e0*/ 	.word	0x00002cd0


	//   ....[13]....
        /*00e4*/ 	.word	0x00002cf0


	//   ....[14]....
        /*00e8*/ 	.word	0x00002d80


	//   ....[15]....
        /*00ec*/ 	.word	0x00002e00


	//   ....[16]....
        /*00f0*/ 	.word	0x00002e90


	//   ....[17]....
        /*00f4*/ 	.word	0x00002f00


	//   ....[18]....
        /*00f8*/ 	.word	0x00003fb0


	//   ....[19]....
        /*00fc*/ 	.word	0x00004030


	//   ....[20]....
        /*0100*/ 	.word	0x00004090


	//   ....[21]....
        /*0104*/ 	.word	0x000040f0


	//   ....[22]....
        /*0108*/ 	.word	0x00004150


	//   ....[23]....
        /*010c*/ 	.word	0x000048d0


	//   ....[24]....
        /*0110*/ 	.word	0x00004930


	//   ....[25]....
        /*0114*/ 	.word	0x00004990


	//   ....[26]....
        /*0118*/ 	.word	0x000049f0


	//   ....[27]....
        /*011c*/ 	.word	0x00004a60


	//----- nvinfo : EIATTR_EXIT_INSTR_OFFSETS
	.align		4
.L_3132:
        /*0120*/ 	.byte	0x04, 0x1c
        /*0122*/ 	.short	(.L_3134 - .L_3133)


	//   ....[0]....
.L_3133:
        /*0124*/ 	.word	0x00000960


	//   ....[1]....
        /*0128*/ 	.word	0x00003f60


	//----- nvinfo : EIATTR_MAX_THREADS
	.align		4
.L_3134:
        /*012c*/ 	.byte	0x04, 0x05
        /*012e*/ 	.short	(.L_3136 - .L_3135)
.L_3135:
        /*0130*/ 	.word	0x00000080
        /*0134*/ 	.word	0x00000001
        /*0138*/ 	.word	0x00000001


	//----- nvinfo : EIATTR_CRS_STACK_SIZE
	.align		4
.L_3136:
        /*013c*/ 	.byte	0x04, 0x1e
        /*013e*/ 	.short	(.L_3138 - .L_3137)
.L_3137:
        /*0140*/ 	.word	0x00000000
.L_3138:


//--------------------- .nv.info._ZN10layer_norm13ln_fwd_kernelINS_13Kernel_traitsIf6__halffS2_fjLj7168ELj1ELj1ELj4ELj16ENS_18Kernel_traits_baseILj7168EfS2_fS2_fjLj128EEEEELb0ELb0ELb0ELb1EEEvNS_9FwdParamsE --------------------------
	.section	.nv.info._ZN10layer_norm13ln_fwd_kernelINS_13Kernel_traitsIf6__halffS2_fjLj7168ELj1ELj1ELj4ELj16ENS_18Kernel_traits_baseILj7168EfS2_fS2_fjLj128EEEEELb0ELb0ELb0ELb1EEEvNS_9FwdParamsE,"",@"SHT_CUDA_INFO"
	.sectionflags	@""
	.align	4


	//----- nvinfo : EIATTR_CUDA_API_VERSION
	.align		4
        /*0000*/ 	.byte	0x04, 0x37
        /*0002*/ 	.short	(.L_3140 - .L_3139)
.L_3139:
        /*0004*/ 	.word	0x00000082


	//----- nvinfo : EIATTR_SW2861232_WAR
	.align		4
.L_3140:
        /*0008*/ 	.byte	0x01, 0x35
	.zero		2


	//----- nvinfo : EIATTR_PARAM_CBANK
	.align		4
        /*000c*/ 	.byte	0x04, 0x0a
        /*000e*/ 	.short	(.L_3142 - .L_3141)
	.align		4
.L_3141:
        /*0010*/ 	.word	index@(.nv.constant0._ZN10layer_norm13ln_fwd_kernelINS_13Kernel_traitsIf6__halffS2_fjLj7168ELj1ELj1ELj4ELj16ENS_18Kernel_traits_baseILj7168EfS2_fS2_fjLj128EEEEELb0ELb0ELb0ELb1EEEvNS_9FwdParamsE)
        /*0014*/ 	.short	0x0160
        /*0016*/ 	.short	0x00e8


	//----- nvinfo : EIATTR_CBANK_PARAM_SIZE
	.align		4
.L_3142:
        /*0018*/ 	.byte	0x03, 0x19
        /*001a*/ 	.short	0x00e8


	//----- nvinfo : EIATTR_KPARAM_INFO
	.align		4
        /*001c*/ 	.byte	0x04, 0x17
        /*001e*/ 	.short	(.L_3144 - .L_3143)
.L_3143:
        /*0020*/ 	.word	0x00000000
        /*0024*/ 	.short	0x0000
        /*0026*/ 	.short	0x0000
        /*0028*/ 	.byte	0x00, 0xf0, 0xa1, 0x03


	//----- nvinfo : EIATTR_MAXREG_COUNT
	.align		4
.L_3144:
        /*002c*/ 	.byte	0x03, 0x1b
        /*002e*/ 	.short	0x00ff


	//----- nvinfo : EIATTR_NUM_BARRIERS
	.align		4
        /*0030*/ 	.byte	0x02, 0x4c
        /*0032*/ 	.byte	0x01
	.zero		1


	//----- nvinfo : EIATTR_MERCURY_ISA_VERSION
	.align		4
        /*0034*/ 	.byte	0x03, 0x5f
        /*0036*/ 	.short	0x0000


	//----- nvinfo : EIATTR_COOP_GROUP_MASK_REGIDS
	.align		4
        /*0038*/ 	.byte	0x04, 0x29
        /*003a*/ 	.short	(.L_3146 - .L_3145)


	//   ....[0]....
.L_3145:
        /*003c*/ 	.word	0xffffffff


	//   ....[1]....
        /*0040*/ 	.word	0xffffffff


	//   ....[2]....
        /*0044*/ 	.word	0xffffffff


	//   ....[3]....
        /*0048*/ 	.word	0xffffffff


	//   ....[4]....
        /*004c*/ 	.word	0xffffffff


	//   ....[5]....
        /*0050*/ 	.word	0xffffffff


	//   ....[6]....
        /*0054*/ 	.word	0xffffffff


	//   ....[7]....
        /*0058*/ 	.word	0xffffffff


	//   ....[8]....
        /*005c*/ 	.word	0xffffffff


	//   ....[9]....
        /*0060*/ 	.word	0xffffffff


	//   ....[10]....
        /*0064*/ 	.word	0xffffffff


	//   ....[11]....
        /*0068*/ 	.word	0xffffffff


	//   ....[12]....
        /*006c*/ 	.word	0xffffffff


	//   ....[13]....
        /*0070*/ 	.word	0xffffffff


	//   ....[14]....
        /*0074*/ 	.word	0xffffffff


	//   ....[15]....
        /*0078*/ 	.word	0xffffffff


	//   ....[16]....
        /*007c*/ 	.word	0xffffffff


	//   ....[17]....
        /*0080*/ 	.word	0xffffffff


	//   ....[18]....
        /*0084*/ 	.word	0xffffffff


	//   ....[19]....
        /*0088*/ 	.word	0xffffffff


	//   ....[20]....
        /*008c*/ 	.word	0xffffffff


	//   ....[21]....
        /*0090*/ 	.word	0xffffffff


	//   ....[22]....
        /*0094*/ 	.word	0xffffffff


	//   ....[23]....
        /*0098*/ 	.word	0xffffffff


	//   ....[24]....
        /*009c*/ 	.word	0xffffffff


	//   ....[25]....
        /*00a0*/ 	.word	0xffffffff


	//   ....[26]....
        /*00a4*/ 	.word	0xffffffff


	//   ....[27]....
        /*00a8*/ 	.word	0xffffffff


	//----- nvinfo : EIATTR_COOP_GROUP_INSTR_OFFSETS
	.align		4
.L_3146:
        /*00ac*/ 	.byte	0x04, 0x28
        /*00ae*/ 	.short	(.L_3148 - .L_3147)


	//   ....[0]....
.L_3147:
        /*00b0*/ 	.word	0x00001b80


	//   ....[1]....
        /*00b4*/ 	.word	0x00001bb0


	//   ....[2]....
        /*00b8*/ 	.word	0x00001bd0


	//   ....[3]....
        /*00bc*/ 	.word	0x00001bf0


	//   ....[4]....
        /*00c0*/ 	.word	0x00001c10


	//   ....[5]....
        /*00c4*/ 	.word	0x00002340


	//   ....[6]....
        /*00c8*/ 	.word	0x00002360


	//   ....[7]....
        /*00cc*/ 	.word	0x00002380


	//   ....[8]....
        /*00d0*/ 	.word	0x000023a0


	//   ....[9]....
        /*00d4*/ 	.word	0x000023c0


	//   ....[10]....
        /*00d8*/ 	.word	0x000024c0


	//   ....[11]....
        /*00dc*/ 	.word	0x00002510


	//   ....[12]....
        /*00e0*/ 	.word	0x00002530


	//   ....[13]....
        /*00e4*/ 	.word	0x000025d0


	//   ....[14]....
        /*00e8*/ 	.word	0x000025f0


	//   ....[15]....
        /*00ec*/ 	.word	0x00002680


	//   ....[16]....
        /*00f0*/ 	.word	0x000026c0


	//   ....[17]....
        /*00f4*/ 	.word	0x00002730


	//   ....[18]....
        /*00f8*/ 	.word	0x000035b0


	//   ....[19]....
        /*00fc*/ 	.word	0x00003620


	//   ....[20]....
        /*0100*/ 	.word	0x00003680


	//   ....[21]....
        /*0104*/ 	.word	0x000036e0


	//   ....[22]....
        /*0108*/ 	.word	0x00003740


	//   ....[23]....
        /*010c*/ 	.word	0x00003eb0


	//   ....[24]....
        /*0110*/ 	.word	0x00003f10


	//   ....[25]....
        /*0114*/ 	.word	0x00003f70


	//   ....[26]....
        /*0118*/ 	.word	0x00003fd0


	//   ....[27]....
        /*011c*/ 	.word	0x00004030


	//----- nvinfo : EIATTR_EXIT_INSTR_OFFSETS
	.align		4
.L_3148:
        /*0120*/ 	.byte	0x04, 0x1c
        /*0122*/ 	.short	(.L_3150 - .L_3149)


	//   ....[0]....
.L_3149:
        /*0124*/ 	.word	0x00000380


	//   ....[1]....
        /*0128*/ 	.word	0x00003560


	//----- nvinfo : EIATTR_MAX_THREADS
	.align		4
.L_3150:
        /*012c*/ 	.byte	0x04, 0x05
        /*012e*/ 	.short	(.L_3152 - .L_3151)
.L_3151:
        /*0130*/ 	.word	0x00000080
        /*0134*/ 	.word	0x00000001
        /*0138*/ 	.word	0x00000001


	//----- nvinfo : EIATTR_CRS_STACK_SIZE
	.align		4
.L_3152:
        /*013c*/ 	.byte	0x04, 0x1e
        /*013e*/ 	.short	(.L_3154 - .L_3153)
.L_3153:
        /*0140*/ 	.word	0x00000000
.L_3154:


//--------------------- .nv.info._ZN10layer_norm13ln_fwd_kernelINS_13Kernel_traitsIf6__halffS2_fjLj7168ELj1ELj1ELj4ELj16ENS_18Kernel_traits_baseILj7168EfS2_fS2_fjLj128EEEEELb0ELb0ELb1ELb0EEEvNS_9FwdParamsE --------------------------
	.section	.nv.info._ZN10layer_norm13ln_fwd_kernelINS_13Kernel_traitsIf6__halffS2_fjLj7168ELj1ELj1ELj4ELj16ENS_18Kernel_traits_baseILj7168EfS2_fS2_fjLj128EEEEELb0ELb0ELb1ELb0EEEvNS_9FwdParamsE,"",@"SHT_CUDA_INFO"
	.sectionflags	@""
	.align	4


	//----- nvinfo : EIATTR_CUDA_API_VERSION
	.align		4
        /*0000*/ 	.byte	0x04, 0x37
        /*0002*/ 	.short	(.L_3156 - .L_3155)
.L_3155:
        /*0004*/ 	.word	0x00000082


	//----- nvinfo : EIATTR_SW2861232_WAR
	.align		4
.L_3156:
        /*0008*/ 	.byte	0x01, 0x35
	.zero		2


	//----- nvinfo : EIATTR_PARAM_CBANK
	.align		4
        /*000c*/ 	.byte	0x04, 0x0a
        /*000e*/ 	.short	(.L_3158 - .L_3157)
	.align		4
.L_3157:
        /*0010*/ 	.word	index@(.nv.constant0._ZN10layer_norm13ln_fwd_kernelINS_13Kernel_traitsIf6__halffS2_fjLj7168ELj1ELj1ELj4ELj16ENS_18Kernel_traits_baseILj7168EfS2_fS2_fjLj128EEEEELb0ELb0ELb1ELb0EEEvNS_9FwdParamsE)
        /*0014*/ 	.short	0x0160
        /*0016*/ 	.short	0x00e8


	//----- nvinfo : EIATTR_CBANK_PARAM_SIZE
	.align		4
.L_3158:
        /*0018*/ 	.byte	0x03, 0x19
        /*001a*/ 	.short	0x00e8


	//----- nvinfo : EIATTR_KPARAM_INFO
	.align		4
        /*001c*/ 	.byte	0x04, 0x17
        /*001e*/ 	.short	(.L_3160 - .L_3159)
.L_3159:
        /*0020*/ 	.word	0x00000000
        /*0024*/ 	.short	0x0000
        /*0026*/ 	.short	0x0000
        /*0028*/ 	.byte	0x00, 0xf0, 0xa1, 0x03


	//----- nvinfo : EIATTR_MAXREG_COUNT
	.align		4
.L_3160:
        /*002c*/ 	.byte	0x03, 0x1b
        /*002e*/ 	.short	0x00ff


	//----- nvinfo : EIATTR_NUM_BARRIERS
	.align		4
        /*0030*/ 	.byte	0x02, 0x4c
        /*0032*/ 	.byte	0x01
	.zero		1


	//----- nvinfo : EIATTR_MERCURY_ISA_VERSION
	.align		4
        /*0034*/ 	.byte	0x03, 0x5f
        /*0036*/ 	.short	0x0000


	//----- nvinfo : EIATTR_COOP_GROUP_MASK_REGIDS
	.align		4
        /*0038*/ 	.byte	0x04, 0x29
        /*003a*/ 	.short	(.L_3162 - .L_3161)


	//   ....[0]....
.L_3161:
        /*003c*/ 	.word	0xffffffff


	//   ....[1]....
        /*0040*/ 	.word	0xffffffff


	//   ....[2]....
        /*0044*/ 	.word	0xffffffff


	//   ....[3]....
        /*0048*/ 	.word	0xffffffff


	//   ....[4]....
        /*004c*/ 	.word	0xffffffff


	//   ....[5]....
        /*0050*/ 	.word	0xffffffff


	//   ....[6]....
        /*0054*/ 	.word	0xffffffff


	//   ....[7]....
        /*0058*/ 	.word	0xffffffff


	//   ....[8]....
        /*005c*/ 	.word	0xffffffff


	//   ....[9]....
        /*0060*/ 	.word	0xffffffff


	//   ....[10]....
        /*0064*/ 	.word	0xffffffff


	//   ....[11]....
        /*0068*/ 	.word	0xffffffff


	//   ....[12]....
        /*006c*/ 	.word	0xffffffff


	//   ....[13]....
        /*0070*/ 	.word	0xffffffff


	//   ....[14]....
        /*0074*/ 	.word	0xffffffff


	//   ....[15]....
        /*0078*/ 	.word	0xffffffff


	//   ....[16]....
        /*007c*/ 	.word	0xffffffff


	//   ....[17]....
        /*0080*/ 	.word	0xffffffff


	//   ....[18]....
        /*0084*/ 	.word	0xffffffff


	//   ....[19]....
        /*0088*/ 	.word	0xffffffff


	//   ....[20]....
        /*008c*/ 	.word	0xffffffff


	//   ....[21]....
        /*0090*/ 	.word	0xffffffff


	//   ....[22]....
        /*0094*/ 	.word	0xffffffff


	//   ....[23]....
        /*0098*/ 	.word	0xffffffff


	//   ....[24]....
        /*009c*/ 	.word	0xffffffff


	//   ....[25]....
        /*00a0*/ 	.word	0xffffffff


	//   ....[26]....
        /*00a4*/ 	.word	0xffffffff


	//   ....[27]....
        /*00a8*/ 	.word	0xffffffff


	//----- nvinfo : EIATTR_COOP_GROUP_INSTR_OFFSETS
	.align		4
.L_3162:
        /*00ac*/ 	.byte	0x04, 0x28
        /*00ae*/ 	.short	(.L_3164 - .L_3163)


	//   ....[0]....
.L_3163:
        /*00b0*/ 	.word	0x00003830


	//   ....[1]....
        /*00b4*/ 	.word	0x00003860


	//   ....[2]....
        /*00b8*/ 	.word	0x00003880


	//   ....[3]....
        /*00bc*/ 	.word	0x000038a0


	//   ....[4]....
        /*00c0*/ 	.word	0x000038c0


	//   ....[5]....
        /*00c4*/ 	.word	0x00004000


	//   ....[6]....
        /*00c8*/ 	.word	0x00004020


	//   ....[7]....
        /*00cc*/ 	.word	0x00004040


	//   ....[8]....
        /*00d0*/ 	.word	0x00004060


	//   ....[9]....
        /*00d4*/ 	.word	0x00004080


	//   ....[10]....
        /*00d8*/ 	.word	0x000041b0


	//   ....[11]....
        /*00dc*/ 	.word	0x00004230


	//   ....[12]....
        /*00e0*/ 	.word	0x00004250


	//   ....[13]....
        /*00e4*/ 	.word	0x00004260


	//   ....[14]....
        /*00e8*/ 	.word	0x00004310


	//   ....[15]....
        /*00ec*/ 	.word	0x00004350


	//   ....[16]....
        /*00f0*/ 	.word	0x00004410


	//   ....[17]....
        /*00f4*/ 	.word	0x00004420


	//   ....[18]....
        /*00f8*/ 	.word	0x00005570


	//   ....[19]....
        /*00fc*/ 	.word	0x000055e0


	//   ....[20]....
        /*0100*/ 	.word	0x00005640


	//   ....[21]....
        /*0104*/ 	.word	0x000056a0


	//   ....[22]....
        /*0108*/ 	.word	0x00005700


	//   ....[23]....
        /*010c*/ 	.word	0x00005e80


	//   ....[24]....
        /*0110*/ 	.word	0x00005ee0


	//   ....[25]....
        /*0114*/ 	.word	0x00005f40


	//   ....[26]....
        /*0118*/ 	.word	0x00005fa0


	//   ....[27]....
        /*011c*/ 	.word	0x00006010


	//----- nvinfo : EIATTR_EXIT_INSTR_OFFSETS
	.align		4
.L_3164:
        /*0120*/ 	.byte	0x04, 0x1c
        /*0122*/ 	.short	(.L_3166 - .L_3165)


	//   ....[0]....
.L_3165:
        /*0124*/ 	.word	0x00000960


	//   ....[1]....
        /*0128*/ 	.word	0x00005520


	//----- nvinfo : EIATTR_MAX_THREADS
	.align		4
.L_3166:
        /*012c*/ 	.byte	0x04, 0x05
        /*012e*/ 	.short	(.L_3168 - .L_3167)
.L_3167:
        /*0130*/ 	.word	0x00000080
        /*0134*/ 	.word	0x00000001
        /*0138*/ 	.word	0x00000001


	//----- nvinfo : EIATTR_CRS_STACK_SIZE
	.align		4
.L_3168:
        /*013c*/ 	.byte	0x04, 0x1e
        /*013e*/ 	.short	(.L_3170 - .L_3169)
.L_3169:
        /*0140*/ 	.word	0x00000000
.L_3170:


//--------------------- .nv.info._ZN10layer_norm13ln_fwd_kernelINS_13Kernel_traitsIf6__halffS2_fjLj7168ELj1ELj1ELj4ELj16ENS_18Kernel_traits_baseILj7168EfS2_fS2_fjLj128EEEEELb0ELb0ELb1ELb1EEEvNS_9FwdParamsE --------------------------
	.section	.nv.info._ZN10layer_norm13ln_fwd_kernelINS_13Kernel_traitsIf6__halffS2_fjLj7168ELj1ELj1ELj4ELj16ENS_18Kernel_traits_baseILj7168EfS2_fS2_fjLj128EEEEELb0ELb0ELb1ELb1EEEvNS_9FwdParamsE,"",@"SHT_CUDA_INFO"
	.sectionflags	@""
	.align	4


	//----- nvinfo : EIATTR_CUDA_API_VERSION
	.align		4
        /*0000*/ 	.byte	0x04, 0x37
        /*0002*/ 	.short	(.L_3172 - .L_3171)
.L_3171:
        /*0004*/ 	.word	0x00000082


	//----- nvinfo : EIATTR_SW2861232_WAR
	.align		4
.L_3172:
        /*0008*/ 	.byte	0x01, 0x35
	.zero		2


	//----- nvinfo : EIATTR_PARAM_CBANK
	.align		4
        /*000c*/ 	.byte	0x04, 0x0a
        /*000e*/ 	.short	(.L_3174 - .L_3173)
	.align		4
.L_3173:
        /*0010*/ 	.word	index@(.nv.constant0._ZN10layer_norm13ln_fwd_kernelINS_13Kernel_traitsIf6__halffS2_fjLj7168ELj1ELj1ELj4ELj16ENS_18Kernel_traits_baseILj7168EfS2_fS2_fjLj128EEEEELb0ELb0ELb1ELb1EEEvNS_9FwdParamsE)
        /*0014*/ 	.short	0x0160
        /*0016*/ 	.short	0x00e8


	//----- nvinfo : EIATTR_CBANK_PARAM_SIZE
	.align		4
.L_3174:
        /*0018*/ 	.byte	0x03, 0x19
        /*001a*/ 	.short	0x00e8


	//----- nvinfo : EIATTR_KPARAM_INFO
	.align		4
        /*001c*/ 	.byte	0x04, 0x17
        /*001e*/ 	.short	(.L_3176 - .L_3175)
.L_3175:
        /*0020*/ 	.word	0x00000000
        /*0024*/ 	.short	0x0000
        /*0026*/ 	.short	0x0000
        /*0028*/ 	.byte	0x00, 0xf0, 0xa1, 0x03


	//----- nvinfo : EIATTR_MAXREG_COUNT
	.align		4
.L_3176:
        /*002c*/ 	.byte	0x03, 0x1b
        /*002e*/ 	.short	0x00ff


	//----- nvinfo : EIATTR_NUM_BARRIERS
	.align		4
        /*0030*/ 	.byte	0x02, 0x4c
        /*0032*/ 	.byte	0x01
	.zero		1


	//----- nvinfo : EIATTR_MERCURY_ISA_VERSION
	.align		4
        /*0034*/ 	.byte	0x03, 0x5f
        /*0036*/ 	.short	0x0000


	//----- nvinfo : EIATTR_COOP_GROUP_MASK_REGIDS
	.align		4
        /*0038*/ 	.byte	0x04, 0x29
        /*003a*/ 	.short	(.L_3178 - .L_3177)


	//   ....[0]....
.L_3177:
        /*003c*/ 	.word	0xffffffff


	//   ....[1]....
        /*0040*/ 	.word	0xffffffff


	//   ....[2]....
        /*0044*/ 	.word	0xffffffff


	//   ....[3]....
        /*0048*/ 	.word	0xffffffff


	//   ....[4]....
        /*004c*/ 	.word	0xffffffff


	//   ....[5]....
        /*0050*/ 	.word	0xffffffff


	//   ....[6]....
        /*0054*/ 	.word	0xffffffff


	//   ....[7]....
        /*0058*/ 	.word	0xffffffff


	//   ....[8]....
        /*005c*/ 	.word	0xffffffff


	//   ....[9]....
        /*0060*/ 	.word	0xffffffff


	//   ....[10]....
        /*0064*/ 	.word	0xffffffff


	//   ....[11]....
        /*0068*/ 	.word	0xffffffff


	//   ....[12]....
        /*006c*/ 	.word	0xffffffff


	//   ....[13]....
        /*0070*/ 	.word	0xffffffff


	//   ....[14]....
        /*0074*/ 	.word	0xffffffff


	//   ....[15]....
        /*0078*/ 	.word	0xffffffff


	//   ....[16]....
        /*007c*/ 	.word	0xffffffff


	//   ....[17]....
        /*0080*/ 	.word	0xffffffff


	//   ....[18]....
        /*0084*/ 	.word	0xffffffff


	//   ....[19]....
        /*0088*/ 	.word	0xffffffff


	//   ....[20]....
        /*008c*/ 	.word	0xffffffff


	//   ....[21]....
        /*0090*/ 	.word	0xffffffff


	//   ....[22]....
        /*0094*/ 	.word	0xffffffff


	//   ....[23]....
        /*0098*/ 	.word	0xffffffff


	//   ....[24]....
        /*009c*/ 	.word	0xffffffff


	//   ....[25]....
        /*00a0*/ 	.word	0xffffffff


	//   ....[26]....
        /*00a4*/ 	.word	0xffffffff


	//   ....[27]....
        /*00a8*/ 	.word	0xffffffff


	//----- nvinfo : EIATTR_COOP_GROUP_INSTR_OFFSETS
	.align		4
.L_3178:
        /*00ac*/ 	.byte	0x04, 0x28
        /*00ae*/ 	.short	(.L_3180 - .L_3179)


	//   ....[0]....
.L_3179:
        /*00b0*/ 	.word	0x00002e20


	//   ....[1]....
        /*00b4*/ 	.word	0x00002e50


	//   ....[2]....
        /*00b8*/ 	.word	0x00002e70


	//   ....[3]....
        /*00bc*/ 	.word	0x00002e90


	//   ....[4]....
        /*00c0*/ 	.word	0x00002eb0


	//   ....[5]....
        /*00c4*/ 	.word	0x000035e0


	//   ....[6]....
        /*00c8*/ 	.word	0x00003600


	//   ....[7]....
        /*00cc*/ 	.word	0x00003620


	//   ....[8]....
        /*00d0*/ 	.word	0x00003640


	//   ....[9]....
        /*00d4*/ 	.word	0x00003660


	//   ....[10]....
        /*00d8*/ 	.word	0x00003770


	//   ....[11]....
        /*00dc*/ 	.word	0x000037d0


	//   ....[12]....
        /*00e0*/ 	.word	0x000037f0


	//   ....[13]....
        /*00e4*/ 	.word	0x00003810


	//   ....[14]....
        /*00e8*/ 	.word	0x000038a0


	//   ....[15]....
        /*00ec*/ 	.word	0x000038f0


	//   ....[16]....
        /*00f0*/ 	.word	0x000039b0


	//   ....[17]....
        /*00f4*/ 	.word	0x000039c0


	//   ....[18]....
        /*00f8*/ 	.word	0x00004950


	//   ....[19]....
        /*00fc*/ 	.word	0x000049c0


	//   ....[20]....
        /*0100*/ 	.word	0x00004a20


	//   ....[21]....
        /*0104*/ 	.word	0x00004a80


	//   ....[22]....
        /*0108*/ 	.word	0x00004ae0


	//   ....[23]....
        /*010c*/ 	.word	0x00005250


	//   ....[24]....
        /*0110*/ 	.word	0x000052b0


	//   ....[25]....
        /*0114*/ 	.word	0x00005310


	//   ....[26]....
        /*0118*/ 	.word	0x00005370


	//   ....[27]....
        /*011c*/ 	.word	0x000053d0


	//----- nvinfo : EIATTR_EXIT_INSTR_OFFSETS
	.align		4
.L_3180:
        /*0120*/ 	.byte	0x04, 0x1c
        /*0122*/ 	.short	(.L_3182 - .L_3181)


	//   ....[0]....
.L_3181:
        /*0124*/ 	.word	0x00000380


	//   ....[1]....
        /*0128*/ 	.word	0x00004900


	//----- nvinfo : EIATTR_MAX_THREADS
	.align		4
.L_3182:
        /*012c*/ 	.byte	0x04, 0x05
        /*012e*/ 	.short	(.L_3184 - .L_3183)
.L_3183:
        /*0130*/ 	.word	0x00000080
        /*0134*/ 	.word	0x00000001
        /*0138*/ 	.word	0x00000001


	//----- nvinfo : EIATTR_CRS_STACK_SIZE
	.align		4
.L_3184:
        /*013c*/ 	.byte	0x04, 0x1e
        /*013e*/ 	.short	(.L_3186 - .L_3185)
.L_3185:
        /*0140*/ 	.word	0x00000000
.L_3186:


//--------------------- .nv.info._ZN10layer_norm13ln_fwd_kernelINS_13Kernel_traitsIf6__halffS2_fjLj7168ELj1ELj1ELj4ELj16ENS_18Kernel_traits_baseILj7168EfS2_fS2_fjLj128EEEEELb0ELb1ELb0ELb0EEEvNS_9FwdParamsE --------------------------
	.section	.nv.info._ZN10layer_norm13ln_fwd_kernelINS_13Kernel_traitsIf6__halffS2_fjLj7168ELj1ELj1ELj4ELj16ENS_18Kernel_traits_baseILj7168EfS2_fS2_fjLj128EEEEELb0ELb1ELb0ELb0EEEvNS_9FwdParamsE,"",@"SHT_CUDA_INFO"
	.sectionflags	@""
	.align	4


	//----- nvinfo : EIATTR_CUDA_API_VERSION
	.align		4
        /*0000*/ 	.byte	0x04, 0x37
        /*0002*/ 	.short	(.L_3188 - .L_3187)
.L_3187:
        /*0004*/ 	.word	0x00000082


	//----- nvinfo : EIATTR_SW2861232_WAR
	.align		4
.L_3188:
        /*0008*/ 	.byte	0x01, 0x35
	.zero		2


	//----- nvinfo : EIATTR_PARAM_CBANK
	.align		4
        /*000c*/ 	.byte	0x04, 0x0a
        /*000e*/ 	.short	(.L_3190 - .L_3189)
	.align		4
.L_3189:
        /*0010*/ 	.word	index@(.nv.constant0._ZN10layer_norm13ln_fwd_kernelINS_13Kernel_traitsIf6__halffS2_fjLj7168ELj1ELj1ELj4ELj16ENS_18Kernel_traits_baseILj7168EfS2_fS2_fjLj128EEEEELb0ELb1ELb0ELb0EEEvNS_9FwdParamsE)
        /*0014*/ 	.short	0x0160
        /*0016*/ 	.short	0x00e8


	//----- nvinfo : EIATTR_CBANK_PARAM_SIZE
	.align		4
.L_3190:
        /*0018*/ 	.byte	0x03, 0x19
        /*001a*/ 	.short	0x00e8


	//----- nvinfo : EIATTR_KPARAM_INFO
	.align		4
        /*001c*/ 	.byte	0x04, 0x17
        /*001e*/ 	.short	(.L_3192 - .L_3191)
.L_3191:
        /*0020*/ 	.word	0x00000000
        /*0024*/ 	.short	0x0000
        /*0026*/ 	.short	0x0000
        /*0028*/ 	.byte	0x00, 0xf0, 0xa1, 0x03


	//----- nvinfo : EIATTR_MAXREG_COUNT
	.align		4
.L_3192:
        /*002c*/ 	.byte	0x03, 0x1b
        /*002e*/ 	.short	0x00ff


	//----- nvinfo : EIATTR_NUM_BARRIERS
	.align		4
        /*0030*/ 	.byte	0x02, 0x4c
        /*0032*/ 	.byte	0x01
	.zero		1


	//----- nvinfo : EIATTR_MERCURY_ISA_VERSION
	.align		4
        /*0034*/ 	.byte	0x03, 0x5f
        /*0036*/ 	.short	0x0000


	//----- nvinfo : EIATTR_COOP_GROUP_MASK_REGIDS
	.align		4
        /*0038*/ 	.byte	0x04, 0x29
        /*003a*/ 	.short	(.L_3194 - .L_3193)


	//   ....[0]....
.L_3193:
        /*003c*/ 	.word	0xffffffff


	//   ....[1]....
        /*0040*/ 	.word	0xffffffff


	//   ....[2]....
        /*0044*/ 	.word	0xffffffff


	//   ....[3]....
        /*0048*/ 	.word	0xffffffff


	//   ....[4]....
        /*004c*/ 	.word	0xffffffff


	//   ....[5]....
        /*0050*/ 	.word	0xffffffff


	//   ....[6]....
        /*0054*/ 	.word	0xffffffff


	//   ....[7]....
        /*0058*/ 	.word	0xffffffff


	//   ....[8]....
        /*005c*/ 	.word	0xffffffff


	//   ....[9]....
        /*0060*/ 	.word	0xffffffff


	//   ....[10]....
        /*0064*/ 	.word	0xffffffff


	//   ....[11]....
        /*0068*/ 	.word	0xffffffff


	//   ....[12]....
        /*006c*/ 	.word	0xffffffff


	//   ....[13]....
        /*0070*/ 	.word	0xffffffff


	//   ....[14]....
        /*0074*/ 	.word	0xffffffff


	//   ....[15]....
        /*0078*/ 	.word	0xffffffff


	//   ....[16]....
        /*007c*/ 	.word	0xffffffff


	//   ....[17]....
        /*0080*/ 	.word	0xffffffff


	//   ....[18]....
        /*0084*/ 	.word	0xffffffff


	//   ....[19]....
        /*0088*/ 	.word	0xffffffff


	//   ....[20]....
        /*008c*/ 	.word	0xffffffff


	//   ....[21]....
        /*0090*/ 	.word	0xffffffff


	//   ....[22]....
        /*0094*/ 	.word	0xffffffff


	//   ....[23]....
        /*0098*/ 	.word	0xffffffff


	//   ....[24]....
        /*009c*/ 	.word	0xffffffff


	//   ....[25]....
        /*00a0*/ 	.word	0xffffffff


	//   ....[26]....
        /*00a4*/ 	.word	0xffffffff


	//   ....[27]....
        /*00a8*/ 	.word	0xffffffff


	//----- nvinfo : EIATTR_COOP_GROUP_INSTR_OFFSETS
	.align		4
.L_3194:
        /*00ac*/ 	.byte	0x04, 0x28
        /*00ae*/ 	.short	(.L_3196 - .L_3195)


	//   ....[0]....
.L_3195:
        /*00b0*/ 	.word	0x00002890


	//   ....[1]....
        /*00b4*/ 	.word	0x000028c0


	//   ....[2]....
        /*00b8*/ 	.word	0x000028e0


	//   ....[3]....
        /*00bc*/ 	.word	0x00002900


	//   ....[4]....
        /*00c0*/ 	.word	0x00002920


	//   ....[5]....
        /*00c4*/ 	.word	0x00003060


	//   ....[6]....
        /*00c8*/ 	.word	0x00003080


	//   ....[7]....
        /*00cc*/ 	.word	0x000030a0


	//   ....[8]....
        /*00d0*/ 	.word	0x000030c0


	//   ....[9]....
        /*00d4*/ 	.word	0x000030e0


	//   ....[10]....
        /*00d8*/ 	.word	0x00003200


	//   ....[11]....
        /*00dc*/ 	.word	0x00003280


	//   ....[12]....
        /*00e0*/ 	.word	0x00003290


	//   ....[13]....
        /*00e4*/ 	.word	0x000032f0


	//   ....[14]....
        /*00e8*/ 	.word	0x00003340


	//   ....[15]....
        /*00ec*/ 	.word	0x00003350


	//   ....[16]....
        /*00f0*/ 	.word	0x00003440


	//   ....[17]....
        /*00f4*/ 	.word	0x00003450


	//   ....[18]....
        /*00f8*/ 	.word	0x00004540


	//   ....[19]....
        /*00fc*/ 	.word	0x000045a0


	//   ....[20]....
        /*0100*/ 	.word	0x00004600


	//   ....[21]....
        /*0104*/ 	.word	0x00004660


	//   ....[22]....
        /*0108*/ 	.word	0x000046c0


	//   ....[23]....
        /*010c*/ 	.word	0x00004e40


	//   ....[24]....
        /*0110*/ 	.word	0x00004ea0


	//   ....[25]....
        /*0114*/ 	.word	0x00004f00


	//   ....[26]....
        /*0118*/ 	.word	0x00004f60


	//   ....[27]....
        /*011c*/ 	.word	0x00004fd0


	//----- nvinfo : EIATTR_EXIT_INSTR_OFFSETS
	.align		4
.L_3196:
        /*0120*/ 	.byte	0x04, 0x1c
        /*0122*/ 	.short	(.L_3198 - .L_3197)


	//   ....[0]....
.L_3197:
        /*0124*/ 	.word	0x00000b80


	//   ....[1]....
        /*0128*/ 	.word	0x000044f0


	//----- nvinfo : EIATTR_MAX_THREADS
	.align		4
.L_3198:
        /*012c*/ 	.byte	0x04, 0x05
        /*012e*/ 	.short	(.L_3200 - .L_3199)
.L_3199:
        /*0130*/ 	.word	0x00000080
        /*0134*/ 	.word	0x00000001
        /*0138*/ 	.word	0x00000001


	//----- nvinfo : EIATTR_CRS_STACK_SIZE
	.align		4
.L_3200:
        /*013c*/ 	.byte	0x04, 0x1e
        /*013e*/ 	.short	(.L_3202 - .L_3201)
.L_3201:
        /*0140*/ 	.word	0x00000000
.L_3202:


//--------------------- .nv.info._ZN10layer_norm13ln_fwd_kernelINS_13Kernel_traitsIf6__halffS2_fjLj7168ELj1ELj1ELj4ELj16ENS_18Kernel_traits_baseILj7168EfS2_fS2_fjLj128EEEEELb0ELb1ELb0ELb1EEEvNS_9FwdParamsE --------------------------
	.section	.nv.info._ZN10layer_norm13ln_fwd_kernelINS_13Kernel_traitsIf6__halffS2_fjLj7168ELj1ELj1ELj4ELj16ENS_18Kernel_traits_baseILj7168EfS2_fS2_fjLj128EEEEELb0ELb1ELb0ELb1EEEvNS_9FwdParamsE,"",@"SHT_CUDA_INFO"
	.sectionflags	@""
	.align	4


	//----- nvinfo : EIATTR_CUDA_API_VERSION
	.align		4
        /*0000*/ 	.byte	0x04, 0x37
        /*0002*/ 	.short	(.L_3204 - .L_3203)
.L_3203:
        /*0004*/ 	.word	0x00000082


	//----- nvinfo : EIATTR_SW2861232_WAR
	.align		4
.L_3204:
        /*0008*/ 	.byte	0x01, 0x35
	.zero		2


	//----- nvinfo : EIATTR_PARAM_CBANK
	.align		4
        /*000c*/ 	.byte	0x04, 0x0a
        /*000e*/ 	.short	(.L_3206 - .L_3205)
	.align		4
.L_3205:
        /*0010*/ 	.word	index@(.nv.constant0._ZN10layer_norm13ln_fwd_kernelINS_13Kernel_traitsIf6__halffS2_fjLj7168ELj1ELj1ELj4ELj16ENS_18Kernel_traits_baseILj7168EfS2_fS2_fjLj128EEEEELb0ELb1ELb0ELb1EEEvNS_9FwdParamsE)
        /*0014*/ 	.short	0x0160
        /*0016*/ 	.short	0x00e8


	//----- nvinfo : EIATTR_CBANK_PARAM_SIZE
	.align		4
.L_3206:
        /*0018*/ 	.byte	0x03, 0x19
        /*001a*/ 	.short	0x00e8


	//----- nvinfo : EIATTR_KPARAM_INFO
	.align		4
        /*001c*/ 	.byte	0x04, 0x17
        /*001e*/ 	.short	(.L_3208 - .L_3207)
.L_3207:
        /*0020*/ 	.word	0x00000000
        /*0024*/ 	.short	0x0000
        /*0026*/ 	.short	0x0000
        /*0028*/ 	.byte	0x00, 0xf0, 0xa1, 0x03


	//----- nvinfo : EIATTR_MAXREG_COUNT
	.align		4
.L_3208:
        /*002c*/ 	.byte	0x03, 0x1b
        /*002e*/ 	.short	0x00ff


	//----- nvinfo : EIATTR_NUM_BARRIERS
	.align		4
        /*0030*/ 	.byte	0x02, 0x4c
        /*0032*/ 	.byte	0x01
	.zero		1


	//----- nvinfo : EIATTR_MERCURY_ISA_VERSION
	.align		4
        /*0034*/ 	.byte	0x03, 0x5f
        /*0036*/ 	.short	0x0000


	//----- nvinfo : EIATTR_COOP_GROUP_MASK_REGIDS
	.align		4
        /*0038*/ 	.byte	0x04, 0x29
        /*003a*/ 	.short	(.L_3210 - .L_3209)


	//   ....[0]....
.L_3209:
        /*003c*/ 	.word	0xffffffff


	//   ....[1]....
        /*0040*/ 	.word	0xffffffff


	//   ....[2]....
        /*0044*/ 	.word	0xffffffff


	//   ....[3]....
        /*0048*/ 	.word	0xffffffff


	//   ....[4]....
        /*004c*/ 	.word	0xffffffff


	//   ....[5]....
        /*0050*/ 	.word	0xffffffff


	//   ....[6]....
        /*0054*/ 	.word	0xffffffff


	//   ....[7]....
        /*0058*/ 	.word	0xffffffff


	//   ....[8]....
        /*005c*/ 	.word	0xffffffff


	//   ....[9]....
        /*0060*/ 	.word	0xffffffff


	//   ....[10]....
        /*0064*/ 	.word	0xffffffff


	//   ....[11]....
        /*0068*/ 	.word	0xffffffff


	//   ....[12]....
        /*006c*/ 	.word	0xffffffff


	//   ....[13]....
        /*0070*/ 	.word	0xffffffff


	//   ....[14]....
        /*0074*/ 	.word	0xffffffff


	//   ....[15]....
        /*0078*/ 	.word	0xffffffff


	//   ....[16]....
        /*007c*/ 	.word	0xffffffff


	//   ....[17]....
        /*0080*/ 	.word	0xffffffff


	//   ....[18]....
        /*0084*/ 	.word	0xffffffff


	//   ....[19]....
        /*0088*/ 	.word	0xffffffff


	//   ....[20]....
        /*008c*/ 	.word	0xffffffff


	//   ....[21]....
        /*0090*/ 	.word	0xffffffff


	//   ....[22]....
        /*0094*/ 	.word	0xffffffff


	//   ....[23]....
        /*0098*/ 	.word	0xffffffff


	//   ....[24]....
        /*009c*/ 	.word	0xffffffff


	//   ....[25]....
        /*00a0*/ 	.word	0xffffffff


	//   ....[26]....
        /*00a4*/ 	.word	0xffffffff


	//   ....[27]....
        /*00a8*/ 	.word	0xffffffff


	//----- nvinfo : EIATTR_COOP_GROUP_INSTR_OFFSETS
	.align		4
.L_3210:
        /*00ac*/ 	.byte	0x04, 0x28
        /*00ae*/ 	.short	(.L_3212 - .L_3211)


	//   ....[0]....
.L_3211:
        /*00b0*/ 	.word	0x00002000


	//   ....[1]....
        /*00b4*/ 	.word	0x00002030


	//   ....[2]....
        /*00b8*/ 	.word	0x00002050


	//   ....[3]....
        /*00bc*/ 	.word	0x00002070


	//   ....[4]....
        /*00c0*/ 	.word	0x00002090


	//   ....[5]....
        /*00c4*/ 	.word	0x000027c0


	//   ....[6]....
        /*00c8*/ 	.word	0x000027e0


	//   ....[7]....
        /*00cc*/ 	.word	0x00002800


	//   ....[8]....
        /*00d0*/ 	.word	0x00002820


	//   ....[9]....
        /*00d4*/ 	.word	0x00002840


	//   ....[10]....
        /*00d8*/ 	.word	0x00002970


	//   ....[11]....
        /*00dc*/ 	.word	0x000029c0


	//   ....[12]....
        /*00e0*/ 	.word	0x000029d0


	//   ....[13]....
        /*00e4*/ 	.word	0x00002a50


	//   ....[14]....
        /*00e8*/ 	.word	0x00002ae0


	//   ....[15]....
        /*00ec*/ 	.word	0x00002af0


	//   ....[16]....
        /*00f0*/ 	.word	0x00002b90


	//   ....[17]....
        /*00f4*/ 	.word	0x00002bc0


	//   ....[18]....
        /*00f8*/ 	.word	0x00003a70


	//   ....[19]....
        /*00fc*/ 	.word	0x00003ad0


	//   ....[20]....
        /*0100*/ 	.word	0x00003b30


	//   ....[21]....
        /*0104*/ 	.word	0x00003b90


	//   ....[22]....
        /*0108*/ 	.word	0x00003bf0


	//   ....[23]....
        /*010c*/ 	.word	0x00004360


	//   ....[24]....
        /*0110*/ 	.word	0x000043c0


	//   ....[25]....
        /*0114*/ 	.word	0x00004420


	//   ....[26]....
        /*0118*/ 	.word	0x00004480


	//   ....[27]....
        /*011c*/ 	.word	0x000044e0


	//----- nvinfo : EIATTR_EXIT_INSTR_OFFSETS
	.align		4
.L_3212:
        /*0120*/ 	.byte	0x04, 0x1c
        /*0122*/ 	.short	(.L_3214 - .L_3213)


	//   ....[0]....
.L_3213:
        /*0124*/ 	.word	0x000003b0


	//   ....[1]....
        /*0128*/ 	.word	0x00003a10


	//----- nvinfo : EIATTR_MAX_THREADS
	.align		4
.L_3214:
        /*012c*/ 	.byte	0x04, 0x05
        /*012e*/ 	.short	(.L_3216 - .L_3215)
.L_3215:
        /*0130*/ 	.word	0x00000080
        /*0134*/ 	.word	0x00000001
        /*0138*/ 	.word	0x00000001


	//----- nvinfo : EIATTR_CRS_STACK_SIZE
	.align		4
.L_3216:
        /*013c*/ 	.byte	0x04, 0x1e
        /*013e*/ 	.short	(.L_3218 - .L_3217)
.L_3217:
        /*0140*/ 	.word	0x00000000
.L_3218:


//--------------------- .nv.info._ZN10layer_norm13ln_fwd_kernelINS_13Kernel_traitsIf6__halffS2_fjLj7168ELj1ELj1ELj4ELj16ENS_18Kernel_traits_baseILj7168EfS2_fS2_fjLj128EEEEELb0ELb1ELb1ELb0EEEvNS_9FwdParamsE --------------------------
	.section	.nv.info._ZN10layer_norm13ln_fwd_kernelINS_13Kernel_traitsIf6__halffS2_fjLj7168ELj1ELj1ELj4ELj16ENS_18Kernel_traits_baseILj7168EfS2_fS2_fjLj128EEEEELb0ELb1ELb1ELb0EEEvNS_9FwdParamsE,"",@"SHT_CUDA_INFO"
	.sectionflags	@""
	.align	4


	//----- nvinfo : EIATTR_CUDA_API_VERSION
	.align		4
        /*0000*/ 	.byte	0x04, 0x37
        /*0002*/ 	.short	(.L_3220 - .L_3219)
.L_3219:
        /*0004*/ 	.word	0x00000082


	//----- nvinfo : EIATTR_SW2861232_WAR
	.align		4
.L_3220:
        /*0008*/ 	.byte	0x01, 0x35
	.zero		2


	//----- nvinfo : EIATTR_PARAM_CBANK
	.align		4
        /*000c*/ 	.byte	0x04, 0x0a
        /*000e*/ 	.short	(.L_3222 - .L_3221)
	.align		4
.L_3221:
        /*0010*/ 	.word	index@(.nv.constant0._ZN10layer_norm13ln_fwd_kernelINS_13Kernel_traitsIf6__halffS2_fjLj7168ELj1ELj1ELj4ELj16ENS_18Kernel_traits_baseILj7168EfS2_fS2_fjLj128EEEEELb0ELb1ELb1ELb0EEEvNS_9FwdParamsE)
        /*0014*/ 	.short	0x0160
        /*0016*/ 	.short	0x00e8


	//----- nvinfo : EIATTR_CBANK_PARAM_SIZE
	.align		4
.L_3222:
        /*0018*/ 	.byte	0x03, 0x19
        /*001a*/ 	.short	0x00e8


	//----- nvinfo : EIATTR_KPARAM_INFO
	.align		4
        /*001c*/ 	.byte	0x04, 0x17
        /*001e*/ 	.short	(.L_3224 - .L_3223)
.L_3223:
        /*0020*/ 	.word	0x00000000
        /*0024*/ 	.short	0x0000
        /*0026*/ 	.short	0x0000
        /*0028*/ 	.byte	0x00, 0xf0, 0xa1, 0x03


	//----- nvinfo : EIATTR_MAXREG_COUNT
	.align		4
.L_3224:
        /*002c*/ 	.byte	0x03, 0x1b
        /*002e*/ 	.short	0x00ff


	//----- nvinfo : EIATTR_NUM_BARRIERS
	.align		4
        /*0030*/ 	.byte	0x02, 0x4c
        /*0032*/ 	.byte	0x01
	.zero		1


	//----- nvinfo : EIATTR_ANNOTATIONS
	.align		4
        /*0034*/ 	.byte	0x04, 0x55
        /*0036*/ 	.short	(.L_3226 - .L_3225)


	//   ....[0]....
.L_3225:
        /*0038*/ 	.word	0x00000001
        /*003c*/ 	.byte	0xc0, 0x0c, 0x00, 0x00, 0x01, 0x00, 0x00, 0x00, 0xc0, 0x46, 0x00, 0x00


	//----- nvinfo : EIATTR_MERCURY_ISA_VERSION
	.align		4
.L_3226:
        /*0048*/ 	.byte	0x03, 0x5f
        /*004a*/ 	.short	0x0000


	//----- nvinfo : EIATTR_COOP_GROUP_MASK_REGIDS
	.align		4
        /*004c*/ 	.byte	0x04, 0x29
        /*004e*/ 	.short	(.L_3228 - .L_3227)


	//   ....[0]....
.L_3227:
        /*0050*/ 	.word	0xffffffff


	//   ....[1]....
        /*0054*/ 	.word	0xffffffff


	//   ....[2]....
        /*0058*/ 	.word	0xffffffff


	//   ....[3]....
        /*005c*/ 	.word	0xffffffff


	//   ....[4]....
        /*0060*/ 	.word	0xffffffff


	//   ....[5]....
        /*0064*/ 	.word	0xffffffff


	//   ....[6]....
        /*0068*/ 	.word	0xffffffff


	//   ....[7]....
        /*006c*/ 	.word	0xffffffff


	//   ....[8]....
        /*0070*/ 	.word	0xffffffff


	//   ....[9]....
        /*0074*/ 	.word	0xffffffff


	//   ....[10]....
        /*0078*/ 	.word	0xffffffff


	//   ....[11]....
        /*007c*/ 	.word	0xffffffff


	//   ....[12]....
        /*0080*/ 	.word	0xffffffff


	//   ....[13]....
        /*0084*/ 	.word	0xffffffff


	//   ....[14]....
        /*0088*/ 	.word	0xffffffff


	//   ....[15]....
        /*008c*/ 	.word	0xffffffff


	//   ....[16]....
        /*0090*/ 	.word	0xffffffff


	//   ....[17]....
        /*0094*/ 	.word	0xffffffff


	//   ....[18]....
        /*0098*/ 	.word	0xffffffff


	//   ....[19]....
        /*009c*/ 	.word	0xffffffff


	//   ....[20]....
        /*00a0*/ 	.word	0xffffffff


	//   ....[21]....
        /*00a4*/ 	.word	0xffffffff


	//   ....[22]....
        /*00a8*/ 	.word	0xffffffff


	//   ....[23]....
        /*00ac*/ 	.word	0xffffffff


	//   ....[24]....
        /*00b0*/ 	.word	0xffffffff


	//   ....[25]....
        /*00b4*/ 	.word	0xffffffff


	//   ....[26]....
        /*00b8*/ 	.word	0xffffffff


	//   ....[27]....
        /*00bc*/ 	.word	0xffffffff


	//----- nvinfo : EIATTR_COOP_GROUP_INSTR_OFFSETS
	.align		4
.L_3228:
        /*00c0*/ 	.byte	0x04, 0x28
        /*00c2*/ 	.short	(.L_3230 - .L_3229)


	//   ....[0]....
.L_3229:
        /*00c4*/ 	.word	0x00003dd0


	//   ....[1]....
        /*00c8*/ 	.word	0x00003e00


	//   ....[2]....
        /*00cc*/ 	.word	0x00003e20


	//   ....[3]....
        /*00d0*/ 	.word	0x00003e40


	//   ....[4]....
        /*00d4*/ 	.word	0x00003e60


	//   ....[5]....
        /*00d8*/ 	.word	0x000045a0


	//   ....[6]....
        /*00dc*/ 	.word	0x000045c0


	//   ....[7]....
        /*00e0*/ 	.word	0x000045e0


	//   ....[8]....
        /*00e4*/ 	.word	0x00004600


	//   ....[9]....
        /*00e8*/ 	.word	0x00004620


	//   ....[10]....
        /*00ec*/ 	.word	0x00004730


	//   ....[11]....
        /*00f0*/ 	.word	0x00004790


	//   ....[12]....
        /*00f4*/ 	.word	0x00004800


	//   ....[13]....
        /*00f8*/ 	.word	0x00004860


	//   ....[14]....
        /*00fc*/ 	.word	0x00004870


	//   ....[15]....
        /*0100*/ 	.word	0x00004910


	//   ....[16]....
        /*0104*/ 	.word	0x000049a0


	//   ....[17]....
        /*0108*/ 	.word	0x000049c0


	//   ....[18]....
        /*010c*/ 	.word	0x00005b20


	//   ....[19]....
        /*0110*/ 	.word	0x00005b80


	//   ....[20]....
        /*0114*/ 	.word	0x00005be0


	//   ....[21]....
        /*0118*/ 	.word	0x00005c40


	//   ....[22]....
        /*011c*/ 	.word	0x00005ca0


	//   ....[23]....
        /*0120*/ 	.word	0x00006420


	//   ....[24]....
        /*0124*/ 	.word	0x00006480


	//   ....[25]....
        /*0128*/ 	.word	0x000064e0


	//   ....[26]....
        /*012c*/ 	.word	0x00006540


	//   ....[27]....
        /*0130*/ 	.word	0x000065a0


	//----- nvinfo : EIATTR_EXIT_INSTR_OFFSETS
	.align		4
.L_3230:
        /*0134*/ 	.byte	0x04, 0x1c
        /*0136*/ 	.short	(.L_3232 - .L_3231)


	//   ....[0]....
.L_3231:
        /*0138*/ 	.word	0x00000b70


	//   ....[1]....
        /*013c*/ 	.word	0x00005ad0


	//----- nvinfo : EIATTR_MAX_THREADS
	.align		4
.L_3232:
        /*0140*/ 	.byte	0x04, 0x05
        /*0142*/ 	.short	(.L_3234 - .L_3233)
.L_3233:
        /*0144*/ 	.word	0x00000080
        /*0148*/ 	.word	0x00000001
        /*014c*/ 	.word	0x00000001


	//----- nvinfo : EIATTR_CRS_STACK_SIZE
	.align		4
.L_3234:
        /*0150*/ 	.byte	0x04, 0x1e
        /*0152*/ 	.short	(.L_3236 - .L_3235)
.L_3235:
        /*0154*/ 	.word	0x00000000
.L_3236:


//--------------------- .nv.info._ZN10layer_norm13ln_fwd_kernelINS_13Kernel_traitsIf6__halffS2_fjLj7168ELj1ELj1ELj4ELj16ENS_18Kernel_traits_baseILj7168EfS2_fS2_fjLj128EEEEELb0ELb1ELb1ELb1EEEvNS_9FwdParamsE --------------------------
	.section	.nv.info._ZN10layer_norm13ln_fwd_kernelINS_13Kernel_traitsIf6__halffS2_fjLj7168ELj1ELj1ELj4ELj16ENS_18Kernel_traits_baseILj7168EfS2_fS2_fjLj128EEEEELb0ELb1ELb1ELb1EEEvNS_9FwdParamsE,"",@"SHT_CUDA_INFO"
	.sectionflags	@""
	.align	4


	//----- nvinfo : EIATTR_CUDA_API_VERSION
	.align		4
        /*0000*/ 	.byte	0x04, 0x37
        /*0002*/ 	.short	(.L_3238 - .L_3237)
.L_3237:
        /*0004*/ 	.word	0x00000082


	//----- nvinfo : EIATTR_SW2861232_WAR
	.align		4
.L_3238:
        /*0008*/ 	.byte	0x01, 0x35
	.zero		2


	//----- nvinfo : EIATTR_PARAM_CBANK
	.align		4
        /*000c*/ 	.byte	0x04, 0x0a
        /*000e*/ 	.short	(.L_3240 - .L_3239)
	.align		4
.L_3239:
        /*0010*/ 	.word	index@(.nv.constant0._ZN10layer_norm13ln_fwd_kernelINS_13Kernel_traitsIf6__halffS2_fjLj7168ELj1ELj1ELj4ELj16ENS_18Kernel_traits_baseILj7168EfS2_fS2_fjLj128EEEEELb0ELb1ELb1ELb1EEEvNS_9FwdParamsE)
        /*0014*/ 	.short	0x0160
        /*0016*/ 	.short	0x00e8


	//----- nvinfo : EIATTR_CBANK_PARAM_SIZE
	.align		4
.L_3240:
        /*0018*/ 	.byte	0x03, 0x19
        /*001a*/ 	.short	0x00e8


	//----- nvinfo : EIATTR_KPARAM_INFO
	.align		4
        /*001c*/ 	.byte	0x04, 0x17
        /*001e*/ 	.short	(.L_3242 - .L_3241)
.L_3241:
        /*0020*/ 	.word	0x00000000
        /*0024*/ 	.short	0x0000
        /*0026*/ 	.short	0x0000
        /*0028*/ 	.byte	0x00, 0xf0, 0xa1, 0x03


	//----- nvinfo : EIATTR_MAXREG_COUNT
	.align		4
.L_3242:
        /*002c*/ 	.byte	0x03, 0x1b
        /*002e*/ 	.short	0x00ff


	//----- nvinfo : EIATTR_NUM_BARRIERS
	.align		4
        /*0030*/ 	.byte	0x02, 0x4c
        /*0032*/ 	.byte	0x01
	.zero		1


	//----- nvinfo : EIATTR_MERCURY_ISA_VERSION
	.align		4
        /*0034*/ 	.byte	0x03, 0x5f
        /*0036*/ 	.short	0x0000


	//----- nvinfo : EIATTR_COOP_GROUP_MASK_REGIDS
	.align		4
        /*0038*/ 	.byte	0x04, 0x29
        /*003a*/ 	.short	(.L_3244 - .L_3243)


	//   ....[0]....
.L_3243:
        /*003c*/ 	.word	0xffffffff


	//   ....[1]....
        /*0040*/ 	.word	0xffffffff


	//   ....[2]....
        /*0044*/ 	.word	0xffffffff


	//   ....[3]....
        /*0048*/ 	.word	0xffffffff


	//   ....[4]....
        /*004c*/ 	.word	0xffffffff


	//   ....[5]....
        /*0050*/ 	.word	0xffffffff


	//   ....[6]....
        /*0054*/ 	.word	0xffffffff


	//   ....[7]....
        /*0058*/ 	.word	0xffffffff


	//   ....[8]....
        /*005c*/ 	.word	0xffffffff


	//   ....[9]....
        /*0060*/ 	.word	0xffffffff


	//   ....[10]....
        /*0064*/ 	.word	0xffffffff


	//   ....[11]....
        /*0068*/ 	.word	0xffffffff


	//   ....[12]....
        /*006c*/ 	.word	0xffffffff


	//   ....[13]....
        /*0070*/ 	.word	0xffffffff


	//   ....[14]....
        /*0074*/ 	.word	0xffffffff


	//   ....[15]....
        /*0078*/ 	.word	0xffffffff


	//   ....[16]....
        /*007c*/ 	.word	0xffffffff


	//   ....[17]....
        /*0080*/ 	.word	0xffffffff


	//   ....[18]....
        /*0084*/ 	.word	0xffffffff


	//   ....[19]....
        /*0088*/ 	.word	0xffffffff


	//   ....[20]....
        /*008c*/ 	.word	0xffffffff


	//   ....[21]....
        /*0090*/ 	.word	0xffffffff


	//   ....[22]....
        /*0094*/ 	.word	0xffffffff


	//   ....[23]....
        /*0098*/ 	.word	0xffffffff


	//   ....[24]....
        /*009c*/ 	.word	0xffffffff


	//   ....[25]....
        /*00a0*/ 	.word	0xffffffff


	//   ....[26]....
        /*00a4*/ 	.word	0xffffffff


	//   ....[27]....
        /*00a8*/ 	.word	0xffffffff


	//----- nvinfo : EIATTR_COOP_GROUP_INSTR_OFFSETS
	.align		4
.L_3244:
        /*00ac*/ 	.byte	0x04, 0x28
        /*00ae*/ 	.short	(.L_3246 - .L_3245)


	//   ....[0]....
.L_3245:
        /*00b0*/ 	.word	0x000032a0


	//   ....[1]....
        /*00b4*/ 	.word	0x000032d0


	//   ....[2]....
        /*00b8*/ 	.word	0x000032f0


	//   ....[3]....
        /*00bc*/ 	.word	0x00003310


	//   ....[4]....
        /*00c0*/ 	.word	0x00003330


	//   ....[5]....
        /*00c4*/ 	.word	0x00003a60


	//   ....[6]....
        /*00c8*/ 	.word	0x00003a80


	//   ....[7]....
        /*00cc*/ 	.word	0x00003aa0


	//   ....[8]....
        /*00d0*/ 	.word	0x00003ac0


	//   ....[9]....
        /*00d4*/ 	.word	0x00003ae0


	//   ....[10]....
        /*00d8*/ 	.word	0x00003c10


	//   ....[11]....
        /*00dc*/ 	.word	0x00003c70


	//   ....[12]....
        /*00e0*/ 	.word	0x00003ce0


	//   ....[13]....
        /*00e4*/ 	.word	0x00003d00


	//   ....[14]....
        /*00e8*/ 	.word	0x00003d60


	//   ....[15]....
        /*00ec*/ 	.word	0x00003d80


	//   ....[16]....
        /*00f0*/ 	.word	0x00003e50


	//   ....[17]....
        /*00f4*/ 	.word	0x00003e60


	//   ....[18]....
        /*00f8*/ 	.word	0x00004df0


	//   ....[19]....
        /*00fc*/ 	.word	0x00004e50


	//   ....[20]....
        /*0100*/ 	.word	0x00004eb0


	//   ....[21]....
        /*0104*/ 	.word	0x00004f10


	//   ....[22]....
        /*0108*/ 	.word	0x00004f70


	//   ....[23]....
        /*010c*/ 	.word	0x000056e0


	//   ....[24]....
        /*0110*/ 	.word	0x00005740


	//   ....[25]....
        /*0114*/ 	.word	0x000057a0


	//   ....[26]....
        /*0118*/ 	.word	0x00005800


	//   ....[27]....
        /*011c*/ 	.word	0x00005860


	//----- nvinfo : EIATTR_EXIT_INSTR_OFFSETS
	.align		4
.L_3246:
        /*0120*/ 	.byte	0x04, 0x1c
        /*0122*/ 	.short	(.L_3248 - .L_3247)


	//   ....[0]....
.L_3247:
        /*0124*/ 	.word	0x000003b0


	//   ....[1]....
        /*0128*/ 	.word	0x00004da0


	//----- nvinfo : EIATTR_MAX_THREADS
	.align		4
.L_3248:
        /*012c*/ 	.byte	0x04, 0x05
        /*012e*/ 	.short	(.L_3250 - .L_3249)
.L_3249:
        /*0130*/ 	.word	0x00000080
        /*0134*/ 	.word	0x00000001
        /*0138*/ 	.word	0x00000001


	//----- nvinfo : EIATTR_CRS_STACK_SIZE
	.align		4
.L_3250:
        /*013c*/ 	.byte	0x04, 0x1e
        /*013e*/ 	.short	(.L_3252 - .L_3251)
.L_3251:
        /*0140*/ 	.word	0x00000000
.L_3252:


//--------------------- .nv.info._ZN10layer_norm13ln_fwd_kernelINS_13Kernel_traitsIf6__halffS2_fjLj7168ELj1ELj1ELj4ELj16ENS_18Kernel_traits_baseILj7168EfS2_fS2_fjLj128EEEEELb1ELb0ELb0ELb0EEEvNS_9FwdParamsE --------------------------
	.section	.nv.info._ZN10layer_norm13ln_fwd_kernelINS_13Kernel_traitsIf6__halffS2_fjLj7168ELj1ELj1ELj4ELj16ENS_18Kernel_traits_baseILj7168EfS2_fS2_fjLj128EEEEELb1ELb0ELb0ELb0EEEvNS_9FwdParamsE,"",@"SHT_CUDA_INFO"
	.sectionflags	@""
	.align	4


	//----- nvinfo : EIATTR_CUDA_API_VERSION
	.align		4
        /*0000*/ 	.byte	0x04, 0x37
        /*0002*/ 	.short	(.L_3254 - .L_3253)
.L_3253:
        /*0004*/ 	.word	0x00000082


	//----- nvinfo : EIATTR_SW2861232_WAR
	.align		4
.L_3254:
        /*0008*/ 	.byte	0x01, 0x35
	.zero		2


	//----- nvinfo : EIATTR_PARAM_CBANK
	.align		4
        /*000c*/ 	.byte	0x04, 0x0a
        /*000e*/ 	.short	(.L_3256 - .L_3255)
	.align		4
.L_3255:
        /*0010*/ 	.word	index@(.nv.constant0._ZN10layer_norm13ln_fwd_kernelINS_13Kernel_traitsIf6__halffS2_fjLj7168ELj1ELj1ELj4ELj16ENS_18Kernel_traits_baseILj7168EfS2_fS2_fjLj128EEEEELb1ELb0ELb0ELb0EEEvNS_9FwdParamsE)
        /*0014*/ 	.short	0x0160
        /*0016*/ 	.short	0x00e8


	//----- nvinfo : EIATTR_CBANK_PARAM_SIZE
	.align		4
.L_3256:
        /*0018*/ 	.byte	0x03, 0x19
        /*001a*/ 	.short	0x00e8


	//----- nvinfo : EIATTR_KPARAM_INFO
	.align		4
        /*001c*/ 	.byte	0x04, 0x17
        /*001e*/ 	.short	(.L_3258 - .L_3257)
.L_3257:
        /*0020*/ 	.word	0x00000000
        /*0024*/ 	.short	0x0000
        /*0026*/ 	.short	0x0000
        /*0028*/ 	.byte	0x00, 0xf0, 0xa1, 0x03


	//----- nvinfo : EIATTR_MAXREG_COUNT
	.align		4
.L_3258:
        /*002c*/ 	.byte	0x03, 0x1b
        /*002e*/ 	.short	0x00ff


	//----- nvinfo : EIATTR_NUM_BARRIERS
	.align		4
        /*0030*/ 	.byte	0x02, 0x4c
        /*0032*/ 	.byte	0x01
	.zero		1


	//----- nvinfo : EIATTR_MERCURY_ISA_VERSION
	.align		4
        /*0034*/ 	.byte	0x03, 0x5f
        /*0036*/ 	.short	0x0000


	//----- nvinfo : EIATTR_COOP_GROUP_MASK_REGIDS
	.align		4
        /*0038*/ 	.byte	0x04, 0x29
        /*003a*/ 	.short	(.L_3260 - .L_3259)


	//   ....[0]....
.L_3259:
        /*003c*/ 	.word	0xffffffff


	//   ....[1]....
        /*0040*/ 	.word	0xffffffff


	//   ....[2]....
        /*0044*/ 	.word	0xffffffff


	//   ....[3]....
        /*0048*/ 	.word	0xffffffff


	//   ....[4]....
        /*004c*/ 	.word	0xffffffff


	//   ....[5]....
        /*0050*/ 	.word	0xffffffff


	//   ....[6]....
        /*0054*/ 	.word	0xffffffff


	//   ....[7]....
        /*0058*/ 	.word	0xffffffff


	//   ....[8]....
        /*005c*/ 	.word	0xffffffff


	//   ....[9]....
        /*0060*/ 	.word	0xffffffff


	//   ....[10]....
        /*0064*/ 	.word	0xffffffff


	//   ....[11]....
        /*0068*/ 	.word	0xffffffff


	//   ....[12]....
        /*006c*/ 	.word	0xffffffff


	//   ....[13]....
        /*0070*/ 	.word	0xffffffff


	//   ....[14]....
        /*0074*/ 	.word	0xffffffff


	//   ....[15]....
        /*0078*/ 	.word	0xffffffff


	//   ....[16]....
        /*007c*/ 	.word	0xffffffff


	//   ....[17]....
        /*0080*/ 	.word	0xffffffff


	//   ....[18]....
        /*0084*/ 	.word	0xffffffff


	//   ....[19]....
        /*0088*/ 	.word	0xffffffff


	//   ....[20]....
        /*008c*/ 	.word	0xffffffff


	//   ....[21]....
        /*0090*/ 	.word	0xffffffff


	//   ....[22]....
        /*0094*/ 	.word	0xffffffff


	//   ....[23]....
        /*0098*/ 	.word	0xffffffff


	//   ....[24]....
        /*009c*/ 	.word	0xffffffff


	//   ....[25]....
        /*00a0*/ 	.word	0xffffffff


	//   ....[26]....
        /*00a4*/ 	.word	0xffffffff


	//   ....[27]....
        /*00a8*/ 	.word	0xffffffff


	//----- nvinfo : EIATTR_COOP_GROUP_INSTR_OFFSETS
	.align		4
.L_3260:
        /*00ac*/ 	.byte	0x04, 0x28
        /*00ae*/ 	.short	(.L_3262 - .L_3261)


	//   ....[0]....
.L_3261:
        /*00b0*/ 	.word	0x00015040


	//   ....[1]....
        /*00b4*/ 	.word	0x00015070


	//   ....[2]....
        /*00b8*/ 	.word	0x000150a0


	//   ....[3]....
        /*00bc*/ 	.word	0x000150c0


	//   ....[4]....
        /*00c0*/ 	.word	0x000150e0


	//   ....[5]....
        /*00c4*/ 	.word	0x00015820


	//   ....[6]....
        /*00c8*/ 	.word	0x00015840


	//   ....[7]....
        /*00cc*/ 	.word	0x00015860


	//   ....[8]....
        /*00d0*/ 	.word	0x00015880


	//   ....[9]....
        /*00d4*/ 	.word	0x000158a0


	//   ....[10]....
        /*00d8*/ 	.word	0x000159c0


	//   ....[11]....
        /*00dc*/ 	.word	0x00015a10


	//   ....[12]....
        /*00e0*/ 	.word	0x00015a50


	//   ....[13]....
        /*00e4*/ 	.word	0x00015ae0


	//   ....[14]....
        /*00e8*/ 	.word	0x00015b50


	//   ....[15]....
        /*00ec*/ 	.word	0x00015b90


	//   ....[16]....
        /*00f0*/ 	.word	0x00015c00


	//   ....[17]....
        /*00f4*/ 	.word	0x00015c50


	//   ....[18]....
        /*00f8*/ 	.word	0x00016d20


	//   ....[19]....
        /*00fc*/ 	.word	0x00016d90


	//   ....[20]....
        /*0100*/ 	.word	0x00016df0


	//   ....[21]....
        /*0104*/ 	.word	0x00016e50


	//   ....[22]....
        /*0108*/ 	.word	0x00016eb0


	//   ....[23]....
        /*010c*/ 	.word	0x00017640


	//   ....[24]....
        /*0110*/ 	.word	0x000176a0


	//   ....[25]....
        /*0114*/ 	.word	0x00017700


	//   ....[26]....
        /*0118*/ 	.word	0x00017760


	//   ....[27]....
        /*011c*/ 	.word	0x000177d0


	//----- nvinfo : EIATTR_EXIT_INSTR_OFFSETS
	.align		4
.L_3262:
        /*0120*/ 	.byte	0x04, 0x1c
        /*0122*/ 	.short	(.L_3264 - .L_3263)


	//   ....[0]....
.L_3263:
        /*0124*/ 	.word	0x00000cf0


	//   ....[1]....
        /*0128*/ 	.word	0x00016cd0


	//----- nvinfo : EIATTR_MAX_THREADS
	.align		4
.L_3264:
        /*012c*/ 	.byte	0x04, 0x05
        /*012e*/ 	.short	(.L_3266 - .L_3265)
.L_3265:
        /*0130*/ 	.word	0x00000080
        /*0134*/ 	.word	0x00000001
        /*0138*/ 	.word	0x00000001


	//----- nvinfo : EIATTR_CRS_STACK_SIZE
	.align		4
.L_3266:
        /*013c*/ 	.byte	0x04, 0x1e
        /*013e*/ 	.short	(.L_3268 - .L_3267)
.L_3267:
        /*0140*/ 	.word	0x00000000
.L_3268:


//--------------------- .nv.info._ZN10layer_norm13ln_fwd_kernelINS_13Kernel_traitsIf6__halffS2_fjLj7168ELj1ELj1ELj4ELj16ENS_18Kernel_traits_baseILj7168EfS2_fS2_fjLj128EEEEELb1ELb0ELb0ELb1EEEvNS_9FwdParamsE --------------------------
	.section	.nv.info._ZN10layer_norm13ln_fwd_kernelINS_13Kernel_traitsIf6__halffS2_fjLj7168ELj1ELj1ELj4ELj16ENS_18Kernel_traits_baseILj7168EfS2_fS2_fjLj128EEEEELb1ELb0ELb0ELb1EEEvNS_9FwdParamsE,"",@"SHT_CUDA_INFO"
	.sectionflags	@""
	.align	4


	//----- nvinfo : EIATTR_CUDA_API_VERSION
	.align		4
        /*0000*/ 	.byte	0x04, 0x37
        /*0002*/ 	.short	(.L_3270 - .L_3269)
.L_3269:
        /*0004*/ 	.word	0x00000082


	//----- nvinfo : EIATTR_SW2861232_WAR
	.align		4
.L_3270:
        /*0008*/ 	.byte	0x01, 0x35
	.zero		2


	//----- nvinfo : EIATTR_PARAM_CBANK
	.align		4
        /*000c*/ 	.byte	0x04, 0x0a
        /*000e*/ 	.short	(.L_3272 - .L_3271)
	.align		4
.L_3271:
        /*0010*/ 	.word	index@(.nv.constant0._ZN10layer_norm13ln_fwd_kernelINS_13Kernel_traitsIf6__halffS2_fjLj7168ELj1ELj1ELj4ELj16ENS_18Kernel_traits_baseILj7168EfS2_fS2_fjLj128EEEEELb1ELb0ELb0ELb1EEEvNS_9FwdParamsE)
        /*0014*/ 	.short	0x0160
        /*0016*/ 	.short	0x00e8


	//----- nvinfo : EIATTR_CBANK_PARAM_SIZE
	.align		4
.L_3272:
        /*0018*/ 	.byte	0x03, 0x19
        /*001a*/ 	.short	0x00e8


	//----- nvinfo : EIATTR_KPARAM_INFO
	.align		4
        /*001c*/ 	.byte	0x04, 0x17
        /*001e*/ 	.short	(.L_3274 - .L_3273)
.L_3273:
        /*0020*/ 	.word	0x00000000
        /*0024*/ 	.short	0x0000
        /*0026*/ 	.short	0x0000
        /*0028*/ 	.byte	0x00, 0xf0, 0xa1, 0x03


	//----- nvinfo : EIATTR_MAXREG_COUNT
	.align		4
.L_3274:
        /*002c*/ 	.byte	0x03, 0x1b
        /*002e*/ 	.short	0x00ff


	//----- nvinfo : EIATTR_NUM_BARRIERS
	.align		4
        /*0030*/ 	.byte	0x02, 0x4c
        /*0032*/ 	.byte	0x01
	.zero		1


	//----- nvinfo : EIATTR_MERCURY_ISA_VERSION
	.align		4
        /*0034*/ 	.byte	0x03, 0x5f
        /*0036*/ 	.short	0x0000


	//----- nvinfo : EIATTR_COOP_GROUP_MASK_REGIDS
	.align		4
        /*0038*/ 	.byte	0x04, 0x29
        /*003a*/ 	.short	(.L_3276 - .L_3275)


	//   ....[0]....
.L_3275:
        /*003c*/ 	.word	0xffffffff


	//   ....[1]....
        /*0040*/ 	.word	0xffffffff


	//   ....[2]....
        /*0044*/ 	.word	0xffffffff


	//   ....[3]....
        /*0048*/ 	.word	0xffffffff


	//   ....[4]....
        /*004c*/ 	.word	0xffffffff


	//   ....[5]....
        /*0050*/ 	.word	0xffffffff


	//   ....[6]....
        /*0054*/ 	.word	0xffffffff


	//   ....[7]....
        /*0058*/ 	.word	0xffffffff


	//   ....[8]....
        /*005c*/ 	.word	0xffffffff


	//   ....[9]....
        /*0060*/ 	.word	0xffffffff


	//   ....[10]....
        /*0064*/ 	.word	0xffffffff


	//   ....[11]....
        /*0068*/ 	.word	0xffffffff


	//   ....[12]....
        /*006c*/ 	.word	0xffffffff


	//   ....[13]....
        /*0070*/ 	.word	0xffffffff


	//   ....[14]....
        /*0074*/ 	.word	0xffffffff


	//   ....[15]....
        /*0078*/ 	.word	0xffffffff


	//   ....[16]....
        /*007c*/ 	.word	0xffffffff


	//   ....[17]....
        /*0080*/ 	.word	0xffffffff


	//   ....[18]....
        /*0084*/ 	.word	0xffffffff


	//   ....[19]....
        /*0088*/ 	.word	0xffffffff


	//   ....[20]....
        /*008c*/ 	.word	0xffffffff


	//   ....[21]....
        /*0090*/ 	.word	0xffffffff


	//   ....[22]....
        /*0094*/ 	.word	0xffffffff


	//   ....[23]....
        /*0098*/ 	.word	0xffffffff


	//   ....[24]....
        /*009c*/ 	.word	0xffffffff


	//   ....[25]....
        /*00a0*/ 	.word	0xffffffff


	//   ....[26]....
        /*00a4*/ 	.word	0xffffffff


	//   ....[27]....
        /*00a8*/ 	.word	0xffffffff


	//----- nvinfo : EIATTR_COOP_GROUP_INSTR_OFFSETS
	.align		4
.L_3276:
        /*00ac*/ 	.byte	0x04, 0x28
        /*00ae*/ 	.short	(.L_3278 - .L_3277)


	//   ....[0]....
.L_3277:
        /*00b0*/ 	.word	0x00014400


	//   ....[1]....
        /*00b4*/ 	.word	0x00014430


	//   ....[2]....
        /*00b8*/ 	.word	0x00014450


	//   ....[3]....
        /*00bc*/ 	.word	0x00014470


	//   ....[4]....
        /*00c0*/ 	.word	0x00014490


	//   ....[5]....
        /*00c4*/ 	.word	0x00014bc0


	//   ....[6]....
        /*00c8*/ 	.word	0x00014be0


	//   ....[7]....
        /*00cc*/ 	.word	0x00014c00


	//   ....[8]....
        /*00d0*/ 	.word	0x00014c20


	//   ....[9]....
        /*00d4*/ 	.word	0x00014c40


	//   ....[10]....
        /*00d8*/ 	.word	0x00014d40


	//   ....[11]....
        /*00dc*/ 	.word	0x00014d90


	//   ....[12]....
        /*00e0*/ 	.word	0x00014dd0


	//   ....[13]....
        /*00e4*/ 	.word	0x00014e50


	//   ....[14]....
        /*00e8*/ 	.word	0x00014e70


	//   ....[15]....
        /*00ec*/ 	.word	0x00014ee0


	//   ....[16]....
        /*00f0*/ 	.word	0x00014f50


	//   ....[17]....
        /*00f4*/ 	.word	0x00014f90


	//   ....[18]....
        /*00f8*/ 	.word	0x00015ea0


	//   ....[19]....
        /*00fc*/ 	.word	0x00015f10


	//   ....[20]....
        /*0100*/ 	.word	0x00015f70


	//   ....[21]....
        /*0104*/ 	.word	0x00015fd0


	//   ....[22]....
        /*0108*/ 	.word	0x00016030


	//   ....[23]....
        /*010c*/ 	.word	0x000167a0


	//   ....[24]....
        /*0110*/ 	.word	0x00016800


	//   ....[25]....
        /*0114*/ 	.word	0x00016860


	//   ....[26]....
        /*0118*/ 	.word	0x000168c0


	//   ....[27]....
        /*011c*/ 	.word	0x00016920


	//----- nvinfo : EIATTR_EXIT_INSTR_OFFSETS
	.align		4
.L_3278:
        /*0120*/ 	.byte	0x04, 0x1c
        /*0122*/ 	.short	(.L_3280 - .L_3279)


	//   ....[0]....
.L_3279:
        /*0124*/ 	.word	0x00000420


	//   ....[1]....
        /*0128*/ 	.word	0x00015e50


	//----- nvinfo : EIATTR_MAX_THREADS
	.align		4
.L_3280:
        /*012c*/ 	.byte	0x04, 0x05
        /*012e*/ 	.short	(.L_3282 - .L_3281)
.L_3281:
        /*0130*/ 	.word	0x00000080
        /*0134*/ 	.word	0x00000001
        /*0138*/ 	.word	0x00000001


	//----- nvinfo : EIATTR_CRS_STACK_SIZE
	.align		4
.L_3282:
        /*013c*/ 	.byte	0x04, 0x1e
        /*013e*/ 	.short	(.L_3284 - .L_3283)
.L_3283:
        /*0140*/ 	.word	0x00000000
.L_3284:


//--------------------- .nv.info._ZN10layer_norm13ln_fwd_kernelINS_13Kernel_traitsIf6__halffS2_fjLj7168ELj1ELj1ELj4ELj16ENS_18Kernel_traits_baseILj7168EfS2_fS2_fjLj128EEEEELb1ELb0ELb1ELb0EEEvNS_9FwdParamsE --------------------------
	.section	.nv.info._ZN10layer_norm13ln_fwd_kernelINS_13Kernel_traitsIf6__halffS2_fjLj7168ELj1ELj1ELj4ELj16ENS_18Kernel_traits_baseILj7168EfS2_fS2_fjLj128EEEEELb1ELb0ELb1ELb0EEEvNS_9FwdParamsE,"",@"SHT_CUDA_INFO"
	.sectionflags	@""
	.align	4


	//----- nvinfo : EIATTR_CUDA_API_VERSION
	.align		4
        /*0000*/ 	.byte	0x04, 0x37
        /*0002*/ 	.short	(.L_3286 - .L_3285)
.L_3285:
        /*0004*/ 	.word	0x00000082


	//----- nvinfo : EIATTR_SW2861232_WAR
	.align		4
.L_3286:
        /*0008*/ 	.byte	0x01, 0x35
	.zero		2


	//----- nvinfo : EIATTR_PARAM_CBANK
	.align		4
        /*000c*/ 	.byte	0x04, 0x0a
        /*000e*/ 	.short	(.L_3288 - .L_3287)
	.align		4
.L_3287:
        /*0010*/ 	.word	index@(.nv.constant0._ZN10layer_norm13ln_fwd_kernelINS_13Kernel_traitsIf6__halffS2_fjLj7168ELj1ELj1ELj4ELj16ENS_18Kernel_traits_baseILj7168EfS2_fS2_fjLj128EEEEELb1ELb0ELb1ELb0EEEvNS_9FwdParamsE)
        /*0014*/ 	.short	0x0160
        /*0016*/ 	.short	0x00e8


	//----- nvinfo : EIATTR_CBANK_PARAM_SIZE
	.align		4
.L_3288:
        /*0018*/ 	.byte	0x03, 0x19
        /*001a*/ 	.short	0x00e8


	//----- nvinfo : EIATTR_KPARAM_INFO
	.align		4
        /*001c*/ 	.byte	0x04, 0x17
        /*001e*/ 	.short	(.L_3290 - .L_3289)
.L_3289:
        /*0020*/ 	.word	0x00000000
        /*0024*/ 	.short	0x0000
        /*0026*/ 	.short	0x0000
        /*0028*/ 	.byte	0x00, 0xf0, 0xa1, 0x03


	//----- nvinfo : EIATTR_MAXREG_COUNT
	.align		4
.L_3290:
        /*002c*/ 	.byte	0x03, 0x1b
        /*002e*/ 	.short	0x00ff


	//----- nvinfo : EIATTR_NUM_BARRIERS
	.align		4
        /*0030*/ 	.byte	0x02, 0x4c
        /*0032*/ 	.byte	0x01
	.zero		1


	//----- nvinfo : EIATTR_MERCURY_ISA_VERSION
	.align		4
        /*0034*/ 	.byte	0x03, 0x5f
        /*0036*/ 	.short	0x0000


	//----- nvinfo : EIATTR_COOP_GROUP_MASK_REGIDS
	.align		4
        /*0038*/ 	.byte	0x04, 0x29
        /*003a*/ 	.short	(.L_3292 - .L_3291)


	//   ....[0]....
.L_3291:
        /*003c*/ 	.word	0xffffffff


	//   ....[1]....
        /*0040*/ 	.word	0xffffffff


	//   ....[2]....
        /*0044*/ 	.word	0xffffffff


	//   ....[3]....
        /*0048*/ 	.word	0xffffffff


	//   ....[4]....
        /*004c*/ 	.word	0xffffffff


	//   ....[5]....
        /*0050*/ 	.word	0xffffffff


	//   ....[6]....
        /*0054*/ 	.word	0xffffffff


	//   ....[7]....
        /*0058*/ 	.word	0xffffffff


	//   ....[8]....
        /*005c*/ 	.word	0xffffffff


	//   ....[9]....
        /*0060*/ 	.word	0xffffffff


	//   ....[10]....
        /*0064*/ 	.word	0xffffffff


	//   ....[11]....
        /*0068*/ 	.word	0xffffffff


	//   ....[12]....
        /*006c*/ 	.word	0xffffffff


	//   ....[13]....
        /*0070*/ 	.word	0xffffffff


	//   ....[14]....
        /*0074*/ 	.word	0xffffffff


	//   ....[15]....
        /*0078*/ 	.word	0xffffffff


	//   ....[16]....
        /*007c*/ 	.word	0xffffffff


	//   ....[17]....
        /*0080*/ 	.word	0xffffffff


	//   ....[18]....
        /*0084*/ 	.word	0xffffffff


	//   ....[19]....
        /*0088*/ 	.word	0xffffffff


	//   ....[20]....
        /*008c*/ 	.word	0xffffffff


	//   ....[21]....
        /*0090*/ 	.word	0xffffffff


	//   ....[22]....
        /*0094*/ 	.word	0xffffffff


	//   ....[23]....
        /*0098*/ 	.word	0xffffffff


	//   ....[24]....
        /*009c*/ 	.word	0xffffffff


	//   ....[25]....
        /*00a0*/ 	.word	0xffffffff


	//   ....[26]....
        /*00a4*/ 	.word	0xffffffff


	//   ....[27]....
        /*00a8*/ 	.word	0xffffffff


	//----- nvinfo : EIATTR_COOP_GROUP_INSTR_OFFSETS
	.align		4
.L_3292:
        /*00ac*/ 	.byte	0x04, 0x28
        /*00ae*/ 	.short	(.L_3294 - .L_3293)


	//   ....[0]....
.L_3293:
        /*00b0*/ 	.word	0x00016b70


	//   ....[1]....
        /*00b4*/ 	.word	0x00016ba0


	//   ....[2]....
        /*00b8*/ 	.word	0x00016bc0


	//   ....[3]....
        /*00bc*/ 	.word	0x00016be0


	//   ....[4]....
        /*00c0*/ 	.word	0x00016c00


	//   ....[5]....
        /*00c4*/ 	.word	0x00017340


	//   ....[6]....
        /*00c8*/ 	.word	0x00017360


	//   ....[7]....
        /*00cc*/ 	.word	0x00017380


	//   ....[8]....
        /*00d0*/ 	.word	0x000173a0


	//   ....[9]....
        /*00d4*/ 	.word	0x000173c0


	//   ....[10]....
        /*00d8*/ 	.word	0x00017530


	//   ....[11]....
        /*00dc*/ 	.word	0x00017550


	//   ....[12]....
        /*00e0*/ 	.word	0x00017560


	//   ....[13]....
        /*00e4*/ 	.word	0x00017590


	//   ....[14]....
        /*00e8*/ 	.word	0x00017680


	//   ....[15]....
        /*00ec*/ 	.word	0x00017690


	//   ....[16]....
        /*00f0*/ 	.word	0x00017730


	//   ....[17]....
        /*00f4*/ 	.word	0x00017760


	//   ....[18]....
        /*00f8*/ 	.word	0x000188b0


	//   ....[19]....
        /*00fc*/ 	.word	0x00018930


	//   ....[20]....
        /*0100*/ 	.word	0x00018990


	//   ....[21]....
        /*0104*/ 	.word	0x000189f0


	//   ....[22]....
        /*0108*/ 	.word	0x00018a50


	//   ....[23]....
        /*010c*/ 	.word	0x000191d0


	//   ....[24]....
        /*0110*/ 	.word	0x00019230


	//   ....[25]....
        /*0114*/ 	.word	0x00019290


	//   ....[26]....
        /*0118*/ 	.word	0x000192f0


	//   ....[27]....
        /*011c*/ 	.word	0x00019360


	//----- nvinfo : EIATTR_EXIT_INSTR_OFFSETS
	.align		4
.L_3294:
        /*0120*/ 	.byte	0x04, 0x1c
        /*0122*/ 	.short	(.L_3296 - .L_3295)


	//   ....[0]....
.L_3295:
        /*0124*/ 	.word	0x00000e40


	//   ....[1]....
        /*0128*/ 	.word	0x00018860


	//----- nvinfo : EIATTR_MAX_THREADS
	.align		4
.L_3296:
        /*012c*/ 	.byte	0x04, 0x05
        /*012e*/ 	.short	(.L_3298 - .L_3297)
.L_3297:
        /*0130*/ 	.word	0x00000080
        /*0134*/ 	.word	0x00000001
        /*0138*/ 	.word	0x00000001


	//----- nvinfo : EIATTR_CRS_STACK_SIZE
	.align		4
.L_3298:
        /*013c*/ 	.byte	0x04, 0x1e
        /*013e*/ 	.short	(.L_3300 - .L_3299)
.L_3299:
        /*0140*/ 	.word	0x00000000
.L_3300:


//--------------------- .nv.info._ZN10layer_norm13ln_fwd_kernelINS_13Kernel_traitsIf6__halffS2_fjLj7168ELj1ELj1ELj4ELj16ENS_18Kernel_traits_baseILj7168EfS2_fS2_fjLj128EEEEELb1ELb0ELb1ELb1EEEvNS_9FwdParamsE --------------------------
	.section	.nv.info._ZN10layer_norm13ln_fwd_kernelINS_13Kernel_traitsIf6__halffS2_fjLj7168ELj1ELj1ELj4ELj16ENS_18Kernel_traits_baseILj7168EfS2_fS2_fjLj128EEEEELb1ELb0ELb1ELb1EEEvNS_9FwdParamsE,"",@"SHT_CUDA_INFO"
	.sectionflags	@""
	.align	4


	//----- nvinfo : EIATTR_CUDA_API_VERSION
	.align		4
        /*0000*/ 	.byte	0x04, 0x37
        /*0002*/ 	.short	(.L_3302 - .L_3301)
.L_3301:
        /*0004*/ 	.word	0x00000082


	//----- nvinfo : EIATTR_SW2861232_WAR
	.align		4
.L_3302:
        /*0008*/ 	.byte	0x01, 0x35
	.zero		2


	//----- nvinfo : EIATTR_PARAM_CBANK
	.align		4
        /*000c*/ 	.byte	0x04, 0x0a
        /*000e*/ 	.short	(.L_3304 - .L_3303)
	.align		4
.L_3303:
        /*0010*/ 	.word	index@(.nv.constant0._ZN10layer_norm13ln_fwd_kernelINS_13Kernel_traitsIf6__halffS2_fjLj7168ELj1ELj1ELj4ELj16ENS_18Kernel_traits_baseILj7168EfS2_fS2_fjLj128EEEEELb1ELb0ELb1ELb1EEEvNS_9FwdParamsE)
        /*0014*/ 	.short	0x0160
        /*0016*/ 	.short	0x00e8


	//----- nvinfo : EIATTR_CBANK_PARAM_SIZE
	.align		4
.L_3304:
        /*0018*/ 	.byte	0x03, 0x19
        /*001a*/ 	.short	0x00e8


	//----- nvinfo : EIATTR_KPARAM_INFO
	.align		4
        /*001c*/ 	.byte	0x04, 0x17
        /*001e*/ 	.short	(.L_3306 - .L_3305)
.L_3305:
        /*0020*/ 	.word	0x00000000
        /*0024*/ 	.short	0x0000
        /*0026*/ 	.short	0x0000
        /*0028*/ 	.byte	0x00, 0xf0, 0xa1, 0x03


	//----- nvinfo : EIATTR_MAXREG_COUNT
	.align		4
.L_3306:
        /*002c*/ 	.byte	0x03, 0x1b
        /*002e*/ 	.short	0x00ff


	//----- nvinfo : EIATTR_NUM_BARRIERS
	.align		4
        /*0030*/ 	.byte	0x02, 0x4c
        /*0032*/ 	.byte	0x01
	.zero		1


	//----- nvinfo : EIATTR_MERCURY_ISA_VERSION
	.align		4
        /*0034*/ 	.byte	0x03, 0x5f
        /*0036*/ 	.short	0x0000


	//----- nvinfo : EIATTR_COOP_GROUP_MASK_REGIDS
	.align		4
        /*0038*/ 	.byte	0x04, 0x29
        /*003a*/ 	.short	(.L_3308 - .L_3307)


	//   ....[0]....
.L_3307:
        /*003c*/ 	.word	0xffffffff


	//   ....[1]....
        /*0040*/ 	.word	0xffffffff


	//   ....[2]....
        /*0044*/ 	.word	0xffffffff


	//   ....[3]....
        /*0048*/ 	.word	0xffffffff


	//   ....[4]....
        /*004c*/ 	.word	0xffffffff


	//   ....[5]....
        /*0050*/ 	.word	0xffffffff


	//   ....[6]....
        /*0054*/ 	.word	0xffffffff


	//   ....[7]....
        /*0058*/ 	.word	0xffffffff


	//   ....[8]....
        /*005c*/ 	.word	0xffffffff


	//   ....[9]....
        /*0060*/ 	.word	0xffffffff


	//   ....[10]....
        /*0064*/ 	.word	0xffffffff


	//   ....[11]....
        /*0068*/ 	.word	0xffffffff


	//   ....[12]....
        /*006c*/ 	.word	0xffffffff


	//   ....[13]....
        /*0070*/ 	.word	0xffffffff


	//   ....[14]....
        /*0074*/ 	.word	0xffffffff


	//   ....[15]....
        /*0078*/ 	.word	0xffffffff


	//   ....[16]....
        /*007c*/ 	.word	0xffffffff


	//   ....[17]....
        /*0080*/ 	.word	0xffffffff


	//   ....[18]....
        /*0084*/ 	.word	0xffffffff


	//   ....[19]....
        /*0088*/ 	.word	0xffffffff


	//   ....[20]....
        /*008c*/ 	.word	0xffffffff


	//   ....[21]....
        /*0090*/ 	.word	0xffffffff


	//   ....[22]....
        /*0094*/ 	.word	0xffffffff


	//   ....[23]....
        /*0098*/ 	.word	0xffffffff


	//   ....[24]....
        /*009c*/ 	.word	0xffffffff


	//   ....[25]....
        /*00a0*/ 	.word	0xffffffff


	//   ....[26]....
        /*00a4*/ 	.word	0xffffffff


	//   ....[27]....
        /*00a8*/ 	.word	0xffffffff


	//----- nvinfo : EIATTR_COOP_GROUP_INSTR_OFFSETS
	.align		4
.L_3308:
        /*00ac*/ 	.byte	0x04, 0x28
        /*00ae*/ 	.short	(.L_3310 - .L_3309)


	//   ....[0]....
.L_3309:
        /*00b0*/ 	.word	0x00016340


	//   ....[1]....
        /*00b4*/ 	.word	0x00016370


	//   ....[2]....
        /*00b8*/ 	.word	0x00016390


	//   ....[3]....
        /*00bc*/ 	.word	0x000163b0


	//   ....[4]....
        /*00c0*/ 	.word	0x000163d0


	//   ....[5]....
        /*00c4*/ 	.word	0x00016b00


	//   ....[6]....
        /*00c8*/ 	.word	0x00016b20


	//   ....[7]....
        /*00cc*/ 	.word	0x00016b40


	//   ....[8]....
        /*00d0*/ 	.word	0x00016b60


	//   ....[9]....
        /*00d4*/ 	.word	0x00016b80


	//   ....[10]....
        /*00d8*/ 	.word	0x00016c90


	//   ....[11]....
        /*00dc*/ 	.word	0x00016cf0


	//   ....[12]....
        /*00e0*/ 	.word	0x00016d20


	//   ....[13]....
        /*00e4*/ 	.word	0x00016d30


	//   ....[14]....
        /*00e8*/ 	.word	0x00016dd0


	//   ....[15]....
        /*00ec*/ 	.word	0x00016e10


	//   ....[16]....
        /*00f0*/ 	.word	0x00016eb0


	//   ....[17]....
        /*00f4*/ 	.word	0x00016ef0


	//   ....[18]....
        /*00f8*/ 	.word	0x00017e70


	//   ....[19]....
        /*00fc*/ 	.word	0x00017ee0


	//   ....[20]....
        /*0100*/ 	.word	0x00017f40


	//   ....[21]....
        /*0104*/ 	.word	0x00017fa0


	//   ....[22]....
        /*0108*/ 	.word	0x00018000


	//   ....[23]....
        /*010c*/ 	.word	0x00018770


	//   ....[24]....
        /*0110*/ 	.word	0x000187d0


	//   ....[25]....
        /*0114*/ 	.word	0x00018830


	//   ....[26]....
        /*0118*/ 	.word	0x00018890


	//   ....[27]....
        /*011c*/ 	.word	0x000188f0


	//----- nvinfo : EIATTR_EXIT_INSTR_OFFSETS
	.align		4
.L_3310:
        /*0120*/ 	.byte	0x04, 0x1c
        /*0122*/ 	.short	(.L_3312 - .L_3311)


	//   ....[0]....
.L_3311:
        /*0124*/ 	.word	0x000007e0


	//   ....[1]....
        /*0128*/ 	.word	0x00017e20


	//----- nvinfo : EIATTR_MAX_THREADS
	.align		4
.L_3312:
        /*012c*/ 	.byte	0x04, 0x05
        /*012e*/ 	.short	(.L_3314 - .L_3313)
.L_3313:
        /*0130*/ 	.word	0x00000080
        /*0134*/ 	.word	0x00000001
        /*0138*/ 	.word	0x00000001


	//----- nvinfo : EIATTR_CRS_STACK_SIZE
	.align		4
.L_3314:
        /*013c*/ 	.byte	0x04, 0x1e
        /*013e*/ 	.short	(.L_3316 - .L_3315)
.L_3315:
        /*0140*/ 	.word	0x00000000
.L_3316:


//--------------------- .nv.info._ZN10layer_norm13ln_fwd_kernelINS_13Kernel_traitsIf6__halffS2_fjLj7168ELj1ELj1ELj4ELj16ENS_18Kernel_traits_baseILj7168EfS2_fS2_fjLj128EEEEELb1ELb1ELb0ELb0EEEvNS_9FwdParamsE --------------------------
	.section	.nv.info._ZN10layer_norm13ln_fwd_kernelINS_13Kernel_traitsIf6__halffS2_fjLj7168ELj1ELj1ELj4ELj16ENS_18Kernel_traits_baseILj7168EfS2_fS2_fjLj128EEEEELb1ELb1ELb0ELb0EEEvNS_9FwdParamsE,"",@"SHT_CUDA_INFO"
	.sectionflags	@""
	.align	4


	//----- nvinfo : EIATTR_CUDA_API_VERSION
	.align		4
        /*0000*/ 	.byte	0x04, 0x37
        /*0002*/ 	.short	(.L_3318 - .L_3317)
.L_3317:
        /*0004*/ 	.word	0x00000082


	//----- nvinfo : EIATTR_SW2861232_WAR
	.align		4
.L_3318:
        /*0008*/ 	.byte	0x01, 0x35
	.zero		2


	//----- nvinfo : EIATTR_PARAM_CBANK
	.align		4
        /*000c*/ 	.byte	0x04, 0x0a
        /*000e*/ 	.short	(.L_3320 - .L_3319)
	.align		4
.L_3319:
        /*0010*/ 	.word	index@(.nv.constant0._ZN10layer_norm13ln_fwd_kernelINS_13Kernel_traitsIf6__halffS2_fjLj7168ELj1ELj1ELj4ELj16ENS_18Kernel_traits_baseILj7168EfS2_fS2_fjLj128EEEEELb1ELb1ELb0ELb0EEEvNS_9FwdParamsE)
        /*0014*/ 	.short	0x0160
        /*0016*/ 	.short	0x00e8


	//----- nvinfo : EIATTR_CBANK_PARAM_SIZE
	.align		4
.L_3320:
        /*0018*/ 	.byte	0x03, 0x19
        /*001a*/ 	.short	0x00e8


	//----- nvinfo : EIATTR_KPARAM_INFO
	.align		4
        /*001c*/ 	.byte	0x04, 0x17
        /*001e*/ 	.short	(.L_3322 - .L_3321)
.L_3321:
        /*0020*/ 	.word	0x00000000
        /*0024*/ 	.short	0x0000
        /*0026*/ 	.short	0x0000
        /*0028*/ 	.byte	0x00, 0xf0, 0xa1, 0x03


	//----- nvinfo : EIATTR_MAXREG_COUNT
	.align		4
.L_3322:
        /*002c*/ 	.byte	0x03, 0x1b
        /*002e*/ 	.short	0x00ff


	//----- nvinfo : EIATTR_NUM_BARRIERS
	.align		4
        /*0030*/ 	.byte	0x02, 0x4c
        /*0032*/ 	.byte	0x01
	.zero		1


	//----- nvinfo : EIATTR_ANNOTATIONS
	.align		4
        /*0034*/ 	.byte	0x04, 0x55
        /*0036*/ 	.short	(.L_3324 - .L_3323)


	//   ....[0]....
.L_3323:
        /*0038*/ 	.word	0x00000001
        /*003c*/ 	.byte	0xb0, 0x06, 0x00, 0x00, 0x01, 0x00, 0x00, 0x00, 0xc0, 0x06, 0x00, 0x00, 0x01, 0x00, 0x00, 0x00
        /*004c*/ 	.byte	0x40, 0x12, 0x00, 0x00, 0x01, 0x00, 0x00, 0x00, 0x60, 0x58, 0x01, 0x00, 0x01, 0x00, 0x00, 0x00
        /*005c*/ 	.byte	0x50, 0x5c, 0x01, 0x00, 0x01, 0x00, 0x00, 0x00, 0x60, 0x5c, 0x01, 0x00, 0x01, 0x00, 0x00, 0x00
        /*006c*/ 	.byte	0x70, 0x5c, 0x01, 0x00, 0x01, 0x00, 0x00, 0x00, 0x80, 0x5c, 0x01, 0x00


	//----- nvinfo : EIATTR_MERCURY_ISA_VERSION
	.align		4
.L_3324:
        /*0078*/ 	.byte	0x03, 0x5f
        /*007a*/ 	.short	0x0000


	//----- nvinfo : EIATTR_COOP_GROUP_MASK_REGIDS
	.align		4
        /*007c*/ 	.byte	0x04, 0x29
        /*007e*/ 	.short	(.L_3326 - .L_3325)


	//   ....[0]....
.L_3325:
        /*0080*/ 	.word	0xffffffff


	//   ....[1]....
        /*0084*/ 	.word	0xffffffff


	//   ....[2]....
        /*0088*/ 	.word	0xffffffff


	//   ....[3]....
        /*008c*/ 	.word	0xffffffff


	//   ....[4]....
        /*0090*/ 	.word	0xffffffff


	//   ....[5]....
        /*0094*/ 	.word	0xffffffff


	//   ....[6]....
        /*0098*/ 	.word	0xffffffff


	//   ....[7]....
        /*009c*/ 	.word	0xffffffff


	//   ....[8]....
        /*00a0*/ 	.word	0xffffffff


	//   ....[9]....
        /*00a4*/ 	.word	0xffffffff


	//   ....[10]....
        /*00a8*/ 	.word	0xffffffff


	//   ....[11]....
        /*00ac*/ 	.word	0xffffffff


	//   ....[12]....
        /*00b0*/ 	.word	0xffffffff


	//   ....[13]....
        /*00b4*/ 	.word	0xffffffff


	//   ....[14]....
        /*00b8*/ 	.word	0xffffffff


	//   ....[15]....
        /*00bc*/ 	.word	0xffffffff


	//   ....[16]....
        /*00c0*/ 	.word	0xffffffff


	//   ....[17]....
        /*00c4*/ 	.word	0xffffffff


	//   ....[18]....
        /*00c8*/ 	.word	0xffffffff


	//   ....[19]....
        /*00cc*/ 	.word	0xffffffff


	//   ....[20]....
        /*00d0*/ 	.word	0xffffffff


	//   ....[21]....
        /*00d4*/ 	.word	0xffffffff


	//   ....[22]....
        /*00d8*/ 	.word	0xffffffff


	//   ....[23]....
        /*00dc*/ 	.word	0xffffffff


	//   ....[24]....
        /*00e0*/ 	.word	0xffffffff


	//   ....[25]....
        /*00e4*/ 	.word	0xffffffff


	//   ....[26]....
        /*00e8*/ 	.word	0xffffffff


	//   ....[27]....
        /*00ec*/ 	.word	0xffffffff


	//----- nvinfo : EIATTR_COOP_GROUP_INSTR_OFFSETS
	.align		4
.L_3326:
        /*00f0*/ 	.byte	0x04, 0x28
        /*00f2*/ 	.short	(.L_3328 - .L_3327)


	//   ....[0]....
.L_3327:
        /*00f4*/ 	.word	0x00014f60


	//   ....[1]....
        /*00f8*/ 	.word	0x00014f90


	//   ....[2]....
        /*00fc*/ 	.word	0x00014fc0


	//   ....[3]....
        /*0100*/ 	.word	0x00014fe0


	//   ....[4]....
        /*0104*/ 	.word	0x00015000


	//   ....[5]....
        /*0108*/ 	.word	0x00015740


	//   ....[6]....
        /*010c*/ 	.word	0x00015760


	//   ....[7]....
        /*0110*/ 	.word	0x00015780


	//   ....[8]....
        /*0114*/ 	.word	0x000157a0


	//   ....[9]....
        /*0118*/ 	.word	0x000157c0


	//   ....[10]....
        /*011c*/ 	.word	0x000158f0


	//   ....[11]....
        /*0120*/ 	.word	0x00015940


	//   ....[12]....
        /*0124*/ 	.word	0x000159c0


	//   ....[13]....
        /*0128*/ 	.word	0x00015a10


	//   ....[14]....
        /*012c*/ 	.word	0x00015a30


	//   ....[15]....
        /*0130*/ 	.word	0x00015ad0


	//   ....[16]....
        /*0134*/ 	.word	0x00015b40


	//   ....[17]....
        /*0138*/ 	.word	0x00015b50


	//   ....[18]....
        /*013c*/ 	.word	0x00016cd0


	//   ....[19]....
        /*0140*/ 	.word	0x00016d40


	//   ....[20]....
        /*0144*/ 	.word	0x00016db0


	//   ....[21]....
        /*0148*/ 	.word	0x00016e20


	//   ....[22]....
        /*014c*/ 	.word	0x00016e90


	//   ....[23]....
        /*0150*/ 	.word	0x00017620


	//   ....[24]....
        /*0154*/ 	.word	0x00017680


	//   ....[25]....
        /*0158*/ 	.word	0x000176e0


	//   ....[26]....
        /*015c*/ 	.word	0x00017740


	//   ....[27]....
        /*0160*/ 	.word	0x000177a0


	//----- nvinfo : EIATTR_EXIT_INSTR_OFFSETS
	.align		4
.L_3328:
        /*0164*/ 	.byte	0x04, 0x1c
        /*0166*/ 	.short	(.L_3330 - .L_3329)


	//   ....[0]....
.L_3329:
        /*0168*/ 	.word	0x00001050


	//   ....[1]....
        /*016c*/ 	.word	0x00016c70


	//----- nvinfo : EIATTR_MAX_THREADS
	.align		4
.L_3330:
        /*0170*/ 	.byte	0x04, 0x05
        /*0172*/ 	.short	(.L_3332 - .L_3331)
.L_3331:
        /*0174*/ 	.word	0x00000080
        /*0178*/ 	.word	0x00000001
        /*017c*/ 	.word	0x00000001


	//----- nvinfo : EIATTR_CRS_STACK_SIZE
	.align		4
.L_3332:
        /*0180*/ 	.byte	0x04, 0x1e
        /*0182*/ 	.short	(.L_3334 - .L_3333)
.L_3333:
        /*0184*/ 	.word	0x00000000
.L_3334:


//--------------------- .nv.info._ZN10layer_norm13ln_fwd_kernelINS_13Kernel_traitsIf6__halffS2_fjLj7168ELj1ELj1ELj4ELj16ENS_18Kernel_traits_baseILj7168EfS2_fS2_fjLj128EEEEELb1ELb1ELb0ELb1EEEvNS_9FwdParamsE --------------------------
	.section	.nv.info._ZN10layer_norm13ln_fwd_kernelINS_13Kernel_traitsIf6__halffS2_fjLj7168ELj1ELj1ELj4ELj16ENS_18Kernel_traits_baseILj7168EfS2_fS2_fjLj128EEEEELb1ELb1ELb0ELb1EEEvNS_9FwdParamsE,"",@"SHT_CUDA_INFO"
	.sectionflags	@""
	.align	4


	//----- nvinfo : EIATTR_CUDA_API_VERSION
	.align		4
        /*0000*/ 	.byte	0x04, 0x37
        /*0002*/ 	.short	(.L_3336 - .L_3335)
.L_3335:
        /*0004*/ 	.word	0x00000082


	//----- nvinfo : EIATTR_SW2861232_WAR
	.align		4
.L_3336:
        /*0008*/ 	.byte	0x01, 0x35
	.zero		2


	//----- nvinfo : EIATTR_PARAM_CBANK
	.align		4
        /*000c*/ 	.byte	0x04, 0x0a
        /*000e*/ 	.short	(.L_3338 - .L_3337)
	.align		4
.L_3337:
        /*0010*/ 	.word	index@(.nv.constant0._ZN10layer_norm13ln_fwd_kernelINS_13Kernel_traitsIf6__halffS2_fjLj7168ELj1ELj1ELj4ELj16ENS_18Kernel_traits_baseILj7168EfS2_fS2_fjLj128EEEEELb1ELb1ELb0ELb1EEEvNS_9FwdParamsE)
        /*0014*/ 	.short	0x0160
        /*0016*/ 	.short	0x00e8


	//----- nvinfo : EIATTR_CBANK_PARAM_SIZE
	.align		4
.L_3338:
        /*0018*/ 	.byte	0x03, 0x19
        /*001a*/ 	.short	0x00e8


	//----- nvinfo : EIATTR_KPARAM_INFO
	.align		4
        /*001c*/ 	.byte	0x04, 0x17
        /*001e*/ 	.short	(.L_3340 - .L_3339)
.L_3339:
        /*0020*/ 	.word	0x00000000
        /*0024*/ 	.short	0x0000
        /*0026*/ 	.short	0x0000
        /*0028*/ 	.byte	0x00, 0xf0, 0xa1, 0x03


	//----- nvinfo : EIATTR_MAXREG_COUNT
	.align		4
.L_3340:
        /*002c*/ 	.byte	0x03, 0x1b
        /*002e*/ 	.short	0x00ff


	//----- nvinfo : EIATTR_NUM_BARRIERS
	.align		4
        /*0030*/ 	.byte	0x02, 0x4c
        /*0032*/ 	.byte	0x01
	.zero		1


	//----- nvinfo : EIATTR_ANNOTATIONS
	.align		4
        /*0034*/ 	.byte	0x04, 0x55
        /*0036*/ 	.short	(.L_3342 - .L_3341)


	//   ....[0]....
.L_3341:
        /*0038*/ 	.word	0x00000001
        /*003c*/ 	.byte	0xf0, 0x0a, 0x00, 0x00, 0x01, 0x00, 0x00, 0x00, 0x00, 0x0b, 0x00, 0x00, 0x01, 0x00, 0x00, 0x00
        /*004c*/ 	.byte	0x70, 0x4e, 0x01, 0x00, 0x01, 0x00, 0x00, 0x00, 0xa0, 0x4e, 0x01, 0x00, 0x01, 0x00, 0x00, 0x00
        /*005c*/ 	.byte	0xf0, 0x50, 0x01, 0x00, 0x01, 0x00, 0x00, 0x00, 0x60, 0x51, 0x01, 0x00


	//----- nvinfo : EIATTR_MERCURY_ISA_VERSION
	.align		4
.L_3342:
        /*0068*/ 	.byte	0x03, 0x5f
        /*006a*/ 	.short	0x0000


	//----- nvinfo : EIATTR_COOP_GROUP_MASK_REGIDS
	.align		4
        /*006c*/ 	.byte	0x04, 0x29
        /*006e*/ 	.short	(.L_3344 - .L_3343)


	//   ....[0]....
.L_3343:
        /*0070*/ 	.word	0xffffffff


	//   ....[1]....
        /*0074*/ 	.word	0xffffffff


	//   ....[2]....
        /*0078*/ 	.word	0xffffffff


	//   ....[3]....
        /*007c*/ 	.word	0xffffffff


	//   ....[4]....
        /*0080*/ 	.word	0xffffffff


	//   ....[5]....
        /*0084*/ 	.word	0xffffffff


	//   ....[6]....
        /*0088*/ 	.word	0xffffffff


	//   ....[7]....
        /*008c*/ 	.word	0xffffffff


	//   ....[8]....
        /*0090*/ 	.word	0xffffffff


	//   ....[9]....
        /*0094*/ 	.word	0xffffffff


	//   ....[10]....
        /*0098*/ 	.word	0xffffffff


	//   ....[11]....
        /*009c*/ 	.word	0xffffffff


	//   ....[12]....
        /*00a0*/ 	.word	0xffffffff


	//   ....[13]....
        /*00a4*/ 	.word	0xffffffff


	//   ....[14]....
        /*00a8*/ 	.word	0xffffffff


	//   ....[15]....
        /*00ac*/ 	.word	0xffffffff


	//   ....[16]....
        /*00b0*/ 	.word	0xffffffff


	//   ....[17]....
        /*00b4*/ 	.word	0xffffffff


	//   ....[18]....
        /*00b8*/ 	.word	0xffffffff


	//   ....[19]....
        /*00bc*/ 	.word	0xffffffff


	//   ....[20]....
        /*00c0*/ 	.word	0xffffffff


	//   ....[21]....
        /*00c4*/ 	.word	0xffffffff


	//   ....[22]....
        /*00c8*/ 	.word	0xffffffff


	//   ....[23]....
        /*00cc*/ 	.word	0xffffffff


	//   ....[24]....
        /*00d0*/ 	.word	0xffffffff


	//   ....[25]....
        /*00d4*/ 	.word	0xffffffff


	//   ....[26]....
        /*00d8*/ 	.word	0xffffffff


	//   ....[27]....
        /*00dc*/ 	.word	0xffffffff


	//----- nvinfo : EIATTR_COOP_GROUP_INSTR_OFFSETS
	.align		4
.L_3344:
        /*00e0*/ 	.byte	0x04, 0x28
        /*00e2*/ 	.short	(.L_3346 - .L_3345)


	//   ....[0]....
.L_3345:
        /*00e4*/ 	.word	0x00014600


	//   ....[1]....
        /*00e8*/ 	.word	0x00014630


	//   ....[2]....
        /*00ec*/ 	.word	0x00014650


	//   ....[3]....
        /*00f0*/ 	.word	0x00014670


	//   ....[4]....
        /*00f4*/ 	.word	0x00014690


	//   ....[5]....
        /*00f8*/ 	.word	0x00014dc0


	//   ....[6]....
        /*00fc*/ 	.word	0x00014de0


	//   ....[7]....
        /*0100*/ 	.word	0x00014e00


	//   ....[8]....
        /*0104*/ 	.word	0x00014e20


	//   ....[9]....
        /*0108*/ 	.word	0x00014e40


	//   ....[10]....
        /*010c*/ 	.word	0x00014f90


	//   ....[11]....
        /*0110*/ 	.word	0x00014fb0


	//   ....[12]....
        /*0114*/ 	.word	0x00014fc0


	//   ....[13]....
        /*0118*/ 	.word	0x00015080


	//   ....[14]....
        /*011c*/ 	.word	0x000150b0


	//   ....[15]....
        /*0120*/ 	.word	0x00015180


	//   ....[16]....
        /*0124*/ 	.word	0x000151c0


	//   ....[17]....
        /*0128*/ 	.word	0x000151e0


	//   ....[18]....
        /*012c*/ 	.word	0x00016120


	//   ....[19]....
        /*0130*/ 	.word	0x00016190


	//   ....[20]....
        /*0134*/ 	.word	0x00016200


	//   ....[21]....
        /*0138*/ 	.word	0x00016270


	//   ....[22]....
        /*013c*/ 	.word	0x000162e0


	//   ....[23]....
        /*0140*/ 	.word	0x00016a50


	//   ....[24]....
        /*0144*/ 	.word	0x00016ab0


	//   ....[25]....
        /*0148*/ 	.word	0x00016b10


	//   ....[26]....
        /*014c*/ 	.word	0x00016b70


	//   ....[27]....
        /*0150*/ 	.word	0x00016bd0


	//----- nvinfo : EIATTR_EXIT_INSTR_OFFSETS
	.align		4
.L_3346:
        /*0154*/ 	.byte	0x04, 0x1c
        /*0156*/ 	.short	(.L_3348 - .L_3347)


	//   ....[0]....
.L_3347:
        /*0158*/ 	.word	0x00000820


	//   ....[1]....
        /*015c*/ 	.word	0x000160c0


	//----- nvinfo : EIATTR_MAX_THREADS
	.align		4
.L_3348:
        /*0160*/ 	.byte	0x04, 0x05
        /*0162*/ 	.short	(.L_3350 - .L_3349)
.L_3349:
        /*0164*/ 	.word	0x00000080
        /*0168*/ 	.word	0x00000001
        /*016c*/ 	.word	0x00000001


	//----- nvinfo : EIATTR_CRS_STACK_SIZE
	.align		4
.L_3350:
        /*0170*/ 	.byte	0x04, 0x1e
        /*0172*/ 	.short	(.L_3352 - .L_3351)
.L_3351:
        /*0174*/ 	.word	0x00000000
.L_3352:


//--------------------- .nv.info._ZN10layer_norm13ln_fwd_kernelINS_13Kernel_traitsIf6__halffS2_fjLj7168ELj1ELj1ELj4ELj16ENS_18Kernel_traits_baseILj7168EfS2_fS2_fjLj128EEEEELb1ELb1ELb1ELb0EEEvNS_9FwdParamsE --------------------------
	.section	.nv.info._ZN10layer_norm13ln_fwd_kernelINS_13Kernel_traitsIf6__halffS2_fjLj7168ELj1ELj1ELj4ELj16ENS_18Kernel_traits_baseILj7168EfS2_fS2_fjLj128EEEEELb1ELb1ELb1ELb0EEEvNS_9FwdParamsE,"",@"SHT_CUDA_INFO"
	.sectionflags	@""
	.align	4


	//----- nvinfo : EIATTR_CUDA_API_VERSION
	.align		4
        /*0000*/ 	.byte	0x04, 0x37
        /*0002*/ 	.short	(.L_3354 - .L_3353)
.L_3353:
        /*0004*/ 	.word	0x00000082


	//----- nvinfo : EIATTR_SW2861232_WAR
	.align		4
.L_3354:
        /*0008*/ 	.byte	0x01, 0x35
	.zero		2


	//----- nvinfo : EIATTR_PARAM_CBANK
	.align		4
        /*000c*/ 	.byte	0x04, 0x0a
        /*000e*/ 	.short	(.L_3356 - .L_3355)
	.align		4
.L_3355:
        /*0010*/ 	.word	index@(.nv.constant0._ZN10layer_norm13ln_fwd_kernelINS_13Kernel_traitsIf6__halffS2_fjLj7168ELj1ELj1ELj4ELj16ENS_18Kernel_traits_baseILj7168EfS2_fS2_fjLj128EEEEELb1ELb1ELb1ELb0EEEvNS_9FwdParamsE)
        /*0014*/ 	.short	0x0160
        /*0016*/ 	.short	0x00e8


	//----- nvinfo : EIATTR_CBANK_PARAM_SIZE
	.align		4
.L_3356:
        /*0018*/ 	.byte	0x03, 0x19
        /*001a*/ 	.short	0x00e8


	//----- nvinfo : EIATTR_KPARAM_INFO
	.align		4
        /*001c*/ 	.byte	0x04, 0x17
        /*001e*/ 	.short	(.L_3358 - .L_3357)
.L_3357:
        /*0020*/ 	.word	0x00000000
        /*0024*/ 	.short	0x0000
        /*0026*/ 	.short	0x0000
        /*0028*/ 	.byte	0x00, 0xf0, 0xa1, 0x03


	//----- nvinfo : EIATTR_MAXREG_COUNT
	.align		4
.L_3358:
        /*002c*/ 	.byte	0x03, 0x1b
        /*002e*/ 	.short	0x00ff


	//----- nvinfo : EIATTR_NUM_BARRIERS
	.align		4
        /*0030*/ 	.byte	0x02, 0x4c
        /*0032*/ 	.byte	0x01
	.zero		1


	//----- nvinfo : EIATTR_ANNOTATIONS
	.align		4
        /*0034*/ 	.byte	0x04, 0x55
        /*0036*/ 	.short	(.L_3360 - .L_3359)


	//   ....[0]....
.L_3359:
        /* <DEDUP_REMOVED lines=19> */


	//----- nvinfo : EIATTR_MERCURY_ISA_VERSION
	.align		4
.L_3360:
        /*0150*/ 	.byte	0x03, 0x5f
        /*0152*/ 	.short	0x0000


	//----- nvinfo : EIATTR_COOP_GROUP_MASK_REGIDS
	.align		4
        /*0154*/ 	.byte	0x04, 0x29
        /*0156*/ 	.short	(.L_3362 - .L_3361)


	//   ....[0]....
.L_3361:
        /*0158*/ 	.word	0xffffffff


	//   ....[1]....
        /*015c*/ 	.word	0xffffffff


	//   ....[2]....
        /*0160*/ 	.word	0xffffffff


	//   ....[3]....
        /*0164*/ 	.word	0xffffffff


	//   ....[4]....
        /*0168*/ 	.word	0xffffffff


	//   ....[5]....
        /*016c*/ 	.word	0xffffffff


	//   ....[6]....
        /*0170*/ 	.word	0xffffffff


	//   ....[7]....
        /*0174*/ 	.word	0xffffffff


	//   ....[8]....
        /*0178*/ 	.word	0xffffffff


	//   ....[9]....
        /*017c*/ 	.word	0xffffffff


	//   ....[10]....
        /*0180*/ 	.word	0xffffffff


	//   ....[11]....
        /*0184*/ 	.word	0xffffffff


	//   ....[12]....
        /*0188*/ 	.word	0xffffffff


	//   ....[13]....
        /*018c*/ 	.word	0xffffffff


	//   ....[14]....
        /*0190*/ 	.word	0xffffffff


	//   ....[15]....
        /*0194*/ 	.word	0xffffffff


	//   ....[16]....
        /*0198*/ 	.word	0xffffffff


	//   ....[17]....
        /*019c*/ 	.word	0xffffffff


	//   ....[18]....
        /*01a0*/ 	.word	0xffffffff


	//   ....[19]....
        /*01a4*/ 	.word	0xffffffff


	//   ....[20]....
        /*01a8*/ 	.word	0xffffffff


	//   ....[21]....
        /*01ac*/ 	.word	0xffffffff


	//   ....[22]....
        /*01b0*/ 	.word	0xffffffff


	//   ....[23]....
        /*01b4*/ 	.word	0xffffffff


	//   ....[24]....
        /*01b8*/ 	.word	0xffffffff


	//   ....[25]....
        /*01bc*/ 	.word	0xffffffff


	//   ....[26]....
        /*01c0*/ 	.word	0xffffffff


	//   ....[27]....
        /*01c4*/ 	.word	0xffffffff


	//----- nvinfo : EIATTR_COOP_GROUP_INSTR_OFFSETS
	.align		4
.L_3362:
        /*01c8*/ 	.byte	0x04, 0x28
        /*01ca*/ 	.short	(.L_3364 - .L_3363)


	//   ....[0]....
.L_3363:
        /*01cc*/ 	.word	0x000177f0


	//   ....[1]....
        /*01d0*/ 	.word	0x00017830


	//   ....[2]....
        /*01d4*/ 	.word	0x00017850


	//   ....[3]....
        /*01d8*/ 	.word	0x00017870


	//   ....[4]....
        /*01dc*/ 	.word	0x00017890


	//   ....[5]....
        /*01e0*/ 	.word	0x00017fd0


	//   ....[6]....
        /*01e4*/ 	.word	0x00017ff0


	//   ....[7]....
        /*01e8*/ 	.word	0x00018010


	//   ....[8]....
        /*01ec*/ 	.word	0x00018030


	//   ....[9]....
        /*01f0*/ 	.word	0x00018050


	//   ....[10]....
        /*01f4*/ 	.word	0x00018170


	//   ....[11]....
        /*01f8*/ 	.word	0x000181e0


	//   ....[12]....
        /*01fc*/ 	.word	0x00018230


	//   ....[13]....
        /*0200*/ 	.word	0x00018270


	//   ....[14]....
        /*0204*/ 	.word	0x000182b0


	//   ....[15]....
        /*0208*/ 	.word	0x00018340


	//   ....[16]....
        /*020c*/ 	.word	0x000183a0


	//   ....[17]....
        /*0210*/ 	.word	0x000183b0


	//   ....[18]....
        /*0214*/ 	.word	0x00019640


	//   ....[19]....
        /*0218*/ 	.word	0x000196b0


	//   ....[20]....
        /*021c*/ 	.word	0x00019720


	//   ....[21]....
        /*0220*/ 	.word	0x00019790


	//   ....[22]....
        /*0224*/ 	.word	0x00019800


	//   ....[23]....
        /*0228*/ 	.word	0x00019f90


	//   ....[24]....
        /*022c*/ 	.word	0x00019ff0


	//   ....[25]....
        /*0230*/ 	.word	0x0001a050


	//   ....[26]....
        /*0234*/ 	.word	0x0001a0b0


	//   ....[27]....
        /*0238*/ 	.word	0x0001a110


	//----- nvinfo : EIATTR_EXIT_INSTR_OFFSETS
	.align		4
.L_3364:
        /*023c*/ 	.byte	0x04, 0x1c
        /*023e*/ 	.short	(.L_3366 - .L_3365)


	//   ....[0]....
.L_3365:
        /*0240*/ 	.word	0x00001070


	//   ....[1]....
        /*0244*/ 	.word	0x000195e0


	//----- nvinfo : EIATTR_MAX_THREADS
	.align		4
.L_3366:
        /*0248*/ 	.byte	0x04, 0x05
        /*024a*/ 	.short	(.L_3368 - .L_3367)
.L_3367:
        /*024c*/ 	.word	0x00000080
        /*0250*/ 	.word	0x00000001
        /*0254*/ 	.word	0x00000001


	//----- nvinfo : EIATTR_CRS_STACK_SIZE
	.align		4
.L_3368:
        /*0258*/ 	.byte	0x04, 0x1e
        /*025a*/ 	.short	(.L_3370 - .L_3369)
.L_3369:
        /*025c*/ 	.word	0x00000000
.L_3370:


//--------------------- .nv.info._ZN10layer_norm13ln_fwd_kernelINS_13Kernel_traitsIf6__halffS2_fjLj7168ELj1ELj1ELj4ELj16ENS_18Kernel_traits_baseILj7168EfS2_fS2_fjLj128EEEEELb1ELb1ELb1ELb1EEEvNS_9FwdParamsE --------------------------
	.section	.nv.info._ZN10layer_norm13ln_fwd_kernelINS_13Kernel_traitsIf6__halffS2_fjLj7168ELj1ELj1ELj4ELj16ENS_18Kernel_traits_baseILj7168EfS2_fS2_fjLj128EEEEELb1ELb1ELb1ELb1EEEvNS_9FwdParamsE,"",@"SHT_CUDA_INFO"
	.sectionflags	@""
	.align	4


	//----- nvinfo : EIATTR_CUDA_API_VERSION
	.align		4
        /*0000*/ 	.byte	0x04, 0x37
        /*0002*/ 	.short	(.L_3372 - .L_3371)
.L_3371:
        /*0004*/ 	.word	0x00000082


	//----- nvinfo : EIATTR_SW2861232_WAR
	.align		4
.L_3372:
        /*0008*/ 	.byte	0x01, 0x35
	.zero		2


	//----- nvinfo : EIATTR_PARAM_CBANK
	.align		4
        /*000c*/ 	.byte	0x04, 0x0a
        /*000e*/ 	.short	(.L_3374 - .L_3373)
	.align		4
.L_3373:
        /*0010*/ 	.word	index@(.nv.constant0._ZN10layer_norm13ln_fwd_kernelINS_13Kernel_traitsIf6__halffS2_fjLj7168ELj1ELj1ELj4ELj16ENS_18Kernel_traits_baseILj7168EfS2_fS2_fjLj128EEEEELb1ELb1ELb1ELb1EEEvNS_9FwdParamsE)
        /*0014*/ 	.short	0x0160
        /*0016*/ 	.short	0x00e8


	//----- nvinfo : EIATTR_CBANK_PARAM_SIZE
	.align		4
.L_3374:
        /*0018*/ 	.byte	0x03, 0x19
        /*001a*/ 	.short	0x00e8


	//----- nvinfo : EIATTR_KPARAM_INFO
	.align		4
        /*001c*/ 	.byte	0x04, 0x17
        /*001e*/ 	.short	(.L_3376 - .L_3375)
.L_3375:
        /*0020*/ 	.word	0x00000000
        /*0024*/ 	.short	0x0000
        /*0026*/ 	.short	0x0000
        /*0028*/ 	.byte	0x00, 0xf0, 0xa1, 0x03


	//----- nvinfo : EIATTR_MAXREG_COUNT
	.align		4
.L_3376:
        /*002c*/ 	.byte	0x03, 0x1b
        /*002e*/ 	.short	0x00ff


	//----- nvinfo : EIATTR_NUM_BARRIERS
	.align		4
        /*0030*/ 	.byte	0x02, 0x4c
        /*0032*/ 	.byte	0x01
	.zero		1


	//----- nvinfo : EIATTR_ANNOTATIONS
	.align		4
        /*0034*/ 	.byte	0x04, 0x55
        /*0036*/ 	.short	(.L_3378 - .L_3377)


	//   ....[0]....
.L_3377:
        /* <DEDUP_REMOVED lines=12> */


	//----- nvinfo : EIATTR_MERCURY_ISA_VERSION
	.align		4
.L_3378:
        /*00e8*/ 	.byte	0x03, 0x5f
        /*00ea*/ 	.short	0x0000


	//----- nvinfo : EIATTR_COOP_GROUP_MASK_REGIDS
	.align		4
        /*00ec*/ 	.byte	0x04, 0x29
        /*00ee*/ 	.short	(.L_3380 - .L_3379)


	//   ....[0]....
.L_3379:
        /*00f0*/ 	.word	0xffffffff


	//   ....[1]....
        /*00f4*/ 	.word	0xffffffff


	//   ....[2]....
        /*00f8*/ 	.word	0xffffffff


	//   ....[3]....
        /*00fc*/ 	.word	0xffffffff


	//   ....[4]....
        /*0100*/ 	.word	0xffffffff


	//   ....[5]....
        /*0104*/ 	.word	0xffffffff


	//   ....[6]....
        /*0108*/ 	.word	0xffffffff


	//   ....[7]....
        /*010c*/ 	.word	0xffffffff


	//   ....[8]....
        /*0110*/ 	.word	0xffffffff


	//   ....[9]....
        /*0114*/ 	.word	0xffffffff


	//   ....[10]....
        /*0118*/ 	.word	0xffffffff


	//   ....[11]....
        /*011c*/ 	.word	0xffffffff


	//   ....[12]....
        /*0120*/ 	.word	0xffffffff


	//   ....[13]....
        /*0124*/ 	.word	0xffffffff


	//   ....[14]....
        /*0128*/ 	.word	0xffffffff


	//   ....[15]....
        /*012c*/ 	.word	0xffffffff


	//   ....[16]....
        /*0130*/ 	.word	0xffffffff


	//   ....[17]....
        /*0134*/ 	.word	0xffffffff


	//   ....[18]....
        /*0138*/ 	.word	0xffffffff


	//   ....[19]....
        /*013c*/ 	.word	0xffffffff


	//   ....[20]....
        /*0140*/ 	.word	0xffffffff


	//   ....[21]....
        /*0144*/ 	.word	0xffffffff


	//   ....[22]....
        /*0148*/ 	.word	0xffffffff


	//   ....[23]....
        /*014c*/ 	.word	0xffffffff


	//   ....[24]....
        /*0150*/ 	.word	0xffffffff


	//   ....[25]....
        /*0154*/ 	.word	0xffffffff


	//   ....[26]....
        /*0158*/ 	.word	0xffffffff


	//   ....[27]....
        /*015c*/ 	.word	0xffffffff


	//----- nvinfo : EIATTR_COOP_GROUP_INSTR_OFFSETS
	.align		4
.L_3380:
        /*0160*/ 	.byte	0x04, 0x28
        /*0162*/ 	.short	(.L_3382 - .L_3381)


	//   ....[0]....
.L_3381:
        /*0164*/ 	.word	0x000168f0


	//   ....[1]....
        /*0168*/ 	.word	0x00016920


	//   ....[2]....
        /*016c*/ 	.word	0x00016940


	//   ....[3]....
        /*0170*/ 	.word	0x00016960


	//   ....[4]....
        /*0174*/ 	.word	0x00016980


	//   ....[5]....
        /*0178*/ 	.word	0x000170b0


	//   ....[6]....
        /*017c*/ 	.word	0x000170d0


	//   ....[7]....
        /*0180*/ 	.word	0x000170f0


	//   ....[8]....
        /*0184*/ 	.word	0x00017110


	//   ....[9]....
        /*0188*/ 	.word	0x00017130


	//   ....[10]....
        /*018c*/ 	.word	0x00017260


	//   ....[11]....
        /*0190*/ 	.word	0x000172c0


	//   ....[12]....
        /*0194*/ 	.word	0x00017310


	//   ....[13]....
        /*0198*/ 	.word	0x00017340


	//   ....[14]....
        /*019c*/ 	.word	0x000173d0


	//   ....[15]....
        /*01a0*/ 	.word	0x00017440


	//   ....[16]....
        /*01a4*/ 	.word	0x000174a0


	//   ....[17]....
        /*01a8*/ 	.word	0x000174b0


	//   ....[18]....
        /*01ac*/ 	.word	0x00018530


	//   ....[19]....
        /*01b0*/ 	.word	0x000185a0


	//   ....[20]....
        /*01b4*/ 	.word	0x00018610


	//   ....[21]....
        /*01b8*/ 	.word	0x00018680


	//   ....[22]....
        /*01bc*/ 	.word	0x000186f0


	//   ....[23]....
        /*01c0*/ 	.word	0x00018e60


	//   ....[24]....
        /*01c4*/ 	.word	0x00018ec0


	//   ....[25]....
        /*01c8*/ 	.word	0x00018f20


	//   ....[26]....
        /*01cc*/ 	.word	0x00018f80


	//   ....[27]....
        /*01d0*/ 	.word	0x00018fe0


	//----- nvinfo : EIATTR_EXIT_INSTR_OFFSETS
	.align		4
.L_3382:
        /*01d4*/ 	.byte	0x04, 0x1c
        /*01d6*/ 	.short	(.L_3384 - .L_3383)


	//   ....[0]....
.L_3383:
        /*01d8*/ 	.word	0x00000800


	//   ....[1]....
        /*01dc*/ 	.word	0x000184d0


	//----- nvinfo : EIATTR_MAX_THREADS
	.align		4
.L_3384:
        /*01e0*/ 	.byte	0x04, 0x05
        /*01e2*/ 	.short	(.L_3386 - .L_3385)
.L_3385:
        /*01e4*/ 	.word	0x00000080
        /*01e8*/ 	.word	0x00000001
        /*01ec*/ 	.word	0x00000001


	//----- nvinfo : EIATTR_CRS_STACK_SIZE
	.align		4
.L_3386:
        /*01f0*/ 	.byte	0x04, 0x1e
        /*01f2*/ 	.short	(.L_3388 - .L_3387)
.L_3387:
        /*01f4*/ 	.word	0x00000000
.L_3388:


//--------------------- .nv.info._ZN10layer_norm13ln_fwd_kernelINS_13Kernel_traitsI6__halfffffjLj7168ELj1ELj1ELj8ELj16ENS_18Kernel_traits_baseILj7168ES2_ffffjLj256EEEEELb0ELb0ELb0ELb0EEEvNS_9FwdParamsE --------------------------
	.section	.nv.info._ZN10layer_norm13ln_fwd_kernelINS_13Kernel_traitsI6__halfffffjLj7168ELj1ELj1ELj8ELj16ENS_18Kernel_traits_baseILj7168ES2_ffffjLj256EEEEELb0ELb0ELb0ELb0EEEvNS_9FwdParamsE,"",@"SHT_CUDA_INFO"
	.sectionflags	@""
	.align	4


	//----- nvinfo : EIATTR_CUDA_API_VERSION
	.align		4
        /*0000*/ 	.byte	0x04, 0x37
        /*0002*/ 	.short	(.L_3390 - .L_3389)
.L_3389:
        /*0004*/ 	.word	0x00000082


	//----- nvinfo : EIATTR_SW2861232_WAR
	.align		4
.L_3390:
        /*0008*/ 	.byte	0x01, 0x35
	.zero		2


	//----- nvinfo : EIATTR_PARAM_CBANK
	.align		4
        /*000c*/ 	.byte	0x04, 0x0a
        /*000e*/ 	.short	(.L_3392 - .L_3391)
	.align		4
.L_3391:
        /*0010*/ 	.word	index@(.nv.constant0._ZN10layer_norm13ln_fwd_kernelINS_13Kernel_traitsI6__halfffffjLj7168ELj1ELj1ELj8ELj16ENS_18Kernel_traits_baseILj7168ES2_ffffjLj256EEEEELb0ELb0ELb0ELb0EEEvNS_9FwdParamsE)
        /*0014*/ 	.short	0x0160
        /*0016*/ 	.short	0x00e8


	//----- nvinfo : EIATTR_CBANK_PARAM_SIZE
	.align		4
.L_3392:
        /*0018*/ 	.byte	0x03, 0x19
        /*001a*/ 	.short	0x00e8


	//----- nvinfo : EIATTR_KPARAM_INFO
	.align		4
        /*001c*/ 	.byte	0x04, 0x17
        /*001e*/ 	.short	(.L_3394 - .L_3393)
.L_3393:
        /*0020*/ 	.word	0x00000000
        /*0024*/ 	.short	0x0000
        /*0026*/ 	.short	0x0000
        /*0028*/ 	.byte	0x00, 0xf0, 0xa1, 0x03


	//----- nvinfo : EIATTR_MAXREG_COUNT
	.align		4
.L_3394:
        /*002c*/ 	.byte	0x03, 0x1b
        /*002e*/ 	.short	0x00ff


	//----- nvinfo : EIATTR_NUM_BARRIERS
	.align		4
        /*0030*/ 	.byte	0x02, 0x4c
        /*0032*/ 	.byte	0x01
	.zero		1


	//----- nvinfo : EIATTR_MERCURY_ISA_VERSION
	.align		4
        /*0034*/ 	.byte	0x03, 0x5f
        /*0036*/ 	.short	0x0000


	//----- nvinfo : EIATTR_COOP_GROUP_MASK_REGIDS
	.align		4
        /*0038*/ 	.byte	0x04, 0x29
        /*003a*/ 	.short	(.L_3396 - .L_3395)


	//   ....[0]....
.L_3395:
        /*003c*/ 	.word	0xffffffff


	//   ....[1]....
        /*0040*/ 	.word	0xffffffff


	//   ....[2]....
        /*0044*/ 	.word	0xffffffff


	//   ....[3]....
        /*0048*/ 	.word	0xffffffff


	//   ....[4]....
        /*004c*/ 	.word	0xffffffff


	//   ....[5]....
        /*0050*/ 	.word	0xffffffff


	//   ....[6]....
        /*0054*/ 	.word	0xffffffff


	//   ....[7]....
        /*0058*/ 	.word	0xffffffff


	//   ....[8]....
        /*005c*/ 	.word	0xffffffff


	//   ....[9]....
        /*0060*/ 	.word	0xffffffff


	//   ....[10]....
        /*0064*/ 	.word	0xffffffff


	//   ....[11]....
        /*0068*/ 	.word	0xffffffff


	//   ....[12]....
        /*006c*/ 	.word	0xffffffff


	//   ....[13]....
        /*0070*/ 	.word	0xffffffff


	//   ....[14]....
        /*0074*/ 	.word	0xffffffff


	//   ....[15]....
        /*0078*/ 	.word	0xffffffff


	//   ....[16]....
        /*007c*/ 	.word	0xffffffff


	//   ....[17]....
        /*0080*/ 	.word	0xffffffff


	//   ....[18]....
        /*0084*/ 	.word	0xffffffff


	//   ....[19]....
        /*0088*/ 	.word	0xffffffff


	//   ....[20]....
        /*008c*/ 	.word	0xffffffff


	//   ....[21]....
        /*0090*/ 	.word	0xffffffff


	//   ....[22]....
        /*0094*/ 	.word	0xffffffff


	//   ....[23]....
        /*0098*/ 	.word	0xffffffff


	//   ....[24]....
        /*009c*/ 	.word	0xffffffff


	//   ....[25]....
        /*00a0*/ 	.word	0xffffffff


	//   ....[26]....
        /*00a4*/ 	.word	0xffffffff


	//   ....[27]....
        /*00a8*/ 	.word	0xffffffff


	//   ....[28]....
        /*00ac*/ 	.word	0xffffffff


	//   ....[29]....
        /*00b0*/ 	.word	0xffffffff


	//   ....[30]....
        /*00b4*/ 	.word	0xffffffff


	//----- nvinfo : EIATTR_COOP_GROUP_INSTR_OFFSETS
	.align		4
.L_3396:
        /*00b8*/ 	.byte	0x04, 0x28
        /*00ba*/ 	.short	(.L_3398 - .L_3397)


	//   ....[0]....
.L_3397:
        /*00bc*/ 	.word	0x00002490


	//   ....[1]....
        /*00c0*/ 	.word	0x000024c0


	//   ....[2]....
        /*00c4*/ 	.word	0x00002500


	//   ....[3]....
        /*00c8*/ 	.word	0x00002520


	//   ....[4]....
        /*00cc*/ 	.word	0x00002540


	//   ....[5]....
        /*00d0*/ 	.word	0x00002910


	//   ....[6]....
        /*00d4*/ 	.word	0x00002930


	//   ....[7]....
        /*00d8*/ 	.word	0x00002950


	//   ....[8]....
        /*00dc*/ 	.word	0x00002970


	//   ....[9]....
        /*00e0*/ 	.word	0x00002990


	//   ....[10]....
        /*00e4*/ 	.word	0x00002aa0


	//   ....[11]....
        /*00e8*/ 	.word	0x00002af0


	//   ....[12]....
        /*00ec*/ 	.word	0x00002b30


	//   ....[13]....
        /*00f0*/ 	.word	0x00002b50


	//   ....[14]....
        /*00f4*/ 	.word	0x00002bb0


	//   ....[15]....
        /*00f8*/ 	.word	0x00002c00


	//   ....[16]....
        /*00fc*/ 	.word	0x00002c80


	//   ....[17]....
        /*0100*/ 	.word	0x00002ce0


	//   ....[18]....
        /*0104*/ 	.word	0x00002d20


	//   ....[19]....
        /*0108*/ 	.word	0x00002da0


	//   ....[20]....
        /*010c*/ 	.word	0x00002de0


	//   ....[21]....
        /*0110*/ 	.word	0x00003810


	//   ....[22]....
        /*0114*/ 	.word	0x00003880


	//   ....[23]....
        /*0118*/ 	.word	0x000038e0


	//   ....[24]....
        /*011c*/ 	.word	0x00003940


	//   ....[25]....
        /*0120*/ 	.word	0x000039a0


	//   ....[26]....
        /*0124*/ 	.word	0x00003dd0


	//   ....[27]....
        /*0128*/ 	.word	0x00003e30


	//   ....[28]....
        /*012c*/ 	.word	0x00003e90


	//   ....[29]....
        /*0130*/ 	.word	0x00003ef0


	//   ....[30]....
        /*0134*/ 	.word	0x00003f60


	//----- nvinfo : EIATTR_EXIT_INSTR_OFFSETS
	.align		4
.L_3398:
        /*0138*/ 	.byte	0x04, 0x1c
        /*013a*/ 	.short	(.L_3400 - .L_3399)


	//   ....[0]....
.L_3399:
        /*013c*/ 	.word	0x00000770


	//   ....[1]....
        /*0140*/ 	.word	0x000037b0


	//----- nvinfo : EIATTR_MAX_THREADS
	.align		4
.L_3400:
        /*0144*/ 	.byte	0x04, 0x05
        /*0146*/ 	.short	(.L_3402 - .L_3401)
.L_3401:
        /*0148*/ 	.word	0x00000100
        /*014c*/ 	.word	0x00000001
        /*0150*/ 	.word	0x00000001


	//----- nvinfo : EIATTR_CRS_STACK_SIZE
	.align		4
.L_3402:
        /*0154*/ 	.byte	0x04, 0x1e
        /*0156*/ 	.short	(.L_3404 - .L_3403)
.L_3403:
        /*0158*/ 	.word	0x00000000
.L_3404:


//--------------------- .nv.info._ZN10layer_norm13ln_fwd_kernelINS_13Kernel_traitsI6__halfffffjLj7168ELj1ELj1ELj8ELj16ENS_18Kernel_traits_baseILj7168ES2_ffffjLj256EEEEELb0ELb0ELb0ELb1EEEvNS_9FwdParamsE --------------------------
	.section	.nv.info._ZN10layer_norm13ln_fwd_kernelINS_13Kernel_traitsI6__halfffffjLj7168ELj1ELj1ELj8ELj16ENS_18Kernel_traits_baseILj7168ES2_ffffjLj256EEEEELb0ELb0ELb0ELb1EEEvNS_9FwdParamsE,"",@"SHT_CUDA_INFO"
	.sectionflags	@""
	.align	4


	//----- nvinfo : EIATTR_CUDA_API_VERSION
	.align		4
        /*0000*/ 	.byte	0x04, 0x37
        /*0002*/ 	.short	(.L_3406 - .L_3405)
.L_3405:
        /*0004*/ 	.word	0x00000082


	//----- nvinfo : EIATTR_SW2861232_WAR
	.align		4
.L_3406:
        /*0008*/ 	.byte	0x01, 0x35
	.zero		2


	//----- nvinfo : EIATTR_PARAM_CBANK
	.align		4
        /*000c*/ 	.byte	0x04, 0x0a
        /*000e*/ 	.short	(.L_3408 - .L_3407)
	.align		4
.L_3407:
        /*0010*/ 	.word	index@(.nv.constant0._ZN10layer_norm13ln_fwd_kernelINS_13Kernel_traitsI6__halfffffjLj7168ELj1ELj1ELj8ELj16ENS_18Kernel_traits_baseILj7168ES2_ffffjLj256EEEEELb0ELb0ELb0ELb1EEEvNS_9FwdParamsE)
        /*0014*/ 	.short	0x0160
        /*0016*/ 	.short	0x00e8


	//----- nvinfo : EIATTR_CBANK_PARAM_SIZE
	.align		4
.L_3408:
        /*0018*/ 	.byte	0x03, 0x19
        /*001a*/ 	.short	0x00e8


	//----- nvinfo : EIATTR_KPARAM_INFO
	.align		4
        /*001c*/ 	.byte	0x04, 0x17
        /*001e*/ 	.short	(.L_3410 - .L_3409)
.L_3409:
        /*0020*/ 	.word	0x00000000
        /*0024*/ 	.short	0x0000
        /*0026*/ 	.short	0x0000
        /*0028*/ 	.byte	0x00, 0xf0, 0xa1, 0x03


	//----- nvinfo : EIATTR_MAXREG_COUNT
	.align		4
.L_3410:
        /*002c*/ 	.byte	0x03, 0x1b
        /*002e*/ 	.short	0x00ff


	//----- nvinfo : EIATTR_NUM_BARRIERS
	.align		4
        /*0030*/ 	.byte	0x02, 0x4c
        /*0032*/ 	.byte	0x01
	.zero		1


	//----- nvinfo : EIATTR_MERCURY_ISA_VERSION
	.align		4
        /*0034*/ 	.byte	0x03, 0x5f
        /*0036*/ 	.short	0x0000


	//----- nvinfo : EIATTR_COOP_GROUP_MASK_REGIDS
	.align		4
        /*0038*/ 	.byte	0x04, 0x29
        /*003a*/ 	.short	(.L_3412 - .L_3411)


	//   ....[0]....
.L_3411:
        /*003c*/ 	.word	0xffffffff


	//   ....[1]....
        /*0040*/ 	.word	0xffffffff


	//   ....[2]....
        /*0044*/ 	.word	0xffffffff


	//   ....[3]....
        /*0048*/ 	.word	0xffffffff


	//   ....[4]....
        /*004c*/ 	.word	0xffffffff


	//   ....[5]....
        /*0050*/ 	.word	0xffffffff


	//   ....[6]....
        /*0054*/ 	.word	0xffffffff


	//   ....[7]....
        /*0058*/ 	.word	0xffffffff


	//   ....[8]....
        /*005c*/ 	.word	0xffffffff


	//   ....[9]....
        /*0060*/ 	.word	0xffffffff


	//   ....[10]....
        /*0064*/ 	.word	0xffffffff


	//   ....[11]....
        /*0068*/ 	.word	0xffffffff


	//   ....[12]....
        /*006c*/ 	.word	0xffffffff


	//   ....[13]....
        /*0070*/ 	.word	0xffffffff


	//   ....[14]....
        /*0074*/ 	.word	0xffffffff


	//   ....[15]....
        /*0078*/ 	.word	0xffffffff


	//   ....[16]....
        /*007c*/ 	.word	0xffffffff


	//   ....[17]....
        /*0080*/ 	.word	0xffffffff


	//   ....[18]....
        /*0084*/ 	.word	0xffffffff


	//   ....[19]....
        /*0088*/ 	.word	0xffffffff


	//   ....[20]....
        /*008c*/ 	.word	0xffffffff


	//   ....[21]....
        /*0090*/ 	.word	0xffffffff


	//   ....[22]....
        /*0094*/ 	.word	0xffffffff


	//   ....[23]....
        /*0098*/ 	.word	0xffffffff


	//   ....[24]....
        /*009c*/ 	.word	0xffffffff


	//   ....[25]....
        /*00a0*/ 	.word	0xffffffff


	//   ....[26]....
        /*00a4*/ 	.word	0xffffffff


	//   ....[27]....
        /*00a8*/ 	.word	0xffffffff


	//   ....[28]....
        /*00ac*/ 	.word	0xffffffff


	//   ....[29]....
        /*00b0*/ 	.word	0xffffffff


	//   ....[30]....
        /*00b4*/ 	.word	0xffffffff


	//----- nvinfo : EIATTR_COOP_GROUP_INSTR_OFFSETS
	.align		4
.L_3412:
        /*00b8*/ 	.byte	0x04, 0x28
        /*00ba*/ 	.short	(.L_3414 - .L_3413)


	//   ....[0]....
.L_3413:
        /*00bc*/ 	.word	0x000019a0


	//   ....[1]....
        /*00c0*/ 	.word	0x000019d0


	//   ....[2]....
        /*00c4*/ 	.word	0x000019f0


	//   ....[3]....
        /*00c8*/ 	.word	0x00001a10


	//   ....[4]....
        /*00cc*/ 	.word	0x00001a30


	//   ....[5]....
        /*00d0*/ 	.word	0x00001de0


	//   ....[6]....
        /*00d4*/ 	.word	0x00001e00


	//   ....[7]....
        /*00d8*/ 	.word	0x00001e20


	//   ....[8]....
        /*00dc*/ 	.word	0x00001e40


	//   ....[9]....
        /*00e0*/ 	.word	0x00001e60


	//   ....[10]....
        /*00e4*/ 	.word	0x00001f30


	//   ....[11]....
        /*00e8*/ 	.word	0x00001f80


	//   ....[12]....
        /*00ec*/ 	.word	0x00001fb0


	//   ....[13]....
        /*00f0*/ 	.word	0x00001fd0


	//   ....[14]....
        /*00f4*/ 	.word	0x00002060


	//   ....[15]....
        /*00f8*/ 	.word	0x000020a0


	//   ....[16]....
        /*00fc*/ 	.word	0x000020b0


	//   ....[17]....
        /*0100*/ 	.word	0x00002170


	//   ....[18]....
        /*0104*/ 	.word	0x000021a0


	//   ....[19]....
        /*0108*/ 	.word	0x00002280


	//   ....[20]....
        /*010c*/ 	.word	0x000022a0


	//   ....[21]....
        /*0110*/ 	.word	0x00002a80


	//   ....[22]....
        /*0114*/ 	.word	0x00002af0


	//   ....[23]....
        /*0118*/ 	.word	0x00002b50


	//   ....[24]....
        /*011c*/ 	.word	0x00002bb0


	//   ....[25]....
        /*0120*/ 	.word	0x00002c10


	//   ....[26]....
        /*0124*/ 	.word	0x00003000


	//   ....[27]....
        /*0128*/ 	.word	0x00003060


	//   ....[28]....
        /*012c*/ 	.word	0x000030c0


	//   ....[29]....
        /*0130*/ 	.word	0x00003120


	//   ....[30]....
        /*0134*/ 	.word	0x00003180


	//----- nvinfo : EIATTR_EXIT_INSTR_OFFSETS
	.align		4
.L_3414:
        /*0138*/ 	.byte	0x04, 0x1c
        /*013a*/ 	.short	(.L_3416 - .L_3415)


	//   ....[0]....
.L_3415:
        /*013c*/ 	.word	0x00000160


	//   ....[1]....
        /*0140*/ 	.word	0x00002a30


	//----- nvinfo : EIATTR_MAX_THREADS
	.align		4
.L_3416:
        /*0144*/ 	.byte	0x04, 0x05
        /*0146*/ 	.short	(.L_3418 - .L_3417)
.L_3417:
        /*0148*/ 	.word	0x00000100
        /*014c*/ 	.word	0x00000001
        /*0150*/ 	.word	0x00000001


	//----- nvinfo : EIATTR_CRS_STACK_SIZE
	.align		4
.L_3418:
        /*0154*/ 	.byte	0x04, 0x1e
        /*0156*/ 	.short	(.L_3420 - .L_3419)
.L_3419:
        /*0158*/ 	.word	0x00000000
.L_3420:


//--------------------- .nv.info._ZN10layer_norm13ln_fwd_kernelINS_13Kernel_traitsI6__halfffffjLj7168ELj1ELj1ELj8ELj16ENS_18Kernel_traits_baseILj7168ES2_ffffjLj256EEEEELb0ELb0ELb1ELb0EEEvNS_9FwdParamsE --------------------------
	.section	.nv.info._ZN10layer_norm13ln_fwd_kernelINS_13Kernel_traitsI6__halfffffjLj7168ELj1ELj1ELj8ELj16ENS_18Kernel_traits_baseILj7168ES2_ffffjLj256EEEEELb0ELb0ELb1ELb0EEEvNS_9FwdParamsE,"",@"SHT_CUDA_INFO"
	.sectionflags	@""
	.align	4


	//----- nvinfo : EIATTR_CUDA_API_VERSION
	.align		4
        /*0000*/ 	.byte	0x04, 0x37
        /*0002*/ 	.short	(.L_3422 - .L_3421)
.L_3421:
        /*0004*/ 	.word	0x00000082


	//----- nvinfo : EIATTR_SW2861232_WAR
	.align		4
.L_3422:
        /*0008*/ 	.byte	0x01, 0x35
	.zero		2


	//----- nvinfo : EIATTR_PARAM_CBANK
	.align		4
        /*000c*/ 	.byte	0x04, 0x0a
        /*000e*/ 	.short	(.L_3424 - .L_3423)
	.align		4
.L_3423:
        /*0010*/ 	.word	index@(.nv.constant0._ZN10layer_norm13ln_fwd_kernelINS_13Kernel_traitsI6__halfffffjLj7168ELj1ELj1ELj8ELj16ENS_18Kernel_traits_baseILj7168ES2_ffffjLj256EEEEELb0ELb0ELb1ELb0EEEvNS_9FwdParamsE)
        /*0014*/ 	.short	0x0160
        /*0016*/ 	.short	0x00e8


	//----- nvinfo : EIATTR_CBANK_PARAM_SIZE
	.align		4
.L_3424:
        /*0018*/ 	.byte	0x03, 0x19
        /*001a*/ 	.short	0x00e8


	//----- nvinfo : EIATTR_KPARAM_INFO
	.align		4
        /*001c*/ 	.byte	0x04, 0x17
        /*001e*/ 	.short	(.L_3426 - .L_3425)
.L_3425:
        /*0020*/ 	.word	0x00000000
        /*0024*/ 	.short	0x0000
        /*0026*/ 	.short	0x0000
        /*0028*/ 	.byte	0x00, 0xf0, 0xa1, 0x03


	//----- nvinfo : EIATTR_MAXREG_COUNT
	.align		4
.L_3426:
        /*002c*/ 	.byte	0x03, 0x1b
        /*002e*/ 	.short	0x00ff


	//----- nvinfo : EIATTR_NUM_BARRIERS
	.align		4
        /*0030*/ 	.byte	0x02, 0x4c
        /*0032*/ 	.byte	0x01
	.zero		1


	//----- nvinfo : EIATTR_MERCURY_ISA_VERSION
	.align		4
        /*0034*/ 	.byte	0x03, 0x5f
        /*0036*/ 	.short	0x0000


	//----- nvinfo : EIATTR_COOP_GROUP_MASK_REGIDS
	.align		4
        /*0038*/ 	.byte	0x04, 0x29
        /*003a*/ 	.short	(.L_3428 - .L_3427)


	//   ....[0]....
.L_3427:
        /*003c*/ 	.word	0xffffffff


	//   ....[1]....
        /*0040*/ 	.word	0xffffffff


	//   ....[2]....
        /*0044*/ 	.word	0xffffffff


	//   ....[3]....
        /*0048*/ 	.word	0xffffffff


	//   ....[4]....
        /*004c*/ 	.word	0xffffffff


	//   ....[5]....
        /*0050*/ 	.word	0xffffffff


	//   ....[6]....
        /*0054*/ 	.word	0xffffffff


	//   ....[7]....
        /*0058*/ 	.word	0xffffffff


	//   ....[8]....
        /*005c*/ 	.word	0xffffffff


	//   ....[9]....
        /*0060*/ 	.word	0xffffffff


	//   ....[10]....
        /*0064*/ 	.word	0xffffffff


	//   ....[11]....
        /*0068*/ 	.word	0xffffffff


	//   ....[12]....
        /*006c*/ 	.word	0xffffffff


	//   ....[13]....
        /*0070*/ 	.word	0xffffffff


	//   ....[14]....
        /*0074*/ 	.word	0xffffffff


	//   ....[15]....
        /*0078*/ 	.word	0xffffffff


	//   ....[16]....
        /*007c*/ 	.word	0xffffffff


	//   ....[17]....
        /*0080*/ 	.word	0xffffffff


	//   ....[18]....
        /*0084*/ 	.word	0xffffffff


	//   ....[19]....
        /*0088*/ 	.word	0xffffffff


	//   ....[20]....
        /*008c*/ 	.word	0xffffffff


	//   ....[21]....
        /*0090*/ 	.word	0xffffffff


	//   ....[22]....
        /*0094*/ 	.word	0xffffffff


	//   ....[23]....
        /*0098*/ 	.word	0xffffffff


	//   ....[24]....
        /*009c*/ 	.word	0xffffffff


	//   ....[25]....
        /*00a0*/ 	.word	0xffffffff


	//   ....[26]....
        /*00a4*/ 	.word	0xffffffff


	//   ....[27]....
        /*00a8*/ 	.word	0xffffffff


	//   ....[28]....
        /*00ac*/ 	.word	0xffffffff


	//   ....[29]....
        /*00b0*/ 	.word	0xffffffff


	//   ....[30]....
        /*00b4*/ 	.word	0xffffffff


	//----- nvinfo : EIATTR_COOP_GROUP_INSTR_OFFSETS
	.align		4
.L_3428:
        /*00b8*/ 	.byte	0x04, 0x28
        /*00ba*/ 	.short	(.L_3430 - .L_3429)


	//   ....[0]....
.L_3429:
        /*00bc*/ 	.word	0x00002800


	//   ....[1]....
        /*00c0*/ 	.word	0x00002830


	//   ....[2]....
        /*00c4*/ 	.word	0x00002850


	//   ....[3]....
        /*00c8*/ 	.word	0x00002870


	//   ....[4]....
        /*00cc*/ 	.word	0x00002890


	//   ....[5]....
        /*00d0*/ 	.word	0x00002c50


	//   ....[6]....
        /*00d4*/ 	.word	0x00002c70


	//   ....[7]....
        /*00d8*/ 	.word	0x00002c90


	//   ....[8]....
        /*00dc*/ 	.word	0x00002cb0


	//   ....[9]....
        /*00e0*/ 	.word	0x00002cd0


	//   ....[10]....
        /*00e4*/ 	.word	0x00002de0


	//   ....[11]....
        /*00e8*/ 	.word	0x00002e40


	//   ....[12]....
        /*00ec*/ 	.word	0x00002eb0


	//   ....[13]....
        /*00f0*/ 	.word	0x00002ec0


	//   ....[14]....
        /*00f4*/ 	.word	0x00002f60


	//   ....[15]....
        /*00f8*/ 	.word	0x00002fa0


	//   ....[16]....
        /*00fc*/ 	.word	0x00002fb0


	//   ....[17]....
        /*0100*/ 	.word	0x00003060


	//   ....[18]....
        /*0104*/ 	.word	0x000030a0


	//   ....[19]....
        /*0108*/ 	.word	0x00003150


	//   ....[20]....
        /*010c*/ 	.word	0x00003170


	//   ....[21]....
        /*0110*/ 	.word	0x00003bc0


	//   ....[22]....
        /*0114*/ 	.word	0x00003c30


	//   ....[23]....
        /*0118*/ 	.word	0x00003c90


	//   ....[24]....
        /*011c*/ 	.word	0x00003cf0


	//   ....[25]....
        /*0120*/ 	.word	0x00003d50


	//   ....[26]....
        /*0124*/ 	.word	0x00004150


	//   ....[27]....
        /*0128*/ 	.word	0x000041b0


	//   ....[28]....
        /*012c*/ 	.word	0x00004210


	//   ....[29]....
        /*0130*/ 	.word	0x00004270


	//   ....[30]....
        /*0134*/ 	.word	0x000042e0


	//----- nvinfo : EIATTR_EXIT_INSTR_OFFSETS
	.align		4
.L_3430:
        /*0138*/ 	.byte	0x04, 0x1c
        /*013a*/ 	.short	(.L_3432 - .L_3431)


	//   ....[0]....
.L_3431:
        /*013c*/ 	.word	0x00000730


	//   ....[1]....
        /*0140*/ 	.word	0x00003b70


	//----- nvinfo : EIATTR_MAX_THREADS
	.align		4
.L_3432:
        /*0144*/ 	.byte	0x04, 0x05
        /*0146*/ 	.short	(.L_3434 - .L_3433)
.L_3433:
        /*0148*/ 	.word	0x00000100
        /*014c*/ 	.word	0x00000001
        /*0150*/ 	.word	0x00000001


	//----- nvinfo : EIATTR_CRS_STACK_SIZE
	.align		4
.L_3434:
        /*0154*/ 	.byte	0x04, 0x1e
        /*0156*/ 	.short	(.L_3436 - .L_3435)
.L_3435:
        /*0158*/ 	.word	0x00000000
.L_3436:


//--------------------- .nv.info._ZN10layer_norm13ln_fwd_kernelINS_13Kernel_traitsI6__halfffffjLj7168ELj1ELj1ELj8ELj16ENS_18Kernel_traits_baseILj7168ES2_ffffjLj256EEEEELb0ELb0ELb1ELb1EEEvNS_9FwdParamsE --------------------------
	.section	.nv.info._ZN10layer_norm13ln_fwd_kernelINS_13Kernel_traitsI6__halfffffjLj7168ELj1ELj1ELj8ELj16ENS_18Kernel_traits_baseILj7168ES2_ffffjLj256EEEEELb0ELb0ELb1ELb1EEEvNS_9FwdParamsE,"",@"SHT_CUDA_INFO"
	.sectionflags	@""
	.align	4


	//----- nvinfo : EIATTR_CUDA_API_VERSION
	.align		4
        /*0000*/ 	.byte	0x04, 0x37
        /*0002*/ 	.short	(.L_3438 - .L_3437)
.L_3437:
        /*0004*/ 	.word	0x00000082


	//----- nvinfo : EIATTR_SW2861232_WAR
	.align		4
.L_3438:
        /*0008*/ 	.byte	0x01, 0x35
	.zero		2


	//----- nvinfo : EIATTR_PARAM_CBANK
	.align		4
        /*000c*/ 	.byte	0x04, 0x0a
        /*000e*/ 	.short	(.L_3440 - .L_3439)
	.align		4
.L_3439:
        /*0010*/ 	.word	index@(.nv.constant0._ZN10layer_norm13ln_fwd_kernelINS_13Kernel_traitsI6__halfffffjLj7168ELj1ELj1ELj8ELj16ENS_18Kernel_traits_baseILj7168ES2_ffffjLj256EEEEELb0ELb0ELb1ELb1EEEvNS_9FwdParamsE)
        /*0014*/ 	.short	0x0160
        /*0016*/ 	.short	0x00e8


	//----- nvinfo : EIATTR_CBANK_PARAM_SIZE
	.align		4
.L_3440:
        /*0018*/ 	.byte	0x03, 0x19
        /*001a*/ 	.short	0x00e8


	//----- nvinfo : EIATTR_KPARAM_INFO
	.align		4
        /*001c*/ 	.byte	0x04, 0x17
        /*001e*/ 	.short	(.L_3442 - .L_3441)
.L_3441:
        /*0020*/ 	.word	0x00000000
        /*0024*/ 	.short	0x0000
        /*0026*/ 	.short	0x0000
        /*0028*/ 	.byte	0x00, 0xf0, 0xa1, 0x03


	//----- nvinfo : EIATTR_MAXREG_COUNT
	.align		4
.L_3442:
        /*002c*/ 	.byte	0x03, 0x1b
        /*002e*/ 	.short	0x00ff


	//----- nvinfo : EIATTR_NUM_BARRIERS
	.align		4
        /*0030*/ 	.byte	0x02, 0x4c
        /*0032*/ 	.byte	0x01
	.zero		1


	//----- nvinfo : EIATTR_MERCURY_ISA_VERSION
	.align		4
        /*0034*/ 	.byte	0x03, 0x5f
        /*0036*/ 	.short	0x0000


	//----- nvinfo : EIATTR_COOP_GROUP_MASK_REGIDS
	.align		4
        /*0038*/ 	.byte	0x04, 0x29
        /*003a*/ 	.short	(.L_3444 - .L_3443)


	//   ....[0]....
.L_3443:
        /*003c*/ 	.word	0xffffffff


	//   ....[1]....
        /*0040*/ 	.word	0xffffffff


	//   ....[2]....
        /*0044*/ 	.word	0xffffffff


	//   ....[3]....
        /*0048*/ 	.word	0xffffffff


	//   ....[4]....
        /*004c*/ 	.word	0xffffffff


	//   ....[5]....
        /*0050*/ 	.word	0xffffffff


	//   ....[6]....
        /*0054*/ 	.word	0xffffffff


	//   ....[7]....
        /*0058*/ 	.word	0xffffffff


	//   ....[8]....
        /*005c*/ 	.word	0xffffffff


	//   ....[9]....
        /*0060*/ 	.word	0xffffffff


	//   ....[10]....
        /*0064*/ 	.word	0xffffffff


	//   ....[11]....
        /*0068*/ 	.word	0xffffffff


	//   ....[12]....
        /*006c*/ 	.word	0xffffffff


	//   ....[13]....
        /*0070*/ 	.word	0xffffffff


	//   ....[14]....
        /*0074*/ 	.word	0xffffffff


	//   ....[15]....
        /*0078*/ 	.word	0xffffffff


	//   ....[16]....
        /*007c*/ 	.word	0xffffffff


	//   ....[17]....
        /*0080*/ 	.word	0xffffffff


	//   ....[18]....
        /*0084*/ 	.word	0xffffffff


	//   ....[19]....
        /*0088*/ 	.word	0xffffffff


	//   ....[20]....
        /*008c*/ 	.word	0xffffffff


	//   ....[21]....
        /*0090*/ 	.word	0xffffffff


	//   ....[22]....
        /*0094*/ 	.word	0xffffffff


	//   ....[23]....
        /*0098*/ 	.word	0xffffffff


	//   ....[24]....
        /*009c*/ 	.word	0xffffffff


	//   ....[25]....
        /*00a0*/ 	.word	0xffffffff


	//   ....[26]....
        /*00a4*/ 	.word	0xffffffff


	//   ....[27]....
        /*00a8*/ 	.word	0xffffffff


	//   ....[28]....
        /*00ac*/ 	.word	0xffffffff


	//   ....[29]....
        /*00b0*/ 	.word	0xffffffff


	//   ....[30]....
        /*00b4*/ 	.word	0xffffffff


	//----- nvinfo : EIATTR_COOP_GROUP_INSTR_OFFSETS
	.align		4
.L_3444:
        /*00b8*/ 	.byte	0x04, 0x28
        /*00ba*/ 	.short	(.L_3446 - .L_3445)


	//   ....[0]....
.L_3445:
        /*00bc*/ 	.word	0x00001ca0


	//   ....[1]....
        /*00c0*/ 	.word	0x00001cd0


	//   ....[2]....
        /*00c4*/ 	.word	0x00001cf0


	//   ....[3]....
        /*00c8*/ 	.word	0x00001d10


	//   ....[4]....
        /*00cc*/ 	.word	0x00001d30


	//   ....[5]....
        /*00d0*/ 	.word	0x000020e0


	//   ....[6]....
        /*00d4*/ 	.word	0x00002100


	//   ....[7]....
        /*00d8*/ 	.word	0x00002120


	//   ....[8]....
        /*00dc*/ 	.word	0x00002140


	//   ....[9]....
        /*00e0*/ 	.word	0x00002160


	//   ....[10]....
        /*00e4*/ 	.word	0x00002270


	//   ....[11]....
        /*00e8*/ 	.word	0x000022d0


	//   ....[12]....
        /*00ec*/ 	.word	0x000022f0


	//   ....[13]....
        /*00f0*/ 	.word	0x00002310


	//   ....[14]....
        /*00f4*/ 	.word	0x000023b0


	//   ....[15]....
        /*00f8*/ 	.word	0x000023e0


	//   ....[16]....
        /*00fc*/ 	.word	0x00002400


	//   ....[17]....
        /*0100*/ 	.word	0x000024b0


	//   ....[18]....
        /*0104*/ 	.word	0x000024f0


	//   ....[19]....
        /*0108*/ 	.word	0x00002590


	//   ....[20]....
        /*010c*/ 	.word	0x000025c0


	//   ....[21]....
        /*0110*/ 	.word	0x00002e50


	//   ....[22]....
        /*0114*/ 	.word	0x00002ec0


	//   ....[23]....
        /*0118*/ 	.word	0x00002f20


	//   ....[24]....
        /*011c*/ 	.word	0x00002f80


	//   ....[25]....
        /*0120*/ 	.word	0x00002fe0


	//   ....[26]....
        /*0124*/ 	.word	0x000033d0


	//   ....[27]....
        /*0128*/ 	.word	0x00003430


	//   ....[28]....
        /*012c*/ 	.word	0x00003490


	//   ....[29]....
        /*0130*/ 	.word	0x000034f0


	//   ....[30]....
        /*0134*/ 	.word	0x00003550


	//----- nvinfo : EIATTR_EXIT_INSTR_OFFSETS
	.align		4
.L_3446:
        /*0138*/ 	.byte	0x04, 0x1c
        /*013a*/ 	.short	(.L_3448 - .L_3447)


	//   ....[0]....
.L_3447:
        /*013c*/ 	.word	0x00000150


	//   ....[1]....
        /*0140*/ 	.word	0x00002e00


	//----- nvinfo : EIATTR_MAX_THREADS
	.align		4
.L_3448:
        /*0144*/ 	.byte	0x04, 0x05
        /*0146*/ 	.short	(.L_3450 - .L_3449)
.L_3449:
        /*0148*/ 	.word	0x00000100
        /*014c*/ 	.word	0x00000001
        /*0150*/ 	.word	0x00000001


	//----- nvinfo : EIATTR_CRS_STACK_SIZE
	.align		4
.L_3450:
        /*0154*/ 	.byte	0x04, 0x1e
        /*0156*/ 	.short	(.L_3452 - .L_3451)
.L_3451:
        /*0158*/ 	.word	0x00000000
.L_3452:


//--------------------- .nv.info._ZN10layer_norm13ln_fwd_kernelINS_13Kernel_traitsI6__halfffffjLj7168ELj1ELj1ELj8ELj16ENS_18Kernel_traits_baseILj7168ES2_ffffjLj256EEEEELb0ELb1ELb0ELb0EEEvNS_9FwdParamsE --------------------------
	.section	.nv.info._ZN10layer_norm13ln_fwd_kernelINS_13Kernel_traitsI6__halfffffjLj7168ELj1ELj1ELj8ELj16ENS_18Kernel_traits_baseILj7168ES2_ffffjLj256EEEEELb0ELb1ELb0ELb0EEEvNS_9FwdParamsE,"",@"SHT_CUDA_INFO"
	.sectionflags	@""
	.align	4


	//----- nvinfo : EIATTR_CUDA_API_VERSION
	.align		4
        /*0000*/ 	.byte	0x04, 0x37
        /*0002*/ 	.short	(.L_3454 - .L_3453)
.L_3453:
        /*0004*/ 	.word	0x00000082


	//----- nvinfo : EIATTR_SW2861232_WAR
	.align		4
.L_3454:
        /*0008*/ 	.byte	0x01, 0x35
	.zero		2


	//----- nvinfo : EIATTR_PARAM_CBANK
	.align		4
        /*000c*/ 	.byte	0x04, 0x0a
        /*000e*/ 	.short	(.L_3456 - .L_3455)
	.align		4
.L_3455:
        /*0010*/ 	.word	index@(.nv.constant0._ZN10layer_norm13ln_fwd_kernelINS_13Kernel_traitsI6__halfffffjLj7168ELj1ELj1ELj8ELj16ENS_18Kernel_traits_baseILj7168ES2_ffffjLj256EEEEELb0ELb1ELb0ELb0EEEvNS_9FwdParamsE)
        /*0014*/ 	.short	0x0160
        /*0016*/ 	.short	0x00e8


	//----- nvinfo : EIATTR_CBANK_PARAM_SIZE
	.align		4
.L_3456:
        /*0018*/ 	.byte	0x03, 0x19
        /*001a*/ 	.short	0x00e8


	//----- nvinfo : EIATTR_KPARAM_INFO
	.align		4
        /*001c*/ 	.byte	0x04, 0x17
        /*001e*/ 	.short	(.L_3458 - .L_3457)
.L_3457:
        /*0020*/ 	.word	0x00000000
        /*0024*/ 	.short	0x0000
        /*0026*/ 	.short	0x0000
        /*0028*/ 	.byte	0x00, 0xf0, 0xa1, 0x03


	//----- nvinfo : EIATTR_MAXREG_COUNT
	.align		4
.L_3458:
        /*002c*/ 	.byte	0x03, 0x1b
        /*002e*/ 	.short	0x00ff


	//----- nvinfo : EIATTR_NUM_BARRIERS
	.align		4
        /*0030*/ 	.byte	0x02, 0x4c
        /*0032*/ 	.byte	0x01
	.zero		1


	//----- nvinfo : EIATTR_MERCURY_ISA_VERSION
	.align		4
        /*0034*/ 	.byte	0x03, 0x5f
        /*0036*/ 	.short	0x0000


	//----- nvinfo : EIATTR_COOP_GROUP_MASK_REGIDS
	.align		4
        /*0038*/ 	.byte	0x04, 0x29
        /*003a*/ 	.short	(.L_3460 - .L_3459)


	//   ....[0]....
.L_3459:
        /*003c*/ 	.word	0xffffffff


	//   ....[1]....
        /*0040*/ 	.word	0xffffffff


	//   ....[2]....
        /*0044*/ 	.word	0xffffffff


	//   ....[3]....
        /*0048*/ 	.word	0xffffffff


	//   ....[4]....
        /*004c*/ 	.word	0xffffffff


	//   ....[5]....
        /*0050*/ 	.word	0xffffffff


	//   ....[6]....
        /*0054*/ 	.word	0xffffffff


	//   ....[7]....
        /*0058*/ 	.word	0xffffffff


	//   ....[8]....
        /*005c*/ 	.word	0xffffffff


	//   ....[9]....
        /*0060*/ 	.word	0xffffffff


	//   ....[10]....
        /*0064*/ 	.word	0xffffffff


	//   ....[11]....
        /*0068*/ 	.word	0xffffffff


	//   ....[12]....
        /*006c*/ 	.word	0xffffffff


	//   ....[13]....
        /*0070*/ 	.word	0xffffffff


	//   ....[14]....
        /*0074*/ 	.word	0xffffffff


	//   ....[15]....
        /*0078*/ 	.word	0xffffffff


	//   ....[16]....
        /*007c*/ 	.word	0xffffffff


	//   ....[17]....
        /*0080*/ 	.word	0xffffffff


	//   ....[18]....
        /*0084*/ 	.word	0xffffffff


	//   ....[19]....
        /*0088*/ 	.word	0xffffffff


	//   ....[20]....
        /*008c*/ 	.word	0xffffffff


	//   ....[21]....
        /*0090*/ 	.word	0xffffffff


	//   ....[22]....
        /*0094*/ 	.word	0xffffffff


	//   ....[23]....
        /*0098*/ 	.word	0xffffffff


	//   ....[24]....
        /*009c*/ 	.word	0xffffffff


	//   ....[25]....
        /*00a0*/ 	.word	0xffffffff


	//   ....[26]....
        /*00a4*/ 	.word	0xffffffff


	//   ....[27]....
        /*00a8*/ 	.word	0xffffffff


	//   ....[28]....
        /*00ac*/ 	.word	0xffffffff


	//   ....[29]....
        /*00b0*/ 	.word	0xffffffff


	//   ....[30]....
        /*00b4*/ 	.word	0xffffffff


	//----- nvinfo : EIATTR_COOP_GROUP_INSTR_OFFSETS
	.align		4
.L_3460:
        /*00b8*/ 	.byte	0x04, 0x28
        /*00ba*/ 	.short	(.L_3462 - .L_3461)


	//   ....[0]....
.L_3461:
        /*00bc*/ 	.word	0x000023c0


	//   ....[1]....
        /*00c0*/ 	.word	0x000023f0


	//   ....[2]....
        /*00c4*/ 	.word	0x00002410


	//   ....[3]....
        /*00c8*/ 	.word	0x00002430


	//   ....[4]....
        /*00cc*/ 	.word	0x00002450


	//   ....[5]....
        /*00d0*/ 	.word	0x00002810


	//   ....[6]....
        /*00d4*/ 	.word	0x00002830


	//   ....[7]....
        /*00d8*/ 	.word	0x00002850


	//   ....[8]....
        /*00dc*/ 	.word	0x00002870


	//   ....[9]....
        /*00e0*/ 	.word	0x00002890


	//   ....[10]....
        /*00e4*/ 	.word	0x000029a0


	//   ....[11]....
        /*00e8*/ 	.word	0x000029f0


	//   ....[12]....
        /*00ec*/ 	.word	0x00002a20


	//   ....[13]....
        /*00f0*/ 	.word	0x00002a50


	//   ....[14]....
        /*00f4*/ 	.word	0x00002ad0


	//   ....[15]....
        /*00f8*/ 	.word	0x00002b70


	//   ....[16]....
        /*00fc*/ 	.word	0x00002bb0


	//   ....[17]....
        /*0100*/ 	.word	0x00002c60


	//   ....[18]....
        /*0104*/ 	.word	0x00002c70


	//   ....[19]....
        /*0108*/ 	.word	0x00002cd0


	//   ....[20]....
        /*010c*/ 	.word	0x00002d40


	//   ....[21]....
        /*0110*/ 	.word	0x00003700


	//   ....[22]....
        /*0114*/ 	.word	0x00003780


	//   ....[23]....
        /*0118*/ 	.word	0x000037e0


	//   ....[24]....
        /*011c*/ 	.word	0x00003840


	//   ....[25]....
        /*0120*/ 	.word	0x000038a0


	//   ....[26]....
        /*0124*/ 	.word	0x00003ca0


	//   ....[27]....
        /*0128*/ 	.word	0x00003d00


	//   ....[28]....
        /*012c*/ 	.word	0x00003d60


	//   ....[29]....
        /*0130*/ 	.word	0x00003dc0


	//   ....[30]....
        /*0134*/ 	.word	0x00003e30


	//----- nvinfo : EIATTR_EXIT_INSTR_OFFSETS
	.align		4
.L_3462:
        /*0138*/ 	.byte	0x04, 0x1c
        /*013a*/ 	.short	(.L_3464 - .L_3463)


	//   ....[0]....
.L_3463:
        /*013c*/ 	.word	0x00000880


	//   ....[1]....
        /*0140*/ 	.word	0x000036b0


	//----- nvinfo : EIATTR_MAX_THREADS
	.align		4
.L_3464:
        /*0144*/ 	.byte	0x04, 0x05
        /*0146*/ 	.short	(.L_3466 - .L_3465)
.L_3465:
        /*0148*/ 	.word	0x00000100
        /*014c*/ 	.word	0x00000001
        /*0150*/ 	.word	0x00000001


	//----- nvinfo : EIATTR_CRS_STACK_SIZE
	.align		4
.L_3466:
        /*0154*/ 	.byte	0x04, 0x1e
        /*0156*/ 	.short	(.L_3468 - .L_3467)
.L_3467:
        /*0158*/ 	.word	0x00000000
.L_3468:


//--------------------- .nv.info._ZN10layer_norm13ln_fwd_kernelINS_13Kernel_traitsI6__halfffffjLj7168ELj1ELj1ELj8ELj16ENS_18Kernel_traits_baseILj7168ES2_ffffjLj256EEEEELb0ELb1ELb0ELb1EEEvNS_9FwdParamsE --------------------------
	.section	.nv.info._ZN10layer_norm13ln_fwd_kernelINS_13Kernel_traitsI6__halfffffjLj7168ELj1ELj1ELj8ELj16ENS_18Kernel_traits_baseILj7168ES2_ffffjLj256EEEEELb0ELb1ELb0ELb1EEEvNS_9FwdParamsE,"",@"SHT_CUDA_INFO"
	.sectionflags	@""
	.align	4


	//----- nvinfo : EIATTR_CUDA_API_VERSION
	.align		4
        /*0000*/ 	.byte	0x04, 0x37
        /*0002*/ 	.short	(.L_3470 - .L_3469)
.L_3469:
        /*0004*/ 	.word	0x00000082


	//----- nvinfo : EIATTR_SW2861232_WAR
	.align		4
.L_3470:
        /*0008*/ 	.byte	0x01, 0x35
	.zero		2


	//----- nvinfo : EIATTR_PARAM_CBANK
	.align		4
        /*000c*/ 	.byte	0x04, 0x0a
        /*000e*/ 	.short	(.L_3472 - .L_3471)
	.align		4
.L_3471:
        /*0010*/ 	.word	index@(.nv.constant0._ZN10layer_norm13ln_fwd_kernelINS_13Kernel_traitsI6__halfffffjLj7168ELj1ELj1ELj8ELj16ENS_18Kernel_traits_baseILj7168ES2_ffffjLj256EEEEELb0ELb1ELb0ELb1EEEvNS_9FwdParamsE)
        /*0014*/ 	.short	0x0160
        /*0016*/ 	.short	0x00e8


	//----- nvinfo : EIATTR_CBANK_PARAM_SIZE
	.align		4
.L_3472:
        /*0018*/ 	.byte	0x03, 0x19
        /*001a*/ 	.short	0x00e8


	//----- nvinfo : EIATTR_KPARAM_INFO
	.align		4
        /*001c*/ 	.byte	0x04, 0x17
        /*001e*/ 	.short	(.L_3474 - .L_3473)
.L_3473:
        /*0020*/ 	.word	0x00000000
        /*0024*/ 	.short	0x0000
        /*0026*/ 	.short	0x0000
        /*0028*/ 	.byte	0x00, 0xf0, 0xa1, 0x03


	//----- nvinfo : EIATTR_MAXREG_COUNT
	.align		4
.L_3474:
        /*002c*/ 	.byte	0x03, 0x1b
        /*002e*/ 	.short	0x00ff


	//----- nvinfo : EIATTR_NUM_BARRIERS
	.align		4
        /*0030*/ 	.byte	0x02, 0x4c
        /*0032*/ 	.byte	0x01
	.zero		1


	//----- nvinfo : EIATTR_MERCURY_ISA_VERSION
	.align		4
        /*0034*/ 	.byte	0x03, 0x5f
        /*0036*/ 	.short	0x0000


	//----- nvinfo : EIATTR_COOP_GROUP_MASK_REGIDS
	.align		4
        /*0038*/ 	.byte	0x04, 0x29
        /*003a*/ 	.short	(.L_3476 - .L_3475)


	//   ....[0]....
.L_3475:
        /*003c*/ 	.word	0xffffffff


	//   ....[1]....
        /*0040*/ 	.word	0xffffffff


	//   ....[2]....
        /*0044*/ 	.word	0xffffffff


	//   ....[3]....
        /*0048*/ 	.word	0xffffffff


	//   ....[4]....
        /*004c*/ 	.word	0xffffffff


	//   ....[5]....
        /*0050*/ 	.word	0xffffffff


	//   ....[6]....
        /*0054*/ 	.word	0xffffffff


	//   ....[7]....
        /*0058*/ 	.word	0xffffffff


	//   ....[8]....
        /*005c*/ 	.word	0xffffffff


	//   ....[9]....
        /*0060*/ 	.word	0xffffffff


	//   ....[10]....
        /*0064*/ 	.word	0xffffffff


	//   ....[11]....
        /*0068*/ 	.word	0xffffffff


	//   ....[12]....
        /*006c*/ 	.word	0xffffffff


	//   ....[13]....
        /*0070*/ 	.word	0xffffffff


	//   ....[14]....
        /*0074*/ 	.word	0xffffffff


	//   ....[15]....
        /*0078*/ 	.word	0xffffffff


	//   ....[16]....
        /*007c*/ 	.word	0xffffffff


	//   ....[17]....
        /*0080*/ 	.word	0xffffffff


	//   ....[18]....
        /*0084*/ 	.word	0xffffffff


	//   ....[19]....
        /*0088*/ 	.word	0xffffffff


	//   ....[20]....
        /*008c*/ 	.word	0xffffffff


	//   ....[21]....
        /*0090*/ 	.word	0xffffffff


	//   ....[22]....
        /*0094*/ 	.word	0xffffffff


	//   ....[23]....
        /*0098*/ 	.word	0xffffffff


	//   ....[24]....
        /*009c*/ 	.word	0xffffffff


	//   ....[25]....
        /*00a0*/ 	.word	0xffffffff


	//   ....[26]....
        /*00a4*/ 	.word	0xffffffff


	//   ....[27]....
        /*00a8*/ 	.word	0xffffffff


	//   ....[28]....
        /*00ac*/ 	.word	0xffffffff


	//   ....[29]....
        /*00b0*/ 	.word	0xffffffff


	//   ....[30]....
        /*00b4*/ 	.word	0xffffffff


	//----- nvinfo : EIATTR_COOP_GROUP_INSTR_OFFSETS
	.align		4
.L_3476:
        /*00b8*/ 	.byte	0x04, 0x28
        /*00ba*/ 	.short	(.L_3478 - .L_3477)


	//   ....[0]....
.L_3477:
        /*00bc*/ 	.word	0x00001800


	//   ....[1]....
        /*00c0*/ 	.word	0x00001830


	//   ....[2]....
        /*00c4*/ 	.word	0x00001850


	//   ....[3]....
        /*00c8*/ 	.word	0x00001870


	//   ....[4]....
        /*00cc*/ 	.word	0x00001890


	//   ....[5]....
        /*00d0*/ 	.word	0x00001c40


	//   ....[6]....
        /*00d4*/ 	.word	0x00001c60


	//   ....[7]....
        /*00d8*/ 	.word	0x00001c80


	//   ....[8]....
        /*00dc*/ 	.word	0x00001ca0


	//   ....[9]....
        /*00e0*/ 	.word	0x00001cc0


	//   ....[10]....
        /*00e4*/ 	.word	0x00001de0


	//   ....[11]....
        /*00e8*/ 	.word	0x00001e10


	//   ....[12]....
        /*00ec*/ 	.word	0x00001e30


	//   ....[13]....
        /*00f0*/ 	.word	0x00001e40


	//   ....[14]....
        /*00f4*/ 	.word	0x00001e80


	//   ....[15]....
        /*00f8*/ 	.word	0x00001f10


	//   ....[16]....
        /*00fc*/ 	.word	0x00001f50


	//   ....[17]....
        /*0100*/ 	.word	0x00002010


	//   ....[18]....
        /*0104*/ 	.word	0x00002050


	//   ....[19]....
        /*0108*/ 	.word	0x00002100


	//   ....[20]....
        /*010c*/ 	.word	0x00002140


	//   ....[21]....
        /*0110*/ 	.word	0x000028e0


	//   ....[22]....
        /*0114*/ 	.word	0x00002950


	//   ....[23]....
        /*0118*/ 	.word	0x000029b0


	//   ....[24]....
        /*011c*/ 	.word	0x00002a10


	//   ....[25]....
        /*0120*/ 	.word	0x00002a70


	//   ....[26]....
        /*0124*/ 	.word	0x00002e60


	//   ....[27]....
        /*0128*/ 	.word	0x00002ec0


	//   ....[28]....
        /*012c*/ 	.word	0x00002f20


	//   ....[29]....
        /*0130*/ 	.word	0x00002f80


	//   ....[30]....
        /*0134*/ 	.word	0x00002fe0


	//----- nvinfo : EIATTR_EXIT_INSTR_OFFSETS
	.align		4
.L_3478:
        /*0138*/ 	.byte	0x04, 0x1c
        /*013a*/ 	.short	(.L_3480 - .L_3479)


	//   ....[0]....
.L_3479:
        /*013c*/ 	.word	0x00000150


	//   ....[1]....
        /*0140*/ 	.word	0x00002890


	//----- nvinfo : EIATTR_MAX_THREADS
	.align		4
.L_3480:
        /*0144*/ 	.byte	0x04, 0x05
        /*0146*/ 	.short	(.L_3482 - .L_3481)
.L_3481:
        /*0148*/ 	.word	0x00000100
        /*014c*/ 	.word	0x00000001
        /*0150*/ 	.word	0x00000001


	//----- nvinfo : EIATTR_CRS_STACK_SIZE
	.align		4
.L_3482:
        /*0154*/ 	.byte	0x04, 0x1e
        /*0156*/ 	.short	(.L_3484 - .L_3483)
.L_3483:
        /*0158*/ 	.word	0x00000000
.L_3484:


//--------------------- .nv.info._ZN10layer_norm13ln_fwd_kernelINS_13Kernel_traitsI6__halfffffjLj7168ELj1ELj1ELj8ELj16ENS_18Kernel_traits_baseILj7168ES2_ffffjLj256EEEEELb0ELb1ELb1ELb0EEEvNS_9FwdParamsE --------------------------
	.section	.nv.info._ZN10layer_norm13ln_fwd_kernelINS_13Kernel_traitsI6__halfffffjLj7168ELj1ELj1ELj8ELj16ENS_18Kernel_traits_baseILj7168ES2_ffffjLj256EEEEELb0ELb1ELb1ELb0EEEvNS_9FwdParamsE,"",@"SHT_CUDA_INFO"
	.sectionflags	@""
	.align	4


	//----- nvinfo : EIATTR_CUDA_API_VERSION
	.align		4
        /*0000*/ 	.byte	0x04, 0x37
        /*0002*/ 	.short	(.L_3486 - .L_3485)
.L_3485:
        /*0004*/ 	.word	0x00000082


	//----- nvinfo : EIATTR_SW2861232_WAR
	.align		4
.L_3486:
        /*0008*/ 	.byte	0x01, 0x35
	.zero		2


	//----- nvinfo : EIATTR_PARAM_CBANK
	.align		4
        /*000c*/ 	.byte	0x04, 0x0a
        /*000e*/ 	.short	(.L_3488 - .L_3487)
	.align		4
.L_3487:
        /*0010*/ 	.word	index@(.nv.constant0._ZN10layer_norm13ln_fwd_kernelINS_13Kernel_traitsI6__halfffffjLj7168ELj1ELj1ELj8ELj16ENS_18Kernel_traits_baseILj7168ES2_ffffjLj256EEEEELb0ELb1ELb1ELb0EEEvNS_9FwdParamsE)
        /*0014*/ 	.short	0x0160
        /*0016*/ 	.short	0x00e8


	//----- nvinfo : EIATTR_CBANK_PARAM_SIZE
	.align		4
.L_3488:
        /*0018*/ 	.byte	0x03, 0x19
        /*001a*/ 	.short	0x00e8


	//----- nvinfo : EIATTR_KPARAM_INFO
	.align		4
        /*001c*/ 	.byte	0x04, 0x17
        /*001e*/ 	.short	(.L_3490 - .L_3489)
.L_3489:
        /*0020*/ 	.word	0x00000000
        /*0024*/ 	.short	0x0000
        /*0026*/ 	.short	0x0000
        /*0028*/ 	.byte	0x00, 0xf0, 0xa1, 0x03


	//----- nvinfo : EIATTR_MAXREG_COUNT
	.align		4
.L_3490:
        /*002c*/ 	.byte	0x03, 0x1b
        /*002e*/ 	.short	0x00ff


	//----- nvinfo : EIATTR_NUM_BARRIERS
	.align		4
        /*0030*/ 	.byte	0x02, 0x4c
        /*0032*/ 	.byte	0x01
	.zero		1


	//----- nvinfo : EIATTR_MERCURY_ISA_VERSION
	.align		4
        /*0034*/ 	.byte	0x03, 0x5f
        /*0036*/ 	.short	0x0000


	//----- nvinfo : EIATTR_COOP_GROUP_MASK_REGIDS
	.align		4
        /*0038*/ 	.byte	0x04, 0x29
        /*003a*/ 	.short	(.L_3492 - .L_3491)


	//   ....[0]....
.L_3491:
        /*003c*/ 	.word	0xffffffff


	//   ....[1]....
        /*0040*/ 	.word	0xffffffff


	//   ....[2]....
        /*0044*/ 	.word	0xffffffff


	//   ....[3]....
        /*0048*/ 	.word	0xffffffff


	//   ....[4]....
        /*004c*/ 	.word	0xffffffff


	//   ....[5]....
        /*0050*/ 	.word	0xffffffff


	//   ....[6]....
        /*0054*/ 	.word	0xffffffff


	//   ....[7]....
        /*0058*/ 	.word	0xffffffff


	//   ....[8]....
        /*005c*/ 	.word	0xffffffff


	//   ....[9]....
        /*0060*/ 	.word	0xffffffff


	//   ....[10]....
        /*0064*/ 	.word	0xffffffff


	//   ....[11]....
        /*0068*/ 	.word	0xffffffff


	//   ....[12]....
        /*006c*/ 	.word	0xffffffff


	//   ....[13]....
        /*0070*/ 	.word	0xffffffff


	//   ....[14]....
        /*0074*/ 	.word	0xffffffff


	//   ....[15]....
        /*0078*/ 	.word	0xffffffff


	//   ....[16]....
        /*007c*/ 	.word	0xffffffff


	//   ....[17]....
        /*0080*/ 	.word	0xffffffff


	//   ....[18]....
        /*0084*/ 	.word	0xffffffff


	//   ....[19]....
        /*0088*/ 	.word	0xffffffff


	//   ....[20]....
        /*008c*/ 	.word	0xffffffff


	//   ....[21]....
        /*0090*/ 	.word	0xffffffff


	//   ....[22]....
        /*0094*/ 	.word	0xffffffff


	//   ....[23]....
        /*0098*/ 	.word	0xffffffff


	//   ....[24]....
        /*009c*/ 	.word	0xffffffff


	//   ....[25]....
        /*00a0*/ 	.word	0xffffffff


	//   ....[26]....
        /*00a4*/ 	.word	0xffffffff


	//   ....[27]....
        /*00a8*/ 	.word	0xffffffff


	//   ....[28]....
        /*00ac*/ 	.word	0xffffffff


	//   ....[29]....
        /*00b0*/ 	.word	0xffffffff


	//   ....[30]....
        /*00b4*/ 	.word	0xffffffff


	//----- nvinfo : EIATTR_COOP_GROUP_INSTR_OFFSETS
	.align		4
.L_3492:
        /*00b8*/ 	.byte	0x04, 0x28
        /*00ba*/ 	.short	(.L_3494 - .L_3493)


	//   ....[0]....
.L_3493:
        /*00bc*/ 	.word	0x00002e90


	//   ....[1]....
        /*00c0*/ 	.word	0x00002ec0


	//   ....[2]....
        /*00c4*/ 	.word	0x00002ee0


	//   ....[3]....
        /*00c8*/ 	.word	0x00002f00


	//   ....[4]....
        /*00cc*/ 	.word	0x00002f20


	//   ....[5]....
        /*00d0*/ 	.word	0x000032e0


	//   ....[6]....
        /*00d4*/ 	.word	0x00003300


	//   ....[7]....
        /*00d8*/ 	.word	0x00003320


	//   ....[8]....
        /*00dc*/ 	.word	0x00003340


	//   ....[9]....
        /*00e0*/ 	.word	0x00003360


	//   ....[10]....
        /*00e4*/ 	.word	0x000034d0


	//   ....[11]....
        /*00e8*/ 	.word	0x000034f0


	//   ....[12]....
        /*00ec*/ 	.word	0x00003500


	//   ....[13]....
        /*00f0*/ 	.word	0x00003530


	//   ....[14]....
        /*00f4*/ 	.word	0x000035f0


	//   ....[15]....
        /*00f8*/ 	.word	0x00003630


	//   ....[16]....
        /*00fc*/ 	.word	0x00003640


	//   ....[17]....
        /*0100*/ 	.word	0x000036f0


	//   ....[18]....
        /*0104*/ 	.word	0x00003730


	//   ....[19]....
        /*0108*/ 	.word	0x000037e0


	//   ....[20]....
        /*010c*/ 	.word	0x00003800


	//   ....[21]....
        /*0110*/ 	.word	0x00004250


	//   ....[22]....
        /*0114*/ 	.word	0x000042c0


	//   ....[23]....
        /*0118*/ 	.word	0x00004320


	//   ....[24]....
        /*011c*/ 	.word	0x00004380


	//   ....[25]....
        /*0120*/ 	.word	0x000043e0


	//   ....[26]....
        /*0124*/ 	.word	0x000047f0


	//   ....[27]....
        /*0128*/ 	.word	0x00004850


	//   ....[28]....
        /*012c*/ 	.word	0x000048b0


	//   ....[29]....
        /*0130*/ 	.word	0x00004910


	//   ....[30]....
        /*0134*/ 	.word	0x00004980


	//----- nvinfo : EIATTR_EXIT_INSTR_OFFSETS
	.align		4
.L_3494:
        /*0138*/ 	.byte	0x04, 0x1c
        /*013a*/ 	.short	(.L_3496 - .L_3495)


	//   ....[0]....
.L_3495:
        /*013c*/ 	.word	0x00000880


	//   ....[1]....
        /*0140*/ 	.word	0x00004200


	//----- nvinfo : EIATTR_MAX_THREADS
	.align		4
.L_3496:
        /*0144*/ 	.byte	0x04, 0x05
        /*0146*/ 	.short	(.L_3498 - .L_3497)
.L_3497:
        /*0148*/ 	.word	0x00000100
        /*014c*/ 	.word	0x00000001
        /*0150*/ 	.word	0x00000001


	//----- nvinfo : EIATTR_CRS_STACK_SIZE
	.align		4
.L_3498:
        /*0154*/ 	.byte	0x04, 0x1e
        /*0156*/ 	.short	(.L_3500 - .L_3499)
.L_3499:
        /*0158*/ 	.word	0x00000000
.L_3500:


//--------------------- .nv.info._ZN10layer_norm13ln_fwd_kernelINS_13Kernel_traitsI6__halfffffjLj7168ELj1ELj1ELj8ELj16ENS_18Kernel_traits_baseILj7168ES2_ffffjLj256EEEEELb0ELb1ELb1ELb1EEEvNS_9FwdParamsE --------------------------
	.section	.nv.info._ZN10layer_norm13ln_fwd_kernelINS_13Kernel_traitsI6__halfffffjLj7168ELj1ELj1ELj8ELj16ENS_18Kernel_traits_baseILj7168ES2_ffffjLj256EEEEELb0ELb1ELb1ELb1EEEvNS_9FwdParamsE,"",@"SHT_CUDA_INFO"
	.sectionflags	@""
	.align	4


	//----- nvinfo : EIATTR_CUDA_API_VERSION
	.align		4
        /*0000*/ 	.byte	0x04, 0x37
        /*0002*/ 	.short	(.L_3502 - .L_3501)
.L_3501:
        /*0004*/ 	.word	0x00000082


	//----- nvinfo : EIATTR_SW2861232_WAR
	.align		4
.L_3502:
        /*0008*/ 	.byte	0x01, 0x35
	.zero		2


	//----- nvinfo : EIATTR_PARAM_CBANK
	.align		4
        /*000c*/ 	.byte	0x04, 0x0a
        /*000e*/ 	.short	(.L_3504 - .L_3503)
	.align		4
.L_3503:
        /*0010*/ 	.word	index@(.nv.constant0._ZN10layer_norm13ln_fwd_kernelINS_13Kernel_traitsI6__halfffffjLj7168ELj1ELj1ELj8ELj16ENS_18Kernel_traits_baseILj7168ES2_ffffjLj256EEEEELb0ELb1ELb1ELb1EEEvNS_9FwdParamsE)
        /*0014*/ 	.short	0x0160
        /*0016*/ 	.short	0x00e8


	//----- nvinfo : EIATTR_CBANK_PARAM_SIZE
	.align		4
.L_3504:
        /*0018*/ 	.byte	0x03, 0x19
        /*001a*/ 	.short	0x00e8


	//----- nvinfo : EIATTR_KPARAM_INFO
	.align		4
        /*001c*/ 	.byte	0x04, 0x17
        /*001e*/ 	.short	(.L_3506 - .L_3505)
.L_3505:
        /*0020*/ 	.word	0x00000000
        /*0024*/ 	.short	0x0000
        /*0026*/ 	.short	0x0000
        /*0028*/ 	.byte	0x00, 0xf0, 0xa1, 0x03


	//----- nvinfo : EIATTR_MAXREG_COUNT
	.align		4
.L_3506:
        /*002c*/ 	.byte	0x03, 0x1b
        /*002e*/ 	.short	0x00ff


	//----- nvinfo : EIATTR_NUM_BARRIERS
	.align		4
        /*0030*/ 	.byte	0x02, 0x4c
        /*0032*/ 	.byte	0x01
	.zero		1


	//----- nvinfo : EIATTR_MERCURY_ISA_VERSION
	.align		4
        /*0034*/ 	.byte	0x03, 0x5f
        /*0036*/ 	.short	0x0000


	//----- nvinfo : EIATTR_COOP_GROUP_MASK_REGIDS
	.align		4
        /*0038*/ 	.byte	0x04, 0x29
        /*003a*/ 	.short	(.L_3508 - .L_3507)


	//   ....[0]....
.L_3507:
        /*003c*/ 	.word	0xffffffff


	//   ....[1]....
        /*0040*/ 	.word	0xffffffff


	//   ....[2]....
        /*0044*/ 	.word	0xffffffff


	//   ....[3]....
        /*0048*/ 	.word	0xffffffff


	//   ....[4]....
        /*004c*/ 	.word	0xffffffff


	//   ....[5]....
        /*0050*/ 	.word	0xffffffff


	//   ....[6]....
        /*0054*/ 	.word	0xffffffff


	//   ....[7]....
        /*0058*/ 	.word	0xffffffff


	//   ....[8]....
        /*005c*/ 	.word	0xffffffff


	//   ....[9]....
        /*0060*/ 	.word	0xffffffff


	//   ....[10]....
        /*0064*/ 	.word	0xffffffff


	//   ....[11]....
        /*0068*/ 	.word	0xffffffff


	//   ....[12]....
        /*006c*/ 	.word	0xffffffff


	//   ....[13]....
        /*0070*/ 	.word	0xffffffff


	//   ....[14]....
        /*0074*/ 	.word	0xffffffff


	//   ....[15]....
        /*0078*/ 	.word	0xffffffff


	//   ....[16]....
        /*007c*/ 	.word	0xffffffff


	//   ....[17]....
        /*0080*/ 	.word	0xffffffff


	//   ....[18]....
        /*0084*/ 	.word	0xffffffff


	//   ....[19]....
        /*0088*/ 	.word	0xffffffff


	//   ....[20]....
        /*008c*/ 	.word	0xffffffff


	//   ....[21]....
        /*0090*/ 	.word	0xffffffff


	//   ....[22]....
        /*0094*/ 	.word	0xffffffff


	//   ....[23]....
        /*0098*/ 	.word	0xffffffff


	//   ....[24]....
        /*009c*/ 	.word	0xffffffff


	//   ....[25]....
        /*00a0*/ 	.word	0xffffffff


	//   ....[26]....
        /*00a4*/ 	.word	0xffffffff


	//   ....[27]....
        /*00a8*/ 	.word	0xffffffff


	//   ....[28]....
        /*00ac*/ 	.word	0xffffffff


	//   ....[29]....
        /*00b0*/ 	.word	0xffffffff


	//   ....[30]....
        /*00b4*/ 	.word	0xffffffff


	//----- nvinfo : EIATTR_COOP_GROUP_INSTR_OFFSETS
	.align		4
.L_3508:
        /*00b8*/ 	.byte	0x04, 0x28
        /*00ba*/ 	.short	(.L_3510 - .L_3509)


	//   ....[0]....
.L_3509:
        /*00bc*/ 	.word	0x000021a0


	//   ....[1]....
        /*00c0*/ 	.word	0x000021d0


	//   ....[2]....
        /*00c4*/ 	.word	0x000021f0


	//   ....[3]....
        /*00c8*/ 	.word	0x00002210


	//   ....[4]....
        /*00cc*/ 	.word	0x00002230


	//   ....[5]....
        /*00d0*/ 	.word	0x000025e0


	//   ....[6]....
        /*00d4*/ 	.word	0x00002600


	//   ....[7]....
        /*00d8*/ 	.word	0x00002620


	//   ....[8]....
        /*00dc*/ 	.word	0x00002640


	//   ....[9]....
        /*00e0*/ 	.word	0x00002660


	//   ....[10]....
        /*00e4*/ 	.word	0x00002780


	//   ....[11]....
        /*00e8*/ 	.word	0x000027c0


	//   ....[12]....
        /*00ec*/ 	.word	0x000027f0


	//   ....[13]....
        /*00f0*/ 	.word	0x00002810


	//   ....[14]....
        /*00f4*/ 	.word	0x000028c0


	//   ....[15]....
        /*00f8*/ 	.word	0x000028e0


	//   ....[16]....
        /*00fc*/ 	.word	0x00002900


	//   ....[17]....
        /*0100*/ 	.word	0x00002990


	//   ....[18]....
        /*0104*/ 	.word	0x000029e0


	//   ....[19]....
        /*0108*/ 	.word	0x00002a90


	//   ....[20]....
        /*010c*/ 	.word	0x00002ae0


	//   ....[21]....
        /*0110*/ 	.word	0x00003370


	//   ....[22]....
        /*0114*/ 	.word	0x000033e0


	//   ....[23]....
        /*0118*/ 	.word	0x00003440


	//   ....[24]....
        /*011c*/ 	.word	0x000034a0


	//   ....[25]....
        /*0120*/ 	.word	0x00003500


	//   ....[26]....
        /*0124*/ 	.word	0x000038f0


	//   ....[27]....
        /*0128*/ 	.word	0x00003950


	//   ....[28]....
        /*012c*/ 	.word	0x000039b0


	//   ....[29]....
        /*0130*/ 	.word	0x00003a10


	//   ....[30]....
        /*0134*/ 	.word	0x00003a70


	//----- nvinfo : EIATTR_EXIT_INSTR_OFFSETS
	.align		4
.L_3510:
        /*0138*/ 	.byte	0x04, 0x1c
        /*013a*/ 	.short	(.L_3512 - .L_3511)


	//   ....[0]....
.L_3511:
        /*013c*/ 	.word	0x00000150


	//   ....[1]....
        /*0140*/ 	.word	0x00003320


	//----- nvinfo : EIATTR_MAX_THREADS
	.align		4
.L_3512:
        /*0144*/ 	.byte	0x04, 0x05
        /*0146*/ 	.short	(.L_3514 - .L_3513)
.L_3513:
        /*0148*/ 	.word	0x00000100
        /*014c*/ 	.word	0x00000001
        /*0150*/ 	.word	0x00000001


	//----- nvinfo : EIATTR_CRS_STACK_SIZE
	.align		4
.L_3514:
        /*0154*/ 	.byte	0x04, 0x1e
        /*0156*/ 	.short	(.L_3516 - .L_3515)
.L_3515:
        /*0158*/ 	.word	0x00000000
.L_3516:


//--------------------- .nv.info._ZN10layer_norm13ln_fwd_kernelINS_13Kernel_traitsI6__halfffffjLj7168ELj1ELj1ELj8ELj16ENS_18Kernel_traits_baseILj7168ES2_ffffjLj256EEEEELb1ELb0ELb0ELb0EEEvNS_9FwdParamsE --------------------------
	.section	.nv.info._ZN10layer_norm13ln_fwd_kernelINS_13Kernel_traitsI6__halfffffjLj7168ELj1ELj1ELj8ELj16ENS_18Kernel_traits_baseILj7168ES2_ffffjLj256EEEEELb1ELb0ELb0ELb0EEEvNS_9FwdParamsE,"",@"SHT_CUDA_INFO"
	.sectionflags	@""
	.align	4


	//----- nvinfo : EIATTR_CUDA_API_VERSION
	.align		4
        /*0000*/ 	.byte	0x04, 0x37
        /*0002*/ 	.short	(.L_3518 - .L_3517)
.L_3517:
        /*0004*/ 	.word	0x00000082


	//----- nvinfo : EIATTR_SW2861232_WAR
	.align		4
.L_3518:
        /*0008*/ 	.byte	0x01, 0x35
	.zero		2


	//----- nvinfo : EIATTR_PARAM_CBANK
	.align		4
        /*000c*/ 	.byte	0x04, 0x0a
        /*000e*/ 	.short	(.L_3520 - .L_3519)
	.align		4
.L_3519:
        /*0010*/ 	.word	index@(.nv.constant0._ZN10layer_norm13ln_fwd_kernelINS_13Kernel_traitsI6__halfffffjLj7168ELj1ELj1ELj8ELj16ENS_18Kernel_traits_baseILj7168ES2_ffffjLj256EEEEELb1ELb0ELb0ELb0EEEvNS_9FwdParamsE)
        /*0014*/ 	.short	0x0160
        /*0016*/ 	.short	0x00e8


	//----- nvinfo : EIATTR_CBANK_PARAM_SIZE
	.align		4
.L_3520:
        /*0018*/ 	.byte	0x03, 0x19
        /*001a*/ 	.short	0x00e8


	//----- nvinfo : EIATTR_KPARAM_INFO
	.align		4
        /*001c*/ 	.byte	0x04, 0x17
        /*001e*/ 	.short	(.L_3522 - .L_3521)
.L_3521:
        /*0020*/ 	.word	0x00000000
        /*0024*/ 	.short	0x0000
        /*0026*/ 	.short	0x0000
        /*0028*/ 	.byte	0x00, 0xf0, 0xa1, 0x03


	//----- nvinfo : EIATTR_MAXREG_COUNT
	.align		4
.L_3522:
        /*002c*/ 	.byte	0x03, 0x1b
        /*002e*/ 	.short	0x00ff


	//----- nvinfo : EIATTR_NUM_BARRIERS
	.align		4
        /*0030*/ 	.byte	0x02, 0x4c
        /*0032*/ 	.byte	0x01
	.zero		1


	//----- nvinfo : EIATTR_ANNOTATIONS
	.align		4
        /*0034*/ 	.byte	0x04, 0x55
        /*0036*/ 	.short	(.L_3524 - .L_3523)


	//   ....[0]....
.L_3523:
        /*0038*/ 	.word	0x00000001
        /*003c*/ 	.byte	0xd0, 0x0f, 0x00, 0x00, 0x01, 0x00, 0x00, 0x00, 0xd0, 0x10, 0x00, 0x00, 0x01, 0x00, 0x00, 0x00
        /*004c*/ 	.byte	0x10, 0x11, 0x00, 0x00, 0x01, 0x00, 0x00, 0x00, 0x20, 0xba, 0x00, 0x00, 0x01, 0x00, 0x00, 0x00
        /*005c*/ 	.byte	0xd0, 0xbe, 0x00, 0x00, 0x01, 0x00, 0x00, 0x00, 0xe0, 0xbe, 0x00, 0x00


	//----- nvinfo : EIATTR_MERCURY_ISA_VERSION
	.align		4
.L_3524:
        /*0068*/ 	.byte	0x03, 0x5f
        /*006a*/ 	.short	0x0000


	//----- nvinfo : EIATTR_COOP_GROUP_MASK_REGIDS
	.align		4
        /*006c*/ 	.byte	0x04, 0x29
        /*006e*/ 	.short	(.L_3526 - .L_3525)


	//   ....[0]....
.L_3525:
        /*0070*/ 	.word	0xffffffff


	//   ....[1]....
        /*0074*/ 	.word	0xffffffff


	//   ....[2]....
        /*0078*/ 	.word	0xffffffff


	//   ....[3]....
        /*007c*/ 	.word	0xffffffff


	//   ....[4]....
        /*0080*/ 	.word	0xffffffff


	//   ....[5]....
        /*0084*/ 	.word	0xffffffff


	//   ....[6]....
        /*0088*/ 	.word	0xffffffff


	//   ....[7]....
        /*008c*/ 	.word	0xffffffff


	//   ....[8]....
        /*0090*/ 	.word	0xffffffff


	//   ....[9]....
        /*0094*/ 	.word	0xffffffff


	//   ....[10]....
        /*0098*/ 	.word	0xffffffff


	//   ....[11]....
        /*009c*/ 	.word	0xffffffff


	//   ....[12]....
        /*00a0*/ 	.word	0xffffffff


	//   ....[13]....
        /*00a4*/ 	.word	0xffffffff


	//   ....[14]....
        /*00a8*/ 	.word	0xffffffff


	//   ....[15]....
        /*00ac*/ 	.word	0xffffffff


	//   ....[16]....
        /*00b0*/ 	.word	0xffffffff


	//   ....[17]....
        /*00b4*/ 	.word	0xffffffff


	//   ....[18]....
        /*00b8*/ 	.word	0xffffffff


	//   ....[19]....
        /*00bc*/ 	.word	0xffffffff


	//   ....[20]....
        /*00c0*/ 	.word	0xffffffff


	//   ....[21]....
        /*00c4*/ 	.word	0xffffffff


	//   ....[22]....
        /*00c8*/ 	.word	0xffffffff


	//   ....[23]....
        /*00cc*/ 	.word	0xffffffff


	//   ....[24]....
        /*00d0*/ 	.word	0xffffffff


	//   ....[25]....
        /*00d4*/ 	.word	0xffffffff


	//   ....[26]....
        /*00d8*/ 	.word	0xffffffff


	//   ....[27]....
        /*00dc*/ 	.word	0xffffffff


	//   ....[28]....
        /*00e0*/ 	.word	0xffffffff


	//   ....[29]....
        /*00e4*/ 	.word	0xffffffff


	//   ....[30]....
        /*00e8*/ 	.word	0xffffffff


	//----- nvinfo : EIATTR_COOP_GROUP_INSTR_OFFSETS
	.align		4
.L_3526:
        /*00ec*/ 	.byte	0x04, 0x28
        /*00ee*/ 	.short	(.L_3528 - .L_3527)


	//   ....[0]....
.L_3527:
        /*00f0*/ 	.word	0x0000b4b0


	//   ....[1]....
        /*00f4*/ 	.word	0x0000b4e0


	//   ....[2]....
        /*00f8*/ 	.word	0x0000b500


	//   ....[3]....
        /*00fc*/ 	.word	0x0000b520


	//   ....[4]....
        /*0100*/ 	.word	0x0000b540


	//   ....[5]....
        /*0104*/ 	.word	0x0000b900


	//   ....[6]....
        /*0108*/ 	.word	0x0000b920


	//   ....[7]....
        /*010c*/ 	.word	0x0000b940


	//   ....[8]....
        /*0110*/ 	.word	0x0000b960


	//   ....[9]....
        /*0114*/ 	.word	0x0000b980


	//   ....[10]....
        /*0118*/ 	.word	0x0000ba90


	//   ....[11]....
        /*011c*/ 	.word	0x0000bad0


	//   ....[12]....
        /*0120*/ 	.word	0x0000bb00


	//   ....[13]....
        /*0124*/ 	.word	0x0000bba0


	//   ....[14]....
        /*0128*/ 	.word	0x0000bbc0


	//   ....[15]....
        /*012c*/ 	.word	0x0000bbf0


	//   ....[16]....
        /*0130*/ 	.word	0x0000bc70


	//   ....[17]....
        /*0134*/ 	.word	0x0000bcd0


	//   ....[18]....
        /*0138*/ 	.word	0x0000bd30


	//   ....[19]....
        /*013c*/ 	.word	0x0000bdb0


	//   ....[20]....
        /*0140*/ 	.word	0x0000bde0


	//   ....[21]....
        /*0144*/ 	.word	0x0000c820


	//   ....[22]....
        /*0148*/ 	.word	0x0000c880


	//   ....[23]....
        /*014c*/ 	.word	0x0000c8e0


	//   ....[24]....
        /*0150*/ 	.word	0x0000c940


	//   ....[25]....
        /*0154*/ 	.word	0x0000c9a0


	//   ....[26]....
        /*0158*/ 	.word	0x0000cda0


	//   ....[27]....
        /*015c*/ 	.word	0x0000ce00


	//   ....[28]....
        /*0160*/ 	.word	0x0000ce60


	//   ....[29]....
        /*0164*/ 	.word	0x0000cec0


	//   ....[30]....
        /*0168*/ 	.word	0x0000cf30


	//----- nvinfo : EIATTR_EXIT_INSTR_OFFSETS
	.align		4
.L_3528:
        /*016c*/ 	.byte	0x04, 0x1c
        /*016e*/ 	.short	(.L_3530 - .L_3529)


	//   ....[0]....
.L_3529:
        /*0170*/ 	.word	0x00000bc0


	//   ....[1]....
        /*0174*/ 	.word	0x0000c7d0


	//----- nvinfo : EIATTR_MAX_THREADS
	.align		4
.L_3530:
        /*0178*/ 	.byte	0x04, 0x05
        /*017a*/ 	.short	(.L_3532 - .L_3531)
.L_3531:
        /*017c*/ 	.word	0x00000100
        /*0180*/ 	.word	0x00000001
        /*0184*/ 	.word	0x00000001


	//----- nvinfo : EIATTR_CRS_STACK_SIZE
	.align		4
.L_3532:
        /*0188*/ 	.byte	0x04, 0x1e
        /*018a*/ 	.short	(.L_3534 - .L_3533)
.L_3533:
        /*018c*/ 	.word	0x00000000
.L_3534:


//--------------------- .nv.info._ZN10layer_norm13ln_fwd_kernelINS_13Kernel_traitsI6__halfffffjLj7168ELj1ELj1ELj8ELj16ENS_18Kernel_traits_baseILj7168ES2_ffffjLj256EEEEELb1ELb0ELb0ELb1EEEvNS_9FwdParamsE --------------------------
	.section	.nv.info._ZN10layer_norm13ln_fwd_kernelINS_13Kernel_traitsI6__halfffffjLj7168ELj1ELj1ELj8ELj16ENS_18Kernel_traits_baseILj7168ES2_ffffjLj256EEEEELb1ELb0ELb0ELb1EEEvNS_9FwdParamsE,"",@"SHT_CUDA_INFO"
	.sectionflags	@""
	.align	4


	//----- nvinfo : EIATTR_CUDA_API_VERSION
	.align		4
        /*0000*/ 	.byte	0x04, 0x37
        /*0002*/ 	.short	(.L_3536 - .L_3535)
.L_3535:
        /*0004*/ 	.word	0x00000082


	//----- nvinfo : EIATTR_SW2861232_WAR
	.align		4
.L_3536:
        /*0008*/ 	.byte	0x01, 0x35
	.zero		2


	//----- nvinfo : EIATTR_PARAM_CBANK
	.align		4
        /*000c*/ 	.byte	0x04, 0x0a
        /*000e*/ 	.short	(.L_3538 - .L_3537)
	.align		4
.L_3537:
        /*0010*/ 	.word	index@(.nv.constant0._ZN10layer_norm13ln_fwd_kernelINS_13Kernel_traitsI6__halfffffjLj7168ELj1ELj1ELj8ELj16ENS_18Kernel_traits_baseILj7168ES2_ffffjLj256EEEEELb1ELb0ELb0ELb1EEEvNS_9FwdParamsE)
        /*0014*/ 	.short	0x0160
        /*0016*/ 	.short	0x00e8


	//----- nvinfo : EIATTR_CBANK_PARAM_SIZE
	.align		4
.L_3538:
        /*0018*/ 	.byte	0x03, 0x19
        /*001a*/ 	.short	0x00e8


	//----- nvinfo : EIATTR_KPARAM_INFO
	.align		4
        /*001c*/ 	.byte	0x04, 0x17
        /*001e*/ 	.short	(.L_3540 - .L_3539)
.L_3539:
        /*0020*/ 	.word	0x00000000
        /*0024*/ 	.short	0x0000
        /*0026*/ 	.short	0x0000
        /*0028*/ 	.byte	0x00, 0xf0, 0xa1, 0x03


	//----- nvinfo : EIATTR_MAXREG_COUNT
	.align		4
.L_3540:
        /*002c*/ 	.byte	0x03, 0x1b
        /*002e*/ 	.short	0x00ff


	//----- nvinfo : EIATTR_NUM_BARRIERS
	.align		4
        /*0030*/ 	.byte	0x02, 0x4c
        /*0032*/ 	.byte	0x01
	.zero		1


	//----- nvinfo : EIATTR_MERCURY_ISA_VERSION
	.align		4
        /*0034*/ 	.byte	0x03, 0x5f
        /*0036*/ 	.short	0x0000


	//----- nvinfo : EIATTR_COOP_GROUP_MASK_REGIDS
	.align		4
        /*0038*/ 	.byte	0x04, 0x29
        /*003a*/ 	.short	(.L_3542 - .L_3541)


	//   ....[0]....
.L_3541:
        /*003c*/ 	.word	0xffffffff


	//   ....[1]....
        /*0040*/ 	.word	0xffffffff


	//   ....[2]....
        /*0044*/ 	.word	0xffffffff


	//   ....[3]....
        /*0048*/ 	.word	0xffffffff


	//   ....[4]....
        /*004c*/ 	.word	0xffffffff


	//   ....[5]....
        /*0050*/ 	.word	0xffffffff


	//   ....[6]....
        /*0054*/ 	.word	0xffffffff


	//   ....[7]....
        /*0058*/ 	.word	0xffffffff


	//   ....[8]....
        /*005c*/ 	.word	0xffffffff


	//   ....[9]....
        /*0060*/ 	.word	0xffffffff


	//   ....[10]....
        /*0064*/ 	.word	0xffffffff


	//   ....[11]....
        /*0068*/ 	.word	0xffffffff


	//   ....[12]....
        /*006c*/ 	.word	0xffffffff


	//   ....[13]....
        /*0070*/ 	.word	0xffffffff


	//   ....[14]....
        /*0074*/ 	.word	0xffffffff


	//   ....[15]....
        /*0078*/ 	.word	0xffffffff


	//   ....[16]....
        /*007c*/ 	.word	0xffffffff


	//   ....[17]....
        /*0080*/ 	.word	0xffffffff


	//   ....[18]....
        /*0084*/ 	.word	0xffffffff


	//   ....[19]....
        /*0088*/ 	.word	0xffffffff


	//   ....[20]....
        /*008c*/ 	.word	0xffffffff


	//   ....[21]....
        /*0090*/ 	.word	0xffffffff


	//   ....[22]....
        /*0094*/ 	.word	0xffffffff


	//   ....[23]....
        /*0098*/ 	.word	0xffffffff


	//   ....[24]....
        /*009c*/ 	.word	0xffffffff


	//   ....[25]....
        /*00a0*/ 	.word	0xffffffff


	//   ....[26]....
        /*00a4*/ 	.word	0xffffffff


	//   ....[27]....
        /*00a8*/ 	.word	0xffffffff


	//   ....[28]....
        /*00ac*/ 	.word	0xffffffff


	//   ....[29]....
        /*00b0*/ 	.word	0xffffffff


	//   ....[30]....
        /*00b4*/ 	.word	0xffffffff


	//----- nvinfo : EIATTR_COOP_GROUP_INSTR_OFFSETS
	.align		4
.L_3542:
        /*00b8*/ 	.byte	0x04, 0x28
        /*00ba*/ 	.short	(.L_3544 - .L_3543)


	//   ....[0]....
.L_3543:
        /*00bc*/ 	.word	0x0000a7d0


	//   ....[1]....
        /*00c0*/ 	.word	0x0000a800


	//   ....[2]....
        /*00c4*/ 	.word	0x0000a820


	//   ....[3]....
        /*00c8*/ 	.word	0x0000a840


	//   ....[4]....
        /*00cc*/ 	.word	0x0000a860


	//   ....[5]....
        /*00d0*/ 	.word	0x0000ac10


	//   ....[6]....
        /*00d4*/ 	.word	0x0000ac30


	//   ....[7]....
        /*00d8*/ 	.word	0x0000ac50


	//   ....[8]....
        /*00dc*/ 	.word	0x0000ac70


	//   ....[9]....
        /*00e0*/ 	.word	0x0000ac90


	//   ....[10]....
        /*00e4*/ 	.word	0x0000ad90


	//   ....[11]....
        /*00e8*/ 	.word	0x0000ade0


	//   ....[12]....
        /*00ec*/ 	.word	0x0000ae10


	//   ....[13]....
        /*00f0*/ 	.word	0x0000ae20


	//   ....[14]....
        /*00f4*/ 	.word	0x0000aea0


	//   ....[15]....
        /*00f8*/ 	.word	0x0000aed0


	//   ....[16]....
        /*00fc*/ 	.word	0x0000af10


	//   ....[17]....
        /*0100*/ 	.word	0x0000afb0


	//   ....[18]....
        /*0104*/ 	.word	0x0000b000


	//   ....[19]....
        /*0108*/ 	.word	0x0000b0c0


	//   ....[20]....
        /*010c*/ 	.word	0x0000b110


	//   ....[21]....
        /*0110*/ 	.word	0x0000b8e0


	//   ....[22]....
        /*0114*/ 	.word	0x0000b950


	//   ....[23]....
        /*0118*/ 	.word	0x0000b9b0


	//   ....[24]....
        /*011c*/ 	.word	0x0000ba10


	//   ....[25]....
        /*0120*/ 	.word	0x0000ba70


	//   ....[26]....
        /*0124*/ 	.word	0x0000be60


	//   ....[27]....
        /*0128*/ 	.word	0x0000bec0


	//   ....[28]....
        /*012c*/ 	.word	0x0000bf20


	//   ....[29]....
        /*0130*/ 	.word	0x0000bf80


	//   ....[30]....
        /*0134*/ 	.word	0x0000bfe0


	//----- nvinfo : EIATTR_EXIT_INSTR_OFFSETS
	.align		4
.L_3544:
        /*0138*/ 	.byte	0x04, 0x1c
        /*013a*/ 	.short	(.L_3546 - .L_3545)


	//   ....[0]....
.L_3545:
        /*013c*/ 	.word	0x000005b0


	//   ....[1]....
        /*0140*/ 	.word	0x0000b890


	//----- nvinfo : EIATTR_MAX_THREADS
	.align		4
.L_3546:
        /*0144*/ 	.byte	0x04, 0x05
        /*0146*/ 	.short	(.L_3548 - .L_3547)
.L_3547:
        /*0148*/ 	.word	0x00000100
        /*014c*/ 	.word	0x00000001
        /*0150*/ 	.word	0x00000001


	//----- nvinfo : EIATTR_CRS_STACK_SIZE
	.align		4
.L_3548:
        /*0154*/ 	.byte	0x04, 0x1e
        /*0156*/ 	.short	(.L_3550 - .L_3549)
.L_3549:
        /*0158*/ 	.word	0x00000000
.L_3550:


//--------------------- .nv.info._ZN10layer_norm13ln_fwd_kernelINS_13Kernel_traitsI6__halfffffjLj7168ELj1ELj1ELj8ELj16ENS_18Kernel_traits_baseILj7168ES2_ffffjLj256EEEEELb1ELb0ELb1ELb0EEEvNS_9FwdParamsE --------------------------
	.section	.nv.info._ZN10layer_norm13ln_fwd_kernelINS_13Kernel_traitsI6__halfffffjLj7168ELj1ELj1ELj8ELj16ENS_18Kernel_traits_baseILj7168ES2_ffffjLj256EEEEELb1ELb0ELb1ELb0EEEvNS_9FwdParamsE,"",@"SHT_CUDA_INFO"
	.sectionflags	@""
	.align	4


	//----- nvinfo : EIATTR_CUDA_API_VERSION
	.align		4
        /*0000*/ 	.byte	0x04, 0x37
        /*0002*/ 	.short	(.L_3552 - .L_3551)
.L_3551:
        /*0004*/ 	.word	0x00000082


	//----- nvinfo : EIATTR_SW2861232_WAR
	.align		4
.L_3552:
        /*0008*/ 	.byte	0x01, 0x35
	.zero		2


	//----- nvinfo : EIATTR_PARAM_CBANK
	.align		4
        /*000c*/ 	.byte	0x04, 0x0a
        /*000e*/ 	.short	(.L_3554 - .L_3553)
	.align		4
.L_3553:
        /*0010*/ 	.word	index@(.nv.constant0._ZN10layer_norm13ln_fwd_kernelINS_13Kernel_traitsI6__halfffffjLj7168ELj1ELj1ELj8ELj16ENS_18Kernel_traits_baseILj7168ES2_ffffjLj256EEEEELb1ELb0ELb1ELb0EEEvNS_9FwdParamsE)
        /*0014*/ 	.short	0x0160
        /*0016*/ 	.short	0x00e8


	//----- nvinfo : EIATTR_CBANK_PARAM_SIZE
	.align		4
.L_3554:
        /*0018*/ 	.byte	0x03, 0x19
        /*001a*/ 	.short	0x00e8


	//----- nvinfo : EIATTR_KPARAM_INFO
	.align		4
        /*001c*/ 	.byte	0x04, 0x17
        /*001e*/ 	.short	(.L_3556 - .L_3555)
.L_3555:
        /*0020*/ 	.word	0x00000000
        /*0024*/ 	.short	0x0000
        /*0026*/ 	.short	0x0000
        /*0028*/ 	.byte	0x00, 0xf0, 0xa1, 0x03


	//----- nvinfo : EIATTR_MAXREG_COUNT
	.align		4
.L_3556:
        /*002c*/ 	.byte	0x03, 0x1b
        /*002e*/ 	.short	0x00ff


	//----- nvinfo : EIATTR_NUM_BARRIERS
	.align		4
        /*0030*/ 	.byte	0x02, 0x4c
        /*0032*/ 	.byte	0x01
	.zero		1


	//----- nvinfo : EIATTR_ANNOTATIONS
	.align		4
        /*0034*/ 	.byte	0x04, 0x55
        /*0036*/ 	.short	(.L_3558 - .L_3557)


	//   ....[0]....
.L_3557:
        /*0038*/ 	.word	0x00000001
        /*003c*/ 	.byte	0xd0, 0x0f, 0x00, 0x00, 0x01, 0x00, 0x00, 0x00, 0x10, 0x10, 0x00, 0x00, 0x01, 0x00, 0x00, 0x00
        /*004c*/ 	.byte	0x50, 0x10, 0x00, 0x00, 0x01, 0x00, 0x00, 0x00, 0x90, 0x10, 0x00, 0x00, 0x01, 0x00, 0x00, 0x00
        /*005c*/ 	.byte	0x10, 0xca, 0x00, 0x00, 0x01, 0x00, 0x00, 0x00, 0x50, 0xcf, 0x00, 0x00, 0x01, 0x00, 0x00, 0x00
        /*006c*/ 	.byte	0x60, 0xcf, 0x00, 0x00, 0x01, 0x00, 0x00, 0x00, 0x70, 0xcf, 0x00, 0x00


	//----- nvinfo : EIATTR_MERCURY_ISA_VERSION
	.align		4
.L_3558:
        /*0078*/ 	.byte	0x03, 0x5f
        /*007a*/ 	.short	0x0000


	//----- nvinfo : EIATTR_COOP_GROUP_MASK_REGIDS
	.align		4
        /*007c*/ 	.byte	0x04, 0x29
        /*007e*/ 	.short	(.L_3560 - .L_3559)


	//   ....[0]....
.L_3559:
        /*0080*/ 	.word	0xffffffff


	//   ....[1]....
        /*0084*/ 	.word	0xffffffff


	//   ....[2]....
        /*0088*/ 	.word	0xffffffff


	//   ....[3]....
        /*008c*/ 	.word	0xffffffff


	//   ....[4]....
        /*0090*/ 	.word	0xffffffff


	//   ....[5]....
        /*0094*/ 	.word	0xffffffff


	//   ....[6]....
        /*0098*/ 	.word	0xffffffff


	//   ....[7]....
        /*009c*/ 	.word	0xffffffff


	//   ....[8]....
        /*00a0*/ 	.word	0xffffffff


	//   ....[9]....
        /*00a4*/ 	.word	0xffffffff


	//   ....[10]....
        /*00a8*/ 	.word	0xffffffff


	//   ....[11]....
        /*00ac*/ 	.word	0xffffffff


	//   ....[12]....
        /*00b0*/ 	.word	0xffffffff


	//   ....[13]....
        /*00b4*/ 	.word	0xffffffff


	//   ....[14]....
        /*00b8*/ 	.word	0xffffffff


	//   ....[15]....
        /*00bc*/ 	.word	0xffffffff


	//   ....[16]....
        /*00c0*/ 	.word	0xffffffff


	//   ....[17]....
        /*00c4*/ 	.word	0xffffffff


	//   ....[18]....
        /*00c8*/ 	.word	0xffffffff


	//   ....[19]....
        /*00cc*/ 	.word	0xffffffff


	//   ....[20]....
        /*00d0*/ 	.word	0xffffffff


	//   ....[21]....
        /*00d4*/ 	.word	0xffffffff


	//   ....[22]....
        /*00d8*/ 	.word	0xffffffff


	//   ....[23]....
        /*00dc*/ 	.word	0xffffffff


	//   ....[24]....
        /*00e0*/ 	.word	0xffffffff


	//   ....[25]....
        /*00e4*/ 	.word	0xffffffff


	//   ....[26]....
        /*00e8*/ 	.word	0xffffffff


	//   ....[27]....
        /*00ec*/ 	.word	0xffffffff


	//   ....[28]....
        /*00f0*/ 	.word	0xffffffff


	//   ....[29]....
        /*00f4*/ 	.word	0xffffffff


	//   ....[30]....
        /*00f8*/ 	.word	0xffffffff


	//----- nvinfo : EIATTR_COOP_GROUP_INSTR_OFFSETS
	.align		4
.L_3560:
        /*00fc*/ 	.byte	0x04, 0x28
        /*00fe*/ 	.short	(.L_3562 - .L_3561)


	//   ....[0]....
.L_3561:
        /*0100*/ 	.word	0x0000c4a0


	//   ....[1]....
        /*0104*/ 	.word	0x0000c4d0


	//   ....[2]....
        /*0108*/ 	.word	0x0000c4f0


	//   ....[3]....
        /*010c*/ 	.word	0x0000c510


	//   ....[4]....
        /*0110*/ 	.word	0x0000c530


	//   ....[5]....
        /*0114*/ 	.word	0x0000c8f0


	//   ....[6]....
        /*0118*/ 	.word	0x0000c910


	//   ....[7]....
        /*011c*/ 	.word	0x0000c930


	//   ....[8]....
        /*0120*/ 	.word	0x0000c950


	//   ....[9]....
        /*0124*/ 	.word	0x0000c970


	//   ....[10]....
        /*0128*/ 	.word	0x0000ca80


	//   ....[11]....
        /*012c*/ 	.word	0x0000caf0


	//   ....[12]....
        /*0130*/ 	.word	0x0000cba0


	//   ....[13]....
        /*0134*/ 	.word	0x0000cc00


	//   ....[14]....
        /*0138*/ 	.word	0x0000cc10


	//   ....[15]....
        /*013c*/ 	.word	0x0000cc90


	//   ....[16]....
        /*0140*/ 	.word	0x0000ccf0


	//   ....[17]....
        /*0144*/ 	.word	0x0000cd10


	//   ....[18]....
        /*0148*/ 	.word	0x0000cdb0


	//   ....[19]....
        /*014c*/ 	.word	0x0000ce10


	//   ....[20]....
        /*0150*/ 	.word	0x0000ce20


	//   ....[21]....
        /*0154*/ 	.word	0x0000d8b0


	//   ....[22]....
        /*0158*/ 	.word	0x0000d920


	//   ....[23]....
        /*015c*/ 	.word	0x0000d990


	//   ....[24]....
        /*0160*/ 	.word	0x0000da00


	//   ....[25]....
        /*0164*/ 	.word	0x0000da70


	//   ....[26]....
        /*0168*/ 	.word	0x0000de70


	//   ....[27]....
        /*016c*/ 	.word	0x0000ded0


	//   ....[28]....
        /*0170*/ 	.word	0x0000df30


	//   ....[29]....
        /*0174*/ 	.word	0x0000df90


	//   ....[30]....
        /*0178*/ 	.word	0x0000dff0


	//----- nvinfo : EIATTR_EXIT_INSTR_OFFSETS
	.align		4
.L_3562:
        /*017c*/ 	.byte	0x04, 0x1c
        /*017e*/ 	.short	(.L_3564 - .L_3563)


	//   ....[0]....
.L_3563:
        /*0180*/ 	.word	0x00000bc0


	//   ....[1]....
        /*0184*/ 	.word	0x0000d850


	//----- nvinfo : EIATTR_MAX_THREADS
	.align		4
.L_3564:
        /*0188*/ 	.byte	0x04, 0x05
        /*018a*/ 	.short	(.L_3566 - .L_3565)
.L_3565:
        /*018c*/ 	.word	0x00000100
        /*0190*/ 	.word	0x00000001
        /*0194*/ 	.word	0x00000001


	//----- nvinfo : EIATTR_CRS_STACK_SIZE
	.align		4
.L_3566:
        /*0198*/ 	.byte	0x04, 0x1e
        /*019a*/ 	.short	(.L_3568 - .L_3567)
.L_3567:
        /*019c*/ 	.word	0x00000000
.L_3568:


//--------------------- .nv.info._ZN10layer_norm13ln_fwd_kernelINS_13Kernel_traitsI6__halfffffjLj7168ELj1ELj1ELj8ELj16ENS_18Kernel_traits_baseILj7168ES2_ffffjLj256EEEEELb1ELb0ELb1ELb1EEEvNS_9FwdParamsE --------------------------
	.section	.nv.info._ZN10layer_norm13ln_fwd_kernelINS_13Kernel_traitsI6__halfffffjLj7168ELj1ELj1ELj8ELj16ENS_18Kernel_traits_baseILj7168ES2_ffffjLj256EEEEELb1ELb0ELb1ELb1EEEvNS_9FwdParamsE,"",@"SHT_CUDA_INFO"
	.sectionflags	@""
	.align	4


	//----- nvinfo : EIATTR_CUDA_API_VERSION
	.align		4
        /*0000*/ 	.byte	0x04, 0x37
        /*0002*/ 	.short	(.L_3570 - .L_3569)
.L_3569:
        /*0004*/ 	.word	0x00000082


	//----- nvinfo : EIATTR_SW2861232_WAR
	.align		4
.L_3570:
        /*0008*/ 	.byte	0x01, 0x35
	.zero		2


	//----- nvinfo : EIATTR_PARAM_CBANK
	.align		4
        /*000c*/ 	.byte	0x04, 0x0a
        /*000e*/ 	.short	(.L_3572 - .L_3571)
	.align		4
.L_3571:
        /*0010*/ 	.word	index@(.nv.constant0._ZN10layer_norm13ln_fwd_kernelINS_13Kernel_traitsI6__halfffffjLj7168ELj1ELj1ELj8ELj16ENS_18Kernel_traits_baseILj7168ES2_ffffjLj256EEEEELb1ELb0ELb1ELb1EEEvNS_9FwdParamsE)
        /*0014*/ 	.short	0x0160
        /*0016*/ 	.short	0x00e8


	//----- nvinfo : EIATTR_CBANK_PARAM_SIZE
	.align		4
.L_3572:
        /*0018*/ 	.byte	0x03, 0x19
        /*001a*/ 	.short	0x00e8


	//----- nvinfo : EIATTR_KPARAM_INFO
	.align		4
        /*001c*/ 	.byte	0x04, 0x17
        /*001e*/ 	.short	(.L_3574 - .L_3573)
.L_3573:
        /*0020*/ 	.word	0x00000000
        /*0024*/ 	.short	0x0000
        /*0026*/ 	.short	0x0000
        /*0028*/ 	.byte	0x00, 0xf0, 0xa1, 0x03


	//----- nvinfo : EIATTR_MAXREG_COUNT
	.align		4
.L_3574:
        /*002c*/ 	.byte	0x03, 0x1b
        /*002e*/ 	.short	0x00ff


	//----- nvinfo : EIATTR_NUM_BARRIERS
	.align		4
        /*0030*/ 	.byte	0x02, 0x4c
        /*0032*/ 	.byte	0x01
	.zero		1


	//----- nvinfo : EIATTR_MERCURY_ISA_VERSION
	.align		4
        /*0034*/ 	.byte	0x03, 0x5f
        /*0036*/ 	.short	0x0000


	//----- nvinfo : EIATTR_COOP_GROUP_MASK_REGIDS
	.align		4
        /*0038*/ 	.byte	0x04, 0x29
        /*003a*/ 	.short	(.L_3576 - .L_3575)


	//   ....[0]....
.L_3575:
        /*003c*/ 	.word	0xffffffff


	//   ....[1]....
        /*0040*/ 	.word	0xffffffff


	//   ....[2]....
        /*0044*/ 	.word	0xffffffff


	//   ....[3]....
        /*0048*/ 	.word	0xffffffff


	//   ....[4]....
        /*004c*/ 	.word	0xffffffff


	//   ....[5]....
        /*0050*/ 	.word	0xffffffff


	//   ....[6]....
        /*0054*/ 	.word	0xffffffff


	//   ....[7]....
        /*0058*/ 	.word	0xffffffff


	//   ....[8]....
        /*005c*/ 	.word	0xffffffff


	//   ....[9]....
        /*0060*/ 	.word	0xffffffff


	//   ....[10]....
        /*0064*/ 	.word	0xffffffff


	//   ....[11]....
        /*0068*/ 	.word	0xffffffff


	//   ....[12]....
        /*006c*/ 	.word	0xffffffff


	//   ....[13]....
        /*0070*/ 	.word	0xffffffff


	//   ....[14]....
        /*0074*/ 	.word	0xffffffff


	//   ....[15]....
        /*0078*/ 	.word	0xffffffff


	//   ....[16]....
        /*007c*/ 	.word	0xffffffff


	//   ....[17]....
        /*0080*/ 	.word	0xffffffff


	//   ....[18]....
        /*0084*/ 	.word	0xffffffff


	//   ....[19]....
        /*0088*/ 	.word	0xffffffff


	//   ....[20]....
        /*008c*/ 	.word	0xffffffff


	//   ....[21]....
        /*0090*/ 	.word	0xffffffff


	//   ....[22]....
        /*0094*/ 	.word	0xffffffff


	//   ....[23]....
        /*0098*/ 	.word	0xffffffff


	//   ....[24]....
        /*009c*/ 	.word	0xffffffff


	//   ....[25]....
        /*00a0*/ 	.word	0xffffffff


	//   ....[26]....
        /*00a4*/ 	.word	0xffffffff


	//   ....[27]....
        /*00a8*/ 	.word	0xffffffff


	//   ....[28]....
        /*00ac*/ 	.word	0xffffffff


	//   ....[29]....
        /*00b0*/ 	.word	0xffffffff


	//   ....[30]....
        /*00b4*/ 	.word	0xffffffff


	//----- nvinfo : EIATTR_COOP_GROUP_INSTR_OFFSETS
	.align		4
.L_3576:
        /*00b8*/ 	.byte	0x04, 0x28
        /*00ba*/ 	.short	(.L_3578 - .L_3577)


	//   ....[0]....
.L_3577:
        /*00bc*/ 	.word	0x0000ba70


	//   ....[1]....
        /*00c0*/ 	.word	0x0000baa0


	//   ....[2]....
        /*00c4*/ 	.word	0x0000bac0


	//   ....[3]....
        /*00c8*/ 	.word	0x0000bae0


	//   ....[4]....
        /*00cc*/ 	.word	0x0000bb00


	//   ....[5]....
        /*00d0*/ 	.word	0x0000beb0


	//   ....[6]....
        /*00d4*/ 	.word	0x0000bed0


	//   ....[7]....
        /*00d8*/ 	.word	0x0000bef0


	//   ....[8]....
        /*00dc*/ 	.word	0x0000bf10


	//   ....[9]....
        /*00e0*/ 	.word	0x0000bf30


	//   ....[10]....
        /*00e4*/ 	.word	0x0000c040


	//   ....[11]....
        /*00e8*/ 	.word	0x0000c0b0


	//   ....[12]....
        /*00ec*/ 	.word	0x0000c0e0


	//   ....[13]....
        /*00f0*/ 	.word	0x0000c110


	//   ....[14]....
        /*00f4*/ 	.word	0x0000c140


	//   ....[15]....
        /*00f8*/ 	.word	0x0000c1c0


	//   ....[16]....
        /*00fc*/ 	.word	0x0000c200


	//   ....[17]....
        /*0100*/ 	.word	0x0000c270


	//   ....[18]....
        /*0104*/ 	.word	0x0000c2a0


	//   ....[19]....
        /*0108*/ 	.word	0x0000c380


	//   ....[20]....
        /*010c*/ 	.word	0x0000c3a0


	//   ....[21]....
        /*0110*/ 	.word	0x0000cc20


	//   ....[22]....
        /*0114*/ 	.word	0x0000cc80


	//   ....[23]....
        /*0118*/ 	.word	0x0000cce0


	//   ....[24]....
        /*011c*/ 	.word	0x0000cd40


	//   ....[25]....
        /*0120*/ 	.word	0x0000cda0


	//   ....[26]....
        /*0124*/ 	.word	0x0000d190


	//   ....[27]....
        /*0128*/ 	.word	0x0000d1f0


	//   ....[28]....
        /*012c*/ 	.word	0x0000d250


	//   ....[29]....
        /*0130*/ 	.word	0x0000d2b0


	//   ....[30]....
        /*0134*/ 	.word	0x0000d310


	//----- nvinfo : EIATTR_EXIT_INSTR_OFFSETS
	.align		4
.L_3578:
        /*0138*/ 	.byte	0x04, 0x1c
        /*013a*/ 	.short	(.L_3580 - .L_3579)


	//   ....[0]....
.L_3579:
        /*013c*/ 	.word	0x000005b0


	//   ....[1]....
        /*0140*/ 	.word	0x0000cbd0


	//----- nvinfo : EIATTR_MAX_THREADS
	.align		4
.L_3580:
        /*0144*/ 	.byte	0x04, 0x05
        /*0146*/ 	.short	(.L_3582 - .L_3581)
.L_3581:
        /*0148*/ 	.word	0x00000100
        /*014c*/ 	.word	0x00000001
        /*0150*/ 	.word	0x00000001


	//----- nvinfo : EIATTR_CRS_STACK_SIZE
	.align		4
.L_3582:
        /*0154*/ 	.byte	0x04, 0x1e
        /*0156*/ 	.short	(.L_3584 - .L_3583)
.L_3583:
        /*0158*/ 	.word	0x00000000
.L_3584:


//--------------------- .nv.info._ZN10layer_norm13ln_fwd_kernelINS_13Kernel_traitsI6__halfffffjLj7168ELj1ELj1ELj8ELj16ENS_18Kernel_traits_baseILj7168ES2_ffffjLj256EEEEELb1ELb1ELb0ELb0EEEvNS_9FwdParamsE --------------------------
	.section	.nv.info._ZN10layer_norm13ln_fwd_kernelINS_13Kernel_traitsI6__halfffffjLj7168ELj1ELj1ELj8ELj16ENS_18Kernel_traits_baseILj7168ES2_ffffjLj256EEEEELb1ELb1ELb0ELb0EEEvNS_9FwdParamsE,"",@"SHT_CUDA_INFO"
	.sectionflags	@""
	.align	4


	//----- nvinfo : EIATTR_CUDA_API_VERSION
	.align		4
        /*0000*/ 	.byte	0x04, 0x37
        /*0002*/ 	.short	(.L_3586 - .L_3585)
.L_3585:
        /*0004*/ 	.word	0x00000082


	//----- nvinfo : EIATTR_SW2861232_WAR
	.align		4
.L_3586:
        /*0008*/ 	.byte	0x01, 0x35
	.zero		2


	//----- nvinfo : EIATTR_PARAM_CBANK
	.align		4
        /*000c*/ 	.byte	0x04, 0x0a
        /*000e*/ 	.short	(.L_3588 - .L_3587)
	.align		4
.L_3587:
        /*0010*/ 	.word	index@(.nv.constant0._ZN10layer_norm13ln_fwd_kernelINS_13Kernel_traitsI6__halfffffjLj7168ELj1ELj1ELj8ELj16ENS_18Kernel_traits_baseILj7168ES2_ffffjLj256EEEEELb1ELb1ELb0ELb0EEEvNS_9FwdParamsE)
        /*0014*/ 	.short	0x0160
        /*0016*/ 	.short	0x00e8


	//----- nvinfo : EIATTR_CBANK_PARAM_SIZE
	.align		4
.L_3588:
        /*0018*/ 	.byte	0x03, 0x19
        /*001a*/ 	.short	0x00e8


	//----- nvinfo : EIATTR_KPARAM_INFO
	.align		4
        /*001c*/ 	.byte	0x04, 0x17
        /*001e*/ 	.short	(.L_3590 - .L_3589)
.L_3589:
        /*0020*/ 	.word	0x00000000
        /*0024*/ 	.short	0x0000
        /*0026*/ 	.short	0x0000
        /*0028*/ 	.byte	0x00, 0xf0, 0xa1, 0x03


	//----- nvinfo : EIATTR_MAXREG_COUNT
	.align		4
.L_3590:
        /*002c*/ 	.byte	0x03, 0x1b
        /*002e*/ 	.short	0x00ff


	//----- nvinfo : EIATTR_NUM_BARRIERS
	.align		4
        /*0030*/ 	.byte	0x02, 0x4c
        /*0032*/ 	.byte	0x01
	.zero		1


	//----- nvinfo : EIATTR_MERCURY_ISA_VERSION
	.align		4
        /*0034*/ 	.byte	0x03, 0x5f
        /*0036*/ 	.short	0x0000


	//----- nvinfo : EIATTR_COOP_GROUP_MASK_REGIDS
	.align		4
        /*0038*/ 	.byte	0x04, 0x29
        /*003a*/ 	.short	(.L_3592 - .L_3591)


	//   ....[0]....
.L_3591:
        /*003c*/ 	.word	0xffffffff


	//   ....[1]....
        /*0040*/ 	.word	0xffffffff


	//   ....[2]....
        /*0044*/ 	.word	0xffffffff


	//   ....[3]....
        /*0048*/ 	.word	0xffffffff


	//   ....[4]....
        /*004c*/ 	.word	0xffffffff


	//   ....[5]....
        /*0050*/ 	.word	0xffffffff


	//   ....[6]....
        /*0054*/ 	.word	0xffffffff


	//   ....[7]....
        /*0058*/ 	.word	0xffffffff


	//   ....[8]....
        /*005c*/ 	.word	0xffffffff


	//   ....[9]....
        /*0060*/ 	.word	0xffffffff


	//   ....[10]....
        /*0064*/ 	.word	0xffffffff


	//   ....[11]....
        /*0068*/ 	.word	0xffffffff


	//   ....[12]....
        /*006c*/ 	.word	0xffffffff


	//   ....[13]....
        /*0070*/ 	.word	0xffffffff


	//   ....[14]....
        /*0074*/ 	.word	0xffffffff


	//   ....[15]....
        /*0078*/ 	.word	0xffffffff


	//   ....[16]....
        /*007c*/ 	.word	0xffffffff


	//   ....[17]....
        /*0080*/ 	.word	0xffffffff


	//   ....[18]....
        /*0084*/ 	.word	0xffffffff


	//   ....[19]....
        /*0088*/ 	.word	0xffffffff


	//   ....[20]....
        /*008c*/ 	.word	0xffffffff


	//   ....[21]....
        /*0090*/ 	.word	0xffffffff


	//   ....[22]....
        /*0094*/ 	.word	0xffffffff


	//   ....[23]....
        /*0098*/ 	.word	0xffffffff


	//   ....[24]....
        /*009c*/ 	.word	0xffffffff


	//   ....[25]....
        /*00a0*/ 	.word	0xffffffff


	//   ....[26]....
        /*00a4*/ 	.word	0xffffffff


	//   ....[27]....
        /*00a8*/ 	.word	0xffffffff


	//   ....[28]....
        /*00ac*/ 	.word	0xffffffff


	//   ....[29]....
        /*00b0*/ 	.word	0xffffffff


	//   ....[30]....
        /*00b4*/ 	.word	0xffffffff


	//----- nvinfo : EIATTR_COOP_GROUP_INSTR_OFFSETS
	.align		4
.L_3592:
        /*00b8*/ 	.byte	0x04, 0x28
        /*00ba*/ 	.short	(.L_3594 - .L_3593)


	//   ....[0]....
.L_3593:
        /*00bc*/ 	.word	0x0000bad0


	//   ....[1]....
        /*00c0*/ 	.word	0x0000bb00


	//   ....[2]....
        /*00c4*/ 	.word	0x0000bb20


	//   ....[3]....
        /*00c8*/ 	.word	0x0000bb40


	//   ....[4]....
        /*00cc*/ 	.word	0x0000bb60


	//   ....[5]....
        /*00d0*/ 	.word	0x0000bf20


	//   ....[6]....
        /*00d4*/ 	.word	0x0000bf40


	//   ....[7]....
        /*00d8*/ 	.word	0x0000bf60


	//   ....[8]....
        /*00dc*/ 	.word	0x0000bf80


	//   ....[9]....
        /*00e0*/ 	.word	0x0000bfa0


	//   ....[10]....
        /*00e4*/ 	.word	0x0000c0c0


	//   ....[11]....
        /*00e8*/ 	.word	0x0000c110


	//   ....[12]....
        /*00ec*/ 	.word	0x0000c120


	//   ....[13]....
        /*00f0*/ 	.word	0x0000c130


	//   ....[14]....
        /*00f4*/ 	.word	0x0000c220


	//   ....[15]....
        /*00f8*/ 	.word	0x0000c230


	//   ....[16]....
        /*00fc*/ 	.word	0x0000c2c0


	//   ....[17]....
        /*0100*/ 	.word	0x0000c330


	//   ....[18]....
        /*0104*/ 	.word	0x0000c370


	//   ....[19]....
        /*0108*/ 	.word	0x0000c3d0


	//   ....[20]....
        /*010c*/ 	.word	0x0000c400


	//   ....[21]....
        /*0110*/ 	.word	0x0000ce10


	//   ....[22]....
        /*0114*/ 	.word	0x0000ce80


	//   ....[23]....
        /*0118*/ 	.word	0x0000cee0


	//   ....[24]....
        /*011c*/ 	.word	0x0000cf40


	//   ....[25]....
        /*0120*/ 	.word	0x0000cfa0


	//   ....[26]....
        /*0124*/ 	.word	0x0000d3a0


	//   ....[27]....
        /*0128*/ 	.word	0x0000d400


	//   ....[28]....
        /*012c*/ 	.word	0x0000d460


	//   ....[29]....
        /*0130*/ 	.word	0x0000d4c0


	//   ....[30]....
        /*0134*/ 	.word	0x0000d530


	//----- nvinfo : EIATTR_EXIT_INSTR_OFFSETS
	.align		4
.L_3594:
        /*0138*/ 	.byte	0x04, 0x1c
        /*013a*/ 	.short	(.L_3596 - .L_3595)


	//   ....[0]....
.L_3595:
        /*013c*/ 	.word	0x00000c40


	//   ....[1]....
        /*0140*/ 	.word	0x0000cdc0


	//----- nvinfo : EIATTR_MAX_THREADS
	.align		4
.L_3596:
        /*0144*/ 	.byte	0x04, 0x05
        /*0146*/ 	.short	(.L_3598 - .L_3597)
.L_3597:
        /*0148*/ 	.word	0x00000100
        /*014c*/ 	.word	0x00000001
        /*0150*/ 	.word	0x00000001


	//----- nvinfo : EIATTR_CRS_STACK_SIZE
	.align		4
.L_3598:
        /*0154*/ 	.byte	0x04, 0x1e
        /*0156*/ 	.short	(.L_3600 - .L_3599)
.L_3599:
        /*0158*/ 	.word	0x00000000
.L_3600:


//--------------------- .nv.info._ZN10layer_norm13ln_fwd_kernelINS_13Kernel_traitsI6__halfffffjLj7168ELj1ELj1ELj8ELj16ENS_18Kernel_traits_baseILj7168ES2_ffffjLj256EEEEELb1ELb1ELb0ELb1EEEvNS_9FwdParamsE --------------------------
	.section	.nv.info._ZN10layer_norm13ln_fwd_kernelINS_13Kernel_traitsI6__halfffffjLj7168ELj1ELj1ELj8ELj16ENS_18Kernel_traits_baseILj7168ES2_ffffjLj256EEEEELb1ELb1ELb0ELb1EEEvNS_9FwdParamsE,"",@"SHT_CUDA_INFO"
	.sectionflags	@""
	.align	4


	//----- nvinfo : EIATTR_CUDA_API_VERSION
	.align		4
        /*0000*/ 	.byte	0x04, 0x37
        /*0002*/ 	.short	(.L_3602 - .L_3601)
.L_3601:
        /*0004*/ 	.word	0x00000082


	//----- nvinfo : EIATTR_SW2861232_WAR
	.align		4
.L_3602:
        /*0008*/ 	.byte	0x01, 0x35
	.zero		2


	//----- nvinfo : EIATTR_PARAM_CBANK
	.align		4
        /*000c*/ 	.byte	0x04, 0x0a
        /*000e*/ 	.short	(.L_3604 - .L_3603)
	.align		4
.L_3603:
        /*0010*/ 	.word	index@(.nv.constant0._ZN10layer_norm13ln_fwd_kernelINS_13Kernel_traitsI6__halfffffjLj7168ELj1ELj1ELj8ELj16ENS_18Kernel_traits_baseILj7168ES2_ffffjLj256EEEEELb1ELb1ELb0ELb1EEEvNS_9FwdParamsE)
        /*0014*/ 	.short	0x0160
        /*0016*/ 	.short	0x00e8


	//----- nvinfo : EIATTR_CBANK_PARAM_SIZE
	.align		4
.L_3604:
        /*0018*/ 	.byte	0x03, 0x19
        /*001a*/ 	.short	0x00e8


	//----- nvinfo : EIATTR_KPARAM_INFO
	.align		4
        /*001c*/ 	.byte	0x04, 0x17
        /*001e*/ 	.short	(.L_3606 - .L_3605)
.L_3605:
        /*0020*/ 	.word	0x00000000
        /*0024*/ 	.short	0x0000
        /*0026*/ 	.short	0x0000
        /*0028*/ 	.byte	0x00, 0xf0, 0xa1, 0x03


	//----- nvinfo : EIATTR_MAXREG_COUNT
	.align		4
.L_3606:
        /*002c*/ 	.byte	0x03, 0x1b
        /*002e*/ 	.short	0x00ff


	//----- nvinfo : EIATTR_NUM_BARRIERS
	.align		4
        /*0030*/ 	.byte	0x02, 0x4c
        /*0032*/ 	.byte	0x01
	.zero		1


	//----- nvinfo : EIATTR_MERCURY_ISA_VERSION
	.align		4
        /*0034*/ 	.byte	0x03, 0x5f
        /*0036*/ 	.short	0x0000


	//----- nvinfo : EIATTR_COOP_GROUP_MASK_REGIDS
	.align		4
        /*0038*/ 	.byte	0x04, 0x29
        /*003a*/ 	.short	(.L_3608 - .L_3607)


	//   ....[0]....
.L_3607:
        /*003c*/ 	.word	0xffffffff


	//   ....[1]....
        /*0040*/ 	.word	0xffffffff


	//   ....[2]....
        /*0044*/ 	.word	0xffffffff


	//   ....[3]....
        /*0048*/ 	.word	0xffffffff


	//   ....[4]....
        /*004c*/ 	.word	0xffffffff


	//   ....[5]....
        /*0050*/ 	.word	0xffffffff


	//   ....[6]....
        /*0054*/ 	.word	0xffffffff


	//   ....[7]....
        /*0058*/ 	.word	0xffffffff


	//   ....[8]....
        /*005c*/ 	.word	0xffffffff


	//   ....[9]....
        /*0060*/ 	.word	0xffffffff


	//   ....[10]....
        /*0064*/ 	.word	0xffffffff


	//   ....[11]....
        /*0068*/ 	.word	0xffffffff


	//   ....[12]....
        /*006c*/ 	.word	0xffffffff


	//   ....[13]....
        /*0070*/ 	.word	0xffffffff


	//   ....[14]....
        /*0074*/ 	.word	0xffffffff


	//   ....[15]....
        /*0078*/ 	.word	0xffffffff


	//   ....[16]....
        /*007c*/ 	.word	0xffffffff


	//   ....[17]....
        /*0080*/ 	.word	0xffffffff


	//   ....[18]....
        /*0084*/ 	.word	0xffffffff


	//   ....[19]....
        /*0088*/ 	.word	0xffffffff


	//   ....[20]....
        /*008c*/ 	.word	0xffffffff


	//   ....[21]....
        /*0090*/ 	.word	0xffffffff


	//   ....[22]....
        /*0094*/ 	.word	0xffffffff


	//   ....[23]....
        /*0098*/ 	.word	0xffffffff


	//   ....[24]....
        /*009c*/ 	.word	0xffffffff


	//   ....[25]....
        /*00a0*/ 	.word	0xffffffff


	//   ....[26]....
        /*00a4*/ 	.word	0xffffffff


	//   ....[27]....
        /*00a8*/ 	.word	0xffffffff


	//   ....[28]....
        /*00ac*/ 	.word	0xffffffff


	//   ....[29]....
        /*00b0*/ 	.word	0xffffffff


	//   ....[30]....
        /*00b4*/ 	.word	0xffffffff


	//----- nvinfo : EIATTR_COOP_GROUP_INSTR_OFFSETS
	.align		4
.L_3608:
        /*00b8*/ 	.byte	0x04, 0x28
        /*00ba*/ 	.short	(.L_3610 - .L_3609)


	//   ....[0]....
.L_3609:
        /*00bc*/ 	.word	0x0000aa40


	//   ....[1]....
        /*00c0*/ 	.word	0x0000aa70


	//   ....[2]....
        /*00c4*/ 	.word	0x0000aa90


	//   ....[3]....
        /*00c8*/ 	.word	0x0000aab0


	//   ....[4]....
        /*00cc*/ 	.word	0x0000aad0


	//   ....[5]....
        /*00d0*/ 	.word	0x0000ae80


	//   ....[6]....
        /*00d4*/ 	.word	0x0000aea0


	//   ....[7]....
        /*00d8*/ 	.word	0x0000aec0


	//   ....[8]....
        /*00dc*/ 	.word	0x0000aee0


	//   ....[9]....
        /*00e0*/ 	.word	0x0000af00


	//   ....[10]....
        /*00e4*/ 	.word	0x0000b030


	//   ....[11]....
        /*00e8*/ 	.word	0x0000b080


	//   ....[12]....
        /*00ec*/ 	.word	0x0000b090


	//   ....[13]....
        /*00f0*/ 	.word	0x0000b110


	//   ....[14]....
        /*00f4*/ 	.word	0x0000b180


	//   ....[15]....
        /*00f8*/ 	.word	0x0000b190


	//   ....[16]....
        /*00fc*/ 	.word	0x0000b1a0


	//   ....[17]....
        /*0100*/ 	.word	0x0000b280


	//   ....[18]....
        /*0104*/ 	.word	0x0000b2f0


	//   ....[19]....
        /*0108*/ 	.word	0x0000b370


	//   ....[20]....
        /*010c*/ 	.word	0x0000b3b0


	//   ....[21]....
        /*0110*/ 	.word	0x0000bb80


	//   ....[22]....
        /*0114*/ 	.word	0x0000bbf0


	//   ....[23]....
        /*0118*/ 	.word	0x0000bc50


	//   ....[24]....
        /*011c*/ 	.word	0x0000bcb0


	//   ....[25]....
        /*0120*/ 	.word	0x0000bd10


	//   ....[26]....
        /*0124*/ 	.word	0x0000c100


	//   ....[27]....
        /*0128*/ 	.word	0x0000c160


	//   ....[28]....
        /*012c*/ 	.word	0x0000c1c0


	//   ....[29]....
        /*0130*/ 	.word	0x0000c220


	//   ....[30]....
        /*0134*/ 	.word	0x0000c280


	//----- nvinfo : EIATTR_EXIT_INSTR_OFFSETS
	.align		4
.L_3610:
        /*0138*/ 	.byte	0x04, 0x1c
        /*013a*/ 	.short	(.L_3612 - .L_3611)


	//   ....[0]....
.L_3611:
        /*013c*/ 	.word	0x000001f0


	//   ....[1]....
        /*0140*/ 	.word	0x0000bb30


	//----- nvinfo : EIATTR_MAX_THREADS
	.align		4
.L_3612:
        /*0144*/ 	.byte	0x04, 0x05
        /*0146*/ 	.short	(.L_3614 - .L_3613)
.L_3613:
        /*0148*/ 	.word	0x00000100
        /*014c*/ 	.word	0x00000001
        /*0150*/ 	.word	0x00000001


	//----- nvinfo : EIATTR_CRS_STACK_SIZE
	.align		4
.L_3614:
        /*0154*/ 	.byte	0x04, 0x1e
        /*0156*/ 	.short	(.L_3616 - .L_3615)
.L_3615:
        /*0158*/ 	.word	0x00000000
.L_3616:


//--------------------- .nv.info._ZN10layer_norm13ln_fwd_kernelINS_13Kernel_traitsI6__halfffffjLj7168ELj1ELj1ELj8ELj16ENS_18Kernel_traits_baseILj7168ES2_ffffjLj256EEEEELb1ELb1ELb1ELb0EEEvNS_9FwdParamsE --------------------------
	.section	.nv.info._ZN10layer_norm13ln_fwd_kernelINS_13Kernel_traitsI6__halfffffjLj7168ELj1ELj1ELj8ELj16ENS_18Kernel_traits_baseILj7168ES2_ffffjLj256EEEEELb1ELb1ELb1ELb0EEEvNS_9FwdParamsE,"",@"SHT_CUDA_INFO"
	.sectionflags	@""
	.align	4


	//----- nvinfo : EIATTR_CUDA_API_VERSION
	.align		4
        /*0000*/ 	.byte	0x04, 0x37
        /*0002*/ 	.short	(.L_3618 - .L_3617)
.L_3617:
        /*0004*/ 	.word	0x00000082


	//----- nvinfo : EIATTR_SW2861232_WAR
	.align		4
.L_3618:
        /*0008*/ 	.byte	0x01, 0x35
	.zero		2


	//----- nvinfo : EIATTR_PARAM_CBANK
	.align		4
        /*000c*/ 	.byte	0x04, 0x0a
        /*000e*/ 	.short	(.L_3620 - .L_3619)
	.align		4
.L_3619:
        /*0010*/ 	.word	index@(.nv.constant0._ZN10layer_norm13ln_fwd_kernelINS_13Kernel_traitsI6__halfffffjLj7168ELj1ELj1ELj8ELj16ENS_18Kernel_traits_baseILj7168ES2_ffffjLj256EEEEELb1ELb1ELb1ELb0EEEvNS_9FwdParamsE)
        /*0014*/ 	.short	0x0160
        /*0016*/ 	.short	0x00e8


	//----- nvinfo : EIATTR_CBANK_PARAM_SIZE
	.align		4
.L_3620:
        /*0018*/ 	.byte	0x03, 0x19
        /*001a*/ 	.short	0x00e8


	//----- nvinfo : EIATTR_KPARAM_INFO
	.align		4
        /*001c*/ 	.byte	0x04, 0x17
        /*001e*/ 	.short	(.L_3622 - .L_3621)
.L_3621:
        /*0020*/ 	.word	0x00000000
        /*0024*/ 	.short	0x0000
        /*0026*/ 	.short	0x0000
        /*0028*/ 	.byte	0x00, 0xf0, 0xa1, 0x03


	//----- nvinfo : EIATTR_MAXREG_COUNT
	.align		4
.L_3622:
        /*002c*/ 	.byte	0x03, 0x1b
        /*002e*/ 	.short	0x00ff


	//----- nvinfo : EIATTR_NUM_BARRIERS
	.align		4
        /*0030*/ 	.byte	0x02, 0x4c
        /*0032*/ 	.byte	0x01
	.zero		1


	//----- nvinfo : EIATTR_MERCURY_ISA_VERSION
	.align		4
        /*0034*/ 	.byte	0x03, 0x5f
        /*0036*/ 	.short	0x0000


	//----- nvinfo : EIATTR_COOP_GROUP_MASK_REGIDS
	.align		4
        /*0038*/ 	.byte	0x04, 0x29
        /*003a*/ 	.short	(.L_3624 - .L_3623)


	//   ....[0]....
.L_3623:
        /*003c*/ 	.word	0xffffffff


	//   ....[1]....
        /*0040*/ 	.word	0xffffffff


	//   ....[2]....
        /*0044*/ 	.word	0xffffffff


	//   ....[3]....
        /*0048*/ 	.word	0xffffffff


	//   ....[4]....
        /*004c*/ 	.word	0xffffffff


	//   ....[5]....
        /*0050*/ 	.word	0xffffffff


	//   ....[6]....
        /*0054*/ 	.word	0xffffffff


	//   ....[7]....
        /*0058*/ 	.word	0xffffffff


	//   ....[8]....
        /*005c*/ 	.word	0xffffffff


	//   ....[9]....
        /*0060*/ 	.word	0xffffffff


	//   ....[10]....
        /*0064*/ 	.word	0xffffffff


	//   ....[11]....
        /*0068*/ 	.word	0xffffffff


	//   ....[12]....
        /*006c*/ 	.word	0xffffffff


	//   ....[13]....
        /*0070*/ 	.word	0xffffffff


	//   ....[14]....
        /*0074*/ 	.word	0xffffffff


	//   ....[15]....
        /*0078*/ 	.word	0xffffffff


	//   ....[16]....
        /*007c*/ 	.word	0xffffffff


	//   ....[17]....
        /*0080*/ 	.word	0xffffffff


	//   ....[18]....
        /*0084*/ 	.word	0xffffffff


	//   ....[19]....
        /*0088*/ 	.word	0xffffffff


	//   ....[20]....
        /*008c*/ 	.word	0xffffffff


	//   ....[21]....
        /*0090*/ 	.word	0xffffffff


	//   ....[22]....
        /*0094*/ 	.word	0xffffffff


	//   ....[23]....
        /*0098*/ 	.word	0xffffffff


	//   ....[24]....
        /*009c*/ 	.word	0xffffffff


	//   ....[25]....
        /*00a0*/ 	.word	0xffffffff


	//   ....[26]....
        /*00a4*/ 	.word	0xffffffff


	//   ....[27]....
        /*00a8*/ 	.word	0xffffffff


	//   ....[28]....
        /*00ac*/ 	.word	0xffffffff


	//   ....[29]....
        /*00b0*/ 	.word	0xffffffff


	//   ....[30]....
        /*00b4*/ 	.word	0xffffffff


	//----- nvinfo : EIATTR_COOP_GROUP_INSTR_OFFSETS
	.align		4
.L_3624:
        /*00b8*/ 	.byte	0x04, 0x28
        /*00ba*/ 	.short	(.L_3626 - .L_3625)


	//   ....[0]....
.L_3625:
        /*00bc*/ 	.word	0x0000cb30


	//   ....[1]....
        /*00c0*/ 	.word	0x0000cb60


	//   ....[2]....
        /*00c4*/ 	.word	0x0000cb80


	//   ....[3]....
        /*00c8*/ 	.word	0x0000cba0


	//   ....[4]....
        /*00cc*/ 	.word	0x0000cbc0


	//   ....[5]....
        /*00d0*/ 	.word	0x0000cf80


	//   ....[6]....
        /*00d4*/ 	.word	0x0000cfa0


	//   ....[7]....
        /*00d8*/ 	.word	0x0000cfc0


	//   ....[8]....
        /*00dc*/ 	.word	0x0000cfe0


	//   ....[9]....
        /*00e0*/ 	.word	0x0000d000


	//   ....[10]....
        /*00e4*/ 	.word	0x0000d110


	//   ....[11]....
        /*00e8*/ 	.word	0x0000d170


	//   ....[12]....
        /*00ec*/ 	.word	0x0000d1f0


	//   ....[13]....
        /*00f0*/ 	.word	0x0000d200


	//   ....[14]....
        /*00f4*/ 	.word	0x0000d290


	//   ....[15]....
        /*00f8*/ 	.word	0x0000d2d0


	//   ....[16]....
        /*00fc*/ 	.word	0x0000d2f0


	//   ....[17]....
        /*0100*/ 	.word	0x0000d370


	//   ....[18]....
        /*0104*/ 	.word	0x0000d3d0


	//   ....[19]....
        /*0108*/ 	.word	0x0000d490


	//   ....[20]....
        /*010c*/ 	.word	0x0000d4a0


	//   ....[21]....
        /*0110*/ 	.word	0x0000def0


	//   ....[22]....
        /*0114*/ 	.word	0x0000df60


	//   ....[23]....
        /*0118*/ 	.word	0x0000dfc0


	//   ....[24]....
        /*011c*/ 	.word	0x0000e020


	//   ....[25]....
        /*0120*/ 	.word	0x0000e080


	//   ....[26]....
        /*0124*/ 	.word	0x0000e480


	//   ....[27]....
        /*0128*/ 	.word	0x0000e4e0


	//   ....[28]....
        /*012c*/ 	.word	0x0000e540


	//   ....[29]....
        /*0130*/ 	.word	0x0000e5a0


	//   ....[30]....
        /*0134*/ 	.word	0x0000e610


	//----- nvinfo : EIATTR_EXIT_INSTR_OFFSETS
	.align		4
.L_3626:
        /*0138*/ 	.byte	0x04, 0x1c
        /*013a*/ 	.short	(.L_3628 - .L_3627)


	//   ....[0]....
.L_3627:
        /*013c*/ 	.word	0x00000c40


	//   ....[1]....
        /*0140*/ 	.word	0x0000dea0


	//----- nvinfo : EIATTR_MAX_THREADS
	.align		4
.L_3628:
        /*0144*/ 	.byte	0x04, 0x05
        /*0146*/ 	.short	(.L_3630 - .L_3629)
.L_3629:
        /*0148*/ 	.word	0x00000100
        /*014c*/ 	.word	0x00000001
        /*0150*/ 	.word	0x00000001


	//----- nvinfo : EIATTR_CRS_STACK_SIZE
	.align		4
.L_3630:
        /*0154*/ 	.byte	0x04, 0x1e
        /*0156*/ 	.short	(.L_3632 - .L_3631)
.L_3631:
        /*0158*/ 	.word	0x00000000
.L_3632:


//--------------------- .nv.info._ZN10layer_norm13ln_fwd_kernelINS_13Kernel_traitsI6__halfffffjLj7168ELj1ELj1ELj8ELj16ENS_18Kernel_traits_baseILj7168ES2_ffffjLj256EEEEELb1ELb1ELb1ELb1EEEvNS_9FwdParamsE --------------------------
	.section	.nv.info._ZN10layer_norm13ln_fwd_kernelINS_13Kernel_traitsI6__halfffffjLj7168ELj1ELj1ELj8ELj16ENS_18Kernel_traits_baseILj7168ES2_ffffjLj256EEEEELb1ELb1ELb1ELb1EEEvNS_9FwdParamsE,"",@"SHT_CUDA_INFO"
	.sectionflags	@""
	.align	4


	//----- nvinfo : EIATTR_CUDA_API_VERSION
	.align		4
        /*0000*/ 	.byte	0x04, 0x37
        /*0002*/ 	.short	(.L_3634 - .L_3633)
.L_3633:
        /*0004*/ 	.word	0x00000082


	//----- nvinfo : EIATTR_SW2861232_WAR
	.align		4
.L_3634:
        /*0008*/ 	.byte	0x01, 0x35
	.zero		2


	//----- nvinfo : EIATTR_PARAM_CBANK
	.align		4
        /*000c*/ 	.byte	0x04, 0x0a
        /*000e*/ 	.short	(.L_3636 - .L_3635)
	.align		4
.L_3635:
        /*0010*/ 	.word	index@(.nv.constant0._ZN10layer_norm13ln_fwd_kernelINS_13Kernel_traitsI6__halfffffjLj7168ELj1ELj1ELj8ELj16ENS_18Kernel_traits_baseILj7168ES2_ffffjLj256EEEEELb1ELb1ELb1ELb1EEEvNS_9FwdParamsE)
        /*0014*/ 	.short	0x0160
        /*0016*/ 	.short	0x00e8


	//----- nvinfo : EIATTR_CBANK_PARAM_SIZE
	.align		4
.L_3636:
        /*0018*/ 	.byte	0x03, 0x19
        /*001a*/ 	.short	0x00e8


	//----- nvinfo : EIATTR_KPARAM_INFO
	.align		4
        /*001c*/ 	.byte	0x04, 0x17
        /*001e*/ 	.short	(.L_3638 - .L_3637)
.L_3637:
        /*0020*/ 	.word	0x00000000
        /*0024*/ 	.short	0x0000
        /*0026*/ 	.short	0x0000
        /*0028*/ 	.byte	0x00, 0xf0, 0xa1, 0x03


	//----- nvinfo : EIATTR_MAXREG_COUNT
	.align		4
.L_3638:
        /*002c*/ 	.byte	0x03, 0x1b
        /*002e*/ 	.short	0x00ff


	//----- nvinfo : EIATTR_NUM_BARRIERS
	.align		4
        /*0030*/ 	.byte	0x02, 0x4c
        /*0032*/ 	.byte	0x01
	.zero		1


	//----- nvinfo : EIATTR_MERCURY_ISA_VERSION
	.align		4
        /*0034*/ 	.byte	0x03, 0x5f
        /*0036*/ 	.short	0x0000


	//----- nvinfo : EIATTR_COOP_GROUP_MASK_REGIDS
	.align		4
        /*0038*/ 	.byte	0x04, 0x29
        /*003a*/ 	.short	(.L_3640 - .L_3639)


	//   ....[0]....
.L_3639:
        /*003c*/ 	.word	0xffffffff


	//   ....[1]....
        /*0040*/ 	.word	0xffffffff


	//   ....[2]....
        /*0044*/ 	.word	0xffffffff


	//   ....[3]....
        /*0048*/ 	.word	0xffffffff


	//   ....[4]....
        /*004c*/ 	.word	0xffffffff


	//   ....[5]....
        /*0050*/ 	.word	0xffffffff


	//   ....[6]....
        /*0054*/ 	.word	0xffffffff


	//   ....[7]....
        /*0058*/ 	.word	0xffffffff


	//   ....[8]....
        /*005c*/ 	.word	0xffffffff


	//   ....[9]....
        /*0060*/ 	.word	0xffffffff


	//   ....[10]....
        /*0064*/ 	.word	0xffffffff


	//   ....[11]....
        /*0068*/ 	.word	0xffffffff


	//   ....[12]....
        /*006c*/ 	.word	0xffffffff


	//   ....[13]....
        /*0070*/ 	.word	0xffffffff


	//   ....[14]....
        /*0074*/ 	.word	0xffffffff


	//   ....[15]....
        /*0078*/ 	.word	0xffffffff


	//   ....[16]....
        /*007c*/ 	.word	0xffffffff


	//   ....[17]....
        /*0080*/ 	.word	0xffffffff


	//   ....[18]....
        /*0084*/ 	.word	0xffffffff


	//   ....[19]....
        /*0088*/ 	.word	0xffffffff


	//   ....[20]....
        /*008c*/ 	.word	0xffffffff


	//   ....[21]....
        /*0090*/ 	.word	0xffffffff


	//   ....[22]....
        /*0094*/ 	.word	0xffffffff


	//   ....[23]....
        /*0098*/ 	.word	0xffffffff


	//   ....[24]....
        /*009c*/ 	.word	0xffffffff


	//   ....[25]....
        /*00a0*/ 	.word	0xffffffff


	//   ....[26]....
        /*00a4*/ 	.word	0xffffffff


	//   ....[27]....
        /*00a8*/ 	.word	0xffffffff


	//   ....[28]....
        /*00ac*/ 	.word	0xffffffff


	//   ....[29]....
        /*00b0*/ 	.word	0xffffffff


	//   ....[30]....
        /*00b4*/ 	.word	0xffffffff


	//----- nvinfo : EIATTR_COOP_GROUP_INSTR_OFFSETS
	.align		4
.L_3640:
        /*00b8*/ 	.byte	0x04, 0x28
        /*00ba*/ 	.short	(.L_3642 - .L_3641)


	//   ....[0]....
.L_3641:
        /*00bc*/ 	.word	0x0000bd10


	//   ....[1]....
        /*00c0*/ 	.word	0x0000bd40


	//   ....[2]....
        /*00c4*/ 	.word	0x0000bd60


	//   ....[3]....
        /*00c8*/ 	.word	0x0000bd80


	//   ....[4]....
        /*00cc*/ 	.word	0x0000bda0


	//   ....[5]....
        /*00d0*/ 	.word	0x0000c150


	//   ....[6]....
        /*00d4*/ 	.word	0x0000c170


	//   ....[7]....
        /*00d8*/ 	.word	0x0000c190


	//   ....[8]....
        /*00dc*/ 	.word	0x0000c1b0


	//   ....[9]....
        /*00e0*/ 	.word	0x0000c1d0


	//   ....[10]....
        /*00e4*/ 	.word	0x0000c2f0


	//   ....[11]....
        /*00e8*/ 	.word	0x0000c330


	//   ....[12]....
        /*00ec*/ 	.word	0x0000c370


	//   ....[13]....
        /*00f0*/ 	.word	0x0000c380


	//   ....[14]....
        /*00f4*/ 	.word	0x0000c410


	//   ....[15]....
        /*00f8*/ 	.word	0x0000c440


	//   ....[16]....
        /*00fc*/ 	.word	0x0000c460


	//   ....[17]....
        /*0100*/ 	.word	0x0000c510


	//   ....[18]....
        /*0104*/ 	.word	0x0000c550


	//   ....[19]....
        /*0108*/ 	.word	0x0000c600


	//   ....[20]....
        /*010c*/ 	.word	0x0000c650


	//   ....[21]....
        /*0110*/ 	.word	0x0000cee0


	//   ....[22]....
        /*0114*/ 	.word	0x0000cf50


	//   ....[23]....
        /*0118*/ 	.word	0x0000cfb0


	//   ....[24]....
        /*011c*/ 	.word	0x0000d010


	//   ....[25]....
        /*0120*/ 	.word	0x0000d070


	//   ....[26]....
        /*0124*/ 	.word	0x0000d460


	//   ....[27]....
        /*0128*/ 	.word	0x0000d4c0


	//   ....[28]....
        /*012c*/ 	.word	0x0000d520


	//   ....[29]....
        /*0130*/ 	.word	0x0000d580


	//   ....[30]....
        /*0134*/ 	.word	0x0000d5e0


	//----- nvinfo : EIATTR_EXIT_INSTR_OFFSETS
	.align		4
.L_3642:
        /*0138*/ 	.byte	0x04, 0x1c
        /*013a*/ 	.short	(.L_3644 - .L_3643)


	//   ....[0]....
.L_3643:
        /*013c*/ 	.word	0x000001f0


	//   ....[1]....
        /*0140*/ 	.word	0x0000ce90


	//----- nvinfo : EIATTR_MAX_THREADS
	.align		4
.L_3644:
        /*0144*/ 	.byte	0x04, 0x05
        /*0146*/ 	.short	(.L_3646 - .L_3645)
.L_3645:
        /*0148*/ 	.word	0x00000100
        /*014c*/ 	.word	0x00000001
        /*0150*/ 	.word	0x00000001


	//----- nvinfo : EIATTR_CRS_STACK_SIZE
	.align		4
.L_3646:
        /*0154*/ 	.byte	0x04, 0x1e
        /*0156*/ 	.short	(.L_3648 - .L_3647)
.L_3647:
        /*0158*/ 	.word	0x00000000
.L_3648:


//--------------------- .nv.info._ZN10layer_norm13ln_fwd_kernelINS_13Kernel_traitsIfffffjLj7168ELj1ELj1ELj8ELj16ENS_18Kernel_traits_baseILj7168EfffffjLj256EEEEELb0ELb0ELb0ELb0EEEvNS_9FwdParamsE --------------------------
	.section	.nv.info._ZN10layer_norm13ln_fwd_kernelINS_13Kernel_traitsIfffffjLj7168ELj1ELj1ELj8ELj16ENS_18Kernel_traits_baseILj7168EfffffjLj256EEEEELb0ELb0ELb0ELb0EEEvNS_9FwdParamsE,"",@"SHT_CUDA_INFO"
	.sectionflags	@""
	.align	4


	//----- nvinfo : EIATTR_CUDA_API_VERSION
	.align		4
        /*0000*/ 	.byte	0x04, 0x37
        /*0002*/ 	.short	(.L_3650 - .L_3649)
.L_3649:
        /*0004*/ 	.word	0x00000082


	//----- nvinfo : EIATTR_SW2861232_WAR
	.align		4
.L_3650:
        /*0008*/ 	.byte	0x01, 0x35
	.zero		2


	//----- nvinfo : EIATTR_PARAM_CBANK
	.align		4
        /*000c*/ 	.byte	0x04, 0x0a
        /*000e*/ 	.short	(.L_3652 - .L_3651)
	.align		4
.L_3651:
        /*0010*/ 	.word	index@(.nv.constant0._ZN10layer_norm13ln_fwd_kernelINS_13Kernel_traitsIfffffjLj7168ELj1ELj1ELj8ELj16ENS_18Kernel_traits_baseILj7168EfffffjLj256EEEEELb0ELb0ELb0ELb0EEEvNS_9FwdParamsE)
        /*0014*/ 	.short	0x0160
        /*0016*/ 	.short	0x00e8


	//----- nvinfo : EIATTR_CBANK_PARAM_SIZE
	.align		4
.L_3652:
        /*0018*/ 	.byte	0x03, 0x19
        /*001a*/ 	.short	0x00e8


	//----- nvinfo : EIATTR_KPARAM_INFO
	.align		4
        /*001c*/ 	.byte	0x04, 0x17
        /*001e*/ 	.short	(.L_3654 - .L_3653)
.L_3653:
        /*0020*/ 	.word	0x00000000
        /*0024*/ 	.short	0x0000
        /*0026*/ 	.short	0x0000
        /*0028*/ 	.byte	0x00, 0xf0, 0xa1, 0x03


	//----- nvinfo : EIATTR_MAXREG_COUNT
	.align		4
.L_3654:
        /*002c*/ 	.byte	0x03, 0x1b
        /*002e*/ 	.short	0x00ff


	//----- nvinfo : EIATTR_NUM_BARRIERS
	.align		4
        /*0030*/ 	.byte	0x02, 0x4c
        /*0032*/ 	.byte	0x01
	.zero		1


	//----- nvinfo : EIATTR_MERCURY_ISA_VERSION
	.align		4
        /*0034*/ 	.byte	0x03, 0x5f
        /*0036*/ 	.short	0x0000


	//----- nvinfo : EIATTR_COOP_GROUP_MASK_REGIDS
	.align		4
        /*0038*/ 	.byte	0x04, 0x29
        /*003a*/ 	.short	(.L_3656 - .L_3655)


	//   ....[0]....
.L_3655:
        /*003c*/ 	.word	0xffffffff


	//   ....[1]....
        /*0040*/ 	.word	0xffffffff


	//   ....[2]....
        /*0044*/ 	.word	0xffffffff


	//   ....[3]....
        /*0048*/ 	.word	0xffffffff


	//   ....[4]....
        /*004c*/ 	.word	0xffffffff


	//   ....[5]....
        /*0050*/ 	.word	0xffffffff


	//   ....[6]....
        /*0054*/ 	.word	0xffffffff


	//   ....[7]....
        /*0058*/ 	.word	0xffffffff


	//   ....[8]....
        /*005c*/ 	.word	0xffffffff


	//   ....[9]....
        /*0060*/ 	.word	0xffffffff


	//   ....[10]....
        /*0064*/ 	.word	0xffffffff


	//   ....[11]....
        /*0068*/ 	.word	0xffffffff


	//   ....[12]....
        /*006c*/ 	.word	0xffffffff


	//   ....[13]....
        /*0070*/ 	.word	0xffffffff


	//   ....[14]....
        /*0074*/ 	.word	0xffffffff


	//   ....[15]....
        /*0078*/ 	.word	0xffffffff


	//   ....[16]....
        /*007c*/ 	.word	0xffffffff


	//   ....[17]....
        /*0080*/ 	.word	0xffffffff


	//   ....[18]....
        /*0084*/ 	.word	0xffffffff


	//   ....[19]....
        /*0088*/ 	.word	0xffffffff


	//   ....[20]....
        /*008c*/ 	.word	0xffffffff


	//   ....[21]....
        /*0090*/ 	.word	0xffffffff


	//   ....[22]....
        /*0094*/ 	.word	0xffffffff


	//   ....[23]....
        /*0098*/ 	.word	0xffffffff


	//   ....[24]....
        /*009c*/ 	.word	0xffffffff


	//   ....[25]....
        /*00a0*/ 	.word	0xffffffff


	//   ....[26]....
        /*00a4*/ 	.word	0xffffffff


	//   ....[27]....
        /*00a8*/ 	.word	0xffffffff


	//   ....[28]....
        /*00ac*/ 	.word	0xffffffff


	//   ....[29]....
        /*00b0*/ 	.word	0xffffffff


	//   ....[30]....
        /*00b4*/ 	.word	0xffffffff


	//----- nvinfo : EIATTR_COOP_GROUP_INSTR_OFFSETS
	.align		4
.L_3656:
        /*00b8*/ 	.byte	0x04, 0x28
        /*00ba*/ 	.short	(.L_3658 - .L_3657)


	//   ....[0]....
.L_3657:
        /*00bc*/ 	.word	0x00001ed0


	//   ....[1]....
        /*00c0*/ 	.word	0x00001f00


	//   ....[2]....
        /*00c4*/ 	.word	0x00001f40


	//   ....[3]....
        /*00c8*/ 	.word	0x00001f60


	//   ....[4]....
        /*00cc*/ 	.word	0x00001f80


	//   ....[5]....
        /*00d0*/ 	.word	0x00002350


	//   ....[6]....
        /*00d4*/ 	.word	0x00002370


	//   ....[7]....
        /*00d8*/ 	.word	0x00002390


	//   ....[8]....
        /*00dc*/ 	.word	0x000023b0


	//   ....[9]....
        /*00e0*/ 	.word	0x000023d0


	//   ....[10]....
        /*00e4*/ 	.word	0x000024e0


	//   ....[11]....
        /*00e8*/ 	.word	0x00002530


	//   ....[12]....
        /*00ec*/ 	.word	0x00002570


	//   ....[13]....
        /*00f0*/ 	.word	0x00002590


	//   ....[14]....
        /*00f4*/ 	.word	0x000025f0


	//   ....[15]....
        /*00f8*/ 	.word	0x00002640


	//   ....[16]....
        /*00fc*/ 	.word	0x000026c0


	//   ....[17]....
        /*0100*/ 	.word	0x00002720


	//   ....[18]....
        /*0104*/ 	.word	0x00002760


	//   ....[19]....
        /*0108*/ 	.word	0x000027e0


	//   ....[20]....
        /*010c*/ 	.word	0x00002820


	//   ....[21]....
        /*0110*/ 	.word	0x00003250


	//   ....[22]....
        /*0114*/ 	.word	0x000032c0


	//   ....[23]....
        /*0118*/ 	.word	0x00003320


	//   ....[24]....
        /*011c*/ 	.word	0x00003380


	//   ....[25]....
        /*0120*/ 	.word	0x000033e0


	//   ....[26]....
        /*0124*/ 	.word	0x00003810


	//   ....[27]....
        /*0128*/ 	.word	0x00003870


	//   ....[28]....
        /*012c*/ 	.word	0x000038d0


	//   ....[29]....
        /*0130*/ 	.word	0x00003930


	//   ....[30]....
        /*0134*/ 	.word	0x000039a0


	//----- nvinfo : EIATTR_EXIT_INSTR_OFFSETS
	.align		4
.L_3658:
        /*0138*/ 	.byte	0x04, 0x1c
        /*013a*/ 	.short	(.L_3660 - .L_3659)


	//   ....[0]....
.L_3659:
        /*013c*/ 	.word	0x000007a0


	//   ....[1]....
        /*0140*/ 	.word	0x000031f0


	//----- nvinfo : EIATTR_MAX_THREADS
	.align		4
.L_3660:
        /*0144*/ 	.byte	0x04, 0x05
        /*0146*/ 	.short	(.L_3662 - .L_3661)
.L_3661:
        /*0148*/ 	.word	0x00000100
        /*014c*/ 	.word	0x00000001
        /*0150*/ 	.word	0x00000001


	//----- nvinfo : EIATTR_CRS_STACK_SIZE
	.align		4
.L_3662:
        /*0154*/ 	.byte	0x04, 0x1e
        /*0156*/ 	.short	(.L_3664 - .L_3663)
.L_3663:
        /*0158*/ 	.word	0x00000000
.L_3664:


//--------------------- .nv.info._ZN10layer_norm13ln_fwd_kernelINS_13Kernel_traitsIfffffjLj7168ELj1ELj1ELj8ELj16ENS_18Kernel_traits_baseILj7168EfffffjLj256EEEEELb0ELb0ELb0ELb1EEEvNS_9FwdParamsE --------------------------
	.section	.nv.info._ZN10layer_norm13ln_fwd_kernelINS_13Kernel_traitsIfffffjLj7168ELj1ELj1ELj8ELj16ENS_18Kernel_traits_baseILj7168EfffffjLj256EEEEELb0ELb0ELb0ELb1EEEvNS_9FwdParamsE,"",@"SHT_CUDA_INFO"
	.sectionflags	@""
	.align	4


	//----- nvinfo : EIATTR_CUDA_API_VERSION
	.align		4
        /*0000*/ 	.byte	0x04, 0x37
        /*0002*/ 	.short	(.L_3666 - .L_3665)
.L_3665:
        /*0004*/ 	.word	0x00000082


	//----- nvinfo : EIATTR_SW2861232_WAR
	.align		4
.L_3666:
        /*0008*/ 	.byte	0x01, 0x35
	.zero		2


	//----- nvinfo : EIATTR_PARAM_CBANK
	.align		4
        /*000c*/ 	.byte	0x04, 0x0a
        /*000e*/ 	.short	(.L_3668 - .L_3667)
	.align		4
.L_3667:
        /*0010*/ 	.word	index@(.nv.constant0._ZN10layer_norm13ln_fwd_kernelINS_13Kernel_traitsIfffffjLj7168ELj1ELj1ELj8ELj16ENS_18Kernel_traits_baseILj7168EfffffjLj256EEEEELb0ELb0ELb0ELb1EEEvNS_9FwdParamsE)
        /*0014*/ 	.short	0x0160
        /*0016*/ 	.short	0x00e8


	//----- nvinfo : EIATTR_CBANK_PARAM_SIZE
	.align		4
.L_3668:
        /*0018*/ 	.byte	0x03, 0x19
        /*001a*/ 	.short	0x00e8


	//----- nvinfo : EIATTR_KPARAM_INFO
	.align		4
        /*001c*/ 	.byte	0x04, 0x17
        /*001e*/ 	.short	(.L_3670 - .L_3669)
.L_3669:
        /*0020*/ 	.word	0x00000000
        /*0024*/ 	.short	0x0000
        /*0026*/ 	.short	0x0000
        /*0028*/ 	.byte	0x00, 0xf0, 0xa1, 0x03


	//----- nvinfo : EIATTR_MAXREG_COUNT
	.align		4
.L_3670:
        /*002c*/ 	.byte	0x03, 0x1b
        /*002e*/ 	.short	0x00ff


	//----- nvinfo : EIATTR_NUM_BARRIERS
	.align		4
        /*0030*/ 	.byte	0x02, 0x4c
        /*0032*/ 	.byte	0x01
	.zero		1


	//----- nvinfo : EIATTR_MERCURY_ISA_VERSION
	.align		4
        /*0034*/ 	.byte	0x03, 0x5f
        /*0036*/ 	.short	0x0000


	//----- nvinfo : EIATTR_COOP_GROUP_MASK_REGIDS
	.align		4
        /*0038*/ 	.byte	0x04, 0x29
        /*003a*/ 	.short	(.L_3672 - .L_3671)


	//   ....[0]....
.L_3671:
        /*003c*/ 	.word	0xffffffff


	//   ....[1]....
        /*0040*/ 	.word	0xffffffff


	//   ....[2]....
        /*0044*/ 	.word	0xffffffff


	//   ....[3]....
        /*0048*/ 	.word	0xffffffff


	//   ....[4]....
        /*004c*/ 	.word	0xffffffff


	//   ....[5]....
        /*0050*/ 	.word	0xffffffff


	//   ....[6]....
        /*0054*/ 	.word	0xffffffff


	//   ....[7]....
        /*0058*/ 	.word	0xffffffff


	//   ....[8]....
        /*005c*/ 	.word	0xffffffff


	//   ....[9]....
        /*0060*/ 	.word	0xffffffff


	//   ....[10]....
        /*0064*/ 	.word	0xffffffff


	//   ....[11]....
        /*0068*/ 	.word	0xffffffff


	//   ....[12]....
        /*006c*/ 	.word	0xffffffff


	//   ....[13]....
        /*0070*/ 	.word	0xffffffff


	//   ....[14]....
        /*0074*/ 	.word	0xffffffff


	//   ....[15]....
        /*0078*/ 	.word	0xffffffff


	//   ....[16]....
        /*007c*/ 	.word	0xffffffff


	//   ....[17]....
        /*0080*/ 	.word	0xffffffff


	//   ....[18]....
        /*0084*/ 	.word	0xffffffff


	//   ....[19]....
        /*0088*/ 	.word	0xffffffff


	//   ....[20]....
        /*008c*/ 	.word	0xffffffff


	//   ....[21]....
        /*0090*/ 	.word	0xffffffff


	//   ....[22]....
        /*0094*/ 	.word	0xffffffff


	//   ....[23]....
        /*0098*/ 	.word	0xffffffff


	//   ....[24]....
        /*009c*/ 	.word	0xffffffff


	//   ....[25]....
        /*00a0*/ 	.word	0xffffffff


	//   ....[26]....
        /*00a4*/ 	.word	0xffffffff


	//   ....[27]....
        /*00a8*/ 	.word	0xffffffff


	//   ....[28]....
        /*00ac*/ 	.word	0xffffffff


	//   ....[29]....
        /*00b0*/ 	.word	0xffffffff


	//   ....[30]....
        /*00b4*/ 	.word	0xffffffff


	//----- nvinfo : EIATTR_COOP_GROUP_INSTR_OFFSETS
	.align		4
.L_3672:
        /*00b8*/ 	.byte	0x04, 0x28
        /*00ba*/ 	.short	(.L_3674 - .L_3673)


	//   ....[0]....
.L_3673:
        /*00bc*/ 	.word	0x000014e0


	//   ....[1]....
        /*00c0*/ 	.word	0x00001510


	//   ....[2]....
        /*00c4*/ 	.word	0x00001530


	//   ....[3]....
        /*00c8*/ 	.word	0x00001550


	//   ....[4]....
        /*00cc*/ 	.word	0x00001570


	//   ....[5]....
        /*00d0*/ 	.word	0x00001920


	//   ....[6]....
        /*00d4*/ 	.word	0x00001940


	//   ....[7]....
        /*00d8*/ 	.word	0x00001960


	//   ....[8]....
        /*00dc*/ 	.word	0x00001980


	//   ....[9]....
        /*00e0*/ 	.word	0x000019a0


	//   ....[10]....
        /*00e4*/ 	.word	0x00001a70


	//   ....[11]....
        /*00e8*/ 	.word	0x00001ac0


	//   ....[12]....
        /*00ec*/ 	.word	0x00001af0


	//   ....[13]....
        /*00f0*/ 	.word	0x00001b10


	//   ....[14]....
        /*00f4*/ 	.word	0x00001ba0


	//   ....[15]....
        /*00f8*/ 	.word	0x00001be0


	//   ....[16]....
        /*00fc*/ 	.word	0x00001c00


	//   ....[17]....
        /*0100*/ 	.word	0x00001ca0


	//   ....[18]....
        /*0104*/ 	.word	0x00001ce0


	//   ....[19]....
        /*0108*/ 	.word	0x00001db0


	//   ....[20]....
        /*010c*/ 	.word	0x00001dd0


	//   ....[21]....
        /*0110*/ 	.word	0x000025c0


	//   ....[22]....
        /*0114*/ 	.word	0x00002630


	//   ....[23]....
        /*0118*/ 	.word	0x00002690


	//   ....[24]....
        /*011c*/ 	.word	0x000026f0


	//   ....[25]....
        /*0120*/ 	.word	0x00002750


	//   ....[26]....
        /*0124*/ 	.word	0x00002b40


	//   ....[27]....
        /*0128*/ 	.word	0x00002ba0


	//   ....[28]....
        /*012c*/ 	.word	0x00002c00


	//   ....[29]....
        /*0130*/ 	.word	0x00002c60


	//   ....[30]....
        /*0134*/ 	.word	0x00002cc0


	//----- nvinfo : EIATTR_EXIT_INSTR_OFFSETS
	.align		4
.L_3674:
        /*0138*/ 	.byte	0x04, 0x1c
        /*013a*/ 	.short	(.L_3676 - .L_3675)


	//   ....[0]....
.L_3675:
        /*013c*/ 	.word	0x00000240


	//   ....[1]....
        /*0140*/ 	.word	0x00002570


	//----- nvinfo : EIATTR_MAX_THREADS
	.align		4
.L_3676:
        /*0144*/ 	.byte	0x04, 0x05
        /*0146*/ 	.short	(.L_3678 - .L_3677)
.L_3677:
        /*0148*/ 	.word	0x00000100
        /*014c*/ 	.word	0x00000001
        /*0150*/ 	.word	0x00000001


	//----- nvinfo : EIATTR_CRS_STACK_SIZE
	.align		4
.L_3678:
        /*0154*/ 	.byte	0x04, 0x1e
        /*0156*/ 	.short	(.L_3680 - .L_3679)
.L_3679:
        /*0158*/ 	.word	0x00000000
.L_3680:


//--------------------- .nv.info._ZN10layer_norm13ln_fwd_kernelINS_13Kernel_traitsIfffffjLj7168ELj1ELj1ELj8ELj16ENS_18Kernel_traits_baseILj7168EfffffjLj256EEEEELb0ELb0ELb1ELb0EEEvNS_9FwdParamsE --------------------------
	.section	.nv.info._ZN10layer_norm13ln_fwd_kernelINS_13Kernel_traitsIfffffjLj7168ELj1ELj1ELj8ELj16ENS_18Kernel_traits_baseILj7168EfffffjLj256EEEEELb0ELb0ELb1ELb0EEEvNS_9FwdParamsE,"",@"SHT_CUDA_INFO"
	.sectionflags	@""
	.align	4


	//----- nvinfo : EIATTR_CUDA_API_VERSION
	.align		4
        /*0000*/ 	.byte	0x04, 0x37
        /*0002*/ 	.short	(.L_3682 - .L_3681)
.L_3681:
        /*0004*/ 	.word	0x00000082


	//----- nvinfo : EIATTR_SW2861232_WAR
	.align		4
.L_3682:
        /*0008*/ 	.byte	0x01, 0x35
	.zero		2


	//----- nvinfo : EIATTR_PARAM_CBANK
	.align		4
        /*000c*/ 	.byte	0x04, 0x0a
        /*000e*/ 	.short	(.L_3684 - .L_3683)
	.align		4
.L_3683:
        /*0010*/ 	.word	index@(.nv.constant0._ZN10layer_norm13ln_fwd_kernelINS_13Kernel_traitsIfffffjLj7168ELj1ELj1ELj8ELj16ENS_18Kernel_traits_baseILj7168EfffffjLj256EEEEELb0ELb0ELb1ELb0EEEvNS_9FwdParamsE)
        /*0014*/ 	.short	0x0160
        /*0016*/ 	.short	0x00e8


	//----- nvinfo : EIATTR_CBANK_PARAM_SIZE
	.align		4
.L_3684:
        /*0018*/ 	.byte	0x03, 0x19
        /*001a*/ 	.short	0x00e8


	//----- nvinfo : EIATTR_KPARAM_INFO
	.align		4
        /*001c*/ 	.byte	0x04, 0x17
        /*001e*/ 	.short	(.L_3686 - .L_3685)
.L_3685:
        /*0020*/ 	.word	0x00000000
        /*0024*/ 	.short	0x0000
        /*0026*/ 	.short	0x0000
        /*0028*/ 	.byte	0x00, 0xf0, 0xa1, 0x03


	//----- nvinfo : EIATTR_MAXREG_COUNT
	.align		4
.L_3686:
        /*002c*/ 	.byte	0x03, 0x1b
        /*002e*/ 	.short	0x00ff


	//----- nvinfo : EIATTR_NUM_BARRIERS
	.align		4
        /*0030*/ 	.byte	0x02, 0x4c
        /*0032*/ 	.byte	0x01
	.zero		1


	//----- nvinfo : EIATTR_MERCURY_ISA_VERSION
	.align		4
        /*0034*/ 	.byte	0x03, 0x5f
        /*0036*/ 	.short	0x0000


	//----- nvinfo : EIATTR_COOP_GROUP_MASK_REGIDS
	.align		4
        /*0038*/ 	.byte	0x04, 0x29
        /*003a*/ 	.short	(.L_3688 - .L_3687)


	//   ....[0]....
.L_3687:
        /*003c*/ 	.word	0xffffffff


	//   ....[1]....
        /*0040*/ 	.word	0xffffffff


	//   ....[2]....
        /*0044*/ 	.word	0xffffffff


	//   ....[3]....
        /*0048*/ 	.word	0xffffffff


	//   ....[4]....
        /*004c*/ 	.word	0xffffffff


	//   ....[5]....
        /*0050*/ 	.word	0xffffffff


	//   ....[6]....
        /*0054*/ 	.word	0xffffffff


	//   ....[7]....
        /*0058*/ 	.word	0xffffffff


	//   ....[8]....
        /*005c*/ 	.word	0xffffffff


	//   ....[9]....
        /*0060*/ 	.word	0xffffffff


	//   ....[10]....
        /*0064*/ 	.word	0xffffffff


	//   ....[11]....
        /*0068*/ 	.word	0xffffffff


	//   ....[12]....
        /*006c*/ 	.word	0xffffffff


	//   ....[13]....
        /*0070*/ 	.word	0xffffffff


	//   ....[14]....
        /*0074*/ 	.word	0xffffffff


	//   ....[15]....
        /*0078*/ 	.word	0xffffffff


	//   ....[16]....
        /*007c*/ 	.word	0xffffffff


	//   ....[17]....
        /*0080*/ 	.word	0xffffffff


	//   ....[18]....
        /*0084*/ 	.word	0xffffffff


	//   ....[19]....
        /*0088*/ 	.word	0xffffffff


	//   ....[20]....
        /*008c*/ 	.word	0xffffffff


	//   ....[21]....
        /*0090*/ 	.word	0xffffffff


	//   ....[22]....
        /*0094*/ 	.word	0xffffffff


	//   ....[23]....
        /*0098*/ 	.word	0xffffffff


	//   ....[24]....
        /*009c*/ 	.word	0xffffffff


	//   ....[25]....
        /*00a0*/ 	.word	0xffffffff


	//   ....[26]....
        /*00a4*/ 	.word	0xffffffff


	//   ....[27]....
        /*00a8*/ 	.word	0xffffffff


	//   ....[28]....
        /*00ac*/ 	.word	0xffffffff


	//   ....[29]....
        /*00b0*/ 	.word	0xffffffff


	//   ....[30]....
        /*00b4*/ 	.word	0xffffffff


	//----- nvinfo : EIATTR_COOP_GROUP_INSTR_OFFSETS
	.align		4
.L_3688:
        /*00b8*/ 	.byte	0x04, 0x28
        /*00ba*/ 	.short	(.L_3690 - .L_3689)


	//   ....[0]....
.L_3689:
        /*00bc*/ 	.word	0x00002250


	//   ....[1]....
        /*00c0*/ 	.word	0x00002280


	//   ....[2]....
        /*00c4*/ 	.word	0x000022a0


	//   ....[3]....
        /*00c8*/ 	.word	0x000022c0


	//   ....[4]....
        /*00cc*/ 	.word	0x000022e0


	//   ....[5]....
        /*00d0*/ 	.word	0x000026a0


	//   ....[6]....
        /*00d4*/ 	.word	0x000026c0


	//   ....[7]....
        /*00d8*/ 	.word	0x000026e0


	//   ....[8]....
        /*00dc*/ 	.word	0x00002700


	//   ....[9]....
        /*00e0*/ 	.word	0x00002720


	//   ....[10]....
        /*00e4*/ 	.word	0x00002830


	//   ....[11]....
        /*00e8*/ 	.word	0x00002890


	//   ....[12]....
        /*00ec*/ 	.word	0x000028f0


	//   ....[13]....
        /*00f0*/ 	.word	0x00002920


	//   ....[14]....
        /*00f4*/ 	.word	0x00002930


	//   ....[15]....
        /*00f8*/ 	.word	0x000029d0


	//   ....[16]....
        /*00fc*/ 	.word	0x00002a00


	//   ....[17]....
        /*0100*/ 	.word	0x00002ab0


	//   ....[18]....
        /*0104*/ 	.word	0x00002af0


	//   ....[19]....
        /*0108*/ 	.word	0x00002bb0


	//   ....[20]....
        /*010c*/ 	.word	0x00002bc0


	//   ....[21]....
        /*0110*/ 	.word	0x00003610


	//   ....[22]....
        /*0114*/ 	.word	0x00003690


	//   ....[23]....
        /*0118*/ 	.word	0x000036f0


	//   ....[24]....
        /*011c*/ 	.word	0x00003750


	//   ....[25]....
        /*0120*/ 	.word	0x000037b0


	//   ....[26]....
        /*0124*/ 	.word	0x00003bb0


	//   ....[27]....
        /*0128*/ 	.word	0x00003c10


	//   ....[28]....
        /*012c*/ 	.word	0x00003c70


	//   ....[29]....
        /*0130*/ 	.word	0x00003cd0


	//   ....[30]....
        /*0134*/ 	.word	0x00003d40


	//----- nvinfo : EIATTR_EXIT_INSTR_OFFSETS
	.align		4
.L_3690:
        /*0138*/ 	.byte	0x04, 0x1c
        /*013a*/ 	.short	(.L_3692 - .L_3691)


	//   ....[0]....
.L_3691:
        /*013c*/ 	.word	0x000007a0


	//   ....[1]....
        /*0140*/ 	.word	0x000035c0


	//----- nvinfo : EIATTR_MAX_THREADS
	.align		4
.L_3692:
        /*0144*/ 	.byte	0x04, 0x05
        /*0146*/ 	.short	(.L_3694 - .L_3693)
.L_3693:
        /*0148*/ 	.word	0x00000100
        /*014c*/ 	.word	0x00000001
        /*0150*/ 	.word	0x00000001


	//----- nvinfo : EIATTR_CRS_STACK_SIZE
	.align		4
.L_3694:
        /*0154*/ 	.byte	0x04, 0x1e
        /*0156*/ 	.short	(.L_3696 - .L_3695)
.L_3695:
        /*0158*/ 	.word	0x00000000
.L_3696:


//--------------------- .nv.info._ZN10layer_norm13ln_fwd_kernelINS_13Kernel_traitsIfffffjLj7168ELj1ELj1ELj8ELj16ENS_18Kernel_traits_baseILj7168EfffffjLj256EEEEELb0ELb0ELb1ELb1EEEvNS_9FwdParamsE --------------------------
	.section	.nv.info._ZN10layer_norm13ln_fwd_kernelINS_13Kernel_traitsIfffffjLj7168ELj1ELj1ELj8ELj16ENS_18Kernel_traits_baseILj7168EfffffjLj256EEEEELb0ELb0ELb1ELb1EEEvNS_9FwdParamsE,"",@"SHT_CUDA_INFO"
	.sectionflags	@""
	.align	4


	//----- nvinfo : EIATTR_CUDA_API_VERSION
	.align		4
        /*0000*/ 	.byte	0x04, 0x37
        /*0002*/ 	.short	(.L_3698 - .L_3697)
.L_3697:
        /*0004*/ 	.word	0x00000082


	//----- nvinfo : EIATTR_SW2861232_WAR
	.align		4
.L_3698:
        /*0008*/ 	.byte	0x01, 0x35
	.zero		2


	//----- nvinfo : EIATTR_PARAM_CBANK
	.align		4
        /*000c*/ 	.byte	0x04, 0x0a
        /*000e*/ 	.short	(.L_3700 - .L_3699)
	.align		4
.L_3699:
        /*0010*/ 	.word	index@(.nv.constant0._ZN10layer_norm13ln_fwd_kernelINS_13Kernel_traitsIfffffjLj7168ELj1ELj1ELj8ELj16ENS_18Kernel_traits_baseILj7168EfffffjLj256EEEEELb0ELb0ELb1ELb1EEEvNS_9FwdParamsE)
        /*0014*/ 	.short	0x0160
        /*0016*/ 	.short	0x00e8


	//----- nvinfo : EIATTR_CBANK_PARAM_SIZE
	.align		4
.L_3700:
        /*0018*/ 	.byte	0x03, 0x19
        /*001a*/ 	.short	0x00e8


	//----- nvinfo : EIATTR_KPARAM_INFO
	.align		4
        /*001c*/ 	.byte	0x04, 0x17
        /*001e*/ 	.short	(.L_3702 - .L_3701)
.L_3701:
        /*0020*/ 	.word	0x00000000
        /*0024*/ 	.short	0x0000
        /*0026*/ 	.short	0x0000
        /*0028*/ 	.byte	0x00, 0xf0, 0xa1, 0x03


	//----- nvinfo : EIATTR_MAXREG_COUNT
	.align		4
.L_3702:
        /*002c*/ 	.byte	0x03, 0x1b
        /*002e*/ 	.short	0x00ff


	//----- nvinfo : EIATTR_NUM_BARRIERS
	.align		4
        /*0030*/ 	.byte	0x02, 0x4c
        /*0032*/ 	.byte	0x01
	.zero		1


	//----- nvinfo : EIATTR_MERCURY_ISA_VERSION
	.align		4
        /*0034*/ 	.byte	0x03, 0x5f
        /*0036*/ 	.short	0x0000


	//----- nvinfo : EIATTR_COOP_GROUP_MASK_REGIDS
	.align		4
        /*0038*/ 	.byte	0x04, 0x29
        /*003a*/ 	.short	(.L_3704 - .L_3703)


	//   ....[0]....
.L_3703:
        /*003c*/ 	.word	0xffffffff


	//   ....[1]....
        /*0040*/ 	.word	0xffffffff


	//   ....[2]....
        /*0044*/ 	.word	0xffffffff


	//   ....[3]....
        /*0048*/ 	.word	0xffffffff


	//   ....[4]....
        /*004c*/ 	.word	0xffffffff


	//   ....[5]....
        /*0050*/ 	.word	0xffffffff


	//   ....[6]....
        /*0054*/ 	.word	0xffffffff


	//   ....[7]....
        /*0058*/ 	.word	0xffffffff


	//   ....[8]....
        /*005c*/ 	.word	0xffffffff


	//   ....[9]....
        /*0060*/ 	.word	0xffffffff


	//   ....[10]....
        /*0064*/ 	.word	0xffffffff


	//   ....[11]....
        /*0068*/ 	.word	0xffffffff


	//   ....[12]....
        /*006c*/ 	.word	0xffffffff


	//   ....[13]....
        /*0070*/ 	.word	0xffffffff


	//   ....[14]....
        /*0074*/ 	.word	0xffffffff


	//   ....[15]....
        /*0078*/ 	.word	0xffffffff


	//   ....[16]....
        /*007c*/ 	.word	0xffffffff


	//   ....[17]....
        /*0080*/ 	.word	0xffffffff


	//   ....[18]....
        /*0084*/ 	.word	0xffffffff


	//   ....[19]....
        /*0088*/ 	.word	0xffffffff


	//   ....[20]....
        /*008c*/ 	.word	0xffffffff


	//   ....[21]....
        /*0090*/ 	.word	0xffffffff


	//   ....[22]....
        /*0094*/ 	.word	0xffffffff


	//   ....[23]....
        /*0098*/ 	.word	0xffffffff


	//   ....[24]....
        /*009c*/ 	.word	0xffffffff


	//   ....[25]....
        /*00a0*/ 	.word	0xffffffff


	//   ....[26]....
        /*00a4*/ 	.word	0xffffffff


	//   ....[27]....
        /*00a8*/ 	.word	0xffffffff


	//   ....[28]....
        /*00ac*/ 	.word	0xffffffff


	//   ....[29]....
        /*00b0*/ 	.word	0xffffffff


	//   ....[30]....
        /*00b4*/ 	.word	0xffffffff


	//----- nvinfo : EIATTR_COOP_GROUP_INSTR_OFFSETS
	.align		4
.L_3704:
        /*00b8*/ 	.byte	0x04, 0x28
        /*00ba*/ 	.short	(.L_3706 - .L_3705)


	//   ....[0]....
.L_3705:
        /*00bc*/ 	.word	0x000017e0


	//   ....[1]....
        /*00c0*/ 	.word	0x00001810


	//   ....[2]....
        /*00c4*/ 	.word	0x00001830


	//   ....[3]....
        /*00c8*/ 	.word	0x00001850


	//   ....[4]....
        /*00cc*/ 	.word	0x00001870


	//   ....[5]....
        /*00d0*/ 	.word	0x00001c20


	//   ....[6]....
        /*00d4*/ 	.word	0x00001c40


	//   ....[7]....
        /*00d8*/ 	.word	0x00001c60


	//   ....[8]....
        /*00dc*/ 	.word	0x00001c80


	//   ....[9]....
        /*00e0*/ 	.word	0x00001ca0


	//   ....[10]....
        /*00e4*/ 	.word	0x00001db0


	//   ....[11]....
        /*00e8*/ 	.word	0x00001e00


	//   ....[12]....
        /*00ec*/ 	.word	0x00001e30


	//   ....[13]....
        /*00f0*/ 	.word	0x00001e50


	//   ....[14]....
        /*00f4*/ 	.word	0x00001ef0


	//   ....[15]....
        /*00f8*/ 	.word	0x00001f10


	//   ....[16]....
        /*00fc*/ 	.word	0x00001f30


	//   ....[17]....
        /*0100*/ 	.word	0x00001fe0


	//   ....[18]....
        /*0104*/ 	.word	0x00002020


	//   ....[19]....
        /*0108*/ 	.word	0x000020e0


	//   ....[20]....
        /*010c*/ 	.word	0x000020f0


	//   ....[21]....
        /*0110*/ 	.word	0x00002990


	//   ....[22]....
        /*0114*/ 	.word	0x00002a00


	//   ....[23]....
        /*0118*/ 	.word	0x00002a60


	//   ....[24]....
        /*011c*/ 	.word	0x00002ac0


	//   ....[25]....
        /*0120*/ 	.word	0x00002b20


	//   ....[26]....
        /*0124*/ 	.word	0x00002f10


	//   ....[27]....
        /*0128*/ 	.word	0x00002f70


	//   ....[28]....
        /*012c*/ 	.word	0x00002fd0


	//   ....[29]....
        /*0130*/ 	.word	0x00003030


	//   ....[30]....
        /*0134*/ 	.word	0x00003090


	//----- nvinfo : EIATTR_EXIT_INSTR_OFFSETS
	.align		4
.L_3706:
        /*0138*/ 	.byte	0x04, 0x1c
        /*013a*/ 	.short	(.L_3708 - .L_3707)


	//   ....[0]....
.L_3707:
        /*013c*/ 	.word	0x00000230


	//   ....[1]....
        /*0140*/ 	.word	0x00002940


	//----- nvinfo : EIATTR_MAX_THREADS
	.align		4
.L_3708:
        /*0144*/ 	.byte	0x04, 0x05
        /*0146*/ 	.short	(.L_3710 - .L_3709)
.L_3709:
        /*0148*/ 	.word	0x00000100
        /*014c*/ 	.word	0x00000001
        /*0150*/ 	.word	0x00000001


	//----- nvinfo : EIATTR_CRS_STACK_SIZE
	.align		4
.L_3710:
        /*0154*/ 	.byte	0x04, 0x1e
        /*0156*/ 	.short	(.L_3712 - .L_3711)
.L_3711:
        /*0158*/ 	.word	0x00000000
.L_3712:


//--------------------- .nv.info._ZN10layer_norm13ln_fwd_kernelINS_13Kernel_traitsIfffffjLj7168ELj1ELj1ELj8ELj16ENS_18Kernel_traits_baseILj7168EfffffjLj256EEEEELb0ELb1ELb0ELb0EEEvNS_9FwdParamsE --------------------------
	.section	.nv.info._ZN10layer_norm13ln_fwd_kernelINS_13Kernel_traitsIfffffjLj7168ELj1ELj1ELj8ELj16ENS_18Kernel_traits_baseILj7168EfffffjLj256EEEEELb0ELb1ELb0ELb0EEEvNS_9FwdParamsE,"",@"SHT_CUDA_INFO"
	.sectionflags	@""
	.align	4


	//----- nvinfo : EIATTR_CUDA_API_VERSION
	.align		4
        /*0000*/ 	.byte	0x04, 0x37
        /*0002*/ 	.short	(.L_3714 - .L_3713)
.L_3713:
        /*0004*/ 	.word	0x00000082


	//----- nvinfo : EIATTR_SW2861232_WAR
	.align		4
.L_3714:
        /*0008*/ 	.byte	0x01, 0x35
	.zero		2


	//----- nvinfo : EIATTR_PARAM_CBANK
	.align		4
        /*000c*/ 	.byte	0x04, 0x0a
        /*000e*/ 	.short	(.L_3716 - .L_3715)
	.align		4
.L_3715:
        /*0010*/ 	.word	index@(.nv.constant0._ZN10layer_norm13ln_fwd_kernelINS_13Kernel_traitsIfffffjLj7168ELj1ELj1ELj8ELj16ENS_18Kernel_traits_baseILj7168EfffffjLj256EEEEELb0ELb1ELb0ELb0EEEvNS_9FwdParamsE)
        /*0014*/ 	.short	0x0160
        /*0016*/ 	.short	0x00e8


	//----- nvinfo : EIATTR_CBANK_PARAM_SIZE
	.align		4
.L_3716:
        /*0018*/ 	.byte	0x03, 0x19
        /*001a*/ 	.short	0x00e8


	//----- nvinfo : EIATTR_KPARAM_INFO
	.align		4
        /*001c*/ 	.byte	0x04, 0x17
        /*001e*/ 	.short	(.L_3718 - .L_3717)
.L_3717:
        /*0020*/ 	.word	0x00000000
        /*0024*/ 	.short	0x0000
        /*0026*/ 	.short	0x0000
        /*0028*/ 	.byte	0x00, 0xf0, 0xa1, 0x03


	//----- nvinfo : EIATTR_MAXREG_COUNT
	.align		4
.L_3718:
        /*002c*/ 	.byte	0x03, 0x1b
        /*002e*/ 	.short	0x00ff


	//----- nvinfo : EIATTR_NUM_BARRIERS
	.align		4
        /*0030*/ 	.byte	0x02, 0x4c
        /*0032*/ 	.byte	0x01
	.zero		1


	//----- nvinfo : EIATTR_MERCURY_ISA_VERSION
	.align		4
        /*0034*/ 	.byte	0x03, 0x5f
        /*0036*/ 	.short	0x0000


	//----- nvinfo : EIATTR_COOP_GROUP_MASK_REGIDS
	.align		4
        /*0038*/ 	.byte	0x04, 0x29
        /*003a*/ 	.short	(.L_3720 - .L_3719)


	//   ....[0]....
.L_3719:
        /*003c*/ 	.word	0xffffffff


	//   ....[1]....
        /*0040*/ 	.word	0xffffffff


	//   ....[2]....
        /*0044*/ 	.word	0xffffffff


	//   ....[3]....
        /*0048*/ 	.word	0xffffffff


	//   ....[4]....
        /*004c*/ 	.word	0xffffffff


	//   ....[5]....
        /*0050*/ 	.word	0xffffffff


	//   ....[6]....
        /*0054*/ 	.word	0xffffffff


	//   ....[7]....
        /*0058*/ 	.word	0xffffffff


	//   ....[8]....
        /*005c*/ 	.word	0xffffffff


	//   ....[9]....
        /*0060*/ 	.word	0xffffffff


	//   ....[10]....
        /*0064*/ 	.word	0xffffffff


	//   ....[11]....
        /*0068*/ 	.word	0xffffffff


	//   ....[12]....
        /*006c*/ 	.word	0xffffffff


	//   ....[13]....
        /*0070*/ 	.word	0xffffffff


	//   ....[14]....
        /*0074*/ 	.word	0xffffffff


	//   ....[15]....
        /*0078*/ 	.word	0xffffffff


	//   ....[16]....
        /*007c*/ 	.word	0xffffffff


	//   ....[17]....
        /*0080*/ 	.word	0xffffffff


	//   ....[18]....
        /*0084*/ 	.word	0xffffffff


	//   ....[19]....
        /*0088*/ 	.word	0xffffffff


	//   ....[20]....
        /*008c*/ 	.word	0xffffffff


	//   ....[21]....
        /*0090*/ 	.word	0xffffffff


	//   ....[22]....
        /*0094*/ 	.word	0xffffffff


	//   ....[23]....
        /*0098*/ 	.word	0xffffffff


	//   ....[24]....
        /*009c*/ 	.word	0xffffffff


	//   ....[25]....
        /*00a0*/ 	.word	0xffffffff


	//   ....[26]....
        /*00a4*/ 	.word	0xffffffff


	//   ....[27]....
        /*00a8*/ 	.word	0xffffffff


	//   ....[28]....
        /*00ac*/ 	.word	0xffffffff


	//   ....[29]....
        /*00b0*/ 	.word	0xffffffff


	//   ....[30]....
        /*00b4*/ 	.word	0xffffffff


	//----- nvinfo : EIATTR_COOP_GROUP_INSTR_OFFSETS
	.align		4
.L_3720:
        /*00b8*/ 	.byte	0x04, 0x28
        /*00ba*/ 	.short	(.L_3722 - .L_3721)


	//   ....[0]....
.L_3721:
        /*00bc*/ 	.word	0x00001a90


	//   ....[1]....
        /*00c0*/ 	.word	0x00001ac0


	//   ....[2]....
        /*00c4*/ 	.word	0x00001ae0


	//   ....[3]....
        /*00c8*/ 	.word	0x00001b00


	//   ....[4]....
        /*00cc*/ 	.word	0x00001b20


	//   ....[5]....
        /*00d0*/ 	.word	0x00001ee0


	//   ....[6]....
        /*00d4*/ 	.word	0x00001f00


	//   ....[7]....
        /*00d8*/ 	.word	0x00001f20


	//   ....[8]....
        /*00dc*/ 	.word	0x00001f40


	//   ....[9]....
        /*00e0*/ 	.word	0x00001f60


	//   ....[10]....
        /*00e4*/ 	.word	0x00002070


	//   ....[11]....
        /*00e8*/ 	.word	0x000020c0


	//   ....[12]....
        /*00ec*/ 	.word	0x000020e0


	//   ....[13]....
        /*00f0*/ 	.word	0x00002110


	//   ....[14]....
        /*00f4*/ 	.word	0x000021c0


	//   ....[15]....
        /*00f8*/ 	.word	0x00002260


	//   ....[16]....
        /*00fc*/ 	.word	0x00002280


	//   ....[17]....
        /*0100*/ 	.word	0x00002310


	//   ....[18]....
        /*0104*/ 	.word	0x00002340


	//   ....[19]....
        /*0108*/ 	.word	0x000023a0


	//   ....[20]....
        /*010c*/ 	.word	0x00002420


	//   ....[21]....
        /*0110*/ 	.word	0x00002dd0


	//   ....[22]....
        /*0114*/ 	.word	0x00002e50


	//   ....[23]....
        /*0118*/ 	.word	0x00002eb0


	//   ....[24]....
        /*011c*/ 	.word	0x00002f10


	//   ....[25]....
        /*0120*/ 	.word	0x00002f70


	//   ....[26]....
        /*0124*/ 	.word	0x00003370


	//   ....[27]....
        /*0128*/ 	.word	0x000033d0


	//   ....[28]....
        /*012c*/ 	.word	0x00003430


	//   ....[29]....
        /*0130*/ 	.word	0x00003490


	//   ....[30]....
        /*0134*/ 	.word	0x00003500


	//----- nvinfo : EIATTR_EXIT_INSTR_OFFSETS
	.align		4
.L_3722:
        /*0138*/ 	.byte	0x04, 0x1c
        /*013a*/ 	.short	(.L_3724 - .L_3723)


	//   ....[0]....
.L_3723:
        /*013c*/ 	.word	0x000008f0


	//   ....[1]....
        /*0140*/ 	.word	0x00002d80


	//----- nvinfo : EIATTR_MAX_THREADS
	.align		4
.L_3724:
        /*0144*/ 	.byte	0x04, 0x05
        /*0146*/ 	.short	(.L_3726 - .L_3725)
.L_3725:
        /*0148*/ 	.word	0x00000100
        /*014c*/ 	.word	0x00000001
        /*0150*/ 	.word	0x00000001


	//----- nvinfo : EIATTR_CRS_STACK_SIZE
	.align		4
.L_3726:
        /*0154*/ 	.byte	0x04, 0x1e
        /*0156*/ 	.short	(.L_3728 - .L_3727)
.L_3727:
        /*0158*/ 	.word	0x00000000
.L_3728:


//--------------------- .nv.info._ZN10layer_norm13ln_fwd_kernelINS_13Kernel_traitsIfffffjLj7168ELj1ELj1ELj8ELj16ENS_18Kernel_traits_baseILj7168EfffffjLj256EEEEELb0ELb1ELb0ELb1EEEvNS_9FwdParamsE --------------------------
	.section	.nv.info._ZN10layer_norm13ln_fwd_kernelINS_13Kernel_traitsIfffffjLj7168ELj1ELj1ELj8ELj16ENS_18Kernel_traits_baseILj7168EfffffjLj256EEEEELb0ELb1ELb0ELb1EEEvNS_9FwdParamsE,"",@"SHT_CUDA_INFO"
	.sectionflags	@""
	.align	4


	//----- nvinfo : EIATTR_CUDA_API_VERSION
	.align		4
        /*0000*/ 	.byte	0x04, 0x37
        /*0002*/ 	.short	(.L_3730 - .L_3729)
.L_3729:
        /*0004*/ 	.word	0x00000082


	//----- nvinfo : EIATTR_SW2861232_WAR
	.align		4
.L_3730:
        /*0008*/ 	.byte	0x01, 0x35
	.zero		2


	//----- nvinfo : EIATTR_PARAM_CBANK
	.align		4
        /*000c*/ 	.byte	0x04, 0x0a
        /*000e*/ 	.short	(.L_3732 - .L_3731)
	.align		4
.L_3731:
        /*0010*/ 	.word	index@(.nv.constant0._ZN10layer_norm13ln_fwd_kernelINS_13Kernel_traitsIfffffjLj7168ELj1ELj1ELj8ELj16ENS_18Kernel_traits_baseILj7168EfffffjLj256EEEEELb0ELb1ELb0ELb1EEEvNS_9FwdParamsE)
        /*0014*/ 	.short	0x0160
        /*0016*/ 	.short	0x00e8


	//----- nvinfo : EIATTR_CBANK_PARAM_SIZE
	.align		4
.L_3732:
        /*0018*/ 	.byte	0x03, 0x19
        /*001a*/ 	.short	0x00e8


	//----- nvinfo : EIATTR_KPARAM_INFO
	.align		4
        /*001c*/ 	.byte	0x04, 0x17
        /*001e*/ 	.short	(.L_3734 - .L_3733)
.L_3733:
        /*0020*/ 	.word	0x00000000
        /*0024*/ 	.short	0x0000
        /*0026*/ 	.short	0x0000
        /*0028*/ 	.byte	0x00, 0xf0, 0xa1, 0x03


	//----- nvinfo : EIATTR_MAXREG_COUNT
	.align		4
.L_3734:
        /*002c*/ 	.byte	0x03, 0x1b
        /*002e*/ 	.short	0x00ff


	//----- nvinfo : EIATTR_NUM_BARRIERS
	.align		4
        /*0030*/ 	.byte	0x02, 0x4c
        /*0032*/ 	.byte	0x01
	.zero		1


	//----- nvinfo : EIATTR_MERCURY_ISA_VERSION
	.align		4
        /*0034*/ 	.byte	0x03, 0x5f
        /*0036*/ 	.short	0x0000


	//----- nvinfo : EIATTR_COOP_GROUP_MASK_REGIDS
	.align		4
        /*0038*/ 	.byte	0x04, 0x29
        /*003a*/ 	.short	(.L_3736 - .L_3735)


	//   ....[0]....
.L_3735:
        /*003c*/ 	.word	0xffffffff


	//   ....[1]....
        /*0040*/ 	.word	0xffffffff


	//   ....[2]....
        /*0044*/ 	.word	0xffffffff


	//   ....[3]....
        /*0048*/ 	.word	0xffffffff


	//   ....[4]....
        /*004c*/ 	.word	0xffffffff


	//   ....[5]....
        /*0050*/ 	.word	0xffffffff


	//   ....[6]....
        /*0054*/ 	.word	0xffffffff


	//   ....[7]....
        /*0058*/ 	.word	0xffffffff


	//   ....[8]....
        /*005c*/ 	.word	0xffffffff


	//   ....[9]....
        /*0060*/ 	.word	0xffffffff


	//   ....[10]....
        /*0064*/ 	.word	0xffffffff


	//   ....[11]....
        /*0068*/ 	.word	0xffffffff


	//   ....[12]....
        /*006c*/ 	.word	0xffffffff


	//   ....[13]....
        /*0070*/ 	.word	0xffffffff


	//   ....[14]....
        /*0074*/ 	.word	0xffffffff


	//   ....[15]....
        /*0078*/ 	.word	0xffffffff


	//   ....[16]....
        /*007c*/ 	.word	0xffffffff


	//   ....[17]....
        /*0080*/ 	.word	0xffffffff


	//   ....[18]....
        /*0084*/ 	.word	0xffffffff


	//   ....[19]....
        /*0088*/ 	.word	0xffffffff


	//   ....[20]....
        /*008c*/ 	.word	0xffffffff


	//   ....[21]....
        /*0090*/ 	.word	0xffffffff


	//   ....[22]....
        /*0094*/ 	.word	0xffffffff


	//   ....[23]....
        /*0098*/ 	.word	0xffffffff


	//   ....[24]....
        /*009c*/ 	.word	0xffffffff


	//   ....[25]....
        /*00a0*/ 	.word	0xffffffff


	//   ....[26]....
        /*00a4*/ 	.word	0xffffffff


	//   ....[27]....
        /*00a8*/ 	.word	0xffffffff


	//   ....[28]....
        /*00ac*/ 	.word	0xffffffff


	//   ....[29]....
        /*00b0*/ 	.word	0xffffffff


	//   ....[30]....
        /*00b4*/ 	.word	0xffffffff


	//----- nvinfo : EIATTR_COOP_GROUP_INSTR_OFFSETS
	.align		4
.L_3736:
        /*00b8*/ 	.byte	0x04, 0x28
        /*00ba*/ 	.short	(.L_3738 - .L_3737)


	//   ....[0]....
.L_3737:
        /*00bc*/ 	.word	0x00001260


	//   ....[1]....
        /*00c0*/ 	.word	0x00001290


	//   ....[2]....
        /*00c4*/ 	.word	0x000012b0


	//   ....[3]....
        /*00c8*/ 	.word	0x000012d0


	//   ....[4]....
        /*00cc*/ 	.word	0x000012f0


	//   ....[5]....
        /*00d0*/ 	.word	0x000016a0


	//   ....[6]....
        /*00d4*/ 	.word	0x000016c0


	//   ....[7]....
        /*00d8*/ 	.word	0x000016e0


	//   ....[8]....
        /*00dc*/ 	.word	0x00001700


	//   ....[9]....
        /*00e0*/ 	.word	0x00001720


	//   ....[10]....
        /*00e4*/ 	.word	0x000017f0


	//   ....[11]....
        /*00e8*/ 	.word	0x00001840


	//   ....[12]....
        /*00ec*/ 	.word	0x00001860


	//   ....[13]....
        /*00f0*/ 	.word	0x00001880


	//   ....[14]....
        /*00f4*/ 	.word	0x000018b0


	//   ....[15]....
        /*00f8*/ 	.word	0x00001940


	//   ....[16]....
        /*00fc*/ 	.word	0x00001990


	//   ....[17]....
        /*0100*/ 	.word	0x00001a30


	//   ....[18]....
        /*0104*/ 	.word	0x00001a70


	//   ....[19]....
        /*0108*/ 	.word	0x00001af0


	//   ....[20]....
        /*010c*/ 	.word	0x00001b40


	//   ....[21]....
        /*0110*/ 	.word	0x00002340


	//   ....[22]....
        /*0114*/ 	.word	0x000023b0


	//   ....[23]....
        /*0118*/ 	.word	0x00002410


	//   ....[24]....
        /*011c*/ 	.word	0x00002470


	//   ....[25]....
        /*0120*/ 	.word	0x000024d0


	//   ....[26]....
        /*0124*/ 	.word	0x000028c0


	//   ....[27]....
        /*0128*/ 	.word	0x00002920


	//   ....[28]....
        /*012c*/ 	.word	0x00002980


	//   ....[29]....
        /*0130*/ 	.word	0x000029e0


	//   ....[30]....
        /*0134*/ 	.word	0x00002a40


	//----- nvinfo : EIATTR_EXIT_INSTR_OFFSETS
	.align		4
.L_3738:
        /*0138*/ 	.byte	0x04, 0x1c
        /*013a*/ 	.short	(.L_3740 - .L_3739)


	//   ....[0]....
.L_3739:
        /*013c*/ 	.word	0x00000260


	//   ....[1]....
        /*0140*/ 	.word	0x000022f0


	//----- nvinfo : EIATTR_MAX_THREADS
	.align		4
.L_3740:
        /*0144*/ 	.byte	0x04, 0x05
        /*0146*/ 	.short	(.L_3742 - .L_3741)
.L_3741:
        /*0148*/ 	.word	0x00000100
        /*014c*/ 	.word	0x00000001
        /*0150*/ 	.word	0x00000001


	//----- nvinfo : EIATTR_CRS_STACK_SIZE
	.align		4
.L_3742:
        /*0154*/ 	.byte	0x04, 0x1e
        /*0156*/ 	.short	(.L_3744 - .L_3743)
.L_3743:
        /*0158*/ 	.word	0x00000000
.L_3744:


//--------------------- .nv.info._ZN10layer_norm13ln_fwd_kernelINS_13Kernel_traitsIfffffjLj7168ELj1ELj1ELj8ELj16ENS_18Kernel_traits_baseILj7168EfffffjLj256EEEEELb0ELb1ELb1ELb0EEEvNS_9FwdParamsE --------------------------
	.section	.nv.info._ZN10layer_norm13ln_fwd_kernelINS_13Kernel_traitsIfffffjLj7168ELj1ELj1ELj8ELj16ENS_18Kernel_traits_baseILj7168EfffffjLj256EEEEELb0ELb1ELb1ELb0EEEvNS_9FwdParamsE,"",@"SHT_CUDA_INFO"
	.sectionflags	@""
	.align	4


	//----- nvinfo : EIATTR_CUDA_API_VERSION
	.align		4
        /*0000*/ 	.byte	0x04, 0x37
        /*0002*/ 	.short	(.L_3746 - .L_3745)
.L_3745:
        /*0004*/ 	.word	0x00000082


	//----- nvinfo : EIATTR_SW2861232_WAR
	.align		4
.L_3746:
        /*0008*/ 	.byte	0x01, 0x35
	.zero		2


	//----- nvinfo : EIATTR_PARAM_CBANK
	.align		4
        /*000c*/ 	.byte	0x04, 0x0a
        /*000e*/ 	.short	(.L_3748 - .L_3747)
	.align		4
.L_3747:
        /*0010*/ 	.word	index@(.nv.constant0._ZN10layer_norm13ln_fwd_kernelINS_13Kernel_traitsIfffffjLj7168ELj1ELj1ELj8ELj16ENS_18Kernel_traits_baseILj7168EfffffjLj256EEEEELb0ELb1ELb1ELb0EEEvNS_9FwdParamsE)
        /*0014*/ 	.short	0x0160
        /*0016*/ 	.short	0x00e8


	//----- nvinfo : EIATTR_CBANK_PARAM_SIZE
	.align		4
.L_3748:
        /*0018*/ 	.byte	0x03, 0x19
        /*001a*/ 	.short	0x00e8


	//----- nvinfo : EIATTR_KPARAM_INFO
	.align		4
        /*001c*/ 	.byte	0x04, 0x17
        /*001e*/ 	.short	(.L_3750 - .L_3749)
.L_3749:
        /*0020*/ 	.word	0x00000000
        /*0024*/ 	.short	0x0000
        /*0026*/ 	.short	0x0000
        /*0028*/ 	.byte	0x00, 0xf0, 0xa1, 0x03


	//----- nvinfo : EIATTR_MAXREG_COUNT
	.align		4
.L_3750:
        /*002c*/ 	.byte	0x03, 0x1b
        /*002e*/ 	.short	0x00ff


	//----- nvinfo : EIATTR_NUM_BARRIERS
	.align		4
        /*0030*/ 	.byte	0x02, 0x4c
        /*0032*/ 	.byte	0x01
	.zero		1


	//----- nvinfo : EIATTR_MERCURY_ISA_VERSION
	.align		4
        /*0034*/ 	.byte	0x03, 0x5f
        /*0036*/ 	.short	0x0000


	//----- nvinfo : EIATTR_COOP_GROUP_MASK_REGIDS
	.align		4
        /*0038*/ 	.byte	0x04, 0x29
        /*003a*/ 	.short	(.L_3752 - .L_3751)


	//   ....[0]....
.L_3751:
        /*003c*/ 	.word	0xffffffff


	//   ....[1]....
        /*0040*/ 	.word	0xffffffff


	//   ....[2]....
        /*0044*/ 	.word	0xffffffff


	//   ....[3]....
        /*0048*/ 	.word	0xffffffff


	//   ....[4]....
        /*004c*/ 	.word	0xffffffff


	//   ....[5]....
        /*0050*/ 	.word	0xffffffff


	//   ....[6]....
        /*0054*/ 	.word	0xffffffff


	//   ....[7]....
        /*0058*/ 	.word	0xffffffff


	//   ....[8]....
        /*005c*/ 	.word	0xffffffff


	//   ....[9]....
        /*0060*/ 	.word	0xffffffff


	//   ....[10]....
        /*0064*/ 	.word	0xffffffff


	//   ....[11]....
        /*0068*/ 	.word	0xffffffff


	//   ....[12]....
        /*006c*/ 	.word	0xffffffff


	//   ....[13]....
        /*0070*/ 	.word	0xffffffff


	//   ....[14]....
        /*0074*/ 	.word	0xffffffff


	//   ....[15]....
        /*0078*/ 	.word	0xffffffff


	//   ....[16]....
        /*007c*/ 	.word	0xffffffff


	//   ....[17]....
        /*0080*/ 	.word	0xffffffff


	//   ....[18]....
        /*0084*/ 	.word	0xffffffff


	//   ....[19]....
        /*0088*/ 	.word	0xffffffff


	//   ....[20]....
        /*008c*/ 	.word	0xffffffff


	//   ....[21]....
        /*0090*/ 	.word	0xffffffff


	//   ....[22]....
        /*0094*/ 	.word	0xffffffff


	//   ....[23]....
        /*0098*/ 	.word	0xffffffff


	//   ....[24]....
        /*009c*/ 	.word	0xffffffff


	//   ....[25]....
        /*00a0*/ 	.word	0xffffffff


	//   ....[26]....
        /*00a4*/ 	.word	0xffffffff


	//   ....[27]....
        /*00a8*/ 	.word	0xffffffff


	//   ....[28]....
        /*00ac*/ 	.word	0xffffffff


	//   ....[29]....
        /*00b0*/ 	.word	0xffffffff


	//   ....[30]....
        /*00b4*/ 	.word	0xffffffff


	//----- nvinfo : EIATTR_COOP_GROUP_INSTR_OFFSETS
	.align		4
.L_3752:
        /*00b8*/ 	.byte	0x04, 0x28
        /*00ba*/ 	.short	(.L_3754 - .L_3753)


	//   ....[0]....
.L_3753:
        /*00bc*/ 	.word	0x00002560


	//   ....[1]....
        /*00c0*/ 	.word	0x00002590


	//   ....[2]....
        /*00c4*/ 	.word	0x000025b0


	//   ....[3]....
        /*00c8*/ 	.word	0x000025d0


	//   ....[4]....
        /*00cc*/ 	.word	0x000025f0


	//   ....[5]....
        /*00d0*/ 	.word	0x000029b0


	//   ....[6]....
        /*00d4*/ 	.word	0x000029d0


	//   ....[7]....
        /*00d8*/ 	.word	0x000029f0


	//   ....[8]....
        /*00dc*/ 	.word	0x00002a10


	//   ....[9]....
        /*00e0*/ 	.word	0x00002a30


	//   ....[10]....
        /*00e4*/ 	.word	0x00002ba0


	//   ....[11]....
        /*00e8*/ 	.word	0x00002bc0


	//   ....[12]....
        /*00ec*/ 	.word	0x00002bd0


	//   ....[13]....
        /*00f0*/ 	.word	0x00002c00


	//   ....[14]....
        /*00f4*/ 	.word	0x00002cc0


	//   ....[15]....
        /*00f8*/ 	.word	0x00002d00


	//   ....[16]....
        /*00fc*/ 	.word	0x00002d10


	//   ....[17]....
        /*0100*/ 	.word	0x00002dc0


	//   ....[18]....
        /*0104*/ 	.word	0x00002e00


	//   ....[19]....
        /*0108*/ 	.word	0x00002ec0


	//   ....[20]....
        /*010c*/ 	.word	0x00002ed0


	//   ....[21]....
        /*0110*/ 	.word	0x00003920


	//   ....[22]....
        /*0114*/ 	.word	0x00003990


	//   ....[23]....
        /*0118*/ 	.word	0x000039f0


	//   ....[24]....
        /*011c*/ 	.word	0x00003a50


	//   ....[25]....
        /*0120*/ 	.word	0x00003ab0


	//   ....[26]....
        /*0124*/ 	.word	0x00003ec0


	//   ....[27]....
        /*0128*/ 	.word	0x00003f20


	//   ....[28]....
        /*012c*/ 	.word	0x00003f80


	//   ....[29]....
        /*0130*/ 	.word	0x00003fe0


	//   ....[30]....
        /*0134*/ 	.word	0x00004050


	//----- nvinfo : EIATTR_EXIT_INSTR_OFFSETS
	.align		4
.L_3754:
        /*0138*/ 	.byte	0x04, 0x1c
        /*013a*/ 	.short	(.L_3756 - .L_3755)


	//   ....[0]....
.L_3755:
        /*013c*/ 	.word	0x000008f0


	//   ....[1]....
        /*0140*/ 	.word	0x000038d0


	//----- nvinfo : EIATTR_MAX_THREADS
	.align		4
.L_3756:
        /*0144*/ 	.byte	0x04, 0x05
        /*0146*/ 	.short	(.L_3758 - .L_3757)
.L_3757:
        /*0148*/ 	.word	0x00000100
        /*014c*/ 	.word	0x00000001
        /*0150*/ 	.word	0x00000001


	//----- nvinfo : EIATTR_CRS_STACK_SIZE
	.align		4
.L_3758:
        /*0154*/ 	.byte	0x04, 0x1e
        /*0156*/ 	.short	(.L_3760 - .L_3759)
.L_3759:
        /*0158*/ 	.word	0x00000000
.L_3760:


//--------------------- .nv.info._ZN10layer_norm13ln_fwd_kernelINS_13Kernel_traitsIfffffjLj7168ELj1ELj1ELj8ELj16ENS_18Kernel_traits_baseILj7168EfffffjLj256EEEEELb0ELb1ELb1ELb1EEEvNS_9FwdParamsE --------------------------
	.section	.nv.info._ZN10layer_norm13ln_fwd_kernelINS_13Kernel_traitsIfffffjLj7168ELj1ELj1ELj8ELj16ENS_18Kernel_traits_baseILj7168EfffffjLj256EEEEELb0ELb1ELb1ELb1EEEvNS_9FwdParamsE,"",@"SHT_CUDA_INFO"
	.sectionflags	@""
	.align	4


	//----- nvinfo : EIATTR_CUDA_API_VERSION
	.align		4
        /*0000*/ 	.byte	0x04, 0x37
        /*0002*/ 	.short	(.L_3762 - .L_3761)
.L_3761:
        /*0004*/ 	.word	0x00000082


	//----- nvinfo : EIATTR_SW2861232_WAR
	.align		4
.L_3762:
        /*0008*/ 	.byte	0x01, 0x35
	.zero		2


	//----- nvinfo : EIATTR_PARAM_CBANK
	.align		4
        /*000c*/ 	.byte	0x04, 0x0a
        /*000e*/ 	.short	(.L_3764 - .L_3763)
	.align		4
.L_3763:
        /*0010*/ 	.word	index@(.nv.constant0._ZN10layer_norm13ln_fwd_kernelINS_13Kernel_traitsIfffffjLj7168ELj1ELj1ELj8ELj16ENS_18Kernel_traits_baseILj7168EfffffjLj256EEEEELb0ELb1ELb1ELb1EEEvNS_9FwdParamsE)
        /*0014*/ 	.short	0x0160
        /*0016*/ 	.short	0x00e8


	//----- nvinfo : EIATTR_CBANK_PARAM_SIZE
	.align		4
.L_3764:
        /*0018*/ 	.byte	0x03, 0x19
        /*001a*/ 	.short	0x00e8


	//----- nvinfo : EIATTR_KPARAM_INFO
	.align		4
        /*001c*/ 	.byte	0x04, 0x17
        /*001e*/ 	.short	(.L_3766 - .L_3765)
.L_3765:
        /*0020*/ 	.word	0x00000000
        /*0024*/ 	.short	0x0000
        /*0026*/ 	.short	0x0000
        /*0028*/ 	.byte	0x00, 0xf0, 0xa1, 0x03


	//----- nvinfo : EIATTR_MAXREG_COUNT
	.align		4
.L_3766:
        /*002c*/ 	.byte	0x03, 0x1b
        /*002e*/ 	.short	0x00ff


	//----- nvinfo : EIATTR_NUM_BARRIERS
	.align		4
        /*0030*/ 	.byte	0x02, 0x4c
        /*0032*/ 	.byte	0x01
	.zero		1


	//----- nvinfo : EIATTR_MERCURY_ISA_VERSION
	.align		4
        /*0034*/ 	.byte	0x03, 0x5f
        /*0036*/ 	.short	0x0000


	//----- nvinfo : EIATTR_COOP_GROUP_MASK_REGIDS
	.align		4
        /*0038*/ 	.byte	0x04, 0x29
        /*003a*/ 	.short	(.L_3768 - .L_3767)


	//   ....[0]....
.L_3767:
        /*003c*/ 	.word	0xffffffff


	//   ....[1]....
        /*0040*/ 	.word	0xffffffff


	//   ....[2]....
        /*0044*/ 	.word	0xffffffff


	//   ....[3]....
        /*0048*/ 	.word	0xffffffff


	//   ....[4]....
        /*004c*/ 	.word	0xffffffff


	//   ....[5]....
        /*0050*/ 	.word	0xffffffff


	//   ....[6]....
        /*0054*/ 	.word	0xffffffff


	//   ....[7]....
        /*0058*/ 	.word	0xffffffff


	//   ....[8]....
        /*005c*/ 	.word	0xffffffff


	//   ....[9]....
        /*0060*/ 	.word	0xffffffff


	//   ....[10]....
        /*0064*/ 	.word	0xffffffff


	//   ....[11]....
        /*0068*/ 	.word	0xffffffff


	//   ....[12]....
        /*006c*/ 	.word	0xffffffff


	//   ....[13]....
        /*0070*/ 	.word	0xffffffff


	//   ....[14]....
        /*0074*/ 	.word	0xffffffff


	//   ....[15]....
        /*0078*/ 	.word	0xffffffff


	//   ....[16]....
        /*007c*/ 	.word	0xffffffff


	//   ....[17]....
        /*0080*/ 	.word	0xffffffff


	//   ....[18]....
        /*0084*/ 	.word	0xffffffff


	//   ....[19]....
        /*0088*/ 	.word	0xffffffff


	//   ....[20]....
        /*008c*/ 	.word	0xffffffff


	//   ....[21]....
        /*0090*/ 	.word	0xffffffff


	//   ....[22]....
        /*0094*/ 	.word	0xffffffff


	//   ....[23]....
        /*0098*/ 	.word	0xffffffff


	//   ....[24]....
        /*009c*/ 	.word	0xffffffff


	//   ....[25]....
        /*00a0*/ 	.word	0xffffffff


	//   ....[26]....
        /*00a4*/ 	.word	0xffffffff


	//   ....[27]....
        /*00a8*/ 	.word	0xffffffff


	//   ....[28]....
        /*00ac*/ 	.word	0xffffffff


	//   ....[29]....
        /*00b0*/ 	.word	0xffffffff


	//   ....[30]....
        /*00b4*/ 	.word	0xffffffff


	//----- nvinfo : EIATTR_COOP_GROUP_INSTR_OFFSETS
	.align		4
.L_3768:
        /*00b8*/ 	.byte	0x04, 0x28
        /*00ba*/ 	.short	(.L_3770 - .L_3769)


	//   ....[0]....
.L_3769:
        /*00bc*/ 	.word	0x00001a40


	//   ....[1]....
        /*00c0*/ 	.word	0x00001a70


	//   ....[2]....
        /*00c4*/ 	.word	0x00001a90


	//   ....[3]....
        /*00c8*/ 	.word	0x00001ab0


	//   ....[4]....
        /*00cc*/ 	.word	0x00001ad0


	//   ....[5]....
        /*00d0*/ 	.word	0x00001e80


	//   ....[6]....
        /*00d4*/ 	.word	0x00001ea0


	//   ....[7]....
        /*00d8*/ 	.word	0x00001ec0


	//   ....[8]....
        /*00dc*/ 	.word	0x00001ee0


	//   ....[9]....
        /*00e0*/ 	.word	0x00001f00


	//   ....[10]....
        /*00e4*/ 	.word	0x00002020


	//   ....[11]....
        /*00e8*/ 	.word	0x00002060


	//   ....[12]....
        /*00ec*/ 	.word	0x00002090


	//   ....[13]....
        /*00f0*/ 	.word	0x000020b0


	//   ....[14]....
        /*00f4*/ 	.word	0x00002160


	//   ....[15]....
        /*00f8*/ 	.word	0x00002180


	//   ....[16]....
        /*00fc*/ 	.word	0x000021a0


	//   ....[17]....
        /*0100*/ 	.word	0x00002230


	//   ....[18]....
        /*0104*/ 	.word	0x00002280


	//   ....[19]....
        /*0108*/ 	.word	0x00002330


	//   ....[20]....
        /*010c*/ 	.word	0x00002380


	//   ....[21]....
        /*0110*/ 	.word	0x00002c10


	//   ....[22]....
        /*0114*/ 	.word	0x00002c80


	//   ....[23]....
        /*0118*/ 	.word	0x00002ce0


	//   ....[24]....
        /*011c*/ 	.word	0x00002d40


	//   ....[25]....
        /*0120*/ 	.word	0x00002da0


	//   ....[26]....
        /*0124*/ 	.word	0x00003190


	//   ....[27]....
        /*0128*/ 	.word	0x000031f0


	//   ....[28]....
        /*012c*/ 	.word	0x00003250


	//   ....[29]....
        /*0130*/ 	.word	0x000032b0


	//   ....[30]....
        /*0134*/ 	.word	0x00003310


	//----- nvinfo : EIATTR_EXIT_INSTR_OFFSETS
	.align		4
.L_3770:
        /*0138*/ 	.byte	0x04, 0x1c
        /*013a*/ 	.short	(.L_3772 - .L_3771)


	//   ....[0]....
.L_3771:
        /*013c*/ 	.word	0x00000260


	//   ....[1]....
        /*0140*/ 	.word	0x00002bc0


	//----- nvinfo : EIATTR_MAX_THREADS
	.align		4
.L_3772:
        /*0144*/ 	.byte	0x04, 0x05
        /*0146*/ 	.short	(.L_3774 - .L_3773)
.L_3773:
        /*0148*/ 	.word	0x00000100
        /*014c*/ 	.word	0x00000001
        /*0150*/ 	.word	0x00000001


	//----- nvinfo : EIATTR_CRS_STACK_SIZE
	.align		4
.L_3774:
        /*0154*/ 	.byte	0x04, 0x1e
        /*0156*/ 	.short	(.L_3776 - .L_3775)
.L_3775:
        /*0158*/ 	.word	0x00000000
.L_3776:


//--------------------- .nv.info._ZN10layer_norm13ln_fwd_kernelINS_13Kernel_traitsIfffffjLj7168ELj1ELj1ELj8ELj16ENS_18Kernel_traits_baseILj7168EfffffjLj256EEEEELb1ELb0ELb0ELb0EEEvNS_9FwdParamsE --------------------------
	.section	.nv.info._ZN10layer_norm13ln_fwd_kernelINS_13Kernel_traitsIfffffjLj7168ELj1ELj1ELj8ELj16ENS_18Kernel_traits_baseILj7168EfffffjLj256EEEEELb1ELb0ELb0ELb0EEEvNS_9FwdParamsE,"",@"SHT_CUDA_INFO"
	.sectionflags	@""
	.align	4


	//----- nvinfo : EIATTR_CUDA_API_VERSION
	.align		4
        /*0000*/ 	.byte	0x04, 0x37
        /*0002*/ 	.short	(.L_3778 - .L_3777)
.L_3777:
        /*0004*/ 	.word	0x00000082


	//----- nvinfo : EIATTR_SW2861232_WAR
	.align		4
.L_3778:
        /*0008*/ 	.byte	0x01, 0x35
	.zero		2


	//----- nvinfo : EIATTR_PARAM_CBANK
	.align		4
        /*000c*/ 	.byte	0x04, 0x0a
        /*000e*/ 	.short	(.L_3780 - .L_3779)
	.align		4
.L_3779:
        /*0010*/ 	.word	index@(.nv.constant0._ZN10layer_norm13ln_fwd_kernelINS_13Kernel_traitsIfffffjLj7168ELj1ELj1ELj8ELj16ENS_18Kernel_traits_baseILj7168EfffffjLj256EEEEELb1ELb0ELb0ELb0EEEvNS_9FwdParamsE)
        /*0014*/ 	.short	0x0160
        /*0016*/ 	.short	0x00e8


	//----- nvinfo : EIATTR_CBANK_PARAM_SIZE
	.align		4
.L_3780:
        /*0018*/ 	.byte	0x03, 0x19
        /*001a*/ 	.short	0x00e8


	//----- nvinfo : EIATTR_KPARAM_INFO
	.align		4
        /*001c*/ 	.byte	0x04, 0x17
        /*001e*/ 	.short	(.L_3782 - .L_3781)
.L_3781:
        /*0020*/ 	.word	0x00000000
        /*0024*/ 	.short	0x0000
        /*0026*/ 	.short	0x0000
        /*0028*/ 	.byte	0x00, 0xf0, 0xa1, 0x03


	//----- nvinfo : EIATTR_MAXREG_COUNT
	.align		4
.L_3782:
        /*002c*/ 	.byte	0x03, 0x1b
        /*002e*/ 	.short	0x00ff


	//----- nvinfo : EIATTR_NUM_BARRIERS
	.align		4
        /*0030*/ 	.byte	0x02, 0x4c
        /*0032*/ 	.byte	0x01
	.zero		1


	//----- nvinfo : EIATTR_ANNOTATIONS
	.align		4
        /*0034*/ 	.byte	0x04, 0x55
        /*0036*/ 	.short	(.L_3784 - .L_3783)


	//   ....[0]....
.L_3783:
        /*0038*/ 	.word	0x00000001
        /*003c*/ 	.byte	0x80, 0x04, 0x00, 0x00, 0x01, 0x00, 0x00, 0x00, 0x20, 0x0e, 0x00, 0x00, 0x01, 0x00, 0x00, 0x00
        /*004c*/ 	.byte	0x70, 0x25, 0x00, 0x00, 0x01, 0x00, 0x00, 0x00, 0xb0, 0xb3, 0x00, 0x00, 0x01, 0x00, 0x00, 0x00
        /*005c*/ 	.byte	0x80, 0xb9, 0x00, 0x00


	//----- nvinfo : EIATTR_MERCURY_ISA_VERSION
	.align		4
.L_3784:
        /*0060*/ 	.byte	0x03, 0x5f
        /*0062*/ 	.short	0x0000


	//----- nvinfo : EIATTR_COOP_GROUP_MASK_REGIDS
	.align		4
        /*0064*/ 	.byte	0x04, 0x29
        /*0066*/ 	.short	(.L_3786 - .L_3785)


	//   ....[0]....
.L_3785:
        /*0068*/ 	.word	0xffffffff


	//   ....[1]....
        /*006c*/ 	.word	0xffffffff


	//   ....[2]....
        /*0070*/ 	.word	0xffffffff


	//   ....[3]....
        /*0074*/ 	.word	0xffffffff


	//   ....[4]....
        /*0078*/ 	.word	0xffffffff


	//   ....[5]....
        /*007c*/ 	.word	0xffffffff


	//   ....[6]....
        /*0080*/ 	.word	0xffffffff


	//   ....[7]....
        /*0084*/ 	.word	0xffffffff


	//   ....[8]....
        /*0088*/ 	.word	0xffffffff


	//   ....[9]....
        /*008c*/ 	.word	0xffffffff


	//   ....[10]....
        /*0090*/ 	.word	0xffffffff


	//   ....[11]....
        /*0094*/ 	.word	0xffffffff


	//   ....[12]....
        /*0098*/ 	.word	0xffffffff


	//   ....[13]....
        /*009c*/ 	.word	0xffffffff


	//   ....[14]....
        /*00a0*/ 	.word	0xffffffff


	//   ....[15]....
        /*00a4*/ 	.word	0xffffffff


	//   ....[16]....
        /*00a8*/ 	.word	0xffffffff


	//   ....[17]....
        /*00ac*/ 	.word	0xffffffff


	//   ....[18]....
        /*00b0*/ 	.word	0xffffffff


	//   ....[19]....
        /*00b4*/ 	.word	0xffffffff


	//   ....[20]....
        /*00b8*/ 	.word	0xffffffff


	//   ....[21]....
        /*00bc*/ 	.word	0xffffffff


	//   ....[22]....
        /*00c0*/ 	.word	0xffffffff


	//   ....[23]....
        /*00c4*/ 	.word	0xffffffff


	//   ....[24]....
        /*00c8*/ 	.word	0xffffffff


	//   ....[25]....
        /*00cc*/ 	.word	0xffffffff


	//   ....[26]....
        /*00d0*/ 	.word	0xffffffff


	//   ....[27]....
        /*00d4*/ 	.word	0xffffffff


	//   ....[28]....
        /*00d8*/ 	.word	0xffffffff


	//   ....[29]....
        /*00dc*/ 	.word	0xffffffff


	//   ....[30]....
        /*00e0*/ 	.word	0xffffffff


	//----- nvinfo : EIATTR_COOP_GROUP_INSTR_OFFSETS
	.align		4
.L_3786:
        /*00e4*/ 	.byte	0x04, 0x28
        /*00e6*/ 	.short	(.L_3788 - .L_3787)


	//   ....[0]....
.L_3787:
        /*00e8*/ 	.word	0x0000ae30


	//   ....[1]....
        /*00ec*/ 	.word	0x0000ae60


	//   ....[2]....
        /*00f0*/ 	.word	0x0000ae80


	//   ....[3]....
        /*00f4*/ 	.word	0x0000aea0


	//   ....[4]....
        /*00f8*/ 	.word	0x0000aec0


	//   ....[5]....
        /*00fc*/ 	.word	0x0000b280


	//   ....[6]....
        /*0100*/ 	.word	0x0000b2a0


	//   ....[7]....
        /*0104*/ 	.word	0x0000b2c0


	//   ....[8]....
        /*0108*/ 	.word	0x0000b2e0


	//   ....[9]....
        /*010c*/ 	.word	0x0000b300


	//   ....[10]....
        /*0110*/ 	.word	0x0000b420


	//   ....[11]....
        /*0114*/ 	.word	0x0000b460


	//   ....[12]....
        /*0118*/ 	.word	0x0000b490


	//   ....[13]....
        /*011c*/ 	.word	0x0000b530


	//   ....[14]....
        /*0120*/ 	.word	0x0000b550


	//   ....[15]....
        /*0124*/ 	.word	0x0000b580


	//   ....[16]....
        /*0128*/ 	.word	0x0000b620


	//   ....[17]....
        /*012c*/ 	.word	0x0000b670


	//   ....[18]....
        /*0130*/ 	.word	0x0000b6c0


	//   ....[19]....
        /*0134*/ 	.word	0x0000b740


	//   ....[20]....
        /*0138*/ 	.word	0x0000b780


	//   ....[21]....
        /*013c*/ 	.word	0x0000c1b0


	//   ....[22]....
        /*0140*/ 	.word	0x0000c210


	//   ....[23]....
        /*0144*/ 	.word	0x0000c270


	//   ....[24]....
        /*0148*/ 	.word	0x0000c2d0


	//   ....[25]....
        /*014c*/ 	.word	0x0000c330


	//   ....[26]....
        /*0150*/ 	.word	0x0000c730


	//   ....[27]....
        /*0154*/ 	.word	0x0000c790


	//   ....[28]....
        /*0158*/ 	.word	0x0000c7f0


	//   ....[29]....
        /*015c*/ 	.word	0x0000c850


	//   ....[30]....
        /*0160*/ 	.word	0x0000c8c0


	//----- nvinfo : EIATTR_EXIT_INSTR_OFFSETS
	.align		4
.L_3788:
        /*0164*/ 	.byte	0x04, 0x1c
        /*0166*/ 	.short	(.L_3790 - .L_3789)


	//   ....[0]....
.L_3789:
        /*0168*/ 	.word	0x00000c40


	//   ....[1]....
        /*016c*/ 	.word	0x0000c160


	//----- nvinfo : EIATTR_MAX_THREADS
	.align		4
.L_3790:
        /*0170*/ 	.byte	0x04, 0x05
        /*0172*/ 	.short	(.L_3792 - .L_3791)
.L_3791:
        /*0174*/ 	.word	0x00000100
        /*0178*/ 	.word	0x00000001
        /*017c*/ 	.word	0x00000001


	//----- nvinfo : EIATTR_CRS_STACK_SIZE
	.align		4
.L_3792:
        /*0180*/ 	.byte	0x04, 0x1e
        /*0182*/ 	.short	(.L_3794 - .L_3793)
.L_3793:
        /*0184*/ 	.word	0x00000000
.L_3794:


//--------------------- .nv.info._ZN10layer_norm13ln_fwd_kernelINS_13Kernel_traitsIfffffjLj7168ELj1ELj1ELj8ELj16ENS_18Kernel_traits_baseILj7168EfffffjLj256EEEEELb1ELb0ELb0ELb1EEEvNS_9FwdParamsE --------------------------
	.section	.nv.info._ZN10layer_norm13ln_fwd_kernelINS_13Kernel_traitsIfffffjLj7168ELj1ELj1ELj8ELj16ENS_18Kernel_traits_baseILj7168EfffffjLj256EEEEELb1ELb0ELb0ELb1EEEvNS_9FwdParamsE,"",@"SHT_CUDA_INFO"
	.sectionflags	@""
	.align	4


	//----- nvinfo : EIATTR_CUDA_API_VERSION
	.align		4
        /*0000*/ 	.byte	0x04, 0x37
        /*0002*/ 	.short	(.L_3796 - .L_3795)
.L_3795:
        /*0004*/ 	.word	0x00000082


	//----- nvinfo : EIATTR_SW2861232_WAR
	.align		4
.L_3796:
        /*0008*/ 	.byte	0x01, 0x35
	.zero		2


	//----- nvinfo : EIATTR_PARAM_CBANK
	.align		4
        /*000c*/ 	.byte	0x04, 0x0a
        /*000e*/ 	.short	(.L_3798 - .L_3797)
	.align		4
.L_3797:
        /*0010*/ 	.word	index@(.nv.constant0._ZN10layer_norm13ln_fwd_kernelINS_13Kernel_traitsIfffffjLj7168ELj1ELj1ELj8ELj16ENS_18Kernel_traits_baseILj7168EfffffjLj256EEEEELb1ELb0ELb0ELb1EEEvNS_9FwdParamsE)
        /*0014*/ 	.short	0x0160
        /*0016*/ 	.short	0x00e8


	//----- nvinfo : EIATTR_CBANK_PARAM_SIZE
	.align		4
.L_3798:
        /*0018*/ 	.byte	0x03, 0x19
        /*001a*/ 	.short	0x00e8


	//----- nvinfo : EIATTR_KPARAM_INFO
	.align		4
        /*001c*/ 	.byte	0x04, 0x17
        /*001e*/ 	.short	(.L_3800 - .L_3799)
.L_3799:
        /*0020*/ 	.word	0x00000000
        /*0024*/ 	.short	0x0000
        /*0026*/ 	.short	0x0000
        /*0028*/ 	.byte	0x00, 0xf0, 0xa1, 0x03


	//----- nvinfo : EIATTR_MAXREG_COUNT
	.align		4
.L_3800:
        /*002c*/ 	.byte	0x03, 0x1b
        /*002e*/ 	.short	0x00ff


	//----- nvinfo : EIATTR_NUM_BARRIERS
	.align		4
        /*0030*/ 	.byte	0x02, 0x4c
        /*0032*/ 	.byte	0x01
	.zero		1


	//----- nvinfo : EIATTR_MERCURY_ISA_VERSION
	.align		4
        /*0034*/ 	.byte	0x03, 0x5f
        /*0036*/ 	.short	0x0000


	//----- nvinfo : EIATTR_COOP_GROUP_MASK_REGIDS
	.align		4
        /*0038*/ 	.byte	0x04, 0x29
        /*003a*/ 	.short	(.L_3802 - .L_3801)


	//   ....[0]....
.L_3801:
        /*003c*/ 	.word	0xffffffff


	//   ....[1]....
        /*0040*/ 	.word	0xffffffff


	//   ....[2]....
        /*0044*/ 	.word	0xffffffff


	//   ....[3]....
        /*0048*/ 	.word	0xffffffff


	//   ....[4]....
        /*004c*/ 	.word	0xffffffff


	//   ....[5]....
        /*0050*/ 	.word	0xffffffff


	//   ....[6]....
        /*0054*/ 	.word	0xffffffff


	//   ....[7]....
        /*0058*/ 	.word	0xffffffff


	//   ....[8]....
        /*005c*/ 	.word	0xffffffff


	//   ....[9]....
        /*0060*/ 	.word	0xffffffff


	//   ....[10]....
        /*0064*/ 	.word	0xffffffff


	//   ....[11]....
        /*0068*/ 	.word	0xffffffff


	//   ....[12]....
        /*006c*/ 	.word	0xffffffff


	//   ....[13]....
        /*0070*/ 	.word	0xffffffff


	//   ....[14]....
        /*0074*/ 	.word	0xffffffff


	//   ....[15]....
        /*0078*/ 	.word	0xffffffff


	//   ....[16]....
        /*007c*/ 	.word	0xffffffff


	//   ....[17]....
        /*0080*/ 	.word	0xffffffff


	//   ....[18]....
        /*0084*/ 	.word	0xffffffff


	//   ....[19]....
        /*0088*/ 	.word	0xffffffff


	//   ....[20]....
        /*008c*/ 	.word	0xffffffff


	//   ....[21]....
        /*0090*/ 	.word	0xffffffff


	//   ....[22]....
        /*0094*/ 	.word	0xffffffff


	//   ....[23]....
        /*0098*/ 	.word	0xffffffff


	//   ....[24]....
        /*009c*/ 	.word	0xffffffff


	//   ....[25]....
        /*00a0*/ 	.word	0xffffffff


	//   ....[26]....
        /*00a4*/ 	.word	0xffffffff


	//   ....[27]....
        /*00a8*/ 	.word	0xffffffff


	//   ....[28]....
        /*00ac*/ 	.word	0xffffffff


	//   ....[29]....
        /*00b0*/ 	.word	0xffffffff


	//   ....[30]....
        /*00b4*/ 	.word	0xffffffff


	//----- nvinfo : EIATTR_COOP_GROUP_INSTR_OFFSETS
	.align		4
.L_3802:
        /*00b8*/ 	.byte	0x04, 0x28
        /*00ba*/ 	.short	(.L_3804 - .L_3803)


	//   ....[0]....
.L_3803:
        /*00bc*/ 	.word	0x0000a2f0


	//   ....[1]....
        /*00c0*/ 	.word	0x0000a320


	//   ....[2]....
        /*00c4*/ 	.word	0x0000a340


	//   ....[3]....
        /*00c8*/ 	.word	0x0000a360


	//   ....[4]....
        /*00cc*/ 	.word	0x0000a380


	//   ....[5]....
        /*00d0*/ 	.word	0x0000a730


	//   ....[6]....
        /*00d4*/ 	.word	0x0000a750


	//   ....[7]....
        /*00d8*/ 	.word	0x0000a770


	//   ....[8]....
        /*00dc*/ 	.word	0x0000a790


	//   ....[9]....
        /*00e0*/ 	.word	0x0000a7b0


	//   ....[10]....
        /*00e4*/ 	.word	0x0000a8b0


	//   ....[11]....
        /*00e8*/ 	.word	0x0000a900


	//   ....[12]....
        /*00ec*/ 	.word	0x0000a930


	//   ....[13]....
        /*00f0*/ 	.word	0x0000a940


	//   ....[14]....
        /*00f4*/ 	.word	0x0000a9c0


	//   ....[15]....
        /*00f8*/ 	.word	0x0000a9f0


	//   ....[16]....
        /*00fc*/ 	.word	0x0000aa30


	//   ....[17]....
        /*0100*/ 	.word	0x0000aad0


	//   ....[18]....
        /*0104*/ 	.word	0x0000ab20


	//   ....[19]....
        /*0108*/ 	.word	0x0000abe0


	//   ....[20]....
        /*010c*/ 	.word	0x0000ac40


	//   ....[21]....
        /*0110*/ 	.word	0x0000b410


	//   ....[22]....
        /*0114*/ 	.word	0x0000b480


	//   ....[23]....
        /*0118*/ 	.word	0x0000b4e0


	//   ....[24]....
        /*011c*/ 	.word	0x0000b540


	//   ....[25]....
        /*0120*/ 	.word	0x0000b5a0


	//   ....[26]....
        /*0124*/ 	.word	0x0000b990


	//   ....[27]....
        /*0128*/ 	.word	0x0000b9f0


	//   ....[28]....
        /*012c*/ 	.word	0x0000ba50


	//   ....[29]....
        /*0130*/ 	.word	0x0000bab0


	//   ....[30]....
        /*0134*/ 	.word	0x0000bb10


	//----- nvinfo : EIATTR_EXIT_INSTR_OFFSETS
	.align		4
.L_3804:
        /*0138*/ 	.byte	0x04, 0x1c
        /*013a*/ 	.short	(.L_3806 - .L_3805)


	//   ....[0]....
.L_3805:
        /*013c*/ 	.word	0x00000690


	//   ....[1]....
        /*0140*/ 	.word	0x0000b3b0


	//----- nvinfo : EIATTR_MAX_THREADS
	.align		4
.L_3806:
        /*0144*/ 	.byte	0x04, 0x05
        /*0146*/ 	.short	(.L_3808 - .L_3807)
.L_3807:
        /*0148*/ 	.word	0x00000100
        /*014c*/ 	.word	0x00000001
        /*0150*/ 	.word	0x00000001


	//----- nvinfo : EIATTR_CRS_STACK_SIZE
	.align		4
.L_3808:
        /*0154*/ 	.byte	0x04, 0x1e
        /*0156*/ 	.short	(.L_3810 - .L_3809)
.L_3809:
        /*0158*/ 	.word	0x00000000
.L_3810:


//--------------------- .nv.info._ZN10layer_norm13ln_fwd_kernelINS_13Kernel_traitsIfffffjLj7168ELj1ELj1ELj8ELj16ENS_18Kernel_traits_baseILj7168EfffffjLj256EEEEELb1ELb0ELb1ELb0EEEvNS_9FwdParamsE --------------------------
	.section	.nv.info._ZN10layer_norm13ln_fwd_kernelINS_13Kernel_traitsIfffffjLj7168ELj1ELj1ELj8ELj16ENS_18Kernel_traits_baseILj7168EfffffjLj256EEEEELb1ELb0ELb1ELb0EEEvNS_9FwdParamsE,"",@"SHT_CUDA_INFO"
	.sectionflags	@""
	.align	4


	//----- nvinfo : EIATTR_CUDA_API_VERSION
	.align		4
        /*0000*/ 	.byte	0x04, 0x37
        /*0002*/ 	.short	(.L_3812 - .L_3811)
.L_3811:
        /*0004*/ 	.word	0x00000082


	//----- nvinfo : EIATTR_SW2861232_WAR
	.align		4
.L_3812:
        /*0008*/ 	.byte	0x01, 0x35
	.zero		2


	//----- nvinfo : EIATTR_PARAM_CBANK
	.align		4
        /*000c*/ 	.byte	0x04, 0x0a
        /*000e*/ 	.short	(.L_3814 - .L_3813)
	.align		4
.L_3813:
        /*0010*/ 	.word	index@(.nv.constant0._ZN10layer_norm13ln_fwd_kernelINS_13Kernel_traitsIfffffjLj7168ELj1ELj1ELj8ELj16ENS_18Kernel_traits_baseILj7168EfffffjLj256EEEEELb1ELb0ELb1ELb0EEEvNS_9FwdParamsE)
        /*0014*/ 	.short	0x0160
        /*0016*/ 	.short	0x00e8


	//----- nvinfo : EIATTR_CBANK_PARAM_SIZE
	.align		4
.L_3814:
        /*0018*/ 	.byte	0x03, 0x19
        /*001a*/ 	.short	0x00e8


	//----- nvinfo : EIATTR_KPARAM_INFO
	.align		4
        /*001c*/ 	.byte	0x04, 0x17
        /*001e*/ 	.short	(.L_3816 - .L_3815)
.L_3815:
        /*0020*/ 	.word	0x00000000
        /*0024*/ 	.short	0x0000
        /*0026*/ 	.short	0x0000
        /*0028*/ 	.byte	0x00, 0xf0, 0xa1, 0x03


	//----- nvinfo : EIATTR_MAXREG_COUNT
	.align		4
.L_3816:
        /*002c*/ 	.byte	0x03, 0x1b
        /*002e*/ 	.short	0x00ff


	//----- nvinfo : EIATTR_NUM_BARRIERS
	.align		4
        /*0030*/ 	.byte	0x02, 0x4c
        /*0032*/ 	.byte	0x01
	.zero		1


	//----- nvinfo : EIATTR_ANNOTATIONS
	.align		4
        /*0034*/ 	.byte	0x04, 0x55
        /*0036*/ 	.short	(.L_3818 - .L_3817)


	//   ....[0]....
.L_3817:
        /*0038*/ 	.word	0x00000001
        /*003c*/ 	.byte	0x50, 0x04, 0x00, 0x00, 0x01, 0x00, 0x00, 0x00, 0xf0, 0x04, 0x00, 0x00, 0x01, 0x00, 0x00, 0x00
        /*004c*/ 	.byte	0x20, 0x0e, 0x00, 0x00, 0x01, 0x00, 0x00, 0x00, 0x90, 0x28, 0x00, 0x00, 0x01, 0x00, 0x00, 0x00
        /*005c*/ 	.byte	0xd0, 0x41, 0x00, 0x00, 0x01, 0x00, 0x00, 0x00, 0x90, 0xc7, 0x00, 0x00, 0x01, 0x00, 0x00, 0x00
        /*006c*/ 	.byte	0xf0, 0xcd, 0x00, 0x00, 0x01, 0x00, 0x00, 0x00, 0x40, 0xcf, 0x00, 0x00


	//----- nvinfo : EIATTR_MERCURY_ISA_VERSION
	.align		4
.L_3818:
        /*0078*/ 	.byte	0x03, 0x5f
        /*007a*/ 	.short	0x0000


	//----- nvinfo : EIATTR_COOP_GROUP_MASK_REGIDS
	.align		4
        /*007c*/ 	.byte	0x04, 0x29
        /*007e*/ 	.short	(.L_3820 - .L_3819)


	//   ....[0]....
.L_3819:
        /*0080*/ 	.word	0xffffffff


	//   ....[1]....
        /*0084*/ 	.word	0xffffffff


	//   ....[2]....
        /*0088*/ 	.word	0xffffffff


	//   ....[3]....
        /*008c*/ 	.word	0xffffffff


	//   ....[4]....
        /*0090*/ 	.word	0xffffffff


	//   ....[5]....
        /*0094*/ 	.word	0xffffffff


	//   ....[6]....
        /*0098*/ 	.word	0xffffffff


	//   ....[7]....
        /*009c*/ 	.word	0xffffffff


	//   ....[8]....
        /*00a0*/ 	.word	0xffffffff


	//   ....[9]....
        /*00a4*/ 	.word	0xffffffff


	//   ....[10]....
        /*00a8*/ 	.word	0xffffffff


	//   ....[11]....
        /*00ac*/ 	.word	0xffffffff


	//   ....[12]....
        /*00b0*/ 	.word	0xffffffff


	//   ....[13]....
        /*00b4*/ 	.word	0xffffffff


	//   ....[14]....
        /*00b8*/ 	.word	0xffffffff


	//   ....[15]....
        /*00bc*/ 	.word	0xffffffff


	//   ....[16]....
        /*00c0*/ 	.word	0xffffffff


	//   ....[17]....
        /*00c4*/ 	.word	0xffffffff


	//   ....[18]....
        /*00c8*/ 	.word	0xffffffff


	//   ....[19]....
        /*00cc*/ 	.word	0xffffffff


	//   ....[20]....
        /*00d0*/ 	.word	0xffffffff


	//   ....[21]....
        /*00d4*/ 	.word	0xffffffff


	//   ....[22]....
        /*00d8*/ 	.word	0xffffffff


	//   ....[23]....
        /*00dc*/ 	.word	0xffffffff


	//   ....[24]....
        /*00e0*/ 	.word	0xffffffff


	//   ....[25]....
        /*00e4*/ 	.word	0xffffffff


	//   ....[26]....
        /*00e8*/ 	.word	0xffffffff


	//   ....[27]....
        /*00ec*/ 	.word	0xffffffff


	//   ....[28]....
        /*00f0*/ 	.word	0xffffffff


	//   ....[29]....
        /*00f4*/ 	.word	0xffffffff


	//   ....[30]....
        /*00f8*/ 	.word	0xffffffff


	//----- nvinfo : EIATTR_COOP_GROUP_INSTR_OFFSETS
	.align		4
.L_3820:
        /*00fc*/ 	.byte	0x04, 0x28
        /*00fe*/ 	.short	(.L_3822 - .L_3821)


	//   ....[0]....
.L_3821:
        /*0100*/ 	.word	0x0000c210


	//   ....[1]....
        /*0104*/ 	.word	0x0000c240


	//   ....[2]....
        /*0108*/ 	.word	0x0000c260


	//   ....[3]....
        /*010c*/ 	.word	0x0000c280


	//   ....[4]....
        /*0110*/ 	.word	0x0000c2a0


	//   ....[5]....
        /*0114*/ 	.word	0x0000c660


	//   ....[6]....
        /*0118*/ 	.word	0x0000c680


	//   ....[7]....
        /*011c*/ 	.word	0x0000c6a0


	//   ....[8]....
        /*0120*/ 	.word	0x0000c6c0


	//   ....[9]....
        /*0124*/ 	.word	0x0000c6e0


	//   ....[10]....
        /*0128*/ 	.word	0x0000c820


	//   ....[11]....
        /*012c*/ 	.word	0x0000c870


	//   ....[12]....
        /*0130*/ 	.word	0x0000c920


	//   ....[13]....
        /*0134*/ 	.word	0x0000c980


	//   ....[14]....
        /*0138*/ 	.word	0x0000c990


	//   ....[15]....
        /*013c*/ 	.word	0x0000ca10


	//   ....[16]....
        /*0140*/ 	.word	0x0000ca70


	//   ....[17]....
        /*0144*/ 	.word	0x0000ca90


	//   ....[18]....
        /*0148*/ 	.word	0x0000cb30


	//   ....[19]....
        /*014c*/ 	.word	0x0000cb90


	//   ....[20]....
        /*0150*/ 	.word	0x0000cba0


	//   ....[21]....
        /*0154*/ 	.word	0x0000d630


	//   ....[22]....
        /*0158*/ 	.word	0x0000d6a0


	//   ....[23]....
        /*015c*/ 	.word	0x0000d710


	//   ....[24]....
        /*0160*/ 	.word	0x0000d780


	//   ....[25]....
        /*0164*/ 	.word	0x0000d7f0


	//   ....[26]....
        /*0168*/ 	.word	0x0000dbf0


	//   ....[27]....
        /*016c*/ 	.word	0x0000dc50


	//   ....[28]....
        /*0170*/ 	.word	0x0000dcb0


	//   ....[29]....
        /*0174*/ 	.word	0x0000dd10


	//   ....[30]....
        /*0178*/ 	.word	0x0000dd70


	//----- nvinfo : EIATTR_EXIT_INSTR_OFFSETS
	.align		4
.L_3822:
        /*017c*/ 	.byte	0x04, 0x1c
        /*017e*/ 	.short	(.L_3824 - .L_3823)


	//   ....[0]....
.L_3823:
        /*0180*/ 	.word	0x00000c30


	//   ....[1]....
        /*0184*/ 	.word	0x0000d5d0


	//----- nvinfo : EIATTR_MAX_THREADS
	.align		4
.L_3824:
        /*0188*/ 	.byte	0x04, 0x05
        /*018a*/ 	.short	(.L_3826 - .L_3825)
.L_3825:
        /*018c*/ 	.word	0x00000100
        /*0190*/ 	.word	0x00000001
        /*0194*/ 	.word	0x00000001


	//----- nvinfo : EIATTR_CRS_STACK_SIZE
	.align		4
.L_3826:
        /*0198*/ 	.byte	0x04, 0x1e
        /*019a*/ 	.short	(.L_3828 - .L_3827)
.L_3827:
        /*019c*/ 	.word	0x00000000
.L_3828:


//--------------------- .nv.info._ZN10layer_norm13ln_fwd_kernelINS_13Kernel_traitsIfffffjLj7168ELj1ELj1ELj8ELj16ENS_18Kernel_traits_baseILj7168EfffffjLj256EEEEELb1ELb0ELb1ELb1EEEvNS_9FwdParamsE --------------------------
	.section	.nv.info._ZN10layer_norm13ln_fwd_kernelINS_13Kernel_traitsIfffffjLj7168ELj1ELj1ELj8ELj16ENS_18Kernel_traits_baseILj7168EfffffjLj256EEEEELb1ELb0ELb1ELb1EEEvNS_9FwdParamsE,"",@"SHT_CUDA_INFO"
	.sectionflags	@""
	.align	4


	//----- nvinfo : EIATTR_CUDA_API_VERSION
	.align		4
        /*0000*/ 	.byte	0x04, 0x37
        /*0002*/ 	.short	(.L_3830 - .L_3829)
.L_3829:
        /*0004*/ 	.word	0x00000082


	//----- nvinfo : EIATTR_SW2861232_WAR
	.align		4
.L_3830:
        /*0008*/ 	.byte	0x01, 0x35
	.zero		2


	//----- nvinfo : EIATTR_PARAM_CBANK
	.align		4
        /*000c*/ 	.byte	0x04, 0x0a
        /*000e*/ 	.short	(.L_3832 - .L_3831)
	.align		4
.L_3831:
        /*0010*/ 	.word	index@(.nv.constant0._ZN10layer_norm13ln_fwd_kernelINS_13Kernel_traitsIfffffjLj7168ELj1ELj1ELj8ELj16ENS_18Kernel_traits_baseILj7168EfffffjLj256EEEEELb1ELb0ELb1ELb1EEEvNS_9FwdParamsE)
        /*0014*/ 	.short	0x0160
        /*0016*/ 	.short	0x00e8


	//----- nvinfo : EIATTR_CBANK_PARAM_SIZE
	.align		4
.L_3832:
        /*0018*/ 	.byte	0x03, 0x19
        /*001a*/ 	.short	0x00e8


	//----- nvinfo : EIATTR_KPARAM_INFO
	.align		4
        /*001c*/ 	.byte	0x04, 0x17
        /*001e*/ 	.short	(.L_3834 - .L_3833)
.L_3833:
        /*0020*/ 	.word	0x00000000
        /*0024*/ 	.short	0x0000
        /*0026*/ 	.short	0x0000
        /*0028*/ 	.byte	0x00, 0xf0, 0xa1, 0x03


	//----- nvinfo : EIATTR_MAXREG_COUNT
	.align		4
.L_3834:
        /*002c*/ 	.byte	0x03, 0x1b
        /*002e*/ 	.short	0x00ff


	//----- nvinfo : EIATTR_NUM_BARRIERS
	.align		4
        /*0030*/ 	.byte	0x02, 0x4c
        /*0032*/ 	.byte	0x01
	.zero		1


	//----- nvinfo : EIATTR_MERCURY_ISA_VERSION
	.align		4
        /*0034*/ 	.byte	0x03, 0x5f
        /*0036*/ 	.short	0x0000


	//----- nvinfo : EIATTR_COOP_GROUP_MASK_REGIDS
	.align		4
        /*0038*/ 	.byte	0x04, 0x29
        /*003a*/ 	.short	(.L_3836 - .L_3835)


	//   ....[0]....
.L_3835:
        /*003c*/ 	.word	0xffffffff


	//   ....[1]....
        /*0040*/ 	.word	0xffffffff


	//   ....[2]....
        /*0044*/ 	.word	0xffffffff


	//   ....[3]....
        /*0048*/ 	.word	0xffffffff


	//   ....[4]....
        /*004c*/ 	.word	0xffffffff


	//   ....[5]....
        /*0050*/ 	.word	0xffffffff


	//   ....[6]....
        /*0054*/ 	.word	0xffffffff


	//   ....[7]....
        /*0058*/ 	.word	0xffffffff


	//   ....[8]....
        /*005c*/ 	.word	0xffffffff


	//   ....[9]....
        /*0060*/ 	.word	0xffffffff


	//   ....[10]....
        /*0064*/ 	.word	0xffffffff


	//   ....[11]....
        /*0068*/ 	.word	0xffffffff


	//   ....[12]....
        /*006c*/ 	.word	0xffffffff


	//   ....[13]....
        /*0070*/ 	.word	0xffffffff


	//   ....[14]....
        /*0074*/ 	.word	0xffffffff


	//   ....[15]....
        /*0078*/ 	.word	0xffffffff


	//   ....[16]....
        /*007c*/ 	.word	0xffffffff


	//   ....[17]....
        /*0080*/ 	.word	0xffffffff


	//   ....[18]....
        /*0084*/ 	.word	0xffffffff


	//   ....[19]....
        /*0088*/ 	.word	0xffffffff


	//   ....[20]....
        /*008c*/ 	.word	0xffffffff


	//   ....[21]....
        /*0090*/ 	.word	0xffffffff


	//   ....[22]....
        /*0094*/ 	.word	0xffffffff


	//   ....[23]....
        /*0098*/ 	.word	0xffffffff


	//   ....[24]....
        /*009c*/ 	.word	0xffffffff


	//   ....[25]....
        /*00a0*/ 	.word	0xffffffff


	//   ....[26]....
        /*00a4*/ 	.word	0xffffffff


	//   ....[27]....
        /*00a8*/ 	.word	0xffffffff


	//   ....[28]....
        /*00ac*/ 	.word	0xffffffff


	//   ....[29]....
        /*00b0*/ 	.word	0xffffffff


	//   ....[30]....
        /*00b4*/ 	.word	0xffffffff


	//----- nvinfo : EIATTR_COOP_GROUP_INSTR_OFFSETS
	.align		4
.L_3836:
        /*00b8*/ 	.byte	0x04, 0x28
        /*00ba*/ 	.short	(.L_3838 - .L_3837)


	//   ....[0]....
.L_3837:
        /*00bc*/ 	.word	0x0000b4a0


	//   ....[1]....
        /*00c0*/ 	.word	0x0000b4d0


	//   ....[2]....
        /*00c4*/ 	.word	0x0000b4f0


	//   ....[3]....
        /*00c8*/ 	.word	0x0000b510


	//   ....[4]....
        /*00cc*/ 	.word	0x0000b530


	//   ....[5]....
        /*00d0*/ 	.word	0x0000b8e0


	//   ....[6]....
        /*00d4*/ 	.word	0x0000b900


	//   ....[7]....
        /*00d8*/ 	.word	0x0000b920


	//   ....[8]....
        /*00dc*/ 	.word	0x0000b940


	//   ....[9]....
        /*00e0*/ 	.word	0x0000b960


	//   ....[10]....
        /*00e4*/ 	.word	0x0000ba70


	//   ....[11]....
        /*00e8*/ 	.word	0x0000bae0


	//   ....[12]....
        /*00ec*/ 	.word	0x0000bb10


	//   ....[13]....
        /*00f0*/ 	.word	0x0000bb40


	//   ....[14]....
        /*00f4*/ 	.word	0x0000bb70


	//   ....[15]....
        /*00f8*/ 	.word	0x0000bbf0


	//   ....[16]....
        /*00fc*/ 	.word	0x0000bc30


	//   ....[17]....
        /*0100*/ 	.word	0x0000bca0


	//   ....[18]....
        /*0104*/ 	.word	0x0000bcd0


	//   ....[19]....
        /*0108*/ 	.word	0x0000bdb0


	//   ....[20]....
        /*010c*/ 	.word	0x0000bdd0


	//   ....[21]....
        /*0110*/ 	.word	0x0000c650


	//   ....[22]....
        /*0114*/ 	.word	0x0000c6b0


	//   ....[23]....
        /*0118*/ 	.word	0x0000c710


	//   ....[24]....
        /*011c*/ 	.word	0x0000c770


	//   ....[25]....
        /*0120*/ 	.word	0x0000c7d0


	//   ....[26]....
        /*0124*/ 	.word	0x0000cbc0


	//   ....[27]....
        /*0128*/ 	.word	0x0000cc20


	//   ....[28]....
        /*012c*/ 	.word	0x0000cc80


	//   ....[29]....
        /*0130*/ 	.word	0x0000cce0


	//   ....[30]....
        /*0134*/ 	.word	0x0000cd40


	//----- nvinfo : EIATTR_EXIT_INSTR_OFFSETS
	.align		4
.L_3838:
        /*0138*/ 	.byte	0x04, 0x1c
        /*013a*/ 	.short	(.L_3840 - .L_3839)


	//   ....[0]....
.L_3839:
        /*013c*/ 	.word	0x00000670


	//   ....[1]....
        /*0140*/ 	.word	0x0000c600


	//----- nvinfo : EIATTR_MAX_THREADS
	.align		4
.L_3840:
        /*0144*/ 	.byte	0x04, 0x05
        /*0146*/ 	.short	(.L_3842 - .L_3841)
.L_3841:
        /*0148*/ 	.word	0x00000100
        /*014c*/ 	.word	0x00000001
        /*0150*/ 	.word	0x00000001


	//----- nvinfo : EIATTR_CRS_STACK_SIZE
	.align		4
.L_3842:
        /*0154*/ 	.byte	0x04, 0x1e
        /*0156*/ 	.short	(.L_3844 - .L_3843)
.L_3843:
        /*0158*/ 	.word	0x00000000
.L_3844:


//--------------------- .nv.info._ZN10layer_norm13ln_fwd_kernelINS_13Kernel_traitsIfffffjLj7168ELj1ELj1ELj8ELj16ENS_18Kernel_traits_baseILj7168EfffffjLj256EEEEELb1ELb1ELb0ELb0EEEvNS_9FwdParamsE --------------------------
	.section	.nv.info._ZN10layer_norm13ln_fwd_kernelINS_13Kernel_traitsIfffffjLj7168ELj1ELj1ELj8ELj16ENS_18Kernel_traits_baseILj7168EfffffjLj256EEEEELb1ELb1ELb0ELb0EEEvNS_9FwdParamsE,"",@"SHT_CUDA_INFO"
	.sectionflags	@""
	.align	4


	//----- nvinfo : EIATTR_CUDA_API_VERSION
	.align		4
        /*0000*/ 	.byte	0x04, 0x37
        /*0002*/ 	.short	(.L_3846 - .L_3845)
.L_3845:
        /*0004*/ 	.word	0x00000082


	//----- nvinfo : EIATTR_SW2861232_WAR
	.align		4
.L_3846:
        /*0008*/ 	.byte	0x01, 0x35
	.zero		2


	//----- nvinfo : EIATTR_PARAM_CBANK
	.align		4
        /*000c*/ 	.byte	0x04, 0x0a
        /*000e*/ 	.short	(.L_3848 - .L_3847)
	.align		4
.L_3847:
        /*0010*/ 	.word	index@(.nv.constant0._ZN10layer_norm13ln_fwd_kernelINS_13Kernel_traitsIfffffjLj7168ELj1ELj1ELj8ELj16ENS_18Kernel_traits_baseILj7168EfffffjLj256EEEEELb1ELb1ELb0ELb0EEEvNS_9FwdParamsE)
        /*0014*/ 	.short	0x0160
        /*0016*/ 	.short	0x00e8


	//----- nvinfo : EIATTR_CBANK_PARAM_SIZE
	.align		4
.L_3848:
        /*0018*/ 	.byte	0x03, 0x19
        /*001a*/ 	.short	0x00e8


	//----- nvinfo : EIATTR_KPARAM_INFO
	.align		4
        /*001c*/ 	.byte	0x04, 0x17
        /*001e*/ 	.short	(.L_3850 - .L_3849)
.L_3849:
        /*0020*/ 	.word	0x00000000
        /*0024*/ 	.short	0x0000
        /*0026*/ 	.short	0x0000
        /*0028*/ 	.byte	0x00, 0xf0, 0xa1, 0x03


	//----- nvinfo : EIATTR_MAXREG_COUNT
	.align		4
.L_3850:
        /*002c*/ 	.byte	0x03, 0x1b
        /*002e*/ 	.short	0x00ff


	//----- nvinfo : EIATTR_NUM_BARRIERS
	.align		4
        /*0030*/ 	.byte	0x02, 0x4c
        /*0032*/ 	.byte	0x01
	.zero		1


	//----- nvinfo : EIATTR_MERCURY_ISA_VERSION
	.align		4
        /*0034*/ 	.byte	0x03, 0x5f
        /*0036*/ 	.short	0x0000


	//----- nvinfo : EIATTR_COOP_GROUP_MASK_REGIDS
	.align		4
        /*0038*/ 	.byte	0x04, 0x29
        /*003a*/ 	.short	(.L_3852 - .L_3851)


	//   ....[0]....
.L_3851:
        /*003c*/ 	.word	0xffffffff


	//   ....[1]....
        /*0040*/ 	.word	0xffffffff


	//   ....[2]....
        /*0044*/ 	.word	0xffffffff


	//   ....[3]....
        /*0048*/ 	.word	0xffffffff


	//   ....[4]....
        /*004c*/ 	.word	0xffffffff


	//   ....[5]....
        /*0050*/ 	.word	0xffffffff


	//   ....[6]....
        /*0054*/ 	.word	0xffffffff


	//   ....[7]....
        /*0058*/ 	.word	0xffffffff


	//   ....[8]....
        /*005c*/ 	.word	0xffffffff


	//   ....[9]....
        /*0060*/ 	.word	0xffffffff


	//   ....[10]....
        /*0064*/ 	.word	0xffffffff


	//   ....[11]....
        /*0068*/ 	.word	0xffffffff


	//   ....[12]....
        /*006c*/ 	.word	0xffffffff


	//   ....[13]....
        /*0070*/ 	.word	0xffffffff


	//   ....[14]....
        /*0074*/ 	.word	0xffffffff


	//   ....[15]....
        /*0078*/ 	.word	0xffffffff


	//   ....[16]....
        /*007c*/ 	.word	0xffffffff


	//   ....[17]....
        /*0080*/ 	.word	0xffffffff


	//   ....[18]....
        /*0084*/ 	.word	0xffffffff


	//   ....[19]....
        /*0088*/ 	.word	0xffffffff


	//   ....[20]....
        /*008c*/ 	.word	0xffffffff


	//   ....[21]....
        /*0090*/ 	.word	0xffffffff


	//   ....[22]....
        /*0094*/ 	.word	0xffffffff


	//   ....[23]....
        /*0098*/ 	.word	0xffffffff


	//   ....[24]....
        /*009c*/ 	.word	0xffffffff


	//   ....[25]....
        /*00a0*/ 	.word	0xffffffff


	//   ....[26]....
        /*00a4*/ 	.word	0xffffffff


	//   ....[27]....
        /*00a8*/ 	.word	0xffffffff


	//   ....[28]....
        /*00ac*/ 	.word	0xffffffff


	//   ....[29]....
        /*00b0*/ 	.word	0xffffffff


	//   ....[30]....
        /*00b4*/ 	.word	0xffffffff


	//----- nvinfo : EIATTR_COOP_GROUP_INSTR_OFFSETS
	.align		4
.L_3852:
        /*00b8*/ 	.byte	0x04, 0x28
        /*00ba*/ 	.short	(.L_3854 - .L_3853)


	//   ....[0]....
.L_3853:
        /*00bc*/ 	.word	0x0000afe0


	//   ....[1]....
        /*00c0*/ 	.word	0x0000b010


	//   ....[2]....
        /*00c4*/ 	.word	0x0000b030


	//   ....[3]....
        /*00c8*/ 	.word	0x0000b050


	//   ....[4]....
        /*00cc*/ 	.word	0x0000b070


	//   ....[5]....
        /*00d0*/ 	.word	0x0000b430


	//   ....[6]....
        /*00d4*/ 	.word	0x0000b450


	//   ....[7]....
        /*00d8*/ 	.word	0x0000b470


	//   ....[8]....
        /*00dc*/ 	.word	0x0000b490


	//   ....[9]....
        /*00e0*/ 	.word	0x0000b4b0


	//   ....[10]....
        /*00e4*/ 	.word	0x0000b5d0


	//   ....[11]....
        /*00e8*/ 	.word	0x0000b630


	//   ....[12]....
        /*00ec*/ 	.word	0x0000b650


	//   ....[13]....
        /*00f0*/ 	.word	0x0000b6c0


	//   ....[14]....
        /*00f4*/ 	.word	0x0000b700


	//   ....[15]....
        /*00f8*/ 	.word	0x0000b750


	//   ....[16]....
        /*00fc*/ 	.word	0x0000b7c0


	//   ....[17]....
        /*0100*/ 	.word	0x0000b840


	//   ....[18]....
        /*0104*/ 	.word	0x0000b8a0


	//   ....[19]....
        /*0108*/ 	.word	0x0000b8e0


	//   ....[20]....
        /*010c*/ 	.word	0x0000b930


	//   ....[21]....
        /*0110*/ 	.word	0x0000c320


	//   ....[22]....
        /*0114*/ 	.word	0x0000c390


	//   ....[23]....
        /*0118*/ 	.word	0x0000c3f0


	//   ....[24]....
        /*011c*/ 	.word	0x0000c450


	//   ....[25]....
        /*0120*/ 	.word	0x0000c4b0


	//   ....[26]....
        /*0124*/ 	.word	0x0000c8c0


	//   ....[27]....
        /*0128*/ 	.word	0x0000c920


	//   ....[28]....
        /*012c*/ 	.word	0x0000c980


	//   ....[29]....
        /*0130*/ 	.word	0x0000c9e0


	//   ....[30]....
        /*0134*/ 	.word	0x0000ca50


	//----- nvinfo : EIATTR_EXIT_INSTR_OFFSETS
	.align		4
.L_3854:
        /*0138*/ 	.byte	0x04, 0x1c
        /*013a*/ 	.short	(.L_3856 - .L_3855)


	//   ....[0]....
.L_3855:
        /*013c*/ 	.word	0x00000c00


	//   ....[1]....
        /*0140*/ 	.word	0x0000c2d0


	//----- nvinfo : EIATTR_MAX_THREADS
	.align		4
.L_3856:
        /*0144*/ 	.byte	0x04, 0x05
        /*0146*/ 	.short	(.L_3858 - .L_3857)
.L_3857:
        /*0148*/ 	.word	0x00000100
        /*014c*/ 	.word	0x00000001
        /*0150*/ 	.word	0x00000001


	//----- nvinfo : EIATTR_CRS_STACK_SIZE
	.align		4
.L_3858:
        /*0154*/ 	.byte	0x04, 0x1e
        /*0156*/ 	.short	(.L_3860 - .L_3859)
.L_3859:
        /*0158*/ 	.word	0x00000000
.L_3860:


//--------------------- .nv.info._ZN10layer_norm13ln_fwd_kernelINS_13Kernel_traitsIfffffjLj7168ELj1ELj1ELj8ELj16ENS_18Kernel_traits_baseILj7168EfffffjLj256EEEEELb1ELb1ELb0ELb1EEEvNS_9FwdParamsE --------------------------
	.section	.nv.info._ZN10layer_norm13ln_fwd_kernelINS_13Kernel_traitsIfffffjLj7168ELj1ELj1ELj8ELj16ENS_18Kernel_traits_baseILj7168EfffffjLj256EEEEELb1ELb1ELb0ELb1EEEvNS_9FwdParamsE,"",@"SHT_CUDA_INFO"
	.sectionflags	@""
	.align	4


	//----- nvinfo : EIATTR_CUDA_API_VERSION
	.align		4
        /*0000*/ 	.byte	0x04, 0x37
        /*0002*/ 	.short	(.L_3862 - .L_3861)
.L_3861:
        /*0004*/ 	.word	0x00000082


	//----- nvinfo : EIATTR_SW2861232_WAR
	.align		4
.L_3862:
        /*0008*/ 	.byte	0x01, 0x35
	.zero		2


	//----- nvinfo : EIATTR_PARAM_CBANK
	.align		4
        /*000c*/ 	.byte	0x04, 0x0a
        /*000e*/ 	.short	(.L_3864 - .L_3863)
	.align		4
.L_3863:
        /*0010*/ 	.word	index@(.nv.constant0._ZN10layer_norm13ln_fwd_kernelINS_13Kernel_traitsIfffffjLj7168ELj1ELj1ELj8ELj16ENS_18Kernel_traits_baseILj7168EfffffjLj256EEEEELb1ELb1ELb0ELb1EEEvNS_9FwdParamsE)
        /*0014*/ 	.short	0x0160
        /*0016*/ 	.short	0x00e8


	//----- nvinfo : EIATTR_CBANK_PARAM_SIZE
	.align		4
.L_3864:
        /*0018*/ 	.byte	0x03, 0x19
        /*001a*/ 	.short	0x00e8


	//----- nvinfo : EIATTR_KPARAM_INFO
	.align		4
        /*001c*/ 	.byte	0x04, 0x17
        /*001e*/ 	.short	(.L_3866 - .L_3865)
.L_3865:
        /*0020*/ 	.word	0x00000000
        /*0024*/ 	.short	0x0000
        /*0026*/ 	.short	0x0000
        /*0028*/ 	.byte	0x00, 0xf0, 0xa1, 0x03


	//----- nvinfo : EIATTR_MAXREG_COUNT
	.align		4
.L_3866:
        /*002c*/ 	.byte	0x03, 0x1b
        /*002e*/ 	.short	0x00ff


	//----- nvinfo : EIATTR_NUM_BARRIERS
	.align		4
        /*0030*/ 	.byte	0x02, 0x4c
        /*0032*/ 	.byte	0x01
	.zero		1


	//----- nvinfo : EIATTR_MERCURY_ISA_VERSION
	.align		4
        /*0034*/ 	.byte	0x03, 0x5f
        /*0036*/ 	.short	0x0000


	//----- nvinfo : EIATTR_COOP_GROUP_MASK_REGIDS
	.align		4
        /*0038*/ 	.byte	0x04, 0x29
        /*003a*/ 	.short	(.L_3868 - .L_3867)


	//   ....[0]....
.L_3867:
        /*003c*/ 	.word	0xffffffff


	//   ....[1]....
        /*0040*/ 	.word	0xffffffff


	//   ....[2]....
        /*0044*/ 	.word	0xffffffff


	//   ....[3]....
        /*0048*/ 	.word	0xffffffff


	//   ....[4]....
        /*004c*/ 	.word	0xffffffff


	//   ....[5]....
        /*0050*/ 	.word	0xffffffff


	//   ....[6]....
        /*0054*/ 	.word	0xffffffff


	//   ....[7]....
        /*0058*/ 	.word	0xffffffff


	//   ....[8]....
        /*005c*/ 	.word	0xffffffff


	//   ....[9]....
        /*0060*/ 	.word	0xffffffff


	//   ....[10]....
        /*0064*/ 	.word	0xffffffff


	//   ....[11]....
        /*0068*/ 	.word	0xffffffff


	//   ....[12]....
        /*006c*/ 	.word	0xffffffff


	//   ....[13]....
        /*0070*/ 	.word	0xffffffff


	//   ....[14]....
        /*0074*/ 	.word	0xffffffff


	//   ....[15]....
        /*0078*/ 	.word	0xffffffff


	//   ....[16]....
        /*007c*/ 	.word	0xffffffff


	//   ....[17]....
        /*0080*/ 	.word	0xffffffff


	//   ....[18]....
        /*0084*/ 	.word	0xffffffff


	//   ....[19]....
        /*0088*/ 	.word	0xffffffff


	//   ....[20]....
        /*008c*/ 	.word	0xffffffff


	//   ....[21]....
        /*0090*/ 	.word	0xffffffff


	//   ....[22]....
        /*0094*/ 	.word	0xffffffff


	//   ....[23]....
        /*0098*/ 	.word	0xffffffff


	//   ....[24]....
        /*009c*/ 	.word	0xffffffff


	//   ....[25]....
        /*00a0*/ 	.word	0xffffffff


	//   ....[26]....
        /*00a4*/ 	.word	0xffffffff


	//   ....[27]....
        /*00a8*/ 	.word	0xffffffff


	//   ....[28]....
        /*00ac*/ 	.word	0xffffffff


	//   ....[29]....
        /*00b0*/ 	.word	0xffffffff


	//   ....[30]....
        /*00b4*/ 	.word	0xffffffff


	//----- nvinfo : EIATTR_COOP_GROUP_INSTR_OFFSETS
	.align		4
.L_3868:
        /*00b8*/ 	.byte	0x04, 0x28
        /*00ba*/ 	.short	(.L_3870 - .L_3869)


	//   ....[0]....
.L_3869:
        /*00bc*/ 	.word	0x0000a560


	//   ....[1]....
        /*00c0*/ 	.word	0x0000a590


	//   ....[2]....
        /*00c4*/ 	.word	0x0000a5b0


	//   ....[3]....
        /*00c8*/ 	.word	0x0000a5d0


	//   ....[4]....
        /*00cc*/ 	.word	0x0000a5f0


	//   ....[5]....
        /*00d0*/ 	.word	0x0000a9a0


	//   ....[6]....
        /*00d4*/ 	.word	0x0000a9c0


	//   ....[7]....
        /*00d8*/ 	.word	0x0000a9e0


	//   ....[8]....
        /*00dc*/ 	.word	0x0000aa00


	//   ....[9]....
        /*00e0*/ 	.word	0x0000aa20


	//   ....[10]....
        /*00e4*/ 	.word	0x0000ab50


	//   ....[11]....
        /*00e8*/ 	.word	0x0000ab80


	//   ....[12]....
        /*00ec*/ 	.word	0x0000ab90


	//   ....[13]....
        /*00f0*/ 	.word	0x0000ac10


	//   ....[14]....
        /*00f4*/ 	.word	0x0000ac90


	//   ....[15]....
        /*00f8*/ 	.word	0x0000aca0


	//   ....[16]....
        /*00fc*/ 	.word	0x0000ad10


	//   ....[17]....
        /*0100*/ 	.word	0x0000ad80


	//   ....[18]....
        /*0104*/ 	.word	0x0000ade0


	//   ....[19]....
        /*0108*/ 	.word	0x0000ae70


	//   ....[20]....
        /*010c*/ 	.word	0x0000aeb0


	//   ....[21]....
        /*0110*/ 	.word	0x0000b6a0


	//   ....[22]....
        /*0114*/ 	.word	0x0000b710


	//   ....[23]....
        /*0118*/ 	.word	0x0000b770


	//   ....[24]....
        /*011c*/ 	.word	0x0000b7d0


	//   ....[25]....
        /*0120*/ 	.word	0x0000b830


	//   ....[26]....
        /*0124*/ 	.word	0x0000bc20


	//   ....[27]....
        /*0128*/ 	.word	0x0000bc80


	//   ....[28]....
        /*012c*/ 	.word	0x0000bce0


	//   ....[29]....
        /*0130*/ 	.word	0x0000bd40


	//   ....[30]....
        /*0134*/ 	.word	0x0000bda0


	//----- nvinfo : EIATTR_EXIT_INSTR_OFFSETS
	.align		4
.L_3870:
        /*0138*/ 	.byte	0x04, 0x1c
        /*013a*/ 	.short	(.L_3872 - .L_3871)


	//   ....[0]....
.L_3871:
        /*013c*/ 	.word	0x00000300


	//   ....[1]....
        /*0140*/ 	.word	0x0000b650


	//----- nvinfo : EIATTR_MAX_THREADS
	.align		4
.L_3872:
        /*0144*/ 	.byte	0x04, 0x05
        /*0146*/ 	.short	(.L_3874 - .L_3873)
.L_3873:
        /*0148*/ 	.word	0x00000100
        /*014c*/ 	.word	0x00000001
        /*0150*/ 	.word	0x00000001


	//----- nvinfo : EIATTR_CRS_STACK_SIZE
	.align		4
.L_3874:
        /*0154*/ 	.byte	0x04, 0x1e
        /*0156*/ 	.short	(.L_3876 - .L_3875)
.L_3875:
        /*0158*/ 	.word	0x00000000
.L_3876:


//--------------------- .nv.info._ZN10layer_norm13ln_fwd_kernelINS_13Kernel_traitsIfffffjLj7168ELj1ELj1ELj8ELj16ENS_18Kernel_traits_baseILj7168EfffffjLj256EEEEELb1ELb1ELb1ELb0EEEvNS_9FwdParamsE --------------------------
	.section	.nv.info._ZN10layer_norm13ln_fwd_kernelINS_13Kernel_traitsIfffffjLj7168ELj1ELj1ELj8ELj16ENS_18Kernel_traits_baseILj7168EfffffjLj256EEEEELb1ELb1ELb1ELb0EEEvNS_9FwdParamsE,"",@"SHT_CUDA_INFO"
	.sectionflags	@""
	.align	4


	//----- nvinfo : EIATTR_CUDA_API_VERSION
	.align		4
        /*0000*/ 	.byte	0x04, 0x37
        /*0002*/ 	.short	(.L_3878 - .L_3877)
.L_3877:
        /*0004*/ 	.word	0x00000082


	//----- nvinfo : EIATTR_SW2861232_WAR
	.align		4
.L_3878:
        /*0008*/ 	.byte	0x01, 0x35
	.zero		2


	//----- nvinfo : EIATTR_PARAM_CBANK
	.align		4
        /*000c*/ 	.byte	0x04, 0x0a
        /*000e*/ 	.short	(.L_3880 - .L_3879)
	.align		4
.L_3879:
        /*0010*/ 	.word	index@(.nv.constant0._ZN10layer_norm13ln_fwd_kernelINS_13Kernel_traitsIfffffjLj7168ELj1ELj1ELj8ELj16ENS_18Kernel_traits_baseILj7168EfffffjLj256EEEEELb1ELb1ELb1ELb0EEEvNS_9FwdParamsE)
        /*0014*/ 	.short	0x0160
        /*0016*/ 	.short	0x00e8


	//----- nvinfo : EIATTR_CBANK_PARAM_SIZE
	.align		4
.L_3880:
        /*0018*/ 	.byte	0x03, 0x19
        /*001a*/ 	.short	0x00e8


	//----- nvinfo : EIATTR_KPARAM_INFO
	.align		4
        /*001c*/ 	.byte	0x04, 0x17
        /*001e*/ 	.short	(.L_3882 - .L_3881)
.L_3881:
        /*0020*/ 	.word	0x00000000
        /*0024*/ 	.short	0x0000
        /*0026*/ 	.short	0x0000
        /*0028*/ 	.byte	0x00, 0xf0, 0xa1, 0x03


	//----- nvinfo : EIATTR_MAXREG_COUNT
	.align		4
.L_3882:
        /*002c*/ 	.byte	0x03, 0x1b
        /*002e*/ 	.short	0x00ff


	//----- nvinfo : EIATTR_NUM_BARRIERS
	.align		4
        /*0030*/ 	.byte	0x02, 0x4c
        /*0032*/ 	.byte	0x01
	.zero		1


	//----- nvinfo : EIATTR_MERCURY_ISA_VERSION
	.align		4
        /*0034*/ 	.byte	0x03, 0x5f
        /*0036*/ 	.short	0x0000


	//----- nvinfo : EIATTR_COOP_GROUP_MASK_REGIDS
	.align		4
        /*0038*/ 	.byte	0x04, 0x29
        /*003a*/ 	.short	(.L_3884 - .L_3883)


	//   ....[0]....
.L_3883:
        /*003c*/ 	.word	0xffffffff


	//   ....[1]....
        /*0040*/ 	.word	0xffffffff


	//   ....[2]....
        /*0044*/ 	.word	0xffffffff


	//   ....[3]....
        /*0048*/ 	.word	0xffffffff


	//   ....[4]....
        /*004c*/ 	.word	0xffffffff


	//   ....[5]....
        /*0050*/ 	.word	0xffffffff


	//   ....[6]....
        /*0054*/ 	.word	0xffffffff


	//   ....[7]....
        /*0058*/ 	.word	0xffffffff


	//   ....[8]....
        /*005c*/ 	.word	0xffffffff


	//   ....[9]....
        /*0060*/ 	.word	0xffffffff


	//   ....[10]....
        /*0064*/ 	.word	0xffffffff


	//   ....[11]....
        /*0068*/ 	.word	0xffffffff


	//   ....[12]....
        /*006c*/ 	.word	0xffffffff


	//   ....[13]....
        /*0070*/ 	.word	0xffffffff


	//   ....[14]....
        /*0074*/ 	.word	0xffffffff


	//   ....[15]....
        /*0078*/ 	.word	0xffffffff


	//   ....[16]....
        /*007c*/ 	.word	0xffffffff


	//   ....[17]....
        /*0080*/ 	.word	0xffffffff


	//   ....[18]....
        /*0084*/ 	.word	0xffffffff


	//   ....[19]....
        /*0088*/ 	.word	0xffffffff


	//   ....[20]....
        /*008c*/ 	.word	0xffffffff


	//   ....[21]....
        /*0090*/ 	.word	0xffffffff


	//   ....[22]....
        /*0094*/ 	.word	0xffffffff


	//   ....[23]....
        /*0098*/ 	.word	0xffffffff


	//   ....[24]....
        /*009c*/ 	.word	0xffffffff


	//   ....[25]....
        /*00a0*/ 	.word	0xffffffff


	//   ....[26]....
        /*00a4*/ 	.word	0xffffffff


	//   ....[27]....
        /*00a8*/ 	.word	0xffffffff


	//   ....[28]....
        /*00ac*/ 	.word	0xffffffff


	//   ....[29]....
        /*00b0*/ 	.word	0xffffffff


	//   ....[30]....
        /*00b4*/ 	.word	0xffffffff


	//----- nvinfo : EIATTR_COOP_GROUP_INSTR_OFFSETS
	.align		4
.L_3884:
        /*00b8*/ 	.byte	0x04, 0x28
        /*00ba*/ 	.short	(.L_3886 - .L_3885)


	//   ....[0]....
.L_3885:
        /*00bc*/ 	.word	0x0000c190


	//   ....[1]....
        /*00c0*/ 	.word	0x0000c1c0


	//   ....[2]....
        /*00c4*/ 	.word	0x0000c1e0


	//   ....[3]....
        /*00c8*/ 	.word	0x0000c200


	//   ....[4]....
        /*00cc*/ 	.word	0x0000c220


	//   ....[5]....
        /*00d0*/ 	.word	0x0000c5e0


	//   ....[6]....
        /*00d4*/ 	.word	0x0000c600


	//   ....[7]....
        /*00d8*/ 	.word	0x0000c620


	//   ....[8]....
        /*00dc*/ 	.word	0x0000c640


	//   ....[9]....
        /*00e0*/ 	.word	0x0000c660


	//   ....[10]....
        /*00e4*/ 	.word	0x0000c790


	//   ....[11]....
        /*00e8*/ 	.word	0x0000c810


	//   ....[12]....
        /*00ec*/ 	.word	0x0000c830


	//   ....[13]....
        /*00f0*/ 	.word	0x0000c840


	//   ....[14]....
        /*00f4*/ 	.word	0x0000c8d0


	//   ....[15]....
        /*00f8*/ 	.word	0x0000c900


	//   ....[16]....
        /*00fc*/ 	.word	0x0000c940


	//   ....[17]....
        /*0100*/ 	.word	0x0000c9d0


	//   ....[18]....
        /*0104*/ 	.word	0x0000ca30


	//   ....[19]....
        /*0108*/ 	.word	0x0000caf0


	//   ....[20]....
        /*010c*/ 	.word	0x0000cb00


	//   ....[21]....
        /*0110*/ 	.word	0x0000d550


	//   ....[22]....
        /*0114*/ 	.word	0x0000d5c0


	//   ....[23]....
        /*0118*/ 	.word	0x0000d620


	//   ....[24]....
        /*011c*/ 	.word	0x0000d680


	//   ....[25]....
        /*0120*/ 	.word	0x0000d6e0


	//   ....[26]....
        /*0124*/ 	.word	0x0000dae0


	//   ....[27]....
        /*0128*/ 	.word	0x0000db40


	//   ....[28]....
        /*012c*/ 	.word	0x0000dba0


	//   ....[29]....
        /*0130*/ 	.word	0x0000dc00


	//   ....[30]....
        /*0134*/ 	.word	0x0000dc70


	//----- nvinfo : EIATTR_EXIT_INSTR_OFFSETS
	.align		4
.L_3886:
        /*0138*/ 	.byte	0x04, 0x1c
        /*013a*/ 	.short	(.L_3888 - .L_3887)


	//   ....[0]....
.L_3887:
        /*013c*/ 	.word	0x00000c00


	//   ....[1]....
        /*0140*/ 	.word	0x0000d500


	//----- nvinfo : EIATTR_MAX_THREADS
	.align		4
.L_3888:
        /*0144*/ 	.byte	0x04, 0x05
        /*0146*/ 	.short	(.L_3890 - .L_3889)
.L_3889:
        /*0148*/ 	.word	0x00000100
        /*014c*/ 	.word	0x00000001
        /*0150*/ 	.word	0x00000001


	//----- nvinfo : EIATTR_CRS_STACK_SIZE
	.align		4
.L_3890:
        /*0154*/ 	.byte	0x04, 0x1e
        /*0156*/ 	.short	(.L_3892 - .L_3891)
.L_3891:
        /*0158*/ 	.word	0x00000000
.L_3892:


//--------------------- .nv.info._ZN10layer_norm13ln_fwd_kernelINS_13Kernel_traitsIfffffjLj7168ELj1ELj1ELj8ELj16ENS_18Kernel_traits_baseILj7168EfffffjLj256EEEEELb1ELb1ELb1ELb1EEEvNS_9FwdParamsE --------------------------
	.section	.nv.info._ZN10layer_norm13ln_fwd_kernelINS_13Kernel_traitsIfffffjLj7168ELj1ELj1ELj8ELj16ENS_18Kernel_traits_baseILj7168EfffffjLj256EEEEELb1ELb1ELb1ELb1EEEvNS_9FwdParamsE,"",@"SHT_CUDA_INFO"
	.sectionflags	@""
	.align	4


	//----- nvinfo : EIATTR_CUDA_API_VERSION
	.align		4
        /*0000*/ 	.byte	0x04, 0x37
        /*0002*/ 	.short	(.L_3894 - .L_3893)
.L_3893:
        /*0004*/ 	.word	0x00000082


	//----- nvinfo : EIATTR_SW2861232_WAR
	.align		4
.L_3894:
        /*0008*/ 	.byte	0x01, 0x35
	.zero		2


	//----- nvinfo : EIATTR_PARAM_CBANK
	.align		4
        /*000c*/ 	.byte	0x04, 0x0a
        /*000e*/ 	.short	(.L_3896 - .L_3895)
	.align		4
.L_3895:
        /*0010*/ 	.word	index@(.nv.constant0._ZN10layer_norm13ln_fwd_kernelINS_13Kernel_traitsIfffffjLj7168ELj1ELj1ELj8ELj16ENS_18Kernel_traits_baseILj7168EfffffjLj256EEEEELb1ELb1ELb1ELb1EEEvNS_9FwdParamsE)
        /*0014*/ 	.short	0x0160
        /*0016*/ 	.short	0x00e8


	//----- nvinfo : EIATTR_CBANK_PARAM_SIZE
	.align		4
.L_3896:
        /*0018*/ 	.byte	0x03, 0x19
        /*001a*/ 	.short	0x00e8


	//----- nvinfo : EIATTR_KPARAM_INFO
	.align		4
        /*001c*/ 	.byte	0x04, 0x17
        /*001e*/ 	.short	(.L_3898 - .L_3897)
.L_3897:
        /*0020*/ 	.word	0x00000000
        /*0024*/ 	.short	0x0000
        /*0026*/ 	.short	0x0000
        /*0028*/ 	.byte	0x00, 0xf0, 0xa1, 0x03


	//----- nvinfo : EIATTR_MAXREG_COUNT
	.align		4
.L_3898:
        /*002c*/ 	.byte	0x03, 0x1b
        /*002e*/ 	.short	0x00ff


	//----- nvinfo : EIATTR_NUM_BARRIERS
	.align		4
        /*0030*/ 	.byte	0x02, 0x4c
        /*0032*/ 	.byte	0x01
	.zero		1


	//----- nvinfo : EIATTR_MERCURY_ISA_VERSION
	.align		4
        /*0034*/ 	.byte	0x03, 0x5f
        /*0036*/ 	.short	0x0000


	//----- nvinfo : EIATTR_COOP_GROUP_MASK_REGIDS
	.align		4
        /*0038*/ 	.byte	0x04, 0x29
        /*003a*/ 	.short	(.L_3900 - .L_3899)


	//   ....[0]....
.L_3899:
        /*003c*/ 	.word	0xffffffff


	//   ....[1]....
        /*0040*/ 	.word	0xffffffff


	//   ....[2]....
        /*0044*/ 	.word	0xffffffff


	//   ....[3]....
        /*0048*/ 	.word	0xffffffff


	//   ....[4]....
        /*004c*/ 	.word	0xffffffff


	//   ....[5]....
        /*0050*/ 	.word	0xffffffff


	//   ....[6]....
        /*0054*/ 	.word	0xffffffff


	//   ....[7]....
        /*0058*/ 	.word	0xffffffff


	//   ....[8]....
        /*005c*/ 	.word	0xffffffff


	//   ....[9]....
        /*0060*/ 	.word	0xffffffff


	//   ....[10]....
        /*0064*/ 	.word	0xffffffff


	//   ....[11]....
        /*0068*/ 	.word	0xffffffff


	//   ....[12]....
        /*006c*/ 	.word	0xffffffff


	//   ....[13]....
        /*0070*/ 	.word	0xffffffff


	//   ....[14]....
        /*0074*/ 	.word	0xffffffff


	//   ....[15]....
        /*0078*/ 	.word	0xffffffff


	//   ....[16]....
        /*007c*/ 	.word	0xffffffff


	//   ....[17]....
        /*0080*/ 	.word	0xffffffff


	//   ....[18]....
        /*0084*/ 	.word	0xffffffff


	//   ....[19]....
        /*0088*/ 	.word	0xffffffff


	//   ....[20]....
        /*008c*/ 	.word	0xffffffff


	//   ....[21]....
        /*0090*/ 	.word	0xffffffff


	//   ....[22]....
        /*0094*/ 	.word	0xffffffff


	//   ....[23]....
        /*0098*/ 	.word	0xffffffff


	//   ....[24]....
        /*009c*/ 	.word	0xffffffff


	//   ....[25]....
        /*00a0*/ 	.word	0xffffffff


	//   ....[26]....
        /*00a4*/ 	.word	0xffffffff


	//   ....[27]....
        /*00a8*/ 	.word	0xffffffff


	//   ....[28]....
        /*00ac*/ 	.word	0xffffffff


	//   ....[29]....
        /*00b0*/ 	.word	0xffffffff


	//   ....[30]....
        /*00b4*/ 	.word	0xffffffff


	//----- nvinfo : EIATTR_COOP_GROUP_INSTR_OFFSETS
	.align		4
.L_3900:
        /*00b8*/ 	.byte	0x04, 0x28
        /*00ba*/ 	.short	(.L_3902 - .L_3901)


	//   ....[0]....
.L_3901:
        /*00bc*/ 	.word	0x0000b650


	//   ....[1]....
        /*00c0*/ 	.word	0x0000b680


	//   ....[2]....
        /*00c4*/ 	.word	0x0000b6a0


	//   ....[3]....
        /*00c8*/ 	.word	0x0000b6c0


	//   ....[4]....
        /*00cc*/ 	.word	0x0000b6e0


	//   ....[5]....
        /*00d0*/ 	.word	0x0000ba90


	//   ....[6]....
        /*00d4*/ 	.word	0x0000bab0


	//   ....[7]....
        /*00d8*/ 	.word	0x0000bad0


	//   ....[8]....
        /*00dc*/ 	.word	0x0000baf0


	//   ....[9]....
        /*00e0*/ 	.word	0x0000bb10


	//   ....[10]....
        /*00e4*/ 	.word	0x0000bc30


	//   ....[11]....
        /*00e8*/ 	.word	0x0000bc70


	//   ....[12]....
        /*00ec*/ 	.word	0x0000bcb0


	//   ....[13]....
        /*00f0*/ 	.word	0x0000bcd0


	//   ....[14]....
        /*00f4*/ 	.word	0x0000bd60


	//   ....[15]....
        /*00f8*/ 	.word	0x0000bd80


	//   ....[16]....
        /*00fc*/ 	.word	0x0000bdb0


	//   ....[17]....
        /*0100*/ 	.word	0x0000be30


	//   ....[18]....
        /*0104*/ 	.word	0x0000be90


	//   ....[19]....
        /*0108*/ 	.word	0x0000bf80


	//   ....[20]....
        /*010c*/ 	.word	0x0000bf90


	//   ....[21]....
        /*0110*/ 	.word	0x0000c820


	//   ....[22]....
        /*0114*/ 	.word	0x0000c890


	//   ....[23]....
        /*0118*/ 	.word	0x0000c8f0


	//   ....[24]....
        /*011c*/ 	.word	0x0000c950


	//   ....[25]....
        /*0120*/ 	.word	0x0000c9b0


	//   ....[26]....
        /*0124*/ 	.word	0x0000cda0


	//   ....[27]....
        /*0128*/ 	.word	0x0000ce00


	//   ....[28]....
        /*012c*/ 	.word	0x0000ce60


	//   ....[29]....
        /*0130*/ 	.word	0x0000cec0


	//   ....[30]....
        /*0134*/ 	.word	0x0000cf20


	//----- nvinfo : EIATTR_EXIT_INSTR_OFFSETS
	.align		4
.L_3902:
        /*0138*/ 	.byte	0x04, 0x1c
        /*013a*/ 	.short	(.L_3904 - .L_3903)


	//   ....[0]....
.L_3903:
        /*013c*/ 	.word	0x00000300


	//   ....[1]....
        /*0140*/ 	.word	0x0000c7d0


	//----- nvinfo : EIATTR_MAX_THREADS
	.align		4
.L_3904:
        /*0144*/ 	.byte	0x04, 0x05
        /*0146*/ 	.short	(.L_3906 - .L_3905)
.L_3905:
        /*0148*/ 	.word	0x00000100
        /*014c*/ 	.word	0x00000001
        /*0150*/ 	.word	0x00000001


	//----- nvinfo : EIATTR_CRS_STACK_SIZE
	.align		4
.L_3906:
        /*0154*/ 	.byte	0x04, 0x1e
        /*0156*/ 	.short	(.L_3908 - .L_3907)
.L_3907:
        /*0158*/ 	.word	0x00000000
.L_3908:


//--------------------- .nv.callgraph             --------------------------
	.section	.nv.callgraph,"",@"SHT_CUDA_CALLGRAPH"
	.align	4
	.sectionentsize	8
	.align		4
        /*0000*/ 	.word	0x00000000
	.align		4
        /*0004*/ 	.word	0xffffffff
	.align		4
        /*0008*/ 	.word	0x00000000
	.align		4
        /*000c*/ 	.word	0xfffffffe
	.align		4
        /*0010*/ 	.word	0x00000000
	.align		4
        /*0014*/ 	.word	0xfffffffd
	.align		4
        /*0018*/ 	.word	0x00000000
	.align		4
        /*001c*/ 	.word	0xfffffffc


//--------------------- .nv.rel.action            --------------------------
	.section	.nv.rel.action,"",@"SHT_CUDA_RELOCINFO"
	.align	8
	.sectionentsize	8
        /*0000*/ 	.byte	0x73, 0x00, 0x00, 0x00, 0x00, 0x00, 0x00, 0x00, 0x00, 0x00, 0x00, 0x11, 0x25, 0x00, 0x05, 0x36


//--------------------- .nv.constant4             --------------------------
	.section	.nv.constant4,"a",@progbits
	.align	8
	.align		8
.nv.constant4:
        /*0000*/ 	.dword	precalc_xorwow_matrix
	.align		8
        /*0008*/ 	.dword	precalc_xorwow_offset_matrix
	.align		8
        /*0010*/ 	.dword	mrg32k3aM1
	.align		8
        /*0018*/ 	.dword	mrg32k3aM2
	.align		8
        /*0020*/ 	.dword	mrg32k3aM1SubSeq
	.align		8
        /*0028*/ 	.dword	mrg32k3aM2SubSeq
	.align		8
        /*0030*/ 	.dword	mrg32k3aM1Seq
	.align		8
        /*0038*/ 	.dword	mrg32k3aM2Seq


//--------------------- .nv.constant3             --------------------------
	.section	.nv.constant3,"a",@progbits
	.align	8
.nv.constant3:
	.type		__cr_lgamma_table,@object
	.size		__cr_lgamma_table,(.L_8 - __cr_lgamma_table)
__cr_lgamma_table:
        /*0000*/ 	.byte	0x00, 0x00, 0x00, 0x00, 0x00, 0x00, 0x00, 0x00, 0x00, 0x00, 0x00, 0x00, 0x00, 0x00, 0x00, 0x00
        /*0010*/ 	.byte	0xef, 0x39, 0xfa, 0xfe, 0x42, 0x2e, 0xe6, 0x3f, 0x02, 0x20, 0x2a, 0xfa, 0x0b, 0xab, 0xfc, 0x3f
        /*0020*/ 	.byte	0xf9, 0x2c, 0x92, 0x7c, 0xa7, 0x6c, 0x09, 0x40, 0xc9, 0x79, 0x44, 0x3c, 0x64, 0x26, 0x13, 0x40
        /*0030*/ 	.byte	0xca, 0x01, 0xcf, 0x3a, 0x27, 0x51, 0x1a, 0x40, 0x30, 0xcc, 0x2d, 0xf3, 0xe1, 0x0c, 0x21, 0x40
        /*0040*/ 	.byte	0x0d, 0xb7, 0xfc, 0x82, 0x8e, 0x35, 0x25, 0x40
.L_8:


//--------------------- .nv.constant0._ZN10layer_norm13ln_fwd_kernelINS_13Kernel_traitsI13__nv_bfloat16S2_S2_S2_fjLj7168ELj1ELj1ELj4ELj16ENS_18Kernel_traits_baseILj7168ES2_S2_S2_S2_fjLj128EEEEELb0ELb0ELb0ELb0EEEvNS_9FwdParamsE --------------------------
	.section	.nv.constant0._ZN10layer_norm13ln_fwd_kernelINS_13Kernel_traitsI13__nv_bfloat16S2_S2_S2_fjLj7168ELj1ELj1ELj4ELj16ENS_18Kernel_traits_baseILj7168ES2_S2_S2_S2_fjLj128EEEEELb0ELb0ELb0ELb0EEEvNS_9FwdParamsE,"a",@progbits
	.sectionflags	@""
	.align	4
.nv.constant0._ZN10layer_norm13ln_fwd_kernelINS_13Kernel_traitsI13__nv_bfloat16S2_S2_S2_fjLj7168ELj1ELj1ELj4ELj16ENS_18Kernel_traits_baseILj7168ES2_S2_S2_S2_fjLj128EEEEELb0ELb0ELb0ELb0EEEvNS_9FwdParamsE:
	.zero		584


//--------------------- .nv.constant0._ZN10layer_norm13ln_fwd_kernelINS_13Kernel_traitsI13__nv_bfloat16S2_S2_S2_fjLj7168ELj1ELj1ELj4ELj16ENS_18Kernel_traits_baseILj7168ES2_S2_S2_S2_fjLj128EEEEELb0ELb0ELb0ELb1EEEvNS_9FwdParamsE --------------------------
	.section	.nv.constant0._ZN10layer_norm13ln_fwd_kernelINS_13Kernel_traitsI13__nv_bfloat16S2_S2_S2_fjLj7168ELj1ELj1ELj4ELj16ENS_18Kernel_traits_baseILj7168ES2_S2_S2_S2_fjLj128EEEEELb0ELb0ELb0ELb1EEEvNS_9FwdParamsE,"a",@progbits
	.sectionflags	@""
	.align	4
.nv.constant0._ZN10layer_norm13ln_fwd_kernelINS_13Kernel_traitsI13__nv_bfloat16S2_S2_S2_fjLj7168ELj1ELj1ELj4ELj16ENS_18Kernel_traits_baseILj7168ES2_S2_S2_S2_fjLj128EEEEELb0ELb0ELb0ELb1EEEvNS_9FwdParamsE:
	.zero		584


//--------------------- .nv.constant0._ZN10layer_norm13ln_fwd_kernelINS_13Kernel_traitsI13__nv_bfloat16S2_S2_S2_fjLj7168ELj1ELj1ELj4ELj16ENS_18Kernel_traits_baseILj7168ES2_S2_S2_S2_fjLj128EEEEELb0ELb0ELb1ELb0EEEvNS_9FwdParamsE --------------------------
	.section	.nv.constant0._ZN10layer_norm13ln_fwd_kernelINS_13Kernel_traitsI13__nv_bfloat16S2_S2_S2_fjLj7168ELj1ELj1ELj4ELj16ENS_18Kernel_traits_baseILj7168ES2_S2_S2_S2_fjLj128EEEEELb0ELb0ELb1ELb0EEEvNS_9FwdParamsE,"a",@progbits
	.sectionflags	@""
	.align	4
.nv.constant0._ZN10layer_norm13ln_fwd_kernelINS_13Kernel_traitsI13__nv_bfloat16S2_S2_S2_fjLj7168ELj1ELj1ELj4ELj16ENS_18Kernel_traits_baseILj7168ES2_S2_S2_S2_fjLj128EEEEELb0ELb0ELb1ELb0EEEvNS_9FwdParamsE:
	.zero		584


//--------------------- .nv.constant0._ZN10layer_norm13ln_fwd_kernelINS_13Kernel_traitsI13__nv_bfloat16S2_S2_S2_fjLj7168ELj1ELj1ELj4ELj16ENS_18Kernel_traits_baseILj7168ES2_S2_S2_S2_fjLj128EEEEELb0ELb0ELb1ELb1EEEvNS_9FwdParamsE --------------------------
	.section	.nv.constant0._ZN10layer_norm13ln_fwd_kernelINS_13Kernel_traitsI13__nv_bfloat16S2_S2_S2_fjLj7168ELj1ELj1ELj4ELj16ENS_18Kernel_traits_baseILj7168ES2_S2_S2_S2_fjLj128EEEEELb0ELb0ELb1ELb1EEEvNS_9FwdParamsE,"a",@progbits
	.sectionflags	@""
	.align	4
.nv.constant0._ZN10layer_norm13ln_fwd_kernelINS_13Kernel_traitsI13__nv_bfloat16S2_S2_S2_fjLj7168ELj1ELj1ELj4ELj16ENS_18Kernel_traits_baseILj7168ES2_S2_S2_S2_fjLj128EEEEELb0ELb0ELb1ELb1EEEvNS_9FwdParamsE:
	.zero		584


//--------------------- .nv.constant0._ZN10layer_norm13ln_fwd_kernelINS_13Kernel_traitsI13__nv_bfloat16S2_S2_S2_fjLj7168ELj1ELj1ELj4ELj16ENS_18Kernel_traits_baseILj7168ES2_S2_S2_S2_fjLj128EEEEELb0ELb1ELb0ELb0EEEvNS_9FwdParamsE --------------------------
	.section	.nv.constant0._ZN10layer_norm13ln_fwd_kernelINS_13Kernel_traitsI13__nv_bfloat16S2_S2_S2_fjLj7168ELj1ELj1ELj4ELj16ENS_18Kernel_traits_baseILj7168ES2_S2_S2_S2_fjLj128EEEEELb0ELb1ELb0ELb0EEEvNS_9FwdParamsE,"a",@progbits
	.sectionflags	@""
	.align	4
.nv.constant0._ZN10layer_norm13ln_fwd_kernelINS_13Kernel_traitsI13__nv_bfloat16S2_S2_S2_fjLj7168ELj1ELj1ELj4ELj16ENS_18Kernel_traits_baseILj7168ES2_S2_S2_S2_fjLj128EEEEELb0ELb1ELb0ELb0EEEvNS_9FwdParamsE:
	.zero		584


//--------------------- .nv.constant0._ZN10layer_norm13ln_fwd_kernelINS_13Kernel_traitsI13__nv_bfloat16S2_S2_S2_fjLj7168ELj1ELj1ELj4ELj16ENS_18Kernel_traits_baseILj7168ES2_S2_S2_S2_fjLj128EEEEELb0ELb1ELb0ELb1EEEvNS_9FwdParamsE --------------------------
	.section	.nv.constant0._ZN10layer_norm13ln_fwd_kernelINS_13Kernel_traitsI13__nv_bfloat16S2_S2_S2_fjLj7168ELj1ELj1ELj4ELj16ENS_18Kernel_traits_baseILj7168ES2_S2_S2_S2_fjLj128EEEEELb0ELb1ELb0ELb1EEEvNS_9FwdParamsE,"a",@progbits
	.sectionflags	@""
	.align	4
.nv.constant0._ZN10layer_norm13ln_fwd_kernelINS_13Kernel_traitsI13__nv_bfloat16S2_S2_S2_fjLj7168ELj1ELj1ELj4ELj16ENS_18Kernel_traits_baseILj7168ES2_S2_S2_S2_fjLj128EEEEELb0ELb1ELb0ELb1EEEvNS_9FwdParamsE:
	.zero		584


//--------------------- .nv.constant0._ZN10layer_norm13ln_fwd_kernelINS_13Kernel_traitsI13__nv_bfloat16S2_S2_S2_fjLj7168ELj1ELj1ELj4ELj16ENS_18Kernel_traits_baseILj7168ES2_S2_S2_S2_fjLj128EEEEELb0ELb1ELb1ELb0EEEvNS_9FwdParamsE --------------------------
	.section	.nv.constant0._ZN10layer_norm13ln_fwd_kernelINS_13Kernel_traitsI13__nv_bfloat16S2_S2_S2_fjLj7168ELj1ELj1ELj4ELj16ENS_18Kernel_traits_baseILj7168ES2_S2_S2_S2_fjLj128EEEEELb0ELb1ELb1ELb0EEEvNS_9FwdParamsE,"a",@progbits
	.sectionflags	@""
	.align	4
.nv.constant0._ZN10layer_norm13ln_fwd_kernelINS_13Kernel_traitsI13__nv_bfloat16S2_S2_S2_fjLj7168ELj1ELj1ELj4ELj16ENS_18Kernel_traits_baseILj7168ES2_S2_S2_S2_fjLj128EEEEELb0ELb1ELb1ELb0EEEvNS_9FwdParamsE:
	.zero		584


//--------------------- .nv.constant0._ZN10layer_norm13ln_fwd_kernelINS_13Kernel_traitsI13__nv_bfloat16S2_S2_S2_fjLj7168ELj1ELj1ELj4ELj16ENS_18Kernel_traits_baseILj7168ES2_S2_S2_S2_fjLj128EEEEELb0ELb1ELb1ELb1EEEvNS_9FwdParamsE --------------------------
	.section	.nv.constant0._ZN10layer_norm13ln_fwd_kernelINS_13Kernel_traitsI13__nv_bfloat16S2_S2_S2_fjLj7168ELj1ELj1ELj4ELj16ENS_18Kernel_traits_baseILj7168ES2_S2_S2_S2_fjLj128EEEEELb0ELb1ELb1ELb1EEEvNS_9FwdParamsE,"a",@progbits
	.sectionflags	@""
	.align	4
.nv.constant0._ZN10layer_norm13ln_fwd_kernelINS_13Kernel_traitsI13__nv_bfloat16S2_S2_S2_fjLj7168ELj1ELj1ELj4ELj16ENS_18Kernel_traits_baseILj7168ES2_S2_S2_S2_fjLj128EEEEELb0ELb1ELb1ELb1EEEvNS_9FwdParamsE:
	.zero		584


//--------------------- .nv.constant0._ZN10layer_norm13ln_fwd_kernelINS_13Kernel_traitsI13__nv_bfloat16S2_S2_S2_fjLj7168ELj1ELj1ELj4ELj16ENS_18Kernel_traits_baseILj7168ES2_S2_S2_S2_fjLj128EEEEELb1ELb0ELb0ELb0EEEvNS_9FwdParamsE --------------------------
	.section	.nv.constant0._ZN10layer_norm13ln_fwd_kernelINS_13Kernel_traitsI13__nv_bfloat16S2_S2_S2_fjLj7168ELj1ELj1ELj4ELj16ENS_18Kernel_traits_baseILj7168ES2_S2_S2_S2_fjLj128EEEEELb1ELb0ELb0ELb0EEEvNS_9FwdParamsE,"a",@progbits
	.sectionflags	@""
	.align	4
.nv.constant0._ZN10layer_norm13ln_fwd_kernelINS_13Kernel_traitsI13__nv_bfloat16S2_S2_S2_fjLj7168ELj1ELj1ELj4ELj16ENS_18Kernel_traits_baseILj7168ES2_S2_S2_S2_fjLj128EEEEELb1ELb0ELb0ELb0EEEvNS_9FwdParamsE:
	.zero		584


//--------------------- .nv.constant0._ZN10layer_norm13ln_fwd_kernelINS_13Kernel_traitsI13__nv_bfloat16S2_S2_S2_fjLj7168ELj1ELj1ELj4ELj16ENS_18Kernel_traits_baseILj7168ES2_S2_S2_S2_fjLj128EEEEELb1ELb0ELb0ELb1EEEvNS_9FwdParamsE --------------------------
	.section	.nv.constant0._ZN10layer_norm13ln_fwd_kernelINS_13Kernel_traitsI13__nv_bfloat16S2_S2_S2_fjLj7168ELj1ELj1ELj4ELj16ENS_18Kernel_traits_baseILj7168ES2_S2_S2_S2_fjLj128EEEEELb1ELb0ELb0ELb1EEEvNS_9FwdParamsE,"a",@progbits
	.sectionflags	@""
	.align	4
.nv.constant0._ZN10layer_norm13ln_fwd_kernelINS_13Kernel_traitsI13__nv_bfloat16S2_S2_S2_fjLj7168ELj1ELj1ELj4ELj16ENS_18Kernel_traits_baseILj7168ES2_S2_S2_S2_fjLj128EEEEELb1ELb0ELb0ELb1EEEvNS_9FwdParamsE:
	.zero		584


//--------------------- .nv.constant0._ZN10layer_norm13ln_fwd_kernelINS_13Kernel_traitsI13__nv_bfloat16S2_S2_S2_fjLj7168ELj1ELj1ELj4ELj16ENS_18Kernel_traits_baseILj7168ES2_S2_S2_S2_fjLj128EEEEELb1ELb0ELb1ELb0EEEvNS_9FwdParamsE --------------------------
	.section	.nv.constant0._ZN10layer_norm13ln_fwd_kernelINS_13Kernel_traitsI13__nv_bfloat16S2_S2_S2_fjLj7168ELj1ELj1ELj4ELj16ENS_18Kernel_traits_baseILj7168ES2_S2_S2_S2_fjLj128EEEEELb1ELb0ELb1ELb0EEEvNS_9FwdParamsE,"a",@progbits
	.sectionflags	@""
	.align	4
.nv.constant0._ZN10layer_norm13ln_fwd_kernelINS_13Kernel_traitsI13__nv_bfloat16S2_S2_S2_fjLj7168ELj1ELj1ELj4ELj16ENS_18Kernel_traits_baseILj7168ES2_S2_S2_S2_fjLj128EEEEELb1ELb0ELb1ELb0EEEvNS_9FwdParamsE:
	.zero		584


//--------------------- .nv.constant0._ZN10layer_norm13ln_fwd_kernelINS_13Kernel_traitsI13__nv_bfloat16S2_S2_S2_fjLj7168ELj1ELj1ELj4ELj16ENS_18Kernel_traits_baseILj7168ES2_S2_S2_S2_fjLj128EEEEELb1ELb0ELb1ELb1EEEvNS_9FwdParamsE --------------------------
	.section	.nv.constant0._ZN10layer_norm13ln_fwd_kernelINS_13Kernel_traitsI13__nv_bfloat16S2_S2_S2_fjLj7168ELj1ELj1ELj4ELj16ENS_18Kernel_traits_baseILj7168ES2_S2_S2_S2_fjLj128EEEEELb1ELb0ELb1ELb1EEEvNS_9FwdParamsE,"a",@progbits
	.sectionflags	@""
	.align	4
.nv.constant0._ZN10layer_norm13ln_fwd_kernelINS_13Kernel_traitsI13__nv_bfloat16S2_S2_S2_fjLj7168ELj1ELj1ELj4ELj16ENS_18Kernel_traits_baseILj7168ES2_S2_S2_S2_fjLj128EEEEELb1ELb0ELb1ELb1EEEvNS_9FwdParamsE:
	.zero		584


//--------------------- .nv.constant0._ZN10layer_norm13ln_fwd_kernelINS_13Kernel_traitsI13__nv_bfloat16S2_S2_S2_fjLj7168ELj1ELj1ELj4ELj16ENS_18Kernel_traits_baseILj7168ES2_S2_S2_S2_fjLj128EEEEELb1ELb1ELb0ELb0EEEvNS_9FwdParamsE --------------------------
	.section	.nv.constant0._ZN10layer_norm13ln_fwd_kernelINS_13Kernel_traitsI13__nv_bfloat16S2_S2_S2_fjLj7168ELj1ELj1ELj4ELj16ENS_18Kernel_traits_baseILj7168ES2_S2_S2_S2_fjLj128EEEEELb1ELb1ELb0ELb0EEEvNS_9FwdParamsE,"a",@progbits
	.sectionflags	@""
	.align	4
.nv.constant0._ZN10layer_norm13ln_fwd_kernelINS_13Kernel_traitsI13__nv_bfloat16S2_S2_S2_fjLj7168ELj1ELj1ELj4ELj16ENS_18Kernel_traits_baseILj7168ES2_S2_S2_S2_fjLj128EEEEELb1ELb1ELb0ELb0EEEvNS_9FwdParamsE:
	.zero		584


//--------------------- .nv.constant0._ZN10layer_norm13ln_fwd_kernelINS_13Kernel_traitsI13__nv_bfloat16S2_S2_S2_fjLj7168ELj1ELj1ELj4ELj16ENS_18Kernel_traits_baseILj7168ES2_S2_S2_S2_fjLj128EEEEELb1ELb1ELb0ELb1EEEvNS_9FwdParamsE --------------------------
	.section	.nv.constant0._ZN10layer_norm13ln_fwd_kernelINS_13Kernel_traitsI13__nv_bfloat16S2_S2_S2_fjLj7168ELj1ELj1ELj4ELj16ENS_18Kernel_traits_baseILj7168ES2_S2_S2_S2_fjLj128EEEEELb1ELb1ELb0ELb1EEEvNS_9FwdParamsE,"a",@progbits
	.sectionflags	@""
	.align	4
.nv.constant0._ZN10layer_norm13ln_fwd_kernelINS_13Kernel_traitsI13__nv_bfloat16S2_S2_S2_fjLj7168ELj1ELj1ELj4ELj16ENS_18Kernel_traits_baseILj7168ES2_S2_S2_S2_fjLj128EEEEELb1ELb1ELb0ELb1EEEvNS_9FwdParamsE:
	.zero		584


//--------------------- .nv.constant0._ZN10layer_norm13ln_fwd_kernelINS_13Kernel_traitsI13__nv_bfloat16S2_S2_S2_fjLj7168ELj1ELj1ELj4ELj16ENS_18Kernel_traits_baseILj7168ES2_S2_S2_S2_fjLj128EEEEELb1ELb1ELb1ELb0EEEvNS_9FwdParamsE --------------------------
	.section	.nv.constant0._ZN10layer_norm13ln_fwd_kernelINS_13Kernel_traitsI13__nv_bfloat16S2_S2_S2_fjLj7168ELj1ELj1ELj4ELj16ENS_18Kernel_traits_baseILj7168ES2_S2_S2_S2_fjLj128EEEEELb1ELb1ELb1ELb0EEEvNS_9FwdParamsE,"a",@progbits
	.sectionflags	@""
	.align	4
.nv.constant0._ZN10layer_norm13ln_fwd_kernelINS_13Kernel_traitsI13__nv_bfloat16S2_S2_S2_fjLj7168ELj1ELj1ELj4ELj16ENS_18Kernel_traits_baseILj7168ES2_S2_S2_S2_fjLj128EEEEELb1ELb1ELb1ELb0EEEvNS_9FwdParamsE:
	.zero		584


//--------------------- .nv.constant0._ZN10layer_norm13ln_fwd_kernelINS_13Kernel_traitsI13__nv_bfloat16S2_S2_S2_fjLj7168ELj1ELj1ELj4ELj16ENS_18Kernel_traits_baseILj7168ES2_S2_S2_S2_fjLj128EEEEELb1ELb1ELb1ELb1EEEvNS_9FwdParamsE --------------------------
	.section	.nv.constant0._ZN10layer_norm13ln_fwd_kernelINS_13Kernel_traitsI13__nv_bfloat16S2_S2_S2_fjLj7168ELj1ELj1ELj4ELj16ENS_18Kernel_traits_baseILj7168ES2_S2_S2_S2_fjLj128EEEEELb1ELb1ELb1ELb1EEEvNS_9FwdParamsE,"a",@progbits
	.sectionflags	@""
	.align	4
.nv.constant0._ZN10layer_norm13ln_fwd_kernelINS_13Kernel_traitsI13__nv_bfloat16S2_S2_S2_fjLj7168ELj1ELj1ELj4ELj16ENS_18Kernel_traits_baseILj7168ES2_S2_S2_S2_fjLj128EEEEELb1ELb1ELb1ELb1EEEvNS_9FwdParamsE:
	.zero		584


//--------------------- .nv.constant0._ZN10layer_norm13ln_fwd_kernelINS_13Kernel_traitsI6__halfS2_S2_S2_fjLj7168ELj1ELj1ELj4ELj16ENS_18Kernel_traits_baseILj7168ES2_S2_S2_S2_fjLj128EEEEELb0ELb0ELb0ELb0EEEvNS_9FwdParamsE --------------------------
	.section	.nv.constant0._ZN10layer_norm13ln_fwd_kernelINS_13Kernel_traitsI6__halfS2_S2_S2_fjLj7168ELj1ELj1ELj4ELj16ENS_18Kernel_traits_baseILj7168ES2_S2_S2_S2_fjLj128EEEEELb0ELb0ELb0ELb0EEEvNS_9FwdParamsE,"a",@progbits
	.sectionflags	@""
	.align	4
.nv.constant0._ZN10layer_norm13ln_fwd_kernelINS_13Kernel_traitsI6__halfS2_S2_S2_fjLj7168ELj1ELj1ELj4ELj16ENS_18Kernel_traits_baseILj7168ES2_S2_S2_S2_fjLj128EEEEELb0ELb0ELb0ELb0EEEvNS_9FwdParamsE:
	.zero		584


//--------------------- .nv.constant0._ZN10layer_norm13ln_fwd_kernelINS_13Kernel_traitsI6__halfS2_S2_S2_fjLj7168ELj1ELj1ELj4ELj16ENS_18Kernel_traits_baseILj7168ES2_S2_S2_S2_fjLj128EEEEELb0ELb0ELb0ELb1EEEvNS_9FwdParamsE --------------------------
	.section	.nv.constant0._ZN10layer_norm13ln_fwd_kernelINS_13Kernel_traitsI6__halfS2_S2_S2_fjLj7168ELj1ELj1ELj4ELj16ENS_18Kernel_traits_baseILj7168ES2_S2_S2_S2_fjLj128EEEEELb0ELb0ELb0ELb1EEEvNS_9FwdParamsE,"a",@progbits
	.sectionflags	@""
	.align	4
.nv.constant0._ZN10layer_norm13ln_fwd_kernelINS_13Kernel_traitsI6__halfS2_S2_S2_fjLj7168ELj1ELj1ELj4ELj16ENS_18Kernel_traits_baseILj7168ES2_S2_S2_S2_fjLj128EEEEELb0ELb0ELb0ELb1EEEvNS_9FwdParamsE:
	.zero		584


//--------------------- .nv.constant0._ZN10layer_norm13ln_fwd_kernelINS_13Kernel_traitsI6__halfS2_S2_S2_fjLj7168ELj1ELj1ELj4ELj16ENS_18Kernel_traits_baseILj7168ES2_S2_S2_S2_fjLj128EEEEELb0ELb0ELb1ELb0EEEvNS_9FwdParamsE --------------------------
	.section	.nv.constant0._ZN10layer_norm13ln_fwd_kernelINS_13Kernel_traitsI6__halfS2_S2_S2_fjLj7168ELj1ELj1ELj4ELj16ENS_18Kernel_traits_baseILj7168ES2_S2_S2_S2_fjLj128EEEEELb0ELb0ELb1ELb0EEEvNS_9FwdParamsE,"a",@progbits
	.sectionflags	@""
	.align	4
.nv.constant0._ZN10layer_norm13ln_fwd_kernelINS_13Kernel_traitsI6__halfS2_S2_S2_fjLj7168ELj1ELj1ELj4ELj16ENS_18Kernel_traits_baseILj7168ES2_S2_S2_S2_fjLj128EEEEELb0ELb0ELb1ELb0EEEvNS_9FwdParamsE:
	.zero		584


//--------------------- .nv.constant0._ZN10layer_norm13ln_fwd_kernelINS_13Kernel_traitsI6__halfS2_S2_S2_fjLj7168ELj1ELj1ELj4ELj16ENS_18Kernel_traits_baseILj7168ES2_S2_S2_S2_fjLj128EEEEELb0ELb0ELb1ELb1EEEvNS_9FwdParamsE --------------------------
	.section	.nv.constant0._ZN10layer_norm13ln_fwd_kernelINS_13Kernel_traitsI6__halfS2_S2_S2_fjLj7168ELj1ELj1ELj4ELj16ENS_18Kernel_traits_baseILj7168ES2_S2_S2_S2_fjLj128EEEEELb0ELb0ELb1ELb1EEEvNS_9FwdParamsE,"a",@progbits
	.sectionflags	@""
	.align	4
.nv.constant0._ZN10layer_norm13ln_fwd_kernelINS_13Kernel_traitsI6__halfS2_S2_S2_fjLj7168ELj1ELj1ELj4ELj16ENS_18Kernel_traits_baseILj7168ES2_S2_S2_S2_fjLj128EEEEELb0ELb0ELb1ELb1EEEvNS_9FwdParamsE:
	.zero		584


//--------------------- .nv.constant0._ZN10layer_norm13ln_fwd_kernelINS_13Kernel_traitsI6__halfS2_S2_S2_fjLj7168ELj1ELj1ELj4ELj16ENS_18Kernel_traits_baseILj7168ES2_S2_S2_S2_fjLj128EEEEELb0ELb1ELb0ELb0EEEvNS_9FwdParamsE --------------------------
	.section	.nv.constant0._ZN10layer_norm13ln_fwd_kernelINS_13Kernel_traitsI6__halfS2_S2_S2_fjLj7168ELj1ELj1ELj4ELj16ENS_18Kernel_traits_baseILj7168ES2_S2_S2_S2_fjLj128EEEEELb0ELb1ELb0ELb0EEEvNS_9FwdParamsE,"a",@progbits
	.sectionflags	@""
	.align	4
.nv.constant0._ZN10layer_norm13ln_fwd_kernelINS_13Kernel_traitsI6__halfS2_S2_S2_fjLj7168ELj1ELj1ELj4ELj16ENS_18Kernel_traits_baseILj7168ES2_S2_S2_S2_fjLj128EEEEELb0ELb1ELb0ELb0EEEvNS_9FwdParamsE:
	.zero		584


//--------------------- .nv.constant0._ZN10layer_norm13ln_fwd_kernelINS_13Kernel_traitsI6__halfS2_S2_S2_fjLj7168ELj1ELj1ELj4ELj16ENS_18Kernel_traits_baseILj7168ES2_S2_S2_S2_fjLj128EEEEELb0ELb1ELb0ELb1EEEvNS_9FwdParamsE --------------------------
	.section	.nv.constant0._ZN10layer_norm13ln_fwd_kernelINS_13Kernel_traitsI6__halfS2_S2_S2_fjLj7168ELj1ELj1ELj4ELj16ENS_18Kernel_traits_baseILj7168ES2_S2_S2_S2_fjLj128EEEEELb0ELb1ELb0ELb1EEEvNS_9FwdParamsE,"a",@progbits
	.sectionflags	@""
	.align	4
.nv.constant0._ZN10layer_norm13ln_fwd_kernelINS_13Kernel_traitsI6__halfS2_S2_S2_fjLj7168ELj1ELj1ELj4ELj16ENS_18Kernel_traits_baseILj7168ES2_S2_S2_S2_fjLj128EEEEELb0ELb1ELb0ELb1EEEvNS_9FwdParamsE:
	.zero		584


//--------------------- .nv.constant0._ZN10layer_norm13ln_fwd_kernelINS_13Kernel_traitsI6__halfS2_S2_S2_fjLj7168ELj1ELj1ELj4ELj16ENS_18Kernel_traits_baseILj7168ES2_S2_S2_S2_fjLj128EEEEELb0ELb1ELb1ELb0EEEvNS_9FwdParamsE --------------------------
	.section	.nv.constant0._ZN10layer_norm13ln_fwd_kernelINS_13Kernel_traitsI6__halfS2_S2_S2_fjLj7168ELj1ELj1ELj4ELj16ENS_18Kernel_traits_baseILj7168ES2_S2_S2_S2_fjLj128EEEEELb0ELb1ELb1ELb0EEEvNS_9FwdParamsE,"a",@progbits
	.sectionflags	@""
	.align	4
.nv.constant0._ZN10layer_norm13ln_fwd_kernelINS_13Kernel_traitsI6__halfS2_S2_S2_fjLj7168ELj1ELj1ELj4ELj16ENS_18Kernel_traits_baseILj7168ES2_S2_S2_S2_fjLj128EEEEELb0ELb1ELb1ELb0EEEvNS_9FwdParamsE:
	.zero		584


//--------------------- .nv.constant0._ZN10layer_norm13ln_fwd_kernelINS_13Kernel_traitsI6__halfS2_S2_S2_fjLj7168ELj1ELj1ELj4ELj16ENS_18Kernel_traits_baseILj7168ES2_S2_S2_S2_fjLj128EEEEELb0ELb1ELb1ELb1EEEvNS_9FwdParamsE --------------------------
	.section	.nv.constant0._ZN10layer_norm13ln_fwd_kernelINS_13Kernel_traitsI6__halfS2_S2_S2_fjLj7168ELj1ELj1ELj4ELj16ENS_18Kernel_traits_baseILj7168ES2_S2_S2_S2_fjLj128EEEEELb0ELb1ELb1ELb1EEEvNS_9FwdParamsE,"a",@progbits
	.sectionflags	@""
	.align	4
.nv.constant0._ZN10layer_norm13ln_fwd_kernelINS_13Kernel_traitsI6__halfS2_S2_S2_fjLj7168ELj1ELj1ELj4ELj16ENS_18Kernel_traits_baseILj7168ES2_S2_S2_S2_fjLj128EEEEELb0ELb1ELb1ELb1EEEvNS_9FwdParamsE:
	.zero		584


//--------------------- .nv.constant0._ZN10layer_norm13ln_fwd_kernelINS_13Kernel_traitsI6__halfS2_S2_S2_fjLj7168ELj1ELj1ELj4ELj16ENS_18Kernel_traits_baseILj7168ES2_S2_S2_S2_fjLj128EEEEELb1ELb0ELb0ELb0EEEvNS_9FwdParamsE --------------------------
	.section	.nv.constant0._ZN10layer_norm13ln_fwd_kernelINS_13Kernel_traitsI6__halfS2_S2_S2_fjLj7168ELj1ELj1ELj4ELj16ENS_18Kernel_traits_baseILj7168ES2_S2_S2_S2_fjLj128EEEEELb1ELb0ELb0ELb0EEEvNS_9FwdParamsE,"a",@progbits
	.sectionflags	@""
	.align	4
.nv.constant0._ZN10layer_norm13ln_fwd_kernelINS_13Kernel_traitsI6__halfS2_S2_S2_fjLj7168ELj1ELj1ELj4ELj16ENS_18Kernel_traits_baseILj7168ES2_S2_S2_S2_fjLj128EEEEELb1ELb0ELb0ELb0EEEvNS_9FwdParamsE:
	.zero		584


//--------------------- .nv.constant0._ZN10layer_norm13ln_fwd_kernelINS_13Kernel_traitsI6__halfS2_S2_S2_fjLj7168ELj1ELj1ELj4ELj16ENS_18Kernel_traits_baseILj7168ES2_S2_S2_S2_fjLj128EEEEELb1ELb0ELb0ELb1EEEvNS_9FwdParamsE --------------------------
	.section	.nv.constant0._ZN10layer_norm13ln_fwd_kernelINS_13Kernel_traitsI6__halfS2_S2_S2_fjLj7168ELj1ELj1ELj4ELj16ENS_18Kernel_traits_baseILj7168ES2_S2_S2_S2_fjLj128EEEEELb1ELb0ELb0ELb1EEEvNS_9FwdParamsE,"a",@progbits
	.sectionflags	@""
	.align	4
.nv.constant0._ZN10layer_norm13ln_fwd_kernelINS_13Kernel_traitsI6__halfS2_S2_S2_fjLj7168ELj1ELj1ELj4ELj16ENS_18Kernel_traits_baseILj7168ES2_S2_S2_S2_fjLj128EEEEELb1ELb0ELb0ELb1EEEvNS_9FwdParamsE:
	.zero		584


//--------------------- .nv.constant0._ZN10layer_norm13ln_fwd_kernelINS_13Kernel_traitsI6__halfS2_S2_S2_fjLj7168ELj1ELj1ELj4ELj16ENS_18Kernel_traits_baseILj7168ES2_S2_S2_S2_fjLj128EEEEELb1ELb0ELb1ELb0EEEvNS_9FwdParamsE --------------------------
	.section	.nv.constant0._ZN10layer_norm13ln_fwd_kernelINS_13Kernel_traitsI6__halfS2_S2_S2_fjLj7168ELj1ELj1ELj4ELj16ENS_18Kernel_traits_baseILj7168ES2_S2_S2_S2_fjLj128EEEEELb1ELb0ELb1ELb0EEEvNS_9FwdParamsE,"a",@progbits
	.sectionflags	@""
	.align	4
.nv.constant0._ZN10layer_norm13ln_fwd_kernelINS_13Kernel_traitsI6__halfS2_S2_S2_fjLj7168ELj1ELj1ELj4ELj16ENS_18Kernel_traits_baseILj7168ES2_S2_S2_S2_fjLj128EEEEELb1ELb0ELb1ELb0EEEvNS_9FwdParamsE:
	.zero		584


//--------------------- .nv.constant0._ZN10layer_norm13ln_fwd_kernelINS_13Kernel_traitsI6__halfS2_S2_S2_fjLj7168ELj1ELj1ELj4ELj16ENS_18Kernel_traits_baseILj7168ES2_S2_S2_S2_fjLj128EEEEELb1ELb0ELb1ELb1EEEvNS_9FwdParamsE --------------------------
	.section	.nv.constant0._ZN10layer_norm13ln_fwd_kernelINS_13Kernel_traitsI6__halfS2_S2_S2_fjLj7168ELj1ELj1ELj4ELj16ENS_18Kernel_traits_baseILj7168ES2_S2_S2_S2_fjLj128EEEEELb1ELb0ELb1ELb1EEEvNS_9FwdParamsE,"a",@progbits
	.sectionflags	@""
	.align	4
.nv.constant0._ZN10layer_norm13ln_fwd_kernelINS_13Kernel_traitsI6__halfS2_S2_S2_fjLj7168ELj1ELj1ELj4ELj16ENS_18Kernel_traits_baseILj7168ES2_S2_S2_S2_fjLj128EEEEELb1ELb0ELb1ELb1EEEvNS_9FwdParamsE:
	.zero		584


//--------------------- .nv.constant0._ZN10layer_norm13ln_fwd_kernelINS_13Kernel_traitsI6__halfS2_S2_S2_fjLj7168ELj1ELj1ELj4ELj16ENS_18Kernel_traits_baseILj7168ES2_S2_S2_S2_fjLj128EEEEELb1ELb1ELb0ELb0EEEvNS_9FwdParamsE --------------------------
	.section	.nv.constant0._ZN10layer_norm13ln_fwd_kernelINS_13Kernel_traitsI6__halfS2_S2_S2_fjLj7168ELj1ELj1ELj4ELj16ENS_18Kernel_traits_baseILj7168ES2_S2_S2_S2_fjLj128EEEEELb1ELb1ELb0ELb0EEEvNS_9FwdParamsE,"a",@progbits
	.sectionflags	@""
	.align	4
.nv.constant0._ZN10layer_norm13ln_fwd_kernelINS_13Kernel_traitsI6__halfS2_S2_S2_fjLj7168ELj1ELj1ELj4ELj16ENS_18Kernel_traits_baseILj7168ES2_S2_S2_S2_fjLj128EEEEELb1ELb1ELb0ELb0EEEvNS_9FwdParamsE:
	.zero		584


//--------------------- .nv.constant0._ZN10layer_norm13ln_fwd_kernelINS_13Kernel_traitsI6__halfS2_S2_S2_fjLj7168ELj1ELj1ELj4ELj16ENS_18Kernel_traits_baseILj7168ES2_S2_S2_S2_fjLj128EEEEELb1ELb1ELb0ELb1EEEvNS_9FwdParamsE --------------------------
	.section	.nv.constant0._ZN10layer_norm13ln_fwd_kernelINS_13Kernel_traitsI6__halfS2_S2_S2_fjLj7168ELj1ELj1ELj4ELj16ENS_18Kernel_traits_baseILj7168ES2_S2_S2_S2_fjLj128EEEEELb1ELb1ELb0ELb1EEEvNS_9FwdParamsE,"a",@progbits
	.sectionflags	@""
	.align	4
.nv.constant0._ZN10layer_norm13ln_fwd_kernelINS_13Kernel_traitsI6__halfS2_S2_S2_fjLj7168ELj1ELj1ELj4ELj16ENS_18Kernel_traits_baseILj7168ES2_S2_S2_S2_fjLj128EEEEELb1ELb1ELb0ELb1EEEvNS_9FwdParamsE:
	.zero		584


//--------------------- .nv.constant0._ZN10layer_norm13ln_fwd_kernelINS_13Kernel_traitsI6__halfS2_S2_S2_fjLj7168ELj1ELj1ELj4ELj16ENS_18Kernel_traits_baseILj7168ES2_S2_S2_S2_fjLj128EEEEELb1ELb1ELb1ELb0EEEvNS_9FwdParamsE --------------------------
	.section	.nv.constant0._ZN10layer_norm13ln_fwd_kernelINS_13Kernel_traitsI6__halfS2_S2_S2_fjLj7168ELj1ELj1ELj4ELj16ENS_18Kernel_traits_baseILj7168ES2_S2_S2_S2_fjLj128EEEEELb1ELb1ELb1ELb0EEEvNS_9FwdParamsE,"a",@progbits
	.sectionflags	@""
	.align	4
.nv.constant0._ZN10layer_norm13ln_fwd_kernelINS_13Kernel_traitsI6__halfS2_S2_S2_fjLj7168ELj1ELj1ELj4ELj16ENS_18Kernel_traits_baseILj7168ES2_S2_S2_S2_fjLj128EEEEELb1ELb1ELb1ELb0EEEvNS_9FwdParamsE:
	.zero		584


//--------------------- .nv.constant0._ZN10layer_norm13ln_fwd_kernelINS_13Kernel_traitsI6__halfS2_S2_S2_fjLj7168ELj1ELj1ELj4ELj16ENS_18Kernel_traits_baseILj7168ES2_S2_S2_S2_fjLj128EEEEELb1ELb1ELb1ELb1EEEvNS_9FwdParamsE --------------------------
	.section	.nv.constant0._ZN10layer_norm13ln_fwd_kernelINS_13Kernel_traitsI6__halfS2_S2_S2_fjLj7168ELj1ELj1ELj4ELj16ENS_18Kernel_traits_baseILj7168ES2_S2_S2_S2_fjLj128EEEEELb1ELb1ELb1ELb1EEEvNS_9FwdParamsE,"a",@progbits
	.sectionflags	@""
	.align	4
.nv.constant0._ZN10layer_norm13ln_fwd_kernelINS_13Kernel_traitsI6__halfS2_S2_S2_fjLj7168ELj1ELj1ELj4ELj16ENS_18Kernel_traits_baseILj7168ES2_S2_S2_S2_fjLj128EEEEELb1ELb1ELb1ELb1EEEvNS_9FwdParamsE:
	.zero		584


//--------------------- .nv.constant0._ZN10layer_norm13ln_fwd_kernelINS_13Kernel_traitsIf13__nv_bfloat16S2_S2_fjLj7168ELj1ELj1ELj4ELj16ENS_18Kernel_traits_baseILj7168EfS2_S2_S2_fjLj128EEEEELb0ELb0ELb0ELb0EEEvNS_9FwdParamsE --------------------------
	.section	.nv.constant0._ZN10layer_norm13ln_fwd_kernelINS_13Kernel_traitsIf13__nv_bfloat16S2_S2_fjLj7168ELj1ELj1ELj4ELj16ENS_18Kernel_traits_baseILj7168EfS2_S2_S2_fjLj128EEEEELb0ELb0ELb0ELb0EEEvNS_9FwdParamsE,"a",@progbits
	.sectionflags	@""
	.align	4
.nv.constant0._ZN10layer_norm13ln_fwd_kernelINS_13Kernel_traitsIf13__nv_bfloat16S2_S2_fjLj7168ELj1ELj1ELj4ELj16ENS_18Kernel_traits_baseILj7168EfS2_S2_S2_fjLj128EEEEELb0ELb0ELb0ELb0EEEvNS_9FwdParamsE:
	.zero		584


//--------------------- .nv.constant0._ZN10layer_norm13ln_fwd_kernelINS_13Kernel_traitsIf13__nv_bfloat16S2_S2_fjLj7168ELj1ELj1ELj4ELj16ENS_18Kernel_traits_baseILj7168EfS2_S2_S2_fjLj128EEEEELb0ELb0ELb0ELb1EEEvNS_9FwdParamsE --------------------------
	.section	.nv.constant0._ZN10layer_norm13ln_fwd_kernelINS_13Kernel_traitsIf13__nv_bfloat16S2_S2_fjLj7168ELj1ELj1ELj4ELj16ENS_18Kernel_traits_baseILj7168EfS2_S2_S2_fjLj128EEEEELb0ELb0ELb0ELb1EEEvNS_9FwdParamsE,"a",@progbits
	.sectionflags	@""
	.align	4
.nv.constant0._ZN10layer_norm13ln_fwd_kernelINS_13Kernel_traitsIf13__nv_bfloat16S2_S2_fjLj7168ELj1ELj1ELj4ELj16ENS_18Kernel_traits_baseILj7168EfS2_S2_S2_fjLj128EEEEELb0ELb0ELb0ELb1EEEvNS_9FwdParamsE:
	.zero		584


//--------------------- .nv.constant0._ZN10layer_norm13ln_fwd_kernelINS_13Kernel_traitsIf13__nv_bfloat16S2_S2_fjLj7168ELj1ELj1ELj4ELj16ENS_18Kernel_traits_baseILj7168EfS2_S2_S2_fjLj128EEEEELb0ELb0ELb1ELb0EEEvNS_9FwdParamsE --------------------------
	.section	.nv.constant0._ZN10layer_norm13ln_fwd_kernelINS_13Kernel_traitsIf13__nv_bfloat16S2_S2_fjLj7168ELj1ELj1ELj4ELj16ENS_18Kernel_traits_baseILj7168EfS2_S2_S2_fjLj128EEEEELb0ELb0ELb1ELb0EEEvNS_9FwdParamsE,"a",@progbits
	.sectionflags	@""
	.align	4
.nv.constant0._ZN10layer_norm13ln_fwd_kernelINS_13Kernel_traitsIf13__nv_bfloat16S2_S2_fjLj7168ELj1ELj1ELj4ELj16ENS_18Kernel_traits_baseILj7168EfS2_S2_S2_fjLj128EEEEELb0ELb0ELb1ELb0EEEvNS_9FwdParamsE:
	.zero		584


//--------------------- .nv.constant0._ZN10layer_norm13ln_fwd_kernelINS_13Kernel_traitsIf13__nv_bfloat16S2_S2_fjLj7168ELj1ELj1ELj4ELj16ENS_18Kernel_traits_baseILj7168EfS2_S2_S2_fjLj128EEEEELb0ELb0ELb1ELb1EEEvNS_9FwdParamsE --------------------------
	.section	.nv.constant0._ZN10layer_norm13ln_fwd_kernelINS_13Kernel_traitsIf13__nv_bfloat16S2_S2_fjLj7168ELj1ELj1ELj4ELj16ENS_18Kernel_traits_baseILj7168EfS2_S2_S2_fjLj128EEEEELb0ELb0ELb1ELb1EEEvNS_9FwdParamsE,"a",@progbits
	.sectionflags	@""
	.align	4
.nv.constant0._ZN10layer_norm13ln_fwd_kernelINS_13Kernel_traitsIf13__nv_bfloat16S2_S2_fjLj7168ELj1ELj1ELj4ELj16ENS_18Kernel_traits_baseILj7168EfS2_S2_S2_fjLj128EEEEELb0ELb0ELb1ELb1EEEvNS_9FwdParamsE:
	.zero		584


//--------------------- .nv.constant0._ZN10layer_norm13ln_fwd_kernelINS_13Kernel_traitsIf13__nv_bfloat16S2_S2_fjLj7168ELj1ELj1ELj4ELj16ENS_18Kernel_traits_baseILj7168EfS2_S2_S2_fjLj128EEEEELb0ELb1ELb0ELb0EEEvNS_9FwdParamsE --------------------------
	.section	.nv.constant0._ZN10layer_norm13ln_fwd_kernelINS_13Kernel_traitsIf13__nv_bfloat16S2_S2_fjLj7168ELj1ELj1ELj4ELj16ENS_18Kernel_traits_baseILj7168EfS2_S2_S2_fjLj128EEEEELb0ELb1ELb0ELb0EEEvNS_9FwdParamsE,"a",@progbits
	.sectionflags	@""
	.align	4
.nv.constant0._ZN10layer_norm13ln_fwd_kernelINS_13Kernel_traitsIf13__nv_bfloat16S2_S2_fjLj7168ELj1ELj1ELj4ELj16ENS_18Kernel_traits_baseILj7168EfS2_S2_S2_fjLj128EEEEELb0ELb1ELb0ELb0EEEvNS_9FwdParamsE:
	.zero		584


//--------------------- .nv.constant0._ZN10layer_norm13ln_fwd_kernelINS_13Kernel_traitsIf13__nv_bfloat16S2_S2_fjLj7168ELj1ELj1ELj4ELj16ENS_18Kernel_traits_baseILj7168EfS2_S2_S2_fjLj128EEEEELb0ELb1ELb0ELb1EEEvNS_9FwdParamsE --------------------------
	.section	.nv.constant0._ZN10layer_norm13ln_fwd_kernelINS_13Kernel_traitsIf13__nv_bfloat16S2_S2_fjLj7168ELj1ELj1ELj4ELj16ENS_18Kernel_traits_baseILj7168EfS2_S2_S2_fjLj128EEEEELb0ELb1ELb0ELb1EEEvNS_9FwdParamsE,"a",@progbits
	.sectionflags	@""
	.align	4
.nv.constant0._ZN10layer_norm13ln_fwd_kernelINS_13Kernel_traitsIf13__nv_bfloat16S2_S2_fjLj7168ELj1ELj1ELj4ELj16ENS_18Kernel_traits_baseILj7168EfS2_S2_S2_fjLj128EEEEELb0ELb1ELb0ELb1EEEvNS_9FwdParamsE:
	.zero		584


//--------------------- .nv.constant0._ZN10layer_norm13ln_fwd_kernelINS_13Kernel_traitsIf13__nv_bfloat16S2_S2_fjLj7168ELj1ELj1ELj4ELj16ENS_18Kernel_traits_baseILj7168EfS2_S2_S2_fjLj128EEEEELb0ELb1ELb1ELb0EEEvNS_9FwdParamsE --------------------------
	.section	.nv.constant0._ZN10layer_norm13ln_fwd_kernelINS_13Kernel_traitsIf13__nv_bfloat16S2_S2_fjLj7168ELj1ELj1ELj4ELj16ENS_18Kernel_traits_baseILj7168EfS2_S2_S2_fjLj128EEEEELb0ELb1ELb1ELb0EEEvNS_9FwdParamsE,"a",@progbits
	.sectionflags	@""
	.align	4
.nv.constant0._ZN10layer_norm13ln_fwd_kernelINS_13Kernel_traitsIf13__nv_bfloat16S2_S2_fjLj7168ELj1ELj1ELj4ELj16ENS_18Kernel_traits_baseILj7168EfS2_S2_S2_fjLj128EEEEELb0ELb1ELb1ELb0EEEvNS_9FwdParamsE:
	.zero		584


//--------------------- .nv.constant0._ZN10layer_norm13ln_fwd_kernelINS_13Kernel_traitsIf13__nv_bfloat16S2_S2_fjLj7168ELj1ELj1ELj4ELj16ENS_18Kernel_traits_baseILj7168EfS2_S2_S2_fjLj128EEEEELb0ELb1ELb1ELb1EEEvNS_9FwdParamsE --------------------------
	.section	.nv.constant0._ZN10layer_norm13ln_fwd_kernelINS_13Kernel_traitsIf13__nv_bfloat16S2_S2_fjLj7168ELj1ELj1ELj4ELj16ENS_18Kernel_traits_baseILj7168EfS2_S2_S2_fjLj128EEEEELb0ELb1ELb1ELb1EEEvNS_9FwdParamsE,"a",@progbits
	.sectionflags	@""
	.align	4
.nv.constant0._ZN10layer_norm13ln_fwd_kernelINS_13Kernel_traitsIf13__nv_bfloat16S2_S2_fjLj7168ELj1ELj1ELj4ELj16ENS_18Kernel_traits_baseILj7168EfS2_S2_S2_fjLj128EEEEELb0ELb1ELb1ELb1EEEvNS_9FwdParamsE:
	.zero		584


//--------------------- .nv.constant0._ZN10layer_norm13ln_fwd_kernelINS_13Kernel_traitsIf13__nv_bfloat16S2_S2_fjLj7168ELj1ELj1ELj4ELj16ENS_18Kernel_traits_baseILj7168EfS2_S2_S2_fjLj128EEEEELb1ELb0ELb0ELb0EEEvNS_9FwdParamsE --------------------------
	.section	.nv.constant0._ZN10layer_norm13ln_fwd_kernelINS_13Kernel_traitsIf13__nv_bfloat16S2_S2_fjLj7168ELj1ELj1ELj4ELj16ENS_18Kernel_traits_baseILj7168EfS2_S2_S2_fjLj128EEEEELb1ELb0ELb0ELb0EEEvNS_9FwdParamsE,"a",@progbits
	.sectionflags	@""
	.align	4
.nv.constant0._ZN10layer_norm13ln_fwd_kernelINS_13Kernel_traitsIf13__nv_bfloat16S2_S2_fjLj7168ELj1ELj1ELj4ELj16ENS_18Kernel_traits_baseILj7168EfS2_S2_S2_fjLj128EEEEELb1ELb0ELb0ELb0EEEvNS_9FwdParamsE:
	.zero		584


//--------------------- .nv.constant0._ZN10layer_norm13ln_fwd_kernelINS_13Kernel_traitsIf13__nv_bfloat16S2_S2_fjLj7168ELj1ELj1ELj4ELj16ENS_18Kernel_traits_baseILj7168EfS2_S2_S2_fjLj128EEEEELb1ELb0ELb0ELb1EEEvNS_9FwdParamsE --------------------------
	.section	.nv.constant0._ZN10layer_norm13ln_fwd_kernelINS_13Kernel_traitsIf13__nv_bfloat16S2_S2_fjLj7168ELj1ELj1ELj4ELj16ENS_18Kernel_traits_baseILj7168EfS2_S2_S2_fjLj128EEEEELb1ELb0ELb0ELb1EEEvNS_9FwdParamsE,"a",@progbits
	.sectionflags	@""
	.align	4
.nv.constant0._ZN10layer_norm13ln_fwd_kernelINS_13Kernel_traitsIf13__nv_bfloat16S2_S2_fjLj7168ELj1ELj1ELj4ELj16ENS_18Kernel_traits_baseILj7168EfS2_S2_S2_fjLj128EEEEELb1ELb0ELb0ELb1EEEvNS_9FwdParamsE:
	.zero		584


//--------------------- .nv.constant0._ZN10layer_norm13ln_fwd_kernelINS_13Kernel_traitsIf13__nv_bfloat16S2_S2_fjLj7168ELj1ELj1ELj4ELj16ENS_18Kernel_traits_baseILj7168EfS2_S2_S2_fjLj128EEEEELb1ELb0ELb1ELb0EEEvNS_9FwdParamsE --------------------------
	.section	.nv.constant0._ZN10layer_norm13ln_fwd_kernelINS_13Kernel_traitsIf13__nv_bfloat16S2_S2_fjLj7168ELj1ELj1ELj4ELj16ENS_18Kernel_traits_baseILj7168EfS2_S2_S2_fjLj128EEEEELb1ELb0ELb1ELb0EEEvNS_9FwdParamsE,"a",@progbits
	.sectionflags	@""
	.align	4
.nv.constant0._ZN10layer_norm13ln_fwd_kernelINS_13Kernel_traitsIf13__nv_bfloat16S2_S2_fjLj7168ELj1ELj1ELj4ELj16ENS_18Kernel_traits_baseILj7168EfS2_S2_S2_fjLj128EEEEELb1ELb0ELb1ELb0EEEvNS_9FwdParamsE:
	.zero		584


//--------------------- .nv.constant0._ZN10layer_norm13ln_fwd_kernelINS_13Kernel_traitsIf13__nv_bfloat16S2_S2_fjLj7168ELj1ELj1ELj4ELj16ENS_18Kernel_traits_baseILj7168EfS2_S2_S2_fjLj128EEEEELb1ELb0ELb1ELb1EEEvNS_9FwdParamsE --------------------------
	.section	.nv.constant0._ZN10layer_norm13ln_fwd_kernelINS_13Kernel_traitsIf13__nv_bfloat16S2_S2_fjLj7168ELj1ELj1ELj4ELj16ENS_18Kernel_traits_baseILj7168EfS2_S2_S2_fjLj128EEEEELb1ELb0ELb1ELb1EEEvNS_9FwdParamsE,"a",@progbits
	.sectionflags	@""
	.align	4
.nv.constant0._ZN10layer_norm13ln_fwd_kernelINS_13Kernel_traitsIf13__nv_bfloat16S2_S2_fjLj7168ELj1ELj1ELj4ELj16ENS_18Kernel_traits_baseILj7168EfS2_S2_S2_fjLj128EEEEELb1ELb0ELb1ELb1EEEvNS_9FwdParamsE:
	.zero		584


//--------------------- .nv.constant0._ZN10layer_norm13ln_fwd_kernelINS_13Kernel_traitsIf13__nv_bfloat16S2_S2_fjLj7168ELj1ELj1ELj4ELj16ENS_18Kernel_traits_baseILj7168EfS2_S2_S2_fjLj128EEEEELb1ELb1ELb0ELb0EEEvNS_9FwdParamsE --------------------------
	.section	.nv.constant0._ZN10layer_norm13ln_fwd_kernelINS_13Kernel_traitsIf13__nv_bfloat16S2_S2_fjLj7168ELj1ELj1ELj4ELj16ENS_18Kernel_traits_baseILj7168EfS2_S2_S2_fjLj128EEEEELb1ELb1ELb0ELb0EEEvNS_9FwdParamsE,"a",@progbits
	.sectionflags	@""
	.align	4
.nv.constant0._ZN10layer_norm13ln_fwd_kernelINS_13Kernel_traitsIf13__nv_bfloat16S2_S2_fjLj7168ELj1ELj1ELj4ELj16ENS_18Kernel_traits_baseILj7168EfS2_S2_S2_fjLj128EEEEELb1ELb1ELb0ELb0EEEvNS_9FwdParamsE:
	.zero		584


//--------------------- .nv.constant0._ZN10layer_norm13ln_fwd_kernelINS_13Kernel_traitsIf13__nv_bfloat16S2_S2_fjLj7168ELj1ELj1ELj4ELj16ENS_18Kernel_traits_baseILj7168EfS2_S2_S2_fjLj128EEEEELb1ELb1ELb0ELb1EEEvNS_9FwdParamsE --------------------------
	.section	.nv.constant0._ZN10layer_norm13ln_fwd_kernelINS_13Kernel_traitsIf13__nv_bfloat16S2_S2_fjLj7168ELj1ELj1ELj4ELj16ENS_18Kernel_traits_baseILj7168EfS2_S2_S2_fjLj128EEEEELb1ELb1ELb0ELb1EEEvNS_9FwdParamsE,"a",@progbits
	.sectionflags	@""
	.align	4
.nv.constant0._ZN10layer_norm13ln_fwd_kernelINS_13Kernel_traitsIf13__nv_bfloat16S2_S2_fjLj7168ELj1ELj1ELj4ELj16ENS_18Kernel_traits_baseILj7168EfS2_S2_S2_fjLj128EEEEELb1ELb1ELb0ELb1EEEvNS_9FwdParamsE:
	.zero		584


//--------------------- .nv.constant0._ZN10layer_norm13ln_fwd_kernelINS_13Kernel_traitsIf13__nv_bfloat16S2_S2_fjLj7168ELj1ELj1ELj4ELj16ENS_18Kernel_traits_baseILj7168EfS2_S2_S2_fjLj128EEEEELb1ELb1ELb1ELb0EEEvNS_9FwdParamsE --------------------------
	.section	.nv.constant0._ZN10layer_norm13ln_fwd_kernelINS_13Kernel_traitsIf13__nv_bfloat16S2_S2_fjLj7168ELj1ELj1ELj4ELj16ENS_18Kernel_traits_baseILj7168EfS2_S2_S2_fjLj128EEEEELb1ELb1ELb1ELb0EEEvNS_9FwdParamsE,"a",@progbits
	.sectionflags	@""
	.align	4
.nv.constant0._ZN10layer_norm13ln_fwd_kernelINS_13Kernel_traitsIf13__nv_bfloat16S2_S2_fjLj7168ELj1ELj1ELj4ELj16ENS_18Kernel_traits_baseILj7168EfS2_S2_S2_fjLj128EEEEELb1ELb1ELb1ELb0EEEvNS_9FwdParamsE:
	.zero		584


//--------------------- .nv.constant0._ZN10layer_norm13ln_fwd_kernelINS_13Kernel_traitsIf13__nv_bfloat16S2_S2_fjLj7168ELj1ELj1ELj4ELj16ENS_18Kernel_traits_baseILj7168EfS2_S2_S2_fjLj128EEEEELb1ELb1ELb1ELb1EEEvNS_9FwdParamsE --------------------------
	.section	.nv.constant0._ZN10layer_norm13ln_fwd_kernelINS_13Kernel_traitsIf13__nv_bfloat16S2_S2_fjLj7168ELj1ELj1ELj4ELj16ENS_18Kernel_traits_baseILj7168EfS2_S2_S2_fjLj128EEEEELb1ELb1ELb1ELb1EEEvNS_9FwdParamsE,"a",@progbits
	.sectionflags	@""
	.align	4
.nv.constant0._ZN10layer_norm13ln_fwd_kernelINS_13Kernel_traitsIf13__nv_bfloat16S2_S2_fjLj7168ELj1ELj1ELj4ELj16ENS_18Kernel_traits_baseILj7168EfS2_S2_S2_fjLj128EEEEELb1ELb1ELb1ELb1EEEvNS_9FwdParamsE:
	.zero		584


//--------------------- .nv.constant0._ZN10layer_norm13ln_fwd_kernelINS_13Kernel_traitsI13__nv_bfloat16S2_fS2_fjLj7168ELj1ELj1ELj4ELj16ENS_18Kernel_traits_baseILj7168ES2_S2_fS2_fjLj128EEEEELb0ELb0ELb0ELb0EEEvNS_9FwdParamsE --------------------------
	.section	.nv.constant0._ZN10layer_norm13ln_fwd_kernelINS_13Kernel_traitsI13__nv_bfloat16S2_fS2_fjLj7168ELj1ELj1ELj4ELj16ENS_18Kernel_traits_baseILj7168ES2_S2_fS2_fjLj128EEEEELb0ELb0ELb0ELb0EEEvNS_9FwdParamsE,"a",@progbits
	.sectionflags	@""
	.align	4
.nv.constant0._ZN10layer_norm13ln_fwd_kernelINS_13Kernel_traitsI13__nv_bfloat16S2_fS2_fjLj7168ELj1ELj1ELj4ELj16ENS_18Kernel_traits_baseILj7168ES2_S2_fS2_fjLj128EEEEELb0ELb0ELb0ELb0EEEvNS_9FwdParamsE:
	.zero		584


//--------------------- .nv.constant0._ZN10layer_norm13ln_fwd_kernelINS_13Kernel_traitsI13__nv_bfloat16S2_fS2_fjLj7168ELj1ELj1ELj4ELj16ENS_18Kernel_traits_baseILj7168ES2_S2_fS2_fjLj128EEEEELb0ELb0ELb0ELb1EEEvNS_9FwdParamsE --------------------------
	.section	.nv.constant0._ZN10layer_norm13ln_fwd_kernelINS_13Kernel_traitsI13__nv_bfloat16S2_fS2_fjLj7168ELj1ELj1ELj4ELj16ENS_18Kernel_traits_baseILj7168ES2_S2_fS2_fjLj128EEEEELb0ELb0ELb0ELb1EEEvNS_9FwdParamsE,"a",@progbits
	.sectionflags	@""
	.align	4
.nv.constant0._ZN10layer_norm13ln_fwd_kernelINS_13Kernel_traitsI13__nv_bfloat16S2_fS2_fjLj7168ELj1ELj1ELj4ELj16ENS_18Kernel_traits_baseILj7168ES2_S2_fS2_fjLj128EEEEELb0ELb0ELb0ELb1EEEvNS_9FwdParamsE:
	.zero		584


//--------------------- .nv.constant0._ZN10layer_norm13ln_fwd_kernelINS_13Kernel_traitsI13__nv_bfloat16S2_fS2_fjLj7168ELj1ELj1ELj4ELj16ENS_18Kernel_traits_baseILj7168ES2_S2_fS2_fjLj128EEEEELb0ELb0ELb1ELb0EEEvNS_9FwdParamsE --------------------------
	.section	.nv.constant0._ZN10layer_norm13ln_fwd_kernelINS_13Kernel_traitsI13__nv_bfloat16S2_fS2_fjLj7168ELj1ELj1ELj4ELj16ENS_18Kernel_traits_baseILj7168ES2_S2_fS2_fjLj128EEEEELb0ELb0ELb1ELb0EEEvNS_9FwdParamsE,"a",@progbits
	.sectionflags	@""
	.align	4
.nv.constant0._ZN10layer_norm13ln_fwd_kernelINS_13Kernel_traitsI13__nv_bfloat16S2_fS2_fjLj7168ELj1ELj1ELj4ELj16ENS_18Kernel_traits_baseILj7168ES2_S2_fS2_fjLj128EEEEELb0ELb0ELb1ELb0EEEvNS_9FwdParamsE:
	.zero		584


//--------------------- .nv.constant0._ZN10layer_norm13ln_fwd_kernelINS_13Kernel_traitsI13__nv_bfloat16S2_fS2_fjLj7168ELj1ELj1ELj4ELj16ENS_18Kernel_traits_baseILj7168ES2_S2_fS2_fjLj128EEEEELb0ELb0ELb1ELb1EEEvNS_9FwdParamsE --------------------------
	.section	.nv.constant0._ZN10layer_norm13ln_fwd_kernelINS_13Kernel_traitsI13__nv_bfloat16S2_fS2_fjLj7168ELj1ELj1ELj4ELj16ENS_18Kernel_traits_baseILj7168ES2_S2_fS2_fjLj128EEEEELb0ELb0ELb1ELb1EEEvNS_9FwdParamsE,"a",@progbits
	.sectionflags	@""
	.align	4
.nv.constant0._ZN10layer_norm13ln_fwd_kernelINS_13Kernel_traitsI13__nv_bfloat16S2_fS2_fjLj7168ELj1ELj1ELj4ELj16ENS_18Kernel_traits_baseILj7168ES2_S2_fS2_fjLj128EEEEELb0ELb0ELb1ELb1EEEvNS_9FwdParamsE:
	.zero		584


//--------------------- .nv.constant0._ZN10layer_norm13ln_fwd_kernelINS_13Kernel_traitsI13__nv_bfloat16S2_fS2_fjLj7168ELj1ELj1ELj4ELj16ENS_18Kernel_traits_baseILj7168ES2_S2_fS2_fjLj128EEEEELb0ELb1ELb0ELb0EEEvNS_9FwdParamsE --------------------------
	.section	.nv.constant0._ZN10layer_norm13ln_fwd_kernelINS_13Kernel_traitsI13__nv_bfloat16S2_fS2_fjLj7168ELj1ELj1ELj4ELj16ENS_18Kernel_traits_baseILj7168ES2_S2_fS2_fjLj128EEEEELb0ELb1ELb0ELb0EEEvNS_9FwdParamsE,"a",@progbits
	.sectionflags	@""
	.align	4
.nv.constant0._ZN10layer_norm13ln_fwd_kernelINS_13Kernel_traitsI13__nv_bfloat16S2_fS2_fjLj7168ELj1ELj1ELj4ELj16ENS_18Kernel_traits_baseILj7168ES2_S2_fS2_fjLj128EEEEELb0ELb1ELb0ELb0EEEvNS_9FwdParamsE:
	.zero		584


//--------------------- .nv.constant0._ZN10layer_norm13ln_fwd_kernelINS_13Kernel_traitsI13__nv_bfloat16S2_fS2_fjLj7168ELj1ELj1ELj4ELj16ENS_18Kernel_traits_baseILj7168ES2_S2_fS2_fjLj128EEEEELb0ELb1ELb0ELb1EEEvNS_9FwdParamsE --------------------------
	.section	.nv.constant0._ZN10layer_norm13ln_fwd_kernelINS_13Kernel_traitsI13__nv_bfloat16S2_fS2_fjLj7168ELj1ELj1ELj4ELj16ENS_18Kernel_traits_baseILj7168ES2_S2_fS2_fjLj128EEEEELb0ELb1ELb0ELb1EEEvNS_9FwdParamsE,"a",@progbits
	.sectionflags	@""
	.align	4
.nv.constant0._ZN10layer_norm13ln_fwd_kernelINS_13Kernel_traitsI13__nv_bfloat16S2_fS2_fjLj7168ELj1ELj1ELj4ELj16ENS_18Kernel_traits_baseILj7168ES2_S2_fS2_fjLj128EEEEELb0ELb1ELb0ELb1EEEvNS_9FwdParamsE:
	.zero		584


//--------------------- .nv.constant0._ZN10layer_norm13ln_fwd_kernelINS_13Kernel_traitsI13__nv_bfloat16S2_fS2_fjLj7168ELj1ELj1ELj4ELj16ENS_18Kernel_traits_baseILj7168ES2_S2_fS2_fjLj128EEEEELb0ELb1ELb1ELb0EEEvNS_9FwdParamsE --------------------------
	.section	.nv.constant0._ZN10layer_norm13ln_fwd_kernelINS_13Kernel_traitsI13__nv_bfloat16S2_fS2_fjLj7168ELj1ELj1ELj4ELj16ENS_18Kernel_traits_baseILj7168ES2_S2_fS2_fjLj128EEEEELb0ELb1ELb1ELb0EEEvNS_9FwdParamsE,"a",@progbits
	.sectionflags	@""
	.align	4
.nv.constant0._ZN10layer_norm13ln_fwd_kernelINS_13Kernel_traitsI13__nv_bfloat16S2_fS2_fjLj7168ELj1ELj1ELj4ELj16ENS_18Kernel_traits_baseILj7168ES2_S2_fS2_fjLj128EEEEELb0ELb1ELb1ELb0EEEvNS_9FwdParamsE:
	.zero		584


//--------------------- .nv.constant0._ZN10layer_norm13ln_fwd_kernelINS_13Kernel_traitsI13__nv_bfloat16S2_fS2_fjLj7168ELj1ELj1ELj4ELj16ENS_18Kernel_traits_baseILj7168ES2_S2_fS2_fjLj128EEEEELb0ELb1ELb1ELb1EEEvNS_9FwdParamsE --------------------------
	.section	.nv.constant0._ZN10layer_norm13ln_fwd_kernelINS_13Kernel_traitsI13__nv_bfloat16S2_fS2_fjLj7168ELj1ELj1ELj4ELj16ENS_18Kernel_traits_baseILj7168ES2_S2_fS2_fjLj128EEEEELb0ELb1ELb1ELb1EEEvNS_9FwdParamsE,"a",@progbits
	.sectionflags	@""
	.align	4
.nv.constant0._ZN10layer_norm13ln_fwd_kernelINS_13Kernel_traitsI13__nv_bfloat16S2_fS2_fjLj7168ELj1ELj1ELj4ELj16ENS_18Kernel_traits_baseILj7168ES2_S2_fS2_fjLj128EEEEELb0ELb1ELb1ELb1EEEvNS_9FwdParamsE:
	.zero		584


//--------------------- .nv.constant0._ZN10layer_norm13ln_fwd_kernelINS_13Kernel_traitsI13__nv_bfloat16S2_fS2_fjLj7168ELj1ELj1ELj4ELj16ENS_18Kernel_traits_baseILj7168ES2_S2_fS2_fjLj128EEEEELb1ELb0ELb0ELb0EEEvNS_9FwdParamsE --------------------------
	.section	.nv.constant0._ZN10layer_norm13ln_fwd_kernelINS_13Kernel_traitsI13__nv_bfloat16S2_fS2_fjLj7168ELj1ELj1ELj4ELj16ENS_18Kernel_traits_baseILj7168ES2_S2_fS2_fjLj128EEEEELb1ELb0ELb0ELb0EEEvNS_9FwdParamsE,"a",@progbits
	.sectionflags	@""
	.align	4
.nv.constant0._ZN10layer_norm13ln_fwd_kernelINS_13Kernel_traitsI13__nv_bfloat16S2_fS2_fjLj7168ELj1ELj1ELj4ELj16ENS_18Kernel_traits_baseILj7168ES2_S2_fS2_fjLj128EEEEELb1ELb0ELb0ELb0EEEvNS_9FwdParamsE:
	.zero		584


//--------------------- .nv.constant0._ZN10layer_norm13ln_fwd_kernelINS_13Kernel_traitsI13__nv_bfloat16S2_fS2_fjLj7168ELj1ELj1ELj4ELj16ENS_18Kernel_traits_baseILj7168ES2_S2_fS2_fjLj128EEEEELb1ELb0ELb0ELb1EEEvNS_9FwdParamsE --------------------------
	.section	.nv.constant0._ZN10layer_norm13ln_fwd_kernelINS_13Kernel_traitsI13__nv_bfloat16S2_fS2_fjLj7168ELj1ELj1ELj4ELj16ENS_18Kernel_traits_baseILj7168ES2_S2_fS2_fjLj128EEEEELb1ELb0ELb0ELb1EEEvNS_9FwdParamsE,"a",@progbits
	.sectionflags	@""
	.align	4
.nv.constant0._ZN10layer_norm13ln_fwd_kernelINS_13Kernel_traitsI13__nv_bfloat16S2_fS2_fjLj7168ELj1ELj1ELj4ELj16ENS_18Kernel_traits_baseILj7168ES2_S2_fS2_fjLj128EEEEELb1ELb0ELb0ELb1EEEvNS_9FwdParamsE:
	.zero		584


//--------------------- .nv.constant0._ZN10layer_norm13ln_fwd_kernelINS_13Kernel_traitsI13__nv_bfloat16S2_fS2_fjLj7168ELj1ELj1ELj4ELj16ENS_18Kernel_traits_baseILj7168ES2_S2_fS2_fjLj128EEEEELb1ELb0ELb1ELb0EEEvNS_9FwdParamsE --------------------------
	.section	.nv.constant0._ZN10layer_norm13ln_fwd_kernelINS_13Kernel_traitsI13__nv_bfloat16S2_fS2_fjLj7168ELj1ELj1ELj4ELj16ENS_18Kernel_traits_baseILj7168ES2_S2_fS2_fjLj128EEEEELb1ELb0ELb1ELb0EEEvNS_9FwdParamsE,"a",@progbits
	.sectionflags	@""
	.align	4
.nv.constant0._ZN10layer_norm13ln_fwd_kernelINS_13Kernel_traitsI13__nv_bfloat16S2_fS2_fjLj7168ELj1ELj1ELj4ELj16ENS_18Kernel_traits_baseILj7168ES2_S2_fS2_fjLj128EEEEELb1ELb0ELb1ELb0EEEvNS_9FwdParamsE:
	.zero		584


//--------------------- .nv.constant0._ZN10layer_norm13ln_fwd_kernelINS_13Kernel_traitsI13__nv_bfloat16S2_fS2_fjLj7168ELj1ELj1ELj4ELj16ENS_18Kernel_traits_baseILj7168ES2_S2_fS2_fjLj128EEEEELb1ELb0ELb1ELb1EEEvNS_9FwdParamsE --------------------------
	.section	.nv.constant0._ZN10layer_norm13ln_fwd_kernelINS_13Kernel_traitsI13__nv_bfloat16S2_fS2_fjLj7168ELj1ELj1ELj4ELj16ENS_18Kernel_traits_baseILj7168ES2_S2_fS2_fjLj128EEEEELb1ELb0ELb1ELb1EEEvNS_9FwdParamsE,"a",@progbits
	.sectionflags	@""
	.align	4
.nv.constant0._ZN10layer_norm13ln_fwd_kernelINS_13Kernel_traitsI13__nv_bfloat16S2_fS2_fjLj7168ELj1ELj1ELj4ELj16ENS_18Kernel_traits_baseILj7168ES2_S2_fS2_fjLj128EEEEELb1ELb0ELb1ELb1EEEvNS_9FwdParamsE:
	.zero		584


//--------------------- .nv.constant0._ZN10layer_norm13ln_fwd_kernelINS_13Kernel_traitsI13__nv_bfloat16S2_fS2_fjLj7168ELj1ELj1ELj4ELj16ENS_18Kernel_traits_baseILj7168ES2_S2_fS2_fjLj128EEEEELb1ELb1ELb0ELb0EEEvNS_9FwdParamsE --------------------------
	.section	.nv.constant0._ZN10layer_norm13ln_fwd_kernelINS_13Kernel_traitsI13__nv_bfloat16S2_fS2_fjLj7168ELj1ELj1ELj4ELj16ENS_18Kernel_traits_baseILj7168ES2_S2_fS2_fjLj128EEEEELb1ELb1ELb0ELb0EEEvNS_9FwdParamsE,"a",@progbits
	.sectionflags	@""
	.align	4
.nv.constant0._ZN10layer_norm13ln_fwd_kernelINS_13Kernel_traitsI13__nv_bfloat16S2_fS2_fjLj7168ELj1ELj1ELj4ELj16ENS_18Kernel_traits_baseILj7168ES2_S2_fS2_fjLj128EEEEELb1ELb1ELb0ELb0EEEvNS_9FwdParamsE:
	.zero		584


//--------------------- .nv.constant0._ZN10layer_norm13ln_fwd_kernelINS_13Kernel_traitsI13__nv_bfloat16S2_fS2_fjLj7168ELj1ELj1ELj4ELj16ENS_18Kernel_traits_baseILj7168ES2_S2_fS2_fjLj128EEEEELb1ELb1ELb0ELb1EEEvNS_9FwdParamsE --------------------------
	.section	.nv.constant0._ZN10layer_norm13ln_fwd_kernelINS_13Kernel_traitsI13__nv_bfloat16S2_fS2_fjLj7168ELj1ELj1ELj4ELj16ENS_18Kernel_traits_baseILj7168ES2_S2_fS2_fjLj128EEEEELb1ELb1ELb0ELb1EEEvNS_9FwdParamsE,"a",@progbits
	.sectionflags	@""
	.align	4
.nv.constant0._ZN10layer_norm13ln_fwd_kernelINS_13Kernel_traitsI13__nv_bfloat16S2_fS2_fjLj7168ELj1ELj1ELj4ELj16ENS_18Kernel_traits_baseILj7168ES2_S2_fS2_fjLj128EEEEELb1ELb1ELb0ELb1EEEvNS_9FwdParamsE:
	.zero		584


//--------------------- .nv.constant0._ZN10layer_norm13ln_fwd_kernelINS_13Kernel_traitsI13__nv_bfloat16S2_fS2_fjLj7168ELj1ELj1ELj4ELj16ENS_18Kernel_traits_baseILj7168ES2_S2_fS2_fjLj128EEEEELb1ELb1ELb1ELb0EEEvNS_9FwdParamsE --------------------------
	.section	.nv.constant0._ZN10layer_norm13ln_fwd_kernelINS_13Kernel_traitsI13__nv_bfloat16S2_fS2_fjLj7168ELj1ELj1ELj4ELj16ENS_18Kernel_traits_baseILj7168ES2_S2_fS2_fjLj128EEEEELb1ELb1ELb1ELb0EEEvNS_9FwdParamsE,"a",@progbits
	.sectionflags	@""
	.align	4
.nv.constant0._ZN10layer_norm13ln_fwd_kernelINS_13Kernel_traitsI13__nv_bfloat16S2_fS2_fjLj7168ELj1ELj1ELj4ELj16ENS_18Kernel_traits_baseILj7168ES2_S2_fS2_fjLj128EEEEELb1ELb1ELb1ELb0EEEvNS_9FwdParamsE:
	.zero		584


//--------------------- .nv.constant0._ZN10layer_norm13ln_fwd_kernelINS_13Kernel_traitsI13__nv_bfloat16S2_fS2_fjLj7168ELj1ELj1ELj4ELj16ENS_18Kernel_traits_baseILj7168ES2_S2_fS2_fjLj128EEEEELb1ELb1ELb1ELb1EEEvNS_9FwdParamsE --------------------------
	.section	.nv.constant0._ZN10layer_norm13ln_fwd_kernelINS_13Kernel_traitsI13__nv_bfloat16S2_fS2_fjLj7168ELj1ELj1ELj4ELj16ENS_18Kernel_traits_baseILj7168ES2_S2_fS2_fjLj128EEEEELb1ELb1ELb1ELb1EEEvNS_9FwdParamsE,"a",@progbits
	.sectionflags	@""
	.align	4
.nv.constant0._ZN10layer_norm13ln_fwd_kernelINS_13Kernel_traitsI13__nv_bfloat16S2_fS2_fjLj7168ELj1ELj1ELj4ELj16ENS_18Kernel_traits_baseILj7168ES2_S2_fS2_fjLj128EEEEELb1ELb1ELb1ELb1EEEvNS_9FwdParamsE:
	.zero		584


//--------------------- .nv.constant0._ZN10layer_norm13ln_fwd_kernelINS_13Kernel_traitsIf13__nv_bfloat16fS2_fjLj7168ELj1ELj1ELj4ELj16ENS_18Kernel_traits_baseILj7168EfS2_fS2_fjLj128EEEEELb0ELb0ELb0ELb0EEEvNS_9FwdParamsE --------------------------
	.section	.nv.constant0._ZN10layer_norm13ln_fwd_kernelINS_13Kernel_traitsIf13__nv_bfloat16fS2_fjLj7168ELj1ELj1ELj4ELj16ENS_18Kernel_traits_baseILj7168EfS2_fS2_fjLj128EEEEELb0ELb0ELb0ELb0EEEvNS_9FwdParamsE,"a",@progbits
	.sectionflags	@""
	.align	4
.nv.constant0._ZN10layer_norm13ln_fwd_kernelINS_13Kernel_traitsIf13__nv_bfloat16fS2_fjLj7168ELj1ELj1ELj4ELj16ENS_18Kernel_traits_baseILj7168EfS2_fS2_fjLj128EEEEELb0ELb0ELb0ELb0EEEvNS_9FwdParamsE:
	.zero		584


//--------------------- .nv.constant0._ZN10layer_norm13ln_fwd_kernelINS_13Kernel_traitsIf13__nv_bfloat16fS2_fjLj7168ELj1ELj1ELj4ELj16ENS_18Kernel_traits_baseILj7168EfS2_fS2_fjLj128EEEEELb0ELb0ELb0ELb1EEEvNS_9FwdParamsE --------------------------
	.section	.nv.constant0._ZN10layer_norm13ln_fwd_kernelINS_13Kernel_traitsIf13__nv_bfloat16fS2_fjLj7168ELj1ELj1ELj4ELj16ENS_18Kernel_traits_baseILj7168EfS2_fS2_fjLj128EEEEELb0ELb0ELb0ELb1EEEvNS_9FwdParamsE,"a",@progbits
	.sectionflags	@""
	.align	4
.nv.constant0._ZN10layer_norm13ln_fwd_kernelINS_13Kernel_traitsIf13__nv_bfloat16fS2_fjLj7168ELj1ELj1ELj4ELj16ENS_18Kernel_traits_baseILj7168EfS2_fS2_fjLj128EEEEELb0ELb0ELb0ELb1EEEvNS_9FwdParamsE:
	.zero		584


//--------------------- .nv.constant0._ZN10layer_norm13ln_fwd_kernelINS_13Kernel_traitsIf13__nv_bfloat16fS2_fjLj7168ELj1ELj1ELj4ELj16ENS_18Kernel_traits_baseILj7168EfS2_fS2_fjLj128EEEEELb0ELb0ELb1ELb0EEEvNS_9FwdParamsE --------------------------
	.section	.nv.constant0._ZN10layer_norm13ln_fwd_kernelINS_13Kernel_traitsIf13__nv_bfloat16fS2_fjLj7168ELj1ELj1ELj4ELj16ENS_18Kernel_traits_baseILj7168EfS2_fS2_fjLj128EEEEELb0ELb0ELb1ELb0EEEvNS_9FwdParamsE,"a",@progbits
	.sectionflags	@""
	.align	4
.nv.constant0._ZN10layer_norm13ln_fwd_kernelINS_13Kernel_traitsIf13__nv_bfloat16fS2_fjLj7168ELj1ELj1ELj4ELj16ENS_18Kernel_traits_baseILj7168EfS2_fS2_fjLj128EEEEELb0ELb0ELb1ELb0EEEvNS_9FwdParamsE:
	.zero		584


//--------------------- .nv.constant0._ZN10layer_norm13ln_fwd_kernelINS_13Kernel_traitsIf13__nv_bfloat16fS2_fjLj7168ELj1ELj1ELj4ELj16ENS_18Kernel_traits_baseILj7168EfS2_fS2_fjLj128EEEEELb0ELb0ELb1ELb1EEEvNS_9FwdParamsE --------------------------
	.section	.nv.constant0._ZN10layer_norm13ln_fwd_kernelINS_13Kernel_traitsIf13__nv_bfloat16fS2_fjLj7168ELj1ELj1ELj4ELj16ENS_18Kernel_traits_baseILj7168EfS2_fS2_fjLj128EEEEELb0ELb0ELb1ELb1EEEvNS_9FwdParamsE,"a",@progbits
	.sectionflags	@""
	.align	4
.nv.constant0._ZN10layer_norm13ln_fwd_kernelINS_13Kernel_traitsIf13__nv_bfloat16fS2_fjLj7168ELj1ELj1ELj4ELj16ENS_18Kernel_traits_baseILj7168EfS2_fS2_fjLj128EEEEELb0ELb0ELb1ELb1EEEvNS_9FwdParamsE:
	.zero		584


//--------------------- .nv.constant0._ZN10layer_norm13ln_fwd_kernelINS_13Kernel_traitsIf13__nv_bfloat16fS2_fjLj7168ELj1ELj1ELj4ELj16ENS_18Kernel_traits_baseILj7168EfS2_fS2_fjLj128EEEEELb0ELb1ELb0ELb0EEEvNS_9FwdParamsE --------------------------
	.section	.nv.constant0._ZN10layer_norm13ln_fwd_kernelINS_13Kernel_traitsIf13__nv_bfloat16fS2_fjLj7168ELj1ELj1ELj4ELj16ENS_18Kernel_traits_baseILj7168EfS2_fS2_fjLj128EEEEELb0ELb1ELb0ELb0EEEvNS_9FwdParamsE,"a",@progbits
	.sectionflags	@""
	.align	4
.nv.constant0._ZN10layer_norm13ln_fwd_kernelINS_13Kernel_traitsIf13__nv_bfloat16fS2_fjLj7168ELj1ELj1ELj4ELj16ENS_18Kernel_traits_baseILj7168EfS2_fS2_fjLj128EEEEELb0ELb1ELb0ELb0EEEvNS_9FwdParamsE:
	.zero		584


//--------------------- .nv.constant0._ZN10layer_norm13ln_fwd_kernelINS_13Kernel_traitsIf13__nv_bfloat16fS2_fjLj7168ELj1ELj1ELj4ELj16ENS_18Kernel_traits_baseILj7168EfS2_fS2_fjLj128EEEEELb0ELb1ELb0ELb1EEEvNS_9FwdParamsE --------------------------
	.section	.nv.constant0._ZN10layer_norm13ln_fwd_kernelINS_13Kernel_traitsIf13__nv_bfloat16fS2_fjLj7168ELj1ELj1ELj4ELj16ENS_18Kernel_traits_baseILj7168EfS2_fS2_fjLj128EEEEELb0ELb1ELb0ELb1EEEvNS_9FwdParamsE,"a",@progbits
	.sectionflags	@""
	.align	4
.nv.constant0._ZN10layer_norm13ln_fwd_kernelINS_13Kernel_traitsIf13__nv_bfloat16fS2_fjLj7168ELj1ELj1ELj4ELj16ENS_18Kernel_traits_baseILj7168EfS2_fS2_fjLj128EEEEELb0ELb1ELb0ELb1EEEvNS_9FwdParamsE:
	.zero		584


//--------------------- .nv.constant0._ZN10layer_norm13ln_fwd_kernelINS_13Kernel_traitsIf13__nv_bfloat16fS2_fjLj7168ELj1ELj1ELj4ELj16ENS_18Kernel_traits_baseILj7168EfS2_fS2_fjLj128EEEEELb0ELb1ELb1ELb0EEEvNS_9FwdParamsE --------------------------
	.section	.nv.constant0._ZN10layer_norm13ln_fwd_kernelINS_13Kernel_traitsIf13__nv_bfloat16fS2_fjLj7168ELj1ELj1ELj4ELj16ENS_18Kernel_traits_baseILj7168EfS2_fS2_fjLj128EEEEELb0ELb1ELb1ELb0EEEvNS_9FwdParamsE,"a",@progbits
	.sectionflags	@""
	.align	4
.nv.constant0._ZN10layer_norm13ln_fwd_kernelINS_13Kernel_traitsIf13__nv_bfloat16fS2_fjLj7168ELj1ELj1ELj4ELj16ENS_18Kernel_traits_baseILj7168EfS2_fS2_fjLj128EEEEELb0ELb1ELb1ELb0EEEvNS_9FwdParamsE:
	.zero		584


//--------------------- .nv.constant0._ZN10layer_norm13ln_fwd_kernelINS_13Kernel_traitsIf13__nv_bfloat16fS2_fjLj7168ELj1ELj1ELj4ELj16ENS_18Kernel_traits_baseILj7168EfS2_fS2_fjLj128EEEEELb0ELb1ELb1ELb1EEEvNS_9FwdParamsE --------------------------
	.section	.nv.constant0._ZN10layer_norm13ln_fwd_kernelINS_13Kernel_traitsIf13__nv_bfloat16fS2_fjLj7168ELj1ELj1ELj4ELj16ENS_18Kernel_traits_baseILj7168EfS2_fS2_fjLj128EEEEELb0ELb1ELb1ELb1EEEvNS_9FwdParamsE,"a",@progbits
	.sectionflags	@""
	.align	4
.nv.constant0._ZN10layer_norm13ln_fwd_kernelINS_13Kernel_traitsIf13__nv_bfloat16fS2_fjLj7168ELj1ELj1ELj4ELj16ENS_18Kernel_traits_baseILj7168EfS2_fS2_fjLj128EEEEELb0ELb1ELb1ELb1EEEvNS_9FwdParamsE:
	.zero		584


//--------------------- .nv.constant0._ZN10layer_norm13ln_fwd_kernelINS_13Kernel_traitsIf13__nv_bfloat16fS2_fjLj7168ELj1ELj1ELj4ELj16ENS_18Kernel_traits_baseILj7168EfS2_fS2_fjLj128EEEEELb1ELb0ELb0ELb0EEEvNS_9FwdParamsE --------------------------
	.section	.nv.constant0._ZN10layer_norm13ln_fwd_kernelINS_13Kernel_traitsIf13__nv_bfloat16fS2_fjLj7168ELj1ELj1ELj4ELj16ENS_18Kernel_traits_baseILj7168EfS2_fS2_fjLj128EEEEELb1ELb0ELb0ELb0EEEvNS_9FwdParamsE,"a",@progbits
	.sectionflags	@""
	.align	4
.nv.constant0._ZN10layer_norm13ln_fwd_kernelINS_13Kernel_traitsIf13__nv_bfloat16fS2_fjLj7168ELj1ELj1ELj4ELj16ENS_18Kernel_traits_baseILj7168EfS2_fS2_fjLj128EEEEELb1ELb0ELb0ELb0EEEvNS_9FwdParamsE:
	.zero		584


//--------------------- .nv.constant0._ZN10layer_norm13ln_fwd_kernelINS_13Kernel_traitsIf13__nv_bfloat16fS2_fjLj7168ELj1ELj1ELj4ELj16ENS_18Kernel_traits_baseILj7168EfS2_fS2_fjLj128EEEEELb1ELb0ELb0ELb1EEEvNS_9FwdParamsE --------------------------
	.section	.nv.constant0._ZN10layer_norm13ln_fwd_kernelINS_13Kernel_traitsIf13__nv_bfloat16fS2_fjLj7168ELj1ELj1ELj4ELj16ENS_18Kernel_traits_baseILj7168EfS2_fS2_fjLj128EEEEELb1ELb0ELb0ELb1EEEvNS_9FwdParamsE,"a",@progbits
	.sectionflags	@""
	.align	4
.nv.constant0._ZN10layer_norm13ln_fwd_kernelINS_13Kernel_traitsIf13__nv_bfloat16fS2_fjLj7168ELj1ELj1ELj4ELj16ENS_18Kernel_traits_baseILj7168EfS2_fS2_fjLj128EEEEELb1ELb0ELb0ELb1EEEvNS_9FwdParamsE:
	.zero		584


//--------------------- .nv.constant0._ZN10layer_norm13ln_fwd_kernelINS_13Kernel_traitsIf13__nv_bfloat16fS2_fjLj7168ELj1ELj1ELj4ELj16ENS_18Kernel_traits_baseILj7168EfS2_fS2_fjLj128EEEEELb1ELb0ELb1ELb0EEEvNS_9FwdParamsE --------------------------
	.section	.nv.constant0._ZN10layer_norm13ln_fwd_kernelINS_13Kernel_traitsIf13__nv_bfloat16fS2_fjLj7168ELj1ELj1ELj4ELj16ENS_18Kernel_traits_baseILj7168EfS2_fS2_fjLj128EEEEELb1ELb0ELb1ELb0EEEvNS_9FwdParamsE,"a",@progbits
	.sectionflags	@""
	.align	4
.nv.constant0._ZN10layer_norm13ln_fwd_kernelINS_13Kernel_traitsIf13__nv_bfloat16fS2_fjLj7168ELj1ELj1ELj4ELj16ENS_18Kernel_traits_baseILj7168EfS2_fS2_fjLj128EEEEELb1ELb0ELb1ELb0EEEvNS_9FwdParamsE:
	.zero		584


//--------------------- .nv.constant0._ZN10layer_norm13ln_fwd_kernelINS_13Kernel_traitsIf13__nv_bfloat16fS2_fjLj7168ELj1ELj1ELj4ELj16ENS_18Kernel_traits_baseILj7168EfS2_fS2_fjLj128EEEEELb1ELb0ELb1ELb1EEEvNS_9FwdParamsE --------------------------
	.section	.nv.constant0._ZN10layer_norm13ln_fwd_kernelINS_13Kernel_traitsIf13__nv_bfloat16fS2_fjLj7168ELj1ELj1ELj4ELj16ENS_18Kernel_traits_baseILj7168EfS2_fS2_fjLj128EEEEELb1ELb0ELb1ELb1EEEvNS_9FwdParamsE,"a",@progbits
	.sectionflags	@""
	.align	4
.nv.constant0._ZN10layer_norm13ln_fwd_kernelINS_13Kernel_traitsIf13__nv_bfloat16fS2_fjLj7168ELj1ELj1ELj4ELj16ENS_18Kernel_traits_baseILj7168EfS2_fS2_fjLj128EEEEELb1ELb0ELb1ELb1EEEvNS_9FwdParamsE:
	.zero		584


//--------------------- .nv.constant0._ZN10layer_norm13ln_fwd_kernelINS_13Kernel_traitsIf13__nv_bfloat16fS2_fjLj7168ELj1ELj1ELj4ELj16ENS_18Kernel_traits_baseILj7168EfS2_fS2_fjLj128EEEEELb1ELb1ELb0ELb0EEEvNS_9FwdParamsE --------------------------
	.section	.nv.constant0._ZN10layer_norm13ln_fwd_kernelINS_13Kernel_traitsIf13__nv_bfloat16fS2_fjLj7168ELj1ELj1ELj4ELj16ENS_18Kernel_traits_baseILj7168EfS2_fS2_fjLj128EEEEELb1ELb1ELb0ELb0EEEvNS_9FwdParamsE,"a",@progbits
	.sectionflags	@""
	.align	4
.nv.constant0._ZN10layer_norm13ln_fwd_kernelINS_13Kernel_traitsIf13__nv_bfloat16fS2_fjLj7168ELj1ELj1ELj4ELj16ENS_18Kernel_traits_baseILj7168EfS2_fS2_fjLj128EEEEELb1ELb1ELb0ELb0EEEvNS_9FwdParamsE:
	.zero		584


//--------------------- .nv.constant0._ZN10layer_norm13ln_fwd_kernelINS_13Kernel_traitsIf13__nv_bfloat16fS2_fjLj7168ELj1ELj1ELj4ELj16ENS_18Kernel_traits_baseILj7168EfS2_fS2_fjLj128EEEEELb1ELb1ELb0ELb1EEEvNS_9FwdParamsE --------------------------
	.section	.nv.constant0._ZN10layer_norm13ln_fwd_kernelINS_13Kernel_traitsIf13__nv_bfloat16fS2_fjLj7168ELj1ELj1ELj4ELj16ENS_18Kernel_traits_baseILj7168EfS2_fS2_fjLj128EEEEELb1ELb1ELb0ELb1EEEvNS_9FwdParamsE,"a",@progbits
	.sectionflags	@""
	.align	4
.nv.constant0._ZN10layer_norm13ln_fwd_kernelINS_13Kernel_traitsIf13__nv_bfloat16fS2_fjLj7168ELj1ELj1ELj4ELj16ENS_18Kernel_traits_baseILj7168EfS2_fS2_fjLj128EEEEELb1ELb1ELb0ELb1EEEvNS_9FwdParamsE:
	.zero		584


//--------------------- .nv.constant0._ZN10layer_norm13ln_fwd_kernelINS_13Kernel_traitsIf13__nv_bfloat16fS2_fjLj7168ELj1ELj1ELj4ELj16ENS_18Kernel_traits_baseILj7168EfS2_fS2_fjLj128EEEEELb1ELb1ELb1ELb0EEEvNS_9FwdParamsE --------------------------
	.section	.nv.constant0._ZN10layer_norm13ln_fwd_kernelINS_13Kernel_traitsIf13__nv_bfloat16fS2_fjLj7168ELj1ELj1ELj4ELj16ENS_18Kernel_traits_baseILj7168EfS2_fS2_fjLj128EEEEELb1ELb1ELb1ELb0EEEvNS_9FwdParamsE,"a",@progbits
	.sectionflags	@""
	.align	4
.nv.constant0._ZN10layer_norm13ln_fwd_kernelINS_13Kernel_traitsIf13__nv_bfloat16fS2_fjLj7168ELj1ELj1ELj4ELj16ENS_18Kernel_traits_baseILj7168EfS2_fS2_fjLj128EEEEELb1ELb1ELb1ELb0EEEvNS_9FwdParamsE:
	.zero		584


//--------------------- .nv.constant0._ZN10layer_norm13ln_fwd_kernelINS_13Kernel_traitsIf13__nv_bfloat16fS2_fjLj7168ELj1ELj1ELj4ELj16ENS_18Kernel_traits_baseILj7168EfS2_fS2_fjLj128EEEEELb1ELb1ELb1ELb1EEEvNS_9FwdParamsE --------------------------
	.section	.nv.constant0._ZN10layer_norm13ln_fwd_kernelINS_13Kernel_traitsIf13__nv_bfloat16fS2_fjLj7168ELj1ELj1ELj4ELj16ENS_18Kernel_traits_baseILj7168EfS2_fS2_fjLj128EEEEELb1ELb1ELb1ELb1EEEvNS_9FwdParamsE,"a",@progbits
	.sectionflags	@""
	.align	4
.nv.constant0._ZN10layer_norm13ln_fwd_kernelINS_13Kernel_traitsIf13__nv_bfloat16fS2_fjLj7168ELj1ELj1ELj4ELj16ENS_18Kernel_traits_baseILj7168EfS2_fS2_fjLj128EEEEELb1ELb1ELb1ELb1EEEvNS_9FwdParamsE:
	.zero		584


//--------------------- .nv.constant0._ZN10layer_norm13ln_fwd_kernelINS_13Kernel_traitsIf6__halfS2_S2_fjLj7168ELj1ELj1ELj4ELj16ENS_18Kernel_traits_baseILj7168EfS2_S2_S2_fjLj128EEEEELb0ELb0ELb0ELb0EEEvNS_9FwdParamsE --------------------------
	.section	.nv.constant0._ZN10layer_norm13ln_fwd_kernelINS_13Kernel_traitsIf6__halfS2_S2_fjLj7168ELj1ELj1ELj4ELj16ENS_18Kernel_traits_baseILj7168EfS2_S2_S2_fjLj128EEEEELb0ELb0ELb0ELb0EEEvNS_9FwdParamsE,"a",@progbits
	.sectionflags	@""
	.align	4
.nv.constant0._ZN10layer_norm13ln_fwd_kernelINS_13Kernel_traitsIf6__halfS2_S2_fjLj7168ELj1ELj1ELj4ELj16ENS_18Kernel_traits_baseILj7168EfS2_S2_S2_fjLj128EEEEELb0ELb0ELb0ELb0EEEvNS_9FwdParamsE:
	.zero		584


//--------------------- .nv.constant0._ZN10layer_norm13ln_fwd_kernelINS_13Kernel_traitsIf6__halfS2_S2_fjLj7168ELj1ELj1ELj4ELj16ENS_18Kernel_traits_baseILj7168EfS2_S2_S2_fjLj128EEEEELb0ELb0ELb0ELb1EEEvNS_9FwdParamsE --------------------------
	.section	.nv.constant0._ZN10layer_norm13ln_fwd_kernelINS_13Kernel_traitsIf6__halfS2_S2_fjLj7168ELj1ELj1ELj4ELj16ENS_18Kernel_traits_baseILj7168EfS2_S2_S2_fjLj128EEEEELb0ELb0ELb0ELb1EEEvNS_9FwdParamsE,"a",@progbits
	.sectionflags	@""
	.align	4
.nv.constant0._ZN10layer_norm13ln_fwd_kernelINS_13Kernel_traitsIf6__halfS2_S2_fjLj7168ELj1ELj1ELj4ELj16ENS_18Kernel_traits_baseILj7168EfS2_S2_S2_fjLj128EEEEELb0ELb0ELb0ELb1EEEvNS_9FwdParamsE:
	.zero		584


//--------------------- .nv.constant0._ZN10layer_norm13ln_fwd_kernelINS_13Kernel_traitsIf6__halfS2_S2_fjLj7168ELj1ELj1ELj4ELj16ENS_18Kernel_traits_baseILj7168EfS2_S2_S2_fjLj128EEEEELb0ELb0ELb1ELb0EEEvNS_9FwdParamsE --------------------------
	.section	.nv.constant0._ZN10layer_norm13ln_fwd_kernelINS_13Kernel_traitsIf6__halfS2_S2_fjLj7168ELj1ELj1ELj4ELj16ENS_18Kernel_traits_baseILj7168EfS2_S2_S2_fjLj128EEEEELb0ELb0ELb1ELb0EEEvNS_9FwdParamsE,"a",@progbits
	.sectionflags	@""
	.align	4
.nv.constant0._ZN10layer_norm13ln_fwd_kernelINS_13Kernel_traitsIf6__halfS2_S2_fjLj7168ELj1ELj1ELj4ELj16ENS_18Kernel_traits_baseILj7168EfS2_S2_S2_fjLj128EEEEELb0ELb0ELb1ELb0EEEvNS_9FwdParamsE:
	.zero		584


//--------------------- .nv.constant0._ZN10layer_norm13ln_fwd_kernelINS_13Kernel_traitsIf6__halfS2_S2_fjLj7168ELj1ELj1ELj4ELj16ENS_18Kernel_traits_baseILj7168EfS2_S2_S2_fjLj128EEEEELb0ELb0ELb1ELb1EEEvNS_9FwdParamsE --------------------------
	.section	.nv.constant0._ZN10layer_norm13ln_fwd_kernelINS_13Kernel_traitsIf6__halfS2_S2_fjLj7168ELj1ELj1ELj4ELj16ENS_18Kernel_traits_baseILj7168EfS2_S2_S2_fjLj128EEEEELb0ELb0ELb1ELb1EEEvNS_9FwdParamsE,"a",@progbits
	.sectionflags	@""
	.align	4
.nv.constant0._ZN10layer_norm13ln_fwd_kernelINS_13Kernel_traitsIf6__halfS2_S2_fjLj7168ELj1ELj1ELj4ELj16ENS_18Kernel_traits_baseILj7168EfS2_S2_S2_fjLj128EEEEELb0ELb0ELb1ELb1EEEvNS_9FwdParamsE:
	.zero		584


//--------------------- .nv.constant0._ZN10layer_norm13ln_fwd_kernelINS_13Kernel_traitsIf6__halfS2_S2_fjLj7168ELj1ELj1ELj4ELj16ENS_18Kernel_traits_baseILj7168EfS2_S2_S2_fjLj128EEEEELb0ELb1ELb0ELb0EEEvNS_9FwdParamsE --------------------------
	.section	.nv.constant0._ZN10layer_norm13ln_fwd_kernelINS_13Kernel_traitsIf6__halfS2_S2_fjLj7168ELj1ELj1ELj4ELj16ENS_18Kernel_traits_baseILj7168EfS2_S2_S2_fjLj128EEEEELb0ELb1ELb0ELb0EEEvNS_9FwdParamsE,"a",@progbits
	.sectionflags	@""
	.align	4
.nv.constant0._ZN10layer_norm13ln_fwd_kernelINS_13Kernel_traitsIf6__halfS2_S2_fjLj7168ELj1ELj1ELj4ELj16ENS_18Kernel_traits_baseILj7168EfS2_S2_S2_fjLj128EEEEELb0ELb1ELb0ELb0EEEvNS_9FwdParamsE:
	.zero		584


//--------------------- .nv.constant0._ZN10layer_norm13ln_fwd_kernelINS_13Kernel_traitsIf6__halfS2_S2_fjLj7168ELj1ELj1ELj4ELj16ENS_18Kernel_traits_baseILj7168EfS2_S2_S2_fjLj128EEEEELb0ELb1ELb0ELb1EEEvNS_9FwdParamsE --------------------------
	.section	.nv.constant0._ZN10layer_norm13ln_fwd_kernelINS_13Kernel_traitsIf6__halfS2_S2_fjLj7168ELj1ELj1ELj4ELj16ENS_18Kernel_traits_baseILj7168EfS2_S2_S2_fjLj128EEEEELb0ELb1ELb0ELb1EEEvNS_9FwdParamsE,"a",@progbits
	.sectionflags	@""
	.align	4
.nv.constant0._ZN10layer_norm13ln_fwd_kernelINS_13Kernel_traitsIf6__halfS2_S2_fjLj7168ELj1ELj1ELj4ELj16ENS_18Kernel_traits_baseILj7168EfS2_S2_S2_fjLj128EEEEELb0ELb1ELb0ELb1EEEvNS_9FwdParamsE:
	.zero		584


//--------------------- .nv.constant0._ZN10layer_norm13ln_fwd_kernelINS_13Kernel_traitsIf6__halfS2_S2_fjLj7168ELj1ELj1ELj4ELj16ENS_18Kernel_traits_baseILj7168EfS2_S2_S2_fjLj128EEEEELb0ELb1ELb1ELb0EEEvNS_9FwdParamsE --------------------------
	.section	.nv.constant0._ZN10layer_norm13ln_fwd_kernelINS_13Kernel_traitsIf6__halfS2_S2_fjLj7168ELj1ELj1ELj4ELj16ENS_18Kernel_traits_baseILj7168EfS2_S2_S2_fjLj128EEEEELb0ELb1ELb1ELb0EEEvNS_9FwdParamsE,"a",@progbits
	.sectionflags	@""
	.align	4
.nv.constant0._ZN10layer_norm13ln_fwd_kernelINS_13Kernel_traitsIf6__halfS2_S2_fjLj7168ELj1ELj1ELj4ELj16ENS_18Kernel_traits_baseILj7168EfS2_S2_S2_fjLj128EEEEELb0ELb1ELb1ELb0EEEvNS_9FwdParamsE:
	.zero		584


//--------------------- .nv.constant0._ZN10layer_norm13ln_fwd_kernelINS_13Kernel_traitsIf6__halfS2_S2_fjLj7168ELj1ELj1ELj4ELj16ENS_18Kernel_traits_baseILj7168EfS2_S2_S2_fjLj128EEEEELb0ELb1ELb1ELb1EEEvNS_9FwdParamsE --------------------------
	.section	.nv.constant0._ZN10layer_norm13ln_fwd_kernelINS_13Kernel_traitsIf6__halfS2_S2_fjLj7168ELj1ELj1ELj4ELj16ENS_18Kernel_traits_baseILj7168EfS2_S2_S2_fjLj128EEEEELb0ELb1ELb1ELb1EEEvNS_9FwdParamsE,"a",@progbits
	.sectionflags	@""
	.align	4
.nv.constant0._ZN10layer_norm13ln_fwd_kernelINS_13Kernel_traitsIf6__halfS2_S2_fjLj7168ELj1ELj1ELj4ELj16ENS_18Kernel_traits_baseILj7168EfS2_S2_S2_fjLj128EEEEELb0ELb1ELb1ELb1EEEvNS_9FwdParamsE:
	.zero		584


//--------------------- .nv.constant0._ZN10layer_norm13ln_fwd_kernelINS_13Kernel_traitsIf6__halfS2_S2_fjLj7168ELj1ELj1ELj4ELj16ENS_18Kernel_traits_baseILj7168EfS2_S2_S2_fjLj128EEEEELb1ELb0ELb0ELb0EEEvNS_9FwdParamsE --------------------------
	.section	.nv.constant0._ZN10layer_norm13ln_fwd_kernelINS_13Kernel_traitsIf6__halfS2_S2_fjLj7168ELj1ELj1ELj4ELj16ENS_18Kernel_traits_baseILj7168EfS2_S2_S2_fjLj128EEEEELb1ELb0ELb0ELb0EEEvNS_9FwdParamsE,"a",@progbits
	.sectionflags	@""
	.align	4
.nv.constant0._ZN10layer_norm13ln_fwd_kernelINS_13Kernel_traitsIf6__halfS2_S2_fjLj7168ELj1ELj1ELj4ELj16ENS_18Kernel_traits_baseILj7168EfS2_S2_S2_fjLj128EEEEELb1ELb0ELb0ELb0EEEvNS_9FwdParamsE:
	.zero		584


//--------------------- .nv.constant0._ZN10layer_norm13ln_fwd_kernelINS_13Kernel_traitsIf6__halfS2_S2_fjLj7168ELj1ELj1ELj4ELj16ENS_18Kernel_traits_baseILj7168EfS2_S2_S2_fjLj128EEEEELb1ELb0ELb0ELb1EEEvNS_9FwdParamsE --------------------------
	.section	.nv.constant0._ZN10layer_norm13ln_fwd_kernelINS_13Kernel_traitsIf6__halfS2_S2_fjLj7168ELj1ELj1ELj4ELj16ENS_18Kernel_traits_baseILj7168EfS2_S2_S2_fjLj128EEEEELb1ELb0ELb0ELb1EEEvNS_9FwdParamsE,"a",@progbits
	.sectionflags	@""
	.align	4
.nv.constant0._ZN10layer_norm13ln_fwd_kernelINS_13Kernel_traitsIf6__halfS2_S2_fjLj7168ELj1ELj1ELj4ELj16ENS_18Kernel_traits_baseILj7168EfS2_S2_S2_fjLj128EEEEELb1ELb0ELb0ELb1EEEvNS_9FwdParamsE:
	.zero		584


//--------------------- .nv.constant0._ZN10layer_norm13ln_fwd_kernelINS_13Kernel_traitsIf6__halfS2_S2_fjLj7168ELj1ELj1ELj4ELj16ENS_18Kernel_traits_baseILj7168EfS2_S2_S2_fjLj128EEEEELb1ELb0ELb1ELb0EEEvNS_9FwdParamsE --------------------------
	.section	.nv.constant0._ZN10layer_norm13ln_fwd_kernelINS_13Kernel_traitsIf6__halfS2_S2_fjLj7168ELj1ELj1ELj4ELj16ENS_18Kernel_traits_baseILj7168EfS2_S2_S2_fjLj128EEEEELb1ELb0ELb1ELb0EEEvNS_9FwdParamsE,"a",@progbits
	.sectionflags	@""
	.align	4
.nv.constant0._ZN10layer_norm13ln_fwd_kernelINS_13Kernel_traitsIf6__halfS2_S2_fjLj7168ELj1ELj1ELj4ELj16ENS_18Kernel_traits_baseILj7168EfS2_S2_S2_fjLj128EEEEELb1ELb0ELb1ELb0EEEvNS_9FwdParamsE:
	.zero		584


//--------------------- .nv.constant0._ZN10layer_norm13ln_fwd_kernelINS_13Kernel_traitsIf6__halfS2_S2_fjLj7168ELj1ELj1ELj4ELj16ENS_18Kernel_traits_baseILj7168EfS2_S2_S2_fjLj128EEEEELb1ELb0ELb1ELb1EEEvNS_9FwdParamsE --------------------------
	.section	.nv.constant0._ZN10layer_norm13ln_fwd_kernelINS_13Kernel_traitsIf6__halfS2_S2_fjLj7168ELj1ELj1ELj4ELj16ENS_18Kernel_traits_baseILj7168EfS2_S2_S2_fjLj128EEEEELb1ELb0ELb1ELb1EEEvNS_9FwdParamsE,"a",@progbits
	.sectionflags	@""
	.align	4
.nv.constant0._ZN10layer_norm13ln_fwd_kernelINS_13Kernel_traitsIf6__halfS2_S2_fjLj7168ELj1ELj1ELj4ELj16ENS_18Kernel_traits_baseILj7168EfS2_S2_S2_fjLj128EEEEELb1ELb0ELb1ELb1EEEvNS_9FwdParamsE:
	.zero		584


//--------------------- .nv.constant0._ZN10layer_norm13ln_fwd_kernelINS_13Kernel_traitsIf6__halfS2_S2_fjLj7168ELj1ELj1ELj4ELj16ENS_18Kernel_traits_baseILj7168EfS2_S2_S2_fjLj128EEEEELb1ELb1ELb0ELb0EEEvNS_9FwdParamsE --------------------------
	.section	.nv.constant0._ZN10layer_norm13ln_fwd_kernelINS_13Kernel_traitsIf6__halfS2_S2_fjLj7168ELj1ELj1ELj4ELj16ENS_18Kernel_traits_baseILj7168EfS2_S2_S2_fjLj128EEEEELb1ELb1ELb0ELb0EEEvNS_9FwdParamsE,"a",@progbits
	.sectionflags	@""
	.align	4
.nv.constant0._ZN10layer_norm13ln_fwd_kernelINS_13Kernel_traitsIf6__halfS2_S2_fjLj7168ELj1ELj1ELj4ELj16ENS_18Kernel_traits_baseILj7168EfS2_S2_S2_fjLj128EEEEELb1ELb1ELb0ELb0EEEvNS_9FwdParamsE:
	.zero		584


//--------------------- .nv.constant0._ZN10layer_norm13ln_fwd_kernelINS_13Kernel_traitsIf6__halfS2_S2_fjLj7168ELj1ELj1ELj4ELj16ENS_18Kernel_traits_baseILj7168EfS2_S2_S2_fjLj128EEEEELb1ELb1ELb0ELb1EEEvNS_9FwdParamsE --------------------------
	.section	.nv.constant0._ZN10layer_norm13ln_fwd_kernelINS_13Kernel_traitsIf6__halfS2_S2_fjLj7168ELj1ELj1ELj4ELj16ENS_18Kernel_traits_baseILj7168EfS2_S2_S2_fjLj128EEEEELb1ELb1ELb0ELb1EEEvNS_9FwdParamsE,"a",@progbits
	.sectionflags	@""
	.align	4
.nv.constant0._ZN10layer_norm13ln_fwd_kernelINS_13Kernel_traitsIf6__halfS2_S2_fjLj7168ELj1ELj1ELj4ELj16ENS_18Kernel_traits_baseILj7168EfS2_S2_S2_fjLj128EEEEELb1ELb1ELb0ELb1EEEvNS_9FwdParamsE:
	.zero		584


//--------------------- .nv.constant0._ZN10layer_norm13ln_fwd_kernelINS_13Kernel_traitsIf6__halfS2_S2_fjLj7168ELj1ELj1ELj4ELj16ENS_18Kernel_traits_baseILj7168EfS2_S2_S2_fjLj128EEEEELb1ELb1ELb1ELb0EEEvNS_9FwdParamsE --------------------------
	.section	.nv.constant0._ZN10layer_norm13ln_fwd_kernelINS_13Kernel_traitsIf6__halfS2_S2_fjLj7168ELj1ELj1ELj4ELj16ENS_18Kernel_traits_baseILj7168EfS2_S2_S2_fjLj128EEEEELb1ELb1ELb1ELb0EEEvNS_9FwdParamsE,"a",@progbits
	.sectionflags	@""
	.align	4
.nv.constant0._ZN10layer_norm13ln_fwd_kernelINS_13Kernel_traitsIf6__halfS2_S2_fjLj7168ELj1ELj1ELj4ELj16ENS_18Kernel_traits_baseILj7168EfS2_S2_S2_fjLj128EEEEELb1ELb1ELb1ELb0EEEvNS_9FwdParamsE:
	.zero		584


//--------------------- .nv.constant0._ZN10layer_norm13ln_fwd_kernelINS_13Kernel_traitsIf6__halfS2_S2_fjLj7168ELj1ELj1ELj4ELj16ENS_18Kernel_traits_baseILj7168EfS2_S2_S2_fjLj128EEEEELb1ELb1ELb1ELb1EEEvNS_9FwdParamsE --------------------------
	.section	.nv.constant0._ZN10layer_norm13ln_fwd_kernelINS_13Kernel_traitsIf6__halfS2_S2_fjLj7168ELj1ELj1ELj4ELj16ENS_18Kernel_traits_baseILj7168EfS2_S2_S2_fjLj128EEEEELb1ELb1ELb1ELb1EEEvNS_9FwdParamsE,"a",@progbits
	.sectionflags	@""
	.align	4
.nv.constant0._ZN10layer_norm13ln_fwd_kernelINS_13Kernel_traitsIf6__halfS2_S2_fjLj7168ELj1ELj1ELj4ELj16ENS_18Kernel_traits_baseILj7168EfS2_S2_S2_fjLj128EEEEELb1ELb1ELb1ELb1EEEvNS_9FwdParamsE:
	.zero		584


//--------------------- .nv.constant0._ZN10layer_norm13ln_fwd_kernelINS_13Kernel_traitsI6__halfS2_fS2_fjLj7168ELj1ELj1ELj4ELj16ENS_18Kernel_traits_baseILj7168ES2_S2_fS2_fjLj128EEEEELb0ELb0ELb0ELb0EEEvNS_9FwdParamsE --------------------------
	.section	.nv.constant0._ZN10layer_norm13ln_fwd_kernelINS_13Kernel_traitsI6__halfS2_fS2_fjLj7168ELj1ELj1ELj4ELj16ENS_18Kernel_traits_baseILj7168ES2_S2_fS2_fjLj128EEEEELb0ELb0ELb0ELb0EEEvNS_9FwdParamsE,"a",@progbits
	.sectionflags	@""
	.align	4
.nv.constant0._ZN10layer_norm13ln_fwd_kernelINS_13Kernel_traitsI6__halfS2_fS2_fjLj7168ELj1ELj1ELj4ELj16ENS_18Kernel_traits_baseILj7168ES2_S2_fS2_fjLj128EEEEELb0ELb0ELb0ELb0EEEvNS_9FwdParamsE:
	.zero		584


//--------------------- .nv.constant0._ZN10layer_norm13ln_fwd_kernelINS_13Kernel_traitsI6__halfS2_fS2_fjLj7168ELj1ELj1ELj4ELj16ENS_18Kernel_traits_baseILj7168ES2_S2_fS2_fjLj128EEEEELb0ELb0ELb0ELb1EEEvNS_9FwdParamsE --------------------------
	.section	.nv.constant0._ZN10layer_norm13ln_fwd_kernelINS_13Kernel_traitsI6__halfS2_fS2_fjLj7168ELj1ELj1ELj4ELj16ENS_18Kernel_traits_baseILj7168ES2_S2_fS2_fjLj128EEEEELb0ELb0ELb0ELb1EEEvNS_9FwdParamsE,"a",@progbits
	.sectionflags	@""
	.align	4
.nv.constant0._ZN10layer_norm13ln_fwd_kernelINS_13Kernel_traitsI6__halfS2_fS2_fjLj7168ELj1ELj1ELj4ELj16ENS_18Kernel_traits_baseILj7168ES2_S2_fS2_fjLj128EEEEELb0ELb0ELb0ELb1EEEvNS_9FwdParamsE:
	.zero		584


//--------------------- .nv.constant0._ZN10layer_norm13ln_fwd_kernelINS_13Kernel_traitsI6__halfS2_fS2_fjLj7168ELj1ELj1ELj4ELj16ENS_18Kernel_traits_baseILj7168ES2_S2_fS2_fjLj128EEEEELb0ELb0ELb1ELb0EEEvNS_9FwdParamsE --------------------------
	.section	.nv.constant0._ZN10layer_norm13ln_fwd_kernelINS_13Kernel_traitsI6__halfS2_fS2_fjLj7168ELj1ELj1ELj4ELj16ENS_18Kernel_traits_baseILj7168ES2_S2_fS2_fjLj128EEEEELb0ELb0ELb1ELb0EEEvNS_9FwdParamsE,"a",@progbits
	.sectionflags	@""
	.align	4
.nv.constant0._ZN10layer_norm13ln_fwd_kernelINS_13Kernel_traitsI6__halfS2_fS2_fjLj7168ELj1ELj1ELj4ELj16ENS_18Kernel_traits_baseILj7168ES2_S2_fS2_fjLj128EEEEELb0ELb0ELb1ELb0EEEvNS_9FwdParamsE:
	.zero		584


//--------------------- .nv.constant0._ZN10layer_norm13ln_fwd_kernelINS_13Kernel_traitsI6__halfS2_fS2_fjLj7168ELj1ELj1ELj4ELj16ENS_18Kernel_traits_baseILj7168ES2_S2_fS2_fjLj128EEEEELb0ELb0ELb1ELb1EEEvNS_9FwdParamsE --------------------------
	.section	.nv.constant0._ZN10layer_norm13ln_fwd_kernelINS_13Kernel_traitsI6__halfS2_fS2_fjLj7168ELj1ELj1ELj4ELj16ENS_18Kernel_traits_baseILj7168ES2_S2_fS2_fjLj128EEEEELb0ELb0ELb1ELb1EEEvNS_9FwdParamsE,"a",@progbits
	.sectionflags	@""
	.align	4
.nv.constant0._ZN10layer_norm13ln_fwd_kernelINS_13Kernel_traitsI6__halfS2_fS2_fjLj7168ELj1ELj1ELj4ELj16ENS_18Kernel_traits_baseILj7168ES2_S2_fS2_fjLj128EEEEELb0ELb0ELb1ELb1EEEvNS_9FwdParamsE:
	.zero		584


//--------------------- .nv.constant0._ZN10layer_norm13ln_fwd_kernelINS_13Kernel_traitsI6__halfS2_fS2_fjLj7168ELj1ELj1ELj4ELj16ENS_18Kernel_traits_baseILj7168ES2_S2_fS2_fjLj128EEEEELb0ELb1ELb0ELb0EEEvNS_9FwdParamsE --------------------------
	.section	.nv.constant0._ZN10layer_norm13ln_fwd_kernelINS_13Kernel_traitsI6__halfS2_fS2_fjLj7168ELj1ELj1ELj4ELj16ENS_18Kernel_traits_baseILj7168ES2_S2_fS2_fjLj128EEEEELb0ELb1ELb0ELb0EEEvNS_9FwdParamsE,"a",@progbits
	.sectionflags	@""
	.align	4
.nv.constant0._ZN10layer_norm13ln_fwd_kernelINS_13Kernel_traitsI6__halfS2_fS2_fjLj7168ELj1ELj1ELj4ELj16ENS_18Kernel_traits_baseILj7168ES2_S2_fS2_fjLj128EEEEELb0ELb1ELb0ELb0EEEvNS_9FwdParamsE:
	.zero		584


//--------------------- .nv.constant0._ZN10layer_norm13ln_fwd_kernelINS_13Kernel_traitsI6__halfS2_fS2_fjLj7168ELj1ELj1ELj4ELj16ENS_18Kernel_traits_baseILj7168ES2_S2_fS2_fjLj128EEEEELb0ELb1ELb0ELb1EEEvNS_9FwdParamsE --------------------------
	.section	.nv.constant0._ZN10layer_norm13ln_fwd_kernelINS_13Kernel_traitsI6__halfS2_fS2_fjLj7168ELj1ELj1ELj4ELj16ENS_18Kernel_traits_baseILj7168ES2_S2_fS2_fjLj128EEEEELb0ELb1ELb0ELb1EEEvNS_9FwdParamsE,"a",@progbits
	.sectionflags	@""
	.align	4
.nv.constant0._ZN10layer_norm13ln_fwd_kernelINS_13Kernel_traitsI6__halfS2_fS2_fjLj7168ELj1ELj1ELj4ELj16ENS_18Kernel_traits_baseILj7168ES2_S2_fS2_fjLj128EEEEELb0ELb1ELb0ELb1EEEvNS_9FwdParamsE:
	.zero		584


//--------------------- .nv.constant0._ZN10layer_norm13ln_fwd_kernelINS_13Kernel_traitsI6__halfS2_fS2_fjLj7168ELj1ELj1ELj4ELj16ENS_18Kernel_traits_baseILj7168ES2_S2_fS2_fjLj128EEEEELb0ELb1ELb1ELb0EEEvNS_9FwdParamsE --------------------------
	.section	.nv.constant0._ZN10layer_norm13ln_fwd_kernelINS_13Kernel_traitsI6__halfS2_fS2_fjLj7168ELj1ELj1ELj4ELj16ENS_18Kernel_traits_baseILj7168ES2_S2_fS2_fjLj128EEEEELb0ELb1ELb1ELb0EEEvNS_9FwdParamsE,"a",@progbits
	.sectionflags	@""
	.align	4
.nv.constant0._ZN10layer_norm13ln_fwd_kernelINS_13Kernel_traitsI6__halfS2_fS2_fjLj7168ELj1ELj1ELj4ELj16ENS_18Kernel_traits_baseILj7168ES2_S2_fS2_fjLj128EEEEELb0ELb1ELb1ELb0EEEvNS_9FwdParamsE:
	.zero		584


//--------------------- .nv.constant0._ZN10layer_norm13ln_fwd_kernelINS_13Kernel_traitsI6__halfS2_fS2_fjLj7168ELj1ELj1ELj4ELj16ENS_18Kernel_traits_baseILj7168ES2_S2_fS2_fjLj128EEEEELb0ELb1ELb1ELb1EEEvNS_9FwdParamsE --------------------------
	.section	.nv.constant0._ZN10layer_norm13ln_fwd_kernelINS_13Kernel_traitsI6__halfS2_fS2_fjLj7168ELj1ELj1ELj4ELj16ENS_18Kernel_traits_baseILj7168ES2_S2_fS2_fjLj128EEEEELb0ELb1ELb1ELb1EEEvNS_9FwdParamsE,"a",@progbits
	.sectionflags	@""
	.align	4
.nv.constant0._ZN10layer_norm13ln_fwd_kernelINS_13Kernel_traitsI6__halfS2_fS2_fjLj7168ELj1ELj1ELj4ELj16ENS_18Kernel_traits_baseILj7168ES2_S2_fS2_fjLj128EEEEELb0ELb1ELb1ELb1EEEvNS_9FwdParamsE:
	.zero		584


//--------------------- .nv.constant0._ZN10layer_norm13ln_fwd_kernelINS_13Kernel_traitsI6__halfS2_fS2_fjLj7168ELj1ELj1ELj4ELj16ENS_18Kernel_traits_baseILj7168ES2_S2_fS2_fjLj128EEEEELb1ELb0ELb0ELb0EEEvNS_9FwdParamsE --------------------------
	.section	.nv.constant0._ZN10layer_norm13ln_fwd_kernelINS_13Kernel_traitsI6__halfS2_fS2_fjLj7168ELj1ELj1ELj4ELj16ENS_18Kernel_traits_baseILj7168ES2_S2_fS2_fjLj128EEEEELb1ELb0ELb0ELb0EEEvNS_9FwdParamsE,"a",@progbits
	.sectionflags	@""
	.align	4
.nv.constant0._ZN10layer_norm13ln_fwd_kernelINS_13Kernel_traitsI6__halfS2_fS2_fjLj7168ELj1ELj1ELj4ELj16ENS_18Kernel_traits_baseILj7168ES2_S2_fS2_fjLj128EEEEELb1ELb0ELb0ELb0EEEvNS_9FwdParamsE:
	.zero		584


//--------------------- .nv.constant0._ZN10layer_norm13ln_fwd_kernelINS_13Kernel_traitsI6__halfS2_fS2_fjLj7168ELj1ELj1ELj4ELj16ENS_18Kernel_traits_baseILj7168ES2_S2_fS2_fjLj128EEEEELb1ELb0ELb0ELb1EEEvNS_9FwdParamsE --------------------------
	.section	.nv.constant0._ZN10layer_norm13ln_fwd_kernelINS_13Kernel_traitsI6__halfS2_fS2_fjLj7168ELj1ELj1ELj4ELj16ENS_18Kernel_traits_baseILj7168ES2_S2_fS2_fjLj128EEEEELb1ELb0ELb0ELb1EEEvNS_9FwdParamsE,"a",@progbits
	.sectionflags	@""
	.align	4
.nv.constant0._ZN10layer_norm13ln_fwd_kernelINS_13Kernel_traitsI6__halfS2_fS2_fjLj7168ELj1ELj1ELj4ELj16ENS_18Kernel_traits_baseILj7168ES2_S2_fS2_fjLj128EEEEELb1ELb0ELb0ELb1EEEvNS_9FwdParamsE:
	.zero		584


//--------------------- .nv.constant0._ZN10layer_norm13ln_fwd_kernelINS_13Kernel_traitsI6__halfS2_fS2_fjLj7168ELj1ELj1ELj4ELj16ENS_18Kernel_traits_baseILj7168ES2_S2_fS2_fjLj128EEEEELb1ELb0ELb1ELb0EEEvNS_9FwdParamsE --------------------------
	.section	.nv.constant0._ZN10layer_norm13ln_fwd_kernelINS_13Kernel_traitsI6__halfS2_fS2_fjLj7168ELj1ELj1ELj4ELj16ENS_18Kernel_traits_baseILj7168ES2_S2_fS2_fjLj128EEEEELb1ELb0ELb1ELb0EEEvNS_9FwdParamsE,"a",@progbits
	.sectionflags	@""
	.align	4
.nv.constant0._ZN10layer_norm13ln_fwd_kernelINS_13Kernel_traitsI6__halfS2_fS2_fjLj7168ELj1ELj1ELj4ELj16ENS_18Kernel_traits_baseILj7168ES2_S2_fS2_fjLj128EEEEELb1ELb0ELb1ELb0EEEvNS_9FwdParamsE:
	.zero		584


//--------------------- .nv.constant0._ZN10layer_norm13ln_fwd_kernelINS_13Kernel_traitsI6__halfS2_fS2_fjLj7168ELj1ELj1ELj4ELj16ENS_18Kernel_traits_baseILj7168ES2_S2_fS2_fjLj128EEEEELb1ELb0ELb1ELb1EEEvNS_9FwdParamsE --------------------------
	.section	.nv.constant0._ZN10layer_norm13ln_fwd_kernelINS_13Kernel_traitsI6__halfS2_fS2_fjLj7168ELj1ELj1ELj4ELj16ENS_18Kernel_traits_baseILj7168ES2_S2_fS2_fjLj128EEEEELb1ELb0ELb1ELb1EEEvNS_9FwdParamsE,"a",@progbits
	.sectionflags	@""
	.align	4
.nv.constant0._ZN10layer_norm13ln_fwd_kernelINS_13Kernel_traitsI6__halfS2_fS2_fjLj7168ELj1ELj1ELj4ELj16ENS_18Kernel_traits_baseILj7168ES2_S2_fS2_fjLj128EEEEELb1ELb0ELb1ELb1EEEvNS_9FwdParamsE:
	.zero		584


//--------------------- .nv.constant0._ZN10layer_norm13ln_fwd_kernelINS_13Kernel_traitsI6__halfS2_fS2_fjLj7168ELj1ELj1ELj4ELj16ENS_18Kernel_traits_baseILj7168ES2_S2_fS2_fjLj128EEEEELb1ELb1ELb0ELb0EEEvNS_9FwdParamsE --------------------------
	.section	.nv.constant0._ZN10layer_norm13ln_fwd_kernelINS_13Kernel_traitsI6__halfS2_fS2_fjLj7168ELj1ELj1ELj4ELj16ENS_18Kernel_traits_baseILj7168ES2_S2_fS2_fjLj128EEEEELb1ELb1ELb0ELb0EEEvNS_9FwdParamsE,"a",@progbits
	.sectionflags	@""
	.align	4
.nv.constant0._ZN10layer_norm13ln_fwd_kernelINS_13Kernel_traitsI6__halfS2_fS2_fjLj7168ELj1ELj1ELj4ELj16ENS_18Kernel_traits_baseILj7168ES2_S2_fS2_fjLj128EEEEELb1ELb1ELb0ELb0EEEvNS_9FwdParamsE:
	.zero		584


//--------------------- .nv.constant0._ZN10layer_norm13ln_fwd_kernelINS_13Kernel_traitsI6__halfS2_fS2_fjLj7168ELj1ELj1ELj4ELj16ENS_18Kernel_traits_baseILj7168ES2_S2_fS2_fjLj128EEEEELb1ELb1ELb0ELb1EEEvNS_9FwdParamsE --------------------------
	.section	.nv.constant0._ZN10layer_norm13ln_fwd_kernelINS_13Kernel_traitsI6__halfS2_fS2_fjLj7168ELj1ELj1ELj4ELj16ENS_18Kernel_traits_baseILj7168ES2_S2_fS2_fjLj128EEEEELb1ELb1ELb0ELb1EEEvNS_9FwdParamsE,"a",@progbits
	.sectionflags	@""
	.align	4
.nv.constant0._ZN10layer_norm13ln_fwd_kernelINS_13Kernel_traitsI6__halfS2_fS2_fjLj7168ELj1ELj1ELj4ELj16ENS_18Kernel_traits_baseILj7168ES2_S2_fS2_fjLj128EEEEELb1ELb1ELb0ELb1EEEvNS_9FwdParamsE:
	.zero		584


//--------------------- .nv.constant0._ZN10layer_norm13ln_fwd_kernelINS_13Kernel_traitsI6__halfS2_fS2_fjLj7168ELj1ELj1ELj4ELj16ENS_18Kernel_traits_baseILj7168ES2_S2_fS2_fjLj128EEEEELb1ELb1ELb1ELb0EEEvNS_9FwdParamsE --------------------------
	.section	.nv.constant0._ZN10layer_norm13ln_fwd_kernelINS_13Kernel_traitsI6__halfS2_fS2_fjLj7168ELj1ELj1ELj4ELj16ENS_18Kernel_traits_baseILj7168ES2_S2_fS2_fjLj128EEEEELb1ELb1ELb1ELb0EEEvNS_9FwdParamsE,"a",@progbits
	.sectionflags	@""
	.align	4
.nv.constant0._ZN10layer_norm13ln_fwd_kernelINS_13Kernel_traitsI6__halfS2_fS2_fjLj7168ELj1ELj1ELj4ELj16ENS_18Kernel_traits_baseILj7168ES2_S2_fS2_fjLj128EEEEELb1ELb1ELb1ELb0EEEvNS_9FwdParamsE:
	.zero		584


//--------------------- .nv.constant0._ZN10layer_norm13ln_fwd_kernelINS_13Kernel_traitsI6__halfS2_fS2_fjLj7168ELj1ELj1ELj4ELj16ENS_18Kernel_traits_baseILj7168ES2_S2_fS2_fjLj128EEEEELb1ELb1ELb1ELb1EEEvNS_9FwdParamsE --------------------------
	.section	.nv.constant0._ZN10layer_norm13ln_fwd_kernelINS_13Kernel_traitsI6__halfS2_fS2_fjLj7168ELj1ELj1ELj4ELj16ENS_18Kernel_traits_baseILj7168ES2_S2_fS2_fjLj128EEEEELb1ELb1ELb1ELb1EEEvNS_9FwdParamsE,"a",@progbits
	.sectionflags	@""
	.align	4
.nv.constant0._ZN10layer_norm13ln_fwd_kernelINS_13Kernel_traitsI6__halfS2_fS2_fjLj7168ELj1ELj1ELj4ELj16ENS_18Kernel_traits_baseILj7168ES2_S2_fS2_fjLj128EEEEELb1ELb1ELb1ELb1EEEvNS_9FwdParamsE:
	.zero		584


//--------------------- .nv.constant0._ZN10layer_norm13ln_fwd_kernelINS_13Kernel_traitsIf6__halffS2_fjLj7168ELj1ELj1ELj4ELj16ENS_18Kernel_traits_baseILj7168EfS2_fS2_fjLj128EEEEELb0ELb0ELb0ELb0EEEvNS_9FwdParamsE --------------------------
	.section	.nv.constant0._ZN10layer_norm13ln_fwd_kernelINS_13Kernel_traitsIf6__halffS2_fjLj7168ELj1ELj1ELj4ELj16ENS_18Kernel_traits_baseILj7168EfS2_fS2_fjLj128EEEEELb0ELb0ELb0ELb0EEEvNS_9FwdParamsE,"a",@progbits
	.sectionflags	@""
	.align	4
.nv.constant0._ZN10layer_norm13ln_fwd_kernelINS_13Kernel_traitsIf6__halffS2_fjLj7168ELj1ELj1ELj4ELj16ENS_18Kernel_traits_baseILj7168EfS2_fS2_fjLj128EEEEELb0ELb0ELb0ELb0EEEvNS_9FwdParamsE:
	.zero		584


//--------------------- .nv.constant0._ZN10layer_norm13ln_fwd_kernelINS_13Kernel_traitsIf6__halffS2_fjLj7168ELj1ELj1ELj4ELj16ENS_18Kernel_traits_baseILj7168EfS2_fS2_fjLj128EEEEELb0ELb0ELb0ELb1EEEvNS_9FwdParamsE --------------------------
	.section	.nv.constant0._ZN10layer_norm13ln_fwd_kernelINS_13Kernel_traitsIf6__halffS2_fjLj7168ELj1ELj1ELj4ELj16ENS_18Kernel_traits_baseILj7168EfS2_fS2_fjLj128EEEEELb0ELb0ELb0ELb1EEEvNS_9FwdParamsE,"a",@progbits
	.sectionflags	@""
	.align	4
.nv.constant0._ZN10layer_norm13ln_fwd_kernelINS_13Kernel_traitsIf6__halffS2_fjLj7168ELj1ELj1ELj4ELj16ENS_18Kernel_traits_baseILj7168EfS2_fS2_fjLj128EEEEELb0ELb0ELb0ELb1EEEvNS_9FwdParamsE:
	.zero		584


//--------------------- .nv.constant0._ZN10layer_norm13ln_fwd_kernelINS_13Kernel_traitsIf6__halffS2_fjLj7168ELj1ELj1ELj4ELj16ENS_18Kernel_traits_baseILj7168EfS2_fS2_fjLj128EEEEELb0ELb0ELb1ELb0EEEvNS_9FwdParamsE --------------------------
	.section	.nv.constant0._ZN10layer_norm13ln_fwd_kernelINS_13Kernel_traitsIf6__halffS2_fjLj7168ELj1ELj1ELj4ELj16ENS_18Kernel_traits_baseILj7168EfS2_fS2_fjLj128EEEEELb0ELb0ELb1ELb0EEEvNS_9FwdParamsE,"a",@progbits
	.sectionflags	@""
	.align	4
.nv.constant0._ZN10layer_norm13ln_fwd_kernelINS_13Kernel_traitsIf6__halffS2_fjLj7168ELj1ELj1ELj4ELj16ENS_18Kernel_traits_baseILj7168EfS2_fS2_fjLj128EEEEELb0ELb0ELb1ELb0EEEvNS_9FwdParamsE:
	.zero		584


//--------------------- .nv.constant0._ZN10layer_norm13ln_fwd_kernelINS_13Kernel_traitsIf6__halffS2_fjLj7168ELj1ELj1ELj4ELj16ENS_18Kernel_traits_baseILj7168EfS2_fS2_fjLj128EEEEELb0ELb0ELb1ELb1EEEvNS_9FwdParamsE --------------------------
	.section	.nv.constant0._ZN10layer_norm13ln_fwd_kernelINS_13Kernel_traitsIf6__halffS2_fjLj7168ELj1ELj1ELj4ELj16ENS_18Kernel_traits_baseILj7168EfS2_fS2_fjLj128EEEEELb0ELb0ELb1ELb1EEEvNS_9FwdParamsE,"a",@progbits
	.sectionflags	@""
	.align	4
.nv.constant0._ZN10layer_norm13ln_fwd_kernelINS_13Kernel_traitsIf6__halffS2_fjLj7168ELj1ELj1ELj4ELj16ENS_18Kernel_traits_baseILj7168EfS2_fS2_fjLj128EEEEELb0ELb0ELb1ELb1EEEvNS_9FwdParamsE:
	.zero		584


//--------------------- .nv.constant0._ZN10layer_norm13ln_fwd_kernelINS_13Kernel_traitsIf6__halffS2_fjLj7168ELj1ELj1ELj4ELj16ENS_18Kernel_traits_baseILj7168EfS2_fS2_fjLj128EEEEELb0ELb1ELb0ELb0EEEvNS_9FwdParamsE --------------------------
	.section	.nv.constant0._ZN10layer_norm13ln_fwd_kernelINS_13Kernel_traitsIf6__halffS2_fjLj7168ELj1ELj1ELj4ELj16ENS_18Kernel_traits_baseILj7168EfS2_fS2_fjLj128EEEEELb0ELb1ELb0ELb0EEEvNS_9FwdParamsE,"a",@progbits
	.sectionflags	@""
	.align	4
.nv.constant0._ZN10layer_norm13ln_fwd_kernelINS_13Kernel_traitsIf6__halffS2_fjLj7168ELj1ELj1ELj4ELj16ENS_18Kernel_traits_baseILj7168EfS2_fS2_fjLj128EEEEELb0ELb1ELb0ELb0EEEvNS_9FwdParamsE:
	.zero		584


//--------------------- .nv.constant0._ZN10layer_norm13ln_fwd_kernelINS_13Kernel_traitsIf6__halffS2_fjLj7168ELj1ELj1ELj4ELj16ENS_18Kernel_traits_baseILj7168EfS2_fS2_fjLj128EEEEELb0ELb1ELb0ELb1EEEvNS_9FwdParamsE --------------------------
	.section	.nv.constant0._ZN10layer_norm13ln_fwd_kernelINS_13Kernel_traitsIf6__halffS2_fjLj7168ELj1ELj1ELj4ELj16ENS_18Kernel_traits_baseILj7168EfS2_fS2_fjLj128EEEEELb0ELb1ELb0ELb1EEEvNS_9FwdParamsE,"a",@progbits
	.sectionflags	@""
	.align	4
.nv.constant0._ZN10layer_norm13ln_fwd_kernelINS_13Kernel_traitsIf6__halffS2_fjLj7168ELj1ELj1ELj4ELj16ENS_18Kernel_traits_baseILj7168EfS2_fS2_fjLj128EEEEELb0ELb1ELb0ELb1EEEvNS_9FwdParamsE:
	.zero		584


//--------------------- .nv.constant0._ZN10layer_norm13ln_fwd_kernelINS_13Kernel_traitsIf6__halffS2_fjLj7168ELj1ELj1ELj4ELj16ENS_18Kernel_traits_baseILj7168EfS2_fS2_fjLj128EEEEELb0ELb1ELb1ELb0EEEvNS_9FwdParamsE --------------------------
	.section	.nv.constant0._ZN10layer_norm13ln_fwd_kernelINS_13Kernel_traitsIf6__halffS2_fjLj7168ELj1ELj1ELj4ELj16ENS_18Kernel_traits_baseILj7168EfS2_fS2_fjLj128EEEEELb0ELb1ELb1ELb0EEEvNS_9FwdParamsE,"a",@progbits
	.sectionflags	@""
	.align	4
.nv.constant0._ZN10layer_norm13ln_fwd_kernelINS_13Kernel_traitsIf6__halffS2_fjLj7168ELj1ELj1ELj4ELj16ENS_18Kernel_traits_baseILj7168EfS2_fS2_fjLj128EEEEELb0ELb1ELb1ELb0EEEvNS_9FwdParamsE:
	.zero		584


//--------------------- .nv.constant0._ZN10layer_norm13ln_fwd_kernelINS_13Kernel_traitsIf6__halffS2_fjLj7168ELj1ELj1ELj4ELj16ENS_18Kernel_traits_baseILj7168EfS2_fS2_fjLj128EEEEELb0ELb1ELb1ELb1EEEvNS_9FwdParamsE --------------------------
	.section	.nv.constant0._ZN10layer_norm13ln_fwd_kernelINS_13Kernel_traitsIf6__halffS2_fjLj7168ELj1ELj1ELj4ELj16ENS_18Kernel_traits_baseILj7168EfS2_fS2_fjLj128EEEEELb0ELb1ELb1ELb1EEEvNS_9FwdParamsE,"a",@progbits
	.sectionflags	@""
	.align	4
.nv.constant0._ZN10layer_norm13ln_fwd_kernelINS_13Kernel_traitsIf6__halffS2_fjLj7168ELj1ELj1ELj4ELj16ENS_18Kernel_traits_baseILj7168EfS2_fS2_fjLj128EEEEELb0ELb1ELb1ELb1EEEvNS_9FwdParamsE:
	.zero		584


//--------------------- .nv.constant0._ZN10layer_norm13ln_fwd_kernelINS_13Kernel_traitsIf6__halffS2_fjLj7168ELj1ELj1ELj4ELj16ENS_18Kernel_traits_baseILj7168EfS2_fS2_fjLj128EEEEELb1ELb0ELb0ELb0EEEvNS_9FwdParamsE --------------------------
	.section	.nv.constant0._ZN10layer_norm13ln_fwd_kernelINS_13Kernel_traitsIf6__halffS2_fjLj7168ELj1ELj1ELj4ELj16ENS_18Kernel_traits_baseILj7168EfS2_fS2_fjLj128EEEEELb1ELb0ELb0ELb0EEEvNS_9FwdParamsE,"a",@progbits
	.sectionflags	@""
	.align	4
.nv.constant0._ZN10layer_norm13ln_fwd_kernelINS_13Kernel_traitsIf6__halffS2_fjLj7168ELj1ELj1ELj4ELj16ENS_18Kernel_traits_baseILj7168EfS2_fS2_fjLj128EEEEELb1ELb0ELb0ELb0EEEvNS_9FwdParamsE:
	.zero		584


//--------------------- .nv.constant0._ZN10layer_norm13ln_fwd_kernelINS_13Kernel_traitsIf6__halffS2_fjLj7168ELj1ELj1ELj4ELj16ENS_18Kernel_traits_baseILj7168EfS2_fS2_fjLj128EEEEELb1ELb0ELb0ELb1EEEvNS_9FwdParamsE --------------------------
	.section	.nv.constant0._ZN10layer_norm13ln_fwd_kernelINS_13Kernel_traitsIf6__halffS2_fjLj7168ELj1ELj1ELj4ELj16ENS_18Kernel_traits_baseILj7168EfS2_fS2_fjLj128EEEEELb1ELb0ELb0ELb1EEEvNS_9FwdParamsE,"a",@progbits
	.sectionflags	@""
	.align	4
.nv.constant0._ZN10layer_norm13ln_fwd_kernelINS_13Kernel_traitsIf6__halffS2_fjLj7168ELj1ELj1ELj4ELj16ENS_18Kernel_traits_baseILj7168EfS2_fS2_fjLj128EEEEELb1ELb0ELb0ELb1EEEvNS_9FwdParamsE:
	.zero		584


//--------------------- .nv.constant0._ZN10layer_norm13ln_fwd_kernelINS_13Kernel_traitsIf6__halffS2_fjLj7168ELj1ELj1ELj4ELj16ENS_18Kernel_traits_baseILj7168EfS2_fS2_fjLj128EEEEELb1ELb0ELb1ELb0EEEvNS_9FwdParamsE --------------------------
	.section	.nv.constant0._ZN10layer_norm13ln_fwd_kernelINS_13Kernel_traitsIf6__halffS2_fjLj7168ELj1ELj1ELj4ELj16ENS_18Kernel_traits_baseILj7168EfS2_fS2_fjLj128EEEEELb1ELb0ELb1ELb0EEEvNS_9FwdParamsE,"a",@progbits
	.sectionflags	@""
	.align	4
.nv.constant0._ZN10layer_norm13ln_fwd_kernelINS_13Kernel_traitsIf6__halffS2_fjLj7168ELj1ELj1ELj4ELj16ENS_18Kernel_traits_baseILj7168EfS2_fS2_fjLj128EEEEELb1ELb0ELb1ELb0EEEvNS_9FwdParamsE:
	.zero		584


//--------------------- .nv.constant0._ZN10layer_norm13ln_fwd_kernelINS_13Kernel_traitsIf6__halffS2_fjLj7168ELj1ELj1ELj4ELj16ENS_18Kernel_traits_baseILj7168EfS2_fS2_fjLj128EEEEELb1ELb0ELb1ELb1EEEvNS_9FwdParamsE --------------------------
	.section	.nv.constant0._ZN10layer_norm13ln_fwd_kernelINS_13Kernel_traitsIf6__halffS2_fjLj7168ELj1ELj1ELj4ELj16ENS_18Kernel_traits_baseILj7168EfS2_fS2_fjLj128EEEEELb1ELb0ELb1ELb1EEEvNS_9FwdParamsE,"a",@progbits
	.sectionflags	@""
	.align	4
.nv.constant0._ZN10layer_norm13ln_fwd_kernelINS_13Kernel_traitsIf6__halffS2_fjLj7168ELj1ELj1ELj4ELj16ENS_18Kernel_traits_baseILj7168EfS2_fS2_fjLj128EEEEELb1ELb0ELb1ELb1EEEvNS_9FwdParamsE:
	.zero		584


//--------------------- .nv.constant0._ZN10layer_norm13ln_fwd_kernelINS_13Kernel_traitsIf6__halffS2_fjLj7168ELj1ELj1ELj4ELj16ENS_18Kernel_traits_baseILj7168EfS2_fS2_fjLj128EEEEELb1ELb1ELb0ELb0EEEvNS_9FwdParamsE --------------------------
	.section	.nv.constant0._ZN10layer_norm13ln_fwd_kernelINS_13Kernel_traitsIf6__halffS2_fjLj7168ELj1ELj1ELj4ELj16ENS_18Kernel_traits_baseILj7168EfS2_fS2_fjLj128EEEEELb1ELb1ELb0ELb0EEEvNS_9FwdParamsE,"a",@progbits
	.sectionflags	@""
	.align	4
.nv.constant0._ZN10layer_norm13ln_fwd_kernelINS_13Kernel_traitsIf6__halffS2_fjLj7168ELj1ELj1ELj4ELj16ENS_18Kernel_traits_baseILj7168EfS2_fS2_fjLj128EEEEELb1ELb1ELb0ELb0EEEvNS_9FwdParamsE:
	.zero		584


//--------------------- .nv.constant0._ZN10layer_norm13ln_fwd_kernelINS_13Kernel_traitsIf6__halffS2_fjLj7168ELj1ELj1ELj4ELj16ENS_18Kernel_traits_baseILj7168EfS2_fS2_fjLj128EEEEELb1ELb1ELb0ELb1EEEvNS_9FwdParamsE --------------------------
	.section	.nv.constant0._ZN10layer_norm13ln_fwd_kernelINS_13Kernel_traitsIf6__halffS2_fjLj7168ELj1ELj1ELj4ELj16ENS_18Kernel_traits_baseILj7168EfS2_fS2_fjLj128EEEEELb1ELb1ELb0ELb1EEEvNS_9FwdParamsE,"a",@progbits
	.sectionflags	@""
	.align	4
.nv.constant0._ZN10layer_norm13ln_fwd_kernelINS_13Kernel_traitsIf6__halffS2_fjLj7168ELj1ELj1ELj4ELj16ENS_18Kernel_traits_baseILj7168EfS2_fS2_fjLj128EEEEELb1ELb1ELb0ELb1EEEvNS_9FwdParamsE:
	.zero		584


//--------------------- .nv.constant0._ZN10layer_norm13ln_fwd_kernelINS_13Kernel_traitsIf6__halffS2_fjLj7168ELj1ELj1ELj4ELj16ENS_18Kernel_traits_baseILj7168EfS2_fS2_fjLj128EEEEELb1ELb1ELb1ELb0EEEvNS_9FwdParamsE --------------------------
	.section	.nv.constant0._ZN10layer_norm13ln_fwd_kernelINS_13Kernel_traitsIf6__halffS2_fjLj7168ELj1ELj1ELj4ELj16ENS_18Kernel_traits_baseILj7168EfS2_fS2_fjLj128EEEEELb1ELb1ELb1ELb0EEEvNS_9FwdParamsE,"a",@progbits
	.sectionflags	@""
	.align	4
.nv.constant0._ZN10layer_norm13ln_fwd_kernelINS_13Kernel_traitsIf6__halffS2_fjLj7168ELj1ELj1ELj4ELj16ENS_18Kernel_traits_baseILj7168EfS2_fS2_fjLj128EEEEELb1ELb1ELb1ELb0EEEvNS_9FwdParamsE:
	.zero		584


//--------------------- .nv.constant0._ZN10layer_norm13ln_fwd_kernelINS_13Kernel_traitsIf6__halffS2_fjLj7168ELj1ELj1ELj4ELj16ENS_18Kernel_traits_baseILj7168EfS2_fS2_fjLj128EEEEELb1ELb1ELb1ELb1EEEvNS_9FwdParamsE --------------------------
	.section	.nv.constant0._ZN10layer_norm13ln_fwd_kernelINS_13Kernel_traitsIf6__halffS2_fjLj7168ELj1ELj1ELj4ELj16ENS_18Kernel_traits_baseILj7168EfS2_fS2_fjLj128EEEEELb1ELb1ELb1ELb1EEEvNS_9FwdParamsE,"a",@progbits
	.sectionflags	@""
	.align	4
.nv.constant0._ZN10layer_norm13ln_fwd_kernelINS_13Kernel_traitsIf6__halffS2_fjLj7168ELj1ELj1ELj4ELj16ENS_18Kernel_traits_baseILj7168EfS2_fS2_fjLj128EEEEELb1ELb1ELb1ELb1EEEvNS_9FwdParamsE:
	.zero		584


//--------------------- .nv.constant0._ZN10layer_norm13ln_fwd_kernelINS_13Kernel_traitsI6__halfffffjLj7168ELj1ELj1ELj8ELj16ENS_18Kernel_traits_baseILj7168ES2_ffffjLj256EEEEELb0ELb0ELb0ELb0EEEvNS_9FwdParamsE --------------------------
	.section	.nv.constant0._ZN10layer_norm13ln_fwd_kernelINS_13Kernel_traitsI6__halfffffjLj7168ELj1ELj1ELj8ELj16ENS_18Kernel_traits_baseILj7168ES2_ffffjLj256EEEEELb0ELb0ELb0ELb0EEEvNS_9FwdParamsE,"a",@progbits
	.sectionflags	@""
	.align	4
.nv.constant0._ZN10layer_norm13ln_fwd_kernelINS_13Kernel_traitsI6__halfffffjLj7168ELj1ELj1ELj8ELj16ENS_18Kernel_traits_baseILj7168ES2_ffffjLj256EEEEELb0ELb0ELb0ELb0EEEvNS_9FwdParamsE:
	.zero		584


//--------------------- .nv.constant0._ZN10layer_norm13ln_fwd_kernelINS_13Kernel_traitsI6__halfffffjLj7168ELj1ELj1ELj8ELj16ENS_18Kernel_traits_baseILj7168ES2_ffffjLj256EEEEELb0ELb0ELb0ELb1EEEvNS_9FwdParamsE --------------------------
	.section	.nv.constant0._ZN10layer_norm13ln_fwd_kernelINS_13Kernel_traitsI6__halfffffjLj7168ELj1ELj1ELj8ELj16ENS_18Kernel_traits_baseILj7168ES2_ffffjLj256EEEEELb0ELb0ELb0ELb1EEEvNS_9FwdParamsE,"a",@progbits
	.sectionflags	@""
	.align	4
.nv.constant0._ZN10layer_norm13ln_fwd_kernelINS_13Kernel_traitsI6__halfffffjLj7168ELj1ELj1ELj8ELj16ENS_18Kernel_traits_baseILj7168ES2_ffffjLj256EEEEELb0ELb0ELb0ELb1EEEvNS_9FwdParamsE:
	.zero		584


//--------------------- .nv.constant0._ZN10layer_norm13ln_fwd_kernelINS_13Kernel_traitsI6__halfffffjLj7168ELj1ELj1ELj8ELj16ENS_18Kernel_traits_baseILj7168ES2_ffffjLj256EEEEELb0ELb0ELb1ELb0EEEvNS_9FwdParamsE --------------------------
	.section	.nv.constant0._ZN10layer_norm13ln_fwd_kernelINS_13Kernel_traitsI6__halfffffjLj7168ELj1ELj1ELj8ELj16ENS_18Kernel_traits_baseILj7168ES2_ffffjLj256EEEEELb0ELb0ELb1ELb0EEEvNS_9FwdParamsE,"a",@progbits
	.sectionflags	@""
	.align	4
.nv.constant0._ZN10layer_norm13ln_fwd_kernelINS_13Kernel_traitsI6__halfffffjLj7168ELj1ELj1ELj8ELj16ENS_18Kernel_traits_baseILj7168ES2_ffffjLj256EEEEELb0ELb0ELb1ELb0EEEvNS_9FwdParamsE:
	.zero		584


//--------------------- .nv.constant0._ZN10layer_norm13ln_fwd_kernelINS_13Kernel_traitsI6__halfffffjLj7168ELj1ELj1ELj8ELj16ENS_18Kernel_traits_baseILj7168ES2_ffffjLj256EEEEELb0ELb0ELb1ELb1EEEvNS_9FwdParamsE --------------------------
	.section	.nv.constant0._ZN10layer_norm13ln_fwd_kernelINS_13Kernel_traitsI6__halfffffjLj7168ELj1ELj1ELj8ELj16ENS_18Kernel_traits_baseILj7168ES2_ffffjLj256EEEEELb0ELb0ELb1ELb1EEEvNS_9FwdParamsE,"a",@progbits
	.sectionflags	@""
	.align	4
.nv.constant0._ZN10layer_norm13ln_fwd_kernelINS_13Kernel_traitsI6__halfffffjLj7168ELj1ELj1ELj8ELj16ENS_18Kernel_traits_baseILj7168ES2_ffffjLj256EEEEELb0ELb0ELb1ELb1EEEvNS_9FwdParamsE:
	.zero		584


//--------------------- .nv.constant0._ZN10layer_norm13ln_fwd_kernelINS_13Kernel_traitsI6__halfffffjLj7168ELj1ELj1ELj8ELj16ENS_18Kernel_traits_baseILj7168ES2_ffffjLj256EEEEELb0ELb1ELb0ELb0EEEvNS_9FwdParamsE --------------------------
	.section	.nv.constant0._ZN10layer_norm13ln_fwd_kernelINS_13Kernel_traitsI6__halfffffjLj7168ELj1ELj1ELj8ELj16ENS_18Kernel_traits_baseILj7168ES2_ffffjLj256EEEEELb0ELb1ELb0ELb0EEEvNS_9FwdParamsE,"a",@progbits
	.sectionflags	@""
	.align	4
.nv.constant0._ZN10layer_norm13ln_fwd_kernelINS_13Kernel_traitsI6__halfffffjLj7168ELj1ELj1ELj8ELj16ENS_18Kernel_traits_baseILj7168ES2_ffffjLj256EEEEELb0ELb1ELb0ELb0EEEvNS_9FwdParamsE:
	.zero		584


//--------------------- .nv.constant0._ZN10layer_norm13ln_fwd_kernelINS_13Kernel_traitsI6__halfffffjLj7168ELj1ELj1ELj8ELj16ENS_18Kernel_traits_baseILj7168ES2_ffffjLj256EEEEELb0ELb1ELb0ELb1EEEvNS_9FwdParamsE --------------------------
	.section	.nv.constant0._ZN10layer_norm13ln_fwd_kernelINS_13Kernel_traitsI6__halfffffjLj7168ELj1ELj1ELj8ELj16ENS_18Kernel_traits_baseILj7168ES2_ffffjLj256EEEEELb0ELb1ELb0ELb1EEEvNS_9FwdParamsE,"a",@progbits
	.sectionflags	@""
	.align	4
.nv.constant0._ZN10layer_norm13ln_fwd_kernelINS_13Kernel_traitsI6__halfffffjLj7168ELj1ELj1ELj8ELj16ENS_18Kernel_traits_baseILj7168ES2_ffffjLj256EEEEELb0ELb1ELb0ELb1EEEvNS_9FwdParamsE:
	.zero		584


//--------------------- .nv.constant0._ZN10layer_norm13ln_fwd_kernelINS_13Kernel_traitsI6__halfffffjLj7168ELj1ELj1ELj8ELj16ENS_18Kernel_traits_baseILj7168ES2_ffffjLj256EEEEELb0ELb1ELb1ELb0EEEvNS_9FwdParamsE --------------------------
	.section	.nv.constant0._ZN10layer_norm13ln_fwd_kernelINS_13Kernel_traitsI6__halfffffjLj7168ELj1ELj1ELj8ELj16ENS_18Kernel_traits_baseILj7168ES2_ffffjLj256EEEEELb0ELb1ELb1ELb0EEEvNS_9FwdParamsE,"a",@progbits
	.sectionflags	@""
	.align	4
.nv.constant0._ZN10layer_norm13ln_fwd_kernelINS_13Kernel_traitsI6__halfffffjLj7168ELj1ELj1ELj8ELj16ENS_18Kernel_traits_baseILj7168ES2_ffffjLj256EEEEELb0ELb1ELb1ELb0EEEvNS_9FwdParamsE:
	.zero		584


//--------------------- .nv.constant0._ZN10layer_norm13ln_fwd_kernelINS_13Kernel_traitsI6__halfffffjLj7168ELj1ELj1ELj8ELj16ENS_18Kernel_traits_baseILj7168ES2_ffffjLj256EEEEELb0ELb1ELb1ELb1EEEvNS_9FwdParamsE --------------------------
	.section	.nv.constant0._ZN10layer_norm13ln_fwd_kernelINS_13Kernel_traitsI6__halfffffjLj7168ELj1ELj1ELj8ELj16ENS_18Kernel_traits_baseILj7168ES2_ffffjLj256EEEEELb0ELb1ELb1ELb1EEEvNS_9FwdParamsE,"a",@progbits
	.sectionflags	@""
	.align	4
.nv.constant0._ZN10layer_norm13ln_fwd_kernelINS_13Kernel_traitsI6__halfffffjLj7168ELj1ELj1ELj8ELj16ENS_18Kernel_traits_baseILj7168ES2_ffffjLj256EEEEELb0ELb1ELb1ELb1EEEvNS_9FwdParamsE:
	.zero		584


//--------------------- .nv.constant0._ZN10layer_norm13ln_fwd_kernelINS_13Kernel_traitsI6__halfffffjLj7168ELj1ELj1ELj8ELj16ENS_18Kernel_traits_baseILj7168ES2_ffffjLj256EEEEELb1ELb0ELb0ELb0EEEvNS_9FwdParamsE --------------------------
	.section	.nv.constant0._ZN10layer_norm13ln_fwd_kernelINS_13Kernel_traitsI6__halfffffjLj7168ELj1ELj1ELj8ELj16ENS_18Kernel_traits_baseILj7168ES2_ffffjLj256EEEEELb1ELb0ELb0ELb0EEEvNS_9FwdParamsE,"a",@progbits
	.sectionflags	@""
	.align	4
.nv.constant0._ZN10layer_norm13ln_fwd_kernelINS_13Kernel_traitsI6__halfffffjLj7168ELj1ELj1ELj8ELj16ENS_18Kernel_traits_baseILj7168ES2_ffffjLj256EEEEELb1ELb0ELb0ELb0EEEvNS_9FwdParamsE:
	.zero		584


//--------------------- .nv.constant0._ZN10layer_norm13ln_fwd_kernelINS_13Kernel_traitsI6__halfffffjLj7168ELj1ELj1ELj8ELj16ENS_18Kernel_traits_baseILj7168ES2_ffffjLj256EEEEELb1ELb0ELb0ELb1EEEvNS_9FwdParamsE --------------------------
	.section	.nv.constant0._ZN10layer_norm13ln_fwd_kernelINS_13Kernel_traitsI6__halfffffjLj7168ELj1ELj1ELj8ELj16ENS_18Kernel_traits_baseILj7168ES2_ffffjLj256EEEEELb1ELb0ELb0ELb1EEEvNS_9FwdParamsE,"a",@progbits
	.sectionflags	@""
	.align	4
.nv.constant0._ZN10layer_norm13ln_fwd_kernelINS_13Kernel_traitsI6__halfffffjLj7168ELj1ELj1ELj8ELj16ENS_18Kernel_traits_baseILj7168ES2_ffffjLj256EEEEELb1ELb0ELb0ELb1EEEvNS_9FwdParamsE:
	.zero		584


//--------------------- .nv.constant0._ZN10layer_norm13ln_fwd_kernelINS_13Kernel_traitsI6__halfffffjLj7168ELj1ELj1ELj8ELj16ENS_18Kernel_traits_baseILj7168ES2_ffffjLj256EEEEELb1ELb0ELb1ELb0EEEvNS_9FwdParamsE --------------------------
	.section	.nv.constant0._ZN10layer_norm13ln_fwd_kernelINS_13Kernel_traitsI6__halfffffjLj7168ELj1ELj1ELj8ELj16ENS_18Kernel_traits_baseILj7168ES2_ffffjLj256EEEEELb1ELb0ELb1ELb0EEEvNS_9FwdParamsE,"a",@progbits
	.sectionflags	@""
	.align	4
.nv.constant0._ZN10layer_norm13ln_fwd_kernelINS_13Kernel_traitsI6__halfffffjLj7168ELj1ELj1ELj8ELj16ENS_18Kernel_traits_baseILj7168ES2_ffffjLj256EEEEELb1ELb0ELb1ELb0EEEvNS_9FwdParamsE:
	.zero		584


//--------------------- .nv.constant0._ZN10layer_norm13ln_fwd_kernelINS_13Kernel_traitsI6__halfffffjLj7168ELj1ELj1ELj8ELj16ENS_18Kernel_traits_baseILj7168ES2_ffffjLj256EEEEELb1ELb0ELb1ELb1EEEvNS_9FwdParamsE --------------------------
	.section	.nv.constant0._ZN10layer_norm13ln_fwd_kernelINS_13Kernel_traitsI6__halfffffjLj7168ELj1ELj1ELj8ELj16ENS_18Kernel_traits_baseILj7168ES2_ffffjLj256EEEEELb1ELb0ELb1ELb1EEEvNS_9FwdParamsE,"a",@progbits
	.sectionflags	@""
	.align	4
.nv.constant0._ZN10layer_norm13ln_fwd_kernelINS_13Kernel_traitsI6__halfffffjLj7168ELj1ELj1ELj8ELj16ENS_18Kernel_traits_baseILj7168ES2_ffffjLj256EEEEELb1ELb0ELb1ELb1EEEvNS_9FwdParamsE:
	.zero		584


//--------------------- .nv.constant0._ZN10layer_norm13ln_fwd_kernelINS_13Kernel_traitsI6__halfffffjLj7168ELj1ELj1ELj8ELj16ENS_18Kernel_traits_baseILj7168ES2_ffffjLj256EEEEELb1ELb1ELb0ELb0EEEvNS_9FwdParamsE --------------------------
	.section	.nv.constant0._ZN10layer_norm13ln_fwd_kernelINS_13Kernel_traitsI6__halfffffjLj7168ELj1ELj1ELj8ELj16ENS_18Kernel_traits_baseILj7168ES2_ffffjLj256EEEEELb1ELb1ELb0ELb0EEEvNS_9FwdParamsE,"a",@progbits
	.sectionflags	@""
	.align	4
.nv.constant0._ZN10layer_norm13ln_fwd_kernelINS_13Kernel_traitsI6__halfffffjLj7168ELj1ELj1ELj8ELj16ENS_18Kernel_traits_baseILj7168ES2_ffffjLj256EEEEELb1ELb1ELb0ELb0EEEvNS_9FwdParamsE:
	.zero		584


//--------------------- .nv.constant0._ZN10layer_norm13ln_fwd_kernelINS_13Kernel_traitsI6__halfffffjLj7168ELj1ELj1ELj8ELj16ENS_18Kernel_traits_baseILj7168ES2_ffffjLj256EEEEELb1ELb1ELb0ELb1EEEvNS_9FwdParamsE --------------------------
	.section	.nv.constant0._ZN10layer_norm13ln_fwd_kernelINS_13Kernel_traitsI6__halfffffjLj7168ELj1ELj1ELj8ELj16ENS_18Kernel_traits_baseILj7168ES2_ffffjLj256EEEEELb1ELb1ELb0ELb1EEEvNS_9FwdParamsE,"a",@progbits
	.sectionflags	@""
	.align	4
.nv.constant0._ZN10layer_norm13ln_fwd_kernelINS_13Kernel_traitsI6__halfffffjLj7168ELj1ELj1ELj8ELj16ENS_18Kernel_traits_baseILj7168ES2_ffffjLj256EEEEELb1ELb1ELb0ELb1EEEvNS_9FwdParamsE:
	.zero		584


//--------------------- .nv.constant0._ZN10layer_norm13ln_fwd_kernelINS_13Kernel_traitsI6__halfffffjLj7168ELj1ELj1ELj8ELj16ENS_18Kernel_traits_baseILj7168ES2_ffffjLj256EEEEELb1ELb1ELb1ELb0EEEvNS_9FwdParamsE --------------------------
	.section	.nv.constant0._ZN10layer_norm13ln_fwd_kernelINS_13Kernel_traitsI6__halfffffjLj7168ELj1ELj1ELj8ELj16ENS_18Kernel_traits_baseILj7168ES2_ffffjLj256EEEEELb1ELb1ELb1ELb0EEEvNS_9FwdParamsE,"a",@progbits
	.sectionflags	@""
	.align	4
.nv.constant0._ZN10layer_norm13ln_fwd_kernelINS_13Kernel_traitsI6__halfffffjLj7168ELj1ELj1ELj8ELj16ENS_18Kernel_traits_baseILj7168ES2_ffffjLj256EEEEELb1ELb1ELb1ELb0EEEvNS_9FwdParamsE:
	.zero		584


//--------------------- .nv.constant0._ZN10layer_norm13ln_fwd_kernelINS_13Kernel_traitsI6__halfffffjLj7168ELj1ELj1ELj8ELj16ENS_18Kernel_traits_baseILj7168ES2_ffffjLj256EEEEELb1ELb1ELb1ELb1EEEvNS_9FwdParamsE --------------------------
	.section	.nv.constant0._ZN10layer_norm13ln_fwd_kernelINS_13Kernel_traitsI6__halfffffjLj7168ELj1ELj1ELj8ELj16ENS_18Kernel_traits_baseILj7168ES2_ffffjLj256EEEEELb1ELb1ELb1ELb1EEEvNS_9FwdParamsE,"a",@progbits
	.sectionflags	@""
	.align	4
.nv.constant0._ZN10layer_norm13ln_fwd_kernelINS_13Kernel_traitsI6__halfffffjLj7168ELj1ELj1ELj8ELj16ENS_18Kernel_traits_baseILj7168ES2_ffffjLj256EEEEELb1ELb1ELb1ELb1EEEvNS_9FwdParamsE:
	.zero		584


//--------------------- .nv.constant0._ZN10layer_norm13ln_fwd_kernelINS_13Kernel_traitsIfffffjLj7168ELj1ELj1ELj8ELj16ENS_18Kernel_traits_baseILj7168EfffffjLj256EEEEELb0ELb0ELb0ELb0EEEvNS_9FwdParamsE --------------------------
	.section	.nv.constant0._ZN10layer_norm13ln_fwd_kernelINS_13Kernel_traitsIfffffjLj7168ELj1ELj1ELj8ELj16ENS_18Kernel_traits_baseILj7168EfffffjLj256EEEEELb0ELb0ELb0ELb0EEEvNS_9FwdParamsE,"a",@progbits
	.sectionflags	@""
	.align	4
.nv.constant0._ZN10layer_norm13ln_fwd_kernelINS_13Kernel_traitsIfffffjLj7168ELj1ELj1ELj8ELj16ENS_18Kernel_traits_baseILj7168EfffffjLj256EEEEELb0ELb0ELb0ELb0EEEvNS_9FwdParamsE:
	.zero		584


//--------------------- .nv.constant0._ZN10layer_norm13ln_fwd_kernelINS_13Kernel_traitsIfffffjLj7168ELj1ELj1ELj8ELj16ENS_18Kernel_traits_baseILj7168EfffffjLj256EEEEELb0ELb0ELb0ELb1EEEvNS_9FwdParamsE --------------------------
	.section	.nv.constant0._ZN10layer_norm13ln_fwd_kernelINS_13Kernel_traitsIfffffjLj7168ELj1ELj1ELj8ELj16ENS_18Kernel_traits_baseILj7168EfffffjLj256EEEEELb0ELb0ELb0ELb1EEEvNS_9FwdParamsE,"a",@progbits
	.sectionflags	@""
	.align	4
.nv.constant0._ZN10layer_norm13ln_fwd_kernelINS_13Kernel_traitsIfffffjLj7168ELj1ELj1ELj8ELj16ENS_18Kernel_traits_baseILj7168EfffffjLj256EEEEELb0ELb0ELb0ELb1EEEvNS_9FwdParamsE:
	.zero		584


//--------------------- .nv.constant0._ZN10layer_norm13ln_fwd_kernelINS_13Kernel_traitsIfffffjLj7168ELj1ELj1ELj8ELj16ENS_18Kernel_traits_baseILj7168EfffffjLj256EEEEELb0ELb0ELb1ELb0EEEvNS_9FwdParamsE --------------------------
	.section	.nv.constant0._ZN10layer_norm13ln_fwd_kernelINS_13Kernel_traitsIfffffjLj7168ELj1ELj1ELj8ELj16ENS_18Kernel_traits_baseILj7168EfffffjLj256EEEEELb0ELb0ELb1ELb0EEEvNS_9FwdParamsE,"a",@progbits
	.sectionflags	@""
	.align	4
.nv.constant0._ZN10layer_norm13ln_fwd_kernelINS_13Kernel_traitsIfffffjLj7168ELj1ELj1ELj8ELj16ENS_18Kernel_traits_baseILj7168EfffffjLj256EEEEELb0ELb0ELb1ELb0EEEvNS_9FwdParamsE:
	.zero		584


//--------------------- .nv.constant0._ZN10layer_norm13ln_fwd_kernelINS_13Kernel_traitsIfffffjLj7168ELj1ELj1ELj8ELj16ENS_18Kernel_traits_baseILj7168EfffffjLj256EEEEELb0ELb0ELb1ELb1EEEvNS_9FwdParamsE --------------------------
	.section	.nv.constant0._ZN10layer_norm13ln_fwd_kernelINS_13Kernel_traitsIfffffjLj7168ELj1ELj1ELj8ELj16ENS_18Kernel_traits_baseILj7168EfffffjLj256EEEEELb0ELb0ELb1ELb1EEEvNS_9FwdParamsE,"a",@progbits
	.sectionflags	@""
	.align	4
.nv.constant0._ZN10layer_norm13ln_fwd_kernelINS_13Kernel_traitsIfffffjLj7168ELj1ELj1ELj8ELj16ENS_18Kernel_traits_baseILj7168EfffffjLj256EEEEELb0ELb0ELb1ELb1EEEvNS_9FwdParamsE:
	.zero		584


//--------------------- .nv.constant0._ZN10layer_norm13ln_fwd_kernelINS_13Kernel_traitsIfffffjLj7168ELj1ELj1ELj8ELj16ENS_18Kernel_traits_baseILj7168EfffffjLj256EEEEELb0ELb1ELb0ELb0EEEvNS_9FwdParamsE --------------------------
	.section	.nv.constant0._ZN10layer_norm13ln_fwd_kernelINS_13Kernel_traitsIfffffjLj7168ELj1ELj1ELj8ELj16ENS_18Kernel_traits_baseILj7168EfffffjLj256EEEEELb0ELb1ELb0ELb0EEEvNS_9FwdParamsE,"a",@progbits
	.sectionflags	@""
	.align	4
.nv.constant0._ZN10layer_norm13ln_fwd_kernelINS_13Kernel_traitsIfffffjLj7168ELj1ELj1ELj8ELj16ENS_18Kernel_traits_baseILj7168EfffffjLj256EEEEELb0ELb1ELb0ELb0EEEvNS_9FwdParamsE:
	.zero		584


//--------------------- .nv.constant0._ZN10layer_norm13ln_fwd_kernelINS_13Kernel_traitsIfffffjLj7168ELj1ELj1ELj8ELj16ENS_18Kernel_traits_baseILj7168EfffffjLj256EEEEELb0ELb1ELb0ELb1EEEvNS_9FwdParamsE --------------------------
	.section	.nv.constant0._ZN10layer_norm13ln_fwd_kernelINS_13Kernel_traitsIfffffjLj7168ELj1ELj1ELj8ELj16ENS_18Kernel_traits_baseILj7168EfffffjLj256EEEEELb0ELb1ELb0ELb1EEEvNS_9FwdParamsE,"a",@progbits
	.sectionflags	@""
	.align	4
.nv.constant0._ZN10layer_norm13ln_fwd_kernelINS_13Kernel_traitsIfffffjLj7168ELj1ELj1ELj8ELj16ENS_18Kernel_traits_baseILj7168EfffffjLj256EEEEELb0ELb1ELb0ELb1EEEvNS_9FwdParamsE:
	.zero		584


//--------------------- .nv.constant0._ZN10layer_norm13ln_fwd_kernelINS_13Kernel_traitsIfffffjLj7168ELj1ELj1ELj8ELj16ENS_18Kernel_traits_baseILj7168EfffffjLj256EEEEELb0ELb1ELb1ELb0EEEvNS_9FwdParamsE --------------------------
	.section	.nv.constant0._ZN10layer_norm13ln_fwd_kernelINS_13Kernel_traitsIfffffjLj7168ELj1ELj1ELj8ELj16ENS_18Kernel_traits_baseILj7168EfffffjLj256EEEEELb0ELb1ELb1ELb0EEEvNS_9FwdParamsE,"a",@progbits
	.sectionflags	@""
	.align	4
.nv.constant0._ZN10layer_norm13ln_fwd_kernelINS_13Kernel_traitsIfffffjLj7168ELj1ELj1ELj8ELj16ENS_18Kernel_traits_baseILj7168EfffffjLj256EEEEELb0ELb1ELb1ELb0EEEvNS_9FwdParamsE:
	.zero		584


//--------------------- .nv.constant0._ZN10layer_norm13ln_fwd_kernelINS_13Kernel_traitsIfffffjLj7168ELj1ELj1ELj8ELj16ENS_18Kernel_traits_baseILj7168EfffffjLj256EEEEELb0ELb1ELb1ELb1EEEvNS_9FwdParamsE --------------------------
	.section	.nv.constant0._ZN10layer_norm13ln_fwd_kernelINS_13Kernel_traitsIfffffjLj7168ELj1ELj1ELj8ELj16ENS_18Kernel_traits_baseILj7168EfffffjLj256EEEEELb0ELb1ELb1ELb1EEEvNS_9FwdParamsE,"a",@progbits
	.sectionflags	@""
	.align	4
.nv.constant0._ZN10layer_norm13ln_fwd_kernelINS_13Kernel_traitsIfffffjLj7168ELj1ELj1ELj8ELj16ENS_18Kernel_traits_baseILj7168EfffffjLj256EEEEELb0ELb1ELb1ELb1EEEvNS_9FwdParamsE:
	.zero		584


//--------------------- .nv.constant0._ZN10layer_norm13ln_fwd_kernelINS_13Kernel_traitsIfffffjLj7168ELj1ELj1ELj8ELj16ENS_18Kernel_traits_baseILj7168EfffffjLj256EEEEELb1ELb0ELb0ELb0EEEvNS_9FwdParamsE --------------------------
	.section	.nv.constant0._ZN10layer_norm13ln_fwd_kernelINS_13Kernel_traitsIfffffjLj7168ELj1ELj1ELj8ELj16ENS_18Kernel_traits_baseILj7168EfffffjLj256EEEEELb1ELb0ELb0ELb0EEEvNS_9FwdParamsE,"a",@progbits
	.sectionflags	@""
	.align	4
.nv.constant0._ZN10layer_norm13ln_fwd_kernelINS_13Kernel_traitsIfffffjLj7168ELj1ELj1ELj8ELj16ENS_18Kernel_traits_baseILj7168EfffffjLj256EEEEELb1ELb0ELb0ELb0EEEvNS_9FwdParamsE:
	.zero		584


//--------------------- .nv.constant0._ZN10layer_norm13ln_fwd_kernelINS_13Kernel_traitsIfffffjLj7168ELj1ELj1ELj8ELj16ENS_18Kernel_traits_baseILj7168EfffffjLj256EEEEELb1ELb0ELb0ELb1EEEvNS_9FwdParamsE --------------------------
	.section	.nv.constant0._ZN10layer_norm13ln_fwd_kernelINS_13Kernel_traitsIfffffjLj7168ELj1ELj1ELj8ELj16ENS_18Kernel_traits_baseILj7168EfffffjLj256EEEEELb1ELb0ELb0ELb1EEEvNS_9FwdParamsE,"a",@progbits
	.sectionflags	@""
	.align	4
.nv.constant0._ZN10layer_norm13ln_fwd_kernelINS_13Kernel_traitsIfffffjLj7168ELj1ELj1ELj8ELj16ENS_18Kernel_traits_baseILj7168EfffffjLj256EEEEELb1ELb0ELb0ELb1EEEvNS_9FwdParamsE:
	.zero		584


//--------------------- .nv.constant0._ZN10layer_norm13ln_fwd_kernelINS_13Kernel_traitsIfffffjLj7168ELj1ELj1ELj8ELj16ENS_18Kernel_traits_baseILj7168EfffffjLj256EEEEELb1ELb0ELb1ELb0EEEvNS_9FwdParamsE --------------------------
	.section	.nv.constant0._ZN10layer_norm13ln_fwd_kernelINS_13Kernel_traitsIfffffjLj7168ELj1ELj1ELj8ELj16ENS_18Kernel_traits_baseILj7168EfffffjLj256EEEEELb1ELb0ELb1ELb0EEEvNS_9FwdParamsE,"a",@progbits
	.sectionflags	@""
	.align	4
.nv.constant0._ZN10layer_norm13ln_fwd_kernelINS_13Kernel_traitsIfffffjLj7168ELj1ELj1ELj8ELj16ENS_18Kernel_traits_baseILj7168EfffffjLj256EEEEELb1ELb0ELb1ELb0EEEvNS_9FwdParamsE:
	.zero		584


//--------------------- .nv.constant0._ZN10layer_norm13ln_fwd_kernelINS_13Kernel_traitsIfffffjLj7168ELj1ELj1ELj8ELj16ENS_18Kernel_traits_baseILj7168EfffffjLj256EEEEELb1ELb0ELb1ELb1EEEvNS_9FwdParamsE --------------------------
	.section	.nv.constant0._ZN10layer_norm13ln_fwd_kernelINS_13Kernel_traitsIfffffjLj7168ELj1ELj1ELj8ELj16ENS_18Kernel_traits_baseILj7168EfffffjLj256EEEEELb1ELb0ELb1ELb1EEEvNS_9FwdParamsE,"a",@progbits
	.sectionflags	@""
	.align	4
.nv.constant0._ZN10layer_norm13ln_fwd_kernelINS_13Kernel_traitsIfffffjLj7168ELj1ELj1ELj8ELj16ENS_18Kernel_traits_baseILj7168EfffffjLj256EEEEELb1ELb0ELb1ELb1EEEvNS_9FwdParamsE:
	.zero		584


//--------------------- .nv.constant0._ZN10layer_norm13ln_fwd_kernelINS_13Kernel_traitsIfffffjLj7168ELj1ELj1ELj8ELj16ENS_18Kernel_traits_baseILj7168EfffffjLj256EEEEELb1ELb1ELb0ELb0EEEvNS_9FwdParamsE --------------------------
	.section	.nv.constant0._ZN10layer_norm13ln_fwd_kernelINS_13Kernel_traitsIfffffjLj7168ELj1ELj1ELj8ELj16ENS_18Kernel_traits_baseILj7168EfffffjLj256EEEEELb1ELb1ELb0ELb0EEEvNS_9FwdParamsE,"a",@progbits
	.sectionflags	@""
	.align	4
.nv.constant0._ZN10layer_norm13ln_fwd_kernelINS_13Kernel_traitsIfffffjLj7168ELj1ELj1ELj8ELj16ENS_18Kernel_traits_baseILj7168EfffffjLj256EEEEELb1ELb1ELb0ELb0EEEvNS_9FwdParamsE:
	.zero		584


//--------------------- .nv.constant0._ZN10layer_norm13ln_fwd_kernelINS_13Kernel_traitsIfffffjLj7168ELj1ELj1ELj8ELj16ENS_18Kernel_traits_baseILj7168EfffffjLj256EEEEELb1ELb1ELb0ELb1EEEvNS_9FwdParamsE --------------------------
	.section	.nv.constant0._ZN10layer_norm13ln_fwd_kernelINS_13Kernel_traitsIfffffjLj7168ELj1ELj1ELj8ELj16ENS_18Kernel_traits_baseILj7168EfffffjLj256EEEEELb1ELb1ELb0ELb1EEEvNS_9FwdParamsE,"a",@progbits
	.sectionflags	@""
	.align	4
.nv.constant0._ZN10layer_norm13ln_fwd_kernelINS_13Kernel_traitsIfffffjLj7168ELj1ELj1ELj8ELj16ENS_18Kernel_traits_baseILj7168EfffffjLj256EEEEELb1ELb1ELb0ELb1EEEvNS_9FwdParamsE:
	.zero		584


//--------------------- .nv.constant0._ZN10layer_norm13ln_fwd_kernelINS_13Kernel_traitsIfffffjLj7168ELj1ELj1ELj8ELj16ENS_18Kernel_traits_baseILj7168EfffffjLj256EEEEELb1ELb1ELb1ELb0EEEvNS_9FwdParamsE --------------------------
	.section	.nv.constant0._ZN10layer_norm13ln_fwd_kernelINS_13Kernel_traitsIfffffjLj7168ELj1ELj1ELj8ELj16ENS_18Kernel_traits_baseILj7168EfffffjLj256EEEEELb1ELb1ELb1ELb0EEEvNS_9FwdParamsE,"a",@progbits
	.sectionflags	@""
	.align	4
.nv.constant0._ZN10layer_norm13ln_fwd_kernelINS_13Kernel_traitsIfffffjLj7168ELj1ELj1ELj8ELj16ENS_18Kernel_traits_baseILj7168EfffffjLj256EEEEELb1ELb1ELb1ELb0EEEvNS_9FwdParamsE:
	.zero		584


//--------------------- .nv.constant0._ZN10layer_norm13ln_fwd_kernelINS_13Kernel_traitsIfffffjLj7168ELj1ELj1ELj8ELj16ENS_18Kernel_traits_baseILj7168EfffffjLj256EEEEELb1ELb1ELb1ELb1EEEvNS_9FwdParamsE --------------------------
	.section	.nv.constant0._ZN10layer_norm13ln_fwd_kernelINS_13Kernel_traitsIfffffjLj7168ELj1ELj1ELj8ELj16ENS_18Kernel_traits_baseILj7168EfffffjLj256EEEEELb1ELb1ELb1ELb1EEEvNS_9FwdParamsE,"a",@progbits
	.sectionflags	@""
	.align	4
.nv.constant0._ZN10layer_norm13ln_fwd_kernelINS_13Kernel_traitsIfffffjLj7168ELj1ELj1ELj8ELj16ENS_18Kernel_traits_baseILj7168EfffffjLj256EEEEELb1ELb1ELb1ELb1EEEvNS_9FwdParamsE:
	.zero		584


//--------------------- .text._ZN10layer_norm13ln_fwd_kernelINS_13Kernel_traitsI13__nv_bfloat16S2_S2_S2_fjLj7168ELj1ELj1ELj4ELj16ENS_18Kernel_traits_baseILj7168ES2_S2_S2_S2_fjLj128EEEEELb0ELb0ELb0ELb0EEEvNS_9FwdParamsE --------------------------
	.section	.text._ZN10layer_norm13ln_fwd_kernelINS_13Kernel_traitsI13__nv_bfloat16S2_S2_S2_fjLj7168ELj1ELj1ELj4ELj16ENS_18Kernel_traits_baseILj7168ES2_S2_S2_S2_fjLj128EEEEELb0ELb0ELb0ELb0EEEvNS_9FwdParamsE,"ax",@progbits
	.sectioninfo	@"SHI_REGISTERS=250"
	.align	128
        .global         _ZN10layer_norm13ln_fwd_kernelINS_13Kernel_traitsI13__nv_bfloat16S2_S2_S2_fjLj7168ELj1ELj1ELj4ELj16ENS_18Kernel_traits_baseILj7168ES2_S2_S2_S2_fjLj128EEEEELb0ELb0ELb0ELb0EEEvNS_9FwdParamsE
        .type           _ZN10layer_norm13ln_fwd_kernelINS_13Kernel_traitsI13__nv_bfloat16S2_S2_S2_fjLj7168ELj1ELj1ELj4ELj16ENS_18Kernel_traits_baseILj7168ES2_S2_S2_S2_fjLj128EEEEELb0ELb0ELb0ELb0EEEvNS_9FwdParamsE,@function
        .size           _ZN10layer_norm13ln_fwd_kernelINS_13Kernel_traitsI13__nv_bfloat16S2_S2_S2_fjLj7168ELj1ELj1ELj4ELj16ENS_18Kernel_traits_baseILj7168ES2_S2_S2_S2_fjLj128EEEEELb0ELb0ELb0ELb0EEEvNS_9FwdParamsE,(.L_x_44840 - _ZN10layer_norm13ln_fwd_kernelINS_13Kernel_traitsI13__nv_bfloat16S2_S2_S2_fjLj7168ELj1ELj1ELj4ELj16ENS_18Kernel_traits_baseILj7168ES2_S2_S2_S2_fjLj128EEEEELb0ELb0ELb0ELb0EEEvNS_9FwdParamsE)
        .other          _ZN10layer_norm13ln_fwd_kernelINS_13Kernel_traitsI13__nv_bfloat16S2_S2_S2_fjLj7168ELj1ELj1ELj4ELj16ENS_18Kernel_traits_baseILj7168ES2_S2_S2_S2_fjLj128EEEEELb0ELb0ELb0ELb0EEEvNS_9FwdParamsE,@"STO_CUDA_ENTRY STV_DEFAULT"
_ZN10layer_norm13ln_fwd_kernelINS_13Kernel_traitsI13__nv_bfloat16S2_S2_S2_fjLj7168ELj1ELj1ELj4ELj16ENS_18Kernel_traits_baseILj7168ES2_S2_S2_S2_fjLj128EEEEELb0ELb0ELb0ELb0EEEvNS_9FwdParamsE:
.text._ZN10layer_norm13ln_fwd_kernelINS_13Kernel_traitsI13__nv_bfloat16S2_S2_S2_fjLj7168ELj1ELj1ELj4ELj16ENS_18Kernel_traits_baseILj7168ES2_S2_S2_S2_fjLj128EEEEELb0ELb0ELb0ELb0EEEvNS_9FwdParamsE:
[----:B------:R-:W-:Y:S02]  /*0000*/  MOV R1, c[0x0][0x28] ;  /* 0x00000a0000017a02 */ /* 0x000fe40000000f00 */
[----:B------:R-:W0:Y:S01]  /*0010*/  S2R R51, SR_TID.X ;  /* 0x0000000000337919 */ /* 0x000e220000002100 */
[----:B------:R-:W-:Y:S01]  /*0020*/  MOV R0, c[0x0][0x168] ;  /* 0x00005a0000007a02 */ /* 0x000fe20000000f00 */
[----:B------:R-:W-:Y:S01]  /*0030*/  ULDC.64 UR4, c[0x0][0x118] ;  /* 0x0000460000047ab9 */ /* 0x000fe20000000a00 */
[----:B------:R-:W-:Y:S02]  /*0040*/  BSSY B0, `(.L_x_0) ;  /* 0x000001b000007945 */ /* 0x000fe40003800000 */
[----:B------:R-:W-:-:S04]  /*0050*/  SHF.R.S32.HI R0, RZ, 0x1f, R0 ;  /* 0x0000001fff007819 */ /* 0x000fc80000011400 */
[----:B------:R-:W-:Y:S02]  /*0060*/  LEA.HI R95, R0, c[0x0][0x168], RZ, 0x3 ;  /* 0x00005a00005f7a11 */ /* 0x000fe400078f18ff */
[C---:B0-----:R-:W-:Y:S02]  /*0070*/  LOP3.LUT R50, R51.reuse, 0x7f, RZ, 0xc, !PT ;  /* 0x0000007f33327812 */ /* 0x041fe400078e0cff */
[----:B------:R-:W-:Y:S02]  /*0080*/  LOP3.LUT R56, R51, 0x7f, RZ, 0xc0, !PT ;  /* 0x0000007f33387812 */ /* 0x000fe400078ec0ff */
[----:B------:R-:W-:-:S04]  /*0090*/  LEA.HI.SX32 R50, R95, R50, 0x1d ;  /* 0x000000325f327211 */ /* 0x000fc800078feaff */
[C---:B------:R-:W-:Y:S02]  /*00a0*/  LOP3.LUT P1, RZ, R50.reuse, 0xffffff80, RZ, 0xc0, !PT ;  /* 0xffffff8032ff7812 */ /* 0x040fe4000782c0ff */
[C---:B------:R-:W-:Y:S02]  /*00b0*/  ISETP.GE.U32.AND P6, PT, R50.reuse, 0x100, PT ;  /* 0x000001003200780c */ /* 0x040fe40003fc6070 */
[C---:B------:R-:W-:Y:S02]  /*00c0*/  ISETP.GE.U32.AND P5, PT, R50.reuse, 0x180, PT ;  /* 0x000001803200780c */ /* 0x040fe40003fa6070 */
[C---:B------:R-:W-:Y:S02]  /*00d0*/  ISETP.GE.U32.AND P4, PT, R50.reuse, 0x200, PT ;  /* 0x000002003200780c */ /* 0x040fe40003f86070 */
[----:B------:R-:W-:Y:S02]  /*00e0*/  ISETP.GE.U32.AND P3, PT, R50, 0x280, PT ;  /* 0x000002803200780c */ /* 0x000fe40003f66070 */
[----:B------:R-:W-:-:S02]  /*00f0*/  P2R R0, PR, RZ, 0x40 ;  /* 0x00000040ff007803 */ /* 0x000fc40000000000 */
[----:B------:R-:W-:Y:S02]  /*0100*/  P2R R0, PR, RZ, 0x20 ;  /* 0x00000020ff007803 */ /* 0x000fe40000000000 */
[----:B------:R-:W-:Y:S02]  /*0110*/  P2R R0, PR, RZ, 0x10 ;  /* 0x00000010ff007803 */ /* 0x000fe40000000000 */
[----:B------:R-:W-:Y:S01]  /*0120*/  P2R R0, PR, RZ, 0x8 ;  /* 0x00000008ff007803 */ /* 0x000fe20000000000 */
[----:B------:R-:W-:Y:S05]  /*0130*/  @!P1 BRA `(.L_x_1) ;  /* 0x000000b000009947 */ /* 0x000fea0003800000 */
[----:B------:R-:W-:Y:S01]  /*0140*/  ISETP.NE.U32.AND P0, PT, RZ, c[0x0][0x218], PT ;  /* 0x00008600ff007a0c */ /* 0x000fe20003f05070 */
[----:B------:R-:W-:-:S03]  /*0150*/  HFMA2.MMA R3, -RZ, RZ, 0, 9.5367431640625e-07 ;  /* 0x00000010ff037435 */ /* 0x000fc600000001ff */
[----:B------:R-:W-:-:S13]  /*0160*/  ISETP.NE.AND.EX P0, PT, RZ, c[0x0][0x21c], PT, P0 ;  /* 0x00008700ff007a0c */ /* 0x000fda0003f05300 */
[----:B------:R-:W-:-:S04]  /*0170*/  @P0 LEA R4, P2, R56, c[0x0][0x218], 0x4 ;  /* 0x0000860038040a11 */ /* 0x000fc800078420ff */
[C---:B------:R-:W-:Y:S01]  /*0180*/  @P0 LEA.HI.X R5, R56.reuse, c[0x0][0x21c], RZ, 0x4, P2 ;  /* 0x0000870038050a11 */ /* 0x040fe200010f24ff */
[----:B------:R-:W-:-:S04]  /*0190*/  IMAD.WIDE.U32 R2, R56, R3, c[0x0][0x1b0] ;  /* 0x00006c0038027625 */ /* 0x000fc800078e0003 */
[----:B------:R0:W5:Y:S04]  /*01a0*/  @P0 LDG.E.128 R12, [R4.64] ;  /* 0x00000004040c0981 */ /* 0x000168000c1e1d00 */
[----:B------:R0:W5:Y:S01]  /*01b0*/  LDG.E.128 R40, [R2.64] ;  /* 0x0000000402287981 */ /* 0x000162000c1e1d00 */
[----:B------:R-:W-:Y:S01]  /*01c0*/  LOP3.LUT R56, R56, 0x80, RZ, 0xfc, !PT ;  /* 0x0000008038387812 */ /* 0x000fe200078efcff */
[----:B------:R-:W-:Y:S01]  /*01d0*/  @!P0 CS2R R12, SRZ ;  /* 0x00000000000c8805 */ /* 0x000fe2000001ff00 */
[----:B------:R-:W-:Y:S02]  /*01e0*/  @!P0 CS2R R14, SRZ ;  /* 0x00000000000e8805 */ /* 0x000fe4000001ff00 */
.L_x_1:
[----:B0-----:R-:W-:Y:S05]  /*01f0*/  BSYNC B0 ;  /* 0x0000000000007941 */ /* 0x001fea0003800000 */
.L_x_0:
[----:B------:R-:W-:Y:S01]  /*0200*/  BSSY B0, `(.L_x_2) ;  /* 0x000000d000007945 */ /* 0x000fe20003800000 */
[----:B------:R-:W-:Y:S05]  /*0210*/  @!P6 BRA `(.L_x_3) ;  /* 0x000000b00000e947 */ /* 0x000fea0003800000 */
[----:B------:R-:W-:Y:S02]  /*0220*/  ISETP.NE.U32.AND P0, PT, RZ, c[0x0][0x218], PT ;  /* 0x00008600ff007a0c */ /* 0x000fe40003f05070 */
[----:B------:R-:W-:-:S02]  /*0230*/  MOV R9, 0x10 ;  /* 0x0000001000097802 */ /* 0x000fc40000000f00 */
[----:B------:R-:W-:-:S03]  /*0240*/  ISETP.NE.AND.EX P0, PT, RZ, c[0x0][0x21c], PT, P0 ;  /* 0x00008700ff007a0c */ /* 0x000fc60003f05300 */
[----:B------:R-:W-:-:S05]  /*0250*/  IMAD.WIDE.U32 R8, R56, R9, c[0x0][0x1b0] ;  /* 0x00006c0038087625 */ /* 0x000fca00078e0009 */
[----:B------:R0:W5:Y:S05]  /*0260*/  LDG.E.128 R24, [R8.64] ;  /* 0x0000000408187981 */ /* 0x00016a000c1e1d00 */
[----:B------:R-:W-:-:S04]  /*0270*/  @P0 LEA R2, P2, R56, c[0x0][0x218], 0x4 ;  /* 0x0000860038020a11 */ /* 0x000fc800078420ff */
[----:B------:R-:W-:-:S05]  /*0280*/  @P0 LEA.HI.X R3, R56, c[0x0][0x21c], RZ, 0x4, P2 ;  /* 0x0000870038030a11 */ /* 0x000fca00010f24ff */
[----:B------:R0:W5:Y:S01]  /*0290*/  @P0 LDG.E.128 R4, [R2.64] ;  /* 0x0000000402040981 */ /* 0x000162000c1e1d00 */
[----:B------:R-:W-:Y:S01]  /*02a0*/  IADD3 R56, R56, 0x80, RZ ;  /* 0x0000008038387810 */ /* 0x000fe20007ffe0ff */
[----:B------:R-:W-:Y:S01]  /*02b0*/  @!P0 CS2R R4, SRZ ;  /* 0x0000000000048805 */ /* 0x000fe2000001ff00 */
[----:B------:R-:W-:Y:S02]  /*02c0*/  @!P0 CS2R R6, SRZ ;  /* 0x0000000000068805 */ /* 0x000fe4000001ff00 */
.L_x_3:
[----:B0-----:R-:W-:Y:S05]  /*02d0*/  BSYNC B0 ;  /* 0x0000000000007941 */ /* 0x001fea0003800000 */
.L_x_2:
[----:B------:R-:W-:Y:S01]  /*02e0*/  BSSY B0, `(.L_x_4) ;  /* 0x000000d000007945 */ /* 0x000fe20003800000 */
[----:B------:R-:W-:Y:S05]  /*02f0*/  @!P5 BRA `(.L_x_5) ;  /* 0x000000b00000d947 */ /* 0x000fea0003800000 */
[----:B------:R-:W-:Y:S01]  /*0300*/  ISETP.NE.U32.AND P0, PT, RZ, c[0x0][0x218], PT ;  /* 0x00008600ff007a0c */ /* 0x000fe20003f05070 */
[----:B------:R-:W-:-:S03]  /*0310*/  HFMA2.MMA R9, -RZ, RZ, 0, 9.5367431640625e-07 ;  /* 0x00000010ff097435 */ /* 0x000fc600000001ff */
[----:B------:R-:W-:-:S13]  /*0320*/  ISETP.NE.AND.EX P0, PT, RZ, c[0x0][0x21c], PT, P0 ;  /* 0x00008700ff007a0c */ /* 0x000fda0003f05300 */
[C---:B------:R-:W-:Y:S01]  /*0330*/  @P0 LEA R2, P2, R56.reuse, c[0x0][0x218], 0x4 ;  /* 0x0000860038020a11 */ /* 0x040fe200078420ff */
[----:B------:R-:W-:-:S03]  /*0340*/  IMAD.WIDE.U32 R8, R56, R9, c[0x0][0x1b0] ;  /* 0x00006c0038087625 */ /* 0x000fc600078e0009 */
[----:B------:R-:W-:-:S03]  /*0350*/  @P0 LEA.HI.X R3, R56, c[0x0][0x21c], RZ, 0x4, P2 ;  /* 0x0000870038030a11 */ /* 0x000fc600010f24ff */
[----:B------:R-:W5:Y:S04]  /*0360*/  LDG.E.128 R8, [R8.64] ;  /* 0x0000000408087981 */ /* 0x000f68000c1e1d00 */
[----:B------:R0:W5:Y:S01]  /*0370*/  @P0 LDG.E.128 R52, [R2.64] ;  /* 0x0000000402340981 */ /* 0x000162000c1e1d00 */
[----:B------:R-:W-:Y:S01]  /*0380*/  IADD3 R56, R56, 0x80, RZ ;  /* 0x0000008038387810 */ /* 0x000fe20007ffe0ff */
[----:B------:R-:W-:Y:S01]  /*0390*/  @!P0 CS2R R52, SRZ ;  /* 0x0000000000348805 */ /* 0x000fe2000001ff00 */
[----:B------:R-:W-:Y:S02]  /*03a0*/  @!P0 CS2R R54, SRZ ;  /* 0x0000000000368805 */ /* 0x000fe4000001ff00 */
.L_x_5:
[----:B0-----:R-:W-:Y:S05]  /*03b0*/  BSYNC B0 ;  /* 0x0000000000007941 */ /* 0x001fea0003800000 */
.L_x_4:
[----:B------:R-:W-:Y:S01]  /*03c0*/  BSSY B0, `(.L_x_6) ;  /* 0x000000d000007945 */ /* 0x000fe20003800000 */
[----:B------:R-:W-:Y:S05]  /*03d0*/  @!P4 BRA `(.L_x_7) ;  /* 0x000000b00000c947 */ /* 0x000fea0003800000 */
[----:B------:R-:W-:Y:S02]  /*03e0*/  ISETP.NE.U32.AND P0, PT, RZ, c[0x0][0x218], PT ;  /* 0x00008600ff007a0c */ /* 0x000fe40003f05070 */
[----:B------:R-:W-:-:S02]  /*03f0*/  MOV R81, 0x10 ;  /* 0x0000001000517802 */ /* 0x000fc40000000f00 */
[----:B------:R-:W-:-:S03]  /*0400*/  ISETP.NE.AND.EX P0, PT, RZ, c[0x0][0x21c], PT, P0 ;  /* 0x00008700ff007a0c */ /* 0x000fc60003f05300 */
[----:B------:R-:W-:-:S06]  /*0410*/  IMAD.WIDE.U32 R80, R56, R81, c[0x0][0x1b0] ;  /* 0x00006c0038507625 */ /* 0x000fcc00078e0051 */
[----:B------:R-:W5:Y:S04]  /*0420*/  LDG.E.128 R80, [R80.64] ;  /* 0x0000000450507981 */ /* 0x000f68000c1e1d00 */
[----:B------:R-:W-:-:S04]  /*0430*/  @P0 LEA R2, P2, R56, c[0x0][0x218], 0x4 ;  /* 0x0000860038020a11 */ /* 0x000fc800078420ff */
[----:B------:R-:W-:-:S05]  /*0440*/  @P0 LEA.HI.X R3, R56, c[0x0][0x21c], RZ, 0x4, P2 ;  /* 0x0000870038030a11 */ /* 0x000fca00010f24ff */
[----:B------:R0:W5:Y:S01]  /*0450*/  @P0 LDG.E.128 R84, [R2.64] ;  /* 0x0000000402540981 */ /* 0x000162000c1e1d00 */
[----:B------:R-:W-:Y:S01]  /*0460*/  IADD3 R56, R56, 0x80, RZ ;  /* 0x0000008038387810 */ /* 0x000fe20007ffe0ff */
[----:B------:R-:W-:Y:S01]  /*0470*/  @!P0 CS2R R84, SRZ ;  /* 0x0000000000548805 */ /* 0x000fe2000001ff00 */
[----:B------:R-:W-:Y:S02]  /*0480*/  @!P0 CS2R R86, SRZ ;  /* 0x0000000000568805 */ /* 0x000fe4000001ff00 */
.L_x_7:
[----:B0-----:R-:W-:Y:S05]  /*0490*/  BSYNC B0 ;  /* 0x0000000000007941 */ /* 0x001fea0003800000 */
.L_x_6:
        /* <DEDUP_REMOVED lines=13> */
.L_x_9:
[----:B0-----:R-:W-:Y:S05]  /*0570*/  BSYNC B0 ;  /* 0x0000000000007941 */ /* 0x001fea0003800000 */
.L_x_8:
[----:B------:R-:W-:Y:S01]  /*0580*/  ISETP.GE.U32.AND P0, PT, R50, 0x300, PT ;  /* 0x000003003200780c */ /* 0x000fe20003f06070 */
[----:B------:R-:W-:Y:S03]  /*0590*/  BSSY B0, `(.L_x_10) ;  /* 0x000000e000007945 */ /* 0x000fe60003800000 */
[----:B------:R-:W-:-:S09]  /*05a0*/  P2R R0, PR, RZ, 0x1 ;  /* 0x00000001ff007803 */ /* 0x000fd20000000000 */
[----:B------:R-:W-:Y:S05]  /*05b0*/  @!P0 BRA `(.L_x_11) ;  /* 0x000000b000008947 */ /* 0x000fea0003800000 */
[----:B------:R-:W-:Y:S02]  /*05c0*/  ISETP.NE.U32.AND P0, PT, RZ, c[0x0][0x218], PT ;  /* 0x00008600ff007a0c */ /* 0x000fe40003f05070 */
[----:B------:R-:W-:Y:S02]  /*05d0*/  MOV R65, 0x10 ;  /* 0x0000001000417802 */ /* 0x000fe40000000f00 */
        /* <DEDUP_REMOVED lines=9> */
.L_x_11:
[----:B0-----:R-:W-:Y:S05]  /*0670*/  BSYNC B0 ;  /* 0x0000000000007941 */ /* 0x001fea0003800000 */
.L_x_10:
[----:B------:R-:W-:Y:S01]  /*0680*/  ISETP.GE.U32.AND P0, PT, R50, 0x380, PT ;  /* 0x000003803200780c */ /* 0x000fe20003f06070 */
[----:B------:R-:W-:Y:S03]  /*0690*/  BSSY B0, `(.L_x_12) ;  /* 0x000000d000007945 */ /* 0x000fe60003800000 */
[----:B------:R-:W-:-:S09]  /*06a0*/  P2R R0, PR, RZ, 0x1 ;  /* 0x00000001ff007803 */ /* 0x000fd20000000000 */
[----:B------:R-:W-:Y:S05]  /*06b0*/  @!P0 BRA `(.L_x_13) ;  /* 0x000000a000008947 */ /* 0x000fea0003800000 */
[----:B------:R-:W-:-:S04]  /*06c0*/  ISETP.NE.U32.AND P0, PT, RZ, c[0x0][0x218], PT ;  /* 0x00008600ff007a0c */ /* 0x000fc80003f05070 */
[----:B------:R-:W-:Y:S01]  /*06d0*/  ISETP.NE.AND.EX P0, PT, RZ, c[0x0][0x21c], PT, P0 ;  /* 0x00008700ff007a0c */ /* 0x000fe20003f05300 */
[----:B------:R-:W-:-:S12]  /*06e0*/  HFMA2.MMA R57, -RZ, RZ, 0, 9.5367431640625e-07 ;  /* 0x00000010ff397435 */ /* 0x000fd800000001ff */
[----:B------:R-:W-:-:S04]  /*06f0*/  @P0 LEA R2, P2, R56, c[0x0][0x218], 0x4 ;  /* 0x0000860038020a11 */ /* 0x000fc800078420ff */
[C---:B------:R-:W-:Y:S01]  /*0700*/  @P0 LEA.HI.X R3, R56.reuse, c[0x0][0x21c], RZ, 0x4, P2 ;  /* 0x0000870038030a11 */ /* 0x040fe200010f24ff */
[----:B------:R-:W-:-:S04]  /*0710*/  IMAD.WIDE.U32 R56, R56, R57, c[0x0][0x1b0] ;  /* 0x00006c0038387625 */ /* 0x000fc800078e0039 */
[----:B------:R0:W5:Y:S04]  /*0720*/  @P0 LDG.E.128 R60, [R2.64] ;  /* 0x00000004023c0981 */ /* 0x000168000c1e1d00 */
[----:B------:R-:W5:Y:S01]  /*0730*/  LDG.E.128 R56, [R56.64] ;  /* 0x0000000438387981 */ /* 0x000f62000c1e1d00 */
[----:B------:R-:W-:Y:S01]  /*0740*/  @!P0 CS2R R60, SRZ ;  /* 0x00000000003c8805 */ /* 0x000fe2000001ff00 */
[----:B------:R-:W-:Y:S02]  /*0750*/  @!P0 CS2R R62, SRZ ;  /* 0x00000000003e8805 */ /* 0x000fe4000001ff00 */
.L_x_13:
[----:B0-----:R-:W-:Y:S05]  /*0760*/  BSYNC B0 ;  /* 0x0000000000007941 */ /* 0x001fea0003800000 */
.L_x_12:
[----:B------:R-:W0:Y:S01]  /*0770*/  S2UR UR6, SR_CTAID.X ;  /* 0x00000000000679c3 */ /* 0x000e220000002500 */
[----:B------:R-:W-:Y:S02]  /*0780*/  MOV R0, c[0x0][0x180] ;  /* 0x0000600000007a02 */ /* 0x000fe40000000f00 */
[----:B------:R-:W-:Y:S02]  /*0790*/  MOV R2, c[0x0][0x184] ;  /* 0x0000610000027a02 */ /* 0x000fe40000000f00 */
[----:B------:R-:W-:-:S04]  /*07a0*/  LOP3.LUT P0, RZ, R0, c[0x0][0x1c0], RZ, 0xfc, !PT ;  /* 0x0000700000ff7a12 */ /* 0x000fc8000780fcff */
[----:B------:R-:W-:Y:S02]  /*07b0*/  LOP3.LUT P0, RZ, R2, c[0x0][0x1c4], RZ, 0xfc, P0 ;  /* 0x0000710002ff7a12 */ /* 0x000fe4000000fcff */
[----:B0-----:R-:W-:-:S04]  /*07c0*/  LEA.HI R124, R51, UR6, RZ, 0x19 ;  /* 0x00000006337c7c11 */ /* 0x001fc8000f8fc8ff */
[----:B------:R-:W-:-:S13]  /*07d0*/  ISETP.GE.AND P2, PT, R124, c[0x0][0x164], PT ;  /* 0x000059007c007a0c */ /* 0x000fda0003f46270 */
[----:B------:R-:W-:Y:S05]  /*07e0*/  @P2 EXIT ;  /* 0x000000000000294d */ /* 0x000fea0003800000 */
[----:B------:R-:W-:Y:S01]  /*07f0*/  SHF.R.S32.HI R100, RZ, 0x3, R95 ;  /* 0x00000003ff647819 */ /* 0x000fe2000001145f */
[----:B------:R-:W-:Y:S01]  /*0800*/  HFMA2.MMA R123, -RZ, RZ, 0, 5.9604644775390625e-08 ;  /* 0x00000001ff7b7435 */ /* 0x000fe200000001ff */
[----:B------:R-:W-:Y:S01]  /*0810*/  LOP3.LUT R103, R51, 0x60, RZ, 0xc0, !PT ;  /* 0x0000006033677812 */ /* 0x000fe200078ec0ff */
[----:B------:R-:W-:Y:S01]  /*0820*/  ULDC.U8 UR6, c[0x0][0x1f0] ;  /* 0x00007c0000067ab9 */ /* 0x000fe20000000000 */
[----:B------:R-:W-:Y:S02]  /*0830*/  LOP3.LUT R110, R100, 0x7f, RZ, 0xc0, !PT ;  /* 0x0000007f646e7812 */ /* 0x000fe400078ec0ff */
[----:B------:R-:W-:Y:S02]  /*0840*/  SHF.R.U32.HI R102, RZ, 0x2, R100 ;  /* 0x00000002ff667819 */ /* 0x000fe40000011664 */
[----:B------:R-:W-:Y:S02]  /*0850*/  IADD3 R103, R110, -R103, RZ ;  /* 0x800000676e677210 */ /* 0x000fe40007ffe0ff */
[----:B-----5:R-:W-:-:S02]  /*0860*/  PRMT R96, RZ, 0x5410, R76 ;  /* 0x00005410ff607816 */ /* 0x020fc4000000004c */
[----:B------:R-:W-:Y:S02]  /*0870*/  IMNMX R103, RZ, R103, !PT ;  /* 0x00000067ff677217 */ /* 0x000fe40007800200 */
[----:B------:R-:W-:Y:S02]  /*0880*/  PRMT R97, RZ, 0x7610, R76 ;  /* 0x00007610ff617816 */ /* 0x000fe4000000004c */
[--C-:B------:R-:W-:Y:S02]  /*0890*/  PRMT R76, RZ, 0x5410, R78.reuse ;  /* 0x00005410ff4c7816 */ /* 0x100fe4000000004e */
[----:B------:R-:W-:Y:S02]  /*08a0*/  PRMT R101, RZ, 0x7610, R78 ;  /* 0x00007610ff657816 */ /* 0x000fe4000000004e */
[--C-:B------:R-:W-:Y:S02]  /*08b0*/  PRMT R78, RZ, 0x5410, R64.reuse ;  /* 0x00005410ff4e7816 */ /* 0x100fe40000000040 */
[----:B------:R-:W-:-:S02]  /*08c0*/  PRMT R100, RZ, 0x7610, R64 ;  /* 0x00007610ff647816 */ /* 0x000fc40000000040 */
[----:B------:R-:W-:Y:S02]  /*08d0*/  LOP3.LUT R121, R102, 0x3fffffe0, RZ, 0xc0, !PT ;  /* 0x3fffffe066797812 */ /* 0x000fe400078ec0ff */
[----:B------:R-:W-:Y:S02]  /*08e0*/  IMNMX R64, R103, 0x20, PT ;  /* 0x0000002067407817 */ /* 0x000fe40003800200 */
[--C-:B------:R-:W-:Y:S02]  /*08f0*/  PRMT R99, RZ, 0x5410, R79.reuse ;  /* 0x00005410ff637816 */ /* 0x100fe4000000004f */
[----:B------:R-:W-:Y:S01]  /*0900*/  PRMT R98, RZ, 0x7610, R79 ;  /* 0x00007610ff627816 */ /* 0x000fe2000000004f */
[----:B------:R-:W-:Y:S01]  /*0910*/  IMAD.IADD R64, R64, 0x1, R121 ;  /* 0x0000000140407824 */ /* 0x000fe200078e0279 */
[--C-:B------:R-:W-:Y:S02]  /*0920*/  PRMT R79, RZ, 0x5410, R65.reuse ;  /* 0x00005410ff4f7816 */ /* 0x100fe40000000041 */
[----:B------:R-:W-:-:S02]  /*0930*/  PRMT R103, RZ, 0x7610, R65 ;  /* 0x00007610ff677816 */ /* 0x000fc40000000041 */
[----:B------:R-:W-:Y:S02]  /*0940*/  SHF.L.U32 R64, R64, 0x3, RZ ;  /* 0x0000000340407819 */ /* 0x000fe400000006ff */
[----:B------:R-:W-:Y:S02]  /*0950*/  SHF.L.U32 R65, R51, 0x5, RZ ;  /* 0x0000000533417819 */ /* 0x000fe400000006ff */
[--C-:B------:R-:W-:Y:S02]  /*0960*/  PRMT R111, RZ, 0x5410, R71.reuse ;  /* 0x00005410ff6f7816 */ /* 0x100fe40000000047 */
[----:B------:R-:W0:Y:S01]  /*0970*/  I2F.U32 R64, R64 ;  /* 0x0000004000407306 */ /* 0x000e220000201000 */
[----:B------:R-:W-:Y:S02]  /*0980*/  LOP3.LUT R65, R65, 0x3e0, RZ, 0xc0, !PT ;  /* 0x000003e041417812 */ /* 0x000fe400078ec0ff */
[----:B------:R-:W-:Y:S02]  /*0990*/  PRMT R113, RZ, 0x7610, R71 ;  /* 0x00007610ff717816 */ /* 0x000fe40000000047 */
[----:B------:R-:W-:-:S02]  /*09a0*/  IADD3 R65, R110, -R65, RZ ;  /* 0x800000416e417210 */ /* 0x000fc40007ffe0ff */
[--C-:B------:R-:W-:Y:S02]  /*09b0*/  PRMT R71, RZ, 0x5410, R56.reuse ;  /* 0x00005410ff477816 */ /* 0x100fe40000000038 */
[----:B------:R-:W-:Y:S02]  /*09c0*/  IMNMX R65, RZ, R65, !PT ;  /* 0x00000041ff417217 */ /* 0x000fe40007800200 */
[----:B------:R-:W-:Y:S02]  /*09d0*/  PRMT R112, RZ, 0x7610, R56 ;  /* 0x00007610ff707816 */ /* 0x000fe40000000038 */
[----:B------:R-:W-:Y:S02]  /*09e0*/  IMNMX R56, R65, 0x20, PT ;  /* 0x0000002041387817 */ /* 0x000fe40003800200 */
[--C-:B------:R-:W-:Y:S01]  /*09f0*/  PRMT R89, RZ, 0x5410, R85.reuse ;  /* 0x00005410ff597816 */ /* 0x100fe20000000055 */
[----:B0-----:R0:W1:Y:S01]  /*0a00*/  MUFU.RCP R117, R64 ;  /* 0x0000004000757308 */ /* 0x0010620000001000 */
[----:B------:R-:W-:-:S02]  /*0a10*/  PRMT R88, RZ, 0x7610, R85 ;  /* 0x00007610ff587816 */ /* 0x000fc40000000055 */
[--C-:B------:R-:W-:Y:S02]  /*0a20*/  PRMT R85, RZ, 0x5410, R86.reuse ;  /* 0x00005410ff557816 */ /* 0x100fe40000000056 */
[----:B------:R-:W-:Y:S02]  /*0a30*/  PRMT R91, RZ, 0x7610, R86 ;  /* 0x00007610ff5b7816 */ /* 0x000fe40000000056 */
[--C-:B------:R-:W-:Y:S02]  /*0a40*/  PRMT R21, RZ, 0x5410, R6.reuse ;  /* 0x00005410ff157816 */ /* 0x100fe40000000006 */
[----:B------:R-:W-:Y:S02]  /*0a50*/  PRMT R20, RZ, 0x7610, R6 ;  /* 0x00007610ff147816 */ /* 0x000fe40000000006 */
[--C-:B------:R-:W-:Y:S02]  /*0a60*/  PRMT R19, RZ, 0x5410, R7.reuse ;  /* 0x00005410ff137816 */ /* 0x100fe40000000007 */
        /* <DEDUP_REMOVED lines=19> */
[----:B------:R-:W-:Y:S02]  /*0ba0*/  IADD3 R56, R121, R56, RZ ;  /* 0x0000003879387210 */ /* 0x000fe40007ffe0ff */
[--C-:B------:R-:W-:Y:S02]  /*0bb0*/  PRMT R41, RZ, 0x5410, R12.reuse ;  /* 0x00005410ff297816 */ /* 0x100fe4000000000c */
[----:B------:R-:W-:Y:S02]  /*0bc0*/  PRMT R40, RZ, 0x7610, R12 ;  /* 0x00007610ff287816 */ /* 0x000fe4000000000c */
[--C-:B------:R-:W-:Y:S02]  /*0bd0*/  PRMT R39, RZ, 0x5410, R13.reuse ;  /* 0x00005410ff277816 */ /* 0x100fe4000000000d */
[----:B------:R-:W-:Y:S02]  /*0be0*/  PRMT R38, RZ, 0x7610, R13 ;  /* 0x00007610ff267816 */ /* 0x000fe4000000000d */
[----:B------:R-:W-:-:S02]  /*0bf0*/  PRMT R25, RZ, 0x5410, R4 ;  /* 0x00005410ff197816 */ /* 0x000fc40000000004 */
[----:B------:R-:W-:Y:S02]  /*0c00*/  PRMT R24, RZ, 0x7610, R4 ;  /* 0x00007610ff187816 */ /* 0x000fe40000000004 */
        /* <DEDUP_REMOVED lines=30> */
[----:B------:R-:W-:Y:S02]  /*0df0*/  PRMT R42, RZ, 0x5410, R43 ;  /* 0x00005410ff2a7816 */ /* 0x000fe4000000002b */
[----:B------:R-:W-:Y:S02]  /*0e00*/  PRMT R26, RZ, 0x5410, R27 ;  /* 0x00005410ff1a7816 */ /* 0x000fe4000000001b */
[----:B------:R-:W-:Y:S02]  /*0e10*/  PRMT R10, RZ, 0x5410, R11 ;  /* 0x00005410ff0a7816 */ /* 0x000fe4000000000b */
        /* <DEDUP_REMOVED lines=14> */
[--C-:B------:R-:W-:Y:S02]  /*0f00*/  PRMT R102, RZ, 0x5410, R66.reuse ;  /* 0x00005410ff667816 */ /* 0x100fe40000000042 */
[----:B------:R-:W-:Y:S02]  /*0f10*/  PRMT R105, RZ, 0x7610, R66 ;  /* 0x00007610ff697816 */ /* 0x000fe40000000042 */
[--C-:B------:R-:W-:Y:S02]  /*0f20*/  PRMT R104, RZ, 0x5410, R67.reuse ;  /* 0x00005410ff687816 */ /* 0x100fe40000000043 */
[----:B------:R-:W-:Y:S02]  /*0f30*/  PRMT R106, RZ, 0x7610, R67 ;  /* 0x00007610ff6a7816 */ /* 0x000fe40000000043 */
        /* <DEDUP_REMOVED lines=9> */
[----:B------:R-:W-:Y:S02]  /*0fd0*/  SHF.L.U32 R122, R56, 0x3, RZ ;  /* 0x00000003387a7819 */ /* 0x000fe400000006ff */
[--C-:B------:R-:W-:Y:S02]  /*0fe0*/  PRMT R121, RZ, 0x5410, R61.reuse ;  /* 0x00005410ff797816 */ /* 0x100fe4000000003d */
[----:B------:R-:W-:Y:S02]  /*0ff0*/  PRMT R126, RZ, 0x7610, R61 ;  /* 0x00007610ff7e7816 */ /* 0x000fe4000000003d */
[--C-:B------:R-:W-:Y:S02]  /*1000*/  PRMT R127, RZ, 0x5410, R62.reuse ;  /* 0x00005410ff7f7816 */ /* 0x100fe4000000003e */
[----:B------:R-:W-:-:S02]  /*1010*/  PRMT R131, RZ, 0x7610, R62 ;  /* 0x00007610ff837816 */ /* 0x000fc4000000003e */
[--C-:B------:R-:W-:Y:S02]  /*1020*/  PRMT R129, RZ, 0x5410, R63.reuse ;  /* 0x00005410ff817816 */ /* 0x100fe4000000003f */
[----:B01----:R-:W-:Y:S02]  /*1030*/  PRMT R138, RZ, 0x7610, R63 ;  /* 0x00007610ff8a7816 */ /* 0x003fe4000000003f */
.L_x_213:
[----:B------:R-:W-:-:S04]  /*1040*/  ISETP.NE.U32.AND P2, PT, RZ, c[0x0][0x1c0], PT ;  /* 0x00007000ff007a0c */ /* 0x000fc80003f45070 */
[----:B------:R-:W-:-:S13]  /*1050*/  ISETP.NE.AND.EX P2, PT, RZ, c[0x0][0x1c4], PT, P2 ;  /* 0x00007100ff007a0c */ /* 0x000fda0003f45320 */
[----:B------:R-:W-:-:S05]  /*1060*/  @P2 MOV R65, 0x2 ;  /* 0x0000000200412802 */ /* 0x000fca0000000f00 */
[----:B------:R-:W-:-:S06]  /*1070*/  @P2 IMAD.WIDE R64, R124, R65, c[0x0][0x1c0] ;  /* 0x000070007c402625 */ /* 0x000fcc00078e0241 */
[----:B------:R-:W2:Y:S01]  /*1080*/  @P2 LDG.E.U16 R64, [R64.64] ;  /* 0x0000000440402981 */ /* 0x000ea2000c1e1500 */
[----:B------:R-:W-:Y:S01]  /*1090*/  IMAD R66, R124, c[0x0][0x168], RZ ;  /* 0x00005a007c427a24 */ /* 0x000fe200078e02ff */
[----:B------:R-:W-:Y:S01]  /*10a0*/  LOP3.LUT R136, R51, 0x7f, RZ, 0xc0, !PT ;  /* 0x0000007f33887812 */ /* 0x000fe200078ec0ff */
[----:B------:R-:W-:Y:S01]  /*10b0*/  BSSY B0, `(.L_x_14) ;  /* 0x000005e000007945 */ /* 0x000fe20003800000 */
[----:B------:R-:W-:Y:S02]  /*10c0*/  MOV R140, 0x3f800000 ;  /* 0x3f800000008c7802 */ /* 0x000fe40000000f00 */
[----:B------:R-:W-:-:S04]  /*10d0*/  SHF.R.S32.HI R67, RZ, 0x1f, R66 ;  /* 0x0000001fff437819 */ /* 0x000fc80000011442 */
[----:B------:R-:W-:-:S04]  /*10e0*/  LEA.HI R67, R67, R66, RZ, 0x3 ;  /* 0x0000004243437211 */ /* 0x000fc800078f18ff */
[----:B------:R-:W-:-:S04]  /*10f0*/  LEA.HI.SX32 R136, R67, R136, 0x1d ;  /* 0x0000008843887211 */ /* 0x000fc800078feaff */
[----:B------:R-:W-:Y:S02]  /*1100*/  MOV R142, R136 ;  /* 0x00000088008e7202 */ /* 0x000fe40000000f00 */
[----:B--2---:R-:W-:Y:S01]  /*1110*/  @P2 PRMT R140, RZ, 0x5410, R64 ;  /* 0x00005410ff8c2816 */ /* 0x004fe20000000040 */
[----:B------:R-:W-:Y:S05]  /*1120*/  @!P1 BRA `(.L_x_15) ;  /* 0x0000056000009947 */ /* 0x000fea0003800000 */
[----:B------:R-:W-:Y:S01]  /*1130*/  HFMA2.MMA R65, -RZ, RZ, 0, 9.5367431640625e-07 ;  /* 0x00000010ff417435 */ /* 0x000fe200000001ff */
[----:B------:R-:W-:-:S04]  /*1140*/  ISETP.NE.U32.AND P2, PT, RZ, c[0x0][0x180], PT ;  /* 0x00006000ff007a0c */ /* 0x000fc80003f45070 */
[----:B------:R-:W-:-:S05]  /*1150*/  ISETP.NE.AND.EX P2, PT, RZ, c[0x0][0x184], PT, P2 ;  /* 0x00006100ff007a0c */ /* 0x000fca0003f45320 */
[----:B------:R-:W-:-:S06]  /*1160*/  IMAD.WIDE.U32 R64, R136, R65, c[0x0][0x170] ;  /* 0x00005c0088407625 */ /* 0x000fcc00078e0041 */
[----:B------:R-:W2:Y:S02]  /*1170*/  LDG.E.128 R64, [R64.64] ;  /* 0x0000000440407981 */ /* 0x000ea4000c1e1d00 */
[----:B------:R-:W-:-:S04]  /*1180*/  @P2 LEA R132, P3, R136, c[0x0][0x180], 0x4 ;  /* 0x0000600088842a11 */ /* 0x000fc800078620ff */
[----:B------:R-:W-:-:S05]  /*1190*/  @P2 LEA.HI.X R133, R136, c[0x0][0x184], RZ, 0x4, P3 ;  /* 0x0000610088852a11 */ /* 0x000fca00018f24ff */
[----:B------:R0:W5:Y:S01]  /*11a0*/  @P2 LDG.E.128 R60, [R132.64] ;  /* 0x00000004843c2981 */ /* 0x000162000c1e1d00 */
[----:B------:R-:W-:-:S04]  /*11b0*/  ISETP.NE.U32.AND P2, PT, RZ, c[0x0][0x180], PT ;  /* 0x00006000ff007a0c */ /* 0x000fc80003f45070 */
[----:B------:R-:W-:Y:S02]  /*11c0*/  ISETP.NE.AND.EX P2, PT, RZ, c[0x0][0x184], PT, P2 ;  /* 0x00006100ff007a0c */ /* 0x000fe40003f45320 */
[----:B--2---:R-:W-:-:S05]  /*11d0*/  PRMT R137, RZ, 0x5410, R64 ;  /* 0x00005410ff897816 */ /* 0x004fca0000000040 */
[----:B------:R-:W-:-:S06]  /*11e0*/  FMUL.FTZ R137, R137, R140 ;  /* 0x0000008c89897220 */ /* 0x000fcc0000410000 */
[----:B------:R-:W-:Y:S05]  /*11f0*/  @P2 BRA `(.L_x_16) ;  /* 0x0000002000002947 */ /* 0x000fea0003800000 */
[----:B0-----:R-:W-:Y:S05]  /*1200*/  @P0 BRA `(.L_x_17) ;  /* 0x0000003000000947 */ /* 0x001fea0003800000 */
[----:B------:R-:W-:Y:S05]  /*1210*/  BRA `(.L_x_18) ;  /* 0x0000004000007947 */ /* 0x000fea0003800000 */
.L_x_16:
[----:B0----5:R-:W-:-:S05]  /*1220*/  PRMT R132, RZ, 0x5410, R60 ;  /* 0x00005410ff847816 */ /* 0x021fca000000003c */
[----:B------:R-:W-:-:S05]  /*1230*/  FADD.FTZ R137, R132, R137 ;  /* 0x0000008984897221 */ /* 0x000fca0000010000 */
.L_x_17:
[----:B------:R-:W-:-:S04]  /*1240*/  F2FP.BF16.PACK_AB R132, RZ, R137 ;  /* 0x00000089ff84723e */ /* 0x000fc800000010ff */
[----:B------:R-:W-:Y:S02]  /*1250*/  PRMT R56, R132, 0x7610, R56 ;  /* 0x0000761084387816 */ /* 0x000fe40000000038 */
.L_x_18:
[----:B------:R-:W-:-:S05]  /*1260*/  PRMT R165, RZ, 0x7610, R64 ;  /* 0x00007610ffa57816 */ /* 0x000fca0000000040 */
[----:B------:R-:W-:Y:S01]  /*1270*/  FMUL.FTZ R165, R165, R140 ;  /* 0x0000008ca5a57220 */ /* 0x000fe20000410000 */
[----:B------:R-:W-:Y:S05]  /*1280*/  @P2 BRA `(.L_x_19) ;  /* 0x0000002000002947 */ /* 0x000fea0003800000 */
[----:B------:R-:W-:Y:S05]  /*1290*/  @P0 BRA `(.L_x_20) ;  /* 0x0000003000000947 */ /* 0x000fea0003800000 */
[----:B------:R-:W-:Y:S05]  /*12a0*/  BRA `(.L_x_21) ;  /* 0x0000004000007947 */ /* 0x000fea0003800000 */
.L_x_19:
[----:B-----5:R-:W-:-:S05]  /*12b0*/  PRMT R64, RZ, 0x7610, R60 ;  /* 0x00007610ff407816 */ /* 0x020fca000000003c */
[----:B------:R-:W-:-:S05]  /*12c0*/  FADD.FTZ R165, R64, R165 ;  /* 0x000000a540a57221 */ /* 0x000fca0000010000 */
.L_x_20:
[----:B------:R-:W-:-:S04]  /*12d0*/  F2FP.BF16.PACK_AB R64, RZ, R165 ;  /* 0x000000a5ff40723e */ /* 0x000fc800000010ff */
[----:B------:R-:W-:Y:S02]  /*12e0*/  PRMT R56, R56, 0x5410, R64 ;  /* 0x0000541038387816 */ /* 0x000fe40000000040 */
.L_x_21:
[----:B------:R-:W-:-:S05]  /*12f0*/  PRMT R163, RZ, 0x5410, R65 ;  /* 0x00005410ffa37816 */ /* 0x000fca0000000041 */
[----:B------:R-:W-:Y:S01]  /*1300*/  FMUL.FTZ R163, R163, R140 ;  /* 0x0000008ca3a37220 */ /* 0x000fe20000410000 */
[----:B------:R-:W-:Y:S05]  /*1310*/  @P2 BRA `(.L_x_22) ;  /* 0x0000002000002947 */ /* 0x000fea0003800000 */
[----:B------:R-:W-:Y:S05]  /*1320*/  @P0 BRA `(.L_x_23) ;  /* 0x0000003000000947 */ /* 0x000fea0003800000 */
[----:B------:R-:W-:Y:S05]  /*1330*/  BRA `(.L_x_24) ;  /* 0x0000004000007947 */ /* 0x000fea0003800000 */
.L_x_22:
[----:B-----5:R-:W-:-:S05]  /*1340*/  PRMT R64, RZ, 0x5410, R61 ;  /* 0x00005410ff407816 */ /* 0x020fca000000003d */
[----:B------:R-:W-:-:S05]  /*1350*/  FADD.FTZ R163, R64, R163 ;  /* 0x000000a340a37221 */ /* 0x000fca0000010000 */
.L_x_23:
[----:B------:R-:W-:-:S04]  /*1360*/  F2FP.BF16.PACK_AB R64, RZ, R163 ;  /* 0x000000a3ff40723e */ /* 0x000fc800000010ff */
[----:B------:R-:W-:Y:S02]  /*1370*/  PRMT R57, R64, 0x7610, R57 ;  /* 0x0000761040397816 */ /* 0x000fe40000000039 */
.L_x_24:
[----:B------:R-:W-:-:S05]  /*1380*/  PRMT R65, RZ, 0x7610, R65 ;  /* 0x00007610ff417816 */ /* 0x000fca0000000041 */
[----:B------:R-:W-:Y:S01]  /*1390*/  FMUL.FTZ R197, R65, R140 ;  /* 0x0000008c41c57220 */ /* 0x000fe20000410000 */
[----:B------:R-:W-:Y:S05]  /*13a0*/  @P2 BRA `(.L_x_25) ;  /* 0x0000002000002947 */ /* 0x000fea0003800000 */
[----:B------:R-:W-:Y:S05]  /*13b0*/  @P0 BRA `(.L_x_26) ;  /* 0x0000003000000947 */ /* 0x000fea0003800000 */
[----:B------:R-:W-:Y:S05]  /*13c0*/  BRA `(.L_x_27) ;  /* 0x0000004000007947 */ /* 0x000fea0003800000 */
.L_x_25:
[----:B-----5:R-:W-:-:S05]  /*13d0*/  PRMT R64, RZ, 0x7610, R61 ;  /* 0x00007610ff407816 */ /* 0x020fca000000003d */
[----:B------:R-:W-:-:S05]  /*13e0*/  FADD.FTZ R197, R64, R197 ;  /* 0x000000c540c57221 */ /* 0x000fca0000010000 */
.L_x_26:
[----:B------:R-:W-:-:S04]  /*13f0*/  F2FP.BF16.PACK_AB R64, RZ, R197 ;  /* 0x000000c5ff40723e */ /* 0x000fc800000010ff */
[----:B------:R-:W-:Y:S02]  /*1400*/  PRMT R57, R57, 0x5410, R64 ;  /* 0x0000541039397816 */ /* 0x000fe40000000040 */
.L_x_27:
[----:B------:R-:W-:-:S05]  /*1410*/  PRMT R195, RZ, 0x5410, R66 ;  /* 0x00005410ffc37816 */ /* 0x000fca0000000042 */
[----:B------:R-:W-:Y:S01]  /*1420*/  FMUL.FTZ R195, R195, R140 ;  /* 0x0000008cc3c37220 */ /* 0x000fe20000410000 */
[----:B------:R-:W-:Y:S05]  /*1430*/  @P2 BRA `(.L_x_28) ;  /* 0x0000002000002947 */ /* 0x000fea0003800000 */
[----:B------:R-:W-:Y:S05]  /*1440*/  @P0 BRA `(.L_x_29) ;  /* 0x0000003000000947 */ /* 0x000fea0003800000 */
[----:B------:R-:W-:Y:S05]  /*1450*/  BRA `(.L_x_30) ;  /* 0x0000004000007947 */ /* 0x000fea0003800000 */
.L_x_28:
[----:B-----5:R-:W-:-:S05]  /*1460*/  PRMT R64, RZ, 0x5410, R62 ;  /* 0x00005410ff407816 */ /* 0x020fca000000003e */
[----:B------:R-:W-:-:S05]  /*1470*/  FADD.FTZ R195, R64, R195 ;  /* 0x000000c340c37221 */ /* 0x000fca0000010000 */
.L_x_29:
[----:B------:R-:W-:-:S04]  /*1480*/  F2FP.BF16.PACK_AB R64, RZ, R195 ;  /* 0x000000c3ff40723e */ /* 0x000fc800000010ff */
[----:B------:R-:W-:Y:S02]  /*1490*/  PRMT R58, R64, 0x7610, R58 ;  /* 0x00007610403a7816 */ /* 0x000fe4000000003a */
.L_x_30:
[----:B------:R-:W-:-:S05]  /*14a0*/  PRMT R199, RZ, 0x7610, R66 ;  /* 0x00007610ffc77816 */ /* 0x000fca0000000042 */
[----:B------:R-:W-:Y:S01]  /*14b0*/  FMUL.FTZ R199, R199, R140 ;  /* 0x0000008cc7c77220 */ /* 0x000fe20000410000 */
[----:B------:R-:W-:Y:S05]  /*14c0*/  @P2 BRA `(.L_x_31) ;  /* 0x0000002000002947 */ /* 0x000fea0003800000 */
[----:B------:R-:W-:Y:S05]  /*14d0*/  @P0 BRA `(.L_x_32) ;  /* 0x0000003000000947 */ /* 0x000fea0003800000 */
[----:B------:R-:W-:Y:S05]  /*14e0*/  BRA `(.L_x_33) ;  /* 0x0000004000007947 */ /* 0x000fea0003800000 */
.L_x_31:
[----:B-----5:R-:W-:-:S05]  /*14f0*/  PRMT R64, RZ, 0x7610, R62 ;  /* 0x00007610ff407816 */ /* 0x020fca000000003e */
[----:B------:R-:W-:-:S05]  /*1500*/  FADD.FTZ R199, R64, R199 ;  /* 0x000000c740c77221 */ /* 0x000fca0000010000 */
.L_x_32:
[----:B------:R-:W-:-:S04]  /*1510*/  F2FP.BF16.PACK_AB R64, RZ, R199 ;  /* 0x000000c7ff40723e */ /* 0x000fc800000010ff */
[----:B------:R-:W-:Y:S02]  /*1520*/  PRMT R58, R58, 0x5410, R64 ;  /* 0x000054103a3a7816 */ /* 0x000fe40000000040 */
.L_x_33:
[----:B------:R-:W-:-:S05]  /*1530*/  PRMT R201, RZ, 0x5410, R67 ;  /* 0x00005410ffc97816 */ /* 0x000fca0000000043 */
[----:B------:R-:W-:Y:S01]  /*1540*/  FMUL.FTZ R201, R201, R140 ;  /* 0x0000008cc9c97220 */ /* 0x000fe20000410000 */
[----:B------:R-:W-:Y:S05]  /*1550*/  @P2 BRA `(.L_x_34) ;  /* 0x0000002000002947 */ /* 0x000fea0003800000 */
[----:B------:R-:W-:Y:S05]  /*1560*/  @P0 BRA `(.L_x_35) ;  /* 0x0000003000000947 */ /* 0x000fea0003800000 */
[----:B------:R-:W-:Y:S05]  /*1570*/  BRA `(.L_x_36) ;  /* 0x0000004000007947 */ /* 0x000fea0003800000 */
.L_x_34:
[----:B-----5:R-:W-:-:S05]  /*1580*/  PRMT R64, RZ, 0x5410, R63 ;  /* 0x00005410ff407816 */ /* 0x020fca000000003f */
[----:B------:R-:W-:-:S05]  /*1590*/  FADD.FTZ R201, R64, R201 ;  /* 0x000000c940c97221 */ /* 0x000fca0000010000 */
.L_x_35:
[----:B------:R-:W-:-:S04]  /*15a0*/  F2FP.BF16.PACK_AB R64, RZ, R201 ;  /* 0x000000c9ff40723e */ /* 0x000fc800000010ff */
[----:B------:R-:W-:Y:S02]  /*15b0*/  PRMT R59, R64, 0x7610, R59 ;  /* 0x00007610403b7816 */ /* 0x000fe4000000003b */
.L_x_36:
[----:B------:R-:W-:-:S05]  /*15c0*/  PRMT R67, RZ, 0x7610, R67 ;  /* 0x00007610ff437816 */ /* 0x000fca0000000043 */
[----:B------:R-:W-:Y:S01]  /*15d0*/  FMUL.FTZ R227, R67, R140 ;  /* 0x0000008c43e37220 */ /* 0x000fe20000410000 */
[----:B------:R-:W-:Y:S05]  /*15e0*/  @P2 BRA `(.L_x_37) ;  /* 0x0000002000002947 */ /* 0x000fea0003800000 */
[----:B------:R-:W-:Y:S05]  /*15f0*/  @P0 BRA `(.L_x_38) ;  /* 0x0000003000000947 */ /* 0x000fea0003800000 */
[----:B------:R-:W-:Y:S05]  /*1600*/  BRA `(.L_x_39) ;  /* 0x0000004000007947 */ /* 0x000fea0003800000 */
.L_x_37:
[----:B-----5:R-:W-:-:S05]  /*1610*/  PRMT R64, RZ, 0x7610, R63 ;  /* 0x00007610ff407816 */ /* 0x020fca000000003f */
[----:B------:R-:W-:-:S05]  /*1620*/  FADD.FTZ R227, R64, R227 ;  /* 0x000000e340e37221 */ /* 0x000fca0000010000 */
.L_x_38:
[----:B------:R-:W-:-:S04]  /*1630*/  F2FP.BF16.PACK_AB R64, RZ, R227 ;  /* 0x000000e3ff40723e */ /* 0x000fc800000010ff */
[----:B------:R-:W-:Y:S02]  /*1640*/  PRMT R59, R59, 0x5410, R64 ;  /* 0x000054103b3b7816 */ /* 0x000fe40000000040 */
.L_x_39:
[C---:B------:R-:W-:Y:S02]  /*1650*/  @P0 LEA R64, P2, R136.reuse, c[0x0][0x188], 0x4 ;  /* 0x0000620088400a11 */ /* 0x040fe400078420ff */
[C---:B------:R-:W-:Y:S02]  /*1660*/  IADD3 R142, R136.reuse, 0x80, RZ ;  /* 0x00000080888e7810 */ /* 0x040fe40007ffe0ff */
[----:B------:R-:W-:-:S05]  /*1670*/  @P0 LEA.HI.X R65, R136, c[0x0][0x18c], RZ, 0x4, P2 ;  /* 0x0000630088410a11 */ /* 0x000fca00010f24ff */
[----:B------:R0:W-:Y:S04]  /*1680*/  @P0 STG.E.128 [R64.64], R56 ;  /* 0x0000003840000986 */ /* 0x0001e8000c101d04 */
.L_x_15:
[----:B------:R-:W-:Y:S05]  /*1690*/  BSYNC B0 ;  /* 0x0000000000007941 */ /* 0x000fea0003800000 */
.L_x_14:
[----:B------:R-:W-:Y:S01]  /*16a0*/  ISETP.GE.U32.AND P2, PT, R50, 0x100, PT ;  /* 0x000001003200780c */ /* 0x000fe20003f46070 */
[----:B------:R-:W-:-:S12]  /*16b0*/  BSSY B0, `(.L_x_40) ;  /* 0x0000058000007945 */ /* 0x000fd80003800000 */
[----:B------:R-:W-:Y:S05]  /*16c0*/  @!P2 BRA `(.L_x_41) ;  /* 0x000005600000a947 */ /* 0x000fea0003800000 */
[----:B0-----:R-:W-:Y:S01]  /*16d0*/  IMAD.MOV.U32 R65, RZ, RZ, 0x10 ;  /* 0x00000010ff417424 */ /* 0x001fe200078e00ff */
[----:B------:R-:W-:-:S03]  /*16e0*/  ISETP.NE.U32.AND P2, PT, RZ, c[0x0][0x180], PT ;  /* 0x00006000ff007a0c */ /* 0x000fc60003f45070 */
[----:B------:R-:W-:Y:S01]  /*16f0*/  IMAD.WIDE.U32 R64, R142, R65, c[0x0][0x170] ;  /* 0x00005c008e407625 */ /* 0x000fe200078e0041 */
[----:B------:R-:W-:-:S05]  /*1700*/  ISETP.NE.AND.EX P2, PT, RZ, c[0x0][0x184], PT, P2 ;  /* 0x00006100ff007a0c */ /* 0x000fca0003f45320 */
[----:B------:R-:W2:Y:S08]  /*1710*/  LDG.E.128 R64, [R64.64] ;  /* 0x0000000440407981 */ /* 0x000eb0000c1e1d00 */
[----:B------:R-:W-:-:S04]  /*1720*/  @P2 LEA R132, P3, R142, c[0x0][0x180], 0x4 ;  /* 0x000060008e842a11 */ /* 0x000fc800078620ff */
[----:B------:R-:W-:-:S05]  /*1730*/  @P2 LEA.HI.X R133, R142, c[0x0][0x184], RZ, 0x4, P3 ;  /* 0x000061008e852a11 */ /* 0x000fca00018f24ff */
[----:B-----5:R0:W5:Y:S01]  /*1740*/  @P2 LDG.E.128 R60, [R132.64] ;  /* 0x00000004843c2981 */ /* 0x020162000c1e1d00 */
[----:B------:R-:W-:-:S04]  /*1750*/  ISETP.NE.U32.AND P2, PT, RZ, c[0x0][0x180], PT ;  /* 0x00006000ff007a0c */ /* 0x000fc80003f45070 */
[----:B------:R-:W-:Y:S02]  /*1760*/  ISETP.NE.AND.EX P2, PT, RZ, c[0x0][0x184], PT, P2 ;  /* 0x00006100ff007a0c */ /* 0x000fe40003f45320 */
[----:B--2---:R-:W-:-:S05]  /*1770*/  PRMT R135, RZ, 0x5410, R64 ;  /* 0x00005410ff877816 */ /* 0x004fca0000000040 */
[----:B------:R-:W-:-:S06]  /*1780*/  FMUL.FTZ R135, R135, R140 ;  /* 0x0000008c87877220 */ /* 0x000fcc0000410000 */
[----:B------:R-:W-:Y:S05]  /*1790*/  @P2 BRA `(.L_x_42) ;  /* 0x0000002000002947 */ /* 0x000fea0003800000 */
[----:B0-----:R-:W-:Y:S05]  /*17a0*/  @P0 BRA `(.L_x_43) ;  /* 0x0000003000000947 */ /* 0x001fea0003800000 */
[----:B------:R-:W-:Y:S05]  /*17b0*/  BRA `(.L_x_44) ;  /* 0x0000004000007947 */ /* 0x000fea0003800000 */
.L_x_42:
[----:B0----5:R-:W-:-:S05]  /*17c0*/  PRMT R132, RZ, 0x5410, R60 ;  /* 0x00005410ff847816 */ /* 0x021fca000000003c */
[----:B------:R-:W-:-:S05]  /*17d0*/  FADD.FTZ R135, R132, R135 ;  /* 0x0000008784877221 */ /* 0x000fca0000010000 */
.L_x_43:
[----:B------:R-:W-:-:S04]  /*17e0*/  F2FP.BF16.PACK_AB R132, RZ, R135 ;  /* 0x00000087ff84723e */ /* 0x000fc800000010ff */
[----:B------:R-:W-:Y:S02]  /*17f0*/  PRMT R56, R132, 0x7610, R56 ;  /* 0x0000761084387816 */ /* 0x000fe40000000038 */
.L_x_44:
[----:B------:R-:W-:-:S05]  /*1800*/  PRMT R161, RZ, 0x7610, R64 ;  /* 0x00007610ffa17816 */ /* 0x000fca0000000040 */
[----:B------:R-:W-:Y:S01]  /*1810*/  FMUL.FTZ R161, R161, R140 ;  /* 0x0000008ca1a17220 */ /* 0x000fe20000410000 */
[----:B------:R-:W-:Y:S05]  /*1820*/  @P2 BRA `(.L_x_45) ;  /* 0x0000002000002947 */ /* 0x000fea0003800000 */
[----:B------:R-:W-:Y:S05]  /*1830*/  @P0 BRA `(.L_x_46) ;  /* 0x0000003000000947 */ /* 0x000fea0003800000 */
[----:B------:R-:W-:Y:S05]  /*1840*/  BRA `(.L_x_47) ;  /* 0x0000004000007947 */ /* 0x000fea0003800000 */
.L_x_45:
[----:B-----5:R-:W-:-:S05]  /*1850*/  PRMT R64, RZ, 0x7610, R60 ;  /* 0x00007610ff407816 */ /* 0x020fca000000003c */
[----:B------:R-:W-:-:S05]  /*1860*/  FADD.FTZ R161, R64, R161 ;  /* 0x000000a140a17221 */ /* 0x000fca0000010000 */
.L_x_46:
[----:B------:R-:W-:-:S04]  /*1870*/  F2FP.BF16.PACK_AB R64, RZ, R161 ;  /* 0x000000a1ff40723e */ /* 0x000fc800000010ff */
[----:B------:R-:W-:Y:S02]  /*1880*/  PRMT R56, R56, 0x5410, R64 ;  /* 0x0000541038387816 */ /* 0x000fe40000000040 */
.L_x_47:
[----:B------:R-:W-:-:S05]  /*1890*/  PRMT R159, RZ, 0x5410, R65 ;  /* 0x00005410ff9f7816 */ /* 0x000fca0000000041 */
[----:B------:R-:W-:Y:S01]  /*18a0*/  FMUL.FTZ R159, R159, R140 ;  /* 0x0000008c9f9f7220 */ /* 0x000fe20000410000 */
[----:B------:R-:W-:Y:S05]  /*18b0*/  @P2 BRA `(.L_x_48) ;  /* 0x0000002000002947 */ /* 0x000fea0003800000 */
[----:B------:R-:W-:Y:S05]  /*18c0*/  @P0 BRA `(.L_x_49) ;  /* 0x0000003000000947 */ /* 0x000fea0003800000 */
[----:B------:R-:W-:Y:S05]  /*18d0*/  BRA `(.L_x_50) ;  /* 0x0000004000007947 */ /* 0x000fea0003800000 */
.L_x_48:
[----:B-----5:R-:W-:-:S05]  /*18e0*/  PRMT R64, RZ, 0x5410, R61 ;  /* 0x00005410ff407816 */ /* 0x020fca000000003d */
[----:B------:R-:W-:-:S05]  /*18f0*/  FADD.FTZ R159, R64, R159 ;  /* 0x0000009f409f7221 */ /* 0x000fca0000010000 */
.L_x_49:
[----:B------:R-:W-:-:S04]  /*1900*/  F2FP.BF16.PACK_AB R64, RZ, R159 ;  /* 0x0000009fff40723e */ /* 0x000fc800000010ff */
[----:B------:R-:W-:Y:S02]  /*1910*/  PRMT R57, R64, 0x7610, R57 ;  /* 0x0000761040397816 */ /* 0x000fe40000000039 */
.L_x_50:
[----:B------:R-:W-:-:S05]  /*1920*/  PRMT R65, RZ, 0x7610, R65 ;  /* 0x00007610ff417816 */ /* 0x000fca0000000041 */
[----:B------:R-:W-:Y:S01]  /*1930*/  FMUL.FTZ R193, R65, R140 ;  /* 0x0000008c41c17220 */ /* 0x000fe20000410000 */
[----:B------:R-:W-:Y:S05]  /*1940*/  @P2 BRA `(.L_x_51) ;  /* 0x0000002000002947 */ /* 0x000fea0003800000 */
[----:B------:R-:W-:Y:S05]  /*1950*/  @P0 BRA `(.L_x_52) ;  /* 0x0000003000000947 */ /* 0x000fea0003800000 */
[----:B------:R-:W-:Y:S05]  /*1960*/  BRA `(.L_x_53) ;  /* 0x0000004000007947 */ /* 0x000fea0003800000 */
.L_x_51:
[----:B-----5:R-:W-:-:S05]  /*1970*/  PRMT R64, RZ, 0x7610, R61 ;  /* 0x00007610ff407816 */ /* 0x020fca000000003d */
[----:B------:R-:W-:-:S05]  /*1980*/  FADD.FTZ R193, R64, R193 ;  /* 0x000000c140c17221 */ /* 0x000fca0000010000 */
.L_x_52:
[----:B------:R-:W-:-:S04]  /*1990*/  F2FP.BF16.PACK_AB R64, RZ, R193 ;  /* 0x000000c1ff40723e */ /* 0x000fc800000010ff */
[----:B------:R-:W-:Y:S02]  /*19a0*/  PRMT R57, R57, 0x5410, R64 ;  /* 0x0000541039397816 */ /* 0x000fe40000000040 */
.L_x_53:
[----:B------:R-:W-:-:S05]  /*19b0*/  PRMT R191, RZ, 0x5410, R66 ;  /* 0x00005410ffbf7816 */ /* 0x000fca0000000042 */
[----:B------:R-:W-:Y:S01]  /*19c0*/  FMUL.FTZ R191, R191, R140 ;  /* 0x0000008cbfbf7220 */ /* 0x000fe20000410000 */
[----:B------:R-:W-:Y:S05]  /*19d0*/  @P2 BRA `(.L_x_54) ;  /* 0x0000002000002947 */ /* 0x000fea0003800000 */
[----:B------:R-:W-:Y:S05]  /*19e0*/  @P0 BRA `(.L_x_55) ;  /* 0x0000003000000947 */ /* 0x000fea0003800000 */
[----:B------:R-:W-:Y:S05]  /*19f0*/  BRA `(.L_x_56) ;  /* 0x0000004000007947 */ /* 0x000fea0003800000 */
.L_x_54:
[----:B-----5:R-:W-:-:S05]  /*1a00*/  PRMT R64, RZ, 0x5410, R62 ;  /* 0x00005410ff407816 */ /* 0x020fca000000003e */
[----:B------:R-:W-:-:S05]  /*1a10*/  FADD.FTZ R191, R64, R191 ;  /* 0x000000bf40bf7221 */ /* 0x000fca0000010000 */
.L_x_55:
[----:B------:R-:W-:-:S04]  /*1a20*/  F2FP.BF16.PACK_AB R64, RZ, R191 ;  /* 0x000000bfff40723e */ /* 0x000fc800000010ff */
[----:B------:R-:W-:Y:S02]  /*1a30*/  PRMT R58, R64, 0x7610, R58 ;  /* 0x00007610403a7816 */ /* 0x000fe4000000003a */
.L_x_56:
[----:B------:R-:W-:-:S05]  /*1a40*/  PRMT R203, RZ, 0x7610, R66 ;  /* 0x00007610ffcb7816 */ /* 0x000fca0000000042 */
[----:B------:R-:W-:Y:S01]  /*1a50*/  FMUL.FTZ R203, R203, R140 ;  /* 0x0000008ccbcb7220 */ /* 0x000fe20000410000 */
[----:B------:R-:W-:Y:S05]  /*1a60*/  @P2 BRA `(.L_x_57) ;  /* 0x0000002000002947 */ /* 0x000fea0003800000 */
[----:B------:R-:W-:Y:S05]  /*1a70*/  @P0 BRA `(.L_x_58) ;  /* 0x0000003000000947 */ /* 0x000fea0003800000 */
[----:B------:R-:W-:Y:S05]  /*1a80*/  BRA `(.L_x_59) ;  /* 0x0000004000007947 */ /* 0x000fea0003800000 */
.L_x_57:
[----:B-----5:R-:W-:-:S05]  /*1a90*/  PRMT R64, RZ, 0x7610, R62 ;  /* 0x00007610ff407816 */ /* 0x020fca000000003e */
[----:B------:R-:W-:-:S05]  /*1aa0*/  FADD.FTZ R203, R64, R203 ;  /* 0x000000cb40cb7221 */ /* 0x000fca0000010000 */
.L_x_58:
[----:B------:R-:W-:-:S04]  /*1ab0*/  F2FP.BF16.PACK_AB R64, RZ, R203 ;  /* 0x000000cbff40723e */ /* 0x000fc800000010ff */
[----:B------:R-:W-:Y:S02]  /*1ac0*/  PRMT R58, R58, 0x5410, R64 ;  /* 0x000054103a3a7816 */ /* 0x000fe40000000040 */
.L_x_59:
[----:B------:R-:W-:-:S05]  /*1ad0*/  PRMT R205, RZ, 0x5410, R67 ;  /* 0x00005410ffcd7816 */ /* 0x000fca0000000043 */
[----:B------:R-:W-:Y:S01]  /*1ae0*/  FMUL.FTZ R205, R205, R140 ;  /* 0x0000008ccdcd7220 */ /* 0x000fe20000410000 */
[----:B------:R-:W-:Y:S05]  /*1af0*/  @P2 BRA `(.L_x_60) ;  /* 0x0000002000002947 */ /* 0x000fea0003800000 */
[----:B------:R-:W-:Y:S05]  /*1b00*/  @P0 BRA `(.L_x_61) ;  /* 0x0000003000000947 */ /* 0x000fea0003800000 */
[----:B------:R-:W-:Y:S05]  /*1b10*/  BRA `(.L_x_62) ;  /* 0x0000004000007947 */ /* 0x000fea0003800000 */
.L_x_60:
[----:B-----5:R-:W-:-:S05]  /*1b20*/  PRMT R64, RZ, 0x5410, R63 ;  /* 0x00005410ff407816 */ /* 0x020fca000000003f */
[----:B------:R-:W-:-:S05]  /*1b30*/  FADD.FTZ R205, R64, R205 ;  /* 0x000000cd40cd7221 */ /* 0x000fca0000010000 */
.L_x_61:
[----:B------:R-:W-:-:S04]  /*1b40*/  F2FP.BF16.PACK_AB R64, RZ, R205 ;  /* 0x000000cdff40723e */ /* 0x000fc800000010ff */
[----:B------:R-:W-:Y:S02]  /*1b50*/  PRMT R59, R64, 0x7610, R59 ;  /* 0x00007610403b7816 */ /* 0x000fe4000000003b */
.L_x_62:
[----:B------:R-:W-:-:S05]  /*1b60*/  PRMT R67, RZ, 0x7610, R67 ;  /* 0x00007610ff437816 */ /* 0x000fca0000000043 */
[----:B------:R-:W-:Y:S01]  /*1b70*/  FMUL.FTZ R229, R67, R140 ;  /* 0x0000008c43e57220 */ /* 0x000fe20000410000 */
[----:B------:R-:W-:Y:S05]  /*1b80*/  @P2 BRA `(.L_x_63) ;  /* 0x0000002000002947 */ /* 0x000fea0003800000 */
[----:B------:R-:W-:Y:S05]  /*1b90*/  @P0 BRA `(.L_x_64) ;  /* 0x0000003000000947 */ /* 0x000fea0003800000 */
[----:B------:R-:W-:Y:S05]  /*1ba0*/  BRA `(.L_x_65) ;  /* 0x0000004000007947 */ /* 0x000fea0003800000 */
.L_x_63:
[----:B-----5:R-:W-:-:S05]  /*1bb0*/  PRMT R64, RZ, 0x7610, R63 ;  /* 0x00007610ff407816 */ /* 0x020fca000000003f */
[----:B------:R-:W-:-:S05]  /*1bc0*/  FADD.FTZ R229, R64, R229 ;  /* 0x000000e540e57221 */ /* 0x000fca0000010000 */
.L_x_64:
[----:B------:R-:W-:-:S04]  /*1bd0*/  F2FP.BF16.PACK_AB R64, RZ, R229 ;  /* 0x000000e5ff40723e */ /* 0x000fc800000010ff */
[----:B------:R-:W-:Y:S02]  /*1be0*/  PRMT R59, R59, 0x5410, R64 ;  /* 0x000054103b3b7816 */ /* 0x000fe40000000040 */
.L_x_65:
[----:B------:R-:W-:-:S04]  /*1bf0*/  @P0 LEA R64, P2, R142, c[0x0][0x188], 0x4 ;  /* 0x000062008e400a11 */ /* 0x000fc800078420ff */
[C---:B------:R-:W-:Y:S02]  /*1c00*/  @P0 LEA.HI.X R65, R142.reuse, c[0x0][0x18c], RZ, 0x4, P2 ;  /* 0x000063008e410a11 */ /* 0x040fe400010f24ff */
[----:B------:R-:W-:-:S03]  /*1c10*/  IADD3 R142, R142, 0x80, RZ ;  /* 0x000000808e8e7810 */ /* 0x000fc60007ffe0ff */
[----:B------:R0:W-:Y:S04]  /*1c20*/  @P0 STG.E.128 [R64.64], R56 ;  /* 0x0000003840000986 */ /* 0x0001e8000c101d04 */
.L_x_41:
[----:B------:R-:W-:Y:S05]  /*1c30*/  BSYNC B0 ;  /* 0x0000000000007941 */ /* 0x000fea0003800000 */
.L_x_40:
[----:B------:R-:W-:Y:S01]  /*1c40*/  ISETP.GE.U32.AND P2, PT, R50, 0x180, PT ;  /* 0x000001803200780c */ /* 0x000fe20003f46070 */
[----:B------:R-:W-:-:S12]  /*1c50*/  BSSY B0, `(.L_x_66) ;  /* 0x0000058000007945 */ /* 0x000fd80003800000 */
[----:B------:R-:W-:Y:S05]  /*1c60*/  @!P2 BRA `(.L_x_67) ;  /* 0x000005600000a947 */ /* 0x000fea0003800000 */
[----:B0-----:R-:W-:Y:S02]  /*1c70*/  MOV R65, 0x10 ;  /* 0x0000001000417802 */ /* 0x001fe40000000f00 */
        /* <DEDUP_REMOVED lines=12> */
[----:B------:R-:W-:Y:S05]  /*1d40*/  @P0 BRA `(.L_x_69) ;  /* 0x0000003000000947 */ /* 0x000fea0003800000 */
[----:B------:R-:W-:Y:S05]  /*1d50*/  BRA `(.L_x_70) ;  /* 0x0000004000007947 */ /* 0x000fea0003800000 */
.L_x_68:
[----:B-----5:R-:W-:-:S05]  /*1d60*/  PRMT R133, RZ, 0x5410, R60 ;  /* 0x00005410ff857816 */ /* 0x020fca000000003c */
[----:B------:R-:W-:-:S05]  /*1d70*/  FADD.FTZ R134, R133, R134 ;  /* 0x0000008685867221 */ /* 0x000fca0000010000 */
.L_x_69:
[----:B------:R-:W-:-:S04]  /*1d80*/  F2FP.BF16.PACK_AB R132, RZ, R134 ;  /* 0x00000086ff84723e */ /* 0x000fc800000010ff */
[----:B------:R-:W-:Y:S02]  /*1d90*/  PRMT R56, R132, 0x7610, R56 ;  /* 0x0000761084387816 */ /* 0x000fe40000000038 */
.L_x_70:
[----:B------:R-:W-:-:S05]  /*1da0*/  PRMT R157, RZ, 0x7610, R64 ;  /* 0x00007610ff9d7816 */ /* 0x000fca0000000040 */
[----:B------:R-:W-:Y:S01]  /*1db0*/  FMUL.FTZ R157, R157, R140 ;  /* 0x0000008c9d9d7220 */ /* 0x000fe20000410000 */
[----:B------:R-:W-:Y:S05]  /*1dc0*/  @P2 BRA `(.L_x_71) ;  /* 0x0000002000002947 */ /* 0x000fea0003800000 */
[----:B------:R-:W-:Y:S05]  /*1dd0*/  @P0 BRA `(.L_x_72) ;  /* 0x0000003000000947 */ /* 0x000fea0003800000 */
[----:B------:R-:W-:Y:S05]  /*1de0*/  BRA `(.L_x_73) ;  /* 0x0000004000007947 */ /* 0x000fea0003800000 */
.L_x_71:
[----:B-----5:R-:W-:-:S05]  /*1df0*/  PRMT R64, RZ, 0x7610, R60 ;  /* 0x00007610ff407816 */ /* 0x020fca000000003c */
[----:B------:R-:W-:-:S05]  /*1e00*/  FADD.FTZ R157, R64, R157 ;  /* 0x0000009d409d7221 */ /* 0x000fca0000010000 */
.L_x_72:
[----:B------:R-:W-:-:S04]  /*1e10*/  F2FP.BF16.PACK_AB R64, RZ, R157 ;  /* 0x0000009dff40723e */ /* 0x000fc800000010ff */
[----:B------:R-:W-:Y:S02]  /*1e20*/  PRMT R56, R56, 0x5410, R64 ;  /* 0x0000541038387816 */ /* 0x000fe40000000040 */
.L_x_73:
[----:B------:R-:W-:-:S05]  /*1e30*/  PRMT R155, RZ, 0x5410, R65 ;  /* 0x00005410ff9b7816 */ /* 0x000fca0000000041 */
[----:B------:R-:W-:Y:S01]  /*1e40*/  FMUL.FTZ R155, R155, R140 ;  /* 0x0000008c9b9b7220 */ /* 0x000fe20000410000 */
[----:B------:R-:W-:Y:S05]  /*1e50*/  @P2 BRA `(.L_x_74) ;  /* 0x0000002000002947 */ /* 0x000fea0003800000 */
[----:B------:R-:W-:Y:S05]  /*1e60*/  @P0 BRA `(.L_x_75) ;  /* 0x0000003000000947 */ /* 0x000fea0003800000 */
[----:B------:R-:W-:Y:S05]  /*1e70*/  BRA `(.L_x_76) ;  /* 0x0000004000007947 */ /* 0x000fea0003800000 */
.L_x_74:
[----:B-----5:R-:W-:-:S05]  /*1e80*/  PRMT R64, RZ, 0x5410, R61 ;  /* 0x00005410ff407816 */ /* 0x020fca000000003d */
[----:B------:R-:W-:-:S05]  /*1e90*/  FADD.FTZ R155, R64, R155 ;  /* 0x0000009b409b7221 */ /* 0x000fca0000010000 */
.L_x_75:
[----:B------:R-:W-:-:S04]  /*1ea0*/  F2FP.BF16.PACK_AB R64, RZ, R155 ;  /* 0x0000009bff40723e */ /* 0x000fc800000010ff */
[----:B------:R-:W-:Y:S02]  /*1eb0*/  PRMT R57, R64, 0x7610, R57 ;  /* 0x0000761040397816 */ /* 0x000fe40000000039 */
.L_x_76:
[----:B------:R-:W-:-:S05]  /*1ec0*/  PRMT R65, RZ, 0x7610, R65 ;  /* 0x00007610ff417816 */ /* 0x000fca0000000041 */
[----:B------:R-:W-:Y:S01]  /*1ed0*/  FMUL.FTZ R189, R65, R140 ;  /* 0x0000008c41bd7220 */ /* 0x000fe20000410000 */
[----:B------:R-:W-:Y:S05]  /*1ee0*/  @P2 BRA `(.L_x_77) ;  /* 0x0000002000002947 */ /* 0x000fea0003800000 */
[----:B------:R-:W-:Y:S05]  /*1ef0*/  @P0 BRA `(.L_x_78) ;  /* 0x0000003000000947 */ /* 0x000fea0003800000 */
[----:B------:R-:W-:Y:S05]  /*1f00*/  BRA `(.L_x_79) ;  /* 0x0000004000007947 */ /* 0x000fea0003800000 */
.L_x_77:
[----:B-----5:R-:W-:-:S05]  /*1f10*/  PRMT R64, RZ, 0x7610, R61 ;  /* 0x00007610ff407816 */ /* 0x020fca000000003d */
[----:B------:R-:W-:-:S05]  /*1f20*/  FADD.FTZ R189, R64, R189 ;  /* 0x000000bd40bd7221 */ /* 0x000fca0000010000 */
.L_x_78:
[----:B------:R-:W-:-:S04]  /*1f30*/  F2FP.BF16.PACK_AB R64, RZ, R189 ;  /* 0x000000bdff40723e */ /* 0x000fc800000010ff */
[----:B------:R-:W-:Y:S02]  /*1f40*/  PRMT R57, R57, 0x5410, R64 ;  /* 0x0000541039397816 */ /* 0x000fe40000000040 */
.L_x_79:
[----:B------:R-:W-:-:S05]  /*1f50*/  PRMT R187, RZ, 0x5410, R66 ;  /* 0x00005410ffbb7816 */ /* 0x000fca0000000042 */
[----:B------:R-:W-:Y:S01]  /*1f60*/  FMUL.FTZ R187, R187, R140 ;  /* 0x0000008cbbbb7220 */ /* 0x000fe20000410000 */
[----:B------:R-:W-:Y:S05]  /*1f70*/  @P2 BRA `(.L_x_80) ;  /* 0x0000002000002947 */ /* 0x000fea0003800000 */
[----:B------:R-:W-:Y:S05]  /*1f80*/  @P0 BRA `(.L_x_81) ;  /* 0x0000003000000947 */ /* 0x000fea0003800000 */
[----:B------:R-:W-:Y:S05]  /*1f90*/  BRA `(.L_x_82) ;  /* 0x0000004000007947 */ /* 0x000fea0003800000 */
.L_x_80:
[----:B-----5:R-:W-:-:S05]  /*1fa0*/  PRMT R64, RZ, 0x5410, R62 ;  /* 0x00005410ff407816 */ /* 0x020fca000000003e */
[----:B------:R-:W-:-:S05]  /*1fb0*/  FADD.FTZ R187, R64, R187 ;  /* 0x000000bb40bb7221 */ /* 0x000fca0000010000 */
.L_x_81:
[----:B------:R-:W-:-:S04]  /*1fc0*/  F2FP.BF16.PACK_AB R64, RZ, R187 ;  /* 0x000000bbff40723e */ /* 0x000fc800000010ff */
[----:B------:R-:W-:Y:S02]  /*1fd0*/  PRMT R58, R64, 0x7610, R58 ;  /* 0x00007610403a7816 */ /* 0x000fe4000000003a */
.L_x_82:
[----:B------:R-:W-:-:S05]  /*1fe0*/  PRMT R207, RZ, 0x7610, R66 ;  /* 0x00007610ffcf7816 */ /* 0x000fca0000000042 */
[----:B------:R-:W-:Y:S01]  /*1ff0*/  FMUL.FTZ R207, R207, R140 ;  /* 0x0000008ccfcf7220 */ /* 0x000fe20000410000 */
[----:B------:R-:W-:Y:S05]  /*2000*/  @P2 BRA `(.L_x_83) ;  /* 0x0000002000002947 */ /* 0x000fea0003800000 */
[----:B------:R-:W-:Y:S05]  /*2010*/  @P0 BRA `(.L_x_84) ;  /* 0x0000003000000947 */ /* 0x000fea0003800000 */
[----:B------:R-:W-:Y:S05]  /*2020*/  BRA `(.L_x_85) ;  /* 0x0000004000007947 */ /* 0x000fea0003800000 */
.L_x_83:
[----:B-----5:R-:W-:-:S05]  /*2030*/  PRMT R64, RZ, 0x7610, R62 ;  /* 0x00007610ff407816 */ /* 0x020fca000000003e */
[----:B------:R-:W-:-:S05]  /*2040*/  FADD.FTZ R207, R64, R207 ;  /* 0x000000cf40cf7221 */ /* 0x000fca0000010000 */
.L_x_84:
[----:B------:R-:W-:-:S04]  /*2050*/  F2FP.BF16.PACK_AB R64, RZ, R207 ;  /* 0x000000cfff40723e */ /* 0x000fc800000010ff */
[----:B------:R-:W-:Y:S02]  /*2060*/  PRMT R58, R58, 0x5410, R64 ;  /* 0x000054103a3a7816 */ /* 0x000fe40000000040 */
.L_x_85:
[----:B------:R-:W-:-:S05]  /*2070*/  PRMT R209, RZ, 0x5410, R67 ;  /* 0x00005410ffd17816 */ /* 0x000fca0000000043 */
[----:B------:R-:W-:Y:S01]  /*2080*/  FMUL.FTZ R209, R209, R140 ;  /* 0x0000008cd1d17220 */ /* 0x000fe20000410000 */
[----:B------:R-:W-:Y:S05]  /*2090*/  @P2 BRA `(.L_x_86) ;  /* 0x0000002000002947 */ /* 0x000fea0003800000 */
[----:B------:R-:W-:Y:S05]  /*20a0*/  @P0 BRA `(.L_x_87) ;  /* 0x0000003000000947 */ /* 0x000fea0003800000 */
[----:B------:R-:W-:Y:S05]  /*20b0*/  BRA `(.L_x_88) ;  /* 0x0000004000007947 */ /* 0x000fea0003800000 */
.L_x_86:
[----:B-----5:R-:W-:-:S05]  /*20c0*/  PRMT R64, RZ, 0x5410, R63 ;  /* 0x00005410ff407816 */ /* 0x020fca000000003f */
[----:B------:R-:W-:-:S05]  /*20d0*/  FADD.FTZ R209, R64, R209 ;  /* 0x000000d140d17221 */ /* 0x000fca0000010000 */
.L_x_87:
[----:B------:R-:W-:-:S04]  /*20e0*/  F2FP.BF16.PACK_AB R64, RZ, R209 ;  /* 0x000000d1ff40723e */ /* 0x000fc800000010ff */
[----:B------:R-:W-:Y:S02]  /*20f0*/  PRMT R59, R64, 0x7610, R59 ;  /* 0x00007610403b7816 */ /* 0x000fe4000000003b */
.L_x_88:
[----:B------:R-:W-:-:S05]  /*2100*/  PRMT R67, RZ, 0x7610, R67 ;  /* 0x00007610ff437816 */ /* 0x000fca0000000043 */
[----:B------:R-:W-:Y:S01]  /*2110*/  FMUL.FTZ R231, R67, R140 ;  /* 0x0000008c43e77220 */ /* 0x000fe20000410000 */
[----:B------:R-:W-:Y:S05]  /*2120*/  @P2 BRA `(.L_x_89) ;  /* 0x0000002000002947 */ /* 0x000fea0003800000 */
[----:B------:R-:W-:Y:S05]  /*2130*/  @P0 BRA `(.L_x_90) ;  /* 0x0000003000000947 */ /* 0x000fea0003800000 */
[----:B------:R-:W-:Y:S05]  /*2140*/  BRA `(.L_x_91) ;  /* 0x0000004000007947 */ /* 0x000fea0003800000 */
.L_x_89:
[----:B-----5:R-:W-:-:S05]  /*2150*/  PRMT R64, RZ, 0x7610, R63 ;  /* 0x00007610ff407816 */ /* 0x020fca000000003f */
[----:B------:R-:W-:-:S05]  /*2160*/  FADD.FTZ R231, R64, R231 ;  /* 0x000000e740e77221 */ /* 0x000fca0000010000 */
.L_x_90:
[----:B------:R-:W-:-:S04]  /*2170*/  F2FP.BF16.PACK_AB R64, RZ, R231 ;  /* 0x000000e7ff40723e */ /* 0x000fc800000010ff */
[----:B------:R-:W-:Y:S02]  /*2180*/  PRMT R59, R59, 0x5410, R64 ;  /* 0x000054103b3b7816 */ /* 0x000fe40000000040 */
.L_x_91:
[----:B------:R-:W-:-:S04]  /*2190*/  @P0 LEA R64, P2, R142, c[0x0][0x188], 0x4 ;  /* 0x000062008e400a11 */ /* 0x000fc800078420ff */
[C---:B------:R-:W-:Y:S02]  /*21a0*/  @P0 LEA.HI.X R65, R142.reuse, c[0x0][0x18c], RZ, 0x4, P2 ;  /* 0x000063008e410a11 */ /* 0x040fe400010f24ff */
[----:B------:R-:W-:-:S03]  /*21b0*/  IADD3 R142, R142, 0x80, RZ ;  /* 0x000000808e8e7810 */ /* 0x000fc60007ffe0ff */
[----:B------:R0:W-:Y:S04]  /*21c0*/  @P0 STG.E.128 [R64.64], R56 ;  /* 0x0000003840000986 */ /* 0x0001e8000c101d04 */
.L_x_67:
[----:B------:R-:W-:Y:S05]  /*21d0*/  BSYNC B0 ;  /* 0x0000000000007941 */ /* 0x000fea0003800000 */
.L_x_66:
[----:B------:R-:W-:Y:S01]  /*21e0*/  ISETP.GE.U32.AND P2, PT, R50, 0x200, PT ;  /* 0x000002003200780c */ /* 0x000fe20003f46070 */
[----:B------:R-:W-:-:S12]  /*21f0*/  BSSY B0, `(.L_x_92) ;  /* 0x0000058000007945 */ /* 0x000fd80003800000 */
[----:B------:R-:W-:Y:S05]  /*2200*/  @!P2 BRA `(.L_x_93) ;  /* 0x000005600000a947 */ /* 0x000fea0003800000 */
[----:B0-----:R-:W-:Y:S01]  /*2210*/  HFMA2.MMA R65, -RZ, RZ, 0, 9.5367431640625e-07 ;  /* 0x00000010ff417435 */ /* 0x001fe200000001ff */
[----:B------:R-:W-:-:S04]  /*2220*/  ISETP.NE.U32.AND P2, PT, RZ, c[0x0][0x180], PT ;  /* 0x00006000ff007a0c */ /* 0x000fc80003f45070 */
[----:B------:R-:W-:-:S05]  /*2230*/  ISETP.NE.AND.EX P2, PT, RZ, c[0x0][0x184], PT, P2 ;  /* 0x00006100ff007a0c */ /* 0x000fca0003f45320 */
[----:B------:R-:W-:-:S06]  /*2240*/  IMAD.WIDE.U32 R64, R142, R65, c[0x0][0x170] ;  /* 0x00005c008e407625 */ /* 0x000fcc00078e0041 */
[----:B------:R-:W2:Y:S02]  /*2250*/  LDG.E.128 R64, [R64.64] ;  /* 0x0000000440407981 */ /* 0x000ea4000c1e1d00 */
        /* <DEDUP_REMOVED lines=10> */
.L_x_94:
[----:B-----5:R-:W-:-:S05]  /*2300*/  PRMT R133, RZ, 0x5410, R60 ;  /* 0x00005410ff857816 */ /* 0x020fca000000003c */
[----:B------:R-:W-:-:S05]  /*2310*/  FADD.FTZ R130, R133, R130 ;  /* 0x0000008285827221 */ /* 0x000fca0000010000 */
.L_x_95:
[----:B------:R-:W-:-:S04]  /*2320*/  F2FP.BF16.PACK_AB R132, RZ, R130 ;  /* 0x00000082ff84723e */ /* 0x000fc800000010ff */
[----:B------:R-:W-:Y:S02]  /*2330*/  PRMT R56, R132, 0x7610, R56 ;  /* 0x0000761084387816 */ /* 0x000fe40000000038 */
.L_x_96:
[----:B------:R-:W-:-:S05]  /*2340*/  PRMT R153, RZ, 0x7610, R64 ;  /* 0x00007610ff997816 */ /* 0x000fca0000000040 */
[----:B------:R-:W-:Y:S01]  /*2350*/  FMUL.FTZ R153, R153, R140 ;  /* 0x0000008c99997220 */ /* 0x000fe20000410000 */
[----:B------:R-:W-:Y:S05]  /*2360*/  @P2 BRA `(.L_x_97) ;  /* 0x0000002000002947 */ /* 0x000fea0003800000 */
[----:B------:R-:W-:Y:S05]  /*2370*/  @P0 BRA `(.L_x_98) ;  /* 0x0000003000000947 */ /* 0x000fea0003800000 */
[----:B------:R-:W-:Y:S05]  /*2380*/  BRA `(.L_x_99) ;  /* 0x0000004000007947 */ /* 0x000fea0003800000 */
.L_x_97:
[----:B-----5:R-:W-:-:S05]  /*2390*/  PRMT R64, RZ, 0x7610, R60 ;  /* 0x00007610ff407816 */ /* 0x020fca000000003c */
[----:B------:R-:W-:-:S05]  /*23a0*/  FADD.FTZ R153, R64, R153 ;  /* 0x0000009940997221 */ /* 0x000fca0000010000 */
.L_x_98:
[----:B------:R-:W-:-:S04]  /*23b0*/  F2FP.BF16.PACK_AB R64, RZ, R153 ;  /* 0x00000099ff40723e */ /* 0x000fc800000010ff */
[----:B------:R-:W-:Y:S02]  /*23c0*/  PRMT R56, R56, 0x5410, R64 ;  /* 0x0000541038387816 */ /* 0x000fe40000000040 */
.L_x_99:
[----:B------:R-:W-:-:S05]  /*23d0*/  PRMT R151, RZ, 0x5410, R65 ;  /* 0x00005410ff977816 */ /* 0x000fca0000000041 */
[----:B------:R-:W-:Y:S01]  /*23e0*/  FMUL.FTZ R151, R151, R140 ;  /* 0x0000008c97977220 */ /* 0x000fe20000410000 */
[----:B------:R-:W-:Y:S05]  /*23f0*/  @P2 BRA `(.L_x_100) ;  /* 0x0000002000002947 */ /* 0x000fea0003800000 */
[----:B------:R-:W-:Y:S05]  /*2400*/  @P0 BRA `(.L_x_101) ;  /* 0x0000003000000947 */ /* 0x000fea0003800000 */
[----:B------:R-:W-:Y:S05]  /*2410*/  BRA `(.L_x_102) ;  /* 0x0000004000007947 */ /* 0x000fea0003800000 */
.L_x_100:
[----:B-----5:R-:W-:-:S05]  /*2420*/  PRMT R64, RZ, 0x5410, R61 ;  /* 0x00005410ff407816 */ /* 0x020fca000000003d */
[----:B------:R-:W-:-:S05]  /*2430*/  FADD.FTZ R151, R64, R151 ;  /* 0x0000009740977221 */ /* 0x000fca0000010000 */
.L_x_101:
[----:B------:R-:W-:-:S04]  /*2440*/  F2FP.BF16.PACK_AB R64, RZ, R151 ;  /* 0x00000097ff40723e */ /* 0x000fc800000010ff */
[----:B------:R-:W-:Y:S02]  /*2450*/  PRMT R57, R64, 0x7610, R57 ;  /* 0x0000761040397816 */ /* 0x000fe40000000039 */
.L_x_102:
[----:B------:R-:W-:-:S05]  /*2460*/  PRMT R65, RZ, 0x7610, R65 ;  /* 0x00007610ff417816 */ /* 0x000fca0000000041 */
[----:B------:R-:W-:Y:S01]  /*2470*/  FMUL.FTZ R185, R65, R140 ;  /* 0x0000008c41b97220 */ /* 0x000fe20000410000 */
[----:B------:R-:W-:Y:S05]  /*2480*/  @P2 BRA `(.L_x_103) ;  /* 0x0000002000002947 */ /* 0x000fea0003800000 */
[----:B------:R-:W-:Y:S05]  /*2490*/  @P0 BRA `(.L_x_104) ;  /* 0x0000003000000947 */ /* 0x000fea0003800000 */
[----:B------:R-:W-:Y:S05]  /*24a0*/  BRA `(.L_x_105) ;  /* 0x0000004000007947 */ /* 0x000fea0003800000 */
.L_x_103:
[----:B-----5:R-:W-:-:S05]  /*24b0*/  PRMT R64, RZ, 0x7610, R61 ;  /* 0x00007610ff407816 */ /* 0x020fca000000003d */
[----:B------:R-:W-:-:S05]  /*24c0*/  FADD.FTZ R185, R64, R185 ;  /* 0x000000b940b97221 */ /* 0x000fca0000010000 */
.L_x_104:
[----:B------:R-:W-:-:S04]  /*24d0*/  F2FP.BF16.PACK_AB R64, RZ, R185 ;  /* 0x000000b9ff40723e */ /* 0x000fc800000010ff */
[----:B------:R-:W-:Y:S02]  /*24e0*/  PRMT R57, R57, 0x5410, R64 ;  /* 0x0000541039397816 */ /* 0x000fe40000000040 */
.L_x_105:
[----:B------:R-:W-:-:S05]  /*24f0*/  PRMT R183, RZ, 0x5410, R66 ;  /* 0x00005410ffb77816 */ /* 0x000fca0000000042 */
[----:B------:R-:W-:Y:S01]  /*2500*/  FMUL.FTZ R183, R183, R140 ;  /* 0x0000008cb7b77220 */ /* 0x000fe20000410000 */
[----:B------:R-:W-:Y:S05]  /*2510*/  @P2 BRA `(.L_x_106) ;  /* 0x0000002000002947 */ /* 0x000fea0003800000 */
[----:B------:R-:W-:Y:S05]  /*2520*/  @P0 BRA `(.L_x_107) ;  /* 0x0000003000000947 */ /* 0x000fea0003800000 */
[----:B------:R-:W-:Y:S05]  /*2530*/  BRA `(.L_x_108) ;  /* 0x0000004000007947 */ /* 0x000fea0003800000 */
.L_x_106:
[----:B-----5:R-:W-:-:S05]  /*2540*/  PRMT R64, RZ, 0x5410, R62 ;  /* 0x00005410ff407816 */ /* 0x020fca000000003e */
[----:B------:R-:W-:-:S05]  /*2550*/  FADD.FTZ R183, R64, R183 ;  /* 0x000000b740b77221 */ /* 0x000fca0000010000 */
.L_x_107:
[----:B------:R-:W-:-:S04]  /*2560*/  F2FP.BF16.PACK_AB R64, RZ, R183 ;  /* 0x000000b7ff40723e */ /* 0x000fc800000010ff */
[----:B------:R-:W-:Y:S02]  /*2570*/  PRMT R58, R64, 0x7610, R58 ;  /* 0x00007610403a7816 */ /* 0x000fe4000000003a */
.L_x_108:
[----:B------:R-:W-:-:S05]  /*2580*/  PRMT R211, RZ, 0x7610, R66 ;  /* 0x00007610ffd37816 */ /* 0x000fca0000000042 */
[----:B------:R-:W-:Y:S01]  /*2590*/  FMUL.FTZ R211, R211, R140 ;  /* 0x0000008cd3d37220 */ /* 0x000fe20000410000 */
[----:B------:R-:W-:Y:S05]  /*25a0*/  @P2 BRA `(.L_x_109) ;  /* 0x0000002000002947 */ /* 0x000fea0003800000 */
[----:B------:R-:W-:Y:S05]  /*25b0*/  @P0 BRA `(.L_x_110) ;  /* 0x0000003000000947 */ /* 0x000fea0003800000 */
[----:B------:R-:W-:Y:S05]  /*25c0*/  BRA `(.L_x_111) ;  /* 0x0000004000007947 */ /* 0x000fea0003800000 */
.L_x_109:
[----:B-----5:R-:W-:-:S05]  /*25d0*/  PRMT R64, RZ, 0x7610, R62 ;  /* 0x00007610ff407816 */ /* 0x020fca000000003e */
[----:B------:R-:W-:-:S05]  /*25e0*/  FADD.FTZ R211, R64, R211 ;  /* 0x000000d340d37221 */ /* 0x000fca0000010000 */
.L_x_110:
[----:B------:R-:W-:-:S04]  /*25f0*/  F2FP.BF16.PACK_AB R64, RZ, R211 ;  /* 0x000000d3ff40723e */ /* 0x000fc800000010ff */
[----:B------:R-:W-:Y:S02]  /*2600*/  PRMT R58, R58, 0x5410, R64 ;  /* 0x000054103a3a7816 */ /* 0x000fe40000000040 */
.L_x_111:
[----:B------:R-:W-:-:S05]  /*2610*/  PRMT R213, RZ, 0x5410, R67 ;  /* 0x00005410ffd57816 */ /* 0x000fca0000000043 */
[----:B------:R-:W-:Y:S01]  /*2620*/  FMUL.FTZ R213, R213, R140 ;  /* 0x0000008cd5d57220 */ /* 0x000fe20000410000 */
[----:B------:R-:W-:Y:S05]  /*2630*/  @P2 BRA `(.L_x_112) ;  /* 0x0000002000002947 */ /* 0x000fea0003800000 */
[----:B------:R-:W-:Y:S05]  /*2640*/  @P0 BRA `(.L_x_113) ;  /* 0x0000003000000947 */ /* 0x000fea0003800000 */
[----:B------:R-:W-:Y:S05]  /*2650*/  BRA `(.L_x_114) ;  /* 0x0000004000007947 */ /* 0x000fea0003800000 */
.L_x_112:
[----:B-----5:R-:W-:-:S05]  /*2660*/  PRMT R64, RZ, 0x5410, R63 ;  /* 0x00005410ff407816 */ /* 0x020fca000000003f */
[----:B------:R-:W-:-:S05]  /*2670*/  FADD.FTZ R213, R64, R213 ;  /* 0x000000d540d57221 */ /* 0x000fca0000010000 */
.L_x_113:
[----:B------:R-:W-:-:S04]  /*2680*/  F2FP.BF16.PACK_AB R64, RZ, R213 ;  /* 0x000000d5ff40723e */ /* 0x000fc800000010ff */
[----:B------:R-:W-:Y:S02]  /*2690*/  PRMT R59, R64, 0x7610, R59 ;  /* 0x00007610403b7816 */ /* 0x000fe4000000003b */
.L_x_114:
[----:B------:R-:W-:-:S05]  /*26a0*/  PRMT R67, RZ, 0x7610, R67 ;  /* 0x00007610ff437816 */ /* 0x000fca0000000043 */
[----:B------:R-:W-:Y:S01]  /*26b0*/  FMUL.FTZ R233, R67, R140 ;  /* 0x0000008c43e97220 */ /* 0x000fe20000410000 */
[----:B------:R-:W-:Y:S05]  /*26c0*/  @P2 BRA `(.L_x_115) ;  /* 0x0000002000002947 */ /* 0x000fea0003800000 */
[----:B------:R-:W-:Y:S05]  /*26d0*/  @P0 BRA `(.L_x_116) ;  /* 0x0000003000000947 */ /* 0x000fea0003800000 */
[----:B------:R-:W-:Y:S05]  /*26e0*/  BRA `(.L_x_117) ;  /* 0x0000004000007947 */ /* 0x000fea0003800000 */
.L_x_115:
[----:B-----5:R-:W-:-:S05]  /*26f0*/  PRMT R64, RZ, 0x7610, R63 ;  /* 0x00007610ff407816 */ /* 0x020fca000000003f */
[----:B------:R-:W-:-:S05]  /*2700*/  FADD.FTZ R233, R64, R233 ;  /* 0x000000e940e97221 */ /* 0x000fca0000010000 */
.L_x_116:
[----:B------:R-:W-:-:S04]  /*2710*/  F2FP.BF16.PACK_AB R64, RZ, R233 ;  /* 0x000000e9ff40723e */ /* 0x000fc800000010ff */
[----:B------:R-:W-:Y:S02]  /*2720*/  PRMT R59, R59, 0x5410, R64 ;  /* 0x000054103b3b7816 */ /* 0x000fe40000000040 */
.L_x_117:
[----:B------:R-:W-:-:S04]  /*2730*/  @P0 LEA R64, P2, R142, c[0x0][0x188], 0x4 ;  /* 0x000062008e400a11 */ /* 0x000fc800078420ff */
[C---:B------:R-:W-:Y:S02]  /*2740*/  @P0 LEA.HI.X R65, R142.reuse, c[0x0][0x18c], RZ, 0x4, P2 ;  /* 0x000063008e410a11 */ /* 0x040fe400010f24ff */
[----:B------:R-:W-:-:S03]  /*2750*/  IADD3 R142, R142, 0x80, RZ ;  /* 0x000000808e8e7810 */ /* 0x000fc60007ffe0ff */
[----:B------:R0:W-:Y:S04]  /*2760*/  @P0 STG.E.128 [R64.64], R56 ;  /* 0x0000003840000986 */ /* 0x0001e8000c101d04 */
.L_x_93:
[----:B------:R-:W-:Y:S05]  /*2770*/  BSYNC B0 ;  /* 0x0000000000007941 */ /* 0x000fea0003800000 */
.L_x_92:
        /* <DEDUP_REMOVED lines=18> */
.L_x_120:
[----:B-----5:R-:W-:-:S05]  /*28a0*/  PRMT R133, RZ, 0x5410, R60 ;  /* 0x00005410ff857816 */ /* 0x020fca000000003c */
[----:B------:R-:W-:-:S05]  /*28b0*/  FADD.FTZ R128, R133, R128 ;  /* 0x0000008085807221 */ /* 0x000fca0000010000 */
.L_x_121:
[----:B------:R-:W-:-:S04]  /*28c0*/  F2FP.BF16.PACK_AB R132, RZ, R128 ;  /* 0x00000080ff84723e */ /* 0x000fc800000010ff */
[----:B------:R-:W-:Y:S02]  /*28d0*/  PRMT R56, R132, 0x7610, R56 ;  /* 0x0000761084387816 */ /* 0x000fe40000000038 */
.L_x_122:
[----:B------:R-:W-:-:S05]  /*28e0*/  PRMT R149, RZ, 0x7610, R64 ;  /* 0x00007610ff957816 */ /* 0x000fca0000000040 */
[----:B------:R-:W-:Y:S01]  /*28f0*/  FMUL.FTZ R149, R149, R140 ;  /* 0x0000008c95957220 */ /* 0x000fe20000410000 */
[----:B------:R-:W-:Y:S05]  /*2900*/  @P2 BRA `(.L_x_123) ;  /* 0x0000002000002947 */ /* 0x000fea0003800000 */
[----:B------:R-:W-:Y:S05]  /*2910*/  @P0 BRA `(.L_x_124) ;  /* 0x0000003000000947 */ /* 0x000fea0003800000 */
[----:B------:R-:W-:Y:S05]  /*2920*/  BRA `(.L_x_125) ;  /* 0x0000004000007947 */ /* 0x000fea0003800000 */
.L_x_123:
[----:B-----5:R-:W-:-:S05]  /*2930*/  PRMT R64, RZ, 0x7610, R60 ;  /* 0x00007610ff407816 */ /* 0x020fca000000003c */
[----:B------:R-:W-:-:S05]  /*2940*/  FADD.FTZ R149, R64, R149 ;  /* 0x0000009540957221 */ /* 0x000fca0000010000 */
.L_x_124:
[----:B------:R-:W-:-:S04]  /*2950*/  F2FP.BF16.PACK_AB R64, RZ, R149 ;  /* 0x00000095ff40723e */ /* 0x000fc800000010ff */
[----:B------:R-:W-:Y:S02]  /*2960*/  PRMT R56, R56, 0x5410, R64 ;  /* 0x0000541038387816 */ /* 0x000fe40000000040 */
.L_x_125:
[----:B------:R-:W-:-:S05]  /*2970*/  PRMT R147, RZ, 0x5410, R65 ;  /* 0x00005410ff937816 */ /* 0x000fca0000000041 */
[----:B------:R-:W-:Y:S01]  /*2980*/  FMUL.FTZ R147, R147, R140 ;  /* 0x0000008c93937220 */ /* 0x000fe20000410000 */
[----:B------:R-:W-:Y:S05]  /*2990*/  @P2 BRA `(.L_x_126) ;  /* 0x0000002000002947 */ /* 0x000fea0003800000 */
[----:B------:R-:W-:Y:S05]  /*29a0*/  @P0 BRA `(.L_x_127) ;  /* 0x0000003000000947 */ /* 0x000fea0003800000 */
[----:B------:R-:W-:Y:S05]  /*29b0*/  BRA `(.L_x_128) ;  /* 0x0000004000007947 */ /* 0x000fea0003800000 */
.L_x_126:
[----:B-----5:R-:W-:-:S05]  /*29c0*/  PRMT R64, RZ, 0x5410, R61 ;  /* 0x00005410ff407816 */ /* 0x020fca000000003d */
[----:B------:R-:W-:-:S05]  /*29d0*/  FADD.FTZ R147, R64, R147 ;  /* 0x0000009340937221 */ /* 0x000fca0000010000 */
.L_x_127:
[----:B------:R-:W-:-:S04]  /*29e0*/  F2FP.BF16.PACK_AB R64, RZ, R147 ;  /* 0x00000093ff40723e */ /* 0x000fc800000010ff */
[----:B------:R-:W-:Y:S02]  /*29f0*/  PRMT R57, R64, 0x7610, R57 ;  /* 0x0000761040397816 */ /* 0x000fe40000000039 */
.L_x_128:
[----:B------:R-:W-:-:S05]  /*2a00*/  PRMT R65, RZ, 0x7610, R65 ;  /* 0x00007610ff417816 */ /* 0x000fca0000000041 */
[----:B------:R-:W-:Y:S01]  /*2a10*/  FMUL.FTZ R181, R65, R140 ;  /* 0x0000008c41b57220 */ /* 0x000fe20000410000 */
[----:B------:R-:W-:Y:S05]  /*2a20*/  @P2 BRA `(.L_x_129) ;  /* 0x0000002000002947 */ /* 0x000fea0003800000 */
[----:B------:R-:W-:Y:S05]  /*2a30*/  @P0 BRA `(.L_x_130) ;  /* 0x0000003000000947 */ /* 0x000fea0003800000 */
[----:B------:R-:W-:Y:S05]  /*2a40*/  BRA `(.L_x_131) ;  /* 0x0000004000007947 */ /* 0x000fea0003800000 */
.L_x_129:
[----:B-----5:R-:W-:-:S05]  /*2a50*/  PRMT R64, RZ, 0x7610, R61 ;  /* 0x00007610ff407816 */ /* 0x020fca000000003d */
[----:B------:R-:W-:-:S05]  /*2a60*/  FADD.FTZ R181, R64, R181 ;  /* 0x000000b540b57221 */ /* 0x000fca0000010000 */
.L_x_130:
[----:B------:R-:W-:-:S04]  /*2a70*/  F2FP.BF16.PACK_AB R64, RZ, R181 ;  /* 0x000000b5ff40723e */ /* 0x000fc800000010ff */
[----:B------:R-:W-:Y:S02]  /*2a80*/  PRMT R57, R57, 0x5410, R64 ;  /* 0x0000541039397816 */ /* 0x000fe40000000040 */
.L_x_131:
[----:B------:R-:W-:-:S05]  /*2a90*/  PRMT R179, RZ, 0x5410, R66 ;  /* 0x00005410ffb37816 */ /* 0x000fca0000000042 */
[----:B------:R-:W-:Y:S01]  /*2aa0*/  FMUL.FTZ R179, R179, R140 ;  /* 0x0000008cb3b37220 */ /* 0x000fe20000410000 */
[----:B------:R-:W-:Y:S05]  /*2ab0*/  @P2 BRA `(.L_x_132) ;  /* 0x0000002000002947 */ /* 0x000fea0003800000 */
[----:B------:R-:W-:Y:S05]  /*2ac0*/  @P0 BRA `(.L_x_133) ;  /* 0x0000003000000947 */ /* 0x000fea0003800000 */
[----:B------:R-:W-:Y:S05]  /*2ad0*/  BRA `(.L_x_134) ;  /* 0x0000004000007947 */ /* 0x000fea0003800000 */
.L_x_132:
[----:B-----5:R-:W-:-:S05]  /*2ae0*/  PRMT R64, RZ, 0x5410, R62 ;  /* 0x00005410ff407816 */ /* 0x020fca000000003e */
[----:B------:R-:W-:-:S05]  /*2af0*/  FADD.FTZ R179, R64, R179 ;  /* 0x000000b340b37221 */ /* 0x000fca0000010000 */
.L_x_133:
[----:B------:R-:W-:-:S04]  /*2b00*/  F2FP.BF16.PACK_AB R64, RZ, R179 ;  /* 0x000000b3ff40723e */ /* 0x000fc800000010ff */
[----:B------:R-:W-:Y:S02]  /*2b10*/  PRMT R58, R64, 0x7610, R58 ;  /* 0x00007610403a7816 */ /* 0x000fe4000000003a */
.L_x_134:
[----:B------:R-:W-:-:S05]  /*2b20*/  PRMT R215, RZ, 0x7610, R66 ;  /* 0x00007610ffd77816 */ /* 0x000fca0000000042 */
[----:B------:R-:W-:Y:S01]  /*2b30*/  FMUL.FTZ R215, R215, R140 ;  /* 0x0000008cd7d77220 */ /* 0x000fe20000410000 */
[----:B------:R-:W-:Y:S05]  /*2b40*/  @P2 BRA `(.L_x_135) ;  /* 0x0000002000002947 */ /* 0x000fea0003800000 */
[----:B------:R-:W-:Y:S05]  /*2b50*/  @P0 BRA `(.L_x_136) ;  /* 0x0000003000000947 */ /* 0x000fea0003800000 */
[----:B------:R-:W-:Y:S05]  /*2b60*/  BRA `(.L_x_137) ;  /* 0x0000004000007947 */ /* 0x000fea0003800000 */
.L_x_135:
[----:B-----5:R-:W-:-:S05]  /*2b70*/  PRMT R64, RZ, 0x7610, R62 ;  /* 0x00007610ff407816 */ /* 0x020fca000000003e */
[----:B------:R-:W-:-:S05]  /*2b80*/  FADD.FTZ R215, R64, R215 ;  /* 0x000000d740d77221 */ /* 0x000fca0000010000 */
.L_x_136:
[----:B------:R-:W-:-:S04]  /*2b90*/  F2FP.BF16.PACK_AB R64, RZ, R215 ;  /* 0x000000d7ff40723e */ /* 0x000fc800000010ff */
[----:B------:R-:W-:Y:S02]  /*2ba0*/  PRMT R58, R58, 0x5410, R64 ;  /* 0x000054103a3a7816 */ /* 0x000fe40000000040 */
.L_x_137:
[----:B------:R-:W-:-:S05]  /*2bb0*/  PRMT R217, RZ, 0x5410, R67 ;  /* 0x00005410ffd97816 */ /* 0x000fca0000000043 */
[----:B------:R-:W-:Y:S01]  /*2bc0*/  FMUL.FTZ R217, R217, R140 ;  /* 0x0000008cd9d97220 */ /* 0x000fe20000410000 */
[----:B------:R-:W-:Y:S05]  /*2bd0*/  @P2 BRA `(.L_x_138) ;  /* 0x0000002000002947 */ /* 0x000fea0003800000 */
[----:B------:R-:W-:Y:S05]  /*2be0*/  @P0 BRA `(.L_x_139) ;  /* 0x0000003000000947 */ /* 0x000fea0003800000 */
[----:B------:R-:W-:Y:S05]  /*2bf0*/  BRA `(.L_x_140) ;  /* 0x0000004000007947 */ /* 0x000fea0003800000 */
.L_x_138:
[----:B-----5:R-:W-:-:S05]  /*2c00*/  PRMT R64, RZ, 0x5410, R63 ;  /* 0x00005410ff407816 */ /* 0x020fca000000003f */
[----:B------:R-:W-:-:S05]  /*2c10*/  FADD.FTZ R217, R64, R217 ;  /* 0x000000d940d97221 */ /* 0x000fca0000010000 */
.L_x_139:
[----:B------:R-:W-:-:S04]  /*2c20*/  F2FP.BF16.PACK_AB R64, RZ, R217 ;  /* 0x000000d9ff40723e */ /* 0x000fc800000010ff */
[----:B------:R-:W-:Y:S02]  /*2c30*/  PRMT R59, R64, 0x7610, R59 ;  /* 0x00007610403b7816 */ /* 0x000fe4000000003b */
.L_x_140:
[----:B------:R-:W-:-:S05]  /*2c40*/  PRMT R67, RZ, 0x7610, R67 ;  /* 0x00007610ff437816 */ /* 0x000fca0000000043 */
[----:B------:R-:W-:Y:S01]  /*2c50*/  FMUL.FTZ R235, R67, R140 ;  /* 0x0000008c43eb7220 */ /* 0x000fe20000410000 */
[----:B------:R-:W-:Y:S05]  /*2c60*/  @P2 BRA `(.L_x_141) ;  /* 0x0000002000002947 */ /* 0x000fea0003800000 */
[----:B------:R-:W-:Y:S05]  /*2c70*/  @P0 BRA `(.L_x_142) ;  /* 0x0000003000000947 */ /* 0x000fea0003800000 */
[----:B------:R-:W-:Y:S05]  /*2c80*/  BRA `(.L_x_143) ;  /* 0x0000004000007947 */ /* 0x000fea0003800000 */
.L_x_141:
[----:B-----5:R-:W-:-:S05]  /*2c90*/  PRMT R64, RZ, 0x7610, R63 ;  /* 0x00007610ff407816 */ /* 0x020fca000000003f */
[----:B------:R-:W-:-:S05]  /*2ca0*/  FADD.FTZ R235, R64, R235 ;  /* 0x000000eb40eb7221 */ /* 0x000fca0000010000 */
.L_x_142:
[----:B------:R-:W-:-:S04]  /*2cb0*/  F2FP.BF16.PACK_AB R64, RZ, R235 ;  /* 0x000000ebff40723e */ /* 0x000fc800000010ff */
[----:B------:R-:W-:Y:S02]  /*2cc0*/  PRMT R59, R59, 0x5410, R64 ;  /* 0x000054103b3b7816 */ /* 0x000fe40000000040 */
.L_x_143:
[----:B------:R-:W-:-:S04]  /*2cd0*/  @P0 LEA R64, P2, R142, c[0x0][0x188], 0x4 ;  /* 0x000062008e400a11 */ /* 0x000fc800078420ff */
[C---:B------:R-:W-:Y:S02]  /*2ce0*/  @P0 LEA.HI.X R65, R142.reuse, c[0x0][0x18c], RZ, 0x4, P2 ;  /* 0x000063008e410a11 */ /* 0x040fe400010f24ff */
[----:B------:R-:W-:-:S03]  /*2cf0*/  IADD3 R142, R142, 0x80, RZ ;  /* 0x000000808e8e7810 */ /* 0x000fc60007ffe0ff */
[----:B------:R0:W-:Y:S04]  /*2d00*/  @P0 STG.E.128 [R64.64], R56 ;  /* 0x0000003840000986 */ /* 0x0001e8000c101d04 */
.L_x_119:
[----:B------:R-:W-:Y:S05]  /*2d10*/  BSYNC B0 ;  /* 0x0000000000007941 */ /* 0x000fea0003800000 */
.L_x_118:
        /* <DEDUP_REMOVED lines=18> */
.L_x_146:
[----:B0----5:R-:W-:-:S05]  /*2e40*/  PRMT R132, RZ, 0x5410, R60 ;  /* 0x00005410ff847816 */ /* 0x021fca000000003c */
[----:B------:R-:W-:-:S05]  /*2e50*/  FADD.FTZ R139, R132, R139 ;  /* 0x0000008b848b7221 */ /* 0x000fca0000010000 */
.L_x_147:
[----:B------:R-:W-:-:S04]  /*2e60*/  F2FP.BF16.PACK_AB R132, RZ, R139 ;  /* 0x0000008bff84723e */ /* 0x000fc800000010ff */
[----:B------:R-:W-:Y:S02]  /*2e70*/  PRMT R56, R132, 0x7610, R56 ;  /* 0x0000761084387816 */ /* 0x000fe40000000038 */
.L_x_148:
[----:B------:R-:W-:-:S05]  /*2e80*/  PRMT R145, RZ, 0x7610, R64 ;  /* 0x00007610ff917816 */ /* 0x000fca0000000040 */
[----:B------:R-:W-:Y:S01]  /*2e90*/  FMUL.FTZ R145, R145, R140 ;  /* 0x0000008c91917220 */ /* 0x000fe20000410000 */
[----:B------:R-:W-:Y:S05]  /*2ea0*/  @P2 BRA `(.L_x_149) ;  /* 0x0000002000002947 */ /* 0x000fea0003800000 */
[----:B------:R-:W-:Y:S05]  /*2eb0*/  @P0 BRA `(.L_x_150) ;  /* 0x0000003000000947 */ /* 0x000fea0003800000 */
[----:B------:R-:W-:Y:S05]  /*2ec0*/  BRA `(.L_x_151) ;  /* 0x0000004000007947 */ /* 0x000fea0003800000 */
.L_x_149:
[----:B-----5:R-:W-:-:S05]  /*2ed0*/  PRMT R64, RZ, 0x7610, R60 ;  /* 0x00007610ff407816 */ /* 0x020fca000000003c */
[----:B------:R-:W-:-:S05]  /*2ee0*/  FADD.FTZ R145, R64, R145 ;  /* 0x0000009140917221 */ /* 0x000fca0000010000 */
.L_x_150:
[----:B------:R-:W-:-:S04]  /*2ef0*/  F2FP.BF16.PACK_AB R64, RZ, R145 ;  /* 0x00000091ff40723e */ /* 0x000fc800000010ff */
[----:B------:R-:W-:Y:S02]  /*2f00*/  PRMT R56, R56, 0x5410, R64 ;  /* 0x0000541038387816 */ /* 0x000fe40000000040 */
.L_x_151:
[----:B------:R-:W-:-:S05]  /*2f10*/  PRMT R143, RZ, 0x5410, R65 ;  /* 0x00005410ff8f7816 */ /* 0x000fca0000000041 */
[----:B------:R-:W-:Y:S01]  /*2f20*/  FMUL.FTZ R143, R143, R140 ;  /* 0x0000008c8f8f7220 */ /* 0x000fe20000410000 */
[----:B------:R-:W-:Y:S05]  /*2f30*/  @P2 BRA `(.L_x_152) ;  /* 0x0000002000002947 */ /* 0x000fea0003800000 */
[----:B------:R-:W-:Y:S05]  /*2f40*/  @P0 BRA `(.L_x_153) ;  /* 0x0000003000000947 */ /* 0x000fea0003800000 */
[----:B------:R-:W-:Y:S05]  /*2f50*/  BRA `(.L_x_154) ;  /* 0x0000004000007947 */ /* 0x000fea0003800000 */
.L_x_152:
[----:B-----5:R-:W-:-:S05]  /*2f60*/  PRMT R64, RZ, 0x5410, R61 ;  /* 0x00005410ff407816 */ /* 0x020fca000000003d */
[----:B------:R-:W-:-:S05]  /*2f70*/  FADD.FTZ R143, R64, R143 ;  /* 0x0000008f408f7221 */ /* 0x000fca0000010000 */
.L_x_153:
[----:B------:R-:W-:-:S04]  /*2f80*/  F2FP.BF16.PACK_AB R64, RZ, R143 ;  /* 0x0000008fff40723e */ /* 0x000fc800000010ff */
[----:B------:R-:W-:Y:S02]  /*2f90*/  PRMT R57, R64, 0x7610, R57 ;  /* 0x0000761040397816 */ /* 0x000fe40000000039 */
.L_x_154:
[----:B------:R-:W-:-:S05]  /*2fa0*/  PRMT R65, RZ, 0x7610, R65 ;  /* 0x00007610ff417816 */ /* 0x000fca0000000041 */
[----:B------:R-:W-:Y:S01]  /*2fb0*/  FMUL.FTZ R177, R65, R140 ;  /* 0x0000008c41b17220 */ /* 0x000fe20000410000 */
[----:B------:R-:W-:Y:S05]  /*2fc0*/  @P2 BRA `(.L_x_155) ;  /* 0x0000002000002947 */ /* 0x000fea0003800000 */
[----:B------:R-:W-:Y:S05]  /*2fd0*/  @P0 BRA `(.L_x_156) ;  /* 0x0000003000000947 */ /* 0x000fea0003800000 */
[----:B------:R-:W-:Y:S05]  /*2fe0*/  BRA `(.L_x_157) ;  /* 0x0000004000007947 */ /* 0x000fea0003800000 */
.L_x_155:
[----:B-----5:R-:W-:-:S05]  /*2ff0*/  PRMT R64, RZ, 0x7610, R61 ;  /* 0x00007610ff407816 */ /* 0x020fca000000003d */
[----:B------:R-:W-:-:S05]  /*3000*/  FADD.FTZ R177, R64, R177 ;  /* 0x000000b140b17221 */ /* 0x000fca0000010000 */
.L_x_156:
[----:B------:R-:W-:-:S04]  /*3010*/  F2FP.BF16.PACK_AB R64, RZ, R177 ;  /* 0x000000b1ff40723e */ /* 0x000fc800000010ff */
[----:B------:R-:W-:Y:S02]  /*3020*/  PRMT R57, R57, 0x5410, R64 ;  /* 0x0000541039397816 */ /* 0x000fe40000000040 */
.L_x_157:
[----:B------:R-:W-:-:S05]  /*3030*/  PRMT R175, RZ, 0x5410, R66 ;  /* 0x00005410ffaf7816 */ /* 0x000fca0000000042 */
[----:B------:R-:W-:Y:S01]  /*3040*/  FMUL.FTZ R175, R175, R140 ;  /* 0x0000008cafaf7220 */ /* 0x000fe20000410000 */
[----:B------:R-:W-:Y:S05]  /*3050*/  @P2 BRA `(.L_x_158) ;  /* 0x0000002000002947 */ /* 0x000fea0003800000 */
[----:B------:R-:W-:Y:S05]  /*3060*/  @P0 BRA `(.L_x_159) ;  /* 0x0000003000000947 */ /* 0x000fea0003800000 */
[----:B------:R-:W-:Y:S05]  /*3070*/  BRA `(.L_x_160) ;  /* 0x0000004000007947 */ /* 0x000fea0003800000 */
.L_x_158:
[----:B-----5:R-:W-:-:S05]  /*3080*/  PRMT R64, RZ, 0x5410, R62 ;  /* 0x00005410ff407816 */ /* 0x020fca000000003e */
[----:B------:R-:W-:-:S05]  /*3090*/  FADD.FTZ R175, R64, R175 ;  /* 0x000000af40af7221 */ /* 0x000fca0000010000 */
.L_x_159:
[----:B------:R-:W-:-:S04]  /*30a0*/  F2FP.BF16.PACK_AB R64, RZ, R175 ;  /* 0x000000afff40723e */ /* 0x000fc800000010ff */
[----:B------:R-:W-:Y:S02]  /*30b0*/  PRMT R58, R64, 0x7610, R58 ;  /* 0x00007610403a7816 */ /* 0x000fe4000000003a */
.L_x_160:
[----:B------:R-:W-:-:S05]  /*30c0*/  PRMT R219, RZ, 0x7610, R66 ;  /* 0x00007610ffdb7816 */ /* 0x000fca0000000042 */
[----:B------:R-:W-:Y:S01]  /*30d0*/  FMUL.FTZ R219, R219, R140 ;  /* 0x0000008cdbdb7220 */ /* 0x000fe20000410000 */
[----:B------:R-:W-:Y:S05]  /*30e0*/  @P2 BRA `(.L_x_161) ;  /* 0x0000002000002947 */ /* 0x000fea0003800000 */
[----:B------:R-:W-:Y:S05]  /*30f0*/  @P0 BRA `(.L_x_162) ;  /* 0x0000003000000947 */ /* 0x000fea0003800000 */
[----:B------:R-:W-:Y:S05]  /*3100*/  BRA `(.L_x_163) ;  /* 0x0000004000007947 */ /* 0x000fea0003800000 */
.L_x_161:
[----:B-----5:R-:W-:-:S05]  /*3110*/  PRMT R64, RZ, 0x7610, R62 ;  /* 0x00007610ff407816 */ /* 0x020fca000000003e */
[----:B------:R-:W-:-:S05]  /*3120*/  FADD.FTZ R219, R64, R219 ;  /* 0x000000db40db7221 */ /* 0x000fca0000010000 */
.L_x_162:
[----:B------:R-:W-:-:S04]  /*3130*/  F2FP.BF16.PACK_AB R64, RZ, R219 ;  /* 0x000000dbff40723e */ /* 0x000fc800000010ff */
[----:B------:R-:W-:Y:S02]  /*3140*/  PRMT R58, R58, 0x5410, R64 ;  /* 0x000054103a3a7816 */ /* 0x000fe40000000040 */
.L_x_163:
[----:B------:R-:W-:-:S05]  /*3150*/  PRMT R221, RZ, 0x5410, R67 ;  /* 0x00005410ffdd7816 */ /* 0x000fca0000000043 */
[----:B------:R-:W-:Y:S01]  /*3160*/  FMUL.FTZ R221, R221, R140 ;  /* 0x0000008cdddd7220 */ /* 0x000fe20000410000 */
[----:B------:R-:W-:Y:S05]  /*3170*/  @P2 BRA `(.L_x_164) ;  /* 0x0000002000002947 */ /* 0x000fea0003800000 */
[----:B------:R-:W-:Y:S05]  /*3180*/  @P0 BRA `(.L_x_165) ;  /* 0x0000003000000947 */ /* 0x000fea0003800000 */
[----:B------:R-:W-:Y:S05]  /*3190*/  BRA `(.L_x_166) ;  /* 0x0000004000007947 */ /* 0x000fea0003800000 */
.L_x_164:
[----:B-----5:R-:W-:-:S05]  /*31a0*/  PRMT R64, RZ, 0x5410, R63 ;  /* 0x00005410ff407816 */ /* 0x020fca000000003f */
[----:B------:R-:W-:-:S05]  /*31b0*/  FADD.FTZ R221, R64, R221 ;  /* 0x000000dd40dd7221 */ /* 0x000fca0000010000 */
.L_x_165:
[----:B------:R-:W-:-:S04]  /*31c0*/  F2FP.BF16.PACK_AB R64, RZ, R221 ;  /* 0x000000ddff40723e */ /* 0x000fc800000010ff */
[----:B------:R-:W-:Y:S02]  /*31d0*/  PRMT R59, R64, 0x7610, R59 ;  /* 0x00007610403b7816 */ /* 0x000fe4000000003b */
.L_x_166:
[----:B------:R-:W-:-:S05]  /*31e0*/  PRMT R67, RZ, 0x7610, R67 ;  /* 0x00007610ff437816 */ /* 0x000fca0000000043 */
[----:B------:R-:W-:Y:S01]  /*31f0*/  FMUL.FTZ R237, R67, R140 ;  /* 0x0000008c43ed7220 */ /* 0x000fe20000410000 */
[----:B------:R-:W-:Y:S05]  /*3200*/  @P2 BRA `(.L_x_167) ;  /* 0x0000002000002947 */ /* 0x000fea0003800000 */
[----:B------:R-:W-:Y:S05]  /*3210*/  @P0 BRA `(.L_x_168) ;  /* 0x0000003000000947 */ /* 0x000fea0003800000 */
[----:B------:R-:W-:Y:S05]  /*3220*/  BRA `(.L_x_169) ;  /* 0x0000004000007947 */ /* 0x000fea0003800000 */
.L_x_167:
[----:B-----5:R-:W-:-:S05]  /*3230*/  PRMT R64, RZ, 0x7610, R63 ;  /* 0x00007610ff407816 */ /* 0x020fca000000003f */
[----:B------:R-:W-:-:S05]  /*3240*/  FADD.FTZ R237, R64, R237 ;  /* 0x000000ed40ed7221 */ /* 0x000fca0000010000 */
.L_x_168:
[----:B------:R-:W-:-:S04]  /*3250*/  F2FP.BF16.PACK_AB R64, RZ, R237 ;  /* 0x000000edff40723e */ /* 0x000fc800000010ff */
[----:B------:R-:W-:Y:S02]  /*3260*/  PRMT R59, R59, 0x5410, R64 ;  /* 0x000054103b3b7816 */ /* 0x000fe40000000040 */
.L_x_169:
[----:B------:R-:W-:-:S04]  /*3270*/  @P0 LEA R64, P2, R142, c[0x0][0x188], 0x4 ;  /* 0x000062008e400a11 */ /* 0x000fc800078420ff */
[C---:B------:R-:W-:Y:S02]  /*3280*/  @P0 LEA.HI.X R65, R142.reuse, c[0x0][0x18c], RZ, 0x4, P2 ;  /* 0x000063008e410a11 */ /* 0x040fe400010f24ff */
[----:B------:R-:W-:-:S03]  /*3290*/  IADD3 R142, R142, 0x80, RZ ;  /* 0x000000808e8e7810 */ /* 0x000fc60007ffe0ff */
[----:B------:R0:W-:Y:S04]  /*32a0*/  @P0 STG.E.128 [R64.64], R56 ;  /* 0x0000003840000986 */ /* 0x0001e8000c101d04 */
.L_x_145:
[----:B------:R-:W-:Y:S05]  /*32b0*/  BSYNC B0 ;  /* 0x0000000000007941 */ /* 0x000fea0003800000 */
.L_x_144:
        /* <DEDUP_REMOVED lines=18> */
.L_x_172:
[----:B0----5:R-:W-:-:S05]  /*33e0*/  PRMT R132, RZ, 0x5410, R60 ;  /* 0x00005410ff847816 */ /* 0x021fca000000003c */
[----:B------:R-:W-:-:S05]  /*33f0*/  FADD.FTZ R141, R132, R141 ;  /* 0x0000008d848d7221 */ /* 0x000fca0000010000 */
.L_x_173:
[----:B------:R-:W-:-:S04]  /*3400*/  F2FP.BF16.PACK_AB R132, RZ, R141 ;  /* 0x0000008dff84723e */ /* 0x000fc800000010ff */
[----:B------:R-:W-:Y:S02]  /*3410*/  PRMT R56, R132, 0x7610, R56 ;  /* 0x0000761084387816 */ /* 0x000fe40000000038 */
.L_x_174:
[----:B------:R-:W-:-:S05]  /*3420*/  PRMT R167, RZ, 0x7610, R64 ;  /* 0x00007610ffa77816 */ /* 0x000fca0000000040 */
[----:B------:R-:W-:Y:S01]  /*3430*/  FMUL.FTZ R167, R167, R140 ;  /* 0x0000008ca7a77220 */ /* 0x000fe20000410000 */
[----:B------:R-:W-:Y:S05]  /*3440*/  @P2 BRA `(.L_x_175) ;  /* 0x0000002000002947 */ /* 0x000fea0003800000 */
[----:B------:R-:W-:Y:S05]  /*3450*/  @P0 BRA `(.L_x_176) ;  /* 0x0000003000000947 */ /* 0x000fea0003800000 */
[----:B------:R-:W-:Y:S05]  /*3460*/  BRA `(.L_x_177) ;  /* 0x0000004000007947 */ /* 0x000fea0003800000 */
.L_x_175:
[----:B-----5:R-:W-:-:S05]  /*3470*/  PRMT R64, RZ, 0x7610, R60 ;  /* 0x00007610ff407816 */ /* 0x020fca000000003c */
[----:B------:R-:W-:-:S05]  /*3480*/  FADD.FTZ R167, R64, R167 ;  /* 0x000000a740a77221 */ /* 0x000fca0000010000 */
.L_x_176:
[----:B------:R-:W-:-:S04]  /*3490*/  F2FP.BF16.PACK_AB R64, RZ, R167 ;  /* 0x000000a7ff40723e */ /* 0x000fc800000010ff */
[----:B------:R-:W-:Y:S02]  /*34a0*/  PRMT R56, R56, 0x5410, R64 ;  /* 0x0000541038387816 */ /* 0x000fe40000000040 */
.L_x_177:
[----:B------:R-:W-:-:S05]  /*34b0*/  PRMT R169, RZ, 0x5410, R65 ;  /* 0x00005410ffa97816 */ /* 0x000fca0000000041 */
[----:B------:R-:W-:Y:S01]  /*34c0*/  FMUL.FTZ R169, R169, R140 ;  /* 0x0000008ca9a97220 */ /* 0x000fe20000410000 */
[----:B------:R-:W-:Y:S05]  /*34d0*/  @P2 BRA `(.L_x_178) ;  /* 0x0000002000002947 */ /* 0x000fea0003800000 */
[----:B------:R-:W-:Y:S05]  /*34e0*/  @P0 BRA `(.L_x_179) ;  /* 0x0000003000000947 */ /* 0x000fea0003800000 */
[----:B------:R-:W-:Y:S05]  /*34f0*/  BRA `(.L_x_180) ;  /* 0x0000004000007947 */ /* 0x000fea0003800000 */
.L_x_178:
[----:B-----5:R-:W-:-:S05]  /*3500*/  PRMT R64, RZ, 0x5410, R61 ;  /* 0x00005410ff407816 */ /* 0x020fca000000003d */
[----:B------:R-:W-:-:S05]  /*3510*/  FADD.FTZ R169, R64, R169 ;  /* 0x000000a940a97221 */ /* 0x000fca0000010000 */
.L_x_179:
[----:B------:R-:W-:-:S04]  /*3520*/  F2FP.BF16.PACK_AB R64, RZ, R169 ;  /* 0x000000a9ff40723e */ /* 0x000fc800000010ff */
[----:B------:R-:W-:Y:S02]  /*3530*/  PRMT R57, R64, 0x7610, R57 ;  /* 0x0000761040397816 */ /* 0x000fe40000000039 */
.L_x_180:
[----:B------:R-:W-:-:S05]  /*3540*/  PRMT R65, RZ, 0x7610, R65 ;  /* 0x00007610ff417816 */ /* 0x000fca0000000041 */
[----:B------:R-:W-:Y:S01]  /*3550*/  FMUL.FTZ R173, R65, R140 ;  /* 0x0000008c41ad7220 */ /* 0x000fe20000410000 */
[----:B------:R-:W-:Y:S05]  /*3560*/  @P2 BRA `(.L_x_181) ;  /* 0x0000002000002947 */ /* 0x000fea0003800000 */
[----:B------:R-:W-:Y:S05]  /*3570*/  @P0 BRA `(.L_x_182) ;  /* 0x0000003000000947 */ /* 0x000fea0003800000 */
[----:B------:R-:W-:Y:S05]  /*3580*/  BRA `(.L_x_183) ;  /* 0x0000004000007947 */ /* 0x000fea0003800000 */
.L_x_181:
[----:B-----5:R-:W-:-:S05]  /*3590*/  PRMT R64, RZ, 0x7610, R61 ;  /* 0x00007610ff407816 */ /* 0x020fca000000003d */
[----:B------:R-:W-:-:S05]  /*35a0*/  FADD.FTZ R173, R64, R173 ;  /* 0x000000ad40ad7221 */ /* 0x000fca0000010000 */
.L_x_182:
[----:B------:R-:W-:-:S04]  /*35b0*/  F2FP.BF16.PACK_AB R64, RZ, R173 ;  /* 0x000000adff40723e */ /* 0x000fc800000010ff */
[----:B------:R-:W-:Y:S02]  /*35c0*/  PRMT R57, R57, 0x5410, R64 ;  /* 0x0000541039397816 */ /* 0x000fe40000000040 */
.L_x_183:
[----:B------:R-:W-:-:S05]  /*35d0*/  PRMT R171, RZ, 0x5410, R66 ;  /* 0x00005410ffab7816 */ /* 0x000fca0000000042 */
[----:B------:R-:W-:Y:S01]  /*35e0*/  FMUL.FTZ R171, R171, R140 ;  /* 0x0000008cabab7220 */ /* 0x000fe20000410000 */
[----:B------:R-:W-:Y:S05]  /*35f0*/  @P2 BRA `(.L_x_184) ;  /* 0x0000002000002947 */ /* 0x000fea0003800000 */
[----:B------:R-:W-:Y:S05]  /*3600*/  @P0 BRA `(.L_x_185) ;  /* 0x0000003000000947 */ /* 0x000fea0003800000 */
[----:B------:R-:W-:Y:S05]  /*3610*/  BRA `(.L_x_186) ;  /* 0x0000004000007947 */ /* 0x000fea0003800000 */
.L_x_184:
[----:B-----5:R-:W-:-:S05]  /*3620*/  PRMT R64, RZ, 0x5410, R62 ;  /* 0x00005410ff407816 */ /* 0x020fca000000003e */
[----:B------:R-:W-:-:S05]  /*3630*/  FADD.FTZ R171, R64, R171 ;  /* 0x000000ab40ab7221 */ /* 0x000fca0000010000 */
.L_x_185:
[----:B------:R-:W-:-:S04]  /*3640*/  F2FP.BF16.PACK_AB R64, RZ, R171 ;  /* 0x000000abff40723e */ /* 0x000fc800000010ff */
[----:B------:R-:W-:Y:S02]  /*3650*/  PRMT R58, R64, 0x7610, R58 ;  /* 0x00007610403a7816 */ /* 0x000fe4000000003a */
.L_x_186:
[----:B------:R-:W-:-:S05]  /*3660*/  PRMT R223, RZ, 0x7610, R66 ;  /* 0x00007610ffdf7816 */ /* 0x000fca0000000042 */
[----:B------:R-:W-:Y:S01]  /*3670*/  FMUL.FTZ R223, R223, R140 ;  /* 0x0000008cdfdf7220 */ /* 0x000fe20000410000 */
[----:B------:R-:W-:Y:S05]  /*3680*/  @P2 BRA `(.L_x_187) ;  /* 0x0000002000002947 */ /* 0x000fea0003800000 */
[----:B------:R-:W-:Y:S05]  /*3690*/  @P0 BRA `(.L_x_188) ;  /* 0x0000003000000947 */ /* 0x000fea0003800000 */
[----:B------:R-:W-:Y:S05]  /*36a0*/  BRA `(.L_x_189) ;  /* 0x0000004000007947 */ /* 0x000fea0003800000 */
.L_x_187:
[----:B-----5:R-:W-:-:S05]  /*36b0*/  PRMT R64, RZ, 0x7610, R62 ;  /* 0x00007610ff407816 */ /* 0x020fca000000003e */
[----:B------:R-:W-:-:S05]  /*36c0*/  FADD.FTZ R223, R64, R223 ;  /* 0x000000df40df7221 */ /* 0x000fca0000010000 */
.L_x_188:
[----:B------:R-:W-:-:S04]  /*36d0*/  F2FP.BF16.PACK_AB R64, RZ, R223 ;  /* 0x000000dfff40723e */ /* 0x000fc800000010ff */
[----:B------:R-:W-:Y:S02]  /*36e0*/  PRMT R58, R58, 0x5410, R64 ;  /* 0x000054103a3a7816 */ /* 0x000fe40000000040 */
.L_x_189:
[----:B------:R-:W-:-:S05]  /*36f0*/  PRMT R225, RZ, 0x5410, R67 ;  /* 0x00005410ffe17816 */ /* 0x000fca0000000043 */
[----:B------:R-:W-:Y:S01]  /*3700*/  FMUL.FTZ R225, R225, R140 ;  /* 0x0000008ce1e17220 */ /* 0x000fe20000410000 */
[----:B------:R-:W-:Y:S05]  /*3710*/  @P2 BRA `(.L_x_190) ;  /* 0x0000002000002947 */ /* 0x000fea0003800000 */
[----:B------:R-:W-:Y:S05]  /*3720*/  @P0 BRA `(.L_x_191) ;  /* 0x0000003000000947 */ /* 0x000fea0003800000 */
[----:B------:R-:W-:Y:S05]  /*3730*/  BRA `(.L_x_192) ;  /* 0x0000004000007947 */ /* 0x000fea0003800000 */
.L_x_190:
[----:B-----5:R-:W-:-:S05]  /*3740*/  PRMT R64, RZ, 0x5410, R63 ;  /* 0x00005410ff407816 */ /* 0x020fca000000003f */
[----:B------:R-:W-:-:S05]  /*3750*/  FADD.FTZ R225, R64, R225 ;  /* 0x000000e140e17221 */ /* 0x000fca0000010000 */
.L_x_191:
[----:B------:R-:W-:-:S04]  /*3760*/  F2FP.BF16.PACK_AB R64, RZ, R225 ;  /* 0x000000e1ff40723e */ /* 0x000fc800000010ff */
[----:B------:R-:W-:Y:S02]  /*3770*/  PRMT R59, R64, 0x7610, R59 ;  /* 0x00007610403b7816 */ /* 0x000fe4000000003b */
.L_x_192:
[----:B------:R-:W-:-:S05]  /*3780*/  PRMT R67, RZ, 0x7610, R67 ;  /* 0x00007610ff437816 */ /* 0x000fca0000000043 */
[----:B------:R-:W-:Y:S01]  /*3790*/  FMUL.FTZ R239, R67, R140 ;  /* 0x0000008c43ef7220 */ /* 0x000fe20000410000 */
[----:B------:R-:W-:Y:S05]  /*37a0*/  @P2 BRA `(.L_x_193) ;  /* 0x0000002000002947 */ /* 0x000fea0003800000 */
[----:B------:R-:W-:Y:S05]  /*37b0*/  @P0 BRA `(.L_x_194) ;  /* 0x0000003000000947 */ /* 0x000fea0003800000 */
[----:B------:R-:W-:Y:S05]  /*37c0*/  BRA `(.L_x_195) ;  /* 0x0000004000007947 */ /* 0x000fea0003800000 */
.L_x_193:
[----:B-----5:R-:W-:-:S05]  /*37d0*/  PRMT R64, RZ, 0x7610, R63 ;  /* 0x00007610ff407816 */ /* 0x020fca000000003f */
[----:B------:R-:W-:-:S05]  /*37e0*/  FADD.FTZ R239, R64, R239 ;  /* 0x000000ef40ef7221 */ /* 0x000fca0000010000 */
.L_x_194:
[----:B------:R-:W-:-:S04]  /*37f0*/  F2FP.BF16.PACK_AB R64, RZ, R239 ;  /* 0x000000efff40723e */ /* 0x000fc800000010ff */
[----:B------:R-:W-:Y:S02]  /*3800*/  PRMT R59, R59, 0x5410, R64 ;  /* 0x000054103b3b7816 */ /* 0x000fe40000000040 */
.L_x_195:
[----:B------:R-:W-:-:S04]  /*3810*/  @P0 LEA R64, P2, R142, c[0x0][0x188], 0x4 ;  /* 0x000062008e400a11 */ /* 0x000fc800078420ff */
[----:B------:R-:W-:-:S05]  /*3820*/  @P0 LEA.HI.X R65, R142, c[0x0][0x18c], RZ, 0x4, P2 ;  /* 0x000063008e410a11 */ /* 0x000fca00010f24ff */
[----:B------:R0:W-:Y:S04]  /*3830*/  @P0 STG.E.128 [R64.64], R56 ;  /* 0x0000003840000986 */ /* 0x0001e8000c101d04 */
.L_x_171:
[----:B------:R-:W-:Y:S05]  /*3840*/  BSYNC B0 ;  /* 0x0000000000007941 */ /* 0x000fea0003800000 */
.L_x_170:
[----:B0-----:R-:W-:Y:S01]  /*3850*/  FADD.FTZ R64, RZ, R137 ;  /* 0x00000089ff407221 */ /* 0x001fe20000010000 */
[----:B------:R-:W-:Y:S02]  /*3860*/  ISETP.GT.U32.AND P3, PT, R50, 0xff, PT ;  /* 0x000000ff3200780c */ /* 0x000fe40003f64070 */
[----:B------:R-:W-:Y:S01]  /*3870*/  LOP3.LUT P2, RZ, R123, 0xff, RZ, 0xc0, !PT ;  /* 0x000000ff7bff7812 */ /* 0x000fe2000784c0ff */
[----:B------:R-:W-:Y:S01]  /*3880*/  FADD.FTZ R64, R165, R64 ;  /* 0x00000040a5407221 */ /* 0x000fe20000010000 */
[----:B------:R-:W-:Y:S02]  /*3890*/  SHF.R.U32.HI R132, RZ, 0x5, R51 ;  /* 0x00000005ff847819 */ /* 0x000fe40000011633 */
[----:B------:R-:W-:Y:S01]  /*38a0*/  P2R R65, PR, RZ, 0x8 ;  /* 0x00000008ff417803 */ /* 0x000fe20000000000 */
[----:B------:R-:W-:Y:S01]  /*38b0*/  FADD.FTZ R64, R163, R64 ;  /* 0x00000040a3407221 */ /* 0x000fe20000010000 */
[----:B------:R-:W-:Y:S02]  /*38c0*/  LOP3.LUT R132, R132, 0x7fffffc, RZ, 0xc0, !PT ;  /* 0x07fffffc84847812 */ /* 0x000fe400078ec0ff */
[C---:B------:R-:W-:Y:S01]  /*38d0*/  ISETP.GT.U32.AND P4, PT, R50.reuse, 0x27f, PT ;  /* 0x0000027f3200780c */ /* 0x040fe20003f84070 */
[----:B------:R-:W-:Y:S01]  /*38e0*/  FADD.FTZ R64, R197, R64 ;  /* 0x00000040c5407221 */ /* 0x000fe20000010000 */
[----:B------:R-:W-:-:S02]  /*38f0*/  ISETP.GT.U32.AND P5, PT, R50, 0x2ff, PT ;  /* 0x000002ff3200780c */ /* 0x000fc40003fa4070 */
[----:B------:R-:W-:Y:S01]  /*3900*/  ISETP.GT.U32.AND P6, PT, R50, 0x37f, PT ;  /* 0x0000037f3200780c */ /* 0x000fe20003fc4070 */
[----:B------:R-:W-:Y:S01]  /*3910*/  FADD.FTZ R64, R195, R64 ;  /* 0x00000040c3407221 */ /* 0x000fe20000010000 */
[----:B------:R-:W-:Y:S02]  /*3920*/  @!P2 IADD3 R132, R132, 0x4, RZ ;  /* 0x000000048484a810 */ /* 0x000fe40007ffe0ff */
[----:B------:R-:W-:Y:S01]  /*3930*/  ISETP.GT.U32.AND P2, PT, R50, 0x17f, PT ;  /* 0x0000017f3200780c */ /* 0x000fe20003f44070 */
[----:B------:R-:W-:-:S04]  /*3940*/  FADD.FTZ R64, R199, R64 ;  /* 0x00000040c7407221 */ /* 0x000fc80000010000 */
[----:B------:R-:W-:-:S04]  /*3950*/  FADD.FTZ R64, R201, R64 ;  /* 0x00000040c9407221 */ /* 0x000fc80000010000 */
[----:B------:R-:W-:-:S05]  /*3960*/  FADD.FTZ R64, R227, R64 ;  /* 0x00000040e3407221 */ /* 0x000fca0000010000 */
[----:B------:R-:W-:-:S05]  /*3970*/  FSEL R64, R64, RZ, P1 ;  /* 0x000000ff40407208 */ /* 0x000fca0000800000 */
[----:B------:R-:W-:-:S04]  /*3980*/  FADD.FTZ R66, R135, R64 ;  /* 0x0000004087427221 */ /* 0x000fc80000010000 */
[----:B------:R-:W-:-:S04]  /*3990*/  FADD.FTZ R66, R161, R66 ;  /* 0x00000042a1427221 */ /* 0x000fc80000010000 */
[----:B------:R-:W-:-:S04]  /*39a0*/  FADD.FTZ R66, R159, R66 ;  /* 0x000000429f427221 */ /* 0x000fc80000010000 */
[----:B------:R-:W-:-:S04]  /*39b0*/  FADD.FTZ R66, R193, R66 ;  /* 0x00000042c1427221 */ /* 0x000fc80000010000 */
[----:B------:R-:W-:-:S04]  /*39c0*/  FADD.FTZ R66, R191, R66 ;  /* 0x00000042bf427221 */ /* 0x000fc80000010000 */
[----:B------:R-:W-:-:S04]  /*39d0*/  FADD.FTZ R66, R203, R66 ;  /* 0x00000042cb427221 */ /* 0x000fc80000010000 */
[----:B------:R-:W-:-:S04]  /*39e0*/  FADD.FTZ R66, R205, R66 ;  /* 0x00000042cd427221 */ /* 0x000fc80000010000 */
[----:B------:R-:W-:Y:S01]  /*39f0*/  @P3 FADD.FTZ R64, R229, R66 ;  /* 0x00000042e5403221 */ /* 0x000fe20000010000 */
[----:B------:R-:W-:-:S03]  /*3a00*/  ISETP.GT.U32.AND P3, PT, R50, 0x1ff, PT ;  /* 0x000001ff3200780c */ /* 0x000fc60003f64070 */
[----:B------:R-:W-:-:S04]  /*3a10*/  FADD.FTZ R66, R134, R64 ;  /* 0x0000004086427221 */ /* 0x000fc80000010000 */
[----:B------:R-:W-:-:S04]  /*3a20*/  FADD.FTZ R66, R157, R66 ;  /* 0x000000429d427221 */ /* 0x000fc80000010000 */
[----:B------:R-:W-:-:S04]  /*3a30*/  FADD.FTZ R66, R155, R66 ;  /* 0x000000429b427221 */ /* 0x000fc80000010000 */
[----:B------:R-:W-:-:S04]  /*3a40*/  FADD.FTZ R66, R189, R66 ;  /* 0x00000042bd427221 */ /* 0x000fc80000010000 */
[----:B------:R-:W-:-:S04]  /*3a50*/  FADD.FTZ R66, R187, R66 ;  /* 0x00000042bb427221 */ /* 0x000fc80000010000 */
[----:B------:R-:W-:-:S04]  /*3a60*/  FADD.FTZ R66, R207, R66 ;  /* 0x00000042cf427221 */ /* 0x000fc80000010000 */
[----:B------:R-:W-:-:S04]  /*3a70*/  FADD.FTZ R66, R209, R66 ;  /* 0x00000042d1427221 */ /* 0x000fc80000010000 */
[----:B------:R-:W-:-:S04]  /*3a80*/  @P2 FADD.FTZ R64, R231, R66 ;  /* 0x00000042e7402221 */ /* 0x000fc80000010000 */
        /* <DEDUP_REMOVED lines=32> */
[----:B------:R-:W-:Y:S05]  /*3c90*/  BRA.DIV ~URZ, `(.L_x_196) ;  /* 0x00001cb27f007947 */ /* 0x000fea000b800000 */
[----:B------:R0:W1:Y:S02]  /*3ca0*/  SHFL.BFLY PT, R65, R64, 0x1, 0x1f ;  /* 0x0c201f0040417f89 */ /* 0x00006400000e0000 */
.L_x_214:
[----:B-1----:R-:W-:Y:S01]  /*3cb0*/  FADD.FTZ R65, R64, R65 ;  /* 0x0000004140417221 */ /* 0x002fe20000010000 */
[----:B------:R-:W-:Y:S05]  /*3cc0*/  BRA.DIV ~URZ, `(.L_x_197) ;  /* 0x00001d027f007947 */ /* 0x000fea000b800000 */
[----:B0-----:R-:W0:Y:S01]  /*3cd0*/  SHFL.BFLY PT, R64, R65, 0x2, 0x1f ;  /* 0x0c401f0041407f89 */ /* 0x001e2200000e0000 */
[----:B------:R-:W-:Y:S02]  /*3ce0*/  P2R R144, PR, RZ, 0x1 ;  /* 0x00000001ff907803 */ /* 0x000fe40000000000 */
[----:B------:R-:W-:Y:S01]  /*3cf0*/  ISETP.GT.U32.AND P0, PT, R50, 0xff, PT ;  /* 0x000000ff3200780c */ /* 0x000fe20003f04070 */
[----:B0-----:R-:W-:-:S05]  /*3d00*/  FADD.FTZ R65, R65, R64 ;  /* 0x0000004041417221 */ /* 0x001fca0000010000 */
[----:B------:R-:W0:Y:S02]  /*3d10*/  SHFL.BFLY PT, R64, R65, 0x4, 0x1f ;  /* 0x0c801f0041407f89 */ /* 0x000e2400000e0000 */
[----:B0-----:R-:W-:-:S05]  /*3d20*/  FADD.FTZ R66, R65, R64 ;  /* 0x0000004041427221 */ /* 0x001fca0000010000 */
[----:B------:R-:W0:Y:S02]  /*3d30*/  SHFL.BFLY PT, R67, R66, 0x8, 0x1f ;  /* 0x0d001f0042437f89 */ /* 0x000e2400000e0000 */
[----:B0-----:R-:W-:-:S05]  /*3d40*/  FADD.FTZ R67, R66, R67 ;  /* 0x0000004342437221 */ /* 0x001fca0000010000 */
[----:B------:R-:W0:Y:S02]  /*3d50*/  SHFL.BFLY PT, R64, R67, 0x10, 0x1f ;  /* 0x0e001f0043407f89 */ /* 0x000e2400000e0000 */
[----:B0-----:R-:W-:-:S04]  /*3d60*/  FADD.FTZ R64, R67, R64 ;  /* 0x0000004043407221 */ /* 0x001fc80000010000 */
[----:B------:R-:W-:-:S04]  /*3d70*/  FMUL.FTZ R64, R117, R64 ;  /* 0x0000004075407220 */ /* 0x000fc80000410000 */
[--C-:B------:R-:W-:Y:S02]  /*3d80*/  FADD.FTZ R133, R137, -R64.reuse ;  /* 0x8000004089857221 */ /* 0x100fe40000010000 */
[--C-:B------:R-:W-:Y:S02]  /*3d90*/  FADD.FTZ R140, R165, -R64.reuse ;  /* 0x80000040a58c7221 */ /* 0x100fe40000010000 */
[----:B------:R-:W-:Y:S02]  /*3da0*/  FFMA.FTZ R133, R133, R133, RZ ;  /* 0x0000008585857223 */ /* 0x000fe400000100ff */
[--C-:B------:R-:W-:Y:S02]  /*3db0*/  FADD.FTZ R142, R163, -R64.reuse ;  /* 0x80000040a38e7221 */ /* 0x100fe40000010000 */
[----:B------:R-:W-:Y:S02]  /*3dc0*/  FFMA.FTZ R133, R140, R140, R133 ;  /* 0x0000008c8c857223 */ /* 0x000fe40000010085 */
[----:B------:R-:W-:-:S02]  /*3dd0*/  FADD.FTZ R140, R197, -R64 ;  /* 0x80000040c58c7221 */ /* 0x000fc40000010000 */
[----:B------:R-:W-:Y:S02]  /*3de0*/  FFMA.FTZ R133, R142, R142, R133 ;  /* 0x0000008e8e857223 */ /* 0x000fe40000010085 */
[--C-:B------:R-:W-:Y:S02]  /*3df0*/  FADD.FTZ R66, R195, -R64.reuse ;  /* 0x80000040c3427221 */ /* 0x100fe40000010000 */
[----:B------:R-:W-:Y:S02]  /*3e00*/  FFMA.FTZ R133, R140, R140, R133 ;  /* 0x0000008c8c857223 */ /* 0x000fe40000010085 */
        /* <DEDUP_REMOVED lines=8> */
[----:B------:R-:W-:-:S03]  /*3e90*/  FADD.FTZ R67, R161, -R64 ;  /* 0x80000040a1437221 */ /* 0x000fc60000010000 */
[----:B------:R-:W-:Y:S01]  /*3ea0*/  FSEL R65, R133, RZ, P1 ;  /* 0x000000ff85417208 */ /* 0x000fe20000800000 */
[----:B------:R-:W-:-:S04]  /*3eb0*/  FADD.FTZ R133, R159, -R64 ;  /* 0x800000409f857221 */ /* 0x000fc80000010000 */
[----:B------:R-:W-:-:S04]  /*3ec0*/  FFMA.FTZ R66, R66, R66, R65 ;  /* 0x0000004242427223 */ /* 0x000fc80000010041 */
[----:B------:R-:W-:Y:S02]  /*3ed0*/  FFMA.FTZ R66, R67, R67, R66 ;  /* 0x0000004343427223 */ /* 0x000fe40000010042 */
[----:B------:R-:W-:Y:S02]  /*3ee0*/  FADD.FTZ R67, R193, -R64 ;  /* 0x80000040c1437221 */ /* 0x000fe40000010000 */
[----:B------:R-:W-:Y:S02]  /*3ef0*/  FFMA.FTZ R66, R133, R133, R66 ;  /* 0x0000008585427223 */ /* 0x000fe40000010042 */
[----:B------:R-:W-:Y:S02]  /*3f00*/  FADD.FTZ R133, R191, -R64 ;  /* 0x80000040bf857221 */ /* 0x000fe40000010000 */
[----:B------:R-:W-:Y:S02]  /*3f10*/  FFMA.FTZ R66, R67, R67, R66 ;  /* 0x0000004343427223 */ /* 0x000fe40000010042 */
[----:B------:R-:W-:-:S02]  /*3f20*/  FADD.FTZ R67, R203, -R64 ;  /* 0x80000040cb437221 */ /* 0x000fc40000010000 */
[----:B------:R-:W-:Y:S02]  /*3f30*/  FFMA.FTZ R66, R133, R133, R66 ;  /* 0x0000008585427223 */ /* 0x000fe40000010042 */
[----:B------:R-:W-:Y:S02]  /*3f40*/  FADD.FTZ R133, R205, -R64 ;  /* 0x80000040cd857221 */ /* 0x000fe40000010000 */
[----:B------:R-:W-:Y:S02]  /*3f50*/  FFMA.FTZ R66, R67, R67, R66 ;  /* 0x0000004343427223 */ /* 0x000fe40000010042 */
[----:B------:R-:W-:Y:S02]  /*3f60*/  FADD.FTZ R67, R229, -R64 ;  /* 0x80000040e5437221 */ /* 0x000fe40000010000 */
[----:B------:R-:W-:Y:S02]  /*3f70*/  FFMA.FTZ R66, R133, R133, R66 ;  /* 0x0000008585427223 */ /* 0x000fe40000010042 */
[----:B------:R-:W-:-:S02]  /*3f80*/  FADD.FTZ R133, R155, -R64 ;  /* 0x800000409b857221 */ /* 0x000fc40000010000 */
[----:B------:R-:W-:Y:S01]  /*3f90*/  @P0 FFMA.FTZ R65, R67, R67, R66 ;  /* 0x0000004343410223 */ /* 0x000fe20000010042 */
[----:B------:R-:W-:Y:S01]  /*3fa0*/  ISETP.NE.AND P0, PT, R144, RZ, PT ;  /* 0x000000ff9000720c */ /* 0x000fe20003f05270 */
[--C-:B------:R-:W-:Y:S02]  /*3fb0*/  FADD.FTZ R66, R134, -R64.reuse ;  /* 0x8000004086427221 */ /* 0x100fe40000010000 */
[----:B------:R-:W-:Y:S02]  /*3fc0*/  FADD.FTZ R67, R157, -R64 ;  /* 0x800000409d437221 */ /* 0x000fe40000010000 */
        /* <DEDUP_REMOVED lines=13> */
[----:B------:R-:W-:Y:S02]  /*40a0*/  @P2 FFMA.FTZ R65, R67, R67, R66 ;  /* 0x0000004343412223 */ /* 0x000fe40000010042 */
        /* <DEDUP_REMOVED lines=61> */
[----:B------:R-:W-:-:S04]  /*4480*/  FFMA.FTZ R66, R133, R133, R66 ;  /* 0x0000008585427223 */ /* 0x000fc80000010042 */
[----:B------:R-:W-:-:S05]  /*4490*/  @P6 FFMA.FTZ R65, R67, R67, R66 ;  /* 0x0000004343416223 */ /* 0x000fca0000010042 */
[----:B------:R-:W0:Y:S02]  /*44a0*/  SHFL.BFLY PT, R66, R65, 0x1, 0x1f ;  /* 0x0c201f0041427f89 */ /* 0x000e2400000e0000 */
[----:B0-----:R-:W-:-:S05]  /*44b0*/  FADD.FTZ R66, R65, R66 ;  /* 0x0000004241427221 */ /* 0x001fca0000010000 */
[----:B------:R-:W0:Y:S02]  /*44c0*/  SHFL.BFLY PT, R67, R66, 0x2, 0x1f ;  /* 0x0c401f0042437f89 */ /* 0x000e2400000e0000 */
[----:B0-----:R-:W-:-:S05]  /*44d0*/  FADD.FTZ R67, R66, R67 ;  /* 0x0000004342437221 */ /* 0x001fca0000010000 */
[----:B------:R-:W0:Y:S02]  /*44e0*/  SHFL.BFLY PT, R140, R67, 0x4, 0x1f ;  /* 0x0c801f00438c7f89 */ /* 0x000e2400000e0000 */
[----:B0-----:R-:W-:-:S05]  /*44f0*/  FADD.FTZ R140, R67, R140 ;  /* 0x0000008c438c7221 */ /* 0x001fca0000010000 */
[----:B------:R-:W0:Y:S02]  /*4500*/  SHFL.BFLY PT, R133, R140, 0x8, 0x1f ;  /* 0x0d001f008c857f89 */ /* 0x000e2400000e0000 */
[----:B0-----:R-:W-:-:S05]  /*4510*/  FADD.FTZ R133, R140, R133 ;  /* 0x000000858c857221 */ /* 0x001fca0000010000 */
[----:B------:R0:W1:Y:S02]  /*4520*/  SHFL.BFLY PT, R142, R133, 0x10, 0x1f ;  /* 0x0e001f00858e7f89 */ /* 0x00006400000e0000 */
.L_x_215:
[C---:B------:R-:W-:Y:S01]  /*4530*/  LOP3.LUT P2, RZ, R51.reuse, 0x1f, RZ, 0xc0, !PT ;  /* 0x0000001f33ff7812 */ /* 0x040fe2000784c0ff */
[----:B-1----:R-:W-:Y:S01]  /*4540*/  FADD.FTZ R65, R142, R133 ;  /* 0x000000858e417221 */ /* 0x002fe20000010000 */
[----:B------:R-:W-:Y:S01]  /*4550*/  SHF.R.U32.HI R66, RZ, 0x5, R51 ;  /* 0x00000005ff427819 */ /* 0x000fe20000011633 */
[----:B------:R-:W-:Y:S01]  /*4560*/  WARPSYNC 0xffffffff ;  /* 0xffffffff00007948 */ /* 0x000fe20003800000 */
[----:B0-----:R-:W-:Y:S02]  /*4570*/  LOP3.LUT R133, R51, 0x1f, RZ, 0xc0, !PT ;  /* 0x0000001f33857812 */ /* 0x001fe400078ec0ff */
[----:B------:R-:W-:-:S07]  /*4580*/  LOP3.LUT R66, R66, 0x3, RZ, 0xc0, !PT ;  /* 0x0000000342427812 */ /* 0x000fce00078ec0ff */
[----:B------:R-:W-:-:S05]  /*4590*/  @!P2 IADD3 R67, R132, R66, RZ ;  /* 0x000000428443a210 */ /* 0x000fca0007ffe0ff */
[----:B------:R0:W-:Y:S01]  /*45a0*/  @!P2 STS.64 [R67.X8], R64 ;  /* 0x000000404300a388 */ /* 0x0001e20000008a00 */
[----:B------:R-:W-:-:S11]  /*45b0*/  ISETP.GT.U32.AND P2, PT, R133, 0x3, PT ;  /* 0x000000038500780c */ /* 0x000fd60003f44070 */
[----:B------:R-:W-:Y:S01]  /*45c0*/  BAR.SYNC.DEFER_BLOCKING 0x0 ;  /* 0x0000000000007b1d */ /* 0x000fe20000010000 */
[----:B0-----:R-:W-:Y:S01]  /*45d0*/  CS2R R64, SRZ ;  /* 0x0000000000407805 */ /* 0x001fe2000001ff00 */
[----:B------:R-:W-:Y:S01]  /*45e0*/  @!P2 IADD3 R132, R132, R133, RZ ;  /* 0x000000858484a210 */ /* 0x000fe20007ffe0ff */
[----:B------:R-:W-:-:S03]  /*45f0*/  HFMA2.MMA R67, -RZ, RZ, 0, 0 ;  /* 0x00000000ff437435 */ /* 0x000fc600000001ff */
[----:B------:R-:W-:Y:S03]  /*4600*/  BSSY B0, `(.L_x_198) ;  /* 0x0000056000007945 */ /* 0x000fe60003800000 */
[----:B------:R-:W-:-:S04]  /*4610*/  @!P2 MOV R67, R122 ;  /* 0x0000007a0043a202 */ /* 0x000fc80000000f00 */
[----:B------:R-:W-:Y:S01]  /*4620*/  I2F R241, R67 ;  /* 0x0000004300f17306 */ /* 0x000fe20000201400 */
[----:B------:R-:W0:Y:S04]  /*4630*/  SHFL.DOWN PT, R140, R67, 0x2, 0x1f ;  /* 0x08401f00438c7f89 */ /* 0x000e2800000e0000 */
[----:B------:R-:W1:Y:S01]  /*4640*/  @!P2 LDS.64 R64, [R132.X8] ;  /* 0x000000008440a984 */ /* 0x000e620000008a00 */
[----:B------:R-:W-:Y:S02]  /*4650*/  ISETP.NE.AND P2, PT, RZ, UR6, PT ;  /* 0x00000006ff007c0c */ /* 0x000fe4000bf45270 */
[----:B0-----:R-:W-:Y:S01]  /*4660*/  IADD3 R142, R140, R67, RZ ;  /* 0x000000438c8e7210 */ /* 0x001fe20007ffe0ff */
[----:B------:R-:W-:Y:S04]  /*4670*/  I2F R148, R140 ;  /* 0x0000008c00947306 */ /* 0x000fe80000201400 */
[----:B------:R-:W-:Y:S04]  /*4680*/  SHFL.DOWN PT, R245, R142, 0x1, 0x1f ;  /* 0x08201f008ef57f89 */ /* 0x000fe800000e0000 */
[----:B------:R-:W0:Y:S08]  /*4690*/  I2F R144, R142 ;  /* 0x0000008e00907306 */ /* 0x000e300000201400 */
[----:B0-----:R-:W0:Y:S01]  /*46a0*/  MUFU.RCP R146, R144 ;  /* 0x0000009000927308 */ /* 0x001e220000001000 */
[----:B-1----:R-:W1:Y:S02]  /*46b0*/  SHFL.DOWN PT, R133, R64, 0x2, 0x1f ;  /* 0x08401f0040857f89 */ /* 0x002e6400000e0000 */
[----:B-1----:R-:W-:-:S04]  /*46c0*/  FMUL.FTZ R132, R133, R148 ;  /* 0x0000009485847220 */ /* 0x002fc80000410000 */
[----:B------:R-:W-:Y:S02]  /*46d0*/  FFMA.FTZ R243, R241, R64, R132 ;  /* 0x00000040f1f37223 */ /* 0x000fe40000010084 */
[----:B------:R-:W-:Y:S02]  /*46e0*/  IMAD.IADD R132, R142, 0x1, R245 ;  /* 0x000000018e847824 */ /* 0x000fe400078e02f5 */
[----:B------:R-:W-:Y:S01]  /*46f0*/  FADD.FTZ R64, -R133, R64 ;  /* 0x0000004085407221 */ /* 0x000fe20000010100 */
[----:B------:R-:W-:Y:S01]  /*4700*/  I2F R245, R245 ;  /* 0x000000f500f57306 */ /* 0x000fe20000201400 */
[----:B0-----:R-:W-:Y:S02]  /*4710*/  FMUL.FTZ R243, R146, R243 ;  /* 0x000000f392f37220 */ /* 0x001fe40000410000 */
[----:B------:R-:W-:-:S03]  /*4720*/  FMUL.FTZ R64, R64, R64 ;  /* 0x0000004040407220 */ /* 0x000fc60000410000 */
[----:B------:R-:W0:Y:S01]  /*4730*/  SHFL.DOWN PT, R150, R243, 0x1, 0x1f ;  /* 0x08201f00f3967f89 */ /* 0x000e2200000e0000 */
[----:B------:R-:W-:Y:S01]  /*4740*/  FMUL.FTZ R64, R64, R241 ;  /* 0x000000f140407220 */ /* 0x000fe20000410000 */
[----:B------:R1:W2:Y:S03]  /*4750*/  I2F R67, R132 ;  /* 0x0000008400437306 */ /* 0x0002a60000201400 */
[----:B------:R-:W-:Y:S01]  /*4760*/  FMUL.FTZ R64, R64, R148 ;  /* 0x0000009440407220 */ /* 0x000fe20000410000 */
[----:B-1----:R-:W1:Y:S04]  /*4770*/  SHFL.DOWN PT, R132, R65, 0x2, 0x1f ;  /* 0x08401f0041847f89 */ /* 0x002e6800000e0000 */
[----:B--2---:R1:W2:Y:S01]  /*4780*/  MUFU.RCP R152, R67 ;  /* 0x0000004300987308 */ /* 0x0042a20000001000 */
[----:B0-----:R-:W-:-:S02]  /*4790*/  FMUL.FTZ R142, R150, R245 ;  /* 0x000000f5968e7220 */ /* 0x001fc40000410000 */
[----:B------:R-:W-:Y:S02]  /*47a0*/  FADD.FTZ R150, R243, -R150 ;  /* 0x80000096f3967221 */ /* 0x000fe40000010000 */
[----:B------:R-:W-:Y:S02]  /*47b0*/  FFMA.FTZ R247, R144, R243, R142 ;  /* 0x000000f390f77223 */ /* 0x000fe4000001008e */
[----:B------:R-:W-:-:S04]  /*47c0*/  FMUL.FTZ R133, R150, R150 ;  /* 0x0000009696857220 */ /* 0x000fc80000410000 */
[----:B------:R-:W-:Y:S02]  /*47d0*/  FMUL.FTZ R133, R144, R133 ;  /* 0x0000008590857220 */ /* 0x000fe40000410000 */
[----:B-1----:R-:W-:Y:S01]  /*47e0*/  FADD.FTZ R67, R132, R65 ;  /* 0x0000004184437221 */ /* 0x002fe20000010000 */
[----:B------:R-:W-:Y:S01]  /*47f0*/  MOV R65, c[0x0][0x1e0] ;  /* 0x0000780000417a02 */ /* 0x000fe20000000f00 */
[----:B--2---:R-:W-:Y:S02]  /*4800*/  FMUL.FTZ R247, R152, R247 ;  /* 0x000000f798f77220 */ /* 0x004fe40000410000 */
[----:B------:R-:W-:Y:S02]  /*4810*/  FFMA.FTZ R64, R146, R64, R67 ;  /* 0x0000004092407223 */ /* 0x000fe40000010043 */
[----:B------:R-:W-:Y:S02]  /*4820*/  FMUL.FTZ R133, R133, R245 ;  /* 0x000000f585857220 */ /* 0x000fe40000410000 */
[----:B------:R-:W0:Y:S04]  /*4830*/  SHFL.IDX PT, R247, R247, RZ, 0x1f ;  /* 0x00001ffff7f77589 */ /* 0x000e2800000e0000 */
[----:B------:R-:W1:Y:S01]  /*4840*/  SHFL.DOWN PT, R67, R64, 0x1, 0x1f ;  /* 0x08201f0040437f89 */ /* 0x000e6200000e0000 */
[C---:B0-----:R-:W-:Y:S01]  /*4850*/  FMUL.FTZ R142, R247.reuse, R247 ;  /* 0x000000f7f78e7220 */ /* 0x041fe20000410000 */
[----:B------:R-:W-:Y:S01]  /*4860*/  FSEL R140, R247, RZ, !P2 ;  /* 0x000000fff78c7208 */ /* 0x000fe20005000000 */
[----:B-1----:R-:W-:-:S03]  /*4870*/  FADD.FTZ R67, R64, R67 ;  /* 0x0000004340437221 */ /* 0x002fc60000010000 */
[----:B------:R-:W-:Y:S02]  /*4880*/  FSEL R142, R142, RZ, P2 ;  /* 0x000000ff8e8e7208 */ /* 0x000fe40001000000 */
[----:B------:R-:W-:Y:S01]  /*4890*/  LOP3.LUT P2, RZ, R66, 0x1f, R51, 0xf8, !PT ;  /* 0x0000001f42ff7812 */ /* 0x000fe2000784f833 */
[----:B------:R-:W-:-:S05]  /*48a0*/  FFMA.FTZ R133, R152, R133, R67 ;  /* 0x0000008598857223 */ /* 0x000fca0000010043 */
[----:B------:R-:W0:Y:S07]  /*48b0*/  SHFL.IDX PT, R132, R133, RZ, 0x1f ;  /* 0x00001fff85847589 */ /* 0x000e2e00000e0000 */
[----:B------:R-:W-:-:S05]  /*48c0*/  @!P2 MOV R67, 0x4 ;  /* 0x000000040043a802 */ /* 0x000fca0000000f00 */
[----:B------:R-:W-:-:S05]  /*48d0*/  @!P2 IMAD.WIDE R66, R124, R67, c[0x0][0x1a0] ;  /* 0x000068007c42a625 */ /* 0x000fca00078e0243 */
[----:B------:R1:W-:Y:S01]  /*48e0*/  @!P2 STG.E [R66.64], R247 ;  /* 0x000000f74200a986 */ /* 0x0003e2000c101904 */
[----:B0-----:R-:W-:-:S04]  /*48f0*/  FFMA.FTZ R65, R132, R65, c[0x0][0x228] ;  /* 0x00008a0084417623 */ /* 0x001fc80000010041 */
[----:B------:R-:W-:Y:S01]  /*4900*/  FADD.FTZ R142, R65, R142 ;  /* 0x0000008e418e7221 */ /* 0x000fe20000010000 */
[----:B------:R-:W-:-:S03]  /*4910*/  @!P2 MOV R65, 0x4 ;  /* 0x000000040041a802 */ /* 0x000fc60000000f00 */
[----:B------:R-:W0:Y:S02]  /*4920*/  MUFU.RSQ R241, R142 ;  /* 0x0000008e00f17308 */ /* 0x000e240000001400 */
[----:B------:R-:W-:-:S05]  /*4930*/  @!P2 IMAD.WIDE R64, R124, R65, c[0x0][0x1a8] ;  /* 0x00006a007c40a625 */ /* 0x000fca00078e0241 */
[----:B0-----:R1:W-:Y:S01]  /*4940*/  @!P2 STG.E [R64.64], R241 ;  /* 0x000000f14000a986 */ /* 0x0013e2000c101904 */
[----:B------:R-:W-:Y:S05]  /*4950*/  @!P1 BRA `(.L_x_199) ;  /* 0x0000020000009947 */ /* 0x000fea0003800000 */
[--C-:B-1----:R-:W-:Y:S01]  /*4960*/  FADD.FTZ R64, R137, -R140.reuse ;  /* 0x8000008c89407221 */ /* 0x102fe20000010000 */
[----:B------:R-:W-:Y:S01]  /*4970*/  MOV R245, 0x10 ;  /* 0x0000001000f57802 */ /* 0x000fe20000000f00 */
[--C-:B------:R-:W-:Y:S02]  /*4980*/  FADD.FTZ R66, R165, -R140.reuse ;  /* 0x8000008ca5427221 */ /* 0x100fe40000010000 */
[--C-:B------:R-:W-:Y:S02]  /*4990*/  FADD.FTZ R132, R163, -R140.reuse ;  /* 0x8000008ca3847221 */ /* 0x100fe40000010000 */
[--C-:B------:R-:W-:Y:S02]  /*49a0*/  FADD.FTZ R142, R197, -R140.reuse ;  /* 0x8000008cc58e7221 */ /* 0x100fe40000010000 */
[--C-:B------:R-:W-:Y:S02]  /*49b0*/  FADD.FTZ R144, R195, -R140.reuse ;  /* 0x8000008cc3907221 */ /* 0x100fe40000010000 */
[----:B------:R-:W-:-:S02]  /*49c0*/  FADD.FTZ R146, R199, -R140 ;  /* 0x8000008cc7927221 */ /* 0x000fc40000010000 */
[--C-:B------:R-:W-:Y:S02]  /*49d0*/  FADD.FTZ R148, R201, -R140.reuse ;  /* 0x8000008cc9947221 */ /* 0x100fe40000010000 */
[----:B------:R-:W-:Y:S02]  /*49e0*/  FADD.FTZ R150, R227, -R140 ;  /* 0x8000008ce3967221 */ /* 0x000fe40000010000 */
[C---:B------:R-:W-:Y:S02]  /*49f0*/  FMUL.FTZ R64, R241.reuse, R64 ;  /* 0x00000040f1407220 */ /* 0x040fe40000410000 */
[C---:B------:R-:W-:Y:S02]  /*4a00*/  FMUL.FTZ R66, R241.reuse, R66 ;  /* 0x00000042f1427220 */ /* 0x040fe40000410000 */
[C---:B------:R-:W-:Y:S02]  /*4a10*/  FMUL.FTZ R132, R241.reuse, R132 ;  /* 0x00000084f1847220 */ /* 0x040fe40000410000 */
[----:B------:R-:W-:-:S02]  /*4a20*/  FMUL.FTZ R142, R241, R142 ;  /* 0x0000008ef18e7220 */ /* 0x000fc40000410000 */
[C---:B------:R-:W-:Y:S02]  /*4a30*/  FMUL.FTZ R144, R241.reuse, R144 ;  /* 0x00000090f1907220 */ /* 0x040fe40000410000 */
[C---:B------:R-:W-:Y:S02]  /*4a40*/  FMUL.FTZ R146, R241.reuse, R146 ;  /* 0x00000092f1927220 */ /* 0x040fe40000410000 */
[C---:B------:R-:W-:Y:S02]  /*4a50*/  FMUL.FTZ R148, R241.reuse, R148 ;  /* 0x00000094f1947220 */ /* 0x040fe40000410000 */
[----:B------:R-:W-:Y:S02]  /*4a60*/  FMUL.FTZ R150, R241, R150 ;  /* 0x00000096f1967220 */ /* 0x000fe40000410000 */
[----:B------:R-:W-:Y:S02]  /*4a70*/  FFMA.FTZ R64, R48, R64, R41 ;  /* 0x0000004030407223 */ /* 0x000fe40000010029 */
[----:B------:R-:W-:-:S02]  /*4a80*/  FFMA.FTZ R65, R49, R66, R40 ;  /* 0x0000004231417223 */ /* 0x000fc40000010028 */
[----:B------:R-:W-:Y:S02]  /*4a90*/  FFMA.FTZ R132, R46, R132, R39 ;  /* 0x000000842e847223 */ /* 0x000fe40000010027 */
[----:B------:R-:W-:Y:S01]  /*4aa0*/  FFMA.FTZ R67, R47, R142, R38 ;  /* 0x0000008e2f437223 */ /* 0x000fe20000010026 */
[----:B------:R-:W-:Y:S01]  /*4ab0*/  F2FP.BF16.PACK_AB R64, R65, R64 ;  /* 0x000000404140723e */ /* 0x000fe200000010ff */
[----:B------:R-:W-:Y:S02]  /*4ac0*/  FFMA.FTZ R66, R44, R144, R37 ;  /* 0x000000902c427223 */ /* 0x000fe40000010025 */
[----:B------:R-:W-:Y:S01]  /*4ad0*/  FFMA.FTZ R133, R45, R146, R36 ;  /* 0x000000922d857223 */ /* 0x000fe20000010024 */
[----:B------:R-:W-:Y:S01]  /*4ae0*/  F2FP.BF16.PACK_AB R65, R67, R132 ;  /* 0x000000844341723e */ /* 0x000fe200000010ff */
[----:B------:R-:W-:Y:S02]  /*4af0*/  FFMA.FTZ R148, R42, R148, R35 ;  /* 0x000000942a947223 */ /* 0x000fe40000010023 */
[----:B------:R-:W-:Y:S01]  /*4b00*/  FFMA.FTZ R243, R43, R150, R34 ;  /* 0x000000962bf37223 */ /* 0x000fe20000010022 */
[----:B------:R-:W-:Y:S01]  /*4b10*/  F2FP.BF16.PACK_AB R66, R133, R66 ;  /* 0x000000428542723e */ /* 0x000fe200000010ff */
[C---:B------:R-:W-:Y:S01]  /*4b20*/  IMAD.WIDE.U32 R132, R136.reuse, R245, c[0x0][0x208] ;  /* 0x0000820088847625 */ /* 0x040fe200078e00f5 */
[----:B------:R-:W-:-:S02]  /*4b30*/  IADD3 R136, R136, 0x80, RZ ;  /* 0x0000008088887810 */ /* 0x000fc40007ffe0ff */
[----:B------:R-:W-:-:S05]  /*4b40*/  F2FP.BF16.PACK_AB R67, R243, R148 ;  /* 0x00000094f343723e */ /* 0x000fca00000010ff */
[----:B------:R0:W-:Y:S02]  /*4b50*/  STG.E.128 [R132.64], R64 ;  /* 0x0000004084007986 */ /* 0x0001e4000c101d04 */
.L_x_199:
[----:B------:R-:W-:Y:S05]  /*4b60*/  BSYNC B0 ;  /* 0x0000000000007941 */ /* 0x000fea0003800000 */
.L_x_198:
[----:B------:R-:W-:Y:S01]  /*4b70*/  ISETP.GE.U32.AND P2, PT, R50, 0x100, PT ;  /* 0x000001003200780c */ /* 0x000fe20003f46070 */
[----:B------:R-:W-:-:S12]  /*4b80*/  BSSY B0, `(.L_x_200) ;  /* 0x0000022000007945 */ /* 0x000fd80003800000 */
[----:B------:R-:W-:Y:S05]  /*4b90*/  @!P2 BRA `(.L_x_201) ;  /* 0x000002000000a947 */ /* 0x000fea0003800000 */
[--C-:B01----:R-:W-:Y:S01]  /*4ba0*/  FADD.FTZ R64, R135, -R140.reuse ;  /* 0x8000008c87407221 */ /* 0x103fe20000010000 */
[----:B------:R-:W-:Y:S01]  /*4bb0*/  HFMA2.MMA R245, -RZ, RZ, 0, 9.5367431640625e-07 ;  /* 0x00000010fff57435 */ /* 0x000fe200000001ff */
        /* <DEDUP_REMOVED lines=30> */
.L_x_201:
[----:B------:R-:W-:Y:S05]  /*4da0*/  BSYNC B0 ;  /* 0x0000000000007941 */ /* 0x000fea0003800000 */
.L_x_200:
[----:B------:R-:W-:Y:S01]  /*4db0*/  ISETP.GE.U32.AND P2, PT, R50, 0x180, PT ;  /* 0x000001803200780c */ /* 0x000fe20003f46070 */
[----:B------:R-:W-:-:S12]  /*4dc0*/  BSSY B0, `(.L_x_202) ;  /* 0x0000022000007945 */ /* 0x000fd80003800000 */
[----:B------:R-:W-:Y:S05]  /*4dd0*/  @!P2 BRA `(.L_x_203) ;  /* 0x000002000000a947 */ /* 0x000fea0003800000 */
[--C-:B01----:R-:W-:Y:S01]  /*4de0*/  FADD.FTZ R64, R134, -R140.reuse ;  /* 0x8000008c86407221 */ /* 0x103fe20000010000 */
        /* <DEDUP_REMOVED lines=31> */
.L_x_203:
[----:B------:R-:W-:Y:S05]  /*4fe0*/  BSYNC B0 ;  /* 0x0000000000007941 */ /* 0x000fea0003800000 */
.L_x_202:
        /* <DEDUP_REMOVED lines=35> */
.L_x_205:
[----:B------:R-:W-:Y:S05]  /*5220*/  BSYNC B0 ;  /* 0x0000000000007941 */ /* 0x000fea0003800000 */
.L_x_204:
        /* <DEDUP_REMOVED lines=35> */
.L_x_207:
[----:B------:R-:W-:Y:S05]  /*5460*/  BSYNC B0 ;  /* 0x0000000000007941 */ /* 0x000fea0003800000 */
.L_x_206:
        /* <DEDUP_REMOVED lines=35> */
.L_x_209:
[----:B------:R-:W-:Y:S05]  /*56a0*/  BSYNC B0 ;  /* 0x0000000000007941 */ /* 0x000fea0003800000 */
.L_x_208:
        /* <DEDUP_REMOVED lines=26> */
[----:B------:R-:W-:Y:S02]  /*5850*/  FFMA.FTZ R140, R119, R140, R138 ;  /* 0x0000008c778c7223 */ /* 0x000fe4000001008a */
[----:B------:R-:W-:Y:S02]  /*5860*/  FFMA.FTZ R241, R118, R146, R131 ;  /* 0x0000009276f17223 */ /* 0x000fe40000010083 */
[----:B------:R-:W-:Y:S01]  /*5870*/  FFMA.FTZ R142, R115, R142, R126 ;  /* 0x0000008e738e7223 */ /* 0x000fe2000001007e */
[----:B------:R-:W-:Y:S01]  /*5880*/  F2FP.BF16.PACK_AB R67, R140, R67 ;  /* 0x000000438c43723e */ /* 0x000fe200000010ff */
[----:B------:R-:W-:Y:S01]  /*5890*/  IMAD.WIDE.U32 R132, R136, R243, c[0x0][0x208] ;  /* 0x0000820088847625 */ /* 0x000fe200078e00f3 */
[----:B------:R-:W-:-:S02]  /*58a0*/  F2FP.BF16.PACK_AB R66, R241, R144 ;  /* 0x00000090f142723e */ /* 0x000fc400000010ff */
[----:B------:R-:W-:-:S05]  /*58b0*/  F2FP.BF16.PACK_AB R65, R142, R65 ;  /* 0x000000418e41723e */ /* 0x000fca00000010ff */
[----:B------:R0:W-:Y:S02]  /*58c0*/  STG.E.128 [R132.64], R64 ;  /* 0x0000004084007986 */ /* 0x0001e4000c101d04 */
.L_x_211:
[----:B------:R-:W-:Y:S05]  /*58d0*/  BSYNC B0 ;  /* 0x0000000000007941 */ /* 0x000fea0003800000 */
.L_x_210:
[----:B------:R-:W-:Y:S02]  /*58e0*/  LOP3.LUT P2, RZ, R123, 0xff, RZ, 0xc0, !PT ;  /* 0x000000ff7bff7812 */ /* 0x000fe4000784c0ff */
[----:B------:R-:W-:Y:S02]  /*58f0*/  IADD3 R124, R124, c[0x0][0x160], RZ ;  /* 0x000058007c7c7a10 */ /* 0x000fe40007ffe0ff */
[----:B------:R-:W-:Y:S02]  /*5900*/  SEL R123, RZ, 0x1, P2 ;  /* 0x00000001ff7b7807 */ /* 0x000fe40001000000 */
[----:B------:R-:W-:-:S13]  /*5910*/  ISETP.GE.AND P2, PT, R124, c[0x0][0x164], PT ;  /* 0x000059007c007a0c */ /* 0x000fda0003f46270 */
[----:B01---5:R-:W-:Y:S01]  /*5920*/  @P2 CALL.REL.NOINC `(.L_x_212) ;  /* 0x0000001000002944 */ /* 0x023fe20003c00000 */
[----:B------:R-:W-:Y:S05]  /*5930*/  BRA `(.L_x_213) ;  /* 0xffffb70000007947 */ /* 0x000fea000383ffff */
.L_x_212:
[----:B------:R-:W-:Y:S05]  /*5940*/  EXIT ;  /* 0x000000000000794d */ /* 0x000fea0003800000 */
.L_x_196:
[----:B------:R-:W-:Y:S01]  /*5950*/  HFMA2.MMA R142, -RZ, RZ, 0, 5.9604644775390625e-08 ;  /* 0x00000001ff8e7435 */ /* 0x000fe200000001ff */
[----:B------:R-:W-:Y:S01]  /*5960*/  IMAD.MOV.U32 R65, RZ, RZ, R64 ;  /* 0x000000ffff417224 */ /* 0x000fe200078e0040 */
[----:B------:R-:W-:Y:S02]  /*5970*/  MOV R140, 0x1f ;  /* 0x0000001f008c7802 */ /* 0x000fe40000000f00 */
[----:B------:R-:W-:Y:S02]  /*5980*/  MOV R241, 0xffffffff ;  /* 0xffffffff00f17802 */ /* 0x000fe40000000f00 */
[----:B------:R-:W-:Y:S02]  /*5990*/  MOV R66, 0x59b0 ;  /* 0x000059b000427802 */ /* 0x000fe40000000f00 */
[----:B-----5:R-:W-:Y:S05]  /*59a0*/  CALL.REL.NOINC `($__internal_0_$__cuda_sm70_shflsync_bfly_p) ;  /* 0x00000ae000007944 */ /* 0x020fea0003c00000 */
[----:B01----:R-:W-:Y:S01]  /*59b0*/  MOV R65, R142 ;  /* 0x0000008e00417202 */ /* 0x003fe20000000f00 */
[----:B------:R-:W-:Y:S05]  /*59c0*/  BRA `(.L_x_214) ;  /* 0xffffe2e000007947 */ /* 0x000fea000383ffff */
.L_x_197:
[----:B------:R-:W-:Y:S01]  /*59d0*/  HFMA2.MMA R142, -RZ, RZ, 0, 1.1920928955078125e-07 ;  /* 0x00000002ff8e7435 */ /* 0x000fe200000001ff */
[----:B------:R-:W-:Y:S02]  /*59e0*/  MOV R140, 0x1f ;  /* 0x0000001f008c7802 */ /* 0x000fe40000000f00 */
[----:B------:R-:W-:-:S02]  /*59f0*/  MOV R241, 0xffffffff ;  /* 0xffffffff00f17802 */ /* 0x000fc40000000f00 */
[----:B------:R-:W-:Y:S02]  /*5a00*/  MOV R66, 0x5a20 ;  /* 0x00005a2000427802 */ /* 0x000fe40000000f00 */
[----:B0----5:R-:W-:Y:S05]  /*5a10*/  CALL.REL.NOINC `($__internal_0_$__cuda_sm70_shflsync_bfly_p) ;  /* 0x00000a7000007944 */ /* 0x021fea0003c00000 */
[----:B01----:R-:W-:Y:S01]  /*5a20*/  FADD.FTZ R65, R65, R142 ;  /* 0x0000008e41417221 */ /* 0x003fe20000010000 */
[----:B------:R-:W-:Y:S01]  /*5a30*/  HFMA2.MMA R142, -RZ, RZ, 0, 2.384185791015625e-07 ;  /* 0x00000004ff8e7435 */ /* 0x000fe200000001ff */
[----:B------:R-:W-:Y:S02]  /*5a40*/  MOV R140, 0x1f ;  /* 0x0000001f008c7802 */ /* 0x000fe40000000f00 */
[----:B------:R-:W-:Y:S02]  /*5a50*/  MOV R241, 0xffffffff ;  /* 0xffffffff00f17802 */ /* 0x000fe40000000f00 */
[----:B------:R-:W-:Y:S02]  /*5a60*/  MOV R66, 0x5a80 ;  /* 0x00005a8000427802 */ /* 0x000fe40000000f00 */
[----:B------:R-:W-:Y:S05]  /*5a70*/  CALL.REL.NOINC `($__internal_0_$__cuda_sm70_shflsync_bfly_p) ;  /* 0x00000a1000007944 */ /* 0x000fea0003c00000 */
[----:B0-----:R-:W-:Y:S01]  /*5a80*/  HFMA2.MMA R140, -RZ, RZ, 0, 1.847743988037109375e-06 ;  /* 0x0000001fff8c7435 */ /* 0x001fe200000001ff */
[----:B-1----:R-:W-:Y:S01]  /*5a90*/  FADD.FTZ R65, R65, R142 ;  /* 0x0000008e41417221 */ /* 0x002fe20000010000 */
[----:B------:R-:W-:Y:S01]  /*5aa0*/  MOV R241, 0xffffffff ;  /* 0xffffffff00f17802 */ /* 0x000fe20000000f00 */
[----:B------:R-:W-:Y:S01]  /*5ab0*/  IMAD.MOV.U32 R142, RZ, RZ, 0x8 ;  /* 0x00000008ff8e7424 */ /* 0x000fe200078e00ff */
[----:B------:R-:W-:-:S02]  /*5ac0*/  MOV R66, 0x5ae0 ;  /* 0x00005ae000427802 */ /* 0x000fc40000000f00 */
[----:B------:R-:W-:Y:S05]  /*5ad0*/  CALL.REL.NOINC `($__internal_0_$__cuda_sm70_shflsync_bfly_p) ;  /* 0x000009b000007944 */ /* 0x000fea0003c00000 */
[----:B01----:R-:W-:Y:S01]  /*5ae0*/  FADD.FTZ R65, R65, R142 ;  /* 0x0000008e41417221 */ /* 0x003fe20000010000 */
[----:B------:R-:W-:Y:S01]  /*5af0*/  HFMA2.MMA R142, -RZ, RZ, 0, 9.5367431640625e-07 ;  /* 0x00000010ff8e7435 */ /* 0x000fe200000001ff */
[----:B------:R-:W-:-:S02]  /*5b00*/  MOV R140, 0x1f ;  /* 0x0000001f008c7802 */ /* 0x000fc40000000f00 */
[----:B------:R-:W-:Y:S02]  /*5b10*/  MOV R241, 0xffffffff ;  /* 0xffffffff00f17802 */ /* 0x000fe40000000f00 */
[----:B------:R-:W-:Y:S02]  /*5b20*/  MOV R66, 0x5b40 ;  /* 0x00005b4000427802 */ /* 0x000fe40000000f00 */
[----:B------:R-:W-:Y:S05]  /*5b30*/  CALL.REL.NOINC `($__internal_0_$__cuda_sm70_shflsync_bfly_p) ;  /* 0x0000095000007944 */ /* 0x000fea0003c00000 */
[----:B-1----:R-:W-:Y:S01]  /*5b40*/  FADD.FTZ R64, R65, R142 ;  /* 0x0000008e41407221 */ /* 0x002fe20000010000 */
[----:B------:R-:W-:Y:S01]  /*5b50*/  P2R R144, PR, RZ, 0x1 ;  /* 0x00000001ff907803 */ /* 0x000fe20000000000 */
[----:B------:R-:W-:Y:S01]  /*5b60*/  HFMA2.MMA R142, -RZ, RZ, 0, 5.9604644775390625e-08 ;  /* 0x00000001ff8e7435 */ /* 0x000fe200000001ff */
[----:B------:R-:W-:Y:S01]  /*5b70*/  ISETP.GT.U32.AND P0, PT, R50, 0xff, PT ;  /* 0x000000ff3200780c */ /* 0x000fe20003f04070 */
[----:B------:R-:W-:Y:S01]  /*5b80*/  FMUL.FTZ R64, R117, R64 ;  /* 0x0000004075407220 */ /* 0x000fe20000410000 */
[----:B0-----:R-:W-:-:S03]  /*5b90*/  MOV R241, 0xffffffff ;  /* 0xffffffff00f17802 */ /* 0x001fc60000000f00 */
        /* <DEDUP_REMOVED lines=14> */
[----:B------:R-:W-:Y:S01]  /*5c80*/  FFMA.FTZ R65, R140, R140, R65 ;  /* 0x0000008c8c417223 */ /* 0x000fe20000010041 */
[----:B------:R-:W-:Y:S01]  /*5c90*/  MOV R140, 0x1f ;  /* 0x0000001f008c7802 */ /* 0x000fe20000000f00 */
[--C-:B------:R-:W-:Y:S02]  /*5ca0*/  FADD.FTZ R67, R161, -R64.reuse ;  /* 0x80000040a1437221 */ /* 0x100fe40000010000 */
[----:B------:R-:W-:Y:S02]  /*5cb0*/  FFMA.FTZ R65, R66, R66, R65 ;  /* 0x0000004242417223 */ /* 0x000fe40000010041 */
[----:B------:R-:W-:-:S02]  /*5cc0*/  FADD.FTZ R66, R135, -R64 ;  /* 0x8000004087427221 */ /* 0x000fc40000010000 */
[----:B------:R-:W-:Y:S01]  /*5cd0*/  FADD.FTZ R133, R159, -R64 ;  /* 0x800000409f857221 */ /* 0x000fe20000010000 */
[----:B------:R-:W-:-:S05]  /*5ce0*/  FSEL R65, R65, RZ, P1 ;  /* 0x000000ff41417208 */ /* 0x000fca0000800000 */
        /* <DEDUP_REMOVED lines=93> */
[----:B------:R-:W-:Y:S01]  /*62c0*/  @P6 FFMA.FTZ R65, R67, R67, R66 ;  /* 0x0000004343416223 */ /* 0x000fe20000010042 */
[----:B------:R-:W-:Y:S02]  /*62d0*/  MOV R66, 0x62f0 ;  /* 0x000062f000427802 */ /* 0x000fe40000000f00 */
[----:B------:R-:W-:Y:S05]  /*62e0*/  CALL.REL.NOINC `($__internal_0_$__cuda_sm70_shflsync_bfly_p) ;  /* 0x000001a000007944 */ /* 0x000fea0003c00000 */
[----:B01----:R-:W-:Y:S01]  /*62f0*/  FADD.FTZ R65, R65, R142 ;  /* 0x0000008e41417221 */ /* 0x003fe20000010000 */
[----:B------:R-:W-:Y:S01]  /*6300*/  HFMA2.MMA R142, -RZ, RZ, 0, 1.1920928955078125e-07 ;  /* 0x00000002ff8e7435 */ /* 0x000fe200000001ff */
[----:B------:R-:W-:Y:S01]  /*6310*/  MOV R140, 0x1f ;  /* 0x0000001f008c7802 */ /* 0x000fe20000000f00 */
[----:B------:R-:W-:Y:S01]  /*6320*/  IMAD.MOV.U32 R241, RZ, RZ, -0x1 ;  /* 0xfffffffffff17424 */ /* 0x000fe200078e00ff */
[----:B------:R-:W-:-:S03]  /*6330*/  MOV R66, 0x6350 ;  /* 0x0000635000427802 */ /* 0x000fc60000000f00 */
[----:B------:R-:W-:Y:S05]  /*6340*/  CALL.REL.NOINC `($__internal_0_$__cuda_sm70_shflsync_bfly_p) ;  /* 0x0000014000007944 */ /* 0x000fea0003c00000 */
[----:B01----:R-:W-:Y:S01]  /*6350*/  FADD.FTZ R65, R65, R142 ;  /* 0x0000008e41417221 */ /* 0x003fe20000010000 */
[----:B------:R-:W-:Y:S01]  /*6360*/  HFMA2.MMA R142, -RZ, RZ, 0, 2.384185791015625e-07 ;  /* 0x00000004ff8e7435 */ /* 0x000fe200000001ff */
[----:B------:R-:W-:Y:S02]  /*6370*/  MOV R140, 0x1f ;  /* 0x0000001f008c7802 */ /* 0x000fe40000000f00 */
[----:B------:R-:W-:Y:S02]  /*6380*/  MOV R241, 0xffffffff ;  /* 0xffffffff00f17802 */ /* 0x000fe40000000f00 */
[----:B------:R-:W-:-:S02]  /*6390*/  MOV R66, 0x63b0 ;  /* 0x000063b000427802 */ /* 0x000fc40000000f00 */
[----:B------:R-:W-:Y:S05]  /*63a0*/  CALL.REL.NOINC `($__internal_0_$__cuda_sm70_shflsync_bfly_p) ;  /* 0x000000e000007944 */ /* 0x000fea0003c00000 */
[----:B01----:R-:W-:Y:S01]  /*63b0*/  FADD.FTZ R65, R65, R142 ;  /* 0x0000008e41417221 */ /* 0x003fe20000010000 */
[----:B------:R-:W-:Y:S01]  /*63c0*/  HFMA2.MMA R142, -RZ, RZ, 0, 4.76837158203125e-07 ;  /* 0x00000008ff8e7435 */ /* 0x000fe200000001ff */
[----:B------:R-:W-:-:S02]  /*63d0*/  MOV R140, 0x1f ;  /* 0x0000001f008c7802 */ /* 0x000fc40000000f00 */
[----:B------:R-:W-:Y:S02]  /*63e0*/  MOV R241, 0xffffffff ;  /* 0xffffffff00f17802 */ /* 0x000fe40000000f00 */
[----:B------:R-:W-:Y:S02]  /*63f0*/  MOV R66, 0x6410 ;  /* 0x0000641000427802 */ /* 0x000fe40000000f00 */
[----:B------:R-:W-:Y:S05]  /*6400*/  CALL.REL.NOINC `($__internal_0_$__cuda_sm70_shflsync_bfly_p) ;  /* 0x0000008000007944 */ /* 0x000fea0003c00000 */
[----:B-1----:R-:W-:Y:S01]  /*6410*/  FADD.FTZ R133, R65, R142 ;  /* 0x0000008e41857221 */ /* 0x002fe20000010000 */
[----:B------:R-:W-:Y:S01]  /*6420*/  HFMA2.MMA R142, -RZ, RZ, 0, 9.5367431640625e-07 ;  /* 0x00000010ff8e7435 */ /* 0x000fe200000001ff */
[----:B0-----:R-:W-:Y:S02]  /*6430*/  MOV R140, 0x1f ;  /* 0x0000001f008c7802 */ /* 0x001fe40000000f00 */
[----:B------:R-:W-:Y:S02]  /*6440*/  MOV R241, 0xffffffff ;  /* 0xffffffff00f17802 */ /* 0x000fe40000000f00 */
[----:B------:R-:W-:Y:S02]  /*6450*/  MOV R65, R133 ;  /* 0x0000008500417202 */ /* 0x000fe40000000f00 */
[----:B------:R-:W-:-:S02]  /*6460*/  MOV R66, 0x6480 ;  /* 0x0000648000427802 */ /* 0x000fc40000000f00 */
[----:B------:R-:W-:Y:S05]  /*6470*/  CALL.REL.NOINC `($__internal_0_$__cuda_sm70_shflsync_bfly_p) ;  /* 0x0000001000007944 */ /* 0x000fea0003c00000 */
[----:B01----:R-:W-:Y:S05]  /*6480*/  BRA `(.L_x_215) ;  /* 0xffffe0a000007947 */ /* 0x003fea000383ffff */
        .weak           $__internal_0_$__cuda_sm70_shflsync_bfly_p
        .type           $__internal_0_$__cuda_sm70_shflsync_bfly_p,@function
        .size           $__internal_0_$__cuda_sm70_shflsync_bfly_p,(.L_x_44840 - $__internal_0_$__cuda_sm70_shflsync_bfly_p)
$__internal_0_$__cuda_sm70_shflsync_bfly_p:
[----:B------:R-:W-:Y:S01]  /*6490*/  HFMA2.MMA R67, -RZ, RZ, 0, 0 ;  /* 0x00000000ff437435 */ /* 0x000fe200000001ff */
[----:B------:R-:W-:Y:S04]  /*64a0*/  WARPSYNC R241 ;  /* 0x000000f100007348 */ /* 0x000fe80003800000 */
[----:B------:R0:W1:Y:S01]  /*64b0*/  SHFL.BFLY PT, R142, R65, R142, R140 ;  /* 0x0c00008e418e7389 */ /* 0x00006200000e008c */
[----:B------:R-:W-:Y:S05]  /*64c0*/  RET.REL.NODEC R66 `(_ZN10layer_norm13ln_fwd_kernelINS_13Kernel_traitsI13__nv_bfloat16S2_S2_S2_fjLj7168ELj1ELj1ELj4ELj16ENS_18Kernel_traits_baseILj7168ES2_S2_S2_S2_fjLj128EEEEELb0ELb0ELb0ELb0EEEvNS_9FwdParamsE) ;  /* 0xffff9b3042007950 */ /* 0x000fea0003c3ffff */
.L_x_216:
[----:B------:R-:W-:-:S00]  /*64d0*/  BRA `(.L_x_216) ;  /* 0xfffffff000007947 */ /* 0x000fc0000383ffff */
[----:B------:R-:W-:-:S00]  /*64e0*/  NOP ;  /* 0x0000000000007918 */ /* 0x000fc00000000000 */
        /* <DEDUP_REMOVED lines=9> */
.L_x_44840:


//--------------------- .text._ZN10layer_norm13ln_fwd_kernelINS_13Kernel_traitsI13__nv_bfloat16S2_S2_S2_fjLj7168ELj1ELj1ELj4ELj16ENS_18Kernel_traits_baseILj7168ES2_S2_S2_S2_fjLj128EEEEELb0ELb0ELb0ELb1EEEvNS_9FwdParamsE --------------------------
	.section	.text._ZN10layer_norm13ln_fwd_kernelINS_13Kernel_traitsI13__nv_bfloat16S2_S2_S2_fjLj7168ELj1ELj1ELj4ELj16ENS_18Kernel_traits_baseILj7168ES2_S2_S2_S2_fjLj128EEEEELb0ELb0ELb0ELb1EEEvNS_9FwdParamsE,"ax",@progbits
	.sectioninfo	@"SHI_REGISTERS=168"
	.align	128
        .global         _ZN10layer_norm13ln_fwd_kernelINS_13Kernel_traitsI13__nv_bfloat16S2_S2_S2_fjLj7168ELj1ELj1ELj4ELj16ENS_18Kernel_traits_baseILj7168ES2_S2_S2_S2_fjLj128EEEEELb0ELb0ELb0ELb1EEEvNS_9FwdParamsE
        .type           _ZN10layer_norm13ln_fwd_kernelINS_13Kernel_traitsI13__nv_bfloat16S2_S2_S2_fjLj7168ELj1ELj1ELj4ELj16ENS_18Kernel_traits_baseILj7168ES2_S2_S2_S2_fjLj128EEEEELb0ELb0ELb0ELb1EEEvNS_9FwdParamsE,@function
        .size           _ZN10layer_norm13ln_fwd_kernelINS_13Kernel_traitsI13__nv_bfloat16S2_S2_S2_fjLj7168ELj1ELj1ELj4ELj16ENS_18Kernel_traits_baseILj7168ES2_S2_S2_S2_fjLj128EEEEELb0ELb0ELb0ELb1EEEvNS_9FwdParamsE,(.L_x_44841 - _ZN10layer_norm13ln_fwd_kernelINS_13Kernel_traitsI13__nv_bfloat16S2_S2_S2_fjLj7168ELj1ELj1ELj4ELj16ENS_18Kernel_traits_baseILj7168ES2_S2_S2_S2_fjLj128EEEEELb0ELb0ELb0ELb1EEEvNS_9FwdParamsE)
        .other          _ZN10layer_norm13ln_fwd_kernelINS_13Kernel_traitsI13__nv_bfloat16S2_S2_S2_fjLj7168ELj1ELj1ELj4ELj16ENS_18Kernel_traits_baseILj7168ES2_S2_S2_S2_fjLj128EEEEELb0ELb0ELb0ELb1EEEvNS_9FwdParamsE,@"STO_CUDA_ENTRY STV_DEFAULT"
_ZN10layer_norm13ln_fwd_kernelINS_13Kernel_traitsI13__nv_bfloat16S2_S2_S2_fjLj7168ELj1ELj1ELj4ELj16ENS_18Kernel_traits_baseILj7168ES2_S2_S2_S2_fjLj128EEEEELb0ELb0ELb0ELb1EEEvNS_9FwdParamsE:
.text._ZN10layer_norm13ln_fwd_kernelINS_13Kernel_traitsI13__nv_bfloat16S2_S2_S2_fjLj7168ELj1ELj1ELj4ELj16ENS_18Kernel_traits_baseILj7168ES2_S2_S2_S2_fjLj128EEEEELb0ELb0ELb0ELb1EEEvNS_9FwdParamsE:
[----:B------:R-:W-:Y:S02]  /*0000*/  MOV R1, c[0x0][0x28] ;  /* 0x00000a0000017a02 */ /* 0x000fe40000000f00 */
[----:B------:R-:W0:Y:S01]  /*0010*/  S2R R163, SR_TID.X ;  /* 0x0000000000a37919 */ /* 0x000e220000002100 */
[----:B------:R-:W-:Y:S01]  /*0020*/  ISETP.NE.U32.AND P1, PT, RZ, c[0x0][0x218], PT ;  /* 0x00008600ff007a0c */ /* 0x000fe20003f25070 */
[----:B------:R-:W-:-:S03]  /*0030*/  ULDC.64 UR4, c[0x0][0x118] ;  /* 0x0000460000047ab9 */ /* 0x000fc60000000a00 */
[----:B------:R-:W-:Y:S02]  /*0040*/  ISETP.NE.AND.EX P1, PT, RZ, c[0x0][0x21c], PT, P1 ;  /* 0x00008700ff007a0c */ /* 0x000fe40003f25310 */
[----:B0-----:R-:W-:-:S04]  /*0050*/  SHF.L.U32 R0, R163, 0x4, RZ ;  /* 0x00000004a3007819 */ /* 0x001fc800000006ff */
[----:B------:R-:W-:-:S04]  /*0060*/  LOP3.LUT R0, R0, 0x7f0, RZ, 0xc0, !PT ;  /* 0x000007f000007812 */ /* 0x000fc800078ec0ff */
[----:B------:R-:W-:-:S04]  /*0070*/  IADD3 R8, P0, R0, c[0x0][0x218], RZ ;  /* 0x0000860000087a10 */ /* 0x000fc80007f1e0ff */
[----:B------:R-:W-:-:S05]  /*0080*/  IADD3.X R9, RZ, c[0x0][0x21c], RZ, P0, !PT ;  /* 0x00008700ff097a10 */ /* 0x000fca00007fe4ff */
[----:B------:R0:W5:Y:S04]  /*0090*/  @P1 LDG.E.128 R16, [R8.64] ;  /* 0x0000000408101981 */ /* 0x000168000c1e1d00 */
[----:B------:R0:W5:Y:S04]  /*00a0*/  @P1 LDG.E.128 R24, [R8.64+0x800] ;  /* 0x0008000408181981 */ /* 0x000168000c1e1d00 */
[----:B------:R0:W5:Y:S04]  /*00b0*/  @P1 LDG.E.128 R4, [R8.64+0x1000] ;  /* 0x0010000408041981 */ /* 0x000168000c1e1d00 */
[----:B------:R0:W5:Y:S01]  /*00c0*/  @P1 LDG.E.128 R12, [R8.64+0x1800] ;  /* 0x00180004080c1981 */ /* 0x000162000c1e1d00 */
[----:B------:R-:W1:Y:S03]  /*00d0*/  S2UR UR6, SR_CTAID.X ;  /* 0x00000000000679c3 */ /* 0x000e660000002500 */
[----:B------:R0:W5:Y:S04]  /*00e0*/  @P1 LDG.E.128 R20, [R8.64+0x2000] ;  /* 0x0020000408141981 */ /* 0x000168000c1e1d00 */
[----:B------:R0:W5:Y:S01]  /*00f0*/  @P1 LDG.E.128 R56, [R8.64+0x2800] ;  /* 0x0028000408381981 */ /* 0x000162000c1e1d00 */
[----:B------:R-:W-:-:S03]  /*0100*/  IADD3 R2, P2, R0, c[0x0][0x1b0], RZ ;  /* 0x00006c0000027a10 */ /* 0x000fc60007f5e0ff */
[----:B------:R0:W5:Y:S01]  /*0110*/  @P1 LDG.E.128 R88, [R8.64+0x3000] ;  /* 0x0030000408581981 */ /* 0x000162000c1e1d00 */
[----:B------:R-:W-:Y:S02]  /*0120*/  IADD3.X R3, RZ, c[0x0][0x1b4], RZ, P2, !PT ;  /* 0x00006d00ff037a10 */ /* 0x000fe400017fe4ff */
[----:B-1----:R-:W-:-:S04]  /*0130*/  LEA.HI R92, R163, UR6, RZ, 0x19 ;  /* 0x00000006a35c7c11 */ /* 0x002fc8000f8fc8ff */
[----:B------:R-:W-:-:S13]  /*0140*/  ISETP.GE.AND P0, PT, R92, c[0x0][0x164], PT ;  /* 0x000059005c007a0c */ /* 0x000fda0003f06270 */
[----:B------:R-:W-:Y:S05]  /*0150*/  @P0 EXIT ;  /* 0x000000000000094d */ /* 0x000fea0003800000 */
[----:B0-----:R-:W-:Y:S01]  /*0160*/  MOV R0, c[0x0][0x180] ;  /* 0x0000600000007a02 */ /* 0x001fe20000000f00 */
[----:B-----5:R-:W-:Y:S01]  /*0170*/  @!P1 CS2R R4, SRZ ;  /* 0x0000000000049805 */ /* 0x020fe2000001ff00 */
[----:B------:R-:W-:Y:S01]  /*0180*/  @!P1 CS2R R6, SRZ ;  /* 0x0000000000069805 */ /* 0x000fe2000001ff00 */
[----:B------:R0:W5:Y:S01]  /*0190*/  LDG.E.128 R52, [R2.64] ;  /* 0x0000000402347981 */ /* 0x000162000c1e1d00 */
[----:B------:R-:W-:Y:S01]  /*01a0*/  LOP3.LUT P0, RZ, R0, c[0x0][0x1c0], RZ, 0xfc, !PT ;  /* 0x0000700000ff7a12 */ /* 0x000fe2000780fcff */
[----:B------:R-:W-:Y:S01]  /*01b0*/  @!P1 CS2R R12, SRZ ;  /* 0x00000000000c9805 */ /* 0x000fe2000001ff00 */
[----:B------:R-:W-:Y:S01]  /*01c0*/  MOV R0, c[0x0][0x184] ;  /* 0x0000610000007a02 */ /* 0x000fe20000000f00 */
[----:B------:R-:W-:Y:S01]  /*01d0*/  @!P1 CS2R R14, SRZ ;  /* 0x00000000000e9805 */ /* 0x000fe2000001ff00 */
[----:B------:R-:W-:Y:S01]  /*01e0*/  @!P1 CS2R R16, SRZ ;  /* 0x0000000000109805 */ /* 0x000fe2000001ff00 */
[----:B------:R0:W5:Y:S01]  /*01f0*/  LDG.E.128 R48, [R2.64+0x800] ;  /* 0x0008000402307981 */ /* 0x000162000c1e1d00 */
[----:B------:R-:W-:Y:S01]  /*0200*/  LOP3.LUT P0, RZ, R0, c[0x0][0x1c4], RZ, 0xfc, P0 ;  /* 0x0000710000ff7a12 */ /* 0x000fe2000000fcff */
[----:B------:R-:W-:Y:S01]  /*0210*/  @!P1 CS2R R18, SRZ ;  /* 0x0000000000129805 */ /* 0x000fe2000001ff00 */
[--C-:B------:R-:W-:Y:S01]  /*0220*/  PRMT R123, RZ, 0x5410, R4.reuse ;  /* 0x00005410ff7b7816 */ /* 0x100fe20000000004 */
[----:B------:R0:W5:Y:S01]  /*0230*/  LDG.E.128 R44, [R2.64+0x1000] ;  /* 0x00100004022c7981 */ /* 0x000162000c1e1d00 */
[----:B------:R-:W-:Y:S01]  /*0240*/  PRMT R122, RZ, 0x7610, R4 ;  /* 0x00007610ff7a7816 */ /* 0x000fe20000000004 */
[----:B------:R-:W-:Y:S01]  /*0250*/  @!P1 CS2R R20, SRZ ;  /* 0x0000000000149805 */ /* 0x000fe2000001ff00 */
[----:B------:R-:W-:Y:S01]  /*0260*/  PRMT R0, RZ, 0x5410, R5 ;  /* 0x00005410ff007816 */ /* 0x000fe20000000005 */
[----:B------:R0:W5:Y:S01]  /*0270*/  LDG.E.128 R40, [R2.64+0x1800] ;  /* 0x0018000402287981 */ /* 0x000162000c1e1d00 */
[----:B------:R-:W-:Y:S01]  /*0280*/  PRMT R4, RZ, 0x7610, R6 ;  /* 0x00007610ff047816 */ /* 0x000fe20000000006 */
[----:B------:R-:W-:-:S02]  /*0290*/  @!P1 CS2R R22, SRZ ;  /* 0x0000000000169805 */ /* 0x000fc4000001ff00 */
[----:B------:R0:W5:Y:S01]  /*02a0*/  LDG.E.128 R36, [R2.64+0x2000] ;  /* 0x0020000402247981 */ /* 0x000162000c1e1d00 */
[----:B------:R-:W-:Y:S01]  /*02b0*/  @!P1 CS2R R24, SRZ ;  /* 0x0000000000189805 */ /* 0x000fe2000001ff00 */
[----:B------:R-:W-:Y:S02]  /*02c0*/  @!P1 CS2R R26, SRZ ;  /* 0x00000000001a9805 */ /* 0x000fe4000001ff00 */
[----:B------:R0:W5:Y:S01]  /*02d0*/  LDG.E.128 R32, [R2.64+0x2800] ;  /* 0x0028000402207981 */ /* 0x000162000c1e1d00 */
[----:B------:R-:W-:Y:S01]  /*02e0*/  @!P1 CS2R R88, SRZ ;  /* 0x0000000000589805 */ /* 0x000fe2000001ff00 */
[----:B------:R-:W-:Y:S02]  /*02f0*/  @!P1 CS2R R90, SRZ ;  /* 0x00000000005a9805 */ /* 0x000fe4000001ff00 */
[----:B------:R0:W5:Y:S01]  /*0300*/  LDG.E.128 R28, [R2.64+0x3000] ;  /* 0x00300004021c7981 */ /* 0x000162000c1e1d00 */
[----:B------:R-:W-:Y:S01]  /*0310*/  PRMT R8, RZ, 0x7610, R12 ;  /* 0x00007610ff087816 */ /* 0x000fe2000000000c */
[----:B------:R-:W-:Y:S01]  /*0320*/  @!P1 CS2R R56, SRZ ;  /* 0x0000000000389805 */ /* 0x000fe2000001ff00 */
[----:B------:R-:W-:Y:S01]  /*0330*/  @!P1 CS2R R58, SRZ ;  /* 0x00000000003a9805 */ /* 0x000fe2000001ff00 */
[--C-:B------:R-:W-:Y:S01]  /*0340*/  PRMT R9, RZ, 0x5410, R13.reuse ;  /* 0x00005410ff097816 */ /* 0x100fe2000000000d */
[----:B------:R-:W-:Y:S01]  /*0350*/  HFMA2.MMA R69, -RZ, RZ, 0, 5.9604644775390625e-08 ;  /* 0x00000001ff457435 */ /* 0x000fe200000001ff */
[----:B------:R-:W-:Y:S01]  /*0360*/  PRMT R10, RZ, 0x7610, R13 ;  /* 0x00007610ff0a7816 */ /* 0x000fe2000000000d */
[----:B------:R-:W-:Y:S01]  /*0370*/  ULDC.U8 UR6, c[0x0][0x1f0] ;  /* 0x00007c0000067ab9 */ /* 0x000fe20000000000 */
[----:B------:R-:W-:-:S02]  /*0380*/  PRMT R11, RZ, 0x5410, R14 ;  /* 0x00005410ff0b7816 */ /* 0x000fc4000000000e */
[----:B0-----:R-:W-:Y:S02]  /*0390*/  PRMT R2, RZ, 0x7610, R5 ;  /* 0x00007610ff027816 */ /* 0x001fe40000000005 */
[----:B------:R-:W-:Y:S02]  /*03a0*/  PRMT R3, RZ, 0x5410, R6 ;  /* 0x00005410ff037816 */ /* 0x000fe40000000006 */
[--C-:B------:R-:W-:Y:S02]  /*03b0*/  PRMT R5, RZ, 0x5410, R7.reuse ;  /* 0x00005410ff057816 */ /* 0x100fe40000000007 */
[----:B------:R-:W-:Y:S02]  /*03c0*/  PRMT R6, RZ, 0x7610, R7 ;  /* 0x00007610ff067816 */ /* 0x000fe40000000007 */
[----:B------:R-:W-:Y:S02]  /*03d0*/  PRMT R7, RZ, 0x5410, R12 ;  /* 0x00005410ff077816 */ /* 0x000fe4000000000c */
        /* <DEDUP_REMOVED lines=43> */
.L_x_388:
[----:B------:R-:W-:Y:S01]  /*0690*/  ISETP.NE.U32.AND P1, PT, RZ, c[0x0][0x1c0], PT ;  /* 0x00007000ff007a0c */ /* 0x000fe20003f25070 */
[----:B------:R-:W-:Y:S01]  /*06a0*/  IMAD R64, R92, c[0x0][0x168], RZ ;  /* 0x00005a005c407a24 */ /* 0x000fe200078e02ff */
[----:B------:R-:W-:-:S02]  /*06b0*/  LOP3.LUT R68, R163, 0x7f, RZ, 0xc0, !PT ;  /* 0x0000007fa3447812 */ /* 0x000fc400078ec0ff */
[----:B------:R-:W-:Y:S02]  /*06c0*/  ISETP.NE.AND.EX P1, PT, RZ, c[0x0][0x1c4], PT, P1 ;  /* 0x00007100ff007a0c */ /* 0x000fe40003f25310 */
[----:B------:R-:W-:Y:S02]  /*06d0*/  SHF.R.S32.HI R65, RZ, 0x1f, R64 ;  /* 0x0000001fff417819 */ /* 0x000fe40000011440 */
[----:B------:R-:W-:Y:S02]  /*06e0*/  ISETP.NE.U32.AND P2, PT, RZ, c[0x0][0x180], PT ;  /* 0x00006000ff007a0c */ /* 0x000fe40003f45070 */
[----:B------:R-:W-:Y:S02]  /*06f0*/  LEA.HI R65, R65, R64, RZ, 0x3 ;  /* 0x0000004041417211 */ /* 0x000fe400078f18ff */
[----:B------:R-:W-:Y:S02]  /*0700*/  MOV R155, 0x10 ;  /* 0x00000010009b7802 */ /* 0x000fe40000000f00 */
[----:B------:R-:W-:-:S02]  /*0710*/  LEA.HI.SX32 R68, R65, R68, 0x1d ;  /* 0x0000004441447211 */ /* 0x000fc400078feaff */
[----:B------:R-:W-:Y:S02]  /*0720*/  ISETP.NE.AND.EX P2, PT, RZ, c[0x0][0x184], PT, P2 ;  /* 0x00006100ff007a0c */ /* 0x000fe40003f45320 */
[----:B------:R-:W-:Y:S01]  /*0730*/  @P1 MOV R75, 0x2 ;  /* 0x00000002004b1802 */ /* 0x000fe20000000f00 */
[----:B------:R-:W-:-:S04]  /*0740*/  IMAD.WIDE.U32 R64, R68, R155, c[0x0][0x170] ;  /* 0x00005c0044407625 */ /* 0x000fc800078e009b */
[----:B------:R-:W-:Y:S02]  /*0750*/  @P1 IMAD.WIDE R74, R92, R75, c[0x0][0x1c0] ;  /* 0x000070005c4a1625 */ /* 0x000fe400078e024b */
[----:B------:R-:W2:Y:S04]  /*0760*/  LDG.E.128 R64, [R64.64] ;  /* 0x0000000440407981 */ /* 0x000ea8000c1e1d00 */
[----:B------:R-:W3:Y:S01]  /*0770*/  @P1 LDG.E.U16 R74, [R74.64] ;  /* 0x000000044a4a1981 */ /* 0x000ee2000c1e1500 */
[----:B------:R-:W-:-:S05]  /*0780*/  @P2 IMAD.WIDE.U32 R72, R68, R155, c[0x0][0x180] ;  /* 0x0000600044482625 */ /* 0x000fca00078e009b */
[----:B-----5:R0:W5:Y:S01]  /*0790*/  @P2 LDG.E.128 R56, [R72.64] ;  /* 0x0000000448382981 */ /* 0x020162000c1e1d00 */
[----:B------:R-:W-:-:S04]  /*07a0*/  ISETP.NE.U32.AND P3, PT, RZ, c[0x0][0x180], PT ;  /* 0x00006000ff007a0c */ /* 0x000fc80003f65070 */
[----:B------:R-:W-:Y:S02]  /*07b0*/  ISETP.NE.AND.EX P3, PT, RZ, c[0x0][0x184], PT, P3 ;  /* 0x00006100ff007a0c */ /* 0x000fe40003f65330 */
[----:B------:R-:W-:Y:S02]  /*07c0*/  MOV R117, 0x3f800000 ;  /* 0x3f80000000757802 */ /* 0x000fe40000000f00 */
[----:B--2---:R-:W-:Y:S02]  /*07d0*/  PRMT R70, RZ, 0x5410, R64 ;  /* 0x00005410ff467816 */ /* 0x004fe40000000040 */
[----:B---3--:R-:W-:-:S05]  /*07e0*/  @P1 PRMT R117, RZ, 0x5410, R74 ;  /* 0x00005410ff751816 */ /* 0x008fca000000004a */
[----:B------:R-:W-:Y:S02]  /*07f0*/  FMUL.FTZ R71, R70, R117 ;  /* 0x0000007546477220 */ /* 0x000fe40000410000 */
[----:B------:R-:W-:Y:S05]  /*0800*/  @P3 BRA `(.L_x_217) ;  /* 0x0000002000003947 */ /* 0x000fea0003800000 */
[----:B0-----:R-:W-:Y:S05]  /*0810*/  @P0 BRA `(.L_x_218) ;  /* 0x0000003000000947 */ /* 0x001fea0003800000 */
[----:B------:R-:W-:Y:S05]  /*0820*/  BRA `(.L_x_219) ;  /* 0x0000004000007947 */ /* 0x000fea0003800000 */
.L_x_217:
[----:B0----5:R-:W-:-:S05]  /*0830*/  PRMT R70, RZ, 0x5410, R56 ;  /* 0x00005410ff467816 */ /* 0x021fca0000000038 */
[----:B------:R-:W-:-:S05]  /*0840*/  FADD.FTZ R71, R71, R70 ;  /* 0x0000004647477221 */ /* 0x000fca0000010000 */
.L_x_218:
[----:B------:R-:W-:-:S04]  /*0850*/  F2FP.BF16.PACK_AB R70, RZ, R71 ;  /* 0x00000047ff46723e */ /* 0x000fc800000010ff */
[----:B------:R-:W-:Y:S02]  /*0860*/  PRMT R60, R70, 0x7610, R60 ;  /* 0x00007610463c7816 */ /* 0x000fe4000000003c */
.L_x_219:
[----:B------:R-:W-:-:S05]  /*0870*/  PRMT R64, RZ, 0x7610, R64 ;  /* 0x00007610ff407816 */ /* 0x000fca0000000040 */
[----:B------:R-:W-:Y:S01]  /*0880*/  FMUL.FTZ R75, R64, R117 ;  /* 0x00000075404b7220 */ /* 0x000fe20000410000 */
[----:B------:R-:W-:Y:S05]  /*0890*/  @P3 BRA `(.L_x_220) ;  /* 0x0000002000003947 */ /* 0x000fea0003800000 */
[----:B------:R-:W-:Y:S05]  /*08a0*/  @P0 BRA `(.L_x_221) ;  /* 0x0000003000000947 */ /* 0x000fea0003800000 */
[----:B------:R-:W-:Y:S05]  /*08b0*/  BRA `(.L_x_222) ;  /* 0x0000004000007947 */ /* 0x000fea0003800000 */
.L_x_220:
[----:B-----5:R-:W-:-:S05]  /*08c0*/  PRMT R64, RZ, 0x7610, R56 ;  /* 0x00007610ff407816 */ /* 0x020fca0000000038 */
[----:B------:R-:W-:-:S05]  /*08d0*/  FADD.FTZ R75, R75, R64 ;  /* 0x000000404b4b7221 */ /* 0x000fca0000010000 */
.L_x_221:
[----:B------:R-:W-:-:S04]  /*08e0*/  F2FP.BF16.PACK_AB R64, RZ, R75 ;  /* 0x0000004bff40723e */ /* 0x000fc800000010ff */
[----:B------:R-:W-:Y:S02]  /*08f0*/  PRMT R60, R60, 0x5410, R64 ;  /* 0x000054103c3c7816 */ /* 0x000fe40000000040 */
.L_x_222:
[----:B------:R-:W-:-:S05]  /*0900*/  PRMT R74, RZ, 0x5410, R65 ;  /* 0x00005410ff4a7816 */ /* 0x000fca0000000041 */
[----:B------:R-:W-:Y:S01]  /*0910*/  FMUL.FTZ R74, R74, R117 ;  /* 0x000000754a4a7220 */ /* 0x000fe20000410000 */
[----:B------:R-:W-:Y:S05]  /*0920*/  @P3 BRA `(.L_x_223) ;  /* 0x0000002000003947 */ /* 0x000fea0003800000 */
[----:B------:R-:W-:Y:S05]  /*0930*/  @P0 BRA `(.L_x_224) ;  /* 0x0000003000000947 */ /* 0x000fea0003800000 */
[----:B------:R-:W-:Y:S05]  /*0940*/  BRA `(.L_x_225) ;  /* 0x0000004000007947 */ /* 0x000fea0003800000 */
.L_x_223:
[----:B-----5:R-:W-:-:S05]  /*0950*/  PRMT R73, RZ, 0x5410, R57 ;  /* 0x00005410ff497816 */ /* 0x020fca0000000039 */
[----:B------:R-:W-:-:S05]  /*0960*/  FADD.FTZ R74, R74, R73 ;  /* 0x000000494a4a7221 */ /* 0x000fca0000010000 */
.L_x_224:
[----:B------:R-:W-:-:S04]  /*0970*/  F2FP.BF16.PACK_AB R64, RZ, R74 ;  /* 0x0000004aff40723e */ /* 0x000fc800000010ff */
[----:B------:R-:W-:Y:S02]  /*0980*/  PRMT R61, R64, 0x7610, R61 ;  /* 0x00007610403d7816 */ /* 0x000fe4000000003d */
.L_x_225:
[----:B------:R-:W-:-:S05]  /*0990*/  PRMT R64, RZ, 0x7610, R65 ;  /* 0x00007610ff407816 */ /* 0x000fca0000000041 */
[----:B------:R-:W-:Y:S01]  /*09a0*/  FMUL.FTZ R79, R64, R117 ;  /* 0x00000075404f7220 */ /* 0x000fe20000410000 */
[----:B------:R-:W-:Y:S05]  /*09b0*/  @P3 BRA `(.L_x_226) ;  /* 0x0000002000003947 */ /* 0x000fea0003800000 */
[----:B------:R-:W-:Y:S05]  /*09c0*/  @P0 BRA `(.L_x_227) ;  /* 0x0000003000000947 */ /* 0x000fea0003800000 */
[----:B------:R-:W-:Y:S05]  /*09d0*/  BRA `(.L_x_228) ;  /* 0x0000004000007947 */ /* 0x000fea0003800000 */
.L_x_226:
[----:B-----5:R-:W-:-:S05]  /*09e0*/  PRMT R64, RZ, 0x7610, R57 ;  /* 0x00007610ff407816 */ /* 0x020fca0000000039 */
[----:B------:R-:W-:-:S05]  /*09f0*/  FADD.FTZ R79, R79, R64 ;  /* 0x000000404f4f7221 */ /* 0x000fca0000010000 */
.L_x_227:
[----:B------:R-:W-:-:S04]  /*0a00*/  F2FP.BF16.PACK_AB R64, RZ, R79 ;  /* 0x0000004fff40723e */ /* 0x000fc800000010ff */
[----:B------:R-:W-:Y:S02]  /*0a10*/  PRMT R61, R61, 0x5410, R64 ;  /* 0x000054103d3d7816 */ /* 0x000fe40000000040 */
.L_x_228:
[----:B------:R-:W-:-:S05]  /*0a20*/  PRMT R78, RZ, 0x5410, R66 ;  /* 0x00005410ff4e7816 */ /* 0x000fca0000000042 */
[----:B------:R-:W-:Y:S01]  /*0a30*/  FMUL.FTZ R78, R78, R117 ;  /* 0x000000754e4e7220 */ /* 0x000fe20000410000 */
[----:B------:R-:W-:Y:S05]  /*0a40*/  @P3 BRA `(.L_x_229) ;  /* 0x0000002000003947 */ /* 0x000fea0003800000 */
[----:B------:R-:W-:Y:S05]  /*0a50*/  @P0 BRA `(.L_x_230) ;  /* 0x0000003000000947 */ /* 0x000fea0003800000 */
[----:B------:R-:W-:Y:S05]  /*0a60*/  BRA `(.L_x_231) ;  /* 0x0000004000007947 */ /* 0x000fea0003800000 */
.L_x_229:
[----:B-----5:R-:W-:-:S05]  /*0a70*/  PRMT R65, RZ, 0x5410, R58 ;  /* 0x00005410ff417816 */ /* 0x020fca000000003a */
[----:B------:R-:W-:-:S05]  /*0a80*/  FADD.FTZ R78, R78, R65 ;  /* 0x000000414e4e7221 */ /* 0x000fca0000010000 */
.L_x_230:
[----:B------:R-:W-:-:S04]  /*0a90*/  F2FP.BF16.PACK_AB R64, RZ, R78 ;  /* 0x0000004eff40723e */ /* 0x000fc800000010ff */
[----:B------:R-:W-:Y:S02]  /*0aa0*/  PRMT R62, R64, 0x7610, R62 ;  /* 0x00007610403e7816 */ /* 0x000fe4000000003e */
.L_x_231:
[----:B------:R-:W-:-:S05]  /*0ab0*/  PRMT R66, RZ, 0x7610, R66 ;  /* 0x00007610ff427816 */ /* 0x000fca0000000042 */
[----:B------:R-:W-:Y:S01]  /*0ac0*/  FMUL.FTZ R83, R66, R117 ;  /* 0x0000007542537220 */ /* 0x000fe20000410000 */
[----:B------:R-:W-:Y:S05]  /*0ad0*/  @P3 BRA `(.L_x_232) ;  /* 0x0000002000003947 */ /* 0x000fea0003800000 */
[----:B------:R-:W-:Y:S05]  /*0ae0*/  @P0 BRA `(.L_x_233) ;  /* 0x0000003000000947 */ /* 0x000fea0003800000 */
[----:B------:R-:W-:Y:S05]  /*0af0*/  BRA `(.L_x_234) ;  /* 0x0000004000007947 */ /* 0x000fea0003800000 */
.L_x_232:
[----:B-----5:R-:W-:-:S05]  /*0b00*/  PRMT R64, RZ, 0x7610, R58 ;  /* 0x00007610ff407816 */ /* 0x020fca000000003a */
[----:B------:R-:W-:-:S05]  /*0b10*/  FADD.FTZ R83, R83, R64 ;  /* 0x0000004053537221 */ /* 0x000fca0000010000 */
.L_x_233:
[----:B------:R-:W-:-:S04]  /*0b20*/  F2FP.BF16.PACK_AB R64, RZ, R83 ;  /* 0x00000053ff40723e */ /* 0x000fc800000010ff */
[----:B------:R-:W-:Y:S02]  /*0b30*/  PRMT R62, R62, 0x5410, R64 ;  /* 0x000054103e3e7816 */ /* 0x000fe40000000040 */
.L_x_234:
[----:B------:R-:W-:-:S05]  /*0b40*/  PRMT R82, RZ, 0x5410, R67 ;  /* 0x00005410ff527816 */ /* 0x000fca0000000043 */
[----:B------:R-:W-:Y:S01]  /*0b50*/  FMUL.FTZ R82, R82, R117 ;  /* 0x0000007552527220 */ /* 0x000fe20000410000 */
[----:B------:R-:W-:Y:S05]  /*0b60*/  @P3 BRA `(.L_x_235) ;  /* 0x0000002000003947 */ /* 0x000fea0003800000 */
[----:B------:R-:W-:Y:S05]  /*0b70*/  @P0 BRA `(.L_x_236) ;  /* 0x0000003000000947 */ /* 0x000fea0003800000 */
[----:B------:R-:W-:Y:S05]  /*0b80*/  BRA `(.L_x_237) ;  /* 0x0000004000007947 */ /* 0x000fea0003800000 */
.L_x_235:
[----:B-----5:R-:W-:-:S05]  /*0b90*/  PRMT R65, RZ, 0x5410, R59 ;  /* 0x00005410ff417816 */ /* 0x020fca000000003b */
[----:B------:R-:W-:-:S05]  /*0ba0*/  FADD.FTZ R82, R82, R65 ;  /* 0x0000004152527221 */ /* 0x000fca0000010000 */
.L_x_236:
[----:B------:R-:W-:-:S04]  /*0bb0*/  F2FP.BF16.PACK_AB R64, RZ, R82 ;  /* 0x00000052ff40723e */ /* 0x000fc800000010ff */
[----:B------:R-:W-:Y:S02]  /*0bc0*/  PRMT R63, R64, 0x7610, R63 ;  /* 0x00007610403f7816 */ /* 0x000fe4000000003f */
.L_x_237:
[----:B------:R-:W-:-:S05]  /*0bd0*/  PRMT R104, RZ, 0x7610, R67 ;  /* 0x00007610ff687816 */ /* 0x000fca0000000043 */
[----:B------:R-:W-:Y:S01]  /*0be0*/  FMUL.FTZ R104, R104, R117 ;  /* 0x0000007568687220 */ /* 0x000fe20000410000 */
[----:B------:R-:W-:Y:S05]  /*0bf0*/  @P3 BRA `(.L_x_238) ;  /* 0x0000002000003947 */ /* 0x000fea0003800000 */
[----:B------:R-:W-:Y:S05]  /*0c00*/  @P0 BRA `(.L_x_239) ;  /* 0x0000003000000947 */ /* 0x000fea0003800000 */
[----:B------:R-:W-:Y:S05]  /*0c10*/  BRA `(.L_x_240) ;  /* 0x0000004000007947 */ /* 0x000fea0003800000 */
.L_x_238:
[----:B-----5:R-:W-:-:S05]  /*0c20*/  PRMT R65, RZ, 0x7610, R59 ;  /* 0x00007610ff417816 */ /* 0x020fca000000003b */
[----:B------:R-:W-:-:S05]  /*0c30*/  FADD.FTZ R104, R104, R65 ;  /* 0x0000004168687221 */ /* 0x000fca0000010000 */
.L_x_239:
[----:B------:R-:W-:-:S04]  /*0c40*/  F2FP.BF16.PACK_AB R64, RZ, R104 ;  /* 0x00000068ff40723e */ /* 0x000fc800000010ff */
[----:B------:R-:W-:Y:S02]  /*0c50*/  PRMT R63, R63, 0x5410, R64 ;  /* 0x000054103f3f7816 */ /* 0x000fe40000000040 */
.L_x_240:
[C---:B------:R-:W-:Y:S01]  /*0c60*/  IADD3 R98, R68.reuse, 0x80, RZ ;  /* 0x0000008044627810 */ /* 0x040fe20007ffe0ff */
[----:B------:R-:W-:-:S04]  /*0c70*/  @P0 IMAD.WIDE.U32 R64, R68, R155, c[0x0][0x188] ;  /* 0x0000620044400625 */ /* 0x000fc800078e009b */
[CC--:B------:R-:W-:Y:S01]  /*0c80*/  IMAD.WIDE.U32 R66, R98.reuse, R155.reuse, c[0x0][0x170] ;  /* 0x00005c0062427625 */ /* 0x0c0fe200078e009b */
[----:B------:R0:W-:Y:S03]  /*0c90*/  @P0 STG.E.128 [R64.64], R60 ;  /* 0x0000003c40000986 */ /* 0x0001e6000c101d04 */
[----:B------:R-:W-:-:S05]  /*0ca0*/  @P2 IMAD.WIDE.U32 R72, R98, R155, c[0x0][0x180] ;  /* 0x0000600062482625 */ /* 0x000fca00078e009b */
[----:B-----5:R1:W5:Y:S04]  /*0cb0*/  @P2 LDG.E.128 R56, [R72.64] ;  /* 0x0000000448382981 */ /* 0x020368000c1e1d00 */
[----:B0-----:R-:W2:Y:S02]  /*0cc0*/  LDG.E.128 R64, [R66.64] ;  /* 0x0000000442407981 */ /* 0x001ea4000c1e1d00 */
[----:B--2---:R-:W-:-:S05]  /*0cd0*/  PRMT R70, RZ, 0x5410, R64 ;  /* 0x00005410ff467816 */ /* 0x004fca0000000040 */
[----:B------:R-:W-:Y:S01]  /*0ce0*/  FMUL.FTZ R70, R70, R117 ;  /* 0x0000007546467220 */ /* 0x000fe20000410000 */
[----:B------:R-:W-:Y:S05]  /*0cf0*/  @P3 BRA `(.L_x_241) ;  /* 0x0000002000003947 */ /* 0x000fea0003800000 */
[----:B-1----:R-:W-:Y:S05]  /*0d00*/  @P0 BRA `(.L_x_242) ;  /* 0x0000003000000947 */ /* 0x002fea0003800000 */
[----:B------:R-:W-:Y:S05]  /*0d10*/  BRA `(.L_x_243) ;  /* 0x0000004000007947 */ /* 0x000fea0003800000 */
.L_x_241:
[----:B-1---5:R-:W-:-:S05]  /*0d20*/  PRMT R73, RZ, 0x5410, R56 ;  /* 0x00005410ff497816 */ /* 0x022fca0000000038 */
[----:B------:R-:W-:-:S05]  /*0d30*/  FADD.FTZ R70, R73, R70 ;  /* 0x0000004649467221 */ /* 0x000fca0000010000 */
.L_x_242:
[----:B------:R-:W-:-:S04]  /*0d40*/  F2FP.BF16.PACK_AB R72, RZ, R70 ;  /* 0x00000046ff48723e */ /* 0x000fc800000010ff */
[----:B------:R-:W-:Y:S02]  /*0d50*/  PRMT R60, R72, 0x7610, R60 ;  /* 0x00007610483c7816 */ /* 0x000fe4000000003c */
.L_x_243:
[----:B------:R-:W-:-:S05]  /*0d60*/  PRMT R64, RZ, 0x7610, R64 ;  /* 0x00007610ff407816 */ /* 0x000fca0000000040 */
[----:B------:R-:W-:Y:S01]  /*0d70*/  FMUL.FTZ R73, R64, R117 ;  /* 0x0000007540497220 */ /* 0x000fe20000410000 */
[----:B------:R-:W-:Y:S05]  /*0d80*/  @P3 BRA `(.L_x_244) ;  /* 0x0000002000003947 */ /* 0x000fea0003800000 */
[----:B------:R-:W-:Y:S05]  /*0d90*/  @P0 BRA `(.L_x_245) ;  /* 0x0000003000000947 */ /* 0x000fea0003800000 */
[----:B------:R-:W-:Y:S05]  /*0da0*/  BRA `(.L_x_246) ;  /* 0x0000004000007947 */ /* 0x000fea0003800000 */
.L_x_244:
[----:B-----5:R-:W-:-:S05]  /*0db0*/  PRMT R64, RZ, 0x7610, R56 ;  /* 0x00007610ff407816 */ /* 0x020fca0000000038 */
[----:B------:R-:W-:-:S05]  /*0dc0*/  FADD.FTZ R73, R64, R73 ;  /* 0x0000004940497221 */ /* 0x000fca0000010000 */
.L_x_245:
[----:B------:R-:W-:-:S04]  /*0dd0*/  F2FP.BF16.PACK_AB R64, RZ, R73 ;  /* 0x00000049ff40723e */ /* 0x000fc800000010ff */
[----:B------:R-:W-:Y:S02]  /*0de0*/  PRMT R60, R60, 0x5410, R64 ;  /* 0x000054103c3c7816 */ /* 0x000fe40000000040 */
.L_x_246:
[----:B------:R-:W-:-:S05]  /*0df0*/  PRMT R72, RZ, 0x5410, R65 ;  /* 0x00005410ff487816 */ /* 0x000fca0000000041 */
[----:B------:R-:W-:Y:S01]  /*0e00*/  FMUL.FTZ R72, R72, R117 ;  /* 0x0000007548487220 */ /* 0x000fe20000410000 */
[----:B------:R-:W-:Y:S05]  /*0e10*/  @P3 BRA `(.L_x_247) ;  /* 0x0000002000003947 */ /* 0x000fea0003800000 */
[----:B------:R-:W-:Y:S05]  /*0e20*/  @P0 BRA `(.L_x_248) ;  /* 0x0000003000000947 */ /* 0x000fea0003800000 */
[----:B------:R-:W-:Y:S05]  /*0e30*/  BRA `(.L_x_249) ;  /* 0x0000004000007947 */ /* 0x000fea0003800000 */
.L_x_247:
[----:B-----5:R-:W-:-:S05]  /*0e40*/  PRMT R77, RZ, 0x5410, R57 ;  /* 0x00005410ff4d7816 */ /* 0x020fca0000000039 */
[----:B------:R-:W-:-:S05]  /*0e50*/  FADD.FTZ R72, R77, R72 ;  /* 0x000000484d487221 */ /* 0x000fca0000010000 */
.L_x_248:
[----:B------:R-:W-:-:S04]  /*0e60*/  F2FP.BF16.PACK_AB R64, RZ, R72 ;  /* 0x00000048ff40723e */ /* 0x000fc800000010ff */
[----:B------:R-:W-:Y:S02]  /*0e70*/  PRMT R61, R64, 0x7610, R61 ;  /* 0x00007610403d7816 */ /* 0x000fe4000000003d */
.L_x_249:
[----:B------:R-:W-:-:S05]  /*0e80*/  PRMT R64, RZ, 0x7610, R65 ;  /* 0x00007610ff407816 */ /* 0x000fca0000000041 */
[----:B------:R-:W-:Y:S01]  /*0e90*/  FMUL.FTZ R77, R64, R117 ;  /* 0x00000075404d7220 */ /* 0x000fe20000410000 */
[----:B------:R-:W-:Y:S05]  /*0ea0*/  @P3 BRA `(.L_x_250) ;  /* 0x0000002000003947 */ /* 0x000fea0003800000 */
[----:B------:R-:W-:Y:S05]  /*0eb0*/  @P0 BRA `(.L_x_251) ;  /* 0x0000003000000947 */ /* 0x000fea0003800000 */
[----:B------:R-:W-:Y:S05]  /*0ec0*/  BRA `(.L_x_252) ;  /* 0x0000004000007947 */ /* 0x000fea0003800000 */
.L_x_250:
[----:B-----5:R-:W-:-:S05]  /*0ed0*/  PRMT R64, RZ, 0x7610, R57 ;  /* 0x00007610ff407816 */ /* 0x020fca0000000039 */
[----:B------:R-:W-:-:S05]  /*0ee0*/  FADD.FTZ R77, R64, R77 ;  /* 0x0000004d404d7221 */ /* 0x000fca0000010000 */
.L_x_251:
[----:B------:R-:W-:-:S04]  /*0ef0*/  F2FP.BF16.PACK_AB R64, RZ, R77 ;  /* 0x0000004dff40723e */ /* 0x000fc800000010ff */
[----:B------:R-:W-:Y:S02]  /*0f00*/  PRMT R61, R61, 0x5410, R64 ;  /* 0x000054103d3d7816 */ /* 0x000fe40000000040 */
.L_x_252:
[----:B------:R-:W-:-:S05]  /*0f10*/  PRMT R76, RZ, 0x5410, R66 ;  /* 0x00005410ff4c7816 */ /* 0x000fca0000000042 */
[----:B------:R-:W-:Y:S01]  /*0f20*/  FMUL.FTZ R76, R76, R117 ;  /* 0x000000754c4c7220 */ /* 0x000fe20000410000 */
[----:B------:R-:W-:Y:S05]  /*0f30*/  @P3 BRA `(.L_x_253) ;  /* 0x0000002000003947 */ /* 0x000fea0003800000 */
[----:B------:R-:W-:Y:S05]  /*0f40*/  @P0 BRA `(.L_x_254) ;  /* 0x0000003000000947 */ /* 0x000fea0003800000 */
[----:B------:R-:W-:Y:S05]  /*0f50*/  BRA `(.L_x_255) ;  /* 0x0000004000007947 */ /* 0x000fea0003800000 */
.L_x_253:
[----:B-----5:R-:W-:-:S05]  /*0f60*/  PRMT R65, RZ, 0x5410, R58 ;  /* 0x00005410ff417816 */ /* 0x020fca000000003a */
[----:B------:R-:W-:-:S05]  /*0f70*/  FADD.FTZ R76, R65, R76 ;  /* 0x0000004c414c7221 */ /* 0x000fca0000010000 */
.L_x_254:
[----:B------:R-:W-:-:S04]  /*0f80*/  F2FP.BF16.PACK_AB R64, RZ, R76 ;  /* 0x0000004cff40723e */ /* 0x000fc800000010ff */
[----:B------:R-:W-:Y:S02]  /*0f90*/  PRMT R62, R64, 0x7610, R62 ;  /* 0x00007610403e7816 */ /* 0x000fe4000000003e */
.L_x_255:
[----:B------:R-:W-:-:S05]  /*0fa0*/  PRMT R66, RZ, 0x7610, R66 ;  /* 0x00007610ff427816 */ /* 0x000fca0000000042 */
[----:B------:R-:W-:Y:S01]  /*0fb0*/  FMUL.FTZ R81, R66, R117 ;  /* 0x0000007542517220 */ /* 0x000fe20000410000 */
[----:B------:R-:W-:Y:S05]  /*0fc0*/  @P3 BRA `(.L_x_256) ;  /* 0x0000002000003947 */ /* 0x000fea0003800000 */
[----:B------:R-:W-:Y:S05]  /*0fd0*/  @P0 BRA `(.L_x_257) ;  /* 0x0000003000000947 */ /* 0x000fea0003800000 */
[----:B------:R-:W-:Y:S05]  /*0fe0*/  BRA `(.L_x_258) ;  /* 0x0000004000007947 */ /* 0x000fea0003800000 */
.L_x_256:
[----:B-----5:R-:W-:-:S05]  /*0ff0*/  PRMT R64, RZ, 0x7610, R58 ;  /* 0x00007610ff407816 */ /* 0x020fca000000003a */
[----:B------:R-:W-:-:S05]  /*1000*/  FADD.FTZ R81, R64, R81 ;  /* 0x0000005140517221 */ /* 0x000fca0000010000 */
.L_x_257:
[----:B------:R-:W-:-:S04]  /*1010*/  F2FP.BF16.PACK_AB R64, RZ, R81 ;  /* 0x00000051ff40723e */ /* 0x000fc800000010ff */
[----:B------:R-:W-:Y:S02]  /*1020*/  PRMT R62, R62, 0x5410, R64 ;  /* 0x000054103e3e7816 */ /* 0x000fe40000000040 */
.L_x_258:
[----:B------:R-:W-:-:S05]  /*1030*/  PRMT R80, RZ, 0x5410, R67 ;  /* 0x00005410ff507816 */ /* 0x000fca0000000043 */
[----:B------:R-:W-:Y:S01]  /*1040*/  FMUL.FTZ R80, R80, R117 ;  /* 0x0000007550507220 */ /* 0x000fe20000410000 */
[----:B------:R-:W-:Y:S05]  /*1050*/  @P3 BRA `(.L_x_259) ;  /* 0x0000002000003947 */ /* 0x000fea0003800000 */
[----:B------:R-:W-:Y:S05]  /*1060*/  @P0 BRA `(.L_x_260) ;  /* 0x0000003000000947 */ /* 0x000fea0003800000 */
[----:B------:R-:W-:Y:S05]  /*1070*/  BRA `(.L_x_261) ;  /* 0x0000004000007947 */ /* 0x000fea0003800000 */
.L_x_259:
[----:B-----5:R-:W-:-:S05]  /*1080*/  PRMT R65, RZ, 0x5410, R59 ;  /* 0x00005410ff417816 */ /* 0x020fca000000003b */
[----:B------:R-:W-:-:S05]  /*1090*/  FADD.FTZ R80, R65, R80 ;  /* 0x0000005041507221 */ /* 0x000fca0000010000 */
.L_x_260:
[----:B------:R-:W-:-:S04]  /*10a0*/  F2FP.BF16.PACK_AB R64, RZ, R80 ;  /* 0x00000050ff40723e */ /* 0x000fc800000010ff */
[----:B------:R-:W-:Y:S02]  /*10b0*/  PRMT R63, R64, 0x7610, R63 ;  /* 0x00007610403f7816 */ /* 0x000fe4000000003f */
.L_x_261:
[----:B------:R-:W-:-:S05]  /*10c0*/  PRMT R64, RZ, 0x7610, R67 ;  /* 0x00007610ff407816 */ /* 0x000fca0000000043 */
[----:B------:R-:W-:Y:S01]  /*10d0*/  FMUL.FTZ R101, R64, R117 ;  /* 0x0000007540657220 */ /* 0x000fe20000410000 */
[----:B------:R-:W-:Y:S05]  /*10e0*/  @P3 BRA `(.L_x_262) ;  /* 0x0000002000003947 */ /* 0x000fea0003800000 */
[----:B------:R-:W-:Y:S05]  /*10f0*/  @P0 BRA `(.L_x_263) ;  /* 0x0000003000000947 */ /* 0x000fea0003800000 */
[----:B------:R-:W-:Y:S05]  /*1100*/  BRA `(.L_x_264) ;  /* 0x0000004000007947 */ /* 0x000fea0003800000 */
.L_x_262:
[----:B-----5:R-:W-:-:S05]  /*1110*/  PRMT R64, RZ, 0x7610, R59 ;  /* 0x00007610ff407816 */ /* 0x020fca000000003b */
[----:B------:R-:W-:-:S05]  /*1120*/  FADD.FTZ R101, R64, R101 ;  /* 0x0000006540657221 */ /* 0x000fca0000010000 */
.L_x_263:
[----:B------:R-:W-:-:S04]  /*1130*/  F2FP.BF16.PACK_AB R64, RZ, R101 ;  /* 0x00000065ff40723e */ /* 0x000fc800000010ff */
[----:B------:R-:W-:Y:S02]  /*1140*/  PRMT R63, R63, 0x5410, R64 ;  /* 0x000054103f3f7816 */ /* 0x000fe40000000040 */
.L_x_264:
[----:B------:R-:W-:Y:S01]  /*1150*/  IADD3 R96, R68, 0x100, RZ ;  /* 0x0000010044607810 */ /* 0x000fe20007ffe0ff */
        /* <DEDUP_REMOVED lines=11> */
.L_x_265:
[----:B-1---5:R-:W-:-:S05]  /*1210*/  PRMT R97, RZ, 0x5410, R56 ;  /* 0x00005410ff617816 */ /* 0x022fca0000000038 */
[----:B------:R-:W-:-:S05]  /*1220*/  FADD.FTZ R100, R97, R100 ;  /* 0x0000006461647221 */ /* 0x000fca0000010000 */
.L_x_266:
[----:B------:R-:W-:-:S04]  /*1230*/  F2FP.BF16.PACK_AB R97, RZ, R100 ;  /* 0x00000064ff61723e */ /* 0x000fc800000010ff */
[----:B------:R-:W-:Y:S02]  /*1240*/  PRMT R60, R97, 0x7610, R60 ;  /* 0x00007610613c7816 */ /* 0x000fe4000000003c */
.L_x_267:
[----:B------:R-:W-:-:S05]  /*1250*/  PRMT R64, RZ, 0x7610, R64 ;  /* 0x00007610ff407816 */ /* 0x000fca0000000040 */
[----:B------:R-:W-:Y:S01]  /*1260*/  FMUL.FTZ R106, R64, R117 ;  /* 0x00000075406a7220 */ /* 0x000fe20000410000 */
[----:B------:R-:W-:Y:S05]  /*1270*/  @P3 BRA `(.L_x_268) ;  /* 0x0000002000003947 */ /* 0x000fea0003800000 */
[----:B------:R-:W-:Y:S05]  /*1280*/  @P0 BRA `(.L_x_269) ;  /* 0x0000003000000947 */ /* 0x000fea0003800000 */
[----:B------:R-:W-:Y:S05]  /*1290*/  BRA `(.L_x_270) ;  /* 0x0000004000007947 */ /* 0x000fea0003800000 */
.L_x_268:
[----:B-----5:R-:W-:-:S05]  /*12a0*/  PRMT R97, RZ, 0x7610, R56 ;  /* 0x00007610ff617816 */ /* 0x020fca0000000038 */
[----:B------:R-:W-:-:S05]  /*12b0*/  FADD.FTZ R106, R97, R106 ;  /* 0x0000006a616a7221 */ /* 0x000fca0000010000 */
.L_x_269:
[----:B------:R-:W-:-:S04]  /*12c0*/  F2FP.BF16.PACK_AB R64, RZ, R106 ;  /* 0x0000006aff40723e */ /* 0x000fc800000010ff */
[----:B------:R-:W-:Y:S02]  /*12d0*/  PRMT R60, R60, 0x5410, R64 ;  /* 0x000054103c3c7816 */ /* 0x000fe40000000040 */
.L_x_270:
[----:B------:R-:W-:-:S05]  /*12e0*/  PRMT R64, RZ, 0x5410, R65 ;  /* 0x00005410ff407816 */ /* 0x000fca0000000041 */
[----:B------:R-:W-:Y:S01]  /*12f0*/  FMUL.FTZ R105, R64, R117 ;  /* 0x0000007540697220 */ /* 0x000fe20000410000 */
[----:B------:R-:W-:Y:S05]  /*1300*/  @P3 BRA `(.L_x_271) ;  /* 0x0000002000003947 */ /* 0x000fea0003800000 */
[----:B------:R-:W-:Y:S05]  /*1310*/  @P0 BRA `(.L_x_272) ;  /* 0x0000003000000947 */ /* 0x000fea0003800000 */
[----:B------:R-:W-:Y:S05]  /*1320*/  BRA `(.L_x_273) ;  /* 0x0000004000007947 */ /* 0x000fea0003800000 */
.L_x_271:
[----:B-----5:R-:W-:-:S05]  /*1330*/  PRMT R64, RZ, 0x5410, R57 ;  /* 0x00005410ff407816 */ /* 0x020fca0000000039 */
[----:B------:R-:W-:-:S05]  /*1340*/  FADD.FTZ R105, R64, R105 ;  /* 0x0000006940697221 */ /* 0x000fca0000010000 */
.L_x_272:
[----:B------:R-:W-:-:S04]  /*1350*/  F2FP.BF16.PACK_AB R64, RZ, R105 ;  /* 0x00000069ff40723e */ /* 0x000fc800000010ff */
[----:B------:R-:W-:Y:S02]  /*1360*/  PRMT R61, R64, 0x7610, R61 ;  /* 0x00007610403d7816 */ /* 0x000fe4000000003d */
.L_x_273:
[----:B------:R-:W-:-:S05]  /*1370*/  PRMT R108, RZ, 0x7610, R65 ;  /* 0x00007610ff6c7816 */ /* 0x000fca0000000041 */
[----:B------:R-:W-:Y:S01]  /*1380*/  FMUL.FTZ R108, R108, R117 ;  /* 0x000000756c6c7220 */ /* 0x000fe20000410000 */
[----:B------:R-:W-:Y:S05]  /*1390*/  @P3 BRA `(.L_x_274) ;  /* 0x0000002000003947 */ /* 0x000fea0003800000 */
[----:B------:R-:W-:Y:S05]  /*13a0*/  @P0 BRA `(.L_x_275) ;  /* 0x0000003000000947 */ /* 0x000fea0003800000 */
[----:B------:R-:W-:Y:S05]  /*13b0*/  BRA `(.L_x_276) ;  /* 0x0000004000007947 */ /* 0x000fea0003800000 */
.L_x_274:
[----:B-----5:R-:W-:-:S05]  /*13c0*/  PRMT R65, RZ, 0x7610, R57 ;  /* 0x00007610ff417816 */ /* 0x020fca0000000039 */
[----:B------:R-:W-:-:S05]  /*13d0*/  FADD.FTZ R108, R65, R108 ;  /* 0x0000006c416c7221 */ /* 0x000fca0000010000 */
.L_x_275:
[----:B------:R-:W-:-:S04]  /*13e0*/  F2FP.BF16.PACK_AB R64, RZ, R108 ;  /* 0x0000006cff40723e */ /* 0x000fc800000010ff */
[----:B------:R-:W-:Y:S02]  /*13f0*/  PRMT R61, R61, 0x5410, R64 ;  /* 0x000054103d3d7816 */ /* 0x000fe40000000040 */
.L_x_276:
[----:B------:R-:W-:-:S05]  /*1400*/  PRMT R64, RZ, 0x5410, R66 ;  /* 0x00005410ff407816 */ /* 0x000fca0000000042 */
[----:B------:R-:W-:Y:S01]  /*1410*/  FMUL.FTZ R107, R64, R117 ;  /* 0x00000075406b7220 */ /* 0x000fe20000410000 */
[----:B------:R-:W-:Y:S05]  /*1420*/  @P3 BRA `(.L_x_277) ;  /* 0x0000002000003947 */ /* 0x000fea0003800000 */
[----:B------:R-:W-:Y:S05]  /*1430*/  @P0 BRA `(.L_x_278) ;  /* 0x0000003000000947 */ /* 0x000fea0003800000 */
[----:B------:R-:W-:Y:S05]  /*1440*/  BRA `(.L_x_279) ;  /* 0x0000004000007947 */ /* 0x000fea0003800000 */
.L_x_277:
[----:B-----5:R-:W-:-:S05]  /*1450*/  PRMT R64, RZ, 0x5410, R58 ;  /* 0x00005410ff407816 */ /* 0x020fca000000003a */
[----:B------:R-:W-:-:S05]  /*1460*/  FADD.FTZ R107, R64, R107 ;  /* 0x0000006b406b7221 */ /* 0x000fca0000010000 */
.L_x_278:
[----:B------:R-:W-:-:S04]  /*1470*/  F2FP.BF16.PACK_AB R64, RZ, R107 ;  /* 0x0000006bff40723e */ /* 0x000fc800000010ff */
[----:B------:R-:W-:Y:S02]  /*1480*/  PRMT R62, R64, 0x7610, R62 ;  /* 0x00007610403e7816 */ /* 0x000fe4000000003e */
.L_x_279:
[----:B------:R-:W-:-:S05]  /*1490*/  PRMT R66, RZ, 0x7610, R66 ;  /* 0x00007610ff427816 */ /* 0x000fca0000000042 */
[----:B------:R-:W-:Y:S01]  /*14a0*/  FMUL.FTZ R110, R66, R117 ;  /* 0x00000075426e7220 */ /* 0x000fe20000410000 */
[----:B------:R-:W-:Y:S05]  /*14b0*/  @P3 BRA `(.L_x_280) ;  /* 0x0000002000003947 */ /* 0x000fea0003800000 */
[----:B------:R-:W-:Y:S05]  /*14c0*/  @P0 BRA `(.L_x_281) ;  /* 0x0000003000000947 */ /* 0x000fea0003800000 */
[----:B------:R-:W-:Y:S05]  /*14d0*/  BRA `(.L_x_282) ;  /* 0x0000004000007947 */ /* 0x000fea0003800000 */
.L_x_280:
[----:B-----5:R-:W-:-:S05]  /*14e0*/  PRMT R65, RZ, 0x7610, R58 ;  /* 0x00007610ff417816 */ /* 0x020fca000000003a */
[----:B------:R-:W-:-:S05]  /*14f0*/  FADD.FTZ R110, R65, R110 ;  /* 0x0000006e416e7221 */ /* 0x000fca0000010000 */
.L_x_281:
[----:B------:R-:W-:-:S04]  /*1500*/  F2FP.BF16.PACK_AB R64, RZ, R110 ;  /* 0x0000006eff40723e */ /* 0x000fc800000010ff */
[----:B------:R-:W-:Y:S02]  /*1510*/  PRMT R62, R62, 0x5410, R64 ;  /* 0x000054103e3e7816 */ /* 0x000fe40000000040 */
.L_x_282:
[----:B------:R-:W-:-:S05]  /*1520*/  PRMT R64, RZ, 0x5410, R67 ;  /* 0x00005410ff407816 */ /* 0x000fca0000000043 */
[----:B------:R-:W-:Y:S01]  /*1530*/  FMUL.FTZ R109, R64, R117 ;  /* 0x00000075406d7220 */ /* 0x000fe20000410000 */
[----:B------:R-:W-:Y:S05]  /*1540*/  @P3 BRA `(.L_x_283) ;  /* 0x0000002000003947 */ /* 0x000fea0003800000 */
[----:B------:R-:W-:Y:S05]  /*1550*/  @P0 BRA `(.L_x_284) ;  /* 0x0000003000000947 */ /* 0x000fea0003800000 */
[----:B------:R-:W-:Y:S05]  /*1560*/  BRA `(.L_x_285) ;  /* 0x0000004000007947 */ /* 0x000fea0003800000 */
.L_x_283:
[----:B-----5:R-:W-:-:S05]  /*1570*/  PRMT R64, RZ, 0x5410, R59 ;  /* 0x00005410ff407816 */ /* 0x020fca000000003b */
[----:B------:R-:W-:-:S05]  /*1580*/  FADD.FTZ R109, R64, R109 ;  /* 0x0000006d406d7221 */ /* 0x000fca0000010000 */
.L_x_284:
[----:B------:R-:W-:-:S04]  /*1590*/  F2FP.BF16.PACK_AB R64, RZ, R109 ;  /* 0x0000006dff40723e */ /* 0x000fc800000010ff */
[----:B------:R-:W-:Y:S02]  /*15a0*/  PRMT R63, R64, 0x7610, R63 ;  /* 0x00007610403f7816 */ /* 0x000fe4000000003f */
.L_x_285:
[----:B------:R-:W-:-:S05]  /*15b0*/  PRMT R64, RZ, 0x7610, R67 ;  /* 0x00007610ff407816 */ /* 0x000fca0000000043 */
[----:B------:R-:W-:Y:S01]  /*15c0*/  FMUL.FTZ R111, R64, R117 ;  /* 0x00000075406f7220 */ /* 0x000fe20000410000 */
[----:B------:R-:W-:Y:S05]  /*15d0*/  @P3 BRA `(.L_x_286) ;  /* 0x0000002000003947 */ /* 0x000fea0003800000 */
[----:B------:R-:W-:Y:S05]  /*15e0*/  @P0 BRA `(.L_x_287) ;  /* 0x0000003000000947 */ /* 0x000fea0003800000 */
[----:B------:R-:W-:Y:S05]  /*15f0*/  BRA `(.L_x_288) ;  /* 0x0000004000007947 */ /* 0x000fea0003800000 */
.L_x_286:
[----:B-----5:R-:W-:-:S05]  /*1600*/  PRMT R64, RZ, 0x7610, R59 ;  /* 0x00007610ff407816 */ /* 0x020fca000000003b */
[----:B------:R-:W-:-:S05]  /*1610*/  FADD.FTZ R111, R64, R111 ;  /* 0x0000006f406f7221 */ /* 0x000fca0000010000 */
.L_x_287:
[----:B------:R-:W-:-:S04]  /*1620*/  F2FP.BF16.PACK_AB R64, RZ, R111 ;  /* 0x0000006fff40723e */ /* 0x000fc800000010ff */
[----:B------:R-:W-:Y:S02]  /*1630*/  PRMT R63, R63, 0x5410, R64 ;  /* 0x000054103f3f7816 */ /* 0x000fe40000000040 */
.L_x_288:
[C---:B------:R-:W-:Y:S02]  /*1640*/  @P0 IADD3 R64, R68.reuse, 0x100, RZ ;  /* 0x0000010044400810 */ /* 0x040fe40007ffe0ff */
[----:B------:R-:W-:-:S03]  /*1650*/  IADD3 R97, R68, 0x180, RZ ;  /* 0x0000018044617810 */ /* 0x000fc60007ffe0ff */
        /* <DEDUP_REMOVED lines=11> */
.L_x_289:
[----:B-1---5:R-:W-:-:S05]  /*1710*/  PRMT R99, RZ, 0x5410, R56 ;  /* 0x00005410ff637816 */ /* 0x022fca0000000038 */
[----:B------:R-:W-:-:S05]  /*1720*/  FADD.FTZ R112, R99, R112 ;  /* 0x0000007063707221 */ /* 0x000fca0000010000 */
.L_x_290:
[----:B------:R-:W-:-:S04]  /*1730*/  F2FP.BF16.PACK_AB R98, RZ, R112 ;  /* 0x00000070ff62723e */ /* 0x000fc800000010ff */
[----:B------:R-:W-:Y:S02]  /*1740*/  PRMT R60, R98, 0x7610, R60 ;  /* 0x00007610623c7816 */ /* 0x000fe4000000003c */
.L_x_291:
[----:B------:R-:W-:-:S05]  /*1750*/  PRMT R64, RZ, 0x7610, R64 ;  /* 0x00007610ff407816 */ /* 0x000fca0000000040 */
[----:B------:R-:W-:Y:S01]  /*1760*/  FMUL.FTZ R114, R64, R117 ;  /* 0x0000007540727220 */ /* 0x000fe20000410000 */
[----:B------:R-:W-:Y:S05]  /*1770*/  @P3 BRA `(.L_x_292) ;  /* 0x0000002000003947 */ /* 0x000fea0003800000 */
[----:B------:R-:W-:Y:S05]  /*1780*/  @P0 BRA `(.L_x_293) ;  /* 0x0000003000000947 */ /* 0x000fea0003800000 */
[----:B------:R-:W-:Y:S05]  /*1790*/  BRA `(.L_x_294) ;  /* 0x0000004000007947 */ /* 0x000fea0003800000 */
.L_x_292:
[----:B-----5:R-:W-:-:S05]  /*17a0*/  PRMT R99, RZ, 0x7610, R56 ;  /* 0x00007610ff637816 */ /* 0x020fca0000000038 */
[----:B------:R-:W-:-:S05]  /*17b0*/  FADD.FTZ R114, R99, R114 ;  /* 0x0000007263727221 */ /* 0x000fca0000010000 */
.L_x_293:
[----:B------:R-:W-:-:S04]  /*17c0*/  F2FP.BF16.PACK_AB R64, RZ, R114 ;  /* 0x00000072ff40723e */ /* 0x000fc800000010ff */
[----:B------:R-:W-:Y:S02]  /*17d0*/  PRMT R60, R60, 0x5410, R64 ;  /* 0x000054103c3c7816 */ /* 0x000fe40000000040 */
.L_x_294:
[----:B------:R-:W-:-:S05]  /*17e0*/  PRMT R64, RZ, 0x5410, R65 ;  /* 0x00005410ff407816 */ /* 0x000fca0000000041 */
[----:B------:R-:W-:Y:S01]  /*17f0*/  FMUL.FTZ R113, R64, R117 ;  /* 0x0000007540717220 */ /* 0x000fe20000410000 */
[----:B------:R-:W-:Y:S05]  /*1800*/  @P3 BRA `(.L_x_295) ;  /* 0x0000002000003947 */ /* 0x000fea0003800000 */
[----:B------:R-:W-:Y:S05]  /*1810*/  @P0 BRA `(.L_x_296) ;  /* 0x0000003000000947 */ /* 0x000fea0003800000 */
[----:B------:R-:W-:Y:S05]  /*1820*/  BRA `(.L_x_297) ;  /* 0x0000004000007947 */ /* 0x000fea0003800000 */
.L_x_295:
[----:B-----5:R-:W-:-:S05]  /*1830*/  PRMT R64, RZ, 0x5410, R57 ;  /* 0x00005410ff407816 */ /* 0x020fca0000000039 */
[----:B------:R-:W-:-:S05]  /*1840*/  FADD.FTZ R113, R64, R113 ;  /* 0x0000007140717221 */ /* 0x000fca0000010000 */
.L_x_296:
[----:B------:R-:W-:-:S04]  /*1850*/  F2FP.BF16.PACK_AB R64, RZ, R113 ;  /* 0x00000071ff40723e */ /* 0x000fc800000010ff */
[----:B------:R-:W-:Y:S02]  /*1860*/  PRMT R61, R64, 0x7610, R61 ;  /* 0x00007610403d7816 */ /* 0x000fe4000000003d */
.L_x_297:
[----:B------:R-:W-:-:S05]  /*1870*/  PRMT R116, RZ, 0x7610, R65 ;  /* 0x00007610ff747816 */ /* 0x000fca0000000041 */
[----:B------:R-:W-:Y:S01]  /*1880*/  FMUL.FTZ R116, R116, R117 ;  /* 0x0000007574747220 */ /* 0x000fe20000410000 */
[----:B------:R-:W-:Y:S05]  /*1890*/  @P3 BRA `(.L_x_298) ;  /* 0x0000002000003947 */ /* 0x000fea0003800000 */
[----:B------:R-:W-:Y:S05]  /*18a0*/  @P0 BRA `(.L_x_299) ;  /* 0x0000003000000947 */ /* 0x000fea0003800000 */
[----:B------:R-:W-:Y:S05]  /*18b0*/  BRA `(.L_x_300) ;  /* 0x0000004000007947 */ /* 0x000fea0003800000 */
.L_x_298:
[----:B-----5:R-:W-:-:S05]  /*18c0*/  PRMT R65, RZ, 0x7610, R57 ;  /* 0x00007610ff417816 */ /* 0x020fca0000000039 */
[----:B------:R-:W-:-:S05]  /*18d0*/  FADD.FTZ R116, R65, R116 ;  /* 0x0000007441747221 */ /* 0x000fca0000010000 */
.L_x_299:
[----:B------:R-:W-:-:S04]  /*18e0*/  F2FP.BF16.PACK_AB R64, RZ, R116 ;  /* 0x00000074ff40723e */ /* 0x000fc800000010ff */
[----:B------:R-:W-:Y:S02]  /*18f0*/  PRMT R61, R61, 0x5410, R64 ;  /* 0x000054103d3d7816 */ /* 0x000fe40000000040 */
.L_x_300:
[----:B------:R-:W-:-:S05]  /*1900*/  PRMT R64, RZ, 0x5410, R66 ;  /* 0x00005410ff407816 */ /* 0x000fca0000000042 */
[----:B------:R-:W-:Y:S01]  /*1910*/  FMUL.FTZ R115, R64, R117 ;  /* 0x0000007540737220 */ /* 0x000fe20000410000 */
[----:B------:R-:W-:Y:S05]  /*1920*/  @P3 BRA `(.L_x_301) ;  /* 0x0000002000003947 */ /* 0x000fea0003800000 */
[----:B------:R-:W-:Y:S05]  /*1930*/  @P0 BRA `(.L_x_302) ;  /* 0x0000003000000947 */ /* 0x000fea0003800000 */
[----:B------:R-:W-:Y:S05]  /*1940*/  BRA `(.L_x_303) ;  /* 0x0000004000007947 */ /* 0x000fea0003800000 */
.L_x_301:
[----:B-----5:R-:W-:-:S05]  /*1950*/  PRMT R64, RZ, 0x5410, R58 ;  /* 0x00005410ff407816 */ /* 0x020fca000000003a */
[----:B------:R-:W-:-:S05]  /*1960*/  FADD.FTZ R115, R64, R115 ;  /* 0x0000007340737221 */ /* 0x000fca0000010000 */
.L_x_302:
[----:B------:R-:W-:-:S04]  /*1970*/  F2FP.BF16.PACK_AB R64, RZ, R115 ;  /* 0x00000073ff40723e */ /* 0x000fc800000010ff */
[----:B------:R-:W-:Y:S02]  /*1980*/  PRMT R62, R64, 0x7610, R62 ;  /* 0x00007610403e7816 */ /* 0x000fe4000000003e */
.L_x_303:
[----:B------:R-:W-:-:S05]  /*1990*/  PRMT R66, RZ, 0x7610, R66 ;  /* 0x00007610ff427816 */ /* 0x000fca0000000042 */
[----:B------:R-:W-:Y:S01]  /*19a0*/  FMUL.FTZ R120, R66, R117 ;  /* 0x0000007542787220 */ /* 0x000fe20000410000 */
[----:B------:R-:W-:Y:S05]  /*19b0*/  @P3 BRA `(.L_x_304) ;  /* 0x0000002000003947 */ /* 0x000fea0003800000 */
[----:B------:R-:W-:Y:S05]  /*19c0*/  @P0 BRA `(.L_x_305) ;  /* 0x0000003000000947 */ /* 0x000fea0003800000 */
[----:B------:R-:W-:Y:S05]  /*19d0*/  BRA `(.L_x_306) ;  /* 0x0000004000007947 */ /* 0x000fea0003800000 */
.L_x_304:
[----:B-----5:R-:W-:-:S05]  /*19e0*/  PRMT R65, RZ, 0x7610, R58 ;  /* 0x00007610ff417816 */ /* 0x020fca000000003a */
[----:B------:R-:W-:-:S05]  /*19f0*/  FADD.FTZ R120, R65, R120 ;  /* 0x0000007841787221 */ /* 0x000fca0000010000 */
.L_x_305:
[----:B------:R-:W-:-:S04]  /*1a00*/  F2FP.BF16.PACK_AB R64, RZ, R120 ;  /* 0x00000078ff40723e */ /* 0x000fc800000010ff */
[----:B------:R-:W-:Y:S02]  /*1a10*/  PRMT R62, R62, 0x5410, R64 ;  /* 0x000054103e3e7816 */ /* 0x000fe40000000040 */
.L_x_306:
[----:B------:R-:W-:-:S05]  /*1a20*/  PRMT R64, RZ, 0x5410, R67 ;  /* 0x00005410ff407816 */ /* 0x000fca0000000043 */
[----:B------:R-:W-:Y:S01]  /*1a30*/  FMUL.FTZ R119, R64, R117 ;  /* 0x0000007540777220 */ /* 0x000fe20000410000 */
[----:B------:R-:W-:Y:S05]  /*1a40*/  @P3 BRA `(.L_x_307) ;  /* 0x0000002000003947 */ /* 0x000fea0003800000 */
[----:B------:R-:W-:Y:S05]  /*1a50*/  @P0 BRA `(.L_x_308) ;  /* 0x0000003000000947 */ /* 0x000fea0003800000 */
[----:B------:R-:W-:Y:S05]  /*1a60*/  BRA `(.L_x_309) ;  /* 0x0000004000007947 */ /* 0x000fea0003800000 */
.L_x_307:
[----:B-----5:R-:W-:-:S05]  /*1a70*/  PRMT R64, RZ, 0x5410, R59 ;  /* 0x00005410ff407816 */ /* 0x020fca000000003b */
[----:B------:R-:W-:-:S05]  /*1a80*/  FADD.FTZ R119, R64, R119 ;  /* 0x0000007740777221 */ /* 0x000fca0000010000 */
.L_x_308:
[----:B------:R-:W-:-:S04]  /*1a90*/  F2FP.BF16.PACK_AB R64, RZ, R119 ;  /* 0x00000077ff40723e */ /* 0x000fc800000010ff */
[----:B------:R-:W-:Y:S02]  /*1aa0*/  PRMT R63, R64, 0x7610, R63 ;  /* 0x00007610403f7816 */ /* 0x000fe4000000003f */
.L_x_309:
[----:B------:R-:W-:-:S05]  /*1ab0*/  PRMT R64, RZ, 0x7610, R67 ;  /* 0x00007610ff407816 */ /* 0x000fca0000000043 */
[----:B------:R-:W-:Y:S01]  /*1ac0*/  FMUL.FTZ R121, R64, R117 ;  /* 0x0000007540797220 */ /* 0x000fe20000410000 */
[----:B------:R-:W-:Y:S05]  /*1ad0*/  @P3 BRA `(.L_x_310) ;  /* 0x0000002000003947 */ /* 0x000fea0003800000 */
[----:B------:R-:W-:Y:S05]  /*1ae0*/  @P0 BRA `(.L_x_311) ;  /* 0x0000003000000947 */ /* 0x000fea0003800000 */
[----:B------:R-:W-:Y:S05]  /*1af0*/  BRA `(.L_x_312) ;  /* 0x0000004000007947 */ /* 0x000fea0003800000 */
.L_x_310:
[----:B-----5:R-:W-:-:S05]  /*1b00*/  PRMT R64, RZ, 0x7610, R59 ;  /* 0x00007610ff407816 */ /* 0x020fca000000003b */
[----:B------:R-:W-:-:S05]  /*1b10*/  FADD.FTZ R121, R64, R121 ;  /* 0x0000007940797221 */ /* 0x000fca0000010000 */
.L_x_311:
[----:B------:R-:W-:-:S04]  /*1b20*/  F2FP.BF16.PACK_AB R64, RZ, R121 ;  /* 0x00000079ff40723e */ /* 0x000fc800000010ff */
[----:B------:R-:W-:Y:S02]  /*1b30*/  PRMT R63, R63, 0x5410, R64 ;  /* 0x000054103f3f7816 */ /* 0x000fe40000000040 */
.L_x_312:
        /* <DEDUP_REMOVED lines=13> */
.L_x_313:
[----:B-1---5:R-:W-:-:S05]  /*1c10*/  PRMT R99, RZ, 0x5410, R56 ;  /* 0x00005410ff637816 */ /* 0x022fca0000000038 */
[----:B------:R-:W-:-:S05]  /*1c20*/  FADD.FTZ R124, R99, R124 ;  /* 0x0000007c637c7221 */ /* 0x000fca0000010000 */
.L_x_314:
[----:B------:R-:W-:-:S04]  /*1c30*/  F2FP.BF16.PACK_AB R99, RZ, R124 ;  /* 0x0000007cff63723e */ /* 0x000fc800000010ff */
[----:B------:R-:W-:Y:S02]  /*1c40*/  PRMT R60, R99, 0x7610, R60 ;  /* 0x00007610633c7816 */ /* 0x000fe4000000003c */
.L_x_315:
[----:B------:R-:W-:-:S05]  /*1c50*/  PRMT R64, RZ, 0x7610, R64 ;  /* 0x00007610ff407816 */ /* 0x000fca0000000040 */
[----:B------:R-:W-:Y:S01]  /*1c60*/  FMUL.FTZ R126, R64, R117 ;  /* 0x00000075407e7220 */ /* 0x000fe20000410000 */
[----:B------:R-:W-:Y:S05]  /*1c70*/  @P3 BRA `(.L_x_316) ;  /* 0x0000002000003947 */ /* 0x000fea0003800000 */
[----:B------:R-:W-:Y:S05]  /*1c80*/  @P0 BRA `(.L_x_317) ;  /* 0x0000003000000947 */ /* 0x000fea0003800000 */
[----:B------:R-:W-:Y:S05]  /*1c90*/  BRA `(.L_x_318) ;  /* 0x0000004000007947 */ /* 0x000fea0003800000 */
.L_x_316:
[----:B-----5:R-:W-:-:S05]  /*1ca0*/  PRMT R99, RZ, 0x7610, R56 ;  /* 0x00007610ff637816 */ /* 0x020fca0000000038 */
[----:B------:R-:W-:-:S05]  /*1cb0*/  FADD.FTZ R126, R99, R126 ;  /* 0x0000007e637e7221 */ /* 0x000fca0000010000 */
.L_x_317:
[----:B------:R-:W-:-:S04]  /*1cc0*/  F2FP.BF16.PACK_AB R64, RZ, R126 ;  /* 0x0000007eff40723e */ /* 0x000fc800000010ff */
[----:B------:R-:W-:Y:S02]  /*1cd0*/  PRMT R60, R60, 0x5410, R64 ;  /* 0x000054103c3c7816 */ /* 0x000fe40000000040 */
.L_x_318:
[----:B------:R-:W-:-:S05]  /*1ce0*/  PRMT R64, RZ, 0x5410, R65 ;  /* 0x00005410ff407816 */ /* 0x000fca0000000041 */
[----:B------:R-:W-:Y:S01]  /*1cf0*/  FMUL.FTZ R125, R64, R117 ;  /* 0x00000075407d7220 */ /* 0x000fe20000410000 */
[----:B------:R-:W-:Y:S05]  /*1d00*/  @P3 BRA `(.L_x_319) ;  /* 0x0000002000003947 */ /* 0x000fea0003800000 */
[----:B------:R-:W-:Y:S05]  /*1d10*/  @P0 BRA `(.L_x_320) ;  /* 0x0000003000000947 */ /* 0x000fea0003800000 */
[----:B------:R-:W-:Y:S05]  /*1d20*/  BRA `(.L_x_321) ;  /* 0x0000004000007947 */ /* 0x000fea0003800000 */
.L_x_319:
[----:B-----5:R-:W-:-:S05]  /*1d30*/  PRMT R64, RZ, 0x5410, R57 ;  /* 0x00005410ff407816 */ /* 0x020fca0000000039 */
[----:B------:R-:W-:-:S05]  /*1d40*/  FADD.FTZ R125, R64, R125 ;  /* 0x0000007d407d7221 */ /* 0x000fca0000010000 */
.L_x_320:
[----:B------:R-:W-:-:S04]  /*1d50*/  F2FP.BF16.PACK_AB R64, RZ, R125 ;  /* 0x0000007dff40723e */ /* 0x000fc800000010ff */
[----:B------:R-:W-:Y:S02]  /*1d60*/  PRMT R61, R64, 0x7610, R61 ;  /* 0x00007610403d7816 */ /* 0x000fe4000000003d */
.L_x_321:
[----:B------:R-:W-:-:S05]  /*1d70*/  PRMT R128, RZ, 0x7610, R65 ;  /* 0x00007610ff807816 */ /* 0x000fca0000000041 */
[----:B------:R-:W-:Y:S01]  /*1d80*/  FMUL.FTZ R128, R128, R117 ;  /* 0x0000007580807220 */ /* 0x000fe20000410000 */
[----:B------:R-:W-:Y:S05]  /*1d90*/  @P3 BRA `(.L_x_322) ;  /* 0x0000002000003947 */ /* 0x000fea0003800000 */
[----:B------:R-:W-:Y:S05]  /*1da0*/  @P0 BRA `(.L_x_323) ;  /* 0x0000003000000947 */ /* 0x000fea0003800000 */
[----:B------:R-:W-:Y:S05]  /*1db0*/  BRA `(.L_x_324) ;  /* 0x0000004000007947 */ /* 0x000fea0003800000 */
.L_x_322:
[----:B-----5:R-:W-:-:S05]  /*1dc0*/  PRMT R65, RZ, 0x7610, R57 ;  /* 0x00007610ff417816 */ /* 0x020fca0000000039 */
[----:B------:R-:W-:-:S05]  /*1dd0*/  FADD.FTZ R128, R65, R128 ;  /* 0x0000008041807221 */ /* 0x000fca0000010000 */
.L_x_323:
[----:B------:R-:W-:-:S04]  /*1de0*/  F2FP.BF16.PACK_AB R64, RZ, R128 ;  /* 0x00000080ff40723e */ /* 0x000fc800000010ff */
[----:B------:R-:W-:Y:S02]  /*1df0*/  PRMT R61, R61, 0x5410, R64 ;  /* 0x000054103d3d7816 */ /* 0x000fe40000000040 */
.L_x_324:
[----:B------:R-:W-:-:S05]  /*1e00*/  PRMT R64, RZ, 0x5410, R66 ;  /* 0x00005410ff407816 */ /* 0x000fca0000000042 */
[----:B------:R-:W-:Y:S01]  /*1e10*/  FMUL.FTZ R127, R64, R117 ;  /* 0x00000075407f7220 */ /* 0x000fe20000410000 */
[----:B------:R-:W-:Y:S05]  /*1e20*/  @P3 BRA `(.L_x_325) ;  /* 0x0000002000003947 */ /* 0x000fea0003800000 */
[----:B------:R-:W-:Y:S05]  /*1e30*/  @P0 BRA `(.L_x_326) ;  /* 0x0000003000000947 */ /* 0x000fea0003800000 */
[----:B------:R-:W-:Y:S05]  /*1e40*/  BRA `(.L_x_327) ;  /* 0x0000004000007947 */ /* 0x000fea0003800000 */
.L_x_325:
[----:B-----5:R-:W-:-:S05]  /*1e50*/  PRMT R64, RZ, 0x5410, R58 ;  /* 0x00005410ff407816 */ /* 0x020fca000000003a */
[----:B------:R-:W-:-:S05]  /*1e60*/  FADD.FTZ R127, R64, R127 ;  /* 0x0000007f407f7221 */ /* 0x000fca0000010000 */
.L_x_326:
[----:B------:R-:W-:-:S04]  /*1e70*/  F2FP.BF16.PACK_AB R64, RZ, R127 ;  /* 0x0000007fff40723e */ /* 0x000fc800000010ff */
[----:B------:R-:W-:Y:S02]  /*1e80*/  PRMT R62, R64, 0x7610, R62 ;  /* 0x00007610403e7816 */ /* 0x000fe4000000003e */
.L_x_327:
[----:B------:R-:W-:-:S05]  /*1e90*/  PRMT R66, RZ, 0x7610, R66 ;  /* 0x00007610ff427816 */ /* 0x000fca0000000042 */
[----:B------:R-:W-:Y:S01]  /*1ea0*/  FMUL.FTZ R130, R66, R117 ;  /* 0x0000007542827220 */ /* 0x000fe20000410000 */
[----:B------:R-:W-:Y:S05]  /*1eb0*/  @P3 BRA `(.L_x_328) ;  /* 0x0000002000003947 */ /* 0x000fea0003800000 */
[----:B------:R-:W-:Y:S05]  /*1ec0*/  @P0 BRA `(.L_x_329) ;  /* 0x0000003000000947 */ /* 0x000fea0003800000 */
[----:B------:R-:W-:Y:S05]  /*1ed0*/  BRA `(.L_x_330) ;  /* 0x0000004000007947 */ /* 0x000fea0003800000 */
.L_x_328:
[----:B-----5:R-:W-:-:S05]  /*1ee0*/  PRMT R65, RZ, 0x7610, R58 ;  /* 0x00007610ff417816 */ /* 0x020fca000000003a */
[----:B------:R-:W-:-:S05]  /*1ef0*/  FADD.FTZ R130, R65, R130 ;  /* 0x0000008241827221 */ /* 0x000fca0000010000 */
.L_x_329:
[----:B------:R-:W-:-:S04]  /*1f00*/  F2FP.BF16.PACK_AB R64, RZ, R130 ;  /* 0x00000082ff40723e */ /* 0x000fc800000010ff */
[----:B------:R-:W-:Y:S02]  /*1f10*/  PRMT R62, R62, 0x5410, R64 ;  /* 0x000054103e3e7816 */ /* 0x000fe40000000040 */
.L_x_330:
[----:B------:R-:W-:-:S05]  /*1f20*/  PRMT R64, RZ, 0x5410, R67 ;  /* 0x00005410ff407816 */ /* 0x000fca0000000043 */
[----:B------:R-:W-:Y:S01]  /*1f30*/  FMUL.FTZ R129, R64, R117 ;  /* 0x0000007540817220 */ /* 0x000fe20000410000 */
[----:B------:R-:W-:Y:S05]  /*1f40*/  @P3 BRA `(.L_x_331) ;  /* 0x0000002000003947 */ /* 0x000fea0003800000 */
[----:B------:R-:W-:Y:S05]  /*1f50*/  @P0 BRA `(.L_x_332) ;  /* 0x0000003000000947 */ /* 0x000fea0003800000 */
[----:B------:R-:W-:Y:S05]  /*1f60*/  BRA `(.L_x_333) ;  /* 0x0000004000007947 */ /* 0x000fea0003800000 */
.L_x_331:
[----:B-----5:R-:W-:-:S05]  /*1f70*/  PRMT R64, RZ, 0x5410, R59 ;  /* 0x00005410ff407816 */ /* 0x020fca000000003b */
[----:B------:R-:W-:-:S05]  /*1f80*/  FADD.FTZ R129, R64, R129 ;  /* 0x0000008140817221 */ /* 0x000fca0000010000 */
.L_x_332:
[----:B------:R-:W-:-:S04]  /*1f90*/  F2FP.BF16.PACK_AB R64, RZ, R129 ;  /* 0x00000081ff40723e */ /* 0x000fc800000010ff */
[----:B------:R-:W-:Y:S02]  /*1fa0*/  PRMT R63, R64, 0x7610, R63 ;  /* 0x00007610403f7816 */ /* 0x000fe4000000003f */
.L_x_333:
[----:B------:R-:W-:-:S05]  /*1fb0*/  PRMT R64, RZ, 0x7610, R67 ;  /* 0x00007610ff407816 */ /* 0x000fca0000000043 */
[----:B------:R-:W-:Y:S01]  /*1fc0*/  FMUL.FTZ R131, R64, R117 ;  /* 0x0000007540837220 */ /* 0x000fe20000410000 */
[----:B------:R-:W-:Y:S05]  /*1fd0*/  @P3 BRA `(.L_x_334) ;  /* 0x0000002000003947 */ /* 0x000fea0003800000 */
[----:B------:R-:W-:Y:S05]  /*1fe0*/  @P0 BRA `(.L_x_335) ;  /* 0x0000003000000947 */ /* 0x000fea0003800000 */
[----:B------:R-:W-:Y:S05]  /*1ff0*/  BRA `(.L_x_336) ;  /* 0x0000004000007947 */ /* 0x000fea0003800000 */
.L_x_334:
[----:B-----5:R-:W-:-:S05]  /*2000*/  PRMT R64, RZ, 0x7610, R59 ;  /* 0x00007610ff407816 */ /* 0x020fca000000003b */
[----:B------:R-:W-:-:S05]  /*2010*/  FADD.FTZ R131, R64, R131 ;  /* 0x0000008340837221 */ /* 0x000fca0000010000 */
.L_x_335:
[----:B------:R-:W-:-:S04]  /*2020*/  F2FP.BF16.PACK_AB R64, RZ, R131 ;  /* 0x00000083ff40723e */ /* 0x000fc800000010ff */
[----:B------:R-:W-:Y:S02]  /*2030*/  PRMT R63, R63, 0x5410, R64 ;  /* 0x000054103f3f7816 */ /* 0x000fe40000000040 */
.L_x_336:
        /* <DEDUP_REMOVED lines=13> */
.L_x_337:
[----:B-1---5:R-:W-:-:S05]  /*2110*/  PRMT R103, RZ, 0x5410, R56 ;  /* 0x00005410ff677816 */ /* 0x022fca0000000038 */
[----:B------:R-:W-:-:S05]  /*2120*/  FADD.FTZ R134, R103, R134 ;  /* 0x0000008667867221 */ /* 0x000fca0000010000 */
.L_x_338:
[----:B------:R-:W-:-:S04]  /*2130*/  F2FP.BF16.PACK_AB R102, RZ, R134 ;  /* 0x00000086ff66723e */ /* 0x000fc800000010ff */
[----:B------:R-:W-:Y:S02]  /*2140*/  PRMT R60, R102, 0x7610, R60 ;  /* 0x00007610663c7816 */ /* 0x000fe4000000003c */
.L_x_339:
[----:B------:R-:W-:-:S05]  /*2150*/  PRMT R64, RZ, 0x7610, R64 ;  /* 0x00007610ff407816 */ /* 0x000fca0000000040 */
[----:B------:R-:W-:Y:S01]  /*2160*/  FMUL.FTZ R136, R64, R117 ;  /* 0x0000007540887220 */ /* 0x000fe20000410000 */
[----:B------:R-:W-:Y:S05]  /*2170*/  @P3 BRA `(.L_x_340) ;  /* 0x0000002000003947 */ /* 0x000fea0003800000 */
[----:B------:R-:W-:Y:S05]  /*2180*/  @P0 BRA `(.L_x_341) ;  /* 0x0000003000000947 */ /* 0x000fea0003800000 */
[----:B------:R-:W-:Y:S05]  /*2190*/  BRA `(.L_x_342) ;  /* 0x0000004000007947 */ /* 0x000fea0003800000 */
.L_x_340:
[----:B-----5:R-:W-:-:S05]  /*21a0*/  PRMT R103, RZ, 0x7610, R56 ;  /* 0x00007610ff677816 */ /* 0x020fca0000000038 */
[----:B------:R-:W-:-:S05]  /*21b0*/  FADD.FTZ R136, R103, R136 ;  /* 0x0000008867887221 */ /* 0x000fca0000010000 */
.L_x_341:
[----:B------:R-:W-:-:S04]  /*21c0*/  F2FP.BF16.PACK_AB R64, RZ, R136 ;  /* 0x00000088ff40723e */ /* 0x000fc800000010ff */
[----:B------:R-:W-:Y:S02]  /*21d0*/  PRMT R60, R60, 0x5410, R64 ;  /* 0x000054103c3c7816 */ /* 0x000fe40000000040 */
.L_x_342:
[----:B------:R-:W-:-:S05]  /*21e0*/  PRMT R64, RZ, 0x5410, R65 ;  /* 0x00005410ff407816 */ /* 0x000fca0000000041 */
[----:B------:R-:W-:Y:S01]  /*21f0*/  FMUL.FTZ R135, R64, R117 ;  /* 0x0000007540877220 */ /* 0x000fe20000410000 */
[----:B------:R-:W-:Y:S05]  /*2200*/  @P3 BRA `(.L_x_343) ;  /* 0x0000002000003947 */ /* 0x000fea0003800000 */
[----:B------:R-:W-:Y:S05]  /*2210*/  @P0 BRA `(.L_x_344) ;  /* 0x0000003000000947 */ /* 0x000fea0003800000 */
[----:B------:R-:W-:Y:S05]  /*2220*/  BRA `(.L_x_345) ;  /* 0x0000004000007947 */ /* 0x000fea0003800000 */
.L_x_343:
[----:B-----5:R-:W-:-:S05]  /*2230*/  PRMT R64, RZ, 0x5410, R57 ;  /* 0x00005410ff407816 */ /* 0x020fca0000000039 */
[----:B------:R-:W-:-:S05]  /*2240*/  FADD.FTZ R135, R64, R135 ;  /* 0x0000008740877221 */ /* 0x000fca0000010000 */
.L_x_344:
[----:B------:R-:W-:-:S04]  /*2250*/  F2FP.BF16.PACK_AB R64, RZ, R135 ;  /* 0x00000087ff40723e */ /* 0x000fc800000010ff */
[----:B------:R-:W-:Y:S02]  /*2260*/  PRMT R61, R64, 0x7610, R61 ;  /* 0x00007610403d7816 */ /* 0x000fe4000000003d */
.L_x_345:
[----:B------:R-:W-:-:S05]  /*2270*/  PRMT R138, RZ, 0x7610, R65 ;  /* 0x00007610ff8a7816 */ /* 0x000fca0000000041 */
[----:B------:R-:W-:Y:S01]  /*2280*/  FMUL.FTZ R138, R138, R117 ;  /* 0x000000758a8a7220 */ /* 0x000fe20000410000 */
[----:B------:R-:W-:Y:S05]  /*2290*/  @P3 BRA `(.L_x_346) ;  /* 0x0000002000003947 */ /* 0x000fea0003800000 */
[----:B------:R-:W-:Y:S05]  /*22a0*/  @P0 BRA `(.L_x_347) ;  /* 0x0000003000000947 */ /* 0x000fea0003800000 */
[----:B------:R-:W-:Y:S05]  /*22b0*/  BRA `(.L_x_348) ;  /* 0x0000004000007947 */ /* 0x000fea0003800000 */
.L_x_346:
[----:B-----5:R-:W-:-:S05]  /*22c0*/  PRMT R65, RZ, 0x7610, R57 ;  /* 0x00007610ff417816 */ /* 0x020fca0000000039 */
[----:B------:R-:W-:-:S05]  /*22d0*/  FADD.FTZ R138, R65, R138 ;  /* 0x0000008a418a7221 */ /* 0x000fca0000010000 */
.L_x_347:
[----:B------:R-:W-:-:S04]  /*22e0*/  F2FP.BF16.PACK_AB R64, RZ, R138 ;  /* 0x0000008aff40723e */ /* 0x000fc800000010ff */
[----:B------:R-:W-:Y:S02]  /*22f0*/  PRMT R61, R61, 0x5410, R64 ;  /* 0x000054103d3d7816 */ /* 0x000fe40000000040 */
.L_x_348:
[----:B------:R-:W-:-:S05]  /*2300*/  PRMT R64, RZ, 0x5410, R66 ;  /* 0x00005410ff407816 */ /* 0x000fca0000000042 */
[----:B------:R-:W-:Y:S01]  /*2310*/  FMUL.FTZ R137, R64, R117 ;  /* 0x0000007540897220 */ /* 0x000fe20000410000 */
[----:B------:R-:W-:Y:S05]  /*2320*/  @P3 BRA `(.L_x_349) ;  /* 0x0000002000003947 */ /* 0x000fea0003800000 */
[----:B------:R-:W-:Y:S05]  /*2330*/  @P0 BRA `(.L_x_350) ;  /* 0x0000003000000947 */ /* 0x000fea0003800000 */
[----:B------:R-:W-:Y:S05]  /*2340*/  BRA `(.L_x_351) ;  /* 0x0000004000007947 */ /* 0x000fea0003800000 */
.L_x_349:
[----:B-----5:R-:W-:-:S05]  /*2350*/  PRMT R64, RZ, 0x5410, R58 ;  /* 0x00005410ff407816 */ /* 0x020fca000000003a */
[----:B------:R-:W-:-:S05]  /*2360*/  FADD.FTZ R137, R64, R137 ;  /* 0x0000008940897221 */ /* 0x000fca0000010000 */
.L_x_350:
[----:B------:R-:W-:-:S04]  /*2370*/  F2FP.BF16.PACK_AB R64, RZ, R137 ;  /* 0x00000089ff40723e */ /* 0x000fc800000010ff */
[----:B------:R-:W-:Y:S02]  /*2380*/  PRMT R62, R64, 0x7610, R62 ;  /* 0x00007610403e7816 */ /* 0x000fe4000000003e */
.L_x_351:
[----:B------:R-:W-:-:S05]  /*2390*/  PRMT R66, RZ, 0x7610, R66 ;  /* 0x00007610ff427816 */ /* 0x000fca0000000042 */
[----:B------:R-:W-:Y:S01]  /*23a0*/  FMUL.FTZ R140, R66, R117 ;  /* 0x00000075428c7220 */ /* 0x000fe20000410000 */
[----:B------:R-:W-:Y:S05]  /*23b0*/  @P3 BRA `(.L_x_352) ;  /* 0x0000002000003947 */ /* 0x000fea0003800000 */
[----:B------:R-:W-:Y:S05]  /*23c0*/  @P0 BRA `(.L_x_353) ;  /* 0x0000003000000947 */ /* 0x000fea0003800000 */
[----:B------:R-:W-:Y:S05]  /*23d0*/  BRA `(.L_x_354) ;  /* 0x0000004000007947 */ /* 0x000fea0003800000 */
.L_x_352:
[----:B-----5:R-:W-:-:S05]  /*23e0*/  PRMT R65, RZ, 0x7610, R58 ;  /* 0x00007610ff417816 */ /* 0x020fca000000003a */
[----:B------:R-:W-:-:S05]  /*23f0*/  FADD.FTZ R140, R65, R140 ;  /* 0x0000008c418c7221 */ /* 0x000fca0000010000 */
.L_x_353:
[----:B------:R-:W-:-:S04]  /*2400*/  F2FP.BF16.PACK_AB R64, RZ, R140 ;  /* 0x0000008cff40723e */ /* 0x000fc800000010ff */
[----:B------:R-:W-:Y:S02]  /*2410*/  PRMT R62, R62, 0x5410, R64 ;  /* 0x000054103e3e7816 */ /* 0x000fe40000000040 */
.L_x_354:
[----:B------:R-:W-:-:S05]  /*2420*/  PRMT R64, RZ, 0x5410, R67 ;  /* 0x00005410ff407816 */ /* 0x000fca0000000043 */
[----:B------:R-:W-:Y:S01]  /*2430*/  FMUL.FTZ R139, R64, R117 ;  /* 0x00000075408b7220 */ /* 0x000fe20000410000 */
[----:B------:R-:W-:Y:S05]  /*2440*/  @P3 BRA `(.L_x_355) ;  /* 0x0000002000003947 */ /* 0x000fea0003800000 */
[----:B------:R-:W-:Y:S05]  /*2450*/  @P0 BRA `(.L_x_356) ;  /* 0x0000003000000947 */ /* 0x000fea0003800000 */
[----:B------:R-:W-:Y:S05]  /*2460*/  BRA `(.L_x_357) ;  /* 0x0000004000007947 */ /* 0x000fea0003800000 */
.L_x_355:
[----:B-----5:R-:W-:-:S05]  /*2470*/  PRMT R64, RZ, 0x5410, R59 ;  /* 0x00005410ff407816 */ /* 0x020fca000000003b */
[----:B------:R-:W-:-:S05]  /*2480*/  FADD.FTZ R139, R64, R139 ;  /* 0x0000008b408b7221 */ /* 0x000fca0000010000 */
.L_x_356:
[----:B------:R-:W-:-:S04]  /*2490*/  F2FP.BF16.PACK_AB R64, RZ, R139 ;  /* 0x0000008bff40723e */ /* 0x000fc800000010ff */
[----:B------:R-:W-:Y:S02]  /*24a0*/  PRMT R63, R64, 0x7610, R63 ;  /* 0x00007610403f7816 */ /* 0x000fe4000000003f */
.L_x_357:
[----:B------:R-:W-:-:S05]  /*24b0*/  PRMT R64, RZ, 0x7610, R67 ;  /* 0x00007610ff407816 */ /* 0x000fca0000000043 */
[----:B------:R-:W-:Y:S01]  /*24c0*/  FMUL.FTZ R141, R64, R117 ;  /* 0x00000075408d7220 */ /* 0x000fe20000410000 */
[----:B------:R-:W-:Y:S05]  /*24d0*/  @P3 BRA `(.L_x_358) ;  /* 0x0000002000003947 */ /* 0x000fea0003800000 */
[----:B------:R-:W-:Y:S05]  /*24e0*/  @P0 BRA `(.L_x_359) ;  /* 0x0000003000000947 */ /* 0x000fea0003800000 */
[----:B------:R-:W-:Y:S05]  /*24f0*/  BRA `(.L_x_360) ;  /* 0x0000004000007947 */ /* 0x000fea0003800000 */
.L_x_358:
[----:B-----5:R-:W-:-:S05]  /*2500*/  PRMT R64, RZ, 0x7610, R59 ;  /* 0x00007610ff407816 */ /* 0x020fca000000003b */
[----:B------:R-:W-:-:S05]  /*2510*/  FADD.FTZ R141, R64, R141 ;  /* 0x0000008d408d7221 */ /* 0x000fca0000010000 */
.L_x_359:
[----:B------:R-:W-:-:S04]  /*2520*/  F2FP.BF16.PACK_AB R64, RZ, R141 ;  /* 0x0000008dff40723e */ /* 0x000fc800000010ff */
[----:B------:R-:W-:Y:S02]  /*2530*/  PRMT R63, R63, 0x5410, R64 ;  /* 0x000054103f3f7816 */ /* 0x000fe40000000040 */
.L_x_360:
[C---:B------:R-:W-:Y:S02]  /*2540*/  @P0 IADD3 R64, R68.reuse, 0x280, RZ ;  /* 0x0000028044400810 */ /* 0x040fe40007ffe0ff */
[----:B------:R-:W-:-:S03]  /*2550*/  IADD3 R118, R68, 0x300, RZ ;  /* 0x0000030044767810 */ /* 0x000fc60007ffe0ff */
[----:B------:R-:W-:-:S05]  /*2560*/  @P0 IMAD.WIDE.U32 R64, R64, R155, c[0x0][0x188] ;  /* 0x0000620040400625 */ /* 0x000fca00078e009b */
[----:B------:R0:W-:Y:S02]  /*2570*/  @P0 STG.E.128 [R64.64], R60 ;  /* 0x0000003c40000986 */ /* 0x0001e4000c101d04 */
[----:B0-----:R-:W-:-:S06]  /*2580*/  IMAD.WIDE.U32 R64, R118, R155, c[0x0][0x170] ;  /* 0x00005c0076407625 */ /* 0x001fcc00078e009b */
[----:B------:R-:W2:Y:S01]  /*2590*/  LDG.E.128 R64, [R64.64] ;  /* 0x0000000440407981 */ /* 0x000ea2000c1e1d00 */
[----:B------:R-:W-:-:S05]  /*25a0*/  @P2 IMAD.WIDE.U32 R102, R118, R155, c[0x0][0x180] ;  /* 0x0000600076662625 */ /* 0x000fca00078e009b */
[----:B-----5:R2:W5:Y:S02]  /*25b0*/  @P2 LDG.E.128 R56, [R102.64] ;  /* 0x0000000466382981 */ /* 0x020564000c1e1d00 */
[----:B--2---:R-:W-:-:S05]  /*25c0*/  PRMT R102, RZ, 0x5410, R64 ;  /* 0x00005410ff667816 */ /* 0x004fca0000000040 */
[----:B------:R-:W-:Y:S01]  /*25d0*/  FMUL.FTZ R102, R102, R117 ;  /* 0x0000007566667220 */ /* 0x000fe20000410000 */
[----:B------:R-:W-:Y:S05]  /*25e0*/  @P3 BRA `(.L_x_361) ;  /* 0x0000002000003947 */ /* 0x000fea0003800000 */
[----:B------:R-:W-:Y:S05]  /*25f0*/  @P0 BRA `(.L_x_362) ;  /* 0x0000003000000947 */ /* 0x000fea0003800000 */
[----:B------:R-:W-:Y:S05]  /*2600*/  BRA `(.L_x_363) ;  /* 0x0000004000007947 */ /* 0x000fea0003800000 */
.L_x_361:
[----:B-----5:R-:W-:-:S05]  /*2610*/  PRMT R103, RZ, 0x5410, R56 ;  /* 0x00005410ff677816 */ /* 0x020fca0000000038 */
[----:B------:R-:W-:-:S05]  /*2620*/  FADD.FTZ R102, R103, R102 ;  /* 0x0000006667667221 */ /* 0x000fca0000010000 */
.L_x_362:
[----:B------:R-:W-:-:S04]  /*2630*/  F2FP.BF16.PACK_AB R103, RZ, R102 ;  /* 0x00000066ff67723e */ /* 0x000fc800000010ff */
[----:B------:R-:W-:Y:S02]  /*2640*/  PRMT R60, R103, 0x7610, R60 ;  /* 0x00007610673c7816 */ /* 0x000fe4000000003c */
.L_x_363:
[----:B------:R-:W-:-:S05]  /*2650*/  PRMT R64, RZ, 0x7610, R64 ;  /* 0x00007610ff407816 */ /* 0x000fca0000000040 */
[----:B------:R-:W-:Y:S01]  /*2660*/  FMUL.FTZ R144, R64, R117 ;  /* 0x0000007540907220 */ /* 0x000fe20000410000 */
[----:B------:R-:W-:Y:S05]  /*2670*/  @P3 BRA `(.L_x_364) ;  /* 0x0000002000003947 */ /* 0x000fea0003800000 */
[----:B------:R-:W-:Y:S05]  /*2680*/  @P0 BRA `(.L_x_365) ;  /* 0x0000003000000947 */ /* 0x000fea0003800000 */
[----:B------:R-:W-:Y:S05]  /*2690*/  BRA `(.L_x_366) ;  /* 0x0000004000007947 */ /* 0x000fea0003800000 */
.L_x_364:
[----:B-----5:R-:W-:-:S05]  /*26a0*/  PRMT R103, RZ, 0x7610, R56 ;  /* 0x00007610ff677816 */ /* 0x020fca0000000038 */
[----:B------:R-:W-:-:S05]  /*26b0*/  FADD.FTZ R144, R103, R144 ;  /* 0x0000009067907221 */ /* 0x000fca0000010000 */
.L_x_365:
[----:B------:R-:W-:-:S04]  /*26c0*/  F2FP.BF16.PACK_AB R64, RZ, R144 ;  /* 0x00000090ff40723e */ /* 0x000fc800000010ff */
[----:B------:R-:W-:Y:S02]  /*26d0*/  PRMT R60, R60, 0x5410, R64 ;  /* 0x000054103c3c7816 */ /* 0x000fe40000000040 */
.L_x_366:
[----:B------:R-:W-:-:S05]  /*26e0*/  PRMT R64, RZ, 0x5410, R65 ;  /* 0x00005410ff407816 */ /* 0x000fca0000000041 */
[----:B------:R-:W-:Y:S01]  /*26f0*/  FMUL.FTZ R103, R64, R117 ;  /* 0x0000007540677220 */ /* 0x000fe20000410000 */
[----:B------:R-:W-:Y:S05]  /*2700*/  @P3 BRA `(.L_x_367) ;  /* 0x0000002000003947 */ /* 0x000fea0003800000 */
[----:B------:R-:W-:Y:S05]  /*2710*/  @P0 BRA `(.L_x_368) ;  /* 0x0000003000000947 */ /* 0x000fea0003800000 */
[----:B------:R-:W-:Y:S05]  /*2720*/  BRA `(.L_x_369) ;  /* 0x0000004000007947 */ /* 0x000fea0003800000 */
.L_x_367:
[----:B-----5:R-:W-:-:S05]  /*2730*/  PRMT R64, RZ, 0x5410, R57 ;  /* 0x00005410ff407816 */ /* 0x020fca0000000039 */
[----:B------:R-:W-:-:S05]  /*2740*/  FADD.FTZ R103, R64, R103 ;  /* 0x0000006740677221 */ /* 0x000fca0000010000 */
.L_x_368:
[----:B------:R-:W-:-:S04]  /*2750*/  F2FP.BF16.PACK_AB R64, RZ, R103 ;  /* 0x00000067ff40723e */ /* 0x000fc800000010ff */
[----:B------:R-:W-:Y:S02]  /*2760*/  PRMT R61, R64, 0x7610, R61 ;  /* 0x00007610403d7816 */ /* 0x000fe4000000003d */
.L_x_369:
[----:B------:R-:W-:-:S05]  /*2770*/  PRMT R146, RZ, 0x7610, R65 ;  /* 0x00007610ff927816 */ /* 0x000fca0000000041 */
[----:B------:R-:W-:Y:S01]  /*2780*/  FMUL.FTZ R146, R146, R117 ;  /* 0x0000007592927220 */ /* 0x000fe20000410000 */
[----:B------:R-:W-:Y:S05]  /*2790*/  @P3 BRA `(.L_x_370) ;  /* 0x0000002000003947 */ /* 0x000fea0003800000 */
[----:B------:R-:W-:Y:S05]  /*27a0*/  @P0 BRA `(.L_x_371) ;  /* 0x0000003000000947 */ /* 0x000fea0003800000 */
[----:B------:R-:W-:Y:S05]  /*27b0*/  BRA `(.L_x_372) ;  /* 0x0000004000007947 */ /* 0x000fea0003800000 */
.L_x_370:
[----:B-----5:R-:W-:-:S05]  /*27c0*/  PRMT R65, RZ, 0x7610, R57 ;  /* 0x00007610ff417816 */ /* 0x020fca0000000039 */
[----:B------:R-:W-:-:S05]  /*27d0*/  FADD.FTZ R146, R65, R146 ;  /* 0x0000009241927221 */ /* 0x000fca0000010000 */
.L_x_371:
[----:B------:R-:W-:-:S04]  /*27e0*/  F2FP.BF16.PACK_AB R64, RZ, R146 ;  /* 0x00000092ff40723e */ /* 0x000fc800000010ff */
[----:B------:R-:W-:Y:S02]  /*27f0*/  PRMT R61, R61, 0x5410, R64 ;  /* 0x000054103d3d7816 */ /* 0x000fe40000000040 */
.L_x_372:
[----:B------:R-:W-:-:S05]  /*2800*/  PRMT R64, RZ, 0x5410, R66 ;  /* 0x00005410ff407816 */ /* 0x000fca0000000042 */
[----:B------:R-:W-:Y:S01]  /*2810*/  FMUL.FTZ R145, R64, R117 ;  /* 0x0000007540917220 */ /* 0x000fe20000410000 */
[----:B------:R-:W-:Y:S05]  /*2820*/  @P3 BRA `(.L_x_373) ;  /* 0x0000002000003947 */ /* 0x000fea0003800000 */
[----:B------:R-:W-:Y:S05]  /*2830*/  @P0 BRA `(.L_x_374) ;  /* 0x0000003000000947 */ /* 0x000fea0003800000 */
[----:B------:R-:W-:Y:S05]  /*2840*/  BRA `(.L_x_375) ;  /* 0x0000004000007947 */ /* 0x000fea0003800000 */
.L_x_373:
[----:B-----5:R-:W-:-:S05]  /*2850*/  PRMT R64, RZ, 0x5410, R58 ;  /* 0x00005410ff407816 */ /* 0x020fca000000003a */
[----:B------:R-:W-:-:S05]  /*2860*/  FADD.FTZ R145, R64, R145 ;  /* 0x0000009140917221 */ /* 0x000fca0000010000 */
.L_x_374:
[----:B------:R-:W-:-:S04]  /*2870*/  F2FP.BF16.PACK_AB R64, RZ, R145 ;  /* 0x00000091ff40723e */ /* 0x000fc800000010ff */
[----:B------:R-:W-:Y:S02]  /*2880*/  PRMT R62, R64, 0x7610, R62 ;  /* 0x00007610403e7816 */ /* 0x000fe4000000003e */
.L_x_375:
[----:B------:R-:W-:-:S05]  /*2890*/  PRMT R66, RZ, 0x7610, R66 ;  /* 0x00007610ff427816 */ /* 0x000fca0000000042 */
[----:B------:R-:W-:Y:S01]  /*28a0*/  FMUL.FTZ R147, R66, R117 ;  /* 0x0000007542937220 */ /* 0x000fe20000410000 */
[----:B------:R-:W-:Y:S05]  /*28b0*/  @P3 BRA `(.L_x_376) ;  /* 0x0000002000003947 */ /* 0x000fea0003800000 */
[----:B------:R-:W-:Y:S05]  /*28c0*/  @P0 BRA `(.L_x_377) ;  /* 0x0000003000000947 */ /* 0x000fea0003800000 */
[----:B------:R-:W-:Y:S05]  /*28d0*/  BRA `(.L_x_378) ;  /* 0x0000004000007947 */ /* 0x000fea0003800000 */
.L_x_376:
[----:B-----5:R-:W-:-:S05]  /*28e0*/  PRMT R64, RZ, 0x7610, R58 ;  /* 0x00007610ff407816 */ /* 0x020fca000000003a */
[----:B------:R-:W-:-:S05]  /*28f0*/  FADD.FTZ R147, R64, R147 ;  /* 0x0000009340937221 */ /* 0x000fca0000010000 */
.L_x_377:
[----:B------:R-:W-:-:S04]  /*2900*/  F2FP.BF16.PACK_AB R64, RZ, R147 ;  /* 0x00000093ff40723e */ /* 0x000fc800000010ff */
[----:B------:R-:W-:Y:S02]  /*2910*/  PRMT R62, R62, 0x5410, R64 ;  /* 0x000054103e3e7816 */ /* 0x000fe40000000040 */
.L_x_378:
[----:B------:R-:W-:-:S05]  /*2920*/  PRMT R148, RZ, 0x5410, R67 ;  /* 0x00005410ff947816 */ /* 0x000fca0000000043 */
[----:B------:R-:W-:Y:S01]  /*2930*/  FMUL.FTZ R148, R148, R117 ;  /* 0x0000007594947220 */ /* 0x000fe20000410000 */
[----:B------:R-:W-:Y:S05]  /*2940*/  @P3 BRA `(.L_x_379) ;  /* 0x0000002000003947 */ /* 0x000fea0003800000 */
[----:B------:R-:W-:Y:S05]  /*2950*/  @P0 BRA `(.L_x_380) ;  /* 0x0000003000000947 */ /* 0x000fea0003800000 */
[----:B------:R-:W-:Y:S05]  /*2960*/  BRA `(.L_x_381) ;  /* 0x0000004000007947 */ /* 0x000fea0003800000 */
.L_x_379:
[----:B-----5:R-:W-:-:S05]  /*2970*/  PRMT R65, RZ, 0x5410, R59 ;  /* 0x00005410ff417816 */ /* 0x020fca000000003b */
[----:B------:R-:W-:-:S05]  /*2980*/  FADD.FTZ R148, R65, R148 ;  /* 0x0000009441947221 */ /* 0x000fca0000010000 */
.L_x_380:
[----:B------:R-:W-:-:S04]  /*2990*/  F2FP.BF16.PACK_AB R64, RZ, R148 ;  /* 0x00000094ff40723e */ /* 0x000fc800000010ff */
[----:B------:R-:W-:Y:S02]  /*29a0*/  PRMT R63, R64, 0x7610, R63 ;  /* 0x00007610403f7816 */ /* 0x000fe4000000003f */
.L_x_381:
[----:B------:R-:W-:-:S05]  /*29b0*/  PRMT R64, RZ, 0x7610, R67 ;  /* 0x00007610ff407816 */ /* 0x000fca0000000043 */
[----:B------:R-:W-:Y:S01]  /*29c0*/  FMUL.FTZ R117, R64, R117 ;  /* 0x0000007540757220 */ /* 0x000fe20000410000 */
[----:B------:R-:W-:Y:S05]  /*29d0*/  @P3 BRA `(.L_x_382) ;  /* 0x0000002000003947 */ /* 0x000fea0003800000 */
[----:B------:R-:W-:Y:S05]  /*29e0*/  @P0 BRA `(.L_x_383) ;  /* 0x0000003000000947 */ /* 0x000fea0003800000 */
[----:B------:R-:W-:Y:S05]  /*29f0*/  BRA `(.L_x_384) ;  /* 0x0000004000007947 */ /* 0x000fea0003800000 */
.L_x_382:
[----:B-----5:R-:W-:-:S05]  /*2a00*/  PRMT R64, RZ, 0x7610, R59 ;  /* 0x00007610ff407816 */ /* 0x020fca000000003b */
[----:B------:R-:W-:-:S05]  /*2a10*/  FADD.FTZ R117, R64, R117 ;  /* 0x0000007540757221 */ /* 0x000fca0000010000 */
.L_x_383:
[----:B------:R-:W-:-:S04]  /*2a20*/  F2FP.BF16.PACK_AB R64, RZ, R117 ;  /* 0x00000075ff40723e */ /* 0x000fc800000010ff */
[----:B------:R-:W-:Y:S02]  /*2a30*/  PRMT R63, R63, 0x5410, R64 ;  /* 0x000054103f3f7816 */ /* 0x000fe40000000040 */
.L_x_384:
[----:B------:R-:W-:Y:S01]  /*2a40*/  FADD.FTZ R66, RZ, R71 ;  /* 0x00000047ff427221 */ /* 0x000fe20000010000 */
[----:B------:R-:W-:Y:S02]  /*2a50*/  @P0 IADD3 R64, R68, 0x300, RZ ;  /* 0x0000030044400810 */ /* 0x000fe40007ffe0ff */
[----:B------:R-:W-:Y:S01]  /*2a60*/  LOP3.LUT P2, RZ, R69, 0xff, RZ, 0xc0, !PT ;  /* 0x000000ff45ff7812 */ /* 0x000fe2000784c0ff */
[----:B------:R-:W-:Y:S01]  /*2a70*/  FADD.FTZ R67, R66, R75 ;  /* 0x0000004b42437221 */ /* 0x000fe20000010000 */
[----:B------:R-:W-:Y:S01]  /*2a80*/  LOP3.LUT P1, RZ, R163, 0x1f, RZ, 0xc0, !PT ;  /* 0x0000001fa3ff7812 */ /* 0x000fe2000782c0ff */
[----:B------:R-:W-:Y:S01]  /*2a90*/  @P0 IMAD.WIDE.U32 R64, R64, R155, c[0x0][0x188] ;  /* 0x0000620040400625 */ /* 0x000fe200078e009b */
[----:B------:R-:W-:-:S03]  /*2aa0*/  SHF.R.U32.HI R155, RZ, 0x5, R163 ;  /* 0x00000005ff9b7819 */ /* 0x000fc600000116a3 */
[----:B------:R-:W-:Y:S01]  /*2ab0*/  FADD.FTZ R66, R67, R74 ;  /* 0x0000004a43427221 */ /* 0x000fe20000010000 */
[----:B------:R0:W-:Y:S01]  /*2ac0*/  @P0 STG.E.128 [R64.64], R60 ;  /* 0x0000003c40000986 */ /* 0x0001e2000c101d04 */
[----:B------:R-:W-:Y:S02]  /*2ad0*/  LOP3.LUT R155, R155, 0x7fffffc, RZ, 0xc0, !PT ;  /* 0x07fffffc9b9b7812 */ /* 0x000fe400078ec0ff */
[----:B------:R-:W-:Y:S02]  /*2ae0*/  FADD.FTZ R67, R66, R79 ;  /* 0x0000004f42437221 */ /* 0x000fe40000010000 */
[----:B------:R-:W-:Y:S02]  /*2af0*/  @!P2 IADD3 R155, R155, 0x4, RZ ;  /* 0x000000049b9ba810 */ /* 0x000fe40007ffe0ff */
[----:B------:R-:W-:-:S04]  /*2b00*/  FADD.FTZ R66, R67, R78 ;  /* 0x0000004e43427221 */ /* 0x000fc80000010000 */
[----:B------:R-:W-:-:S04]  /*2b10*/  FADD.FTZ R67, R66, R83 ;  /* 0x0000005342437221 */ /* 0x000fc80000010000 */
[----:B------:R-:W-:-:S04]  /*2b20*/  FADD.FTZ R67, R67, R82 ;  /* 0x0000005243437221 */ /* 0x000fc80000010000 */
[----:B------:R-:W-:-:S04]  /*2b30*/  FADD.FTZ R67, R67, R104 ;  /* 0x0000006843437221 */ /* 0x000fc80000010000 */
[----:B------:R-:W-:-:S04]  /*2b40*/  FADD.FTZ R66, R67, R70 ;  /* 0x0000004643427221 */ /* 0x000fc80000010000 */
[----:B------:R-:W-:-:S04]  /*2b50*/  FADD.FTZ R67, R66, R73 ;  /* 0x0000004942437221 */ /* 0x000fc80000010000 */
[----:B0-----:R-:W-:-:S04]  /*2b60*/  FADD.FTZ R64, R67, R72 ;  /* 0x0000004843407221 */ /* 0x001fc80000010000 */
[----:B------:R-:W-:-:S04]  /*2b70*/  FADD.FTZ R65, R64, R77 ;  /* 0x0000004d40417221 */ /* 0x000fc80000010000 */
        /* <DEDUP_REMOVED lines=43> */
[----:B------:R-:W-:Y:S01]  /*2e30*/  FADD.FTZ R64, R64, R117 ;  /* 0x0000007540407221 */ /* 0x000fe20000010000 */
[----:B------:R-:W-:Y:S05]  /*2e40*/  BRA.DIV ~URZ, `(.L_x_385) ;  /* 0x00001de27f007947 */ /* 0x000fea000b800000 */
[----:B------:R0:W1:Y:S02]  /*2e50*/  SHFL.BFLY PT, R65, R64, 0x1, 0x1f ;  /* 0x0c201f0040417f89 */ /* 0x00006400000e0000 */
.L_x_389:
[----:B01----:R-:W-:Y:S01]  /*2e60*/  FADD.FTZ R64, R64, R65 ;  /* 0x0000004140407221 */ /* 0x003fe20000010000 */
[----:B------:R-:W-:Y:S05]  /*2e70*/  BRA.DIV ~URZ, `(.L_x_386) ;  /* 0x00001e227f007947 */ /* 0x000fea000b800000 */
[----:B------:R-:W0:Y:S02]  /*2e80*/  SHFL.BFLY PT, R65, R64, 0x2, 0x1f ;  /* 0x0c401f0040417f89 */ /* 0x000e2400000e0000 */
[----:B0-----:R-:W-:-:S05]  /*2e90*/  FADD.FTZ R65, R64, R65 ;  /* 0x0000004140417221 */ /* 0x001fca0000010000 */
[----:B------:R-:W0:Y:S02]  /*2ea0*/  SHFL.BFLY PT, R66, R65, 0x4, 0x1f ;  /* 0x0c801f0041427f89 */ /* 0x000e2400000e0000 */
[----:B0-----:R-:W-:-:S05]  /*2eb0*/  FADD.FTZ R66, R65, R66 ;  /* 0x0000004241427221 */ /* 0x001fca0000010000 */
[----:B------:R-:W0:Y:S02]  /*2ec0*/  SHFL.BFLY PT, R67, R66, 0x8, 0x1f ;  /* 0x0d001f0042437f89 */ /* 0x000e2400000e0000 */
[----:B0-----:R-:W-:-:S05]  /*2ed0*/  FADD.FTZ R67, R66, R67 ;  /* 0x0000004342437221 */ /* 0x001fca0000010000 */
[----:B------:R-:W0:Y:S02]  /*2ee0*/  SHFL.BFLY PT, R156, R67, 0x10, 0x1f ;  /* 0x0e001f00439c7f89 */ /* 0x000e2400000e0000 */
[----:B0-----:R-:W-:-:S04]  /*2ef0*/  FADD.FTZ R156, R67, R156 ;  /* 0x0000009c439c7221 */ /* 0x001fc80000010000 */
[----:B------:R-:W-:-:S04]  /*2f00*/  FMUL.FTZ R64, R156, 0.0005580357392318546772 ;  /* 0x3a1249259c407820 */ /* 0x000fc80000410000 */
[C---:B------:R-:W-:Y:S02]  /*2f10*/  FADD.FTZ R156, -R64.reuse, R71 ;  /* 0x00000047409c7221 */ /* 0x040fe40000010100 */
[----:B------:R-:W-:Y:S02]  /*2f20*/  FADD.FTZ R165, -R64, R75 ;  /* 0x0000004b40a57221 */ /* 0x000fe40000010100 */
[----:B------:R-:W-:Y:S02]  /*2f30*/  FFMA.FTZ R156, R156, R156, RZ ;  /* 0x0000009c9c9c7223 */ /* 0x000fe400000100ff */
[----:B------:R-:W-:Y:S02]  /*2f40*/  FADD.FTZ R65, -R64, R74 ;  /* 0x0000004a40417221 */ /* 0x000fe40000010100 */
[----:B------:R-:W-:-:S04]  /*2f50*/  FFMA.FTZ R156, R165, R165, R156 ;  /* 0x000000a5a59c7223 */ /* 0x000fc8000001009c */
[----:B------:R-:W-:Y:S02]  /*2f60*/  FFMA.FTZ R156, R65, R65, R156 ;  /* 0x00000041419c7223 */ /* 0x000fe4000001009c */
[----:B------:R-:W-:-:S04]  /*2f70*/  FADD.FTZ R65, -R64, R79 ;  /* 0x0000004f40417221 */ /* 0x000fc80000010100 */
        /* <DEDUP_REMOVED lines=104> */
[----:B------:R-:W-:-:S05]  /*3600*/  FFMA.FTZ R65, R65, R65, R156 ;  /* 0x0000004141417223 */ /* 0x000fca000001009c */
        /* <DEDUP_REMOVED lines=9> */
.L_x_390:
[----:B------:R-:W-:Y:S01]  /*36a0*/  SHF.R.U32.HI R66, RZ, 0x5, R163 ;  /* 0x00000005ff427819 */ /* 0x000fe200000116a3 */
[----:B-1----:R-:W-:Y:S01]  /*36b0*/  FADD.FTZ R65, R65, R156 ;  /* 0x0000009c41417221 */ /* 0x002fe20000010000 */
[----:B------:R-:W-:Y:S01]  /*36c0*/  WARPSYNC 0xffffffff ;  /* 0xffffffff00007948 */ /* 0x000fe20003800000 */
[----:B0-----:R-:W-:Y:S01]  /*36d0*/  LOP3.LUT R156, R163, 0x1f, RZ, 0xc0, !PT ;  /* 0x0000001fa39c7812 */ /* 0x001fe200078ec0ff */
[----:B------:R-:W-:Y:S01]  /*36e0*/  HFMA2.MMA R164, -RZ, RZ, 0, 0 ;  /* 0x00000000ffa47435 */ /* 0x000fe200000001ff */
[----:B------:R-:W-:Y:S02]  /*36f0*/  LOP3.LUT R66, R66, 0x3, RZ, 0xc0, !PT ;  /* 0x0000000342427812 */ /* 0x000fe400078ec0ff */
[----:B------:R-:W-:Y:S02]  /*3700*/  ISETP.GT.U32.AND P2, PT, R156, 0x3, PT ;  /* 0x000000039c00780c */ /* 0x000fe40003f44070 */
[----:B------:R-:W-:Y:S02]  /*3710*/  @!P1 IADD3 R67, R155, R66, RZ ;  /* 0x000000429b439210 */ /* 0x000fe40007ffe0ff */
[----:B------:R-:W-:-:S03]  /*3720*/  ISETP.NE.AND P3, PT, RZ, UR6, PT ;  /* 0x00000006ff007c0c */ /* 0x000fc6000bf65270 */
[----:B------:R0:W-:Y:S04]  /*3730*/  @!P1 STS.64 [R67.X8], R64 ;  /* 0x0000004043009388 */ /* 0x0001e80000008a00 */
[----:B------:R-:W-:Y:S01]  /*3740*/  BAR.SYNC.DEFER_BLOCKING 0x0 ;  /* 0x0000000000007b1d */ /* 0x000fe20000010000 */
[----:B------:R-:W-:Y:S02]  /*3750*/  LOP3.LUT P1, RZ, R69, 0xff, RZ, 0xc0, !PT ;  /* 0x000000ff45ff7812 */ /* 0x000fe4000782c0ff */
[----:B------:R-:W-:Y:S02]  /*3760*/  @!P2 IADD3 R165, R155, R156, RZ ;  /* 0x0000009c9ba5a210 */ /* 0x000fe40007ffe0ff */
[----:B------:R-:W-:Y:S01]  /*3770*/  @!P2 MOV R164, 0x700 ;  /* 0x0000070000a4a802 */ /* 0x000fe20000000f00 */
[----:B0-----:R-:W-:-:S03]  /*3780*/  CS2R R64, SRZ ;  /* 0x0000000000407805 */ /* 0x001fc6000001ff00 */
[----:B------:R-:W-:Y:S01]  /*3790*/  I2F R69, R164 ;  /* 0x000000a400457306 */ /* 0x000fe20000201400 */
[----:B------:R-:W0:Y:S04]  /*37a0*/  SHFL.DOWN PT, R156, R164, 0x2, 0x1f ;  /* 0x08401f00a49c7f89 */ /* 0x000e2800000e0000 */
[----:B------:R-:W1:Y:S01]  /*37b0*/  @!P2 LDS.64 R64, [R165.X8] ;  /* 0x00000000a540a984 */ /* 0x000e620000008a00 */
[----:B------:R-:W-:Y:S02]  /*37c0*/  LOP3.LUT P2, RZ, R66, 0x1f, R163, 0xf8, !PT ;  /* 0x0000001f42ff7812 */ /* 0x000fe4000784f8a3 */
[----:B0-----:R-:W-:Y:S02]  /*37d0*/  IADD3 R66, R156, R164, RZ ;  /* 0x000000a49c427210 */ /* 0x001fe40007ffe0ff */
[----:B------:R-:W0:Y:S03]  /*37e0*/  I2F R156, R156 ;  /* 0x0000009c009c7306 */ /* 0x000e260000201400 */
[----:B------:R-:W-:Y:S04]  /*37f0*/  SHFL.DOWN PT, R165, R66, 0x1, 0x1f ;  /* 0x08201f0042a57f89 */ /* 0x000fe800000e0000 */
[----:B-1----:R-:W1:Y:S02]  /*3800*/  SHFL.DOWN PT, R155, R64, 0x2, 0x1f ;  /* 0x08401f00409b7f89 */ /* 0x002e6400000e0000 */
[----:B-1----:R-:W-:-:S02]  /*3810*/  FADD.FTZ R67, -R155, R64 ;  /* 0x000000409b437221 */ /* 0x002fc40000010100 */
[----:B0-----:R-:W-:Y:S02]  /*3820*/  FMUL.FTZ R155, R155, R156 ;  /* 0x0000009c9b9b7220 */ /* 0x001fe40000410000 */
[----:B------:R-:W-:Y:S02]  /*3830*/  FMUL.FTZ R67, R67, R67 ;  /* 0x0000004343437220 */ /* 0x000fe40000410000 */
[----:B------:R-:W-:Y:S02]  /*3840*/  FFMA.FTZ R155, R69, R64, R155 ;  /* 0x00000040459b7223 */ /* 0x000fe4000001009b */
[----:B------:R-:W0:Y:S01]  /*3850*/  I2F R64, R66 ;  /* 0x0000004200407306 */ /* 0x000e220000201400 */
[----:B------:R-:W-:Y:S02]  /*3860*/  FMUL.FTZ R67, R67, R69 ;  /* 0x0000004543437220 */ /* 0x000fe40000410000 */
[----:B------:R-:W1:Y:S02]  /*3870*/  SHFL.DOWN PT, R69, R65, 0x2, 0x1f ;  /* 0x08401f0041457f89 */ /* 0x000e6400000e0000 */
[----:B------:R-:W-:-:S03]  /*3880*/  FMUL.FTZ R67, R67, R156 ;  /* 0x0000009c43437220 */ /* 0x000fc60000410000 */
[----:B0-----:R-:W0:Y:S01]  /*3890*/  MUFU.RCP R164, R64 ;  /* 0x0000004000a47308 */ /* 0x001e220000001000 */
[----:B-1----:R-:W-:-:S04]  /*38a0*/  FADD.FTZ R69, R69, R65 ;  /* 0x0000004145457221 */ /* 0x002fc80000010000 */
[C---:B0-----:R-:W-:Y:S02]  /*38b0*/  FFMA.FTZ R67, R164.reuse, R67, R69 ;  /* 0x00000043a4437223 */ /* 0x041fe40000010045 */
[----:B------:R-:W-:Y:S01]  /*38c0*/  FMUL.FTZ R69, R164, R155 ;  /* 0x0000009ba4457220 */ /* 0x000fe20000410000 */
[----:B------:R-:W-:Y:S02]  /*38d0*/  IADD3 R155, R66, R165, RZ ;  /* 0x000000a5429b7210 */ /* 0x000fe40007ffe0ff */
[----:B------:R-:W-:Y:S02]  /*38e0*/  I2F R165, R165 ;  /* 0x000000a500a57306 */ /* 0x000fe40000201400 */
[----:B------:R-:W0:Y:S06]  /*38f0*/  SHFL.DOWN PT, R156, R69, 0x1, 0x1f ;  /* 0x08201f00459c7f89 */ /* 0x000e2c00000e0000 */
[----:B------:R-:W1:Y:S08]  /*3900*/  I2F R155, R155 ;  /* 0x0000009b009b7306 */ /* 0x000e700000201400 */
[----:B-1----:R-:W1:Y:S01]  /*3910*/  MUFU.RCP R66, R155 ;  /* 0x0000009b00427308 */ /* 0x002e620000001000 */
[----:B0-----:R-:W-:-:S02]  /*3920*/  FADD.FTZ R164, R69, -R156 ;  /* 0x8000009c45a47221 */ /* 0x001fc40000010000 */
[----:B------:R-:W-:Y:S02]  /*3930*/  FMUL.FTZ R156, R156, R165 ;  /* 0x000000a59c9c7220 */ /* 0x000fe40000410000 */
[----:B------:R-:W-:Y:S02]  /*3940*/  FMUL.FTZ R65, R164, R164 ;  /* 0x000000a4a4417220 */ /* 0x000fe40000410000 */
[C---:B------:R-:W-:Y:S02]  /*3950*/  FFMA.FTZ R156, R64.reuse, R69, R156 ;  /* 0x00000045409c7223 */ /* 0x040fe4000001009c */
[----:B------:R-:W-:Y:S02]  /*3960*/  FMUL.FTZ R164, R64, R65 ;  /* 0x0000004140a47220 */ /* 0x000fe40000410000 */
[----:B------:R-:W0:Y:S02]  /*3970*/  SHFL.DOWN PT, R64, R67, 0x1, 0x1f ;  /* 0x08201f0043407f89 */ /* 0x000e2400000e0000 */
[----:B------:R-:W-:Y:S01]  /*3980*/  FMUL.FTZ R65, R164, R165 ;  /* 0x000000a5a4417220 */ /* 0x000fe20000410000 */
[----:B------:R-:W-:Y:S01]  /*3990*/  @!P2 MOV R165, 0x4 ;  /* 0x0000000400a5a802 */ /* 0x000fe20000000f00 */
[----:B-1----:R-:W-:-:S06]  /*39a0*/  FMUL.FTZ R69, R66, R156 ;  /* 0x0000009c42457220 */ /* 0x002fcc0000410000 */
[----:B------:R-:W1:Y:S01]  /*39b0*/  SHFL.IDX PT, R69, R69, RZ, 0x1f ;  /* 0x00001fff45457589 */ /* 0x000e6200000e0000 */
[----:B0-----:R-:W-:Y:S01]  /*39c0*/  FADD.FTZ R64, R67, R64 ;  /* 0x0000004043407221 */ /* 0x001fe20000010000 */
[----:B------:R-:W-:-:S03]  /*39d0*/  MOV R67, c[0x0][0x1e0] ;  /* 0x0000780000437a02 */ /* 0x000fc60000000f00 */
[----:B------:R-:W-:Y:S01]  /*39e0*/  FFMA.FTZ R66, R66, R65, R64 ;  /* 0x0000004142427223 */ /* 0x000fe20000010040 */
[----:B------:R-:W-:-:S05]  /*39f0*/  @!P2 MOV R65, 0x4 ;  /* 0x000000040041a802 */ /* 0x000fca0000000f00 */
[----:B------:R-:W0:Y:S01]  /*3a00*/  SHFL.IDX PT, R66, R66, RZ, 0x1f ;  /* 0x00001fff42427589 */ /* 0x000e2200000e0000 */
[----:B-1----:R-:W-:Y:S02]  /*3a10*/  FMUL.FTZ R155, R69, R69 ;  /* 0x00000045459b7220 */ /* 0x002fe40000410000 */
[----:B------:R-:W-:-:S03]  /*3a20*/  @!P2 IMAD.WIDE R64, R92, R65, c[0x0][0x1a0] ;  /* 0x000068005c40a625 */ /* 0x000fc600078e0241 */
[----:B------:R-:W-:Y:S02]  /*3a30*/  FSEL R156, R155, RZ, P3 ;  /* 0x000000ff9b9c7208 */ /* 0x000fe40001800000 */
[----:B------:R1:W-:Y:S02]  /*3a40*/  @!P2 STG.E [R64.64], R69 ;  /* 0x000000454000a986 */ /* 0x0003e4000c101904 */
[----:B-1----:R-:W-:-:S04]  /*3a50*/  @!P2 IMAD.WIDE R64, R92, R165, c[0x0][0x1a8] ;  /* 0x00006a005c40a625 */ /* 0x002fc800078e02a5 */
[----:B0-----:R-:W-:Y:S01]  /*3a60*/  FFMA.FTZ R67, R66, R67, c[0x0][0x228] ;  /* 0x00008a0042437623 */ /* 0x001fe20000010043 */
[----:B------:R-:W-:-:S03]  /*3a70*/  PRMT R66, RZ, 0x5410, R55 ;  /* 0x00005410ff427816 */ /* 0x000fc60000000037 */
[----:B------:R-:W-:Y:S01]  /*3a80*/  FADD.FTZ R67, R67, R156 ;  /* 0x0000009c43437221 */ /* 0x000fe20000010000 */
[----:B------:R-:W-:-:S03]  /*3a90*/  FSEL R156, R69, RZ, !P3 ;  /* 0x000000ff459c7208 */ /* 0x000fc60005800000 */
[----:B------:R0:W1:Y:S02]  /*3aa0*/  MUFU.RSQ R155, R67 ;  /* 0x00000043009b7308 */ /* 0x0000640000001400 */
[C---:B------:R-:W-:Y:S02]  /*3ab0*/  FADD.FTZ R78, -R156.reuse, R78 ;  /* 0x0000004e9c4e7221 */ /* 0x040fe40000010100 */
[C---:B------:R-:W-:Y:S02]  /*3ac0*/  FADD.FTZ R82, -R156.reuse, R82 ;  /* 0x000000529c527221 */ /* 0x040fe40000010100 */
[C---:B------:R-:W-:Y:S02]  /*3ad0*/  FADD.FTZ R74, -R156.reuse, R74 ;  /* 0x0000004a9c4a7221 */ /* 0x040fe40000010100 */
[C---:B------:R-:W-:Y:S01]  /*3ae0*/  FADD.FTZ R104, -R156.reuse, R104 ;  /* 0x000000689c687221 */ /* 0x040fe20000010100 */
[----:B0-----:R-:W-:Y:S01]  /*3af0*/  PRMT R67, RZ, 0x7610, R55 ;  /* 0x00007610ff437816 */ /* 0x001fe20000000037 */
[----:B------:R-:W-:-:S02]  /*3b00*/  FADD.FTZ R101, -R156, R101 ;  /* 0x000000659c657221 */ /* 0x000fc40000010100 */
[C---:B------:R-:W-:Y:S02]  /*3b10*/  FADD.FTZ R76, -R156.reuse, R76 ;  /* 0x0000004c9c4c7221 */ /* 0x040fe40000010100 */
[C---:B------:R-:W-:Y:S01]  /*3b20*/  FADD.FTZ R72, -R156.reuse, R72 ;  /* 0x000000489c487221 */ /* 0x040fe20000010100 */
[----:B-1----:R0:W-:Y:S01]  /*3b30*/  @!P2 STG.E [R64.64], R155 ;  /* 0x0000009b4000a986 */ /* 0x0021e2000c101904 */
[----:B------:R-:W-:Y:S02]  /*3b40*/  FMUL.FTZ R69, R155, R82 ;  /* 0x000000529b457220 */ /* 0x000fe40000410000 */
[----:B------:R-:W-:Y:S01]  /*3b50*/  FADD.FTZ R82, -R156, R75 ;  /* 0x0000004b9c527221 */ /* 0x000fe20000010100 */
[----:B------:R-:W-:Y:S01]  /*3b60*/  PRMT R75, RZ, 0x5410, R52 ;  /* 0x00005410ff4b7816 */ /* 0x000fe20000000034 */
[----:B------:R-:W-:Y:S02]  /*3b70*/  FFMA.FTZ R66, R69, R66, R154 ;  /* 0x0000004245427223 */ /* 0x000fe4000001009a */
[C---:B------:R-:W-:Y:S01]  /*3b80*/  FMUL.FTZ R69, R155.reuse, R74 ;  /* 0x0000004a9b457220 */ /* 0x040fe20000410000 */
[----:B------:R-:W-:Y:S01]  /*3b90*/  PRMT R74, RZ, 0x5410, R53 ;  /* 0x00005410ff4a7816 */ /* 0x000fe20000000035 */
[----:B------:R-:W-:-:S02]  /*3ba0*/  FMUL.FTZ R104, R155, R104 ;  /* 0x000000689b687220 */ /* 0x000fc40000410000 */
[C---:B------:R-:W-:Y:S02]  /*3bb0*/  FMUL.FTZ R82, R155.reuse, R82 ;  /* 0x000000529b527220 */ /* 0x040fe40000410000 */
[----:B0-----:R-:W-:Y:S01]  /*3bc0*/  FADD.FTZ R64, -R156, R83 ;  /* 0x000000539c407221 */ /* 0x001fe20000010100 */
[----:B------:R-:W-:Y:S01]  /*3bd0*/  PRMT R83, RZ, 0x5410, R31 ;  /* 0x00005410ff537816 */ /* 0x000fe2000000001f */
[C---:B------:R-:W-:Y:S02]  /*3be0*/  FMUL.FTZ R65, R155.reuse, R78 ;  /* 0x0000004e9b417220 */ /* 0x040fe40000410000 */
[----:B------:R-:W-:Y:S01]  /*3bf0*/  FMUL.FTZ R78, R155, R64 ;  /* 0x000000409b4e7220 */ /* 0x000fe20000410000 */
[----:B------:R-:W-:Y:S01]  /*3c00*/  PRMT R64, RZ, 0x5410, R54 ;  /* 0x00005410ff407816 */ /* 0x000fe20000000036 */
[----:B------:R-:W-:Y:S01]  /*3c10*/  FFMA.FTZ R74, R69, R74, R160 ;  /* 0x0000004a454a7223 */ /* 0x000fe200000100a0 */
[----:B------:R-:W-:Y:S01]  /*3c20*/  PRMT R69, RZ, 0x7610, R53 ;  /* 0x00007610ff457816 */ /* 0x000fe20000000035 */
[----:B------:R-:W-:Y:S01]  /*3c30*/  FFMA.FTZ R67, R104, R67, R153 ;  /* 0x0000004368437223 */ /* 0x000fe20000010099 */
[----:B------:R-:W-:Y:S01]  /*3c40*/  HFMA2.MMA R104, -RZ, RZ, 0, 9.5367431640625e-07 ;  /* 0x00000010ff687435 */ /* 0x000fe200000001ff */
[----:B------:R-:W-:Y:S01]  /*3c50*/  FFMA.FTZ R65, R65, R64, R158 ;  /* 0x0000004041417223 */ /* 0x000fe2000001009e */
[----:B------:R-:W-:Y:S01]  /*3c60*/  PRMT R64, RZ, 0x7610, R54 ;  /* 0x00007610ff407816 */ /* 0x000fe20000000036 */
[----:B------:R-:W-:Y:S01]  /*3c70*/  FMUL.FTZ R101, R155, R101 ;  /* 0x000000659b657220 */ /* 0x000fe20000410000 */
[----:B------:R-:W-:Y:S01]  /*3c80*/  F2FP.BF16.PACK_AB R67, R67, R66 ;  /* 0x000000424343723e */ /* 0x000fe200000010ff */
[----:B------:R-:W-:-:S02]  /*3c90*/  FMUL.FTZ R76, R155, R76 ;  /* 0x0000004c9b4c7220 */ /* 0x000fc40000410000 */
[----:B------:R-:W-:Y:S02]  /*3ca0*/  FFMA.FTZ R64, R78, R64, R157 ;  /* 0x000000404e407223 */ /* 0x000fe4000001009d */
[----:B------:R-:W-:Y:S01]  /*3cb0*/  FADD.FTZ R78, -R156, R79 ;  /* 0x0000004f9c4e7221 */ /* 0x000fe20000010100 */
[----:B------:R-:W-:Y:S01]  /*3cc0*/  PRMT R79, RZ, 0x5410, R51 ;  /* 0x00005410ff4f7816 */ /* 0x000fe20000000033 */
[C---:B------:R-:W-:Y:S01]  /*3cd0*/  FMUL.FTZ R72, R155.reuse, R72 ;  /* 0x000000489b487220 */ /* 0x040fe20000410000 */
[----:B------:R-:W-:Y:S01]  /*3ce0*/  F2FP.BF16.PACK_AB R66, R64, R65 ;  /* 0x000000414042723e */ /* 0x000fe200000010ff */
[----:B------:R-:W-:Y:S02]  /*3cf0*/  FMUL.FTZ R78, R155, R78 ;  /* 0x0000004e9b4e7220 */ /* 0x000fe40000410000 */
[----:B------:R-:W-:Y:S02]  /*3d00*/  FADD.FTZ R70, -R156, R70 ;  /* 0x000000469c467221 */ /* 0x000fe40000010100 */
[----:B------:R-:W-:-:S02]  /*3d10*/  FFMA.FTZ R69, R78, R69, R159 ;  /* 0x000000454e457223 */ /* 0x000fc4000001009f */
[----:B------:R-:W-:Y:S02]  /*3d20*/  FADD.FTZ R78, -R156, R71 ;  /* 0x000000479c4e7221 */ /* 0x000fe40000010100 */
[----:B------:R-:W-:Y:S01]  /*3d30*/  FMUL.FTZ R70, R155, R70 ;  /* 0x000000469b467220 */ /* 0x000fe20000410000 */
[----:B------:R-:W-:Y:S01]  /*3d40*/  F2FP.BF16.PACK_AB R65, R69, R74 ;  /* 0x0000004a4541723e */ /* 0x000fe200000010ff */
[----:B------:R-:W-:Y:S01]  /*3d50*/  FMUL.FTZ R71, R155, R78 ;  /* 0x0000004e9b477220 */ /* 0x000fe20000410000 */
[----:B------:R-:W-:Y:S01]  /*3d60*/  PRMT R78, RZ, 0x7610, R50 ;  /* 0x00007610ff4e7816 */ /* 0x000fe20000000032 */
[----:B------:R-:W-:Y:S01]  /*3d70*/  IMAD.WIDE.U32 R68, R68, R104, c[0x0][0x208] ;  /* 0x0000820044447625 */ /* 0x000fe200078e0068 */
[----:B------:R-:W-:-:S03]  /*3d80*/  PRMT R74, RZ, 0x5410, R39 ;  /* 0x00005410ff4a7816 */ /* 0x000fc60000000027 */
[----:B------:R-:W-:Y:S01]  /*3d90*/  FFMA.FTZ R71, R71, R75, R162 ;  /* 0x0000004b47477223 */ /* 0x000fe200000100a2 */
[----:B------:R-:W-:Y:S01]  /*3da0*/  PRMT R75, RZ, 0x7610, R52 ;  /* 0x00007610ff4b7816 */ /* 0x000fe20000000034 */
[C---:B------:R-:W-:Y:S02]  /*3db0*/  FADD.FTZ R111, -R156.reuse, R111 ;  /* 0x0000006f9c6f7221 */ /* 0x040fe40000010100 */
[----:B------:R-:W-:Y:S02]  /*3dc0*/  FADD.FTZ R110, -R156, R110 ;  /* 0x0000006e9c6e7221 */ /* 0x000fe40000010100 */
[----:B------:R-:W-:Y:S02]  /*3dd0*/  FFMA.FTZ R82, R82, R75, R161 ;  /* 0x0000004b52527223 */ /* 0x000fe400000100a1 */
[C---:B------:R-:W-:Y:S02]  /*3de0*/  FMUL.FTZ R111, R155.reuse, R111 ;  /* 0x0000006f9b6f7220 */ /* 0x040fe40000410000 */
[----:B------:R-:W-:Y:S01]  /*3df0*/  FMUL.FTZ R110, R155, R110 ;  /* 0x0000006e9b6e7220 */ /* 0x000fe20000410000 */
[----:B------:R-:W-:Y:S01]  /*3e00*/  F2FP.BF16.PACK_AB R64, R82, R71 ;  /* 0x000000475240723e */ /* 0x000fe200000010ff */
[C---:B------:R-:W-:Y:S01]  /*3e10*/  FADD.FTZ R105, -R156.reuse, R105 ;  /* 0x000000699c697221 */ /* 0x040fe20000010100 */
[----:B------:R-:W-:Y:S01]  /*3e20*/  PRMT R82, RZ, 0x5410, R30 ;  /* 0x00005410ff527816 */ /* 0x000fe2000000001e */
[----:B------:R-:W-:-:S02]  /*3e30*/  FADD.FTZ R108, -R156, R108 ;  /* 0x0000006c9c6c7221 */ /* 0x000fc40000010100 */
[----:B------:R0:W-:Y:S01]  /*3e40*/  STG.E.128 [R68.64], R64 ;  /* 0x0000004044007986 */ /* 0x0001e2000c101d04 */
[C---:B------:R-:W-:Y:S02]  /*3e50*/  FMUL.FTZ R105, R155.reuse, R105 ;  /* 0x000000699b697220 */ /* 0x040fe40000410000 */
[C---:B------:R-:W-:Y:S02]  /*3e60*/  FMUL.FTZ R108, R155.reuse, R108 ;  /* 0x0000006c9b6c7220 */ /* 0x040fe40000410000 */
[C---:B------:R-:W-:Y:S02]  /*3e70*/  FADD.FTZ R100, -R156.reuse, R100 ;  /* 0x000000649c647221 */ /* 0x040fe40000010100 */
[----:B------:R-:W-:Y:S02]  /*3e80*/  FADD.FTZ R106, -R156, R106 ;  /* 0x0000006a9c6a7221 */ /* 0x000fe40000010100 */
[C---:B------:R-:W-:Y:S02]  /*3e90*/  FMUL.FTZ R100, R155.reuse, R100 ;  /* 0x000000649b647220 */ /* 0x040fe40000410000 */
[----:B------:R-:W-:-:S02]  /*3ea0*/  FMUL.FTZ R106, R155, R106 ;  /* 0x0000006a9b6a7220 */ /* 0x000fc40000410000 */
[C---:B------:R-:W-:Y:S02]  /*3eb0*/  FADD.FTZ R121, -R156.reuse, R121 ;  /* 0x000000799c797221 */ /* 0x040fe40000010100 */
[----:B------:R-:W-:Y:S02]  /*3ec0*/  FADD.FTZ R120, -R156, R120 ;  /* 0x000000789c787221 */ /* 0x000fe40000010100 */
[C---:B------:R-:W-:Y:S01]  /*3ed0*/  FMUL.FTZ R121, R155.reuse, R121 ;  /* 0x000000799b797220 */ /* 0x040fe20000410000 */
[----:B0-----:R-:W-:Y:S01]  /*3ee0*/  PRMT R66, RZ, 0x7610, R49 ;  /* 0x00007610ff427816 */ /* 0x001fe20000000031 */
[C---:B------:R-:W-:Y:S01]  /*3ef0*/  IMAD R64, R92.reuse, c[0x0][0x168], RZ ;  /* 0x00005a005c407a24 */ /* 0x040fe200078e02ff */
[----:B------:R-:W-:Y:S01]  /*3f00*/  PRMT R68, RZ, 0x5410, R43 ;  /* 0x00005410ff447816 */ /* 0x000fe2000000002b */
[C---:B------:R-:W-:Y:S01]  /*3f10*/  FMUL.FTZ R120, R155.reuse, R120 ;  /* 0x000000789b787220 */ /* 0x040fe20000410000 */
[----:B------:R-:W-:Y:S01]  /*3f20*/  IADD3 R92, R92, c[0x0][0x160], RZ ;  /* 0x000058005c5c7a10 */ /* 0x000fe20007ffe0ff */
[C---:B------:R-:W-:Y:S01]  /*3f30*/  FADD.FTZ R116, -R156.reuse, R116 ;  /* 0x000000749c747221 */ /* 0x040fe20000010100 */
[----:B------:R-:W-:Y:S01]  /*3f40*/  SHF.R.S32.HI R65, RZ, 0x1f, R64 ;  /* 0x0000001fff417819 */ /* 0x000fe20000011440 */
[----:B------:R-:W-:Y:S01]  /*3f50*/  FADD.FTZ R114, -R156, R114 ;  /* 0x000000729c727221 */ /* 0x000fe20000010100 */
[----:B------:R-:W-:Y:S01]  /*3f60*/  ISETP.GE.AND P2, PT, R92, c[0x0][0x164], PT ;  /* 0x000059005c007a0c */ /* 0x000fe20003f46270 */
[----:B------:R-:W-:Y:S01]  /*3f70*/  FMUL.FTZ R116, R155, R116 ;  /* 0x000000749b747220 */ /* 0x000fe20000410000 */
[----:B------:R-:W-:Y:S01]  /*3f80*/  LEA.HI R64, R65, R64, RZ, 0x3 ;  /* 0x0000004041407211 */ /* 0x000fe200078f18ff */
[----:B------:R-:W-:Y:S01]  /*3f90*/  FMUL.FTZ R114, R155, R114 ;  /* 0x000000729b727220 */ /* 0x000fe20000410000 */
[----:B------:R-:W-:Y:S01]  /*3fa0*/  LOP3.LUT R65, R163, 0x7f, RZ, 0xc0, !PT ;  /* 0x0000007fa3417812 */ /* 0x000fe200078ec0ff */
[----:B------:R-:W-:-:S02]  /*3fb0*/  FADD.FTZ R131, -R156, R131 ;  /* 0x000000839c837221 */ /* 0x000fc40000010100 */
[----:B------:R-:W-:Y:S01]  /*3fc0*/  FADD.FTZ R130, -R156, R130 ;  /* 0x000000829c827221 */ /* 0x000fe20000010100 */
[----:B------:R-:W-:Y:S01]  /*3fd0*/  LEA.HI.SX32 R64, R64, R65, 0x1d ;  /* 0x0000004140407211 */ /* 0x000fe200078feaff */
[C---:B------:R-:W-:Y:S01]  /*3fe0*/  FMUL.FTZ R131, R155.reuse, R131 ;  /* 0x000000839b837220 */ /* 0x040fe20000410000 */
[----:B------:R-:W-:Y:S01]  /*3ff0*/  PRMT R65, RZ, 0x7610, R51 ;  /* 0x00007610ff417816 */ /* 0x000fe20000000033 */
[----:B------:R-:W-:Y:S02]  /*4000*/  FMUL.FTZ R130, R155, R130 ;  /* 0x000000829b827220 */ /* 0x000fe40000410000 */
[----:B------:R-:W-:Y:S02]  /*4010*/  FADD.FTZ R128, -R156, R128 ;  /* 0x000000809c807221 */ /* 0x000fe40000010100 */
[----:B------:R-:W-:Y:S01]  /*4020*/  FFMA.FTZ R101, R101, R65, R132 ;  /* 0x0000004165657223 */ /* 0x000fe20000010084 */
[----:B------:R-:W-:Y:S01]  /*4030*/  PRMT R65, RZ, 0x5410, R50 ;  /* 0x00005410ff417816 */ /* 0x000fe20000000032 */
[----:B------:R-:W-:-:S02]  /*4040*/  FMUL.FTZ R128, R155, R128 ;  /* 0x000000809b807220 */ /* 0x000fc40000410000 */
[----:B------:R-:W-:Y:S02]  /*4050*/  FADD.FTZ R124, -R156, R124 ;  /* 0x0000007c9c7c7221 */ /* 0x000fe40000010100 */
[----:B------:R-:W-:Y:S01]  /*4060*/  FFMA.FTZ R76, R76, R65, R143 ;  /* 0x000000414c4c7223 */ /* 0x000fe2000001008f */
[----:B------:R-:W-:Y:S01]  /*4070*/  PRMT R65, RZ, 0x5410, R49 ;  /* 0x00005410ff417816 */ /* 0x000fe20000000031 */
[C---:B------:R-:W-:Y:S02]  /*4080*/  FMUL.FTZ R124, R155.reuse, R124 ;  /* 0x0000007c9b7c7220 */ /* 0x040fe40000410000 */
[----:B------:R-:W-:Y:S02]  /*4090*/  FADD.FTZ R126, -R156, R126 ;  /* 0x0000007e9c7e7221 */ /* 0x000fe40000010100 */
[----:B------:R-:W-:Y:S01]  /*40a0*/  FFMA.FTZ R72, R72, R65, R150 ;  /* 0x0000004148487223 */ /* 0x000fe20000010096 */
[----:B------:R-:W-:Y:S01]  /*40b0*/  PRMT R65, RZ, 0x5410, R48 ;  /* 0x00005410ff417816 */ /* 0x000fe20000000030 */
[----:B------:R-:W-:-:S02]  /*40c0*/  FMUL.FTZ R126, R155, R126 ;  /* 0x0000007e9b7e7220 */ /* 0x000fc40000410000 */
[----:B------:R-:W-:Y:S02]  /*40d0*/  FADD.FTZ R141, -R156, R141 ;  /* 0x0000008d9c8d7221 */ /* 0x000fe40000010100 */
[----:B------:R-:W-:Y:S01]  /*40e0*/  FFMA.FTZ R70, R70, R65, R152 ;  /* 0x0000004146467223 */ /* 0x000fe20000010098 */
[----:B------:R-:W-:Y:S01]  /*40f0*/  PRMT R65, RZ, 0x7610, R47 ;  /* 0x00007610ff417816 */ /* 0x000fe2000000002f */
[----:B------:R-:W-:Y:S02]  /*4100*/  FADD.FTZ R80, -R156, R80 ;  /* 0x000000509c507221 */ /* 0x000fe40000010100 */
[----:B------:R-:W-:Y:S02]  /*4110*/  FMUL.FTZ R141, R155, R141 ;  /* 0x0000008d9b8d7220 */ /* 0x000fe40000410000 */
[----:B------:R-:W-:Y:S01]  /*4120*/  FFMA.FTZ R111, R111, R65, R6 ;  /* 0x000000416f6f7223 */ /* 0x000fe20000010006 */
[----:B------:R-:W-:Y:S01]  /*4130*/  PRMT R65, RZ, 0x7610, R46 ;  /* 0x00007610ff417816 */ /* 0x000fe2000000002e */
[----:B------:R-:W-:-:S02]  /*4140*/  FMUL.FTZ R80, R155, R80 ;  /* 0x000000509b507220 */ /* 0x000fc40000410000 */
[----:B------:R-:W-:Y:S02]  /*4150*/  FADD.FTZ R140, -R156, R140 ;  /* 0x0000008c9c8c7221 */ /* 0x000fe40000010100 */
[----:B------:R-:W-:Y:S01]  /*4160*/  FFMA.FTZ R110, R110, R65, R4 ;  /* 0x000000416e6e7223 */ /* 0x000fe20000010004 */
[----:B------:R-:W-:Y:S01]  /*4170*/  PRMT R65, RZ, 0x5410, R45 ;  /* 0x00005410ff417816 */ /* 0x000fe2000000002d */
[----:B------:R-:W-:Y:S02]  /*4180*/  FADD.FTZ R125, -R156, R125 ;  /* 0x0000007d9c7d7221 */ /* 0x000fe40000010100 */
[----:B------:R-:W-:Y:S01]  /*4190*/  FFMA.FTZ R79, R80, R79, R133 ;  /* 0x0000004f504f7223 */ /* 0x000fe20000010085 */
[----:B------:R-:W-:Y:S01]  /*41a0*/  PRMT R80, RZ, 0x5410, R37 ;  /* 0x00005410ff507816 */ /* 0x000fe20000000025 */
[----:B------:R-:W-:Y:S01]  /*41b0*/  FFMA.FTZ R105, R105, R65, R0 ;  /* 0x0000004169697223 */ /* 0x000fe20000010000 */
[----:B------:R-:W-:Y:S01]  /*41c0*/  PRMT R65, RZ, 0x7610, R45 ;  /* 0x00007610ff417816 */ /* 0x000fe2000000002d */
[----:B------:R-:W-:Y:S01]  /*41d0*/  FMUL.FTZ R140, R155, R140 ;  /* 0x0000008c9b8c7220 */ /* 0x000fe20000410000 */
[----:B------:R-:W-:Y:S01]  /*41e0*/  F2FP.BF16.PACK_AB R79, R101, R79 ;  /* 0x0000004f654f723e */ /* 0x000fe200000010ff */
[----:B------:R-:W-:-:S02]  /*41f0*/  FMUL.FTZ R125, R155, R125 ;  /* 0x0000007d9b7d7220 */ /* 0x000fc40000410000 */
[----:B------:R-:W-:Y:S01]  /*4200*/  FFMA.FTZ R108, R108, R65, R2 ;  /* 0x000000416c6c7223 */ /* 0x000fe20000010002 */
[----:B------:R-:W-:Y:S01]  /*4210*/  PRMT R65, RZ, 0x5410, R44 ;  /* 0x00005410ff417816 */ /* 0x000fe2000000002c */
[C---:B------:R-:W-:Y:S02]  /*4220*/  FADD.FTZ R138, -R156.reuse, R138 ;  /* 0x0000008a9c8a7221 */ /* 0x040fe40000010100 */
[----:B------:R-:W-:Y:S02]  /*4230*/  FADD.FTZ R139, -R156, R139 ;  /* 0x0000008b9c8b7221 */ /* 0x000fe40000010100 */
[----:B------:R-:W-:Y:S01]  /*4240*/  FFMA.FTZ R100, R100, R65, R123 ;  /* 0x0000004164647223 */ /* 0x000fe2000001007b */
[----:B------:R-:W-:Y:S01]  /*4250*/  PRMT R65, RZ, 0x7610, R44 ;  /* 0x00007610ff417816 */ /* 0x000fe2000000002c */
[----:B------:R-:W-:Y:S01]  /*4260*/  FFMA.FTZ R125, R125, R80, R17 ;  /* 0x000000507d7d7223 */ /* 0x000fe20000010011 */
[----:B------:R-:W-:Y:S01]  /*4270*/  PRMT R80, RZ, 0x5410, R35 ;  /* 0x00005410ff507816 */ /* 0x000fe20000000023 */
[----:B------:R-:W-:-:S02]  /*4280*/  FMUL.FTZ R138, R155, R138 ;  /* 0x0000008a9b8a7220 */ /* 0x000fc40000410000 */
[----:B------:R-:W-:Y:S01]  /*4290*/  FFMA.FTZ R106, R106, R65, R122 ;  /* 0x000000416a6a7223 */ /* 0x000fe2000001007a */
[----:B------:R-:W-:Y:S01]  /*42a0*/  PRMT R65, RZ, 0x7610, R43 ;  /* 0x00007610ff417816 */ /* 0x000fe2000000002b */
[----:B------:R-:W-:Y:S02]  /*42b0*/  FMUL.FTZ R139, R155, R139 ;  /* 0x0000008b9b8b7220 */ /* 0x000fe40000410000 */
[C---:B------:R-:W-:Y:S02]  /*42c0*/  FADD.FTZ R134, -R156.reuse, R134 ;  /* 0x000000869c867221 */ /* 0x040fe40000010100 */
[----:B------:R-:W-:Y:S01]  /*42d0*/  FFMA.FTZ R121, R121, R65, R14 ;  /* 0x0000004179797223 */ /* 0x000fe2000001000e */
[----:B------:R-:W-:Y:S01]  /*42e0*/  PRMT R65, RZ, 0x7610, R42 ;  /* 0x00007610ff417816 */ /* 0x000fe2000000002a */
[----:B------:R-:W-:Y:S02]  /*42f0*/  FADD.FTZ R137, -R156, R137 ;  /* 0x000000899c897221 */ /* 0x000fe40000010100 */
[----:B------:R-:W-:Y:S01]  /*4300*/  FFMA.FTZ R139, R139, R80, R85 ;  /* 0x000000508b8b7223 */ /* 0x000fe20000010055 */
[----:B------:R-:W-:Y:S01]  /*4310*/  PRMT R80, RZ, 0x5410, R34 ;  /* 0x00005410ff507816 */ /* 0x000fe20000000022 */
[----:B------:R-:W-:Y:S01]  /*4320*/  FFMA.FTZ R120, R120, R65, R12 ;  /* 0x0000004178787223 */ /* 0x000fe2000001000c */
[----:B------:R-:W-:Y:S01]  /*4330*/  PRMT R65, RZ, 0x7610, R41 ;  /* 0x00007610ff417816 */ /* 0x000fe20000000029 */
[----:B------:R-:W-:-:S02]  /*4340*/  FMUL.FTZ R134, R155, R134 ;  /* 0x000000869b867220 */ /* 0x000fc40000410000 */
[----:B------:R-:W-:Y:S02]  /*4350*/  FMUL.FTZ R137, R155, R137 ;  /* 0x000000899b897220 */ /* 0x000fe40000410000 */
[----:B------:R-:W-:Y:S01]  /*4360*/  FFMA.FTZ R116, R116, R65, R10 ;  /* 0x0000004174747223 */ /* 0x000fe2000001000a */
[----:B------:R-:W-:Y:S01]  /*4370*/  PRMT R65, RZ, 0x7610, R40 ;  /* 0x00007610ff417816 */ /* 0x000fe20000000028 */
[C---:B------:R-:W-:Y:S02]  /*4380*/  FADD.FTZ R136, -R156.reuse, R136 ;  /* 0x000000889c887221 */ /* 0x040fe40000010100 */
[----:B------:R-:W-:Y:S02]  /*4390*/  FADD.FTZ R135, -R156, R135 ;  /* 0x000000879c877221 */ /* 0x000fe40000010100 */
[----:B------:R-:W-:Y:S01]  /*43a0*/  FFMA.FTZ R114, R114, R65, R8 ;  /* 0x0000004172727223 */ /* 0x000fe20000010008 */
[----:B------:R-:W-:Y:S01]  /*43b0*/  PRMT R65, RZ, 0x7610, R39 ;  /* 0x00007610ff417816 */ /* 0x000fe20000000027 */
[----:B------:R-:W-:-:S02]  /*43c0*/  FADD.FTZ R77, -R156, R77 ;  /* 0x0000004d9c4d7221 */ /* 0x000fc40000010100 */
[----:B------:R-:W-:Y:S02]  /*43d0*/  FADD.FTZ R119, -R156, R119 ;  /* 0x000000779c777221 */ /* 0x000fe40000010100 */
[----:B------:R-:W-:Y:S01]  /*43e0*/  FFMA.FTZ R131, R131, R65, R22 ;  /* 0x0000004183837223 */ /* 0x000fe20000010016 */
[----:B------:R-:W-:Y:S01]  /*43f0*/  PRMT R65, RZ, 0x7610, R38 ;  /* 0x00007610ff417816 */ /* 0x000fe20000000026 */
[----:B------:R-:W-:Y:S01]  /*4400*/  FFMA.FTZ R137, R137, R80, R27 ;  /* 0x0000005089897223 */ /* 0x000fe2000001001b */
[----:B------:R-:W-:Y:S01]  /*4410*/  PRMT R80, RZ, 0x5410, R33 ;  /* 0x00005410ff507816 */ /* 0x000fe20000000021 */
[C---:B------:R-:W-:Y:S02]  /*4420*/  FMUL.FTZ R136, R155.reuse, R136 ;  /* 0x000000889b887220 */ /* 0x040fe40000410000 */
[----:B------:R-:W-:Y:S01]  /*4430*/  FFMA.FTZ R130, R130, R65, R20 ;  /* 0x0000004182827223 */ /* 0x000fe20000010014 */
[----:B------:R-:W-:Y:S01]  /*4440*/  PRMT R65, RZ, 0x7610, R37 ;  /* 0x00007610ff417816 */ /* 0x000fe20000000025 */
[----:B------:R-:W-:-:S02]  /*4450*/  FMUL.FTZ R135, R155, R135 ;  /* 0x000000879b877220 */ /* 0x000fc40000410000 */
[----:B------:R-:W-:Y:S02]  /*4460*/  FADD.FTZ R147, -R156, R147 ;  /* 0x000000939c937221 */ /* 0x000fe40000010100 */
[----:B------:R-:W-:Y:S01]  /*4470*/  FFMA.FTZ R128, R128, R65, R18 ;  /* 0x0000004180807223 */ /* 0x000fe20000010012 */
[--C-:B------:R-:W-:Y:S01]  /*4480*/  PRMT R65, RZ, 0x5410, R36.reuse ;  /* 0x00005410ff417816 */ /* 0x100fe20000000024 */
[----:B------:R-:W-:Y:S02]  /*4490*/  FMUL.FTZ R77, R155, R77 ;  /* 0x0000004d9b4d7220 */ /* 0x000fe40000410000 */
[----:B------:R-:W-:Y:S02]  /*44a0*/  FADD.FTZ R81, -R156, R81 ;  /* 0x000000519c517221 */ /* 0x000fe40000010100 */
[----:B------:R-:W-:Y:S01]  /*44b0*/  FFMA.FTZ R124, R124, R65, R15 ;  /* 0x000000417c7c7223 */ /* 0x000fe2000001000f */
[----:B------:R-:W-:Y:S01]  /*44c0*/  PRMT R65, RZ, 0x7610, R36 ;  /* 0x00007610ff417816 */ /* 0x000fe20000000024 */
[----:B------:R-:W-:-:S02]  /*44d0*/  FADD.FTZ R117, -R156, R117 ;  /* 0x000000759c757221 */ /* 0x000fc40000010100 */
[----:B------:R-:W-:Y:S02]  /*44e0*/  FMUL.FTZ R119, R155, R119 ;  /* 0x000000779b777220 */ /* 0x000fe40000410000 */
        /* <DEDUP_REMOVED lines=11> */
[----:B------:R-:W-:Y:S01]  /*45a0*/  FFMA.FTZ R77, R77, R66, R149 ;  /* 0x000000424d4d7223 */ /* 0x000fe20000010095 */
[----:B------:R-:W-:Y:S01]  /*45b0*/  PRMT R66, RZ, 0x7610, R48 ;  /* 0x00007610ff427816 */ /* 0x000fe20000000030 */
[C---:B------:R-:W-:Y:S02]  /*45c0*/  FMUL.FTZ R81, R155.reuse, R81 ;  /* 0x000000519b517220 */ /* 0x040fe40000410000 */
[----:B------:R-:W-:Y:S01]  /*45d0*/  FFMA.FTZ R138, R138, R65, R26 ;  /* 0x000000418a8a7223 */ /* 0x000fe2000001001a */
[----:B------:R-:W-:Y:S01]  /*45e0*/  PRMT R65, RZ, 0x5410, R32 ;  /* 0x00005410ff417816 */ /* 0x000fe20000000020 */
[----:B------:R-:W-:Y:S01]  /*45f0*/  FMUL.FTZ R117, R155, R117 ;  /* 0x000000759b757220 */ /* 0x000fe20000410000 */
[----:B------:R-:W-:Y:S01]  /*4600*/  F2FP.BF16.PACK_AB R77, R77, R72 ;  /* 0x000000484d4d723e */ /* 0x000fe200000010ff */
[----:B------:R-:W-:Y:S01]  /*4610*/  FFMA.FTZ R71, R119, R68, R13 ;  /* 0x0000004477477223 */ /* 0x000fe2000001000d */
[----:B------:R-:W-:Y:S01]  /*4620*/  PRMT R68, RZ, 0x5410, R42 ;  /* 0x00005410ff447816 */ /* 0x000fe2000000002a */
[----:B------:R-:W-:Y:S01]  /*4630*/  FFMA.FTZ R134, R134, R65, R23 ;  /* 0x0000004186867223 */ /* 0x000fe20000010017 */
[----:B------:R-:W-:Y:S01]  /*4640*/  PRMT R65, RZ, 0x7610, R32 ;  /* 0x00007610ff417816 */ /* 0x000fe20000000020 */
[----:B------:R-:W-:Y:S01]  /*4650*/  FADD.FTZ R146, -R156, R146 ;  /* 0x000000929c927221 */ /* 0x000fe20000010100 */
[----:B------:R-:W-:Y:S01]  /*4660*/  F2FP.BF16.PACK_AB R71, R121, R71 ;  /* 0x000000477947723e */ /* 0x000fe200000010ff */
[----:B------:R-:W-:Y:S01]  /*4670*/  FMUL.FTZ R73, R155, R73 ;  /* 0x000000499b497220 */ /* 0x000fe20000410000 */
[----:B------:R-:W-:Y:S01]  /*4680*/  F2FP.BF16.PACK_AB R72, R126, R124 ;  /* 0x0000007c7e48723e */ /* 0x000fe200000010ff */
[----:B------:R-:W-:Y:S01]  /*4690*/  FFMA.FTZ R136, R136, R65, R24 ;  /* 0x0000004188887223 */ /* 0x000fe20000010018 */
[----:B------:R-:W-:Y:S01]  /*46a0*/  PRMT R65, RZ, 0x7610, R30 ;  /* 0x00007610ff417816 */ /* 0x000fe2000000001e */
[----:B------:R-:W-:-:S02]  /*46b0*/  FADD.FTZ R103, -R156, R103 ;  /* 0x000000679c677221 */ /* 0x000fc40000010100 */
[----:B------:R-:W-:Y:S02]  /*46c0*/  FMUL.FTZ R115, R155, R115 ;  /* 0x000000739b737220 */ /* 0x000fe40000410000 */
[C---:B------:R-:W-:Y:S02]  /*46d0*/  FADD.FTZ R109, -R156.reuse, R109 ;  /* 0x0000006d9c6d7221 */ /* 0x040fe40000010100 */
[----:B------:R-:W-:Y:S01]  /*46e0*/  FFMA.FTZ R147, R147, R65, R90 ;  /* 0x0000004193937223 */ /* 0x000fe2000001005a */
[----:B------:R-:W-:Y:S01]  /*46f0*/  PRMT R65, RZ, 0x7610, R29 ;  /* 0x00007610ff417816 */ /* 0x000fe2000000001d */
[C---:B------:R-:W-:Y:S02]  /*4700*/  FADD.FTZ R113, -R156.reuse, R113 ;  /* 0x000000719c717221 */ /* 0x040fe40000010100 */
[----:B------:R-:W-:Y:S02]  /*4710*/  FFMA.FTZ R78, R81, R78, R142 ;  /* 0x0000004e514e7223 */ /* 0x000fe4000001008e */
[----:B------:R-:W-:Y:S01]  /*4720*/  FFMA.FTZ R117, R117, R80, R91 ;  /* 0x0000005075757223 */ /* 0x000fe2000001005b */
[----:B------:R-:W-:Y:S01]  /*4730*/  PRMT R80, RZ, 0x5410, R29 ;  /* 0x00005410ff507816 */ /* 0x000fe2000000001d */
[----:B------:R-:W-:Y:S01]  /*4740*/  FADD.FTZ R129, -R156, R129 ;  /* 0x000000819c817221 */ /* 0x000fe20000010100 */
[----:B------:R-:W-:Y:S01]  /*4750*/  F2FP.BF16.PACK_AB R78, R78, R76 ;  /* 0x0000004c4e4e723e */ /* 0x000fe200000010ff */
[----:B------:R-:W-:-:S02]  /*4760*/  FMUL.FTZ R146, R155, R146 ;  /* 0x000000929b927220 */ /* 0x000fc40000410000 */
[----:B------:R-:W-:Y:S01]  /*4770*/  FFMA.FTZ R73, R73, R66, R151 ;  /* 0x0000004249497223 */ /* 0x000fe20000010097 */
[----:B------:R-:W-:Y:S01]  /*4780*/  PRMT R66, RZ, 0x5410, R47 ;  /* 0x00005410ff427816 */ /* 0x000fe2000000002f */
[----:B------:R-:W-:Y:S02]  /*4790*/  FMUL.FTZ R103, R155, R103 ;  /* 0x000000679b677220 */ /* 0x000fe40000410000 */
[----:B------:R-:W-:Y:S01]  /*47a0*/  FFMA.FTZ R115, R115, R68, R11 ;  /* 0x0000004473737223 */ /* 0x000fe2000001000b */
[----:B------:R-:W-:Y:S01]  /*47b0*/  PRMT R68, RZ, 0x5410, R41 ;  /* 0x00005410ff447816 */ /* 0x000fe20000000029 */
[----:B------:R-:W-:Y:S01]  /*47c0*/  FMUL.FTZ R109, R155, R109 ;  /* 0x0000006d9b6d7220 */ /* 0x000fe20000410000 */
[----:B------:R-:W-:Y:S01]  /*47d0*/  F2FP.BF16.PACK_AB R76, R73, R70 ;  /* 0x00000046494c723e */ /* 0x000fe200000010ff */
[C---:B------:R-:W-:Y:S01]  /*47e0*/  FADD.FTZ R102, -R156.reuse, R102 ;  /* 0x000000669c667221 */ /* 0x040fe20000010100 */
[----:B------:R-:W-:Y:S01]  /*47f0*/  PRMT R73, RZ, 0x7610, R28 ;  /* 0x00007610ff497816 */ /* 0x000fe2000000001c */
[----:B------:R-:W-:Y:S01]  /*4800*/  FADD.FTZ R144, -R156, R144 ;  /* 0x000000909c907221 */ /* 0x000fe20000010100 */
[----:B------:R-:W-:Y:S01]  /*4810*/  F2FP.BF16.PACK_AB R70, R120, R115 ;  /* 0x000000737846723e */ /* 0x000fe200000010ff */
[----:B------:R-:W-:-:S02]  /*4820*/  FMUL.FTZ R113, R155, R113 ;  /* 0x000000719b717220 */ /* 0x000fc40000410000 */
[----:B------:R-:W-:Y:S02]  /*4830*/  FADD.FTZ R107, -R156, R107 ;  /* 0x0000006b9c6b7221 */ /* 0x000fe40000010100 */
[----:B------:R-:W-:Y:S02]  /*4840*/  FMUL.FTZ R129, R155, R129 ;  /* 0x000000819b817220 */ /* 0x000fe40000410000 */
[----:B------:R-:W-:Y:S01]  /*4850*/  FFMA.FTZ R146, R146, R65, R89 ;  /* 0x0000004192927223 */ /* 0x000fe20000010059 */
[----:B------:R-:W-:Y:S01]  /*4860*/  IADD3 R65, R64, 0x80, RZ ;  /* 0x0000008040417810 */ /* 0x000fe20007ffe0ff */
[C---:B------:R-:W-:Y:S02]  /*4870*/  FADD.FTZ R112, -R156.reuse, R112 ;  /* 0x000000709c707221 */ /* 0x040fe40000010100 */
[----:B------:R-:W-:Y:S01]  /*4880*/  FFMA.FTZ R81, R103, R80, R93 ;  /* 0x0000005067517223 */ /* 0x000fe2000001005d */
[----:B------:R-:W-:Y:S01]  /*4890*/  PRMT R80, RZ, 0x5410, R28 ;  /* 0x00005410ff507816 */ /* 0x000fe2000000001c */
[----:B------:R-:W-:-:S02]  /*48a0*/  FADD.FTZ R127, -R156, R127 ;  /* 0x0000007f9c7f7221 */ /* 0x000fc40000010100 */
[----:B------:R-:W-:Y:S01]  /*48b0*/  FFMA.FTZ R67, R109, R66, R5 ;  /* 0x000000426d437223 */ /* 0x000fe20000010005 */
[----:B------:R-:W-:Y:S01]  /*48c0*/  PRMT R66, RZ, 0x5410, R46 ;  /* 0x00005410ff427816 */ /* 0x000fe2000000002e */
[C---:B------:R-:W-:Y:S01]  /*48d0*/  FMUL.FTZ R102, R155.reuse, R102 ;  /* 0x000000669b667220 */ /* 0x040fe20000410000 */
[----:B------:R-:W-:Y:S01]  /*48e0*/  F2FP.BF16.PACK_AB R81, R146, R81 ;  /* 0x000000519251723e */ /* 0x000fe200000010ff */
[----:B------:R-:W-:Y:S01]  /*48f0*/  FMUL.FTZ R144, R155, R144 ;  /* 0x000000909b907220 */ /* 0x000fe20000410000 */
[----:B------:R-:W-:Y:S01]  /*4900*/  F2FP.BF16.PACK_AB R67, R111, R67 ;  /* 0x000000436f43723e */ /* 0x000fe200000010ff */
[----:B------:R-:W-:Y:S01]  /*4910*/  FFMA.FTZ R69, R113, R68, R9 ;  /* 0x0000004471457223 */ /* 0x000fe20000010009 */
[----:B------:R-:W-:Y:S01]  /*4920*/  PRMT R68, RZ, 0x5410, R40 ;  /* 0x00005410ff447816 */ /* 0x000fe20000000028 */
[C---:B------:R-:W-:Y:S02]  /*4930*/  FADD.FTZ R145, -R156.reuse, R145 ;  /* 0x000000919c917221 */ /* 0x040fe40000010100 */
[----:B------:R-:W-:Y:S01]  /*4940*/  FADD.FTZ R148, -R156, R148 ;  /* 0x000000949c947221 */ /* 0x000fe20000010100 */
[----:B------:R-:W-:Y:S01]  /*4950*/  F2FP.BF16.PACK_AB R69, R116, R69 ;  /* 0x000000457445723e */ /* 0x000fe200000010ff */
[----:B------:R-:W-:-:S02]  /*4960*/  FMUL.FTZ R107, R155, R107 ;  /* 0x0000006b9b6b7220 */ /* 0x000fc40000410000 */
[----:B------:R-:W-:Y:S01]  /*4970*/  FFMA.FTZ R75, R129, R74, R21 ;  /* 0x0000004a814b7223 */ /* 0x000fe20000010015 */
[----:B------:R-:W-:Y:S01]  /*4980*/  PRMT R74, RZ, 0x5410, R38 ;  /* 0x00005410ff4a7816 */ /* 0x000fe20000000026 */
[C---:B------:R-:W-:Y:S02]  /*4990*/  FMUL.FTZ R112, R155.reuse, R112 ;  /* 0x000000709b707220 */ /* 0x040fe40000410000 */
[----:B------:R-:W-:Y:S01]  /*49a0*/  FMUL.FTZ R127, R155, R127 ;  /* 0x0000007f9b7f7220 */ /* 0x000fe20000410000 */
[----:B------:R-:W-:Y:S01]  /*49b0*/  F2FP.BF16.PACK_AB R75, R131, R75 ;  /* 0x0000004b834b723e */ /* 0x000fe200000010ff */
[----:B------:R-:W-:-:S04]  /*49c0*/  IMAD.WIDE.U32 R64, R65, R104, c[0x0][0x208] ;  /* 0x0000820041407625 */ /* 0x000fc800078e0068 */
[----:B------:R-:W-:Y:S01]  /*49d0*/  FFMA.FTZ R80, R102, R80, R87 ;  /* 0x0000005066507223 */ /* 0x000fe20000010057 */
[----:B------:R0:W-:Y:S01]  /*49e0*/  STG.E.128 [R64.64], R76 ;  /* 0x0000004c40007986 */ /* 0x0001e2000c101d04 */
[----:B------:R-:W-:Y:S01]  /*49f0*/  FFMA.FTZ R101, R144, R73, R88 ;  /* 0x0000004990657223 */ /* 0x000fe20000010058 */
[----:B------:R-:W-:Y:S01]  /*4a00*/  F2FP.BF16.PACK_AB R73, R128, R125 ;  /* 0x0000007d8049723e */ /* 0x000fe200000010ff */
[C---:B------:R-:W-:Y:S02]  /*4a10*/  FMUL.FTZ R145, R155.reuse, R145 ;  /* 0x000000919b917220 */ /* 0x040fe40000410000 */
[----:B------:R-:W-:Y:S01]  /*4a20*/  FMUL.FTZ R148, R155, R148 ;  /* 0x000000949b947220 */ /* 0x000fe20000410000 */
[----:B------:R-:W-:Y:S01]  /*4a30*/  F2FP.BF16.PACK_AB R80, R101, R80 ;  /* 0x000000506550723e */ /* 0x000fe200000010ff */
[----:B------:R-:W-:Y:S02]  /*4a40*/  FFMA.FTZ R66, R107, R66, R3 ;  /* 0x000000426b427223 */ /* 0x000fe40000010003 */
[----:B------:R-:W-:-:S02]  /*4a50*/  FFMA.FTZ R68, R112, R68, R7 ;  /* 0x0000004470447223 */ /* 0x000fc40000010007 */
[----:B------:R-:W-:Y:S01]  /*4a60*/  FFMA.FTZ R74, R127, R74, R19 ;  /* 0x0000004a7f4a7223 */ /* 0x000fe20000010013 */
[----:B------:R-:W-:Y:S01]  /*4a70*/  F2FP.BF16.PACK_AB R66, R110, R66 ;  /* 0x000000426e42723e */ /* 0x000fe200000010ff */
[----:B------:R-:W-:Y:S01]  /*4a80*/  FFMA.FTZ R83, R148, R83, R95 ;  /* 0x0000005394537223 */ /* 0x000fe2000001005f */
[----:B------:R-:W-:Y:S01]  /*4a90*/  F2FP.BF16.PACK_AB R68, R114, R68 ;  /* 0x000000447244723e */ /* 0x000fe200000010ff */
[----:B------:R-:W-:Y:S01]  /*4aa0*/  FFMA.FTZ R82, R145, R82, R94 ;  /* 0x0000005291527223 */ /* 0x000fe2000001005e */
[----:B------:R-:W-:Y:S01]  /*4ab0*/  F2FP.BF16.PACK_AB R74, R130, R74 ;  /* 0x0000004a824a723e */ /* 0x000fe200000010ff */
[----:B------:R-:W-:Y:S01]  /*4ac0*/  IMAD.WIDE.U32 R102, R98, R104, c[0x0][0x208] ;  /* 0x0000820062667625 */ /* 0x000fe200078e0068 */
[----:B0-----:R-:W-:Y:S02]  /*4ad0*/  F2FP.BF16.PACK_AB R64, R106, R100 ;  /* 0x000000646a40723e */ /* 0x001fe400000010ff */
[----:B------:R-:W-:Y:S01]  /*4ae0*/  F2FP.BF16.PACK_AB R65, R108, R105 ;  /* 0x000000696c41723e */ /* 0x000fe200000010ff */
[----:B------:R-:W-:Y:S01]  /*4af0*/  IMAD.WIDE.U32 R100, R96, R104, c[0x0][0x208] ;  /* 0x0000820060647625 */ /* 0x000fe200078e0068 */
[----:B------:R-:W-:-:S02]  /*4b00*/  F2FP.BF16.PACK_AB R79, R141, R139 ;  /* 0x0000008b8d4f723e */ /* 0x000fc400000010ff */
[----:B------:R-:W-:Y:S01]  /*4b10*/  F2FP.BF16.PACK_AB R78, R140, R137 ;  /* 0x000000898c4e723e */ /* 0x000fe200000010ff */
[----:B------:R-:W-:Y:S01]  /*4b20*/  IMAD.WIDE.U32 R96, R97, R104, c[0x0][0x208] ;  /* 0x0000820061607625 */ /* 0x000fe200078e0068 */
[----:B------:R-:W-:Y:S01]  /*4b30*/  F2FP.BF16.PACK_AB R77, R138, R135 ;  /* 0x000000878a4d723e */ /* 0x000fe200000010ff */
[----:B------:R-:W-:Y:S01]  /*4b40*/  STG.E.128 [R100.64], R64 ;  /* 0x0000004064007986 */ /* 0x000fe2000c101d04 */
[----:B------:R-:W-:Y:S01]  /*4b50*/  F2FP.BF16.PACK_AB R76, R136, R134 ;  /* 0x00000086884c723e */ /* 0x000fe200000010ff */
[----:B------:R-:W-:Y:S01]  /*4b60*/  IMAD.WIDE.U32 R98, R99, R104, c[0x0][0x208] ;  /* 0x0000820063627625 */ /* 0x000fe200078e0068 */
[----:B------:R-:W-:Y:S01]  /*4b70*/  F2FP.BF16.PACK_AB R83, R117, R83 ;  /* 0x000000537553723e */ /* 0x000fe200000010ff */
[----:B------:R0:W-:Y:S01]  /*4b80*/  STG.E.128 [R96.64], R68 ;  /* 0x0000004460007986 */ /* 0x0001e2000c101d04 */
[----:B------:R-:W-:Y:S01]  /*4b90*/  F2FP.BF16.PACK_AB R82, R147, R82 ;  /* 0x000000529352723e */ /* 0x000fe200000010ff */
[----:B------:R-:W-:Y:S01]  /*4ba0*/  IMAD.WIDE.U32 R118, R118, R104, c[0x0][0x208] ;  /* 0x0000820076767625 */ /* 0x000fe200078e0068 */
[----:B------:R-:W-:Y:S01]  /*4bb0*/  SEL R104, RZ, 0x1, P1 ;  /* 0x00000001ff687807 */ /* 0x000fe20000800000 */
[----:B------:R1:W-:Y:S04]  /*4bc0*/  STG.E.128 [R102.64], R72 ;  /* 0x0000004866007986 */ /* 0x0003e8000c101d04 */
[----:B------:R1:W-:Y:S04]  /*4bd0*/  STG.E.128 [R98.64], R76 ;  /* 0x0000004c62007986 */ /* 0x0003e8000c101d04 */
[----:B------:R1:W-:Y:S01]  /*4be0*/  STG.E.128 [R118.64], R80 ;  /* 0x0000005076007986 */ /* 0x0003e2000c101d04 */
[----:B0-----:R-:W-:Y:S01]  /*4bf0*/  PRMT R69, R104, 0x7610, R69 ;  /* 0x0000761068457816 */ /* 0x001fe20000000045 */
[----:B-1---5:R-:W-:Y:S01]  /*4c00*/  @P2 CALL.REL.NOINC `(.L_x_387) ;  /* 0x0000001000002944 */ /* 0x022fe20003c00000 */
[----:B------:R-:W-:Y:S05]  /*4c10*/  BRA `(.L_x_388) ;  /* 0xffffba7000007947 */ /* 0x000fea000383ffff */
.L_x_387:
[----:B------:R-:W-:Y:S05]  /*4c20*/  EXIT ;  /* 0x000000000000794d */ /* 0x000fea0003800000 */
.L_x_385:
[----:B------:R-:W-:Y:S01]  /*4c30*/  HFMA2.MMA R65, -RZ, RZ, 0, 5.9604644775390625e-08 ;  /* 0x00000001ff417435 */ /* 0x000fe200000001ff */
[----:B------:R-:W-:-:S02]  /*4c40*/  MOV R156, R64 ;  /* 0x00000040009c7202 */ /* 0x000fc40000000f00 */
[----:B------:R-:W-:Y:S02]  /*4c50*/  MOV R164, 0x1f ;  /* 0x0000001f00a47802 */ /* 0x000fe40000000f00 */
[----:B------:R-:W-:Y:S02]  /*4c60*/  MOV R67, 0xffffffff ;  /* 0xffffffff00437802 */ /* 0x000fe40000000f00 */
[----:B------:R-:W-:Y:S02]  /*4c70*/  MOV R66, 0x4c90 ;  /* 0x00004c9000427802 */ /* 0x000fe40000000f00 */
[----:B-----5:R-:W-:Y:S05]  /*4c80*/  CALL.REL.NOINC `($__internal_1_$__cuda_sm70_shflsync_bfly_p) ;  /* 0x00000ac000007944 */ /* 0x020fea0003c00000 */
[----:B-1----:R-:W-:Y:S05]  /*4c90*/  BRA `(.L_x_389) ;  /* 0xffffe1c000007947 */ /* 0x002fea000383ffff */
.L_x_386:
[----:B------:R-:W-:Y:S01]  /*4ca0*/  HFMA2.MMA R65, -RZ, RZ, 0, 1.1920928955078125e-07 ;  /* 0x00000002ff417435 */ /* 0x000fe200000001ff */
[----:B------:R-:W-:Y:S02]  /*4cb0*/  MOV R156, R64 ;  /* 0x00000040009c7202 */ /* 0x000fe40000000f00 */
[----:B------:R-:W-:Y:S02]  /*4cc0*/  MOV R164, 0x1f ;  /* 0x0000001f00a47802 */ /* 0x000fe40000000f00 */
[----:B------:R-:W-:Y:S02]  /*4cd0*/  MOV R67, 0xffffffff ;  /* 0xffffffff00437802 */ /* 0x000fe40000000f00 */
[----:B------:R-:W-:-:S02]  /*4ce0*/  MOV R66, 0x4d00 ;  /* 0x00004d0000427802 */ /* 0x000fc40000000f00 */
[----:B-----5:R-:W-:Y:S05]  /*4cf0*/  CALL.REL.NOINC `($__internal_1_$__cuda_sm70_shflsync_bfly_p) ;  /* 0x00000a5000007944 */ /* 0x020fea0003c00000 */
[----:B-1----:R-:W-:Y:S01]  /*4d00*/  FADD.FTZ R64, R64, R65 ;  /* 0x0000004140407221 */ /* 0x002fe20000010000 */
[----:B------:R-:W-:Y:S01]  /*4d10*/  HFMA2.MMA R65, -RZ, RZ, 0, 2.384185791015625e-07 ;  /* 0x00000004ff417435 */ /* 0x000fe200000001ff */
[----:B------:R-:W-:-:S02]  /*4d20*/  MOV R164, 0x1f ;  /* 0x0000001f00a47802 */ /* 0x000fc40000000f00 */
[----:B------:R-:W-:Y:S02]  /*4d30*/  MOV R67, 0xffffffff ;  /* 0xffffffff00437802 */ /* 0x000fe40000000f00 */
[----:B------:R-:W-:Y:S02]  /*4d40*/  MOV R156, R64 ;  /* 0x00000040009c7202 */ /* 0x000fe40000000f00 */
[----:B------:R-:W-:Y:S02]  /*4d50*/  MOV R66, 0x4d70 ;  /* 0x00004d7000427802 */ /* 0x000fe40000000f00 */
[----:B------:R-:W-:Y:S05]  /*4d60*/  CALL.REL.NOINC `($__internal_1_$__cuda_sm70_shflsync_bfly_p) ;  /* 0x000009e000007944 */ /* 0x000fea0003c00000 */
[----:B-1----:R-:W-:Y:S01]  /*4d70*/  FADD.FTZ R64, R64, R65 ;  /* 0x0000004140407221 */ /* 0x002fe20000010000 */
[----:B------:R-:W-:Y:S01]  /*4d80*/  HFMA2.MMA R65, -RZ, RZ, 0, 4.76837158203125e-07 ;  /* 0x00000008ff417435 */ /* 0x000fe200000001ff */
[----:B------:R-:W-:Y:S02]  /*4d90*/  MOV R164, 0x1f ;  /* 0x0000001f00a47802 */ /* 0x000fe40000000f00 */
[----:B------:R-:W-:Y:S02]  /*4da0*/  MOV R67, 0xffffffff ;  /* 0xffffffff00437802 */ /* 0x000fe40000000f00 */
[----:B------:R-:W-:-:S02]  /*4db0*/  MOV R156, R64 ;  /* 0x00000040009c7202 */ /* 0x000fc40000000f00 */
[----:B------:R-:W-:Y:S02]  /*4dc0*/  MOV R66, 0x4de0 ;  /* 0x00004de000427802 */ /* 0x000fe40000000f00 */
[----:B------:R-:W-:Y:S05]  /*4dd0*/  CALL.REL.NOINC `($__internal_1_$__cuda_sm70_shflsync_bfly_p) ;  /* 0x0000097000007944 */ /* 0x000fea0003c00000 */
[----:B-1----:R-:W-:Y:S01]  /*4de0*/  FADD.FTZ R64, R64, R65 ;  /* 0x0000004140407221 */ /* 0x002fe20000010000 */
[----:B------:R-:W-:Y:S01]  /*4df0*/  HFMA2.MMA R65, -RZ, RZ, 0, 9.5367431640625e-07 ;  /* 0x00000010ff417435 */ /* 0x000fe200000001ff */
[----:B------:R-:W-:Y:S02]  /*4e00*/  MOV R164, 0x1f ;  /* 0x0000001f00a47802 */ /* 0x000fe40000000f00 */
[----:B------:R-:W-:Y:S02]  /*4e10*/  MOV R67, 0xffffffff ;  /* 0xffffffff00437802 */ /* 0x000fe40000000f00 */
[----:B------:R-:W-:Y:S02]  /*4e20*/  MOV R156, R64 ;  /* 0x00000040009c7202 */ /* 0x000fe40000000f00 */
[----:B------:R-:W-:Y:S02]  /*4e30*/  MOV R66, 0x4e50 ;  /* 0x00004e5000427802 */ /* 0x000fe40000000f00 */
[----:B------:R-:W-:Y:S05]  /*4e40*/  CALL.REL.NOINC `($__internal_1_$__cuda_sm70_shflsync_bfly_p) ;  /* 0x0000090000007944 */ /* 0x000fea0003c00000 */
[----:B-1----:R-:W-:Y:S01]  /*4e50*/  FADD.FTZ R64, R64, R65 ;  /* 0x0000004140407221 */ /* 0x002fe20000010000 */
[----:B------:R-:W-:Y:S02]  /*4e60*/  MOV R164, 0x1f ;  /* 0x0000001f00a47802 */ /* 0x000fe40000000f00 */
[----:B------:R-:W-:Y:S01]  /*4e70*/  MOV R67, 0xffffffff ;  /* 0xffffffff00437802 */ /* 0x000fe20000000f00 */
[----:B------:R-:W-:-:S04]  /*4e80*/  FMUL.FTZ R64, R64, 0.0005580357392318546772 ;  /* 0x3a12492540407820 */ /* 0x000fc80000410000 */
[C---:B------:R-:W-:Y:S02]  /*4e90*/  FADD.FTZ R65, -R64.reuse, R71 ;  /* 0x0000004740417221 */ /* 0x040fe40000010100 */
[C---:B------:R-:W-:Y:S02]  /*4ea0*/  FADD.FTZ R66, -R64.reuse, R75 ;  /* 0x0000004b40427221 */ /* 0x040fe40000010100 */
[----:B------:R-:W-:Y:S02]  /*4eb0*/  FFMA.FTZ R65, R65, R65, RZ ;  /* 0x0000004141417223 */ /* 0x000fe400000100ff */
[----:B------:R-:W-:Y:S02]  /*4ec0*/  FADD.FTZ R156, -R64, R117 ;  /* 0x00000075409c7221 */ /* 0x000fe40000010100 */
        /* <DEDUP_REMOVED lines=106> */
[----:B------:R-:W-:Y:S01]  /*5570*/  FFMA.FTZ R65, R66, R66, R65 ;  /* 0x0000004242417223 */ /* 0x000fe20000010041 */
[----:B------:R-:W-:-:S03]  /*5580*/  MOV R66, 0x55c0 ;  /* 0x000055c000427802 */ /* 0x000fc60000000f00 */
[----:B------:R-:W-:Y:S01]  /*5590*/  FFMA.FTZ R156, R156, R156, R65 ;  /* 0x0000009c9c9c7223 */ /* 0x000fe20000010041 */
[----:B------:R-:W-:-:S06]  /*55a0*/  HFMA2.MMA R65, -RZ, RZ, 0, 5.9604644775390625e-08 ;  /* 0x00000001ff417435 */ /* 0x000fcc00000001ff */
[----:B------:R-:W-:Y:S05]  /*55b0*/  CALL.REL.NOINC `($__internal_1_$__cuda_sm70_shflsync_bfly_p) ;  /* 0x0000019000007944 */ /* 0x000fea0003c00000 */
[----:B-1----:R-:W-:Y:S01]  /*55c0*/  FADD.FTZ R156, R156, R65 ;  /* 0x000000419c9c7221 */ /* 0x002fe20000010000 */
[----:B------:R-:W-:Y:S01]  /*55d0*/  HFMA2.MMA R65, -RZ, RZ, 0, 1.1920928955078125e-07 ;  /* 0x00000002ff417435 */ /* 0x000fe200000001ff */
[----:B------:R-:W-:Y:S02]  /*55e0*/  MOV R164, 0x1f ;  /* 0x0000001f00a47802 */ /* 0x000fe40000000f00 */
[----:B------:R-:W-:Y:S02]  /*55f0*/  MOV R67, 0xffffffff ;  /* 0xffffffff00437802 */ /* 0x000fe40000000f00 */
[----:B------:R-:W-:Y:S02]  /*5600*/  MOV R66, 0x5620 ;  /* 0x0000562000427802 */ /* 0x000fe40000000f00 */
[----:B------:R-:W-:Y:S05]  /*5610*/  CALL.REL.NOINC `($__internal_1_$__cuda_sm70_shflsync_bfly_p) ;  /* 0x0000013000007944 */ /* 0x000fea0003c00000 */
[----:B-1----:R-:W-:Y:S01]  /*5620*/  FADD.FTZ R156, R156, R65 ;  /* 0x000000419c9c7221 */ /* 0x002fe20000010000 */
[----:B------:R-:W-:Y:S01]  /*5630*/  HFMA2.MMA R65, -RZ, RZ, 0, 2.384185791015625e-07 ;  /* 0x00000004ff417435 */ /* 0x000fe200000001ff */
[----:B------:R-:W-:Y:S02]  /*5640*/  MOV R164, 0x1f ;  /* 0x0000001f00a47802 */ /* 0x000fe40000000f00 */
[----:B------:R-:W-:-:S02]  /*5650*/  MOV R67, 0xffffffff ;  /* 0xffffffff00437802 */ /* 0x000fc40000000f00 */
[----:B------:R-:W-:Y:S02]  /*5660*/  MOV R66, 0x5680 ;  /* 0x0000568000427802 */ /* 0x000fe40000000f00 */
[----:B------:R-:W-:Y:S05]  /*5670*/  CALL.REL.NOINC `($__internal_1_$__cuda_sm70_shflsync_bfly_p) ;  /* 0x000000d000007944 */ /* 0x000fea0003c00000 */
[----:B-1----:R-:W-:Y:S01]  /*5680*/  FADD.FTZ R156, R156, R65 ;  /* 0x000000419c9c7221 */ /* 0x002fe20000010000 */
[----:B------:R-:W-:Y:S01]  /*5690*/  HFMA2.MMA R65, -RZ, RZ, 0, 4.76837158203125e-07 ;  /* 0x00000008ff417435 */ /* 0x000fe200000001ff */
[----:B------:R-:W-:Y:S02]  /*56a0*/  MOV R164, 0x1f ;  /* 0x0000001f00a47802 */ /* 0x000fe40000000f00 */
[----:B------:R-:W-:Y:S02]  /*56b0*/  MOV R67, 0xffffffff ;  /* 0xffffffff00437802 */ /* 0x000fe40000000f00 */
[----:B------:R-:W-:Y:S02]  /*56c0*/  MOV R66, 0x56e0 ;  /* 0x000056e000427802 */ /* 0x000fe40000000f00 */
[----:B------:R-:W-:Y:S05]  /*56d0*/  CALL.REL.NOINC `($__internal_1_$__cuda_sm70_shflsync_bfly_p) ;  /* 0x0000007000007944 */ /* 0x000fea0003c00000 */
[----:B-1----:R-:W-:Y:S01]  /*56e0*/  FADD.FTZ R156, R156, R65 ;  /* 0x000000419c9c7221 */ /* 0x002fe20000010000 */
[----:B------:R-:W-:Y:S01]  /*56f0*/  HFMA2.MMA R65, -RZ, RZ, 0, 9.5367431640625e-07 ;  /* 0x00000010ff417435 */ /* 0x000fe200000001ff */
[----:B------:R-:W-:Y:S02]  /*5700*/  MOV R164, 0x1f ;  /* 0x0000001f00a47802 */ /* 0x000fe40000000f00 */
[----:B------:R-:W-:-:S02]  /*5710*/  MOV R67, 0xffffffff ;  /* 0xffffffff00437802 */ /* 0x000fc40000000f00 */
[----:B------:R-:W-:Y:S02]  /*5720*/  MOV R66, 0x5740 ;  /* 0x0000574000427802 */ /* 0x000fe40000000f00 */
[----:B------:R-:W-:Y:S05]  /*5730*/  CALL.REL.NOINC `($__internal_1_$__cuda_sm70_shflsync_bfly_p) ;  /* 0x0000001000007944 */ /* 0x000fea0003c00000 */
[----:B-1----:R-:W-:Y:S05]  /*5740*/  BRA `(.L_x_390) ;  /* 0xffffdf5000007947 */ /* 0x002fea000383ffff */
        .weak           $__internal_1_$__cuda_sm70_shflsync_bfly_p
        .type           $__internal_1_$__cuda_sm70_shflsync_bfly_p,@function
        .size           $__internal_1_$__cuda_sm70_shflsync_bfly_p,(.L_x_44841 - $__internal_1_$__cuda_sm70_shflsync_bfly_p)
$__internal_1_$__cuda_sm70_shflsync_bfly_p:
[----:B------:R-:W-:Y:S04]  /*5750*/  WARPSYNC R67 ;  /* 0x0000004300007348 */ /* 0x000fe80003800000 */
[----:B------:R0:W1:Y:S02]  /*5760*/  SHFL.BFLY PT, R65, R156, R65, R164 ;  /* 0x0c0000419c417389 */ /* 0x00006400000e00a4 */
[----:B0-----:R-:W-:-:S06]  /*5770*/  HFMA2.MMA R67, -RZ, RZ, 0, 0 ;  /* 0x00000000ff437435 */ /* 0x001fcc00000001ff */
[----:B------:R-:W-:Y:S05]  /*5780*/  RET.REL.NODEC R66 `(_ZN10layer_norm13ln_fwd_kernelINS_13Kernel_traitsI13__nv_bfloat16S2_S2_S2_fjLj7168ELj1ELj1ELj4ELj16ENS_18Kernel_traits_baseILj7168ES2_S2_S2_S2_fjLj128EEEEELb0ELb0ELb0ELb1EEEvNS_9FwdParamsE) ;  /* 0xffffa87042007950 */ /* 0x000fea0003c3ffff */
.L_x_391:
        /* <DEDUP_REMOVED lines=15> */
.L_x_44841:


//--------------------- .text._ZN10layer_norm13ln_fwd_kernelINS_13Kernel_traitsI13__nv_bfloat16S2_S2_S2_fjLj7168ELj1ELj1ELj4ELj16ENS_18Kernel_traits_baseILj7168ES2_S2_S2_S2_fjLj128EEEEELb0ELb0ELb1ELb0EEEvNS_9FwdParamsE --------------------------
	.section	.text._ZN10layer_norm13ln_fwd_kernelINS_13Kernel_traitsI13__nv_bfloat16S2_S2_S2_fjLj7168ELj1ELj1ELj4ELj16ENS_18Kernel_traits_baseILj7168ES2_S2_S2_S2_fjLj128EEEEELb0ELb0ELb1ELb0EEEvNS_9FwdParamsE,"ax",@progbits
	.sectioninfo	@"SHI_REGISTERS=252"
	.align	128
        .global         _ZN10layer_norm13ln_fwd_kernelINS_13Kernel_traitsI13__nv_bfloat16S2_S2_S2_fjLj7168ELj1ELj1ELj4ELj16ENS_18Kernel_traits_baseILj7168ES2_S2_S2_S2_fjLj128EEEEELb0ELb0ELb1ELb0EEEvNS_9FwdParamsE
        .type           _ZN10layer_norm13ln_fwd_kernelINS_13Kernel_traitsI13__nv_bfloat16S2_S2_S2_fjLj7168ELj1ELj1ELj4ELj16ENS_18Kernel_traits_baseILj7168ES2_S2_S2_S2_fjLj128EEEEELb0ELb0ELb1ELb0EEEvNS_9FwdParamsE,@function
        .size           _ZN10layer_norm13ln_fwd_kernelINS_13Kernel_traitsI13__nv_bfloat16S2_S2_S2_fjLj7168ELj1ELj1ELj4ELj16ENS_18Kernel_traits_baseILj7168ES2_S2_S2_S2_fjLj128EEEEELb0ELb0ELb1ELb0EEEvNS_9FwdParamsE,(.L_x_44842 - _ZN10layer_norm13ln_fwd_kernelINS_13Kernel_traitsI13__nv_bfloat16S2_S2_S2_fjLj7168ELj1ELj1ELj4ELj16ENS_18Kernel_traits_baseILj7168ES2_S2_S2_S2_fjLj128EEEEELb0ELb0ELb1ELb0EEEvNS_9FwdParamsE)
        .other          _ZN10layer_norm13ln_fwd_kernelINS_13Kernel_traitsI13__nv_bfloat16S2_S2_S2_fjLj7168ELj1ELj1ELj4ELj16ENS_18Kernel_traits_baseILj7168ES2_S2_S2_S2_fjLj128EEEEELb0ELb0ELb1ELb0EEEvNS_9FwdParamsE,@"STO_CUDA_ENTRY STV_DEFAULT"
_ZN10layer_norm13ln_fwd_kernelINS_13Kernel_traitsI13__nv_bfloat16S2_S2_S2_fjLj7168ELj1ELj1ELj4ELj16ENS_18Kernel_traits_baseILj7168ES2_S2_S2_S2_fjLj128EEEEELb0ELb0ELb1ELb0EEEvNS_9FwdParamsE:
.text._ZN10layer_norm13ln_fwd_kernelINS_13Kernel_traitsI13__nv_bfloat16S2_S2_S2_fjLj7168ELj1ELj1ELj4ELj16ENS_18Kernel_traits_baseILj7168ES2_S2_S2_S2_fjLj128EEEEELb0ELb0ELb1ELb0EEEvNS_9FwdParamsE:
        /* <DEDUP_REMOVED lines=31> */
.L_x_393:
[----:B0-----:R-:W-:Y:S05]  /*01f0*/  BSYNC B0 ;  /* 0x0000000000007941 */ /* 0x001fea0003800000 */
.L_x_392:
        /* <DEDUP_REMOVED lines=13> */
.L_x_395:
[----:B0-----:R-:W-:Y:S05]  /*02d0*/  BSYNC B0 ;  /* 0x0000000000007941 */ /* 0x001fea0003800000 */
.L_x_394:
        /* <DEDUP_REMOVED lines=13> */
.L_x_397:
[----:B0-----:R-:W-:Y:S05]  /*03b0*/  BSYNC B0 ;  /* 0x0000000000007941 */ /* 0x001fea0003800000 */
.L_x_396:
        /* <DEDUP_REMOVED lines=13> */
.L_x_399:
[----:B0-----:R-:W-:Y:S05]  /*0490*/  BSYNC B0 ;  /* 0x0000000000007941 */ /* 0x001fea0003800000 */
.L_x_398:
        /* <DEDUP_REMOVED lines=13> */
.L_x_401:
[----:B0-----:R-:W-:Y:S05]  /*0570*/  BSYNC B0 ;  /* 0x0000000000007941 */ /* 0x001fea0003800000 */
.L_x_400:
        /* <DEDUP_REMOVED lines=15> */
.L_x_403:
[----:B0-----:R-:W-:Y:S05]  /*0670*/  BSYNC B0 ;  /* 0x0000000000007941 */ /* 0x001fea0003800000 */
.L_x_402:
        /* <DEDUP_REMOVED lines=14> */
.L_x_405:
[----:B0-----:R-:W-:Y:S05]  /*0760*/  BSYNC B0 ;  /* 0x0000000000007941 */ /* 0x001fea0003800000 */
.L_x_404:
[----:B------:R-:W0:Y:S02]  /*0770*/  S2UR UR6, SR_CTAID.X ;  /* 0x00000000000679c3 */ /* 0x000e240000002500 */
[----:B0-----:R-:W-:-:S04]  /*0780*/  LEA.HI R124, R51, UR6, RZ, 0x19 ;  /* 0x00000006337c7c11 */ /* 0x001fc8000f8fc8ff */
[----:B------:R-:W-:-:S13]  /*0790*/  ISETP.GE.AND P1, PT, R124, c[0x0][0x164], PT ;  /* 0x000059007c007a0c */ /* 0x000fda0003f26270 */
[----:B------:R-:W-:Y:S05]  /*07a0*/  @P1 EXIT ;  /* 0x000000000000194d */ /* 0x000fea0003800000 */
[----:B------:R-:W-:Y:S01]  /*07b0*/  SHF.R.S32.HI R100, RZ, 0x3, R95 ;  /* 0x00000003ff647819 */ /* 0x000fe2000001145f */
[----:B------:R-:W-:Y:S01]  /*07c0*/  ULDC.U8 UR6, c[0x0][0x1f0] ;  /* 0x00007c0000067ab9 */ /* 0x000fe20000000000 */
[----:B------:R-:W-:Y:S02]  /*07d0*/  LOP3.LUT R103, R51, 0x60, RZ, 0xc0, !PT ;  /* 0x0000006033677812 */ /* 0x000fe400078ec0ff */
        /* <DEDUP_REMOVED lines=13> */
[----:B------:R-:W-:Y:S02]  /*08b0*/  IADD3 R64, R64, R121, RZ ;  /* 0x0000007940407210 */ /* 0x000fe40007ffe0ff */
[----:B------:R-:W-:Y:S02]  /*08c0*/  PRMT R98, RZ, 0x7610, R79 ;  /* 0x00007610ff627816 */ /* 0x000fe4000000004f */
[----:B------:R-:W-:-:S02]  /*08d0*/  SHF.L.U32 R64, R64, 0x3, RZ ;  /* 0x0000000340407819 */ /* 0x000fc400000006ff */
[--C-:B------:R-:W-:Y:S02]  /*08e0*/  PRMT R79, RZ, 0x5410, R65.reuse ;  /* 0x00005410ff4f7816 */ /* 0x100fe40000000041 */
[----:B------:R-:W-:Y:S02]  /*08f0*/  PRMT R103, RZ, 0x7610, R65 ;  /* 0x00007610ff677816 */ /* 0x000fe40000000041 */
[----:B------:R-:W0:Y:S01]  /*0900*/  I2F.U32 R64, R64 ;  /* 0x0000004000407306 */ /* 0x000e220000201000 */
[----:B------:R-:W-:Y:S02]  /*0910*/  SHF.L.U32 R65, R51, 0x5, RZ ;  /* 0x0000000533417819 */ /* 0x000fe400000006ff */
[--C-:B------:R-:W-:Y:S02]  /*0920*/  PRMT R111, RZ, 0x5410, R71.reuse ;  /* 0x00005410ff6f7816 */ /* 0x100fe40000000047 */
[----:B------:R-:W-:Y:S02]  /*0930*/  LOP3.LUT R65, R65, 0x3e0, RZ, 0xc0, !PT ;  /* 0x000003e041417812 */ /* 0x000fe400078ec0ff */
[----:B------:R-:W-:-:S02]  /*0940*/  PRMT R113, RZ, 0x7610, R71 ;  /* 0x00007610ff717816 */ /* 0x000fc40000000047 */
[----:B------:R-:W-:Y:S02]  /*0950*/  IADD3 R65, R110, -R65, RZ ;  /* 0x800000416e417210 */ /* 0x000fe40007ffe0ff */
[--C-:B------:R-:W-:Y:S02]  /*0960*/  PRMT R71, RZ, 0x5410, R56.reuse ;  /* 0x00005410ff477816 */ /* 0x100fe40000000038 */
[----:B------:R-:W-:Y:S02]  /*0970*/  IMNMX R65, RZ, R65, !PT ;  /* 0x00000041ff417217 */ /* 0x000fe40007800200 */
[----:B------:R-:W-:Y:S01]  /*0980*/  PRMT R112, RZ, 0x7610, R56 ;  /* 0x00007610ff707816 */ /* 0x000fe20000000038 */
[----:B0-----:R0:W1:Y:S01]  /*0990*/  MUFU.RCP R117, R64 ;  /* 0x0000004000757308 */ /* 0x0010620000001000 */
[----:B------:R-:W-:Y:S02]  /*09a0*/  IMNMX R56, R65, 0x20, PT ;  /* 0x0000002041387817 */ /* 0x000fe40003800200 */
        /* <DEDUP_REMOVED lines=26> */
[----:B------:R-:W-:Y:S02]  /*0b50*/  IADD3 R56, R121, R56, RZ ;  /* 0x0000003879387210 */ /* 0x000fe40007ffe0ff */
        /* <DEDUP_REMOVED lines=64> */
[----:B------:R-:W-:Y:S02]  /*0f60*/  MOV R123, 0x1 ;  /* 0x00000001007b7802 */ /* 0x000fe40000000f00 */
[--C-:B------:R-:W-:Y:S02]  /*0f70*/  PRMT R120, RZ, 0x5410, R60.reuse ;  /* 0x00005410ff787816 */ /* 0x100fe4000000003c */
[----:B------:R-:W-:Y:S02]  /*0f80*/  PRMT R125, RZ, 0x7610, R60 ;  /* 0x00007610ff7d7816 */ /* 0x000fe4000000003c */
[----:B------:R-:W-:Y:S02]  /*0f90*/  SHF.L.U32 R122, R56, 0x3, RZ ;  /* 0x00000003387a7819 */ /* 0x000fe400000006ff */
[--C-:B------:R-:W-:Y:S02]  /*0fa0*/  PRMT R121, RZ, 0x5410, R61.reuse ;  /* 0x00005410ff797816 */ /* 0x100fe4000000003d */
[----:B------:R-:W-:-:S02]  /*0fb0*/  PRMT R126, RZ, 0x7610, R61 ;  /* 0x00007610ff7e7816 */ /* 0x000fc4000000003d */
[--C-:B------:R-:W-:Y:S02]  /*0fc0*/  PRMT R127, RZ, 0x5410, R62.reuse ;  /* 0x00005410ff7f7816 */ /* 0x100fe4000000003e */
[----:B------:R-:W-:Y:S02]  /*0fd0*/  PRMT R131, RZ, 0x7610, R62 ;  /* 0x00007610ff837816 */ /* 0x000fe4000000003e */
[--C-:B------:R-:W-:Y:S02]  /*0fe0*/  PRMT R129, RZ, 0x5410, R63.reuse ;  /* 0x00005410ff817816 */ /* 0x100fe4000000003f */
[----:B01----:R-:W-:Y:S02]  /*0ff0*/  PRMT R128, RZ, 0x7610, R63 ;  /* 0x00007610ff807816 */ /* 0x003fe4000000003f */
.L_x_605:
[----:B------:R-:W-:-:S10]  /*1000*/  HFMA2.MMA R65, -RZ, RZ, 0, 2.384185791015625e-07 ;  /* 0x00000004ff417435 */ /* 0x000fd400000001ff */
[----:B------:R-:W-:-:S05]  /*1010*/  IMAD.WIDE R66, R124, R65, c[0x0][0x1d0] ;  /* 0x000074007c427625 */ /* 0x000fca00078e0241 */
[----:B------:R0:W2:Y:S01]  /*1020*/  LDG.E R140, [R66.64] ;  /* 0x00000004428c7981 */ /* 0x0000a2000c1e1900 */
[----:B------:R-:W-:-:S05]  /*1030*/  IMAD.WIDE R64, R124, R65, c[0x0][0x1d8] ;  /* 0x000076007c407625 */ /* 0x000fca00078e0241 */
[----:B------:R1:W5:Y:S01]  /*1040*/  LDG.E R136, [R64.64] ;  /* 0x0000000440887981 */ /* 0x000362000c1e1900 */
[----:B------:R-:W-:Y:S01]  /*1050*/  IMAD R132, R124, c[0x0][0x168], RZ ;  /* 0x00005a007c847a24 */ /* 0x000fe200078e02ff */
[----:B------:R-:W-:Y:S01]  /*1060*/  BSSY B0, `(.L_x_406) ;  /* 0x0000078000007945 */ /* 0x000fe20003800000 */
[----:B------:R-:W-:Y:S02]  /*1070*/  MOV R142, RZ ;  /* 0x000000ff008e7202 */ /* 0x000fe40000000f00 */
[----:B0-----:R-:W-:Y:S02]  /*1080*/  LOP3.LUT R66, R51, 0x7f, RZ, 0xc0, !PT ;  /* 0x0000007f33427812 */ /* 0x001fe400078ec0ff */
[----:B--2---:R-:W-:-:S13]  /*1090*/  ISETP.GE.AND P1, PT, R140, 0x1, PT ;  /* 0x000000018c00780c */ /* 0x004fda0003f26270 */
[----:B------:R-:W-:-:S05]  /*10a0*/  @P1 IADD3 R133, R140, -0x1, RZ ;  /* 0xffffffff8c851810 */ /* 0x000fca0007ffe0ff */
[----:B------:R-:W-:Y:S01]  /*10b0*/  @P1 IMAD R138, R133, c[0x0][0x168], RZ ;  /* 0x00005a00858a1a24 */ /* 0x000fe200078e02ff */
[----:B------:R-:W-:-:S04]  /*10c0*/  SHF.R.S32.HI R133, RZ, 0x1f, R132 ;  /* 0x0000001fff857819 */ /* 0x000fc80000011484 */
[----:B------:R-:W-:Y:S02]  /*10d0*/  @P1 SHF.R.S32.HI R243, RZ, 0x1f, R138 ;  /* 0x0000001ffff31819 */ /* 0x000fe4000001148a */
[----:B------:R-:W-:Y:S02]  /*10e0*/  LEA.HI R133, R133, R132, RZ, 0x3 ;  /* 0x0000008485857211 */ /* 0x000fe400078f18ff */
[----:B------:R-:W-:Y:S02]  /*10f0*/  @P1 LEA.HI R243, R243, R138, RZ, 0x3 ;  /* 0x0000008af3f31211 */ /* 0x000fe400078f18ff */
[-C--:B------:R-:W-:Y:S02]  /*1100*/  LEA.HI.SX32 R138, R133, R66.reuse, 0x1d ;  /* 0x00000042858a7211 */ /* 0x080fe400078feaff */
[----:B------:R-:W-:Y:S02]  /*1110*/  @P1 LEA.HI.SX32 R142, R243, R66, 0x1d ;  /* 0x00000042f38e1211 */ /* 0x000fe400078feaff */
[----:B------:R-:W-:Y:S01]  /*1120*/  SHF.R.S32.HI R243, RZ, 0x1f, R124 ;  /* 0x0000001ffff37819 */ /* 0x000fe2000001147c */
[----:B------:R-:W-:Y:S05]  /*1130*/  @!P0 BRA `(.L_x_407) ;  /* 0x000006a000008947 */ /* 0x000fea0003800000 */
[----:B-1----:R-:W-:Y:S02]  /*1140*/  ISETP.NE.U32.AND P2, PT, RZ, c[0x0][0x180], PT ;  /* 0x00006000ff007a0c */ /* 0x002fe40003f45070 */
[----:B------:R-:W-:-:S02]  /*1150*/  @P1 MOV R67, 0x10 ;  /* 0x0000001000431802 */ /* 0x000fc40000000f00 */
[----:B------:R-:W-:-:S03]  /*1160*/  ISETP.NE.AND.EX P2, PT, RZ, c[0x0][0x184], PT, P2 ;  /* 0x00006100ff007a0c */ /* 0x000fc60003f45320 */
[----:B------:R-:W-:-:S05]  /*1170*/  @P1 IMAD.WIDE.U32 R66, R142, R67, c[0x0][0x170] ;  /* 0x00005c008e421625 */ /* 0x000fca00078e0043 */
[----:B------:R0:W5:Y:S05]  /*1180*/  @P1 LDG.E.128 R56, [R66.64] ;  /* 0x0000000442381981 */ /* 0x00016a000c1e1d00 */
[----:B------:R-:W-:-:S05]  /*1190*/  @P2 MOV R65, 0x10 ;  /* 0x0000001000412802 */ /* 0x000fca0000000f00 */
[----:B------:R-:W-:-:S05]  /*11a0*/  @P2 IMAD.WIDE.U32 R64, R138, R65, c[0x0][0x180] ;  /* 0x000060008a402625 */ /* 0x000fca00078e0041 */
[----:B------:R0:W5:Y:S01]  /*11b0*/  @P2 LDG.E.128 R60, [R64.64] ;  /* 0x00000004403c2981 */ /* 0x000162000c1e1d00 */
[----:B------:R-:W-:Y:S01]  /*11c0*/  ISETP.GT.AND P3, PT, R140, RZ, PT ;  /* 0x000000ff8c00720c */ /* 0x000fe20003f64270 */
[----:B------:R-:W-:-:S12]  /*11d0*/  BSSY B1, `(.L_x_408) ;  /* 0x000000a000017945 */ /* 0x000fd80003800000 */
[----:B------:R-:W-:Y:S05]  /*11e0*/  @P3 BRA `(.L_x_409) ;  /* 0x0000004000003947 */ /* 0x000fea0003800000 */
[----:B0-----:R-:W-:Y:S01]  /*11f0*/  HFMA2.MMA R134, -RZ, RZ, 0, 0 ;  /* 0x00000000ff867435 */ /* 0x001fe200000001ff */
[----:B------:R-:W-:Y:S05]  /*1200*/  @!P2 BRA `(.L_x_410) ;  /* 0x000000600000a947 */ /* 0x000fea0003800000 */
[----:B-----5:R-:W-:Y:S01]  /*1210*/  PRMT R134, RZ, 0x5410, R60 ;  /* 0x00005410ff867816 */ /* 0x020fe2000000003c */
[----:B------:R-:W-:Y:S05]  /*1220*/  BRA `(.L_x_410) ;  /* 0x0000004000007947 */ /* 0x000fea0003800000 */
.L_x_409:
[----:B0----5:R-:W-:Y:S02]  /*1230*/  PRMT R134, RZ, 0x5410, R56 ;  /* 0x00005410ff867816 */ /* 0x021fe40000000038 */
[----:B------:R-:W-:-:S03]  /*1240*/  @P2 PRMT R65, RZ, 0x5410, R60 ;  /* 0x00005410ff412816 */ /* 0x000fc6000000003c */
[----:B------:R-:W-:-:S04]  /*1250*/  FMUL.FTZ R134, R134, c[0x0][0x1ec] ;  /* 0x00007b0086867a20 */ /* 0x000fc80000410000 */
[----:B------:R-:W-:Y:S02]  /*1260*/  @P2 FADD.FTZ R134, R65, R134 ;  /* 0x0000008641862221 */ /* 0x000fe40000010000 */
.L_x_410:
[----:B------:R-:W-:Y:S05]  /*1270*/  BSYNC B1 ;  /* 0x0000000000017941 */ /* 0x000fea0003800000 */
.L_x_408:
[----:B------:R-:W-:Y:S01]  /*1280*/  BSSY B1, `(.L_x_411) ;  /* 0x000000a000017945 */ /* 0x000fe20003800000 */
[----:B------:R-:W-:Y:S05]  /*1290*/  @P3 BRA `(.L_x_412) ;  /* 0x0000004000003947 */ /* 0x000fea0003800000 */
[----:B------:R-:W-:Y:S01]  /*12a0*/  MOV R135, RZ ;  /* 0x000000ff00877202 */ /* 0x000fe20000000f00 */
[----:B------:R-:W-:Y:S05]  /*12b0*/  @!P2 BRA `(.L_x_413) ;  /* 0x000000600000a947 */ /* 0x000fea0003800000 */
[----:B-----5:R-:W-:Y:S01]  /*12c0*/  PRMT R135, RZ, 0x7610, R60 ;  /* 0x00007610ff877816 */ /* 0x020fe2000000003c */
[----:B------:R-:W-:Y:S05]  /*12d0*/  BRA `(.L_x_413) ;  /* 0x0000004000007947 */ /* 0x000fea0003800000 */
.L_x_412:
[----:B-----5:R-:W-:Y:S02]  /*12e0*/  PRMT R135, RZ, 0x7610, R56 ;  /* 0x00007610ff877816 */ /* 0x020fe40000000038 */
[----:B------:R-:W-:-:S03]  /*12f0*/  @P2 PRMT R64, RZ, 0x7610, R60 ;  /* 0x00007610ff402816 */ /* 0x000fc6000000003c */
[----:B------:R-:W-:-:S04]  /*1300*/  FMUL.FTZ R135, R135, c[0x0][0x1ec] ;  /* 0x00007b0087877a20 */ /* 0x000fc80000410000 */
[----:B------:R-:W-:Y:S02]  /*1310*/  @P2 FADD.FTZ R135, R64, R135 ;  /* 0x0000008740872221 */ /* 0x000fe40000010000 */
.L_x_413:
[----:B------:R-:W-:Y:S05]  /*1320*/  BSYNC B1 ;  /* 0x0000000000017941 */ /* 0x000fea0003800000 */
.L_x_411:
[----:B------:R-:W-:Y:S01]  /*1330*/  BSSY B1, `(.L_x_414) ;  /* 0x000000a000017945 */ /* 0x000fe20003800000 */
[----:B------:R-:W-:Y:S05]  /*1340*/  @P3 BRA `(.L_x_415) ;  /* 0x0000004000003947 */ /* 0x000fea0003800000 */
[----:B------:R-:W-:Y:S01]  /*1350*/  HFMA2.MMA R137, -RZ, RZ, 0, 0 ;  /* 0x00000000ff897435 */ /* 0x000fe200000001ff */
[----:B------:R-:W-:Y:S05]  /*1360*/  @!P2 BRA `(.L_x_416) ;  /* 0x000000600000a947 */ /* 0x000fea0003800000 */
[----:B-----5:R-:W-:Y:S01]  /*1370*/  PRMT R137, RZ, 0x5410, R61 ;  /* 0x00005410ff897816 */ /* 0x020fe2000000003d */
[----:B------:R-:W-:Y:S05]  /*1380*/  BRA `(.L_x_416) ;  /* 0x0000004000007947 */ /* 0x000fea0003800000 */
.L_x_415:
[----:B-----5:R-:W-:Y:S02]  /*1390*/  PRMT R137, RZ, 0x5410, R57 ;  /* 0x00005410ff897816 */ /* 0x020fe40000000039 */
[----:B------:R-:W-:-:S03]  /*13a0*/  @P2 PRMT R64, RZ, 0x5410, R61 ;  /* 0x00005410ff402816 */ /* 0x000fc6000000003d */
[----:B------:R-:W-:-:S04]  /*13b0*/  FMUL.FTZ R137, R137, c[0x0][0x1ec] ;  /* 0x00007b0089897a20 */ /* 0x000fc80000410000 */
[----:B------:R-:W-:Y:S02]  /*13c0*/  @P2 FADD.FTZ R137, R64, R137 ;  /* 0x0000008940892221 */ /* 0x000fe40000010000 */
.L_x_416:
[----:B------:R-:W-:Y:S05]  /*13d0*/  BSYNC B1 ;  /* 0x0000000000017941 */ /* 0x000fea0003800000 */
.L_x_414:
[----:B------:R-:W-:Y:S01]  /*13e0*/  BSSY B1, `(.L_x_417) ;  /* 0x000000a000017945 */ /* 0x000fe20003800000 */
[----:B------:R-:W-:Y:S05]  /*13f0*/  @P3 BRA `(.L_x_418) ;  /* 0x0000004000003947 */ /* 0x000fea0003800000 */
[----:B------:R-:W-:Y:S01]  /*1400*/  MOV R139, RZ ;  /* 0x000000ff008b7202 */ /* 0x000fe20000000f00 */
[----:B------:R-:W-:Y:S05]  /*1410*/  @!P2 BRA `(.L_x_419) ;  /* 0x000000600000a947 */ /* 0x000fea0003800000 */
[----:B-----5:R-:W-:Y:S01]  /*1420*/  PRMT R139, RZ, 0x7610, R61 ;  /* 0x00007610ff8b7816 */ /* 0x020fe2000000003d */
[----:B------:R-:W-:Y:S05]  /*1430*/  BRA `(.L_x_419) ;  /* 0x0000004000007947 */ /* 0x000fea0003800000 */
.L_x_418:
[----:B-----5:R-:W-:Y:S02]  /*1440*/  PRMT R139, RZ, 0x7610, R57 ;  /* 0x00007610ff8b7816 */ /* 0x020fe40000000039 */
[----:B------:R-:W-:-:S03]  /*1450*/  @P2 PRMT R64, RZ, 0x7610, R61 ;  /* 0x00007610ff402816 */ /* 0x000fc6000000003d */
[----:B------:R-:W-:-:S04]  /*1460*/  FMUL.FTZ R139, R139, c[0x0][0x1ec] ;  /* 0x00007b008b8b7a20 */ /* 0x000fc80000410000 */
[----:B------:R-:W-:Y:S02]  /*1470*/  @P2 FADD.FTZ R139, R64, R139 ;  /* 0x0000008b408b2221 */ /* 0x000fe40000010000 */
.L_x_419:
[----:B------:R-:W-:Y:S05]  /*1480*/  BSYNC B1 ;  /* 0x0000000000017941 */ /* 0x000fea0003800000 */
.L_x_417:
[----:B------:R-:W-:Y:S01]  /*1490*/  BSSY B1, `(.L_x_420) ;  /* 0x000000a000017945 */ /* 0x000fe20003800000 */
[----:B------:R-:W-:Y:S05]  /*14a0*/  @P3 BRA `(.L_x_421) ;  /* 0x0000004000003947 */ /* 0x000fea0003800000 */
[----:B------:R-:W-:Y:S01]  /*14b0*/  HFMA2.MMA R141, -RZ, RZ, 0, 0 ;  /* 0x00000000ff8d7435 */ /* 0x000fe200000001ff */
[----:B------:R-:W-:Y:S05]  /*14c0*/  @!P2 BRA `(.L_x_422) ;  /* 0x000000600000a947 */ /* 0x000fea0003800000 */
[----:B-----5:R-:W-:Y:S01]  /*14d0*/  PRMT R141, RZ, 0x5410, R62 ;  /* 0x00005410ff8d7816 */ /* 0x020fe2000000003e */
[----:B------:R-:W-:Y:S05]  /*14e0*/  BRA `(.L_x_422) ;  /* 0x0000004000007947 */ /* 0x000fea0003800000 */
.L_x_421:
[----:B-----5:R-:W-:Y:S02]  /*14f0*/  PRMT R141, RZ, 0x5410, R58 ;  /* 0x00005410ff8d7816 */ /* 0x020fe4000000003a */
[----:B------:R-:W-:-:S03]  /*1500*/  @P2 PRMT R64, RZ, 0x5410, R62 ;  /* 0x00005410ff402816 */ /* 0x000fc6000000003e */
[----:B------:R-:W-:-:S04]  /*1510*/  FMUL.FTZ R141, R141, c[0x0][0x1ec] ;  /* 0x00007b008d8d7a20 */ /* 0x000fc80000410000 */
[----:B------:R-:W-:Y:S02]  /*1520*/  @P2 FADD.FTZ R141, R64, R141 ;  /* 0x0000008d408d2221 */ /* 0x000fe40000010000 */
.L_x_422:
[----:B------:R-:W-:Y:S05]  /*1530*/  BSYNC B1 ;  /* 0x0000000000017941 */ /* 0x000fea0003800000 */
.L_x_420:
[----:B------:R-:W-:Y:S01]  /*1540*/  BSSY B1, `(.L_x_423) ;  /* 0x000000a000017945 */ /* 0x000fe20003800000 */
[----:B------:R-:W-:Y:S05]  /*1550*/  @P3 BRA `(.L_x_424) ;  /* 0x0000004000003947 */ /* 0x000fea0003800000 */
[----:B------:R-:W-:Y:S01]  /*1560*/  MOV R143, RZ ;  /* 0x000000ff008f7202 */ /* 0x000fe20000000f00 */
[----:B------:R-:W-:Y:S05]  /*1570*/  @!P2 BRA `(.L_x_425) ;  /* 0x000000600000a947 */ /* 0x000fea0003800000 */
[----:B-----5:R-:W-:Y:S01]  /*1580*/  PRMT R143, RZ, 0x7610, R62 ;  /* 0x00007610ff8f7816 */ /* 0x020fe2000000003e */
[----:B------:R-:W-:Y:S05]  /*1590*/  BRA `(.L_x_425) ;  /* 0x0000004000007947 */ /* 0x000fea0003800000 */
.L_x_424:
[----:B-----5:R-:W-:Y:S02]  /*15a0*/  PRMT R143, RZ, 0x7610, R58 ;  /* 0x00007610ff8f7816 */ /* 0x020fe4000000003a */
[----:B------:R-:W-:-:S03]  /*15b0*/  @P2 PRMT R64, RZ, 0x7610, R62 ;  /* 0x00007610ff402816 */ /* 0x000fc6000000003e */
[----:B------:R-:W-:-:S04]  /*15c0*/  FMUL.FTZ R143, R143, c[0x0][0x1ec] ;  /* 0x00007b008f8f7a20 */ /* 0x000fc80000410000 */
[----:B------:R-:W-:Y:S02]  /*15d0*/  @P2 FADD.FTZ R143, R64, R143 ;  /* 0x0000008f408f2221 */ /* 0x000fe40000010000 */
.L_x_425:
[----:B------:R-:W-:Y:S05]  /*15e0*/  BSYNC B1 ;  /* 0x0000000000017941 */ /* 0x000fea0003800000 */
.L_x_423:
[----:B------:R-:W-:Y:S01]  /*15f0*/  BSSY B1, `(.L_x_426) ;  /* 0x000000a000017945 */ /* 0x000fe20003800000 */
[----:B------:R-:W-:Y:S05]  /*1600*/  @P3 BRA `(.L_x_427) ;  /* 0x0000004000003947 */ /* 0x000fea0003800000 */
[----:B------:R-:W-:Y:S01]  /*1610*/  IMAD.MOV.U32 R145, RZ, RZ, RZ ;  /* 0x000000ffff917224 */ /* 0x000fe200078e00ff */
[----:B------:R-:W-:Y:S05]  /*1620*/  @!P2 BRA `(.L_x_428) ;  /* 0x000000600000a947 */ /* 0x000fea0003800000 */
[----:B-----5:R-:W-:Y:S01]  /*1630*/  PRMT R145, RZ, 0x5410, R63 ;  /* 0x00005410ff917816 */ /* 0x020fe2000000003f */
[----:B------:R-:W-:Y:S05]  /*1640*/  BRA `(.L_x_428) ;  /* 0x0000004000007947 */ /* 0x000fea0003800000 */
.L_x_427:
[----:B-----5:R-:W-:Y:S02]  /*1650*/  PRMT R145, RZ, 0x5410, R59 ;  /* 0x00005410ff917816 */ /* 0x020fe4000000003b */
[----:B------:R-:W-:-:S03]  /*1660*/  @P2 PRMT R64, RZ, 0x5410, R63 ;  /* 0x00005410ff402816 */ /* 0x000fc6000000003f */
[----:B------:R-:W-:-:S04]  /*1670*/  FMUL.FTZ R145, R145, c[0x0][0x1ec] ;  /* 0x00007b0091917a20 */ /* 0x000fc80000410000 */
[----:B------:R-:W-:Y:S02]  /*1680*/  @P2 FADD.FTZ R145, R64, R145 ;  /* 0x0000009140912221 */ /* 0x000fe40000010000 */
.L_x_428:
[----:B------:R-:W-:Y:S05]  /*1690*/  BSYNC B1 ;  /* 0x0000000000017941 */ /* 0x000fea0003800000 */
.L_x_426:
[----:B------:R-:W-:Y:S01]  /*16a0*/  BSSY B1, `(.L_x_429) ;  /* 0x000000a000017945 */ /* 0x000fe20003800000 */
[----:B------:R-:W-:Y:S05]  /*16b0*/  @P3 BRA `(.L_x_430) ;  /* 0x0000004000003947 */ /* 0x000fea0003800000 */
[----:B------:R-:W-:Y:S01]  /*16c0*/  HFMA2.MMA R147, -RZ, RZ, 0, 0 ;  /* 0x00000000ff937435 */ /* 0x000fe200000001ff */
[----:B------:R-:W-:Y:S05]  /*16d0*/  @!P2 BRA `(.L_x_431) ;  /* 0x000000600000a947 */ /* 0x000fea0003800000 */
[----:B-----5:R-:W-:Y:S01]  /*16e0*/  PRMT R147, RZ, 0x7610, R63 ;  /* 0x00007610ff937816 */ /* 0x020fe2000000003f */
[----:B------:R-:W-:Y:S05]  /*16f0*/  BRA `(.L_x_431) ;  /* 0x0000004000007947 */ /* 0x000fea0003800000 */
.L_x_430:
[----:B-----5:R-:W-:Y:S02]  /*1700*/  PRMT R147, RZ, 0x7610, R59 ;  /* 0x00007610ff937816 */ /* 0x020fe4000000003b */
[----:B------:R-:W-:-:S03]  /*1710*/  @P2 PRMT R64, RZ, 0x7610, R63 ;  /* 0x00007610ff402816 */ /* 0x000fc6000000003f */
[----:B------:R-:W-:-:S04]  /*1720*/  FMUL.FTZ R147, R147, c[0x0][0x1ec] ;  /* 0x00007b0093937a20 */ /* 0x000fc80000410000 */
[----:B------:R-:W-:Y:S02]  /*1730*/  @P2 FADD.FTZ R147, R64, R147 ;  /* 0x0000009340932221 */ /* 0x000fe40000010000 */
.L_x_431:
[----:B------:R-:W-:Y:S05]  /*1740*/  BSYNC B1 ;  /* 0x0000000000017941 */ /* 0x000fea0003800000 */
.L_x_429:
[----:B------:R-:W-:Y:S02]  /*1750*/  MOV R133, 0x10 ;  /* 0x0000001000857802 */ /* 0x000fe40000000f00 */
[----:B------:R-:W-:Y:S02]  /*1760*/  F2FP.BF16.PACK_AB R67, R147, R145 ;  /* 0x000000919343723e */ /* 0x000fe400000010ff */
[----:B------:R-:W-:Y:S01]  /*1770*/  F2FP.BF16.PACK_AB R66, R143, R141 ;  /* 0x0000008d8f42723e */ /* 0x000fe200000010ff */
[----:B------:R-:W-:Y:S01]  /*1780*/  IMAD.WIDE.U32 R132, R138, R133, c[0x0][0x188] ;  /* 0x000062008a847625 */ /* 0x000fe200078e0085 */
[----:B------:R-:W-:Y:S02]  /*1790*/  F2FP.BF16.PACK_AB R65, R139, R137 ;  /* 0x000000898b41723e */ /* 0x000fe400000010ff */
[----:B------:R-:W-:Y:S02]  /*17a0*/  F2FP.BF16.PACK_AB R64, R135, R134 ;  /* 0x000000868740723e */ /* 0x000fe400000010ff */
[----:B------:R-:W-:-:S02]  /*17b0*/  IADD3 R142, R142, 0x80, RZ ;  /* 0x000000808e8e7810 */ /* 0x000fc40007ffe0ff */
[----:B------:R-:W-:Y:S01]  /*17c0*/  IADD3 R138, R138, 0x80, RZ ;  /* 0x000000808a8a7810 */ /* 0x000fe20007ffe0ff */
[----:B------:R0:W-:Y:S04]  /*17d0*/  STG.E.128 [R132.64], R64 ;  /* 0x0000004084007986 */ /* 0x0001e8000c101d04 */
.L_x_407:
[----:B-1----:R-:W-:Y:S05]  /*17e0*/  BSYNC B0 ;  /* 0x0000000000007941 */ /* 0x002fea0003800000 */
.L_x_406:
[----:B------:R-:W-:Y:S01]  /*17f0*/  ISETP.GE.U32.AND P2, PT, R50, 0x100, PT ;  /* 0x000001003200780c */ /* 0x000fe20003f46070 */
[----:B------:R-:W-:-:S12]  /*1800*/  BSSY B0, `(.L_x_432) ;  /* 0x000006c000007945 */ /* 0x000fd80003800000 */
[----:B------:R-:W-:Y:S05]  /*1810*/  @!P2 BRA `(.L_x_433) ;  /* 0x000006a00000a947 */ /* 0x000fea0003800000 */
[----:B------:R-:W-:Y:S02]  /*1820*/  ISETP.NE.U32.AND P2, PT, RZ, c[0x0][0x180], PT ;  /* 0x00006000ff007a0c */ /* 0x000fe40003f45070 */
[----:B0-----:R-:W-:Y:S02]  /*1830*/  @P1 MOV R67, 0x10 ;  /* 0x0000001000431802 */ /* 0x001fe40000000f00 */
[----:B------:R-:W-:-:S03]  /*1840*/  ISETP.NE.AND.EX P2, PT, RZ, c[0x0][0x184], PT, P2 ;  /* 0x00006100ff007a0c */ /* 0x000fc60003f45320 */
[----:B------:R-:W-:-:S05]  /*1850*/  @P1 IMAD.WIDE.U32 R66, R142, R67, c[0x0][0x170] ;  /* 0x00005c008e421625 */ /* 0x000fca00078e0043 */
[----:B-----5:R0:W5:Y:S05]  /*1860*/  @P1 LDG.E.128 R56, [R66.64] ;  /* 0x0000000442381981 */ /* 0x02016a000c1e1d00 */
        /* <DEDUP_REMOVED lines=10> */
.L_x_435:
[----:B0----5:R-:W-:Y:S02]  /*1910*/  PRMT R149, RZ, 0x5410, R56 ;  /* 0x00005410ff957816 */ /* 0x021fe40000000038 */
[----:B------:R-:W-:-:S03]  /*1920*/  @P2 PRMT R64, RZ, 0x5410, R60 ;  /* 0x00005410ff402816 */ /* 0x000fc6000000003c */
[----:B------:R-:W-:-:S04]  /*1930*/  FMUL.FTZ R149, R149, c[0x0][0x1ec] ;  /* 0x00007b0095957a20 */ /* 0x000fc80000410000 */
[----:B------:R-:W-:Y:S02]  /*1940*/  @P2 FADD.FTZ R149, R64, R149 ;  /* 0x0000009540952221 */ /* 0x000fe40000010000 */
.L_x_436:
[----:B------:R-:W-:Y:S05]  /*1950*/  BSYNC B1 ;  /* 0x0000000000017941 */ /* 0x000fea0003800000 */
.L_x_434:
[----:B------:R-:W-:Y:S01]  /*1960*/  BSSY B1, `(.L_x_437) ;  /* 0x000000a000017945 */ /* 0x000fe20003800000 */
[----:B------:R-:W-:Y:S05]  /*1970*/  @P3 BRA `(.L_x_438) ;  /* 0x0000004000003947 */ /* 0x000fea0003800000 */
[----:B------:R-:W-:Y:S01]  /*1980*/  MOV R151, RZ ;  /* 0x000000ff00977202 */ /* 0x000fe20000000f00 */
[----:B------:R-:W-:Y:S05]  /*1990*/  @!P2 BRA `(.L_x_439) ;  /* 0x000000600000a947 */ /* 0x000fea0003800000 */
[----:B-----5:R-:W-:Y:S01]  /*19a0*/  PRMT R151, RZ, 0x7610, R60 ;  /* 0x00007610ff977816 */ /* 0x020fe2000000003c */
[----:B------:R-:W-:Y:S05]  /*19b0*/  BRA `(.L_x_439) ;  /* 0x0000004000007947 */ /* 0x000fea0003800000 */
.L_x_438:
[----:B-----5:R-:W-:Y:S02]  /*19c0*/  PRMT R151, RZ, 0x7610, R56 ;  /* 0x00007610ff977816 */ /* 0x020fe40000000038 */
[----:B------:R-:W-:-:S03]  /*19d0*/  @P2 PRMT R64, RZ, 0x7610, R60 ;  /* 0x00007610ff402816 */ /* 0x000fc6000000003c */
[----:B------:R-:W-:-:S04]  /*19e0*/  FMUL.FTZ R151, R151, c[0x0][0x1ec] ;  /* 0x00007b0097977a20 */ /* 0x000fc80000410000 */
[----:B------:R-:W-:Y:S02]  /*19f0*/  @P2 FADD.FTZ R151, R64, R151 ;  /* 0x0000009740972221 */ /* 0x000fe40000010000 */
.L_x_439:
[----:B------:R-:W-:Y:S05]  /*1a00*/  BSYNC B1 ;  /* 0x0000000000017941 */ /* 0x000fea0003800000 */
.L_x_437:
[----:B------:R-:W-:Y:S01]  /*1a10*/  BSSY B1, `(.L_x_440) ;  /* 0x000000a000017945 */ /* 0x000fe20003800000 */
[----:B------:R-:W-:Y:S05]  /*1a20*/  @P3 BRA `(.L_x_441) ;  /* 0x0000004000003947 */ /* 0x000fea0003800000 */
[----:B------:R-:W-:Y:S01]  /*1a30*/  HFMA2.MMA R153, -RZ, RZ, 0, 0 ;  /* 0x00000000ff997435 */ /* 0x000fe200000001ff */
[----:B------:R-:W-:Y:S05]  /*1a40*/  @!P2 BRA `(.L_x_442) ;  /* 0x000000600000a947 */ /* 0x000fea0003800000 */
[----:B-----5:R-:W-:Y:S01]  /*1a50*/  PRMT R153, RZ, 0x5410, R61 ;  /* 0x00005410ff997816 */ /* 0x020fe2000000003d */
[----:B------:R-:W-:Y:S05]  /*1a60*/  BRA `(.L_x_442) ;  /* 0x0000004000007947 */ /* 0x000fea0003800000 */
.L_x_441:
[----:B-----5:R-:W-:Y:S02]  /*1a70*/  PRMT R153, RZ, 0x5410, R57 ;  /* 0x00005410ff997816 */ /* 0x020fe40000000039 */
[----:B------:R-:W-:-:S03]  /*1a80*/  @P2 PRMT R64, RZ, 0x5410, R61 ;  /* 0x00005410ff402816 */ /* 0x000fc6000000003d */
[----:B------:R-:W-:-:S04]  /*1a90*/  FMUL.FTZ R153, R153, c[0x0][0x1ec] ;  /* 0x00007b0099997a20 */ /* 0x000fc80000410000 */
[----:B------:R-:W-:Y:S02]  /*1aa0*/  @P2 FADD.FTZ R153, R64, R153 ;  /* 0x0000009940992221 */ /* 0x000fe40000010000 */
.L_x_442:
[----:B------:R-:W-:Y:S05]  /*1ab0*/  BSYNC B1 ;  /* 0x0000000000017941 */ /* 0x000fea0003800000 */
.L_x_440:
[----:B------:R-:W-:Y:S01]  /*1ac0*/  BSSY B1, `(.L_x_443) ;  /* 0x000000a000017945 */ /* 0x000fe20003800000 */
[----:B------:R-:W-:Y:S05]  /*1ad0*/  @P3 BRA `(.L_x_444) ;  /* 0x0000004000003947 */ /* 0x000fea0003800000 */
[----:B------:R-:W-:Y:S01]  /*1ae0*/  MOV R155, RZ ;  /* 0x000000ff009b7202 */ /* 0x000fe20000000f00 */
[----:B------:R-:W-:Y:S05]  /*1af0*/  @!P2 BRA `(.L_x_445) ;  /* 0x000000600000a947 */ /* 0x000fea0003800000 */
[----:B-----5:R-:W-:Y:S01]  /*1b00*/  PRMT R155, RZ, 0x7610, R61 ;  /* 0x00007610ff9b7816 */ /* 0x020fe2000000003d */
[----:B------:R-:W-:Y:S05]  /*1b10*/  BRA `(.L_x_445) ;  /* 0x0000004000007947 */ /* 0x000fea0003800000 */
.L_x_444:
[----:B-----5:R-:W-:Y:S02]  /*1b20*/  PRMT R155, RZ, 0x7610, R57 ;  /* 0x00007610ff9b7816 */ /* 0x020fe40000000039 */
[----:B------:R-:W-:-:S03]  /*1b30*/  @P2 PRMT R64, RZ, 0x7610, R61 ;  /* 0x00007610ff402816 */ /* 0x000fc6000000003d */
[----:B------:R-:W-:-:S04]  /*1b40*/  FMUL.FTZ R155, R155, c[0x0][0x1ec] ;  /* 0x00007b009b9b7a20 */ /* 0x000fc80000410000 */
[----:B------:R-:W-:Y:S02]  /*1b50*/  @P2 FADD.FTZ R155, R64, R155 ;  /* 0x0000009b409b2221 */ /* 0x000fe40000010000 */
.L_x_445:
[----:B------:R-:W-:Y:S05]  /*1b60*/  BSYNC B1 ;  /* 0x0000000000017941 */ /* 0x000fea0003800000 */
.L_x_443:
[----:B------:R-:W-:Y:S01]  /*1b70*/  BSSY B1, `(.L_x_446) ;  /* 0x000000a000017945 */ /* 0x000fe20003800000 */
[----:B------:R-:W-:Y:S05]  /*1b80*/  @P3 BRA `(.L_x_447) ;  /* 0x0000004000003947 */ /* 0x000fea0003800000 */
[----:B------:R-:W-:Y:S01]  /*1b90*/  HFMA2.MMA R157, -RZ, RZ, 0, 0 ;  /* 0x00000000ff9d7435 */ /* 0x000fe200000001ff */
[----:B------:R-:W-:Y:S05]  /*1ba0*/  @!P2 BRA `(.L_x_448) ;  /* 0x000000600000a947 */ /* 0x000fea0003800000 */
[----:B-----5:R-:W-:Y:S01]  /*1bb0*/  PRMT R157, RZ, 0x5410, R62 ;  /* 0x00005410ff9d7816 */ /* 0x020fe2000000003e */
[----:B------:R-:W-:Y:S05]  /*1bc0*/  BRA `(.L_x_448) ;  /* 0x0000004000007947 */ /* 0x000fea0003800000 */
.L_x_447:
[----:B-----5:R-:W-:Y:S02]  /*1bd0*/  PRMT R157, RZ, 0x5410, R58 ;  /* 0x00005410ff9d7816 */ /* 0x020fe4000000003a */
[----:B------:R-:W-:-:S03]  /*1be0*/  @P2 PRMT R64, RZ, 0x5410, R62 ;  /* 0x00005410ff402816 */ /* 0x000fc6000000003e */
[----:B------:R-:W-:-:S04]  /*1bf0*/  FMUL.FTZ R157, R157, c[0x0][0x1ec] ;  /* 0x00007b009d9d7a20 */ /* 0x000fc80000410000 */
[----:B------:R-:W-:Y:S02]  /*1c00*/  @P2 FADD.FTZ R157, R64, R157 ;  /* 0x0000009d409d2221 */ /* 0x000fe40000010000 */
.L_x_448:
[----:B------:R-:W-:Y:S05]  /*1c10*/  BSYNC B1 ;  /* 0x0000000000017941 */ /* 0x000fea0003800000 */
.L_x_446:
[----:B------:R-:W-:Y:S01]  /*1c20*/  BSSY B1, `(.L_x_449) ;  /* 0x000000a000017945 */ /* 0x000fe20003800000 */
[----:B------:R-:W-:Y:S05]  /*1c30*/  @P3 BRA `(.L_x_450) ;  /* 0x0000004000003947 */ /* 0x000fea0003800000 */
[----:B------:R-:W-:Y:S01]  /*1c40*/  MOV R159, RZ ;  /* 0x000000ff009f7202 */ /* 0x000fe20000000f00 */
[----:B------:R-:W-:Y:S05]  /*1c50*/  @!P2 BRA `(.L_x_451) ;  /* 0x000000600000a947 */ /* 0x000fea0003800000 */
[----:B-----5:R-:W-:Y:S01]  /*1c60*/  PRMT R159, RZ, 0x7610, R62 ;  /* 0x00007610ff9f7816 */ /* 0x020fe2000000003e */
[----:B------:R-:W-:Y:S05]  /*1c70*/  BRA `(.L_x_451) ;  /* 0x0000004000007947 */ /* 0x000fea0003800000 */
.L_x_450:
[----:B-----5:R-:W-:Y:S02]  /*1c80*/  PRMT R159, RZ, 0x7610, R58 ;  /* 0x00007610ff9f7816 */ /* 0x020fe4000000003a */
[----:B------:R-:W-:-:S03]  /*1c90*/  @P2 PRMT R64, RZ, 0x7610, R62 ;  /* 0x00007610ff402816 */ /* 0x000fc6000000003e */
[----:B------:R-:W-:-:S04]  /*1ca0*/  FMUL.FTZ R159, R159, c[0x0][0x1ec] ;  /* 0x00007b009f9f7a20 */ /* 0x000fc80000410000 */
[----:B------:R-:W-:Y:S02]  /*1cb0*/  @P2 FADD.FTZ R159, R64, R159 ;  /* 0x0000009f409f2221 */ /* 0x000fe40000010000 */
.L_x_451:
[----:B------:R-:W-:Y:S05]  /*1cc0*/  BSYNC B1 ;  /* 0x0000000000017941 */ /* 0x000fea0003800000 */
.L_x_449:
[----:B------:R-:W-:Y:S01]  /*1cd0*/  BSSY B1, `(.L_x_452) ;  /* 0x000000a000017945 */ /* 0x000fe20003800000 */
[----:B------:R-:W-:Y:S05]  /*1ce0*/  @P3 BRA `(.L_x_453) ;  /* 0x0000004000003947 */ /* 0x000fea0003800000 */
[----:B------:R-:W-:Y:S01]  /*1cf0*/  HFMA2.MMA R161, -RZ, RZ, 0, 0 ;  /* 0x00000000ffa17435 */ /* 0x000fe200000001ff */
[----:B------:R-:W-:Y:S05]  /*1d00*/  @!P2 BRA `(.L_x_454) ;  /* 0x000000600000a947 */ /* 0x000fea0003800000 */
[----:B-----5:R-:W-:Y:S01]  /*1d10*/  PRMT R161, RZ, 0x5410, R63 ;  /* 0x00005410ffa17816 */ /* 0x020fe2000000003f */
[----:B------:R-:W-:Y:S05]  /*1d20*/  BRA `(.L_x_454) ;  /* 0x0000004000007947 */ /* 0x000fea0003800000 */
.L_x_453:
[----:B-----5:R-:W-:Y:S02]  /*1d30*/  PRMT R161, RZ, 0x5410, R59 ;  /* 0x00005410ffa17816 */ /* 0x020fe4000000003b */
[----:B------:R-:W-:-:S03]  /*1d40*/  @P2 PRMT R64, RZ, 0x5410, R63 ;  /* 0x00005410ff402816 */ /* 0x000fc6000000003f */
[----:B------:R-:W-:-:S04]  /*1d50*/  FMUL.FTZ R161, R161, c[0x0][0x1ec] ;  /* 0x00007b00a1a17a20 */ /* 0x000fc80000410000 */
[----:B------:R-:W-:Y:S02]  /*1d60*/  @P2 FADD.FTZ R161, R64, R161 ;  /* 0x000000a140a12221 */ /* 0x000fe40000010000 */
.L_x_454:
[----:B------:R-:W-:Y:S05]  /*1d70*/  BSYNC B1 ;  /* 0x0000000000017941 */ /* 0x000fea0003800000 */
.L_x_452:
[----:B------:R-:W-:Y:S01]  /*1d80*/  BSSY B1, `(.L_x_455) ;  /* 0x000000a000017945 */ /* 0x000fe20003800000 */
[----:B------:R-:W-:Y:S05]  /*1d90*/  @P3 BRA `(.L_x_456) ;  /* 0x0000004000003947 */ /* 0x000fea0003800000 */
[----:B------:R-:W-:Y:S01]  /*1da0*/  MOV R163, RZ ;  /* 0x000000ff00a37202 */ /* 0x000fe20000000f00 */
[----:B------:R-:W-:Y:S05]  /*1db0*/  @!P2 BRA `(.L_x_457) ;  /* 0x000000600000a947 */ /* 0x000fea0003800000 */
[----:B-----5:R-:W-:Y:S01]  /*1dc0*/  PRMT R163, RZ, 0x7610, R63 ;  /* 0x00007610ffa37816 */ /* 0x020fe2000000003f */
[----:B------:R-:W-:Y:S05]  /*1dd0*/  BRA `(.L_x_457) ;  /* 0x0000004000007947 */ /* 0x000fea0003800000 */
.L_x_456:
[----:B-----5:R-:W-:Y:S02]  /*1de0*/  PRMT R163, RZ, 0x7610, R59 ;  /* 0x00007610ffa37816 */ /* 0x020fe4000000003b */
[----:B------:R-:W-:-:S03]  /*1df0*/  @P2 PRMT R64, RZ, 0x7610, R63 ;  /* 0x00007610ff402816 */ /* 0x000fc6000000003f */
[----:B------:R-:W-:-:S04]  /*1e00*/  FMUL.FTZ R163, R163, c[0x0][0x1ec] ;  /* 0x00007b00a3a37a20 */ /* 0x000fc80000410000 */
[----:B------:R-:W-:Y:S02]  /*1e10*/  @P2 FADD.FTZ R163, R64, R163 ;  /* 0x000000a340a32221 */ /* 0x000fe40000010000 */
.L_x_457:
[----:B------:R-:W-:Y:S05]  /*1e20*/  BSYNC B1 ;  /* 0x0000000000017941 */ /* 0x000fea0003800000 */
.L_x_455:
[----:B------:R-:W-:Y:S01]  /*1e30*/  HFMA2.MMA R133, -RZ, RZ, 0, 9.5367431640625e-07 ;  /* 0x00000010ff857435 */ /* 0x000fe200000001ff */
[----:B------:R-:W-:Y:S02]  /*1e40*/  F2FP.BF16.PACK_AB R67, R163, R161 ;  /* 0x000000a1a343723e */ /* 0x000fe400000010ff */
[----:B------:R-:W-:Y:S02]  /*1e50*/  F2FP.BF16.PACK_AB R66, R159, R157 ;  /* 0x0000009d9f42723e */ /* 0x000fe400000010ff */
[----:B------:R-:W-:Y:S02]  /*1e60*/  F2FP.BF16.PACK_AB R65, R155, R153 ;  /* 0x000000999b41723e */ /* 0x000fe400000010ff */
[----:B------:R-:W-:Y:S02]  /*1e70*/  F2FP.BF16.PACK_AB R64, R151, R149 ;  /* 0x000000959740723e */ /* 0x000fe400000010ff */
[----:B------:R-:W-:Y:S01]  /*1e80*/  IADD3 R142, R142, 0x80, RZ ;  /* 0x000000808e8e7810 */ /* 0x000fe20007ffe0ff */
[C---:B------:R-:W-:Y:S01]  /*1e90*/  IMAD.WIDE.U32 R132, R138.reuse, R133, c[0x0][0x188] ;  /* 0x000062008a847625 */ /* 0x040fe200078e0085 */
[----:B------:R-:W-:-:S04]  /*1ea0*/  IADD3 R138, R138, 0x80, RZ ;  /* 0x000000808a8a7810 */ /* 0x000fc80007ffe0ff */
[----:B------:R0:W-:Y:S03]  /*1eb0*/  STG.E.128 [R132.64], R64 ;  /* 0x0000004084007986 */ /* 0x0001e6000c101d04 */
.L_x_433:
[----:B------:R-:W-:Y:S05]  /*1ec0*/  BSYNC B0 ;  /* 0x0000000000007941 */ /* 0x000fea0003800000 */
.L_x_432:
        /* <DEDUP_REMOVED lines=18> */
.L_x_461:
[----:B0----5:R-:W-:Y:S02]  /*1ff0*/  PRMT R165, RZ, 0x5410, R56 ;  /* 0x00005410ffa57816 */ /* 0x021fe40000000038 */
[----:B------:R-:W-:-:S03]  /*2000*/  @P2 PRMT R64, RZ, 0x5410, R60 ;  /* 0x00005410ff402816 */ /* 0x000fc6000000003c */
[----:B------:R-:W-:-:S04]  /*2010*/  FMUL.FTZ R165, R165, c[0x0][0x1ec] ;  /* 0x00007b00a5a57a20 */ /* 0x000fc80000410000 */
[----:B------:R-:W-:Y:S02]  /*2020*/  @P2 FADD.FTZ R165, R64, R165 ;  /* 0x000000a540a52221 */ /* 0x000fe40000010000 */
.L_x_462:
[----:B------:R-:W-:Y:S05]  /*2030*/  BSYNC B1 ;  /* 0x0000000000017941 */ /* 0x000fea0003800000 */
.L_x_460:
[----:B------:R-:W-:Y:S01]  /*2040*/  BSSY B1, `(.L_x_463) ;  /* 0x000000a000017945 */ /* 0x000fe20003800000 */
[----:B------:R-:W-:Y:S05]  /*2050*/  @P3 BRA `(.L_x_464) ;  /* 0x0000004000003947 */ /* 0x000fea0003800000 */
[----:B------:R-:W-:Y:S01]  /*2060*/  MOV R167, RZ ;  /* 0x000000ff00a77202 */ /* 0x000fe20000000f00 */
[----:B------:R-:W-:Y:S05]  /*2070*/  @!P2 BRA `(.L_x_465) ;  /* 0x000000600000a947 */ /* 0x000fea0003800000 */
[----:B-----5:R-:W-:Y:S01]  /*2080*/  PRMT R167, RZ, 0x7610, R60 ;  /* 0x00007610ffa77816 */ /* 0x020fe2000000003c */
[----:B------:R-:W-:Y:S05]  /*2090*/  BRA `(.L_x_465) ;  /* 0x0000004000007947 */ /* 0x000fea0003800000 */
.L_x_464:
[----:B-----5:R-:W-:Y:S02]  /*20a0*/  PRMT R167, RZ, 0x7610, R56 ;  /* 0x00007610ffa77816 */ /* 0x020fe40000000038 */
[----:B------:R-:W-:-:S03]  /*20b0*/  @P2 PRMT R64, RZ, 0x7610, R60 ;  /* 0x00007610ff402816 */ /* 0x000fc6000000003c */
[----:B------:R-:W-:-:S04]  /*20c0*/  FMUL.FTZ R167, R167, c[0x0][0x1ec] ;  /* 0x00007b00a7a77a20 */ /* 0x000fc80000410000 */
[----:B------:R-:W-:Y:S02]  /*20d0*/  @P2 FADD.FTZ R167, R64, R167 ;  /* 0x000000a740a72221 */ /* 0x000fe40000010000 */
.L_x_465:
[----:B------:R-:W-:Y:S05]  /*20e0*/  BSYNC B1 ;  /* 0x0000000000017941 */ /* 0x000fea0003800000 */
.L_x_463:
[----:B------:R-:W-:Y:S01]  /*20f0*/  BSSY B1, `(.L_x_466) ;  /* 0x000000a000017945 */ /* 0x000fe20003800000 */
[----:B------:R-:W-:Y:S05]  /*2100*/  @P3 BRA `(.L_x_467) ;  /* 0x0000004000003947 */ /* 0x000fea0003800000 */
[----:B------:R-:W-:Y:S01]  /*2110*/  HFMA2.MMA R169, -RZ, RZ, 0, 0 ;  /* 0x00000000ffa97435 */ /* 0x000fe200000001ff */
[----:B------:R-:W-:Y:S05]  /*2120*/  @!P2 BRA `(.L_x_468) ;  /* 0x000000600000a947 */ /* 0x000fea0003800000 */
[----:B-----5:R-:W-:Y:S01]  /*2130*/  PRMT R169, RZ, 0x5410, R61 ;  /* 0x00005410ffa97816 */ /* 0x020fe2000000003d */
[----:B------:R-:W-:Y:S05]  /*2140*/  BRA `(.L_x_468) ;  /* 0x0000004000007947 */ /* 0x000fea0003800000 */
.L_x_467:
[----:B-----5:R-:W-:Y:S02]  /*2150*/  PRMT R169, RZ, 0x5410, R57 ;  /* 0x00005410ffa97816 */ /* 0x020fe40000000039 */
[----:B------:R-:W-:-:S03]  /*2160*/  @P2 PRMT R64, RZ, 0x5410, R61 ;  /* 0x00005410ff402816 */ /* 0x000fc6000000003d */
[----:B------:R-:W-:-:S04]  /*2170*/  FMUL.FTZ R169, R169, c[0x0][0x1ec] ;  /* 0x00007b00a9a97a20 */ /* 0x000fc80000410000 */
[----:B------:R-:W-:Y:S02]  /*2180*/  @P2 FADD.FTZ R169, R64, R169 ;  /* 0x000000a940a92221 */ /* 0x000fe40000010000 */
.L_x_468:
[----:B------:R-:W-:Y:S05]  /*2190*/  BSYNC B1 ;  /* 0x0000000000017941 */ /* 0x000fea0003800000 */
.L_x_466:
[----:B------:R-:W-:Y:S01]  /*21a0*/  BSSY B1, `(.L_x_469) ;  /* 0x000000a000017945 */ /* 0x000fe20003800000 */
[----:B------:R-:W-:Y:S05]  /*21b0*/  @P3 BRA `(.L_x_470) ;  /* 0x0000004000003947 */ /* 0x000fea0003800000 */
[----:B------:R-:W-:Y:S01]  /*21c0*/  MOV R171, RZ ;  /* 0x000000ff00ab7202 */ /* 0x000fe20000000f00 */
[----:B------:R-:W-:Y:S05]  /*21d0*/  @!P2 BRA `(.L_x_471) ;  /* 0x000000600000a947 */ /* 0x000fea0003800000 */
[----:B-----5:R-:W-:Y:S01]  /*21e0*/  PRMT R171, RZ, 0x7610, R61 ;  /* 0x00007610ffab7816 */ /* 0x020fe2000000003d */
[----:B------:R-:W-:Y:S05]  /*21f0*/  BRA `(.L_x_471) ;  /* 0x0000004000007947 */ /* 0x000fea0003800000 */
.L_x_470:
[----:B-----5:R-:W-:Y:S02]  /*2200*/  PRMT R171, RZ, 0x7610, R57 ;  /* 0x00007610ffab7816 */ /* 0x020fe40000000039 */
[----:B------:R-:W-:-:S03]  /*2210*/  @P2 PRMT R64, RZ, 0x7610, R61 ;  /* 0x00007610ff402816 */ /* 0x000fc6000000003d */
[----:B------:R-:W-:-:S04]  /*2220*/  FMUL.FTZ R171, R171, c[0x0][0x1ec] ;  /* 0x00007b00abab7a20 */ /* 0x000fc80000410000 */
[----:B------:R-:W-:Y:S02]  /*2230*/  @P2 FADD.FTZ R171, R64, R171 ;  /* 0x000000ab40ab2221 */ /* 0x000fe40000010000 */
.L_x_471:
[----:B------:R-:W-:Y:S05]  /*2240*/  BSYNC B1 ;  /* 0x0000000000017941 */ /* 0x000fea0003800000 */
.L_x_469:
[----:B------:R-:W-:Y:S01]  /*2250*/  BSSY B1, `(.L_x_472) ;  /* 0x000000a000017945 */ /* 0x000fe20003800000 */
[----:B------:R-:W-:Y:S05]  /*2260*/  @P3 BRA `(.L_x_473) ;  /* 0x0000004000003947 */ /* 0x000fea0003800000 */
[----:B------:R-:W-:Y:S01]  /*2270*/  HFMA2.MMA R173, -RZ, RZ, 0, 0 ;  /* 0x00000000ffad7435 */ /* 0x000fe200000001ff */
[----:B------:R-:W-:Y:S05]  /*2280*/  @!P2 BRA `(.L_x_474) ;  /* 0x000000600000a947 */ /* 0x000fea0003800000 */
[----:B-----5:R-:W-:Y:S01]  /*2290*/  PRMT R173, RZ, 0x5410, R62 ;  /* 0x00005410ffad7816 */ /* 0x020fe2000000003e */
[----:B------:R-:W-:Y:S05]  /*22a0*/  BRA `(.L_x_474) ;  /* 0x0000004000007947 */ /* 0x000fea0003800000 */
.L_x_473:
[----:B-----5:R-:W-:Y:S02]  /*22b0*/  PRMT R173, RZ, 0x5410, R58 ;  /* 0x00005410ffad7816 */ /* 0x020fe4000000003a */
[----:B------:R-:W-:-:S03]  /*22c0*/  @P2 PRMT R64, RZ, 0x5410, R62 ;  /* 0x00005410ff402816 */ /* 0x000fc6000000003e */
[----:B------:R-:W-:-:S04]  /*22d0*/  FMUL.FTZ R173, R173, c[0x0][0x1ec] ;  /* 0x00007b00adad7a20 */ /* 0x000fc80000410000 */
[----:B------:R-:W-:Y:S02]  /*22e0*/  @P2 FADD.FTZ R173, R64, R173 ;  /* 0x000000ad40ad2221 */ /* 0x000fe40000010000 */
.L_x_474:
[----:B------:R-:W-:Y:S05]  /*22f0*/  BSYNC B1 ;  /* 0x0000000000017941 */ /* 0x000fea0003800000 */
.L_x_472:
[----:B------:R-:W-:Y:S01]  /*2300*/  BSSY B1, `(.L_x_475) ;  /* 0x000000a000017945 */ /* 0x000fe20003800000 */
[----:B------:R-:W-:Y:S05]  /*2310*/  @P3 BRA `(.L_x_476) ;  /* 0x0000004000003947 */ /* 0x000fea0003800000 */
[----:B------:R-:W-:Y:S01]  /*2320*/  MOV R175, RZ ;  /* 0x000000ff00af7202 */ /* 0x000fe20000000f00 */
[----:B------:R-:W-:Y:S05]  /*2330*/  @!P2 BRA `(.L_x_477) ;  /* 0x000000600000a947 */ /* 0x000fea0003800000 */
[----:B-----5:R-:W-:Y:S01]  /*2340*/  PRMT R175, RZ, 0x7610, R62 ;  /* 0x00007610ffaf7816 */ /* 0x020fe2000000003e */
[----:B------:R-:W-:Y:S05]  /*2350*/  BRA `(.L_x_477) ;  /* 0x0000004000007947 */ /* 0x000fea0003800000 */
.L_x_476:
[----:B-----5:R-:W-:Y:S02]  /*2360*/  PRMT R175, RZ, 0x7610, R58 ;  /* 0x00007610ffaf7816 */ /* 0x020fe4000000003a */
[----:B------:R-:W-:-:S03]  /*2370*/  @P2 PRMT R64, RZ, 0x7610, R62 ;  /* 0x00007610ff402816 */ /* 0x000fc6000000003e */
[----:B------:R-:W-:-:S04]  /*2380*/  FMUL.FTZ R175, R175, c[0x0][0x1ec] ;  /* 0x00007b00afaf7a20 */ /* 0x000fc80000410000 */
[----:B------:R-:W-:Y:S02]  /*2390*/  @P2 FADD.FTZ R175, R64, R175 ;  /* 0x000000af40af2221 */ /* 0x000fe40000010000 */
.L_x_477:
[----:B------:R-:W-:Y:S05]  /*23a0*/  BSYNC B1 ;  /* 0x0000000000017941 */ /* 0x000fea0003800000 */
.L_x_475:
[----:B------:R-:W-:Y:S01]  /*23b0*/  BSSY B1, `(.L_x_478) ;  /* 0x000000a000017945 */ /* 0x000fe20003800000 */
[----:B------:R-:W-:Y:S05]  /*23c0*/  @P3 BRA `(.L_x_479) ;  /* 0x0000004000003947 */ /* 0x000fea0003800000 */
[----:B------:R-:W-:Y:S01]  /*23d0*/  HFMA2.MMA R177, -RZ, RZ, 0, 0 ;  /* 0x00000000ffb17435 */ /* 0x000fe200000001ff */
[----:B------:R-:W-:Y:S05]  /*23e0*/  @!P2 BRA `(.L_x_480) ;  /* 0x000000600000a947 */ /* 0x000fea0003800000 */
[----:B-----5:R-:W-:Y:S01]  /*23f0*/  PRMT R177, RZ, 0x5410, R63 ;  /* 0x00005410ffb17816 */ /* 0x020fe2000000003f */
[----:B------:R-:W-:Y:S05]  /*2400*/  BRA `(.L_x_480) ;  /* 0x0000004000007947 */ /* 0x000fea0003800000 */
.L_x_479:
[----:B-----5:R-:W-:Y:S02]  /*2410*/  PRMT R177, RZ, 0x5410, R59 ;  /* 0x00005410ffb17816 */ /* 0x020fe4000000003b */
[----:B------:R-:W-:-:S03]  /*2420*/  @P2 PRMT R64, RZ, 0x5410, R63 ;  /* 0x00005410ff402816 */ /* 0x000fc6000000003f */
[----:B------:R-:W-:-:S04]  /*2430*/  FMUL.FTZ R177, R177, c[0x0][0x1ec] ;  /* 0x00007b00b1b17a20 */ /* 0x000fc80000410000 */
[----:B------:R-:W-:Y:S02]  /*2440*/  @P2 FADD.FTZ R177, R64, R177 ;  /* 0x000000b140b12221 */ /* 0x000fe40000010000 */
.L_x_480:
[----:B------:R-:W-:Y:S05]  /*2450*/  BSYNC B1 ;  /* 0x0000000000017941 */ /* 0x000fea0003800000 */
.L_x_478:
[----:B------:R-:W-:Y:S01]  /*2460*/  BSSY B1, `(.L_x_481) ;  /* 0x000000a000017945 */ /* 0x000fe20003800000 */
[----:B------:R-:W-:Y:S05]  /*2470*/  @P3 BRA `(.L_x_482) ;  /* 0x0000004000003947 */ /* 0x000fea0003800000 */
[----:B------:R-:W-:Y:S01]  /*2480*/  IMAD.MOV.U32 R179, RZ, RZ, RZ ;  /* 0x000000ffffb37224 */ /* 0x000fe200078e00ff */
[----:B------:R-:W-:Y:S05]  /*2490*/  @!P2 BRA `(.L_x_483) ;  /* 0x000000600000a947 */ /* 0x000fea0003800000 */
[----:B-----5:R-:W-:Y:S01]  /*24a0*/  PRMT R179, RZ, 0x7610, R63 ;  /* 0x00007610ffb37816 */ /* 0x020fe2000000003f */
[----:B------:R-:W-:Y:S05]  /*24b0*/  BRA `(.L_x_483) ;  /* 0x0000004000007947 */ /* 0x000fea0003800000 */
.L_x_482:
[----:B-----5:R-:W-:Y:S02]  /*24c0*/  PRMT R179, RZ, 0x7610, R59 ;  /* 0x00007610ffb37816 */ /* 0x020fe4000000003b */
[----:B------:R-:W-:-:S03]  /*24d0*/  @P2 PRMT R64, RZ, 0x7610, R63 ;  /* 0x00007610ff402816 */ /* 0x000fc6000000003f */
[----:B------:R-:W-:-:S04]  /*24e0*/  FMUL.FTZ R179, R179, c[0x0][0x1ec] ;  /* 0x00007b00b3b37a20 */ /* 0x000fc80000410000 */
[----:B------:R-:W-:Y:S02]  /*24f0*/  @P2 FADD.FTZ R179, R64, R179 ;  /* 0x000000b340b32221 */ /* 0x000fe40000010000 */
.L_x_483:
[----:B------:R-:W-:Y:S05]  /*2500*/  BSYNC B1 ;  /* 0x0000000000017941 */ /* 0x000fea0003800000 */
.L_x_481:
        /* <DEDUP_REMOVED lines=9> */
.L_x_459:
[----:B------:R-:W-:Y:S05]  /*25a0*/  BSYNC B0 ;  /* 0x0000000000007941 */ /* 0x000fea0003800000 */
.L_x_458:
        /* <DEDUP_REMOVED lines=18> */
.L_x_487:
[----:B0----5:R-:W-:Y:S02]  /*26d0*/  PRMT R181, RZ, 0x5410, R56 ;  /* 0x00005410ffb57816 */ /* 0x021fe40000000038 */
[----:B------:R-:W-:-:S03]  /*26e0*/  @P2 PRMT R64, RZ, 0x5410, R60 ;  /* 0x00005410ff402816 */ /* 0x000fc6000000003c */
[----:B------:R-:W-:-:S04]  /*26f0*/  FMUL.FTZ R181, R181, c[0x0][0x1ec] ;  /* 0x00007b00b5b57a20 */ /* 0x000fc80000410000 */
[----:B------:R-:W-:Y:S02]  /*2700*/  @P2 FADD.FTZ R181, R64, R181 ;  /* 0x000000b540b52221 */ /* 0x000fe40000010000 */
.L_x_488:
[----:B------:R-:W-:Y:S05]  /*2710*/  BSYNC B1 ;  /* 0x0000000000017941 */ /* 0x000fea0003800000 */
.L_x_486:
[----:B------:R-:W-:Y:S01]  /*2720*/  BSSY B1, `(.L_x_489) ;  /* 0x000000a000017945 */ /* 0x000fe20003800000 */
[----:B------:R-:W-:Y:S05]  /*2730*/  @P3 BRA `(.L_x_490) ;  /* 0x0000004000003947 */ /* 0x000fea0003800000 */
[----:B------:R-:W-:Y:S01]  /*2740*/  MOV R183, RZ ;  /* 0x000000ff00b77202 */ /* 0x000fe20000000f00 */
[----:B------:R-:W-:Y:S05]  /*2750*/  @!P2 BRA `(.L_x_491) ;  /* 0x000000600000a947 */ /* 0x000fea0003800000 */
[----:B-----5:R-:W-:Y:S01]  /*2760*/  PRMT R183, RZ, 0x7610, R60 ;  /* 0x00007610ffb77816 */ /* 0x020fe2000000003c */
[----:B------:R-:W-:Y:S05]  /*2770*/  BRA `(.L_x_491) ;  /* 0x0000004000007947 */ /* 0x000fea0003800000 */
.L_x_490:
[----:B-----5:R-:W-:Y:S02]  /*2780*/  PRMT R183, RZ, 0x7610, R56 ;  /* 0x00007610ffb77816 */ /* 0x020fe40000000038 */
[----:B------:R-:W-:-:S03]  /*2790*/  @P2 PRMT R64, RZ, 0x7610, R60 ;  /* 0x00007610ff402816 */ /* 0x000fc6000000003c */
[----:B------:R-:W-:-:S04]  /*27a0*/  FMUL.FTZ R183, R183, c[0x0][0x1ec] ;  /* 0x00007b00b7b77a20 */ /* 0x000fc80000410000 */
[----:B------:R-:W-:Y:S02]  /*27b0*/  @P2 FADD.FTZ R183, R64, R183 ;  /* 0x000000b740b72221 */ /* 0x000fe40000010000 */
.L_x_491:
[----:B------:R-:W-:Y:S05]  /*27c0*/  BSYNC B1 ;  /* 0x0000000000017941 */ /* 0x000fea0003800000 */
.L_x_489:
[----:B------:R-:W-:Y:S01]  /*27d0*/  BSSY B1, `(.L_x_492) ;  /* 0x000000a000017945 */ /* 0x000fe20003800000 */
[----:B------:R-:W-:Y:S05]  /*27e0*/  @P3 BRA `(.L_x_493) ;  /* 0x0000004000003947 */ /* 0x000fea0003800000 */
[----:B------:R-:W-:Y:S01]  /*27f0*/  HFMA2.MMA R185, -RZ, RZ, 0, 0 ;  /* 0x00000000ffb97435 */ /* 0x000fe200000001ff */
[----:B------:R-:W-:Y:S05]  /*2800*/  @!P2 BRA `(.L_x_494) ;  /* 0x000000600000a947 */ /* 0x000fea0003800000 */
[----:B-----5:R-:W-:Y:S01]  /*2810*/  PRMT R185, RZ, 0x5410, R61 ;  /* 0x00005410ffb97816 */ /* 0x020fe2000000003d */
[----:B------:R-:W-:Y:S05]  /*2820*/  BRA `(.L_x_494) ;  /* 0x0000004000007947 */ /* 0x000fea0003800000 */
.L_x_493:
[----:B-----5:R-:W-:Y:S02]  /*2830*/  PRMT R185, RZ, 0x5410, R57 ;  /* 0x00005410ffb97816 */ /* 0x020fe40000000039 */
[----:B------:R-:W-:-:S03]  /*2840*/  @P2 PRMT R64, RZ, 0x5410, R61 ;  /* 0x00005410ff402816 */ /* 0x000fc6000000003d */
[----:B------:R-:W-:-:S04]  /*2850*/  FMUL.FTZ R185, R185, c[0x0][0x1ec] ;  /* 0x00007b00b9b97a20 */ /* 0x000fc80000410000 */
[----:B------:R-:W-:Y:S02]  /*2860*/  @P2 FADD.FTZ R185, R64, R185 ;  /* 0x000000b940b92221 */ /* 0x000fe40000010000 */
.L_x_494:
[----:B------:R-:W-:Y:S05]  /*2870*/  BSYNC B1 ;  /* 0x0000000000017941 */ /* 0x000fea0003800000 */
.L_x_492:
[----:B------:R-:W-:Y:S01]  /*2880*/  BSSY B1, `(.L_x_495) ;  /* 0x000000a000017945 */ /* 0x000fe20003800000 */
[----:B------:R-:W-:Y:S05]  /*2890*/  @P3 BRA `(.L_x_496) ;  /* 0x0000004000003947 */ /* 0x000fea0003800000 */
[----:B------:R-:W-:Y:S01]  /*28a0*/  MOV R187, RZ ;  /* 0x000000ff00bb7202 */ /* 0x000fe20000000f00 */
[----:B------:R-:W-:Y:S05]  /*28b0*/  @!P2 BRA `(.L_x_497) ;  /* 0x000000600000a947 */ /* 0x000fea0003800000 */
[----:B-----5:R-:W-:Y:S01]  /*28c0*/  PRMT R187, RZ, 0x7610, R61 ;  /* 0x00007610ffbb7816 */ /* 0x020fe2000000003d */
[----:B------:R-:W-:Y:S05]  /*28d0*/  BRA `(.L_x_497) ;  /* 0x0000004000007947 */ /* 0x000fea0003800000 */
.L_x_496:
[----:B-----5:R-:W-:Y:S02]  /*28e0*/  PRMT R187, RZ, 0x7610, R57 ;  /* 0x00007610ffbb7816 */ /* 0x020fe40000000039 */
[----:B------:R-:W-:-:S03]  /*28f0*/  @P2 PRMT R64, RZ, 0x7610, R61 ;  /* 0x00007610ff402816 */ /* 0x000fc6000000003d */
[----:B------:R-:W-:-:S04]  /*2900*/  FMUL.FTZ R187, R187, c[0x0][0x1ec] ;  /* 0x00007b00bbbb7a20 */ /* 0x000fc80000410000 */
[----:B------:R-:W-:Y:S02]  /*2910*/  @P2 FADD.FTZ R187, R64, R187 ;  /* 0x000000bb40bb2221 */ /* 0x000fe40000010000 */
.L_x_497:
[----:B------:R-:W-:Y:S05]  /*2920*/  BSYNC B1 ;  /* 0x0000000000017941 */ /* 0x000fea0003800000 */
.L_x_495:
[----:B------:R-:W-:Y:S01]  /*2930*/  BSSY B1, `(.L_x_498) ;  /* 0x000000a000017945 */ /* 0x000fe20003800000 */
[----:B------:R-:W-:Y:S05]  /*2940*/  @P3 BRA `(.L_x_499) ;  /* 0x0000004000003947 */ /* 0x000fea0003800000 */
[----:B------:R-:W-:Y:S01]  /*2950*/  HFMA2.MMA R189, -RZ, RZ, 0, 0 ;  /* 0x00000000ffbd7435 */ /* 0x000fe200000001ff */
[----:B------:R-:W-:Y:S05]  /*2960*/  @!P2 BRA `(.L_x_500) ;  /* 0x000000600000a947 */ /* 0x000fea0003800000 */
[----:B-----5:R-:W-:Y:S01]  /*2970*/  PRMT R189, RZ, 0x5410, R62 ;  /* 0x00005410ffbd7816 */ /* 0x020fe2000000003e */
[----:B------:R-:W-:Y:S05]  /*2980*/  BRA `(.L_x_500) ;  /* 0x0000004000007947 */ /* 0x000fea0003800000 */
.L_x_499:
[----:B-----5:R-:W-:Y:S02]  /*2990*/  PRMT R189, RZ, 0x5410, R58 ;  /* 0x00005410ffbd7816 */ /* 0x020fe4000000003a */
[----:B------:R-:W-:-:S03]  /*29a0*/  @P2 PRMT R64, RZ, 0x5410, R62 ;  /* 0x00005410ff402816 */ /* 0x000fc6000000003e */
[----:B------:R-:W-:-:S04]  /*29b0*/  FMUL.FTZ R189, R189, c[0x0][0x1ec] ;  /* 0x00007b00bdbd7a20 */ /* 0x000fc80000410000 */
[----:B------:R-:W-:Y:S02]  /*29c0*/  @P2 FADD.FTZ R189, R64, R189 ;  /* 0x000000bd40bd2221 */ /* 0x000fe40000010000 */
.L_x_500:
[----:B------:R-:W-:Y:S05]  /*29d0*/  BSYNC B1 ;  /* 0x0000000000017941 */ /* 0x000fea0003800000 */
.L_x_498:
[----:B------:R-:W-:Y:S01]  /*29e0*/  BSSY B1, `(.L_x_501) ;  /* 0x000000a000017945 */ /* 0x000fe20003800000 */
[----:B------:R-:W-:Y:S05]  /*29f0*/  @P3 BRA `(.L_x_502) ;  /* 0x0000004000003947 */ /* 0x000fea0003800000 */
[----:B------:R-:W-:Y:S01]  /*2a00*/  MOV R191, RZ ;  /* 0x000000ff00bf7202 */ /* 0x000fe20000000f00 */
[----:B------:R-:W-:Y:S05]  /*2a10*/  @!P2 BRA `(.L_x_503) ;  /* 0x000000600000a947 */ /* 0x000fea0003800000 */
[----:B-----5:R-:W-:Y:S01]  /*2a20*/  PRMT R191, RZ, 0x7610, R62 ;  /* 0x00007610ffbf7816 */ /* 0x020fe2000000003e */
[----:B------:R-:W-:Y:S05]  /*2a30*/  BRA `(.L_x_503) ;  /* 0x0000004000007947 */ /* 0x000fea0003800000 */
.L_x_502:
[----:B-----5:R-:W-:Y:S02]  /*2a40*/  PRMT R191, RZ, 0x7610, R58 ;  /* 0x00007610ffbf7816 */ /* 0x020fe4000000003a */
[----:B------:R-:W-:-:S03]  /*2a50*/  @P2 PRMT R64, RZ, 0x7610, R62 ;  /* 0x00007610ff402816 */ /* 0x000fc6000000003e */
[----:B------:R-:W-:-:S04]  /*2a60*/  FMUL.FTZ R191, R191, c[0x0][0x1ec] ;  /* 0x00007b00bfbf7a20 */ /* 0x000fc80000410000 */
[----:B------:R-:W-:Y:S02]  /*2a70*/  @P2 FADD.FTZ R191, R64, R191 ;  /* 0x000000bf40bf2221 */ /* 0x000fe40000010000 */
.L_x_503:
[----:B------:R-:W-:Y:S05]  /*2a80*/  BSYNC B1 ;  /* 0x0000000000017941 */ /* 0x000fea0003800000 */
.L_x_501:
[----:B------:R-:W-:Y:S01]  /*2a90*/  BSSY B1, `(.L_x_504) ;  /* 0x000000a000017945 */ /* 0x000fe20003800000 */
[----:B------:R-:W-:Y:S05]  /*2aa0*/  @P3 BRA `(.L_x_505) ;  /* 0x0000004000003947 */ /* 0x000fea0003800000 */
[----:B------:R-:W-:Y:S01]  /*2ab0*/  HFMA2.MMA R193, -RZ, RZ, 0, 0 ;  /* 0x00000000ffc17435 */ /* 0x000fe200000001ff */
[----:B------:R-:W-:Y:S05]  /*2ac0*/  @!P2 BRA `(.L_x_506) ;  /* 0x000000600000a947 */ /* 0x000fea0003800000 */
[----:B-----5:R-:W-:Y:S01]  /*2ad0*/  PRMT R193, RZ, 0x5410, R63 ;  /* 0x00005410ffc17816 */ /* 0x020fe2000000003f */
[----:B------:R-:W-:Y:S05]  /*2ae0*/  BRA `(.L_x_506) ;  /* 0x0000004000007947 */ /* 0x000fea0003800000 */
.L_x_505:
[----:B-----5:R-:W-:Y:S02]  /*2af0*/  PRMT R193, RZ, 0x5410, R59 ;  /* 0x00005410ffc17816 */ /* 0x020fe4000000003b */
[----:B------:R-:W-:-:S03]  /*2b00*/  @P2 PRMT R64, RZ, 0x5410, R63 ;  /* 0x00005410ff402816 */ /* 0x000fc6000000003f */
[----:B------:R-:W-:-:S04]  /*2b10*/  FMUL.FTZ R193, R193, c[0x0][0x1ec] ;  /* 0x00007b00c1c17a20 */ /* 0x000fc80000410000 */
[----:B------:R-:W-:Y:S02]  /*2b20*/  @P2 FADD.FTZ R193, R64, R193 ;  /* 0x000000c140c12221 */ /* 0x000fe40000010000 */
.L_x_506:
[----:B------:R-:W-:Y:S05]  /*2b30*/  BSYNC B1 ;  /* 0x0000000000017941 */ /* 0x000fea0003800000 */
.L_x_504:
[----:B------:R-:W-:Y:S01]  /*2b40*/  BSSY B1, `(.L_x_507) ;  /* 0x000000a000017945 */ /* 0x000fe20003800000 */
[----:B------:R-:W-:Y:S05]  /*2b50*/  @P3 BRA `(.L_x_508) ;  /* 0x0000004000003947 */ /* 0x000fea0003800000 */
[----:B------:R-:W-:Y:S01]  /*2b60*/  MOV R195, RZ ;  /* 0x000000ff00c37202 */ /* 0x000fe20000000f00 */
[----:B------:R-:W-:Y:S05]  /*2b70*/  @!P2 BRA `(.L_x_509) ;  /* 0x000000600000a947 */ /* 0x000fea0003800000 */
[----:B-----5:R-:W-:Y:S01]  /*2b80*/  PRMT R195, RZ, 0x7610, R63 ;  /* 0x00007610ffc37816 */ /* 0x020fe2000000003f */
[----:B------:R-:W-:Y:S05]  /*2b90*/  BRA `(.L_x_509) ;  /* 0x0000004000007947 */ /* 0x000fea0003800000 */
.L_x_508:
[----:B-----5:R-:W-:Y:S02]  /*2ba0*/  PRMT R195, RZ, 0x7610, R59 ;  /* 0x00007610ffc37816 */ /* 0x020fe4000000003b */
[----:B------:R-:W-:-:S03]  /*2bb0*/  @P2 PRMT R64, RZ, 0x7610, R63 ;  /* 0x00007610ff402816 */ /* 0x000fc6000000003f */
[----:B------:R-:W-:-:S04]  /*2bc0*/  FMUL.FTZ R195, R195, c[0x0][0x1ec] ;  /* 0x00007b00c3c37a20 */ /* 0x000fc80000410000 */
[----:B------:R-:W-:Y:S02]  /*2bd0*/  @P2 FADD.FTZ R195, R64, R195 ;  /* 0x000000c340c32221 */ /* 0x000fe40000010000 */
.L_x_509:
[----:B------:R-:W-:Y:S05]  /*2be0*/  BSYNC B1 ;  /* 0x0000000000017941 */ /* 0x000fea0003800000 */
.L_x_507:
        /* <DEDUP_REMOVED lines=9> */
.L_x_485:
[----:B------:R-:W-:Y:S05]  /*2c80*/  BSYNC B0 ;  /* 0x0000000000007941 */ /* 0x000fea0003800000 */
.L_x_484:
        /* <DEDUP_REMOVED lines=18> */
.L_x_513:
[----:B0----5:R-:W-:Y:S02]  /*2db0*/  PRMT R197, RZ, 0x5410, R56 ;  /* 0x00005410ffc57816 */ /* 0x021fe40000000038 */
[----:B------:R-:W-:-:S03]  /*2dc0*/  @P2 PRMT R64, RZ, 0x5410, R60 ;  /* 0x00005410ff402816 */ /* 0x000fc6000000003c */
[----:B------:R-:W-:-:S04]  /*2dd0*/  FMUL.FTZ R197, R197, c[0x0][0x1ec] ;  /* 0x00007b00c5c57a20 */ /* 0x000fc80000410000 */
[----:B------:R-:W-:Y:S02]  /*2de0*/  @P2 FADD.FTZ R197, R64, R197 ;  /* 0x000000c540c52221 */ /* 0x000fe40000010000 */
.L_x_514:
[----:B------:R-:W-:Y:S05]  /*2df0*/  BSYNC B1 ;  /* 0x0000000000017941 */ /* 0x000fea0003800000 */
.L_x_512:
[----:B------:R-:W-:Y:S01]  /*2e00*/  BSSY B1, `(.L_x_515) ;  /* 0x000000a000017945 */ /* 0x000fe20003800000 */
[----:B------:R-:W-:Y:S05]  /*2e10*/  @P3 BRA `(.L_x_516) ;  /* 0x0000004000003947 */ /* 0x000fea0003800000 */
[----:B------:R-:W-:Y:S01]  /*2e20*/  MOV R199, RZ ;  /* 0x000000ff00c77202 */ /* 0x000fe20000000f00 */
[----:B------:R-:W-:Y:S05]  /*2e30*/  @!P2 BRA `(.L_x_517) ;  /* 0x000000600000a947 */ /* 0x000fea0003800000 */
[----:B-----5:R-:W-:Y:S01]  /*2e40*/  PRMT R199, RZ, 0x7610, R60 ;  /* 0x00007610ffc77816 */ /* 0x020fe2000000003c */
[----:B------:R-:W-:Y:S05]  /*2e50*/  BRA `(.L_x_517) ;  /* 0x0000004000007947 */ /* 0x000fea0003800000 */
.L_x_516:
[----:B-----5:R-:W-:Y:S02]  /*2e60*/  PRMT R199, RZ, 0x7610, R56 ;  /* 0x00007610ffc77816 */ /* 0x020fe40000000038 */
[----:B------:R-:W-:-:S03]  /*2e70*/  @P2 PRMT R64, RZ, 0x7610, R60 ;  /* 0x00007610ff402816 */ /* 0x000fc6000000003c */
[----:B------:R-:W-:-:S04]  /*2e80*/  FMUL.FTZ R199, R199, c[0x0][0x1ec] ;  /* 0x00007b00c7c77a20 */ /* 0x000fc80000410000 */
[----:B------:R-:W-:Y:S02]  /*2e90*/  @P2 FADD.FTZ R199, R64, R199 ;  /* 0x000000c740c72221 */ /* 0x000fe40000010000 */
.L_x_517:
[----:B------:R-:W-:Y:S05]  /*2ea0*/  BSYNC B1 ;  /* 0x0000000000017941 */ /* 0x000fea0003800000 */
.L_x_515:
[----:B------:R-:W-:Y:S01]  /*2eb0*/  BSSY B1, `(.L_x_518) ;  /* 0x000000a000017945 */ /* 0x000fe20003800000 */
[----:B------:R-:W-:Y:S05]  /*2ec0*/  @P3 BRA `(.L_x_519) ;  /* 0x0000004000003947 */ /* 0x000fea0003800000 */
[----:B------:R-:W-:Y:S01]  /*2ed0*/  HFMA2.MMA R201, -RZ, RZ, 0, 0 ;  /* 0x00000000ffc97435 */ /* 0x000fe200000001ff */
[----:B------:R-:W-:Y:S05]  /*2ee0*/  @!P2 BRA `(.L_x_520) ;  /* 0x000000600000a947 */ /* 0x000fea0003800000 */
[----:B-----5:R-:W-:Y:S01]  /*2ef0*/  PRMT R201, RZ, 0x5410, R61 ;  /* 0x00005410ffc97816 */ /* 0x020fe2000000003d */
[----:B------:R-:W-:Y:S05]  /*2f00*/  BRA `(.L_x_520) ;  /* 0x0000004000007947 */ /* 0x000fea0003800000 */
.L_x_519:
[----:B-----5:R-:W-:Y:S02]  /*2f10*/  PRMT R201, RZ, 0x5410, R57 ;  /* 0x00005410ffc97816 */ /* 0x020fe40000000039 */
[----:B------:R-:W-:-:S03]  /*2f20*/  @P2 PRMT R64, RZ, 0x5410, R61 ;  /* 0x00005410ff402816 */ /* 0x000fc6000000003d */
[----:B------:R-:W-:-:S04]  /*2f30*/  FMUL.FTZ R201, R201, c[0x0][0x1ec] ;  /* 0x00007b00c9c97a20 */ /* 0x000fc80000410000 */
[----:B------:R-:W-:Y:S02]  /*2f40*/  @P2 FADD.FTZ R201, R64, R201 ;  /* 0x000000c940c92221 */ /* 0x000fe40000010000 */
.L_x_520:
[----:B------:R-:W-:Y:S05]  /*2f50*/  BSYNC B1 ;  /* 0x0000000000017941 */ /* 0x000fea0003800000 */
.L_x_518:
[----:B------:R-:W-:Y:S01]  /*2f60*/  BSSY B1, `(.L_x_521) ;  /* 0x000000a000017945 */ /* 0x000fe20003800000 */
[----:B------:R-:W-:Y:S05]  /*2f70*/  @P3 BRA `(.L_x_522) ;  /* 0x0000004000003947 */ /* 0x000fea0003800000 */
[----:B------:R-:W-:Y:S01]  /*2f80*/  MOV R203, RZ ;  /* 0x000000ff00cb7202 */ /* 0x000fe20000000f00 */
[----:B------:R-:W-:Y:S05]  /*2f90*/  @!P2 BRA `(.L_x_523) ;  /* 0x000000600000a947 */ /* 0x000fea0003800000 */
[----:B-----5:R-:W-:Y:S01]  /*2fa0*/  PRMT R203, RZ, 0x7610, R61 ;  /* 0x00007610ffcb7816 */ /* 0x020fe2000000003d */
[----:B------:R-:W-:Y:S05]  /*2fb0*/  BRA `(.L_x_523) ;  /* 0x0000004000007947 */ /* 0x000fea0003800000 */
.L_x_522:
[----:B-----5:R-:W-:Y:S02]  /*2fc0*/  PRMT R203, RZ, 0x7610, R57 ;  /* 0x00007610ffcb7816 */ /* 0x020fe40000000039 */
[----:B------:R-:W-:-:S03]  /*2fd0*/  @P2 PRMT R64, RZ, 0x7610, R61 ;  /* 0x00007610ff402816 */ /* 0x000fc6000000003d */
[----:B------:R-:W-:-:S04]  /*2fe0*/  FMUL.FTZ R203, R203, c[0x0][0x1ec] ;  /* 0x00007b00cbcb7a20 */ /* 0x000fc80000410000 */
[----:B------:R-:W-:Y:S02]  /*2ff0*/  @P2 FADD.FTZ R203, R64, R203 ;  /* 0x000000cb40cb2221 */ /* 0x000fe40000010000 */
.L_x_523:
[----:B------:R-:W-:Y:S05]  /*3000*/  BSYNC B1 ;  /* 0x0000000000017941 */ /* 0x000fea0003800000 */
.L_x_521:
[----:B------:R-:W-:Y:S01]  /*3010*/  BSSY B1, `(.L_x_524) ;  /* 0x000000a000017945 */ /* 0x000fe20003800000 */
[----:B------:R-:W-:Y:S05]  /*3020*/  @P3 BRA `(.L_x_525) ;  /* 0x0000004000003947 */ /* 0x000fea0003800000 */
[----:B------:R-:W-:Y:S01]  /*3030*/  HFMA2.MMA R205, -RZ, RZ, 0, 0 ;  /* 0x00000000ffcd7435 */ /* 0x000fe200000001ff */
[----:B------:R-:W-:Y:S05]  /*3040*/  @!P2 BRA `(.L_x_526) ;  /* 0x000000600000a947 */ /* 0x000fea0003800000 */
[----:B-----5:R-:W-:Y:S01]  /*3050*/  PRMT R205, RZ, 0x5410, R62 ;  /* 0x00005410ffcd7816 */ /* 0x020fe2000000003e */
[----:B------:R-:W-:Y:S05]  /*3060*/  BRA `(.L_x_526) ;  /* 0x0000004000007947 */ /* 0x000fea0003800000 */
.L_x_525:
[----:B-----5:R-:W-:Y:S02]  /*3070*/  PRMT R205, RZ, 0x5410, R58 ;  /* 0x00005410ffcd7816 */ /* 0x020fe4000000003a */
[----:B------:R-:W-:-:S03]  /*3080*/  @P2 PRMT R64, RZ, 0x5410, R62 ;  /* 0x00005410ff402816 */ /* 0x000fc6000000003e */
[----:B------:R-:W-:-:S04]  /*3090*/  FMUL.FTZ R205, R205, c[0x0][0x1ec] ;  /* 0x00007b00cdcd7a20 */ /* 0x000fc80000410000 */
[----:B------:R-:W-:Y:S02]  /*30a0*/  @P2 FADD.FTZ R205, R64, R205 ;  /* 0x000000cd40cd2221 */ /* 0x000fe40000010000 */
.L_x_526:
[----:B------:R-:W-:Y:S05]  /*30b0*/  BSYNC B1 ;  /* 0x0000000000017941 */ /* 0x000fea0003800000 */
.L_x_524:
[----:B------:R-:W-:Y:S01]  /*30c0*/  BSSY B1, `(.L_x_527) ;  /* 0x000000a000017945 */ /* 0x000fe20003800000 */
[----:B------:R-:W-:Y:S05]  /*30d0*/  @P3 BRA `(.L_x_528) ;  /* 0x0000004000003947 */ /* 0x000fea0003800000 */
[----:B------:R-:W-:Y:S01]  /*30e0*/  MOV R207, RZ ;  /* 0x000000ff00cf7202 */ /* 0x000fe20000000f00 */
[----:B------:R-:W-:Y:S05]  /*30f0*/  @!P2 BRA `(.L_x_529) ;  /* 0x000000600000a947 */ /* 0x000fea0003800000 */
[----:B-----5:R-:W-:Y:S01]  /*3100*/  PRMT R207, RZ, 0x7610, R62 ;  /* 0x00007610ffcf7816 */ /* 0x020fe2000000003e */
[----:B------:R-:W-:Y:S05]  /*3110*/  BRA `(.L_x_529) ;  /* 0x0000004000007947 */ /* 0x000fea0003800000 */
.L_x_528:
[----:B-----5:R-:W-:Y:S02]  /*3120*/  PRMT R207, RZ, 0x7610, R58 ;  /* 0x00007610ffcf7816 */ /* 0x020fe4000000003a */
[----:B------:R-:W-:-:S03]  /*3130*/  @P2 PRMT R64, RZ, 0x7610, R62 ;  /* 0x00007610ff402816 */ /* 0x000fc6000000003e */
[----:B------:R-:W-:-:S04]  /*3140*/  FMUL.FTZ R207, R207, c[0x0][0x1ec] ;  /* 0x00007b00cfcf7a20 */ /* 0x000fc80000410000 */
[----:B------:R-:W-:Y:S02]  /*3150*/  @P2 FADD.FTZ R207, R64, R207 ;  /* 0x000000cf40cf2221 */ /* 0x000fe40000010000 */
.L_x_529:
[----:B------:R-:W-:Y:S05]  /*3160*/  BSYNC B1 ;  /* 0x0000000000017941 */ /* 0x000fea0003800000 */
.L_x_527:
[----:B------:R-:W-:Y:S01]  /*3170*/  BSSY B1, `(.L_x_530) ;  /* 0x000000a000017945 */ /* 0x000fe20003800000 */
[----:B------:R-:W-:Y:S05]  /*3180*/  @P3 BRA `(.L_x_531) ;  /* 0x0000004000003947 */ /* 0x000fea0003800000 */
[----:B------:R-:W-:Y:S01]  /*3190*/  HFMA2.MMA R209, -RZ, RZ, 0, 0 ;  /* 0x00000000ffd17435 */ /* 0x000fe200000001ff */
[----:B------:R-:W-:Y:S05]  /*31a0*/  @!P2 BRA `(.L_x_532) ;  /* 0x000000600000a947 */ /* 0x000fea0003800000 */
[----:B-----5:R-:W-:Y:S01]  /*31b0*/  PRMT R209, RZ, 0x5410, R63 ;  /* 0x00005410ffd17816 */ /* 0x020fe2000000003f */
[----:B------:R-:W-:Y:S05]  /*31c0*/  BRA `(.L_x_532) ;  /* 0x0000004000007947 */ /* 0x000fea0003800000 */
.L_x_531:
[----:B-----5:R-:W-:Y:S02]  /*31d0*/  PRMT R209, RZ, 0x5410, R59 ;  /* 0x00005410ffd17816 */ /* 0x020fe4000000003b */
[----:B------:R-:W-:-:S03]  /*31e0*/  @P2 PRMT R64, RZ, 0x5410, R63 ;  /* 0x00005410ff402816 */ /* 0x000fc6000000003f */
[----:B------:R-:W-:-:S04]  /*31f0*/  FMUL.FTZ R209, R209, c[0x0][0x1ec] ;  /* 0x00007b00d1d17a20 */ /* 0x000fc80000410000 */
[----:B------:R-:W-:Y:S02]  /*3200*/  @P2 FADD.FTZ R209, R64, R209 ;  /* 0x000000d140d12221 */ /* 0x000fe40000010000 */
.L_x_532:
[----:B------:R-:W-:Y:S05]  /*3210*/  BSYNC B1 ;  /* 0x0000000000017941 */ /* 0x000fea0003800000 */
.L_x_530:
[----:B------:R-:W-:Y:S01]  /*3220*/  BSSY B1, `(.L_x_533) ;  /* 0x000000a000017945 */ /* 0x000fe20003800000 */
[----:B------:R-:W-:Y:S05]  /*3230*/  @P3 BRA `(.L_x_534) ;  /* 0x0000004000003947 */ /* 0x000fea0003800000 */
[----:B------:R-:W-:Y:S01]  /*3240*/  MOV R211, RZ ;  /* 0x000000ff00d37202 */ /* 0x000fe20000000f00 */
[----:B------:R-:W-:Y:S05]  /*3250*/  @!P2 BRA `(.L_x_535) ;  /* 0x000000600000a947 */ /* 0x000fea0003800000 */
[----:B-----5:R-:W-:Y:S01]  /*3260*/  PRMT R211, RZ, 0x7610, R63 ;  /* 0x00007610ffd37816 */ /* 0x020fe2000000003f */
[----:B------:R-:W-:Y:S05]  /*3270*/  BRA `(.L_x_535) ;  /* 0x0000004000007947 */ /* 0x000fea0003800000 */
.L_x_534:
[----:B-----5:R-:W-:Y:S02]  /*3280*/  PRMT R211, RZ, 0x7610, R59 ;  /* 0x00007610ffd37816 */ /* 0x020fe4000000003b */
[----:B------:R-:W-:-:S03]  /*3290*/  @P2 PRMT R64, RZ, 0x7610, R63 ;  /* 0x00007610ff402816 */ /* 0x000fc6000000003f */
[----:B------:R-:W-:-:S04]  /*32a0*/  FMUL.FTZ R211, R211, c[0x0][0x1ec] ;  /* 0x00007b00d3d37a20 */ /* 0x000fc80000410000 */
[----:B------:R-:W-:Y:S02]  /*32b0*/  @P2 FADD.FTZ R211, R64, R211 ;  /* 0x000000d340d32221 */ /* 0x000fe40000010000 */
.L_x_535:
[----:B------:R-:W-:Y:S05]  /*32c0*/  BSYNC B1 ;  /* 0x0000000000017941 */ /* 0x000fea0003800000 */
.L_x_533:
[----:B------:R-:W-:Y:S01]  /*32d0*/  IMAD.MOV.U32 R133, RZ, RZ, 0x10 ;  /* 0x00000010ff857424 */ /* 0x000fe200078e00ff */
[----:B------:R-:W-:Y:S02]  /*32e0*/  F2FP.BF16.PACK_AB R67, R211, R209 ;  /* 0x000000d1d343723e */ /* 0x000fe400000010ff */
[----:B------:R-:W-:Y:S01]  /*32f0*/  F2FP.BF16.PACK_AB R66, R207, R205 ;  /* 0x000000cdcf42723e */ /* 0x000fe200000010ff */
[----:B------:R-:W-:Y:S01]  /*3300*/  IMAD.WIDE.U32 R132, R138, R133, c[0x0][0x188] ;  /* 0x000062008a847625 */ /* 0x000fe200078e0085 */
[----:B------:R-:W-:Y:S02]  /*3310*/  F2FP.BF16.PACK_AB R65, R203, R201 ;  /* 0x000000c9cb41723e */ /* 0x000fe400000010ff */
[----:B------:R-:W-:Y:S02]  /*3320*/  F2FP.BF16.PACK_AB R64, R199, R197 ;  /* 0x000000c5c740723e */ /* 0x000fe400000010ff */
[----:B------:R-:W-:Y:S02]  /*3330*/  IADD3 R142, R142, 0x80, RZ ;  /* 0x000000808e8e7810 */ /* 0x000fe40007ffe0ff */
[----:B------:R-:W-:Y:S01]  /*3340*/  IADD3 R138, R138, 0x80, RZ ;  /* 0x000000808a8a7810 */ /* 0x000fe20007ffe0ff */
[----:B------:R0:W-:Y:S04]  /*3350*/  STG.E.128 [R132.64], R64 ;  /* 0x0000004084007986 */ /* 0x0001e8000c101d04 */
.L_x_511:
[----:B------:R-:W-:Y:S05]  /*3360*/  BSYNC B0 ;  /* 0x0000000000007941 */ /* 0x000fea0003800000 */
.L_x_510:
        /* <DEDUP_REMOVED lines=18> */
.L_x_539:
[----:B0----5:R-:W-:Y:S02]  /*3490*/  PRMT R213, RZ, 0x5410, R56 ;  /* 0x00005410ffd57816 */ /* 0x021fe40000000038 */
[----:B------:R-:W-:-:S03]  /*34a0*/  @P2 PRMT R64, RZ, 0x5410, R60 ;  /* 0x00005410ff402816 */ /* 0x000fc6000000003c */
[----:B------:R-:W-:-:S04]  /*34b0*/  FMUL.FTZ R213, R213, c[0x0][0x1ec] ;  /* 0x00007b00d5d57a20 */ /* 0x000fc80000410000 */
[----:B------:R-:W-:Y:S02]  /*34c0*/  @P2 FADD.FTZ R213, R64, R213 ;  /* 0x000000d540d52221 */ /* 0x000fe40000010000 */
.L_x_540:
[----:B------:R-:W-:Y:S05]  /*34d0*/  BSYNC B1 ;  /* 0x0000000000017941 */ /* 0x000fea0003800000 */
.L_x_538:
[----:B------:R-:W-:Y:S01]  /*34e0*/  BSSY B1, `(.L_x_541) ;  /* 0x000000a000017945 */ /* 0x000fe20003800000 */
[----:B------:R-:W-:Y:S05]  /*34f0*/  @P3 BRA `(.L_x_542) ;  /* 0x0000004000003947 */ /* 0x000fea0003800000 */
[----:B------:R-:W-:Y:S01]  /*3500*/  MOV R215, RZ ;  /* 0x000000ff00d77202 */ /* 0x000fe20000000f00 */
[----:B------:R-:W-:Y:S05]  /*3510*/  @!P2 BRA `(.L_x_543) ;  /* 0x000000600000a947 */ /* 0x000fea0003800000 */
[----:B-----5:R-:W-:Y:S01]  /*3520*/  PRMT R215, RZ, 0x7610, R60 ;  /* 0x00007610ffd77816 */ /* 0x020fe2000000003c */
[----:B------:R-:W-:Y:S05]  /*3530*/  BRA `(.L_x_543) ;  /* 0x0000004000007947 */ /* 0x000fea0003800000 */
.L_x_542:
[----:B-----5:R-:W-:Y:S02]  /*3540*/  PRMT R215, RZ, 0x7610, R56 ;  /* 0x00007610ffd77816 */ /* 0x020fe40000000038 */
[----:B------:R-:W-:-:S03]  /*3550*/  @P2 PRMT R64, RZ, 0x7610, R60 ;  /* 0x00007610ff402816 */ /* 0x000fc6000000003c */
[----:B------:R-:W-:-:S04]  /*3560*/  FMUL.FTZ R215, R215, c[0x0][0x1ec] ;  /* 0x00007b00d7d77a20 */ /* 0x000fc80000410000 */
[----:B------:R-:W-:Y:S02]  /*3570*/  @P2 FADD.FTZ R215, R64, R215 ;  /* 0x000000d740d72221 */ /* 0x000fe40000010000 */
.L_x_543:
[----:B------:R-:W-:Y:S05]  /*3580*/  BSYNC B1 ;  /* 0x0000000000017941 */ /* 0x000fea0003800000 */
.L_x_541:
[----:B------:R-:W-:Y:S01]  /*3590*/  BSSY B1, `(.L_x_544) ;  /* 0x000000a000017945 */ /* 0x000fe20003800000 */
[----:B------:R-:W-:Y:S05]  /*35a0*/  @P3 BRA `(.L_x_545) ;  /* 0x0000004000003947 */ /* 0x000fea0003800000 */
[----:B------:R-:W-:Y:S01]  /*35b0*/  HFMA2.MMA R217, -RZ, RZ, 0, 0 ;  /* 0x00000000ffd97435 */ /* 0x000fe200000001ff */
[----:B------:R-:W-:Y:S05]  /*35c0*/  @!P2 BRA `(.L_x_546) ;  /* 0x000000600000a947 */ /* 0x000fea0003800000 */
[----:B-----5:R-:W-:Y:S01]  /*35d0*/  PRMT R217, RZ, 0x5410, R61 ;  /* 0x00005410ffd97816 */ /* 0x020fe2000000003d */
[----:B------:R-:W-:Y:S05]  /*35e0*/  BRA `(.L_x_546) ;  /* 0x0000004000007947 */ /* 0x000fea0003800000 */
.L_x_545:
[----:B-----5:R-:W-:Y:S02]  /*35f0*/  PRMT R217, RZ, 0x5410, R57 ;  /* 0x00005410ffd97816 */ /* 0x020fe40000000039 */
[----:B------:R-:W-:-:S03]  /*3600*/  @P2 PRMT R64, RZ, 0x5410, R61 ;  /* 0x00005410ff402816 */ /* 0x000fc6000000003d */
[----:B------:R-:W-:-:S04]  /*3610*/  FMUL.FTZ R217, R217, c[0x0][0x1ec] ;  /* 0x00007b00d9d97a20 */ /* 0x000fc80000410000 */
[----:B------:R-:W-:Y:S02]  /*3620*/  @P2 FADD.FTZ R217, R64, R217 ;  /* 0x000000d940d92221 */ /* 0x000fe40000010000 */
.L_x_546:
[----:B------:R-:W-:Y:S05]  /*3630*/  BSYNC B1 ;  /* 0x0000000000017941 */ /* 0x000fea0003800000 */
.L_x_544:
[----:B------:R-:W-:Y:S01]  /*3640*/  BSSY B1, `(.L_x_547) ;  /* 0x000000a000017945 */ /* 0x000fe20003800000 */
[----:B------:R-:W-:Y:S05]  /*3650*/  @P3 BRA `(.L_x_548) ;  /* 0x0000004000003947 */ /* 0x000fea0003800000 */
[----:B------:R-:W-:Y:S01]  /*3660*/  MOV R219, RZ ;  /* 0x000000ff00db7202 */ /* 0x000fe20000000f00 */
[----:B------:R-:W-:Y:S05]  /*3670*/  @!P2 BRA `(.L_x_549) ;  /* 0x000000600000a947 */ /* 0x000fea0003800000 */
[----:B-----5:R-:W-:Y:S01]  /*3680*/  PRMT R219, RZ, 0x7610, R61 ;  /* 0x00007610ffdb7816 */ /* 0x020fe2000000003d */
[----:B------:R-:W-:Y:S05]  /*3690*/  BRA `(.L_x_549) ;  /* 0x0000004000007947 */ /* 0x000fea0003800000 */
.L_x_548:
[----:B-----5:R-:W-:Y:S02]  /*36a0*/  PRMT R219, RZ, 0x7610, R57 ;  /* 0x00007610ffdb7816 */ /* 0x020fe40000000039 */
[----:B------:R-:W-:-:S03]  /*36b0*/  @P2 PRMT R64, RZ, 0x7610, R61 ;  /* 0x00007610ff402816 */ /* 0x000fc6000000003d */
[----:B------:R-:W-:-:S04]  /*36c0*/  FMUL.FTZ R219, R219, c[0x0][0x1ec] ;  /* 0x00007b00dbdb7a20 */ /* 0x000fc80000410000 */
[----:B------:R-:W-:Y:S02]  /*36d0*/  @P2 FADD.FTZ R219, R64, R219 ;  /* 0x000000db40db2221 */ /* 0x000fe40000010000 */
.L_x_549:
[----:B------:R-:W-:Y:S05]  /*36e0*/  BSYNC B1 ;  /* 0x0000000000017941 */ /* 0x000fea0003800000 */
.L_x_547:
[----:B------:R-:W-:Y:S01]  /*36f0*/  BSSY B1, `(.L_x_550) ;  /* 0x000000a000017945 */ /* 0x000fe20003800000 */
[----:B------:R-:W-:Y:S05]  /*3700*/  @P3 BRA `(.L_x_551) ;  /* 0x0000004000003947 */ /* 0x000fea0003800000 */
[----:B------:R-:W-:Y:S01]  /*3710*/  HFMA2.MMA R221, -RZ, RZ, 0, 0 ;  /* 0x00000000ffdd7435 */ /* 0x000fe200000001ff */
[----:B------:R-:W-:Y:S05]  /*3720*/  @!P2 BRA `(.L_x_552) ;  /* 0x000000600000a947 */ /* 0x000fea0003800000 */
[----:B-----5:R-:W-:Y:S01]  /*3730*/  PRMT R221, RZ, 0x5410, R62 ;  /* 0x00005410ffdd7816 */ /* 0x020fe2000000003e */
[----:B------:R-:W-:Y:S05]  /*3740*/  BRA `(.L_x_552) ;  /* 0x0000004000007947 */ /* 0x000fea0003800000 */
.L_x_551:
[----:B-----5:R-:W-:Y:S02]  /*3750*/  PRMT R221, RZ, 0x5410, R58 ;  /* 0x00005410ffdd7816 */ /* 0x020fe4000000003a */
[----:B------:R-:W-:-:S03]  /*3760*/  @P2 PRMT R64, RZ, 0x5410, R62 ;  /* 0x00005410ff402816 */ /* 0x000fc6000000003e */
[----:B------:R-:W-:-:S04]  /*3770*/  FMUL.FTZ R221, R221, c[0x0][0x1ec] ;  /* 0x00007b00dddd7a20 */ /* 0x000fc80000410000 */
[----:B------:R-:W-:Y:S02]  /*3780*/  @P2 FADD.FTZ R221, R64, R221 ;  /* 0x000000dd40dd2221 */ /* 0x000fe40000010000 */
.L_x_552:
[----:B------:R-:W-:Y:S05]  /*3790*/  BSYNC B1 ;  /* 0x0000000000017941 */ /* 0x000fea0003800000 */
.L_x_550:
[----:B------:R-:W-:Y:S01]  /*37a0*/  BSSY B1, `(.L_x_553) ;  /* 0x000000a000017945 */ /* 0x000fe20003800000 */
[----:B------:R-:W-:Y:S05]  /*37b0*/  @P3 BRA `(.L_x_554) ;  /* 0x0000004000003947 */ /* 0x000fea0003800000 */
[----:B------:R-:W-:Y:S01]  /*37c0*/  MOV R223, RZ ;  /* 0x000000ff00df7202 */ /* 0x000fe20000000f00 */
[----:B------:R-:W-:Y:S05]  /*37d0*/  @!P2 BRA `(.L_x_555) ;  /* 0x000000600000a947 */ /* 0x000fea0003800000 */
[----:B-----5:R-:W-:Y:S01]  /*37e0*/  PRMT R223, RZ, 0x7610, R62 ;  /* 0x00007610ffdf7816 */ /* 0x020fe2000000003e */
[----:B------:R-:W-:Y:S05]  /*37f0*/  BRA `(.L_x_555) ;  /* 0x0000004000007947 */ /* 0x000fea0003800000 */
.L_x_554:
[----:B-----5:R-:W-:Y:S02]  /*3800*/  PRMT R223, RZ, 0x7610, R58 ;  /* 0x00007610ffdf7816 */ /* 0x020fe4000000003a */
[----:B------:R-:W-:-:S03]  /*3810*/  @P2 PRMT R64, RZ, 0x7610, R62 ;  /* 0x00007610ff402816 */ /* 0x000fc6000000003e */
[----:B------:R-:W-:-:S04]  /*3820*/  FMUL.FTZ R223, R223, c[0x0][0x1ec] ;  /* 0x00007b00dfdf7a20 */ /* 0x000fc80000410000 */
[----:B------:R-:W-:Y:S02]  /*3830*/  @P2 FADD.FTZ R223, R64, R223 ;  /* 0x000000df40df2221 */ /* 0x000fe40000010000 */
.L_x_555:
[----:B------:R-:W-:Y:S05]  /*3840*/  BSYNC B1 ;  /* 0x0000000000017941 */ /* 0x000fea0003800000 */
.L_x_553:
[----:B------:R-:W-:Y:S01]  /*3850*/  BSSY B1, `(.L_x_556) ;  /* 0x000000a000017945 */ /* 0x000fe20003800000 */
[----:B------:R-:W-:Y:S05]  /*3860*/  @P3 BRA `(.L_x_557) ;  /* 0x0000004000003947 */ /* 0x000fea0003800000 */
[----:B------:R-:W-:Y:S01]  /*3870*/  HFMA2.MMA R225, -RZ, RZ, 0, 0 ;  /* 0x00000000ffe17435 */ /* 0x000fe200000001ff */
[----:B------:R-:W-:Y:S05]  /*3880*/  @!P2 BRA `(.L_x_558) ;  /* 0x000000600000a947 */ /* 0x000fea0003800000 */
[----:B-----5:R-:W-:Y:S01]  /*3890*/  PRMT R225, RZ, 0x5410, R63 ;  /* 0x00005410ffe17816 */ /* 0x020fe2000000003f */
[----:B------:R-:W-:Y:S05]  /*38a0*/  BRA `(.L_x_558) ;  /* 0x0000004000007947 */ /* 0x000fea0003800000 */
.L_x_557:
[----:B-----5:R-:W-:Y:S02]  /*38b0*/  PRMT R225, RZ, 0x5410, R59 ;  /* 0x00005410ffe17816 */ /* 0x020fe4000000003b */
[----:B------:R-:W-:-:S03]  /*38c0*/  @P2 PRMT R64, RZ, 0x5410, R63 ;  /* 0x00005410ff402816 */ /* 0x000fc6000000003f */
[----:B------:R-:W-:-:S04]  /*38d0*/  FMUL.FTZ R225, R225, c[0x0][0x1ec] ;  /* 0x00007b00e1e17a20 */ /* 0x000fc80000410000 */
[----:B------:R-:W-:Y:S02]  /*38e0*/  @P2 FADD.FTZ R225, R64, R225 ;  /* 0x000000e140e12221 */ /* 0x000fe40000010000 */
.L_x_558:
[----:B------:R-:W-:Y:S05]  /*38f0*/  BSYNC B1 ;  /* 0x0000000000017941 */ /* 0x000fea0003800000 */
.L_x_556:
[----:B------:R-:W-:Y:S01]  /*3900*/  BSSY B1, `(.L_x_559) ;  /* 0x000000a000017945 */ /* 0x000fe20003800000 */
[----:B------:R-:W-:Y:S05]  /*3910*/  @P3 BRA `(.L_x_560) ;  /* 0x0000004000003947 */ /* 0x000fea0003800000 */
[----:B------:R-:W-:Y:S01]  /*3920*/  MOV R227, RZ ;  /* 0x000000ff00e37202 */ /* 0x000fe20000000f00 */
[----:B------:R-:W-:Y:S05]  /*3930*/  @!P2 BRA `(.L_x_561) ;  /* 0x000000600000a947 */ /* 0x000fea0003800000 */
[----:B-----5:R-:W-:Y:S01]  /*3940*/  PRMT R227, RZ, 0x7610, R63 ;  /* 0x00007610ffe37816 */ /* 0x020fe2000000003f */
[----:B------:R-:W-:Y:S05]  /*3950*/  BRA `(.L_x_561) ;  /* 0x0000004000007947 */ /* 0x000fea0003800000 */
.L_x_560:
[----:B-----5:R-:W-:Y:S02]  /*3960*/  PRMT R227, RZ, 0x7610, R59 ;  /* 0x00007610ffe37816 */ /* 0x020fe4000000003b */
[----:B------:R-:W-:-:S03]  /*3970*/  @P2 PRMT R64, RZ, 0x7610, R63 ;  /* 0x00007610ff402816 */ /* 0x000fc6000000003f */
[----:B------:R-:W-:-:S04]  /*3980*/  FMUL.FTZ R227, R227, c[0x0][0x1ec] ;  /* 0x00007b00e3e37a20 */ /* 0x000fc80000410000 */
[----:B------:R-:W-:Y:S02]  /*3990*/  @P2 FADD.FTZ R227, R64, R227 ;  /* 0x000000e340e32221 */ /* 0x000fe40000010000 */
.L_x_561:
[----:B------:R-:W-:Y:S05]  /*39a0*/  BSYNC B1 ;  /* 0x0000000000017941 */ /* 0x000fea0003800000 */
.L_x_559:
        /* <DEDUP_REMOVED lines=9> */
.L_x_537:
[----:B------:R-:W-:Y:S05]  /*3a40*/  BSYNC B0 ;  /* 0x0000000000007941 */ /* 0x000fea0003800000 */
.L_x_536:
[----:B------:R-:W-:Y:S01]  /*3a50*/  ISETP.GE.U32.AND P2, PT, R50, 0x380, PT ;  /* 0x000003803200780c */ /* 0x000fe20003f46070 */
[----:B------:R-:W-:-:S12]  /*3a60*/  BSSY B0, `(.L_x_562) ;  /* 0x000006a000007945 */ /* 0x000fd80003800000 */
[----:B------:R-:W-:Y:S05]  /*3a70*/  @!P2 BRA `(.L_x_563) ;  /* 0x000006800000a947 */ /* 0x000fea0003800000 */
[----:B0-----:R-:W-:-:S05]  /*3a80*/  @P1 MOV R67, 0x10 ;  /* 0x0000001000431802 */ /* 0x001fca0000000f00 */
[----:B------:R-:W-:-:S05]  /*3a90*/  @P1 IMAD.WIDE.U32 R66, R142, R67, c[0x0][0x170] ;  /* 0x00005c008e421625 */ /* 0x000fca00078e0043 */
[----:B-----5:R0:W5:Y:S01]  /*3aa0*/  @P1 LDG.E.128 R56, [R66.64] ;  /* 0x0000000442381981 */ /* 0x020162000c1e1d00 */
[----:B------:R-:W-:-:S04]  /*3ab0*/  ISETP.NE.U32.AND P1, PT, RZ, c[0x0][0x180], PT ;  /* 0x00006000ff007a0c */ /* 0x000fc80003f25070 */
[----:B------:R-:W-:-:S13]  /*3ac0*/  ISETP.NE.AND.EX P1, PT, RZ, c[0x0][0x184], PT, P1 ;  /* 0x00006100ff007a0c */ /* 0x000fda0003f25310 */
        /* <DEDUP_REMOVED lines=10> */
.L_x_565:
[----:B0----5:R-:W-:Y:S02]  /*3b70*/  PRMT R229, RZ, 0x5410, R56 ;  /* 0x00005410ffe57816 */ /* 0x021fe40000000038 */
[----:B------:R-:W-:-:S03]  /*3b80*/  @P1 PRMT R64, RZ, 0x5410, R60 ;  /* 0x00005410ff401816 */ /* 0x000fc6000000003c */
[----:B------:R-:W-:-:S04]  /*3b90*/  FMUL.FTZ R229, R229, c[0x0][0x1ec] ;  /* 0x00007b00e5e57a20 */ /* 0x000fc80000410000 */
[----:B------:R-:W-:Y:S02]  /*3ba0*/  @P1 FADD.FTZ R229, R64, R229 ;  /* 0x000000e540e51221 */ /* 0x000fe40000010000 */
.L_x_566:
[----:B------:R-:W-:Y:S05]  /*3bb0*/  BSYNC B1 ;  /* 0x0000000000017941 */ /* 0x000fea0003800000 */
.L_x_564:
[----:B------:R-:W-:Y:S01]  /*3bc0*/  BSSY B1, `(.L_x_567) ;  /* 0x000000a000017945 */ /* 0x000fe20003800000 */
[----:B------:R-:W-:Y:S05]  /*3bd0*/  @P2 BRA `(.L_x_568) ;  /* 0x0000004000002947 */ /* 0x000fea0003800000 */
[----:B------:R-:W-:Y:S01]  /*3be0*/  MOV R231, RZ ;  /* 0x000000ff00e77202 */ /* 0x000fe20000000f00 */
[----:B------:R-:W-:Y:S05]  /*3bf0*/  @!P1 BRA `(.L_x_569) ;  /* 0x0000006000009947 */ /* 0x000fea0003800000 */
[----:B-----5:R-:W-:Y:S01]  /*3c00*/  PRMT R231, RZ, 0x7610, R60 ;  /* 0x00007610ffe77816 */ /* 0x020fe2000000003c */
[----:B------:R-:W-:Y:S05]  /*3c10*/  BRA `(.L_x_569) ;  /* 0x0000004000007947 */ /* 0x000fea0003800000 */
.L_x_568:
[----:B-----5:R-:W-:Y:S02]  /*3c20*/  PRMT R231, RZ, 0x7610, R56 ;  /* 0x00007610ffe77816 */ /* 0x020fe40000000038 */
[----:B------:R-:W-:-:S03]  /*3c30*/  @P1 PRMT R64, RZ, 0x7610, R60 ;  /* 0x00007610ff401816 */ /* 0x000fc6000000003c */
[----:B------:R-:W-:-:S04]  /*3c40*/  FMUL.FTZ R231, R231, c[0x0][0x1ec] ;  /* 0x00007b00e7e77a20 */ /* 0x000fc80000410000 */
[----:B------:R-:W-:Y:S02]  /*3c50*/  @P1 FADD.FTZ R231, R64, R231 ;  /* 0x000000e740e71221 */ /* 0x000fe40000010000 */
.L_x_569:
[----:B------:R-:W-:Y:S05]  /*3c60*/  BSYNC B1 ;  /* 0x0000000000017941 */ /* 0x000fea0003800000 */
.L_x_567:
[----:B------:R-:W-:Y:S01]  /*3c70*/  BSSY B1, `(.L_x_570) ;  /* 0x000000a000017945 */ /* 0x000fe20003800000 */
[----:B------:R-:W-:Y:S05]  /*3c80*/  @P2 BRA `(.L_x_571) ;  /* 0x0000004000002947 */ /* 0x000fea0003800000 */
[----:B------:R-:W-:Y:S01]  /*3c90*/  HFMA2.MMA R233, -RZ, RZ, 0, 0 ;  /* 0x00000000ffe97435 */ /* 0x000fe200000001ff */
[----:B------:R-:W-:Y:S05]  /*3ca0*/  @!P1 BRA `(.L_x_572) ;  /* 0x0000006000009947 */ /* 0x000fea0003800000 */
[----:B-----5:R-:W-:Y:S01]  /*3cb0*/  PRMT R233, RZ, 0x5410, R61 ;  /* 0x00005410ffe97816 */ /* 0x020fe2000000003d */
[----:B------:R-:W-:Y:S05]  /*3cc0*/  BRA `(.L_x_572) ;  /* 0x0000004000007947 */ /* 0x000fea0003800000 */
.L_x_571:
[----:B-----5:R-:W-:Y:S02]  /*3cd0*/  PRMT R233, RZ, 0x5410, R57 ;  /* 0x00005410ffe97816 */ /* 0x020fe40000000039 */
[----:B------:R-:W-:-:S03]  /*3ce0*/  @P1 PRMT R64, RZ, 0x5410, R61 ;  /* 0x00005410ff401816 */ /* 0x000fc6000000003d */
[----:B------:R-:W-:-:S04]  /*3cf0*/  FMUL.FTZ R233, R233, c[0x0][0x1ec] ;  /* 0x00007b00e9e97a20 */ /* 0x000fc80000410000 */
[----:B------:R-:W-:Y:S02]  /*3d00*/  @P1 FADD.FTZ R233, R64, R233 ;  /* 0x000000e940e91221 */ /* 0x000fe40000010000 */
.L_x_572:
[----:B------:R-:W-:Y:S05]  /*3d10*/  BSYNC B1 ;  /* 0x0000000000017941 */ /* 0x000fea0003800000 */
.L_x_570:
[----:B------:R-:W-:Y:S01]  /*3d20*/  BSSY B1, `(.L_x_573) ;  /* 0x000000a000017945 */ /* 0x000fe20003800000 */
[----:B------:R-:W-:Y:S05]  /*3d30*/  @P2 BRA `(.L_x_574) ;  /* 0x0000004000002947 */ /* 0x000fea0003800000 */
[----:B------:R-:W-:Y:S01]  /*3d40*/  MOV R235, RZ ;  /* 0x000000ff00eb7202 */ /* 0x000fe20000000f00 */
[----:B------:R-:W-:Y:S05]  /*3d50*/  @!P1 BRA `(.L_x_575) ;  /* 0x0000006000009947 */ /* 0x000fea0003800000 */
[----:B-----5:R-:W-:Y:S01]  /*3d60*/  PRMT R235, RZ, 0x7610, R61 ;  /* 0x00007610ffeb7816 */ /* 0x020fe2000000003d */
[----:B------:R-:W-:Y:S05]  /*3d70*/  BRA `(.L_x_575) ;  /* 0x0000004000007947 */ /* 0x000fea0003800000 */
.L_x_574:
[----:B-----5:R-:W-:Y:S02]  /*3d80*/  PRMT R235, RZ, 0x7610, R57 ;  /* 0x00007610ffeb7816 */ /* 0x020fe40000000039 */
[----:B------:R-:W-:-:S03]  /*3d90*/  @P1 PRMT R64, RZ, 0x7610, R61 ;  /* 0x00007610ff401816 */ /* 0x000fc6000000003d */
[----:B------:R-:W-:-:S04]  /*3da0*/  FMUL.FTZ R235, R235, c[0x0][0x1ec] ;  /* 0x00007b00ebeb7a20 */ /* 0x000fc80000410000 */
[----:B------:R-:W-:Y:S02]  /*3db0*/  @P1 FADD.FTZ R235, R64, R235 ;  /* 0x000000eb40eb1221 */ /* 0x000fe40000010000 */
.L_x_575:
[----:B------:R-:W-:Y:S05]  /*3dc0*/  BSYNC B1 ;  /* 0x0000000000017941 */ /* 0x000fea0003800000 */
.L_x_573:
[----:B------:R-:W-:Y:S01]  /*3dd0*/  BSSY B1, `(.L_x_576) ;  /* 0x000000a000017945 */ /* 0x000fe20003800000 */
[----:B------:R-:W-:Y:S05]  /*3de0*/  @P2 BRA `(.L_x_577) ;  /* 0x0000004000002947 */ /* 0x000fea0003800000 */
[----:B------:R-:W-:Y:S01]  /*3df0*/  HFMA2.MMA R237, -RZ, RZ, 0, 0 ;  /* 0x00000000ffed7435 */ /* 0x000fe200000001ff */
[----:B------:R-:W-:Y:S05]  /*3e00*/  @!P1 BRA `(.L_x_578) ;  /* 0x0000006000009947 */ /* 0x000fea0003800000 */
[----:B-----5:R-:W-:Y:S01]  /*3e10*/  PRMT R237, RZ, 0x5410, R62 ;  /* 0x00005410ffed7816 */ /* 0x020fe2000000003e */
[----:B------:R-:W-:Y:S05]  /*3e20*/  BRA `(.L_x_578) ;  /* 0x0000004000007947 */ /* 0x000fea0003800000 */
.L_x_577:
[----:B-----5:R-:W-:Y:S02]  /*3e30*/  PRMT R237, RZ, 0x5410, R58 ;  /* 0x00005410ffed7816 */ /* 0x020fe4000000003a */
[----:B------:R-:W-:-:S03]  /*3e40*/  @P1 PRMT R64, RZ, 0x5410, R62 ;  /* 0x00005410ff401816 */ /* 0x000fc6000000003e */
[----:B------:R-:W-:-:S04]  /*3e50*/  FMUL.FTZ R237, R237, c[0x0][0x1ec] ;  /* 0x00007b00eded7a20 */ /* 0x000fc80000410000 */
[----:B------:R-:W-:Y:S02]  /*3e60*/  @P1 FADD.FTZ R237, R64, R237 ;  /* 0x000000ed40ed1221 */ /* 0x000fe40000010000 */
.L_x_578:
[----:B------:R-:W-:Y:S05]  /*3e70*/  BSYNC B1 ;  /* 0x0000000000017941 */ /* 0x000fea0003800000 */
.L_x_576:
[----:B------:R-:W-:Y:S01]  /*3e80*/  BSSY B1, `(.L_x_579) ;  /* 0x000000a000017945 */ /* 0x000fe20003800000 */
[----:B------:R-:W-:Y:S05]  /*3e90*/  @P2 BRA `(.L_x_580) ;  /* 0x0000004000002947 */ /* 0x000fea0003800000 */
[----:B------:R-:W-:Y:S01]  /*3ea0*/  MOV R239, RZ ;  /* 0x000000ff00ef7202 */ /* 0x000fe20000000f00 */
[----:B------:R-:W-:Y:S05]  /*3eb0*/  @!P1 BRA `(.L_x_581) ;  /* 0x0000006000009947 */ /* 0x000fea0003800000 */
[----:B-----5:R-:W-:Y:S01]  /*3ec0*/  PRMT R239, RZ, 0x7610, R62 ;  /* 0x00007610ffef7816 */ /* 0x020fe2000000003e */
[----:B------:R-:W-:Y:S05]  /*3ed0*/  BRA `(.L_x_581) ;  /* 0x0000004000007947 */ /* 0x000fea0003800000 */
.L_x_580:
[----:B-----5:R-:W-:Y:S02]  /*3ee0*/  PRMT R239, RZ, 0x7610, R58 ;  /* 0x00007610ffef7816 */ /* 0x020fe4000000003a */
[----:B------:R-:W-:-:S03]  /*3ef0*/  @P1 PRMT R64, RZ, 0x7610, R62 ;  /* 0x00007610ff401816 */ /* 0x000fc6000000003e */
[----:B------:R-:W-:-:S04]  /*3f00*/  FMUL.FTZ R239, R239, c[0x0][0x1ec] ;  /* 0x00007b00efef7a20 */ /* 0x000fc80000410000 */
[----:B------:R-:W-:Y:S02]  /*3f10*/  @P1 FADD.FTZ R239, R64, R239 ;  /* 0x000000ef40ef1221 */ /* 0x000fe40000010000 */
.L_x_581:
[----:B------:R-:W-:Y:S05]  /*3f20*/  BSYNC B1 ;  /* 0x0000000000017941 */ /* 0x000fea0003800000 */
.L_x_579:
[----:B------:R-:W-:Y:S01]  /*3f30*/  BSSY B1, `(.L_x_582) ;  /* 0x000000a000017945 */ /* 0x000fe20003800000 */
[----:B------:R-:W-:Y:S05]  /*3f40*/  @P2 BRA `(.L_x_583) ;  /* 0x0000004000002947 */ /* 0x000fea0003800000 */
[----:B------:R-:W-:Y:S01]  /*3f50*/  HFMA2.MMA R241, -RZ, RZ, 0, 0 ;  /* 0x00000000fff17435 */ /* 0x000fe200000001ff */
[----:B------:R-:W-:Y:S05]  /*3f60*/  @!P1 BRA `(.L_x_584) ;  /* 0x0000006000009947 */ /* 0x000fea0003800000 */
[----:B-----5:R-:W-:Y:S01]  /*3f70*/  PRMT R241, RZ, 0x5410, R63 ;  /* 0x00005410fff17816 */ /* 0x020fe2000000003f */
[----:B------:R-:W-:Y:S05]  /*3f80*/  BRA `(.L_x_584) ;  /* 0x0000004000007947 */ /* 0x000fea0003800000 */
.L_x_583:
[----:B-----5:R-:W-:Y:S02]  /*3f90*/  PRMT R241, RZ, 0x5410, R59 ;  /* 0x00005410fff17816 */ /* 0x020fe4000000003b */
[----:B------:R-:W-:-:S03]  /*3fa0*/  @P1 PRMT R64, RZ, 0x5410, R63 ;  /* 0x00005410ff401816 */ /* 0x000fc6000000003f */
[----:B------:R-:W-:-:S04]  /*3fb0*/  FMUL.FTZ R241, R241, c[0x0][0x1ec] ;  /* 0x00007b00f1f17a20 */ /* 0x000fc80000410000 */
[----:B------:R-:W-:Y:S02]  /*3fc0*/  @P1 FADD.FTZ R241, R64, R241 ;  /* 0x000000f140f11221 */ /* 0x000fe40000010000 */
.L_x_584:
[----:B------:R-:W-:Y:S05]  /*3fd0*/  BSYNC B1 ;  /* 0x0000000000017941 */ /* 0x000fea0003800000 */
.L_x_582:
[----:B------:R-:W-:Y:S01]  /*3fe0*/  BSSY B1, `(.L_x_585) ;  /* 0x000000a000017945 */ /* 0x000fe20003800000 */
[----:B------:R-:W-:Y:S05]  /*3ff0*/  @P2 BRA `(.L_x_586) ;  /* 0x0000004000002947 */ /* 0x000fea0003800000 */
[----:B------:R-:W-:Y:S01]  /*4000*/  MOV R130, RZ ;  /* 0x000000ff00827202 */ /* 0x000fe20000000f00 */
[----:B------:R-:W-:Y:S05]  /*4010*/  @!P1 BRA `(.L_x_587) ;  /* 0x0000006000009947 */ /* 0x000fea0003800000 */
[----:B-----5:R-:W-:Y:S01]  /*4020*/  PRMT R130, RZ, 0x7610, R63 ;  /* 0x00007610ff827816 */ /* 0x020fe2000000003f */
[----:B------:R-:W-:Y:S05]  /*4030*/  BRA `(.L_x_587) ;  /* 0x0000004000007947 */ /* 0x000fea0003800000 */
.L_x_586:
[----:B-----5:R-:W-:Y:S02]  /*4040*/  PRMT R130, RZ, 0x7610, R59 ;  /* 0x00007610ff827816 */ /* 0x020fe4000000003b */
[----:B------:R-:W-:-:S03]  /*4050*/  @P1 PRMT R65, RZ, 0x7610, R63 ;  /* 0x00007610ff411816 */ /* 0x000fc6000000003f */
[----:B------:R-:W-:-:S04]  /*4060*/  FMUL.FTZ R130, R130, c[0x0][0x1ec] ;  /* 0x00007b0082827a20 */ /* 0x000fc80000410000 */
[----:B------:R-:W-:Y:S02]  /*4070*/  @P1 FADD.FTZ R130, R65, R130 ;  /* 0x0000008241821221 */ /* 0x000fe40000010000 */
.L_x_587:
[----:B------:R-:W-:Y:S05]  /*4080*/  BSYNC B1 ;  /* 0x0000000000017941 */ /* 0x000fea0003800000 */
.L_x_585:
[----:B------:R-:W-:Y:S01]  /*4090*/  HFMA2.MMA R133, -RZ, RZ, 0, 9.5367431640625e-07 ;  /* 0x00000010ff857435 */ /* 0x000fe200000001ff */
[----:B------:R-:W-:Y:S02]  /*40a0*/  F2FP.BF16.PACK_AB R67, R130, R241 ;  /* 0x000000f18243723e */ /* 0x000fe400000010ff */
[----:B------:R-:W-:Y:S02]  /*40b0*/  F2FP.BF16.PACK_AB R66, R239, R237 ;  /* 0x000000edef42723e */ /* 0x000fe400000010ff */
[----:B------:R-:W-:Y:S02]  /*40c0*/  F2FP.BF16.PACK_AB R65, R235, R233 ;  /* 0x000000e9eb41723e */ /* 0x000fe400000010ff */
[----:B------:R-:W-:-:S03]  /*40d0*/  F2FP.BF16.PACK_AB R64, R231, R229 ;  /* 0x000000e5e740723e */ /* 0x000fc600000010ff */
[----:B------:R-:W-:-:S05]  /*40e0*/  IMAD.WIDE.U32 R132, R138, R133, c[0x0][0x188] ;  /* 0x000062008a847625 */ /* 0x000fca00078e0085 */
[----:B------:R0:W-:Y:S02]  /*40f0*/  STG.E.128 [R132.64], R64 ;  /* 0x0000004084007986 */ /* 0x0001e4000c101d04 */
.L_x_563:
[----:B------:R-:W-:Y:S05]  /*4100*/  BSYNC B0 ;  /* 0x0000000000007941 */ /* 0x000fea0003800000 */
.L_x_562:
[----:B0-----:R-:W-:Y:S01]  /*4110*/  FADD.FTZ R64, RZ, R134 ;  /* 0x00000086ff407221 */ /* 0x001fe20000010000 */
[----:B------:R-:W-:Y:S02]  /*4120*/  LOP3.LUT P1, RZ, R123, 0xff, RZ, 0xc0, !PT ;  /* 0x000000ff7bff7812 */ /* 0x000fe4000782c0ff */
[----:B------:R-:W-:Y:S01]  /*4130*/  SHF.R.U32.HI R132, RZ, 0x5, R51 ;  /* 0x00000005ff847819 */ /* 0x000fe20000011633 */
[----:B------:R-:W-:Y:S01]  /*4140*/  FADD.FTZ R64, R135, R64 ;  /* 0x0000004087407221 */ /* 0x000fe20000010000 */
[----:B------:R-:W-:Y:S02]  /*4150*/  ISETP.GT.U32.AND P2, PT, R50, 0x17f, PT ;  /* 0x0000017f3200780c */ /* 0x000fe40003f44070 */
[----:B------:R-:W-:Y:S01]  /*4160*/  LOP3.LUT R132, R132, 0x7fffffc, RZ, 0xc0, !PT ;  /* 0x07fffffc84847812 */ /* 0x000fe200078ec0ff */
[----:B------:R-:W-:Y:S01]  /*4170*/  FADD.FTZ R64, R137, R64 ;  /* 0x0000004089407221 */ /* 0x000fe20000010000 */
[C---:B------:R-:W-:Y:S02]  /*4180*/  ISETP.GT.U32.AND P3, PT, R50.reuse, 0x1ff, PT ;  /* 0x000001ff3200780c */ /* 0x040fe40003f64070 */
[C---:B------:R-:W-:Y:S01]  /*4190*/  ISETP.GT.U32.AND P4, PT, R50.reuse, 0x27f, PT ;  /* 0x0000027f3200780c */ /* 0x040fe20003f84070 */
[----:B------:R-:W-:Y:S01]  /*41a0*/  FADD.FTZ R64, R139, R64 ;  /* 0x000000408b407221 */ /* 0x000fe20000010000 */
[----:B------:R-:W-:-:S02]  /*41b0*/  ISETP.GT.U32.AND P5, PT, R50, 0x2ff, PT ;  /* 0x000002ff3200780c */ /* 0x000fc40003fa4070 */
[----:B------:R-:W-:Y:S01]  /*41c0*/  @!P1 IADD3 R132, R132, 0x4, RZ ;  /* 0x0000000484849810 */ /* 0x000fe20007ffe0ff */
[----:B------:R-:W-:Y:S01]  /*41d0*/  FADD.FTZ R64, R141, R64 ;  /* 0x000000408d407221 */ /* 0x000fe20000010000 */
[C---:B------:R-:W-:Y:S02]  /*41e0*/  ISETP.GT.U32.AND P1, PT, R50.reuse, 0xff, PT ;  /* 0x000000ff3200780c */ /* 0x040fe40003f24070 */
        /* <DEDUP_REMOVED lines=55> */
.L_x_606:
[----:B-1----:R-:W-:Y:S01]  /*4560*/  FADD.FTZ R65, R64, R65 ;  /* 0x0000004140417221 */ /* 0x002fe20000010000 */
[----:B------:R-:W-:Y:S05]  /*4570*/  BRA.DIV ~URZ, `(.L_x_589) ;  /* 0x00001d527f007947 */ /* 0x000fea000b800000 */
[----:B0-----:R-:W0:Y:S02]  /*4580*/  SHFL.BFLY PT, R64, R65, 0x2, 0x1f ;  /* 0x0c401f0041407f89 */ /* 0x001e2400000e0000 */
        /* <DEDUP_REMOVED lines=130> */
.L_x_607:
[C---:B------:R-:W-:Y:S01]  /*4db0*/  LOP3.LUT P1, RZ, R51.reuse, 0x1f, RZ, 0xc0, !PT ;  /* 0x0000001f33ff7812 */ /* 0x040fe2000782c0ff */
[----:B-1----:R-:W-:Y:S01]  /*4dc0*/  FADD.FTZ R65, R140, R133 ;  /* 0x000000858c417221 */ /* 0x002fe20000010000 */
[----:B------:R-:W-:Y:S01]  /*4dd0*/  SHF.R.U32.HI R66, RZ, 0x5, R51 ;  /* 0x00000005ff427819 */ /* 0x000fe20000011633 */
[----:B------:R-:W-:Y:S01]  /*4de0*/  WARPSYNC 0xffffffff ;  /* 0xffffffff00007948 */ /* 0x000fe20003800000 */
[----:B0-----:R-:W-:Y:S02]  /*4df0*/  LOP3.LUT R133, R51, 0x1f, RZ, 0xc0, !PT ;  /* 0x0000001f33857812 */ /* 0x001fe400078ec0ff */
[----:B------:R-:W-:-:S07]  /*4e00*/  LOP3.LUT R66, R66, 0x3, RZ, 0xc0, !PT ;  /* 0x0000000342427812 */ /* 0x000fce00078ec0ff */
[----:B------:R-:W-:-:S05]  /*4e10*/  @!P1 IMAD.IADD R67, R132, 0x1, R66 ;  /* 0x0000000184439824 */ /* 0x000fca00078e0242 */
[----:B------:R0:W-:Y:S01]  /*4e20*/  @!P1 STS.64 [R67.X8], R64 ;  /* 0x0000004043009388 */ /* 0x0001e20000008a00 */
[----:B------:R-:W-:-:S11]  /*4e30*/  ISETP.GT.U32.AND P1, PT, R133, 0x3, PT ;  /* 0x000000038500780c */ /* 0x000fd60003f24070 */
[----:B------:R-:W-:Y:S01]  /*4e40*/  BAR.SYNC.DEFER_BLOCKING 0x0 ;  /* 0x0000000000007b1d */ /* 0x000fe20000010000 */
[----:B0-----:R-:W-:Y:S01]  /*4e50*/  CS2R R64, SRZ ;  /* 0x0000000000407805 */ /* 0x001fe2000001ff00 */
[----:B------:R-:W-:Y:S02]  /*4e60*/  @!P1 IADD3 R140, R132, R133, RZ ;  /* 0x00000085848c9210 */ /* 0x000fe40007ffe0ff */
[----:B------:R-:W-:Y:S02]  /*4e70*/  MOV R138, RZ ;  /* 0x000000ff008a7202 */ /* 0x000fe40000000f00 */
[----:B------:R-:W-:Y:S01]  /*4e80*/  @!P1 MOV R138, R122 ;  /* 0x0000007a008a9202 */ /* 0x000fe20000000f00 */
[----:B------:R-:W-:Y:S03]  /*4e90*/  BSSY B0, `(.L_x_590) ;  /* 0x0000134000007945 */ /* 0x000fe60003800000 */
[----:B------:R-:W-:Y:S01]  /*4ea0*/  I2F R148, R138 ;  /* 0x0000008a00947306 */ /* 0x000fe20000201400 */
[----:B------:R-:W0:Y:S01]  /*4eb0*/  @!P1 LDS.64 R64, [R140.X8] ;  /* 0x000000008c409984 */ /* 0x000e220000008a00 */
[----:B------:R-:W-:-:S13]  /*4ec0*/  LOP3.LUT P1, RZ, R66, 0x1f, R51, 0xf8, !PT ;  /* 0x0000001f42ff7812 */ /* 0x000fda000782f833 */
[----:B------:R-:W-:-:S04]  /*4ed0*/  @!P1 LEA R132, P2, R124, c[0x0][0x1a0], 0x2 ;  /* 0x000068007c849a11 */ /* 0x000fc800078410ff */
[C---:B------:R-:W-:Y:S02]  /*4ee0*/  @!P1 LEA.HI.X R133, R124.reuse, c[0x0][0x1a4], R243, 0x2, P2 ;  /* 0x000069007c859a11 */ /* 0x040fe400010f14f3 */
[----:B------:R-:W-:-:S04]  /*4ef0*/  @!P1 LEA R66, P2, R124, c[0x0][0x1a8], 0x2 ;  /* 0x00006a007c429a11 */ /* 0x000fc800078410ff */
[----:B------:R-:W-:Y:S02]  /*4f00*/  @!P1 LEA.HI.X R67, R124, c[0x0][0x1ac], R243, 0x2, P2 ;  /* 0x00006b007c439a11 */ /* 0x000fe400010f14f3 */
[----:B------:R-:W1:Y:S01]  /*4f10*/  SHFL.DOWN PT, R243, R138, 0x2, 0x1f ;  /* 0x08401f008af37f89 */ /* 0x000e6200000e0000 */
[----:B------:R-:W-:-:S03]  /*4f20*/  ISETP.NE.AND P2, PT, RZ, UR6, PT ;  /* 0x00000006ff007c0c */ /* 0x000fc6000bf45270 */
[----:B0-----:R-:W0:Y:S04]  /*4f30*/  SHFL.DOWN PT, R245, R64, 0x2, 0x1f ;  /* 0x08401f0040f57f89 */ /* 0x001e2800000e0000 */
[----:B------:R-:W2:Y:S01]  /*4f40*/  SHFL.DOWN PT, R140, R65, 0x2, 0x1f ;  /* 0x08401f00418c7f89 */ /* 0x000ea200000e0000 */
[----:B-1----:R-:W-:Y:S01]  /*4f50*/  IADD3 R142, R243, R138, RZ ;  /* 0x0000008af38e7210 */ /* 0x002fe20007ffe0ff */
[----:B------:R-:W0:Y:S04]  /*4f60*/  I2F R150, R243 ;  /* 0x000000f300967306 */ /* 0x000e280000201400 */
[----:B------:R-:W1:Y:S04]  /*4f70*/  SHFL.DOWN PT, R249, R142, 0x1, 0x1f ;  /* 0x08201f008ef97f89 */ /* 0x000e6800000e0000 */
[----:B------:R-:W3:Y:S01]  /*4f80*/  I2F R144, R142 ;  /* 0x0000008e00907306 */ /* 0x000ee20000201400 */
[----:B0-----:R-:W-:-:S02]  /*4f90*/  FMUL.FTZ R247, R245, R150 ;  /* 0x00000096f5f77220 */ /* 0x001fc40000410000 */
[----:B------:R-:W-:Y:S02]  /*4fa0*/  FADD.FTZ R245, -R245, R64 ;  /* 0x00000040f5f57221 */ /* 0x000fe40000010100 */
[----:B------:R-:W-:Y:S02]  /*4fb0*/  FFMA.FTZ R247, R148, R64, R247 ;  /* 0x0000004094f77223 */ /* 0x000fe400000100f7 */
[----:B------:R-:W-:Y:S01]  /*4fc0*/  FMUL.FTZ R245, R245, R245 ;  /* 0x000000f5f5f57220 */ /* 0x000fe20000410000 */
[----:B---3--:R-:W0:Y:S01]  /*4fd0*/  MUFU.RCP R146, R144 ;  /* 0x0000009000927308 */ /* 0x008e220000001000 */
[----:B--2---:R-:W-:Y:S02]  /*4fe0*/  FADD.FTZ R243, R140, R65 ;  /* 0x000000418cf37221 */ /* 0x004fe40000010000 */
[----:B------:R-:W-:Y:S01]  /*4ff0*/  FMUL.FTZ R245, R245, R148 ;  /* 0x00000094f5f57220 */ /* 0x000fe20000410000 */
[----:B-1----:R-:W-:Y:S02]  /*5000*/  IADD3 R148, R142, R249, RZ ;  /* 0x000000f98e947210 */ /* 0x002fe40007ffe0ff */
[----:B------:R-:W-:Y:S01]  /*5010*/  MOV R142, c[0x0][0x1e0] ;  /* 0x00007800008e7a02 */ /* 0x000fe20000000f00 */
[----:B------:R-:W-:Y:S01]  /*5020*/  FMUL.FTZ R245, R245, R150 ;  /* 0x00000096f5f57220 */ /* 0x000fe20000410000 */
[----:B------:R-:W-:Y:S01]  /*5030*/  I2F R249, R249 ;  /* 0x000000f900f97306 */ /* 0x000fe20000201400 */
[----:B0-----:R-:W-:-:S07]  /*5040*/  FMUL.FTZ R247, R146, R247 ;  /* 0x000000f792f77220 */ /* 0x001fce0000410000 */
[----:B------:R-:W0:Y:S01]  /*5050*/  I2F R148, R148 ;  /* 0x0000009400947306 */ /* 0x000e220000201400 */
[----:B------:R-:W-:Y:S01]  /*5060*/  FFMA.FTZ R243, R146, R245, R243 ;  /* 0x000000f592f37223 */ /* 0x000fe200000100f3 */
[----:B------:R-:W1:Y:S04]  /*5070*/  SHFL.DOWN PT, R64, R247, 0x1, 0x1f ;  /* 0x08201f00f7407f89 */ /* 0x000e6800000e0000 */
[----:B------:R-:W2:Y:S02]  /*5080*/  SHFL.DOWN PT, R138, R243, 0x1, 0x1f ;  /* 0x08201f00f38a7f89 */ /* 0x000ea400000e0000 */
[----:B0-----:R-:W0:Y:S01]  /*5090*/  MUFU.RCP R65, R148 ;  /* 0x0000009400417308 */ /* 0x001e220000001000 */
[----:B-1----:R-:W-:Y:S02]  /*50a0*/  FADD.FTZ R140, R247, -R64 ;  /* 0x80000040f78c7221 */ /* 0x002fe40000010000 */
[----:B------:R-:W-:-:S02]  /*50b0*/  FMUL.FTZ R64, R64, R249 ;  /* 0x000000f940407220 */ /* 0x000fc40000410000 */
[----:B------:R-:W-:Y:S02]  /*50c0*/  FMUL.FTZ R245, R140, R140 ;  /* 0x0000008c8cf57220 */ /* 0x000fe40000410000 */
[C---:B------:R-:W-:Y:S02]  /*50d0*/  FFMA.FTZ R64, R144.reuse, R247, R64 ;  /* 0x000000f790407223 */ /* 0x040fe40000010040 */
[----:B------:R-:W-:Y:S02]  /*50e0*/  FMUL.FTZ R245, R144, R245 ;  /* 0x000000f590f57220 */ /* 0x000fe40000410000 */
[----:B0-----:R-:W-:Y:S02]  /*50f0*/  FMUL.FTZ R64, R65, R64 ;  /* 0x0000004041407220 */ /* 0x001fe40000410000 */
[----:B--2---:R-:W-:Y:S02]  /*5100*/  FADD.FTZ R138, R243, R138 ;  /* 0x0000008af38a7221 */ /* 0x004fe40000010000 */
[----:B------:R-:W-:Y:S01]  /*5110*/  FMUL.FTZ R245, R245, R249 ;  /* 0x000000f9f5f57220 */ /* 0x000fe20000410000 */
[----:B------:R-:W0:Y:S03]  /*5120*/  SHFL.IDX PT, R247, R64, RZ, 0x1f ;  /* 0x00001fff40f77589 */ /* 0x000e2600000e0000 */
[----:B------:R-:W-:-:S05]  /*5130*/  FFMA.FTZ R138, R65, R245, R138 ;  /* 0x000000f5418a7223 */ /* 0x000fca000001008a */
[----:B------:R-:W1:Y:S01]  /*5140*/  SHFL.IDX PT, R243, R138, RZ, 0x1f ;  /* 0x00001fff8af37589 */ /* 0x000e6200000e0000 */
[----:B0-----:R-:W-:-:S03]  /*5150*/  FMUL.FTZ R65, R247, R247 ;  /* 0x000000f7f7417220 */ /* 0x001fc60000410000 */
[----:B------:R0:W-:Y:S02]  /*5160*/  @!P1 STG.E [R132.64], R247 ;  /* 0x000000f784009986 */ /* 0x0001e4000c101904 */
[----:B------:R-:W-:Y:S01]  /*5170*/  FSEL R140, R65, RZ, P2 ;  /* 0x000000ff418c7208 */ /* 0x000fe20001000000 */
[----:B-1----:R-:W-:-:S04]  /*5180*/  FFMA.FTZ R65, R243, R142, c[0x0][0x228] ;  /* 0x00008a00f3417623 */ /* 0x002fc8000001008e */
[----:B------:R-:W-:-:S04]  /*5190*/  FADD.FTZ R65, R65, R140 ;  /* 0x0000008c41417221 */ /* 0x000fc80000010000 */
[----:B------:R-:W1:Y:S02]  /*51a0*/  MUFU.RSQ R243, R65 ;  /* 0x0000004100f37308 */ /* 0x000e640000001400 */
[----:B-1----:R0:W-:Y:S01]  /*51b0*/  @!P1 STG.E [R66.64], R243 ;  /* 0x000000f342009986 */ /* 0x0021e2000c101904 */
[----:B-----5:R-:W-:-:S13]  /*51c0*/  ISETP.GE.AND P1, PT, R136, 0x1, PT ;  /* 0x000000018800780c */ /* 0x020fda0003f26270 */
[----:B------:R-:W-:Y:S05]  /*51d0*/  @!P1 BRA `(.L_x_591) ;  /* 0x00000ff000009947 */ /* 0x000fea0003800000 */
[----:B0-----:R-:W-:Y:S01]  /*51e0*/  IADD3 R136, R136, -0x1, RZ ;  /* 0xffffffff88887810 */ /* 0x001fe20007ffe0ff */
[----:B------:R-:W-:Y:S01]  /*51f0*/  BSSY B1, `(.L_x_592) ;  /* 0x0000028000017945 */ /* 0x000fe20003800000 */
[----:B------:R-:W-:Y:S02]  /*5200*/  LOP3.LUT R64, R51, 0x7f, RZ, 0xc0, !PT ;  /* 0x0000007f33407812 */ /* 0x000fe400078ec0ff */
[----:B------:R-:W-:Y:S01]  /*5210*/  FSEL R138, R247, RZ, !P2 ;  /* 0x000000fff78a7208 */ /* 0x000fe20005000000 */
[----:B------:R-:W-:-:S05]  /*5220*/  IMAD R136, R136, c[0x0][0x168], RZ ;  /* 0x00005a0088887a24 */ /* 0x000fca00078e02ff */
[----:B------:R-:W-:-:S04]  /*5230*/  SHF.R.S32.HI R65, RZ, 0x1f, R136 ;  /* 0x0000001fff417819 */ /* 0x000fc80000011488 */
[----:B------:R-:W-:-:S04]  /*5240*/  LEA.HI R65, R65, R136, RZ, 0x3 ;  /* 0x0000008841417211 */ /* 0x000fc800078f18ff */
[----:B------:R-:W-:Y:S01]  /*5250*/  LEA.HI.SX32 R136, R65, R64, 0x1d ;  /* 0x0000004041887211 */ /* 0x000fe200078feaff */
[----:B------:R-:W-:Y:S05]  /*5260*/  @!P0 BRA `(.L_x_593) ;  /* 0x0000020000008947 */ /* 0x000fea0003800000 */
[--C-:B------:R-:W-:Y:S01]  /*5270*/  FADD.FTZ R64, R134, -R138.reuse ;  /* 0x8000008a86407221 */ /* 0x100fe20000010000 */
        /* <DEDUP_REMOVED lines=31> */
.L_x_593:
[----:B------:R-:W-:Y:S05]  /*5470*/  BSYNC B1 ;  /* 0x0000000000017941 */ /* 0x000fea0003800000 */
.L_x_592:
[----:B------:R-:W-:Y:S01]  /*5480*/  ISETP.GE.U32.AND P1, PT, R50, 0x100, PT ;  /* 0x000001003200780c */ /* 0x000fe20003f26070 */
[----:B------:R-:W-:-:S12]  /*5490*/  BSSY B1, `(.L_x_594) ;  /* 0x0000022000017945 */ /* 0x000fd80003800000 */
[----:B------:R-:W-:Y:S05]  /*54a0*/  @!P1 BRA `(.L_x_595) ;  /* 0x0000020000009947 */ /* 0x000fea0003800000 */
[--C-:B0-----:R-:W-:Y:S01]  /*54b0*/  FADD.FTZ R64, R149, -R138.reuse ;  /* 0x8000008a95407221 */ /* 0x101fe20000010000 */
        /* <DEDUP_REMOVED lines=31> */
.L_x_595:
[----:B------:R-:W-:Y:S05]  /*56b0*/  BSYNC B1 ;  /* 0x0000000000017941 */ /* 0x000fea0003800000 */
.L_x_594:
[----:B------:R-:W-:Y:S01]  /*56c0*/  ISETP.GE.U32.AND P1, PT, R50, 0x180, PT ;  /* 0x000001803200780c */ /* 0x000fe20003f26070 */
[----:B------:R-:W-:-:S12]  /*56d0*/  BSSY B1, `(.L_x_596) ;  /* 0x0000022000017945 */ /* 0x000fd80003800000 */
[----:B------:R-:W-:Y:S05]  /*56e0*/  @!P1 BRA `(.L_x_597) ;  /* 0x0000020000009947 */ /* 0x000fea0003800000 */
[--C-:B0-----:R-:W-:Y:S01]  /*56f0*/  FADD.FTZ R64, R165, -R138.reuse ;  /* 0x8000008aa5407221 */ /* 0x101fe20000010000 */
        /* <DEDUP_REMOVED lines=31> */
.L_x_597:
[----:B------:R-:W-:Y:S05]  /*58f0*/  BSYNC B1 ;  /* 0x0000000000017941 */ /* 0x000fea0003800000 */
.L_x_596:
        /* <DEDUP_REMOVED lines=35> */
.L_x_599:
[----:B------:R-:W-:Y:S05]  /*5b30*/  BSYNC B1 ;  /* 0x0000000000017941 */ /* 0x000fea0003800000 */
.L_x_598:
        /* <DEDUP_REMOVED lines=35> */
.L_x_601:
[----:B------:R-:W-:Y:S05]  /*5d70*/  BSYNC B1 ;  /* 0x0000000000017941 */ /* 0x000fea0003800000 */
.L_x_600:
        /* <DEDUP_REMOVED lines=35> */
.L_x_603:
[----:B------:R-:W-:Y:S05]  /*5fb0*/  BSYNC B1 ;  /* 0x0000000000017941 */ /* 0x000fea0003800000 */
.L_x_602:
[----:B------:R-:W-:-:S13]  /*5fc0*/  ISETP.GE.U32.AND P1, PT, R50, 0x380, PT ;  /* 0x000003803200780c */ /* 0x000fda0003f26070 */
        /* <DEDUP_REMOVED lines=32> */
.L_x_591:
[----:B0-----:R-:W-:Y:S05]  /*61d0*/  BSYNC B0 ;  /* 0x0000000000007941 */ /* 0x001fea0003800000 */
.L_x_590:
[----:B------:R-:W-:Y:S02]  /*61e0*/  LOP3.LUT P1, RZ, R123, 0xff, RZ, 0xc0, !PT ;  /* 0x000000ff7bff7812 */ /* 0x000fe4000782c0ff */
[----:B------:R-:W-:Y:S02]  /*61f0*/  IADD3 R124, R124, c[0x0][0x160], RZ ;  /* 0x000058007c7c7a10 */ /* 0x000fe40007ffe0ff */
[----:B------:R-:W-:Y:S02]  /*6200*/  SEL R123, RZ, 0x1, P1 ;  /* 0x00000001ff7b7807 */ /* 0x000fe40000800000 */
[----:B------:R-:W-:-:S13]  /*6210*/  ISETP.GE.AND P1, PT, R124, c[0x0][0x164], PT ;  /* 0x000059007c007a0c */ /* 0x000fda0003f26270 */
[----:B------:R-:W-:Y:S01]  /*6220*/  @P1 CALL.REL.NOINC `(.L_x_604) ;  /* 0x0000001000001944 */ /* 0x000fe20003c00000 */
[----:B------:R-:W-:Y:S05]  /*6230*/  BRA `(.L_x_605) ;  /* 0xffffadc000007947 */ /* 0x000fea000383ffff */
.L_x_604:
[----:B------:R-:W-:Y:S05]  /*6240*/  EXIT ;  /* 0x000000000000794d */ /* 0x000fea0003800000 */
.L_x_588:
[----:B------:R-:W-:Y:S01]  /*6250*/  HFMA2.MMA R140, -RZ, RZ, 0, 5.9604644775390625e-08 ;  /* 0x00000001ff8c7435 */ /* 0x000fe200000001ff */
[----:B------:R-:W-:Y:S02]  /*6260*/  MOV R65, R64 ;  /* 0x0000004000417202 */ /* 0x000fe40000000f00 */
[----:B------:R-:W-:Y:S02]  /*6270*/  MOV R138, 0x1f ;  /* 0x0000001f008a7802 */ /* 0x000fe40000000f00 */
[----:B------:R-:W-:Y:S02]  /*6280*/  MOV R245, 0xffffffff ;  /* 0xffffffff00f57802 */ /* 0x000fe40000000f00 */
[----:B------:R-:W-:Y:S02]  /*6290*/  MOV R66, 0x62b0 ;  /* 0x000062b000427802 */ /* 0x000fe40000000f00 */
[----:B-----5:R-:W-:Y:S05]  /*62a0*/  CALL.REL.NOINC `($__internal_2_$__cuda_sm70_shflsync_bfly_p) ;  /* 0x00000ab000007944 */ /* 0x020fea0003c00000 */
[----:B01----:R-:W-:Y:S01]  /*62b0*/  MOV R65, R140 ;  /* 0x0000008c00417202 */ /* 0x003fe20000000f00 */
[----:B------:R-:W-:Y:S05]  /*62c0*/  BRA `(.L_x_606) ;  /* 0xffffe29000007947 */ /* 0x000fea000383ffff */
.L_x_589:
[----:B------:R-:W-:Y:S01]  /*62d0*/  HFMA2.MMA R140, -RZ, RZ, 0, 1.1920928955078125e-07 ;  /* 0x00000002ff8c7435 */ /* 0x000fe200000001ff */
[----:B------:R-:W-:Y:S02]  /*62e0*/  MOV R138, 0x1f ;  /* 0x0000001f008a7802 */ /* 0x000fe40000000f00 */
[----:B------:R-:W-:-:S02]  /*62f0*/  MOV R245, 0xffffffff ;  /* 0xffffffff00f57802 */ /* 0x000fc40000000f00 */
[----:B------:R-:W-:Y:S02]  /*6300*/  MOV R66, 0x6320 ;  /* 0x0000632000427802 */ /* 0x000fe40000000f00 */
[----:B0----5:R-:W-:Y:S05]  /*6310*/  CALL.REL.NOINC `($__internal_2_$__cuda_sm70_shflsync_bfly_p) ;  /* 0x00000a4000007944 */ /* 0x021fea0003c00000 */
[----:B01----:R-:W-:Y:S01]  /*6320*/  FADD.FTZ R65, R65, R140 ;  /* 0x0000008c41417221 */ /* 0x003fe20000010000 */
[----:B------:R-:W-:Y:S01]  /*6330*/  HFMA2.MMA R140, -RZ, RZ, 0, 2.384185791015625e-07 ;  /* 0x00000004ff8c7435 */ /* 0x000fe200000001ff */
[----:B------:R-:W-:Y:S01]  /*6340*/  MOV R138, 0x1f ;  /* 0x0000001f008a7802 */ /* 0x000fe20000000f00 */
[----:B------:R-:W-:Y:S01]  /*6350*/  IMAD.MOV.U32 R245, RZ, RZ, -0x1 ;  /* 0xfffffffffff57424 */ /* 0x000fe200078e00ff */
[----:B------:R-:W-:-:S03]  /*6360*/  MOV R66, 0x6380 ;  /* 0x0000638000427802 */ /* 0x000fc60000000f00 */
[----:B------:R-:W-:Y:S05]  /*6370*/  CALL.REL.NOINC `($__internal_2_$__cuda_sm70_shflsync_bfly_p) ;  /* 0x000009e000007944 */ /* 0x000fea0003c00000 */
[----:B01----:R-:W-:Y:S01]  /*6380*/  FADD.FTZ R65, R65, R140 ;  /* 0x0000008c41417221 */ /* 0x003fe20000010000 */
[----:B------:R-:W-:Y:S01]  /*6390*/  HFMA2.MMA R140, -RZ, RZ, 0, 4.76837158203125e-07 ;  /* 0x00000008ff8c7435 */ /* 0x000fe200000001ff */
[----:B------:R-:W-:Y:S02]  /*63a0*/  MOV R138, 0x1f ;  /* 0x0000001f008a7802 */ /* 0x000fe40000000f00 */
[----:B------:R-:W-:Y:S02]  /*63b0*/  MOV R245, 0xffffffff ;  /* 0xffffffff00f57802 */ /* 0x000fe40000000f00 */
[----:B------:R-:W-:-:S02]  /*63c0*/  MOV R66, 0x63e0 ;  /* 0x000063e000427802 */ /* 0x000fc40000000f00 */
[----:B------:R-:W-:Y:S05]  /*63d0*/  CALL.REL.NOINC `($__internal_2_$__cuda_sm70_shflsync_bfly_p) ;  /* 0x0000098000007944 */ /* 0x000fea0003c00000 */
[----:B01----:R-:W-:Y:S01]  /*63e0*/  FADD.FTZ R65, R65, R140 ;  /* 0x0000008c41417221 */ /* 0x003fe20000010000 */
[----:B------:R-:W-:Y:S01]  /*63f0*/  HFMA2.MMA R140, -RZ, RZ, 0, 9.5367431640625e-07 ;  /* 0x00000010ff8c7435 */ /* 0x000fe200000001ff */
[----:B------:R-:W-:-:S02]  /*6400*/  MOV R138, 0x1f ;  /* 0x0000001f008a7802 */ /* 0x000fc40000000f00 */
[----:B------:R-:W-:Y:S02]  /*6410*/  MOV R245, 0xffffffff ;  /* 0xffffffff00f57802 */ /* 0x000fe40000000f00 */
[----:B------:R-:W-:Y:S02]  /*6420*/  MOV R66, 0x6440 ;  /* 0x0000644000427802 */ /* 0x000fe40000000f00 */
[----:B------:R-:W-:Y:S05]  /*6430*/  CALL.REL.NOINC `($__internal_2_$__cuda_sm70_shflsync_bfly_p) ;  /* 0x0000092000007944 */ /* 0x000fea0003c00000 */
[----:B-1----:R-:W-:Y:S01]  /*6440*/  FADD.FTZ R64, R65, R140 ;  /* 0x0000008c41407221 */ /* 0x002fe20000010000 */
[----:B------:R-:W-:Y:S01]  /*6450*/  HFMA2.MMA R140, -RZ, RZ, 0, 5.9604644775390625e-08 ;  /* 0x00000001ff8c7435 */ /* 0x000fe200000001ff */
[----:B0-----:R-:W-:Y:S02]  /*6460*/  MOV R245, 0xffffffff ;  /* 0xffffffff00f57802 */ /* 0x001fe40000000f00 */
        /* <DEDUP_REMOVED lines=116> */
[----:B------:R-:W-:Y:S05]  /*6bb0*/  CALL.REL.NOINC `($__internal_2_$__cuda_sm70_shflsync_bfly_p) ;  /* 0x000001a000007944 */ /* 0x000fea0003c00000 */
[----:B01----:R-:W-:Y:S01]  /*6bc0*/  FADD.FTZ R65, R65, R140 ;  /* 0x0000008c41417221 */ /* 0x003fe20000010000 */
[----:B------:R-:W-:Y:S01]  /*6bd0*/  HFMA2.MMA R140, -RZ, RZ, 0, 1.1920928955078125e-07 ;  /* 0x00000002ff8c7435 */ /* 0x000fe200000001ff */
[----:B------:R-:W-:Y:S02]  /*6be0*/  MOV R138, 0x1f ;  /* 0x0000001f008a7802 */ /* 0x000fe40000000f00 */
[----:B------:R-:W-:Y:S02]  /*6bf0*/  MOV R245, 0xffffffff ;  /* 0xffffffff00f57802 */ /* 0x000fe40000000f00 */
[----:B------:R-:W-:Y:S02]  /*6c00*/  MOV R66, 0x6c20 ;  /* 0x00006c2000427802 */ /* 0x000fe40000000f00 */
[----:B------:R-:W-:Y:S05]  /*6c10*/  CALL.REL.NOINC `($__internal_2_$__cuda_sm70_shflsync_bfly_p) ;  /* 0x0000014000007944 */ /* 0x000fea0003c00000 */
[----:B01----:R-:W-:Y:S01]  /*6c20*/  FADD.FTZ R65, R65, R140 ;  /* 0x0000008c41417221 */ /* 0x003fe20000010000 */
[----:B------:R-:W-:Y:S01]  /*6c30*/  HFMA2.MMA R140, -RZ, RZ, 0, 2.384185791015625e-07 ;  /* 0x00000004ff8c7435 */ /* 0x000fe200000001ff */
[----:B------:R-:W-:Y:S02]  /*6c40*/  MOV R138, 0x1f ;  /* 0x0000001f008a7802 */ /* 0x000fe40000000f00 */
[----:B------:R-:W-:-:S02]  /*6c50*/  MOV R245, 0xffffffff ;  /* 0xffffffff00f57802 */ /* 0x000fc40000000f00 */
[----:B------:R-:W-:Y:S02]  /*6c60*/  MOV R66, 0x6c80 ;  /* 0x00006c8000427802 */ /* 0x000fe40000000f00 */
[----:B------:R-:W-:Y:S05]  /*6c70*/  CALL.REL.NOINC `($__internal_2_$__cuda_sm70_shflsync_bfly_p) ;  /* 0x000000e000007944 */ /* 0x000fea0003c00000 */
[----:B01----:R-:W-:Y:S01]  /*6c80*/  FADD.FTZ R65, R65, R140 ;  /* 0x0000008c41417221 */ /* 0x003fe20000010000 */
[----:B------:R-:W-:Y:S01]  /*6c90*/  HFMA2.MMA R140, -RZ, RZ, 0, 4.76837158203125e-07 ;  /* 0x00000008ff8c7435 */ /* 0x000fe200000001ff */
[----:B------:R-:W-:Y:S02]  /*6ca0*/  MOV R138, 0x1f ;  /* 0x0000001f008a7802 */ /* 0x000fe40000000f00 */
[----:B------:R-:W-:Y:S02]  /*6cb0*/  MOV R245, 0xffffffff ;  /* 0xffffffff00f57802 */ /* 0x000fe40000000f00 */
[----:B------:R-:W-:Y:S02]  /*6cc0*/  MOV R66, 0x6ce0 ;  /* 0x00006ce000427802 */ /* 0x000fe40000000f00 */
[----:B------:R-:W-:Y:S05]  /*6cd0*/  CALL.REL.NOINC `($__internal_2_$__cuda_sm70_shflsync_bfly_p) ;  /* 0x0000008000007944 */ /* 0x000fea0003c00000 */
[----:B-1----:R-:W-:Y:S01]  /*6ce0*/  FADD.FTZ R133, R65, R140 ;  /* 0x0000008c41857221 */ /* 0x002fe20000010000 */
[----:B------:R-:W-:Y:S01]  /*6cf0*/  HFMA2.MMA R140, -RZ, RZ, 0, 9.5367431640625e-07 ;  /* 0x00000010ff8c7435 */ /* 0x000fe200000001ff */
[----:B0-----:R-:W-:Y:S02]  /*6d00*/  MOV R138, 0x1f ;  /* 0x0000001f008a7802 */ /* 0x001fe40000000f00 */
[----:B------:R-:W-:-:S02]  /*6d10*/  MOV R245, 0xffffffff ;  /* 0xffffffff00f57802 */ /* 0x000fc40000000f00 */
[----:B------:R-:W-:Y:S02]  /*6d20*/  MOV R65, R133 ;  /* 0x0000008500417202 */ /* 0x000fe40000000f00 */
[----:B------:R-:W-:Y:S02]  /*6d30*/  MOV R66, 0x6d50 ;  /* 0x00006d5000427802 */ /* 0x000fe40000000f00 */
[----:B------:R-:W-:Y:S05]  /*6d40*/  CALL.REL.NOINC `($__internal_2_$__cuda_sm70_shflsync_bfly_p) ;  /* 0x0000001000007944 */ /* 0x000fea0003c00000 */
[----:B01----:R-:W-:Y:S05]  /*6d50*/  BRA `(.L_x_607) ;  /* 0xffffe05000007947 */ /* 0x003fea000383ffff */
        .weak           $__internal_2_$__cuda_sm70_shflsync_bfly_p
        .type           $__internal_2_$__cuda_sm70_shflsync_bfly_p,@function
        .size           $__internal_2_$__cuda_sm70_shflsync_bfly_p,(.L_x_44842 - $__internal_2_$__cuda_sm70_shflsync_bfly_p)
$__internal_2_$__cuda_sm70_shflsync_bfly_p:
[----:B------:R-:W-:Y:S01]  /*6d60*/  HFMA2.MMA R67, -RZ, RZ, 0, 0 ;  /* 0x00000000ff437435 */ /* 0x000fe200000001ff */
[----:B------:R-:W-:Y:S04]  /*6d70*/  WARPSYNC R245 ;  /* 0x000000f500007348 */ /* 0x000fe80003800000 */
[----:B------:R0:W1:Y:S01]  /*6d80*/  SHFL.BFLY PT, R140, R65, R140, R138 ;  /* 0x0c00008c418c7389 */ /* 0x00006200000e008a */
[----:B------:R-:W-:Y:S05]  /*6d90*/  RET.REL.NODEC R66 `(_ZN10layer_norm13ln_fwd_kernelINS_13Kernel_traitsI13__nv_bfloat16S2_S2_S2_fjLj7168ELj1ELj1ELj4ELj16ENS_18Kernel_traits_baseILj7168ES2_S2_S2_S2_fjLj128EEEEELb0ELb0ELb1ELb0EEEvNS_9FwdParamsE) ;  /* 0xffff926042007950 */ /* 0x000fea0003c3ffff */
.L_x_608:
        /* <DEDUP_REMOVED lines=14> */
.L_x_44842:


//--------------------- .text._ZN10layer_norm13ln_fwd_kernelINS_13Kernel_traitsI13__nv_bfloat16S2_S2_S2_fjLj7168ELj1ELj1ELj4ELj16ENS_18Kernel_traits_baseILj7168ES2_S2_S2_S2_fjLj128EEEEELb0ELb0ELb1ELb1EEEvNS_9FwdParamsE --------------------------
	.section	.text._ZN10layer_norm13ln_fwd_kernelINS_13Kernel_traitsI13__nv_bfloat16S2_S2_S2_fjLj7168ELj1ELj1ELj4ELj16ENS_18Kernel_traits_baseILj7168ES2_S2_S2_S2_fjLj128EEEEELb0ELb0ELb1ELb1EEEvNS_9FwdParamsE,"ax",@progbits
	.sectioninfo	@"SHI_REGISTERS=250"
	.align	128
        .global         _ZN10layer_norm13ln_fwd_kernelINS_13Kernel_traitsI13__nv_bfloat16S2_S2_S2_fjLj7168ELj1ELj1ELj4ELj16ENS_18Kernel_traits_baseILj7168ES2_S2_S2_S2_fjLj128EEEEELb0ELb0ELb1ELb1EEEvNS_9FwdParamsE
        .type           _ZN10layer_norm13ln_fwd_kernelINS_13Kernel_traitsI13__nv_bfloat16S2_S2_S2_fjLj7168ELj1ELj1ELj4ELj16ENS_18Kernel_traits_baseILj7168ES2_S2_S2_S2_fjLj128EEEEELb0ELb0ELb1ELb1EEEvNS_9FwdParamsE,@function
        .size           _ZN10layer_norm13ln_fwd_kernelINS_13Kernel_traitsI13__nv_bfloat16S2_S2_S2_fjLj7168ELj1ELj1ELj4ELj16ENS_18Kernel_traits_baseILj7168ES2_S2_S2_S2_fjLj128EEEEELb0ELb0ELb1ELb1EEEvNS_9FwdParamsE,(.L_x_44843 - _ZN10layer_norm13ln_fwd_kernelINS_13Kernel_traitsI13__nv_bfloat16S2_S2_S2_fjLj7168ELj1ELj1ELj4ELj16ENS_18Kernel_traits_baseILj7168ES2_S2_S2_S2_fjLj128EEEEELb0ELb0ELb1ELb1EEEvNS_9FwdParamsE)
        .other          _ZN10layer_norm13ln_fwd_kernelINS_13Kernel_traitsI13__nv_bfloat16S2_S2_S2_fjLj7168ELj1ELj1ELj4ELj16ENS_18Kernel_traits_baseILj7168ES2_S2_S2_S2_fjLj128EEEEELb0ELb0ELb1ELb1EEEvNS_9FwdParamsE,@"STO_CUDA_ENTRY STV_DEFAULT"
_ZN10layer_norm13ln_fwd_kernelINS_13Kernel_traitsI13__nv_bfloat16S2_S2_S2_fjLj7168ELj1ELj1ELj4ELj16ENS_18Kernel_traits_baseILj7168ES2_S2_S2_S2_fjLj128EEEEELb0ELb0ELb1ELb1EEEvNS_9FwdParamsE:
.text._ZN10layer_norm13ln_fwd_kernelINS_13Kernel_traitsI13__nv_bfloat16S2_S2_S2_fjLj7168ELj1ELj1ELj4ELj16ENS_18Kernel_traits_baseILj7168ES2_S2_S2_S2_fjLj128EEEEELb0ELb0ELb1ELb1EEEvNS_9FwdParamsE:
        /* <DEDUP_REMOVED lines=12> */
[----:B------:R0:W5:Y:S04]  /*00c0*/  @P0 LDG.E.128 R52, [R4.64+0x1800] ;  /* 0x0018000404340981 */ /* 0x000168000c1e1d00 */
[----:B------:R0:W5:Y:S01]  /*00d0*/  @P0 LDG.E.128 R56, [R4.64+0x2000] ;  /* 0x0020000404380981 */ /* 0x000162000c1e1d00 */
[----:B------:R-:W1:Y:S03]  /*00e0*/  S2UR UR6, SR_CTAID.X ;  /* 0x00000000000679c3 */ /* 0x000e660000002500 */
[----:B------:R0:W5:Y:S04]  /*00f0*/  @P0 LDG.E.128 R36, [R4.64+0x2800] ;  /* 0x0028000404240981 */ /* 0x000168000c1e1d00 */
[----:B------:R0:W5:Y:S01]  /*0100*/  @P0 LDG.E.128 R32, [R4.64+0x3000] ;  /* 0x0030000404200981 */ /* 0x000162000c1e1d00 */
[----:B------:R-:W-:-:S02]  /*0110*/  SHF.R.U32.HI R114, RZ, 0x7, R0 ;  /* 0x00000007ff727819 */ /* 0x000fc40000011600 */
[----:B------:R-:W-:-:S04]  /*0120*/  IADD3 R2, P2, R2, c[0x0][0x1b0], RZ ;  /* 0x00006c0002027a10 */ /* 0x000fc80007f5e0ff */
[----:B------:R-:W-:Y:S02]  /*0130*/  IADD3.X R3, RZ, c[0x0][0x1b4], RZ, P2, !PT ;  /* 0x00006d00ff037a10 */ /* 0x000fe400017fe4ff */
[----:B-1----:R-:W-:-:S04]  /*0140*/  IADD3 R115, R114, UR6, RZ ;  /* 0x0000000672737c10 */ /* 0x002fc8000fffe0ff */
[----:B------:R-:W-:-:S13]  /*0150*/  ISETP.GE.AND P1, PT, R115, c[0x0][0x164], PT ;  /* 0x0000590073007a0c */ /* 0x000fda0003f26270 */
[----:B------:R-:W-:Y:S05]  /*0160*/  @P1 EXIT ;  /* 0x000000000000194d */ /* 0x000fea0003800000 */
[----:B0-----:R0:W2:Y:S04]  /*0170*/  LDG.E.128 R20, [R2.64+0x2000] ;  /* 0x0020000402147981 */ /* 0x0010a8000c1e1d00 */
[----:B------:R0:W3:Y:S04]  /*0180*/  LDG.E.128 R24, [R2.64+0x2800] ;  /* 0x0028000402187981 */ /* 0x0000e8000c1e1d00 */
[----:B------:R0:W4:Y:S04]  /*0190*/  LDG.E.128 R28, [R2.64+0x3000] ;  /* 0x00300004021c7981 */ /* 0x000128000c1e1d00 */
[----:B------:R0:W4:Y:S04]  /*01a0*/  LDG.E.128 R12, [R2.64+0x1000] ;  /* 0x00100004020c7981 */ /* 0x000128000c1e1d00 */
[----:B------:R0:W4:Y:S04]  /*01b0*/  LDG.E.128 R16, [R2.64+0x1800] ;  /* 0x0018000402107981 */ /* 0x000128000c1e1d00 */
[----:B------:R0:W4:Y:S01]  /*01c0*/  LDG.E.128 R8, [R2.64+0x800] ;  /* 0x0008000402087981 */ /* 0x000122000c1e1d00 */
[----:B-----5:R-:W-:Y:S01]  /*01d0*/  @!P0 CS2R R32, SRZ ;  /* 0x0000000000208805 */ /* 0x020fe2000001ff00 */
[----:B------:R-:W-:-:S02]  /*01e0*/  @!P0 CS2R R40, SRZ ;  /* 0x0000000000288805 */ /* 0x000fc4000001ff00 */
[----:B------:R0:W5:Y:S03]  /*01f0*/  LDG.E.128 R4, [R2.64] ;  /* 0x0000000402047981 */ /* 0x000166000c1e1d00 */
[--C-:B------:R-:W-:Y:S02]  /*0200*/  PRMT R106, RZ, 0x5410, R32.reuse ;  /* 0x00005410ff6a7816 */ /* 0x100fe40000000020 */
[----:B------:R-:W-:Y:S01]  /*0210*/  PRMT R108, RZ, 0x7610, R32 ;  /* 0x00007610ff6c7816 */ /* 0x000fe20000000020 */
[----:B------:R-:W-:Y:S01]  /*0220*/  HFMA2.MMA R32, -RZ, RZ, 0, 5.9604644775390625e-08 ;  /* 0x00000001ff207435 */ /* 0x000fe200000001ff */
[----:B------:R-:W-:Y:S01]  /*0230*/  @!P0 CS2R R42, SRZ ;  /* 0x00000000002a8805 */ /* 0x000fe2000001ff00 */
        /* <DEDUP_REMOVED lines=11> */
[----:B------:R-:W-:-:S02]  /*02f0*/  SHF.L.U32 R114, R114, 0x2, RZ ;  /* 0x0000000272727819 */ /* 0x000fc400000006ff */
[----:B------:R-:W-:Y:S02]  /*0300*/  SHF.R.U32.HI R143, RZ, 0x5, R0 ;  /* 0x00000005ff8f7819 */ /* 0x000fe40000011600 */
[--C-:B0-----:R-:W-:Y:S02]  /*0310*/  PRMT R2, RZ, 0x5410, R40.reuse ;  /* 0x00005410ff027816 */ /* 0x101fe40000000028 */
        /* <DEDUP_REMOVED lines=53> */
[C---:B------:R-:W-:Y:S02]  /*0670*/  LOP3.LUT R116, R0.reuse, 0x1f, RZ, 0xc0, !PT ;  /* 0x0000001f00747812 */ /* 0x040fe400078ec0ff */
[----:B------:R-:W-:Y:S02]  /*0680*/  LOP3.LUT R117, R0, 0x7f, RZ, 0xc0, !PT ;  /* 0x0000007f00757812 */ /* 0x000fe400078ec0ff */
[----:B------:R-:W-:Y:S02]  /*0690*/  LOP3.LUT R143, R143, 0x3, RZ, 0xc0, !PT ;  /* 0x000000038f8f7812 */ /* 0x000fe400078ec0ff */
[----:B------:R-:W-:Y:S01]  /*06a0*/  IADD3 R141, R114, 0x4, RZ ;  /* 0x00000004728d7810 */ /* 0x000fe20007ffe0ff */
[----:B------:R-:W-:Y:S01]  /*06b0*/  ULDC.U8 UR6, c[0x0][0x1f0] ;  /* 0x00007c0000067ab9 */ /* 0x000fe20000000000 */
[----:B--2---:R-:W-:-:S02]  /*06c0*/  PRMT R133, RZ, 0x5410, R21 ;  /* 0x00005410ff857816 */ /* 0x004fc40000000015 */
[----:B------:R-:W-:Y:S02]  /*06d0*/  PRMT R126, RZ, 0x7610, R21 ;  /* 0x00007610ff7e7816 */ /* 0x000fe40000000015 */
[--C-:B---3--:R-:W-:Y:S02]  /*06e0*/  PRMT R137, RZ, 0x5410, R25.reuse ;  /* 0x00005410ff897816 */ /* 0x108fe40000000019 */
[----:B------:R-:W-:Y:S02]  /*06f0*/  PRMT R128, RZ, 0x7610, R25 ;  /* 0x00007610ff807816 */ /* 0x000fe40000000019 */
[--C-:B----4-:R-:W-:Y:S02]  /*0700*/  PRMT R139, RZ, 0x5410, R28.reuse ;  /* 0x00005410ff8b7816 */ /* 0x110fe4000000001c */
[----:B------:R-:W-:Y:S02]  /*0710*/  PRMT R145, RZ, 0x7610, R28 ;  /* 0x00007610ff917816 */ /* 0x000fe4000000001c */
[----:B------:R-:W-:-:S02]  /*0720*/  PRMT R123, RZ, 0x5410, R14 ;  /* 0x00005410ff7b7816 */ /* 0x000fc4000000000e */
[----:B------:R-:W-:Y:S02]  /*0730*/  PRMT R131, RZ, 0x5410, R20 ;  /* 0x00005410ff837816 */ /* 0x000fe40000000014 */
[----:B------:R-:W-:Y:S02]  /*0740*/  PRMT R129, RZ, 0x5410, R18 ;  /* 0x00005410ff817816 */ /* 0x000fe40000000012 */
[----:B------:R-:W-:Y:S02]  /*0750*/  PRMT R21, RZ, 0x5410, R22 ;  /* 0x00005410ff157816 */ /* 0x000fe40000000016 */
[----:B------:R-:W-:Y:S02]  /*0760*/  PRMT R135, RZ, 0x5410, R24 ;  /* 0x00005410ff877816 */ /* 0x000fe40000000018 */
[--C-:B------:R-:W-:Y:S02]  /*0770*/  PRMT R25, RZ, 0x5410, R26.reuse ;  /* 0x00005410ff197816 */ /* 0x100fe4000000001a */
        /* <DEDUP_REMOVED lines=9> */
[--C-:B------:R-:W-:Y:S02]  /*0810*/  PRMT R125, RZ, 0x5410, R16.reuse ;  /* 0x00005410ff7d7816 */ /* 0x100fe40000000010 */
[----:B------:R-:W-:Y:S02]  /*0820*/  PRMT R122, RZ, 0x7610, R16 ;  /* 0x00007610ff7a7816 */ /* 0x000fe40000000010 */
[--C-:B------:R-:W-:Y:S02]  /*0830*/  PRMT R127, RZ, 0x5410, R17.reuse ;  /* 0x00005410ff7f7816 */ /* 0x100fe40000000011 */
[----:B------:R-:W-:-:S02]  /*0840*/  PRMT R124, RZ, 0x7610, R17 ;  /* 0x00007610ff7c7816 */ /* 0x000fc40000000011 */
[----:B------:R-:W-:Y:S02]  /*0850*/  PRMT R18, RZ, 0x7610, R18 ;  /* 0x00007610ff127816 */ /* 0x000fe40000000012 */
[----:B------:R-:W-:Y:S02]  /*0860*/  PRMT R20, RZ, 0x7610, R20 ;  /* 0x00007610ff147816 */ /* 0x000fe40000000014 */
[----:B------:R-:W-:Y:S02]  /*0870*/  PRMT R22, RZ, 0x7610, R22 ;  /* 0x00007610ff167816 */ /* 0x000fe40000000016 */
[----:B------:R-:W-:Y:S02]  /*0880*/  PRMT R24, RZ, 0x7610, R24 ;  /* 0x00007610ff187816 */ /* 0x000fe40000000018 */
[----:B------:R-:W-:Y:S02]  /*0890*/  PRMT R26, R32, 0x7610, R26 ;  /* 0x00007610201a7816 */ /* 0x000fe4000000001a */
[----:B------:R-:W-:-:S02]  /*08a0*/  PRMT R29, RZ, 0x7610, R29 ;  /* 0x00007610ff1d7816 */ /* 0x000fc4000000001d */
[----:B------:R-:W-:Y:S02]  /*08b0*/  PRMT R30, RZ, 0x7610, R10 ;  /* 0x00007610ff1e7816 */ /* 0x000fe4000000000a */
.L_x_782:
[----:B------:R-:W-:-:S05]  /*08c0*/  MOV R46, 0x4 ;  /* 0x00000004002e7802 */ /* 0x000fca0000000f00 */
[----:B------:R-:W-:-:S05]  /*08d0*/  IMAD.WIDE R12, R115, R46, c[0x0][0x1d0] ;  /* 0x00007400730c7625 */ /* 0x000fca00078e022e */
[----:B------:R0:W2:Y:S01]  /*08e0*/  LDG.E R42, [R12.64] ;  /* 0x000000040c2a7981 */ /* 0x0000a2000c1e1900 */
[----:B------:R-:W-:Y:S01]  /*08f0*/  ISETP.NE.U32.AND P0, PT, RZ, c[0x0][0x180], PT ;  /* 0x00006000ff007a0c */ /* 0x000fe20003f05070 */
[C---:B------:R-:W-:Y:S01]  /*0900*/  IMAD R16, R115.reuse, c[0x0][0x168], RZ ;  /* 0x00005a0073107a24 */ /* 0x040fe200078e02ff */
[----:B------:R-:W-:Y:S01]  /*0910*/  MOV R50, RZ ;  /* 0x000000ff00327202 */ /* 0x000fe20000000f00 */
[----:B------:R-:W-:Y:S01]  /*0920*/  IMAD.WIDE R46, R115, R46, c[0x0][0x1d8] ;  /* 0x00007600732e7625 */ /* 0x000fe200078e022e */
[----:B------:R-:W-:-:S05]  /*0930*/  ISETP.NE.AND.EX P0, PT, RZ, c[0x0][0x184], PT, P0 ;  /* 0x00006100ff007a0c */ /* 0x000fca0003f05300 */
[----:B-----5:R1:W5:Y:S08]  /*0940*/  LDG.E R46, [R46.64] ;  /* 0x000000042e2e7981 */ /* 0x020370000c1e1900 */
[----:B0-----:R-:W-:Y:S02]  /*0950*/  @P0 MOV R12, 0x10 ;  /* 0x00000010000c0802 */ /* 0x001fe40000000f00 */
[----:B--2---:R-:W-:-:S13]  /*0960*/  ISETP.GE.AND P1, PT, R42, 0x1, PT ;  /* 0x000000012a00780c */ /* 0x004fda0003f26270 */
[----:B------:R-:W-:Y:S02]  /*0970*/  @P1 IADD3 R17, R42, -0x1, RZ ;  /* 0xffffffff2a111810 */ /* 0x000fe40007ffe0ff */
[----:B------:R-:W-:-:S03]  /*0980*/  @P1 MOV R13, 0x10 ;  /* 0x00000010000d1802 */ /* 0x000fc60000000f00 */
[----:B------:R-:W-:Y:S01]  /*0990*/  @P1 IMAD R40, R17, c[0x0][0x168], RZ ;  /* 0x00005a0011281a24 */ /* 0x000fe200078e02ff */
[----:B------:R-:W-:-:S04]  /*09a0*/  SHF.R.S32.HI R17, RZ, 0x1f, R16 ;  /* 0x0000001fff117819 */ /* 0x000fc80000011410 */
[----:B------:R-:W-:Y:S02]  /*09b0*/  @P1 SHF.R.S32.HI R41, RZ, 0x1f, R40 ;  /* 0x0000001fff291819 */ /* 0x000fe40000011428 */
[----:B------:R-:W-:Y:S02]  /*09c0*/  LEA.HI R16, R17, R16, RZ, 0x3 ;  /* 0x0000001011107211 */ /* 0x000fe400078f18ff */
[----:B------:R-:W-:Y:S02]  /*09d0*/  @P1 LEA.HI R40, R41, R40, RZ, 0x3 ;  /* 0x0000002829281211 */ /* 0x000fe400078f18ff */
[-C--:B------:R-:W-:Y:S02]  /*09e0*/  LEA.HI.SX32 R231, R16, R117.reuse, 0x1d ;  /* 0x0000007510e77211 */ /* 0x080fe400078feaff */
[----:B------:R-:W-:-:S03]  /*09f0*/  @P1 LEA.HI.SX32 R50, R40, R117, 0x1d ;  /* 0x0000007528321211 */ /* 0x000fc600078feaff */
[----:B------:R-:W-:-:S04]  /*0a00*/  @P0 IMAD.WIDE.U32 R16, R231, R12, c[0x0][0x180] ;  /* 0x00006000e7100625 */ /* 0x000fc800078e000c */
[----:B------:R-:W-:Y:S01]  /*0a10*/  @P1 IMAD.WIDE.U32 R12, R50, R13, c[0x0][0x170] ;  /* 0x00005c00320c1625 */ /* 0x000fe200078e000d */
[----:B------:R1:W5:Y:S04]  /*0a20*/  @P0 LDG.E.128 R32, [R16.64] ;  /* 0x0000000410200981 */ /* 0x000368000c1e1d00 */
[----:B------:R1:W5:Y:S01]  /*0a30*/  @P1 LDG.E.128 R36, [R12.64] ;  /* 0x000000040c241981 */ /* 0x000362000c1e1d00 */
[----:B------:R-:W-:Y:S01]  /*0a40*/  ISETP.GT.AND P2, PT, R42, RZ, PT ;  /* 0x000000ff2a00720c */ /* 0x000fe20003f44270 */
[----:B------:R-:W-:Y:S01]  /*0a50*/  BSSY B0, `(.L_x_609) ;  /* 0x000000b000007945 */ /* 0x000fe20003800000 */
[----:B------:R-:W-:-:S11]  /*0a60*/  SHF.R.S32.HI R44, RZ, 0x1f, R115 ;  /* 0x0000001fff2c7819 */ /* 0x000fd60000011473 */
[----:B------:R-:W-:Y:S05]  /*0a70*/  @P2 BRA `(.L_x_610) ;  /* 0x0000004000002947 */ /* 0x000fea0003800000 */
[----:B-1----:R-:W-:Y:S01]  /*0a80*/  MOV R59, RZ ;  /* 0x000000ff003b7202 */ /* 0x002fe20000000f00 */
[----:B------:R-:W-:Y:S05]  /*0a90*/  @!P0 BRA `(.L_x_611) ;  /* 0x0000006000008947 */ /* 0x000fea0003800000 */
[----:B-----5:R-:W-:Y:S01]  /*0aa0*/  PRMT R59, RZ, 0x5410, R32 ;  /* 0x00005410ff3b7816 */ /* 0x020fe20000000020 */
[----:B------:R-:W-:Y:S05]  /*0ab0*/  BRA `(.L_x_611) ;  /* 0x0000004000007947 */ /* 0x000fea0003800000 */
.L_x_610:
[----:B-1---5:R-:W-:Y:S02]  /*0ac0*/  PRMT R59, RZ, 0x5410, R36 ;  /* 0x00005410ff3b7816 */ /* 0x022fe40000000024 */
[----:B------:R-:W-:-:S03]  /*0ad0*/  @P0 PRMT R12, RZ, 0x5410, R32 ;  /* 0x00005410ff0c0816 */ /* 0x000fc60000000020 */
[----:B------:R-:W-:-:S04]  /*0ae0*/  FMUL.FTZ R59, R59, c[0x0][0x1ec] ;  /* 0x00007b003b3b7a20 */ /* 0x000fc80000410000 */
[----:B------:R-:W-:Y:S02]  /*0af0*/  @P0 FADD.FTZ R59, R59, R12 ;  /* 0x0000000c3b3b0221 */ /* 0x000fe40000010000 */
.L_x_611:
[----:B------:R-:W-:Y:S05]  /*0b00*/  BSYNC B0 ;  /* 0x0000000000007941 */ /* 0x000fea0003800000 */
.L_x_609:
[----:B------:R-:W-:Y:S01]  /*0b10*/  BSSY B0, `(.L_x_612) ;  /* 0x000000a000007945 */ /* 0x000fe20003800000 */
[----:B------:R-:W-:Y:S05]  /*0b20*/  @P2 BRA `(.L_x_613) ;  /* 0x0000004000002947 */ /* 0x000fea0003800000 */
[----:B------:R-:W-:Y:S01]  /*0b30*/  HFMA2.MMA R57, -RZ, RZ, 0, 0 ;  /* 0x00000000ff397435 */ /* 0x000fe200000001ff */
[----:B------:R-:W-:Y:S05]  /*0b40*/  @!P0 BRA `(.L_x_614) ;  /* 0x0000006000008947 */ /* 0x000fea0003800000 */
[----:B-----5:R-:W-:Y:S01]  /*0b50*/  PRMT R57, RZ, 0x7610, R32 ;  /* 0x00007610ff397816 */ /* 0x020fe20000000020 */
[----:B------:R-:W-:Y:S05]  /*0b60*/  BRA `(.L_x_614) ;  /* 0x0000004000007947 */ /* 0x000fea0003800000 */
.L_x_613:
[----:B-----5:R-:W-:Y:S02]  /*0b70*/  PRMT R57, RZ, 0x7610, R36 ;  /* 0x00007610ff397816 */ /* 0x020fe40000000024 */
[----:B------:R-:W-:-:S03]  /*0b80*/  @P0 PRMT R12, RZ, 0x7610, R32 ;  /* 0x00007610ff0c0816 */ /* 0x000fc60000000020 */
[----:B------:R-:W-:-:S04]  /*0b90*/  FMUL.FTZ R57, R57, c[0x0][0x1ec] ;  /* 0x00007b0039397a20 */ /* 0x000fc80000410000 */
[----:B------:R-:W-:Y:S02]  /*0ba0*/  @P0 FADD.FTZ R57, R57, R12 ;  /* 0x0000000c39390221 */ /* 0x000fe40000010000 */
.L_x_614:
[----:B------:R-:W-:Y:S05]  /*0bb0*/  BSYNC B0 ;  /* 0x0000000000007941 */ /* 0x000fea0003800000 */
.L_x_612:
[----:B------:R-:W-:Y:S01]  /*0bc0*/  BSSY B0, `(.L_x_615) ;  /* 0x000000a000007945 */ /* 0x000fe20003800000 */
[----:B------:R-:W-:Y:S05]  /*0bd0*/  @P2 BRA `(.L_x_616) ;  /* 0x0000004000002947 */ /* 0x000fea0003800000 */
[----:B------:R-:W-:Y:S01]  /*0be0*/  MOV R55, RZ ;  /* 0x000000ff00377202 */ /* 0x000fe20000000f00 */
[----:B------:R-:W-:Y:S05]  /*0bf0*/  @!P0 BRA `(.L_x_617) ;  /* 0x0000006000008947 */ /* 0x000fea0003800000 */
[----:B-----5:R-:W-:Y:S01]  /*0c00*/  PRMT R55, RZ, 0x5410, R33 ;  /* 0x00005410ff377816 */ /* 0x020fe20000000021 */
[----:B------:R-:W-:Y:S05]  /*0c10*/  BRA `(.L_x_617) ;  /* 0x0000004000007947 */ /* 0x000fea0003800000 */
.L_x_616:
[----:B-----5:R-:W-:Y:S02]  /*0c20*/  PRMT R55, RZ, 0x5410, R37 ;  /* 0x00005410ff377816 */ /* 0x020fe40000000025 */
[----:B------:R-:W-:-:S03]  /*0c30*/  @P0 PRMT R12, RZ, 0x5410, R33 ;  /* 0x00005410ff0c0816 */ /* 0x000fc60000000021 */
[----:B------:R-:W-:-:S04]  /*0c40*/  FMUL.FTZ R55, R55, c[0x0][0x1ec] ;  /* 0x00007b0037377a20 */ /* 0x000fc80000410000 */
[----:B------:R-:W-:Y:S02]  /*0c50*/  @P0 FADD.FTZ R55, R55, R12 ;  /* 0x0000000c37370221 */ /* 0x000fe40000010000 */
.L_x_617:
[----:B------:R-:W-:Y:S05]  /*0c60*/  BSYNC B0 ;  /* 0x0000000000007941 */ /* 0x000fea0003800000 */
.L_x_615:
[----:B------:R-:W-:Y:S01]  /*0c70*/  BSSY B0, `(.L_x_618) ;  /* 0x000000a000007945 */ /* 0x000fe20003800000 */
[----:B------:R-:W-:Y:S05]  /*0c80*/  @P2 BRA `(.L_x_619) ;  /* 0x0000004000002947 */ /* 0x000fea0003800000 */
[----:B------:R-:W-:Y:S01]  /*0c90*/  HFMA2.MMA R53, -RZ, RZ, 0, 0 ;  /* 0x00000000ff357435 */ /* 0x000fe200000001ff */
[----:B------:R-:W-:Y:S05]  /*0ca0*/  @!P0 BRA `(.L_x_620) ;  /* 0x0000006000008947 */ /* 0x000fea0003800000 */
[----:B-----5:R-:W-:Y:S01]  /*0cb0*/  PRMT R53, RZ, 0x7610, R33 ;  /* 0x00007610ff357816 */ /* 0x020fe20000000021 */
[----:B------:R-:W-:Y:S05]  /*0cc0*/  BRA `(.L_x_620) ;  /* 0x0000004000007947 */ /* 0x000fea0003800000 */
.L_x_619:
[----:B-----5:R-:W-:Y:S02]  /*0cd0*/  PRMT R53, RZ, 0x7610, R37 ;  /* 0x00007610ff357816 */ /* 0x020fe40000000025 */
[----:B------:R-:W-:-:S03]  /*0ce0*/  @P0 PRMT R12, RZ, 0x7610, R33 ;  /* 0x00007610ff0c0816 */ /* 0x000fc60000000021 */
[----:B------:R-:W-:-:S04]  /*0cf0*/  FMUL.FTZ R53, R53, c[0x0][0x1ec] ;  /* 0x00007b0035357a20 */ /* 0x000fc80000410000 */
[----:B------:R-:W-:Y:S02]  /*0d00*/  @P0 FADD.FTZ R53, R53, R12 ;  /* 0x0000000c35350221 */ /* 0x000fe40000010000 */
.L_x_620:
[----:B------:R-:W-:Y:S05]  /*0d10*/  BSYNC B0 ;  /* 0x0000000000007941 */ /* 0x000fea0003800000 */
.L_x_618:
[----:B------:R-:W-:Y:S01]  /*0d20*/  BSSY B0, `(.L_x_621) ;  /* 0x000000a000007945 */ /* 0x000fe20003800000 */
[----:B------:R-:W-:Y:S05]  /*0d30*/  @P2 BRA `(.L_x_622) ;  /* 0x0000004000002947 */ /* 0x000fea0003800000 */
[----:B------:R-:W-:Y:S01]  /*0d40*/  MOV R51, RZ ;  /* 0x000000ff00337202 */ /* 0x000fe20000000f00 */
[----:B------:R-:W-:Y:S05]  /*0d50*/  @!P0 BRA `(.L_x_623) ;  /* 0x0000006000008947 */ /* 0x000fea0003800000 */
[----:B-----5:R-:W-:Y:S01]  /*0d60*/  PRMT R51, RZ, 0x5410, R34 ;  /* 0x00005410ff337816 */ /* 0x020fe20000000022 */
[----:B------:R-:W-:Y:S05]  /*0d70*/  BRA `(.L_x_623) ;  /* 0x0000004000007947 */ /* 0x000fea0003800000 */
.L_x_622:
[----:B-----5:R-:W-:Y:S02]  /*0d80*/  PRMT R51, RZ, 0x5410, R38 ;  /* 0x00005410ff337816 */ /* 0x020fe40000000026 */
[----:B------:R-:W-:-:S03]  /*0d90*/  @P0 PRMT R12, RZ, 0x5410, R34 ;  /* 0x00005410ff0c0816 */ /* 0x000fc60000000022 */
[----:B------:R-:W-:-:S04]  /*0da0*/  FMUL.FTZ R51, R51, c[0x0][0x1ec] ;  /* 0x00007b0033337a20 */ /* 0x000fc80000410000 */
[----:B------:R-:W-:Y:S02]  /*0db0*/  @P0 FADD.FTZ R51, R51, R12 ;  /* 0x0000000c33330221 */ /* 0x000fe40000010000 */
.L_x_623:
[----:B------:R-:W-:Y:S05]  /*0dc0*/  BSYNC B0 ;  /* 0x0000000000007941 */ /* 0x000fea0003800000 */
.L_x_621:
[----:B------:R-:W-:Y:S01]  /*0dd0*/  BSSY B0, `(.L_x_624) ;  /* 0x000000a000007945 */ /* 0x000fe20003800000 */
[----:B------:R-:W-:Y:S05]  /*0de0*/  @P2 BRA `(.L_x_625) ;  /* 0x0000004000002947 */ /* 0x000fea0003800000 */
[----:B------:R-:W-:Y:S01]  /*0df0*/  HFMA2.MMA R49, -RZ, RZ, 0, 0 ;  /* 0x00000000ff317435 */ /* 0x000fe200000001ff */
[----:B------:R-:W-:Y:S05]  /*0e00*/  @!P0 BRA `(.L_x_626) ;  /* 0x0000006000008947 */ /* 0x000fea0003800000 */
[----:B-----5:R-:W-:Y:S01]  /*0e10*/  PRMT R49, RZ, 0x7610, R34 ;  /* 0x00007610ff317816 */ /* 0x020fe20000000022 */
[----:B------:R-:W-:Y:S05]  /*0e20*/  BRA `(.L_x_626) ;  /* 0x0000004000007947 */ /* 0x000fea0003800000 */
.L_x_625:
[----:B-----5:R-:W-:Y:S02]  /*0e30*/  PRMT R49, RZ, 0x7610, R38 ;  /* 0x00007610ff317816 */ /* 0x020fe40000000026 */
[----:B------:R-:W-:-:S03]  /*0e40*/  @P0 PRMT R12, RZ, 0x7610, R34 ;  /* 0x00007610ff0c0816 */ /* 0x000fc60000000022 */
[----:B------:R-:W-:-:S04]  /*0e50*/  FMUL.FTZ R49, R49, c[0x0][0x1ec] ;  /* 0x00007b0031317a20 */ /* 0x000fc80000410000 */
[----:B------:R-:W-:Y:S02]  /*0e60*/  @P0 FADD.FTZ R49, R49, R12 ;  /* 0x0000000c31310221 */ /* 0x000fe40000010000 */
.L_x_626:
[----:B------:R-:W-:Y:S05]  /*0e70*/  BSYNC B0 ;  /* 0x0000000000007941 */ /* 0x000fea0003800000 */
.L_x_624:
[----:B------:R-:W-:Y:S01]  /*0e80*/  BSSY B0, `(.L_x_627) ;  /* 0x000000a000007945 */ /* 0x000fe20003800000 */
[----:B------:R-:W-:Y:S05]  /*0e90*/  @P2 BRA `(.L_x_628) ;  /* 0x0000004000002947 */ /* 0x000fea0003800000 */
[----:B------:R-:W-:Y:S01]  /*0ea0*/  MOV R47, RZ ;  /* 0x000000ff002f7202 */ /* 0x000fe20000000f00 */
[----:B------:R-:W-:Y:S05]  /*0eb0*/  @!P0 BRA `(.L_x_629) ;  /* 0x0000006000008947 */ /* 0x000fea0003800000 */
[----:B-----5:R-:W-:Y:S01]  /*0ec0*/  PRMT R47, RZ, 0x5410, R35 ;  /* 0x00005410ff2f7816 */ /* 0x020fe20000000023 */
[----:B------:R-:W-:Y:S05]  /*0ed0*/  BRA `(.L_x_629) ;  /* 0x0000004000007947 */ /* 0x000fea0003800000 */
.L_x_628:
[----:B-----5:R-:W-:Y:S02]  /*0ee0*/  PRMT R47, RZ, 0x5410, R39 ;  /* 0x00005410ff2f7816 */ /* 0x020fe40000000027 */
[----:B------:R-:W-:-:S03]  /*0ef0*/  @P0 PRMT R12, RZ, 0x5410, R35 ;  /* 0x00005410ff0c0816 */ /* 0x000fc60000000023 */
[----:B------:R-:W-:-:S04]  /*0f00*/  FMUL.FTZ R47, R47, c[0x0][0x1ec] ;  /* 0x00007b002f2f7a20 */ /* 0x000fc80000410000 */
[----:B------:R-:W-:Y:S02]  /*0f10*/  @P0 FADD.FTZ R47, R47, R12 ;  /* 0x0000000c2f2f0221 */ /* 0x000fe40000010000 */
.L_x_629:
[----:B------:R-:W-:Y:S05]  /*0f20*/  BSYNC B0 ;  /* 0x0000000000007941 */ /* 0x000fea0003800000 */
.L_x_627:
[----:B------:R-:W-:Y:S01]  /*0f30*/  BSSY B0, `(.L_x_630) ;  /* 0x000000a000007945 */ /* 0x000fe20003800000 */
[----:B------:R-:W-:Y:S05]  /*0f40*/  @P2 BRA `(.L_x_631) ;  /* 0x0000004000002947 */ /* 0x000fea0003800000 */
[----:B------:R-:W-:Y:S01]  /*0f50*/  HFMA2.MMA R45, -RZ, RZ, 0, 0 ;  /* 0x00000000ff2d7435 */ /* 0x000fe200000001ff */
[----:B------:R-:W-:Y:S05]  /*0f60*/  @!P0 BRA `(.L_x_632) ;  /* 0x0000006000008947 */ /* 0x000fea0003800000 */
[----:B-----5:R-:W-:Y:S01]  /*0f70*/  PRMT R45, RZ, 0x7610, R35 ;  /* 0x00007610ff2d7816 */ /* 0x020fe20000000023 */
[----:B------:R-:W-:Y:S05]  /*0f80*/  BRA `(.L_x_632) ;  /* 0x0000004000007947 */ /* 0x000fea0003800000 */
.L_x_631:
[----:B-----5:R-:W-:Y:S02]  /*0f90*/  PRMT R45, RZ, 0x7610, R39 ;  /* 0x00007610ff2d7816 */ /* 0x020fe40000000027 */
[----:B------:R-:W-:-:S03]  /*0fa0*/  @P0 PRMT R12, RZ, 0x7610, R35 ;  /* 0x00007610ff0c0816 */ /* 0x000fc60000000023 */
[----:B------:R-:W-:-:S04]  /*0fb0*/  FMUL.FTZ R45, R45, c[0x0][0x1ec] ;  /* 0x00007b002d2d7a20 */ /* 0x000fc80000410000 */
[----:B------:R-:W-:Y:S02]  /*0fc0*/  @P0 FADD.FTZ R45, R45, R12 ;  /* 0x0000000c2d2d0221 */ /* 0x000fe40000010000 */
.L_x_632:
[----:B------:R-:W-:Y:S05]  /*0fd0*/  BSYNC B0 ;  /* 0x0000000000007941 */ /* 0x000fea0003800000 */
.L_x_630:
[----:B------:R-:W-:Y:S02]  /*0fe0*/  MOV R48, 0x10 ;  /* 0x0000001000307802 */ /* 0x000fe40000000f00 */
[----:B------:R-:W-:Y:S02]  /*0ff0*/  @P1 IADD3 R17, R50, 0x80, RZ ;  /* 0x0000008032111810 */ /* 0x000fe40007ffe0ff */
[C---:B------:R-:W-:Y:S01]  /*1000*/  IADD3 R153, R231.reuse, 0x80, RZ ;  /* 0x00000080e7997810 */ /* 0x040fe20007ffe0ff */
[-C--:B------:R-:W-:Y:S01]  /*1010*/  IMAD.WIDE.U32 R12, R231, R48.reuse, c[0x0][0x188] ;  /* 0x00006200e70c7625 */ /* 0x080fe200078e0030 */
[----:B------:R-:W-:Y:S02]  /*1020*/  F2FP.BF16.PACK_AB R43, R45, R47 ;  /* 0x0000002f2d2b723e */ /* 0x000fe400000010ff */
[----:B------:R-:W-:Y:S01]  /*1030*/  F2FP.BF16.PACK_AB R42, R49, R51 ;  /* 0x00000033312a723e */ /* 0x000fe200000010ff */
[----:B------:R-:W-:Y:S01]  /*1040*/  @P1 IMAD.WIDE.U32 R16, R17, R48, c[0x0][0x170] ;  /* 0x00005c0011101625 */ /* 0x000fe200078e0030 */
[----:B------:R-:W-:-:S02]  /*1050*/  F2FP.BF16.PACK_AB R41, R53, R55 ;  /* 0x000000373529723e */ /* 0x000fc400000010ff */
[----:B------:R-:W-:Y:S01]  /*1060*/  F2FP.BF16.PACK_AB R40, R57, R59 ;  /* 0x0000003b3928723e */ /* 0x000fe200000010ff */
[----:B------:R-:W-:-:S04]  /*1070*/  @P0 IMAD.WIDE.U32 R148, R153, R48, c[0x0][0x180] ;  /* 0x0000600099940625 */ /* 0x000fc800078e0030 */
[----:B------:R0:W-:Y:S04]  /*1080*/  STG.E.128 [R12.64], R40 ;  /* 0x000000280c007986 */ /* 0x0001e8000c101d04 */
[----:B-----5:R0:W5:Y:S04]  /*1090*/  @P1 LDG.E.128 R36, [R16.64] ;  /* 0x0000000410241981 */ /* 0x020168000c1e1d00 */
[----:B------:R0:W5:Y:S01]  /*10a0*/  @P0 LDG.E.128 R32, [R148.64] ;  /* 0x0000000494200981 */ /* 0x000162000c1e1d00 */
[----:B------:R-:W-:Y:S01]  /*10b0*/  BSSY B0, `(.L_x_633) ;  /* 0x000000a000007945 */ /* 0x000fe20003800000 */
[----:B------:R-:W-:Y:S05]  /*10c0*/  @P2 BRA `(.L_x_634) ;  /* 0x0000004000002947 */ /* 0x000fea0003800000 */
[----:B0-----:R-:W-:Y:S01]  /*10d0*/  HFMA2.MMA R149, -RZ, RZ, 0, 0 ;  /* 0x00000000ff957435 */ /* 0x001fe200000001ff */
[----:B------:R-:W-:Y:S05]  /*10e0*/  @!P0 BRA `(.L_x_635) ;  /* 0x0000006000008947 */ /* 0x000fea0003800000 */
[----:B-----5:R-:W-:Y:S01]  /*10f0*/  PRMT R149, RZ, 0x5410, R32 ;  /* 0x00005410ff957816 */ /* 0x020fe20000000020 */
[----:B------:R-:W-:Y:S05]  /*1100*/  BRA `(.L_x_635) ;  /* 0x0000004000007947 */ /* 0x000fea0003800000 */
.L_x_634:
[----:B0----5:R-:W-:Y:S02]  /*1110*/  PRMT R149, RZ, 0x5410, R36 ;  /* 0x00005410ff957816 */ /* 0x021fe40000000024 */
[----:B------:R-:W-:-:S03]  /*1120*/  @P0 PRMT R12, RZ, 0x5410, R32 ;  /* 0x00005410ff0c0816 */ /* 0x000fc60000000020 */
[----:B------:R-:W-:-:S04]  /*1130*/  FMUL.FTZ R149, R149, c[0x0][0x1ec] ;  /* 0x00007b0095957a20 */ /* 0x000fc80000410000 */
[----:B------:R-:W-:Y:S02]  /*1140*/  @P0 FADD.FTZ R149, R12, R149 ;  /* 0x000000950c950221 */ /* 0x000fe40000010000 */
.L_x_635:
[----:B------:R-:W-:Y:S05]  /*1150*/  BSYNC B0 ;  /* 0x0000000000007941 */ /* 0x000fea0003800000 */
.L_x_633:
[----:B------:R-:W-:Y:S01]  /*1160*/  BSSY B0, `(.L_x_636) ;  /* 0x000000a000007945 */ /* 0x000fe20003800000 */
[----:B------:R-:W-:Y:S05]  /*1170*/  @P2 BRA `(.L_x_637) ;  /* 0x0000004000002947 */ /* 0x000fea0003800000 */
[----:B------:R-:W-:Y:S01]  /*1180*/  MOV R151, RZ ;  /* 0x000000ff00977202 */ /* 0x000fe20000000f00 */
[----:B------:R-:W-:Y:S05]  /*1190*/  @!P0 BRA `(.L_x_638) ;  /* 0x0000006000008947 */ /* 0x000fea0003800000 */
[----:B-----5:R-:W-:Y:S01]  /*11a0*/  PRMT R151, RZ, 0x7610, R32 ;  /* 0x00007610ff977816 */ /* 0x020fe20000000020 */
[----:B------:R-:W-:Y:S05]  /*11b0*/  BRA `(.L_x_638) ;  /* 0x0000004000007947 */ /* 0x000fea0003800000 */
.L_x_637:
[----:B-----5:R-:W-:Y:S02]  /*11c0*/  PRMT R151, RZ, 0x7610, R36 ;  /* 0x00007610ff977816 */ /* 0x020fe40000000024 */
[----:B------:R-:W-:-:S03]  /*11d0*/  @P0 PRMT R12, RZ, 0x7610, R32 ;  /* 0x00007610ff0c0816 */ /* 0x000fc60000000020 */
[----:B------:R-:W-:-:S04]  /*11e0*/  FMUL.FTZ R151, R151, c[0x0][0x1ec] ;  /* 0x00007b0097977a20 */ /* 0x000fc80000410000 */
[----:B------:R-:W-:Y:S02]  /*11f0*/  @P0 FADD.FTZ R151, R12, R151 ;  /* 0x000000970c970221 */ /* 0x000fe40000010000 */
.L_x_638:
[----:B------:R-:W-:Y:S05]  /*1200*/  BSYNC B0 ;  /* 0x0000000000007941 */ /* 0x000fea0003800000 */
.L_x_636:
[----:B------:R-:W-:Y:S01]  /*1210*/  BSSY B0, `(.L_x_639) ;  /* 0x000000a000007945 */ /* 0x000fe20003800000 */
[----:B------:R-:W-:Y:S05]  /*1220*/  @P2 BRA `(.L_x_640) ;  /* 0x0000004000002947 */ /* 0x000fea0003800000 */
[----:B------:R-:W-:Y:S01]  /*1230*/  HFMA2.MMA R155, -RZ, RZ, 0, 0 ;  /* 0x00000000ff9b7435 */ /* 0x000fe200000001ff */
[----:B------:R-:W-:Y:S05]  /*1240*/  @!P0 BRA `(.L_x_641) ;  /* 0x0000006000008947 */ /* 0x000fea0003800000 */
[----:B-----5:R-:W-:Y:S01]  /*1250*/  PRMT R155, RZ, 0x5410, R33 ;  /* 0x00005410ff9b7816 */ /* 0x020fe20000000021 */
[----:B------:R-:W-:Y:S05]  /*1260*/  BRA `(.L_x_641) ;  /* 0x0000004000007947 */ /* 0x000fea0003800000 */
.L_x_640:
[----:B-----5:R-:W-:Y:S02]  /*1270*/  PRMT R155, RZ, 0x5410, R37 ;  /* 0x00005410ff9b7816 */ /* 0x020fe40000000025 */
[----:B------:R-:W-:-:S03]  /*1280*/  @P0 PRMT R12, RZ, 0x5410, R33 ;  /* 0x00005410ff0c0816 */ /* 0x000fc60000000021 */
[----:B------:R-:W-:-:S04]  /*1290*/  FMUL.FTZ R155, R155, c[0x0][0x1ec] ;  /* 0x00007b009b9b7a20 */ /* 0x000fc80000410000 */
[----:B------:R-:W-:Y:S02]  /*12a0*/  @P0 FADD.FTZ R155, R12, R155 ;  /* 0x0000009b0c9b0221 */ /* 0x000fe40000010000 */
.L_x_641:
[----:B------:R-:W-:Y:S05]  /*12b0*/  BSYNC B0 ;  /* 0x0000000000007941 */ /* 0x000fea0003800000 */
.L_x_639:
[----:B------:R-:W-:Y:S01]  /*12c0*/  BSSY B0, `(.L_x_642) ;  /* 0x000000a000007945 */ /* 0x000fe20003800000 */
[----:B------:R-:W-:Y:S05]  /*12d0*/  @P2 BRA `(.L_x_643) ;  /* 0x0000004000002947 */ /* 0x000fea0003800000 */
[----:B------:R-:W-:Y:S01]  /*12e0*/  MOV R157, RZ ;  /* 0x000000ff009d7202 */ /* 0x000fe20000000f00 */
[----:B------:R-:W-:Y:S05]  /*12f0*/  @!P0 BRA `(.L_x_644) ;  /* 0x0000006000008947 */ /* 0x000fea0003800000 */
[----:B-----5:R-:W-:Y:S01]  /*1300*/  PRMT R157, RZ, 0x7610, R33 ;  /* 0x00007610ff9d7816 */ /* 0x020fe20000000021 */
[----:B------:R-:W-:Y:S05]  /*1310*/  BRA `(.L_x_644) ;  /* 0x0000004000007947 */ /* 0x000fea0003800000 */
.L_x_643:
[----:B-----5:R-:W-:Y:S02]  /*1320*/  PRMT R157, RZ, 0x7610, R37 ;  /* 0x00007610ff9d7816 */ /* 0x020fe40000000025 */
[----:B------:R-:W-:-:S03]  /*1330*/  @P0 PRMT R12, RZ, 0x7610, R33 ;  /* 0x00007610ff0c0816 */ /* 0x000fc60000000021 */
[----:B------:R-:W-:-:S04]  /*1340*/  FMUL.FTZ R157, R157, c[0x0][0x1ec] ;  /* 0x00007b009d9d7a20 */ /* 0x000fc80000410000 */
[----:B------:R-:W-:Y:S02]  /*1350*/  @P0 FADD.FTZ R157, R12, R157 ;  /* 0x0000009d0c9d0221 */ /* 0x000fe40000010000 */
.L_x_644:
[----:B------:R-:W-:Y:S05]  /*1360*/  BSYNC B0 ;  /* 0x0000000000007941 */ /* 0x000fea0003800000 */
.L_x_642:
[----:B------:R-:W-:Y:S01]  /*1370*/  BSSY B0, `(.L_x_645) ;  /* 0x000000a000007945 */ /* 0x000fe20003800000 */
[----:B------:R-:W-:Y:S05]  /*1380*/  @P2 BRA `(.L_x_646) ;  /* 0x0000004000002947 */ /* 0x000fea0003800000 */
[----:B------:R-:W-:Y:S01]  /*1390*/  HFMA2.MMA R159, -RZ, RZ, 0, 0 ;  /* 0x00000000ff9f7435 */ /* 0x000fe200000001ff */
[----:B------:R-:W-:Y:S05]  /*13a0*/  @!P0 BRA `(.L_x_647) ;  /* 0x0000006000008947 */ /* 0x000fea0003800000 */
[----:B-----5:R-:W-:Y:S01]  /*13b0*/  PRMT R159, RZ, 0x5410, R34 ;  /* 0x00005410ff9f7816 */ /* 0x020fe20000000022 */
[----:B------:R-:W-:Y:S05]  /*13c0*/  BRA `(.L_x_647) ;  /* 0x0000004000007947 */ /* 0x000fea0003800000 */
.L_x_646:
[----:B-----5:R-:W-:Y:S02]  /*13d0*/  PRMT R159, RZ, 0x5410, R38 ;  /* 0x00005410ff9f7816 */ /* 0x020fe40000000026 */
[----:B------:R-:W-:-:S03]  /*13e0*/  @P0 PRMT R12, RZ, 0x5410, R34 ;  /* 0x00005410ff0c0816 */ /* 0x000fc60000000022 */
[----:B------:R-:W-:-:S04]  /*13f0*/  FMUL.FTZ R159, R159, c[0x0][0x1ec] ;  /* 0x00007b009f9f7a20 */ /* 0x000fc80000410000 */
[----:B------:R-:W-:Y:S02]  /*1400*/  @P0 FADD.FTZ R159, R12, R159 ;  /* 0x0000009f0c9f0221 */ /* 0x000fe40000010000 */
.L_x_647:
[----:B------:R-:W-:Y:S05]  /*1410*/  BSYNC B0 ;  /* 0x0000000000007941 */ /* 0x000fea0003800000 */
.L_x_645:
[----:B------:R-:W-:Y:S01]  /*1420*/  BSSY B0, `(.L_x_648) ;  /* 0x000000a000007945 */ /* 0x000fe20003800000 */
[----:B------:R-:W-:Y:S05]  /*1430*/  @P2 BRA `(.L_x_649) ;  /* 0x0000004000002947 */ /* 0x000fea0003800000 */
[----:B------:R-:W-:Y:S01]  /*1440*/  MOV R161, RZ ;  /* 0x000000ff00a17202 */ /* 0x000fe20000000f00 */
[----:B------:R-:W-:Y:S05]  /*1450*/  @!P0 BRA `(.L_x_650) ;  /* 0x0000006000008947 */ /* 0x000fea0003800000 */
[----:B-----5:R-:W-:Y:S01]  /*1460*/  PRMT R161, RZ, 0x7610, R34 ;  /* 0x00007610ffa17816 */ /* 0x020fe20000000022 */
[----:B------:R-:W-:Y:S05]  /*1470*/  BRA `(.L_x_650) ;  /* 0x0000004000007947 */ /* 0x000fea0003800000 */
.L_x_649:
[----:B-----5:R-:W-:Y:S02]  /*1480*/  PRMT R161, RZ, 0x7610, R38 ;  /* 0x00007610ffa17816 */ /* 0x020fe40000000026 */
[----:B------:R-:W-:-:S03]  /*1490*/  @P0 PRMT R12, RZ, 0x7610, R34 ;  /* 0x00007610ff0c0816 */ /* 0x000fc60000000022 */
[----:B------:R-:W-:-:S04]  /*14a0*/  FMUL.FTZ R161, R161, c[0x0][0x1ec] ;  /* 0x00007b00a1a17a20 */ /* 0x000fc80000410000 */
[----:B------:R-:W-:Y:S02]  /*14b0*/  @P0 FADD.FTZ R161, R12, R161 ;  /* 0x000000a10ca10221 */ /* 0x000fe40000010000 */
.L_x_650:
[----:B------:R-:W-:Y:S05]  /*14c0*/  BSYNC B0 ;  /* 0x0000000000007941 */ /* 0x000fea0003800000 */
.L_x_648:
[----:B------:R-:W-:Y:S01]  /*14d0*/  BSSY B0, `(.L_x_651) ;  /* 0x000000a000007945 */ /* 0x000fe20003800000 */
[----:B------:R-:W-:Y:S05]  /*14e0*/  @P2 BRA `(.L_x_652) ;  /* 0x0000004000002947 */ /* 0x000fea0003800000 */
[----:B------:R-:W-:Y:S01]  /*14f0*/  HFMA2.MMA R163, -RZ, RZ, 0, 0 ;  /* 0x00000000ffa37435 */ /* 0x000fe200000001ff */
[----:B------:R-:W-:Y:S05]  /*1500*/  @!P0 BRA `(.L_x_653) ;  /* 0x0000006000008947 */ /* 0x000fea0003800000 */
[----:B-----5:R-:W-:Y:S01]  /*1510*/  PRMT R163, RZ, 0x5410, R35 ;  /* 0x00005410ffa37816 */ /* 0x020fe20000000023 */
[----:B------:R-:W-:Y:S05]  /*1520*/  BRA `(.L_x_653) ;  /* 0x0000004000007947 */ /* 0x000fea0003800000 */
.L_x_652:
[----:B-----5:R-:W-:Y:S02]  /*1530*/  PRMT R163, RZ, 0x5410, R39 ;  /* 0x00005410ffa37816 */ /* 0x020fe40000000027 */
[----:B------:R-:W-:-:S03]  /*1540*/  @P0 PRMT R12, RZ, 0x5410, R35 ;  /* 0x00005410ff0c0816 */ /* 0x000fc60000000023 */
[----:B------:R-:W-:-:S04]  /*1550*/  FMUL.FTZ R163, R163, c[0x0][0x1ec] ;  /* 0x00007b00a3a37a20 */ /* 0x000fc80000410000 */
[----:B------:R-:W-:Y:S02]  /*1560*/  @P0 FADD.FTZ R163, R12, R163 ;  /* 0x000000a30ca30221 */ /* 0x000fe40000010000 */
.L_x_653:
[----:B------:R-:W-:Y:S05]  /*1570*/  BSYNC B0 ;  /* 0x0000000000007941 */ /* 0x000fea0003800000 */
.L_x_651:
[----:B------:R-:W-:Y:S01]  /*1580*/  BSSY B0, `(.L_x_654) ;  /* 0x000000a000007945 */ /* 0x000fe20003800000 */
[----:B------:R-:W-:Y:S05]  /*1590*/  @P2 BRA `(.L_x_655) ;  /* 0x0000004000002947 */ /* 0x000fea0003800000 */
[----:B------:R-:W-:Y:S01]  /*15a0*/  MOV R165, RZ ;  /* 0x000000ff00a57202 */ /* 0x000fe20000000f00 */
[----:B------:R-:W-:Y:S05]  /*15b0*/  @!P0 BRA `(.L_x_656) ;  /* 0x0000006000008947 */ /* 0x000fea0003800000 */
[----:B-----5:R-:W-:Y:S01]  /*15c0*/  PRMT R165, RZ, 0x7610, R35 ;  /* 0x00007610ffa57816 */ /* 0x020fe20000000023 */
[----:B------:R-:W-:Y:S05]  /*15d0*/  BRA `(.L_x_656) ;  /* 0x0000004000007947 */ /* 0x000fea0003800000 */
.L_x_655:
[----:B-----5:R-:W-:Y:S02]  /*15e0*/  PRMT R165, RZ, 0x7610, R39 ;  /* 0x00007610ffa57816 */ /* 0x020fe40000000027 */
[----:B------:R-:W-:-:S03]  /*15f0*/  @P0 PRMT R12, RZ, 0x7610, R35 ;  /* 0x00007610ff0c0816 */ /* 0x000fc60000000023 */
[----:B------:R-:W-:-:S04]  /*1600*/  FMUL.FTZ R165, R165, c[0x0][0x1ec] ;  /* 0x00007b00a5a57a20 */ /* 0x000fc80000410000 */
[----:B------:R-:W-:Y:S02]  /*1610*/  @P0 FADD.FTZ R165, R12, R165 ;  /* 0x000000a50ca50221 */ /* 0x000fe40000010000 */
.L_x_656:
[----:B------:R-:W-:Y:S05]  /*1620*/  BSYNC B0 ;  /* 0x0000000000007941 */ /* 0x000fea0003800000 */
.L_x_654:
[----:B------:R-:W-:Y:S01]  /*1630*/  @P1 IADD3 R17, R50, 0x100, RZ ;  /* 0x0000010032111810 */ /* 0x000fe20007ffe0ff */
[-C--:B------:R-:W-:Y:S01]  /*1640*/  IMAD.WIDE.U32 R12, R153, R48.reuse, c[0x0][0x188] ;  /* 0x00006200990c7625 */ /* 0x080fe200078e0030 */
[----:B------:R-:W-:Y:S02]  /*1650*/  IADD3 R183, R231, 0x100, RZ ;  /* 0x00000100e7b77810 */ /* 0x000fe40007ffe0ff */
[----:B------:R-:W-:Y:S01]  /*1660*/  F2FP.BF16.PACK_AB R43, R165, R163 ;  /* 0x000000a3a52b723e */ /* 0x000fe200000010ff */
[-C--:B------:R-:W-:Y:S01]  /*1670*/  @P1 IMAD.WIDE.U32 R16, R17, R48.reuse, c[0x0][0x170] ;  /* 0x00005c0011101625 */ /* 0x080fe200078e0030 */
[----:B------:R-:W-:Y:S02]  /*1680*/  F2FP.BF16.PACK_AB R42, R161, R159 ;  /* 0x0000009fa12a723e */ /* 0x000fe400000010ff */
[----:B------:R-:W-:Y:S01]  /*1690*/  F2FP.BF16.PACK_AB R41, R157, R155 ;  /* 0x0000009b9d29723e */ /* 0x000fe200000010ff */
[----:B------:R-:W-:Y:S01]  /*16a0*/  @P0 IMAD.WIDE.U32 R152, R183, R48, c[0x0][0x180] ;  /* 0x00006000b7980625 */ /* 0x000fe200078e0030 */
[----:B------:R-:W-:-:S05]  /*16b0*/  F2FP.BF16.PACK_AB R40, R151, R149 ;  /* 0x000000959728723e */ /* 0x000fca00000010ff */
[----:B------:R0:W-:Y:S04]  /*16c0*/  STG.E.128 [R12.64], R40 ;  /* 0x000000280c007986 */ /* 0x0001e8000c101d04 */
[----:B-----5:R0:W5:Y:S04]  /*16d0*/  @P1 LDG.E.128 R36, [R16.64] ;  /* 0x0000000410241981 */ /* 0x020168000c1e1d00 */
[----:B------:R0:W5:Y:S01]  /*16e0*/  @P0 LDG.E.128 R32, [R152.64] ;  /* 0x0000000498200981 */ /* 0x000162000c1e1d00 */
[----:B------:R-:W-:Y:S01]  /*16f0*/  BSSY B0, `(.L_x_657) ;  /* 0x000000a000007945 */ /* 0x000fe20003800000 */
[----:B------:R-:W-:Y:S05]  /*1700*/  @P2 BRA `(.L_x_658) ;  /* 0x0000004000002947 */ /* 0x000fea0003800000 */
[----:B------:R-:W-:Y:S01]  /*1710*/  HFMA2.MMA R167, -RZ, RZ, 0, 0 ;  /* 0x00000000ffa77435 */ /* 0x000fe200000001ff */
[----:B------:R-:W-:Y:S05]  /*1720*/  @!P0 BRA `(.L_x_659) ;  /* 0x0000006000008947 */ /* 0x000fea0003800000 */
[----:B-----5:R-:W-:Y:S01]  /*1730*/  PRMT R167, RZ, 0x5410, R32 ;  /* 0x00005410ffa77816 */ /* 0x020fe20000000020 */
[----:B------:R-:W-:Y:S05]  /*1740*/  BRA `(.L_x_659) ;  /* 0x0000004000007947 */ /* 0x000fea0003800000 */
.L_x_658:
[----:B-----5:R-:W-:Y:S02]  /*1750*/  PRMT R167, RZ, 0x5410, R36 ;  /* 0x00005410ffa77816 */ /* 0x020fe40000000024 */
[----:B0-----:R-:W-:-:S03]  /*1760*/  @P0 PRMT R12, RZ, 0x5410, R32 ;  /* 0x00005410ff0c0816 */ /* 0x001fc60000000020 */
[----:B------:R-:W-:-:S04]  /*1770*/  FMUL.FTZ R167, R167, c[0x0][0x1ec] ;  /* 0x00007b00a7a77a20 */ /* 0x000fc80000410000 */
[----:B------:R-:W-:Y:S02]  /*1780*/  @P0 FADD.FTZ R167, R12, R167 ;  /* 0x000000a70ca70221 */ /* 0x000fe40000010000 */
.L_x_659:
[----:B------:R-:W-:Y:S05]  /*1790*/  BSYNC B0 ;  /* 0x0000000000007941 */ /* 0x000fea0003800000 */
.L_x_657:
[----:B------:R-:W-:Y:S01]  /*17a0*/  BSSY B0, `(.L_x_660) ;  /* 0x000000a000007945 */ /* 0x000fe20003800000 */
[----:B------:R-:W-:Y:S05]  /*17b0*/  @P2 BRA `(.L_x_661) ;  /* 0x0000004000002947 */ /* 0x000fea0003800000 */
[----:B------:R-:W-:Y:S01]  /*17c0*/  MOV R169, RZ ;  /* 0x000000ff00a97202 */ /* 0x000fe20000000f00 */
[----:B------:R-:W-:Y:S05]  /*17d0*/  @!P0 BRA `(.L_x_662) ;  /* 0x0000006000008947 */ /* 0x000fea0003800000 */
[----:B-----5:R-:W-:Y:S01]  /*17e0*/  PRMT R169, RZ, 0x7610, R32 ;  /* 0x00007610ffa97816 */ /* 0x020fe20000000020 */
[----:B------:R-:W-:Y:S05]  /*17f0*/  BRA `(.L_x_662) ;  /* 0x0000004000007947 */ /* 0x000fea0003800000 */
.L_x_661:
[----:B-----5:R-:W-:Y:S02]  /*1800*/  PRMT R169, RZ, 0x7610, R36 ;  /* 0x00007610ffa97816 */ /* 0x020fe40000000024 */
[----:B0-----:R-:W-:-:S03]  /*1810*/  @P0 PRMT R12, RZ, 0x7610, R32 ;  /* 0x00007610ff0c0816 */ /* 0x001fc60000000020 */
[----:B------:R-:W-:-:S04]  /*1820*/  FMUL.FTZ R169, R169, c[0x0][0x1ec] ;  /* 0x00007b00a9a97a20 */ /* 0x000fc80000410000 */
[----:B------:R-:W-:Y:S02]  /*1830*/  @P0 FADD.FTZ R169, R12, R169 ;  /* 0x000000a90ca90221 */ /* 0x000fe40000010000 */
.L_x_662:
[----:B------:R-:W-:Y:S05]  /*1840*/  BSYNC B0 ;  /* 0x0000000000007941 */ /* 0x000fea0003800000 */
.L_x_660:
[----:B------:R-:W-:Y:S01]  /*1850*/  BSSY B0, `(.L_x_663) ;  /* 0x000000a000007945 */ /* 0x000fe20003800000 */
[----:B------:R-:W-:Y:S05]  /*1860*/  @P2 BRA `(.L_x_664) ;  /* 0x0000004000002947 */ /* 0x000fea0003800000 */
[----:B------:R-:W-:Y:S01]  /*1870*/  HFMA2.MMA R171, -RZ, RZ, 0, 0 ;  /* 0x00000000ffab7435 */ /* 0x000fe200000001ff */
[----:B------:R-:W-:Y:S05]  /*1880*/  @!P0 BRA `(.L_x_665) ;  /* 0x0000006000008947 */ /* 0x000fea0003800000 */
[----:B-----5:R-:W-:Y:S01]  /*1890*/  PRMT R171, RZ, 0x5410, R33 ;  /* 0x00005410ffab7816 */ /* 0x020fe20000000021 */
[----:B------:R-:W-:Y:S05]  /*18a0*/  BRA `(.L_x_665) ;  /* 0x0000004000007947 */ /* 0x000fea0003800000 */
.L_x_664:
[----:B-----5:R-:W-:Y:S02]  /*18b0*/  PRMT R171, RZ, 0x5410, R37 ;  /* 0x00005410ffab7816 */ /* 0x020fe40000000025 */
[----:B0-----:R-:W-:-:S03]  /*18c0*/  @P0 PRMT R12, RZ, 0x5410, R33 ;  /* 0x00005410ff0c0816 */ /* 0x001fc60000000021 */
[----:B------:R-:W-:-:S04]  /*18d0*/  FMUL.FTZ R171, R171, c[0x0][0x1ec] ;  /* 0x00007b00abab7a20 */ /* 0x000fc80000410000 */
[----:B------:R-:W-:Y:S02]  /*18e0*/  @P0 FADD.FTZ R171, R12, R171 ;  /* 0x000000ab0cab0221 */ /* 0x000fe40000010000 */
.L_x_665:
[----:B------:R-:W-:Y:S05]  /*18f0*/  BSYNC B0 ;  /* 0x0000000000007941 */ /* 0x000fea0003800000 */
.L_x_663:
[----:B------:R-:W-:Y:S01]  /*1900*/  BSSY B0, `(.L_x_666) ;  /* 0x000000a000007945 */ /* 0x000fe20003800000 */
[----:B------:R-:W-:Y:S05]  /*1910*/  @P2 BRA `(.L_x_667) ;  /* 0x0000004000002947 */ /* 0x000fea0003800000 */
[----:B------:R-:W-:Y:S01]  /*1920*/  MOV R173, RZ ;  /* 0x000000ff00ad7202 */ /* 0x000fe20000000f00 */
[----:B------:R-:W-:Y:S05]  /*1930*/  @!P0 BRA `(.L_x_668) ;  /* 0x0000006000008947 */ /* 0x000fea0003800000 */
[----:B-----5:R-:W-:Y:S01]  /*1940*/  PRMT R173, RZ, 0x7610, R33 ;  /* 0x00007610ffad7816 */ /* 0x020fe20000000021 */
[----:B------:R-:W-:Y:S05]  /*1950*/  BRA `(.L_x_668) ;  /* 0x0000004000007947 */ /* 0x000fea0003800000 */
.L_x_667:
[----:B-----5:R-:W-:Y:S02]  /*1960*/  PRMT R173, RZ, 0x7610, R37 ;  /* 0x00007610ffad7816 */ /* 0x020fe40000000025 */
[----:B0-----:R-:W-:-:S03]  /*1970*/  @P0 PRMT R12, RZ, 0x7610, R33 ;  /* 0x00007610ff0c0816 */ /* 0x001fc60000000021 */
[----:B------:R-:W-:-:S04]  /*1980*/  FMUL.FTZ R173, R173, c[0x0][0x1ec] ;  /* 0x00007b00adad7a20 */ /* 0x000fc80000410000 */
[----:B------:R-:W-:Y:S02]  /*1990*/  @P0 FADD.FTZ R173, R12, R173 ;  /* 0x000000ad0cad0221 */ /* 0x000fe40000010000 */
.L_x_668:
[----:B------:R-:W-:Y:S05]  /*19a0*/  BSYNC B0 ;  /* 0x0000000000007941 */ /* 0x000fea0003800000 */
.L_x_666:
[----:B------:R-:W-:Y:S01]  /*19b0*/  BSSY B0, `(.L_x_669) ;  /* 0x000000a000007945 */ /* 0x000fe20003800000 */
[----:B------:R-:W-:Y:S05]  /*19c0*/  @P2 BRA `(.L_x_670) ;  /* 0x0000004000002947 */ /* 0x000fea0003800000 */
[----:B------:R-:W-:Y:S01]  /*19d0*/  HFMA2.MMA R175, -RZ, RZ, 0, 0 ;  /* 0x00000000ffaf7435 */ /* 0x000fe200000001ff */
[----:B------:R-:W-:Y:S05]  /*19e0*/  @!P0 BRA `(.L_x_671) ;  /* 0x0000006000008947 */ /* 0x000fea0003800000 */
[----:B-----5:R-:W-:Y:S01]  /*19f0*/  PRMT R175, RZ, 0x5410, R34 ;  /* 0x00005410ffaf7816 */ /* 0x020fe20000000022 */
[----:B------:R-:W-:Y:S05]  /*1a00*/  BRA `(.L_x_671) ;  /* 0x0000004000007947 */ /* 0x000fea0003800000 */
.L_x_670:
[----:B-----5:R-:W-:Y:S02]  /*1a10*/  PRMT R175, RZ, 0x5410, R38 ;  /* 0x00005410ffaf7816 */ /* 0x020fe40000000026 */
[----:B0-----:R-:W-:-:S03]  /*1a20*/  @P0 PRMT R12, RZ, 0x5410, R34 ;  /* 0x00005410ff0c0816 */ /* 0x001fc60000000022 */
[----:B------:R-:W-:-:S04]  /*1a30*/  FMUL.FTZ R175, R175, c[0x0][0x1ec] ;  /* 0x00007b00afaf7a20 */ /* 0x000fc80000410000 */
[----:B------:R-:W-:Y:S02]  /*1a40*/  @P0 FADD.FTZ R175, R12, R175 ;  /* 0x000000af0caf0221 */ /* 0x000fe40000010000 */
.L_x_671:
[----:B------:R-:W-:Y:S05]  /*1a50*/  BSYNC B0 ;  /* 0x0000000000007941 */ /* 0x000fea0003800000 */
.L_x_669:
[----:B------:R-:W-:Y:S01]  /*1a60*/  BSSY B0, `(.L_x_672) ;  /* 0x000000a000007945 */ /* 0x000fe20003800000 */
[----:B------:R-:W-:Y:S05]  /*1a70*/  @P2 BRA `(.L_x_673) ;  /* 0x0000004000002947 */ /* 0x000fea0003800000 */
[----:B------:R-:W-:Y:S01]  /*1a80*/  MOV R177, RZ ;  /* 0x000000ff00b17202 */ /* 0x000fe20000000f00 */
[----:B------:R-:W-:Y:S05]  /*1a90*/  @!P0 BRA `(.L_x_674) ;  /* 0x0000006000008947 */ /* 0x000fea0003800000 */
[----:B-----5:R-:W-:Y:S01]  /*1aa0*/  PRMT R177, RZ, 0x7610, R34 ;  /* 0x00007610ffb17816 */ /* 0x020fe20000000022 */
[----:B------:R-:W-:Y:S05]  /*1ab0*/  BRA `(.L_x_674) ;  /* 0x0000004000007947 */ /* 0x000fea0003800000 */
.L_x_673:
[----:B-----5:R-:W-:Y:S02]  /*1ac0*/  PRMT R177, RZ, 0x7610, R38 ;  /* 0x00007610ffb17816 */ /* 0x020fe40000000026 */
[----:B0-----:R-:W-:-:S03]  /*1ad0*/  @P0 PRMT R12, RZ, 0x7610, R34 ;  /* 0x00007610ff0c0816 */ /* 0x001fc60000000022 */
[----:B------:R-:W-:-:S04]  /*1ae0*/  FMUL.FTZ R177, R177, c[0x0][0x1ec] ;  /* 0x00007b00b1b17a20 */ /* 0x000fc80000410000 */
[----:B------:R-:W-:Y:S02]  /*1af0*/  @P0 FADD.FTZ R177, R12, R177 ;  /* 0x000000b10cb10221 */ /* 0x000fe40000010000 */
.L_x_674:
[----:B------:R-:W-:Y:S05]  /*1b00*/  BSYNC B0 ;  /* 0x0000000000007941 */ /* 0x000fea0003800000 */
.L_x_672:
[----:B------:R-:W-:Y:S01]  /*1b10*/  BSSY B0, `(.L_x_675) ;  /* 0x000000a000007945 */ /* 0x000fe20003800000 */
[----:B------:R-:W-:Y:S05]  /*1b20*/  @P2 BRA `(.L_x_676) ;  /* 0x0000004000002947 */ /* 0x000fea0003800000 */
[----:B------:R-:W-:Y:S01]  /*1b30*/  HFMA2.MMA R179, -RZ, RZ, 0, 0 ;  /* 0x00000000ffb37435 */ /* 0x000fe200000001ff */
[----:B------:R-:W-:Y:S05]  /*1b40*/  @!P0 BRA `(.L_x_677) ;  /* 0x0000006000008947 */ /* 0x000fea0003800000 */
[----:B-----5:R-:W-:Y:S01]  /*1b50*/  PRMT R179, RZ, 0x5410, R35 ;  /* 0x00005410ffb37816 */ /* 0x020fe20000000023 */
[----:B------:R-:W-:Y:S05]  /*1b60*/  BRA `(.L_x_677) ;  /* 0x0000004000007947 */ /* 0x000fea0003800000 */
.L_x_676:
[----:B-----5:R-:W-:Y:S02]  /*1b70*/  PRMT R179, RZ, 0x5410, R39 ;  /* 0x00005410ffb37816 */ /* 0x020fe40000000027 */
[----:B0-----:R-:W-:-:S03]  /*1b80*/  @P0 PRMT R12, RZ, 0x5410, R35 ;  /* 0x00005410ff0c0816 */ /* 0x001fc60000000023 */
[----:B------:R-:W-:-:S04]  /*1b90*/  FMUL.FTZ R179, R179, c[0x0][0x1ec] ;  /* 0x00007b00b3b37a20 */ /* 0x000fc80000410000 */
[----:B------:R-:W-:Y:S02]  /*1ba0*/  @P0 FADD.FTZ R179, R12, R179 ;  /* 0x000000b30cb30221 */ /* 0x000fe40000010000 */
.L_x_677:
[----:B------:R-:W-:Y:S05]  /*1bb0*/  BSYNC B0 ;  /* 0x0000000000007941 */ /* 0x000fea0003800000 */
.L_x_675:
[----:B------:R-:W-:Y:S01]  /*1bc0*/  BSSY B0, `(.L_x_678) ;  /* 0x000000a000007945 */ /* 0x000fe20003800000 */
[----:B------:R-:W-:Y:S05]  /*1bd0*/  @P2 BRA `(.L_x_679) ;  /* 0x0000004000002947 */ /* 0x000fea0003800000 */
[----:B------:R-:W-:Y:S01]  /*1be0*/  MOV R181, RZ ;  /* 0x000000ff00b57202 */ /* 0x000fe20000000f00 */
[----:B------:R-:W-:Y:S05]  /*1bf0*/  @!P0 BRA `(.L_x_680) ;  /* 0x0000006000008947 */ /* 0x000fea0003800000 */
[----:B-----5:R-:W-:Y:S01]  /*1c00*/  PRMT R181, RZ, 0x7610, R35 ;  /* 0x00007610ffb57816 */ /* 0x020fe20000000023 */
[----:B------:R-:W-:Y:S05]  /*1c10*/  BRA `(.L_x_680) ;  /* 0x0000004000007947 */ /* 0x000fea0003800000 */
.L_x_679:
[----:B-----5:R-:W-:Y:S02]  /*1c20*/  PRMT R181, RZ, 0x7610, R39 ;  /* 0x00007610ffb57816 */ /* 0x020fe40000000027 */
[----:B0-----:R-:W-:-:S03]  /*1c30*/  @P0 PRMT R12, RZ, 0x7610, R35 ;  /* 0x00007610ff0c0816 */ /* 0x001fc60000000023 */
[----:B------:R-:W-:-:S04]  /*1c40*/  FMUL.FTZ R181, R181, c[0x0][0x1ec] ;  /* 0x00007b00b5b57a20 */ /* 0x000fc80000410000 */
[----:B------:R-:W-:Y:S02]  /*1c50*/  @P0 FADD.FTZ R181, R12, R181 ;  /* 0x000000b50cb50221 */ /* 0x000fe40000010000 */
.L_x_680:
[----:B------:R-:W-:Y:S05]  /*1c60*/  BSYNC B0 ;  /* 0x0000000000007941 */ /* 0x000fea0003800000 */
.L_x_678:
[----:B0-----:R-:W-:Y:S01]  /*1c70*/  @P1 IADD3 R17, R50, 0x180, RZ ;  /* 0x0000018032111810 */ /* 0x001fe20007ffe0ff */
        /* <DEDUP_REMOVED lines=17> */
.L_x_682:
[----:B-----5:R-:W-:Y:S02]  /*1d90*/  PRMT R183, RZ, 0x5410, R36 ;  /* 0x00005410ffb77816 */ /* 0x020fe40000000024 */
[----:B0-----:R-:W-:-:S03]  /*1da0*/  @P0 PRMT R12, RZ, 0x5410, R32 ;  /* 0x00005410ff0c0816 */ /* 0x001fc60000000020 */
[----:B------:R-:W-:-:S04]  /*1db0*/  FMUL.FTZ R183, R183, c[0x0][0x1ec] ;  /* 0x00007b00b7b77a20 */ /* 0x000fc80000410000 */
[----:B------:R-:W-:Y:S02]  /*1dc0*/  @P0 FADD.FTZ R183, R12, R183 ;  /* 0x000000b70cb70221 */ /* 0x000fe40000010000 */
.L_x_683:
[----:B------:R-:W-:Y:S05]  /*1dd0*/  BSYNC B0 ;  /* 0x0000000000007941 */ /* 0x000fea0003800000 */
.L_x_681:
[----:B------:R-:W-:Y:S01]  /*1de0*/  BSSY B0, `(.L_x_684) ;  /* 0x000000a000007945 */ /* 0x000fe20003800000 */
[----:B------:R-:W-:Y:S05]  /*1df0*/  @P2 BRA `(.L_x_685) ;  /* 0x0000004000002947 */ /* 0x000fea0003800000 */
[----:B------:R-:W-:Y:S01]  /*1e00*/  MOV R185, RZ ;  /* 0x000000ff00b97202 */ /* 0x000fe20000000f00 */
[----:B------:R-:W-:Y:S05]  /*1e10*/  @!P0 BRA `(.L_x_686) ;  /* 0x0000006000008947 */ /* 0x000fea0003800000 */
[----:B-----5:R-:W-:Y:S01]  /*1e20*/  PRMT R185, RZ, 0x7610, R32 ;  /* 0x00007610ffb97816 */ /* 0x020fe20000000020 */
[----:B------:R-:W-:Y:S05]  /*1e30*/  BRA `(.L_x_686) ;  /* 0x0000004000007947 */ /* 0x000fea0003800000 */
.L_x_685:
[----:B-----5:R-:W-:Y:S02]  /*1e40*/  PRMT R185, RZ, 0x7610, R36 ;  /* 0x00007610ffb97816 */ /* 0x020fe40000000024 */
[----:B0-----:R-:W-:-:S03]  /*1e50*/  @P0 PRMT R12, RZ, 0x7610, R32 ;  /* 0x00007610ff0c0816 */ /* 0x001fc60000000020 */
[----:B------:R-:W-:-:S04]  /*1e60*/  FMUL.FTZ R185, R185, c[0x0][0x1ec] ;  /* 0x00007b00b9b97a20 */ /* 0x000fc80000410000 */
[----:B------:R-:W-:Y:S02]  /*1e70*/  @P0 FADD.FTZ R185, R12, R185 ;  /* 0x000000b90cb90221 */ /* 0x000fe40000010000 */
.L_x_686:
[----:B------:R-:W-:Y:S05]  /*1e80*/  BSYNC B0 ;  /* 0x0000000000007941 */ /* 0x000fea0003800000 */
.L_x_684:
[----:B------:R-:W-:Y:S01]  /*1e90*/  BSSY B0, `(.L_x_687) ;  /* 0x000000a000007945 */ /* 0x000fe20003800000 */
[----:B------:R-:W-:Y:S05]  /*1ea0*/  @P2 BRA `(.L_x_688) ;  /* 0x0000004000002947 */ /* 0x000fea0003800000 */
[----:B------:R-:W-:Y:S01]  /*1eb0*/  HFMA2.MMA R187, -RZ, RZ, 0, 0 ;  /* 0x00000000ffbb7435 */ /* 0x000fe200000001ff */
[----:B------:R-:W-:Y:S05]  /*1ec0*/  @!P0 BRA `(.L_x_689) ;  /* 0x0000006000008947 */ /* 0x000fea0003800000 */
[----:B-----5:R-:W-:Y:S01]  /*1ed0*/  PRMT R187, RZ, 0x5410, R33 ;  /* 0x00005410ffbb7816 */ /* 0x020fe20000000021 */
[----:B------:R-:W-:Y:S05]  /*1ee0*/  BRA `(.L_x_689) ;  /* 0x0000004000007947 */ /* 0x000fea0003800000 */
.L_x_688:
[----:B-----5:R-:W-:Y:S02]  /*1ef0*/  PRMT R187, RZ, 0x5410, R37 ;  /* 0x00005410ffbb7816 */ /* 0x020fe40000000025 */
[----:B0-----:R-:W-:-:S03]  /*1f00*/  @P0 PRMT R12, RZ, 0x5410, R33 ;  /* 0x00005410ff0c0816 */ /* 0x001fc60000000021 */
[----:B------:R-:W-:-:S04]  /*1f10*/  FMUL.FTZ R187, R187, c[0x0][0x1ec] ;  /* 0x00007b00bbbb7a20 */ /* 0x000fc80000410000 */
[----:B------:R-:W-:Y:S02]  /*1f20*/  @P0 FADD.FTZ R187, R12, R187 ;  /* 0x000000bb0cbb0221 */ /* 0x000fe40000010000 */
.L_x_689:
[----:B------:R-:W-:Y:S05]  /*1f30*/  BSYNC B0 ;  /* 0x0000000000007941 */ /* 0x000fea0003800000 */
.L_x_687:
[----:B------:R-:W-:Y:S01]  /*1f40*/  BSSY B0, `(.L_x_690) ;  /* 0x000000a000007945 */ /* 0x000fe20003800000 */
[----:B------:R-:W-:Y:S05]  /*1f50*/  @P2 BRA `(.L_x_691) ;  /* 0x0000004000002947 */ /* 0x000fea0003800000 */
[----:B------:R-:W-:Y:S01]  /*1f60*/  MOV R189, RZ ;  /* 0x000000ff00bd7202 */ /* 0x000fe20000000f00 */
[----:B------:R-:W-:Y:S05]  /*1f70*/  @!P0 BRA `(.L_x_692) ;  /* 0x0000006000008947 */ /* 0x000fea0003800000 */
[----:B-----5:R-:W-:Y:S01]  /*1f80*/  PRMT R189, RZ, 0x7610, R33 ;  /* 0x00007610ffbd7816 */ /* 0x020fe20000000021 */
[----:B------:R-:W-:Y:S05]  /*1f90*/  BRA `(.L_x_692) ;  /* 0x0000004000007947 */ /* 0x000fea0003800000 */
.L_x_691:
[----:B-----5:R-:W-:Y:S02]  /*1fa0*/  PRMT R189, RZ, 0x7610, R37 ;  /* 0x00007610ffbd7816 */ /* 0x020fe40000000025 */
[----:B0-----:R-:W-:-:S03]  /*1fb0*/  @P0 PRMT R12, RZ, 0x7610, R33 ;  /* 0x00007610ff0c0816 */ /* 0x001fc60000000021 */
[----:B------:R-:W-:-:S04]  /*1fc0*/  FMUL.FTZ R189, R189, c[0x0][0x1ec] ;  /* 0x00007b00bdbd7a20 */ /* 0x000fc80000410000 */
[----:B------:R-:W-:Y:S02]  /*1fd0*/  @P0 FADD.FTZ R189, R12, R189 ;  /* 0x000000bd0cbd0221 */ /* 0x000fe40000010000 */
.L_x_692:
[----:B------:R-:W-:Y:S05]  /*1fe0*/  BSYNC B0 ;  /* 0x0000000000007941 */ /* 0x000fea0003800000 */
.L_x_690:
[----:B------:R-:W-:Y:S01]  /*1ff0*/  BSSY B0, `(.L_x_693) ;  /* 0x000000a000007945 */ /* 0x000fe20003800000 */
[----:B------:R-:W-:Y:S05]  /*2000*/  @P2 BRA `(.L_x_694) ;  /* 0x0000004000002947 */ /* 0x000fea0003800000 */
[----:B------:R-:W-:Y:S01]  /*2010*/  HFMA2.MMA R191, -RZ, RZ, 0, 0 ;  /* 0x00000000ffbf7435 */ /* 0x000fe200000001ff */
[----:B------:R-:W-:Y:S05]  /*2020*/  @!P0 BRA `(.L_x_695) ;  /* 0x0000006000008947 */ /* 0x000fea0003800000 */
[----:B-----5:R-:W-:Y:S01]  /*2030*/  PRMT R191, RZ, 0x5410, R34 ;  /* 0x00005410ffbf7816 */ /* 0x020fe20000000022 */
[----:B------:R-:W-:Y:S05]  /*2040*/  BRA `(.L_x_695) ;  /* 0x0000004000007947 */ /* 0x000fea0003800000 */
.L_x_694:
[----:B-----5:R-:W-:Y:S02]  /*2050*/  PRMT R191, RZ, 0x5410, R38 ;  /* 0x00005410ffbf7816 */ /* 0x020fe40000000026 */
[----:B0-----:R-:W-:-:S03]  /*2060*/  @P0 PRMT R12, RZ, 0x5410, R34 ;  /* 0x00005410ff0c0816 */ /* 0x001fc60000000022 */
[----:B------:R-:W-:-:S04]  /*2070*/  FMUL.FTZ R191, R191, c[0x0][0x1ec] ;  /* 0x00007b00bfbf7a20 */ /* 0x000fc80000410000 */
[----:B------:R-:W-:Y:S02]  /*2080*/  @P0 FADD.FTZ R191, R12, R191 ;  /* 0x000000bf0cbf0221 */ /* 0x000fe40000010000 */
.L_x_695:
[----:B------:R-:W-:Y:S05]  /*2090*/  BSYNC B0 ;  /* 0x0000000000007941 */ /* 0x000fea0003800000 */
.L_x_693:
[----:B------:R-:W-:Y:S01]  /*20a0*/  BSSY B0, `(.L_x_696) ;  /* 0x000000a000007945 */ /* 0x000fe20003800000 */
[----:B------:R-:W-:Y:S05]  /*20b0*/  @P2 BRA `(.L_x_697) ;  /* 0x0000004000002947 */ /* 0x000fea0003800000 */
[----:B------:R-:W-:Y:S01]  /*20c0*/  MOV R193, RZ ;  /* 0x000000ff00c17202 */ /* 0x000fe20000000f00 */
[----:B------:R-:W-:Y:S05]  /*20d0*/  @!P0 BRA `(.L_x_698) ;  /* 0x0000006000008947 */ /* 0x000fea0003800000 */
[----:B-----5:R-:W-:Y:S01]  /*20e0*/  PRMT R193, RZ, 0x7610, R34 ;  /* 0x00007610ffc17816 */ /* 0x020fe20000000022 */
[----:B------:R-:W-:Y:S05]  /*20f0*/  BRA `(.L_x_698) ;  /* 0x0000004000007947 */ /* 0x000fea0003800000 */
.L_x_697:
[----:B-----5:R-:W-:Y:S02]  /*2100*/  PRMT R193, RZ, 0x7610, R38 ;  /* 0x00007610ffc17816 */ /* 0x020fe40000000026 */
[----:B0-----:R-:W-:-:S03]  /*2110*/  @P0 PRMT R12, RZ, 0x7610, R34 ;  /* 0x00007610ff0c0816 */ /* 0x001fc60000000022 */
[----:B------:R-:W-:-:S04]  /*2120*/  FMUL.FTZ R193, R193, c[0x0][0x1ec] ;  /* 0x00007b00c1c17a20 */ /* 0x000fc80000410000 */
[----:B------:R-:W-:Y:S02]  /*2130*/  @P0 FADD.FTZ R193, R12, R193 ;  /* 0x000000c10cc10221 */ /* 0x000fe40000010000 */
.L_x_698:
[----:B------:R-:W-:Y:S05]  /*2140*/  BSYNC B0 ;  /* 0x0000000000007941 */ /* 0x000fea0003800000 */
.L_x_696:
[----:B------:R-:W-:Y:S01]  /*2150*/  BSSY B0, `(.L_x_699) ;  /* 0x000000a000007945 */ /* 0x000fe20003800000 */
[----:B------:R-:W-:Y:S05]  /*2160*/  @P2 BRA `(.L_x_700) ;  /* 0x0000004000002947 */ /* 0x000fea0003800000 */
[----:B------:R-:W-:Y:S01]  /*2170*/  HFMA2.MMA R195, -RZ, RZ, 0, 0 ;  /* 0x00000000ffc37435 */ /* 0x000fe200000001ff */
[----:B------:R-:W-:Y:S05]  /*2180*/  @!P0 BRA `(.L_x_701) ;  /* 0x0000006000008947 */ /* 0x000fea0003800000 */
[----:B-----5:R-:W-:Y:S01]  /*2190*/  PRMT R195, RZ, 0x5410, R35 ;  /* 0x00005410ffc37816 */ /* 0x020fe20000000023 */
[----:B------:R-:W-:Y:S05]  /*21a0*/  BRA `(.L_x_701) ;  /* 0x0000004000007947 */ /* 0x000fea0003800000 */
.L_x_700:
[----:B-----5:R-:W-:Y:S02]  /*21b0*/  PRMT R195, RZ, 0x5410, R39 ;  /* 0x00005410ffc37816 */ /* 0x020fe40000000027 */
[----:B0-----:R-:W-:-:S03]  /*21c0*/  @P0 PRMT R12, RZ, 0x5410, R35 ;  /* 0x00005410ff0c0816 */ /* 0x001fc60000000023 */
[----:B------:R-:W-:-:S04]  /*21d0*/  FMUL.FTZ R195, R195, c[0x0][0x1ec] ;  /* 0x00007b00c3c37a20 */ /* 0x000fc80000410000 */
[----:B------:R-:W-:Y:S02]  /*21e0*/  @P0 FADD.FTZ R195, R12, R195 ;  /* 0x000000c30cc30221 */ /* 0x000fe40000010000 */
.L_x_701:
[----:B------:R-:W-:Y:S05]  /*21f0*/  BSYNC B0 ;  /* 0x0000000000007941 */ /* 0x000fea0003800000 */
.L_x_699:
[----:B------:R-:W-:Y:S01]  /*2200*/  BSSY B0, `(.L_x_702) ;  /* 0x000000a000007945 */ /* 0x000fe20003800000 */
[----:B------:R-:W-:Y:S05]  /*2210*/  @P2 BRA `(.L_x_703) ;  /* 0x0000004000002947 */ /* 0x000fea0003800000 */
[----:B------:R-:W-:Y:S01]  /*2220*/  MOV R197, RZ ;  /* 0x000000ff00c57202 */ /* 0x000fe20000000f00 */
[----:B------:R-:W-:Y:S05]  /*2230*/  @!P0 BRA `(.L_x_704) ;  /* 0x0000006000008947 */ /* 0x000fea0003800000 */
[----:B-----5:R-:W-:Y:S01]  /*2240*/  PRMT R197, RZ, 0x7610, R35 ;  /* 0x00007610ffc57816 */ /* 0x020fe20000000023 */
[----:B------:R-:W-:Y:S05]  /*2250*/  BRA `(.L_x_704) ;  /* 0x0000004000007947 */ /* 0x000fea0003800000 */
.L_x_703:
[----:B-----5:R-:W-:Y:S02]  /*2260*/  PRMT R197, RZ, 0x7610, R39 ;  /* 0x00007610ffc57816 */ /* 0x020fe40000000027 */
[----:B0-----:R-:W-:-:S03]  /*2270*/  @P0 PRMT R12, RZ, 0x7610, R35 ;  /* 0x00007610ff0c0816 */ /* 0x001fc60000000023 */
[----:B------:R-:W-:-:S04]  /*2280*/  FMUL.FTZ R197, R197, c[0x0][0x1ec] ;  /* 0x00007b00c5c57a20 */ /* 0x000fc80000410000 */
[----:B------:R-:W-:Y:S02]  /*2290*/  @P0 FADD.FTZ R197, R12, R197 ;  /* 0x000000c50cc50221 */ /* 0x000fe40000010000 */
.L_x_704:
[----:B------:R-:W-:Y:S05]  /*22a0*/  BSYNC B0 ;  /* 0x0000000000007941 */ /* 0x000fea0003800000 */
.L_x_702:
        /* <DEDUP_REMOVED lines=18> */
.L_x_706:
[----:B-----5:R-:W-:Y:S02]  /*23d0*/  PRMT R199, RZ, 0x5410, R36 ;  /* 0x00005410ffc77816 */ /* 0x020fe40000000024 */
[----:B0-----:R-:W-:-:S03]  /*23e0*/  @P0 PRMT R12, RZ, 0x5410, R32 ;  /* 0x00005410ff0c0816 */ /* 0x001fc60000000020 */
[----:B------:R-:W-:-:S04]  /*23f0*/  FMUL.FTZ R199, R199, c[0x0][0x1ec] ;  /* 0x00007b00c7c77a20 */ /* 0x000fc80000410000 */
[----:B------:R-:W-:Y:S02]  /*2400*/  @P0 FADD.FTZ R199, R12, R199 ;  /* 0x000000c70cc70221 */ /* 0x000fe40000010000 */
.L_x_707:
[----:B------:R-:W-:Y:S05]  /*2410*/  BSYNC B0 ;  /* 0x0000000000007941 */ /* 0x000fea0003800000 */
.L_x_705:
[----:B------:R-:W-:Y:S01]  /*2420*/  BSSY B0, `(.L_x_708) ;  /* 0x000000a000007945 */ /* 0x000fe20003800000 */
[----:B------:R-:W-:Y:S05]  /*2430*/  @P2 BRA `(.L_x_709) ;  /* 0x0000004000002947 */ /* 0x000fea0003800000 */
[----:B------:R-:W-:Y:S01]  /*2440*/  MOV R201, RZ ;  /* 0x000000ff00c97202 */ /* 0x000fe20000000f00 */
[----:B------:R-:W-:Y:S05]  /*2450*/  @!P0 BRA `(.L_x_710) ;  /* 0x0000006000008947 */ /* 0x000fea0003800000 */
[----:B-----5:R-:W-:Y:S01]  /*2460*/  PRMT R201, RZ, 0x7610, R32 ;  /* 0x00007610ffc97816 */ /* 0x020fe20000000020 */
[----:B------:R-:W-:Y:S05]  /*2470*/  BRA `(.L_x_710) ;  /* 0x0000004000007947 */ /* 0x000fea0003800000 */
.L_x_709:
[----:B-----5:R-:W-:Y:S02]  /*2480*/  PRMT R201, RZ, 0x7610, R36 ;  /* 0x00007610ffc97816 */ /* 0x020fe40000000024 */
[----:B0-----:R-:W-:-:S03]  /*2490*/  @P0 PRMT R12, RZ, 0x7610, R32 ;  /* 0x00007610ff0c0816 */ /* 0x001fc60000000020 */
[----:B------:R-:W-:-:S04]  /*24a0*/  FMUL.FTZ R201, R201, c[0x0][0x1ec] ;  /* 0x00007b00c9c97a20 */ /* 0x000fc80000410000 */
[----:B------:R-:W-:Y:S02]  /*24b0*/  @P0 FADD.FTZ R201, R12, R201 ;  /* 0x000000c90cc90221 */ /* 0x000fe40000010000 */
.L_x_710:
[----:B------:R-:W-:Y:S05]  /*24c0*/  BSYNC B0 ;  /* 0x0000000000007941 */ /* 0x000fea0003800000 */
.L_x_708:
[----:B------:R-:W-:Y:S01]  /*24d0*/  BSSY B0, `(.L_x_711) ;  /* 0x000000a000007945 */ /* 0x000fe20003800000 */
[----:B------:R-:W-:Y:S05]  /*24e0*/  @P2 BRA `(.L_x_712) ;  /* 0x0000004000002947 */ /* 0x000fea0003800000 */
[----:B------:R-:W-:Y:S01]  /*24f0*/  HFMA2.MMA R203, -RZ, RZ, 0, 0 ;  /* 0x00000000ffcb7435 */ /* 0x000fe200000001ff */
[----:B------:R-:W-:Y:S05]  /*2500*/  @!P0 BRA `(.L_x_713) ;  /* 0x0000006000008947 */ /* 0x000fea0003800000 */
[----:B-----5:R-:W-:Y:S01]  /*2510*/  PRMT R203, RZ, 0x5410, R33 ;  /* 0x00005410ffcb7816 */ /* 0x020fe20000000021 */
[----:B------:R-:W-:Y:S05]  /*2520*/  BRA `(.L_x_713) ;  /* 0x0000004000007947 */ /* 0x000fea0003800000 */
.L_x_712:
[----:B-----5:R-:W-:Y:S02]  /*2530*/  PRMT R203, RZ, 0x5410, R37 ;  /* 0x00005410ffcb7816 */ /* 0x020fe40000000025 */
[----:B0-----:R-:W-:-:S03]  /*2540*/  @P0 PRMT R12, RZ, 0x5410, R33 ;  /* 0x00005410ff0c0816 */ /* 0x001fc60000000021 */
[----:B------:R-:W-:-:S04]  /*2550*/  FMUL.FTZ R203, R203, c[0x0][0x1ec] ;  /* 0x00007b00cbcb7a20 */ /* 0x000fc80000410000 */
[----:B------:R-:W-:Y:S02]  /*2560*/  @P0 FADD.FTZ R203, R12, R203 ;  /* 0x000000cb0ccb0221 */ /* 0x000fe40000010000 */
.L_x_713:
[----:B------:R-:W-:Y:S05]  /*2570*/  BSYNC B0 ;  /* 0x0000000000007941 */ /* 0x000fea0003800000 */
.L_x_711:
[----:B------:R-:W-:Y:S01]  /*2580*/  BSSY B0, `(.L_x_714) ;  /* 0x000000a000007945 */ /* 0x000fe20003800000 */
[----:B------:R-:W-:Y:S05]  /*2590*/  @P2 BRA `(.L_x_715) ;  /* 0x0000004000002947 */ /* 0x000fea0003800000 */
[----:B------:R-:W-:Y:S01]  /*25a0*/  MOV R205, RZ ;  /* 0x000000ff00cd7202 */ /* 0x000fe20000000f00 */
[----:B------:R-:W-:Y:S05]  /*25b0*/  @!P0 BRA `(.L_x_716) ;  /* 0x0000006000008947 */ /* 0x000fea0003800000 */
[----:B-----5:R-:W-:Y:S01]  /*25c0*/  PRMT R205, RZ, 0x7610, R33 ;  /* 0x00007610ffcd7816 */ /* 0x020fe20000000021 */
[----:B------:R-:W-:Y:S05]  /*25d0*/  BRA `(.L_x_716) ;  /* 0x0000004000007947 */ /* 0x000fea0003800000 */
.L_x_715:
[----:B-----5:R-:W-:Y:S02]  /*25e0*/  PRMT R205, RZ, 0x7610, R37 ;  /* 0x00007610ffcd7816 */ /* 0x020fe40000000025 */
[----:B0-----:R-:W-:-:S03]  /*25f0*/  @P0 PRMT R12, RZ, 0x7610, R33 ;  /* 0x00007610ff0c0816 */ /* 0x001fc60000000021 */
[----:B------:R-:W-:-:S04]  /*2600*/  FMUL.FTZ R205, R205, c[0x0][0x1ec] ;  /* 0x00007b00cdcd7a20 */ /* 0x000fc80000410000 */
[----:B------:R-:W-:Y:S02]  /*2610*/  @P0 FADD.FTZ R205, R12, R205 ;  /* 0x000000cd0ccd0221 */ /* 0x000fe40000010000 */
.L_x_716:
[----:B------:R-:W-:Y:S05]  /*2620*/  BSYNC B0 ;  /* 0x0000000000007941 */ /* 0x000fea0003800000 */
.L_x_714:
[----:B------:R-:W-:Y:S01]  /*2630*/  BSSY B0, `(.L_x_717) ;  /* 0x000000a000007945 */ /* 0x000fe20003800000 */
[----:B------:R-:W-:Y:S05]  /*2640*/  @P2 BRA `(.L_x_718) ;  /* 0x0000004000002947 */ /* 0x000fea0003800000 */
[----:B------:R-:W-:Y:S01]  /*2650*/  HFMA2.MMA R207, -RZ, RZ, 0, 0 ;  /* 0x00000000ffcf7435 */ /* 0x000fe200000001ff */
[----:B------:R-:W-:Y:S05]  /*2660*/  @!P0 BRA `(.L_x_719) ;  /* 0x0000006000008947 */ /* 0x000fea0003800000 */
[----:B-----5:R-:W-:Y:S01]  /*2670*/  PRMT R207, RZ, 0x5410, R34 ;  /* 0x00005410ffcf7816 */ /* 0x020fe20000000022 */
[----:B------:R-:W-:Y:S05]  /*2680*/  BRA `(.L_x_719) ;  /* 0x0000004000007947 */ /* 0x000fea0003800000 */
.L_x_718:
[----:B-----5:R-:W-:Y:S02]  /*2690*/  PRMT R207, RZ, 0x5410, R38 ;  /* 0x00005410ffcf7816 */ /* 0x020fe40000000026 */
[----:B0-----:R-:W-:-:S03]  /*26a0*/  @P0 PRMT R12, RZ, 0x5410, R34 ;  /* 0x00005410ff0c0816 */ /* 0x001fc60000000022 */
[----:B------:R-:W-:-:S04]  /*26b0*/  FMUL.FTZ R207, R207, c[0x0][0x1ec] ;  /* 0x00007b00cfcf7a20 */ /* 0x000fc80000410000 */
[----:B------:R-:W-:Y:S02]  /*26c0*/  @P0 FADD.FTZ R207, R12, R207 ;  /* 0x000000cf0ccf0221 */ /* 0x000fe40000010000 */
.L_x_719:
[----:B------:R-:W-:Y:S05]  /*26d0*/  BSYNC B0 ;  /* 0x0000000000007941 */ /* 0x000fea0003800000 */
.L_x_717:
[----:B------:R-:W-:Y:S01]  /*26e0*/  BSSY B0, `(.L_x_720) ;  /* 0x000000a000007945 */ /* 0x000fe20003800000 */
[----:B------:R-:W-:Y:S05]  /*26f0*/  @P2 BRA `(.L_x_721) ;  /* 0x0000004000002947 */ /* 0x000fea0003800000 */
[----:B------:R-:W-:Y:S01]  /*2700*/  MOV R209, RZ ;  /* 0x000000ff00d17202 */ /* 0x000fe20000000f00 */
[----:B------:R-:W-:Y:S05]  /*2710*/  @!P0 BRA `(.L_x_722) ;  /* 0x0000006000008947 */ /* 0x000fea0003800000 */
[----:B-----5:R-:W-:Y:S01]  /*2720*/  PRMT R209, RZ, 0x7610, R34 ;  /* 0x00007610ffd17816 */ /* 0x020fe20000000022 */
[----:B------:R-:W-:Y:S05]  /*2730*/  BRA `(.L_x_722) ;  /* 0x0000004000007947 */ /* 0x000fea0003800000 */
.L_x_721:
[----:B-----5:R-:W-:Y:S02]  /*2740*/  PRMT R209, RZ, 0x7610, R38 ;  /* 0x00007610ffd17816 */ /* 0x020fe40000000026 */
[----:B0-----:R-:W-:-:S03]  /*2750*/  @P0 PRMT R12, RZ, 0x7610, R34 ;  /* 0x00007610ff0c0816 */ /* 0x001fc60000000022 */
[----:B------:R-:W-:-:S04]  /*2760*/  FMUL.FTZ R209, R209, c[0x0][0x1ec] ;  /* 0x00007b00d1d17a20 */ /* 0x000fc80000410000 */
[----:B------:R-:W-:Y:S02]  /*2770*/  @P0 FADD.FTZ R209, R12, R209 ;  /* 0x000000d10cd10221 */ /* 0x000fe40000010000 */
.L_x_722:
[----:B------:R-:W-:Y:S05]  /*2780*/  BSYNC B0 ;  /* 0x0000000000007941 */ /* 0x000fea0003800000 */
.L_x_720:
[----:B------:R-:W-:Y:S01]  /*2790*/  BSSY B0, `(.L_x_723) ;  /* 0x000000a000007945 */ /* 0x000fe20003800000 */
[----:B------:R-:W-:Y:S05]  /*27a0*/  @P2 BRA `(.L_x_724) ;  /* 0x0000004000002947 */ /* 0x000fea0003800000 */
[----:B------:R-:W-:Y:S01]  /*27b0*/  HFMA2.MMA R211, -RZ, RZ, 0, 0 ;  /* 0x00000000ffd37435 */ /* 0x000fe200000001ff */
[----:B------:R-:W-:Y:S05]  /*27c0*/  @!P0 BRA `(.L_x_725) ;  /* 0x0000006000008947 */ /* 0x000fea0003800000 */
[----:B-----5:R-:W-:Y:S01]  /*27d0*/  PRMT R211, RZ, 0x5410, R35 ;  /* 0x00005410ffd37816 */ /* 0x020fe20000000023 */
[----:B------:R-:W-:Y:S05]  /*27e0*/  BRA `(.L_x_725) ;  /* 0x0000004000007947 */ /* 0x000fea0003800000 */
.L_x_724:
[----:B-----5:R-:W-:Y:S02]  /*27f0*/  PRMT R211, RZ, 0x5410, R39 ;  /* 0x00005410ffd37816 */ /* 0x020fe40000000027 */
[----:B0-----:R-:W-:-:S03]  /*2800*/  @P0 PRMT R12, RZ, 0x5410, R35 ;  /* 0x00005410ff0c0816 */ /* 0x001fc60000000023 */
[----:B------:R-:W-:-:S04]  /*2810*/  FMUL.FTZ R211, R211, c[0x0][0x1ec] ;  /* 0x00007b00d3d37a20 */ /* 0x000fc80000410000 */
[----:B------:R-:W-:Y:S02]  /*2820*/  @P0 FADD.FTZ R211, R12, R211 ;  /* 0x000000d30cd30221 */ /* 0x000fe40000010000 */
.L_x_725:
[----:B------:R-:W-:Y:S05]  /*2830*/  BSYNC B0 ;  /* 0x0000000000007941 */ /* 0x000fea0003800000 */
.L_x_723:
[----:B------:R-:W-:Y:S01]  /*2840*/  BSSY B0, `(.L_x_726) ;  /* 0x000000a000007945 */ /* 0x000fe20003800000 */
[----:B------:R-:W-:Y:S05]  /*2850*/  @P2 BRA `(.L_x_727) ;  /* 0x0000004000002947 */ /* 0x000fea0003800000 */
[----:B------:R-:W-:Y:S01]  /*2860*/  MOV R213, RZ ;  /* 0x000000ff00d57202 */ /* 0x000fe20000000f00 */
[----:B------:R-:W-:Y:S05]  /*2870*/  @!P0 BRA `(.L_x_728) ;  /* 0x0000006000008947 */ /* 0x000fea0003800000 */
[----:B-----5:R-:W-:Y:S01]  /*2880*/  PRMT R213, RZ, 0x7610, R35 ;  /* 0x00007610ffd57816 */ /* 0x020fe20000000023 */
[----:B------:R-:W-:Y:S05]  /*2890*/  BRA `(.L_x_728) ;  /* 0x0000004000007947 */ /* 0x000fea0003800000 */
.L_x_727:
[----:B-----5:R-:W-:Y:S02]  /*28a0*/  PRMT R213, RZ, 0x7610, R39 ;  /* 0x00007610ffd57816 */ /* 0x020fe40000000027 */
[----:B0-----:R-:W-:-:S03]  /*28b0*/  @P0 PRMT R12, RZ, 0x7610, R35 ;  /* 0x00007610ff0c0816 */ /* 0x001fc60000000023 */
[----:B------:R-:W-:-:S04]  /*28c0*/  FMUL.FTZ R213, R213, c[0x0][0x1ec] ;  /* 0x00007b00d5d57a20 */ /* 0x000fc80000410000 */
[----:B------:R-:W-:Y:S02]  /*28d0*/  @P0 FADD.FTZ R213, R12, R213 ;  /* 0x000000d50cd50221 */ /* 0x000fe40000010000 */
.L_x_728:
[----:B------:R-:W-:Y:S05]  /*28e0*/  BSYNC B0 ;  /* 0x0000000000007941 */ /* 0x000fea0003800000 */
.L_x_726:
        /* <DEDUP_REMOVED lines=18> */
.L_x_730:
[----:B-----5:R-:W-:Y:S02]  /*2a10*/  PRMT R215, RZ, 0x5410, R36 ;  /* 0x00005410ffd77816 */ /* 0x020fe40000000024 */
[----:B0-----:R-:W-:-:S03]  /*2a20*/  @P0 PRMT R12, RZ, 0x5410, R32 ;  /* 0x00005410ff0c0816 */ /* 0x001fc60000000020 */
[----:B------:R-:W-:-:S04]  /*2a30*/  FMUL.FTZ R215, R215, c[0x0][0x1ec] ;  /* 0x00007b00d7d77a20 */ /* 0x000fc80000410000 */
[----:B------:R-:W-:Y:S02]  /*2a40*/  @P0 FADD.FTZ R215, R12, R215 ;  /* 0x000000d70cd70221 */ /* 0x000fe40000010000 */
.L_x_731:
[----:B------:R-:W-:Y:S05]  /*2a50*/  BSYNC B0 ;  /* 0x0000000000007941 */ /* 0x000fea0003800000 */
.L_x_729:
[----:B------:R-:W-:Y:S01]  /*2a60*/  BSSY B0, `(.L_x_732) ;  /* 0x000000a000007945 */ /* 0x000fe20003800000 */
[----:B------:R-:W-:Y:S05]  /*2a70*/  @P2 BRA `(.L_x_733) ;  /* 0x0000004000002947 */ /* 0x000fea0003800000 */
[----:B------:R-:W-:Y:S01]  /*2a80*/  MOV R217, RZ ;  /* 0x000000ff00d97202 */ /* 0x000fe20000000f00 */
[----:B------:R-:W-:Y:S05]  /*2a90*/  @!P0 BRA `(.L_x_734) ;  /* 0x0000006000008947 */ /* 0x000fea0003800000 */
[----:B-----5:R-:W-:Y:S01]  /*2aa0*/  PRMT R217, RZ, 0x7610, R32 ;  /* 0x00007610ffd97816 */ /* 0x020fe20000000020 */
[----:B------:R-:W-:Y:S05]  /*2ab0*/  BRA `(.L_x_734) ;  /* 0x0000004000007947 */ /* 0x000fea0003800000 */
.L_x_733:
[----:B-----5:R-:W-:Y:S02]  /*2ac0*/  PRMT R217, RZ, 0x7610, R36 ;  /* 0x00007610ffd97816 */ /* 0x020fe40000000024 */
[----:B0-----:R-:W-:-:S03]  /*2ad0*/  @P0 PRMT R12, RZ, 0x7610, R32 ;  /* 0x00007610ff0c0816 */ /* 0x001fc60000000020 */
[----:B------:R-:W-:-:S04]  /*2ae0*/  FMUL.FTZ R217, R217, c[0x0][0x1ec] ;  /* 0x00007b00d9d97a20 */ /* 0x000fc80000410000 */
[----:B------:R-:W-:Y:S02]  /*2af0*/  @P0 FADD.FTZ R217, R12, R217 ;  /* 0x000000d90cd90221 */ /* 0x000fe40000010000 */
.L_x_734:
[----:B------:R-:W-:Y:S05]  /*2b00*/  BSYNC B0 ;  /* 0x0000000000007941 */ /* 0x000fea0003800000 */
.L_x_732:
[----:B------:R-:W-:Y:S01]  /*2b10*/  BSSY B0, `(.L_x_735) ;  /* 0x000000a000007945 */ /* 0x000fe20003800000 */
[----:B------:R-:W-:Y:S05]  /*2b20*/  @P2 BRA `(.L_x_736) ;  /* 0x0000004000002947 */ /* 0x000fea0003800000 */
[----:B------:R-:W-:Y:S01]  /*2b30*/  HFMA2.MMA R219, -RZ, RZ, 0, 0 ;  /* 0x00000000ffdb7435 */ /* 0x000fe200000001ff */
[----:B------:R-:W-:Y:S05]  /*2b40*/  @!P0 BRA `(.L_x_737) ;  /* 0x0000006000008947 */ /* 0x000fea0003800000 */
[----:B-----5:R-:W-:Y:S01]  /*2b50*/  PRMT R219, RZ, 0x5410, R33 ;  /* 0x00005410ffdb7816 */ /* 0x020fe20000000021 */
[----:B------:R-:W-:Y:S05]  /*2b60*/  BRA `(.L_x_737) ;  /* 0x0000004000007947 */ /* 0x000fea0003800000 */
.L_x_736:
[----:B-----5:R-:W-:Y:S02]  /*2b70*/  PRMT R219, RZ, 0x5410, R37 ;  /* 0x00005410ffdb7816 */ /* 0x020fe40000000025 */
[----:B0-----:R-:W-:-:S03]  /*2b80*/  @P0 PRMT R12, RZ, 0x5410, R33 ;  /* 0x00005410ff0c0816 */ /* 0x001fc60000000021 */
[----:B------:R-:W-:-:S04]  /*2b90*/  FMUL.FTZ R219, R219, c[0x0][0x1ec] ;  /* 0x00007b00dbdb7a20 */ /* 0x000fc80000410000 */
[----:B------:R-:W-:Y:S02]  /*2ba0*/  @P0 FADD.FTZ R219, R12, R219 ;  /* 0x000000db0cdb0221 */ /* 0x000fe40000010000 */
.L_x_737:
[----:B------:R-:W-:Y:S05]  /*2bb0*/  BSYNC B0 ;  /* 0x0000000000007941 */ /* 0x000fea0003800000 */
.L_x_735:
[----:B------:R-:W-:Y:S01]  /*2bc0*/  BSSY B0, `(.L_x_738) ;  /* 0x000000a000007945 */ /* 0x000fe20003800000 */
[----:B------:R-:W-:Y:S05]  /*2bd0*/  @P2 BRA `(.L_x_739) ;  /* 0x0000004000002947 */ /* 0x000fea0003800000 */
[----:B------:R-:W-:Y:S01]  /*2be0*/  MOV R221, RZ ;  /* 0x000000ff00dd7202 */ /* 0x000fe20000000f00 */
[----:B------:R-:W-:Y:S05]  /*2bf0*/  @!P0 BRA `(.L_x_740) ;  /* 0x0000006000008947 */ /* 0x000fea0003800000 */
[----:B-----5:R-:W-:Y:S01]  /*2c00*/  PRMT R221, RZ, 0x7610, R33 ;  /* 0x00007610ffdd7816 */ /* 0x020fe20000000021 */
[----:B------:R-:W-:Y:S05]  /*2c10*/  BRA `(.L_x_740) ;  /* 0x0000004000007947 */ /* 0x000fea0003800000 */
.L_x_739:
[----:B-----5:R-:W-:Y:S02]  /*2c20*/  PRMT R221, RZ, 0x7610, R37 ;  /* 0x00007610ffdd7816 */ /* 0x020fe40000000025 */
[----:B0-----:R-:W-:-:S03]  /*2c30*/  @P0 PRMT R12, RZ, 0x7610, R33 ;  /* 0x00007610ff0c0816 */ /* 0x001fc60000000021 */
[----:B------:R-:W-:-:S04]  /*2c40*/  FMUL.FTZ R221, R221, c[0x0][0x1ec] ;  /* 0x00007b00dddd7a20 */ /* 0x000fc80000410000 */
[----:B------:R-:W-:Y:S02]  /*2c50*/  @P0 FADD.FTZ R221, R12, R221 ;  /* 0x000000dd0cdd0221 */ /* 0x000fe40000010000 */
.L_x_740:
[----:B------:R-:W-:Y:S05]  /*2c60*/  BSYNC B0 ;  /* 0x0000000000007941 */ /* 0x000fea0003800000 */
.L_x_738:
[----:B------:R-:W-:Y:S01]  /*2c70*/  BSSY B0, `(.L_x_741) ;  /* 0x000000a000007945 */ /* 0x000fe20003800000 */
[----:B------:R-:W-:Y:S05]  /*2c80*/  @P2 BRA `(.L_x_742) ;  /* 0x0000004000002947 */ /* 0x000fea0003800000 */
[----:B------:R-:W-:Y:S01]  /*2c90*/  HFMA2.MMA R223, -RZ, RZ, 0, 0 ;  /* 0x00000000ffdf7435 */ /* 0x000fe200000001ff */
[----:B------:R-:W-:Y:S05]  /*2ca0*/  @!P0 BRA `(.L_x_743) ;  /* 0x0000006000008947 */ /* 0x000fea0003800000 */
[----:B-----5:R-:W-:Y:S01]  /*2cb0*/  PRMT R223, RZ, 0x5410, R34 ;  /* 0x00005410ffdf7816 */ /* 0x020fe20000000022 */
[----:B------:R-:W-:Y:S05]  /*2cc0*/  BRA `(.L_x_743) ;  /* 0x0000004000007947 */ /* 0x000fea0003800000 */
.L_x_742:
[----:B-----5:R-:W-:Y:S02]  /*2cd0*/  PRMT R223, RZ, 0x5410, R38 ;  /* 0x00005410ffdf7816 */ /* 0x020fe40000000026 */
[----:B0-----:R-:W-:-:S03]  /*2ce0*/  @P0 PRMT R12, RZ, 0x5410, R34 ;  /* 0x00005410ff0c0816 */ /* 0x001fc60000000022 */
[----:B------:R-:W-:-:S04]  /*2cf0*/  FMUL.FTZ R223, R223, c[0x0][0x1ec] ;  /* 0x00007b00dfdf7a20 */ /* 0x000fc80000410000 */
[----:B------:R-:W-:Y:S02]  /*2d00*/  @P0 FADD.FTZ R223, R12, R223 ;  /* 0x000000df0cdf0221 */ /* 0x000fe40000010000 */
.L_x_743:
[----:B------:R-:W-:Y:S05]  /*2d10*/  BSYNC B0 ;  /* 0x0000000000007941 */ /* 0x000fea0003800000 */
.L_x_741:
[----:B------:R-:W-:Y:S01]  /*2d20*/  BSSY B0, `(.L_x_744) ;  /* 0x000000a000007945 */ /* 0x000fe20003800000 */
[----:B------:R-:W-:Y:S05]  /*2d30*/  @P2 BRA `(.L_x_745) ;  /* 0x0000004000002947 */ /* 0x000fea0003800000 */
[----:B------:R-:W-:Y:S01]  /*2d40*/  MOV R225, RZ ;  /* 0x000000ff00e17202 */ /* 0x000fe20000000f00 */
[----:B------:R-:W-:Y:S05]  /*2d50*/  @!P0 BRA `(.L_x_746) ;  /* 0x0000006000008947 */ /* 0x000fea0003800000 */
[----:B-----5:R-:W-:Y:S01]  /*2d60*/  PRMT R225, RZ, 0x7610, R34 ;  /* 0x00007610ffe17816 */ /* 0x020fe20000000022 */
[----:B------:R-:W-:Y:S05]  /*2d70*/  BRA `(.L_x_746) ;  /* 0x0000004000007947 */ /* 0x000fea0003800000 */
.L_x_745:
[----:B-----5:R-:W-:Y:S02]  /*2d80*/  PRMT R225, RZ, 0x7610, R38 ;  /* 0x00007610ffe17816 */ /* 0x020fe40000000026 */
[----:B0-----:R-:W-:-:S03]  /*2d90*/  @P0 PRMT R12, RZ, 0x7610, R34 ;  /* 0x00007610ff0c0816 */ /* 0x001fc60000000022 */
[----:B------:R-:W-:-:S04]  /*2da0*/  FMUL.FTZ R225, R225, c[0x0][0x1ec] ;  /* 0x00007b00e1e17a20 */ /* 0x000fc80000410000 */
[----:B------:R-:W-:Y:S02]  /*2db0*/  @P0 FADD.FTZ R225, R12, R225 ;  /* 0x000000e10ce10221 */ /* 0x000fe40000010000 */
.L_x_746:
[----:B------:R-:W-:Y:S05]  /*2dc0*/  BSYNC B0 ;  /* 0x0000000000007941 */ /* 0x000fea0003800000 */
.L_x_744:
[----:B------:R-:W-:Y:S01]  /*2dd0*/  BSSY B0, `(.L_x_747) ;  /* 0x000000a000007945 */ /* 0x000fe20003800000 */
[----:B------:R-:W-:Y:S05]  /*2de0*/  @P2 BRA `(.L_x_748) ;  /* 0x0000004000002947 */ /* 0x000fea0003800000 */
[----:B------:R-:W-:Y:S01]  /*2df0*/  HFMA2.MMA R227, -RZ, RZ, 0, 0 ;  /* 0x00000000ffe37435 */ /* 0x000fe200000001ff */
[----:B------:R-:W-:Y:S05]  /*2e00*/  @!P0 BRA `(.L_x_749) ;  /* 0x0000006000008947 */ /* 0x000fea0003800000 */
[----:B-----5:R-:W-:Y:S01]  /*2e10*/  PRMT R227, RZ, 0x5410, R35 ;  /* 0x00005410ffe37816 */ /* 0x020fe20000000023 */
[----:B------:R-:W-:Y:S05]  /*2e20*/  BRA `(.L_x_749) ;  /* 0x0000004000007947 */ /* 0x000fea0003800000 */
.L_x_748:
[----:B-----5:R-:W-:Y:S02]  /*2e30*/  PRMT R227, RZ, 0x5410, R39 ;  /* 0x00005410ffe37816 */ /* 0x020fe40000000027 */
[----:B0-----:R-:W-:-:S03]  /*2e40*/  @P0 PRMT R12, RZ, 0x5410, R35 ;  /* 0x00005410ff0c0816 */ /* 0x001fc60000000023 */
[----:B------:R-:W-:-:S04]  /*2e50*/  FMUL.FTZ R227, R227, c[0x0][0x1ec] ;  /* 0x00007b00e3e37a20 */ /* 0x000fc80000410000 */
[----:B------:R-:W-:Y:S02]  /*2e60*/  @P0 FADD.FTZ R227, R12, R227 ;  /* 0x000000e30ce30221 */ /* 0x000fe40000010000 */
.L_x_749:
[----:B------:R-:W-:Y:S05]  /*2e70*/  BSYNC B0 ;  /* 0x0000000000007941 */ /* 0x000fea0003800000 */
.L_x_747:
[----:B------:R-:W-:Y:S01]  /*2e80*/  BSSY B0, `(.L_x_750) ;  /* 0x000000a000007945 */ /* 0x000fe20003800000 */
[----:B------:R-:W-:Y:S05]  /*2e90*/  @P2 BRA `(.L_x_751) ;  /* 0x0000004000002947 */ /* 0x000fea0003800000 */
[----:B------:R-:W-:Y:S01]  /*2ea0*/  MOV R229, RZ ;  /* 0x000000ff00e57202 */ /* 0x000fe20000000f00 */
[----:B------:R-:W-:Y:S05]  /*2eb0*/  @!P0 BRA `(.L_x_752) ;  /* 0x0000006000008947 */ /* 0x000fea0003800000 */
[----:B-----5:R-:W-:Y:S01]  /*2ec0*/  PRMT R229, RZ, 0x7610, R35 ;  /* 0x00007610ffe57816 */ /* 0x020fe20000000023 */
[----:B------:R-:W-:Y:S05]  /*2ed0*/  BRA `(.L_x_752) ;  /* 0x0000004000007947 */ /* 0x000fea0003800000 */
.L_x_751:
[----:B-----5:R-:W-:Y:S02]  /*2ee0*/  PRMT R229, RZ, 0x7610, R39 ;  /* 0x00007610ffe57816 */ /* 0x020fe40000000027 */
[----:B0-----:R-:W-:-:S03]  /*2ef0*/  @P0 PRMT R12, RZ, 0x7610, R35 ;  /* 0x00007610ff0c0816 */ /* 0x001fc60000000023 */
[----:B------:R-:W-:-:S04]  /*2f00*/  FMUL.FTZ R229, R229, c[0x0][0x1ec] ;  /* 0x00007b00e5e57a20 */ /* 0x000fc80000410000 */
[----:B------:R-:W-:Y:S02]  /*2f10*/  @P0 FADD.FTZ R229, R12, R229 ;  /* 0x000000e50ce50221 */ /* 0x000fe40000010000 */
.L_x_752:
[----:B------:R-:W-:Y:S05]  /*2f20*/  BSYNC B0 ;  /* 0x0000000000007941 */ /* 0x000fea0003800000 */
.L_x_750:
[----:B------:R-:W-:Y:S01]  /*2f30*/  IADD3 R245, R231, 0x300, RZ ;  /* 0x00000300e7f57810 */ /* 0x000fe20007ffe0ff */
[-C--:B0-----:R-:W-:Y:S01]  /*2f40*/  IMAD.WIDE.U32 R12, R233, R48.reuse, c[0x0][0x188] ;  /* 0x00006200e90c7625 */ /* 0x081fe200078e0030 */
[----:B------:R-:W-:Y:S02]  /*2f50*/  @P1 IADD3 R17, R50, 0x300, RZ ;  /* 0x0000030032111810 */ /* 0x000fe40007ffe0ff */
        /* <DEDUP_REMOVED lines=15> */
.L_x_754:
[----:B0----5:R-:W-:Y:S02]  /*3050*/  PRMT R153, RZ, 0x5410, R36 ;  /* 0x00005410ff997816 */ /* 0x021fe40000000024 */
[----:B------:R-:W-:-:S03]  /*3060*/  @P0 PRMT R12, RZ, 0x5410, R32 ;  /* 0x00005410ff0c0816 */ /* 0x000fc60000000020 */
[----:B------:R-:W-:-:S04]  /*3070*/  FMUL.FTZ R153, R153, c[0x0][0x1ec] ;  /* 0x00007b0099997a20 */ /* 0x000fc80000410000 */
[----:B------:R-:W-:Y:S02]  /*3080*/  @P0 FADD.FTZ R153, R12, R153 ;  /* 0x000000990c990221 */ /* 0x000fe40000010000 */
.L_x_755:
[----:B------:R-:W-:Y:S05]  /*3090*/  BSYNC B0 ;  /* 0x0000000000007941 */ /* 0x000fea0003800000 */
.L_x_753:
[----:B------:R-:W-:Y:S01]  /*30a0*/  BSSY B0, `(.L_x_756) ;  /* 0x000000a000007945 */ /* 0x000fe20003800000 */
[----:B------:R-:W-:Y:S05]  /*30b0*/  @P2 BRA `(.L_x_757) ;  /* 0x0000004000002947 */ /* 0x000fea0003800000 */
[----:B------:R-:W-:Y:S01]  /*30c0*/  MOV R231, RZ ;  /* 0x000000ff00e77202 */ /* 0x000fe20000000f00 */
[----:B------:R-:W-:Y:S05]  /*30d0*/  @!P0 BRA `(.L_x_758) ;  /* 0x0000006000008947 */ /* 0x000fea0003800000 */
[----:B-----5:R-:W-:Y:S01]  /*30e0*/  PRMT R231, RZ, 0x7610, R32 ;  /* 0x00007610ffe77816 */ /* 0x020fe20000000020 */
[----:B------:R-:W-:Y:S05]  /*30f0*/  BRA `(.L_x_758) ;  /* 0x0000004000007947 */ /* 0x000fea0003800000 */
.L_x_757:
[----:B-----5:R-:W-:Y:S02]  /*3100*/  PRMT R231, RZ, 0x7610, R36 ;  /* 0x00007610ffe77816 */ /* 0x020fe40000000024 */
[----:B------:R-:W-:-:S03]  /*3110*/  @P0 PRMT R12, RZ, 0x7610, R32 ;  /* 0x00007610ff0c0816 */ /* 0x000fc60000000020 */
[----:B------:R-:W-:-:S04]  /*3120*/  FMUL.FTZ R231, R231, c[0x0][0x1ec] ;  /* 0x00007b00e7e77a20 */ /* 0x000fc80000410000 */
[----:B------:R-:W-:Y:S02]  /*3130*/  @P0 FADD.FTZ R231, R12, R231 ;  /* 0x000000e70ce70221 */ /* 0x000fe40000010000 */
.L_x_758:
[----:B------:R-:W-:Y:S05]  /*3140*/  BSYNC B0 ;  /* 0x0000000000007941 */ /* 0x000fea0003800000 */
.L_x_756:
[----:B------:R-:W-:Y:S01]  /*3150*/  BSSY B0, `(.L_x_759) ;  /* 0x000000a000007945 */ /* 0x000fe20003800000 */
[----:B------:R-:W-:Y:S05]  /*3160*/  @P2 BRA `(.L_x_760) ;  /* 0x0000004000002947 */ /* 0x000fea0003800000 */
[----:B------:R-:W-:Y:S01]  /*3170*/  HFMA2.MMA R233, -RZ, RZ, 0, 0 ;  /* 0x00000000ffe97435 */ /* 0x000fe200000001ff */
[----:B------:R-:W-:Y:S05]  /*3180*/  @!P0 BRA `(.L_x_761) ;  /* 0x0000006000008947 */ /* 0x000fea0003800000 */
[----:B-----5:R-:W-:Y:S01]  /*3190*/  PRMT R233, RZ, 0x5410, R33 ;  /* 0x00005410ffe97816 */ /* 0x020fe20000000021 */
[----:B------:R-:W-:Y:S05]  /*31a0*/  BRA `(.L_x_761) ;  /* 0x0000004000007947 */ /* 0x000fea0003800000 */
.L_x_760:
[----:B-----5:R-:W-:Y:S02]  /*31b0*/  PRMT R233, RZ, 0x5410, R37 ;  /* 0x00005410ffe97816 */ /* 0x020fe40000000025 */
[----:B------:R-:W-:-:S03]  /*31c0*/  @P0 PRMT R12, RZ, 0x5410, R33 ;  /* 0x00005410ff0c0816 */ /* 0x000fc60000000021 */
[----:B------:R-:W-:-:S04]  /*31d0*/  FMUL.FTZ R233, R233, c[0x0][0x1ec] ;  /* 0x00007b00e9e97a20 */ /* 0x000fc80000410000 */
[----:B------:R-:W-:Y:S02]  /*31e0*/  @P0 FADD.FTZ R233, R12, R233 ;  /* 0x000000e90ce90221 */ /* 0x000fe40000010000 */
.L_x_761:
[----:B------:R-:W-:Y:S05]  /*31f0*/  BSYNC B0 ;  /* 0x0000000000007941 */ /* 0x000fea0003800000 */
.L_x_759:
[----:B------:R-:W-:Y:S01]  /*3200*/  BSSY B0, `(.L_x_762) ;  /* 0x000000a000007945 */ /* 0x000fe20003800000 */
[----:B------:R-:W-:Y:S05]  /*3210*/  @P2 BRA `(.L_x_763) ;  /* 0x0000004000002947 */ /* 0x000fea0003800000 */
[----:B------:R-:W-:Y:S01]  /*3220*/  MOV R235, RZ ;  /* 0x000000ff00eb7202 */ /* 0x000fe20000000f00 */
[----:B------:R-:W-:Y:S05]  /*3230*/  @!P0 BRA `(.L_x_764) ;  /* 0x0000006000008947 */ /* 0x000fea0003800000 */
[----:B-----5:R-:W-:Y:S01]  /*3240*/  PRMT R235, RZ, 0x7610, R33 ;  /* 0x00007610ffeb7816 */ /* 0x020fe20000000021 */
[----:B------:R-:W-:Y:S05]  /*3250*/  BRA `(.L_x_764) ;  /* 0x0000004000007947 */ /* 0x000fea0003800000 */
.L_x_763:
[----:B-----5:R-:W-:Y:S02]  /*3260*/  PRMT R235, RZ, 0x7610, R37 ;  /* 0x00007610ffeb7816 */ /* 0x020fe40000000025 */
[----:B------:R-:W-:-:S03]  /*3270*/  @P0 PRMT R12, RZ, 0x7610, R33 ;  /* 0x00007610ff0c0816 */ /* 0x000fc60000000021 */
[----:B------:R-:W-:-:S04]  /*3280*/  FMUL.FTZ R235, R235, c[0x0][0x1ec] ;  /* 0x00007b00ebeb7a20 */ /* 0x000fc80000410000 */
[----:B------:R-:W-:Y:S02]  /*3290*/  @P0 FADD.FTZ R235, R12, R235 ;  /* 0x000000eb0ceb0221 */ /* 0x000fe40000010000 */
.L_x_764:
[----:B------:R-:W-:Y:S05]  /*32a0*/  BSYNC B0 ;  /* 0x0000000000007941 */ /* 0x000fea0003800000 */
.L_x_762:
[----:B------:R-:W-:Y:S01]  /*32b0*/  BSSY B0, `(.L_x_765) ;  /* 0x000000a000007945 */ /* 0x000fe20003800000 */
[----:B------:R-:W-:Y:S05]  /*32c0*/  @P2 BRA `(.L_x_766) ;  /* 0x0000004000002947 */ /* 0x000fea0003800000 */
[----:B------:R-:W-:Y:S01]  /*32d0*/  HFMA2.MMA R237, -RZ, RZ, 0, 0 ;  /* 0x00000000ffed7435 */ /* 0x000fe200000001ff */
[----:B------:R-:W-:Y:S05]  /*32e0*/  @!P0 BRA `(.L_x_767) ;  /* 0x0000006000008947 */ /* 0x000fea0003800000 */
[----:B-----5:R-:W-:Y:S01]  /*32f0*/  PRMT R237, RZ, 0x5410, R34 ;  /* 0x00005410ffed7816 */ /* 0x020fe20000000022 */
[----:B------:R-:W-:Y:S05]  /*3300*/  BRA `(.L_x_767) ;  /* 0x0000004000007947 */ /* 0x000fea0003800000 */
.L_x_766:
[----:B-----5:R-:W-:Y:S02]  /*3310*/  PRMT R237, RZ, 0x5410, R38 ;  /* 0x00005410ffed7816 */ /* 0x020fe40000000026 */
[----:B------:R-:W-:-:S03]  /*3320*/  @P0 PRMT R12, RZ, 0x5410, R34 ;  /* 0x00005410ff0c0816 */ /* 0x000fc60000000022 */
[----:B------:R-:W-:-:S04]  /*3330*/  FMUL.FTZ R237, R237, c[0x0][0x1ec] ;  /* 0x00007b00eded7a20 */ /* 0x000fc80000410000 */
[----:B------:R-:W-:Y:S02]  /*3340*/  @P0 FADD.FTZ R237, R12, R237 ;  /* 0x000000ed0ced0221 */ /* 0x000fe40000010000 */
.L_x_767:
[----:B------:R-:W-:Y:S05]  /*3350*/  BSYNC B0 ;  /* 0x0000000000007941 */ /* 0x000fea0003800000 */
.L_x_765:
[----:B------:R-:W-:Y:S01]  /*3360*/  BSSY B0, `(.L_x_768) ;  /* 0x000000a000007945 */ /* 0x000fe20003800000 */
[----:B------:R-:W-:Y:S05]  /*3370*/  @P2 BRA `(.L_x_769) ;  /* 0x0000004000002947 */ /* 0x000fea0003800000 */
[----:B------:R-:W-:Y:S01]  /*3380*/  MOV R239, RZ ;  /* 0x000000ff00ef7202 */ /* 0x000fe20000000f00 */
[----:B------:R-:W-:Y:S05]  /*3390*/  @!P0 BRA `(.L_x_770) ;  /* 0x0000006000008947 */ /* 0x000fea0003800000 */
[----:B-----5:R-:W-:Y:S01]  /*33a0*/  PRMT R239, RZ, 0x7610, R34 ;  /* 0x00007610ffef7816 */ /* 0x020fe20000000022 */
[----:B------:R-:W-:Y:S05]  /*33b0*/  BRA `(.L_x_770) ;  /* 0x0000004000007947 */ /* 0x000fea0003800000 */
.L_x_769:
[----:B-----5:R-:W-:Y:S02]  /*33c0*/  PRMT R239, RZ, 0x7610, R38 ;  /* 0x00007610ffef7816 */ /* 0x020fe40000000026 */
[----:B------:R-:W-:-:S03]  /*33d0*/  @P0 PRMT R12, RZ, 0x7610, R34 ;  /* 0x00007610ff0c0816 */ /* 0x000fc60000000022 */
[----:B------:R-:W-:-:S04]  /*33e0*/  FMUL.FTZ R239, R239, c[0x0][0x1ec] ;  /* 0x00007b00efef7a20 */ /* 0x000fc80000410000 */
[----:B------:R-:W-:Y:S02]  /*33f0*/  @P0 FADD.FTZ R239, R12, R239 ;  /* 0x000000ef0cef0221 */ /* 0x000fe40000010000 */
.L_x_770:
[----:B------:R-:W-:Y:S05]  /*3400*/  BSYNC B0 ;  /* 0x0000000000007941 */ /* 0x000fea0003800000 */
.L_x_768:
[----:B------:R-:W-:Y:S01]  /*3410*/  BSSY B0, `(.L_x_771) ;  /* 0x000000a000007945 */ /* 0x000fe20003800000 */
[----:B------:R-:W-:Y:S05]  /*3420*/  @P2 BRA `(.L_x_772) ;  /* 0x0000004000002947 */ /* 0x000fea0003800000 */
[----:B------:R-:W-:Y:S01]  /*3430*/  HFMA2.MMA R241, -RZ, RZ, 0, 0 ;  /* 0x00000000fff17435 */ /* 0x000fe200000001ff */
[----:B------:R-:W-:Y:S05]  /*3440*/  @!P0 BRA `(.L_x_773) ;  /* 0x0000006000008947 */ /* 0x000fea0003800000 */
[----:B-----5:R-:W-:Y:S01]  /*3450*/  PRMT R241, RZ, 0x5410, R35 ;  /* 0x00005410fff17816 */ /* 0x020fe20000000023 */
[----:B------:R-:W-:Y:S05]  /*3460*/  BRA `(.L_x_773) ;  /* 0x0000004000007947 */ /* 0x000fea0003800000 */
.L_x_772:
[----:B-----5:R-:W-:Y:S02]  /*3470*/  PRMT R241, RZ, 0x5410, R39 ;  /* 0x00005410fff17816 */ /* 0x020fe40000000027 */
[----:B------:R-:W-:-:S03]  /*3480*/  @P0 PRMT R12, RZ, 0x5410, R35 ;  /* 0x00005410ff0c0816 */ /* 0x000fc60000000023 */
[----:B------:R-:W-:-:S04]  /*3490*/  FMUL.FTZ R241, R241, c[0x0][0x1ec] ;  /* 0x00007b00f1f17a20 */ /* 0x000fc80000410000 */
[----:B------:R-:W-:Y:S02]  /*34a0*/  @P0 FADD.FTZ R241, R12, R241 ;  /* 0x000000f10cf10221 */ /* 0x000fe40000010000 */
.L_x_773:
[----:B------:R-:W-:Y:S05]  /*34b0*/  BSYNC B0 ;  /* 0x0000000000007941 */ /* 0x000fea0003800000 */
.L_x_771:
[----:B------:R-:W-:Y:S01]  /*34c0*/  BSSY B0, `(.L_x_774) ;  /* 0x000000a000007945 */ /* 0x000fe20003800000 */
[----:B------:R-:W-:Y:S05]  /*34d0*/  @P2 BRA `(.L_x_775) ;  /* 0x0000004000002947 */ /* 0x000fea0003800000 */
[----:B------:R-:W-:Y:S01]  /*34e0*/  MOV R243, RZ ;  /* 0x000000ff00f37202 */ /* 0x000fe20000000f00 */
[----:B------:R-:W-:Y:S05]  /*34f0*/  @!P0 BRA `(.L_x_776) ;  /* 0x0000006000008947 */ /* 0x000fea0003800000 */
[----:B-----5:R-:W-:Y:S01]  /*3500*/  PRMT R243, RZ, 0x7610, R35 ;  /* 0x00007610fff37816 */ /* 0x020fe20000000023 */
[----:B------:R-:W-:Y:S05]  /*3510*/  BRA `(.L_x_776) ;  /* 0x0000004000007947 */ /* 0x000fea0003800000 */
.L_x_775:
[----:B-----5:R-:W-:Y:S02]  /*3520*/  PRMT R243, RZ, 0x7610, R39 ;  /* 0x00007610fff37816 */ /* 0x020fe40000000027 */
[----:B------:R-:W-:-:S03]  /*3530*/  @P0 PRMT R12, RZ, 0x7610, R35 ;  /* 0x00007610ff0c0816 */ /* 0x000fc60000000023 */
[----:B------:R-:W-:-:S04]  /*3540*/  FMUL.FTZ R243, R243, c[0x0][0x1ec] ;  /* 0x00007b00f3f37a20 */ /* 0x000fc80000410000 */
[----:B------:R-:W-:Y:S02]  /*3550*/  @P0 FADD.FTZ R243, R12, R243 ;  /* 0x000000f30cf30221 */ /* 0x000fe40000010000 */
.L_x_776:
[----:B------:R-:W-:Y:S05]  /*3560*/  BSYNC B0 ;  /* 0x0000000000007941 */ /* 0x000fea0003800000 */
.L_x_774:
[----:B------:R-:W-:Y:S01]  /*3570*/  FADD.FTZ R12, RZ, R59 ;  /* 0x0000003bff0c7221 */ /* 0x000fe20000010000 */
[----:B------:R-:W-:Y:S02]  /*3580*/  F2FP.BF16.PACK_AB R43, R243, R241 ;  /* 0x000000f1f32b723e */ /* 0x000fe400000010ff */
[----:B------:R-:W-:Y:S01]  /*3590*/  F2FP.BF16.PACK_AB R42, R239, R237 ;  /* 0x000000edef2a723e */ /* 0x000fe200000010ff */
[----:B------:R-:W-:Y:S01]  /*35a0*/  FADD.FTZ R12, R12, R57 ;  /* 0x000000390c0c7221 */ /* 0x000fe20000010000 */
[----:B------:R-:W-:Y:S02]  /*35b0*/  F2FP.BF16.PACK_AB R41, R235, R233 ;  /* 0x000000e9eb29723e */ /* 0x000fe400000010ff */
[----:B------:R-:W-:Y:S01]  /*35c0*/  F2FP.BF16.PACK_AB R40, R231, R153 ;  /* 0x00000099e728723e */ /* 0x000fe200000010ff */
[----:B------:R-:W-:Y:S01]  /*35d0*/  FADD.FTZ R12, R12, R55 ;  /* 0x000000370c0c7221 */ /* 0x000fe20000010000 */
[----:B------:R-:W-:-:S03]  /*35e0*/  LOP3.LUT P0, RZ, R26, 0xff, RZ, 0xc0, !PT ;  /* 0x000000ff1aff7812 */ /* 0x000fc6000780c0ff */
        /* <DEDUP_REMOVED lines=45> */
[----:B------:R-:W-:Y:S02]  /*38c0*/  FADD.FTZ R16, R12, R153 ;  /* 0x000000990c107221 */ /* 0x000fe40000010000 */
[----:B------:R-:W-:Y:S01]  /*38d0*/  IMAD.WIDE.U32 R12, R245, R48, c[0x0][0x188] ;  /* 0x00006200f50c7625 */ /* 0x000fe200078e0030 */
[----:B------:R-:W-:-:S03]  /*38e0*/  SEL R48, R141, R114, !P0 ;  /* 0x000000728d307207 */ /* 0x000fc60004000000 */
[----:B------:R-:W-:Y:S01]  /*38f0*/  FADD.FTZ R16, R16, R231 ;  /* 0x000000e710107221 */ /* 0x000fe20000010000 */
[----:B------:R0:W-:Y:S03]  /*3900*/  STG.E.128 [R12.64], R40 ;  /* 0x000000280c007986 */ /* 0x0001e6000c101d04 */
[----:B------:R-:W-:-:S04]  /*3910*/  FADD.FTZ R16, R16, R233 ;  /* 0x000000e910107221 */ /* 0x000fc80000010000 */
[----:B------:R-:W-:-:S04]  /*3920*/  FADD.FTZ R16, R16, R235 ;  /* 0x000000eb10107221 */ /* 0x000fc80000010000 */
[----:B------:R-:W-:-:S04]  /*3930*/  FADD.FTZ R16, R16, R237 ;  /* 0x000000ed10107221 */ /* 0x000fc80000010000 */
[----:B------:R-:W-:-:S04]  /*3940*/  FADD.FTZ R16, R16, R239 ;  /* 0x000000ef10107221 */ /* 0x000fc80000010000 */
[----:B------:R-:W-:-:S04]  /*3950*/  FADD.FTZ R16, R16, R241 ;  /* 0x000000f110107221 */ /* 0x000fc80000010000 */
[----:B------:R-:W-:Y:S01]  /*3960*/  FADD.FTZ R245, R16, R243 ;  /* 0x000000f310f57221 */ /* 0x000fe20000010000 */
[----:B------:R-:W-:Y:S05]  /*3970*/  BRA.DIV ~URZ, `(.L_x_777) ;  /* 0x00001c527f007947 */ /* 0x000fea000b800000 */
[----:B0-----:R0:W1:Y:S02]  /*3980*/  SHFL.BFLY PT, R12, R245, 0x1, 0x1f ;  /* 0x0c201f00f50c7f89 */ /* 0x00106400000e0000 */
.L_x_783:
[----:B-1----:R-:W-:Y:S01]  /*3990*/  FADD.FTZ R42, R245, R12 ;  /* 0x0000000cf52a7221 */ /* 0x002fe20000010000 */
[----:B------:R-:W-:Y:S05]  /*39a0*/  BRA.DIV ~URZ, `(.L_x_778) ;  /* 0x00001ca27f007947 */ /* 0x000fea000b800000 */
[----:B------:R-:W1:Y:S02]  /*39b0*/  SHFL.BFLY PT, R12, R42, 0x2, 0x1f ;  /* 0x0c401f002a0c7f89 */ /* 0x000e6400000e0000 */
[----:B-1----:R-:W-:-:S05]  /*39c0*/  FADD.FTZ R13, R42, R12 ;  /* 0x0000000c2a0d7221 */ /* 0x002fca0000010000 */
[----:B------:R-:W1:Y:S02]  /*39d0*/  SHFL.BFLY PT, R12, R13, 0x4, 0x1f ;  /* 0x0c801f000d0c7f89 */ /* 0x000e6400000e0000 */
[----:B-1----:R-:W-:-:S05]  /*39e0*/  FADD.FTZ R16, R13, R12 ;  /* 0x0000000c0d107221 */ /* 0x002fca0000010000 */
[----:B------:R-:W1:Y:S02]  /*39f0*/  SHFL.BFLY PT, R17, R16, 0x8, 0x1f ;  /* 0x0d001f0010117f89 */ /* 0x000e6400000e0000 */
[----:B-1----:R-:W-:-:S05]  /*3a00*/  FADD.FTZ R17, R16, R17 ;  /* 0x0000001110117221 */ /* 0x002fca0000010000 */
[----:B------:R-:W1:Y:S02]  /*3a10*/  SHFL.BFLY PT, R12, R17, 0x10, 0x1f ;  /* 0x0e001f00110c7f89 */ /* 0x000e6400000e0000 */
[----:B-1----:R-:W-:-:S04]  /*3a20*/  FADD.FTZ R12, R17, R12 ;  /* 0x0000000c110c7221 */ /* 0x002fc80000010000 */
[----:B------:R-:W-:-:S04]  /*3a30*/  FMUL.FTZ R12, R12, 0.0005580357392318546772 ;  /* 0x3a1249250c0c7820 */ /* 0x000fc80000410000 */
[C---:B------:R-:W-:Y:S02]  /*3a40*/  FADD.FTZ R40, -R12.reuse, R59 ;  /* 0x0000003b0c287221 */ /* 0x040fe40000010100 */
[----:B------:R-:W-:Y:S02]  /*3a50*/  FADD.FTZ R41, -R12, R57 ;  /* 0x000000390c297221 */ /* 0x000fe40000010100 */
[----:B------:R-:W-:Y:S02]  /*3a60*/  FFMA.FTZ R40, R40, R40, RZ ;  /* 0x0000002828287223 */ /* 0x000fe400000100ff */
[C---:B------:R-:W-:Y:S02]  /*3a70*/  FADD.FTZ R43, -R12.reuse, R55 ;  /* 0x000000370c2b7221 */ /* 0x040fe40000010100 */
[----:B------:R-:W-:Y:S02]  /*3a80*/  FFMA.FTZ R40, R41, R41, R40 ;  /* 0x0000002929287223 */ /* 0x000fe40000010028 */
[----:B------:R-:W-:-:S02]  /*3a90*/  FADD.FTZ R13, -R12, R53 ;  /* 0x000000350c0d7221 */ /* 0x000fc40000010100 */
[----:B------:R-:W-:Y:S02]  /*3aa0*/  FFMA.FTZ R40, R43, R43, R40 ;  /* 0x0000002b2b287223 */ /* 0x000fe40000010028 */
[C---:B------:R-:W-:Y:S02]  /*3ab0*/  FADD.FTZ R41, -R12.reuse, R51 ;  /* 0x000000330c297221 */ /* 0x040fe40000010100 */
[----:B------:R-:W-:Y:S02]  /*3ac0*/  FFMA.FTZ R40, R13, R13, R40 ;  /* 0x0000000d0d287223 */ /* 0x000fe40000010028 */
        /* <DEDUP_REMOVED lines=100> */
[----:B------:R-:W-:Y:S02]  /*4110*/  FADD.FTZ R13, -R12, R243 ;  /* 0x000000f30c0d7221 */ /* 0x000fe40000010100 */
[----:B------:R-:W-:-:S04]  /*4120*/  FFMA.FTZ R40, R17, R17, R40 ;  /* 0x0000001111287223 */ /* 0x000fc80000010028 */
[----:B------:R-:W-:-:S05]  /*4130*/  FFMA.FTZ R40, R13, R13, R40 ;  /* 0x0000000d0d287223 */ /* 0x000fca0000010028 */
[----:B------:R-:W1:Y:S02]  /*4140*/  SHFL.BFLY PT, R13, R40, 0x1, 0x1f ;  /* 0x0c201f00280d7f89 */ /* 0x000e6400000e0000 */
[----:B-1----:R-:W-:-:S05]  /*4150*/  FADD.FTZ R13, R40, R13 ;  /* 0x0000000d280d7221 */ /* 0x002fca0000010000 */
[----:B------:R-:W1:Y:S02]  /*4160*/  SHFL.BFLY PT, R16, R13, 0x2, 0x1f ;  /* 0x0c401f000d107f89 */ /* 0x000e6400000e0000 */
[----:B-1----:R-:W-:-:S05]  /*4170*/  FADD.FTZ R16, R13, R16 ;  /* 0x000000100d107221 */ /* 0x002fca0000010000 */
[----:B------:R-:W1:Y:S02]  /*4180*/  SHFL.BFLY PT, R17, R16, 0x4, 0x1f ;  /* 0x0c801f0010117f89 */ /* 0x000e6400000e0000 */
[----:B-1----:R-:W-:-:S05]  /*4190*/  FADD.FTZ R17, R16, R17 ;  /* 0x0000001110117221 */ /* 0x002fca0000010000 */
[----:B------:R-:W1:Y:S02]  /*41a0*/  SHFL.BFLY PT, R42, R17, 0x8, 0x1f ;  /* 0x0d001f00112a7f89 */ /* 0x000e6400000e0000 */
[----:B-1----:R-:W-:-:S05]  /*41b0*/  FADD.FTZ R42, R17, R42 ;  /* 0x0000002a112a7221 */ /* 0x002fca0000010000 */
[----:B------:R1:W2:Y:S02]  /*41c0*/  SHFL.BFLY PT, R41, R42, 0x10, 0x1f ;  /* 0x0e001f002a297f89 */ /* 0x0002a400000e0000 */
.L_x_784:
[----:B------:R-:W-:Y:S01]  /*41d0*/  ISETP.NE.AND P0, PT, R116, RZ, PT ;  /* 0x000000ff7400720c */ /* 0x000fe20003f05270 */
[----:B--2---:R-:W-:Y:S01]  /*41e0*/  FADD.FTZ R13, R41, R42 ;  /* 0x0000002a290d7221 */ /* 0x004fe20000010000 */
[----:B------:R-:W-:Y:S11]  /*41f0*/  WARPSYNC 0xffffffff ;  /* 0xffffffff00007948 */ /* 0x000ff60003800000 */
[----:B------:R-:W-:-:S05]  /*4200*/  @!P0 IADD3 R16, R143, R48, RZ ;  /* 0x000000308f108210 */ /* 0x000fca0007ffe0ff */
[----:B------:R2:W-:Y:S01]  /*4210*/  @!P0 STS.64 [R16.X8], R12 ;  /* 0x0000000c10008388 */ /* 0x0005e20000008a00 */
[----:B------:R-:W-:-:S11]  /*4220*/  ISETP.GT.U32.AND P0, PT, R116, 0x3, PT ;  /* 0x000000037400780c */ /* 0x000fd60003f04070 */
[----:B------:R-:W-:Y:S01]  /*4230*/  BAR.SYNC.DEFER_BLOCKING 0x0 ;  /* 0x0000000000007b1d */ /* 0x000fe20000010000 */
[----:B--2---:R-:W-:Y:S01]  /*4240*/  CS2R R12, SRZ ;  /* 0x00000000000c7805 */ /* 0x004fe2000001ff00 */
[----:B------:R-:W-:Y:S01]  /*4250*/  @!P0 IADD3 R48, R116, R48, RZ ;  /* 0x0000003074308210 */ /* 0x000fe20007ffe0ff */
[----:B------:R-:W-:Y:S01]  /*4260*/  HFMA2.MMA R16, -RZ, RZ, 0, 0 ;  /* 0x00000000ff107435 */ /* 0x000fe200000001ff */
[----:B------:R-:W-:Y:S02]  /*4270*/  LOP3.LUT P1, RZ, R143, 0x1f, R0, 0xf8, !PT ;  /* 0x0000001f8fff7812 */ /* 0x000fe4000782f800 */
[----:B------:R-:W-:Y:S03]  /*4280*/  BSSY B0, `(.L_x_779) ;  /* 0x000012d000007945 */ /* 0x000fe60003800000 */
[----:B------:R-:W-:-:S04]  /*4290*/  @!P0 MOV R16, 0x700 ;  /* 0x0000070000108802 */ /* 0x000fc80000000f00 */
[----:B------:R-:W-:Y:S01]  /*42a0*/  I2F R50, R16 ;  /* 0x0000001000327306 */ /* 0x000fe20000201400 */
[----:B------:R-:W2:Y:S04]  /*42b0*/  SHFL.DOWN PT, R17, R16, 0x2, 0x1f ;  /* 0x08401f0010117f89 */ /* 0x000ea800000e0000 */
[----:B------:R3:W4:Y:S01]  /*42c0*/  @!P0 LDS.64 R12, [R48.X8] ;  /* 0x00000000300c8984 */ /* 0x0007220000008a00 */
[----:B------:R-:W-:Y:S02]  /*42d0*/  ISETP.NE.AND P0, PT, RZ, UR6, PT ;  /* 0x00000006ff007c0c */ /* 0x000fe4000bf05270 */
[----:B-12---:R-:W-:Y:S01]  /*42e0*/  IADD3 R42, R17, R16, RZ ;  /* 0x00000010112a7210 */ /* 0x006fe20007ffe0ff */
[----:B------:R-:W-:Y:S04]  /*42f0*/  I2F R52, R17 ;  /* 0x0000001100347306 */ /* 0x000fe80000201400 */
[----:B------:R-:W-:Y:S04]  /*4300*/  SHFL.DOWN PT, R247, R42, 0x1, 0x1f ;  /* 0x08201f002af77f89 */ /* 0x000fe800000e0000 */
[----:B------:R-:W3:Y:S08]  /*4310*/  I2F R43, R42 ;  /* 0x0000002a002b7306 */ /* 0x000ef00000201400 */
[----:B---3--:R-:W1:Y:S01]  /*4320*/  MUFU.RCP R48, R43 ;  /* 0x0000002b00307308 */ /* 0x008e620000001000 */
[----:B----4-:R-:W2:Y:S04]  /*4330*/  SHFL.DOWN PT, R41, R12, 0x2, 0x1f ;  /* 0x08401f000c297f89 */ /* 0x010ea800000e0000 */
[----:B------:R-:W3:Y:S01]  /*4340*/  SHFL.DOWN PT, R40, R13, 0x2, 0x1f ;  /* 0x08401f000d287f89 */ /* 0x000ee200000e0000 */
[----:B0-2---:R-:W-:-:S02]  /*4350*/  FMUL.FTZ R245, R41, R52 ;  /* 0x0000003429f57220 */ /* 0x005fc40000410000 */
[----:B------:R-:W-:Y:S02]  /*4360*/  FADD.FTZ R41, -R41, R12 ;  /* 0x0000000c29297221 */ /* 0x000fe40000010100 */
[----:B------:R-:W-:Y:S02]  /*4370*/  FFMA.FTZ R245, R50, R12, R245 ;  /* 0x0000000c32f57223 */ /* 0x000fe400000100f5 */
[----:B------:R-:W-:Y:S02]  /*4380*/  FMUL.FTZ R41, R41, R41 ;  /* 0x0000002929297220 */ /* 0x000fe40000410000 */
[----:B-1----:R-:W-:Y:S02]  /*4390*/  FMUL.FTZ R16, R48, R245 ;  /* 0x000000f530107220 */ /* 0x002fe40000410000 */
[----:B------:R-:W-:Y:S01]  /*43a0*/  FMUL.FTZ R41, R41, R50 ;  /* 0x0000003229297220 */ /* 0x000fe20000410000 */
[----:B------:R-:W-:Y:S01]  /*43b0*/  IADD3 R50, R42, R247, RZ ;  /* 0x000000f72a327210 */ /* 0x000fe20007ffe0ff */
[----:B---3--:R-:W-:Y:S01]  /*43c0*/  FADD.FTZ R17, R40, R13 ;  /* 0x0000000d28117221 */ /* 0x008fe20000010000 */
[----:B------:R-:W0:Y:S01]  /*43d0*/  SHFL.DOWN PT, R245, R16, 0x1, 0x1f ;  /* 0x08201f0010f57f89 */ /* 0x000e2200000e0000 */
[----:B------:R-:W-:Y:S01]  /*43e0*/  FMUL.FTZ R41, R41, R52 ;  /* 0x0000003429297220 */ /* 0x000fe20000410000 */
[----:B------:R-:W-:Y:S03]  /*43f0*/  I2F R247, R247 ;  /* 0x000000f700f77306 */ /* 0x000fe60000201400 */
[----:B------:R-:W-:-:S05]  /*4400*/  FFMA.FTZ R17, R48, R41, R17 ;  /* 0x0000002930117223 */ /* 0x000fca0000010011 */
[----:B------:R-:W1:Y:S01]  /*4410*/  I2F R50, R50 ;  /* 0x0000003200327306 */ /* 0x000e620000201400 */
[----:B------:R-:W2:Y:S01]  /*4420*/  SHFL.DOWN PT, R12, R17, 0x1, 0x1f ;  /* 0x08201f00110c7f89 */ /* 0x000ea200000e0000 */
[----:B0-----:R-:W-:-:S06]  /*4430*/  FADD.FTZ R40, R16, -R245 ;  /* 0x800000f510287221 */ /* 0x001fcc0000010000 */
[----:B-1----:R-:W0:Y:S01]  /*4440*/  MUFU.RCP R13, R50 ;  /* 0x00000032000d7308 */ /* 0x002e220000001000 */
[-C--:B------:R-:W-:Y:S02]  /*4450*/  FMUL.FTZ R245, R245, R247.reuse ;  /* 0x000000f7f5f57220 */ /* 0x080fe40000410000 */
[----:B------:R-:W-:Y:S02]  /*4460*/  FMUL.FTZ R40, R40, R40 ;  /* 0x0000002828287220 */ /* 0x000fe40000410000 */
[C---:B------:R-:W-:Y:S01]  /*4470*/  FFMA.FTZ R42, R43.reuse, R16, R245 ;  /* 0x000000102b2a7223 */ /* 0x040fe200000100f5 */
[----:B------:R-:W-:Y:S01]  /*4480*/  MOV R16, c[0x0][0x1e0] ;  /* 0x0000780000107a02 */ /* 0x000fe20000000f00 */
[----:B------:R-:W-:Y:S02]  /*4490*/  FMUL.FTZ R40, R43, R40 ;  /* 0x000000282b287220 */ /* 0x000fe40000410000 */
[----:B--2---:R-:W-:Y:S02]  /*44a0*/  FADD.FTZ R12, R17, R12 ;  /* 0x0000000c110c7221 */ /* 0x004fe40000010000 */
[----:B------:R-:W-:-:S02]  /*44b0*/  FMUL.FTZ R40, R40, R247 ;  /* 0x000000f728287220 */ /* 0x000fc40000410000 */
[C---:B0-----:R-:W-:Y:S02]  /*44c0*/  FMUL.FTZ R42, R13.reuse, R42 ;  /* 0x0000002a0d2a7220 */ /* 0x041fe40000410000 */
[----:B------:R-:W-:-:S03]  /*44d0*/  FFMA.FTZ R40, R13, R40, R12 ;  /* 0x000000280d287223 */ /* 0x000fc6000001000c */
[----:B------:R-:W0:Y:S04]  /*44e0*/  SHFL.IDX PT, R43, R42, RZ, 0x1f ;  /* 0x00001fff2a2b7589 */ /* 0x000e2800000e0000 */
[----:B------:R-:W1:Y:S01]  /*44f0*/  SHFL.IDX PT, R17, R40, RZ, 0x1f ;  /* 0x00001fff28117589 */ /* 0x000e6200000e0000 */
[----:B0-----:R-:W-:-:S05]  /*4500*/  FMUL.FTZ R12, R43, R43 ;  /* 0x0000002b2b0c7220 */ /* 0x001fca0000410000 */
[----:B------:R-:W-:Y:S01]  /*4510*/  FSEL R13, R12, RZ, P0 ;  /* 0x000000ff0c0d7208 */ /* 0x000fe20000000000 */
[----:B-1----:R-:W-:Y:S01]  /*4520*/  FFMA.FTZ R12, R17, R16, c[0x0][0x228] ;  /* 0x00008a00110c7623 */ /* 0x002fe20000010010 */
[----:B------:R-:W-:-:S03]  /*4530*/  @!P1 LEA R16, P3, R115, c[0x0][0x1a8], 0x2 ;  /* 0x00006a0073109a11 */ /* 0x000fc600078610ff */
[----:B------:R-:W-:Y:S01]  /*4540*/  FADD.FTZ R41, R12, R13 ;  /* 0x0000000d0c297221 */ /* 0x000fe20000010000 */
[C---:B------:R-:W-:Y:S02]  /*4550*/  @!P1 LEA R12, P2, R115.reuse, c[0x0][0x1a0], 0x2 ;  /* 0x00006800730c9a11 */ /* 0x040fe400078410ff */
[C-C-:B------:R-:W-:Y:S02]  /*4560*/  @!P1 LEA.HI.X R17, R115.reuse, c[0x0][0x1ac], R44.reuse, 0x2, P3 ;  /* 0x00006b0073119a11 */ /* 0x140fe400018f142c */
[----:B------:R-:W-:Y:S01]  /*4570*/  @!P1 LEA.HI.X R13, R115, c[0x0][0x1a4], R44, 0x2, P2 ;  /* 0x00006900730d9a11 */ /* 0x000fe200010f142c */
[----:B------:R-:W0:Y:S04]  /*4580*/  MUFU.RSQ R41, R41 ;  /* 0x0000002900297308 */ /* 0x000e280000001400 */
[----:B------:R1:W-:Y:S04]  /*4590*/  @!P1 STG.E [R12.64], R43 ;  /* 0x0000002b0c009986 */ /* 0x0003e8000c101904 */
[----:B0-----:R1:W-:Y:S01]  /*45a0*/  @!P1 STG.E [R16.64], R41 ;  /* 0x0000002910009986 */ /* 0x0013e2000c101904 */
[----:B------:R-:W-:-:S13]  /*45b0*/  ISETP.GE.AND P1, PT, R46, 0x1, PT ;  /* 0x000000012e00780c */ /* 0x000fda0003f26270 */
[----:B------:R-:W-:Y:S05]  /*45c0*/  @!P1 BRA `(.L_x_780) ;  /* 0x00000f8000009947 */ /* 0x000fea0003800000 */
[----:B-1----:R-:W-:Y:S02]  /*45d0*/  FSEL R12, R43, RZ, !P0 ;  /* 0x000000ff2b0c7208 */ /* 0x002fe40004000000 */
[----:B------:R-:W-:-:S03]  /*45e0*/  IADD3 R46, R46, -0x1, RZ ;  /* 0xffffffff2e2e7810 */ /* 0x000fc60007ffe0ff */
[C---:B------:R-:W-:Y:S02]  /*45f0*/  FADD.FTZ R40, -R12.reuse, R57 ;  /* 0x000000390c287221 */ /* 0x040fe40000010100 */
[C---:B------:R-:W-:Y:S02]  /*4600*/  FADD.FTZ R54, -R12.reuse, R47 ;  /* 0x0000002f0c367221 */ /* 0x040fe40000010100 */
[C---:B------:R-:W-:Y:S01]  /*4610*/  FMUL.FTZ R42, R41.reuse, R40 ;  /* 0x00000028292a7220 */ /* 0x040fe20000410000 */
[----:B------:R-:W-:Y:S01]  /*4620*/  PRMT R40, RZ, 0x5410, R7 ;  /* 0x00005410ff287816 */ /* 0x000fe20000000007 */
[C---:B------:R-:W-:Y:S02]  /*4630*/  FADD.FTZ R50, -R12.reuse, R51 ;  /* 0x000000330c327221 */ /* 0x040fe40000010100 */
[----:B------:R-:W-:Y:S02]  /*4640*/  FMUL.FTZ R51, R41, R54 ;  /* 0x0000003629337220 */ /* 0x000fe40000410000 */
[----:B------:R-:W-:-:S02]  /*4650*/  FADD.FTZ R56, -R12, R45 ;  /* 0x0000002d0c387221 */ /* 0x000fc40000010100 */
[C---:B------:R-:W-:Y:S02]  /*4660*/  FADD.FTZ R140, -R12.reuse, R159 ;  /* 0x0000009f0c8c7221 */ /* 0x040fe40000010100 */
[----:B------:R-:W-:Y:S01]  /*4670*/  FFMA.FTZ R159, R51, R40, R64 ;  /* 0x00000028339f7223 */ /* 0x000fe20000010040 */
[----:B------:R-:W-:Y:S01]  /*4680*/  PRMT R40, RZ, 0x7610, R7 ;  /* 0x00007610ff287816 */ /* 0x000fe20000000007 */
[C---:B------:R-:W-:Y:S02]  /*4690*/  FADD.FTZ R162, -R12.reuse, R177 ;  /* 0x000000b10ca27221 */ /* 0x040fe40000010100 */
[C---:B------:R-:W-:Y:S02]  /*46a0*/  FMUL.FTZ R160, R41.reuse, R56 ;  /* 0x0000003829a07220 */ /* 0x040fe40000410000 */
[----:B------:R-:W-:Y:S02]  /*46b0*/  FADD.FTZ R136, -R12, R155 ;  /* 0x0000009b0c887221 */ /* 0x000fe40000010100 */
[----:B------:R-:W-:-:S02]  /*46c0*/  FMUL.FTZ R155, R41, R162 ;  /* 0x000000a2299b7220 */ /* 0x000fc40000410000 */
[----:B------:R-:W-:Y:S01]  /*46d0*/  FFMA.FTZ R162, R160, R40, R65 ;  /* 0x00000028a0a27223 */ /* 0x000fe20000010041 */
[----:B------:R-:W-:Y:S01]  /*46e0*/  PRMT R40, RZ, 0x5410, R6 ;  /* 0x00005410ff287816 */ /* 0x000fe20000000006 */
[C---:B------:R-:W-:Y:S02]  /*46f0*/  FADD.FTZ R52, -R12.reuse, R49 ;  /* 0x000000310c347221 */ /* 0x040fe40000010100 */
[C---:B------:R-:W-:Y:S02]  /*4700*/  FMUL.FTZ R49, R41.reuse, R50 ;  /* 0x0000003229317220 */ /* 0x040fe40000410000 */
[----:B------:R-:W-:Y:S02]  /*4710*/  FMUL.FTZ R50, R41, R52 ;  /* 0x0000003429327220 */ /* 0x000fe40000410000 */
[----:B------:R-:W-:Y:S01]  /*4720*/  FFMA.FTZ R160, R49, R40, R62 ;  /* 0x0000002831a07223 */ /* 0x000fe2000001003e */
[----:B------:R-:W-:Y:S01]  /*4730*/  PRMT R40, RZ, 0x7610, R6 ;  /* 0x00007610ff287816 */ /* 0x000fe20000000006 */
[----:B------:R-:W-:-:S02]  /*4740*/  FADD.FTZ R44, -R12, R55 ;  /* 0x000000370c2c7221 */ /* 0x000fc40000010100 */
[----:B------:R-:W-:Y:S02]  /*4750*/  FADD.FTZ R142, -R12, R161 ;  /* 0x000000a10c8e7221 */ /* 0x000fe40000010100 */
[----:B------:R-:W-:Y:S01]  /*4760*/  FFMA.FTZ R161, R50, R40, R63 ;  /* 0x0000002832a17223 */ /* 0x000fe2000001003f */
[----:B------:R-:W-:Y:S01]  /*4770*/  PRMT R40, RZ, 0x5410, R5 ;  /* 0x00005410ff287816 */ /* 0x000fe20000000005 */
[----:B------:R-:W-:Y:S02]  /*4780*/  FMUL.FTZ R13, R41, R44 ;  /* 0x0000002c290d7220 */ /* 0x000fe40000410000 */
[----:B------:R-:W-:Y:S02]  /*4790*/  FADD.FTZ R48, -R12, R53 ;  /* 0x000000350c307221 */ /* 0x000fe40000010100 */
[----:B------:R-:W-:Y:S01]  /*47a0*/  FFMA.FTZ R50, R13, R40, R60 ;  /* 0x000000280d327223 */ /* 0x000fe2000001003c */
[----:B------:R-:W-:Y:S01]  /*47b0*/  PRMT R13, RZ, 0x7610, R5 ;  /* 0x00007610ff0d7816 */ /* 0x000fe20000000005 */
[----:B------:R-:W-:Y:S01]  /*47c0*/  FMUL.FTZ R158, R41, R48 ;  /* 0x00000030299e7220 */ /* 0x000fe20000410000 */
[----:B------:R-:W-:Y:S01]  /*47d0*/  PRMT R40, RZ, 0x5410, R4 ;  /* 0x00005410ff287816 */ /* 0x000fe20000000004 */
[----:B------:R-:W-:-:S02]  /*47e0*/  IMAD R46, R46, c[0x0][0x168], RZ ;  /* 0x00005a002e2e7a24 */ /* 0x000fc400078e02ff */
[----:B------:R-:W-:Y:S01]  /*47f0*/  FFMA.FTZ R51, R158, R13, R61 ;  /* 0x0000000d9e337223 */ /* 0x000fe2000001003d */
[----:B------:R-:W-:Y:S01]  /*4800*/  MOV R158, 0x10 ;  /* 0x00000010009e7802 */ /* 0x000fe20000000f00 */
[C---:B------:R-:W-:Y:S01]  /*4810*/  FADD.FTZ R144, -R12.reuse, R163 ;  /* 0x000000a30c907221 */ /* 0x040fe20000010100 */
[----:B------:R-:W-:Y:S01]  /*4820*/  SHF.R.S32.HI R13, RZ, 0x1f, R46 ;  /* 0x0000001fff0d7819 */ /* 0x000fe2000001142e */
[C---:B------:R-:W-:Y:S02]  /*4830*/  FADD.FTZ R150, -R12.reuse, R169 ;  /* 0x000000a90c967221 */ /* 0x040fe40000010100 */
[----:B------:R-:W-:Y:S01]  /*4840*/  FMUL.FTZ R169, R41, R144 ;  /* 0x0000009029a97220 */ /* 0x000fe20000410000 */
[----:B------:R-:W-:Y:S01]  /*4850*/  LEA.HI R46, R13, R46, RZ, 0x3 ;  /* 0x0000002e0d2e7211 */ /* 0x000fe200078f18ff */
[C---:B------:R-:W-:Y:S01]  /*4860*/  FADD.FTZ R146, -R12.reuse, R165 ;  /* 0x000000a50c927221 */ /* 0x040fe20000010100 */
[----:B------:R-:W-:Y:S01]  /*4870*/  PRMT R13, RZ, 0x5410, R11 ;  /* 0x00005410ff0d7816 */ /* 0x000fe2000000000b */
[----:B------:R-:W-:-:S02]  /*4880*/  FADD.FTZ R168, -R12, R179 ;  /* 0x000000b30ca87221 */ /* 0x000fc40000010100 */
[----:B------:R-:W-:Y:S02]  /*4890*/  FMUL.FTZ R166, R41, R146 ;  /* 0x0000009229a67220 */ /* 0x000fe40000410000 */
[----:B------:R-:W-:Y:S01]  /*48a0*/  FFMA.FTZ R169, R169, R13, R72 ;  /* 0x0000000da9a97223 */ /* 0x000fe20000010048 */
[----:B------:R-:W-:Y:S01]  /*48b0*/  PRMT R13, RZ, 0x7610, R11 ;  /* 0x00007610ff0d7816 */ /* 0x000fe2000000000b */
[----:B------:R-:W-:Y:S02]  /*48c0*/  FADD.FTZ R152, -R12, R171 ;  /* 0x000000ab0c987221 */ /* 0x000fe40000010100 */
[----:B------:R-:W-:Y:S02]  /*48d0*/  FMUL.FTZ R171, R41, R168 ;  /* 0x000000a829ab7220 */ /* 0x000fe40000410000 */
[----:B------:R-:W-:Y:S01]  /*48e0*/  FFMA.FTZ R168, R166, R13, R73 ;  /* 0x0000000da6a87223 */ /* 0x000fe20000010049 */
[----:B------:R-:W-:Y:S01]  /*48f0*/  PRMT R13, RZ, 0x5410, R10 ;  /* 0x00005410ff0d7816 */ /* 0x000fe2000000000a */
[----:B------:R-:W-:-:S02]  /*4900*/  FADD.FTZ R148, -R12, R167 ;  /* 0x000000a70c947221 */ /* 0x000fc40000010100 */
[C---:B------:R-:W-:Y:S02]  /*4910*/  FMUL.FTZ R167, R41.reuse, R140 ;  /* 0x0000008c29a77220 */ /* 0x040fe40000410000 */
[----:B------:R-:W-:Y:S02]  /*4920*/  FMUL.FTZ R165, R41, R136 ;  /* 0x0000008829a57220 */ /* 0x000fe40000410000 */
[----:B------:R-:W-:Y:S01]  /*4930*/  FFMA.FTZ R167, R167, R13, R70 ;  /* 0x0000000da7a77223 */ /* 0x000fe20000010046 */
[----:B------:R-:W-:Y:S01]  /*4940*/  PRMT R13, RZ, 0x5410, R9 ;  /* 0x00005410ff0d7816 */ /* 0x000fe20000000009 */
[C---:B------:R-:W-:Y:S02]  /*4950*/  FADD.FTZ R138, -R12.reuse, R157 ;  /* 0x0000009d0c8a7221 */ /* 0x040fe40000010100 */
[----:B------:R-:W-:Y:S02]  /*4960*/  FADD.FTZ R58, -R12, R149 ;  /* 0x000000950c3a7221 */ /* 0x000fe40000010100 */
[----:B------:R-:W-:Y:S01]  /*4970*/  FFMA.FTZ R165, R165, R13, R68 ;  /* 0x0000000da5a57223 */ /* 0x000fe20000010044 */
[----:B------:R-:W-:Y:S01]  /*4980*/  PRMT R13, RZ, 0x7610, R9 ;  /* 0x00007610ff0d7816 */ /* 0x000fe20000000009 */
[----:B------:R-:W-:-:S02]  /*4990*/  FMUL.FTZ R164, R41, R138 ;  /* 0x0000008a29a47220 */ /* 0x000fc40000410000 */
[----:B------:R-:W-:Y:S02]  /*49a0*/  FMUL.FTZ R163, R41, R58 ;  /* 0x0000003a29a37220 */ /* 0x000fe40000410000 */
[----:B------:R-:W-:Y:S01]  /*49b0*/  FFMA.FTZ R166, R164, R13, R69 ;  /* 0x0000000da4a67223 */ /* 0x000fe20000010045 */
[----:B------:R-:W-:Y:S01]  /*49c0*/  PRMT R13, RZ, 0x5410, R8 ;  /* 0x00005410ff0d7816 */ /* 0x000fe20000000008 */
[C---:B------:R-:W-:Y:S02]  /*49d0*/  FADD.FTZ R134, -R12.reuse, R151 ;  /* 0x000000970c867221 */ /* 0x040fe40000010100 */
[C---:B------:R-:W-:Y:S02]  /*49e0*/  FADD.FTZ R16, -R12.reuse, R59 ;  /* 0x0000003b0c107221 */ /* 0x040fe40000010100 */
[----:B------:R-:W-:Y:S01]  /*49f0*/  FFMA.FTZ R163, R163, R13, R66 ;  /* 0x0000000da3a37223 */ /* 0x000fe20000010042 */
[----:B------:R-:W-:Y:S01]  /*4a00*/  PRMT R13, RZ, 0x7610, R8 ;  /* 0x00007610ff0d7816 */ /* 0x000fe20000000008 */
[----:B------:R-:W-:-:S02]  /*4a10*/  FADD.FTZ R154, -R12, R173 ;  /* 0x000000ad0c9a7221 */ /* 0x000fc40000010100 */
[C---:B------:R-:W-:Y:S02]  /*4a20*/  FADD.FTZ R156, -R12.reuse, R175 ;  /* 0x000000af0c9c7221 */ /* 0x040fe40000010100 */
[C---:B------:R-:W-:Y:S02]  /*4a30*/  FADD.FTZ R170, -R12.reuse, R181 ;  /* 0x000000b50caa7221 */ /* 0x040fe40000010100 */
[C---:B------:R-:W-:Y:S02]  /*4a40*/  FADD.FTZ R172, -R12.reuse, R183 ;  /* 0x000000b70cac7221 */ /* 0x040fe40000010100 */
[C---:B------:R-:W-:Y:S02]  /*4a50*/  FADD.FTZ R174, -R12.reuse, R185 ;  /* 0x000000b90cae7221 */ /* 0x040fe40000010100 */
[C---:B------:R-:W-:Y:S02]  /*4a60*/  FADD.FTZ R176, -R12.reuse, R187 ;  /* 0x000000bb0cb07221 */ /* 0x040fe40000010100 */
        /* <DEDUP_REMOVED lines=28> */
[----:B------:R-:W-:Y:S02]  /*4c30*/  FADD.FTZ R234, -R12, R243 ;  /* 0x000000f30cea7221 */ /* 0x000fe40000010100 */
[C---:B------:R-:W-:Y:S02]  /*4c40*/  FMUL.FTZ R12, R41.reuse, R134 ;  /* 0x00000086290c7220 */ /* 0x040fe40000410000 */
[----:B------:R-:W-:-:S02]  /*4c50*/  FMUL.FTZ R170, R41, R170 ;  /* 0x000000aa29aa7220 */ /* 0x000fc40000410000 */
[----:B------:R-:W-:Y:S01]  /*4c60*/  FFMA.FTZ R164, R12, R13, R67 ;  /* 0x0000000d0ca47223 */ /* 0x000fe20000010043 */
[--C-:B------:R-:W-:Y:S01]  /*4c70*/  PRMT R12, RZ, 0x5410, R15.reuse ;  /* 0x00005410ff0c7816 */ /* 0x100fe2000000000f */
[C---:B------:R-:W-:Y:S02]  /*4c80*/  FMUL.FTZ R173, R41.reuse, R184 ;  /* 0x000000b829ad7220 */ /* 0x040fe40000410000 */
[----:B------:R-:W-:Y:S02]  /*4c90*/  FMUL.FTZ R186, R41, R186 ;  /* 0x000000ba29ba7220 */ /* 0x000fe40000410000 */
[----:B------:R-:W-:Y:S01]  /*4ca0*/  FFMA.FTZ R171, R171, R12, R80 ;  /* 0x0000000cabab7223 */ /* 0x000fe20000010050 */
[----:B------:R-:W-:Y:S01]  /*4cb0*/  PRMT R12, RZ, 0x7610, R15 ;  /* 0x00007610ff0c7816 */ /* 0x000fe2000000000f */
[C---:B------:R-:W-:Y:S02]  /*4cc0*/  FMUL.FTZ R175, R41.reuse, R200 ;  /* 0x000000c829af7220 */ /* 0x040fe40000410000 */
[----:B------:R-:W-:-:S02]  /*4cd0*/  FMUL.FTZ R43, R41, R16 ;  /* 0x00000010292b7220 */ /* 0x000fc40000410000 */
[----:B------:R-:W-:Y:S01]  /*4ce0*/  FFMA.FTZ R170, R170, R12, R81 ;  /* 0x0000000caaaa7223 */ /* 0x000fe20000010051 */
[--C-:B------:R-:W-:Y:S01]  /*4cf0*/  PRMT R12, RZ, 0x5410, R19.reuse ;  /* 0x00005410ff0c7816 */ /* 0x100fe20000000013 */
[----:B------:R-:W-:Y:S02]  /*4d00*/  FMUL.FTZ R202, R41, R202 ;  /* 0x000000ca29ca7220 */ /* 0x000fe40000410000 */
[----:B------:R-:W-:Y:S01]  /*4d10*/  FFMA.FTZ R40, R43, R40, R2 ;  /* 0x000000282b287223 */ /* 0x000fe20000010002 */
[----:B------:R-:W-:Y:S01]  /*4d20*/  F2FP.BF16.PACK_AB R43, R162, R159 ;  /* 0x0000009fa22b723e */ /* 0x000fe200000010ff */
[----:B------:R-:W-:Y:S01]  /*4d30*/  FFMA.FTZ R173, R173, R12, R88 ;  /* 0x0000000cadad7223 */ /* 0x000fe20000010058 */
[----:B------:R-:W-:Y:S01]  /*4d40*/  PRMT R12, RZ, 0x7610, R19 ;  /* 0x00007610ff0c7816 */ /* 0x000fe20000000013 */
[C---:B------:R-:W-:Y:S01]  /*4d50*/  FMUL.FTZ R151, R41.reuse, R154 ;  /* 0x0000009a29977220 */ /* 0x040fe20000410000 */
[----:B------:R-:W-:Y:S01]  /*4d60*/  LEA.HI.SX32 R159, R46, R117, 0x1d ;  /* 0x000000752e9f7211 */ /* 0x000fe200078feaff */
[C---:B------:R-:W-:Y:S01]  /*4d70*/  FMUL.FTZ R48, R41.reuse, R142 ;  /* 0x0000008e29307220 */ /* 0x040fe20000410000 */
[----:B------:R-:W-:Y:S01]  /*4d80*/  PRMT R46, RZ, 0x5410, R31 ;  /* 0x00005410ff2e7816 */ /* 0x000fe2000000001f */
[----:B------:R-:W-:Y:S01]  /*4d90*/  FFMA.FTZ R186, R186, R12, R89 ;  /* 0x0000000cbaba7223 */ /* 0x000fe20000010059 */
[----:B------:R-:W-:Y:S01]  /*4da0*/  PRMT R12, RZ, 0x5410, R23 ;  /* 0x00005410ff0c7816 */ /* 0x000fe20000000017 */
[----:B------:R-:W-:-:S02]  /*4db0*/  FMUL.FTZ R16, R41, R148 ;  /* 0x0000009429107220 */ /* 0x000fc40000410000 */
[----:B------:R-:W-:Y:S02]  /*4dc0*/  FMUL.FTZ R47, R41, R150 ;  /* 0x00000096292f7220 */ /* 0x000fe40000410000 */
[----:B------:R-:W-:Y:S01]  /*4dd0*/  FFMA.FTZ R175, R175, R12, R96 ;  /* 0x0000000cafaf7223 */ /* 0x000fe20000010060 */
[----:B------:R-:W-:Y:S01]  /*4de0*/  PRMT R12, RZ, 0x7610, R23 ;  /* 0x00007610ff0c7816 */ /* 0x000fe20000000017 */
[C---:B------:R-:W-:Y:S02]  /*4df0*/  FMUL.FTZ R17, R41.reuse, R152 ;  /* 0x0000009829117220 */ /* 0x040fe40000410000 */
[C---:B------:R-:W-:Y:S02]  /*4e00*/  FMUL.FTZ R154, R41.reuse, R156 ;  /* 0x0000009c299a7220 */ /* 0x040fe40000410000 */
[----:B------:R-:W-:Y:S01]  /*4e10*/  FFMA.FTZ R202, R202, R12, R97 ;  /* 0x0000000ccaca7223 */ /* 0x000fe20000010061 */
[----:B------:R-:W-:Y:S01]  /*4e20*/  PRMT R12, RZ, 0x5410, R27 ;  /* 0x00005410ff0c7816 */ /* 0x000fe2000000001b */
[----:B------:R-:W-:-:S02]  /*4e30*/  FMUL.FTZ R149, R41, R172 ;  /* 0x000000ac29957220 */ /* 0x000fc40000410000 */
[C---:B------:R-:W-:Y:S02]  /*4e40*/  FMUL.FTZ R44, R41.reuse, R174 ;  /* 0x000000ae292c7220 */ /* 0x040fe40000410000 */
[C---:B------:R-:W-:Y:S02]  /*4e50*/  FMUL.FTZ R150, R41.reuse, R176 ;  /* 0x000000b029967220 */ /* 0x040fe40000410000 */
[C---:B------:R-:W-:Y:S02]  /*4e60*/  FMUL.FTZ R45, R41.reuse, R178 ;  /* 0x000000b2292d7220 */ /* 0x040fe40000410000 */
[C---:B------:R-:W-:Y:S02]  /*4e70*/  FMUL.FTZ R152, R41.reuse, R180 ;  /* 0x000000b429987220 */ /* 0x040fe40000410000 */
[C---:B------:R-:W-:Y:S02]  /*4e80*/  FMUL.FTZ R153, R41.reuse, R182 ;  /* 0x000000b629997220 */ /* 0x040fe40000410000 */
        /* <DEDUP_REMOVED lines=21> */
[----:B------:R-:W-:Y:S01]  /*4fe0*/  FMUL.FTZ R234, R41, R234 ;  /* 0x000000ea29ea7220 */ /* 0x000fe20000410000 */
[----:B------:R-:W-:Y:S01]  /*4ff0*/  PRMT R41, RZ, 0x7610, R4 ;  /* 0x00007610ff297816 */ /* 0x000fe20000000004 */
[----:B------:R-:W-:Y:S01]  /*5000*/  FFMA.FTZ R177, R177, R12, R104 ;  /* 0x0000000cb1b17223 */ /* 0x000fe20000010068 */
[----:B------:R-:W-:Y:S01]  /*5010*/  PRMT R12, RZ, 0x7610, R27 ;  /* 0x00007610ff0c7816 */ /* 0x000fe2000000001b */
[----:B------:R-:W-:Y:S01]  /*5020*/  FFMA.FTZ R232, R232, R46, R111 ;  /* 0x0000002ee8e87223 */ /* 0x000fe2000001006f */
[----:B------:R-:W-:Y:S01]  /*5030*/  PRMT R46, RZ, 0x7610, R31 ;  /* 0x00007610ff2e7816 */ /* 0x000fe2000000001f */
[----:B------:R-:W-:Y:S01]  /*5040*/  FFMA.FTZ R49, R42, R41, R3 ;  /* 0x000000292a317223 */ /* 0x000fe20000010003 */
[----:B------:R-:W-:Y:S01]  /*5050*/  F2FP.BF16.PACK_AB R42, R161, R160 ;  /* 0x000000a0a12a723e */ /* 0x000fe200000010ff */
[----:B------:R-:W-:Y:S01]  /*5060*/  FFMA.FTZ R48, R30, R48, R71 ;  /* 0x000000301e307223 */ /* 0x000fe20000010047 */
[----:B------:R-:W-:Y:S01]  /*5070*/  IADD3 R161, R159, 0x80, RZ ;  /* 0x000000809fa17810 */ /* 0x000fe20007ffe0ff */
[----:B------:R-:W-:Y:S01]  /*5080*/  FFMA.FTZ R218, R218, R12, R105 ;  /* 0x0000000cdada7223 */ /* 0x000fe20000010069 */
[----:B------:R-:W-:Y:S01]  /*5090*/  F2FP.BF16.PACK_AB R41, R51, R50 ;  /* 0x000000323329723e */ /* 0x000fe200000010ff */
[----:B------:R-:W-:Y:S01]  /*50a0*/  FFMA.FTZ R179, R234, R46, R113 ;  /* 0x0000002eeab37223 */ /* 0x000fe20000010071 */
[----:B------:R-:W-:Y:S01]  /*50b0*/  F2FP.BF16.PACK_AB R40, R49, R40 ;  /* 0x000000283128723e */ /* 0x000fe200000010ff */
[----:B------:R-:W-:Y:S01]  /*50c0*/  IMAD.WIDE.U32 R12, R159, R158, c[0x0][0x208] ;  /* 0x000082009f0c7625 */ /* 0x000fe200078e009e */
[----:B------:R-:W-:-:S02]  /*50d0*/  F2FP.BF16.PACK_AB R50, R48, R167 ;  /* 0x000000a73032723e */ /* 0x000fc400000010ff */
[----:B------:R-:W-:Y:S01]  /*50e0*/  F2FP.BF16.PACK_AB R51, R168, R169 ;  /* 0x000000a9a833723e */ /* 0x000fe200000010ff */
[----:B------:R-:W-:Y:S01]  /*50f0*/  FFMA.FTZ R46, R119, R16, R74 ;  /* 0x00000010772e7223 */ /* 0x000fe2000001004a */
[----:B------:R-:W-:Y:S01]  /*5100*/  F2FP.BF16.PACK_AB R49, R166, R165 ;  /* 0x000000a5a631723e */ /* 0x000fe200000010ff */
[----:B------:R-:W-:Y:S01]  /*5110*/  FFMA.FTZ R160, R121, R17, R76 ;  /* 0x0000001179a07223 */ /* 0x000fe2000001004c */
[----:B------:R-:W-:Y:S01]  /*5120*/  F2FP.BF16.PACK_AB R48, R164, R163 ;  /* 0x000000a3a430723e */ /* 0x000fe200000010ff */
[----:B------:R-:W-:Y:S01]  /*5130*/  IMAD.WIDE.U32 R16, R161, R158, c[0x0][0x208] ;  /* 0x00008200a1107625 */ /* 0x000fe200078e009e */
[----:B------:R0:W-:Y:S03]  /*5140*/  STG.E.128 [R12.64], R40 ;  /* 0x000000280c007986 */ /* 0x0001e6000c101d04 */
[----:B------:R-:W-:Y:S01]  /*5150*/  FFMA.FTZ R53, R137, R53, R100 ;  /* 0x0000003589357223 */ /* 0x000fe20000010064 */
[----:B------:R1:W-:Y:S01]  /*5160*/  STG.E.128 [R16.64], R48 ;  /* 0x0000003010007986 */ /* 0x0003e2000c101d04 */
[----:B------:R-:W-:-:S02]  /*5170*/  FFMA.FTZ R142, R25, R142, R102 ;  /* 0x0000008e198e7223 */ /* 0x000fc40000010066 */
[----:B------:R-:W-:Y:S02]  /*5180*/  FFMA.FTZ R149, R125, R149, R82 ;  /* 0x000000957d957223 */ /* 0x000fe40000010052 */
[----:B------:R-:W-:Y:S02]  /*5190*/  FFMA.FTZ R44, R122, R44, R83 ;  /* 0x0000002c7a2c7223 */ /* 0x000fe40000010053 */
[----:B------:R-:W-:Y:S02]  /*51a0*/  FFMA.FTZ R58, R135, R58, R98 ;  /* 0x0000003a873a7223 */ /* 0x000fe40000010062 */
[----:B------:R-:W-:Y:S01]  /*51b0*/  FFMA.FTZ R47, R118, R47, R75 ;  /* 0x0000002f762f7223 */ /* 0x000fe2000001004b */
[----:B------:R-:W-:Y:S01]  /*51c0*/  F2FP.BF16.PACK_AB R44, R44, R149 ;  /* 0x000000952c2c723e */ /* 0x000fe200000010ff */
[----:B------:R-:W-:Y:S02]  /*51d0*/  FFMA.FTZ R134, R132, R134, R109 ;  /* 0x0000008684867223 */ /* 0x000fe4000001006d */
[----:B------:R-:W-:Y:S01]  /*51e0*/  FFMA.FTZ R149, R147, R136, R112 ;  /* 0x0000008893957223 */ /* 0x000fe20000010070 */
[----:B0-----:R-:W-:Y:S01]  /*51f0*/  F2FP.BF16.PACK_AB R40, R47, R46 ;  /* 0x0000002e2f28723e */ /* 0x001fe200000010ff */
[----:B------:R-:W-:Y:S01]  /*5200*/  FFMA.FTZ R13, R20, R146, R91 ;  /* 0x00000092140d7223 */ /* 0x000fe2000001005b */
[----:B------:R-:W-:Y:S01]  /*5210*/  F2FP.BF16.PACK_AB R43, R170, R171 ;  /* 0x000000abaa2b723e */ /* 0x000fe200000010ff */
[----:B------:R-:W-:Y:S01]  /*5220*/  FFMA.FTZ R12, R128, R54, R101 ;  /* 0x00000036800c7223 */ /* 0x000fe20000010065 */
[----:B------:R-:W-:Y:S01]  /*5230*/  F2FP.BF16.PACK_AB R47, R186, R173 ;  /* 0x000000adba2f723e */ /* 0x000fe200000010ff */
[----:B-1----:R-:W-:Y:S01]  /*5240*/  FFMA.FTZ R48, R131, R140, R90 ;  /* 0x0000008c83307223 */ /* 0x002fe2000001005a */
[----:B------:R-:W-:Y:S01]  /*5250*/  F2FP.BF16.PACK_AB R51, R202, R175 ;  /* 0x000000afca33723e */ /* 0x000fe200000010ff */
[----:B------:R-:W-:Y:S01]  /*5260*/  FFMA.FTZ R17, R130, R144, R103 ;  /* 0x0000009082117223 */ /* 0x000fe20000010067 */
[----:B------:R-:W-:Y:S01]  /*5270*/  F2FP.BF16.PACK_AB R53, R12, R53 ;  /* 0x000000350c35723e */ /* 0x000fe200000010ff */
[----:B------:R-:W-:Y:S01]  /*5280*/  FFMA.FTZ R12, R139, R52, R106 ;  /* 0x000000348b0c7223 */ /* 0x000fe2000001006a */
[----:B------:R-:W-:Y:S01]  /*5290*/  F2FP.BF16.PACK_AB R48, R13, R48 ;  /* 0x000000300d30723e */ /* 0x000fe200000010ff */
[----:B------:R-:W-:Y:S01]  /*52a0*/  FFMA.FTZ R13, R24, R138, R99 ;  /* 0x0000008a180d7223 */ /* 0x000fe20000010063 */
[----:B------:R-:W-:Y:S01]  /*52b0*/  F2FP.BF16.PACK_AB R54, R17, R142 ;  /* 0x0000008e1136723e */ /* 0x000fe200000010ff */
[----:B------:R-:W-:-:S02]  /*52c0*/  FFMA.FTZ R17, R145, R56, R108 ;  /* 0x0000003891117223 */ /* 0x000fc4000001006c */
[----:B------:R-:W-:Y:S01]  /*52d0*/  FFMA.FTZ R154, R123, R154, R78 ;  /* 0x0000009a7b9a7223 */ /* 0x000fe2000001004e */
[----:B------:R-:W-:Y:S01]  /*52e0*/  F2FP.BF16.PACK_AB R52, R13, R58 ;  /* 0x0000003a0d34723e */ /* 0x000fe200000010ff */
[----:B------:R-:W-:Y:S01]  /*52f0*/  FFMA.FTZ R155, R14, R155, R79 ;  /* 0x0000009b0e9b7223 */ /* 0x000fe2000001004f */
[----:B------:R-:W-:Y:S01]  /*5300*/  F2FP.BF16.PACK_AB R56, R17, R12 ;  /* 0x0000000c1138723e */ /* 0x000fe200000010ff */
[----:B------:R-:W-:Y:S01]  /*5310*/  FFMA.FTZ R41, R120, R151, R77 ;  /* 0x0000009778297223 */ /* 0x000fe2000001004d */
[----:B------:R-:W-:Y:S01]  /*5320*/  IADD3 R13, R159, 0x100, RZ ;  /* 0x000001009f0d7810 */ /* 0x000fe20007ffe0ff */
[----:B------:R-:W-:Y:S01]  /*5330*/  FFMA.FTZ R16, R28, R59, R107 ;  /* 0x0000003b1c107223 */ /* 0x000fe2000001006b */
[----:B------:R-:W-:Y:S01]  /*5340*/  F2FP.BF16.PACK_AB R58, R149, R134 ;  /* 0x00000086953a723e */ /* 0x000fe200000010ff */
[----:B------:R-:W-:Y:S01]  /*5350*/  FFMA.FTZ R57, R29, R57, R110 ;  /* 0x000000391d397223 */ /* 0x000fe2000001006e */
[----:B------:R-:W-:Y:S01]  /*5360*/  IADD3 R17, R159, 0x180, RZ ;  /* 0x000001809f117810 */ /* 0x000fe20007ffe0ff */
[----:B------:R-:W-:Y:S01]  /*5370*/  FFMA.FTZ R150, R127, R150, R84 ;  /* 0x000000967f967223 */ /* 0x000fe20000010054 */
[----:B------:R-:W-:Y:S01]  /*5380*/  IADD3 R149, R159, 0x200, RZ ;  /* 0x000002009f957810 */ /* 0x000fe20007ffe0ff */
[----:B------:R-:W-:Y:S01]  /*5390*/  FFMA.FTZ R46, R129, R152, R86 ;  /* 0x00000098812e7223 */ /* 0x000fe20000010056 */
[C---:B------:R-:W-:Y:S01]  /*53a0*/  IADD3 R151, R159.reuse, 0x280, RZ ;  /* 0x000002809f977810 */ /* 0x040fe20007ffe0ff */
[----:B------:R-:W-:Y:S01]  /*53b0*/  FFMA.FTZ R153, R18, R153, R87 ;  /* 0x0000009912997223 */ /* 0x000fe20000010057 */
[----:B------:R-:W-:Y:S01]  /*53c0*/  IADD3 R159, R159, 0x300, RZ ;  /* 0x000003009f9f7810 */ /* 0x000fe20007ffe0ff */
[----:B------:R-:W-:Y:S01]  /*53d0*/  FFMA.FTZ R45, R124, R45, R85 ;  /* 0x0000002d7c2d7223 */ /* 0x000fe20000010055 */
[----:B------:R-:W-:Y:S01]  /*53e0*/  F2FP.BF16.PACK_AB R42, R155, R154 ;  /* 0x0000009a9b2a723e */ /* 0x000fe200000010ff */
        /* <DEDUP_REMOVED lines=8> */
[----:B------:R-:W-:Y:S01]  /*5470*/  IMAD.WIDE.U32 R12, R13, R158, c[0x0][0x208] ;  /* 0x000082000d0c7625 */ /* 0x000fe200078e009e */
[----:B------:R-:W-:-:S02]  /*5480*/  F2FP.BF16.PACK_AB R49, R148, R49 ;  /* 0x000000319431723e */ /* 0x000fc400000010ff */
[----:B------:R-:W-:Y:S01]  /*5490*/  F2FP.BF16.PACK_AB R50, R157, R50 ;  /* 0x000000329d32723e */ /* 0x000fe200000010ff */
[----:B------:R-:W-:Y:S01]  /*54a0*/  IMAD.WIDE.U32 R16, R17, R158, c[0x0][0x208] ;  /* 0x0000820011107625 */ /* 0x000fe200078e009e */
[----:B------:R-:W-:Y:S01]  /*54b0*/  F2FP.BF16.PACK_AB R55, R218, R177 ;  /* 0x000000b1da37723e */ /* 0x000fe200000010ff */
[----:B------:R0:W-:Y:S01]  /*54c0*/  STG.E.128 [R12.64], R40 ;  /* 0x000000280c007986 */ /* 0x0001e2000c101d04 */
[----:B------:R-:W-:Y:S01]  /*54d0*/  F2FP.BF16.PACK_AB R59, R179, R232 ;  /* 0x000000e8b33b723e */ /* 0x000fe200000010ff */
[-C--:B------:R-:W-:Y:S02]  /*54e0*/  IMAD.WIDE.U32 R148, R149, R158.reuse, c[0x0][0x208] ;  /* 0x0000820095947625 */ /* 0x080fe400078e009e */
[----:B------:R0:W-:Y:S02]  /*54f0*/  STG.E.128 [R16.64], R44 ;  /* 0x0000002c10007986 */ /* 0x0001e4000c101d04 */
[-C--:B------:R-:W-:Y:S02]  /*5500*/  IMAD.WIDE.U32 R150, R151, R158.reuse, c[0x0][0x208] ;  /* 0x0000820097967625 */ /* 0x080fe400078e009e */
[----:B------:R0:W-:Y:S02]  /*5510*/  STG.E.128 [R148.64], R48 ;  /* 0x0000003094007986 */ /* 0x0001e4000c101d04 */
[----:B------:R-:W-:-:S02]  /*5520*/  IMAD.WIDE.U32 R158, R159, R158, c[0x0][0x208] ;  /* 0x000082009f9e7625 */ /* 0x000fc400078e009e */
[----:B------:R0:W-:Y:S04]  /*5530*/  STG.E.128 [R150.64], R52 ;  /* 0x0000003496007986 */ /* 0x0001e8000c101d04 */
[----:B------:R0:W-:Y:S02]  /*5540*/  STG.E.128 [R158.64], R56 ;  /* 0x000000389e007986 */ /* 0x0001e4000c101d04 */
.L_x_780:
[----:B-1----:R-:W-:Y:S05]  /*5550*/  BSYNC B0 ;  /* 0x0000000000007941 */ /* 0x002fea0003800000 */
.L_x_779:
[----:B------:R-:W-:Y:S02]  /*5560*/  IADD3 R115, R115, c[0x0][0x160], RZ ;  /* 0x0000580073737a10 */ /* 0x000fe40007ffe0ff */
[----:B------:R-:W-:Y:S02]  /*5570*/  LOP3.LUT P1, RZ, R26, 0xff, RZ, 0xc0, !PT ;  /* 0x000000ff1aff7812 */ /* 0x000fe4000782c0ff */
[----:B------:R-:W-:Y:S02]  /*5580*/  ISETP.GE.AND P0, PT, R115, c[0x0][0x164], PT ;  /* 0x0000590073007a0c */ /* 0x000fe40003f06270 */
[----:B------:R-:W-:-:S11]  /*5590*/  SEL R26, RZ, 0x1, P1 ;  /* 0x00000001ff1a7807 */ /* 0x000fd60000800000 */
[----:B0----5:R-:W-:Y:S01]  /*55a0*/  @P0 CALL.REL.NOINC `(.L_x_781) ;  /* 0x0000001000000944 */ /* 0x021fe20003c00000 */
[----:B------:R-:W-:Y:S05]  /*55b0*/  BRA `(.L_x_782) ;  /* 0xffffb30000007947 */ /* 0x000fea000383ffff */
.L_x_781:
[----:B------:R-:W-:Y:S05]  /*55c0*/  EXIT ;  /* 0x000000000000794d */ /* 0x000fea0003800000 */
.L_x_777:
[----:B0-----:R-:W-:Y:S01]  /*55d0*/  HFMA2.MMA R41, -RZ, RZ, 0, 5.9604644775390625e-08 ;  /* 0x00000001ff297435 */ /* 0x001fe200000001ff */
[----:B------:R-:W-:Y:S02]  /*55e0*/  MOV R42, R245 ;  /* 0x000000f5002a7202 */ /* 0x000fe40000000f00 */
[----:B------:R-:W-:Y:S02]  /*55f0*/  MOV R13, 0x1f ;  /* 0x0000001f000d7802 */ /* 0x000fe40000000f00 */
[----:B------:R-:W-:Y:S02]  /*5600*/  MOV R40, 0xffffffff ;  /* 0xffffffff00287802 */ /* 0x000fe40000000f00 */
[----:B------:R-:W-:Y:S02]  /*5610*/  MOV R16, 0x5630 ;  /* 0x0000563000107802 */ /* 0x000fe40000000f00 */
[----:B-----5:R-:W-:Y:S05]  /*5620*/  CALL.REL.NOINC `($__internal_3_$__cuda_sm70_shflsync_bfly_p) ;  /* 0x00000a9000007944 */ /* 0x020fea0003c00000 */
[----:B-1----:R-:W-:Y:S01]  /*5630*/  MOV R12, R41 ;  /* 0x00000029000c7202 */ /* 0x002fe20000000f00 */
[----:B0-----:R-:W-:Y:S05]  /*5640*/  BRA `(.L_x_783) ;  /* 0xffffe34000007947 */ /* 0x001fea000383ffff */
.L_x_778:
[----:B------:R-:W-:Y:S01]  /*5650*/  HFMA2.MMA R41, -RZ, RZ, 0, 1.1920928955078125e-07 ;  /* 0x00000002ff297435 */ /* 0x000fe200000001ff */
[----:B------:R-:W-:Y:S02]  /*5660*/  MOV R13, 0x1f ;  /* 0x0000001f000d7802 */ /* 0x000fe40000000f00 */
[----:B------:R-:W-:-:S02]  /*5670*/  MOV R40, 0xffffffff ;  /* 0xffffffff00287802 */ /* 0x000fc40000000f00 */
[----:B------:R-:W-:Y:S02]  /*5680*/  MOV R16, 0x56a0 ;  /* 0x000056a000107802 */ /* 0x000fe40000000f00 */
[----:B0----5:R-:W-:Y:S05]  /*5690*/  CALL.REL.NOINC `($__internal_3_$__cuda_sm70_shflsync_bfly_p) ;  /* 0x00000a2000007944 */ /* 0x021fea0003c00000 */
[----:B01----:R-:W-:Y:S01]  /*56a0*/  FADD.FTZ R42, R42, R41 ;  /* 0x000000292a2a7221 */ /* 0x003fe20000010000 */
[----:B------:R-:W-:Y:S01]  /*56b0*/  HFMA2.MMA R41, -RZ, RZ, 0, 2.384185791015625e-07 ;  /* 0x00000004ff297435 */ /* 0x000fe200000001ff */
[----:B------:R-:W-:Y:S02]  /*56c0*/  MOV R13, 0x1f ;  /* 0x0000001f000d7802 */ /* 0x000fe40000000f00 */
[----:B------:R-:W-:Y:S02]  /*56d0*/  MOV R40, 0xffffffff ;  /* 0xffffffff00287802 */ /* 0x000fe40000000f00 */
[----:B------:R-:W-:Y:S02]  /*56e0*/  MOV R16, 0x5700 ;  /* 0x0000570000107802 */ /* 0x000fe40000000f00 */
[----:B------:R-:W-:Y:S05]  /*56f0*/  CALL.REL.NOINC `($__internal_3_$__cuda_sm70_shflsync_bfly_p) ;  /* 0x000009c000007944 */ /* 0x000fea0003c00000 */
[----:B01----:R-:W-:Y:S01]  /*5700*/  FADD.FTZ R42, R42, R41 ;  /* 0x000000292a2a7221 */ /* 0x003fe20000010000 */
[----:B------:R-:W-:Y:S01]  /*5710*/  HFMA2.MMA R41, -RZ, RZ, 0, 4.76837158203125e-07 ;  /* 0x00000008ff297435 */ /* 0x000fe200000001ff */
[----:B------:R-:W-:Y:S02]  /*5720*/  MOV R13, 0x1f ;  /* 0x0000001f000d7802 */ /* 0x000fe40000000f00 */
[----:B------:R-:W-:-:S02]  /*5730*/  MOV R40, 0xffffffff ;  /* 0xffffffff00287802 */ /* 0x000fc40000000f00 */
[----:B------:R-:W-:Y:S02]  /*5740*/  MOV R16, 0x5760 ;  /* 0x0000576000107802 */ /* 0x000fe40000000f00 */
[----:B------:R-:W-:Y:S05]  /*5750*/  CALL.REL.NOINC `($__internal_3_$__cuda_sm70_shflsync_bfly_p) ;  /* 0x0000096000007944 */ /* 0x000fea0003c00000 */
[----:B01----:R-:W-:Y:S01]  /*5760*/  FADD.FTZ R42, R42, R41 ;  /* 0x000000292a2a7221 */ /* 0x003fe20000010000 */
[----:B------:R-:W-:Y:S01]  /*5770*/  HFMA2.MMA R41, -RZ, RZ, 0, 9.5367431640625e-07 ;  /* 0x00000010ff297435 */ /* 0x000fe200000001ff */
[----:B------:R-:W-:Y:S02]  /*5780*/  MOV R13, 0x1f ;  /* 0x0000001f000d7802 */ /* 0x000fe40000000f00 */
[----:B------:R-:W-:Y:S02]  /*5790*/  MOV R40, 0xffffffff ;  /* 0xffffffff00287802 */ /* 0x000fe40000000f00 */
[----:B------:R-:W-:Y:S02]  /*57a0*/  MOV R16, 0x57c0 ;  /* 0x000057c000107802 */ /* 0x000fe40000000f00 */
[----:B------:R-:W-:Y:S05]  /*57b0*/  CALL.REL.NOINC `($__internal_3_$__cuda_sm70_shflsync_bfly_p) ;  /* 0x0000090000007944 */ /* 0x000fea0003c00000 */
[----:B-1----:R-:W-:Y:S01]  /*57c0*/  FADD.FTZ R12, R42, R41 ;  /* 0x000000292a0c7221 */ /* 0x002fe20000010000 */
[----:B------:R-:W-:-:S03]  /*57d0*/  HFMA2.MMA R41, -RZ, RZ, 0, 5.9604644775390625e-08 ;  /* 0x00000001ff297435 */ /* 0x000fc600000001ff */
[----:B------:R-:W-:-:S04]  /*57e0*/  FMUL.FTZ R12, R12, 0.0005580357392318546772 ;  /* 0x3a1249250c0c7820 */ /* 0x000fc80000410000 */
[C---:B0-----:R-:W-:Y:S02]  /*57f0*/  FADD.FTZ R13, -R12.reuse, R59 ;  /* 0x0000003b0c0d7221 */ /* 0x041fe40000010100 */
[C---:B------:R-:W-:Y:S02]  /*5800*/  FADD.FTZ R16, -R12.reuse, R57 ;  /* 0x000000390c107221 */ /* 0x040fe40000010100 */
[----:B------:R-:W-:Y:S02]  /*5810*/  FFMA.FTZ R13, R13, R13, RZ ;  /* 0x0000000d0d0d7223 */ /* 0x000fe400000100ff */
[----:B------:R-:W-:Y:S02]  /*5820*/  FADD.FTZ R40, -R12, R55 ;  /* 0x000000370c287221 */ /* 0x000fe40000010100 */
[----:B------:R-:W-:Y:S02]  /*5830*/  FFMA.FTZ R13, R16, R16, R13 ;  /* 0x00000010100d7223 */ /* 0x000fe4000001000d */
[----:B------:R-:W-:-:S02]  /*5840*/  FADD.FTZ R16, -R12, R53 ;  /* 0x000000350c107221 */ /* 0x000fc40000010100 */
[----:B------:R-:W-:Y:S02]  /*5850*/  FFMA.FTZ R13, R40, R40, R13 ;  /* 0x00000028280d7223 */ /* 0x000fe4000001000d */
[----:B------:R-:W-:Y:S02]  /*5860*/  FADD.FTZ R40, -R12, R51 ;  /* 0x000000330c287221 */ /* 0x000fe40000010100 */
[----:B------:R-:W-:Y:S02]  /*5870*/  FFMA.FTZ R13, R16, R16, R13 ;  /* 0x00000010100d7223 */ /* 0x000fe4000001000d */
        /* <DEDUP_REMOVED lines=101> */
[----:B------:R-:W-:Y:S01]  /*5ed0*/  FFMA.FTZ R13, R40, R40, R13 ;  /* 0x00000028280d7223 */ /* 0x000fe2000001000d */
[----:B------:R-:W-:-:S03]  /*5ee0*/  MOV R40, 0xffffffff ;  /* 0xffffffff00287802 */ /* 0x000fc60000000f00 */
[----:B------:R-:W-:Y:S01]  /*5ef0*/  FFMA.FTZ R42, R16, R16, R13 ;  /* 0x00000010102a7223 */ /* 0x000fe2000001000d */
[----:B------:R-:W-:Y:S02]  /*5f00*/  MOV R13, 0x1f ;  /* 0x0000001f000d7802 */ /* 0x000fe40000000f00 */
[----:B------:R-:W-:Y:S02]  /*5f10*/  MOV R16, 0x5f30 ;  /* 0x00005f3000107802 */ /* 0x000fe40000000f00 */
[----:B------:R-:W-:Y:S05]  /*5f20*/  CALL.REL.NOINC `($__internal_3_$__cuda_sm70_shflsync_bfly_p) ;  /* 0x0000019000007944 */ /* 0x000fea0003c00000 */
[----:B01----:R-:W-:Y:S01]  /*5f30*/  FADD.FTZ R42, R42, R41 ;  /* 0x000000292a2a7221 */ /* 0x003fe20000010000 */
[----:B------:R-:W-:Y:S01]  /*5f40*/  HFMA2.MMA R41, -RZ, RZ, 0, 1.1920928955078125e-07 ;  /* 0x00000002ff297435 */ /* 0x000fe200000001ff */
[----:B------:R-:W-:Y:S02]  /*5f50*/  MOV R13, 0x1f ;  /* 0x0000001f000d7802 */ /* 0x000fe40000000f00 */
[----:B------:R-:W-:Y:S02]  /*5f60*/  MOV R40, 0xffffffff ;  /* 0xffffffff00287802 */ /* 0x000fe40000000f00 */
[----:B------:R-:W-:Y:S02]  /*5f70*/  MOV R16, 0x5f90 ;  /* 0x00005f9000107802 */ /* 0x000fe40000000f00 */
[----:B------:R-:W-:Y:S05]  /*5f80*/  CALL.REL.NOINC `($__internal_3_$__cuda_sm70_shflsync_bfly_p) ;  /* 0x0000013000007944 */ /* 0x000fea0003c00000 */
[----:B01----:R-:W-:Y:S01]  /*5f90*/  FADD.FTZ R42, R42, R41 ;  /* 0x000000292a2a7221 */ /* 0x003fe20000010000 */
[----:B------:R-:W-:Y:S01]  /*5fa0*/  HFMA2.MMA R41, -RZ, RZ, 0, 2.384185791015625e-07 ;  /* 0x00000004ff297435 */ /* 0x000fe200000001ff */
[----:B------:R-:W-:-:S02]  /*5fb0*/  MOV R13, 0x1f ;  /* 0x0000001f000d7802 */ /* 0x000fc40000000f00 */
[----:B------:R-:W-:Y:S02]  /*5fc0*/  MOV R40, 0xffffffff ;  /* 0xffffffff00287802 */ /* 0x000fe40000000f00 */
[----:B------:R-:W-:Y:S02]  /*5fd0*/  MOV R16, 0x5ff0 ;  /* 0x00005ff000107802 */ /* 0x000fe40000000f00 */
[----:B------:R-:W-:Y:S05]  /*5fe0*/  CALL.REL.NOINC `($__internal_3_$__cuda_sm70_shflsync_bfly_p) ;  /* 0x000000d000007944 */ /* 0x000fea0003c00000 */
[----:B01----:R-:W-:Y:S01]  /*5ff0*/  FADD.FTZ R42, R42, R41 ;  /* 0x000000292a2a7221 */ /* 0x003fe20000010000 */
[----:B------:R-:W-:Y:S01]  /*6000*/  HFMA2.MMA R41, -RZ, RZ, 0, 4.76837158203125e-07 ;  /* 0x00000008ff297435 */ /* 0x000fe200000001ff */
[----:B------:R-:W-:Y:S02]  /*6010*/  MOV R13, 0x1f ;  /* 0x0000001f000d7802 */ /* 0x000fe40000000f00 */
[----:B------:R-:W-:Y:S02]  /*6020*/  MOV R40, 0xffffffff ;  /* 0xffffffff00287802 */ /* 0x000fe40000000f00 */
[----:B------:R-:W-:Y:S02]  /*6030*/  MOV R16, 0x6050 ;  /* 0x0000605000107802 */ /* 0x000fe40000000f00 */
[----:B------:R-:W-:Y:S05]  /*6040*/  CALL.REL.NOINC `($__internal_3_$__cuda_sm70_shflsync_bfly_p) ;  /* 0x0000007000007944 */ /* 0x000fea0003c00000 */
[----:B01----:R-:W-:Y:S01]  /*6050*/  FADD.FTZ R42, R42, R41 ;  /* 0x000000292a2a7221 */ /* 0x003fe20000010000 */
[----:B------:R-:W-:Y:S01]  /*6060*/  HFMA2.MMA R41, -RZ, RZ, 0, 9.5367431640625e-07 ;  /* 0x00000010ff297435 */ /* 0x000fe200000001ff */
[----:B------:R-:W-:-:S02]  /*6070*/  MOV R13, 0x1f ;  /* 0x0000001f000d7802 */ /* 0x000fc40000000f00 */
[----:B------:R-:W-:Y:S02]  /*6080*/  MOV R40, 0xffffffff ;  /* 0xffffffff00287802 */ /* 0x000fe40000000f00 */
[----:B------:R-:W-:Y:S02]  /*6090*/  MOV R16, 0x60b0 ;  /* 0x000060b000107802 */ /* 0x000fe40000000f00 */
[----:B------:R-:W-:Y:S05]  /*60a0*/  CALL.REL.NOINC `($__internal_3_$__cuda_sm70_shflsync_bfly_p) ;  /* 0x0000001000007944 */ /* 0x000fea0003c00000 */
[----:B01----:R-:W-:Y:S05]  /*60b0*/  BRA `(.L_x_784) ;  /* 0xffffe11000007947 */ /* 0x003fea000383ffff */
        .weak           $__internal_3_$__cuda_sm70_shflsync_bfly_p
        .type           $__internal_3_$__cuda_sm70_shflsync_bfly_p,@function
        .size           $__internal_3_$__cuda_sm70_shflsync_bfly_p,(.L_x_44843 - $__internal_3_$__cuda_sm70_shflsync_bfly_p)
$__internal_3_$__cuda_sm70_shflsync_bfly_p:
[----:B------:R-:W-:Y:S01]  /*60c0*/  HFMA2.MMA R17, -RZ, RZ, 0, 0 ;  /* 0x00000000ff117435 */ /* 0x000fe200000001ff */
[----:B------:R-:W-:Y:S04]  /*60d0*/  WARPSYNC R40 ;  /* 0x0000002800007348 */ /* 0x000fe80003800000 */
[----:B------:R0:W1:Y:S01]  /*60e0*/  SHFL.BFLY PT, R41, R42, R41, R13 ;  /* 0x0c0000292a297389 */ /* 0x00006200000e000d */
[----:B------:R-:W-:Y:S05]  /*60f0*/  RET.REL.NODEC R16 `(_ZN10layer_norm13ln_fwd_kernelINS_13Kernel_traitsI13__nv_bfloat16S2_S2_S2_fjLj7168ELj1ELj1ELj4ELj16ENS_18Kernel_traits_baseILj7168ES2_S2_S2_S2_fjLj128EEEEELb0ELb0ELb1ELb1EEEvNS_9FwdParamsE) ;  /* 0xffff9f0010007950 */ /* 0x000fea0003c3ffff */
.L_x_785:
        /* <DEDUP_REMOVED lines=16> */
.L_x_44843:


//--------------------- .text._ZN10layer_norm13ln_fwd_kernelINS_13Kernel_traitsI13__nv_bfloat16S2_S2_S2_fjLj7168ELj1ELj1ELj4ELj16ENS_18Kernel_traits_baseILj7168ES2_S2_S2_S2_fjLj128EEEEELb0ELb1ELb0ELb0EEEvNS_9FwdParamsE --------------------------
	.section	.text._ZN10layer_norm13ln_fwd_kernelINS_13Kernel_traitsI13__nv_bfloat16S2_S2_S2_fjLj7168ELj1ELj1ELj4ELj16ENS_18Kernel_traits_baseILj7168ES2_S2_S2_S2_fjLj128EEEEELb0ELb1ELb0ELb0EEEvNS_9FwdParamsE,"ax",@progbits
	.sectioninfo	@"SHI_REGISTERS=253"
	.align	128
        .global         _ZN10layer_norm13ln_fwd_kernelINS_13Kernel_traitsI13__nv_bfloat16S2_S2_S2_fjLj7168ELj1ELj1ELj4ELj16ENS_18Kernel_traits_baseILj7168ES2_S2_S2_S2_fjLj128EEEEELb0ELb1ELb0ELb0EEEvNS_9FwdParamsE
        .type           _ZN10layer_norm13ln_fwd_kernelINS_13Kernel_traitsI13__nv_bfloat16S2_S2_S2_fjLj7168ELj1ELj1ELj4ELj16ENS_18Kernel_traits_baseILj7168ES2_S2_S2_S2_fjLj128EEEEELb0ELb1ELb0ELb0EEEvNS_9FwdParamsE,@function
        .size           _ZN10layer_norm13ln_fwd_kernelINS_13Kernel_traitsI13__nv_bfloat16S2_S2_S2_fjLj7168ELj1ELj1ELj4ELj16ENS_18Kernel_traits_baseILj7168ES2_S2_S2_S2_fjLj128EEEEELb0ELb1ELb0ELb0EEEvNS_9FwdParamsE,(.L_x_44844 - _ZN10layer_norm13ln_fwd_kernelINS_13Kernel_traitsI13__nv_bfloat16S2_S2_S2_fjLj7168ELj1ELj1ELj4ELj16ENS_18Kernel_traits_baseILj7168ES2_S2_S2_S2_fjLj128EEEEELb0ELb1ELb0ELb0EEEvNS_9FwdParamsE)
        .other          _ZN10layer_norm13ln_fwd_kernelINS_13Kernel_traitsI13__nv_bfloat16S2_S2_S2_fjLj7168ELj1ELj1ELj4ELj16ENS_18Kernel_traits_baseILj7168ES2_S2_S2_S2_fjLj128EEEEELb0ELb1ELb0ELb0EEEvNS_9FwdParamsE,@"STO_CUDA_ENTRY STV_DEFAULT"
_ZN10layer_norm13ln_fwd_kernelINS_13Kernel_traitsI13__nv_bfloat16S2_S2_S2_fjLj7168ELj1ELj1ELj4ELj16ENS_18Kernel_traits_baseILj7168ES2_S2_S2_S2_fjLj128EEEEELb0ELb1ELb0ELb0EEEvNS_9FwdParamsE:
.text._ZN10layer_norm13ln_fwd_kernelINS_13Kernel_traitsI13__nv_bfloat16S2_S2_S2_fjLj7168ELj1ELj1ELj4ELj16ENS_18Kernel_traits_baseILj7168ES2_S2_S2_S2_fjLj128EEEEELb0ELb1ELb0ELb0EEEvNS_9FwdParamsE:
[----:B------:R-:W-:Y:S02]  /*0000*/  MOV R1, c[0x0][0x28] ;  /* 0x00000a0000017a02 */ /* 0x000fe40000000f00 */
[----:B------:R-:W0:Y:S01]  /*0010*/  S2R R43, SR_TID.X ;  /* 0x00000000002b7919 */ /* 0x000e220000002100 */
[----:B------:R-:W-:Y:S01]  /*0020*/  MOV R153, c[0x0][0x168] ;  /* 0x00005a0000997a02 */ /* 0x000fe20000000f00 */
[----:B------:R-:W-:Y:S01]  /*0030*/  ULDC.64 UR4, c[0x0][0x118] ;  /* 0x0000460000047ab9 */ /* 0x000fe20000000a00 */
[----:B------:R-:W-:Y:S01]  /*0040*/  LOP3.LUT R0, R0, 0xffffffdf, RZ, 0xc0, !PT ;  /* 0xffffffdf00007812 */ /* 0x000fe200078ec0ff */
[----:B------:R-:W-:Y:S01]  /*0050*/  BSSY B0, `(.L_x_786) ;  /* 0x0000021000007945 */ /* 0x000fe20003800000 */
[----:B------:R-:W-:-:S04]  /*0060*/  SHF.R.S32.HI R153, RZ, 0x1f, R153 ;  /* 0x0000001fff997819 */ /* 0x000fc80000011499 */
[----:B------:R-:W-:Y:S02]  /*0070*/  LEA.HI R153, R153, c[0x0][0x168], RZ, 0x3 ;  /* 0x00005a0099997a11 */ /* 0x000fe400078f18ff */
[C---:B0-----:R-:W-:Y:S02]  /*0080*/  LOP3.LUT R42, R43.reuse, 0x7f, RZ, 0xc, !PT ;  /* 0x0000007f2b2a7812 */ /* 0x041fe400078e0cff */
[----:B------:R-:W-:Y:S02]  /*0090*/  LOP3.LUT R52, R43, 0x7f, RZ, 0xc0, !PT ;  /* 0x0000007f2b347812 */ /* 0x000fe400078ec0ff */
[----:B------:R-:W-:-:S04]  /*00a0*/  LEA.HI.SX32 R42, R153, R42, 0x1d ;  /* 0x0000002a992a7211 */ /* 0x000fc800078feaff */
[C---:B------:R-:W-:Y:S02]  /*00b0*/  ISETP.GE.U32.AND P6, PT, R42.reuse, 0x100, PT ;  /* 0x000001002a00780c */ /* 0x040fe40003fc6070 */
[C---:B------:R-:W-:Y:S02]  /*00c0*/  ISETP.GE.U32.AND P5, PT, R42.reuse, 0x180, PT ;  /* 0x000001802a00780c */ /* 0x040fe40003fa6070 */
[C---:B------:R-:W-:Y:S02]  /*00d0*/  ISETP.GE.U32.AND P4, PT, R42.reuse, 0x200, PT ;  /* 0x000002002a00780c */ /* 0x040fe40003f86070 */
[C---:B------:R-:W-:Y:S02]  /*00e0*/  LOP3.LUT P0, RZ, R42.reuse, 0xffffff80, RZ, 0xc0, !PT ;  /* 0xffffff802aff7812 */ /* 0x040fe4000780c0ff */
[----:B------:R-:W-:-:S05]  /*00f0*/  ISETP.GE.U32.AND P3, PT, R42, 0x280, PT ;  /* 0x000002802a00780c */ /* 0x000fca0003f66070 */
[----:B------:R-:W-:-:S04]  /*0100*/  @P6 LOP3.LUT R0, R0, 0x20, RZ, 0xfc, !PT ;  /* 0x0000002000006812 */ /* 0x000fc800078efcff */
[----:B------:R-:W-:-:S04]  /*0110*/  LOP3.LUT R0, R0, 0xffffffef, RZ, 0xc0, !PT ;  /* 0xffffffef00007812 */ /* 0x000fc800078ec0ff */
[----:B------:R-:W-:-:S04]  /*0120*/  @P5 LOP3.LUT R0, R0, 0x10, RZ, 0xfc, !PT ;  /* 0x0000001000005812 */ /* 0x000fc800078efcff */
[----:B------:R-:W-:-:S04]  /*0130*/  LOP3.LUT R0, R0, 0xfffffff7, RZ, 0xc0, !PT ;  /* 0xfffffff700007812 */ /* 0x000fc800078ec0ff */
[----:B------:R-:W-:-:S04]  /*0140*/  @P4 LOP3.LUT R0, R0, 0x8, RZ, 0xfc, !PT ;  /* 0x0000000800004812 */ /* 0x000fc800078efcff */
[----:B------:R-:W-:-:S04]  /*0150*/  LOP3.LUT R0, R0, 0xfffffffb, RZ, 0xc0, !PT ;  /* 0xfffffffb00007812 */ /* 0x000fc800078ec0ff */
[----:B------:R-:W-:Y:S01]  /*0160*/  @P3 LOP3.LUT R0, R0, 0x4, RZ, 0xfc, !PT ;  /* 0x0000000400003812 */ /* 0x000fe200078efcff */
[----:B------:R-:W-:Y:S05]  /*0170*/  @!P0 BRA `(.L_x_787) ;  /* 0x000000e000008947 */ /* 0x000fea0003800000 */
[----:B------:R-:W-:Y:S01]  /*0180*/  ISETP.NE.U32.AND P1, PT, RZ, c[0x0][0x218], PT ;  /* 0x00008600ff007a0c */ /* 0x000fe20003f25070 */
[----:B------:R-:W-:-:S03]  /*0190*/  HFMA2.MMA R105, -RZ, RZ, 0, 9.5367431640625e-07 ;  /* 0x00000010ff697435 */ /* 0x000fc600000001ff */
[----:B------:R-:W-:-:S13]  /*01a0*/  ISETP.NE.AND.EX P1, PT, RZ, c[0x0][0x21c], PT, P1 ;  /* 0x00008700ff007a0c */ /* 0x000fda0003f25310 */
[----:B------:R-:W-:-:S04]  /*01b0*/  @P1 LEA R2, P2, R52, c[0x0][0x218], 0x4 ;  /* 0x0000860034021a11 */ /* 0x000fc800078420ff */
[C---:B------:R-:W-:Y:S02]  /*01c0*/  @P1 LEA.HI.X R3, R52.reuse, c[0x0][0x21c], RZ, 0x4, P2 ;  /* 0x0000870034031a11 */ /* 0x040fe400010f24ff */
[C---:B------:R-:W-:Y:S01]  /*01d0*/  LEA R4, P2, R52.reuse, c[0x0][0x1c8], 0x4 ;  /* 0x0000720034047a11 */ /* 0x040fe200078420ff */
[C---:B------:R-:W-:Y:S02]  /*01e0*/  IMAD.WIDE.U32 R104, R52.reuse, R105, c[0x0][0x1b0] ;  /* 0x00006c0034687625 */ /* 0x040fe400078e0069 */
[----:B------:R0:W5:Y:S01]  /*01f0*/  @P1 LDG.E.128 R108, [R2.64] ;  /* 0x00000004026c1981 */ /* 0x000162000c1e1d00 */
[----:B------:R-:W-:-:S03]  /*0200*/  LEA.HI.X R5, R52, c[0x0][0x1cc], RZ, 0x4, P2 ;  /* 0x0000730034057a11 */ /* 0x000fc600010f24ff */
[----:B------:R-:W5:Y:S04]  /*0210*/  LDG.E.128 R104, [R104.64] ;  /* 0x0000000468687981 */ /* 0x000f68000c1e1d00 */
[----:B------:R0:W5:Y:S01]  /*0220*/  LDG.E.128 R12, [R4.64] ;  /* 0x00000004040c7981 */ /* 0x000162000c1e1d00 */
[----:B------:R-:W-:Y:S01]  /*0230*/  LOP3.LUT R52, R52, 0x80, RZ, 0xfc, !PT ;  /* 0x0000008034347812 */ /* 0x000fe200078efcff */
[----:B------:R-:W-:Y:S01]  /*0240*/  @!P1 CS2R R108, SRZ ;  /* 0x00000000006c9805 */ /* 0x000fe2000001ff00 */
[----:B------:R-:W-:Y:S02]  /*0250*/  @!P1 CS2R R110, SRZ ;  /* 0x00000000006e9805 */ /* 0x000fe4000001ff00 */
.L_x_787:
[----:B0-----:R-:W-:Y:S05]  /*0260*/  BSYNC B0 ;  /* 0x0000000000007941 */ /* 0x001fea0003800000 */
.L_x_786:
        /* <DEDUP_REMOVED lines=8> */
[C---:B------:R-:W-:Y:S02]  /*02f0*/  @P1 LEA.HI.X R3, R52.reuse, c[0x0][0x21c], RZ, 0x4, P2 ;  /* 0x0000870034031a11 */ /* 0x040fe400010f24ff */
[----:B------:R-:W-:-:S03]  /*0300*/  LEA R4, P2, R52, c[0x0][0x1c8], 0x4 ;  /* 0x0000720034047a11 */ /* 0x000fc600078420ff */
[----:B------:R0:W5:Y:S01]  /*0310*/  @P1 LDG.E.128 R100, [R2.64] ;  /* 0x0000000402641981 */ /* 0x000162000c1e1d00 */
[----:B------:R-:W-:-:S05]  /*0320*/  LEA.HI.X R5, R52, c[0x0][0x1cc], RZ, 0x4, P2 ;  /* 0x0000730034057a11 */ /* 0x000fca00010f24ff */
[----:B------:R0:W5:Y:S01]  /*0330*/  LDG.E.128 R16, [R4.64] ;  /* 0x0000000404107981 */ /* 0x000162000c1e1d00 */
[----:B------:R-:W-:Y:S01]  /*0340*/  IADD3 R52, R52, 0x80, RZ ;  /* 0x0000008034347810 */ /* 0x000fe20007ffe0ff */
[----:B------:R-:W-:Y:S01]  /*0350*/  @!P1 CS2R R100, SRZ ;  /* 0x0000000000649805 */ /* 0x000fe2000001ff00 */
[----:B------:R-:W-:Y:S02]  /*0360*/  @!P1 CS2R R102, SRZ ;  /* 0x0000000000669805 */ /* 0x000fe4000001ff00 */
.L_x_789:
[----:B0-----:R-:W-:Y:S05]  /*0370*/  BSYNC B0 ;  /* 0x0000000000007941 */ /* 0x001fea0003800000 */
.L_x_788:
[----:B------:R-:W-:Y:S01]  /*0380*/  BSSY B0, `(.L_x_790) ;  /* 0x0000010000007945 */ /* 0x000fe20003800000 */
        /* <DEDUP_REMOVED lines=11> */
[----:B------:R-:W5:Y:S01]  /*0440*/  LDG.E.128 R8, [R8.64] ;  /* 0x0000000408087981 */ /* 0x000f62000c1e1d00 */
[----:B------:R-:W-:Y:S01]  /*0450*/  IADD3 R52, R52, 0x80, RZ ;  /* 0x0000008034347810 */ /* 0x000fe20007ffe0ff */
[----:B------:R-:W-:Y:S01]  /*0460*/  @!P1 CS2R R92, SRZ ;  /* 0x00000000005c9805 */ /* 0x000fe2000001ff00 */
[----:B------:R-:W-:Y:S02]  /*0470*/  @!P1 CS2R R94, SRZ ;  /* 0x00000000005e9805 */ /* 0x000fe4000001ff00 */
.L_x_791:
[----:B0-----:R-:W-:Y:S05]  /*0480*/  BSYNC B0 ;  /* 0x0000000000007941 */ /* 0x001fea0003800000 */
.L_x_790:
        /* <DEDUP_REMOVED lines=11> */
[----:B------:R-:W-:-:S06]  /*0540*/  LEA.HI.X R5, R52, c[0x0][0x1cc], RZ, 0x4, P2 ;  /* 0x0000730034057a11 */ /* 0x000fcc00010f24ff */
[----:B------:R-:W5:Y:S01]  /*0550*/  LDG.E.128 R4, [R4.64] ;  /* 0x0000000404047981 */ /* 0x000f62000c1e1d00 */
[----:B------:R-:W-:Y:S01]  /*0560*/  IADD3 R52, R52, 0x80, RZ ;  /* 0x0000008034347810 */ /* 0x000fe20007ffe0ff */
[----:B------:R-:W-:Y:S01]  /*0570*/  @!P1 CS2R R84, SRZ ;  /* 0x0000000000549805 */ /* 0x000fe2000001ff00 */
[----:B------:R-:W-:Y:S02]  /*0580*/  @!P1 CS2R R86, SRZ ;  /* 0x0000000000569805 */ /* 0x000fe4000001ff00 */
.L_x_793:
[----:B0-----:R-:W-:Y:S05]  /*0590*/  BSYNC B0 ;  /* 0x0000000000007941 */ /* 0x001fea0003800000 */
.L_x_792:
        /* <DEDUP_REMOVED lines=16> */
.L_x_795:
[----:B0-----:R-:W-:Y:S05]  /*06a0*/  BSYNC B0 ;  /* 0x0000000000007941 */ /* 0x001fea0003800000 */
.L_x_794:
[----:B------:R-:W-:Y:S01]  /*06b0*/  ISETP.GE.U32.AND P1, PT, R42, 0x300, PT ;  /* 0x000003002a00780c */ /* 0x000fe20003f26070 */
[----:B------:R-:W-:Y:S01]  /*06c0*/  BSSY B0, `(.L_x_796) ;  /* 0x0000012000007945 */ /* 0x000fe20003800000 */
[----:B------:R-:W-:-:S11]  /*06d0*/  LOP3.LUT R0, R0, 0xfffffffd, RZ, 0xc0, !PT ;  /* 0xfffffffd00007812 */ /* 0x000fd600078ec0ff */
[----:B------:R-:W-:Y:S01]  /*06e0*/  @P1 LOP3.LUT R0, R0, 0x2, RZ, 0xfc, !PT ;  /* 0x0000000200001812 */ /* 0x000fe200078efcff */
[----:B------:R-:W-:Y:S05]  /*06f0*/  @!P1 BRA `(.L_x_797) ;  /* 0x000000e000009947 */ /* 0x000fea0003800000 */
[----:B------:R-:W-:Y:S02]  /*0700*/  ISETP.NE.U32.AND P1, PT, RZ, c[0x0][0x218], PT ;  /* 0x00008600ff007a0c */ /* 0x000fe40003f25070 */
[----:B------:R-:W-:Y:S02]  /*0710*/  MOV R65, 0x10 ;  /* 0x0000001000417802 */ /* 0x000fe40000000f00 */
        /* <DEDUP_REMOVED lines=12> */
.L_x_797:
[----:B0-----:R-:W-:Y:S05]  /*07e0*/  BSYNC B0 ;  /* 0x0000000000007941 */ /* 0x001fea0003800000 */
.L_x_796:
[----:B------:R-:W-:Y:S01]  /*07f0*/  ISETP.GE.U32.AND P1, PT, R42, 0x380, PT ;  /* 0x000003802a00780c */ /* 0x000fe20003f26070 */
[----:B------:R-:W-:Y:S01]  /*0800*/  BSSY B0, `(.L_x_798) ;  /* 0x0000011000007945 */ /* 0x000fe20003800000 */
[----:B------:R-:W-:-:S11]  /*0810*/  LOP3.LUT R0, R0, 0xfffffffe, RZ, 0xc0, !PT ;  /* 0xfffffffe00007812 */ /* 0x000fd600078ec0ff */
[----:B------:R-:W-:Y:S01]  /*0820*/  @P1 LOP3.LUT R0, R0, 0x1, RZ, 0xfc, !PT ;  /* 0x0000000100001812 */ /* 0x000fe200078efcff */
[----:B------:R-:W-:Y:S05]  /*0830*/  @!P1 BRA `(.L_x_799) ;  /* 0x000000d000009947 */ /* 0x000fea0003800000 */
[----:B------:R-:W-:-:S04]  /*0840*/  ISETP.NE.U32.AND P1, PT, RZ, c[0x0][0x218], PT ;  /* 0x00008600ff007a0c */ /* 0x000fc80003f25070 */
[----:B------:R-:W-:Y:S01]  /*0850*/  ISETP.NE.AND.EX P1, PT, RZ, c[0x0][0x21c], PT, P1 ;  /* 0x00008700ff007a0c */ /* 0x000fe20003f25310 */
[----:B------:R-:W-:-:S12]  /*0860*/  HFMA2.MMA R53, -RZ, RZ, 0, 9.5367431640625e-07 ;  /* 0x00000010ff357435 */ /* 0x000fd800000001ff */
[----:B------:R-:W-:-:S04]  /*0870*/  @P1 LEA R2, P2, R52, c[0x0][0x218], 0x4 ;  /* 0x0000860034021a11 */ /* 0x000fc800078420ff */
[C---:B------:R-:W-:Y:S02]  /*0880*/  @P1 LEA.HI.X R3, R52.reuse, c[0x0][0x21c], RZ, 0x4, P2 ;  /* 0x0000870034031a11 */ /* 0x040fe400010f24ff */
[----:B------:R-:W-:-:S03]  /*0890*/  LEA R48, P2, R52, c[0x0][0x1c8], 0x4 ;  /* 0x0000720034307a11 */ /* 0x000fc600078420ff */
[----:B------:R0:W5:Y:S01]  /*08a0*/  @P1 LDG.E.128 R56, [R2.64] ;  /* 0x0000000402381981 */ /* 0x000162000c1e1d00 */
[C---:B------:R-:W-:Y:S01]  /*08b0*/  LEA.HI.X R49, R52.reuse, c[0x0][0x1cc], RZ, 0x4, P2 ;  /* 0x0000730034317a11 */ /* 0x040fe200010f24ff */
[----:B------:R-:W-:-:S05]  /*08c0*/  IMAD.WIDE.U32 R52, R52, R53, c[0x0][0x1b0] ;  /* 0x00006c0034347625 */ /* 0x000fca00078e0035 */
[----:B------:R-:W5:Y:S04]  /*08d0*/  LDG.E.128 R48, [R48.64] ;  /* 0x0000000430307981 */ /* 0x000f68000c1e1d00 */
[----:B------:R-:W5:Y:S01]  /*08e0*/  LDG.E.128 R52, [R52.64] ;  /* 0x0000000434347981 */ /* 0x000f62000c1e1d00 */
[----:B------:R-:W-:Y:S01]  /*08f0*/  @!P1 CS2R R56, SRZ ;  /* 0x0000000000389805 */ /* 0x000fe2000001ff00 */
[----:B------:R-:W-:Y:S02]  /*0900*/  @!P1 CS2R R58, SRZ ;  /* 0x00000000003a9805 */ /* 0x000fe4000001ff00 */
.L_x_799:
[----:B0-----:R-:W-:Y:S05]  /*0910*/  BSYNC B0 ;  /* 0x0000000000007941 */ /* 0x001fea0003800000 */
.L_x_798:
        /* <DEDUP_REMOVED lines=8> */
[--C-:B-----5:R-:W-:Y:S02]  /*09a0*/  PRMT R132, RZ, 0x5410, R89.reuse ;  /* 0x00005410ff847816 */ /* 0x120fe40000000059 */
[----:B------:R-:W-:Y:S02]  /*09b0*/  IADD3 R157, R164, -R155, RZ ;  /* 0x8000009ba49d7210 */ /* 0x000fe40007ffe0ff */
[----:B------:R-:W-:-:S02]  /*09c0*/  PRMT R133, RZ, 0x7610, R89 ;  /* 0x00007610ff857816 */ /* 0x000fc40000000059 */
[----:B------:R-:W-:Y:S02]  /*09d0*/  SHF.R.U32.HI R158, RZ, 0x2, R156 ;  /* 0x00000002ff9e7819 */ /* 0x000fe4000001169c */
[----:B------:R-:W-:Y:S02]  /*09e0*/  IMNMX R157, RZ, R157, !PT ;  /* 0x0000009dff9d7217 */ /* 0x000fe40007800200 */
        /* <DEDUP_REMOVED lines=8> */
[----:B------:R-:W-:Y:S02]  /*0a70*/  LOP3.LUT R172, R158, 0x3fffffe0, RZ, 0xc0, !PT ;  /* 0x3fffffe09eac7812 */ /* 0x000fe400078ec0ff */
[----:B------:R-:W-:-:S02]  /*0a80*/  IMNMX R159, R157, 0x20, PT ;  /* 0x000000209d9f7817 */ /* 0x000fc40003800200 */
        /* <DEDUP_REMOVED lines=8> */
[----:B------:R-:W-:Y:S02]  /*0b10*/  IADD3 R160, R159, R172, RZ ;  /* 0x000000ac9fa07210 */ /* 0x000fe40007ffe0ff */
        /* <DEDUP_REMOVED lines=8> */
[----:B------:R-:W-:-:S02]  /*0ba0*/  SHF.L.U32 R161, R160, 0x3, RZ ;  /* 0x00000003a0a17819 */ /* 0x000fc400000006ff */
[--C-:B------:R-:W-:Y:S02]  /*0bb0*/  PRMT R85, RZ, 0x5410, R86.reuse ;  /* 0x00005410ff557816 */ /* 0x100fe40000000056 */
[----:B------:R-:W-:Y:S01]  /*0bc0*/  PRMT R146, RZ, 0x7610, R86 ;  /* 0x00007610ff927816 */ /* 0x000fe20000000056 */
[----:B------:R-:W0:Y:S01]  /*0bd0*/  I2F.U32 R170, R161 ;  /* 0x000000a100aa7306 */ /* 0x000e220000201000 */
[--C-:B------:R-:W-:Y:S02]  /*0be0*/  PRMT R86, RZ, 0x5410, R87.reuse ;  /* 0x00005410ff567816 */ /* 0x100fe40000000057 */
[----:B------:R-:W-:Y:S02]  /*0bf0*/  PRMT R147, RZ, 0x7610, R87 ;  /* 0x00007610ff937816 */ /* 0x000fe40000000057 */
[--C-:B------:R-:W-:Y:S02]  /*0c00*/  PRMT R87, RZ, 0x5410, R72.reuse ;  /* 0x00005410ff577816 */ /* 0x100fe40000000048 */
[----:B------:R-:W-:-:S02]  /*0c10*/  PRMT R148, RZ, 0x7610, R72 ;  /* 0x00007610ff947816 */ /* 0x000fc40000000048 */
[--C-:B------:R-:W-:Y:S02]  /*0c20*/  PRMT R72, RZ, 0x5410, R73.reuse ;  /* 0x00005410ff487816 */ /* 0x100fe40000000049 */
[----:B------:R-:W-:Y:S02]  /*0c30*/  PRMT R149, RZ, 0x7610, R73 ;  /* 0x00007610ff957816 */ /* 0x000fe40000000049 */
[--C-:B------:R-:W-:Y:S02]  /*0c40*/  PRMT R73, RZ, 0x5410, R74.reuse ;  /* 0x00005410ff497816 */ /* 0x100fe4000000004a */
[----:B------:R-:W-:Y:S01]  /*0c50*/  PRMT R150, RZ, 0x7610, R74 ;  /* 0x00007610ff967816 */ /* 0x000fe2000000004a */
[----:B0-----:R-:W0:Y:S01]  /*0c60*/  MUFU.RCP R170, R170 ;  /* 0x000000aa00aa7308 */ /* 0x001e220000001000 */
[--C-:B------:R-:W-:Y:S02]  /*0c70*/  PRMT R74, RZ, 0x5410, R75.reuse ;  /* 0x00005410ff4a7816 */ /* 0x100fe4000000004b */
[----:B------:R-:W-:-:S02]  /*0c80*/  PRMT R151, RZ, 0x7610, R75 ;  /* 0x00007610ff977816 */ /* 0x000fc4000000004b */
[--C-:B------:R-:W-:Y:S02]  /*0c90*/  PRMT R75, RZ, 0x5410, R76.reuse ;  /* 0x00005410ff4b7816 */ /* 0x100fe4000000004c */
[----:B------:R-:W-:Y:S02]  /*0ca0*/  PRMT R152, RZ, 0x7610, R76 ;  /* 0x00007610ff987816 */ /* 0x000fe4000000004c */
[--C-:B------:R-:W-:Y:S02]  /*0cb0*/  PRMT R76, RZ, 0x5410, R77.reuse ;  /* 0x00005410ff4c7816 */ /* 0x100fe4000000004d */
[----:B------:R-:W-:Y:S02]  /*0cc0*/  PRMT R153, RZ, 0x7610, R77 ;  /* 0x00007610ff997816 */ /* 0x000fe4000000004d */
[----:B------:R-:W-:Y:S02]  /*0cd0*/  SHF.L.U32 R162, R43, 0x5, RZ ;  /* 0x000000052ba27819 */ /* 0x000fe400000006ff */
        /* <DEDUP_REMOVED lines=26> */
[----:B------:R-:W-:Y:S02]  /*0e80*/  LOP3.LUT R165, R162, 0x3e0, RZ, 0xc0, !PT ;  /* 0x000003e0a2a57812 */ /* 0x000fe400078ec0ff */
        /* <DEDUP_REMOVED lines=16> */
[----:B------:R-:W-:Y:S02]  /*0f90*/  IADD3 R166, R164, -R165, RZ ;  /* 0x800000a5a4a67210 */ /* 0x000fe40007ffe0ff */
        /* <DEDUP_REMOVED lines=14> */
[----:B------:R-:W-:Y:S02]  /*1080*/  IMNMX R52, RZ, R166, !PT ;  /* 0x000000a6ff347217 */ /* 0x000fe40007800200 */
        /* <DEDUP_REMOVED lines=10> */
[----:B------:R-:W-:Y:S02]  /*1130*/  IMNMX R53, R52, 0x20, PT ;  /* 0x0000002034357817 */ /* 0x000fe40003800200 */
        /* <DEDUP_REMOVED lines=51> */
[--C-:B------:R-:W-:Y:S02]  /*1470*/  PRMT R168, RZ, 0x5410, R55.reuse ;  /* 0x00005410ffa87816 */ /* 0x100fe40000000037 */
[----:B------:R-:W-:Y:S02]  /*1480*/  PRMT R171, RZ, 0x7610, R55 ;  /* 0x00007610ffab7816 */ /* 0x000fe40000000037 */
[----:B------:R-:W-:Y:S02]  /*1490*/  MOV R175, 0x1 ;  /* 0x0000000100af7802 */ /* 0x000fe40000000f00 */
[--C-:B------:R-:W-:Y:S02]  /*14a0*/  PRMT R172, RZ, 0x5410, R56.reuse ;  /* 0x00005410ffac7816 */ /* 0x100fe40000000038 */
[----:B------:R-:W-:Y:S02]  /*14b0*/  PRMT R174, RZ, 0x7610, R56 ;  /* 0x00007610ffae7816 */ /* 0x000fe40000000038 */
[----:B------:R-:W-:-:S02]  /*14c0*/  SHF.L.U32 R176, R53, 0x3, RZ ;  /* 0x0000000335b07819 */ /* 0x000fc400000006ff */
[--C-:B------:R-:W-:Y:S02]  /*14d0*/  PRMT R173, RZ, 0x5410, R57.reuse ;  /* 0x00005410ffad7816 */ /* 0x100fe40000000039 */
[----:B------:R-:W-:Y:S02]  /*14e0*/  PRMT R179, RZ, 0x7610, R57 ;  /* 0x00007610ffb37816 */ /* 0x000fe40000000039 */
[--C-:B------:R-:W-:Y:S02]  /*14f0*/  PRMT R178, RZ, 0x5410, R58.reuse ;  /* 0x00005410ffb27816 */ /* 0x100fe4000000003a */
[----:B------:R-:W-:Y:S02]  /*1500*/  PRMT R181, RZ, 0x7610, R58 ;  /* 0x00007610ffb57816 */ /* 0x000fe4000000003a */
[--C-:B------:R-:W-:Y:S02]  /*1510*/  PRMT R180, RZ, 0x5410, R59.reuse ;  /* 0x00005410ffb47816 */ /* 0x100fe4000000003b */
[----:B0-----:R-:W-:-:S02]  /*1520*/  PRMT R182, RZ, 0x7610, R59 ;  /* 0x00007610ffb67816 */ /* 0x001fc4000000003b */
.L_x_831:
[----:B------:R-:W-:-:S04]  /*1530*/  ISETP.NE.U32.AND P1, PT, RZ, c[0x0][0x1c0], PT ;  /* 0x00007000ff007a0c */ /* 0x000fc80003f25070 */
[----:B------:R-:W-:-:S13]  /*1540*/  ISETP.NE.AND.EX P1, PT, RZ, c[0x0][0x1c4], PT, P1 ;  /* 0x00007100ff007a0c */ /* 0x000fda0003f25310 */
[----:B------:R-:W-:-:S05]  /*1550*/  @P1 MOV R56, 0x2 ;  /* 0x0000000200381802 */ /* 0x000fca0000000f00 */
[----:B------:R-:W-:-:S06]  /*1560*/  @P1 IMAD.WIDE R56, R177, R56, c[0x0][0x1c0] ;  /* 0x00007000b1381625 */ /* 0x000fcc00078e0238 */
[----:B------:R-:W2:Y:S01]  /*1570*/  @P1 LDG.E.U16 R56, [R56.64] ;  /* 0x0000000438381981 */ /* 0x000ea2000c1e1500 */
[----:B------:R-:W-:Y:S01]  /*1580*/  IMAD R58, R177, c[0x0][0x168], RZ ;  /* 0x00005a00b13a7a24 */ /* 0x000fe200078e02ff */
[----:B------:R-:W-:Y:S01]  /*1590*/  HFMA2.MMA R240, -RZ, RZ, 1.875, 0 ;  /* 0x3f800000fff07435 */ /* 0x000fe200000001ff */
[----:B------:R-:W-:Y:S03]  /*15a0*/  BSSY B0, `(.L_x_800) ;  /* 0x0000040000007945 */ /* 0x000fe60003800000 */
[----:B------:R-:W-:-:S04]  /*15b0*/  SHF.R.S32.HI R59, RZ, 0x1f, R58 ;  /* 0x0000001fff3b7819 */ /* 0x000fc8000001143a */
[----:B------:R-:W-:Y:S02]  /*15c0*/  LEA.HI R59, R59, R58, RZ, 0x3 ;  /* 0x0000003a3b3b7211 */ /* 0x000fe400078f18ff */
[----:B------:R-:W-:-:S04]  /*15d0*/  LOP3.LUT R58, R43, 0x7f, RZ, 0xc0, !PT ;  /* 0x0000007f2b3a7812 */ /* 0x000fc800078ec0ff */
[----:B------:R-:W-:-:S04]  /*15e0*/  LEA.HI.SX32 R183, R59, R58, 0x1d ;  /* 0x0000003a3bb77211 */ /* 0x000fc800078feaff */
[----:B------:R-:W-:Y:S02]  /*15f0*/  MOV R241, R183 ;  /* 0x000000b700f17202 */ /* 0x000fe40000000f00 */
[----:B--2---:R-:W-:Y:S01]  /*1600*/  @P1 PRMT R240, RZ, 0x5410, R56 ;  /* 0x00005410fff01816 */ /* 0x004fe20000000038 */
[----:B------:R-:W-:Y:S05]  /*1610*/  @!P0 BRA `(.L_x_801) ;  /* 0x0000038000008947 */ /* 0x000fea0003800000 */
[----:B------:R-:W-:Y:S02]  /*1620*/  MOV R56, 0x10 ;  /* 0x0000001000387802 */ /* 0x000fe40000000f00 */
[----:B------:R-:W-:-:S03]  /*1630*/  ISETP.NE.U32.AND P1, PT, RZ, c[0x0][0x180], PT ;  /* 0x00006000ff007a0c */ /* 0x000fc60003f25070 */
[----:B------:R-:W-:Y:S01]  /*1640*/  IMAD.WIDE.U32 R56, R183, R56, c[0x0][0x170] ;  /* 0x00005c00b7387625 */ /* 0x000fe200078e0038 */
[----:B------:R-:W-:-:S05]  /*1650*/  ISETP.NE.AND.EX P1, PT, RZ, c[0x0][0x184], PT, P1 ;  /* 0x00006100ff007a0c */ /* 0x000fca0003f25310 */
[----:B------:R-:W2:Y:S08]  /*1660*/  LDG.E.128 R56, [R56.64] ;  /* 0x0000000438387981 */ /* 0x000eb0000c1e1d00 */
[----:B------:R-:W-:-:S04]  /*1670*/  @P1 LEA R184, P2, R183, c[0x0][0x180], 0x4 ;  /* 0x00006000b7b81a11 */ /* 0x000fc800078420ff */
[----:B------:R-:W-:-:S05]  /*1680*/  @P1 LEA.HI.X R185, R183, c[0x0][0x184], RZ, 0x4, P2 ;  /* 0x00006100b7b91a11 */ /* 0x000fca00010f24ff */
[----:B------:R2:W3:Y:S01]  /*1690*/  @P1 LDG.E.128 R52, [R184.64] ;  /* 0x00000004b8341981 */ /* 0x0004e2000c1e1d00 */
[----:B------:R-:W-:Y:S02]  /*16a0*/  IADD3 R241, R183, 0x80, RZ ;  /* 0x00000080b7f17810 */ /* 0x000fe40007ffe0ff */
[----:B--2---:R-:W-:-:S05]  /*16b0*/  PRMT R185, RZ, 0x5410, R56 ;  /* 0x00005410ffb97816 */ /* 0x004fca0000000038 */
[----:B------:R-:W-:Y:S01]  /*16c0*/  FMUL.FTZ R196, R185, R240 ;  /* 0x000000f0b9c47220 */ /* 0x000fe20000410000 */
[----:B------:R-:W-:-:S05]  /*16d0*/  PRMT R185, RZ, 0x7610, R56 ;  /* 0x00007610ffb97816 */ /* 0x000fca0000000038 */
[----:B------:R-:W-:Y:S02]  /*16e0*/  FMUL.FTZ R197, R185, R240 ;  /* 0x000000f0b9c57220 */ /* 0x000fe40000410000 */
[----:B------:R-:W-:Y:S02]  /*16f0*/  FMUL.FTZ R184, R41, R196 ;  /* 0x000000c429b87220 */ /* 0x000fe40000410000 */
[----:B------:R-:W-:Y:S01]  /*1700*/  FMUL.FTZ R185, R40, R197 ;  /* 0x000000c528b97220 */ /* 0x000fe20000410000 */
[----:B---3--:R-:W-:-:S05]  /*1710*/  @P1 PRMT R197, RZ, 0x5410, R52 ;  /* 0x00005410ffc51816 */ /* 0x008fca0000000034 */
[----:B------:R-:W-:Y:S01]  /*1720*/  @P1 FADD.FTZ R184, R197, R184 ;  /* 0x000000b8c5b81221 */ /* 0x000fe20000010000 */
[--C-:B------:R-:W-:Y:S02]  /*1730*/  PRMT R197, RZ, 0x5410, R57.reuse ;  /* 0x00005410ffc57816 */ /* 0x100fe40000000039 */
[----:B------:R-:W-:-:S03]  /*1740*/  PRMT R57, RZ, 0x7610, R57 ;  /* 0x00007610ff397816 */ /* 0x000fc60000000039 */
[-C--:B------:R-:W-:Y:S02]  /*1750*/  FMUL.FTZ R196, R197, R240.reuse ;  /* 0x000000f0c5c47220 */ /* 0x080fe40000410000 */
[----:B------:R-:W-:Y:S02]  /*1760*/  FMUL.FTZ R57, R57, R240 ;  /* 0x000000f039397220 */ /* 0x000fe40000410000 */
[----:B------:R-:W-:Y:S02]  /*1770*/  FMUL.FTZ R196, R39, R196 ;  /* 0x000000c427c47220 */ /* 0x000fe40000410000 */
[----:B------:R-:W-:Y:S01]  /*1780*/  FMUL.FTZ R197, R38, R57 ;  /* 0x0000003926c57220 */ /* 0x000fe20000410000 */
[----:B------:R-:W-:-:S05]  /*1790*/  @P1 PRMT R57, RZ, 0x5410, R53 ;  /* 0x00005410ff391816 */ /* 0x000fca0000000035 */
[----:B------:R-:W-:Y:S01]  /*17a0*/  @P1 FADD.FTZ R196, R57, R196 ;  /* 0x000000c439c41221 */ /* 0x000fe20000010000 */
[----:B------:R-:W-:-:S05]  /*17b0*/  PRMT R57, RZ, 0x5410, R58 ;  /* 0x00005410ff397816 */ /* 0x000fca000000003a */
[----:B------:R-:W-:Y:S01]  /*17c0*/  FMUL.FTZ R208, R57, R240 ;  /* 0x000000f039d07220 */ /* 0x000fe20000410000 */
[----:B------:R-:W-:Y:S02]  /*17d0*/  PRMT R57, RZ, 0x7610, R58 ;  /* 0x00007610ff397816 */ /* 0x000fe4000000003a */
[----:B------:R-:W-:-:S03]  /*17e0*/  @P1 PRMT R56, RZ, 0x7610, R52 ;  /* 0x00007610ff381816 */ /* 0x000fc60000000034 */
[----:B------:R-:W-:Y:S02]  /*17f0*/  FMUL.FTZ R57, R57, R240 ;  /* 0x000000f039397220 */ /* 0x000fe40000410000 */
[----:B------:R-:W-:Y:S02]  /*1800*/  FMUL.FTZ R208, R37, R208 ;  /* 0x000000d025d07220 */ /* 0x000fe40000410000 */
[----:B------:R-:W-:Y:S01]  /*1810*/  FMUL.FTZ R209, R36, R57 ;  /* 0x0000003924d17220 */ /* 0x000fe20000410000 */
[----:B------:R-:W-:Y:S01]  /*1820*/  @P1 PRMT R57, RZ, 0x5410, R54 ;  /* 0x00005410ff391816 */ /* 0x000fe20000000036 */
[----:B------:R-:W-:Y:S01]  /*1830*/  @P1 FADD.FTZ R185, R56, R185 ;  /* 0x000000b938b91221 */ /* 0x000fe20000010000 */
[----:B------:R-:W-:-:S03]  /*1840*/  @P1 PRMT R56, RZ, 0x7610, R53 ;  /* 0x00007610ff381816 */ /* 0x000fc60000000035 */
[----:B------:R-:W-:Y:S01]  /*1850*/  @P1 FADD.FTZ R208, R57, R208 ;  /* 0x000000d039d01221 */ /* 0x000fe20000010000 */
[----:B------:R-:W-:Y:S01]  /*1860*/  PRMT R57, RZ, 0x5410, R59 ;  /* 0x00005410ff397816 */ /* 0x000fe2000000003b */
[----:B------:R-:W-:Y:S01]  /*1870*/  @P1 FADD.FTZ R197, R56, R197 ;  /* 0x000000c538c51221 */ /* 0x000fe20000010000 */
[----:B------:R-:W-:Y:S02]  /*1880*/  PRMT R59, RZ, 0x7610, R59 ;  /* 0x00007610ff3b7816 */ /* 0x000fe4000000003b */
[----:B------:R-:W-:Y:S01]  /*1890*/  @P1 PRMT R56, RZ, 0x7610, R54 ;  /* 0x00007610ff381816 */ /* 0x000fe20000000036 */
[-C--:B------:R-:W-:Y:S02]  /*18a0*/  FMUL.FTZ R220, R57, R240.reuse ;  /* 0x000000f039dc7220 */ /* 0x080fe40000410000 */
[----:B------:R-:W-:Y:S01]  /*18b0*/  FMUL.FTZ R59, R59, R240 ;  /* 0x000000f03b3b7220 */ /* 0x000fe20000410000 */
[----:B------:R-:W-:Y:S01]  /*18c0*/  @P1 PRMT R57, RZ, 0x5410, R55 ;  /* 0x00005410ff391816 */ /* 0x000fe20000000037 */
[----:B------:R-:W-:Y:S01]  /*18d0*/  @P1 FADD.FTZ R209, R56, R209 ;  /* 0x000000d138d11221 */ /* 0x000fe20000010000 */
[----:B------:R-:W-:Y:S01]  /*18e0*/  @P1 PRMT R56, RZ, 0x7610, R55 ;  /* 0x00007610ff381816 */ /* 0x000fe20000000037 */
[----:B------:R-:W-:-:S02]  /*18f0*/  FMUL.FTZ R220, R35, R220 ;  /* 0x000000dc23dc7220 */ /* 0x000fc40000410000 */
[----:B------:R-:W-:Y:S02]  /*1900*/  FMUL.FTZ R221, R34, R59 ;  /* 0x0000003b22dd7220 */ /* 0x000fe40000410000 */
[----:B------:R-:W-:Y:S02]  /*1910*/  @P1 FADD.FTZ R220, R57, R220 ;  /* 0x000000dc39dc1221 */ /* 0x000fe40000010000 */
[----:B------:R-:W-:Y:S01]  /*1920*/  @P1 FADD.FTZ R221, R56, R221 ;  /* 0x000000dd38dd1221 */ /* 0x000fe20000010000 */
[----:B------:R-:W-:Y:S02]  /*1930*/  LEA R242, P1, R183, c[0x0][0x188], 0x4 ;  /* 0x00006200b7f27a11 */ /* 0x000fe400078220ff */
[----:B------:R-:W-:Y:S02]  /*1940*/  F2FP.BF16.PACK_AB R58, R209, R208 ;  /* 0x000000d0d13a723e */ /* 0x000fe400000010ff */
[----:B------:R-:W-:Y:S02]  /*1950*/  LEA.HI.X R243, R183, c[0x0][0x18c], RZ, 0x4, P1 ;  /* 0x00006300b7f37a11 */ /* 0x000fe400008f24ff */
[----:B------:R-:W-:-:S02]  /*1960*/  F2FP.BF16.PACK_AB R57, R197, R196 ;  /* 0x000000c4c539723e */ /* 0x000fc400000010ff */
[----:B------:R-:W-:Y:S02]  /*1970*/  F2FP.BF16.PACK_AB R56, R185, R184 ;  /* 0x000000b8b938723e */ /* 0x000fe400000010ff */
[----:B------:R-:W-:-:S05]  /*1980*/  F2FP.BF16.PACK_AB R59, R221, R220 ;  /* 0x000000dcdd3b723e */ /* 0x000fca00000010ff */
[----:B------:R0:W-:Y:S02]  /*1990*/  STG.E.128 [R242.64], R56 ;  /* 0x00000038f2007986 */ /* 0x0001e4000c101d04 */
.L_x_801:
[----:B------:R-:W-:Y:S05]  /*19a0*/  BSYNC B0 ;  /* 0x0000000000007941 */ /* 0x000fea0003800000 */
.L_x_800:
        /* <DEDUP_REMOVED lines=10> */
[----:B------:R2:W3:Y:S02]  /*1a50*/  @P1 LDG.E.128 R52, [R186.64] ;  /* 0x00000004ba341981 */ /* 0x0004e4000c1e1d00 */
        /* <DEDUP_REMOVED lines=46> */
[----:B------:R0:W-:Y:S01]  /*1d40*/  STG.E.128 [R242.64], R56 ;  /* 0x00000038f2007986 */ /* 0x0001e2000c101d04 */
[----:B------:R-:W-:-:S03]  /*1d50*/  IADD3 R241, R241, 0x80, RZ ;  /* 0x00000080f1f17810 */ /* 0x000fc60007ffe0ff */
.L_x_803:
[----:B------:R-:W-:Y:S05]  /*1d60*/  BSYNC B0 ;  /* 0x0000000000007941 */ /* 0x000fea0003800000 */
.L_x_802:
        /* <DEDUP_REMOVED lines=59> */
.L_x_805:
[----:B------:R-:W-:Y:S05]  /*2120*/  BSYNC B0 ;  /* 0x0000000000007941 */ /* 0x000fea0003800000 */
.L_x_804:
        /* <DEDUP_REMOVED lines=59> */
.L_x_807:
[----:B------:R-:W-:Y:S05]  /*24e0*/  BSYNC B0 ;  /* 0x0000000000007941 */ /* 0x000fea0003800000 */
.L_x_806:
        /* <DEDUP_REMOVED lines=59> */
.L_x_809:
[----:B------:R-:W-:Y:S05]  /*28a0*/  BSYNC B0 ;  /* 0x0000000000007941 */ /* 0x000fea0003800000 */
.L_x_808:
[----:B------:R-:W-:Y:S01]  /*28b0*/  ISETP.GE.U32.AND P1, PT, R42, 0x300, PT ;  /* 0x000003002a00780c */ /* 0x000fe20003f26070 */
[----:B------:R-:W-:-:S12]  /*28c0*/  BSSY B0, `(.L_x_810) ;  /* 0x000003a000007945 */ /* 0x000fd80003800000 */
[----:B------:R-:W-:Y:S05]  /*28d0*/  @!P1 BRA `(.L_x_811) ;  /* 0x0000038000009947 */ /* 0x000fea0003800000 */
[----:B------:R-:W-:Y:S01]  /*28e0*/  ISETP.NE.U32.AND P1, PT, RZ, c[0x0][0x180], PT ;  /* 0x00006000ff007a0c */ /* 0x000fe20003f25070 */
[----:B0-----:R-:W-:-:S03]  /*28f0*/  HFMA2.MMA R56, -RZ, RZ, 0, 9.5367431640625e-07 ;  /* 0x00000010ff387435 */ /* 0x001fc600000001ff */
[----:B------:R-:W-:-:S07]  /*2900*/  ISETP.NE.AND.EX P1, PT, RZ, c[0x0][0x184], PT, P1 ;  /* 0x00006100ff007a0c */ /* 0x000fce0003f25310 */
[----:B------:R-:W-:-:S06]  /*2910*/  IMAD.WIDE.U32 R56, R241, R56, c[0x0][0x170] ;  /* 0x00005c00f1387625 */ /* 0x000fcc00078e0038 */
[----:B------:R-:W2:Y:S01]  /*2920*/  LDG.E.128 R56, [R56.64] ;  /* 0x0000000438387981 */ /* 0x000ea2000c1e1d00 */
[----:B------:R-:W-:-:S04]  /*2930*/  @P1 LEA R194, P2, R241, c[0x0][0x180], 0x4 ;  /* 0x00006000f1c21a11 */ /* 0x000fc800078420ff */
[----:B------:R-:W-:-:S05]  /*2940*/  @P1 LEA.HI.X R195, R241, c[0x0][0x184], RZ, 0x4, P2 ;  /* 0x00006100f1c31a11 */ /* 0x000fca00010f24ff */
[----:B------:R2:W3:Y:S02]  /*2950*/  @P1 LDG.E.128 R52, [R194.64] ;  /* 0x00000004c2341981 */ /* 0x0004e4000c1e1d00 */
[----:B--2---:R-:W-:-:S05]  /*2960*/  PRMT R195, RZ, 0x5410, R56 ;  /* 0x00005410ffc37816 */ /* 0x004fca0000000038 */
[----:B------:R-:W-:Y:S01]  /*2970*/  FMUL.FTZ R207, R195, R240 ;  /* 0x000000f0c3cf7220 */ /* 0x000fe20000410000 */
[----:B------:R-:W-:-:S03]  /*2980*/  PRMT R195, RZ, 0x7610, R56 ;  /* 0x00007610ffc37816 */ /* 0x000fc60000000038 */
[----:B------:R-:W-:Y:S01]  /*2990*/  FMUL.FTZ R194, R0, R207 ;  /* 0x000000cf00c27220 */ /* 0x000fe20000410000 */
[--C-:B---3--:R-:W-:Y:S01]  /*29a0*/  @P1 PRMT R207, RZ, 0x5410, R52.reuse ;  /* 0x00005410ffcf1816 */ /* 0x108fe20000000034 */
[----:B------:R-:W-:Y:S01]  /*29b0*/  FMUL.FTZ R206, R195, R240 ;  /* 0x000000f0c3ce7220 */ /* 0x000fe20000410000 */
[----:B------:R-:W-:-:S03]  /*29c0*/  @P1 PRMT R56, RZ, 0x7610, R52 ;  /* 0x00007610ff381816 */ /* 0x000fc60000000034 */
[----:B------:R-:W-:Y:S01]  /*29d0*/  @P1 FADD.FTZ R194, R207, R194 ;  /* 0x000000c2cfc21221 */ /* 0x000fe20000010000 */
[--C-:B------:R-:W-:Y:S01]  /*29e0*/  PRMT R207, RZ, 0x5410, R57.reuse ;  /* 0x00005410ffcf7816 */ /* 0x100fe20000000039 */
[----:B------:R-:W-:Y:S01]  /*29f0*/  FMUL.FTZ R195, R45, R206 ;  /* 0x000000ce2dc37220 */ /* 0x000fe20000410000 */
[----:B------:R-:W-:-:S03]  /*2a00*/  PRMT R57, RZ, 0x7610, R57 ;  /* 0x00007610ff397816 */ /* 0x000fc60000000039 */
[-C--:B------:R-:W-:Y:S02]  /*2a10*/  FMUL.FTZ R207, R207, R240.reuse ;  /* 0x000000f0cfcf7220 */ /* 0x080fe40000410000 */
[----:B------:R-:W-:Y:S02]  /*2a20*/  @P1 FADD.FTZ R195, R56, R195 ;  /* 0x000000c338c31221 */ /* 0x000fe40000010000 */
[----:B------:R-:W-:Y:S01]  /*2a30*/  FMUL.FTZ R56, R57, R240 ;  /* 0x000000f039387220 */ /* 0x000fe20000410000 */
[----:B------:R-:W-:Y:S01]  /*2a40*/  @P1 PRMT R57, RZ, 0x5410, R53 ;  /* 0x00005410ff391816 */ /* 0x000fe20000000035 */
[----:B------:R-:W-:-:S04]  /*2a50*/  FMUL.FTZ R206, R44, R207 ;  /* 0x000000cf2cce7220 */ /* 0x000fc80000410000 */
[----:B------:R-:W-:Y:S01]  /*2a60*/  @P1 FADD.FTZ R206, R57, R206 ;  /* 0x000000ce39ce1221 */ /* 0x000fe20000010000 */
[--C-:B------:R-:W-:Y:S01]  /*2a70*/  PRMT R57, RZ, 0x5410, R58.reuse ;  /* 0x00005410ff397816 */ /* 0x100fe2000000003a */
[----:B------:R-:W-:Y:S01]  /*2a80*/  FMUL.FTZ R207, R61, R56 ;  /* 0x000000383dcf7220 */ /* 0x000fe20000410000 */
[----:B------:R-:W-:-:S03]  /*2a90*/  PRMT R219, RZ, 0x7610, R58 ;  /* 0x00007610ffdb7816 */ /* 0x000fc6000000003a */
[----:B------:R-:W-:Y:S01]  /*2aa0*/  FMUL.FTZ R57, R57, R240 ;  /* 0x000000f039397220 */ /* 0x000fe20000410000 */
[----:B------:R-:W-:-:S03]  /*2ab0*/  @P1 PRMT R56, RZ, 0x7610, R53 ;  /* 0x00007610ff381816 */ /* 0x000fc60000000035 */
[----:B------:R-:W-:Y:S01]  /*2ac0*/  FMUL.FTZ R218, R46, R57 ;  /* 0x000000392eda7220 */ /* 0x000fe20000410000 */
[--C-:B------:R-:W-:Y:S01]  /*2ad0*/  @P1 PRMT R57, RZ, 0x5410, R54.reuse ;  /* 0x00005410ff391816 */ /* 0x100fe20000000036 */
[----:B------:R-:W-:Y:S02]  /*2ae0*/  FMUL.FTZ R219, R219, R240 ;  /* 0x000000f0dbdb7220 */ /* 0x000fe40000410000 */
[----:B------:R-:W-:Y:S01]  /*2af0*/  @P1 FADD.FTZ R207, R56, R207 ;  /* 0x000000cf38cf1221 */ /* 0x000fe20000010000 */
[----:B------:R-:W-:Y:S01]  /*2b00*/  @P1 PRMT R56, RZ, 0x7610, R54 ;  /* 0x00007610ff381816 */ /* 0x000fe20000000036 */
[----:B------:R-:W-:Y:S01]  /*2b10*/  @P1 FADD.FTZ R218, R57, R218 ;  /* 0x000000da39da1221 */ /* 0x000fe20000010000 */
[--C-:B------:R-:W-:Y:S01]  /*2b20*/  PRMT R57, RZ, 0x5410, R59.reuse ;  /* 0x00005410ff397816 */ /* 0x100fe2000000003b */
[----:B------:R-:W-:Y:S01]  /*2b30*/  FMUL.FTZ R219, R62, R219 ;  /* 0x000000db3edb7220 */ /* 0x000fe20000410000 */
[----:B------:R-:W-:-:S03]  /*2b40*/  PRMT R59, RZ, 0x7610, R59 ;  /* 0x00007610ff3b7816 */ /* 0x000fc6000000003b */
[----:B------:R-:W-:Y:S02]  /*2b50*/  @P1 FADD.FTZ R219, R56, R219 ;  /* 0x000000db38db1221 */ /* 0x000fe40000010000 */
[-C--:B------:R-:W-:Y:S02]  /*2b60*/  FMUL.FTZ R56, R59, R240.reuse ;  /* 0x000000f03b387220 */ /* 0x080fe40000410000 */
[----:B------:R-:W-:Y:S01]  /*2b70*/  FMUL.FTZ R230, R57, R240 ;  /* 0x000000f039e67220 */ /* 0x000fe20000410000 */
[--C-:B------:R-:W-:Y:S01]  /*2b80*/  @P1 PRMT R57, RZ, 0x5410, R55.reuse ;  /* 0x00005410ff391816 */ /* 0x100fe20000000037 */
[----:B------:R-:W-:Y:S01]  /*2b90*/  FMUL.FTZ R231, R63, R56 ;  /* 0x000000383fe77220 */ /* 0x000fe20000410000 */
[----:B------:R-:W-:Y:S01]  /*2ba0*/  @P1 PRMT R56, RZ, 0x7610, R55 ;  /* 0x00007610ff381816 */ /* 0x000fe20000000037 */
[----:B------:R-:W-:-:S04]  /*2bb0*/  FMUL.FTZ R230, R47, R230 ;  /* 0x000000e62fe67220 */ /* 0x000fc80000410000 */
[----:B------:R-:W-:Y:S02]  /*2bc0*/  @P1 FADD.FTZ R230, R57, R230 ;  /* 0x000000e639e61221 */ /* 0x000fe40000010000 */
[----:B------:R-:W-:Y:S01]  /*2bd0*/  @P1 FADD.FTZ R231, R56, R231 ;  /* 0x000000e738e71221 */ /* 0x000fe20000010000 */
[----:B------:R-:W-:Y:S02]  /*2be0*/  LEA R242, P1, R241, c[0x0][0x188], 0x4 ;  /* 0x00006200f1f27a11 */ /* 0x000fe400078220ff */
[----:B------:R-:W-:Y:S02]  /*2bf0*/  F2FP.BF16.PACK_AB R58, R219, R218 ;  /* 0x000000dadb3a723e */ /* 0x000fe400000010ff */
[----:B------:R-:W-:Y:S02]  /*2c00*/  LEA.HI.X R243, R241, c[0x0][0x18c], RZ, 0x4, P1 ;  /* 0x00006300f1f37a11 */ /* 0x000fe400008f24ff */
[----:B------:R-:W-:Y:S02]  /*2c10*/  F2FP.BF16.PACK_AB R57, R207, R206 ;  /* 0x000000cecf39723e */ /* 0x000fe400000010ff */
[----:B------:R-:W-:-:S02]  /*2c20*/  F2FP.BF16.PACK_AB R56, R195, R194 ;  /* 0x000000c2c338723e */ /* 0x000fc400000010ff */
[----:B------:R-:W-:-:S05]  /*2c30*/  F2FP.BF16.PACK_AB R59, R231, R230 ;  /* 0x000000e6e73b723e */ /* 0x000fca00000010ff */
[----:B------:R0:W-:Y:S01]  /*2c40*/  STG.E.128 [R242.64], R56 ;  /* 0x00000038f2007986 */ /* 0x0001e2000c101d04 */
[----:B------:R-:W-:-:S03]  /*2c50*/  IADD3 R241, R241, 0x80, RZ ;  /* 0x00000080f1f17810 */ /* 0x000fc60007ffe0ff */
.L_x_811:
[----:B------:R-:W-:Y:S05]  /*2c60*/  BSYNC B0 ;  /* 0x0000000000007941 */ /* 0x000fea0003800000 */
.L_x_810:
[----:B------:R-:W-:Y:S01]  /*2c70*/  ISETP.GE.U32.AND P1, PT, R42, 0x380, PT ;  /* 0x000003802a00780c */ /* 0x000fe20003f26070 */
[----:B------:R-:W-:-:S12]  /*2c80*/  BSSY B0, `(.L_x_812) ;  /* 0x0000039000007945 */ /* 0x000fd80003800000 */
[----:B------:R-:W-:Y:S05]  /*2c90*/  @!P1 BRA `(.L_x_813) ;  /* 0x0000037000009947 */ /* 0x000fea0003800000 */
[----:B------:R-:W-:Y:S02]  /*2ca0*/  ISETP.NE.U32.AND P1, PT, RZ, c[0x0][0x180], PT ;  /* 0x00006000ff007a0c */ /* 0x000fe40003f25070 */
[----:B0-----:R-:W-:Y:S02]  /*2cb0*/  MOV R56, 0x10 ;  /* 0x0000001000387802 */ /* 0x001fe40000000f00 */
[----:B------:R-:W-:-:S03]  /*2cc0*/  ISETP.NE.AND.EX P1, PT, RZ, c[0x0][0x184], PT, P1 ;  /* 0x00006100ff007a0c */ /* 0x000fc60003f25310 */
[----:B------:R-:W-:-:S06]  /*2cd0*/  IMAD.WIDE.U32 R56, R241, R56, c[0x0][0x170] ;  /* 0x00005c00f1387625 */ /* 0x000fcc00078e0038 */
[----:B------:R-:W2:Y:S04]  /*2ce0*/  LDG.E.128 R56, [R56.64] ;  /* 0x0000000438387981 */ /* 0x000ea8000c1e1d00 */
[----:B------:R-:W-:-:S04]  /*2cf0*/  @P1 LEA R232, P2, R241, c[0x0][0x180], 0x4 ;  /* 0x00006000f1e81a11 */ /* 0x000fc800078420ff */
[----:B------:R-:W-:-:S05]  /*2d00*/  @P1 LEA.HI.X R233, R241, c[0x0][0x184], RZ, 0x4, P2 ;  /* 0x00006100f1e91a11 */ /* 0x000fca00010f24ff */
[----:B------:R2:W3:Y:S02]  /*2d10*/  @P1 LDG.E.128 R52, [R232.64] ;  /* 0x00000004e8341981 */ /* 0x0004e4000c1e1d00 */
[--C-:B--2---:R-:W-:Y:S02]  /*2d20*/  PRMT R233, RZ, 0x5410, R56.reuse ;  /* 0x00005410ffe97816 */ /* 0x104fe40000000038 */
[--C-:B------:R-:W-:Y:S02]  /*2d30*/  PRMT R237, RZ, 0x5410, R57.reuse ;  /* 0x00005410ffed7816 */ /* 0x100fe40000000039 */
[----:B------:R-:W-:Y:S02]  /*2d40*/  PRMT R57, RZ, 0x7610, R57 ;  /* 0x00007610ff397816 */ /* 0x000fe40000000039 */
[----:B------:R-:W-:Y:S02]  /*2d50*/  PRMT R235, RZ, 0x7610, R56 ;  /* 0x00007610ffeb7816 */ /* 0x000fe40000000038 */
[----:B------:R-:W-:-:S02]  /*2d60*/  PRMT R245, RZ, 0x5410, R59 ;  /* 0x00005410fff57816 */ /* 0x000fc4000000003b */
[----:B------:R-:W-:Y:S01]  /*2d70*/  PRMT R247, RZ, 0x7610, R59 ;  /* 0x00007610fff77816 */ /* 0x000fe2000000003b */
[-C--:B------:R-:W-:Y:S02]  /*2d80*/  FMUL.FTZ R59, R233, R240.reuse ;  /* 0x000000f0e93b7220 */ /* 0x080fe40000410000 */
[-C--:B------:R-:W-:Y:S01]  /*2d90*/  FMUL.FTZ R56, R57, R240.reuse ;  /* 0x000000f039387220 */ /* 0x080fe20000410000 */
[----:B---3--:R-:W-:Y:S01]  /*2da0*/  @P1 PRMT R57, RZ, 0x5410, R52 ;  /* 0x00005410ff391816 */ /* 0x008fe20000000034 */
[-C--:B------:R-:W-:Y:S02]  /*2db0*/  FMUL.FTZ R235, R235, R240.reuse ;  /* 0x000000f0ebeb7220 */ /* 0x080fe40000410000 */
[----:B------:R-:W-:Y:S01]  /*2dc0*/  FMUL.FTZ R232, R60, R59 ;  /* 0x0000003b3ce87220 */ /* 0x000fe20000410000 */
[--C-:B------:R-:W-:Y:S01]  /*2dd0*/  PRMT R239, RZ, 0x5410, R58.reuse ;  /* 0x00005410ffef7816 */ /* 0x100fe2000000003a */
[----:B------:R-:W-:Y:S01]  /*2de0*/  FMUL.FTZ R237, R237, R240 ;  /* 0x000000f0eded7220 */ /* 0x000fe20000410000 */
[----:B------:R-:W-:Y:S01]  /*2df0*/  PRMT R243, RZ, 0x7610, R58 ;  /* 0x00007610fff37816 */ /* 0x000fe2000000003a */
[----:B------:R-:W-:-:S02]  /*2e00*/  FMUL.FTZ R233, R112, R235 ;  /* 0x000000eb70e97220 */ /* 0x000fc40000410000 */
[----:B------:R-:W-:Y:S01]  /*2e10*/  @P1 FADD.FTZ R232, R57, R232 ;  /* 0x000000e839e81221 */ /* 0x000fe20000010000 */
[--C-:B------:R-:W-:Y:S01]  /*2e20*/  @P1 PRMT R57, RZ, 0x5410, R53.reuse ;  /* 0x00005410ff391816 */ /* 0x100fe20000000035 */
[----:B------:R-:W-:Y:S01]  /*2e30*/  FMUL.FTZ R235, R113, R56 ;  /* 0x0000003871eb7220 */ /* 0x000fe20000410000 */
[----:B------:R-:W-:Y:S01]  /*2e40*/  @P1 PRMT R56, RZ, 0x7610, R53 ;  /* 0x00007610ff381816 */ /* 0x000fe20000000035 */
[----:B------:R-:W-:Y:S02]  /*2e50*/  FMUL.FTZ R234, R48, R237 ;  /* 0x000000ed30ea7220 */ /* 0x000fe40000410000 */
[-C--:B------:R-:W-:Y:S02]  /*2e60*/  FMUL.FTZ R236, R239, R240.reuse ;  /* 0x000000f0efec7220 */ /* 0x080fe40000410000 */
[----:B------:R-:W-:Y:S02]  /*2e70*/  FMUL.FTZ R243, R243, R240 ;  /* 0x000000f0f3f37220 */ /* 0x000fe40000410000 */
[----:B------:R-:W-:Y:S01]  /*2e80*/  @P1 FADD.FTZ R234, R57, R234 ;  /* 0x000000ea39ea1221 */ /* 0x000fe20000010000 */
[--C-:B------:R-:W-:Y:S01]  /*2e90*/  @P1 PRMT R57, RZ, 0x5410, R54.reuse ;  /* 0x00005410ff391816 */ /* 0x100fe20000000036 */
[----:B------:R-:W-:Y:S01]  /*2ea0*/  @P1 FADD.FTZ R235, R56, R235 ;  /* 0x000000eb38eb1221 */ /* 0x000fe20000010000 */
[----:B------:R-:W-:Y:S01]  /*2eb0*/  @P1 PRMT R56, RZ, 0x7610, R54 ;  /* 0x00007610ff381816 */ /* 0x000fe20000000036 */
[----:B------:R-:W-:-:S02]  /*2ec0*/  FMUL.FTZ R236, R49, R236 ;  /* 0x000000ec31ec7220 */ /* 0x000fc40000410000 */
[----:B------:R-:W-:Y:S02]  /*2ed0*/  FMUL.FTZ R237, R114, R243 ;  /* 0x000000f372ed7220 */ /* 0x000fe40000410000 */
[-C--:B------:R-:W-:Y:S02]  /*2ee0*/  FMUL.FTZ R245, R245, R240.reuse ;  /* 0x000000f0f5f57220 */ /* 0x080fe40000410000 */
[----:B------:R-:W-:Y:S01]  /*2ef0*/  FMUL.FTZ R240, R247, R240 ;  /* 0x000000f0f7f07220 */ /* 0x000fe20000410000 */
[----:B------:R-:W-:Y:S01]  /*2f00*/  @P1 PRMT R58, RZ, 0x7610, R52 ;  /* 0x00007610ff3a1816 */ /* 0x000fe20000000034 */
[----:B------:R-:W-:Y:S01]  /*2f10*/  @P1 FADD.FTZ R236, R57, R236 ;  /* 0x000000ec39ec1221 */ /* 0x000fe20000010000 */
[----:B------:R-:W-:Y:S01]  /*2f20*/  @P1 PRMT R57, RZ, 0x5410, R55 ;  /* 0x00005410ff391816 */ /* 0x000fe20000000037 */
[----:B------:R-:W-:Y:S01]  /*2f30*/  @P1 FADD.FTZ R237, R56, R237 ;  /* 0x000000ed38ed1221 */ /* 0x000fe20000010000 */
[----:B------:R-:W-:Y:S01]  /*2f40*/  @P1 PRMT R56, RZ, 0x7610, R55 ;  /* 0x00007610ff381816 */ /* 0x000fe20000000037 */
[----:B------:R-:W-:-:S02]  /*2f50*/  FMUL.FTZ R238, R50, R245 ;  /* 0x000000f532ee7220 */ /* 0x000fc40000410000 */
[----:B------:R-:W-:Y:S02]  /*2f60*/  FMUL.FTZ R239, R115, R240 ;  /* 0x000000f073ef7220 */ /* 0x000fe40000410000 */
[----:B------:R-:W-:Y:S02]  /*2f70*/  @P1 FADD.FTZ R233, R58, R233 ;  /* 0x000000e93ae91221 */ /* 0x000fe40000010000 */
[----:B------:R-:W-:Y:S02]  /*2f80*/  @P1 FADD.FTZ R238, R57, R238 ;  /* 0x000000ee39ee1221 */ /* 0x000fe40000010000 */
[----:B------:R-:W-:Y:S01]  /*2f90*/  @P1 FADD.FTZ R239, R56, R239 ;  /* 0x000000ef38ef1221 */ /* 0x000fe20000010000 */
[----:B------:R-:W-:Y:S02]  /*2fa0*/  LEA R240, P1, R241, c[0x0][0x188], 0x4 ;  /* 0x00006200f1f07a11 */ /* 0x000fe400078220ff */
[----:B------:R-:W-:Y:S02]  /*2fb0*/  F2FP.BF16.PACK_AB R58, R237, R236 ;  /* 0x000000eced3a723e */ /* 0x000fe400000010ff */
[----:B------:R-:W-:-:S02]  /*2fc0*/  LEA.HI.X R241, R241, c[0x0][0x18c], RZ, 0x4, P1 ;  /* 0x00006300f1f17a11 */ /* 0x000fc400008f24ff */
[----:B------:R-:W-:Y:S02]  /*2fd0*/  F2FP.BF16.PACK_AB R57, R235, R234 ;  /* 0x000000eaeb39723e */ /* 0x000fe400000010ff */
[----:B------:R-:W-:Y:S02]  /*2fe0*/  F2FP.BF16.PACK_AB R56, R233, R232 ;  /* 0x000000e8e938723e */ /* 0x000fe400000010ff */
[----:B------:R-:W-:-:S05]  /*2ff0*/  F2FP.BF16.PACK_AB R59, R239, R238 ;  /* 0x000000eeef3b723e */ /* 0x000fca00000010ff */
[----:B------:R0:W-:Y:S02]  /*3000*/  STG.E.128 [R240.64], R56 ;  /* 0x00000038f0007986 */ /* 0x0001e4000c101d04 */
.L_x_813:
[----:B------:R-:W-:Y:S05]  /*3010*/  BSYNC B0 ;  /* 0x0000000000007941 */ /* 0x000fea0003800000 */
.L_x_812:
        /* <DEDUP_REMOVED lines=69> */
.L_x_832:
        /* <DEDUP_REMOVED lines=17> */
[----:B------:R-:W-:Y:S02]  /*3580*/  FADD.FTZ R59, R187, -R56 ;  /* 0x80000038bb3b7221 */ /* 0x000fe40000010000 */
[----:B------:R-:W-:-:S04]  /*3590*/  FFMA.FTZ R241, R242, R242, R241 ;  /* 0x000000f2f2f17223 */ /* 0x000fc800000100f1 */
[----:B------:R-:W-:Y:S02]  /*35a0*/  FFMA.FTZ R241, R58, R58, R241 ;  /* 0x0000003a3af17223 */ /* 0x000fe400000100f1 */
[----:B------:R-:W-:-:S04]  /*35b0*/  FADD.FTZ R58, R208, -R56 ;  /* 0x80000038d03a7221 */ /* 0x000fc80000010000 */
[----:B------:R-:W-:Y:S02]  /*35c0*/  FFMA.FTZ R241, R58, R58, R241 ;  /* 0x0000003a3af17223 */ /* 0x000fe400000100f1 */
[----:B------:R-:W-:-:S04]  /*35d0*/  FADD.FTZ R58, R209, -R56 ;  /* 0x80000038d13a7221 */ /* 0x000fc80000010000 */
[----:B------:R-:W-:Y:S02]  /*35e0*/  FFMA.FTZ R241, R58, R58, R241 ;  /* 0x0000003a3af17223 */ /* 0x000fe400000100f1 */
[----:B------:R-:W-:-:S04]  /*35f0*/  FADD.FTZ R58, R220, -R56 ;  /* 0x80000038dc3a7221 */ /* 0x000fc80000010000 */
[----:B------:R-:W-:Y:S02]  /*3600*/  FFMA.FTZ R241, R58, R58, R241 ;  /* 0x0000003a3af17223 */ /* 0x000fe400000100f1 */
[----:B------:R-:W-:-:S04]  /*3610*/  FADD.FTZ R58, R221, -R56 ;  /* 0x80000038dd3a7221 */ /* 0x000fc80000010000 */
[----:B------:R-:W-:Y:S02]  /*3620*/  FFMA.FTZ R241, R58, R58, R241 ;  /* 0x0000003a3af17223 */ /* 0x000fe400000100f1 */
[----:B------:R-:W-:-:S03]  /*3630*/  FADD.FTZ R58, R186, -R56 ;  /* 0x80000038ba3a7221 */ /* 0x000fc60000010000 */
[----:B------:R-:W-:-:S05]  /*3640*/  FSEL R57, R241, RZ, P0 ;  /* 0x000000fff1397208 */ /* 0x000fca0000000000 */
        /* <DEDUP_REMOVED lines=13> */
[----:B------:R-:W-:Y:S02]  /*3720*/  @P1 FFMA.FTZ R57, R59, R59, R58 ;  /* 0x0000003b3b391223 */ /* 0x000fe4000001003a */
[--C-:B------:R-:W-:Y:S02]  /*3730*/  FADD.FTZ R58, R188, -R56.reuse ;  /* 0x80000038bc3a7221 */ /* 0x100fe40000010000 */
        /* <DEDUP_REMOVED lines=88> */
.L_x_833:
        /* <DEDUP_REMOVED lines=12> */
[----:B------:R-:W-:Y:S01]  /*3d80*/  HFMA2.MMA R243, -RZ, RZ, 0, 0 ;  /* 0x00000000fff37435 */ /* 0x000fe200000001ff */
[----:B------:R-:W-:Y:S02]  /*3d90*/  LOP3.LUT P2, RZ, R58, 0x1f, R43, 0xf8, !PT ;  /* 0x0000001f3aff7812 */ /* 0x000fe4000784f82b */
[----:B------:R-:W-:Y:S03]  /*3da0*/  BSSY B0, `(.L_x_816) ;  /* 0x0000055000007945 */ /* 0x000fe60003800000 */
[----:B------:R-:W-:-:S04]  /*3db0*/  @!P1 MOV R243, R176 ;  /* 0x000000b000f39202 */ /* 0x000fc80000000f00 */
[----:B------:R-:W-:Y:S01]  /*3dc0*/  I2F R248, R243 ;  /* 0x000000f300f87306 */ /* 0x000fe20000201400 */
[----:B------:R-:W0:Y:S03]  /*3dd0*/  SHFL.DOWN PT, R244, R243, 0x2, 0x1f ;  /* 0x08401f00f3f47f89 */ /* 0x000e2600000e0000 */
[----:B------:R-:W-:Y:S01]  /*3de0*/  @!P2 MOV R58, 0x4 ;  /* 0x00000004003aa802 */ /* 0x000fe20000000f00 */
[----:B------:R-:W1:Y:S01]  /*3df0*/  @!P1 LDS.64 R56, [R242.X8] ;  /* 0x00000000f2389984 */ /* 0x000e620000008a00 */
[----:B------:R-:W-:Y:S02]  /*3e00*/  ISETP.NE.AND P1, PT, RZ, UR6, PT ;  /* 0x00000006ff007c0c */ /* 0x000fe4000bf25270 */
[----:B0-----:R-:W-:Y:S02]  /*3e10*/  IADD3 R240, R244, R243, RZ ;  /* 0x000000f3f4f07210 */ /* 0x001fe40007ffe0ff */
[----:B------:R-:W-:Y:S03]  /*3e20*/  I2F R244, R244 ;  /* 0x000000f400f47306 */ /* 0x000fe60000201400 */
[----:B------:R-:W0:Y:S05]  /*3e30*/  SHFL.DOWN PT, R241, R240, 0x1, 0x1f ;  /* 0x08201f00f0f17f89 */ /* 0x000e2a00000e0000 */
[----:B------:R-:W2:Y:S01]  /*3e40*/  I2F R59, R240 ;  /* 0x000000f0003b7306 */ /* 0x000ea20000201400 */
[----:B-1----:R-:W1:Y:S07]  /*3e50*/  SHFL.DOWN PT, R245, R56, 0x2, 0x1f ;  /* 0x08401f0038f57f89 */ /* 0x002e6e00000e0000 */
[----:B--2---:R-:W2:Y:S01]  /*3e60*/  MUFU.RCP R242, R59 ;  /* 0x0000003b00f27308 */ /* 0x004ea20000001000 */
[----:B0-----:R-:W-:Y:S01]  /*3e70*/  IADD3 R240, R240, R241, RZ ;  /* 0x000000f1f0f07210 */ /* 0x001fe20007ffe0ff */
[----:B------:R-:W0:Y:S06]  /*3e80*/  SHFL.DOWN PT, R246, R57, 0x2, 0x1f ;  /* 0x08401f0039f67f89 */ /* 0x000e2c00000e0000 */
[----:B------:R-:W3:Y:S08]  /*3e90*/  I2F R240, R240 ;  /* 0x000000f000f07306 */ /* 0x000ef00000201400 */
[----:B------:R-:W4:Y:S01]  /*3ea0*/  I2F R241, R241 ;  /* 0x000000f100f17306 */ /* 0x000f220000201400 */
[----:B-1----:R-:W-:-:S02]  /*3eb0*/  FADD.FTZ R247, -R245, R56 ;  /* 0x00000038f5f77221 */ /* 0x002fc40000010100 */
[----:B------:R-:W-:Y:S02]  /*3ec0*/  FMUL.FTZ R245, R245, R244 ;  /* 0x000000f4f5f57220 */ /* 0x000fe40000410000 */
[----:B------:R-:W-:Y:S02]  /*3ed0*/  FMUL.FTZ R247, R247, R247 ;  /* 0x000000f7f7f77220 */ /* 0x000fe40000410000 */
[----:B------:R-:W-:Y:S02]  /*3ee0*/  FFMA.FTZ R245, R248, R56, R245 ;  /* 0x00000038f8f57223 */ /* 0x000fe400000100f5 */
[----:B------:R-:W-:Y:S02]  /*3ef0*/  FMUL.FTZ R247, R247, R248 ;  /* 0x000000f8f7f77220 */ /* 0x000fe40000410000 */
[----:B--2---:R-:W-:Y:S02]  /*3f00*/  FMUL.FTZ R56, R242, R245 ;  /* 0x000000f5f2387220 */ /* 0x004fe40000410000 */
[----:B0-----:R-:W-:-:S02]  /*3f10*/  FADD.FTZ R243, R246, R57 ;  /* 0x00000039f6f37221 */ /* 0x001fc40000010000 */
[----:B------:R-:W-:Y:S01]  /*3f20*/  FMUL.FTZ R247, R247, R244 ;  /* 0x000000f4f7f77220 */ /* 0x000fe20000410000 */
[----:B------:R-:W0:Y:S01]  /*3f30*/  SHFL.DOWN PT, R57, R56, 0x1, 0x1f ;  /* 0x08201f0038397f89 */ /* 0x000e2200000e0000 */
[----:B---3--:R-:W1:Y:S02]  /*3f40*/  MUFU.RCP R244, R240 ;  /* 0x000000f000f47308 */ /* 0x008e640000001000 */
[----:B------:R-:W-:-:S05]  /*3f50*/  FFMA.FTZ R242, R242, R247, R243 ;  /* 0x000000f7f2f27223 */ /* 0x000fca00000100f3 */
[----:B------:R-:W2:Y:S01]  /*3f60*/  SHFL.DOWN PT, R243, R242, 0x1, 0x1f ;  /* 0x08201f00f2f37f89 */ /* 0x000ea200000e0000 */
[----:B0-----:R-:W-:Y:S02]  /*3f70*/  FADD.FTZ R245, R56, -R57 ;  /* 0x8000003938f57221 */ /* 0x001fe40000010000 */
[----:B----4-:R-:W-:Y:S02]  /*3f80*/  FMUL.FTZ R57, R57, R241 ;  /* 0x000000f139397220 */ /* 0x010fe40000410000 */
[----:B------:R-:W-:Y:S02]  /*3f90*/  FMUL.FTZ R246, R245, R245 ;  /* 0x000000f5f5f67220 */ /* 0x000fe40000410000 */
[C---:B------:R-:W-:Y:S01]  /*3fa0*/  FFMA.FTZ R57, R59.reuse, R56, R57 ;  /* 0x000000383b397223 */ /* 0x040fe20000010039 */
[----:B------:R-:W-:Y:S01]  /*3fb0*/  MOV R56, c[0x0][0x1e0] ;  /* 0x0000780000387a02 */ /* 0x000fe20000000f00 */
[----:B------:R-:W-:Y:S02]  /*3fc0*/  FMUL.FTZ R246, R59, R246 ;  /* 0x000000f63bf67220 */ /* 0x000fe40000410000 */
[----:B--2---:R-:W-:-:S02]  /*3fd0*/  FADD.FTZ R243, R242, R243 ;  /* 0x000000f3f2f37221 */ /* 0x004fc40000010000 */
[----:B------:R-:W-:-:S04]  /*3fe0*/  FMUL.FTZ R246, R246, R241 ;  /* 0x000000f1f6f67220 */ /* 0x000fc80000410000 */
[C---:B-1----:R-:W-:Y:S02]  /*3ff0*/  FFMA.FTZ R243, R244.reuse, R246, R243 ;  /* 0x000000f6f4f37223 */ /* 0x042fe400000100f3 */
[----:B------:R-:W-:-:S04]  /*4000*/  FMUL.FTZ R244, R244, R57 ;  /* 0x00000039f4f47220 */ /* 0x000fc80000410000 */
[----:B------:R-:W0:Y:S04]  /*4010*/  SHFL.IDX PT, R243, R243, RZ, 0x1f ;  /* 0x00001ffff3f37589 */ /* 0x000e2800000e0000 */
[----:B------:R-:W1:Y:S01]  /*4020*/  SHFL.IDX PT, R59, R244, RZ, 0x1f ;  /* 0x00001ffff43b7589 */ /* 0x000e6200000e0000 */
[----:B0-----:R-:W-:Y:S02]  /*4030*/  FFMA.FTZ R56, R243, R56, c[0x0][0x228] ;  /* 0x00008a00f3387623 */ /* 0x001fe40000010038 */
[C---:B-1----:R-:W-:Y:S01]  /*4040*/  FMUL.FTZ R57, R59.reuse, R59 ;  /* 0x0000003b3b397220 */ /* 0x042fe20000410000 */
[----:B------:R-:W-:-:S04]  /*4050*/  FSEL R240, R59, RZ, !P1 ;  /* 0x000000ff3bf07208 */ /* 0x000fc80004800000 */
[----:B------:R-:W-:-:S05]  /*4060*/  FSEL R57, R57, RZ, P1 ;  /* 0x000000ff39397208 */ /* 0x000fca0000800000 */
[----:B------:R-:W-:Y:S01]  /*4070*/  FADD.FTZ R241, R56, R57 ;  /* 0x0000003938f17221 */ /* 0x000fe20000010000 */
[----:B------:R-:W-:-:S05]  /*4080*/  @!P2 MOV R56, 0x4 ;  /* 0x000000040038a802 */ /* 0x000fca0000000f00 */
[----:B------:R-:W0:Y:S01]  /*4090*/  MUFU.RSQ R241, R241 ;  /* 0x000000f100f17308 */ /* 0x000e220000001400 */
[----:B------:R-:W-:-:S05]  /*40a0*/  @!P2 IMAD.WIDE R56, R177, R56, c[0x0][0x1a0] ;  /* 0x00006800b138a625 */ /* 0x000fca00078e0238 */
[----:B------:R1:W-:Y:S02]  /*40b0*/  @!P2 STG.E [R56.64], R59 ;  /* 0x0000003b3800a986 */ /* 0x0003e4000c101904 */
[----:B-1----:R-:W-:-:S05]  /*40c0*/  @!P2 IMAD.WIDE R56, R177, R58, c[0x0][0x1a8] ;  /* 0x00006a00b138a625 */ /* 0x002fca00078e023a */
[----:B0-----:R0:W-:Y:S01]  /*40d0*/  @!P2 STG.E [R56.64], R241 ;  /* 0x000000f13800a986 */ /* 0x0011e2000c101904 */
[----:B------:R-:W-:Y:S05]  /*40e0*/  @!P0 BRA `(.L_x_817) ;  /* 0x0000020000008947 */ /* 0x000fea0003800000 */
[--C-:B0-----:R-:W-:Y:S02]  /*40f0*/  FADD.FTZ R56, R184, -R240.reuse ;  /* 0x800000f0b8387221 */ /* 0x101fe40000010000 */
[----:B------:R-:W-:Y:S02]  /*4100*/  FADD.FTZ R58, R185, -R240 ;  /* 0x800000f0b93a7221 */ /* 0x000fe40000010000 */
[C---:B------:R-:W-:Y:S02]  /*4110*/  FMUL.FTZ R56, R241.reuse, R56 ;  /* 0x00000038f1387220 */ /* 0x040fe40000410000 */
[----:B------:R-:W-:Y:S02]  /*4120*/  FMUL.FTZ R57, R241, R58 ;  /* 0x0000003af1397220 */ /* 0x000fe40000410000 */
[----:B------:R-:W-:Y:S02]  /*4130*/  FFMA.FTZ R56, R51, R56, R107 ;  /* 0x0000003833387223 */ /* 0x000fe4000001006b */
[----:B------:R-:W-:-:S02]  /*4140*/  FFMA.FTZ R57, R116, R57, R120 ;  /* 0x0000003974397223 */ /* 0x000fc40000010078 */
[--C-:B------:R-:W-:Y:S02]  /*4150*/  FADD.FTZ R58, R196, -R240.reuse ;  /* 0x800000f0c43a7221 */ /* 0x100fe40000010000 */
[--C-:B------:R-:W-:Y:S01]  /*4160*/  FADD.FTZ R242, R197, -R240.reuse ;  /* 0x800000f0c5f27221 */ /* 0x100fe20000010000 */
[----:B------:R-:W-:Y:S01]  /*4170*/  F2FP.BF16.PACK_AB R56, R57, R56 ;  /* 0x000000383938723e */ /* 0x000fe200000010ff */
[C---:B------:R-:W-:Y:S02]  /*4180*/  FMUL.FTZ R57, R241.reuse, R58 ;  /* 0x0000003af1397220 */ /* 0x040fe40000410000 */
[--C-:B------:R-:W-:Y:S02]  /*4190*/  FADD.FTZ R244, R208, -R240.reuse ;  /* 0x800000f0d0f47221 */ /* 0x100fe40000010000 */
[----:B------:R-:W-:Y:S02]  /*41a0*/  FMUL.FTZ R242, R241, R242 ;  /* 0x000000f2f1f27220 */ /* 0x000fe40000410000 */
[----:B------:R-:W-:-:S02]  /*41b0*/  FADD.FTZ R58, R209, -R240 ;  /* 0x800000f0d13a7221 */ /* 0x000fc40000010000 */
[--C-:B------:R-:W-:Y:S02]  /*41c0*/  FADD.FTZ R246, R220, -R240.reuse ;  /* 0x800000f0dcf67221 */ /* 0x100fe40000010000 */
[----:B------:R-:W-:Y:S02]  /*41d0*/  FADD.FTZ R248, R221, -R240 ;  /* 0x800000f0ddf87221 */ /* 0x000fe40000010000 */
[C---:B------:R-:W-:Y:S02]  /*41e0*/  FMUL.FTZ R244, R241.reuse, R244 ;  /* 0x000000f4f1f47220 */ /* 0x040fe40000410000 */
[----:B------:R-:W-:Y:S02]  /*41f0*/  FMUL.FTZ R59, R241, R58 ;  /* 0x0000003af13b7220 */ /* 0x000fe40000410000 */
[----:B------:R-:W-:Y:S02]  /*4200*/  FFMA.FTZ R57, R104, R57, R108 ;  /* 0x0000003968397223 */ /* 0x000fe4000001006c */
[----:B------:R-:W-:-:S02]  /*4210*/  FFMA.FTZ R242, R117, R242, R121 ;  /* 0x000000f275f27223 */ /* 0x000fc40000010079 */
[C---:B------:R-:W-:Y:S02]  /*4220*/  FMUL.FTZ R243, R241.reuse, R246 ;  /* 0x000000f6f1f37220 */ /* 0x040fe40000410000 */
[----:B------:R-:W-:Y:S01]  /*4230*/  FMUL.FTZ R248, R241, R248 ;  /* 0x000000f8f1f87220 */ /* 0x000fe20000410000 */
[----:B------:R-:W-:Y:S01]  /*4240*/  F2FP.BF16.PACK_AB R57, R242, R57 ;  /* 0x00000039f239723e */ /* 0x000fe200000010ff */
[----:B------:R-:W-:Y:S01]  /*4250*/  FFMA.FTZ R58, R105, R244, R109 ;  /* 0x000000f4693a7223 */ /* 0x000fe2000001006d */
[----:B------:R-:W-:Y:S01]  /*4260*/  MOV R242, 0x10 ;  /* 0x0000001000f27802 */ /* 0x000fe20000000f00 */
[----:B------:R-:W-:Y:S02]  /*4270*/  FFMA.FTZ R59, R118, R59, R122 ;  /* 0x0000003b763b7223 */ /* 0x000fe4000001007a */
[----:B------:R-:W-:Y:S02]  /*4280*/  FFMA.FTZ R243, R106, R243, R110 ;  /* 0x000000f36af37223 */ /* 0x000fe4000001006e */
[----:B------:R-:W-:Y:S01]  /*4290*/  FFMA.FTZ R248, R119, R248, R123 ;  /* 0x000000f877f87223 */ /* 0x000fe2000001007b */
[----:B------:R-:W-:-:S04]  /*42a0*/  F2FP.BF16.PACK_AB R58, R59, R58 ;  /* 0x0000003a3b3a723e */ /* 0x000fc800000010ff */
[----:B------:R-:W-:Y:S01]  /*42b0*/  F2FP.BF16.PACK_AB R59, R248, R243 ;  /* 0x000000f3f83b723e */ /* 0x000fe200000010ff */
[C---:B------:R-:W-:Y:S01]  /*42c0*/  IMAD.WIDE.U32 R242, R183.reuse, R242, c[0x0][0x208] ;  /* 0x00008200b7f27625 */ /* 0x040fe200078e00f2 */
[----:B------:R-:W-:-:S04]  /*42d0*/  IADD3 R183, R183, 0x80, RZ ;  /* 0x00000080b7b77810 */ /* 0x000fc80007ffe0ff */
[----:B------:R0:W-:Y:S03]  /*42e0*/  STG.E.128 [R242.64], R56 ;  /* 0x00000038f2007986 */ /* 0x0001e6000c101d04 */
.L_x_817:
[----:B------:R-:W-:Y:S05]  /*42f0*/  BSYNC B0 ;  /* 0x0000000000007941 */ /* 0x000fea0003800000 */
.L_x_816:
[----:B------:R-:W-:Y:S01]  /*4300*/  ISETP.GE.U32.AND P1, PT, R42, 0x100, PT ;  /* 0x000001002a00780c */ /* 0x000fe20003f26070 */
[----:B------:R-:W-:-:S12]  /*4310*/  BSSY B0, `(.L_x_818) ;  /* 0x0000022000007945 */ /* 0x000fd80003800000 */
        /* <DEDUP_REMOVED lines=8> */
[----:B------:R-:W-:Y:S01]  /*43a0*/  FADD.FTZ R242, R199, -R240 ;  /* 0x800000f0c7f27221 */ /* 0x000fe20000010000 */
[----:B------:R-:W-:Y:S01]  /*43b0*/  F2FP.BF16.PACK_AB R56, R57, R56 ;  /* 0x000000383938723e */ /* 0x000fe200000010ff */
[C---:B------:R-:W-:Y:S02]  /*43c0*/  FMUL.FTZ R57, R241.reuse, R58 ;  /* 0x0000003af1397220 */ /* 0x040fe40000410000 */
[----:B------:R-:W-:Y:S02]  /*43d0*/  FMUL.FTZ R242, R241, R242 ;  /* 0x000000f2f1f27220 */ /* 0x000fe40000410000 */
[----:B------:R-:W-:Y:S02]  /*43e0*/  FFMA.FTZ R57, R96, R57, R100 ;  /* 0x0000003960397223 */ /* 0x000fe40000010064 */
[----:B------:R-:W-:-:S02]  /*43f0*/  FFMA.FTZ R242, R125, R242, R101 ;  /* 0x000000f27df27223 */ /* 0x000fc40000010065 */
[--C-:B------:R-:W-:Y:S02]  /*4400*/  FADD.FTZ R244, R210, -R240.reuse ;  /* 0x800000f0d2f47221 */ /* 0x100fe40000010000 */
[--C-:B------:R-:W-:Y:S01]  /*4410*/  FADD.FTZ R58, R211, -R240.reuse ;  /* 0x800000f0d33a7221 */ /* 0x100fe20000010000 */
[----:B------:R-:W-:Y:S01]  /*4420*/  F2FP.BF16.PACK_AB R57, R242, R57 ;  /* 0x00000039f239723e */ /* 0x000fe200000010ff */
[--C-:B------:R-:W-:Y:S01]  /*4430*/  FADD.FTZ R246, R222, -R240.reuse ;  /* 0x800000f0def67221 */ /* 0x100fe20000010000 */
[----:B------:R-:W-:Y:S01]  /*4440*/  HFMA2.MMA R242, -RZ, RZ, 0, 9.5367431640625e-07 ;  /* 0x00000010fff27435 */ /* 0x000fe200000001ff */
[----:B------:R-:W-:Y:S02]  /*4450*/  FADD.FTZ R248, R223, -R240 ;  /* 0x800000f0dff87221 */ /* 0x000fe40000010000 */
[C---:B------:R-:W-:Y:S02]  /*4460*/  FMUL.FTZ R244, R241.reuse, R244 ;  /* 0x000000f4f1f47220 */ /* 0x040fe40000410000 */
[----:B------:R-:W-:-:S02]  /*4470*/  FMUL.FTZ R59, R241, R58 ;  /* 0x0000003af13b7220 */ /* 0x000fc40000410000 */
[C---:B------:R-:W-:Y:S02]  /*4480*/  FMUL.FTZ R243, R241.reuse, R246 ;  /* 0x000000f6f1f37220 */ /* 0x040fe40000410000 */
[----:B------:R-:W-:Y:S02]  /*4490*/  FMUL.FTZ R248, R241, R248 ;  /* 0x000000f8f1f87220 */ /* 0x000fe40000410000 */
[----:B------:R-:W-:Y:S02]  /*44a0*/  FFMA.FTZ R58, R97, R244, R129 ;  /* 0x000000f4613a7223 */ /* 0x000fe40000010081 */
        /* <DEDUP_REMOVED lines=8> */
.L_x_819:
[----:B------:R-:W-:Y:S05]  /*4530*/  BSYNC B0 ;  /* 0x0000000000007941 */ /* 0x000fea0003800000 */
.L_x_818:
        /* <DEDUP_REMOVED lines=35> */
.L_x_821:
[----:B------:R-:W-:Y:S05]  /*4770*/  BSYNC B0 ;  /* 0x0000000000007941 */ /* 0x000fea0003800000 */
.L_x_820:
        /* <DEDUP_REMOVED lines=35> */
.L_x_823:
[----:B------:R-:W-:Y:S05]  /*49b0*/  BSYNC B0 ;  /* 0x0000000000007941 */ /* 0x000fea0003800000 */
.L_x_822:
        /* <DEDUP_REMOVED lines=35> */
.L_x_825:
[----:B------:R-:W-:Y:S05]  /*4bf0*/  BSYNC B0 ;  /* 0x0000000000007941 */ /* 0x000fea0003800000 */
.L_x_824:
        /* <DEDUP_REMOVED lines=35> */
.L_x_827:
[----:B------:R-:W-:Y:S05]  /*4e30*/  BSYNC B0 ;  /* 0x0000000000007941 */ /* 0x000fea0003800000 */
.L_x_826:
[----:B------:R-:W-:Y:S01]  /*4e40*/  ISETP.GE.U32.AND P1, PT, R42, 0x380, PT ;  /* 0x000003802a00780c */ /* 0x000fe20003f26070 */
[----:B------:R-:W-:-:S12]  /*4e50*/  BSSY B0, `(.L_x_828) ;  /* 0x0000021000007945 */ /* 0x000fd80003800000 */
[----:B------:R-:W-:Y:S05]  /*4e60*/  @!P1 BRA `(.L_x_829) ;  /* 0x000001f000009947 */ /* 0x000fea0003800000 */
[--C-:B0-----:R-:W-:Y:S02]  /*4e70*/  FADD.FTZ R56, R232, -R240.reuse ;  /* 0x800000f0e8387221 */ /* 0x101fe40000010000 */
        /* <DEDUP_REMOVED lines=20> */
[----:B------:R-:W-:Y:S01]  /*4fc0*/  FFMA.FTZ R250, R171, R250, R182 ;  /* 0x000000faabfa7223 */ /* 0x000fe200000100b6 */
[----:B------:R-:W-:Y:S01]  /*4fd0*/  MOV R240, 0x10 ;  /* 0x0000001000f07802 */ /* 0x000fe20000000f00 */
[----:B------:R-:W-:Y:S02]  /*4fe0*/  FFMA.FTZ R57, R164, R244, R173 ;  /* 0x000000f4a4397223 */ /* 0x000fe400000100ad */
[----:B------:R-:W-:Y:S01]  /*4ff0*/  FFMA.FTZ R243, R169, R242, R181 ;  /* 0x000000f2a9f37223 */ /* 0x000fe200000100b5 */
[----:B------:R-:W-:Y:S01]  /*5000*/  F2FP.BF16.PACK_AB R59, R250, R59 ;  /* 0x0000003bfa3b723e */ /* 0x000fe200000010ff */
[----:B------:R-:W-:-:S02]  /*5010*/  FFMA.FTZ R246, R167, R246, R179 ;  /* 0x000000f6a7f67223 */ /* 0x000fc400000100b3 */
[----:B------:R-:W-:Y:S01]  /*5020*/  IMAD.WIDE.U32 R240, R183, R240, c[0x0][0x208] ;  /* 0x00008200b7f07625 */ /* 0x000fe200078e00f0 */
[----:B------:R-:W-:Y:S02]  /*5030*/  F2FP.BF16.PACK_AB R58, R243, R58 ;  /* 0x0000003af33a723e */ /* 0x000fe400000010ff */
[----:B------:R-:W-:-:S05]  /*5040*/  F2FP.BF16.PACK_AB R57, R246, R57 ;  /* 0x00000039f639723e */ /* 0x000fca00000010ff */
[----:B------:R0:W-:Y:S02]  /*5050*/  STG.E.128 [R240.64], R56 ;  /* 0x00000038f0007986 */ /* 0x0001e4000c101d04 */
.L_x_829:
[----:B------:R-:W-:Y:S05]  /*5060*/  BSYNC B0 ;  /* 0x0000000000007941 */ /* 0x000fea0003800000 */
.L_x_828:
[----:B------:R-:W-:Y:S02]  /*5070*/  LOP3.LUT P1, RZ, R175, 0xff, RZ, 0xc0, !PT ;  /* 0x000000ffafff7812 */ /* 0x000fe4000782c0ff */
[----:B------:R-:W-:Y:S02]  /*5080*/  IADD3 R177, R177, c[0x0][0x160], RZ ;  /* 0x00005800b1b17a10 */ /* 0x000fe40007ffe0ff */
[----:B------:R-:W-:Y:S02]  /*5090*/  SEL R175, RZ, 0x1, P1 ;  /* 0x00000001ffaf7807 */ /* 0x000fe40000800000 */
[----:B------:R-:W-:-:S13]  /*50a0*/  ISETP.GE.AND P1, PT, R177, c[0x0][0x164], PT ;  /* 0x00005900b1007a0c */ /* 0x000fda0003f26270 */
[----:B0-----:R-:W-:Y:S01]  /*50b0*/  @P1 CALL.REL.NOINC `(.L_x_830) ;  /* 0x0000001000001944 */ /* 0x001fe20003c00000 */
[----:B------:R-:W-:Y:S05]  /*50c0*/  BRA `(.L_x_831) ;  /* 0xffffc46000007947 */ /* 0x000fea000383ffff */
.L_x_830:
[----:B------:R-:W-:Y:S05]  /*50d0*/  EXIT ;  /* 0x000000000000794d */ /* 0x000fea0003800000 */
.L_x_814:
[----:B------:R-:W-:Y:S01]  /*50e0*/  HFMA2.MMA R242, -RZ, RZ, 0, 5.9604644775390625e-08 ;  /* 0x00000001fff27435 */ /* 0x000fe200000001ff */
[----:B------:R-:W-:Y:S02]  /*50f0*/  MOV R243, 0x1f ;  /* 0x0000001f00f37802 */ /* 0x000fe40000000f00 */
[----:B------:R-:W-:Y:S02]  /*5100*/  MOV R244, 0xffffffff ;  /* 0xffffffff00f47802 */ /* 0x000fe40000000f00 */
[----:B------:R-:W-:Y:S02]  /*5110*/  MOV R58, 0x5130 ;  /* 0x00005130003a7802 */ /* 0x000fe40000000f00 */
[----:B------:R-:W-:Y:S05]  /*5120*/  CALL.REL.NOINC `($__internal_4_$__cuda_sm70_shflsync_bfly_p) ;  /* 0x00000aa000007944 */ /* 0x000fea0003c00000 */
[----:B01----:R-:W-:Y:S05]  /*5130*/  BRA `(.L_x_832) ;  /* 0xffffe33000007947 */ /* 0x003fea000383ffff */
.L_x_815:
[----:B------:R-:W-:Y:S01]  /*5140*/  HFMA2.MMA R242, -RZ, RZ, 0, 1.1920928955078125e-07 ;  /* 0x00000002fff27435 */ /* 0x000fe200000001ff */
[----:B------:R-:W-:Y:S02]  /*5150*/  MOV R243, 0x1f ;  /* 0x0000001f00f37802 */ /* 0x000fe40000000f00 */
[----:B------:R-:W-:Y:S02]  /*5160*/  MOV R244, 0xffffffff ;  /* 0xffffffff00f47802 */ /* 0x000fe40000000f00 */
[----:B------:R-:W-:-:S02]  /*5170*/  MOV R58, 0x5190 ;  /* 0x00005190003a7802 */ /* 0x000fc40000000f00 */
[----:B------:R-:W-:Y:S05]  /*5180*/  CALL.REL.NOINC `($__internal_4_$__cuda_sm70_shflsync_bfly_p) ;  /* 0x00000a4000007944 */ /* 0x000fea0003c00000 */
[----:B01----:R-:W-:Y:S01]  /*5190*/  FADD.FTZ R57, R57, R242 ;  /* 0x000000f239397221 */ /* 0x003fe20000010000 */
[----:B------:R-:W-:Y:S01]  /*51a0*/  HFMA2.MMA R242, -RZ, RZ, 0, 2.384185791015625e-07 ;  /* 0x00000004fff27435 */ /* 0x000fe200000001ff */
[----:B------:R-:W-:-:S02]  /*51b0*/  MOV R243, 0x1f ;  /* 0x0000001f00f37802 */ /* 0x000fc40000000f00 */
[----:B------:R-:W-:Y:S02]  /*51c0*/  MOV R244, 0xffffffff ;  /* 0xffffffff00f47802 */ /* 0x000fe40000000f00 */
[----:B------:R-:W-:Y:S02]  /*51d0*/  MOV R58, 0x51f0 ;  /* 0x000051f0003a7802 */ /* 0x000fe40000000f00 */
[----:B------:R-:W-:Y:S05]  /*51e0*/  CALL.REL.NOINC `($__internal_4_$__cuda_sm70_shflsync_bfly_p) ;  /* 0x000009e000007944 */ /* 0x000fea0003c00000 */
[----:B01----:R-:W-:Y:S01]  /*51f0*/  FADD.FTZ R57, R57, R242 ;  /* 0x000000f239397221 */ /* 0x003fe20000010000 */
[----:B------:R-:W-:Y:S01]  /*5200*/  HFMA2.MMA R242, -RZ, RZ, 0, 4.76837158203125e-07 ;  /* 0x00000008fff27435 */ /* 0x000fe200000001ff */
[----:B------:R-:W-:Y:S02]  /*5210*/  MOV R243, 0x1f ;  /* 0x0000001f00f37802 */ /* 0x000fe40000000f00 */
[----:B------:R-:W-:Y:S02]  /*5220*/  MOV R244, 0xffffffff ;  /* 0xffffffff00f47802 */ /* 0x000fe40000000f00 */
[----:B------:R-:W-:Y:S02]  /*5230*/  MOV R58, 0x5250 ;  /* 0x00005250003a7802 */ /* 0x000fe40000000f00 */
[----:B------:R-:W-:Y:S05]  /*5240*/  CALL.REL.NOINC `($__internal_4_$__cuda_sm70_shflsync_bfly_p) ;  /* 0x0000098000007944 */ /* 0x000fea0003c00000 */
[----:B01----:R-:W-:Y:S01]  /*5250*/  FADD.FTZ R57, R57, R242 ;  /* 0x000000f239397221 */ /* 0x003fe20000010000 */
[----:B------:R-:W-:Y:S01]  /*5260*/  HFMA2.MMA R242, -RZ, RZ, 0, 9.5367431640625e-07 ;  /* 0x00000010fff27435 */ /* 0x000fe200000001ff */
[----:B------:R-:W-:-:S02]  /*5270*/  MOV R243, 0x1f ;  /* 0x0000001f00f37802 */ /* 0x000fc40000000f00 */
[----:B------:R-:W-:Y:S02]  /*5280*/  MOV R244, 0xffffffff ;  /* 0xffffffff00f47802 */ /* 0x000fe40000000f00 */
[----:B------:R-:W-:Y:S02]  /*5290*/  MOV R58, 0x52b0 ;  /* 0x000052b0003a7802 */ /* 0x000fe40000000f00 */
[----:B------:R-:W-:Y:S05]  /*52a0*/  CALL.REL.NOINC `($__internal_4_$__cuda_sm70_shflsync_bfly_p) ;  /* 0x0000092000007944 */ /* 0x000fea0003c00000 */
[----:B01----:R-:W-:Y:S01]  /*52b0*/  FADD.FTZ R57, R57, R242 ;  /* 0x000000f239397221 */ /* 0x003fe20000010000 */
[----:B------:R-:W-:Y:S01]  /*52c0*/  HFMA2.MMA R242, -RZ, RZ, 0, 5.9604644775390625e-08 ;  /* 0x00000001fff27435 */ /* 0x000fe200000001ff */
[----:B------:R-:W-:Y:S02]  /*52d0*/  MOV R243, 0x1f ;  /* 0x0000001f00f37802 */ /* 0x000fe40000000f00 */
[----:B------:R-:W-:Y:S01]  /*52e0*/  FMUL.FTZ R56, R170, R57 ;  /* 0x00000039aa387220 */ /* 0x000fe20000410000 */
[----:B------:R-:W-:-:S03]  /*52f0*/  MOV R244, 0xffffffff ;  /* 0xffffffff00f47802 */ /* 0x000fc60000000f00 */
[--C-:B------:R-:W-:Y:S02]  /*5300*/  FADD.FTZ R57, R184, -R56.reuse ;  /* 0x80000038b8397221 */ /* 0x100fe40000010000 */
[--C-:B------:R-:W-:Y:S02]  /*5310*/  FADD.FTZ R58, R185, -R56.reuse ;  /* 0x80000038b93a7221 */ /* 0x100fe40000010000 */
[----:B------:R-:W-:Y:S02]  /*5320*/  FFMA.FTZ R57, R57, R57, RZ ;  /* 0x0000003939397223 */ /* 0x000fe400000100ff */
[--C-:B------:R-:W-:Y:S02]  /*5330*/  FADD.FTZ R59, R187, -R56.reuse ;  /* 0x80000038bb3b7221 */ /* 0x100fe40000010000 */
        /* <DEDUP_REMOVED lines=108> */
[----:B------:R-:W-:Y:S01]  /*5a00*/  @P6 FFMA.FTZ R57, R59, R59, R58 ;  /* 0x0000003b3b396223 */ /* 0x000fe2000001003a */
[----:B------:R-:W-:Y:S02]  /*5a10*/  MOV R58, 0x5a30 ;  /* 0x00005a30003a7802 */ /* 0x000fe40000000f00 */
[----:B------:R-:W-:Y:S05]  /*5a20*/  CALL.REL.NOINC `($__internal_4_$__cuda_sm70_shflsync_bfly_p) ;  /* 0x000001a000007944 */ /* 0x000fea0003c00000 */
[----:B01----:R-:W-:Y:S01]  /*5a30*/  FADD.FTZ R57, R57, R242 ;  /* 0x000000f239397221 */ /* 0x003fe20000010000 */
[----:B------:R-:W-:Y:S01]  /*5a40*/  HFMA2.MMA R242, -RZ, RZ, 0, 1.1920928955078125e-07 ;  /* 0x00000002fff27435 */ /* 0x000fe200000001ff */
[----:B------:R-:W-:Y:S02]  /*5a50*/  MOV R243, 0x1f ;  /* 0x0000001f00f37802 */ /* 0x000fe40000000f00 */
[----:B------:R-:W-:Y:S02]  /*5a60*/  MOV R244, 0xffffffff ;  /* 0xffffffff00f47802 */ /* 0x000fe40000000f00 */
[----:B------:R-:W-:Y:S02]  /*5a70*/  MOV R58, 0x5a90 ;  /* 0x00005a90003a7802 */ /* 0x000fe40000000f00 */
[----:B------:R-:W-:Y:S05]  /*5a80*/  CALL.REL.NOINC `($__internal_4_$__cuda_sm70_shflsync_bfly_p) ;  /* 0x0000014000007944 */ /* 0x000fea0003c00000 */
[----:B01----:R-:W-:Y:S01]  /*5a90*/  FADD.FTZ R57, R57, R242 ;  /* 0x000000f239397221 */ /* 0x003fe20000010000 */
[----:B------:R-:W-:Y:S01]  /*5aa0*/  HFMA2.MMA R242, -RZ, RZ, 0, 2.384185791015625e-07 ;  /* 0x00000004fff27435 */ /* 0x000fe200000001ff */
[----:B------:R-:W-:Y:S02]  /*5ab0*/  MOV R243, 0x1f ;  /* 0x0000001f00f37802 */ /* 0x000fe40000000f00 */
[----:B------:R-:W-:-:S02]  /*5ac0*/  MOV R244, 0xffffffff ;  /* 0xffffffff00f47802 */ /* 0x000fc40000000f00 */
        /* <DEDUP_REMOVED lines=8> */
[----:B-1----:R-:W-:Y:S01]  /*5b50*/  FADD.FTZ R241, R57, R242 ;  /* 0x000000f239f17221 */ /* 0x002fe20000010000 */
[----:B------:R-:W-:Y:S01]  /*5b60*/  HFMA2.MMA R242, -RZ, RZ, 0, 9.5367431640625e-07 ;  /* 0x00000010fff27435 */ /* 0x000fe200000001ff */
[----:B0-----:R-:W-:Y:S02]  /*5b70*/  MOV R243, 0x1f ;  /* 0x0000001f00f37802 */ /* 0x001fe40000000f00 */
[----:B------:R-:W-:-:S02]  /*5b80*/  MOV R244, 0xffffffff ;  /* 0xffffffff00f47802 */ /* 0x000fc40000000f00 */
[----:B------:R-:W-:Y:S02]  /*5b90*/  MOV R57, R241 ;  /* 0x000000f100397202 */ /* 0x000fe40000000f00 */
[----:B------:R-:W-:Y:S02]  /*5ba0*/  MOV R58, 0x5bc0 ;  /* 0x00005bc0003a7802 */ /* 0x000fe40000000f00 */
[----:B------:R-:W-:Y:S05]  /*5bb0*/  CALL.REL.NOINC `($__internal_4_$__cuda_sm70_shflsync_bfly_p) ;  /* 0x0000001000007944 */ /* 0x000fea0003c00000 */
[----:B01----:R-:W-:Y:S05]  /*5bc0*/  BRA `(.L_x_833) ;  /* 0xffffe0f000007947 */ /* 0x003fea000383ffff */
        .weak           $__internal_4_$__cuda_sm70_shflsync_bfly_p
        .type           $__internal_4_$__cuda_sm70_shflsync_bfly_p,@function
        .size           $__internal_4_$__cuda_sm70_shflsync_bfly_p,(.L_x_44844 - $__internal_4_$__cuda_sm70_shflsync_bfly_p)
$__internal_4_$__cuda_sm70_shflsync_bfly_p:
[----:B------:R-:W-:Y:S01]  /*5bd0*/  HFMA2.MMA R59, -RZ, RZ, 0, 0 ;  /* 0x00000000ff3b7435 */ /* 0x000fe200000001ff */
[----:B------:R-:W-:Y:S04]  /*5be0*/  WARPSYNC R244 ;  /* 0x000000f400007348 */ /* 0x000fe80003800000 */
[----:B------:R0:W1:Y:S01]  /*5bf0*/  SHFL.BFLY PT, R242, R57, R242, R243 ;  /* 0x0c0000f239f27389 */ /* 0x00006200000e00f3 */
[----:B------:R-:W-:Y:S05]  /*5c00*/  RET.REL.NODEC R58 `(_ZN10layer_norm13ln_fwd_kernelINS_13Kernel_traitsI13__nv_bfloat16S2_S2_S2_fjLj7168ELj1ELj1ELj4ELj16ENS_18Kernel_traits_baseILj7168ES2_S2_S2_S2_fjLj128EEEEELb0ELb1ELb0ELb0EEEvNS_9FwdParamsE) ;  /* 0xffffa3f03a007950 */ /* 0x000fea0003c3ffff */
.L_x_834:
        /* <DEDUP_REMOVED lines=15> */
.L_x_44844:


//--------------------- .text._ZN10layer_norm13ln_fwd_kernelINS_13Kernel_traitsI13__nv_bfloat16S2_S2_S2_fjLj7168ELj1ELj1ELj4ELj16ENS_18Kernel_traits_baseILj7168ES2_S2_S2_S2_fjLj128EEEEELb0ELb1ELb0ELb1EEEvNS_9FwdParamsE --------------------------
	.section	.text._ZN10layer_norm13ln_fwd_kernelINS_13Kernel_traitsI13__nv_bfloat16S2_S2_S2_fjLj7168ELj1ELj1ELj4ELj16ENS_18Kernel_traits_baseILj7168ES2_S2_S2_S2_fjLj128EEEEELb0ELb1ELb0ELb1EEEvNS_9FwdParamsE,"ax",@progbits
	.sectioninfo	@"SHI_REGISTERS=254"
	.align	128
        .global         _ZN10layer_norm13ln_fwd_kernelINS_13Kernel_traitsI13__nv_bfloat16S2_S2_S2_fjLj7168ELj1ELj1ELj4ELj16ENS_18Kernel_traits_baseILj7168ES2_S2_S2_S2_fjLj128EEEEELb0ELb1ELb0ELb1EEEvNS_9FwdParamsE
        .type           _ZN10layer_norm13ln_fwd_kernelINS_13Kernel_traitsI13__nv_bfloat16S2_S2_S2_fjLj7168ELj1ELj1ELj4ELj16ENS_18Kernel_traits_baseILj7168ES2_S2_S2_S2_fjLj128EEEEELb0ELb1ELb0ELb1EEEvNS_9FwdParamsE,@function
        .size           _ZN10layer_norm13ln_fwd_kernelINS_13Kernel_traitsI13__nv_bfloat16S2_S2_S2_fjLj7168ELj1ELj1ELj4ELj16ENS_18Kernel_traits_baseILj7168ES2_S2_S2_S2_fjLj128EEEEELb0ELb1ELb0ELb1EEEvNS_9FwdParamsE,(.L_x_44845 - _ZN10layer_norm13ln_fwd_kernelINS_13Kernel_traitsI13__nv_bfloat16S2_S2_S2_fjLj7168ELj1ELj1ELj4ELj16ENS_18Kernel_traits_baseILj7168ES2_S2_S2_S2_fjLj128EEEEELb0ELb1ELb0ELb1EEEvNS_9FwdParamsE)
        .other          _ZN10layer_norm13ln_fwd_kernelINS_13Kernel_traitsI13__nv_bfloat16S2_S2_S2_fjLj7168ELj1ELj1ELj4ELj16ENS_18Kernel_traits_baseILj7168ES2_S2_S2_S2_fjLj128EEEEELb0ELb1ELb0ELb1EEEvNS_9FwdParamsE,@"STO_CUDA_ENTRY STV_DEFAULT"
_ZN10layer_norm13ln_fwd_kernelINS_13Kernel_traitsI13__nv_bfloat16S2_S2_S2_fjLj7168ELj1ELj1ELj4ELj16ENS_18Kernel_traits_baseILj7168ES2_S2_S2_S2_fjLj128EEEEELb0ELb1ELb0ELb1EEEvNS_9FwdParamsE:
.text._ZN10layer_norm13ln_fwd_kernelINS_13Kernel_traitsI13__nv_bfloat16S2_S2_S2_fjLj7168ELj1ELj1ELj4ELj16ENS_18Kernel_traits_baseILj7168ES2_S2_S2_S2_fjLj128EEEEELb0ELb1ELb0ELb1EEEvNS_9FwdParamsE:
        /* <DEDUP_REMOVED lines=15> */
[----:B------:R0:W5:Y:S01]  /*00f0*/  @P0 LDG.E.128 R56, [R2.64+0x2800] ;  /* 0x0028000402380981 */ /* 0x000162000c1e1d00 */
[----:B------:R-:W-:-:S02]  /*0100*/  SHF.R.U32.HI R143, RZ, 0x7, R114 ;  /* 0x00000007ff8f7819 */ /* 0x000fc40000011672 */
[----:B------:R-:W-:Y:S01]  /*0110*/  LOP3.LUT R169, R114, 0x7f, RZ, 0xc0, !PT ;  /* 0x0000007f72a97812 */ /* 0x000fe200078ec0ff */
[----:B------:R0:W5:Y:S03]  /*0120*/  @P0 LDG.E.128 R60, [R2.64+0x3000] ;  /* 0x00300004023c0981 */ /* 0x000166000c1e1d00 */
[----:B------:R-:W-:-:S04]  /*0130*/  LEA R72, P2, R169, c[0x0][0x1c8], 0x4 ;  /* 0x00007200a9487a11 */ /* 0x000fc800078420ff */
[----:B------:R-:W-:Y:S02]  /*0140*/  IADD3.X R73, RZ, c[0x0][0x1cc], RZ, P2, !PT ;  /* 0x00007300ff497a10 */ /* 0x000fe400017fe4ff */
[----:B-1----:R-:W-:-:S04]  /*0150*/  IADD3 R142, R143, UR6, RZ ;  /* 0x000000068f8e7c10 */ /* 0x002fc8000fffe0ff */
[----:B------:R-:W-:-:S13]  /*0160*/  ISETP.GE.AND P1, PT, R142, c[0x0][0x164], PT ;  /* 0x000059008e007a0c */ /* 0x000fda0003f26270 */
[----:B------:R-:W-:Y:S05]  /*0170*/  @P1 EXIT ;  /* 0x000000000000194d */ /* 0x000fea0003800000 */
[----:B0-----:R-:W-:Y:S01]  /*0180*/  IADD3 R2, P1, R0, c[0x0][0x1b0], RZ ;  /* 0x00006c0000027a10 */ /* 0x001fe20007f3e0ff */
[----:B------:R-:W2:Y:S03]  /*0190*/  LDG.E.128 R24, [R72.64] ;  /* 0x0000000448187981 */ /* 0x000ea6000c1e1d00 */
[----:B------:R-:W-:Y:S01]  /*01a0*/  IADD3.X R3, RZ, c[0x0][0x1b4], RZ, P1, !PT ;  /* 0x00006d00ff037a10 */ /* 0x000fe20000ffe4ff */
[----:B------:R-:W3:Y:S04]  /*01b0*/  LDG.E.128 R28, [R72.64+0x800] ;  /* 0x00080004481c7981 */ /* 0x000ee8000c1e1d00 */
[----:B------:R-:W4:Y:S04]  /*01c0*/  LDG.E.128 R32, [R72.64+0x1000] ;  /* 0x0010000448207981 */ /* 0x000f28000c1e1d00 */
[----:B------:R-:W4:Y:S04]  /*01d0*/  LDG.E.128 R36, [R72.64+0x1800] ;  /* 0x0018000448247981 */ /* 0x000f28000c1e1d00 */
[----:B------:R-:W4:Y:S04]  /*01e0*/  LDG.E.128 R40, [R72.64+0x2000] ;  /* 0x0020000448287981 */ /* 0x000f28000c1e1d00 */
[----:B------:R-:W4:Y:S04]  /*01f0*/  LDG.E.128 R44, [R72.64+0x2800] ;  /* 0x00280004482c7981 */ /* 0x000f28000c1e1d00 */
[----:B------:R0:W4:Y:S04]  /*0200*/  LDG.E.128 R48, [R2.64+0x2800] ;  /* 0x0028000402307981 */ /* 0x000128000c1e1d00 */
[----:B------:R-:W4:Y:S04]  /*0210*/  LDG.E.128 R64, [R72.64+0x3000] ;  /* 0x0030000448407981 */ /* 0x000f28000c1e1d00 */
[----:B------:R0:W4:Y:S04]  /*0220*/  LDG.E.128 R52, [R2.64+0x3000] ;  /* 0x0030000402347981 */ /* 0x000128000c1e1d00 */
[----:B------:R0:W4:Y:S01]  /*0230*/  LDG.E.128 R20, [R2.64+0x2000] ;  /* 0x0020000402147981 */ /* 0x000122000c1e1d00 */
[----:B-----5:R-:W-:Y:S01]  /*0240*/  @!P0 CS2R R56, SRZ ;  /* 0x0000000000388805 */ /* 0x020fe2000001ff00 */
[----:B------:R-:W-:Y:S01]  /*0250*/  @!P0 CS2R R82, SRZ ;  /* 0x0000000000528805 */ /* 0x000fe2000001ff00 */
[----:B------:R-:W-:Y:S01]  /*0260*/  @!P0 CS2R R84, SRZ ;  /* 0x0000000000548805 */ /* 0x000fe2000001ff00 */
[----:B------:R-:W-:Y:S01]  /*0270*/  @!P0 CS2R R86, SRZ ;  /* 0x0000000000568805 */ /* 0x000fe2000001ff00 */
[----:B------:R-:W-:Y:S01]  /*0280*/  @!P0 CS2R R76, SRZ ;  /* 0x00000000004c8805 */ /* 0x000fe2000001ff00 */
[----:B------:R-:W-:Y:S01]  /*0290*/  @!P0 CS2R R78, SRZ ;  /* 0x00000000004e8805 */ /* 0x000fe2000001ff00 */
[--C-:B------:R-:W-:Y:S01]  /*02a0*/  PRMT R0, RZ, 0x5410, R56.reuse ;  /* 0x00005410ff007816 */ /* 0x100fe20000000038 */
[----:B------:R-:W-:Y:S01]  /*02b0*/  @!P0 CS2R R80, SRZ ;  /* 0x0000000000508805 */ /* 0x000fe2000001ff00 */
        /* <DEDUP_REMOVED lines=9> */
[----:B------:R-:W-:Y:S01]  /*0350*/  SHF.R.U32.HI R159, RZ, 0x5, R114 ;  /* 0x00000005ff9f7819 */ /* 0x000fe20000011672 */
[----:B------:R0:W5:Y:S01]  /*0360*/  LDG.E.128 R16, [R2.64] ;  /* 0x0000000402107981 */ /* 0x000162000c1e1d00 */
[----:B------:R-:W-:-:S02]  /*0370*/  PRMT R101, RZ, 0x5410, R82 ;  /* 0x00005410ff657816 */ /* 0x000fc40000000052 */
[----:B------:R-:W-:Y:S01]  /*0380*/  PRMT R100, RZ, 0x7610, R82 ;  /* 0x00007610ff647816 */ /* 0x000fe20000000052 */
[----:B------:R0:W5:Y:S01]  /*0390*/  LDG.E.128 R12, [R2.64+0x800] ;  /* 0x00080004020c7981 */ /* 0x000162000c1e1d00 */
[--C-:B------:R-:W-:Y:S02]  /*03a0*/  PRMT R99, RZ, 0x5410, R83.reuse ;  /* 0x00005410ff637816 */ /* 0x100fe40000000053 */
[----:B------:R-:W-:Y:S01]  /*03b0*/  PRMT R98, RZ, 0x7610, R83 ;  /* 0x00007610ff627816 */ /* 0x000fe20000000053 */
[----:B------:R0:W5:Y:S01]  /*03c0*/  LDG.E.128 R8, [R2.64+0x1000] ;  /* 0x0010000402087981 */ /* 0x000162000c1e1d00 */
[--C-:B------:R-:W-:Y:S02]  /*03d0*/  PRMT R97, RZ, 0x5410, R84.reuse ;  /* 0x00005410ff617816 */ /* 0x100fe40000000054 */
[----:B------:R-:W-:Y:S01]  /*03e0*/  PRMT R96, RZ, 0x7610, R84 ;  /* 0x00007610ff607816 */ /* 0x000fe20000000054 */
[----:B------:R0:W5:Y:S01]  /*03f0*/  LDG.E.128 R4, [R2.64+0x1800] ;  /* 0x0018000402047981 */ /* 0x000162000c1e1d00 */
        /* <DEDUP_REMOVED lines=48> */
[----:B------:R-:W-:-:S02]  /*0700*/  LEA R143, R143, 0x4, 0x2 ;  /* 0x000000048f8f7811 */ /* 0x000fc400078e10ff */
[----:B------:R-:W-:Y:S02]  /*0710*/  LOP3.LUT R144, R114, 0x1f, RZ, 0xc0, !PT ;  /* 0x0000001f72907812 */ /* 0x000fe400078ec0ff */
[----:B------:R-:W-:Y:S01]  /*0720*/  LOP3.LUT R159, R159, 0x3, RZ, 0xc0, !PT ;  /* 0x000000039f9f7812 */ /* 0x000fe200078ec0ff */
[----:B------:R-:W-:Y:S01]  /*0730*/  ULDC.U8 UR6, c[0x0][0x1f0] ;  /* 0x00007c0000067ab9 */ /* 0x000fe20000000000 */
[--C-:B--2---:R-:W-:Y:S02]  /*0740*/  PRMT R145, RZ, 0x5410, R27.reuse ;  /* 0x00005410ff917816 */ /* 0x104fe4000000001b */
[----:B------:R-:W-:Y:S02]  /*0750*/  PRMT R27, RZ, 0x7610, R27 ;  /* 0x00007610ff1b7816 */ /* 0x000fe4000000001b */
[--C-:B---3--:R-:W-:Y:S02]  /*0760*/  PRMT R146, RZ, 0x5410, R31.reuse ;  /* 0x00005410ff927816 */ /* 0x108fe4000000001f */
[----:B------:R-:W-:-:S02]  /*0770*/  PRMT R31, RZ, 0x7610, R31 ;  /* 0x00007610ff1f7816 */ /* 0x000fc4000000001f */
[--C-:B----4-:R-:W-:Y:S02]  /*0780*/  PRMT R147, RZ, 0x5410, R35.reuse ;  /* 0x00005410ff937816 */ /* 0x110fe40000000023 */
        /* <DEDUP_REMOVED lines=21> */
[----:B------:R-:W-:Y:S02]  /*08e0*/  PRMT R50, R56, 0x7610, R50 ;  /* 0x0000761038327816 */ /* 0x000fe40000000032 */
[----:B------:R-:W-:-:S02]  /*08f0*/  PRMT R156, RZ, 0x5410, R52 ;  /* 0x00005410ff9c7816 */ /* 0x000fc40000000034 */
[----:B------:R-:W-:Y:S02]  /*0900*/  PRMT R161, RZ, 0x7610, R52 ;  /* 0x00007610ffa17816 */ /* 0x000fe40000000034 */
[--C-:B------:R-:W-:Y:S02]  /*0910*/  PRMT R158, RZ, 0x5410, R53.reuse ;  /* 0x00005410ff9e7816 */ /* 0x100fe40000000035 */
[----:B------:R-:W-:Y:S02]  /*0920*/  PRMT R163, RZ, 0x7610, R53 ;  /* 0x00007610ffa37816 */ /* 0x000fe40000000035 */
[--C-:B------:R-:W-:Y:S02]  /*0930*/  PRMT R160, RZ, 0x5410, R54.reuse ;  /* 0x00005410ffa07816 */ /* 0x100fe40000000036 */
[----:B------:R-:W-:Y:S02]  /*0940*/  PRMT R165, RZ, 0x7610, R54 ;  /* 0x00007610ffa57816 */ /* 0x000fe40000000036 */
[----:B------:R-:W-:-:S02]  /*0950*/  PRMT R167, RZ, 0x7610, R22 ;  /* 0x00007610ffa77816 */ /* 0x000fc40000000016 */
.L_x_838:
[----:B------:R-:W-:Y:S01]  /*0960*/  ISETP.NE.U32.AND P0, PT, RZ, c[0x0][0x1c0], PT ;  /* 0x00007000ff007a0c */ /* 0x000fe20003f05070 */
[----:B------:R-:W-:Y:S01]  /*0970*/  IMAD R48, R142, c[0x0][0x168], RZ ;  /* 0x00005a008e307a24 */ /* 0x000fe200078e02ff */
[----:B------:R-:W-:-:S02]  /*0980*/  MOV R74, 0x10 ;  /* 0x00000010004a7802 */ /* 0x000fc40000000f00 */
[----:B------:R-:W-:Y:S02]  /*0990*/  ISETP.NE.AND.EX P0, PT, RZ, c[0x0][0x1c4], PT, P0 ;  /* 0x00007100ff007a0c */ /* 0x000fe40003f05300 */
[----:B------:R-:W-:Y:S02]  /*09a0*/  SHF.R.S32.HI R49, RZ, 0x1f, R48 ;  /* 0x0000001fff317819 */ /* 0x000fe40000011430 */
[----:B------:R-:W-:Y:S02]  /*09b0*/  ISETP.NE.U32.AND P1, PT, RZ, c[0x0][0x180], PT ;  /* 0x00006000ff007a0c */ /* 0x000fe40003f25070 */
[----:B------:R-:W-:-:S04]  /*09c0*/  LEA.HI R48, R49, R48, RZ, 0x3 ;  /* 0x0000003031307211 */ /* 0x000fc800078f18ff */
[----:B------:R-:W-:-:S03]  /*09d0*/  LEA.HI.SX32 R189, R48, R169, 0x1d ;  /* 0x000000a930bd7211 */ /* 0x000fc600078feaff */
[----:B------:R-:W-:Y:S02]  /*09e0*/  @P0 MOV R53, 0x2 ;  /* 0x0000000200350802 */ /* 0x000fe40000000f00 */
[----:B------:R-:W-:-:S04]  /*09f0*/  IMAD.WIDE.U32 R60, R189, R74, c[0x0][0x170] ;  /* 0x00005c00bd3c7625 */ /* 0x000fc800078e004a */
[----:B------:R-:W-:Y:S02]  /*0a00*/  @P0 IMAD.WIDE R52, R142, R53, c[0x0][0x1c0] ;  /* 0x000070008e340625 */ /* 0x000fe400078e0235 */
[----:B------:R-:W2:Y:S04]  /*0a10*/  LDG.E.128 R60, [R60.64] ;  /* 0x000000043c3c7981 */ /* 0x000ea8000c1e1d00 */
[----:B------:R-:W3:Y:S01]  /*0a20*/  @P0 LDG.E.U16 R52, [R52.64] ;  /* 0x0000000434340981 */ /* 0x000ee2000c1e1500 */
[----:B------:R-:W-:-:S13]  /*0a30*/  ISETP.NE.AND.EX P1, PT, RZ, c[0x0][0x184], PT, P1 ;  /* 0x00006100ff007a0c */ /* 0x000fda0003f25310 */
[----:B------:R-:W-:-:S04]  /*0a40*/  @P1 LEA R48, P2, R189, c[0x0][0x180], 0x4 ;  /* 0x00006000bd301a11 */ /* 0x000fc800078420ff */
[----:B------:R-:W-:-:S05]  /*0a50*/  @P1 LEA.HI.X R49, R189, c[0x0][0x184], RZ, 0x4, P2 ;  /* 0x00006100bd311a11 */ /* 0x000fca00010f24ff */
[----:B------:R0:W4:Y:S01]  /*0a60*/  @P1 LDG.E.128 R56, [R48.64] ;  /* 0x0000000430381981 */ /* 0x000122000c1e1d00 */
[----:B------:R-:W-:Y:S02]  /*0a70*/  MOV R70, 0x3f800000 ;  /* 0x3f80000000467802 */ /* 0x000fe40000000f00 */
[----:B0-----:R-:W-:Y:S02]  /*0a80*/  PRMT R48, RZ, 0x5410, R24 ;  /* 0x00005410ff307816 */ /* 0x001fe40000000018 */
[----:B------:R-:W-:Y:S02]  /*0a90*/  IADD3 R191, R189, 0x80, RZ ;  /* 0x00000080bdbf7810 */ /* 0x000fe40007ffe0ff */
[----:B--2---:R-:W-:Y:S02]  /*0aa0*/  PRMT R49, RZ, 0x5410, R60 ;  /* 0x00005410ff317816 */ /* 0x004fe4000000003c */
[----:B---3--:R-:W-:Y:S02]  /*0ab0*/  @P0 PRMT R70, RZ, 0x5410, R52 ;  /* 0x00005410ff460816 */ /* 0x008fe40000000034 */
[----:B------:R-:W-:-:S03]  /*0ac0*/  PRMT R53, RZ, 0x7610, R60 ;  /* 0x00007610ff357816 */ /* 0x000fc6000000003c */
[-C--:B------:R-:W-:Y:S01]  /*0ad0*/  FMUL.FTZ R171, R49, R70.reuse ;  /* 0x0000004631ab7220 */ /* 0x080fe20000410000 */
[--C-:B------:R-:W-:Y:S01]  /*0ae0*/  PRMT R65, RZ, 0x5410, R61.reuse ;  /* 0x00005410ff417816 */ /* 0x100fe2000000003d */
[----:B------:R-:W-:Y:S02]  /*0af0*/  FMUL.FTZ R53, R53, R70 ;  /* 0x0000004635357220 */ /* 0x000fe40000410000 */
[----:B------:R-:W-:Y:S01]  /*0b00*/  FMUL.FTZ R171, R171, R48 ;  /* 0x00000030abab7220 */ /* 0x000fe20000410000 */
[----:B------:R-:W-:Y:S01]  /*0b10*/  PRMT R48, RZ, 0x7610, R24 ;  /* 0x00007610ff307816 */ /* 0x000fe20000000018 */
[----:B------:R-:W-:Y:S01]  /*0b20*/  FMUL.FTZ R65, R65, R70 ;  /* 0x0000004641417220 */ /* 0x000fe20000410000 */
[----:B------:R-:W-:-:S03]  /*0b30*/  PRMT R61, RZ, 0x7610, R61 ;  /* 0x00007610ff3d7816 */ /* 0x000fc6000000003d */
        /* <DEDUP_REMOVED lines=10> */
[----:B------:R-:W-:-:S04]  /*0be0*/  FMUL.FTZ R69, R69, R70 ;  /* 0x0000004645457220 */ /* 0x000fc80000410000 */
[----:B------:R-:W-:Y:S01]  /*0bf0*/  FMUL.FTZ R75, R67, R48 ;  /* 0x00000030434b7220 */ /* 0x000fe20000410000 */
[----:B------:R-:W-:-:S05]  /*0c00*/  PRMT R48, RZ, 0x7610, R26 ;  /* 0x00007610ff307816 */ /* 0x000fca000000001a */
[----:B------:R-:W-:Y:S01]  /*0c10*/  FMUL.FTZ R73, R69, R48 ;  /* 0x0000003045497220 */ /* 0x000fe20000410000 */
[----:B----4-:R-:W-:-:S05]  /*0c20*/  @P1 PRMT R48, RZ, 0x5410, R56 ;  /* 0x00005410ff301816 */ /* 0x010fca0000000038 */
[----:B------:R-:W-:Y:S01]  /*0c30*/  @P1 FADD.FTZ R171, R171, R48 ;  /* 0x00000030abab1221 */ /* 0x000fe20000010000 */
[----:B------:R-:W-:-:S05]  /*0c40*/  @P1 PRMT R48, RZ, 0x7610, R56 ;  /* 0x00007610ff301816 */ /* 0x000fca0000000038 */
[----:B------:R-:W-:Y:S01]  /*0c50*/  @P1 FADD.FTZ R169, R169, R48 ;  /* 0x00000030a9a91221 */ /* 0x000fe20000010000 */
[----:B------:R-:W-:-:S05]  /*0c60*/  @P1 PRMT R48, RZ, 0x5410, R57 ;  /* 0x00005410ff301816 */ /* 0x000fca0000000039 */
[----:B------:R-:W-:Y:S01]  /*0c70*/  @P1 FADD.FTZ R133, R133, R48 ;  /* 0x0000003085851221 */ /* 0x000fe20000010000 */
[----:B------:R-:W-:Y:S02]  /*0c80*/  @P1 PRMT R48, RZ, 0x5410, R58 ;  /* 0x00005410ff301816 */ /* 0x000fe4000000003a */
[----:B------:R-:W-:-:S03]  /*0c90*/  PRMT R71, RZ, 0x5410, R63 ;  /* 0x00005410ff477816 */ /* 0x000fc6000000003f */
[----:B------:R-:W-:Y:S01]  /*0ca0*/  @P1 FADD.FTZ R75, R75, R48 ;  /* 0x000000304b4b1221 */ /* 0x000fe20000010000 */
[----:B------:R-:W-:Y:S01]  /*0cb0*/  @P1 PRMT R48, RZ, 0x7610, R58 ;  /* 0x00007610ff301816 */ /* 0x000fe2000000003a */
[----:B------:R-:W-:Y:S01]  /*0cc0*/  FMUL.FTZ R52, R71, R70 ;  /* 0x0000004647347220 */ /* 0x000fe20000410000 */
[----:B------:R-:W-:-:S03]  /*0cd0*/  PRMT R63, RZ, 0x7610, R63 ;  /* 0x00007610ff3f7816 */ /* 0x000fc6000000003f */
[----:B------:R-:W-:Y:S01]  /*0ce0*/  @P1 FADD.FTZ R73, R73, R48 ;  /* 0x0000003049491221 */ /* 0x000fe20000010000 */
[----:B------:R-:W-:Y:S01]  /*0cf0*/  @P1 PRMT R48, RZ, 0x5410, R59 ;  /* 0x00005410ff301816 */ /* 0x000fe2000000003b */
[----:B------:R-:W-:Y:S02]  /*0d00*/  FMUL.FTZ R71, R145, R52 ;  /* 0x0000003491477220 */ /* 0x000fe40000410000 */
[----:B------:R-:W-:Y:S01]  /*0d10*/  FMUL.FTZ R54, R63, R70 ;  /* 0x000000463f367220 */ /* 0x000fe20000410000 */
[----:B------:R-:W-:Y:S01]  /*0d20*/  @P1 PRMT R52, RZ, 0x7610, R57 ;  /* 0x00007610ff341816 */ /* 0x000fe20000000039 */
[----:B------:R-:W-:Y:S01]  /*0d30*/  @P1 FADD.FTZ R71, R71, R48 ;  /* 0x0000003047471221 */ /* 0x000fe20000010000 */
[----:B------:R-:W-:Y:S01]  /*0d40*/  @P1 PRMT R48, RZ, 0x7610, R59 ;  /* 0x00007610ff301816 */ /* 0x000fe2000000003b */
[----:B------:R-:W-:Y:S02]  /*0d50*/  FMUL.FTZ R69, R27, R54 ;  /* 0x000000361b457220 */ /* 0x000fe40000410000 */
[----:B------:R-:W-:-:S02]  /*0d60*/  @P1 FADD.FTZ R131, R131, R52 ;  /* 0x0000003483831221 */ /* 0x000fc40000010000 */
[----:B------:R-:W-:Y:S01]  /*0d70*/  @P1 FADD.FTZ R69, R69, R48 ;  /* 0x0000003045451221 */ /* 0x000fe20000010000 */
[----:B------:R-:W-:Y:S01]  /*0d80*/  LEA R48, P0, R189, c[0x0][0x188], 0x4 ;  /* 0x00006200bd307a11 */ /* 0x000fe200078020ff */
[----:B------:R-:W-:Y:S01]  /*0d90*/  IMAD.WIDE.U32 R64, R191, R74, c[0x0][0x170] ;  /* 0x00005c00bf407625 */ /* 0x000fe200078e004a */
[----:B------:R-:W-:Y:S02]  /*0da0*/  F2FP.BF16.PACK_AB R62, R73, R75 ;  /* 0x0000004b493e723e */ /* 0x000fe400000010ff */
[----:B------:R-:W-:Y:S02]  /*0db0*/  LEA.HI.X R49, R189, c[0x0][0x18c], RZ, 0x4, P0 ;  /* 0x00006300bd317a11 */ /* 0x000fe400000f24ff */
[----:B------:R-:W-:Y:S02]  /*0dc0*/  F2FP.BF16.PACK_AB R63, R69, R71 ;  /* 0x00000047453f723e */ /* 0x000fe400000010ff */
[----:B------:R-:W-:Y:S02]  /*0dd0*/  F2FP.BF16.PACK_AB R61, R131, R133 ;  /* 0x00000085833d723e */ /* 0x000fe400000010ff */
[----:B------:R-:W-:-:S05]  /*0de0*/  F2FP.BF16.PACK_AB R60, R169, R171 ;  /* 0x000000aba93c723e */ /* 0x000fca00000010ff */
[----:B------:R0:W-:Y:S04]  /*0df0*/  STG.E.128 [R48.64], R60 ;  /* 0x0000003c30007986 */ /* 0x0001e8000c101d04 */
[----:B------:R-:W2:Y:S01]  /*0e00*/  LDG.E.128 R64, [R64.64] ;  /* 0x0000000440407981 */ /* 0x000ea2000c1e1d00 */
[----:B------:R-:W-:-:S04]  /*0e10*/  @P1 LEA R52, P0, R191, c[0x0][0x180], 0x4 ;  /* 0x00006000bf341a11 */ /* 0x000fc800078020ff */
[----:B------:R-:W-:-:S05]  /*0e20*/  @P1 LEA.HI.X R53, R191, c[0x0][0x184], RZ, 0x4, P0 ;  /* 0x00006100bf351a11 */ /* 0x000fca00000f24ff */
[----:B------:R1:W3:Y:S01]  /*0e30*/  @P1 LDG.E.128 R56, [R52.64] ;  /* 0x0000000434381981 */ /* 0x0002e2000c1e1d00 */
[----:B0-----:R-:W-:Y:S02]  /*0e40*/  PRMT R48, RZ, 0x5410, R28 ;  /* 0x00005410ff307816 */ /* 0x001fe4000000001c */
[----:B------:R-:W-:Y:S02]  /*0e50*/  SHF.L.U32 R68, R191, 0x4, RZ ;  /* 0x00000004bf447819 */ /* 0x000fe400000006ff */
[----:B------:R-:W-:Y:S02]  /*0e60*/  IADD3 R207, R189, 0x100, RZ ;  /* 0x00000100bdcf7810 */ /* 0x000fe40007ffe0ff */
[----:B------:R-:W-:Y:S02]  /*0e70*/  SHF.R.U32.HI R54, RZ, 0x1c, R191 ;  /* 0x0000001cff367819 */ /* 0x000fe400000116bf */
[--C-:B--2---:R-:W-:Y:S02]  /*0e80*/  PRMT R49, RZ, 0x5410, R64.reuse ;  /* 0x00005410ff317816 */ /* 0x104fe40000000040 */
[----:B-1----:R-:W-:-:S03]  /*0e90*/  PRMT R53, RZ, 0x7610, R64 ;  /* 0x00007610ff357816 */ /* 0x002fc60000000040 */
        /* <DEDUP_REMOVED lines=21> */
[----:B---3--:R-:W-:-:S05]  /*0ff0*/  @P1 PRMT R48, RZ, 0x5410, R56 ;  /* 0x00005410ff301816 */ /* 0x008fca0000000038 */
[----:B------:R-:W-:Y:S01]  /*1000*/  @P1 FADD.FTZ R187, R48, R187 ;  /* 0x000000bb30bb1221 */ /* 0x000fe20000010000 */
[----:B------:R-:W-:-:S05]  /*1010*/  @P1 PRMT R48, RZ, 0x7610, R56 ;  /* 0x00007610ff301816 */ /* 0x000fca0000000038 */
[----:B------:R-:W-:Y:S01]  /*1020*/  @P1 FADD.FTZ R185, R48, R185 ;  /* 0x000000b930b91221 */ /* 0x000fe20000010000 */
[----:B------:R-:W-:Y:S02]  /*1030*/  @P1 PRMT R48, RZ, 0x5410, R57 ;  /* 0x00005410ff301816 */ /* 0x000fe40000000039 */
[----:B------:R-:W-:Y:S02]  /*1040*/  PRMT R175, RZ, 0x5410, R67 ;  /* 0x00005410ffaf7816 */ /* 0x000fe40000000043 */
[--C-:B------:R-:W-:Y:S01]  /*1050*/  @P1 PRMT R52, RZ, 0x7610, R58.reuse ;  /* 0x00007610ff341816 */ /* 0x100fe2000000003a */
[----:B------:R-:W-:Y:S01]  /*1060*/  @P1 FADD.FTZ R183, R48, R183 ;  /* 0x000000b730b71221 */ /* 0x000fe20000010000 */
[----:B------:R-:W-:Y:S01]  /*1070*/  @P1 PRMT R48, RZ, 0x5410, R58 ;  /* 0x00005410ff301816 */ /* 0x000fe2000000003a */
[----:B------:R-:W-:Y:S01]  /*1080*/  FMUL.FTZ R175, R175, R70 ;  /* 0x00000046afaf7220 */ /* 0x000fe20000410000 */
[----:B------:R-:W-:Y:S01]  /*1090*/  PRMT R67, RZ, 0x7610, R67 ;  /* 0x00007610ff437816 */ /* 0x000fe20000000043 */
[----:B------:R-:W-:Y:S01]  /*10a0*/  @P1 FADD.FTZ R177, R52, R177 ;  /* 0x000000b134b11221 */ /* 0x000fe20000010000 */
[----:B------:R-:W-:Y:S01]  /*10b0*/  @P1 PRMT R52, RZ, 0x5410, R59 ;  /* 0x00005410ff341816 */ /* 0x000fe2000000003b */
[----:B------:R-:W-:-:S02]  /*10c0*/  @P1 FADD.FTZ R179, R48, R179 ;  /* 0x000000b330b31221 */ /* 0x000fc40000010000 */
[----:B------:R-:W-:Y:S02]  /*10d0*/  FMUL.FTZ R48, R67, R70 ;  /* 0x0000004643307220 */ /* 0x000fe40000410000 */
[----:B------:R-:W-:Y:S02]  /*10e0*/  FMUL.FTZ R175, R146, R175 ;  /* 0x000000af92af7220 */ /* 0x000fe40000410000 */
[----:B------:R-:W-:Y:S01]  /*10f0*/  FMUL.FTZ R173, R31, R48 ;  /* 0x000000301fad7220 */ /* 0x000fe20000410000 */
[----:B------:R-:W-:Y:S01]  /*1100*/  @P1 PRMT R48, RZ, 0x7610, R59 ;  /* 0x00007610ff301816 */ /* 0x000fe2000000003b */
[----:B------:R-:W-:Y:S01]  /*1110*/  @P1 FADD.FTZ R175, R52, R175 ;  /* 0x000000af34af1221 */ /* 0x000fe20000010000 */
[----:B------:R-:W-:-:S03]  /*1120*/  @P1 PRMT R52, RZ, 0x7610, R57 ;  /* 0x00007610ff341816 */ /* 0x000fc60000000039 */
[----:B------:R-:W-:Y:S01]  /*1130*/  @P1 FADD.FTZ R173, R48, R173 ;  /* 0x000000ad30ad1221 */ /* 0x000fe20000010000 */
[----:B------:R-:W-:Y:S01]  /*1140*/  IADD3 R48, P0, R68, c[0x0][0x188], RZ ;  /* 0x0000620044307a10 */ /* 0x000fe20007f1e0ff */
[----:B------:R-:W-:Y:S01]  /*1150*/  @P1 FADD.FTZ R181, R52, R181 ;  /* 0x000000b534b51221 */ /* 0x000fe20000010000 */
[----:B------:R-:W-:Y:S01]  /*1160*/  F2FP.BF16.PACK_AB R62, R177, R179 ;  /* 0x000000b3b13e723e */ /* 0x000fe200000010ff */
[----:B------:R-:W-:Y:S01]  /*1170*/  IMAD.WIDE.U32 R64, R207, R74, c[0x0][0x170] ;  /* 0x00005c00cf407625 */ /* 0x000fe200078e004a */
[----:B------:R-:W-:Y:S02]  /*1180*/  IADD3.X R49, R54, c[0x0][0x18c], RZ, P0, !PT ;  /* 0x0000630036317a10 */ /* 0x000fe400007fe4ff */
        /* <DEDUP_REMOVED lines=37> */
[----:B------:R-:W-:Y:S02]  /*13e0*/  @P1 PRMT R48, RZ, 0x7610, R56 ;  /* 0x00007610ff301816 */ /* 0x000fe40000000038 */
[----:B------:R-:W-:-:S03]  /*13f0*/  PRMT R193, RZ, 0x5410, R67 ;  /* 0x00005410ffc17816 */ /* 0x000fc60000000043 */
[----:B------:R-:W-:Y:S01]  /*1400*/  @P1 FADD.FTZ R203, R48, R203 ;  /* 0x000000cb30cb1221 */ /* 0x000fe20000010000 */
[----:B------:R-:W-:Y:S02]  /*1410*/  @P1 PRMT R48, RZ, 0x5410, R57 ;  /* 0x00005410ff301816 */ /* 0x000fe40000000039 */
[----:B------:R-:W-:-:S03]  /*1420*/  @P1 PRMT R52, RZ, 0x5410, R58 ;  /* 0x00005410ff341816 */ /* 0x000fc6000000003a */
[----:B------:R-:W-:Y:S01]  /*1430*/  @P1 FADD.FTZ R201, R48, R201 ;  /* 0x000000c930c91221 */ /* 0x000fe20000010000 */
[----:B------:R-:W-:Y:S01]  /*1440*/  PRMT R67, RZ, 0x7610, R67 ;  /* 0x00007610ff437816 */ /* 0x000fe20000000043 */
[----:B------:R-:W-:Y:S02]  /*1450*/  FMUL.FTZ R48, R193, R70 ;  /* 0x00000046c1307220 */ /* 0x000fe40000410000 */
[----:B------:R-:W-:Y:S02]  /*1460*/  @P1 FADD.FTZ R197, R52, R197 ;  /* 0x000000c534c51221 */ /* 0x000fe40000010000 */
[----:B------:R-:W-:Y:S01]  /*1470*/  FMUL.FTZ R193, R147, R48 ;  /* 0x0000003093c17220 */ /* 0x000fe20000410000 */
[----:B------:R-:W-:Y:S01]  /*1480*/  @P1 PRMT R48, RZ, 0x5410, R59 ;  /* 0x00005410ff301816 */ /* 0x000fe2000000003b */
[----:B------:R-:W-:Y:S01]  /*1490*/  FMUL.FTZ R52, R67, R70 ;  /* 0x0000004643347220 */ /* 0x000fe20000410000 */
[----:B------:R-:W-:-:S03]  /*14a0*/  @P1 PRMT R60, RZ, 0x7610, R58 ;  /* 0x00007610ff3c1816 */ /* 0x000fc6000000003a */
[----:B------:R-:W-:Y:S01]  /*14b0*/  FMUL.FTZ R191, R35, R52 ;  /* 0x0000003423bf7220 */ /* 0x000fe20000410000 */
[----:B------:R-:W-:Y:S01]  /*14c0*/  @P1 PRMT R52, RZ, 0x7610, R57 ;  /* 0x00007610ff341816 */ /* 0x000fe20000000039 */
[----:B------:R-:W-:Y:S01]  /*14d0*/  @P1 FADD.FTZ R193, R48, R193 ;  /* 0x000000c130c11221 */ /* 0x000fe20000010000 */
[----:B------:R-:W-:Y:S01]  /*14e0*/  @P1 PRMT R48, RZ, 0x7610, R59 ;  /* 0x00007610ff301816 */ /* 0x000fe2000000003b */
[----:B------:R-:W-:Y:S02]  /*14f0*/  @P1 FADD.FTZ R195, R60, R195 ;  /* 0x000000c33cc31221 */ /* 0x000fe40000010000 */
[----:B------:R-:W-:Y:S02]  /*1500*/  @P1 FADD.FTZ R199, R52, R199 ;  /* 0x000000c734c71221 */ /* 0x000fe40000010000 */
[----:B------:R-:W-:Y:S01]  /*1510*/  @P1 FADD.FTZ R191, R48, R191 ;  /* 0x000000bf30bf1221 */ /* 0x000fe20000010000 */
[----:B------:R-:W-:Y:S01]  /*1520*/  IADD3 R48, P0, R130, c[0x0][0x188], RZ ;  /* 0x0000620082307a10 */ /* 0x000fe20007f1e0ff */
[----:B------:R-:W-:Y:S01]  /*1530*/  IMAD.WIDE.U32 R64, R223, R74, c[0x0][0x170] ;  /* 0x00005c00df407625 */ /* 0x000fe200078e004a */
[----:B------:R-:W-:-:S02]  /*1540*/  F2FP.BF16.PACK_AB R62, R195, R197 ;  /* 0x000000c5c33e723e */ /* 0x000fc400000010ff */
        /* <DEDUP_REMOVED lines=130> */
[----:B------:R-:W3:Y:S01]  /*1d70*/  @P1 LDG.E.128 R56, [R52.64] ;  /* 0x0000000434381981 */ /* 0x000ee2000c1e1d00 */
[--C-:B0-----:R-:W-:Y:S02]  /*1d80*/  PRMT R48, RZ, 0x5410, R44.reuse ;  /* 0x00005410ff307816 */ /* 0x101fe4000000002c */
[----:B------:R-:W-:Y:S02]  /*1d90*/  PRMT R176, RZ, 0x7610, R44 ;  /* 0x00007610ffb07816 */ /* 0x000fe4000000002c */
[----:B------:R-:W-:Y:S02]  /*1da0*/  SHF.L.U32 R170, R168, 0x4, RZ ;  /* 0x00000004a8aa7819 */ /* 0x000fe400000006ff */
[----:B------:R-:W-:Y:S02]  /*1db0*/  IADD3 R172, R189, 0x300, RZ ;  /* 0x00000300bdac7810 */ /* 0x000fe40007ffe0ff */
[----:B------:R-:W-:Y:S02]  /*1dc0*/  SHF.R.U32.HI R168, RZ, 0x1c, R168 ;  /* 0x0000001cffa87819 */ /* 0x000fe400000116a8 */
[----:B--2---:R-:W-:-:S02]  /*1dd0*/  PRMT R49, RZ, 0x5410, R64 ;  /* 0x00005410ff317816 */ /* 0x004fc40000000040 */
[----:B------:R-:W-:-:S03]  /*1de0*/  PRMT R61, RZ, 0x5410, R65 ;  /* 0x00005410ff3d7816 */ /* 0x000fc60000000041 */
[-C--:B------:R-:W-:Y:S01]  /*1df0*/  FMUL.FTZ R49, R49, R70.reuse ;  /* 0x0000004631317220 */ /* 0x080fe20000410000 */
[----:B------:R-:W-:Y:S01]  /*1e00*/  PRMT R65, RZ, 0x7610, R65 ;  /* 0x00007610ff417816 */ /* 0x000fe20000000041 */
        /* <DEDUP_REMOVED lines=18> */
[----:B------:R-:W-:Y:S02]  /*1f30*/  PRMT R247, RZ, 0x5410, R67 ;  /* 0x00005410fff77816 */ /* 0x000fe40000000043 */
[--C-:B------:R-:W-:Y:S01]  /*1f40*/  @P1 PRMT R52, RZ, 0x7610, R58.reuse ;  /* 0x00007610ff341816 */ /* 0x100fe2000000003a */
[----:B------:R-:W-:Y:S01]  /*1f50*/  @P1 FADD.FTZ R243, R48, R243 ;  /* 0x000000f330f31221 */ /* 0x000fe20000010000 */
[----:B------:R-:W-:Y:S01]  /*1f60*/  @P1 PRMT R48, RZ, 0x5410, R58 ;  /* 0x00005410ff301816 */ /* 0x000fe2000000003a */
[-C--:B------:R-:W-:Y:S01]  /*1f70*/  FMUL.FTZ R247, R247, R70.reuse ;  /* 0x00000046f7f77220 */ /* 0x080fe20000410000 */
[----:B------:R-:W-:Y:S01]  /*1f80*/  PRMT R67, RZ, 0x7610, R67 ;  /* 0x00007610ff437816 */ /* 0x000fe20000000043 */
[----:B------:R-:W-:Y:S01]  /*1f90*/  @P1 FADD.FTZ R239, R52, R239 ;  /* 0x000000ef34ef1221 */ /* 0x000fe20000010000 */
[----:B------:R-:W-:Y:S01]  /*1fa0*/  PRMT R53, RZ, 0x7610, R64 ;  /* 0x00007610ff357816 */ /* 0x000fe20000000040 */
[----:B------:R-:W-:Y:S01]  /*1fb0*/  @P1 FADD.FTZ R245, R48, R245 ;  /* 0x000000f530f51221 */ /* 0x000fe20000010000 */
[----:B------:R-:W-:Y:S01]  /*1fc0*/  @P1 PRMT R52, RZ, 0x5410, R59 ;  /* 0x00005410ff341816 */ /* 0x000fe2000000003b */
[----:B------:R-:W-:-:S02]  /*1fd0*/  FMUL.FTZ R48, R67, R70 ;  /* 0x0000004643307220 */ /* 0x000fc40000410000 */
[----:B------:R-:W-:Y:S02]  /*1fe0*/  FMUL.FTZ R247, R150, R247 ;  /* 0x000000f796f77220 */ /* 0x000fe40000410000 */
[----:B------:R-:W-:Y:S01]  /*1ff0*/  FMUL.FTZ R53, R53, R70 ;  /* 0x0000004635357220 */ /* 0x000fe20000410000 */
[----:B------:R-:W-:Y:S01]  /*2000*/  @P1 PRMT R49, RZ, 0x7610, R56 ;  /* 0x00007610ff311816 */ /* 0x000fe20000000038 */
[----:B------:R-:W-:Y:S01]  /*2010*/  FMUL.FTZ R249, R47, R48 ;  /* 0x000000302ff97220 */ /* 0x000fe20000410000 */
[----:B------:R-:W-:Y:S01]  /*2020*/  @P1 PRMT R48, RZ, 0x7610, R59 ;  /* 0x00007610ff301816 */ /* 0x000fe2000000003b */
[----:B------:R-:W-:Y:S01]  /*2030*/  @P1 FADD.FTZ R247, R52, R247 ;  /* 0x000000f734f71221 */ /* 0x000fe20000010000 */
[----:B------:R-:W-:Y:S01]  /*2040*/  @P1 PRMT R52, RZ, 0x7610, R57 ;  /* 0x00007610ff341816 */ /* 0x000fe20000000039 */
[----:B------:R-:W-:Y:S02]  /*2050*/  FMUL.FTZ R176, R53, R176 ;  /* 0x000000b035b07220 */ /* 0x000fe40000410000 */
[----:B------:R-:W-:Y:S01]  /*2060*/  @P1 FADD.FTZ R249, R48, R249 ;  /* 0x000000f930f91221 */ /* 0x000fe20000010000 */
[----:B------:R-:W-:Y:S01]  /*2070*/  IADD3 R48, P0, R170, c[0x0][0x188], RZ ;  /* 0x00006200aa307a10 */ /* 0x000fe20007f1e0ff */
[----:B------:R-:W-:-:S02]  /*2080*/  @P1 FADD.FTZ R176, R49, R176 ;  /* 0x000000b031b01221 */ /* 0x000fc40000010000 */
[----:B------:R-:W-:Y:S01]  /*2090*/  @P1 FADD.FTZ R241, R52, R241 ;  /* 0x000000f134f11221 */ /* 0x000fe20000010000 */
[----:B------:R-:W-:Y:S01]  /*20a0*/  IADD3.X R49, R168, c[0x0][0x18c], RZ, P0, !PT ;  /* 0x00006300a8317a10 */ /* 0x000fe200007fe4ff */
[----:B------:R-:W-:Y:S01]  /*20b0*/  IMAD.WIDE.U32 R64, R172, R74, c[0x0][0x170] ;  /* 0x00005c00ac407625 */ /* 0x000fe200078e004a */
[----:B------:R-:W-:Y:S02]  /*20c0*/  F2FP.BF16.PACK_AB R63, R249, R247 ;  /* 0x000000f7f93f723e */ /* 0x000fe400000010ff */
[----:B------:R-:W-:Y:S02]  /*20d0*/  F2FP.BF16.PACK_AB R62, R239, R245 ;  /* 0x000000f5ef3e723e */ /* 0x000fe400000010ff */
[----:B------:R-:W-:Y:S02]  /*20e0*/  F2FP.BF16.PACK_AB R61, R241, R243 ;  /* 0x000000f3f13d723e */ /* 0x000fe400000010ff */
[----:B------:R-:W-:Y:S02]  /*20f0*/  F2FP.BF16.PACK_AB R60, R176, R251 ;  /* 0x000000fbb03c723e */ /* 0x000fe400000010ff */
[----:B------:R-:W-:-:S03]  /*2100*/  @P1 LEA R52, P0, R172, c[0x0][0x180], 0x4 ;  /* 0x00006000ac341a11 */ /* 0x000fc600078020ff */
[----:B------:R0:W-:Y:S04]  /*2110*/  STG.E.128 [R48.64], R60 ;  /* 0x0000003c30007986 */ /* 0x0001e8000c101d04 */
[----:B------:R-:W2:Y:S01]  /*2120*/  LDG.E.128 R64, [R64.64] ;  /* 0x0000000440407981 */ /* 0x000ea2000c1e1d00 */
[----:B------:R-:W-:-:S05]  /*2130*/  @P1 LEA.HI.X R53, R172, c[0x0][0x184], RZ, 0x4, P0 ;  /* 0x00006100ac351a11 */ /* 0x000fca00000f24ff */
[----:B------:R2:W3:Y:S01]  /*2140*/  @P1 LDG.E.128 R56, [R52.64] ;  /* 0x0000000434381981 */ /* 0x0004e2000c1e1d00 */
[----:B------:R-:W-:-:S04]  /*2150*/  FADD.FTZ R74, RZ, R171 ;  /* 0x000000abff4a7221 */ /* 0x000fc80000010000 */
        /* <DEDUP_REMOVED lines=39> */
[----:B------:R-:W-:Y:S01]  /*23d0*/  SHF.L.U32 R174, R172, 0x4, RZ ;  /* 0x00000004acae7819 */ /* 0x000fe200000006ff */
[----:B------:R-:W1:Y:S01]  /*23e0*/  S2R R180, SR_TID.X ;  /* 0x0000000000b47919 */ /* 0x000e620000002100 */
[----:B------:R-:W-:Y:S02]  /*23f0*/  SHF.R.U32.HI R172, RZ, 0x1c, R172 ;  /* 0x0000001cffac7819 */ /* 0x000fe400000116ac */
[----:B-1----:R-:W-:-:S04]  /*2400*/  SHF.R.U32.HI R180, RZ, 0x5, R180 ;  /* 0x00000005ffb47819 */ /* 0x002fc800000116b4 */
[----:B------:R-:W-:Y:S02]  /*2410*/  LOP3.LUT R180, R180, 0x7fffffc, RZ, 0xc0, !PT ;  /* 0x07fffffcb4b47812 */ /* 0x000fe400078ec0ff */
[--C-:B--2---:R-:W-:Y:S02]  /*2420*/  PRMT R52, RZ, 0x5410, R67.reuse ;  /* 0x00005410ff347816 */ /* 0x104fe40000000043 */
[----:B------:R-:W-:Y:S02]  /*2430*/  PRMT R67, RZ, 0x7610, R67 ;  /* 0x00007610ff437816 */ /* 0x000fe40000000043 */
[--C-:B0-----:R-:W-:Y:S02]  /*2440*/  PRMT R61, RZ, 0x5410, R65.reuse ;  /* 0x00005410ff3d7816 */ /* 0x101fe40000000041 */
[----:B------:R-:W-:Y:S01]  /*2450*/  PRMT R65, RZ, 0x7610, R65 ;  /* 0x00007610ff417816 */ /* 0x000fe20000000041 */
[-C--:B------:R-:W-:Y:S01]  /*2460*/  FMUL.FTZ R60, R67, R70.reuse ;  /* 0x00000046433c7220 */ /* 0x080fe20000410000 */
[----:B------:R-:W-:Y:S01]  /*2470*/  PRMT R49, RZ, 0x5410, R64 ;  /* 0x00005410ff317816 */ /* 0x000fe20000000040 */
[----:B------:R-:W-:Y:S01]  /*2480*/  FMUL.FTZ R67, R52, R70 ;  /* 0x0000004634437220 */ /* 0x000fe20000410000 */
[----:B------:R-:W-:-:S02]  /*2490*/  PRMT R63, RZ, 0x5410, R66 ;  /* 0x00005410ff3f7816 */ /* 0x000fc40000000042 */
[----:B------:R-:W-:Y:S01]  /*24a0*/  PRMT R189, RZ, 0x7610, R66 ;  /* 0x00007610ffbd7816 */ /* 0x000fe20000000042 */
[-C--:B------:R-:W-:Y:S01]  /*24b0*/  FMUL.FTZ R66, R65, R70.reuse ;  /* 0x0000004641427220 */ /* 0x080fe20000410000 */
[----:B------:R-:W-:Y:S01]  /*24c0*/  PRMT R53, RZ, 0x7610, R64 ;  /* 0x00007610ff357816 */ /* 0x000fe20000000040 */
[----:B------:R-:W-:Y:S01]  /*24d0*/  FMUL.FTZ R64, R49, R70 ;  /* 0x0000004631407220 */ /* 0x000fe20000410000 */
[----:B---3--:R-:W-:Y:S01]  /*24e0*/  @P1 PRMT R52, RZ, 0x7610, R59 ;  /* 0x00007610ff341816 */ /* 0x008fe2000000003b */
[----:B------:R-:W-:Y:S02]  /*24f0*/  FMUL.FTZ R65, R141, R60 ;  /* 0x0000003c8d417220 */ /* 0x000fe40000410000 */
[----:B------:R-:W-:Y:S02]  /*2500*/  FADD.FTZ R49, R74, R251 ;  /* 0x000000fb4a317221 */ /* 0x000fe40000010000 */
[----:B------:R-:W-:Y:S02]  /*2510*/  @P1 FADD.FTZ R65, R52, R65 ;  /* 0x0000004134411221 */ /* 0x000fe40000010000 */
[----:B------:R-:W-:-:S02]  /*2520*/  FADD.FTZ R52, R49, R176 ;  /* 0x000000b031347221 */ /* 0x000fc40000010000 */
[----:B------:R-:W-:Y:S02]  /*2530*/  FMUL.FTZ R178, R53, R70 ;  /* 0x0000004635b27220 */ /* 0x000fe40000410000 */
[----:B------:R-:W-:Y:S01]  /*2540*/  FADD.FTZ R52, R52, R243 ;  /* 0x000000f334347221 */ /* 0x000fe20000010000 */
[----:B------:R-:W-:Y:S01]  /*2550*/  @P1 PRMT R49, RZ, 0x7610, R56 ;  /* 0x00007610ff311816 */ /* 0x000fe20000000038 */
[----:B------:R-:W-:Y:S02]  /*2560*/  FMUL.FTZ R178, R135, R178 ;  /* 0x000000b287b27220 */ /* 0x000fe40000410000 */
[----:B------:R-:W-:Y:S02]  /*2570*/  FADD.FTZ R52, R52, R241 ;  /* 0x000000f134347221 */ /* 0x000fe40000010000 */
[----:B------:R-:W-:Y:S02]  /*2580*/  FMUL.FTZ R61, R61, R70 ;  /* 0x000000463d3d7220 */ /* 0x000fe40000410000 */
[----:B------:R-:W-:Y:S01]  /*2590*/  @P1 FADD.FTZ R178, R49, R178 ;  /* 0x000000b231b21221 */ /* 0x000fe20000010000 */
[----:B------:R-:W-:Y:S01]  /*25a0*/  @P1 PRMT R49, RZ, 0x5410, R57 ;  /* 0x00005410ff311816 */ /* 0x000fe20000000039 */
[----:B------:R-:W-:-:S02]  /*25b0*/  FADD.FTZ R52, R52, R245 ;  /* 0x000000f534347221 */ /* 0x000fc40000010000 */
[----:B------:R-:W-:Y:S01]  /*25c0*/  FMUL.FTZ R74, R136, R61 ;  /* 0x0000003d884a7220 */ /* 0x000fe20000410000 */
[----:B------:R-:W-:Y:S01]  /*25d0*/  @P1 PRMT R53, RZ, 0x5410, R56 ;  /* 0x00005410ff351816 */ /* 0x000fe20000000038 */
[----:B------:R-:W-:Y:S02]  /*25e0*/  FMUL.FTZ R48, R189, R70 ;  /* 0x00000046bd307220 */ /* 0x000fe40000410000 */
[----:B------:R-:W-:Y:S02]  /*25f0*/  FMUL.FTZ R64, R129, R64 ;  /* 0x0000004081407220 */ /* 0x000fe40000410000 */
[----:B------:R-:W-:Y:S02]  /*2600*/  FADD.FTZ R52, R52, R239 ;  /* 0x000000ef34347221 */ /* 0x000fe40000010000 */
[----:B------:R-:W-:Y:S01]  /*2610*/  @P1 FADD.FTZ R74, R49, R74 ;  /* 0x0000004a314a1221 */ /* 0x000fe20000010000 */
[----:B------:R-:W-:Y:S01]  /*2620*/  @P1 PRMT R49, RZ, 0x7610, R58 ;  /* 0x00007610ff311816 */ /* 0x000fe2000000003a */
[----:B------:R-:W-:-:S02]  /*2630*/  FMUL.FTZ R63, R63, R70 ;  /* 0x000000463f3f7220 */ /* 0x000fc40000410000 */
[----:B------:R-:W-:Y:S01]  /*2640*/  FMUL.FTZ R70, R139, R48 ;  /* 0x000000308b467220 */ /* 0x000fe20000410000 */
[----:B------:R-:W-:Y:S01]  /*2650*/  @P1 PRMT R60, RZ, 0x5410, R58 ;  /* 0x00005410ff3c1816 */ /* 0x000fe2000000003a */
[----:B------:R-:W-:Y:S01]  /*2660*/  @P1 FADD.FTZ R64, R53, R64 ;  /* 0x0000004035401221 */ /* 0x000fe20000010000 */
[----:B------:R-:W-:Y:S01]  /*2670*/  @P1 PRMT R48, RZ, 0x5410, R59 ;  /* 0x00005410ff301816 */ /* 0x000fe2000000003b */
[----:B------:R-:W-:Y:S01]  /*2680*/  FADD.FTZ R52, R52, R247 ;  /* 0x000000f734347221 */ /* 0x000fe20000010000 */
[----:B------:R-:W-:Y:S01]  /*2690*/  @P1 PRMT R53, RZ, 0x7610, R57 ;  /* 0x00007610ff351816 */ /* 0x000fe20000000039 */
[----:B------:R-:W-:Y:S02]  /*26a0*/  FMUL.FTZ R189, R138, R63 ;  /* 0x0000003f8abd7220 */ /* 0x000fe40000410000 */
[----:B------:R-:W-:Y:S02]  /*26b0*/  FMUL.FTZ R67, R140, R67 ;  /* 0x000000438c437220 */ /* 0x000fe40000410000 */
[----:B------:R-:W-:-:S02]  /*26c0*/  FMUL.FTZ R66, R137, R66 ;  /* 0x0000004289427220 */ /* 0x000fc40000410000 */
[----:B------:R-:W-:Y:S02]  /*26d0*/  @P1 FADD.FTZ R70, R49, R70 ;  /* 0x0000004631461221 */ /* 0x000fe40000010000 */
[----:B------:R-:W-:Y:S02]  /*26e0*/  FADD.FTZ R49, R52, R249 ;  /* 0x000000f934317221 */ /* 0x000fe40000010000 */
[----:B------:R-:W-:Y:S02]  /*26f0*/  @P1 FADD.FTZ R189, R60, R189 ;  /* 0x000000bd3cbd1221 */ /* 0x000fe40000010000 */
[----:B------:R-:W-:Y:S01]  /*2700*/  @P1 FADD.FTZ R67, R48, R67 ;  /* 0x0000004330431221 */ /* 0x000fe20000010000 */
[----:B------:R-:W-:Y:S01]  /*2710*/  IADD3 R48, P0, R174, c[0x0][0x188], RZ ;  /* 0x00006200ae307a10 */ /* 0x000fe20007f1e0ff */
[----:B------:R-:W-:Y:S02]  /*2720*/  @P1 FADD.FTZ R66, R53, R66 ;  /* 0x0000004235421221 */ /* 0x000fe40000010000 */
[----:B------:R-:W-:Y:S01]  /*2730*/  FADD.FTZ R53, R49, R64 ;  /* 0x0000004031357221 */ /* 0x000fe20000010000 */
[----:B------:R-:W-:-:S02]  /*2740*/  IADD3.X R49, R172, c[0x0][0x18c], RZ, P0, !PT ;  /* 0x00006300ac317a10 */ /* 0x000fc400007fe4ff */
[----:B------:R-:W-:Y:S01]  /*2750*/  F2FP.BF16.PACK_AB R63, R65, R67 ;  /* 0x00000043413f723e */ /* 0x000fe200000010ff */
[----:B------:R-:W-:Y:S01]  /*2760*/  FADD.FTZ R53, R53, R178 ;  /* 0x000000b235357221 */ /* 0x000fe20000010000 */
[----:B------:R-:W-:Y:S02]  /*2770*/  F2FP.BF16.PACK_AB R62, R70, R189 ;  /* 0x000000bd463e723e */ /* 0x000fe400000010ff */
[----:B------:R-:W-:Y:S02]  /*2780*/  F2FP.BF16.PACK_AB R61, R66, R74 ;  /* 0x0000004a423d723e */ /* 0x000fe400000010ff */
[----:B------:R-:W-:Y:S01]  /*2790*/  F2FP.BF16.PACK_AB R60, R178, R64 ;  /* 0x00000040b23c723e */ /* 0x000fe200000010ff */
[----:B------:R-:W-:-:S04]  /*27a0*/  FADD.FTZ R53, R53, R74 ;  /* 0x0000004a35357221 */ /* 0x000fc80000010000 */
[----:B------:R0:W-:Y:S01]  /*27b0*/  STG.E.128 [R48.64], R60 ;  /* 0x0000003c30007986 */ /* 0x0001e2000c101d04 */
[----:B------:R-:W-:-:S04]  /*27c0*/  FADD.FTZ R52, R53, R66 ;  /* 0x0000004235347221 */ /* 0x000fc80000010000 */
[----:B------:R-:W-:-:S04]  /*27d0*/  FADD.FTZ R53, R52, R189 ;  /* 0x000000bd34357221 */ /* 0x000fc80000010000 */
[----:B------:R-:W-:Y:S01]  /*27e0*/  FADD.FTZ R52, R53, R70 ;  /* 0x0000004635347221 */ /* 0x000fe20000010000 */
[----:B------:R-:W-:-:S03]  /*27f0*/  LOP3.LUT P0, RZ, R50, 0xff, RZ, 0xc0, !PT ;  /* 0x000000ff32ff7812 */ /* 0x000fc6000780c0ff */
[----:B------:R-:W-:Y:S01]  /*2800*/  FADD.FTZ R52, R52, R67 ;  /* 0x0000004334347221 */ /* 0x000fe20000010000 */
[----:B------:R-:W-:-:S03]  /*2810*/  SEL R180, R143, R180, !P0 ;  /* 0x000000b48fb47207 */ /* 0x000fc60004000000 */
[----:B------:R-:W-:Y:S01]  /*2820*/  FADD.FTZ R182, R52, R65 ;  /* 0x0000004134b67221 */ /* 0x000fe20000010000 */
[----:B------:R-:W-:Y:S05]  /*2830*/  BRA.DIV ~URZ, `(.L_x_835) ;  /* 0x00001d427f007947 */ /* 0x000fea000b800000 */
[----:B0-----:R0:W1:Y:S02]  /*2840*/  SHFL.BFLY PT, R48, R182, 0x1, 0x1f ;  /* 0x0c201f00b6307f89 */ /* 0x00106400000e0000 */
.L_x_839:
        /* <DEDUP_REMOVED lines=132> */
.L_x_840:
[C---:B------:R-:W-:Y:S01]  /*3090*/  ISETP.NE.AND P0, PT, R144.reuse, RZ, PT ;  /* 0x000000ff9000720c */ /* 0x040fe20003f05270 */
[----:B--2---:R-:W-:Y:S01]  /*30a0*/  FADD.FTZ R49, R61, R62 ;  /* 0x0000003e3d317221 */ /* 0x004fe20000010000 */
[----:B------:R-:W-:Y:S01]  /*30b0*/  WARPSYNC 0xffffffff ;  /* 0xffffffff00007948 */ /* 0x000fe20003800000 */
[----:B------:R-:W-:Y:S01]  /*30c0*/  ISETP.GT.U32.AND P1, PT, R144, 0x3, PT ;  /* 0x000000039000780c */ /* 0x000fe20003f24070 */
[----:B------:R-:W-:Y:S01]  /*30d0*/  CS2R R52, SRZ ;  /* 0x0000000000347805 */ /* 0x000fe2000001ff00 */
[----:B------:R-:W-:-:S08]  /*30e0*/  MOV R61, RZ ;  /* 0x000000ff003d7202 */ /* 0x000fd00000000f00 */
[----:B------:R-:W-:-:S03]  /*30f0*/  @!P0 IADD3 R60, R159, R180, RZ ;  /* 0x000000b49f3c8210 */ /* 0x000fc60007ffe0ff */
[----:B------:R-:W-:Y:S02]  /*3100*/  @!P1 IADD3 R180, R144, R180, RZ ;  /* 0x000000b490b49210 */ /* 0x000fe40007ffe0ff */
[----:B------:R-:W-:Y:S01]  /*3110*/  @!P0 STS.64 [R60.X8], R48 ;  /* 0x000000303c008388 */ /* 0x000fe20000008a00 */
[----:B------:R-:W-:-:S03]  /*3120*/  @!P1 MOV R61, 0x700 ;  /* 0x00000700003d9802 */ /* 0x000fc60000000f00 */
[----:B------:R-:W-:Y:S01]  /*3130*/  BAR.SYNC.DEFER_BLOCKING 0x0 ;  /* 0x0000000000007b1d */ /* 0x000fe20000010000 */
[----:B------:R-:W-:-:S05]  /*3140*/  LOP3.LUT P0, RZ, R159, 0x1f, R114, 0xf8, !PT ;  /* 0x0000001f9fff7812 */ /* 0x000fca000780f872 */
[----:B-1----:R-:W1:Y:S01]  /*3150*/  SHFL.DOWN PT, R62, R61, 0x2, 0x1f ;  /* 0x08401f003d3e7f89 */ /* 0x002e6200000e0000 */
[----:B------:R-:W-:Y:S03]  /*3160*/  I2F R186, R61 ;  /* 0x0000003d00ba7306 */ /* 0x000fe60000201400 */
[----:B------:R-:W2:Y:S01]  /*3170*/  @!P1 LDS.64 R52, [R180.X8] ;  /* 0x00000000b4349984 */ /* 0x000ea20000008a00 */
[----:B------:R-:W-:Y:S02]  /*3180*/  ISETP.NE.AND P1, PT, RZ, UR6, PT ;  /* 0x00000006ff007c0c */ /* 0x000fe4000bf25270 */
[----:B01----:R-:W-:Y:S02]  /*3190*/  IADD3 R182, R62, R61, RZ ;  /* 0x0000003d3eb67210 */ /* 0x003fe40007ffe0ff */
[----:B------:R-:W-:Y:S03]  /*31a0*/  I2F R62, R62 ;  /* 0x0000003e003e7306 */ /* 0x000fe60000201400 */
[----:B------:R-:W-:Y:S05]  /*31b0*/  SHFL.DOWN PT, R188, R182, 0x1, 0x1f ;  /* 0x08201f00b6bc7f89 */ /* 0x000fea00000e0000 */
[----:B------:R-:W0:Y:S08]  /*31c0*/  I2F R184, R182 ;  /* 0x000000b600b87306 */ /* 0x000e300000201400 */
[----:B0-----:R-:W0:Y:S01]  /*31d0*/  MUFU.RCP R49, R184 ;  /* 0x000000b800317308 */ /* 0x001e220000001000 */
[----:B--2---:R-:W1:Y:S04]  /*31e0*/  SHFL.DOWN PT, R63, R52, 0x2, 0x1f ;  /* 0x08401f00343f7f89 */ /* 0x004e6800000e0000 */
[----:B------:R-:W2:Y:S01]  /*31f0*/  SHFL.DOWN PT, R48, R53, 0x2, 0x1f ;  /* 0x08401f0035307f89 */ /* 0x000ea200000e0000 */
[----:B-1----:R-:W-:-:S02]  /*3200*/  FMUL.FTZ R60, R63, R62 ;  /* 0x0000003e3f3c7220 */ /* 0x002fc40000410000 */
[----:B------:R-:W-:Y:S02]  /*3210*/  FADD.FTZ R63, -R63, R52 ;  /* 0x000000343f3f7221 */ /* 0x000fe40000010100 */
[----:B------:R-:W-:Y:S02]  /*3220*/  FFMA.FTZ R60, R186, R52, R60 ;  /* 0x00000034ba3c7223 */ /* 0x000fe4000001003c */
[----:B------:R-:W-:Y:S02]  /*3230*/  FMUL.FTZ R63, R63, R63 ;  /* 0x0000003f3f3f7220 */ /* 0x000fe40000410000 */
[----:B0-----:R-:W-:Y:S02]  /*3240*/  FMUL.FTZ R61, R49, R60 ;  /* 0x0000003c313d7220 */ /* 0x001fe40000410000 */
[----:B--2---:R-:W-:Y:S01]  /*3250*/  FADD.FTZ R48, R48, R53 ;  /* 0x0000003530307221 */ /* 0x004fe20000010000 */
[----:B------:R-:W-:Y:S01]  /*3260*/  IADD3 R53, R182, R188, RZ ;  /* 0x000000bcb6357210 */ /* 0x000fe20007ffe0ff */
[----:B------:R-:W-:Y:S01]  /*3270*/  FMUL.FTZ R63, R63, R186 ;  /* 0x000000ba3f3f7220 */ /* 0x000fe20000410000 */
[----:B------:R-:W0:Y:S01]  /*3280*/  SHFL.DOWN PT, R52, R61, 0x1, 0x1f ;  /* 0x08201f003d347f89 */ /* 0x000e2200000e0000 */
[----:B------:R-:W-:Y:S02]  /*3290*/  I2F R188, R188 ;  /* 0x000000bc00bc7306 */ /* 0x000fe40000201400 */
[----:B------:R-:W-:-:S04]  /*32a0*/  FMUL.FTZ R63, R63, R62 ;  /* 0x0000003e3f3f7220 */ /* 0x000fc80000410000 */
[----:B------:R-:W-:Y:S02]  /*32b0*/  FFMA.FTZ R48, R49, R63, R48 ;  /* 0x0000003f31307223 */ /* 0x000fe40000010030 */
[----:B------:R-:W1:Y:S03]  /*32c0*/  I2F R53, R53 ;  /* 0x0000003500357306 */ /* 0x000e660000201400 */
[----:B------:R-:W2:Y:S01]  /*32d0*/  SHFL.DOWN PT, R49, R48, 0x1, 0x1f ;  /* 0x08201f0030317f89 */ /* 0x000ea200000e0000 */
[----:B0-----:R-:W-:-:S04]  /*32e0*/  FADD.FTZ R62, R61, -R52 ;  /* 0x800000343d3e7221 */ /* 0x001fc80000010000 */
[----:B-1----:R-:W0:Y:S01]  /*32f0*/  MUFU.RCP R60, R53 ;  /* 0x00000035003c7308 */ /* 0x002e220000001000 */
[----:B------:R-:W-:Y:S02]  /*3300*/  FMUL.FTZ R52, R52, R188 ;  /* 0x000000bc34347220 */ /* 0x000fe40000410000 */
[----:B------:R-:W-:Y:S02]  /*3310*/  FMUL.FTZ R63, R62, R62 ;  /* 0x0000003e3e3f7220 */ /* 0x000fe40000410000 */
[C---:B------:R-:W-:Y:S01]  /*3320*/  FFMA.FTZ R61, R184.reuse, R61, R52 ;  /* 0x0000003db83d7223 */ /* 0x040fe20000010034 */
[----:B------:R-:W-:Y:S01]  /*3330*/  MOV R52, c[0x0][0x1e0] ;  /* 0x0000780000347a02 */ /* 0x000fe20000000f00 */
[----:B------:R-:W-:Y:S02]  /*3340*/  FMUL.FTZ R63, R184, R63 ;  /* 0x0000003fb83f7220 */ /* 0x000fe40000410000 */
[----:B--2---:R-:W-:Y:S02]  /*3350*/  FADD.FTZ R49, R48, R49 ;  /* 0x0000003130317221 */ /* 0x004fe40000010000 */
[----:B------:R-:W-:-:S02]  /*3360*/  FMUL.FTZ R63, R63, R188 ;  /* 0x000000bc3f3f7220 */ /* 0x000fc40000410000 */
[C---:B0-----:R-:W-:Y:S02]  /*3370*/  FMUL.FTZ R61, R60.reuse, R61 ;  /* 0x0000003d3c3d7220 */ /* 0x041fe40000410000 */
[----:B------:R-:W-:Y:S01]  /*3380*/  FFMA.FTZ R63, R60, R63, R49 ;  /* 0x0000003f3c3f7223 */ /* 0x000fe20000010031 */
[----:B------:R-:W-:Y:S01]  /*3390*/  @!P0 MOV R49, 0x4 ;  /* 0x0000000400318802 */ /* 0x000fe20000000f00 */
[C---:B------:R-:W-:Y:S01]  /*33a0*/  IMAD R60, R142.reuse, c[0x0][0x168], RZ ;  /* 0x00005a008e3c7a24 */ /* 0x040fe200078e02ff */
[----:B------:R-:W0:Y:S03]  /*33b0*/  SHFL.IDX PT, R180, R61, RZ, 0x1f ;  /* 0x00001fff3db47589 */ /* 0x000e2600000e0000 */
[----:B------:R-:W-:Y:S01]  /*33c0*/  @!P0 IMAD.WIDE R48, R142, R49, c[0x0][0x1a0] ;  /* 0x000068008e308625 */ /* 0x000fe200078e0231 */
[----:B------:R-:W1:Y:S01]  /*33d0*/  SHFL.IDX PT, R63, R63, RZ, 0x1f ;  /* 0x00001fff3f3f7589 */ /* 0x000e6200000e0000 */
[----:B------:R-:W-:-:S04]  /*33e0*/  SHF.R.S32.HI R182, RZ, 0x1f, R60 ;  /* 0x0000001fffb67819 */ /* 0x000fc8000001143c */
[----:B------:R-:W-:Y:S01]  /*33f0*/  LEA.HI R60, R182, R60, RZ, 0x3 ;  /* 0x0000003cb63c7211 */ /* 0x000fe200078f18ff */
[C---:B0-----:R-:W-:Y:S01]  /*3400*/  FMUL.FTZ R53, R180.reuse, R180 ;  /* 0x000000b4b4357220 */ /* 0x041fe20000410000 */
[----:B------:R0:W-:Y:S01]  /*3410*/  @!P0 STG.E [R48.64], R180 ;  /* 0x000000b430008986 */ /* 0x0001e2000c101904 */
[----:B------:R-:W-:Y:S01]  /*3420*/  FSEL R62, R180, RZ, !P1 ;  /* 0x000000ffb43e7208 */ /* 0x000fe20004800000 */
[----:B-1----:R-:W-:Y:S02]  /*3430*/  FFMA.FTZ R52, R63, R52, c[0x0][0x228] ;  /* 0x00008a003f347623 */ /* 0x002fe40000010034 */
[----:B------:R-:W-:Y:S02]  /*3440*/  FSEL R53, R53, RZ, P1 ;  /* 0x000000ff35357208 */ /* 0x000fe40000800000 */
[----:B------:R-:W-:Y:S01]  /*3450*/  @!P0 MOV R63, 0x4 ;  /* 0x00000004003f8802 */ /* 0x000fe20000000f00 */
[----:B------:R-:W-:Y:S02]  /*3460*/  FADD.FTZ R75, -R62, R75 ;  /* 0x0000004b3e4b7221 */ /* 0x000fe40000010100 */
[----:B------:R-:W-:-:S02]  /*3470*/  FADD.FTZ R61, R52, R53 ;  /* 0x00000035343d7221 */ /* 0x000fc40000010000 */
[C---:B------:R-:W-:Y:S01]  /*3480*/  @!P0 IMAD.WIDE R52, R142.reuse, R63, c[0x0][0x1a8] ;  /* 0x00006a008e348625 */ /* 0x040fe200078e023f */
[----:B------:R-:W-:Y:S01]  /*3490*/  IADD3 R142, R142, c[0x0][0x160], RZ ;  /* 0x000058008e8e7a10 */ /* 0x000fe20007ffe0ff */
[----:B0-----:R0:W1:Y:S02]  /*34a0*/  MUFU.RSQ R48, R61 ;  /* 0x0000003d00307308 */ /* 0x0010640000001400 */
[C---:B------:R-:W-:Y:S02]  /*34b0*/  FADD.FTZ R65, -R62.reuse, R65 ;  /* 0x000000413e417221 */ /* 0x040fe40000010100 */
[C---:B------:R-:W-:Y:S02]  /*34c0*/  FADD.FTZ R183, -R62.reuse, R183 ;  /* 0x000000b73eb77221 */ /* 0x040fe40000010100 */
[C---:B------:R-:W-:Y:S02]  /*34d0*/  FADD.FTZ R187, -R62.reuse, R187 ;  /* 0x000000bb3ebb7221 */ /* 0x040fe40000010100 */
[----:B------:R-:W-:-:S02]  /*34e0*/  FADD.FTZ R185, -R62, R185 ;  /* 0x000000b93eb97221 */ /* 0x000fc40000010100 */
[C---:B0-----:R-:W-:Y:S02]  /*34f0*/  FADD.FTZ R61, -R62.reuse, R70 ;  /* 0x000000463e3d7221 */ /* 0x041fe40000010100 */
[C---:B------:R-:W-:Y:S02]  /*3500*/  FADD.FTZ R197, -R62.reuse, R197 ;  /* 0x000000c53ec57221 */ /* 0x040fe40000010100 */
[----:B------:R-:W-:Y:S02]  /*3510*/  FADD.FTZ R195, -R62, R195 ;  /* 0x000000c33ec37221 */ /* 0x000fe40000010100 */
[C---:B-1----:R-:W-:Y:S01]  /*3520*/  FMUL.FTZ R70, R48.reuse, R75 ;  /* 0x0000004b30467220 */ /* 0x042fe20000410000 */
[----:B------:R0:W-:Y:S01]  /*3530*/  @!P0 STG.E [R52.64], R48 ;  /* 0x0000003034008986 */ /* 0x0001e2000c101904 */
[C---:B------:R-:W-:Y:S01]  /*3540*/  FMUL.FTZ R75, R48.reuse, R65 ;  /* 0x00000041304b7220 */ /* 0x040fe20000410000 */
[----:B-----5:R-:W-:Y:S01]  /*3550*/  PRMT R65, RZ, 0x5410, R13 ;  /* 0x00005410ff417816 */ /* 0x020fe2000000000d */
[----:B------:R-:W-:-:S02]  /*3560*/  FMUL.FTZ R180, R48, R187 ;  /* 0x000000bb30b47220 */ /* 0x000fc40000410000 */
[C---:B------:R-:W-:Y:S02]  /*3570*/  FMUL.FTZ R185, R48.reuse, R185 ;  /* 0x000000b930b97220 */ /* 0x040fe40000410000 */
[C---:B------:R-:W-:Y:S02]  /*3580*/  FMUL.FTZ R190, R48.reuse, R197 ;  /* 0x000000c530be7220 */ /* 0x040fe40000410000 */
[----:B------:R-:W-:Y:S02]  /*3590*/  FMUL.FTZ R195, R48, R195 ;  /* 0x000000c330c37220 */ /* 0x000fe40000410000 */
[----:B------:R-:W-:Y:S02]  /*35a0*/  FADD.FTZ R205, -R62, R205 ;  /* 0x000000cd3ecd7221 */ /* 0x000fe40000010100 */
[C---:B0-----:R-:W-:Y:S02]  /*35b0*/  FMUL.FTZ R52, R48.reuse, R183 ;  /* 0x000000b730347220 */ /* 0x041fe40000410000 */
[----:B------:R-:W-:-:S02]  /*35c0*/  FMUL.FTZ R186, R48, R205 ;  /* 0x000000cd30ba7220 */ /* 0x000fc40000410000 */
[----:B------:R-:W-:Y:S01]  /*35d0*/  FFMA.FTZ R65, R52, R65, R103 ;  /* 0x0000004134417223 */ /* 0x000fe20000010067 */
[--C-:B------:R-:W-:Y:S01]  /*35e0*/  PRMT R52, RZ, 0x5410, R12.reuse ;  /* 0x00005410ff347816 */ /* 0x100fe2000000000c */
[C---:B------:R-:W-:Y:S02]  /*35f0*/  FADD.FTZ R203, -R62.reuse, R203 ;  /* 0x000000cb3ecb7221 */ /* 0x040fe40000010100 */
[----:B------:R-:W-:Y:S02]  /*3600*/  FADD.FTZ R209, -R62, R209 ;  /* 0x000000d13ed17221 */ /* 0x000fe40000010100 */
[----:B------:R-:W-:Y:S01]  /*3610*/  FFMA.FTZ R180, R180, R52, R105 ;  /* 0x00000034b4b47223 */ /* 0x000fe20000010069 */
[----:B------:R-:W-:Y:S01]  /*3620*/  PRMT R52, RZ, 0x7610, R12 ;  /* 0x00007610ff347816 */ /* 0x000fe2000000000c */
[C---:B------:R-:W-:Y:S02]  /*3630*/  FMUL.FTZ R203, R48.reuse, R203 ;  /* 0x000000cb30cb7220 */ /* 0x040fe40000410000 */
        /* <DEDUP_REMOVED lines=18> */
[----:B------:R-:W-:Y:S01]  /*3760*/  PRMT R52, RZ, 0x5410, R7 ;  /* 0x00005410ff347816 */ /* 0x000fe20000000007 */
        /* <DEDUP_REMOVED lines=20> */
[----:B------:R-:W-:Y:S02]  /*38b0*/  FMUL.FTZ R223, R48, R223 ;  /* 0x000000df30df7220 */ /* 0x000fe40000410000 */
[----:B------:R-:W-:-:S02]  /*38c0*/  FADD.FTZ R175, -R62, R175 ;  /* 0x000000af3eaf7221 */ /* 0x000fc40000010100 */
        /* <DEDUP_REMOVED lines=10> */
[----:B------:R-:W-:Y:S02]  /*3970*/  FADD.FTZ R233, -R62, R233 ;  /* 0x000000e93ee97221 */ /* 0x000fe40000010100 */
[----:B------:R-:W-:Y:S01]  /*3980*/  FMUL.FTZ R175, R48, R74 ;  /* 0x0000004a30af7220 */ /* 0x000fe20000410000 */
[----:B------:R-:W-:Y:S01]  /*3990*/  PRMT R74, RZ, 0x7610, R16 ;  /* 0x00007610ff4a7816 */ /* 0x000fe20000000010 */
[----:B------:R-:W-:Y:S01]  /*39a0*/  FFMA.FTZ R208, R208, R52, R3 ;  /* 0x00000034d0d07223 */ /* 0x000fe20000010003 */
[----:B------:R-:W-:Y:S01]  /*39b0*/  PRMT R52, RZ, 0x7610, R23 ;  /* 0x00007610ff347816 */ /* 0x000fe20000000017 */
[----:B------:R-:W-:Y:S02]  /*39c0*/  FADD.FTZ R71, -R62, R71 ;  /* 0x000000473e477221 */ /* 0x000fe40000010100 */
        /* <DEDUP_REMOVED lines=9> */
[----:B------:R-:W-:Y:S02]  /*3a60*/  FADD.FTZ R231, -R62, R231 ;  /* 0x000000e73ee77221 */ /* 0x000fe40000010100 */
[C---:B------:R-:W-:Y:S02]  /*3a70*/  FMUL.FTZ R71, R48.reuse, R173 ;  /* 0x000000ad30477220 */ /* 0x040fe40000410000 */
[----:B------:R-:W-:Y:S02]  /*3a80*/  FFMA.FTZ R74, R169, R74, R112 ;  /* 0x0000004aa94a7223 */ /* 0x000fe40000010070 */
[----:B------:R-:W-:Y:S01]  /*3a90*/  FMUL.FTZ R173, R48, R49 ;  /* 0x0000003130ad7220 */ /* 0x000fe20000410000 */
[----:B------:R-:W0:Y:S01]  /*3aa0*/  S2R R169, SR_TID.X ;  /* 0x0000000000a97919 */ /* 0x000e220000002100 */
[----:B------:R-:W-:Y:S01]  /*3ab0*/  PRMT R49, RZ, 0x5410, R18 ;  /* 0x00005410ff317816 */ /* 0x000fe20000000012 */
[----:B------:R-:W-:Y:S01]  /*3ac0*/  FFMA.FTZ R204, R204, R52, R79 ;  /* 0x00000034cccc7223 */ /* 0x000fe2000001004f */
[----:B------:R-:W-:Y:S01]  /*3ad0*/  PRMT R52, RZ, 0x7610, R21 ;  /* 0x00007610ff347816 */ /* 0x000fe20000000015 */
[----:B------:R-:W-:-:S02]  /*3ae0*/  FADD.FTZ R171, -R62, R171 ;  /* 0x000000ab3eab7221 */ /* 0x000fc40000010100 */
[----:B------:R-:W-:Y:S02]  /*3af0*/  FMUL.FTZ R231, R48, R231 ;  /* 0x000000e730e77220 */ /* 0x000fe40000410000 */
        /* <DEDUP_REMOVED lines=8> */
[C---:B------:R-:W-:Y:S01]  /*3b80*/  FADD.FTZ R179, -R62.reuse, R179 ;  /* 0x000000b33eb37221 */ /* 0x040fe20000010100 */
[----:B0-----:R-:W-:Y:S01]  /*3b90*/  LOP3.LUT R169, R169, 0x7f, RZ, 0xc0, !PT ;  /* 0x0000007fa9a97812 */ /* 0x001fe200078ec0ff */
        /* <DEDUP_REMOVED lines=16> */
[----:B------:R-:W-:Y:S02]  /*3ca0*/  FADD.FTZ R189, -R62, R189 ;  /* 0x000000bd3ebd7221 */ /* 0x000fe40000010100 */
[----:B------:R-:W-:Y:S01]  /*3cb0*/  FFMA.FTZ R70, R70, R49, R109 ;  /* 0x0000003146467223 */ /* 0x000fe2000001006d */
[----:B------:R-:W-:Y:S01]  /*3cc0*/  PRMT R49, RZ, 0x7610, R18 ;  /* 0x00007610ff317816 */ /* 0x000fe20000000012 */
[C---:B------:R-:W-:Y:S02]  /*3cd0*/  FMUL.FTZ R62, R48.reuse, R171 ;  /* 0x000000ab303e7220 */ /* 0x040fe40000410000 */
[----:B------:R-:W-:Y:S01]  /*3ce0*/  FFMA.FTZ R231, R231, R52, R78 ;  /* 0x00000034e7e77223 */ /* 0x000fe2000001004e */
[----:B------:R-:W-:Y:S01]  /*3cf0*/  PRMT R52, RZ, 0x5410, R20 ;  /* 0x00005410ff347816 */ /* 0x000fe20000000014 */
[----:B------:R-:W-:-:S02]  /*3d00*/  FMUL.FTZ R73, R48, R73 ;  /* 0x0000004930497220 */ /* 0x000fc40000410000 */
[C---:B------:R-:W-:Y:S02]  /*3d10*/  FMUL.FTZ R171, R48.reuse, R64 ;  /* 0x0000004030ab7220 */ /* 0x040fe40000410000 */
[C---:B------:R-:W-:Y:S02]  /*3d20*/  FMUL.FTZ R202, R48.reuse, R237 ;  /* 0x000000ed30ca7220 */ /* 0x040fe40000410000 */
[C---:B------:R-:W-:Y:S01]  /*3d30*/  FMUL.FTZ R64, R48.reuse, R67 ;  /* 0x0000004330407220 */ /* 0x040fe20000410000 */
[----:B------:R-:W-:Y:S01]  /*3d40*/  PRMT R67, RZ, 0x5410, R15 ;  /* 0x00005410ff437816 */ /* 0x000fe2000000000f */
[C---:B------:R-:W-:Y:S02]  /*3d50*/  FMUL.FTZ R53, R48.reuse, R177 ;  /* 0x000000b130357220 */ /* 0x040fe40000410000 */
[----:B------:R-:W-:Y:S01]  /*3d60*/  FFMA.FTZ R73, R73, R49, R108 ;  /* 0x0000003149497223 */ /* 0x000fe2000001006c */
[----:B------:R-:W-:Y:S01]  /*3d70*/  PRMT R49, RZ, 0x5410, R16 ;  /* 0x00005410ff317816 */ /* 0x000fe20000000010 */
[----:B------:R-:W-:Y:S01]  /*3d80*/  FMUL.FTZ R177, R48, R63 ;  /* 0x0000003f30b17220 */ /* 0x000fe20000410000 */
[----:B------:R-:W-:Y:S01]  /*3d90*/  PRMT R63, RZ, 0x5410, R19 ;  /* 0x00005410ff3f7816 */ /* 0x000fe20000000013 */
[----:B------:R-:W-:Y:S01]  /*3da0*/  FFMA.FTZ R202, R202, R52, R81 ;  /* 0x00000034caca7223 */ /* 0x000fe20000010051 */
[----:B------:R-:W-:Y:S01]  /*3db0*/  PRMT R52, RZ, 0x7610, R20 ;  /* 0x00007610ff347816 */ /* 0x000fe20000000014 */
[----:B------:R-:W-:-:S02]  /*3dc0*/  FMUL.FTZ R235, R48, R235 ;  /* 0x000000eb30eb7220 */ /* 0x000fc40000410000 */
[----:B------:R-:W-:Y:S01]  /*3dd0*/  FFMA.FTZ R67, R184, R67, R99 ;  /* 0x00000043b8437223 */ /* 0x000fe20000010063 */
[----:B------:R-:W-:Y:S01]  /*3de0*/  PRMT R184, RZ, 0x7610, R13 ;  /* 0x00007610ffb87816 */ /* 0x000fe2000000000d */
[C---:B------:R-:W-:Y:S02]  /*3df0*/  FMUL.FTZ R182, R48.reuse, R179 ;  /* 0x000000b330b67220 */ /* 0x040fe40000410000 */
[C---:B------:R-:W-:Y:S02]  /*3e00*/  FMUL.FTZ R181, R48.reuse, R181 ;  /* 0x000000b530b57220 */ /* 0x040fe40000410000 */
[----:B------:R-:W-:Y:S01]  /*3e10*/  FMUL.FTZ R179, R48, R61 ;  /* 0x0000003d30b37220 */ /* 0x000fe20000410000 */
[----:B------:R-:W-:Y:S01]  /*3e20*/  PRMT R61, RZ, 0x5410, R17 ;  /* 0x00005410ff3d7816 */ /* 0x000fe20000000011 */
        /* <DEDUP_REMOVED lines=37> */
[----:B------:R-:W-:Y:S01]  /*4080*/  LEA.HI.SX32 R64, R60, R169, 0x1d ;  /* 0x000000a93c407211 */ /* 0x000fe200078feaff */
[----:B------:R-:W-:Y:S01]  /*4090*/  FFMA.FTZ R66, R131, R66, R110 ;  /* 0x0000004283427223 */ /* 0x000fe2000001006e */
[----:B------:R-:W-:Y:S01]  /*40a0*/  F2FP.BF16.PACK_AB R63, R48, R63 ;  /* 0x0000003f303f723e */ /* 0x000fe200000010ff */
[----:B------:R-:W-:Y:S01]  /*40b0*/  FFMA.FTZ R53, R53, R62, R100 ;  /* 0x0000003e35357223 */ /* 0x000fe20000010064 */
[----:B------:R-:W-:Y:S01]  /*40c0*/  LEA R48, P0, R64, c[0x0][0x208], 0x4 ;  /* 0x0000820040307a11 */ /* 0x000fe200078020ff */
[----:B------:R-:W-:Y:S01]  /*40d0*/  FFMA.FTZ R71, R192, R71, R91 ;  /* 0x00000047c0477223 */ /* 0x000fe2000001005b */
[----:B------:R-:W-:Y:S01]  /*40e0*/  PRMT R192, RZ, 0x7610, R11 ;  /* 0x00007610ffc07816 */ /* 0x000fe2000000000b */
[----:B------:R-:W-:Y:S01]  /*40f0*/  FFMA.FTZ R69, R188, R69, R95 ;  /* 0x00000045bc457223 */ /* 0x000fe2000001005f */
[----:B------:R-:W-:Y:S01]  /*4100*/  PRMT R188, RZ, 0x7610, R9 ;  /* 0x00007610ffbc7816 */ /* 0x000fe20000000009 */
[----:B------:R-:W-:Y:S01]  /*4110*/  FFMA.FTZ R249, R249, R52, R122 ;  /* 0x00000034f9f97223 */ /* 0x000fe2000001007a */
[----:B------:R-:W-:Y:S01]  /*4120*/  IADD3 R52, P1, R68, c[0x0][0x208], RZ ;  /* 0x0000820044347a10 */ /* 0x000fe20007f3e0ff */
        /* <DEDUP_REMOVED lines=9> */
[----:B------:R-:W-:Y:S01]  /*41c0*/  LEA.HI.X R49, R64, c[0x0][0x20c], RZ, 0x4, P0 ;  /* 0x0000830040317a11 */ /* 0x000fe200000f24ff */
[----:B------:R-:W-:Y:S01]  /*41d0*/  FFMA.FTZ R179, R165, R179, R128 ;  /* 0x000000b3a5b37223 */ /* 0x000fe20000010080 */
[----:B------:R-:W-:-:S02]  /*41e0*/  IADD3.X R53, R54, c[0x0][0x20c], RZ, P1, !PT ;  /* 0x0000830036357a10 */ /* 0x000fc40000ffe4ff */
[----:B------:R-:W-:Y:S01]  /*41f0*/  F2FP.BF16.PACK_AB R67, R176, R67 ;  /* 0x00000043b043723e */ /* 0x000fe200000010ff */
[----:B------:R0:W-:Y:S01]  /*4200*/  STG.E.128 [R48.64], R60 ;  /* 0x0000003c30007986 */ /* 0x0001e2000c101d04 */
[----:B------:R-:W-:Y:S02]  /*4210*/  F2FP.BF16.PACK_AB R65, R184, R65 ;  /* 0x00000041b841723e */ /* 0x000fe400000010ff */
[----:B------:R-:W-:Y:S02]  /*4220*/  F2FP.BF16.PACK_AB R64, R185, R180 ;  /* 0x000000b4b940723e */ /* 0x000fe400000010ff */
[----:B------:R-:W-:Y:S02]  /*4230*/  PRMT R54, RZ, 0x7610, R55 ;  /* 0x00007610ff367816 */ /* 0x000fe40000000037 */
[----:B------:R-:W-:Y:S01]  /*4240*/  IADD3 R130, P0, R130, c[0x0][0x208], RZ ;  /* 0x0000820082827a10 */ /* 0x000fe20007f1e0ff */
[----:B------:R1:W-:Y:S01]  /*4250*/  STG.E.128 [R52.64], R64 ;  /* 0x0000004034007986 */ /* 0x0003e2000c101d04 */
[----:B------:R-:W-:Y:S01]  /*4260*/  IADD3 R132, P1, R132, c[0x0][0x208], RZ ;  /* 0x0000820084847a10 */ /* 0x000fe20007f3e0ff */
[----:B------:R-:W-:Y:S01]  /*4270*/  FFMA.FTZ R54, R75, R54, R134 ;  /* 0x000000364b367223 */ /* 0x000fe20000010086 */
[----:B------:R-:W-:-:S02]  /*4280*/  F2FP.BF16.PACK_AB R71, R192, R71 ;  /* 0x00000047c047723e */ /* 0x000fc400000010ff */
[----:B------:R-:W-:Y:S02]  /*4290*/  F2FP.BF16.PACK_AB R70, R195, R190 ;  /* 0x000000bec346723e */ /* 0x000fe400000010ff */
[----:B------:R-:W-:Y:S02]  /*42a0*/  F2FP.BF16.PACK_AB R69, R188, R69 ;  /* 0x00000045bc45723e */ /* 0x000fe400000010ff */
[----:B------:R-:W-:Y:S01]  /*42b0*/  F2FP.BF16.PACK_AB R68, R203, R186 ;  /* 0x000000bacb44723e */ /* 0x000fe200000010ff */
[----:B0-----:R-:W-:Y:S01]  /*42c0*/  FFMA.FTZ R48, R155, R241, R118 ;  /* 0x000000f19b307223 */ /* 0x001fe20000010076 */
[----:B------:R-:W-:Y:S02]  /*42d0*/  IADD3.X R131, R72, c[0x0][0x20c], RZ, P0, !PT ;  /* 0x0000830048837a10 */ /* 0x000fe400007fe4ff */
[----:B------:R-:W-:Y:S02]  /*42e0*/  F2FP.BF16.PACK_AB R75, R207, R200 ;  /* 0x000000c8cf4b723e */ /* 0x000fe400000010ff */
[----:B------:R-:W-:Y:S01]  /*42f0*/  F2FP.BF16.PACK_AB R74, R211, R198 ;  /* 0x000000c6d34a723e */ /* 0x000fe200000010ff */
[----:B------:R0:W-:Y:S01]  /*4300*/  STG.E.128 [R130.64], R68 ;  /* 0x0000004482007986 */ /* 0x0001e2000c101d04 */
[----:B------:R-:W-:Y:S01]  /*4310*/  F2FP.BF16.PACK_AB R73, R215, R196 ;  /* 0x000000c4d749723e */ /* 0x000fe200000010ff */
[----:B-1----:R-:W-:Y:S01]  /*4320*/  FFMA.FTZ R65, R153, R243, R116 ;  /* 0x000000f399417223 */ /* 0x002fe20000010074 */
[----:B------:R-:W-:Y:S01]  /*4330*/  IADD3.X R133, R164, c[0x0][0x20c], RZ, P1, !PT ;  /* 0x00008300a4857a10 */ /* 0x000fe20000ffe4ff */
[----:B------:R-:W-:Y:S01]  /*4340*/  FFMA.FTZ R64, R151, R251, R0 ;  /* 0x000000fb97407223 */ /* 0x000fe20000010000 */
[----:B------:R-:W-:Y:S01]  /*4350*/  F2FP.BF16.PACK_AB R72, R219, R194 ;  /* 0x000000c2db48723e */ /* 0x000fe200000010ff */
[----:B------:R-:W-:Y:S01]  /*4360*/  FFMA.FTZ R66, R154, R245, R117 ;  /* 0x000000f59a427223 */ /* 0x000fe20000010075 */
[----:B------:R-:W-:-:S02]  /*4370*/  F2FP.BF16.PACK_AB R65, R48, R65 ;  /* 0x000000413041723e */ /* 0x000fc400000010ff */
[----:B------:R-:W-:Y:S01]  /*4380*/  IADD3 R48, P0, R166, c[0x0][0x208], RZ ;  /* 0x00008200a6307a10 */ /* 0x000fe20007f1e0ff */
[----:B------:R1:W-:Y:S01]  /*4390*/  STG.E.128 [R132.64], R72 ;  /* 0x0000004884007986 */ /* 0x0003e2000c101d04 */
[----:B------:R-:W-:Y:S02]  /*43a0*/  IADD3 R52, P1, R170, c[0x0][0x208], RZ ;  /* 0x00008200aa347a10 */ /* 0x000fe40007f3e0ff */
[----:B------:R-:W-:Y:S02]  /*43b0*/  F2FP.BF16.PACK_AB R63, R223, R208 ;  /* 0x000000d0df3f723e */ /* 0x000fe400000010ff */
[----:B------:R-:W-:Y:S02]  /*43c0*/  F2FP.BF16.PACK_AB R62, R227, R206 ;  /* 0x000000cee33e723e */ /* 0x000fe400000010ff */
[----:B------:R-:W-:Y:S01]  /*43d0*/  F2FP.BF16.PACK_AB R61, R231, R204 ;  /* 0x000000cce73d723e */ /* 0x000fe200000010ff */
[----:B0-----:R-:W-:Y:S01]  /*43e0*/  FFMA.FTZ R68, R156, R171, R121 ;  /* 0x000000ab9c447223 */ /* 0x001fe20000010079 */
[----:B------:R-:W-:Y:S01]  /*43f0*/  F2FP.BF16.PACK_AB R71, R54, R181 ;  /* 0x000000b53647723e */ /* 0x000fe200000010ff */
[----:B------:R-:W-:Y:S01]  /*4400*/  FFMA.FTZ R70, R160, R189, R125 ;  /* 0x000000bda0467223 */ /* 0x000fe2000001007d */
[----:B------:R-:W-:Y:S01]  /*4410*/  F2FP.BF16.PACK_AB R60, R235, R202 ;  /* 0x000000caeb3c723e */ /* 0x000fe200000010ff */
[----:B------:R-:W-:Y:S01]  /*4420*/  FFMA.FTZ R69, R158, R175, R123 ;  /* 0x000000af9e457223 */ /* 0x000fe2000001007b */
[----:B------:R-:W-:Y:S01]  /*4430*/  IADD3.X R49, R162, c[0x0][0x20c], RZ, P0, !PT ;  /* 0x00008300a2317a10 */ /* 0x000fe200007fe4ff */
[----:B------:R-:W-:Y:S01]  /*4440*/  FFMA.FTZ R54, R163, R177, R126 ;  /* 0x000000b1a3367223 */ /* 0x000fe2000001007e */
[----:B------:R-:W-:-:S02]  /*4450*/  F2FP.BF16.PACK_AB R67, R249, R210 ;  /* 0x000000d2f943723e */ /* 0x000fc400000010ff */
[----:B------:R-:W-:Y:S01]  /*4460*/  F2FP.BF16.PACK_AB R66, R239, R66 ;  /* 0x00000042ef42723e */ /* 0x000fe200000010ff */
[----:B-1----:R-:W-:Y:S01]  /*4470*/  FFMA.FTZ R73, R161, R178, R124 ;  /* 0x000000b2a1497223 */ /* 0x002fe2000001007c */
[----:B------:R-:W-:Y:S01]  /*4480*/  IADD3 R72, P2, R174, c[0x0][0x208], RZ ;  /* 0x00008200ae487a10 */ /* 0x000fe20007f5e0ff */
[----:B------:R0:W-:Y:S01]  /*4490*/  STG.E.128 [R48.64], R60 ;  /* 0x0000003c30007986 */ /* 0x0001e2000c101d04 */
[----:B------:R-:W-:Y:S02]  /*44a0*/  F2FP.BF16.PACK_AB R64, R173, R64 ;  /* 0x00000040ad40723e */ /* 0x000fe400000010ff */
[----:B------:R-:W-:Y:S02]  /*44b0*/  IADD3.X R53, R168, c[0x0][0x20c], RZ, P1, !PT ;  /* 0x00008300a8357a10 */ /* 0x000fe40000ffe4ff */
[----:B------:R-:W-:Y:S02]  /*44c0*/  F2FP.BF16.PACK_AB R68, R73, R68 ;  /* 0x000000444944723e */ /* 0x000fe400000010ff */
[----:B------:R-:W-:Y:S01]  /*44d0*/  F2FP.BF16.PACK_AB R70, R179, R70 ;  /* 0x00000046b346723e */ /* 0x000fe200000010ff */
[----:B------:R0:W-:Y:S01]  /*44e0*/  STG.E.128 [R52.64], R64 ;  /* 0x0000004034007986 */ /* 0x0001e2000c101d04 */
[----:B------:R-:W-:-:S02]  /*44f0*/  F2FP.BF16.PACK_AB R69, R54, R69 ;  /* 0x000000453645723e */ /* 0x000fc400000010ff */
[----:B------:R-:W-:Y:S02]  /*4500*/  IADD3.X R73, R172, c[0x0][0x20c], RZ, P2, !PT ;  /* 0x00008300ac497a10 */ /* 0x000fe400017fe4ff */
[----:B------:R-:W-:Y:S02]  /*4510*/  ISETP.GE.AND P0, PT, R142, c[0x0][0x164], PT ;  /* 0x000059008e007a0c */ /* 0x000fe40003f06270 */
[----:B------:R-:W-:Y:S01]  /*4520*/  LOP3.LUT P1, RZ, R50, 0xff, RZ, 0xc0, !PT ;  /* 0x000000ff32ff7812 */ /* 0x000fe2000782c0ff */
[----:B------:R0:W-:Y:S03]  /*4530*/  STG.E.128 [R72.64], R68 ;  /* 0x0000004448007986 */ /* 0x0001e6000c101d04 */
[----:B------:R-:W-:-:S07]  /*4540*/  SEL R50, RZ, 0x1, P1 ;  /* 0x00000001ff327807 */ /* 0x000fce0000800000 */
[----:B0-----:R-:W-:Y:S01]  /*4550*/  @P0 CALL.REL.NOINC `(.L_x_837) ;  /* 0x0000001000000944 */ /* 0x001fe20003c00000 */
[----:B------:R-:W-:Y:S05]  /*4560*/  BRA `(.L_x_838) ;  /* 0xffffc3f000007947 */ /* 0x000fea000383ffff */
.L_x_837:
[----:B------:R-:W-:Y:S05]  /*4570*/  EXIT ;  /* 0x000000000000794d */ /* 0x000fea0003800000 */
.L_x_835:
[----:B0-----:R-:W-:Y:S01]  /*4580*/  HFMA2.MMA R61, -RZ, RZ, 0, 5.9604644775390625e-08 ;  /* 0x00000001ff3d7435 */ /* 0x001fe200000001ff */
[----:B------:R-:W-:Y:S02]  /*4590*/  MOV R62, R182 ;  /* 0x000000b6003e7202 */ /* 0x000fe40000000f00 */
[----:B------:R-:W-:Y:S02]  /*45a0*/  MOV R49, 0x1f ;  /* 0x0000001f00317802 */ /* 0x000fe40000000f00 */
[----:B------:R-:W-:Y:S02]  /*45b0*/  MOV R60, 0xffffffff ;  /* 0xffffffff003c7802 */ /* 0x000fe40000000f00 */
[----:B------:R-:W-:Y:S02]  /*45c0*/  MOV R52, 0x45e0 ;  /* 0x000045e000347802 */ /* 0x000fe40000000f00 */
[----:B-----5:R-:W-:Y:S05]  /*45d0*/  CALL.REL.NOINC `($__internal_5_$__cuda_sm70_shflsync_bfly_p) ;  /* 0x00000a9000007944 */ /* 0x020fea0003c00000 */
[----:B-1----:R-:W-:Y:S01]  /*45e0*/  MOV R48, R61 ;  /* 0x0000003d00307202 */ /* 0x002fe20000000f00 */
[----:B0-----:R-:W-:Y:S05]  /*45f0*/  BRA `(.L_x_839) ;  /* 0xffffe25000007947 */ /* 0x001fea000383ffff */
.L_x_836:
[----:B------:R-:W-:Y:S01]  /*4600*/  HFMA2.MMA R61, -RZ, RZ, 0, 1.1920928955078125e-07 ;  /* 0x00000002ff3d7435 */ /* 0x000fe200000001ff */
[----:B------:R-:W-:Y:S02]  /*4610*/  MOV R49, 0x1f ;  /* 0x0000001f00317802 */ /* 0x000fe40000000f00 */
[----:B------:R-:W-:-:S02]  /*4620*/  MOV R60, 0xffffffff ;  /* 0xffffffff003c7802 */ /* 0x000fc40000000f00 */
[----:B------:R-:W-:Y:S02]  /*4630*/  MOV R52, 0x4650 ;  /* 0x0000465000347802 */ /* 0x000fe40000000f00 */
[----:B0----5:R-:W-:Y:S05]  /*4640*/  CALL.REL.NOINC `($__internal_5_$__cuda_sm70_shflsync_bfly_p) ;  /* 0x00000a2000007944 */ /* 0x021fea0003c00000 */
[----:B01----:R-:W-:Y:S01]  /*4650*/  FADD.FTZ R62, R62, R61 ;  /* 0x0000003d3e3e7221 */ /* 0x003fe20000010000 */
[----:B------:R-:W-:Y:S01]  /*4660*/  HFMA2.MMA R61, -RZ, RZ, 0, 2.384185791015625e-07 ;  /* 0x00000004ff3d7435 */ /* 0x000fe200000001ff */
[----:B------:R-:W-:Y:S02]  /*4670*/  MOV R49, 0x1f ;  /* 0x0000001f00317802 */ /* 0x000fe40000000f00 */
[----:B------:R-:W-:Y:S02]  /*4680*/  MOV R60, 0xffffffff ;  /* 0xffffffff003c7802 */ /* 0x000fe40000000f00 */
[----:B------:R-:W-:Y:S02]  /*4690*/  MOV R52, 0x46b0 ;  /* 0x000046b000347802 */ /* 0x000fe40000000f00 */
[----:B------:R-:W-:Y:S05]  /*46a0*/  CALL.REL.NOINC `($__internal_5_$__cuda_sm70_shflsync_bfly_p) ;  /* 0x000009c000007944 */ /* 0x000fea0003c00000 */
[----:B01----:R-:W-:Y:S01]  /*46b0*/  FADD.FTZ R62, R62, R61 ;  /* 0x0000003d3e3e7221 */ /* 0x003fe20000010000 */
[----:B------:R-:W-:Y:S01]  /*46c0*/  HFMA2.MMA R61, -RZ, RZ, 0, 4.76837158203125e-07 ;  /* 0x00000008ff3d7435 */ /* 0x000fe200000001ff */
[----:B------:R-:W-:Y:S02]  /*46d0*/  MOV R49, 0x1f ;  /* 0x0000001f00317802 */ /* 0x000fe40000000f00 */
[----:B------:R-:W-:-:S02]  /*46e0*/  MOV R60, 0xffffffff ;  /* 0xffffffff003c7802 */ /* 0x000fc40000000f00 */
[----:B------:R-:W-:Y:S02]  /*46f0*/  MOV R52, 0x4710 ;  /* 0x0000471000347802 */ /* 0x000fe40000000f00 */
[----:B------:R-:W-:Y:S05]  /*4700*/  CALL.REL.NOINC `($__internal_5_$__cuda_sm70_shflsync_bfly_p) ;  /* 0x0000096000007944 */ /* 0x000fea0003c00000 */
[----:B01----:R-:W-:Y:S01]  /*4710*/  FADD.FTZ R62, R62, R61 ;  /* 0x0000003d3e3e7221 */ /* 0x003fe20000010000 */
[----:B------:R-:W-:Y:S01]  /*4720*/  HFMA2.MMA R61, -RZ, RZ, 0, 9.5367431640625e-07 ;  /* 0x00000010ff3d7435 */ /* 0x000fe200000001ff */
[----:B------:R-:W-:Y:S02]  /*4730*/  MOV R49, 0x1f ;  /* 0x0000001f00317802 */ /* 0x000fe40000000f00 */
[----:B------:R-:W-:Y:S02]  /*4740*/  MOV R60, 0xffffffff ;  /* 0xffffffff003c7802 */ /* 0x000fe40000000f00 */
[----:B------:R-:W-:Y:S02]  /*4750*/  MOV R52, 0x4770 ;  /* 0x0000477000347802 */ /* 0x000fe40000000f00 */
[----:B------:R-:W-:Y:S05]  /*4760*/  CALL.REL.NOINC `($__internal_5_$__cuda_sm70_shflsync_bfly_p) ;  /* 0x0000090000007944 */ /* 0x000fea0003c00000 */
        /* <DEDUP_REMOVED lines=118> */
[----:B------:R-:W-:Y:S05]  /*4ed0*/  CALL.REL.NOINC `($__internal_5_$__cuda_sm70_shflsync_bfly_p) ;  /* 0x0000019000007944 */ /* 0x000fea0003c00000 */
[----:B01----:R-:W-:Y:S01]  /*4ee0*/  FADD.FTZ R62, R62, R61 ;  /* 0x0000003d3e3e7221 */ /* 0x003fe20000010000 */
[----:B------:R-:W-:Y:S01]  /*4ef0*/  HFMA2.MMA R61, -RZ, RZ, 0, 1.1920928955078125e-07 ;  /* 0x00000002ff3d7435 */ /* 0x000fe200000001ff */
[----:B------:R-:W-:Y:S02]  /*4f00*/  MOV R49, 0x1f ;  /* 0x0000001f00317802 */ /* 0x000fe40000000f00 */
[----:B------:R-:W-:Y:S02]  /*4f10*/  MOV R60, 0xffffffff ;  /* 0xffffffff003c7802 */ /* 0x000fe40000000f00 */
[----:B------:R-:W-:Y:S02]  /*4f20*/  MOV R52, 0x4f40 ;  /* 0x00004f4000347802 */ /* 0x000fe40000000f00 */
[----:B------:R-:W-:Y:S05]  /*4f30*/  CALL.REL.NOINC `($__internal_5_$__cuda_sm70_shflsync_bfly_p) ;  /* 0x0000013000007944 */ /* 0x000fea0003c00000 */
[----:B01----:R-:W-:Y:S01]  /*4f40*/  FADD.FTZ R62, R62, R61 ;  /* 0x0000003d3e3e7221 */ /* 0x003fe20000010000 */
[----:B------:R-:W-:Y:S01]  /*4f50*/  HFMA2.MMA R61, -RZ, RZ, 0, 2.384185791015625e-07 ;  /* 0x00000004ff3d7435 */ /* 0x000fe200000001ff */
[----:B------:R-:W-:-:S02]  /*4f60*/  MOV R49, 0x1f ;  /* 0x0000001f00317802 */ /* 0x000fc40000000f00 */
[----:B------:R-:W-:Y:S02]  /*4f70*/  MOV R60, 0xffffffff ;  /* 0xffffffff003c7802 */ /* 0x000fe40000000f00 */
[----:B------:R-:W-:Y:S02]  /*4f80*/  MOV R52, 0x4fa0 ;  /* 0x00004fa000347802 */ /* 0x000fe40000000f00 */
[----:B------:R-:W-:Y:S05]  /*4f90*/  CALL.REL.NOINC `($__internal_5_$__cuda_sm70_shflsync_bfly_p) ;  /* 0x000000d000007944 */ /* 0x000fea0003c00000 */
[----:B01----:R-:W-:Y:S01]  /*4fa0*/  FADD.FTZ R62, R62, R61 ;  /* 0x0000003d3e3e7221 */ /* 0x003fe20000010000 */
[----:B------:R-:W-:Y:S01]  /*4fb0*/  HFMA2.MMA R61, -RZ, RZ, 0, 4.76837158203125e-07 ;  /* 0x00000008ff3d7435 */ /* 0x000fe200000001ff */
[----:B------:R-:W-:Y:S02]  /*4fc0*/  MOV R49, 0x1f ;  /* 0x0000001f00317802 */ /* 0x000fe40000000f00 */
[----:B------:R-:W-:Y:S02]  /*4fd0*/  MOV R60, 0xffffffff ;  /* 0xffffffff003c7802 */ /* 0x000fe40000000f00 */
[----:B------:R-:W-:Y:S02]  /*4fe0*/  MOV R52, 0x5000 ;  /* 0x0000500000347802 */ /* 0x000fe40000000f00 */
[----:B------:R-:W-:Y:S05]  /*4ff0*/  CALL.REL.NOINC `($__internal_5_$__cuda_sm70_shflsync_bfly_p) ;  /* 0x0000007000007944 */ /* 0x000fea0003c00000 */
[----:B01----:R-:W-:Y:S01]  /*5000*/  FADD.FTZ R62, R62, R61 ;  /* 0x0000003d3e3e7221 */ /* 0x003fe20000010000 */
[----:B------:R-:W-:Y:S01]  /*5010*/  HFMA2.MMA R61, -RZ, RZ, 0, 9.5367431640625e-07 ;  /* 0x00000010ff3d7435 */ /* 0x000fe200000001ff */
[----:B------:R-:W-:-:S02]  /*5020*/  MOV R49, 0x1f ;  /* 0x0000001f00317802 */ /* 0x000fc40000000f00 */
[----:B------:R-:W-:Y:S02]  /*5030*/  MOV R60, 0xffffffff ;  /* 0xffffffff003c7802 */ /* 0x000fe40000000f00 */
[----:B------:R-:W-:Y:S02]  /*5040*/  MOV R52, 0x5060 ;  /* 0x0000506000347802 */ /* 0x000fe40000000f00 */
[----:B------:R-:W-:Y:S05]  /*5050*/  CALL.REL.NOINC `($__internal_5_$__cuda_sm70_shflsync_bfly_p) ;  /* 0x0000001000007944 */ /* 0x000fea0003c00000 */
[----:B01----:R-:W-:Y:S05]  /*5060*/  BRA `(.L_x_840) ;  /* 0xffffe02000007947 */ /* 0x003fea000383ffff */
        .weak           $__internal_5_$__cuda_sm70_shflsync_bfly_p
        .type           $__internal_5_$__cuda_sm70_shflsync_bfly_p,@function
        .size           $__internal_5_$__cuda_sm70_shflsync_bfly_p,(.L_x_44845 - $__internal_5_$__cuda_sm70_shflsync_bfly_p)
$__internal_5_$__cuda_sm70_shflsync_bfly_p:
[----:B------:R-:W-:Y:S01]  /*5070*/  HFMA2.MMA R53, -RZ, RZ, 0, 0 ;  /* 0x00000000ff357435 */ /* 0x000fe200000001ff */
[----:B------:R-:W-:Y:S04]  /*5080*/  WARPSYNC R60 ;  /* 0x0000003c00007348 */ /* 0x000fe80003800000 */
[----:B------:R0:W1:Y:S01]  /*5090*/  SHFL.BFLY PT, R61, R62, R61, R49 ;  /* 0x0c00003d3e3d7389 */ /* 0x00006200000e0031 */
[----:B------:R-:W-:Y:S05]  /*50a0*/  RET.REL.NODEC R52 `(_ZN10layer_norm13ln_fwd_kernelINS_13Kernel_traitsI13__nv_bfloat16S2_S2_S2_fjLj7168ELj1ELj1ELj4ELj16ENS_18Kernel_traits_baseILj7168ES2_S2_S2_S2_fjLj128EEEEELb0ELb1ELb0ELb1EEEvNS_9FwdParamsE) ;  /* 0xffffaf5034007950 */ /* 0x000fea0003c3ffff */
.L_x_841:
        /* <DEDUP_REMOVED lines=13> */
.L_x_44845:


//--------------------- .text._ZN10layer_norm13ln_fwd_kernelINS_13Kernel_traitsI13__nv_bfloat16S2_S2_S2_fjLj7168ELj1ELj1ELj4ELj16ENS_18Kernel_traits_baseILj7168ES2_S2_S2_S2_fjLj128EEEEELb0ELb1ELb1ELb0EEEvNS_9FwdParamsE --------------------------
	.section	.text._ZN10layer_norm13ln_fwd_kernelINS_13Kernel_traitsI13__nv_bfloat16S2_S2_S2_fjLj7168ELj1ELj1ELj4ELj16ENS_18Kernel_traits_baseILj7168ES2_S2_S2_S2_fjLj128EEEEELb0ELb1ELb1ELb0EEEvNS_9FwdParamsE,"ax",@progbits
	.sectioninfo	@"SHI_REGISTERS=255"
	.align	128
        .global         _ZN10layer_norm13ln_fwd_kernelINS_13Kernel_traitsI13__nv_bfloat16S2_S2_S2_fjLj7168ELj1ELj1ELj4ELj16ENS_18Kernel_traits_baseILj7168ES2_S2_S2_S2_fjLj128EEEEELb0ELb1ELb1ELb0EEEvNS_9FwdParamsE
        .type           _ZN10layer_norm13ln_fwd_kernelINS_13Kernel_traitsI13__nv_bfloat16S2_S2_S2_fjLj7168ELj1ELj1ELj4ELj16ENS_18Kernel_traits_baseILj7168ES2_S2_S2_S2_fjLj128EEEEELb0ELb1ELb1ELb0EEEvNS_9FwdParamsE,@function
        .size           _ZN10layer_norm13ln_fwd_kernelINS_13Kernel_traitsI13__nv_bfloat16S2_S2_S2_fjLj7168ELj1ELj1ELj4ELj16ENS_18Kernel_traits_baseILj7168ES2_S2_S2_S2_fjLj128EEEEELb0ELb1ELb1ELb0EEEvNS_9FwdParamsE,(.L_x_44846 - _ZN10layer_norm13ln_fwd_kernelINS_13Kernel_traitsI13__nv_bfloat16S2_S2_S2_fjLj7168ELj1ELj1ELj4ELj16ENS_18Kernel_traits_baseILj7168ES2_S2_S2_S2_fjLj128EEEEELb0ELb1ELb1ELb0EEEvNS_9FwdParamsE)
        .other          _ZN10layer_norm13ln_fwd_kernelINS_13Kernel_traitsI13__nv_bfloat16S2_S2_S2_fjLj7168ELj1ELj1ELj4ELj16ENS_18Kernel_traits_baseILj7168ES2_S2_S2_S2_fjLj128EEEEELb0ELb1ELb1ELb0EEEvNS_9FwdParamsE,@"STO_CUDA_ENTRY STV_DEFAULT"
_ZN10layer_norm13ln_fwd_kernelINS_13Kernel_traitsI13__nv_bfloat16S2_S2_S2_fjLj7168ELj1ELj1ELj4ELj16ENS_18Kernel_traits_baseILj7168ES2_S2_S2_S2_fjLj128EEEEELb0ELb1ELb1ELb0EEEvNS_9FwdParamsE:
.text._ZN10layer_norm13ln_fwd_kernelINS_13Kernel_traitsI13__nv_bfloat16S2_S2_S2_fjLj7168ELj1ELj1ELj4ELj16ENS_18Kernel_traits_baseILj7168ES2_S2_S2_S2_fjLj128EEEEELb0ELb1ELb1ELb0EEEvNS_9FwdParamsE:
        /* <DEDUP_REMOVED lines=38> */
.L_x_843:
[----:B0-----:R-:W-:Y:S05]  /*0260*/  BSYNC B0 ;  /* 0x0000000000007941 */ /* 0x001fea0003800000 */
.L_x_842:
        /* <DEDUP_REMOVED lines=16> */
.L_x_845:
[----:B0-----:R-:W-:Y:S05]  /*0370*/  BSYNC B0 ;  /* 0x0000000000007941 */ /* 0x001fea0003800000 */
.L_x_844:
        /* <DEDUP_REMOVED lines=16> */
.L_x_847:
[----:B0-----:R-:W-:Y:S05]  /*0480*/  BSYNC B0 ;  /* 0x0000000000007941 */ /* 0x001fea0003800000 */
.L_x_846:
        /* <DEDUP_REMOVED lines=16> */
.L_x_849:
[----:B0-----:R-:W-:Y:S05]  /*0590*/  BSYNC B0 ;  /* 0x0000000000007941 */ /* 0x001fea0003800000 */
.L_x_848:
        /* <DEDUP_REMOVED lines=16> */
.L_x_851:
[----:B0-----:R-:W-:Y:S05]  /*06a0*/  BSYNC B0 ;  /* 0x0000000000007941 */ /* 0x001fea0003800000 */
.L_x_850:
        /* <DEDUP_REMOVED lines=19> */
.L_x_853:
[----:B0-----:R-:W-:Y:S05]  /*07e0*/  BSYNC B0 ;  /* 0x0000000000007941 */ /* 0x001fea0003800000 */
.L_x_852:
[----:B------:R-:W-:Y:S01]  /*07f0*/  ISETP.GE.U32.AND P1, PT, R42, 0x380, PT ;  /* 0x000003802a00780c */ /* 0x000fe20003f26070 */
[----:B------:R-:W-:Y:S01]  /*0800*/  BSSY B0, `(.L_x_854) ;  /* 0x0000011000007945 */ /* 0x000fe20003800000 */
[----:B------:R-:W-:-:S11]  /*0810*/  LOP3.LUT R0, R0, 0xfffffffe, RZ, 0xc0, !PT ;  /* 0xfffffffe00007812 */ /* 0x000fd600078ec0ff */
[----:B------:R-:W-:Y:S01]  /*0820*/  @P1 LOP3.LUT R0, R0, 0x1, RZ, 0xfc, !PT ;  /* 0x0000000100001812 */ /* 0x000fe200078efcff */
[----:B------:R-:W-:Y:S05]  /*0830*/  @!P1 BRA `(.L_x_855) ;  /* 0x000000d000009947 */ /* 0x000fea0003800000 */
[----:B------:R-:W-:-:S04]  /*0840*/  ISETP.NE.U32.AND P1, PT, RZ, c[0x0][0x218], PT ;  /* 0x00008600ff007a0c */ /* 0x000fc80003f25070 */
[----:B------:R-:W-:Y:S01]  /*0850*/  ISETP.NE.AND.EX P1, PT, RZ, c[0x0][0x21c], PT, P1 ;  /* 0x00008700ff007a0c */ /* 0x000fe20003f25310 */
[----:B------:R-:W-:-:S12]  /*0860*/  IMAD.MOV.U32 R53, RZ, RZ, 0x10 ;  /* 0x00000010ff357424 */ /* 0x000fd800078e00ff */
        /* <DEDUP_REMOVED lines=10> */
.L_x_855:
[----:B0-----:R-:W-:Y:S05]  /*0910*/  BSYNC B0 ;  /* 0x0000000000007941 */ /* 0x001fea0003800000 */
.L_x_854:
[----:B------:R-:W0:Y:S02]  /*0920*/  S2UR UR6, SR_CTAID.X ;  /* 0x00000000000679c3 */ /* 0x000e240000002500 */
        /* <DEDUP_REMOVED lines=8> */
[--C-:B-----5:R-:W-:Y:S02]  /*09b0*/  PRMT R29, RZ, 0x5410, R18.reuse ;  /* 0x00005410ff1d7816 */ /* 0x120fe40000000012 */
[----:B------:R-:W-:Y:S02]  /*09c0*/  IADD3 R157, R168, -R155, RZ ;  /* 0x8000009ba89d7210 */ /* 0x000fe40007ffe0ff */
        /* <DEDUP_REMOVED lines=11> */
[----:B------:R-:W-:Y:S02]  /*0a80*/  SHF.R.U32.HI R159, RZ, 0x2, R156 ;  /* 0x00000002ff9f7819 */ /* 0x000fe4000001169c */
[----:B------:R-:W-:-:S02]  /*0a90*/  IMNMX R158, RZ, R157, !PT ;  /* 0x0000009dff9e7217 */ /* 0x000fc40007800200 */
        /* <DEDUP_REMOVED lines=37> */
[----:B------:R-:W-:Y:S02]  /*0cf0*/  PRMT R121, RZ, 0x7610, R109 ;  /* 0x00007610ff797816 */ /* 0x000fe4000000006d */
[--C-:B------:R-:W-:Y:S01]  /*0d00*/  PRMT R109, RZ, 0x5410, R110.reuse ;  /* 0x00005410ff6d7816 */ /* 0x100fe2000000006e */
[----:B------:R-:W0:Y:S01]  /*0d10*/  I2F.U32 R64, R64 ;  /* 0x0000004000407306 */ /* 0x000e220000201000 */
[----:B------:R-:W-:Y:S02]  /*0d20*/  PRMT R122, RZ, 0x7610, R110 ;  /* 0x00007610ff7a7816 */ /* 0x000fe4000000006e */
[--C-:B------:R-:W-:Y:S02]  /*0d30*/  PRMT R110, RZ, 0x5410, R111.reuse ;  /* 0x00005410ff6e7816 */ /* 0x100fe4000000006f */
[----:B------:R-:W-:-:S02]  /*0d40*/  PRMT R123, RZ, 0x7610, R111 ;  /* 0x00007610ff7b7816 */ /* 0x000fc4000000006f */
[--C-:B------:R-:W-:Y:S02]  /*0d50*/  PRMT R111, RZ, 0x5410, R96.reuse ;  /* 0x00005410ff6f7816 */ /* 0x100fe40000000060 */
[----:B------:R-:W-:Y:S02]  /*0d60*/  PRMT R124, RZ, 0x7610, R96 ;  /* 0x00007610ff7c7816 */ /* 0x000fe40000000060 */
[--C-:B------:R-:W-:Y:S02]  /*0d70*/  PRMT R96, RZ, 0x5410, R97.reuse ;  /* 0x00005410ff607816 */ /* 0x100fe40000000061 */
[----:B------:R-:W-:Y:S02]  /*0d80*/  PRMT R125, RZ, 0x7610, R97 ;  /* 0x00007610ff7d7816 */ /* 0x000fe40000000061 */
        /* <DEDUP_REMOVED lines=31> */
[----:B------:R-:W-:Y:S02]  /*0f80*/  IADD3 R65, R168, -R65, RZ ;  /* 0x80000041a8417210 */ /* 0x000fe40007ffe0ff */
        /* <DEDUP_REMOVED lines=89> */
[----:B01----:R-:W-:Y:S02]  /*1520*/  PRMT R196, RZ, 0x7610, R59 ;  /* 0x00007610ffc47816 */ /* 0x003fe4000000003b */
.L_x_1055:
[----:B------:R-:W-:-:S04]  /*1530*/  IMAD.MOV.U32 R67, RZ, RZ, 0x4 ;  /* 0x00000004ff437424 */ /* 0x000fc800078e00ff */
[----:B------:R-:W-:-:S05]  /*1540*/  IMAD.WIDE R64, R180, R67, c[0x0][0x1d0] ;  /* 0x00007400b4407625 */ /* 0x000fca00078e0243 */
[----:B------:R0:W2:Y:S02]  /*1550*/  LDG.E R245, [R64.64] ;  /* 0x0000000440f57981 */ /* 0x0000a4000c1e1900 */
[----:B0-----:R-:W-:-:S05]  /*1560*/  IMAD.WIDE R64, R180, R67, c[0x0][0x1d8] ;  /* 0x00007600b4407625 */ /* 0x001fca00078e0243 */
[----:B------:R0:W5:Y:S01]  /*1570*/  LDG.E R243, [R64.64] ;  /* 0x0000000440f37981 */ /* 0x000162000c1e1900 */
[----:B------:R-:W-:Y:S01]  /*1580*/  IMAD R66, R180, c[0x0][0x168], RZ ;  /* 0x00005a00b4427a24 */ /* 0x000fe200078e02ff */
[----:B------:R-:W-:Y:S01]  /*1590*/  LOP3.LUT R246, R43, 0x7f, RZ, 0xc0, !PT ;  /* 0x0000007f2bf67812 */ /* 0x000fe200078ec0ff */
[----:B------:R-:W-:Y:S01]  /*15a0*/  BSSY B0, `(.L_x_856) ;  /* 0x000007f000007945 */ /* 0x000fe20003800000 */
[----:B--2---:R-:W-:-:S13]  /*15b0*/  ISETP.GE.AND P1, PT, R245, 0x1, PT ;  /* 0x00000001f500780c */ /* 0x004fda0003f26270 */
[----:B------:R-:W-:-:S05]  /*15c0*/  @P1 IADD3 R67, R245, -0x1, RZ ;  /* 0xfffffffff5431810 */ /* 0x000fca0007ffe0ff */
[----:B------:R-:W-:Y:S01]  /*15d0*/  @P1 IMAD R244, R67, c[0x0][0x168], RZ ;  /* 0x00005a0043f41a24 */ /* 0x000fe200078e02ff */
[----:B------:R-:W-:-:S04]  /*15e0*/  SHF.R.S32.HI R67, RZ, 0x1f, R66 ;  /* 0x0000001fff437819 */ /* 0x000fc80000011442 */
[----:B------:R-:W-:Y:S02]  /*15f0*/  @P1 SHF.R.S32.HI R247, RZ, 0x1f, R244 ;  /* 0x0000001ffff71819 */ /* 0x000fe400000114f4 */
[----:B------:R-:W-:Y:S02]  /*1600*/  LEA.HI R67, R67, R66, RZ, 0x3 ;  /* 0x0000004243437211 */ /* 0x000fe400078f18ff */
[----:B------:R-:W-:Y:S02]  /*1610*/  @P1 LEA.HI R244, R247, R244, RZ, 0x3 ;  /* 0x000000f4f7f41211 */ /* 0x000fe400078f18ff */
[----:B------:R-:W-:Y:S02]  /*1620*/  MOV R247, RZ ;  /* 0x000000ff00f77202 */ /* 0x000fe40000000f00 */
[-C--:B------:R-:W-:Y:S02]  /*1630*/  @P1 LEA.HI.SX32 R247, R244, R246.reuse, 0x1d ;  /* 0x000000f6f4f71211 */ /* 0x080fe400078feaff */
[----:B------:R-:W-:-:S02]  /*1640*/  LEA.HI.SX32 R246, R67, R246, 0x1d ;  /* 0x000000f643f67211 */ /* 0x000fc400078feaff */
[----:B------:R-:W-:Y:S01]  /*1650*/  SHF.R.S32.HI R244, RZ, 0x1f, R180 ;  /* 0x0000001ffff47819 */ /* 0x000fe200000114b4 */
[----:B------:R-:W-:Y:S05]  /*1660*/  @!P0 BRA `(.L_x_857) ;  /* 0x0000072000008947 */ /* 0x000fea0003800000 */
[----:B0-----:R-:W-:Y:S02]  /*1670*/  ISETP.NE.U32.AND P2, PT, RZ, c[0x0][0x180], PT ;  /* 0x00006000ff007a0c */ /* 0x001fe40003f45070 */
[----:B------:R-:W-:Y:S02]  /*1680*/  @P1 MOV R64, 0x10 ;  /* 0x0000001000401802 */ /* 0x000fe40000000f00 */
[----:B------:R-:W-:-:S03]  /*1690*/  ISETP.NE.AND.EX P2, PT, RZ, c[0x0][0x184], PT, P2 ;  /* 0x00006100ff007a0c */ /* 0x000fc60003f45320 */
[----:B------:R-:W-:-:S05]  /*16a0*/  @P1 IMAD.WIDE.U32 R64, R247, R64, c[0x0][0x170] ;  /* 0x00005c00f7401625 */ /* 0x000fca00078e0040 */
[----:B------:R0:W5:Y:S05]  /*16b0*/  @P1 LDG.E.128 R52, [R64.64] ;  /* 0x0000000440341981 */ /* 0x00016a000c1e1d00 */
[----:B------:R-:W-:-:S05]  /*16c0*/  @P2 MOV R67, 0x10 ;  /* 0x0000001000432802 */ /* 0x000fca0000000f00 */
[----:B0-----:R-:W-:-:S05]  /*16d0*/  @P2 IMAD.WIDE.U32 R64, R246, R67, c[0x0][0x180] ;  /* 0x00006000f6402625 */ /* 0x001fca00078e0043 */
        /* <DEDUP_REMOVED lines=8> */
.L_x_859:
[----:B0----5:R-:W-:-:S05]  /*1760*/  PRMT R64, RZ, 0x5410, R52 ;  /* 0x00005410ff407816 */ /* 0x021fca0000000034 */
[----:B------:R-:W-:-:S04]  /*1770*/  FMUL.FTZ R64, R64, c[0x0][0x1ec] ;  /* 0x00007b0040407a20 */ /* 0x000fc80000410000 */
[----:B------:R-:W-:Y:S01]  /*1780*/  FMUL.FTZ R195, R41, R64 ;  /* 0x0000004029c37220 */ /* 0x000fe20000410000 */
[----:B------:R-:W-:-:S05]  /*1790*/  @P2 PRMT R64, RZ, 0x5410, R56 ;  /* 0x00005410ff402816 */ /* 0x000fca0000000038 */
[----:B------:R-:W-:Y:S02]  /*17a0*/  @P2 FADD.FTZ R195, R64, R195 ;  /* 0x000000c340c32221 */ /* 0x000fe40000010000 */
.L_x_860:
[----:B------:R-:W-:Y:S05]  /*17b0*/  BSYNC B1 ;  /* 0x0000000000017941 */ /* 0x000fea0003800000 */
.L_x_858:
[----:B------:R-:W-:Y:S01]  /*17c0*/  BSSY B1, `(.L_x_861) ;  /* 0x000000b000017945 */ /* 0x000fe20003800000 */
[----:B------:R-:W-:Y:S05]  /*17d0*/  @P3 BRA `(.L_x_862) ;  /* 0x0000004000003947 */ /* 0x000fea0003800000 */
[----:B------:R-:W-:Y:S01]  /*17e0*/  MOV R194, RZ ;  /* 0x000000ff00c27202 */ /* 0x000fe20000000f00 */
[----:B------:R-:W-:Y:S05]  /*17f0*/  @!P2 BRA `(.L_x_863) ;  /* 0x000000700000a947 */ /* 0x000fea0003800000 */
[----:B-----5:R-:W-:Y:S01]  /*1800*/  PRMT R194, RZ, 0x7610, R56 ;  /* 0x00007610ffc27816 */ /* 0x020fe20000000038 */
[----:B------:R-:W-:Y:S05]  /*1810*/  BRA `(.L_x_863) ;  /* 0x0000005000007947 */ /* 0x000fea0003800000 */
.L_x_862:
[----:B-----5:R-:W-:-:S05]  /*1820*/  PRMT R64, RZ, 0x7610, R52 ;  /* 0x00007610ff407816 */ /* 0x020fca0000000034 */
[----:B------:R-:W-:-:S04]  /*1830*/  FMUL.FTZ R65, R64, c[0x0][0x1ec] ;  /* 0x00007b0040417a20 */ /* 0x000fc80000410000 */
[----:B------:R-:W-:Y:S01]  /*1840*/  FMUL.FTZ R194, R40, R65 ;  /* 0x0000004128c27220 */ /* 0x000fe20000410000 */
[----:B------:R-:W-:-:S05]  /*1850*/  @P2 PRMT R65, RZ, 0x7610, R56 ;  /* 0x00007610ff412816 */ /* 0x000fca0000000038 */
[----:B------:R-:W-:Y:S02]  /*1860*/  @P2 FADD.FTZ R194, R65, R194 ;  /* 0x000000c241c22221 */ /* 0x000fe40000010000 */
.L_x_863:
[----:B------:R-:W-:Y:S05]  /*1870*/  BSYNC B1 ;  /* 0x0000000000017941 */ /* 0x000fea0003800000 */
.L_x_861:
[----:B------:R-:W-:Y:S01]  /*1880*/  BSSY B1, `(.L_x_864) ;  /* 0x000000b000017945 */ /* 0x000fe20003800000 */
[----:B------:R-:W-:Y:S05]  /*1890*/  @P3 BRA `(.L_x_865) ;  /* 0x0000004000003947 */ /* 0x000fea0003800000 */
[----:B------:R-:W-:Y:S01]  /*18a0*/  HFMA2.MMA R193, -RZ, RZ, 0, 0 ;  /* 0x00000000ffc17435 */ /* 0x000fe200000001ff */
[----:B------:R-:W-:Y:S05]  /*18b0*/  @!P2 BRA `(.L_x_866) ;  /* 0x000000700000a947 */ /* 0x000fea0003800000 */
[----:B-----5:R-:W-:Y:S01]  /*18c0*/  PRMT R193, RZ, 0x5410, R57 ;  /* 0x00005410ffc17816 */ /* 0x020fe20000000039 */
[----:B------:R-:W-:Y:S05]  /*18d0*/  BRA `(.L_x_866) ;  /* 0x0000005000007947 */ /* 0x000fea0003800000 */
.L_x_865:
[----:B-----5:R-:W-:-:S05]  /*18e0*/  PRMT R64, RZ, 0x5410, R53 ;  /* 0x00005410ff407816 */ /* 0x020fca0000000035 */
[----:B------:R-:W-:-:S04]  /*18f0*/  FMUL.FTZ R64, R64, c[0x0][0x1ec] ;  /* 0x00007b0040407a20 */ /* 0x000fc80000410000 */
[----:B------:R-:W-:Y:S01]  /*1900*/  FMUL.FTZ R193, R39, R64 ;  /* 0x0000004027c17220 */ /* 0x000fe20000410000 */
[----:B------:R-:W-:-:S05]  /*1910*/  @P2 PRMT R64, RZ, 0x5410, R57 ;  /* 0x00005410ff402816 */ /* 0x000fca0000000039 */
[----:B------:R-:W-:Y:S02]  /*1920*/  @P2 FADD.FTZ R193, R64, R193 ;  /* 0x000000c140c12221 */ /* 0x000fe40000010000 */
.L_x_866:
[----:B------:R-:W-:Y:S05]  /*1930*/  BSYNC B1 ;  /* 0x0000000000017941 */ /* 0x000fea0003800000 */
.L_x_864:
[----:B------:R-:W-:Y:S01]  /*1940*/  BSSY B1, `(.L_x_867) ;  /* 0x000000b000017945 */ /* 0x000fe20003800000 */
[----:B------:R-:W-:Y:S05]  /*1950*/  @P3 BRA `(.L_x_868) ;  /* 0x0000004000003947 */ /* 0x000fea0003800000 */
[----:B------:R-:W-:Y:S01]  /*1960*/  MOV R192, RZ ;  /* 0x000000ff00c07202 */ /* 0x000fe20000000f00 */
[----:B------:R-:W-:Y:S05]  /*1970*/  @!P2 BRA `(.L_x_869) ;  /* 0x000000700000a947 */ /* 0x000fea0003800000 */
[----:B-----5:R-:W-:Y:S01]  /*1980*/  PRMT R192, RZ, 0x7610, R57 ;  /* 0x00007610ffc07816 */ /* 0x020fe20000000039 */
[----:B------:R-:W-:Y:S05]  /*1990*/  BRA `(.L_x_869) ;  /* 0x0000005000007947 */ /* 0x000fea0003800000 */
.L_x_868:
[----:B-----5:R-:W-:-:S05]  /*19a0*/  PRMT R64, RZ, 0x7610, R53 ;  /* 0x00007610ff407816 */ /* 0x020fca0000000035 */
[----:B------:R-:W-:-:S04]  /*19b0*/  FMUL.FTZ R65, R64, c[0x0][0x1ec] ;  /* 0x00007b0040417a20 */ /* 0x000fc80000410000 */
[----:B------:R-:W-:Y:S01]  /*19c0*/  FMUL.FTZ R192, R38, R65 ;  /* 0x0000004126c07220 */ /* 0x000fe20000410000 */
[----:B------:R-:W-:-:S05]  /*19d0*/  @P2 PRMT R65, RZ, 0x7610, R57 ;  /* 0x00007610ff412816 */ /* 0x000fca0000000039 */
[----:B------:R-:W-:Y:S02]  /*19e0*/  @P2 FADD.FTZ R192, R65, R192 ;  /* 0x000000c041c02221 */ /* 0x000fe40000010000 */
.L_x_869:
[----:B------:R-:W-:Y:S05]  /*19f0*/  BSYNC B1 ;  /* 0x0000000000017941 */ /* 0x000fea0003800000 */
.L_x_867:
[----:B------:R-:W-:Y:S01]  /*1a00*/  BSSY B1, `(.L_x_870) ;  /* 0x000000b000017945 */ /* 0x000fe20003800000 */
[----:B------:R-:W-:Y:S05]  /*1a10*/  @P3 BRA `(.L_x_871) ;  /* 0x0000004000003947 */ /* 0x000fea0003800000 */
[----:B------:R-:W-:Y:S01]  /*1a20*/  HFMA2.MMA R191, -RZ, RZ, 0, 0 ;  /* 0x00000000ffbf7435 */ /* 0x000fe200000001ff */
[----:B------:R-:W-:Y:S05]  /*1a30*/  @!P2 BRA `(.L_x_872) ;  /* 0x000000700000a947 */ /* 0x000fea0003800000 */
[----:B-----5:R-:W-:Y:S01]  /*1a40*/  PRMT R191, RZ, 0x5410, R58 ;  /* 0x00005410ffbf7816 */ /* 0x020fe2000000003a */
[----:B------:R-:W-:Y:S05]  /*1a50*/  BRA `(.L_x_872) ;  /* 0x0000005000007947 */ /* 0x000fea0003800000 */
.L_x_871:
[----:B-----5:R-:W-:-:S05]  /*1a60*/  PRMT R64, RZ, 0x5410, R54 ;  /* 0x00005410ff407816 */ /* 0x020fca0000000036 */
[----:B------:R-:W-:-:S04]  /*1a70*/  FMUL.FTZ R64, R64, c[0x0][0x1ec] ;  /* 0x00007b0040407a20 */ /* 0x000fc80000410000 */
[----:B------:R-:W-:Y:S01]  /*1a80*/  FMUL.FTZ R191, R37, R64 ;  /* 0x0000004025bf7220 */ /* 0x000fe20000410000 */
[----:B------:R-:W-:-:S05]  /*1a90*/  @P2 PRMT R64, RZ, 0x5410, R58 ;  /* 0x00005410ff402816 */ /* 0x000fca000000003a */
[----:B------:R-:W-:Y:S02]  /*1aa0*/  @P2 FADD.FTZ R191, R64, R191 ;  /* 0x000000bf40bf2221 */ /* 0x000fe40000010000 */
.L_x_872:
[----:B------:R-:W-:Y:S05]  /*1ab0*/  BSYNC B1 ;  /* 0x0000000000017941 */ /* 0x000fea0003800000 */
.L_x_870:
[----:B------:R-:W-:Y:S01]  /*1ac0*/  BSSY B1, `(.L_x_873) ;  /* 0x000000b000017945 */ /* 0x000fe20003800000 */
[----:B------:R-:W-:Y:S05]  /*1ad0*/  @P3 BRA `(.L_x_874) ;  /* 0x0000004000003947 */ /* 0x000fea0003800000 */
[----:B------:R-:W-:Y:S01]  /*1ae0*/  IMAD.MOV.U32 R190, RZ, RZ, RZ ;  /* 0x000000ffffbe7224 */ /* 0x000fe200078e00ff */
[----:B------:R-:W-:Y:S05]  /*1af0*/  @!P2 BRA `(.L_x_875) ;  /* 0x000000700000a947 */ /* 0x000fea0003800000 */
[----:B-----5:R-:W-:Y:S01]  /*1b00*/  PRMT R190, RZ, 0x7610, R58 ;  /* 0x00007610ffbe7816 */ /* 0x020fe2000000003a */
[----:B------:R-:W-:Y:S05]  /*1b10*/  BRA `(.L_x_875) ;  /* 0x0000005000007947 */ /* 0x000fea0003800000 */
.L_x_874:
[----:B-----5:R-:W-:-:S05]  /*1b20*/  PRMT R64, RZ, 0x7610, R54 ;  /* 0x00007610ff407816 */ /* 0x020fca0000000036 */
[----:B------:R-:W-:-:S04]  /*1b30*/  FMUL.FTZ R65, R64, c[0x0][0x1ec] ;  /* 0x00007b0040417a20 */ /* 0x000fc80000410000 */
[----:B------:R-:W-:Y:S01]  /*1b40*/  FMUL.FTZ R190, R36, R65 ;  /* 0x0000004124be7220 */ /* 0x000fe20000410000 */
[----:B------:R-:W-:-:S05]  /*1b50*/  @P2 PRMT R65, RZ, 0x7610, R58 ;  /* 0x00007610ff412816 */ /* 0x000fca000000003a */
[----:B------:R-:W-:Y:S02]  /*1b60*/  @P2 FADD.FTZ R190, R65, R190 ;  /* 0x000000be41be2221 */ /* 0x000fe40000010000 */
.L_x_875:
[----:B------:R-:W-:Y:S05]  /*1b70*/  BSYNC B1 ;  /* 0x0000000000017941 */ /* 0x000fea0003800000 */
.L_x_873:
[----:B------:R-:W-:Y:S01]  /*1b80*/  BSSY B1, `(.L_x_876) ;  /* 0x000000b000017945 */ /* 0x000fe20003800000 */
[----:B------:R-:W-:Y:S05]  /*1b90*/  @P3 BRA `(.L_x_877) ;  /* 0x0000004000003947 */ /* 0x000fea0003800000 */
[----:B------:R-:W-:Y:S01]  /*1ba0*/  MOV R189, RZ ;  /* 0x000000ff00bd7202 */ /* 0x000fe20000000f00 */
[----:B------:R-:W-:Y:S05]  /*1bb0*/  @!P2 BRA `(.L_x_878) ;  /* 0x000000700000a947 */ /* 0x000fea0003800000 */
[----:B-----5:R-:W-:Y:S01]  /*1bc0*/  PRMT R189, RZ, 0x5410, R59 ;  /* 0x00005410ffbd7816 */ /* 0x020fe2000000003b */
[----:B------:R-:W-:Y:S05]  /*1bd0*/  BRA `(.L_x_878) ;  /* 0x0000005000007947 */ /* 0x000fea0003800000 */
.L_x_877:
[----:B-----5:R-:W-:-:S05]  /*1be0*/  PRMT R64, RZ, 0x5410, R55 ;  /* 0x00005410ff407816 */ /* 0x020fca0000000037 */
[----:B------:R-:W-:-:S04]  /*1bf0*/  FMUL.FTZ R64, R64, c[0x0][0x1ec] ;  /* 0x00007b0040407a20 */ /* 0x000fc80000410000 */
[----:B------:R-:W-:Y:S01]  /*1c00*/  FMUL.FTZ R189, R35, R64 ;  /* 0x0000004023bd7220 */ /* 0x000fe20000410000 */
[----:B------:R-:W-:-:S05]  /*1c10*/  @P2 PRMT R64, RZ, 0x5410, R59 ;  /* 0x00005410ff402816 */ /* 0x000fca000000003b */
[----:B------:R-:W-:Y:S02]  /*1c20*/  @P2 FADD.FTZ R189, R64, R189 ;  /* 0x000000bd40bd2221 */ /* 0x000fe40000010000 */
.L_x_878:
[----:B------:R-:W-:Y:S05]  /*1c30*/  BSYNC B1 ;  /* 0x0000000000017941 */ /* 0x000fea0003800000 */
.L_x_876:
[----:B------:R-:W-:Y:S01]  /*1c40*/  BSSY B1, `(.L_x_879) ;  /* 0x000000b000017945 */ /* 0x000fe20003800000 */
[----:B------:R-:W-:Y:S05]  /*1c50*/  @P3 BRA `(.L_x_880) ;  /* 0x0000004000003947 */ /* 0x000fea0003800000 */
[----:B------:R-:W-:Y:S01]  /*1c60*/  HFMA2.MMA R188, -RZ, RZ, 0, 0 ;  /* 0x00000000ffbc7435 */ /* 0x000fe200000001ff */
[----:B------:R-:W-:Y:S05]  /*1c70*/  @!P2 BRA `(.L_x_881) ;  /* 0x000000700000a947 */ /* 0x000fea0003800000 */
[----:B-----5:R-:W-:Y:S01]  /*1c80*/  PRMT R188, RZ, 0x7610, R59 ;  /* 0x00007610ffbc7816 */ /* 0x020fe2000000003b */
[----:B------:R-:W-:Y:S05]  /*1c90*/  BRA `(.L_x_881) ;  /* 0x0000005000007947 */ /* 0x000fea0003800000 */
.L_x_880:
[----:B-----5:R-:W-:-:S05]  /*1ca0*/  PRMT R64, RZ, 0x7610, R55 ;  /* 0x00007610ff407816 */ /* 0x020fca0000000037 */
[----:B------:R-:W-:-:S04]  /*1cb0*/  FMUL.FTZ R65, R64, c[0x0][0x1ec] ;  /* 0x00007b0040417a20 */ /* 0x000fc80000410000 */
[----:B------:R-:W-:Y:S01]  /*1cc0*/  FMUL.FTZ R188, R34, R65 ;  /* 0x0000004122bc7220 */ /* 0x000fe20000410000 */
[----:B------:R-:W-:-:S05]  /*1cd0*/  @P2 PRMT R65, RZ, 0x7610, R59 ;  /* 0x00007610ff412816 */ /* 0x000fca000000003b */
[----:B------:R-:W-:Y:S02]  /*1ce0*/  @P2 FADD.FTZ R188, R65, R188 ;  /* 0x000000bc41bc2221 */ /* 0x000fe40000010000 */
.L_x_881:
[----:B------:R-:W-:Y:S05]  /*1cf0*/  BSYNC B1 ;  /* 0x0000000000017941 */ /* 0x000fea0003800000 */
.L_x_879:
        /* <DEDUP_REMOVED lines=9> */
.L_x_857:
[----:B0-----:R-:W-:Y:S05]  /*1d90*/  BSYNC B0 ;  /* 0x0000000000007941 */ /* 0x001fea0003800000 */
.L_x_856:
[----:B------:R-:W-:Y:S01]  /*1da0*/  ISETP.GE.U32.AND P2, PT, R42, 0x100, PT ;  /* 0x000001002a00780c */ /* 0x000fe20003f46070 */
[----:B------:R-:W-:-:S12]  /*1db0*/  BSSY B0, `(.L_x_882) ;  /* 0x0000074000007945 */ /* 0x000fd80003800000 */
[----:B------:R-:W-:Y:S05]  /*1dc0*/  @!P2 BRA `(.L_x_883) ;  /* 0x000007200000a947 */ /* 0x000fea0003800000 */
[----:B------:R-:W-:Y:S02]  /*1dd0*/  ISETP.NE.U32.AND P2, PT, RZ, c[0x0][0x180], PT ;  /* 0x00006000ff007a0c */ /* 0x000fe40003f45070 */
[----:B------:R-:W-:Y:S02]  /*1de0*/  @P1 MOV R64, 0x10 ;  /* 0x0000001000401802 */ /* 0x000fe40000000f00 */
[----:B------:R-:W-:-:S03]  /*1df0*/  ISETP.NE.AND.EX P2, PT, RZ, c[0x0][0x184], PT, P2 ;  /* 0x00006100ff007a0c */ /* 0x000fc60003f45320 */
[----:B------:R-:W-:-:S05]  /*1e00*/  @P1 IMAD.WIDE.U32 R64, R247, R64, c[0x0][0x170] ;  /* 0x00005c00f7401625 */ /* 0x000fca00078e0040 */
[----:B-----5:R0:W5:Y:S05]  /*1e10*/  @P1 LDG.E.128 R52, [R64.64] ;  /* 0x0000000440341981 */ /* 0x02016a000c1e1d00 */
        /* <DEDUP_REMOVED lines=10> */
.L_x_885:
[----:B0----5:R-:W-:-:S05]  /*1ec0*/  PRMT R64, RZ, 0x5410, R52 ;  /* 0x00005410ff407816 */ /* 0x021fca0000000034 */
[----:B------:R-:W-:-:S04]  /*1ed0*/  FMUL.FTZ R64, R64, c[0x0][0x1ec] ;  /* 0x00007b0040407a20 */ /* 0x000fc80000410000 */
[----:B------:R-:W-:Y:S01]  /*1ee0*/  FMUL.FTZ R187, R33, R64 ;  /* 0x0000004021bb7220 */ /* 0x000fe20000410000 */
[----:B------:R-:W-:-:S05]  /*1ef0*/  @P2 PRMT R64, RZ, 0x5410, R56 ;  /* 0x00005410ff402816 */ /* 0x000fca0000000038 */
[----:B------:R-:W-:Y:S02]  /*1f00*/  @P2 FADD.FTZ R187, R64, R187 ;  /* 0x000000bb40bb2221 */ /* 0x000fe40000010000 */
.L_x_886:
[----:B------:R-:W-:Y:S05]  /*1f10*/  BSYNC B1 ;  /* 0x0000000000017941 */ /* 0x000fea0003800000 */
.L_x_884:
[----:B------:R-:W-:Y:S01]  /*1f20*/  BSSY B1, `(.L_x_887) ;  /* 0x000000b000017945 */ /* 0x000fe20003800000 */
[----:B------:R-:W-:Y:S05]  /*1f30*/  @P3 BRA `(.L_x_888) ;  /* 0x0000004000003947 */ /* 0x000fea0003800000 */
[----:B------:R-:W-:Y:S01]  /*1f40*/  MOV R186, RZ ;  /* 0x000000ff00ba7202 */ /* 0x000fe20000000f00 */
[----:B------:R-:W-:Y:S05]  /*1f50*/  @!P2 BRA `(.L_x_889) ;  /* 0x000000700000a947 */ /* 0x000fea0003800000 */
[----:B-----5:R-:W-:Y:S01]  /*1f60*/  PRMT R186, RZ, 0x7610, R56 ;  /* 0x00007610ffba7816 */ /* 0x020fe20000000038 */
[----:B------:R-:W-:Y:S05]  /*1f70*/  BRA `(.L_x_889) ;  /* 0x0000005000007947 */ /* 0x000fea0003800000 */
.L_x_888:
[----:B-----5:R-:W-:-:S05]  /*1f80*/  PRMT R64, RZ, 0x7610, R52 ;  /* 0x00007610ff407816 */ /* 0x020fca0000000034 */
[----:B------:R-:W-:-:S04]  /*1f90*/  FMUL.FTZ R65, R64, c[0x0][0x1ec] ;  /* 0x00007b0040417a20 */ /* 0x000fc80000410000 */
[----:B------:R-:W-:Y:S01]  /*1fa0*/  FMUL.FTZ R186, R32, R65 ;  /* 0x0000004120ba7220 */ /* 0x000fe20000410000 */
[----:B------:R-:W-:-:S05]  /*1fb0*/  @P2 PRMT R65, RZ, 0x7610, R56 ;  /* 0x00007610ff412816 */ /* 0x000fca0000000038 */
[----:B------:R-:W-:Y:S02]  /*1fc0*/  @P2 FADD.FTZ R186, R65, R186 ;  /* 0x000000ba41ba2221 */ /* 0x000fe40000010000 */
.L_x_889:
[----:B------:R-:W-:Y:S05]  /*1fd0*/  BSYNC B1 ;  /* 0x0000000000017941 */ /* 0x000fea0003800000 */
.L_x_887:
[----:B------:R-:W-:Y:S01]  /*1fe0*/  BSSY B1, `(.L_x_890) ;  /* 0x000000b000017945 */ /* 0x000fe20003800000 */
[----:B------:R-:W-:Y:S05]  /*1ff0*/  @P3 BRA `(.L_x_891) ;  /* 0x0000004000003947 */ /* 0x000fea0003800000 */
[----:B------:R-:W-:Y:S01]  /*2000*/  HFMA2.MMA R197, -RZ, RZ, 0, 0 ;  /* 0x00000000ffc57435 */ /* 0x000fe200000001ff */
[----:B------:R-:W-:Y:S05]  /*2010*/  @!P2 BRA `(.L_x_892) ;  /* 0x000000700000a947 */ /* 0x000fea0003800000 */
[----:B-----5:R-:W-:Y:S01]  /*2020*/  PRMT R197, RZ, 0x5410, R57 ;  /* 0x00005410ffc57816 */ /* 0x020fe20000000039 */
[----:B------:R-:W-:Y:S05]  /*2030*/  BRA `(.L_x_892) ;  /* 0x0000005000007947 */ /* 0x000fea0003800000 */
.L_x_891:
[----:B-----5:R-:W-:-:S05]  /*2040*/  PRMT R64, RZ, 0x5410, R53 ;  /* 0x00005410ff407816 */ /* 0x020fca0000000035 */
[----:B------:R-:W-:-:S04]  /*2050*/  FMUL.FTZ R64, R64, c[0x0][0x1ec] ;  /* 0x00007b0040407a20 */ /* 0x000fc80000410000 */
[----:B------:R-:W-:Y:S01]  /*2060*/  FMUL.FTZ R197, R31, R64 ;  /* 0x000000401fc57220 */ /* 0x000fe20000410000 */
[----:B------:R-:W-:-:S05]  /*2070*/  @P2 PRMT R64, RZ, 0x5410, R57 ;  /* 0x00005410ff402816 */ /* 0x000fca0000000039 */
[----:B------:R-:W-:Y:S02]  /*2080*/  @P2 FADD.FTZ R197, R64, R197 ;  /* 0x000000c540c52221 */ /* 0x000fe40000010000 */
.L_x_892:
[----:B------:R-:W-:Y:S05]  /*2090*/  BSYNC B1 ;  /* 0x0000000000017941 */ /* 0x000fea0003800000 */
.L_x_890:
[----:B------:R-:W-:Y:S01]  /*20a0*/  BSSY B1, `(.L_x_893) ;  /* 0x000000b000017945 */ /* 0x000fe20003800000 */
[----:B------:R-:W-:Y:S05]  /*20b0*/  @P3 BRA `(.L_x_894) ;  /* 0x0000004000003947 */ /* 0x000fea0003800000 */
[----:B------:R-:W-:Y:S01]  /*20c0*/  IMAD.MOV.U32 R198, RZ, RZ, RZ ;  /* 0x000000ffffc67224 */ /* 0x000fe200078e00ff */
[----:B------:R-:W-:Y:S05]  /*20d0*/  @!P2 BRA `(.L_x_895) ;  /* 0x000000700000a947 */ /* 0x000fea0003800000 */
[----:B-----5:R-:W-:Y:S01]  /*20e0*/  PRMT R198, RZ, 0x7610, R57 ;  /* 0x00007610ffc67816 */ /* 0x020fe20000000039 */
[----:B------:R-:W-:Y:S05]  /*20f0*/  BRA `(.L_x_895) ;  /* 0x0000005000007947 */ /* 0x000fea0003800000 */
.L_x_894:
[----:B-----5:R-:W-:-:S05]  /*2100*/  PRMT R64, RZ, 0x7610, R53 ;  /* 0x00007610ff407816 */ /* 0x020fca0000000035 */
[----:B------:R-:W-:-:S04]  /*2110*/  FMUL.FTZ R65, R64, c[0x0][0x1ec] ;  /* 0x00007b0040417a20 */ /* 0x000fc80000410000 */
[----:B------:R-:W-:Y:S01]  /*2120*/  FMUL.FTZ R198, R30, R65 ;  /* 0x000000411ec67220 */ /* 0x000fe20000410000 */
[----:B------:R-:W-:-:S05]  /*2130*/  @P2 PRMT R65, RZ, 0x7610, R57 ;  /* 0x00007610ff412816 */ /* 0x000fca0000000039 */
[----:B------:R-:W-:Y:S02]  /*2140*/  @P2 FADD.FTZ R198, R65, R198 ;  /* 0x000000c641c62221 */ /* 0x000fe40000010000 */
.L_x_895:
[----:B------:R-:W-:Y:S05]  /*2150*/  BSYNC B1 ;  /* 0x0000000000017941 */ /* 0x000fea0003800000 */
.L_x_893:
[----:B------:R-:W-:Y:S01]  /*2160*/  BSSY B1, `(.L_x_896) ;  /* 0x000000b000017945 */ /* 0x000fe20003800000 */
[----:B------:R-:W-:Y:S05]  /*2170*/  @P3 BRA `(.L_x_897) ;  /* 0x0000004000003947 */ /* 0x000fea0003800000 */
[----:B------:R-:W-:Y:S01]  /*2180*/  MOV R199, RZ ;  /* 0x000000ff00c77202 */ /* 0x000fe20000000f00 */
[----:B------:R-:W-:Y:S05]  /*2190*/  @!P2 BRA `(.L_x_898) ;  /* 0x000000700000a947 */ /* 0x000fea0003800000 */
[----:B-----5:R-:W-:Y:S01]  /*21a0*/  PRMT R199, RZ, 0x5410, R58 ;  /* 0x00005410ffc77816 */ /* 0x020fe2000000003a */
[----:B------:R-:W-:Y:S05]  /*21b0*/  BRA `(.L_x_898) ;  /* 0x0000005000007947 */ /* 0x000fea0003800000 */
.L_x_897:
[----:B-----5:R-:W-:-:S05]  /*21c0*/  PRMT R64, RZ, 0x5410, R54 ;  /* 0x00005410ff407816 */ /* 0x020fca0000000036 */
[----:B------:R-:W-:-:S04]  /*21d0*/  FMUL.FTZ R64, R64, c[0x0][0x1ec] ;  /* 0x00007b0040407a20 */ /* 0x000fc80000410000 */
[----:B------:R-:W-:Y:S01]  /*21e0*/  FMUL.FTZ R199, R29, R64 ;  /* 0x000000401dc77220 */ /* 0x000fe20000410000 */
[----:B------:R-:W-:-:S05]  /*21f0*/  @P2 PRMT R64, RZ, 0x5410, R58 ;  /* 0x00005410ff402816 */ /* 0x000fca000000003a */
[----:B------:R-:W-:Y:S02]  /*2200*/  @P2 FADD.FTZ R199, R64, R199 ;  /* 0x000000c740c72221 */ /* 0x000fe40000010000 */
.L_x_898:
[----:B------:R-:W-:Y:S05]  /*2210*/  BSYNC B1 ;  /* 0x0000000000017941 */ /* 0x000fea0003800000 */
.L_x_896:
[----:B------:R-:W-:Y:S01]  /*2220*/  BSSY B1, `(.L_x_899) ;  /* 0x000000b000017945 */ /* 0x000fe20003800000 */
[----:B------:R-:W-:Y:S05]  /*2230*/  @P3 BRA `(.L_x_900) ;  /* 0x0000004000003947 */ /* 0x000fea0003800000 */
[----:B------:R-:W-:Y:S01]  /*2240*/  HFMA2.MMA R200, -RZ, RZ, 0, 0 ;  /* 0x00000000ffc87435 */ /* 0x000fe200000001ff */
[----:B------:R-:W-:Y:S05]  /*2250*/  @!P2 BRA `(.L_x_901) ;  /* 0x000000700000a947 */ /* 0x000fea0003800000 */
[----:B-----5:R-:W-:Y:S01]  /*2260*/  PRMT R200, RZ, 0x7610, R58 ;  /* 0x00007610ffc87816 */ /* 0x020fe2000000003a */
[----:B------:R-:W-:Y:S05]  /*2270*/  BRA `(.L_x_901) ;  /* 0x0000005000007947 */ /* 0x000fea0003800000 */
.L_x_900:
[----:B-----5:R-:W-:-:S05]  /*2280*/  PRMT R64, RZ, 0x7610, R54 ;  /* 0x00007610ff407816 */ /* 0x020fca0000000036 */
[----:B------:R-:W-:-:S04]  /*2290*/  FMUL.FTZ R65, R64, c[0x0][0x1ec] ;  /* 0x00007b0040417a20 */ /* 0x000fc80000410000 */
[----:B------:R-:W-:Y:S01]  /*22a0*/  FMUL.FTZ R200, R28, R65 ;  /* 0x000000411cc87220 */ /* 0x000fe20000410000 */
[----:B------:R-:W-:-:S05]  /*22b0*/  @P2 PRMT R65, RZ, 0x7610, R58 ;  /* 0x00007610ff412816 */ /* 0x000fca000000003a */
[----:B------:R-:W-:Y:S02]  /*22c0*/  @P2 FADD.FTZ R200, R65, R200 ;  /* 0x000000c841c82221 */ /* 0x000fe40000010000 */
.L_x_901:
[----:B------:R-:W-:Y:S05]  /*22d0*/  BSYNC B1 ;  /* 0x0000000000017941 */ /* 0x000fea0003800000 */
.L_x_899:
[----:B------:R-:W-:Y:S01]  /*22e0*/  BSSY B1, `(.L_x_902) ;  /* 0x000000b000017945 */ /* 0x000fe20003800000 */
[----:B------:R-:W-:Y:S05]  /*22f0*/  @P3 BRA `(.L_x_903) ;  /* 0x0000004000003947 */ /* 0x000fea0003800000 */
[----:B------:R-:W-:Y:S01]  /*2300*/  MOV R201, RZ ;  /* 0x000000ff00c97202 */ /* 0x000fe20000000f00 */
[----:B------:R-:W-:Y:S05]  /*2310*/  @!P2 BRA `(.L_x_904) ;  /* 0x000000700000a947 */ /* 0x000fea0003800000 */
[----:B-----5:R-:W-:Y:S01]  /*2320*/  PRMT R201, RZ, 0x5410, R59 ;  /* 0x00005410ffc97816 */ /* 0x020fe2000000003b */
[----:B------:R-:W-:Y:S05]  /*2330*/  BRA `(.L_x_904) ;  /* 0x0000005000007947 */ /* 0x000fea0003800000 */
.L_x_903:
[----:B-----5:R-:W-:-:S05]  /*2340*/  PRMT R64, RZ, 0x5410, R55 ;  /* 0x00005410ff407816 */ /* 0x020fca0000000037 */
[----:B------:R-:W-:-:S04]  /*2350*/  FMUL.FTZ R64, R64, c[0x0][0x1ec] ;  /* 0x00007b0040407a20 */ /* 0x000fc80000410000 */
[----:B------:R-:W-:Y:S01]  /*2360*/  FMUL.FTZ R201, R27, R64 ;  /* 0x000000401bc97220 */ /* 0x000fe20000410000 */
[----:B------:R-:W-:-:S05]  /*2370*/  @P2 PRMT R64, RZ, 0x5410, R59 ;  /* 0x00005410ff402816 */ /* 0x000fca000000003b */
[----:B------:R-:W-:Y:S02]  /*2380*/  @P2 FADD.FTZ R201, R64, R201 ;  /* 0x000000c940c92221 */ /* 0x000fe40000010000 */
.L_x_904:
[----:B------:R-:W-:Y:S05]  /*2390*/  BSYNC B1 ;  /* 0x0000000000017941 */ /* 0x000fea0003800000 */
.L_x_902:
[----:B------:R-:W-:Y:S01]  /*23a0*/  BSSY B1, `(.L_x_905) ;  /* 0x000000b000017945 */ /* 0x000fe20003800000 */
[----:B------:R-:W-:Y:S05]  /*23b0*/  @P3 BRA `(.L_x_906) ;  /* 0x0000004000003947 */ /* 0x000fea0003800000 */
[----:B------:R-:W-:Y:S01]  /*23c0*/  HFMA2.MMA R202, -RZ, RZ, 0, 0 ;  /* 0x00000000ffca7435 */ /* 0x000fe200000001ff */
[----:B------:R-:W-:Y:S05]  /*23d0*/  @!P2 BRA `(.L_x_907) ;  /* 0x000000700000a947 */ /* 0x000fea0003800000 */
[----:B-----5:R-:W-:Y:S01]  /*23e0*/  PRMT R202, RZ, 0x7610, R59 ;  /* 0x00007610ffca7816 */ /* 0x020fe2000000003b */
[----:B------:R-:W-:Y:S05]  /*23f0*/  BRA `(.L_x_907) ;  /* 0x0000005000007947 */ /* 0x000fea0003800000 */
.L_x_906:
[----:B-----5:R-:W-:-:S05]  /*2400*/  PRMT R64, RZ, 0x7610, R55 ;  /* 0x00007610ff407816 */ /* 0x020fca0000000037 */
[----:B------:R-:W-:-:S04]  /*2410*/  FMUL.FTZ R65, R64, c[0x0][0x1ec] ;  /* 0x00007b0040417a20 */ /* 0x000fc80000410000 */
[----:B------:R-:W-:Y:S01]  /*2420*/  FMUL.FTZ R202, R26, R65 ;  /* 0x000000411aca7220 */ /* 0x000fe20000410000 */
[----:B------:R-:W-:-:S05]  /*2430*/  @P2 PRMT R65, RZ, 0x7610, R59 ;  /* 0x00007610ff412816 */ /* 0x000fca000000003b */
[----:B------:R-:W-:Y:S02]  /*2440*/  @P2 FADD.FTZ R202, R65, R202 ;  /* 0x000000ca41ca2221 */ /* 0x000fe40000010000 */
.L_x_907:
[----:B------:R-:W-:Y:S05]  /*2450*/  BSYNC B1 ;  /* 0x0000000000017941 */ /* 0x000fea0003800000 */
.L_x_905:
        /* <DEDUP_REMOVED lines=9> */
.L_x_883:
[----:B------:R-:W-:Y:S05]  /*24f0*/  BSYNC B0 ;  /* 0x0000000000007941 */ /* 0x000fea0003800000 */
.L_x_882:
        /* <DEDUP_REMOVED lines=18> */
.L_x_911:
[----:B0----5:R-:W-:-:S05]  /*2620*/  PRMT R64, RZ, 0x5410, R52 ;  /* 0x00005410ff407816 */ /* 0x021fca0000000034 */
[----:B------:R-:W-:-:S04]  /*2630*/  FMUL.FTZ R64, R64, c[0x0][0x1ec] ;  /* 0x00007b0040407a20 */ /* 0x000fc80000410000 */
[----:B------:R-:W-:Y:S01]  /*2640*/  FMUL.FTZ R203, R25, R64 ;  /* 0x0000004019cb7220 */ /* 0x000fe20000410000 */
[----:B------:R-:W-:-:S05]  /*2650*/  @P2 PRMT R64, RZ, 0x5410, R56 ;  /* 0x00005410ff402816 */ /* 0x000fca0000000038 */
[----:B------:R-:W-:Y:S02]  /*2660*/  @P2 FADD.FTZ R203, R64, R203 ;  /* 0x000000cb40cb2221 */ /* 0x000fe40000010000 */
.L_x_912:
[----:B------:R-:W-:Y:S05]  /*2670*/  BSYNC B1 ;  /* 0x0000000000017941 */ /* 0x000fea0003800000 */
.L_x_910:
[----:B------:R-:W-:Y:S01]  /*2680*/  BSSY B1, `(.L_x_913) ;  /* 0x000000b000017945 */ /* 0x000fe20003800000 */
[----:B------:R-:W-:Y:S05]  /*2690*/  @P3 BRA `(.L_x_914) ;  /* 0x0000004000003947 */ /* 0x000fea0003800000 */
[----:B------:R-:W-:Y:S01]  /*26a0*/  IMAD.MOV.U32 R204, RZ, RZ, RZ ;  /* 0x000000ffffcc7224 */ /* 0x000fe200078e00ff */
[----:B------:R-:W-:Y:S05]  /*26b0*/  @!P2 BRA `(.L_x_915) ;  /* 0x000000700000a947 */ /* 0x000fea0003800000 */
[----:B-----5:R-:W-:Y:S01]  /*26c0*/  PRMT R204, RZ, 0x7610, R56 ;  /* 0x00007610ffcc7816 */ /* 0x020fe20000000038 */
[----:B------:R-:W-:Y:S05]  /*26d0*/  BRA `(.L_x_915) ;  /* 0x0000005000007947 */ /* 0x000fea0003800000 */
.L_x_914:
[----:B-----5:R-:W-:-:S05]  /*26e0*/  PRMT R64, RZ, 0x7610, R52 ;  /* 0x00007610ff407816 */ /* 0x020fca0000000034 */
[----:B------:R-:W-:-:S04]  /*26f0*/  FMUL.FTZ R65, R64, c[0x0][0x1ec] ;  /* 0x00007b0040417a20 */ /* 0x000fc80000410000 */
[----:B------:R-:W-:Y:S01]  /*2700*/  FMUL.FTZ R204, R24, R65 ;  /* 0x0000004118cc7220 */ /* 0x000fe20000410000 */
[----:B------:R-:W-:-:S05]  /*2710*/  @P2 PRMT R65, RZ, 0x7610, R56 ;  /* 0x00007610ff412816 */ /* 0x000fca0000000038 */
[----:B------:R-:W-:Y:S02]  /*2720*/  @P2 FADD.FTZ R204, R65, R204 ;  /* 0x000000cc41cc2221 */ /* 0x000fe40000010000 */
.L_x_915:
[----:B------:R-:W-:Y:S05]  /*2730*/  BSYNC B1 ;  /* 0x0000000000017941 */ /* 0x000fea0003800000 */
.L_x_913:
[----:B------:R-:W-:Y:S01]  /*2740*/  BSSY B1, `(.L_x_916) ;  /* 0x000000b000017945 */ /* 0x000fe20003800000 */
[----:B------:R-:W-:Y:S05]  /*2750*/  @P3 BRA `(.L_x_917) ;  /* 0x0000004000003947 */ /* 0x000fea0003800000 */
[----:B------:R-:W-:Y:S01]  /*2760*/  MOV R205, RZ ;  /* 0x000000ff00cd7202 */ /* 0x000fe20000000f00 */
[----:B------:R-:W-:Y:S05]  /*2770*/  @!P2 BRA `(.L_x_918) ;  /* 0x000000700000a947 */ /* 0x000fea0003800000 */
[----:B-----5:R-:W-:Y:S01]  /*2780*/  PRMT R205, RZ, 0x5410, R57 ;  /* 0x00005410ffcd7816 */ /* 0x020fe20000000039 */
[----:B------:R-:W-:Y:S05]  /*2790*/  BRA `(.L_x_918) ;  /* 0x0000005000007947 */ /* 0x000fea0003800000 */
.L_x_917:
[----:B-----5:R-:W-:-:S05]  /*27a0*/  PRMT R64, RZ, 0x5410, R53 ;  /* 0x00005410ff407816 */ /* 0x020fca0000000035 */
[----:B------:R-:W-:-:S04]  /*27b0*/  FMUL.FTZ R64, R64, c[0x0][0x1ec] ;  /* 0x00007b0040407a20 */ /* 0x000fc80000410000 */
[----:B------:R-:W-:Y:S01]  /*27c0*/  FMUL.FTZ R205, R23, R64 ;  /* 0x0000004017cd7220 */ /* 0x000fe20000410000 */
[----:B------:R-:W-:-:S05]  /*27d0*/  @P2 PRMT R64, RZ, 0x5410, R57 ;  /* 0x00005410ff402816 */ /* 0x000fca0000000039 */
[----:B------:R-:W-:Y:S02]  /*27e0*/  @P2 FADD.FTZ R205, R64, R205 ;  /* 0x000000cd40cd2221 */ /* 0x000fe40000010000 */
.L_x_918:
[----:B------:R-:W-:Y:S05]  /*27f0*/  BSYNC B1 ;  /* 0x0000000000017941 */ /* 0x000fea0003800000 */
.L_x_916:
[----:B------:R-:W-:Y:S01]  /*2800*/  BSSY B1, `(.L_x_919) ;  /* 0x000000b000017945 */ /* 0x000fe20003800000 */
[----:B------:R-:W-:Y:S05]  /*2810*/  @P3 BRA `(.L_x_920) ;  /* 0x0000004000003947 */ /* 0x000fea0003800000 */
[----:B------:R-:W-:Y:S01]  /*2820*/  HFMA2.MMA R206, -RZ, RZ, 0, 0 ;  /* 0x00000000ffce7435 */ /* 0x000fe200000001ff */
[----:B------:R-:W-:Y:S05]  /*2830*/  @!P2 BRA `(.L_x_921) ;  /* 0x000000700000a947 */ /* 0x000fea0003800000 */
[----:B-----5:R-:W-:Y:S01]  /*2840*/  PRMT R206, RZ, 0x7610, R57 ;  /* 0x00007610ffce7816 */ /* 0x020fe20000000039 */
[----:B------:R-:W-:Y:S05]  /*2850*/  BRA `(.L_x_921) ;  /* 0x0000005000007947 */ /* 0x000fea0003800000 */
.L_x_920:
[----:B-----5:R-:W-:-:S05]  /*2860*/  PRMT R64, RZ, 0x7610, R53 ;  /* 0x00007610ff407816 */ /* 0x020fca0000000035 */
[----:B------:R-:W-:-:S04]  /*2870*/  FMUL.FTZ R65, R64, c[0x0][0x1ec] ;  /* 0x00007b0040417a20 */ /* 0x000fc80000410000 */
[----:B------:R-:W-:Y:S01]  /*2880*/  FMUL.FTZ R206, R22, R65 ;  /* 0x0000004116ce7220 */ /* 0x000fe20000410000 */
[----:B------:R-:W-:-:S05]  /*2890*/  @P2 PRMT R65, RZ, 0x7610, R57 ;  /* 0x00007610ff412816 */ /* 0x000fca0000000039 */
[----:B------:R-:W-:Y:S02]  /*28a0*/  @P2 FADD.FTZ R206, R65, R206 ;  /* 0x000000ce41ce2221 */ /* 0x000fe40000010000 */
.L_x_921:
[----:B------:R-:W-:Y:S05]  /*28b0*/  BSYNC B1 ;  /* 0x0000000000017941 */ /* 0x000fea0003800000 */
.L_x_919:
[----:B------:R-:W-:Y:S01]  /*28c0*/  BSSY B1, `(.L_x_922) ;  /* 0x000000b000017945 */ /* 0x000fe20003800000 */
[----:B------:R-:W-:Y:S05]  /*28d0*/  @P3 BRA `(.L_x_923) ;  /* 0x0000004000003947 */ /* 0x000fea0003800000 */
[----:B------:R-:W-:Y:S01]  /*28e0*/  MOV R207, RZ ;  /* 0x000000ff00cf7202 */ /* 0x000fe20000000f00 */
[----:B------:R-:W-:Y:S05]  /*28f0*/  @!P2 BRA `(.L_x_924) ;  /* 0x000000700000a947 */ /* 0x000fea0003800000 */
[----:B-----5:R-:W-:Y:S01]  /*2900*/  PRMT R207, RZ, 0x5410, R58 ;  /* 0x00005410ffcf7816 */ /* 0x020fe2000000003a */
[----:B------:R-:W-:Y:S05]  /*2910*/  BRA `(.L_x_924) ;  /* 0x0000005000007947 */ /* 0x000fea0003800000 */
.L_x_923:
[----:B-----5:R-:W-:-:S05]  /*2920*/  PRMT R64, RZ, 0x5410, R54 ;  /* 0x00005410ff407816 */ /* 0x020fca0000000036 */
[----:B------:R-:W-:-:S04]  /*2930*/  FMUL.FTZ R64, R64, c[0x0][0x1ec] ;  /* 0x00007b0040407a20 */ /* 0x000fc80000410000 */
[----:B------:R-:W-:Y:S01]  /*2940*/  FMUL.FTZ R207, R21, R64 ;  /* 0x0000004015cf7220 */ /* 0x000fe20000410000 */
[----:B------:R-:W-:-:S05]  /*2950*/  @P2 PRMT R64, RZ, 0x5410, R58 ;  /* 0x00005410ff402816 */ /* 0x000fca000000003a */
[----:B------:R-:W-:Y:S02]  /*2960*/  @P2 FADD.FTZ R207, R64, R207 ;  /* 0x000000cf40cf2221 */ /* 0x000fe40000010000 */
.L_x_924:
[----:B------:R-:W-:Y:S05]  /*2970*/  BSYNC B1 ;  /* 0x0000000000017941 */ /* 0x000fea0003800000 */
.L_x_922:
[----:B------:R-:W-:Y:S01]  /*2980*/  BSSY B1, `(.L_x_925) ;  /* 0x000000b000017945 */ /* 0x000fe20003800000 */
[----:B------:R-:W-:Y:S05]  /*2990*/  @P3 BRA `(.L_x_926) ;  /* 0x0000004000003947 */ /* 0x000fea0003800000 */
[----:B------:R-:W-:Y:S01]  /*29a0*/  HFMA2.MMA R208, -RZ, RZ, 0, 0 ;  /* 0x00000000ffd07435 */ /* 0x000fe200000001ff */
[----:B------:R-:W-:Y:S05]  /*29b0*/  @!P2 BRA `(.L_x_927) ;  /* 0x000000700000a947 */ /* 0x000fea0003800000 */
[----:B-----5:R-:W-:Y:S01]  /*29c0*/  PRMT R208, RZ, 0x7610, R58 ;  /* 0x00007610ffd07816 */ /* 0x020fe2000000003a */
[----:B------:R-:W-:Y:S05]  /*29d0*/  BRA `(.L_x_927) ;  /* 0x0000005000007947 */ /* 0x000fea0003800000 */
.L_x_926:
[----:B-----5:R-:W-:-:S05]  /*29e0*/  PRMT R64, RZ, 0x7610, R54 ;  /* 0x00007610ff407816 */ /* 0x020fca0000000036 */
[----:B------:R-:W-:-:S04]  /*29f0*/  FMUL.FTZ R65, R64, c[0x0][0x1ec] ;  /* 0x00007b0040417a20 */ /* 0x000fc80000410000 */
[----:B------:R-:W-:Y:S01]  /*2a00*/  FMUL.FTZ R208, R20, R65 ;  /* 0x0000004114d07220 */ /* 0x000fe20000410000 */
[----:B------:R-:W-:-:S05]  /*2a10*/  @P2 PRMT R65, RZ, 0x7610, R58 ;  /* 0x00007610ff412816 */ /* 0x000fca000000003a */
[----:B------:R-:W-:Y:S02]  /*2a20*/  @P2 FADD.FTZ R208, R65, R208 ;  /* 0x000000d041d02221 */ /* 0x000fe40000010000 */
.L_x_927:
[----:B------:R-:W-:Y:S05]  /*2a30*/  BSYNC B1 ;  /* 0x0000000000017941 */ /* 0x000fea0003800000 */
.L_x_925:
[----:B------:R-:W-:Y:S01]  /*2a40*/  BSSY B1, `(.L_x_928) ;  /* 0x000000b000017945 */ /* 0x000fe20003800000 */
[----:B------:R-:W-:Y:S05]  /*2a50*/  @P3 BRA `(.L_x_929) ;  /* 0x0000004000003947 */ /* 0x000fea0003800000 */
[----:B------:R-:W-:Y:S01]  /*2a60*/  MOV R209, RZ ;  /* 0x000000ff00d17202 */ /* 0x000fe20000000f00 */
[----:B------:R-:W-:Y:S05]  /*2a70*/  @!P2 BRA `(.L_x_930) ;  /* 0x000000700000a947 */ /* 0x000fea0003800000 */
[----:B-----5:R-:W-:Y:S01]  /*2a80*/  PRMT R209, RZ, 0x5410, R59 ;  /* 0x00005410ffd17816 */ /* 0x020fe2000000003b */
[----:B------:R-:W-:Y:S05]  /*2a90*/  BRA `(.L_x_930) ;  /* 0x0000005000007947 */ /* 0x000fea0003800000 */
.L_x_929:
[----:B-----5:R-:W-:-:S05]  /*2aa0*/  PRMT R64, RZ, 0x5410, R55 ;  /* 0x00005410ff407816 */ /* 0x020fca0000000037 */
[----:B------:R-:W-:-:S04]  /*2ab0*/  FMUL.FTZ R64, R64, c[0x0][0x1ec] ;  /* 0x00007b0040407a20 */ /* 0x000fc80000410000 */
[----:B------:R-:W-:Y:S01]  /*2ac0*/  FMUL.FTZ R209, R19, R64 ;  /* 0x0000004013d17220 */ /* 0x000fe20000410000 */
[----:B------:R-:W-:-:S05]  /*2ad0*/  @P2 PRMT R64, RZ, 0x5410, R59 ;  /* 0x00005410ff402816 */ /* 0x000fca000000003b */
[----:B------:R-:W-:Y:S02]  /*2ae0*/  @P2 FADD.FTZ R209, R64, R209 ;  /* 0x000000d140d12221 */ /* 0x000fe40000010000 */
.L_x_930:
[----:B------:R-:W-:Y:S05]  /*2af0*/  BSYNC B1 ;  /* 0x0000000000017941 */ /* 0x000fea0003800000 */
.L_x_928:
[----:B------:R-:W-:Y:S01]  /*2b00*/  BSSY B1, `(.L_x_931) ;  /* 0x000000b000017945 */ /* 0x000fe20003800000 */
[----:B------:R-:W-:Y:S05]  /*2b10*/  @P3 BRA `(.L_x_932) ;  /* 0x0000004000003947 */ /* 0x000fea0003800000 */
[----:B------:R-:W-:Y:S01]  /*2b20*/  HFMA2.MMA R210, -RZ, RZ, 0, 0 ;  /* 0x00000000ffd27435 */ /* 0x000fe200000001ff */
[----:B------:R-:W-:Y:S05]  /*2b30*/  @!P2 BRA `(.L_x_933) ;  /* 0x000000700000a947 */ /* 0x000fea0003800000 */
[----:B-----5:R-:W-:Y:S01]  /*2b40*/  PRMT R210, RZ, 0x7610, R59 ;  /* 0x00007610ffd27816 */ /* 0x020fe2000000003b */
[----:B------:R-:W-:Y:S05]  /*2b50*/  BRA `(.L_x_933) ;  /* 0x0000005000007947 */ /* 0x000fea0003800000 */
.L_x_932:
[----:B-----5:R-:W-:-:S05]  /*2b60*/  PRMT R64, RZ, 0x7610, R55 ;  /* 0x00007610ff407816 */ /* 0x020fca0000000037 */
[----:B------:R-:W-:-:S04]  /*2b70*/  FMUL.FTZ R65, R64, c[0x0][0x1ec] ;  /* 0x00007b0040417a20 */ /* 0x000fc80000410000 */
[----:B------:R-:W-:Y:S01]  /*2b80*/  FMUL.FTZ R210, R18, R65 ;  /* 0x0000004112d27220 */ /* 0x000fe20000410000 */
[----:B------:R-:W-:-:S05]  /*2b90*/  @P2 PRMT R65, RZ, 0x7610, R59 ;  /* 0x00007610ff412816 */ /* 0x000fca000000003b */
[----:B------:R-:W-:Y:S02]  /*2ba0*/  @P2 FADD.FTZ R210, R65, R210 ;  /* 0x000000d241d22221 */ /* 0x000fe40000010000 */
.L_x_933:
[----:B------:R-:W-:Y:S05]  /*2bb0*/  BSYNC B1 ;  /* 0x0000000000017941 */ /* 0x000fea0003800000 */
.L_x_931:
        /* <DEDUP_REMOVED lines=9> */
.L_x_909:
[----:B------:R-:W-:Y:S05]  /*2c50*/  BSYNC B0 ;  /* 0x0000000000007941 */ /* 0x000fea0003800000 */
.L_x_908:
        /* <DEDUP_REMOVED lines=8> */
[----:B------:R-:W-:-:S04]  /*2ce0*/  @P2 IMAD.MOV.U32 R67, RZ, RZ, 0x10 ;  /* 0x00000010ff432424 */ /* 0x000fc800078e00ff */
        /* <DEDUP_REMOVED lines=9> */
.L_x_937:
[----:B0----5:R-:W-:-:S05]  /*2d80*/  PRMT R64, RZ, 0x5410, R52 ;  /* 0x00005410ff407816 */ /* 0x021fca0000000034 */
[----:B------:R-:W-:-:S04]  /*2d90*/  FMUL.FTZ R64, R64, c[0x0][0x1ec] ;  /* 0x00007b0040407a20 */ /* 0x000fc80000410000 */
[----:B------:R-:W-:Y:S01]  /*2da0*/  FMUL.FTZ R211, R17, R64 ;  /* 0x0000004011d37220 */ /* 0x000fe20000410000 */
[----:B------:R-:W-:-:S05]  /*2db0*/  @P2 PRMT R64, RZ, 0x5410, R56 ;  /* 0x00005410ff402816 */ /* 0x000fca0000000038 */
[----:B------:R-:W-:Y:S02]  /*2dc0*/  @P2 FADD.FTZ R211, R64, R211 ;  /* 0x000000d340d32221 */ /* 0x000fe40000010000 */
.L_x_938:
[----:B------:R-:W-:Y:S05]  /*2dd0*/  BSYNC B1 ;  /* 0x0000000000017941 */ /* 0x000fea0003800000 */
.L_x_936:
[----:B------:R-:W-:Y:S01]  /*2de0*/  BSSY B1, `(.L_x_939) ;  /* 0x000000b000017945 */ /* 0x000fe20003800000 */
[----:B------:R-:W-:Y:S05]  /*2df0*/  @P3 BRA `(.L_x_940) ;  /* 0x0000004000003947 */ /* 0x000fea0003800000 */
[----:B------:R-:W-:Y:S01]  /*2e00*/  MOV R212, RZ ;  /* 0x000000ff00d47202 */ /* 0x000fe20000000f00 */
[----:B------:R-:W-:Y:S05]  /*2e10*/  @!P2 BRA `(.L_x_941) ;  /* 0x000000700000a947 */ /* 0x000fea0003800000 */
[----:B-----5:R-:W-:Y:S01]  /*2e20*/  PRMT R212, RZ, 0x7610, R56 ;  /* 0x00007610ffd47816 */ /* 0x020fe20000000038 */
[----:B------:R-:W-:Y:S05]  /*2e30*/  BRA `(.L_x_941) ;  /* 0x0000005000007947 */ /* 0x000fea0003800000 */
.L_x_940:
[----:B-----5:R-:W-:-:S05]  /*2e40*/  PRMT R64, RZ, 0x7610, R52 ;  /* 0x00007610ff407816 */ /* 0x020fca0000000034 */
[----:B------:R-:W-:-:S04]  /*2e50*/  FMUL.FTZ R65, R64, c[0x0][0x1ec] ;  /* 0x00007b0040417a20 */ /* 0x000fc80000410000 */
[----:B------:R-:W-:Y:S01]  /*2e60*/  FMUL.FTZ R212, R16, R65 ;  /* 0x0000004110d47220 */ /* 0x000fe20000410000 */
[----:B------:R-:W-:-:S05]  /*2e70*/  @P2 PRMT R65, RZ, 0x7610, R56 ;  /* 0x00007610ff412816 */ /* 0x000fca0000000038 */
[----:B------:R-:W-:Y:S02]  /*2e80*/  @P2 FADD.FTZ R212, R65, R212 ;  /* 0x000000d441d42221 */ /* 0x000fe40000010000 */
.L_x_941:
[----:B------:R-:W-:Y:S05]  /*2e90*/  BSYNC B1 ;  /* 0x0000000000017941 */ /* 0x000fea0003800000 */
.L_x_939:
[----:B------:R-:W-:Y:S01]  /*2ea0*/  BSSY B1, `(.L_x_942) ;  /* 0x000000b000017945 */ /* 0x000fe20003800000 */
[----:B------:R-:W-:Y:S05]  /*2eb0*/  @P3 BRA `(.L_x_943) ;  /* 0x0000004000003947 */ /* 0x000fea0003800000 */
[----:B------:R-:W-:Y:S01]  /*2ec0*/  HFMA2.MMA R213, -RZ, RZ, 0, 0 ;  /* 0x00000000ffd57435 */ /* 0x000fe200000001ff */
[----:B------:R-:W-:Y:S05]  /*2ed0*/  @!P2 BRA `(.L_x_944) ;  /* 0x000000700000a947 */ /* 0x000fea0003800000 */
[----:B-----5:R-:W-:Y:S01]  /*2ee0*/  PRMT R213, RZ, 0x5410, R57 ;  /* 0x00005410ffd57816 */ /* 0x020fe20000000039 */
[----:B------:R-:W-:Y:S05]  /*2ef0*/  BRA `(.L_x_944) ;  /* 0x0000005000007947 */ /* 0x000fea0003800000 */
.L_x_943:
[----:B-----5:R-:W-:-:S05]  /*2f00*/  PRMT R64, RZ, 0x5410, R53 ;  /* 0x00005410ff407816 */ /* 0x020fca0000000035 */
[----:B------:R-:W-:-:S04]  /*2f10*/  FMUL.FTZ R64, R64, c[0x0][0x1ec] ;  /* 0x00007b0040407a20 */ /* 0x000fc80000410000 */
[----:B------:R-:W-:Y:S01]  /*2f20*/  FMUL.FTZ R213, R15, R64 ;  /* 0x000000400fd57220 */ /* 0x000fe20000410000 */
[----:B------:R-:W-:-:S05]  /*2f30*/  @P2 PRMT R64, RZ, 0x5410, R57 ;  /* 0x00005410ff402816 */ /* 0x000fca0000000039 */
[----:B------:R-:W-:Y:S02]  /*2f40*/  @P2 FADD.FTZ R213, R64, R213 ;  /* 0x000000d540d52221 */ /* 0x000fe40000010000 */
.L_x_944:
[----:B------:R-:W-:Y:S05]  /*2f50*/  BSYNC B1 ;  /* 0x0000000000017941 */ /* 0x000fea0003800000 */
.L_x_942:
[----:B------:R-:W-:Y:S01]  /*2f60*/  BSSY B1, `(.L_x_945) ;  /* 0x000000b000017945 */ /* 0x000fe20003800000 */
[----:B------:R-:W-:Y:S05]  /*2f70*/  @P3 BRA `(.L_x_946) ;  /* 0x0000004000003947 */ /* 0x000fea0003800000 */
[----:B------:R-:W-:Y:S01]  /*2f80*/  MOV R214, RZ ;  /* 0x000000ff00d67202 */ /* 0x000fe20000000f00 */
[----:B------:R-:W-:Y:S05]  /*2f90*/  @!P2 BRA `(.L_x_947) ;  /* 0x000000700000a947 */ /* 0x000fea0003800000 */
[----:B-----5:R-:W-:Y:S01]  /*2fa0*/  PRMT R214, RZ, 0x7610, R57 ;  /* 0x00007610ffd67816 */ /* 0x020fe20000000039 */
[----:B------:R-:W-:Y:S05]  /*2fb0*/  BRA `(.L_x_947) ;  /* 0x0000005000007947 */ /* 0x000fea0003800000 */
.L_x_946:
[----:B-----5:R-:W-:-:S05]  /*2fc0*/  PRMT R64, RZ, 0x7610, R53 ;  /* 0x00007610ff407816 */ /* 0x020fca0000000035 */
[----:B------:R-:W-:-:S04]  /*2fd0*/  FMUL.FTZ R65, R64, c[0x0][0x1ec] ;  /* 0x00007b0040417a20 */ /* 0x000fc80000410000 */
[----:B------:R-:W-:Y:S01]  /*2fe0*/  FMUL.FTZ R214, R14, R65 ;  /* 0x000000410ed67220 */ /* 0x000fe20000410000 */
[----:B------:R-:W-:-:S05]  /*2ff0*/  @P2 PRMT R65, RZ, 0x7610, R57 ;  /* 0x00007610ff412816 */ /* 0x000fca0000000039 */
[----:B------:R-:W-:Y:S02]  /*3000*/  @P2 FADD.FTZ R214, R65, R214 ;  /* 0x000000d641d62221 */ /* 0x000fe40000010000 */
.L_x_947:
[----:B------:R-:W-:Y:S05]  /*3010*/  BSYNC B1 ;  /* 0x0000000000017941 */ /* 0x000fea0003800000 */
.L_x_945:
[----:B------:R-:W-:Y:S01]  /*3020*/  BSSY B1, `(.L_x_948) ;  /* 0x000000b000017945 */ /* 0x000fe20003800000 */
[----:B------:R-:W-:Y:S05]  /*3030*/  @P3 BRA `(.L_x_949) ;  /* 0x0000004000003947 */ /* 0x000fea0003800000 */
[----:B------:R-:W-:Y:S01]  /*3040*/  HFMA2.MMA R215, -RZ, RZ, 0, 0 ;  /* 0x00000000ffd77435 */ /* 0x000fe200000001ff */
[----:B------:R-:W-:Y:S05]  /*3050*/  @!P2 BRA `(.L_x_950) ;  /* 0x000000700000a947 */ /* 0x000fea0003800000 */
[----:B-----5:R-:W-:Y:S01]  /*3060*/  PRMT R215, RZ, 0x5410, R58 ;  /* 0x00005410ffd77816 */ /* 0x020fe2000000003a */
[----:B------:R-:W-:Y:S05]  /*3070*/  BRA `(.L_x_950) ;  /* 0x0000005000007947 */ /* 0x000fea0003800000 */
.L_x_949:
[----:B-----5:R-:W-:-:S05]  /*3080*/  PRMT R64, RZ, 0x5410, R54 ;  /* 0x00005410ff407816 */ /* 0x020fca0000000036 */
[----:B------:R-:W-:-:S04]  /*3090*/  FMUL.FTZ R64, R64, c[0x0][0x1ec] ;  /* 0x00007b0040407a20 */ /* 0x000fc80000410000 */
[----:B------:R-:W-:Y:S01]  /*30a0*/  FMUL.FTZ R215, R13, R64 ;  /* 0x000000400dd77220 */ /* 0x000fe20000410000 */
[----:B------:R-:W-:-:S05]  /*30b0*/  @P2 PRMT R64, RZ, 0x5410, R58 ;  /* 0x00005410ff402816 */ /* 0x000fca000000003a */
[----:B------:R-:W-:Y:S02]  /*30c0*/  @P2 FADD.FTZ R215, R64, R215 ;  /* 0x000000d740d72221 */ /* 0x000fe40000010000 */
.L_x_950:
[----:B------:R-:W-:Y:S05]  /*30d0*/  BSYNC B1 ;  /* 0x0000000000017941 */ /* 0x000fea0003800000 */
.L_x_948:
[----:B------:R-:W-:Y:S01]  /*30e0*/  BSSY B1, `(.L_x_951) ;  /* 0x000000b000017945 */ /* 0x000fe20003800000 */
[----:B------:R-:W-:Y:S05]  /*30f0*/  @P3 BRA `(.L_x_952) ;  /* 0x0000004000003947 */ /* 0x000fea0003800000 */
[----:B------:R-:W-:Y:S01]  /*3100*/  MOV R216, RZ ;  /* 0x000000ff00d87202 */ /* 0x000fe20000000f00 */
[----:B------:R-:W-:Y:S05]  /*3110*/  @!P2 BRA `(.L_x_953) ;  /* 0x000000700000a947 */ /* 0x000fea0003800000 */
[----:B-----5:R-:W-:Y:S01]  /*3120*/  PRMT R216, RZ, 0x7610, R58 ;  /* 0x00007610ffd87816 */ /* 0x020fe2000000003a */
[----:B------:R-:W-:Y:S05]  /*3130*/  BRA `(.L_x_953) ;  /* 0x0000005000007947 */ /* 0x000fea0003800000 */
.L_x_952:
[----:B-----5:R-:W-:-:S05]  /*3140*/  PRMT R64, RZ, 0x7610, R54 ;  /* 0x00007610ff407816 */ /* 0x020fca0000000036 */
[----:B------:R-:W-:-:S04]  /*3150*/  FMUL.FTZ R65, R64, c[0x0][0x1ec] ;  /* 0x00007b0040417a20 */ /* 0x000fc80000410000 */
[----:B------:R-:W-:Y:S01]  /*3160*/  FMUL.FTZ R216, R12, R65 ;  /* 0x000000410cd87220 */ /* 0x000fe20000410000 */
[----:B------:R-:W-:-:S05]  /*3170*/  @P2 PRMT R65, RZ, 0x7610, R58 ;  /* 0x00007610ff412816 */ /* 0x000fca000000003a */
[----:B------:R-:W-:Y:S02]  /*3180*/  @P2 FADD.FTZ R216, R65, R216 ;  /* 0x000000d841d82221 */ /* 0x000fe40000010000 */
.L_x_953:
[----:B------:R-:W-:Y:S05]  /*3190*/  BSYNC B1 ;  /* 0x0000000000017941 */ /* 0x000fea0003800000 */
.L_x_951:
[----:B------:R-:W-:Y:S01]  /*31a0*/  BSSY B1, `(.L_x_954) ;  /* 0x000000b000017945 */ /* 0x000fe20003800000 */
[----:B------:R-:W-:Y:S05]  /*31b0*/  @P3 BRA `(.L_x_955) ;  /* 0x0000004000003947 */ /* 0x000fea0003800000 */
[----:B------:R-:W-:Y:S01]  /*31c0*/  HFMA2.MMA R217, -RZ, RZ, 0, 0 ;  /* 0x00000000ffd97435 */ /* 0x000fe200000001ff */
[----:B------:R-:W-:Y:S05]  /*31d0*/  @!P2 BRA `(.L_x_956) ;  /* 0x000000700000a947 */ /* 0x000fea0003800000 */
[----:B-----5:R-:W-:Y:S01]  /*31e0*/  PRMT R217, RZ, 0x5410, R59 ;  /* 0x00005410ffd97816 */ /* 0x020fe2000000003b */
[----:B------:R-:W-:Y:S05]  /*31f0*/  BRA `(.L_x_956) ;  /* 0x0000005000007947 */ /* 0x000fea0003800000 */
.L_x_955:
[----:B-----5:R-:W-:-:S05]  /*3200*/  PRMT R64, RZ, 0x5410, R55 ;  /* 0x00005410ff407816 */ /* 0x020fca0000000037 */
[----:B------:R-:W-:-:S04]  /*3210*/  FMUL.FTZ R64, R64, c[0x0][0x1ec] ;  /* 0x00007b0040407a20 */ /* 0x000fc80000410000 */
[----:B------:R-:W-:Y:S01]  /*3220*/  FMUL.FTZ R217, R11, R64 ;  /* 0x000000400bd97220 */ /* 0x000fe20000410000 */
[----:B------:R-:W-:-:S05]  /*3230*/  @P2 PRMT R64, RZ, 0x5410, R59 ;  /* 0x00005410ff402816 */ /* 0x000fca000000003b */
[----:B------:R-:W-:Y:S02]  /*3240*/  @P2 FADD.FTZ R217, R64, R217 ;  /* 0x000000d940d92221 */ /* 0x000fe40000010000 */
.L_x_956:
[----:B------:R-:W-:Y:S05]  /*3250*/  BSYNC B1 ;  /* 0x0000000000017941 */ /* 0x000fea0003800000 */
.L_x_954:
[----:B------:R-:W-:Y:S01]  /*3260*/  BSSY B1, `(.L_x_957) ;  /* 0x000000b000017945 */ /* 0x000fe20003800000 */
[----:B------:R-:W-:Y:S05]  /*3270*/  @P3 BRA `(.L_x_958) ;  /* 0x0000004000003947 */ /* 0x000fea0003800000 */
[----:B------:R-:W-:Y:S01]  /*3280*/  MOV R218, RZ ;  /* 0x000000ff00da7202 */ /* 0x000fe20000000f00 */
[----:B------:R-:W-:Y:S05]  /*3290*/  @!P2 BRA `(.L_x_959) ;  /* 0x000000700000a947 */ /* 0x000fea0003800000 */
[----:B-----5:R-:W-:Y:S01]  /*32a0*/  PRMT R218, RZ, 0x7610, R59 ;  /* 0x00007610ffda7816 */ /* 0x020fe2000000003b */
[----:B------:R-:W-:Y:S05]  /*32b0*/  BRA `(.L_x_959) ;  /* 0x0000005000007947 */ /* 0x000fea0003800000 */
.L_x_958:
[----:B-----5:R-:W-:-:S05]  /*32c0*/  PRMT R64, RZ, 0x7610, R55 ;  /* 0x00007610ff407816 */ /* 0x020fca0000000037 */
[----:B------:R-:W-:-:S04]  /*32d0*/  FMUL.FTZ R65, R64, c[0x0][0x1ec] ;  /* 0x00007b0040417a20 */ /* 0x000fc80000410000 */
[----:B------:R-:W-:Y:S01]  /*32e0*/  FMUL.FTZ R218, R10, R65 ;  /* 0x000000410ada7220 */ /* 0x000fe20000410000 */
[----:B------:R-:W-:-:S05]  /*32f0*/  @P2 PRMT R65, RZ, 0x7610, R59 ;  /* 0x00007610ff412816 */ /* 0x000fca000000003b */
[----:B------:R-:W-:Y:S02]  /*3300*/  @P2 FADD.FTZ R218, R65, R218 ;  /* 0x000000da41da2221 */ /* 0x000fe40000010000 */
.L_x_959:
[----:B------:R-:W-:Y:S05]  /*3310*/  BSYNC B1 ;  /* 0x0000000000017941 */ /* 0x000fea0003800000 */
.L_x_957:
        /* <DEDUP_REMOVED lines=9> */
.L_x_935:
[----:B------:R-:W-:Y:S05]  /*33b0*/  BSYNC B0 ;  /* 0x0000000000007941 */ /* 0x000fea0003800000 */
.L_x_934:
        /* <DEDUP_REMOVED lines=18> */
.L_x_963:
[----:B0----5:R-:W-:-:S05]  /*34e0*/  PRMT R64, RZ, 0x5410, R52 ;  /* 0x00005410ff407816 */ /* 0x021fca0000000034 */
[----:B------:R-:W-:-:S04]  /*34f0*/  FMUL.FTZ R64, R64, c[0x0][0x1ec] ;  /* 0x00007b0040407a20 */ /* 0x000fc80000410000 */
[----:B------:R-:W-:Y:S01]  /*3500*/  FMUL.FTZ R219, R9, R64 ;  /* 0x0000004009db7220 */ /* 0x000fe20000410000 */
[----:B------:R-:W-:-:S05]  /*3510*/  @P2 PRMT R64, RZ, 0x5410, R56 ;  /* 0x00005410ff402816 */ /* 0x000fca0000000038 */
[----:B------:R-:W-:Y:S02]  /*3520*/  @P2 FADD.FTZ R219, R64, R219 ;  /* 0x000000db40db2221 */ /* 0x000fe40000010000 */
.L_x_964:
[----:B------:R-:W-:Y:S05]  /*3530*/  BSYNC B1 ;  /* 0x0000000000017941 */ /* 0x000fea0003800000 */
.L_x_962:
[----:B------:R-:W-:Y:S01]  /*3540*/  BSSY B1, `(.L_x_965) ;  /* 0x000000b000017945 */ /* 0x000fe20003800000 */
[----:B------:R-:W-:Y:S05]  /*3550*/  @P3 BRA `(.L_x_966) ;  /* 0x0000004000003947 */ /* 0x000fea0003800000 */
[----:B------:R-:W-:Y:S01]  /*3560*/  MOV R220, RZ ;  /* 0x000000ff00dc7202 */ /* 0x000fe20000000f00 */
[----:B------:R-:W-:Y:S05]  /*3570*/  @!P2 BRA `(.L_x_967) ;  /* 0x000000700000a947 */ /* 0x000fea0003800000 */
[----:B-----5:R-:W-:Y:S01]  /*3580*/  PRMT R220, RZ, 0x7610, R56 ;  /* 0x00007610ffdc7816 */ /* 0x020fe20000000038 */
[----:B------:R-:W-:Y:S05]  /*3590*/  BRA `(.L_x_967) ;  /* 0x0000005000007947 */ /* 0x000fea0003800000 */
.L_x_966:
[----:B-----5:R-:W-:-:S05]  /*35a0*/  PRMT R64, RZ, 0x7610, R52 ;  /* 0x00007610ff407816 */ /* 0x020fca0000000034 */
[----:B------:R-:W-:-:S04]  /*35b0*/  FMUL.FTZ R65, R64, c[0x0][0x1ec] ;  /* 0x00007b0040417a20 */ /* 0x000fc80000410000 */
[----:B------:R-:W-:Y:S01]  /*35c0*/  FMUL.FTZ R220, R8, R65 ;  /* 0x0000004108dc7220 */ /* 0x000fe20000410000 */
[----:B------:R-:W-:-:S05]  /*35d0*/  @P2 PRMT R65, RZ, 0x7610, R56 ;  /* 0x00007610ff412816 */ /* 0x000fca0000000038 */
[----:B------:R-:W-:Y:S02]  /*35e0*/  @P2 FADD.FTZ R220, R65, R220 ;  /* 0x000000dc41dc2221 */ /* 0x000fe40000010000 */
.L_x_967:
[----:B------:R-:W-:Y:S05]  /*35f0*/  BSYNC B1 ;  /* 0x0000000000017941 */ /* 0x000fea0003800000 */
.L_x_965:
[----:B------:R-:W-:Y:S01]  /*3600*/  BSSY B1, `(.L_x_968) ;  /* 0x000000b000017945 */ /* 0x000fe20003800000 */
[----:B------:R-:W-:Y:S05]  /*3610*/  @P3 BRA `(.L_x_969) ;  /* 0x0000004000003947 */ /* 0x000fea0003800000 */
[----:B------:R-:W-:Y:S01]  /*3620*/  HFMA2.MMA R221, -RZ, RZ, 0, 0 ;  /* 0x00000000ffdd7435 */ /* 0x000fe200000001ff */
[----:B------:R-:W-:Y:S05]  /*3630*/  @!P2 BRA `(.L_x_970) ;  /* 0x000000700000a947 */ /* 0x000fea0003800000 */
[----:B-----5:R-:W-:Y:S01]  /*3640*/  PRMT R221, RZ, 0x5410, R57 ;  /* 0x00005410ffdd7816 */ /* 0x020fe20000000039 */
[----:B------:R-:W-:Y:S05]  /*3650*/  BRA `(.L_x_970) ;  /* 0x0000005000007947 */ /* 0x000fea0003800000 */
.L_x_969:
[----:B-----5:R-:W-:-:S05]  /*3660*/  PRMT R64, RZ, 0x5410, R53 ;  /* 0x00005410ff407816 */ /* 0x020fca0000000035 */
[----:B------:R-:W-:-:S04]  /*3670*/  FMUL.FTZ R64, R64, c[0x0][0x1ec] ;  /* 0x00007b0040407a20 */ /* 0x000fc80000410000 */
[----:B------:R-:W-:Y:S01]  /*3680*/  FMUL.FTZ R221, R7, R64 ;  /* 0x0000004007dd7220 */ /* 0x000fe20000410000 */
[----:B------:R-:W-:-:S05]  /*3690*/  @P2 PRMT R64, RZ, 0x5410, R57 ;  /* 0x00005410ff402816 */ /* 0x000fca0000000039 */
[----:B------:R-:W-:Y:S02]  /*36a0*/  @P2 FADD.FTZ R221, R64, R221 ;  /* 0x000000dd40dd2221 */ /* 0x000fe40000010000 */
.L_x_970:
[----:B------:R-:W-:Y:S05]  /*36b0*/  BSYNC B1 ;  /* 0x0000000000017941 */ /* 0x000fea0003800000 */
.L_x_968:
[----:B------:R-:W-:Y:S01]  /*36c0*/  BSSY B1, `(.L_x_971) ;  /* 0x000000b000017945 */ /* 0x000fe20003800000 */
[----:B------:R-:W-:Y:S05]  /*36d0*/  @P3 BRA `(.L_x_972) ;  /* 0x0000004000003947 */ /* 0x000fea0003800000 */
[----:B------:R-:W-:Y:S01]  /*36e0*/  MOV R222, RZ ;  /* 0x000000ff00de7202 */ /* 0x000fe20000000f00 */
[----:B------:R-:W-:Y:S05]  /*36f0*/  @!P2 BRA `(.L_x_973) ;  /* 0x000000700000a947 */ /* 0x000fea0003800000 */
[----:B-----5:R-:W-:Y:S01]  /*3700*/  PRMT R222, RZ, 0x7610, R57 ;  /* 0x00007610ffde7816 */ /* 0x020fe20000000039 */
[----:B------:R-:W-:Y:S05]  /*3710*/  BRA `(.L_x_973) ;  /* 0x0000005000007947 */ /* 0x000fea0003800000 */
.L_x_972:
[----:B-----5:R-:W-:-:S05]  /*3720*/  PRMT R64, RZ, 0x7610, R53 ;  /* 0x00007610ff407816 */ /* 0x020fca0000000035 */
[----:B------:R-:W-:-:S04]  /*3730*/  FMUL.FTZ R65, R64, c[0x0][0x1ec] ;  /* 0x00007b0040417a20 */ /* 0x000fc80000410000 */
[----:B------:R-:W-:Y:S01]  /*3740*/  FMUL.FTZ R222, R6, R65 ;  /* 0x0000004106de7220 */ /* 0x000fe20000410000 */
[----:B------:R-:W-:-:S05]  /*3750*/  @P2 PRMT R65, RZ, 0x7610, R57 ;  /* 0x00007610ff412816 */ /* 0x000fca0000000039 */
[----:B------:R-:W-:Y:S02]  /*3760*/  @P2 FADD.FTZ R222, R65, R222 ;  /* 0x000000de41de2221 */ /* 0x000fe40000010000 */
.L_x_973:
[----:B------:R-:W-:Y:S05]  /*3770*/  BSYNC B1 ;  /* 0x0000000000017941 */ /* 0x000fea0003800000 */
.L_x_971:
[----:B------:R-:W-:Y:S01]  /*3780*/  BSSY B1, `(.L_x_974) ;  /* 0x000000b000017945 */ /* 0x000fe20003800000 */
[----:B------:R-:W-:Y:S05]  /*3790*/  @P3 BRA `(.L_x_975) ;  /* 0x0000004000003947 */ /* 0x000fea0003800000 */
[----:B------:R-:W-:Y:S01]  /*37a0*/  HFMA2.MMA R223, -RZ, RZ, 0, 0 ;  /* 0x00000000ffdf7435 */ /* 0x000fe200000001ff */
[----:B------:R-:W-:Y:S05]  /*37b0*/  @!P2 BRA `(.L_x_976) ;  /* 0x000000700000a947 */ /* 0x000fea0003800000 */
[----:B-----5:R-:W-:Y:S01]  /*37c0*/  PRMT R223, RZ, 0x5410, R58 ;  /* 0x00005410ffdf7816 */ /* 0x020fe2000000003a */
[----:B------:R-:W-:Y:S05]  /*37d0*/  BRA `(.L_x_976) ;  /* 0x0000005000007947 */ /* 0x000fea0003800000 */
.L_x_975:
[----:B-----5:R-:W-:-:S05]  /*37e0*/  PRMT R64, RZ, 0x5410, R54 ;  /* 0x00005410ff407816 */ /* 0x020fca0000000036 */
[----:B------:R-:W-:-:S04]  /*37f0*/  FMUL.FTZ R64, R64, c[0x0][0x1ec] ;  /* 0x00007b0040407a20 */ /* 0x000fc80000410000 */
[----:B------:R-:W-:Y:S01]  /*3800*/  FMUL.FTZ R223, R5, R64 ;  /* 0x0000004005df7220 */ /* 0x000fe20000410000 */
[----:B------:R-:W-:-:S05]  /*3810*/  @P2 PRMT R64, RZ, 0x5410, R58 ;  /* 0x00005410ff402816 */ /* 0x000fca000000003a */
[----:B------:R-:W-:Y:S02]  /*3820*/  @P2 FADD.FTZ R223, R64, R223 ;  /* 0x000000df40df2221 */ /* 0x000fe40000010000 */
.L_x_976:
[----:B------:R-:W-:Y:S05]  /*3830*/  BSYNC B1 ;  /* 0x0000000000017941 */ /* 0x000fea0003800000 */
.L_x_974:
[----:B------:R-:W-:Y:S01]  /*3840*/  BSSY B1, `(.L_x_977) ;  /* 0x000000b000017945 */ /* 0x000fe20003800000 */
[----:B------:R-:W-:Y:S05]  /*3850*/  @P3 BRA `(.L_x_978) ;  /* 0x0000004000003947 */ /* 0x000fea0003800000 */
[----:B------:R-:W-:Y:S01]  /*3860*/  MOV R224, RZ ;  /* 0x000000ff00e07202 */ /* 0x000fe20000000f00 */
[----:B------:R-:W-:Y:S05]  /*3870*/  @!P2 BRA `(.L_x_979) ;  /* 0x000000700000a947 */ /* 0x000fea0003800000 */
[----:B-----5:R-:W-:Y:S01]  /*3880*/  PRMT R224, RZ, 0x7610, R58 ;  /* 0x00007610ffe07816 */ /* 0x020fe2000000003a */
[----:B------:R-:W-:Y:S05]  /*3890*/  BRA `(.L_x_979) ;  /* 0x0000005000007947 */ /* 0x000fea0003800000 */
.L_x_978:
[----:B-----5:R-:W-:-:S05]  /*38a0*/  PRMT R64, RZ, 0x7610, R54 ;  /* 0x00007610ff407816 */ /* 0x020fca0000000036 */
[----:B------:R-:W-:-:S04]  /*38b0*/  FMUL.FTZ R65, R64, c[0x0][0x1ec] ;  /* 0x00007b0040417a20 */ /* 0x000fc80000410000 */
[----:B------:R-:W-:Y:S01]  /*38c0*/  FMUL.FTZ R224, R4, R65 ;  /* 0x0000004104e07220 */ /* 0x000fe20000410000 */
[----:B------:R-:W-:-:S05]  /*38d0*/  @P2 PRMT R65, RZ, 0x7610, R58 ;  /* 0x00007610ff412816 */ /* 0x000fca000000003a */
[----:B------:R-:W-:Y:S02]  /*38e0*/  @P2 FADD.FTZ R224, R65, R224 ;  /* 0x000000e041e02221 */ /* 0x000fe40000010000 */
.L_x_979:
[----:B------:R-:W-:Y:S05]  /*38f0*/  BSYNC B1 ;  /* 0x0000000000017941 */ /* 0x000fea0003800000 */
.L_x_977:
[----:B------:R-:W-:Y:S01]  /*3900*/  BSSY B1, `(.L_x_980) ;  /* 0x000000b000017945 */ /* 0x000fe20003800000 */
[----:B------:R-:W-:Y:S05]  /*3910*/  @P3 BRA `(.L_x_981) ;  /* 0x0000004000003947 */ /* 0x000fea0003800000 */
[----:B------:R-:W-:Y:S01]  /*3920*/  IMAD.MOV.U32 R225, RZ, RZ, RZ ;  /* 0x000000ffffe17224 */ /* 0x000fe200078e00ff */
[----:B------:R-:W-:Y:S05]  /*3930*/  @!P2 BRA `(.L_x_982) ;  /* 0x000000700000a947 */ /* 0x000fea0003800000 */
[----:B-----5:R-:W-:Y:S01]  /*3940*/  PRMT R225, RZ, 0x5410, R59 ;  /* 0x00005410ffe17816 */ /* 0x020fe2000000003b */
[----:B------:R-:W-:Y:S05]  /*3950*/  BRA `(.L_x_982) ;  /* 0x0000005000007947 */ /* 0x000fea0003800000 */
.L_x_981:
[----:B-----5:R-:W-:-:S05]  /*3960*/  PRMT R64, RZ, 0x5410, R55 ;  /* 0x00005410ff407816 */ /* 0x020fca0000000037 */
[----:B------:R-:W-:-:S04]  /*3970*/  FMUL.FTZ R64, R64, c[0x0][0x1ec] ;  /* 0x00007b0040407a20 */ /* 0x000fc80000410000 */
[----:B------:R-:W-:Y:S01]  /*3980*/  FMUL.FTZ R225, R3, R64 ;  /* 0x0000004003e17220 */ /* 0x000fe20000410000 */
[----:B------:R-:W-:-:S05]  /*3990*/  @P2 PRMT R64, RZ, 0x5410, R59 ;  /* 0x00005410ff402816 */ /* 0x000fca000000003b */
[----:B------:R-:W-:Y:S02]  /*39a0*/  @P2 FADD.FTZ R225, R64, R225 ;  /* 0x000000e140e12221 */ /* 0x000fe40000010000 */
.L_x_982:
[----:B------:R-:W-:Y:S05]  /*39b0*/  BSYNC B1 ;  /* 0x0000000000017941 */ /* 0x000fea0003800000 */
.L_x_980:
[----:B------:R-:W-:Y:S01]  /*39c0*/  BSSY B1, `(.L_x_983) ;  /* 0x000000b000017945 */ /* 0x000fe20003800000 */
[----:B------:R-:W-:Y:S05]  /*39d0*/  @P3 BRA `(.L_x_984) ;  /* 0x0000004000003947 */ /* 0x000fea0003800000 */
[----:B------:R-:W-:Y:S01]  /*39e0*/  HFMA2.MMA R226, -RZ, RZ, 0, 0 ;  /* 0x00000000ffe27435 */ /* 0x000fe200000001ff */
[----:B------:R-:W-:Y:S05]  /*39f0*/  @!P2 BRA `(.L_x_985) ;  /* 0x000000700000a947 */ /* 0x000fea0003800000 */
[----:B-----5:R-:W-:Y:S01]  /*3a00*/  PRMT R226, RZ, 0x7610, R59 ;  /* 0x00007610ffe27816 */ /* 0x020fe2000000003b */
[----:B------:R-:W-:Y:S05]  /*3a10*/  BRA `(.L_x_985) ;  /* 0x0000005000007947 */ /* 0x000fea0003800000 */
.L_x_984:
[----:B-----5:R-:W-:-:S05]  /*3a20*/  PRMT R64, RZ, 0x7610, R55 ;  /* 0x00007610ff407816 */ /* 0x020fca0000000037 */
[----:B------:R-:W-:-:S04]  /*3a30*/  FMUL.FTZ R65, R64, c[0x0][0x1ec] ;  /* 0x00007b0040417a20 */ /* 0x000fc80000410000 */
[----:B------:R-:W-:Y:S01]  /*3a40*/  FMUL.FTZ R226, R2, R65 ;  /* 0x0000004102e27220 */ /* 0x000fe20000410000 */
[----:B------:R-:W-:-:S05]  /*3a50*/  @P2 PRMT R65, RZ, 0x7610, R59 ;  /* 0x00007610ff412816 */ /* 0x000fca000000003b */
[----:B------:R-:W-:Y:S02]  /*3a60*/  @P2 FADD.FTZ R226, R65, R226 ;  /* 0x000000e241e22221 */ /* 0x000fe40000010000 */
.L_x_985:
[----:B------:R-:W-:Y:S05]  /*3a70*/  BSYNC B1 ;  /* 0x0000000000017941 */ /* 0x000fea0003800000 */
.L_x_983:
        /* <DEDUP_REMOVED lines=9> */
.L_x_961:
[----:B------:R-:W-:Y:S05]  /*3b10*/  BSYNC B0 ;  /* 0x0000000000007941 */ /* 0x000fea0003800000 */
.L_x_960:
        /* <DEDUP_REMOVED lines=18> */
.L_x_989:
[----:B0----5:R-:W-:-:S05]  /*3c40*/  PRMT R64, RZ, 0x5410, R52 ;  /* 0x00005410ff407816 */ /* 0x021fca0000000034 */
[----:B------:R-:W-:Y:S01]  /*3c50*/  FMUL.FTZ R227, R64, c[0x0][0x1ec] ;  /* 0x00007b0040e37a20 */ /* 0x000fe20000410000 */
[----:B------:R-:W-:-:S03]  /*3c60*/  @P2 PRMT R64, RZ, 0x5410, R56 ;  /* 0x00005410ff402816 */ /* 0x000fc60000000038 */
[----:B------:R-:W-:-:S04]  /*3c70*/  FMUL.FTZ R227, R0, R227 ;  /* 0x000000e300e37220 */ /* 0x000fc80000410000 */
[----:B------:R-:W-:Y:S02]  /*3c80*/  @P2 FADD.FTZ R227, R64, R227 ;  /* 0x000000e340e32221 */ /* 0x000fe40000010000 */
.L_x_990:
[----:B------:R-:W-:Y:S05]  /*3c90*/  BSYNC B1 ;  /* 0x0000000000017941 */ /* 0x000fea0003800000 */
.L_x_988:
[----:B------:R-:W-:Y:S01]  /*3ca0*/  BSSY B1, `(.L_x_991) ;  /* 0x000000b000017945 */ /* 0x000fe20003800000 */
[----:B------:R-:W-:Y:S05]  /*3cb0*/  @P3 BRA `(.L_x_992) ;  /* 0x0000004000003947 */ /* 0x000fea0003800000 */
[----:B------:R-:W-:Y:S01]  /*3cc0*/  MOV R228, RZ ;  /* 0x000000ff00e47202 */ /* 0x000fe20000000f00 */
[----:B------:R-:W-:Y:S05]  /*3cd0*/  @!P2 BRA `(.L_x_993) ;  /* 0x000000700000a947 */ /* 0x000fea0003800000 */
[----:B-----5:R-:W-:Y:S01]  /*3ce0*/  PRMT R228, RZ, 0x7610, R56 ;  /* 0x00007610ffe47816 */ /* 0x020fe20000000038 */
[----:B------:R-:W-:Y:S05]  /*3cf0*/  BRA `(.L_x_993) ;  /* 0x0000005000007947 */ /* 0x000fea0003800000 */
.L_x_992:
[----:B-----5:R-:W-:Y:S02]  /*3d00*/  PRMT R64, RZ, 0x7610, R52 ;  /* 0x00007610ff407816 */ /* 0x020fe40000000034 */
[----:B------:R-:W-:-:S03]  /*3d10*/  @P2 PRMT R65, RZ, 0x7610, R56 ;  /* 0x00007610ff412816 */ /* 0x000fc60000000038 */
[----:B------:R-:W-:-:S04]  /*3d20*/  FMUL.FTZ R64, R64, c[0x0][0x1ec] ;  /* 0x00007b0040407a20 */ /* 0x000fc80000410000 */
[----:B------:R-:W-:-:S04]  /*3d30*/  FMUL.FTZ R228, R45, R64 ;  /* 0x000000402de47220 */ /* 0x000fc80000410000 */
[----:B------:R-:W-:Y:S02]  /*3d40*/  @P2 FADD.FTZ R228, R65, R228 ;  /* 0x000000e441e42221 */ /* 0x000fe40000010000 */
.L_x_993:
[----:B------:R-:W-:Y:S05]  /*3d50*/  BSYNC B1 ;  /* 0x0000000000017941 */ /* 0x000fea0003800000 */
.L_x_991:
[----:B------:R-:W-:Y:S01]  /*3d60*/  BSSY B1, `(.L_x_994) ;  /* 0x000000b000017945 */ /* 0x000fe20003800000 */
[----:B------:R-:W-:Y:S05]  /*3d70*/  @P3 BRA `(.L_x_995) ;  /* 0x0000004000003947 */ /* 0x000fea0003800000 */
[----:B------:R-:W-:Y:S01]  /*3d80*/  HFMA2.MMA R229, -RZ, RZ, 0, 0 ;  /* 0x00000000ffe57435 */ /* 0x000fe200000001ff */
[----:B------:R-:W-:Y:S05]  /*3d90*/  @!P2 BRA `(.L_x_996) ;  /* 0x000000700000a947 */ /* 0x000fea0003800000 */
[----:B-----5:R-:W-:Y:S01]  /*3da0*/  PRMT R229, RZ, 0x5410, R57 ;  /* 0x00005410ffe57816 */ /* 0x020fe20000000039 */
[----:B------:R-:W-:Y:S05]  /*3db0*/  BRA `(.L_x_996) ;  /* 0x0000005000007947 */ /* 0x000fea0003800000 */
.L_x_995:
[----:B-----5:R-:W-:-:S05]  /*3dc0*/  PRMT R64, RZ, 0x5410, R53 ;  /* 0x00005410ff407816 */ /* 0x020fca0000000035 */
[----:B------:R-:W-:Y:S01]  /*3dd0*/  FMUL.FTZ R229, R64, c[0x0][0x1ec] ;  /* 0x00007b0040e57a20 */ /* 0x000fe20000410000 */
[----:B------:R-:W-:-:S03]  /*3de0*/  @P2 PRMT R64, RZ, 0x5410, R57 ;  /* 0x00005410ff402816 */ /* 0x000fc60000000039 */
[----:B------:R-:W-:-:S04]  /*3df0*/  FMUL.FTZ R229, R44, R229 ;  /* 0x000000e52ce57220 */ /* 0x000fc80000410000 */
[----:B------:R-:W-:Y:S02]  /*3e00*/  @P2 FADD.FTZ R229, R64, R229 ;  /* 0x000000e540e52221 */ /* 0x000fe40000010000 */
.L_x_996:
[----:B------:R-:W-:Y:S05]  /*3e10*/  BSYNC B1 ;  /* 0x0000000000017941 */ /* 0x000fea0003800000 */
.L_x_994:
[----:B------:R-:W-:Y:S01]  /*3e20*/  BSSY B1, `(.L_x_997) ;  /* 0x000000b000017945 */ /* 0x000fe20003800000 */
[----:B------:R-:W-:Y:S05]  /*3e30*/  @P3 BRA `(.L_x_998) ;  /* 0x0000004000003947 */ /* 0x000fea0003800000 */
[----:B------:R-:W-:Y:S01]  /*3e40*/  MOV R230, RZ ;  /* 0x000000ff00e67202 */ /* 0x000fe20000000f00 */
[----:B------:R-:W-:Y:S05]  /*3e50*/  @!P2 BRA `(.L_x_999) ;  /* 0x000000700000a947 */ /* 0x000fea0003800000 */
[----:B-----5:R-:W-:Y:S01]  /*3e60*/  PRMT R230, RZ, 0x7610, R57 ;  /* 0x00007610ffe67816 */ /* 0x020fe20000000039 */
[----:B------:R-:W-:Y:S05]  /*3e70*/  BRA `(.L_x_999) ;  /* 0x0000005000007947 */ /* 0x000fea0003800000 */
.L_x_998:
[----:B-----5:R-:W-:Y:S02]  /*3e80*/  PRMT R64, RZ, 0x7610, R53 ;  /* 0x00007610ff407816 */ /* 0x020fe40000000035 */
[----:B------:R-:W-:-:S03]  /*3e90*/  @P2 PRMT R65, RZ, 0x7610, R57 ;  /* 0x00007610ff412816 */ /* 0x000fc60000000039 */
[----:B------:R-:W-:-:S04]  /*3ea0*/  FMUL.FTZ R64, R64, c[0x0][0x1ec] ;  /* 0x00007b0040407a20 */ /* 0x000fc80000410000 */
[----:B------:R-:W-:-:S04]  /*3eb0*/  FMUL.FTZ R230, R61, R64 ;  /* 0x000000403de67220 */ /* 0x000fc80000410000 */
[----:B------:R-:W-:Y:S02]  /*3ec0*/  @P2 FADD.FTZ R230, R65, R230 ;  /* 0x000000e641e62221 */ /* 0x000fe40000010000 */
.L_x_999:
[----:B------:R-:W-:Y:S05]  /*3ed0*/  BSYNC B1 ;  /* 0x0000000000017941 */ /* 0x000fea0003800000 */
.L_x_997:
[----:B------:R-:W-:Y:S01]  /*3ee0*/  BSSY B1, `(.L_x_1000) ;  /* 0x000000b000017945 */ /* 0x000fe20003800000 */
[----:B------:R-:W-:Y:S05]  /*3ef0*/  @P3 BRA `(.L_x_1001) ;  /* 0x0000004000003947 */ /* 0x000fea0003800000 */
[----:B------:R-:W-:Y:S01]  /*3f00*/  IMAD.MOV.U32 R231, RZ, RZ, RZ ;  /* 0x000000ffffe77224 */ /* 0x000fe200078e00ff */
[----:B------:R-:W-:Y:S05]  /*3f10*/  @!P2 BRA `(.L_x_1002) ;  /* 0x000000700000a947 */ /* 0x000fea0003800000 */
[----:B-----5:R-:W-:Y:S01]  /*3f20*/  PRMT R231, RZ, 0x5410, R58 ;  /* 0x00005410ffe77816 */ /* 0x020fe2000000003a */
[----:B------:R-:W-:Y:S05]  /*3f30*/  BRA `(.L_x_1002) ;  /* 0x0000005000007947 */ /* 0x000fea0003800000 */
.L_x_1001:
[----:B-----5:R-:W-:-:S05]  /*3f40*/  PRMT R64, RZ, 0x5410, R54 ;  /* 0x00005410ff407816 */ /* 0x020fca0000000036 */
[----:B------:R-:W-:Y:S01]  /*3f50*/  FMUL.FTZ R231, R64, c[0x0][0x1ec] ;  /* 0x00007b0040e77a20 */ /* 0x000fe20000410000 */
[----:B------:R-:W-:-:S03]  /*3f60*/  @P2 PRMT R64, RZ, 0x5410, R58 ;  /* 0x00005410ff402816 */ /* 0x000fc6000000003a */
[----:B------:R-:W-:-:S04]  /*3f70*/  FMUL.FTZ R231, R46, R231 ;  /* 0x000000e72ee77220 */ /* 0x000fc80000410000 */
[----:B------:R-:W-:Y:S02]  /*3f80*/  @P2 FADD.FTZ R231, R64, R231 ;  /* 0x000000e740e72221 */ /* 0x000fe40000010000 */
.L_x_1002:
[----:B------:R-:W-:Y:S05]  /*3f90*/  BSYNC B1 ;  /* 0x0000000000017941 */ /* 0x000fea0003800000 */
.L_x_1000:
[----:B------:R-:W-:Y:S01]  /*3fa0*/  BSSY B1, `(.L_x_1003) ;  /* 0x000000b000017945 */ /* 0x000fe20003800000 */
[----:B------:R-:W-:Y:S05]  /*3fb0*/  @P3 BRA `(.L_x_1004) ;  /* 0x0000004000003947 */ /* 0x000fea0003800000 */
[----:B------:R-:W-:Y:S01]  /*3fc0*/  HFMA2.MMA R232, -RZ, RZ, 0, 0 ;  /* 0x00000000ffe87435 */ /* 0x000fe200000001ff */
[----:B------:R-:W-:Y:S05]  /*3fd0*/  @!P2 BRA `(.L_x_1005) ;  /* 0x000000700000a947 */ /* 0x000fea0003800000 */
[----:B-----5:R-:W-:Y:S01]  /*3fe0*/  PRMT R232, RZ, 0x7610, R58 ;  /* 0x00007610ffe87816 */ /* 0x020fe2000000003a */
[----:B------:R-:W-:Y:S05]  /*3ff0*/  BRA `(.L_x_1005) ;  /* 0x0000005000007947 */ /* 0x000fea0003800000 */
.L_x_1004:
[----:B-----5:R-:W-:-:S05]  /*4000*/  PRMT R64, RZ, 0x7610, R54 ;  /* 0x00007610ff407816 */ /* 0x020fca0000000036 */
[----:B------:R-:W-:-:S04]  /*4010*/  FMUL.FTZ R65, R64, c[0x0][0x1ec] ;  /* 0x00007b0040417a20 */ /* 0x000fc80000410000 */
[----:B------:R-:W-:Y:S01]  /*4020*/  FMUL.FTZ R232, R62, R65 ;  /* 0x000000413ee87220 */ /* 0x000fe20000410000 */
[----:B------:R-:W-:-:S05]  /*4030*/  @P2 PRMT R65, RZ, 0x7610, R58 ;  /* 0x00007610ff412816 */ /* 0x000fca000000003a */
[----:B------:R-:W-:Y:S02]  /*4040*/  @P2 FADD.FTZ R232, R65, R232 ;  /* 0x000000e841e82221 */ /* 0x000fe40000010000 */
.L_x_1005:
[----:B------:R-:W-:Y:S05]  /*4050*/  BSYNC B1 ;  /* 0x0000000000017941 */ /* 0x000fea0003800000 */
.L_x_1003:
[----:B------:R-:W-:Y:S01]  /*4060*/  BSSY B1, `(.L_x_1006) ;  /* 0x000000b000017945 */ /* 0x000fe20003800000 */
[----:B------:R-:W-:Y:S05]  /*4070*/  @P3 BRA `(.L_x_1007) ;  /* 0x0000004000003947 */ /* 0x000fea0003800000 */
[----:B------:R-:W-:Y:S01]  /*4080*/  MOV R233, RZ ;  /* 0x000000ff00e97202 */ /* 0x000fe20000000f00 */
[----:B------:R-:W-:Y:S05]  /*4090*/  @!P2 BRA `(.L_x_1008) ;  /* 0x000000700000a947 */ /* 0x000fea0003800000 */
[----:B-----5:R-:W-:Y:S01]  /*40a0*/  PRMT R233, RZ, 0x5410, R59 ;  /* 0x00005410ffe97816 */ /* 0x020fe2000000003b */
[----:B------:R-:W-:Y:S05]  /*40b0*/  BRA `(.L_x_1008) ;  /* 0x0000005000007947 */ /* 0x000fea0003800000 */
.L_x_1007:
[----:B-----5:R-:W-:-:S05]  /*40c0*/  PRMT R64, RZ, 0x5410, R55 ;  /* 0x00005410ff407816 */ /* 0x020fca0000000037 */
[----:B------:R-:W-:-:S04]  /*40d0*/  FMUL.FTZ R64, R64, c[0x0][0x1ec] ;  /* 0x00007b0040407a20 */ /* 0x000fc80000410000 */
[----:B------:R-:W-:Y:S01]  /*40e0*/  FMUL.FTZ R233, R47, R64 ;  /* 0x000000402fe97220 */ /* 0x000fe20000410000 */
[----:B------:R-:W-:-:S05]  /*40f0*/  @P2 PRMT R64, RZ, 0x5410, R59 ;  /* 0x00005410ff402816 */ /* 0x000fca000000003b */
[----:B------:R-:W-:Y:S02]  /*4100*/  @P2 FADD.FTZ R233, R64, R233 ;  /* 0x000000e940e92221 */ /* 0x000fe40000010000 */
.L_x_1008:
[----:B------:R-:W-:Y:S05]  /*4110*/  BSYNC B1 ;  /* 0x0000000000017941 */ /* 0x000fea0003800000 */
.L_x_1006:
[----:B------:R-:W-:Y:S01]  /*4120*/  BSSY B1, `(.L_x_1009) ;  /* 0x000000b000017945 */ /* 0x000fe20003800000 */
[----:B------:R-:W-:Y:S05]  /*4130*/  @P3 BRA `(.L_x_1010) ;  /* 0x0000004000003947 */ /* 0x000fea0003800000 */
[----:B------:R-:W-:Y:S01]  /*4140*/  HFMA2.MMA R234, -RZ, RZ, 0, 0 ;  /* 0x00000000ffea7435 */ /* 0x000fe200000001ff */
[----:B------:R-:W-:Y:S05]  /*4150*/  @!P2 BRA `(.L_x_1011) ;  /* 0x000000700000a947 */ /* 0x000fea0003800000 */
[----:B-----5:R-:W-:Y:S01]  /*4160*/  PRMT R234, RZ, 0x7610, R59 ;  /* 0x00007610ffea7816 */ /* 0x020fe2000000003b */
[----:B------:R-:W-:Y:S05]  /*4170*/  BRA `(.L_x_1011) ;  /* 0x0000005000007947 */ /* 0x000fea0003800000 */
.L_x_1010:
[----:B-----5:R-:W-:Y:S02]  /*4180*/  PRMT R64, RZ, 0x7610, R55 ;  /* 0x00007610ff407816 */ /* 0x020fe40000000037 */
[----:B------:R-:W-:-:S03]  /*4190*/  @P2 PRMT R65, RZ, 0x7610, R59 ;  /* 0x00007610ff412816 */ /* 0x000fc6000000003b */
[----:B------:R-:W-:-:S04]  /*41a0*/  FMUL.FTZ R64, R64, c[0x0][0x1ec] ;  /* 0x00007b0040407a20 */ /* 0x000fc80000410000 */
[----:B------:R-:W-:-:S04]  /*41b0*/  FMUL.FTZ R234, R63, R64 ;  /* 0x000000403fea7220 */ /* 0x000fc80000410000 */
[----:B------:R-:W-:Y:S02]  /*41c0*/  @P2 FADD.FTZ R234, R65, R234 ;  /* 0x000000ea41ea2221 */ /* 0x000fe40000010000 */
.L_x_1011:
[----:B------:R-:W-:Y:S05]  /*41d0*/  BSYNC B1 ;  /* 0x0000000000017941 */ /* 0x000fea0003800000 */
.L_x_1009:
        /* <DEDUP_REMOVED lines=9> */
.L_x_987:
[----:B------:R-:W-:Y:S05]  /*4270*/  BSYNC B0 ;  /* 0x0000000000007941 */ /* 0x000fea0003800000 */
.L_x_986:
        /* <DEDUP_REMOVED lines=18> */
.L_x_1015:
[----:B0----5:R-:W-:-:S05]  /*43a0*/  PRMT R64, RZ, 0x5410, R52 ;  /* 0x00005410ff407816 */ /* 0x021fca0000000034 */
[----:B------:R-:W-:Y:S01]  /*43b0*/  FMUL.FTZ R235, R64, c[0x0][0x1ec] ;  /* 0x00007b0040eb7a20 */ /* 0x000fe20000410000 */
[----:B------:R-:W-:-:S03]  /*43c0*/  @P1 PRMT R64, RZ, 0x5410, R56 ;  /* 0x00005410ff401816 */ /* 0x000fc60000000038 */
[----:B------:R-:W-:-:S04]  /*43d0*/  FMUL.FTZ R235, R60, R235 ;  /* 0x000000eb3ceb7220 */ /* 0x000fc80000410000 */
[----:B------:R-:W-:Y:S02]  /*43e0*/  @P1 FADD.FTZ R235, R64, R235 ;  /* 0x000000eb40eb1221 */ /* 0x000fe40000010000 */
.L_x_1016:
[----:B------:R-:W-:Y:S05]  /*43f0*/  BSYNC B1 ;  /* 0x0000000000017941 */ /* 0x000fea0003800000 */
.L_x_1014:
[----:B------:R-:W-:Y:S01]  /*4400*/  BSSY B1, `(.L_x_1017) ;  /* 0x000000b000017945 */ /* 0x000fe20003800000 */
[----:B------:R-:W-:Y:S05]  /*4410*/  @P2 BRA `(.L_x_1018) ;  /* 0x0000004000002947 */ /* 0x000fea0003800000 */
[----:B------:R-:W-:Y:S01]  /*4420*/  MOV R236, RZ ;  /* 0x000000ff00ec7202 */ /* 0x000fe20000000f00 */
[----:B------:R-:W-:Y:S05]  /*4430*/  @!P1 BRA `(.L_x_1019) ;  /* 0x0000007000009947 */ /* 0x000fea0003800000 */
[----:B-----5:R-:W-:Y:S01]  /*4440*/  PRMT R236, RZ, 0x7610, R56 ;  /* 0x00007610ffec7816 */ /* 0x020fe20000000038 */
[----:B------:R-:W-:Y:S05]  /*4450*/  BRA `(.L_x_1019) ;  /* 0x0000005000007947 */ /* 0x000fea0003800000 */
.L_x_1018:
[----:B-----5:R-:W-:-:S05]  /*4460*/  PRMT R64, RZ, 0x7610, R52 ;  /* 0x00007610ff407816 */ /* 0x020fca0000000034 */
[----:B------:R-:W-:-:S04]  /*4470*/  FMUL.FTZ R65, R64, c[0x0][0x1ec] ;  /* 0x00007b0040417a20 */ /* 0x000fc80000410000 */
[----:B------:R-:W-:Y:S01]  /*4480*/  FMUL.FTZ R236, R112, R65 ;  /* 0x0000004170ec7220 */ /* 0x000fe20000410000 */
[----:B------:R-:W-:-:S05]  /*4490*/  @P1 PRMT R65, RZ, 0x7610, R56 ;  /* 0x00007610ff411816 */ /* 0x000fca0000000038 */
[----:B------:R-:W-:Y:S02]  /*44a0*/  @P1 FADD.FTZ R236, R65, R236 ;  /* 0x000000ec41ec1221 */ /* 0x000fe40000010000 */
.L_x_1019:
[----:B------:R-:W-:Y:S05]  /*44b0*/  BSYNC B1 ;  /* 0x0000000000017941 */ /* 0x000fea0003800000 */
.L_x_1017:
[----:B------:R-:W-:Y:S01]  /*44c0*/  BSSY B1, `(.L_x_1020) ;  /* 0x000000b000017945 */ /* 0x000fe20003800000 */
[----:B------:R-:W-:Y:S05]  /*44d0*/  @P2 BRA `(.L_x_1021) ;  /* 0x0000004000002947 */ /* 0x000fea0003800000 */
[----:B------:R-:W-:Y:S01]  /*44e0*/  IMAD.MOV.U32 R237, RZ, RZ, RZ ;  /* 0x000000ffffed7224 */ /* 0x000fe200078e00ff */
[----:B------:R-:W-:Y:S05]  /*44f0*/  @!P1 BRA `(.L_x_1022) ;  /* 0x0000007000009947 */ /* 0x000fea0003800000 */
[----:B-----5:R-:W-:Y:S01]  /*4500*/  PRMT R237, RZ, 0x5410, R57 ;  /* 0x00005410ffed7816 */ /* 0x020fe20000000039 */
[----:B------:R-:W-:Y:S05]  /*4510*/  BRA `(.L_x_1022) ;  /* 0x0000005000007947 */ /* 0x000fea0003800000 */
.L_x_1021:
[----:B-----5:R-:W-:-:S05]  /*4520*/  PRMT R64, RZ, 0x5410, R53 ;  /* 0x00005410ff407816 */ /* 0x020fca0000000035 */
[----:B------:R-:W-:Y:S01]  /*4530*/  FMUL.FTZ R237, R64, c[0x0][0x1ec] ;  /* 0x00007b0040ed7a20 */ /* 0x000fe20000410000 */
[----:B------:R-:W-:-:S03]  /*4540*/  @P1 PRMT R64, RZ, 0x5410, R57 ;  /* 0x00005410ff401816 */ /* 0x000fc60000000039 */
[----:B------:R-:W-:-:S04]  /*4550*/  FMUL.FTZ R237, R48, R237 ;  /* 0x000000ed30ed7220 */ /* 0x000fc80000410000 */
[----:B------:R-:W-:Y:S02]  /*4560*/  @P1 FADD.FTZ R237, R64, R237 ;  /* 0x000000ed40ed1221 */ /* 0x000fe40000010000 */
.L_x_1022:
[----:B------:R-:W-:Y:S05]  /*4570*/  BSYNC B1 ;  /* 0x0000000000017941 */ /* 0x000fea0003800000 */
.L_x_1020:
[----:B------:R-:W-:Y:S01]  /*4580*/  BSSY B1, `(.L_x_1023) ;  /* 0x000000b000017945 */ /* 0x000fe20003800000 */
[----:B------:R-:W-:Y:S05]  /*4590*/  @P2 BRA `(.L_x_1024) ;  /* 0x0000004000002947 */ /* 0x000fea0003800000 */
[----:B------:R-:W-:Y:S01]  /*45a0*/  HFMA2.MMA R238, -RZ, RZ, 0, 0 ;  /* 0x00000000ffee7435 */ /* 0x000fe200000001ff */
[----:B------:R-:W-:Y:S05]  /*45b0*/  @!P1 BRA `(.L_x_1025) ;  /* 0x0000007000009947 */ /* 0x000fea0003800000 */
[----:B-----5:R-:W-:Y:S01]  /*45c0*/  PRMT R238, RZ, 0x7610, R57 ;  /* 0x00007610ffee7816 */ /* 0x020fe20000000039 */
[----:B------:R-:W-:Y:S05]  /*45d0*/  BRA `(.L_x_1025) ;  /* 0x0000005000007947 */ /* 0x000fea0003800000 */
.L_x_1024:
[----:B-----5:R-:W-:Y:S02]  /*45e0*/  PRMT R64, RZ, 0x7610, R53 ;  /* 0x00007610ff407816 */ /* 0x020fe40000000035 */
[----:B------:R-:W-:-:S03]  /*45f0*/  @P1 PRMT R65, RZ, 0x7610, R57 ;  /* 0x00007610ff411816 */ /* 0x000fc60000000039 */
[----:B------:R-:W-:-:S04]  /*4600*/  FMUL.FTZ R64, R64, c[0x0][0x1ec] ;  /* 0x00007b0040407a20 */ /* 0x000fc80000410000 */
[----:B------:R-:W-:-:S04]  /*4610*/  FMUL.FTZ R238, R113, R64 ;  /* 0x0000004071ee7220 */ /* 0x000fc80000410000 */
[----:B------:R-:W-:Y:S02]  /*4620*/  @P1 FADD.FTZ R238, R65, R238 ;  /* 0x000000ee41ee1221 */ /* 0x000fe40000010000 */
.L_x_1025:
[----:B------:R-:W-:Y:S05]  /*4630*/  BSYNC B1 ;  /* 0x0000000000017941 */ /* 0x000fea0003800000 */
.L_x_1023:
[----:B------:R-:W-:Y:S01]  /*4640*/  BSSY B1, `(.L_x_1026) ;  /* 0x000000b000017945 */ /* 0x000fe20003800000 */
[----:B------:R-:W-:Y:S05]  /*4650*/  @P2 BRA `(.L_x_1027) ;  /* 0x0000004000002947 */ /* 0x000fea0003800000 */
[----:B------:R-:W-:Y:S01]  /*4660*/  MOV R239, RZ ;  /* 0x000000ff00ef7202 */ /* 0x000fe20000000f00 */
[----:B------:R-:W-:Y:S05]  /*4670*/  @!P1 BRA `(.L_x_1028) ;  /* 0x0000007000009947 */ /* 0x000fea0003800000 */
[----:B-----5:R-:W-:Y:S01]  /*4680*/  PRMT R239, RZ, 0x5410, R58 ;  /* 0x00005410ffef7816 */ /* 0x020fe2000000003a */
[----:B------:R-:W-:Y:S05]  /*4690*/  BRA `(.L_x_1028) ;  /* 0x0000005000007947 */ /* 0x000fea0003800000 */
.L_x_1027:
[----:B-----5:R-:W-:-:S05]  /*46a0*/  PRMT R64, RZ, 0x5410, R54 ;  /* 0x00005410ff407816 */ /* 0x020fca0000000036 */
[----:B------:R-:W-:-:S04]  /*46b0*/  FMUL.FTZ R64, R64, c[0x0][0x1ec] ;  /* 0x00007b0040407a20 */ /* 0x000fc80000410000 */
[----:B------:R-:W-:Y:S01]  /*46c0*/  FMUL.FTZ R239, R49, R64 ;  /* 0x0000004031ef7220 */ /* 0x000fe20000410000 */
[----:B------:R-:W-:-:S05]  /*46d0*/  @P1 PRMT R64, RZ, 0x5410, R58 ;  /* 0x00005410ff401816 */ /* 0x000fca000000003a */
[----:B------:R-:W-:Y:S02]  /*46e0*/  @P1 FADD.FTZ R239, R64, R239 ;  /* 0x000000ef40ef1221 */ /* 0x000fe40000010000 */
.L_x_1028:
[----:B------:R-:W-:Y:S05]  /*46f0*/  BSYNC B1 ;  /* 0x0000000000017941 */ /* 0x000fea0003800000 */
.L_x_1026:
[----:B------:R-:W-:Y:S01]  /*4700*/  BSSY B1, `(.L_x_1029) ;  /* 0x000000b000017945 */ /* 0x000fe20003800000 */
[----:B------:R-:W-:Y:S05]  /*4710*/  @P2 BRA `(.L_x_1030) ;  /* 0x0000004000002947 */ /* 0x000fea0003800000 */
[----:B------:R-:W-:Y:S01]  /*4720*/  HFMA2.MMA R240, -RZ, RZ, 0, 0 ;  /* 0x00000000fff07435 */ /* 0x000fe200000001ff */
[----:B------:R-:W-:Y:S05]  /*4730*/  @!P1 BRA `(.L_x_1031) ;  /* 0x0000007000009947 */ /* 0x000fea0003800000 */
[----:B-----5:R-:W-:Y:S01]  /*4740*/  PRMT R240, RZ, 0x7610, R58 ;  /* 0x00007610fff07816 */ /* 0x020fe2000000003a */
[----:B------:R-:W-:Y:S05]  /*4750*/  BRA `(.L_x_1031) ;  /* 0x0000005000007947 */ /* 0x000fea0003800000 */
.L_x_1030:
[----:B-----5:R-:W-:-:S05]  /*4760*/  PRMT R64, RZ, 0x7610, R54 ;  /* 0x00007610ff407816 */ /* 0x020fca0000000036 */
[----:B------:R-:W-:-:S04]  /*4770*/  FMUL.FTZ R65, R64, c[0x0][0x1ec] ;  /* 0x00007b0040417a20 */ /* 0x000fc80000410000 */
[----:B------:R-:W-:Y:S01]  /*4780*/  FMUL.FTZ R240, R114, R65 ;  /* 0x0000004172f07220 */ /* 0x000fe20000410000 */
[----:B------:R-:W-:-:S05]  /*4790*/  @P1 PRMT R65, RZ, 0x7610, R58 ;  /* 0x00007610ff411816 */ /* 0x000fca000000003a */
[----:B------:R-:W-:Y:S02]  /*47a0*/  @P1 FADD.FTZ R240, R65, R240 ;  /* 0x000000f041f01221 */ /* 0x000fe40000010000 */
.L_x_1031:
[----:B------:R-:W-:Y:S05]  /*47b0*/  BSYNC B1 ;  /* 0x0000000000017941 */ /* 0x000fea0003800000 */
.L_x_1029:
[----:B------:R-:W-:Y:S01]  /*47c0*/  BSSY B1, `(.L_x_1032) ;  /* 0x000000b000017945 */ /* 0x000fe20003800000 */
[----:B------:R-:W-:Y:S05]  /*47d0*/  @P2 BRA `(.L_x_1033) ;  /* 0x0000004000002947 */ /* 0x000fea0003800000 */
[----:B------:R-:W-:Y:S01]  /*47e0*/  MOV R241, RZ ;  /* 0x000000ff00f17202 */ /* 0x000fe20000000f00 */
[----:B------:R-:W-:Y:S05]  /*47f0*/  @!P1 BRA `(.L_x_1034) ;  /* 0x0000007000009947 */ /* 0x000fea0003800000 */
[----:B-----5:R-:W-:Y:S01]  /*4800*/  PRMT R241, RZ, 0x5410, R59 ;  /* 0x00005410fff17816 */ /* 0x020fe2000000003b */
[----:B------:R-:W-:Y:S05]  /*4810*/  BRA `(.L_x_1034) ;  /* 0x0000005000007947 */ /* 0x000fea0003800000 */
.L_x_1033:
[----:B-----5:R-:W-:-:S05]  /*4820*/  PRMT R64, RZ, 0x5410, R55 ;  /* 0x00005410ff407816 */ /* 0x020fca0000000037 */
[----:B------:R-:W-:Y:S01]  /*4830*/  FMUL.FTZ R241, R64, c[0x0][0x1ec] ;  /* 0x00007b0040f17a20 */ /* 0x000fe20000410000 */
[----:B------:R-:W-:-:S03]  /*4840*/  @P1 PRMT R64, RZ, 0x5410, R59 ;  /* 0x00005410ff401816 */ /* 0x000fc6000000003b */
[----:B------:R-:W-:-:S04]  /*4850*/  FMUL.FTZ R241, R50, R241 ;  /* 0x000000f132f17220 */ /* 0x000fc80000410000 */
[----:B------:R-:W-:Y:S02]  /*4860*/  @P1 FADD.FTZ R241, R64, R241 ;  /* 0x000000f140f11221 */ /* 0x000fe40000010000 */
.L_x_1034:
[----:B------:R-:W-:Y:S05]  /*4870*/  BSYNC B1 ;  /* 0x0000000000017941 */ /* 0x000fea0003800000 */
.L_x_1032:
[----:B------:R-:W-:Y:S01]  /*4880*/  BSSY B1, `(.L_x_1035) ;  /* 0x000000b000017945 */ /* 0x000fe20003800000 */
[----:B------:R-:W-:Y:S05]  /*4890*/  @P2 BRA `(.L_x_1036) ;  /* 0x0000004000002947 */ /* 0x000fea0003800000 */
[----:B------:R-:W-:Y:S01]  /*48a0*/  HFMA2.MMA R242, -RZ, RZ, 0, 0 ;  /* 0x00000000fff27435 */ /* 0x000fe200000001ff */
[----:B------:R-:W-:Y:S05]  /*48b0*/  @!P1 BRA `(.L_x_1037) ;  /* 0x0000007000009947 */ /* 0x000fea0003800000 */
[----:B-----5:R-:W-:Y:S01]  /*48c0*/  PRMT R242, RZ, 0x7610, R59 ;  /* 0x00007610fff27816 */ /* 0x020fe2000000003b */
[----:B------:R-:W-:Y:S05]  /*48d0*/  BRA `(.L_x_1037) ;  /* 0x0000005000007947 */ /* 0x000fea0003800000 */
.L_x_1036:
[----:B-----5:R-:W-:Y:S02]  /*48e0*/  PRMT R64, RZ, 0x7610, R55 ;  /* 0x00007610ff407816 */ /* 0x020fe40000000037 */
[----:B------:R-:W-:-:S03]  /*48f0*/  @P1 PRMT R65, RZ, 0x7610, R59 ;  /* 0x00007610ff411816 */ /* 0x000fc6000000003b */
[----:B------:R-:W-:-:S04]  /*4900*/  FMUL.FTZ R64, R64, c[0x0][0x1ec] ;  /* 0x00007b0040407a20 */ /* 0x000fc80000410000 */
[----:B------:R-:W-:-:S04]  /*4910*/  FMUL.FTZ R242, R115, R64 ;  /* 0x0000004073f27220 */ /* 0x000fc80000410000 */
[----:B------:R-:W-:Y:S02]  /*4920*/  @P1 FADD.FTZ R242, R65, R242 ;  /* 0x000000f241f21221 */ /* 0x000fe40000010000 */
.L_x_1037:
[----:B------:R-:W-:Y:S05]  /*4930*/  BSYNC B1 ;  /* 0x0000000000017941 */ /* 0x000fea0003800000 */
.L_x_1035:
[----:B------:R-:W-:Y:S02]  /*4940*/  MOV R247, 0x10 ;  /* 0x0000001000f77802 */ /* 0x000fe40000000f00 */
[----:B------:R-:W-:Y:S02]  /*4950*/  F2FP.BF16.PACK_AB R67, R242, R241 ;  /* 0x000000f1f243723e */ /* 0x000fe400000010ff */
[----:B------:R-:W-:Y:S01]  /*4960*/  F2FP.BF16.PACK_AB R66, R240, R239 ;  /* 0x000000eff042723e */ /* 0x000fe200000010ff */
[----:B------:R-:W-:Y:S01]  /*4970*/  IMAD.WIDE.U32 R246, R246, R247, c[0x0][0x188] ;  /* 0x00006200f6f67625 */ /* 0x000fe200078e00f7 */
[----:B------:R-:W-:Y:S02]  /*4980*/  F2FP.BF16.PACK_AB R65, R238, R237 ;  /* 0x000000edee41723e */ /* 0x000fe400000010ff */
[----:B------:R-:W-:-:S05]  /*4990*/  F2FP.BF16.PACK_AB R64, R236, R235 ;  /* 0x000000ebec40723e */ /* 0x000fca00000010ff */
[----:B------:R0:W-:Y:S02]  /*49a0*/  STG.E.128 [R246.64], R64 ;  /* 0x00000040f6007986 */ /* 0x0001e4000c101d04 */
.L_x_1013:
[----:B------:R-:W-:Y:S05]  /*49b0*/  BSYNC B0 ;  /* 0x0000000000007941 */ /* 0x000fea0003800000 */
.L_x_1012:
[----:B0-----:R-:W-:Y:S01]  /*49c0*/  FADD.FTZ R65, RZ, R195 ;  /* 0x000000c3ff417221 */ /* 0x001fe20000010000 */
[----:B------:R-:W-:Y:S02]  /*49d0*/  LOP3.LUT P1, RZ, R179, 0xff, RZ, 0xc0, !PT ;  /* 0x000000ffb3ff7812 */ /* 0x000fe4000782c0ff */
[----:B------:R-:W-:Y:S01]  /*49e0*/  SHF.R.U32.HI R245, RZ, 0x5, R43 ;  /* 0x00000005fff57819 */ /* 0x000fe2000001162b */
[----:B------:R-:W-:Y:S01]  /*49f0*/  FADD.FTZ R64, R194, R65 ;  /* 0x00000041c2407221 */ /* 0x000fe20000010000 */
[C---:B------:R-:W-:Y:S02]  /*4a00*/  ISETP.GT.U32.AND P2, PT, R42.reuse, 0x17f, PT ;  /* 0x0000017f2a00780c */ /* 0x040fe40003f44070 */
[----:B------:R-:W-:Y:S01]  /*4a10*/  LOP3.LUT R245, R245, 0x7fffffc, RZ, 0xc0, !PT ;  /* 0x07fffffcf5f57812 */ /* 0x000fe200078ec0ff */
[----:B------:R-:W-:Y:S01]  /*4a20*/  FADD.FTZ R65, R193, R64 ;  /* 0x00000040c1417221 */ /* 0x000fe20000010000 */
[C---:B------:R-:W-:Y:S02]  /*4a30*/  ISETP.GT.U32.AND P3, PT, R42.reuse, 0x1ff, PT ;  /* 0x000001ff2a00780c */ /* 0x040fe40003f64070 */
[----:B------:R-:W-:Y:S01]  /*4a40*/  ISETP.GT.U32.AND P4, PT, R42, 0x27f, PT ;  /* 0x0000027f2a00780c */ /* 0x000fe20003f84070 */
        /* <DEDUP_REMOVED lines=60> */
.L_x_1056:
        /* <DEDUP_REMOVED lines=14> */
[----:B------:R-:W-:Y:S02]  /*4ef0*/  FADD.FTZ R65, R193, -R64 ;  /* 0x80000040c1417221 */ /* 0x000fe40000010000 */
[----:B------:R-:W-:Y:S02]  /*4f00*/  FFMA.FTZ R246, R247, R247, R246 ;  /* 0x000000f7f7f67223 */ /* 0x000fe400000100f6 */
[----:B------:R-:W-:-:S02]  /*4f10*/  FADD.FTZ R66, R187, -R64 ;  /* 0x80000040bb427221 */ /* 0x000fc40000010000 */
[----:B------:R-:W-:Y:S02]  /*4f20*/  FFMA.FTZ R246, R65, R65, R246 ;  /* 0x0000004141f67223 */ /* 0x000fe400000100f6 */
[--C-:B------:R-:W-:Y:S02]  /*4f30*/  FADD.FTZ R65, R192, -R64.reuse ;  /* 0x80000040c0417221 */ /* 0x100fe40000010000 */
[----:B------:R-:W-:Y:S02]  /*4f40*/  FADD.FTZ R67, R186, -R64 ;  /* 0x80000040ba437221 */ /* 0x000fe40000010000 */
        /* <DEDUP_REMOVED lines=8> */
[----:B------:R-:W-:-:S05]  /*4fd0*/  FFMA.FTZ R65, R65, R65, R246 ;  /* 0x0000004141417223 */ /* 0x000fca00000100f6 */
        /* <DEDUP_REMOVED lines=104> */
.L_x_1057:
        /* <DEDUP_REMOVED lines=12> */
[----:B------:R-:W-:Y:S01]  /*5720*/  IMAD.MOV.U32 R250, RZ, RZ, RZ ;  /* 0x000000fffffa7224 */ /* 0x000fe200078e00ff */
[----:B------:R-:W-:Y:S02]  /*5730*/  @!P1 MOV R250, R178 ;  /* 0x000000b200fa9202 */ /* 0x000fe40000000f00 */
[----:B------:R-:W-:Y:S02]  /*5740*/  BSSY B0, `(.L_x_1040) ;  /* 0x0000134000007945 */ /* 0x000fe40003800000 */
[----:B------:R0:W-:Y:S01]  /*5750*/  I2F R249, R250 ;  /* 0x000000fa00f97306 */ /* 0x0001e20000201400 */
[----:B------:R-:W1:Y:S04]  /*5760*/  SHFL.DOWN PT, R251, R250, 0x2, 0x1f ;  /* 0x08401f00fafb7f89 */ /* 0x000e6800000e0000 */
[----:B------:R-:W2:Y:S01]  /*5770*/  @!P1 LDS.64 R64, [R248.X8] ;  /* 0x00000000f8409984 */ /* 0x000ea20000008a00 */
[----:B------:R-:W-:-:S02]  /*5780*/  LOP3.LUT P1, RZ, R66, 0x1f, R43, 0xf8, !PT ;  /* 0x0000001f42ff7812 */ /* 0x000fc4000782f82b */
[----:B-1----:R-:W1:Y:S11]  /*5790*/  I2F R245, R251 ;  /* 0x000000fb00f57306 */ /* 0x002e760000201400 */
[----:B------:R-:W-:-:S04]  /*57a0*/  @!P1 LEA R246, P2, R180, c[0x0][0x1a0], 0x2 ;  /* 0x00006800b4f69a11 */ /* 0x000fc800078410ff */
[C---:B------:R-:W-:Y:S02]  /*57b0*/  @!P1 LEA.HI.X R247, R180.reuse, c[0x0][0x1a4], R244, 0x2, P2 ;  /* 0x00006900b4f79a11 */ /* 0x040fe400010f14f4 */
[----:B------:R-:W-:-:S04]  /*57c0*/  @!P1 LEA R66, P2, R180, c[0x0][0x1a8], 0x2 ;  /* 0x00006a00b4429a11 */ /* 0x000fc800078410ff */
[----:B------:R-:W-:Y:S02]  /*57d0*/  @!P1 LEA.HI.X R67, R180, c[0x0][0x1ac], R244, 0x2, P2 ;  /* 0x00006b00b4439a11 */ /* 0x000fe400010f14f4 */
[----:B------:R-:W-:Y:S02]  /*57e0*/  IADD3 R244, R251, R250, RZ ;  /* 0x000000fafbf47210 */ /* 0x000fe40007ffe0ff */
[----:B------:R-:W-:-:S03]  /*57f0*/  ISETP.NE.AND P2, PT, RZ, UR6, PT ;  /* 0x00000006ff007c0c */ /* 0x000fc6000bf45270 */
[----:B0-----:R-:W-:Y:S04]  /*5800*/  SHFL.DOWN PT, R250, R244, 0x1, 0x1f ;  /* 0x08201f00f4fa7f89 */ /* 0x001fe800000e0000 */
[----:B--2---:R-:W1:Y:S02]  /*5810*/  SHFL.DOWN PT, R252, R64, 0x2, 0x1f ;  /* 0x08401f0040fc7f89 */ /* 0x004e6400000e0000 */
[C---:B-1----:R-:W-:Y:S02]  /*5820*/  FMUL.FTZ R248, R252.reuse, R245 ;  /* 0x000000f5fcf87220 */ /* 0x042fe40000410000 */
[----:B------:R-:W-:Y:S02]  /*5830*/  FADD.FTZ R252, -R252, R64 ;  /* 0x00000040fcfc7221 */ /* 0x000fe40000010100 */
[----:B------:R-:W-:-:S02]  /*5840*/  FFMA.FTZ R248, R249, R64, R248 ;  /* 0x00000040f9f87223 */ /* 0x000fc400000100f8 */
[----:B------:R-:W-:Y:S01]  /*5850*/  FMUL.FTZ R252, R252, R252 ;  /* 0x000000fcfcfc7220 */ /* 0x000fe20000410000 */
[----:B------:R-:W0:Y:S03]  /*5860*/  I2F R64, R244 ;  /* 0x000000f400407306 */ /* 0x000e260000201400 */
[----:B------:R-:W-:Y:S02]  /*5870*/  FMUL.FTZ R249, R252, R249 ;  /* 0x000000f9fcf97220 */ /* 0x000fe40000410000 */
[----:B------:R-:W1:Y:S02]  /*5880*/  SHFL.DOWN PT, R252, R65, 0x2, 0x1f ;  /* 0x08401f0041fc7f89 */ /* 0x000e6400000e0000 */
[----:B------:R-:W-:Y:S01]  /*5890*/  FMUL.FTZ R245, R249, R245 ;  /* 0x000000f5f9f57220 */ /* 0x000fe20000410000 */
[----:B------:R-:W-:-:S06]  /*58a0*/  IADD3 R249, R244, R250, RZ ;  /* 0x000000faf4f97210 */ /* 0x000fcc0007ffe0ff */
[----:B------:R-:W2:Y:S08]  /*58b0*/  I2F R249, R249 ;  /* 0x000000f900f97306 */ /* 0x000eb00000201400 */
[----:B0-----:R-:W0:Y:S01]  /*58c0*/  MUFU.RCP R251, R64 ;  /* 0x0000004000fb7308 */ /* 0x001e220000001000 */
[----:B-1----:R-:W-:-:S07]  /*58d0*/  FADD.FTZ R252, R252, R65 ;  /* 0x00000041fcfc7221 */ /* 0x002fce0000010000 */
[----:B--2---:R-:W-:Y:S01]  /*58e0*/  MUFU.RCP R244, R249 ;  /* 0x000000f900f47308 */ /* 0x004fe20000001000 */
[C---:B0-----:R-:W-:Y:S02]  /*58f0*/  FFMA.FTZ R245, R251.reuse, R245, R252 ;  /* 0x000000f5fbf57223 */ /* 0x041fe400000100fc */
[----:B------:R-:W-:-:S05]  /*5900*/  FMUL.FTZ R251, R251, R248 ;  /* 0x000000f8fbfb7220 */ /* 0x000fca0000410000 */
[----:B------:R-:W0:Y:S01]  /*5910*/  I2F R248, R250 ;  /* 0x000000fa00f87306 */ /* 0x000e220000201400 */
[----:B------:R-:W0:Y:S02]  /*5920*/  SHFL.DOWN PT, R252, R251, 0x1, 0x1f ;  /* 0x08201f00fbfc7f89 */ /* 0x000e2400000e0000 */
[----:B0-----:R-:W-:Y:S02]  /*5930*/  FMUL.FTZ R65, R252, R248 ;  /* 0x000000f8fc417220 */ /* 0x001fe40000410000 */
[----:B------:R-:W-:Y:S02]  /*5940*/  FADD.FTZ R252, R251, -R252 ;  /* 0x800000fcfbfc7221 */ /* 0x000fe40000010000 */
[----:B------:R-:W-:Y:S02]  /*5950*/  FFMA.FTZ R65, R64, R251, R65 ;  /* 0x000000fb40417223 */ /* 0x000fe40000010041 */
[----:B------:R-:W-:Y:S02]  /*5960*/  FMUL.FTZ R252, R252, R252 ;  /* 0x000000fcfcfc7220 */ /* 0x000fe40000410000 */
[----:B------:R-:W-:-:S02]  /*5970*/  FMUL.FTZ R65, R244, R65 ;  /* 0x00000041f4417220 */ /* 0x000fc40000410000 */
[----:B------:R-:W-:Y:S02]  /*5980*/  FMUL.FTZ R252, R64, R252 ;  /* 0x000000fc40fc7220 */ /* 0x000fe40000410000 */
[----:B------:R-:W0:Y:S02]  /*5990*/  SHFL.DOWN PT, R64, R245, 0x1, 0x1f ;  /* 0x08201f00f5407f89 */ /* 0x000e2400000e0000 */
[----:B------:R-:W-:Y:S02]  /*59a0*/  FMUL.FTZ R252, R252, R248 ;  /* 0x000000f8fcfc7220 */ /* 0x000fe40000410000 */
[----:B------:R-:W1:Y:S01]  /*59b0*/  SHFL.IDX PT, R65, R65, RZ, 0x1f ;  /* 0x00001fff41417589 */ /* 0x000e6200000e0000 */
[----:B0-----:R-:W-:Y:S01]  /*59c0*/  FADD.FTZ R251, R245, R64 ;  /* 0x00000040f5fb7221 */ /* 0x001fe20000010000 */
[----:B------:R-:W-:-:S03]  /*59d0*/  MOV R64, c[0x0][0x1e0] ;  /* 0x0000780000407a02 */ /* 0x000fc60000000f00 */
[----:B------:R-:W-:Y:S01]  /*59e0*/  FFMA.FTZ R251, R244, R252, R251 ;  /* 0x000000fcf4fb7223 */ /* 0x000fe200000100fb */
[----:B-1----:R-:W-:Y:S01]  /*59f0*/  @!P1 STG.E [R246.64], R65 ;  /* 0x00000041f6009986 */ /* 0x002fe2000c101904 */
[----:B------:R-:W-:-:S04]  /*5a00*/  FMUL.FTZ R244, R65, R65 ;  /* 0x0000004141f47220 */ /* 0x000fc80000410000 */
[----:B------:R-:W0:Y:S01]  /*5a10*/  SHFL.IDX PT, R251, R251, RZ, 0x1f ;  /* 0x00001ffffbfb7589 */ /* 0x000e2200000e0000 */
[----:B------:R-:W-:Y:S01]  /*5a20*/  FSEL R245, R244, RZ, P2 ;  /* 0x000000fff4f57208 */ /* 0x000fe20001000000 */
[----:B0-----:R-:W-:-:S04]  /*5a30*/  FFMA.FTZ R64, R251, R64, c[0x0][0x228] ;  /* 0x00008a00fb407623 */ /* 0x001fc80000010040 */
[----:B------:R-:W-:-:S06]  /*5a40*/  FADD.FTZ R245, R64, R245 ;  /* 0x000000f540f57221 */ /* 0x000fcc0000010000 */
[----:B------:R-:W0:Y:S02]  /*5a50*/  MUFU.RSQ R245, R245 ;  /* 0x000000f500f57308 */ /* 0x000e240000001400 */
[----:B0-----:R0:W-:Y:S01]  /*5a60*/  @!P1 STG.E [R66.64], R245 ;  /* 0x000000f542009986 */ /* 0x0011e2000c101904 */
[----:B-----5:R-:W-:-:S13]  /*5a70*/  ISETP.GE.AND P1, PT, R243, 0x1, PT ;  /* 0x00000001f300780c */ /* 0x020fda0003f26270 */
[----:B------:R-:W-:Y:S05]  /*5a80*/  @!P1 BRA `(.L_x_1041) ;  /* 0x00000ff000009947 */ /* 0x000fea0003800000 */
[----:B0-----:R-:W-:Y:S01]  /*5a90*/  IADD3 R243, R243, -0x1, RZ ;  /* 0xfffffffff3f37810 */ /* 0x001fe20007ffe0ff */
[----:B------:R-:W-:Y:S01]  /*5aa0*/  BSSY B1, `(.L_x_1042) ;  /* 0x0000028000017945 */ /* 0x000fe20003800000 */
[----:B------:R-:W-:-:S03]  /*5ab0*/  FSEL R244, R65, RZ, !P2 ;  /* 0x000000ff41f47208 */ /* 0x000fc60005000000 */
[----:B------:R-:W-:-:S05]  /*5ac0*/  IMAD R243, R243, c[0x0][0x168], RZ ;  /* 0x00005a00f3f37a24 */ /* 0x000fca00078e02ff */
[----:B------:R-:W-:-:S04]  /*5ad0*/  SHF.R.S32.HI R64, RZ, 0x1f, R243 ;  /* 0x0000001fff407819 */ /* 0x000fc800000114f3 */
[----:B------:R-:W-:Y:S02]  /*5ae0*/  LEA.HI R64, R64, R243, RZ, 0x3 ;  /* 0x000000f340407211 */ /* 0x000fe400078f18ff */
[----:B------:R-:W-:-:S04]  /*5af0*/  LOP3.LUT R243, R43, 0x7f, RZ, 0xc0, !PT ;  /* 0x0000007f2bf37812 */ /* 0x000fc800078ec0ff */
[----:B------:R-:W-:Y:S01]  /*5b00*/  LEA.HI.SX32 R243, R64, R243, 0x1d ;  /* 0x000000f340f37211 */ /* 0x000fe200078feaff */
[----:B------:R-:W-:Y:S05]  /*5b10*/  @!P0 BRA `(.L_x_1043) ;  /* 0x0000020000008947 */ /* 0x000fea0003800000 */
[--C-:B------:R-:W-:Y:S02]  /*5b20*/  FADD.FTZ R64, R195, -R244.reuse ;  /* 0x800000f4c3407221 */ /* 0x100fe40000010000 */
        /* <DEDUP_REMOVED lines=12> */
[----:B------:R-:W-:Y:S02]  /*5bf0*/  FMUL.FTZ R67, R245, R66 ;  /* 0x00000042f5437220 */ /* 0x000fe40000410000 */
[----:B------:R-:W-:Y:S02]  /*5c00*/  FADD.FTZ R250, R189, -R244 ;  /* 0x800000f4bdfa7221 */ /* 0x000fe40000010000 */
[----:B------:R-:W-:Y:S02]  /*5c10*/  FMUL.FTZ R66, R245, R252 ;  /* 0x000000fcf5427220 */ /* 0x000fe40000410000 */
[----:B------:R-:W-:Y:S02]  /*5c20*/  FFMA.FTZ R246, R105, R246, R109 ;  /* 0x000000f669f67223 */ /* 0x000fe4000001006d */
[----:B------:R-:W-:Y:S02]  /*5c30*/  FFMA.FTZ R67, R118, R67, R122 ;  /* 0x0000004376437223 */ /* 0x000fe4000001007a */
[----:B------:R-:W-:-:S02]  /*5c40*/  FADD.FTZ R248, R192, -R244 ;  /* 0x800000f4c0f87221 */ /* 0x000fc40000010000 */
[----:B------:R-:W-:Y:S02]  /*5c50*/  FMUL.FTZ R247, R245, R250 ;  /* 0x000000faf5f77220 */ /* 0x000fe40000410000 */
[----:B------:R-:W-:Y:S01]  /*5c60*/  FFMA.FTZ R250, R119, R66, R123 ;  /* 0x0000004277fa7223 */ /* 0x000fe2000001007b */
[----:B------:R-:W-:Y:S01]  /*5c70*/  F2FP.BF16.PACK_AB R66, R67, R246 ;  /* 0x000000f64342723e */ /* 0x000fe200000010ff */
[----:B------:R-:W-:Y:S01]  /*5c80*/  HFMA2.MMA R246, -RZ, RZ, 0, 9.5367431640625e-07 ;  /* 0x00000010fff67435 */ /* 0x000fe200000001ff */
[----:B------:R-:W-:Y:S02]  /*5c90*/  FMUL.FTZ R248, R245, R248 ;  /* 0x000000f8f5f87220 */ /* 0x000fe40000410000 */
[----:B------:R-:W-:Y:S02]  /*5ca0*/  FFMA.FTZ R247, R106, R247, R110 ;  /* 0x000000f76af77223 */ /* 0x000fe4000001006e */
[----:B------:R-:W-:Y:S02]  /*5cb0*/  FFMA.FTZ R65, R104, R65, R108 ;  /* 0x0000004168417223 */ /* 0x000fe4000001006c */
[----:B------:R-:W-:Y:S01]  /*5cc0*/  FFMA.FTZ R248, R117, R248, R121 ;  /* 0x000000f875f87223 */ /* 0x000fe20000010079 */
[----:B------:R-:W-:-:S02]  /*5cd0*/  F2FP.BF16.PACK_AB R67, R250, R247 ;  /* 0x000000f7fa43723e */ /* 0x000fc400000010ff */
[C---:B------:R-:W-:Y:S01]  /*5ce0*/  IMAD.WIDE.U32 R246, R243.reuse, R246, c[0x0][0x208] ;  /* 0x00008200f3f67625 */ /* 0x040fe200078e00f6 */
[----:B------:R-:W-:Y:S02]  /*5cf0*/  IADD3 R243, R243, 0x80, RZ ;  /* 0x00000080f3f37810 */ /* 0x000fe40007ffe0ff */
[----:B------:R-:W-:-:S05]  /*5d00*/  F2FP.BF16.PACK_AB R65, R248, R65 ;  /* 0x00000041f841723e */ /* 0x000fca00000010ff */
[----:B------:R0:W-:Y:S02]  /*5d10*/  STG.E.128 [R246.64], R64 ;  /* 0x00000040f6007986 */ /* 0x0001e4000c101d04 */
.L_x_1043:
[----:B------:R-:W-:Y:S05]  /*5d20*/  BSYNC B1 ;  /* 0x0000000000017941 */ /* 0x000fea0003800000 */
.L_x_1042:
        /* <DEDUP_REMOVED lines=17> */
[--C-:B------:R-:W-:Y:S02]  /*5e40*/  FADD.FTZ R250, R201, -R244.reuse ;  /* 0x800000f4c9fa7221 */ /* 0x100fe40000010000 */
[----:B------:R-:W-:Y:S02]  /*5e50*/  FADD.FTZ R248, R198, -R244 ;  /* 0x800000f4c6f87221 */ /* 0x000fe40000010000 */
[----:B------:R-:W-:Y:S02]  /*5e60*/  FMUL.FTZ R66, R245, R252 ;  /* 0x000000fcf5427220 */ /* 0x000fe40000410000 */
[----:B------:R-:W-:Y:S02]  /*5e70*/  FFMA.FTZ R246, R97, R246, R101 ;  /* 0x000000f661f67223 */ /* 0x000fe40000010065 */
[----:B------:R-:W-:-:S02]  /*5e80*/  FFMA.FTZ R67, R126, R67, R130 ;  /* 0x000000437e437223 */ /* 0x000fc40000010082 */
[C---:B------:R-:W-:Y:S02]  /*5e90*/  FMUL.FTZ R247, R245.reuse, R250 ;  /* 0x000000faf5f77220 */ /* 0x040fe40000410000 */
[----:B------:R-:W-:Y:S02]  /*5ea0*/  FMUL.FTZ R248, R245, R248 ;  /* 0x000000f8f5f87220 */ /* 0x000fe40000410000 */
[----:B------:R-:W-:Y:S01]  /*5eb0*/  FFMA.FTZ R250, R127, R66, R131 ;  /* 0x000000427ffa7223 */ /* 0x000fe20000010083 */
[----:B------:R-:W-:Y:S01]  /*5ec0*/  F2FP.BF16.PACK_AB R66, R67, R246 ;  /* 0x000000f64342723e */ /* 0x000fe200000010ff */
[----:B------:R-:W-:Y:S01]  /*5ed0*/  FFMA.FTZ R247, R98, R247, R102 ;  /* 0x000000f762f77223 */ /* 0x000fe20000010066 */
[----:B------:R-:W-:Y:S01]  /*5ee0*/  MOV R246, 0x10 ;  /* 0x0000001000f67802 */ /* 0x000fe20000000f00 */
[----:B------:R-:W-:Y:S02]  /*5ef0*/  FFMA.FTZ R65, R96, R65, R100 ;  /* 0x0000004160417223 */ /* 0x000fe40000010064 */
[----:B------:R-:W-:Y:S01]  /*5f00*/  FFMA.FTZ R248, R125, R248, R129 ;  /* 0x000000f87df87223 */ /* 0x000fe20000010081 */
[----:B------:R-:W-:Y:S01]  /*5f10*/  F2FP.BF16.PACK_AB R67, R250, R247 ;  /* 0x000000f7fa43723e */ /* 0x000fe200000010ff */
[C---:B------:R-:W-:Y:S01]  /*5f20*/  IMAD.WIDE.U32 R246, R243.reuse, R246, c[0x0][0x208] ;  /* 0x00008200f3f67625 */ /* 0x040fe200078e00f6 */
[----:B------:R-:W-:-:S02]  /*5f30*/  IADD3 R243, R243, 0x80, RZ ;  /* 0x00000080f3f37810 */ /* 0x000fc40007ffe0ff */
[----:B------:R-:W-:-:S05]  /*5f40*/  F2FP.BF16.PACK_AB R65, R248, R65 ;  /* 0x00000041f841723e */ /* 0x000fca00000010ff */
[----:B------:R0:W-:Y:S02]  /*5f50*/  STG.E.128 [R246.64], R64 ;  /* 0x00000040f6007986 */ /* 0x0001e4000c101d04 */
.L_x_1045:
[----:B------:R-:W-:Y:S05]  /*5f60*/  BSYNC B1 ;  /* 0x0000000000017941 */ /* 0x000fea0003800000 */
.L_x_1044:
        /* <DEDUP_REMOVED lines=35> */
.L_x_1047:
[----:B------:R-:W-:Y:S05]  /*61a0*/  BSYNC B1 ;  /* 0x0000000000017941 */ /* 0x000fea0003800000 */
.L_x_1046:
        /* <DEDUP_REMOVED lines=35> */
.L_x_1049:
[----:B------:R-:W-:Y:S05]  /*63e0*/  BSYNC B1 ;  /* 0x0000000000017941 */ /* 0x000fea0003800000 */
.L_x_1048:
        /* <DEDUP_REMOVED lines=17> */
[C---:B------:R-:W-:Y:S02]  /*6500*/  FMUL.FTZ R67, R245.reuse, R66 ;  /* 0x00000042f5437220 */ /* 0x040fe40000410000 */
[----:B------:R-:W-:Y:S02]  /*6510*/  FADD.FTZ R248, R222, -R244 ;  /* 0x800000f4def87221 */ /* 0x000fe40000010000 */
[C---:B------:R-:W-:Y:S02]  /*6520*/  FMUL.FTZ R247, R245.reuse, R250 ;  /* 0x000000faf5f77220 */ /* 0x040fe40000410000 */
[----:B------:R-:W-:Y:S02]  /*6530*/  FMUL.FTZ R66, R245, R252 ;  /* 0x000000fcf5427220 */ /* 0x000fe40000410000 */
[----:B------:R-:W-:-:S02]  /*6540*/  FFMA.FTZ R246, R73, R246, R153 ;  /* 0x000000f649f67223 */ /* 0x000fc40000010099 */
[----:B------:R-:W-:Y:S02]  /*6550*/  FFMA.FTZ R67, R150, R67, R154 ;  /* 0x0000004396437223 */ /* 0x000fe4000001009a */
[----:B------:R-:W-:Y:S02]  /*6560*/  FMUL.FTZ R248, R245, R248 ;  /* 0x000000f8f5f87220 */ /* 0x000fe40000410000 */
[----:B------:R-:W-:Y:S02]  /*6570*/  FFMA.FTZ R247, R74, R247, R78 ;  /* 0x000000f74af77223 */ /* 0x000fe4000001004e */
[----:B------:R-:W-:Y:S01]  /*6580*/  FFMA.FTZ R250, R151, R66, R155 ;  /* 0x0000004297fa7223 */ /* 0x000fe2000001009b */
[----:B------:R-:W-:Y:S01]  /*6590*/  F2FP.BF16.PACK_AB R66, R67, R246 ;  /* 0x000000f64342723e */ /* 0x000fe200000010ff */
[----:B------:R-:W-:Y:S02]  /*65a0*/  FFMA.FTZ R65, R72, R65, R76 ;  /* 0x0000004148417223 */ /* 0x000fe4000001004c */
[----:B------:R-:W-:Y:S01]  /*65b0*/  FFMA.FTZ R248, R149, R248, R77 ;  /* 0x000000f895f87223 */ /* 0x000fe2000001004d */
[----:B------:R-:W-:Y:S01]  /*65c0*/  F2FP.BF16.PACK_AB R67, R250, R247 ;  /* 0x000000f7fa43723e */ /* 0x000fe200000010ff */
[----:B------:R-:W-:-:S03]  /*65d0*/  IMAD.MOV.U32 R246, RZ, RZ, 0x10 ;  /* 0x00000010fff67424 */ /* 0x000fc600078e00ff */
[----:B------:R-:W-:Y:S01]  /*65e0*/  F2FP.BF16.PACK_AB R65, R248, R65 ;  /* 0x00000041f841723e */ /* 0x000fe200000010ff */
[C---:B------:R-:W-:Y:S01]  /*65f0*/  IMAD.WIDE.U32 R246, R243.reuse, R246, c[0x0][0x208] ;  /* 0x00008200f3f67625 */ /* 0x040fe200078e00f6 */
[----:B------:R-:W-:-:S04]  /*6600*/  IADD3 R243, R243, 0x80, RZ ;  /* 0x00000080f3f37810 */ /* 0x000fc80007ffe0ff */
[----:B------:R0:W-:Y:S03]  /*6610*/  STG.E.128 [R246.64], R64 ;  /* 0x00000040f6007986 */ /* 0x0001e6000c101d04 */
.L_x_1051:
[----:B------:R-:W-:Y:S05]  /*6620*/  BSYNC B1 ;  /* 0x0000000000017941 */ /* 0x000fea0003800000 */
.L_x_1050:
        /* <DEDUP_REMOVED lines=12> */
[----:B------:R-:W-:Y:S02]  /*66f0*/  FADD.FTZ R248, R231, -R244 ;  /* 0x800000f4e7f87221 */ /* 0x000fe40000010000 */
[C---:B------:R-:W-:Y:S02]  /*6700*/  FMUL.FTZ R67, R245.reuse, R66 ;  /* 0x00000042f5437220 */ /* 0x040fe40000410000 */
[C---:B------:R-:W-:Y:S02]  /*6710*/  FMUL.FTZ R246, R245.reuse, R246 ;  /* 0x000000f6f5f67220 */ /* 0x040fe40000410000 */
[----:B------:R-:W-:-:S02]  /*6720*/  FMUL.FTZ R65, R245, R248 ;  /* 0x000000f8f5417220 */ /* 0x000fc40000410000 */
[----:B------:R-:W-:Y:S02]  /*6730*/  FADD.FTZ R248, R233, -R244 ;  /* 0x800000f4e9f87221 */ /* 0x000fe40000010000 */
[----:B------:R-:W-:Y:S02]  /*6740*/  FFMA.FTZ R67, R156, R67, R68 ;  /* 0x000000439c437223 */ /* 0x000fe40000010044 */
[----:B------:R-:W-:Y:S02]  /*6750*/  FFMA.FTZ R246, R159, R246, R165 ;  /* 0x000000f69ff67223 */ /* 0x000fe400000100a5 */
[--C-:B------:R-:W-:Y:S02]  /*6760*/  FADD.FTZ R66, R232, -R244.reuse ;  /* 0x800000f4e8427221 */ /* 0x100fe40000010000 */
[----:B------:R-:W-:Y:S02]  /*6770*/  FADD.FTZ R250, R234, -R244 ;  /* 0x800000f4eafa7221 */ /* 0x000fe40000010000 */
[----:B------:R-:W-:-:S02]  /*6780*/  FMUL.FTZ R249, R245, R248 ;  /* 0x000000f8f5f97220 */ /* 0x000fc40000410000 */
[----:B------:R-:W-:Y:S01]  /*6790*/  FFMA.FTZ R248, R158, R65, R69 ;  /* 0x000000419ef87223 */ /* 0x000fe20000010045 */
[----:B------:R-:W-:Y:S01]  /*67a0*/  F2FP.BF16.PACK_AB R65, R246, R67 ;  /* 0x00000043f641723e */ /* 0x000fe200000010ff */
[C---:B------:R-:W-:Y:S01]  /*67b0*/  FMUL.FTZ R247, R245.reuse, R66 ;  /* 0x00000042f5f77220 */ /* 0x040fe20000410000 */
        /* <DEDUP_REMOVED lines=10> */
.L_x_1053:
[----:B------:R-:W-:Y:S05]  /*6860*/  BSYNC B1 ;  /* 0x0000000000017941 */ /* 0x000fea0003800000 */
.L_x_1052:
[----:B------:R-:W-:-:S13]  /*6870*/  ISETP.GE.U32.AND P1, PT, R42, 0x380, PT ;  /* 0x000003802a00780c */ /* 0x000fda0003f26070 */
        /* <DEDUP_REMOVED lines=11> */
[----:B------:R-:W-:Y:S02]  /*6930*/  FMUL.FTZ R64, R245, R252 ;  /* 0x000000fcf5407220 */ /* 0x000fe40000410000 */
[----:B------:R-:W-:-:S02]  /*6940*/  FFMA.FTZ R252, R176, R247, R196 ;  /* 0x000000f7b0fc7223 */ /* 0x000fc400000100c4 */
[C---:B------:R-:W-:Y:S02]  /*6950*/  FMUL.FTZ R65, R245.reuse, R65 ;  /* 0x00000041f5417220 */ /* 0x040fe40000410000 */
[C---:B------:R-:W-:Y:S02]  /*6960*/  FMUL.FTZ R250, R245.reuse, R250 ;  /* 0x000000faf5fa7220 */ /* 0x040fe40000410000 */
[C---:B------:R-:W-:Y:S02]  /*6970*/  FMUL.FTZ R66, R245.reuse, R66 ;  /* 0x00000042f5427220 */ /* 0x040fe40000410000 */
[C---:B------:R-:W-:Y:S02]  /*6980*/  FMUL.FTZ R247, R245.reuse, R246 ;  /* 0x000000f6f5f77220 */ /* 0x040fe40000410000 */
[----:B------:R-:W-:Y:S02]  /*6990*/  FMUL.FTZ R248, R245, R248 ;  /* 0x000000f8f5f87220 */ /* 0x000fe40000410000 */
[----:B------:R-:W-:-:S02]  /*69a0*/  FFMA.FTZ R244, R71, R244, R175 ;  /* 0x000000f447f47223 */ /* 0x000fc400000100af */
[----:B------:R-:W-:Y:S02]  /*69b0*/  FFMA.FTZ R245, R169, R64, R181 ;  /* 0x00000040a9f57223 */ /* 0x000fe400000100b5 */
[----:B------:R-:W-:Y:S02]  /*69c0*/  FFMA.FTZ R67, R172, R65, R184 ;  /* 0x00000041ac437223 */ /* 0x000fe400000100b8 */
[----:B------:R-:W-:Y:S01]  /*69d0*/  FFMA.FTZ R65, R168, R250, R177 ;  /* 0x000000faa8417223 */ /* 0x000fe200000100b1 */
[----:B------:R-:W-:Y:S01]  /*69e0*/  F2FP.BF16.PACK_AB R64, R245, R244 ;  /* 0x000000f4f540723e */ /* 0x000fe200000010ff */
[----:B------:R-:W-:Y:S01]  /*69f0*/  FFMA.FTZ R247, R170, R247, R182 ;  /* 0x000000f7aaf77223 */ /* 0x000fe200000100b6 */
[----:B------:R-:W-:Y:S01]  /*6a00*/  MOV R244, 0x10 ;  /* 0x0000001000f47802 */ /* 0x000fe20000000f00 */
[----:B------:R-:W-:Y:S01]  /*6a10*/  FFMA.FTZ R248, R174, R248, R185 ;  /* 0x000000f8aef87223 */ /* 0x000fe200000100b9 */
[----:B------:R-:W-:Y:S01]  /*6a20*/  F2FP.BF16.PACK_AB R67, R252, R67 ;  /* 0x00000043fc43723e */ /* 0x000fe200000010ff */
[----:B------:R-:W-:-:S02]  /*6a30*/  FFMA.FTZ R246, R171, R66, R183 ;  /* 0x00000042abf67223 */ /* 0x000fc400000100b7 */
[----:B------:R-:W-:Y:S01]  /*6a40*/  IMAD.WIDE.U32 R244, R243, R244, c[0x0][0x208] ;  /* 0x00008200f3f47625 */ /* 0x000fe200078e00f4 */
[----:B------:R-:W-:Y:S02]  /*6a50*/  F2FP.BF16.PACK_AB R66, R248, R247 ;  /* 0x000000f7f842723e */ /* 0x000fe400000010ff */
[----:B------:R-:W-:-:S05]  /*6a60*/  F2FP.BF16.PACK_AB R65, R246, R65 ;  /* 0x00000041f641723e */ /* 0x000fca00000010ff */
[----:B------:R0:W-:Y:S02]  /*6a70*/  STG.E.128 [R244.64], R64 ;  /* 0x00000040f4007986 */ /* 0x0001e4000c101d04 */
.L_x_1041:
[----:B0-----:R-:W-:Y:S05]  /*6a80*/  BSYNC B0 ;  /* 0x0000000000007941 */ /* 0x001fea0003800000 */
.L_x_1040:
[----:B------:R-:W-:Y:S02]  /*6a90*/  LOP3.LUT P1, RZ, R179, 0xff, RZ, 0xc0, !PT ;  /* 0x000000ffb3ff7812 */ /* 0x000fe4000782c0ff */
[----:B------:R-:W-:Y:S02]  /*6aa0*/  IADD3 R180, R180, c[0x0][0x160], RZ ;  /* 0x00005800b4b47a10 */ /* 0x000fe40007ffe0ff */
[----:B------:R-:W-:Y:S02]  /*6ab0*/  SEL R179, RZ, 0x1, P1 ;  /* 0x00000001ffb37807 */ /* 0x000fe40000800000 */
[----:B------:R-:W-:-:S13]  /*6ac0*/  ISETP.GE.AND P1, PT, R180, c[0x0][0x164], PT ;  /* 0x00005900b4007a0c */ /* 0x000fda0003f26270 */
[----:B------:R-:W-:Y:S01]  /*6ad0*/  @P1 CALL.REL.NOINC `(.L_x_1054) ;  /* 0x0000001000001944 */ /* 0x000fe20003c00000 */
[----:B------:R-:W-:Y:S05]  /*6ae0*/  BRA `(.L_x_1055) ;  /* 0xffffaa4000007947 */ /* 0x000fea000383ffff */
.L_x_1054:
[----:B------:R-:W-:Y:S05]  /*6af0*/  EXIT ;  /* 0x000000000000794d */ /* 0x000fea0003800000 */
.L_x_1038:
[----:B------:R-:W-:Y:S01]  /*6b00*/  HFMA2.MMA R249, -RZ, RZ, 0, 5.9604644775390625e-08 ;  /* 0x00000001fff97435 */ /* 0x000fe200000001ff */
[----:B------:R-:W-:Y:S02]  /*6b10*/  MOV R246, R64 ;  /* 0x0000004000f67202 */ /* 0x000fe40000000f00 */
[----:B------:R-:W-:Y:S02]  /*6b20*/  MOV R247, 0x1f ;  /* 0x0000001f00f77802 */ /* 0x000fe40000000f00 */
[----:B------:R-:W-:Y:S02]  /*6b30*/  MOV R248, 0xffffffff ;  /* 0xffffffff00f87802 */ /* 0x000fe40000000f00 */
[----:B------:R-:W-:Y:S02]  /*6b40*/  MOV R66, 0x6b60 ;  /* 0x00006b6000427802 */ /* 0x000fe40000000f00 */
[----:B-----5:R-:W-:Y:S05]  /*6b50*/  CALL.REL.NOINC `($__internal_6_$__cuda_sm70_shflsync_bfly_p) ;  /* 0x00000ab000007944 */ /* 0x020fea0003c00000 */
[----:B01----:R-:W-:Y:S05]  /*6b60*/  BRA `(.L_x_1056) ;  /* 0xffffe2a000007947 */ /* 0x003fea000383ffff */
.L_x_1039:
[----:B------:R-:W-:Y:S01]  /*6b70*/  HFMA2.MMA R249, -RZ, RZ, 0, 1.1920928955078125e-07 ;  /* 0x00000002fff97435 */ /* 0x000fe200000001ff */
[----:B------:R-:W-:Y:S01]  /*6b80*/  MOV R246, R251 ;  /* 0x000000fb00f67202 */ /* 0x000fe20000000f00 */
[----:B------:R-:W-:Y:S01]  /*6b90*/  IMAD.MOV.U32 R247, RZ, RZ, 0x1f ;  /* 0x0000001ffff77424 */ /* 0x000fe200078e00ff */
[----:B------:R-:W-:-:S02]  /*6ba0*/  MOV R248, 0xffffffff ;  /* 0xffffffff00f87802 */ /* 0x000fc40000000f00 */
[----:B------:R-:W-:Y:S02]  /*6bb0*/  MOV R66, 0x6bd0 ;  /* 0x00006bd000427802 */ /* 0x000fe40000000f00 */
[----:B0----5:R-:W-:Y:S05]  /*6bc0*/  CALL.REL.NOINC `($__internal_6_$__cuda_sm70_shflsync_bfly_p) ;  /* 0x00000a4000007944 */ /* 0x021fea0003c00000 */
[----:B0-----:R-:W-:Y:S01]  /*6bd0*/  HFMA2.MMA R249, -RZ, RZ, 0, 2.384185791015625e-07 ;  /* 0x00000004fff97435 */ /* 0x001fe200000001ff */
[----:B-1----:R-:W-:Y:S01]  /*6be0*/  FADD.FTZ R246, R251, R248 ;  /* 0x000000f8fbf67221 */ /* 0x002fe20000010000 */
[----:B------:R-:W-:Y:S02]  /*6bf0*/  MOV R247, 0x1f ;  /* 0x0000001f00f77802 */ /* 0x000fe40000000f00 */
[----:B------:R-:W-:Y:S02]  /*6c00*/  MOV R248, 0xffffffff ;  /* 0xffffffff00f87802 */ /* 0x000fe40000000f00 */
[----:B------:R-:W-:Y:S02]  /*6c10*/  MOV R66, 0x6c30 ;  /* 0x00006c3000427802 */ /* 0x000fe40000000f00 */
[----:B------:R-:W-:Y:S05]  /*6c20*/  CALL.REL.NOINC `($__internal_6_$__cuda_sm70_shflsync_bfly_p) ;  /* 0x000009e000007944 */ /* 0x000fea0003c00000 */
[----:B0-----:R-:W-:Y:S01]  /*6c30*/  HFMA2.MMA R249, -RZ, RZ, 0, 4.76837158203125e-07 ;  /* 0x00000008fff97435 */ /* 0x001fe200000001ff */
[----:B-1----:R-:W-:Y:S01]  /*6c40*/  FADD.FTZ R246, R246, R248 ;  /* 0x000000f8f6f67221 */ /* 0x002fe20000010000 */
[----:B------:R-:W-:Y:S02]  /*6c50*/  MOV R247, 0x1f ;  /* 0x0000001f00f77802 */ /* 0x000fe40000000f00 */
[----:B------:R-:W-:-:S02]  /*6c60*/  MOV R248, 0xffffffff ;  /* 0xffffffff00f87802 */ /* 0x000fc40000000f00 */
[----:B------:R-:W-:Y:S02]  /*6c70*/  MOV R66, 0x6c90 ;  /* 0x00006c9000427802 */ /* 0x000fe40000000f00 */
[----:B------:R-:W-:Y:S05]  /*6c80*/  CALL.REL.NOINC `($__internal_6_$__cuda_sm70_shflsync_bfly_p) ;  /* 0x0000098000007944 */ /* 0x000fea0003c00000 */
[----:B0-----:R-:W-:Y:S01]  /*6c90*/  HFMA2.MMA R249, -RZ, RZ, 0, 9.5367431640625e-07 ;  /* 0x00000010fff97435 */ /* 0x001fe200000001ff */
[----:B-1----:R-:W-:Y:S01]  /*6ca0*/  FADD.FTZ R246, R246, R248 ;  /* 0x000000f8f6f67221 */ /* 0x002fe20000010000 */
[----:B------:R-:W-:Y:S01]  /*6cb0*/  MOV R248, 0xffffffff ;  /* 0xffffffff00f87802 */ /* 0x000fe20000000f00 */
[----:B------:R-:W-:Y:S01]  /*6cc0*/  IMAD.MOV.U32 R247, RZ, RZ, 0x1f ;  /* 0x0000001ffff77424 */ /* 0x000fe200078e00ff */
[----:B------:R-:W-:Y:S02]  /*6cd0*/  MOV R66, 0x6cf0 ;  /* 0x00006cf000427802 */ /* 0x000fe40000000f00 */
[----:B------:R-:W-:Y:S05]  /*6ce0*/  CALL.REL.NOINC `($__internal_6_$__cuda_sm70_shflsync_bfly_p) ;  /* 0x0000092000007944 */ /* 0x000fea0003c00000 */
[----:B-1----:R-:W-:Y:S01]  /*6cf0*/  FADD.FTZ R64, R246, R248 ;  /* 0x000000f8f6407221 */ /* 0x002fe20000010000 */
[----:B0-----:R-:W-:Y:S01]  /*6d00*/  HFMA2.MMA R249, -RZ, RZ, 0, 5.9604644775390625e-08 ;  /* 0x00000001fff97435 */ /* 0x001fe200000001ff */
        /* <DEDUP_REMOVED lines=116> */
[----:B------:R-:W-:-:S04]  /*7450*/  MOV R66, 0x7480 ;  /* 0x0000748000427802 */ /* 0x000fc80000000f00 */
[----:B------:R-:W-:Y:S02]  /*7460*/  MOV R246, R65 ;  /* 0x0000004100f67202 */ /* 0x000fe40000000f00 */
[----:B------:R-:W-:Y:S05]  /*7470*/  CALL.REL.NOINC `($__internal_6_$__cuda_sm70_shflsync_bfly_p) ;  /* 0x0000019000007944 */ /* 0x000fea0003c00000 */
[----:B0-----:R-:W-:Y:S01]  /*7480*/  HFMA2.MMA R249, -RZ, RZ, 0, 1.1920928955078125e-07 ;  /* 0x00000002fff97435 */ /* 0x001fe200000001ff */
[----:B-1----:R-:W-:Y:S01]  /*7490*/  FADD.FTZ R246, R65, R248 ;  /* 0x000000f841f67221 */ /* 0x002fe20000010000 */
[----:B------:R-:W-:Y:S02]  /*74a0*/  MOV R247, 0x1f ;  /* 0x0000001f00f77802 */ /* 0x000fe40000000f00 */
[----:B------:R-:W-:Y:S02]  /*74b0*/  MOV R248, 0xffffffff ;  /* 0xffffffff00f87802 */ /* 0x000fe40000000f00 */
[----:B------:R-:W-:Y:S02]  /*74c0*/  MOV R66, 0x74e0 ;  /* 0x000074e000427802 */ /* 0x000fe40000000f00 */
[----:B------:R-:W-:Y:S05]  /*74d0*/  CALL.REL.NOINC `($__internal_6_$__cuda_sm70_shflsync_bfly_p) ;  /* 0x0000013000007944 */ /* 0x000fea0003c00000 */
[----:B0-----:R-:W-:Y:S01]  /*74e0*/  HFMA2.MMA R247, -RZ, RZ, 0, 1.847743988037109375e-06 ;  /* 0x0000001ffff77435 */ /* 0x001fe200000001ff */
[----:B-1----:R-:W-:Y:S01]  /*74f0*/  FADD.FTZ R246, R246, R248 ;  /* 0x000000f8f6f67221 */ /* 0x002fe20000010000 */
[----:B------:R-:W-:Y:S01]  /*7500*/  MOV R248, 0xffffffff ;  /* 0xffffffff00f87802 */ /* 0x000fe20000000f00 */
[----:B------:R-:W-:Y:S01]  /*7510*/  IMAD.MOV.U32 R249, RZ, RZ, 0x4 ;  /* 0x00000004fff97424 */ /* 0x000fe200078e00ff */
[----:B------:R-:W-:-:S02]  /*7520*/  MOV R66, 0x7540 ;  /* 0x0000754000427802 */ /* 0x000fc40000000f00 */
[----:B------:R-:W-:Y:S05]  /*7530*/  CALL.REL.NOINC `($__internal_6_$__cuda_sm70_shflsync_bfly_p) ;  /* 0x000000d000007944 */ /* 0x000fea0003c00000 */
[----:B0-----:R-:W-:Y:S01]  /*7540*/  HFMA2.MMA R249, -RZ, RZ, 0, 4.76837158203125e-07 ;  /* 0x00000008fff97435 */ /* 0x001fe200000001ff */
[----:B-1----:R-:W-:Y:S01]  /*7550*/  FADD.FTZ R246, R246, R248 ;  /* 0x000000f8f6f67221 */ /* 0x002fe20000010000 */
[----:B------:R-:W-:-:S02]  /*7560*/  MOV R247, 0x1f ;  /* 0x0000001f00f77802 */ /* 0x000fc40000000f00 */
[----:B------:R-:W-:Y:S02]  /*7570*/  MOV R248, 0xffffffff ;  /* 0xffffffff00f87802 */ /* 0x000fe40000000f00 */
[----:B------:R-:W-:Y:S02]  /*7580*/  MOV R66, 0x75a0 ;  /* 0x000075a000427802 */ /* 0x000fe40000000f00 */
[----:B------:R-:W-:Y:S05]  /*7590*/  CALL.REL.NOINC `($__internal_6_$__cuda_sm70_shflsync_bfly_p) ;  /* 0x0000007000007944 */ /* 0x000fea0003c00000 */
[----:B0-----:R-:W-:Y:S01]  /*75a0*/  HFMA2.MMA R249, -RZ, RZ, 0, 9.5367431640625e-07 ;  /* 0x00000010fff97435 */ /* 0x001fe200000001ff */
[----:B-1----:R-:W-:Y:S01]  /*75b0*/  FADD.FTZ R246, R246, R248 ;  /* 0x000000f8f6f67221 */ /* 0x002fe20000010000 */
[----:B------:R-:W-:Y:S02]  /*75c0*/  MOV R247, 0x1f ;  /* 0x0000001f00f77802 */ /* 0x000fe40000000f00 */
[----:B------:R-:W-:Y:S02]  /*75d0*/  MOV R248, 0xffffffff ;  /* 0xffffffff00f87802 */ /* 0x000fe40000000f00 */
[----:B------:R-:W-:Y:S02]  /*75e0*/  MOV R66, 0x7600 ;  /* 0x0000760000427802 */ /* 0x000fe40000000f00 */
[----:B------:R-:W-:Y:S05]  /*75f0*/  CALL.REL.NOINC `($__internal_6_$__cuda_sm70_shflsync_bfly_p) ;  /* 0x0000001000007944 */ /* 0x000fea0003c00000 */
[----:B01----:R-:W-:Y:S05]  /*7600*/  BRA `(.L_x_1057) ;  /* 0xffffe05000007947 */ /* 0x003fea000383ffff */
        .weak           $__internal_6_$__cuda_sm70_shflsync_bfly_p
        .type           $__internal_6_$__cuda_sm70_shflsync_bfly_p,@function
        .size           $__internal_6_$__cuda_sm70_shflsync_bfly_p,(.L_x_44846 - $__internal_6_$__cuda_sm70_shflsync_bfly_p)
$__internal_6_$__cuda_sm70_shflsync_bfly_p:
[----:B------:R-:W-:Y:S01]  /*7610*/  HFMA2.MMA R67, -RZ, RZ, 0, 0 ;  /* 0x00000000ff437435 */ /* 0x000fe200000001ff */
[----:B------:R-:W-:Y:S04]  /*7620*/  WARPSYNC R248 ;  /* 0x000000f800007348 */ /* 0x000fe80003800000 */
[----:B------:R0:W1:Y:S01]  /*7630*/  SHFL.BFLY PT, R248, R246, R249, R247 ;  /* 0x0c0000f9f6f87389 */ /* 0x00006200000e00f7 */
[----:B------:R-:W-:Y:S05]  /*7640*/  RET.REL.NODEC R66 `(_ZN10layer_norm13ln_fwd_kernelINS_13Kernel_traitsI13__nv_bfloat16S2_S2_S2_fjLj7168ELj1ELj1ELj4ELj16ENS_18Kernel_traits_baseILj7168ES2_S2_S2_S2_fjLj128EEEEELb0ELb1ELb1ELb0EEEvNS_9FwdParamsE) ;  /* 0xffff89b042007950 */ /* 0x000fea0003c3ffff */
.L_x_1058:
        /* <DEDUP_REMOVED lines=11> */
.L_x_44846:


//--------------------- .text._ZN10layer_norm13ln_fwd_kernelINS_13Kernel_traitsI13__nv_bfloat16S2_S2_S2_fjLj7168ELj1ELj1ELj4ELj16ENS_18Kernel_traits_baseILj7168ES2_S2_S2_S2_fjLj128EEEEELb0ELb1ELb1ELb1EEEvNS_9FwdParamsE --------------------------
	.section	.text._ZN10layer_norm13ln_fwd_kernelINS_13Kernel_traitsI13__nv_bfloat16S2_S2_S2_fjLj7168ELj1ELj1ELj4ELj16ENS_18Kernel_traits_baseILj7168ES2_S2_S2_S2_fjLj128EEEEELb0ELb1ELb1ELb1EEEvNS_9FwdParamsE,"ax",@progbits
	.sectioninfo	@"SHI_REGISTERS=255"
	.align	128
        .global         _ZN10layer_norm13ln_fwd_kernelINS_13Kernel_traitsI13__nv_bfloat16S2_S2_S2_fjLj7168ELj1ELj1ELj4ELj16ENS_18Kernel_traits_baseILj7168ES2_S2_S2_S2_fjLj128EEEEELb0ELb1ELb1ELb1EEEvNS_9FwdParamsE
        .type           _ZN10layer_norm13ln_fwd_kernelINS_13Kernel_traitsI13__nv_bfloat16S2_S2_S2_fjLj7168ELj1ELj1ELj4ELj16ENS_18Kernel_traits_baseILj7168ES2_S2_S2_S2_fjLj128EEEEELb0ELb1ELb1ELb1EEEvNS_9FwdParamsE,@function
        .size           _ZN10layer_norm13ln_fwd_kernelINS_13Kernel_traitsI13__nv_bfloat16S2_S2_S2_fjLj7168ELj1ELj1ELj4ELj16ENS_18Kernel_traits_baseILj7168ES2_S2_S2_S2_fjLj128EEEEELb0ELb1ELb1ELb1EEEvNS_9FwdParamsE,(.L_x_44847 - _ZN10layer_norm13ln_fwd_kernelINS_13Kernel_traitsI13__nv_bfloat16S2_S2_S2_fjLj7168ELj1ELj1ELj4ELj16ENS_18Kernel_traits_baseILj7168ES2_S2_S2_S2_fjLj128EEEEELb0ELb1ELb1ELb1EEEvNS_9FwdParamsE)
        .other          _ZN10layer_norm13ln_fwd_kernelINS_13Kernel_traitsI13__nv_bfloat16S2_S2_S2_fjLj7168ELj1ELj1ELj4ELj16ENS_18Kernel_traits_baseILj7168ES2_S2_S2_S2_fjLj128EEEEELb0ELb1ELb1ELb1EEEvNS_9FwdParamsE,@"STO_CUDA_ENTRY STV_DEFAULT"
_ZN10layer_norm13ln_fwd_kernelINS_13Kernel_traitsI13__nv_bfloat16S2_S2_S2_fjLj7168ELj1ELj1ELj4ELj16ENS_18Kernel_traits_baseILj7168ES2_S2_S2_S2_fjLj128EEEEELb0ELb1ELb1ELb1EEEvNS_9FwdParamsE:
.text._ZN10layer_norm13ln_fwd_kernelINS_13Kernel_traitsI13__nv_bfloat16S2_S2_S2_fjLj7168ELj1ELj1ELj4ELj16ENS_18Kernel_traits_baseILj7168ES2_S2_S2_S2_fjLj128EEEEELb0ELb1ELb1ELb1EEEvNS_9FwdParamsE:
        /* <DEDUP_REMOVED lines=18> */
[----:B------:R-:W-:-:S04]  /*0120*/  LOP3.LUT R2, R0, 0x7f, RZ, 0xc0, !PT ;  /* 0x0000007f00027812 */ /* 0x000fc800078ec0ff */
[----:B------:R-:W-:-:S04]  /*0130*/  LEA R6, P2, R2, c[0x0][0x1c8], 0x4 ;  /* 0x0000720002067a11 */ /* 0x000fc800078420ff */
[----:B------:R-:W-:Y:S02]  /*0140*/  IADD3.X R7, RZ, c[0x0][0x1cc], RZ, P2, !PT ;  /* 0x00007300ff077a10 */ /* 0x000fe400017fe4ff */
[----:B-1----:R-:W-:-:S04]  /*0150*/  IADD3 R144, R143, UR6, RZ ;  /* 0x000000068f907c10 */ /* 0x002fc8000fffe0ff */
[----:B------:R-:W-:-:S13]  /*0160*/  ISETP.GE.AND P1, PT, R144, c[0x0][0x164], PT ;  /* 0x0000590090007a0c */ /* 0x000fda0003f26270 */
[----:B------:R-:W-:Y:S05]  /*0170*/  @P1 EXIT ;  /* 0x000000000000194d */ /* 0x000fea0003800000 */
[----:B0-----:R-:W-:Y:S01]  /*0180*/  IADD3 R4, P1, R3, c[0x0][0x1b0], RZ ;  /* 0x00006c0003047a10 */ /* 0x001fe20007f3e0ff */
[----:B------:R0:W2:Y:S03]  /*0190*/  LDG.E.128 R72, [R6.64+0x800] ;  /* 0x0008000406487981 */ /* 0x0000a6000c1e1d00 */
[----:B------:R-:W-:Y:S01]  /*01a0*/  IADD3.X R5, RZ, c[0x0][0x1b4], RZ, P1, !PT ;  /* 0x00006d00ff057a10 */ /* 0x000fe20000ffe4ff */
[----:B------:R0:W3:Y:S04]  /*01b0*/  LDG.E.128 R68, [R6.64] ;  /* 0x0000000406447981 */ /* 0x0000e8000c1e1d00 */
[----:B------:R0:W4:Y:S04]  /*01c0*/  LDG.E.128 R76, [R6.64+0x1000] ;  /* 0x00100004064c7981 */ /* 0x000128000c1e1d00 */
[----:B------:R0:W4:Y:S04]  /*01d0*/  LDG.E.128 R80, [R6.64+0x1800] ;  /* 0x0018000406507981 */ /* 0x000128000c1e1d00 */
[----:B------:R0:W4:Y:S04]  /*01e0*/  LDG.E.128 R84, [R6.64+0x2000] ;  /* 0x0020000406547981 */ /* 0x000128000c1e1d00 */
[----:B------:R0:W4:Y:S04]  /*01f0*/  LDG.E.128 R88, [R6.64+0x2800] ;  /* 0x0028000406587981 */ /* 0x000128000c1e1d00 */
[----:B------:R0:W4:Y:S04]  /*0200*/  LDG.E.128 R92, [R6.64+0x3000] ;  /* 0x00300004065c7981 */ /* 0x000128000c1e1d00 */
[----:B------:R1:W4:Y:S04]  /*0210*/  LDG.E.128 R96, [R4.64+0x2000] ;  /* 0x0020000404607981 */ /* 0x000328000c1e1d00 */
[----:B------:R1:W4:Y:S04]  /*0220*/  LDG.E.128 R100, [R4.64+0x2800] ;  /* 0x0028000404647981 */ /* 0x000328000c1e1d00 */
[----:B------:R1:W4:Y:S01]  /*0230*/  LDG.E.128 R104, [R4.64+0x3000] ;  /* 0x0030000404687981 */ /* 0x000322000c1e1d00 */
[----:B-----5:R-:W-:Y:S01]  /*0240*/  @!P0 CS2R R8, SRZ ;  /* 0x0000000000088805 */ /* 0x020fe2000001ff00 */
[----:B------:R-:W-:Y:S01]  /*0250*/  @!P0 CS2R R10, SRZ ;  /* 0x00000000000a8805 */ /* 0x000fe2000001ff00 */
[----:B------:R-:W-:Y:S01]  /*0260*/  @!P0 CS2R R16, SRZ ;  /* 0x0000000000108805 */ /* 0x000fe2000001ff00 */
[----:B------:R-:W-:Y:S01]  /*0270*/  @!P0 CS2R R18, SRZ ;  /* 0x0000000000128805 */ /* 0x000fe2000001ff00 */
[----:B------:R-:W-:Y:S01]  /*0280*/  @!P0 CS2R R60, SRZ ;  /* 0x00000000003c8805 */ /* 0x000fe2000001ff00 */
[----:B------:R1:W5:Y:S01]  /*0290*/  LDG.E.128 R56, [R4.64] ;  /* 0x0000000404387981 */ /* 0x000362000c1e1d00 */
[----:B------:R-:W-:Y:S01]  /*02a0*/  PRMT R3, RZ, 0x5410, R8 ;  /* 0x00005410ff037816 */ /* 0x000fe20000000008 */
[----:B------:R-:W-:-:S02]  /*02b0*/  @!P0 CS2R R24, SRZ ;  /* 0x0000000000188805 */ /* 0x000fc4000001ff00 */
[----:B------:R1:W5:Y:S01]  /*02c0*/  LDG.E.128 R52, [R4.64+0x800] ;  /* 0x0008000404347981 */ /* 0x000362000c1e1d00 */
[----:B0-----:R-:W-:Y:S01]  /*02d0*/  PRMT R6, RZ, 0x7610, R9 ;  /* 0x00007610ff067816 */ /* 0x001fe20000000009 */
[----:B------:R-:W-:Y:S02]  /*02e0*/  @!P0 CS2R R26, SRZ ;  /* 0x00000000001a8805 */ /* 0x000fe4000001ff00 */
[----:B------:R1:W5:Y:S01]  /*02f0*/  LDG.E.128 R48, [R4.64+0x1000] ;  /* 0x0010000404307981 */ /* 0x000362000c1e1d00 */
[----:B------:R-:W-:-:S03]  /*0300*/  PRMT R7, RZ, 0x5410, R10 ;  /* 0x00005410ff077816 */ /* 0x000fc6000000000a */
[----:B------:R1:W5:Y:S01]  /*0310*/  LDG.E.128 R44, [R4.64+0x1800] ;  /* 0x00180004042c7981 */ /* 0x000362000c1e1d00 */
[----:B------:R-:W-:Y:S01]  /*0320*/  PRMT R12, RZ, 0x7610, R16 ;  /* 0x00007610ff0c7816 */ /* 0x000fe20000000010 */
[----:B------:R-:W-:Y:S01]  /*0330*/  @!P0 CS2R R32, SRZ ;  /* 0x0000000000208805 */ /* 0x000fe2000001ff00 */
[--C-:B------:R-:W-:Y:S01]  /*0340*/  PRMT R13, RZ, 0x5410, R17.reuse ;  /* 0x00005410ff0d7816 */ /* 0x100fe20000000011 */
[----:B------:R-:W-:Y:S01]  /*0350*/  @!P0 CS2R R34, SRZ ;  /* 0x0000000000228805 */ /* 0x000fe2000001ff00 */
[----:B------:R-:W-:Y:S02]  /*0360*/  PRMT R14, RZ, 0x7610, R17 ;  /* 0x00007610ff0e7816 */ /* 0x000fe40000000011 */
[----:B-1----:R-:W-:Y:S02]  /*0370*/  PRMT R4, RZ, 0x7610, R8 ;  /* 0x00007610ff047816 */ /* 0x002fe40000000008 */
[----:B------:R-:W-:Y:S02]  /*0380*/  PRMT R5, RZ, 0x5410, R9 ;  /* 0x00005410ff057816 */ /* 0x000fe40000000009 */
[----:B------:R-:W-:-:S02]  /*0390*/  PRMT R8, RZ, 0x7610, R10 ;  /* 0x00007610ff087816 */ /* 0x000fc4000000000a */
[--C-:B------:R-:W-:Y:S02]  /*03a0*/  PRMT R9, RZ, 0x5410, R11.reuse ;  /* 0x00005410ff097816 */ /* 0x100fe4000000000b */
[----:B------:R-:W-:Y:S02]  /*03b0*/  PRMT R10, RZ, 0x7610, R11 ;  /* 0x00007610ff0a7816 */ /* 0x000fe4000000000b */
[----:B------:R-:W-:Y:S02]  /*03c0*/  PRMT R11, RZ, 0x5410, R16 ;  /* 0x00005410ff0b7816 */ /* 0x000fe40000000010 */
[--C-:B------:R-:W-:Y:S02]  /*03d0*/  PRMT R15, RZ, 0x5410, R18.reuse ;  /* 0x00005410ff0f7816 */ /* 0x100fe40000000012 */
[----:B------:R-:W-:Y:S02]  /*03e0*/  PRMT R16, RZ, 0x7610, R18 ;  /* 0x00007610ff107816 */ /* 0x000fe40000000012 */
[----:B------:R-:W-:-:S02]  /*03f0*/  PRMT R135, RZ, 0x5410, R60 ;  /* 0x00005410ff877816 */ /* 0x000fc4000000003c */
[----:B------:R-:W-:Y:S01]  /*0400*/  PRMT R136, RZ, 0x7610, R60 ;  /* 0x00007610ff887816 */ /* 0x000fe2000000003c */
[----:B------:R-:W-:Y:S01]  /*0410*/  HFMA2.MMA R60, -RZ, RZ, 0, 5.9604644775390625e-08 ;  /* 0x00000001ff3c7435 */ /* 0x000fe200000001ff */
[--C-:B------:R-:W-:Y:S01]  /*0420*/  PRMT R17, RZ, 0x5410, R19.reuse ;  /* 0x00005410ff117816 */ /* 0x100fe20000000013 */
[----:B------:R-:W-:Y:S01]  /*0430*/  @!P0 CS2R R40, SRZ ;  /* 0x0000000000288805 */ /* 0x000fe2000001ff00 */
[----:B------:R-:W-:Y:S01]  /*0440*/  PRMT R18, RZ, 0x7610, R19 ;  /* 0x00007610ff127816 */ /* 0x000fe20000000013 */
[----:B------:R-:W-:Y:S01]  /*0450*/  @!P0 CS2R R42, SRZ ;  /* 0x00000000002a8805 */ /* 0x000fe2000001ff00 */
[--C-:B------:R-:W-:Y:S02]  /*0460*/  PRMT R19, RZ, 0x5410, R24.reuse ;  /* 0x00005410ff137816 */ /* 0x100fe40000000018 */
[----:B------:R-:W-:Y:S02]  /*0470*/  PRMT R20, RZ, 0x7610, R24 ;  /* 0x00007610ff147816 */ /* 0x000fe40000000018 */
[----:B------:R-:W-:-:S02]  /*0480*/  PRMT R21, RZ, 0x5410, R25 ;  /* 0x00005410ff157816 */ /* 0x000fc40000000019 */
[----:B------:R-:W-:Y:S02]  /*0490*/  PRMT R22, RZ, 0x7610, R25 ;  /* 0x00007610ff167816 */ /* 0x000fe40000000019 */
[--C-:B------:R-:W-:Y:S02]  /*04a0*/  PRMT R23, RZ, 0x5410, R26.reuse ;  /* 0x00005410ff177816 */ /* 0x100fe4000000001a */
[----:B------:R-:W-:Y:S01]  /*04b0*/  PRMT R24, RZ, 0x7610, R26 ;  /* 0x00007610ff187816 */ /* 0x000fe2000000001a */
[----:B------:R-:W-:Y:S01]  /*04c0*/  @!P0 CS2R R64, SRZ ;  /* 0x0000000000408805 */ /* 0x000fe2000001ff00 */
[--C-:B------:R-:W-:Y:S01]  /*04d0*/  PRMT R25, RZ, 0x5410, R27.reuse ;  /* 0x00005410ff197816 */ /* 0x100fe2000000001b */
[----:B------:R-:W-:Y:S01]  /*04e0*/  @!P0 CS2R R66, SRZ ;  /* 0x0000000000428805 */ /* 0x000fe2000001ff00 */
[----:B------:R-:W-:Y:S01]  /*04f0*/  PRMT R26, RZ, 0x7610, R27 ;  /* 0x00007610ff1a7816 */ /* 0x000fe2000000001b */
[----:B------:R-:W-:Y:S01]  /*0500*/  @!P0 CS2R R62, SRZ ;  /* 0x00000000003e8805 */ /* 0x000fe2000001ff00 */
        /* <DEDUP_REMOVED lines=9> */
[----:B------:R-:W-:Y:S02]  /*05a0*/  SHF.R.U32.HI R167, RZ, 0x5, R0 ;  /* 0x00000005ffa77819 */ /* 0x000fe40000011600 */
        /* <DEDUP_REMOVED lines=23> */
[----:B------:R-:W-:Y:S02]  /*0720*/  LOP3.LUT R167, R167, 0x3, RZ, 0xc0, !PT ;  /* 0x00000003a7a77812 */ /* 0x000fe400078ec0ff */
[----:B------:R-:W-:Y:S01]  /*0730*/  IADD3 R168, R143, 0x4, RZ ;  /* 0x000000048fa87810 */ /* 0x000fe20007ffe0ff */
[----:B------:R-:W-:Y:S01]  /*0740*/  ULDC.U8 UR6, c[0x0][0x1f0] ;  /* 0x00007c0000067ab9 */ /* 0x000fe20000000000 */
[--C-:B--2---:R-:W-:Y:S02]  /*0750*/  PRMT R147, RZ, 0x5410, R75.reuse ;  /* 0x00005410ff937816 */ /* 0x104fe4000000004b */
[----:B------:R-:W-:-:S02]  /*0760*/  PRMT R148, RZ, 0x7610, R75 ;  /* 0x00007610ff947816 */ /* 0x000fc4000000004b */
[--C-:B---3--:R-:W-:Y:S02]  /*0770*/  PRMT R146, RZ, 0x5410, R71.reuse ;  /* 0x00005410ff927816 */ /* 0x108fe40000000047 */
[----:B------:R-:W-:Y:S02]  /*0780*/  PRMT R71, RZ, 0x7610, R71 ;  /* 0x00007610ff477816 */ /* 0x000fe40000000047 */
[--C-:B----4-:R-:W-:Y:S02]  /*0790*/  PRMT R75, RZ, 0x5410, R79.reuse ;  /* 0x00005410ff4b7816 */ /* 0x110fe4000000004f */
        /* <DEDUP_REMOVED lines=27> */
.L_x_1232:
[----:B------:R-:W-:-:S05]  /*0950*/  MOV R111, 0x4 ;  /* 0x00000004006f7802 */ /* 0x000fca0000000f00 */
[----:B------:R-:W-:-:S05]  /*0960*/  IMAD.WIDE R100, R144, R111, c[0x0][0x1d0] ;  /* 0x0000740090647625 */ /* 0x000fca00078e026f */
[----:B------:R0:W2:Y:S01]  /*0970*/  LDG.E R110, [R100.64] ;  /* 0x00000004646e7981 */ /* 0x0000a2000c1e1900 */
[----:B------:R-:W-:Y:S01]  /*0980*/  ISETP.NE.U32.AND P0, PT, RZ, c[0x0][0x180], PT ;  /* 0x00006000ff007a0c */ /* 0x000fe20003f05070 */
[----:B------:R-:W-:Y:S01]  /*0990*/  IMAD R104, R144, c[0x0][0x168], RZ ;  /* 0x00005a0090687a24 */ /* 0x000fe200078e02ff */
[----:B------:R-:W-:Y:S02]  /*09a0*/  MOV R116, RZ ;  /* 0x000000ff00747202 */ /* 0x000fe40000000f00 */
[----:B------:R-:W-:-:S13]  /*09b0*/  ISETP.NE.AND.EX P0, PT, RZ, c[0x0][0x184], PT, P0 ;  /* 0x00006100ff007a0c */ /* 0x000fda0003f05300 */
[----:B0-----:R-:W-:Y:S02]  /*09c0*/  @P0 MOV R100, 0x10 ;  /* 0x0000001000640802 */ /* 0x001fe40000000f00 */
        /* <DEDUP_REMOVED lines=8> */
[----:B------:R-:W-:Y:S01]  /*0a50*/  @P1 LEA.HI.SX32 R116, R109, R2, 0x1d ;  /* 0x000000026d741211 */ /* 0x000fe200078feaff */
[----:B------:R-:W-:Y:S01]  /*0a60*/  IMAD.WIDE R108, R144, R111, c[0x0][0x1d8] ;  /* 0x00007600906c7625 */ /* 0x000fe200078e026f */
[----:B------:R-:W-:-:S03]  /*0a70*/  @P1 MOV R105, 0x10 ;  /* 0x0000001000691802 */ /* 0x000fc60000000f00 */
[----:B------:R-:W-:Y:S01]  /*0a80*/  @P0 IMAD.WIDE.U32 R100, R207, R100, c[0x0][0x180] ;  /* 0x00006000cf640625 */ /* 0x000fe200078e0064 */
[----:B-----5:R0:W5:Y:S03]  /*0a90*/  LDG.E R106, [R108.64] ;  /* 0x000000046c6a7981 */ /* 0x020166000c1e1900 */
[----:B------:R-:W-:Y:S01]  /*0aa0*/  @P1 IMAD.WIDE.U32 R104, R116, R105, c[0x0][0x170] ;  /* 0x00005c0074681625 */ /* 0x000fe200078e0069 */
[----:B------:R0:W5:Y:S04]  /*0ab0*/  @P0 LDG.E.128 R60, [R100.64] ;  /* 0x00000004643c0981 */ /* 0x000168000c1e1d00 */
[----:B------:R0:W5:Y:S01]  /*0ac0*/  @P1 LDG.E.128 R64, [R104.64] ;  /* 0x0000000468401981 */ /* 0x000162000c1e1d00 */
[----:B------:R-:W-:Y:S01]  /*0ad0*/  ISETP.GT.AND P2, PT, R110, RZ, PT ;  /* 0x000000ff6e00720c */ /* 0x000fe20003f44270 */
[----:B------:R-:W-:Y:S01]  /*0ae0*/  BSSY B0, `(.L_x_1059) ;  /* 0x000000d000007945 */ /* 0x000fe20003800000 */
[----:B------:R-:W-:-:S11]  /*0af0*/  SHF.R.S32.HI R161, RZ, 0x1f, R144 ;  /* 0x0000001fffa17819 */ /* 0x000fd60000011490 */
[----:B------:R-:W-:Y:S05]  /*0b00*/  @P2 BRA `(.L_x_1060) ;  /* 0x0000004000002947 */ /* 0x000fea0003800000 */
[----:B0-----:R-:W-:Y:S01]  /*0b10*/  MOV R159, RZ ;  /* 0x000000ff009f7202 */ /* 0x001fe20000000f00 */
[----:B------:R-:W-:Y:S05]  /*0b20*/  @!P0 BRA `(.L_x_1061) ;  /* 0x0000008000008947 */ /* 0x000fea0003800000 */
[----:B-----5:R-:W-:Y:S01]  /*0b30*/  PRMT R159, RZ, 0x5410, R60 ;  /* 0x00005410ff9f7816 */ /* 0x020fe2000000003c */
[----:B------:R-:W-:Y:S05]  /*0b40*/  BRA `(.L_x_1061) ;  /* 0x0000006000007947 */ /* 0x000fea0003800000 */
.L_x_1060:
[----:B0----5:R-:W-:Y:S02]  /*0b50*/  PRMT R100, RZ, 0x5410, R64 ;  /* 0x00005410ff647816 */ /* 0x021fe40000000040 */
[----:B------:R-:W-:-:S03]  /*0b60*/  PRMT R159, RZ, 0x5410, R68 ;  /* 0x00005410ff9f7816 */ /* 0x000fc60000000044 */
[----:B------:R-:W-:-:S04]  /*0b70*/  FMUL.FTZ R100, R100, c[0x0][0x1ec] ;  /* 0x00007b0064647a20 */ /* 0x000fc80000410000 */
[----:B------:R-:W-:Y:S01]  /*0b80*/  FMUL.FTZ R159, R100, R159 ;  /* 0x0000009f649f7220 */ /* 0x000fe20000410000 */
[----:B------:R-:W-:-:S05]  /*0b90*/  @P0 PRMT R100, RZ, 0x5410, R60 ;  /* 0x00005410ff640816 */ /* 0x000fca000000003c */
[----:B------:R-:W-:Y:S02]  /*0ba0*/  @P0 FADD.FTZ R159, R159, R100 ;  /* 0x000000649f9f0221 */ /* 0x000fe40000010000 */
.L_x_1061:
[----:B------:R-:W-:Y:S05]  /*0bb0*/  BSYNC B0 ;  /* 0x0000000000007941 */ /* 0x000fea0003800000 */
.L_x_1059:
[----:B------:R-:W-:Y:S01]  /*0bc0*/  BSSY B0, `(.L_x_1062) ;  /* 0x000000c000007945 */ /* 0x000fe20003800000 */
[----:B------:R-:W-:Y:S05]  /*0bd0*/  @P2 BRA `(.L_x_1063) ;  /* 0x0000004000002947 */ /* 0x000fea0003800000 */
[----:B------:R-:W-:Y:S01]  /*0be0*/  HFMA2.MMA R127, -RZ, RZ, 0, 0 ;  /* 0x00000000ff7f7435 */ /* 0x000fe200000001ff */
[----:B------:R-:W-:Y:S05]  /*0bf0*/  @!P0 BRA `(.L_x_1064) ;  /* 0x0000008000008947 */ /* 0x000fea0003800000 */
[----:B-----5:R-:W-:Y:S01]  /*0c00*/  PRMT R127, RZ, 0x7610, R60 ;  /* 0x00007610ff7f7816 */ /* 0x020fe2000000003c */
[----:B------:R-:W-:Y:S05]  /*0c10*/  BRA `(.L_x_1064) ;  /* 0x0000006000007947 */ /* 0x000fea0003800000 */
.L_x_1063:
[----:B-----5:R-:W-:Y:S02]  /*0c20*/  PRMT R100, RZ, 0x7610, R64 ;  /* 0x00007610ff647816 */ /* 0x020fe40000000040 */
[----:B------:R-:W-:-:S03]  /*0c30*/  PRMT R127, RZ, 0x7610, R68 ;  /* 0x00007610ff7f7816 */ /* 0x000fc60000000044 */
[----:B------:R-:W-:-:S04]  /*0c40*/  FMUL.FTZ R100, R100, c[0x0][0x1ec] ;  /* 0x00007b0064647a20 */ /* 0x000fc80000410000 */
[----:B------:R-:W-:Y:S01]  /*0c50*/  FMUL.FTZ R127, R100, R127 ;  /* 0x0000007f647f7220 */ /* 0x000fe20000410000 */
[----:B------:R-:W-:-:S05]  /*0c60*/  @P0 PRMT R100, RZ, 0x7610, R60 ;  /* 0x00007610ff640816 */ /* 0x000fca000000003c */
[----:B------:R-:W-:Y:S02]  /*0c70*/  @P0 FADD.FTZ R127, R127, R100 ;  /* 0x000000647f7f0221 */ /* 0x000fe40000010000 */
.L_x_1064:
[----:B------:R-:W-:Y:S05]  /*0c80*/  BSYNC B0 ;  /* 0x0000000000007941 */ /* 0x000fea0003800000 */
.L_x_1062:
[----:B------:R-:W-:Y:S01]  /*0c90*/  BSSY B0, `(.L_x_1065) ;  /* 0x000000c000007945 */ /* 0x000fe20003800000 */
[----:B------:R-:W-:Y:S05]  /*0ca0*/  @P2 BRA `(.L_x_1066) ;  /* 0x0000004000002947 */ /* 0x000fea0003800000 */
[----:B------:R-:W-:Y:S01]  /*0cb0*/  MOV R125, RZ ;  /* 0x000000ff007d7202 */ /* 0x000fe20000000f00 */
[----:B------:R-:W-:Y:S05]  /*0cc0*/  @!P0 BRA `(.L_x_1067) ;  /* 0x0000008000008947 */ /* 0x000fea0003800000 */
[----:B-----5:R-:W-:Y:S01]  /*0cd0*/  PRMT R125, RZ, 0x5410, R61 ;  /* 0x00005410ff7d7816 */ /* 0x020fe2000000003d */
[----:B------:R-:W-:Y:S05]  /*0ce0*/  BRA `(.L_x_1067) ;  /* 0x0000006000007947 */ /* 0x000fea0003800000 */
.L_x_1066:
[----:B-----5:R-:W-:Y:S02]  /*0cf0*/  PRMT R100, RZ, 0x5410, R65 ;  /* 0x00005410ff647816 */ /* 0x020fe40000000041 */
[----:B------:R-:W-:-:S03]  /*0d00*/  PRMT R125, RZ, 0x5410, R69 ;  /* 0x00005410ff7d7816 */ /* 0x000fc60000000045 */
[----:B------:R-:W-:-:S04]  /*0d10*/  FMUL.FTZ R100, R100, c[0x0][0x1ec] ;  /* 0x00007b0064647a20 */ /* 0x000fc80000410000 */
[----:B------:R-:W-:Y:S01]  /*0d20*/  FMUL.FTZ R125, R100, R125 ;  /* 0x0000007d647d7220 */ /* 0x000fe20000410000 */
[----:B------:R-:W-:-:S05]  /*0d30*/  @P0 PRMT R100, RZ, 0x5410, R61 ;  /* 0x00005410ff640816 */ /* 0x000fca000000003d */
[----:B------:R-:W-:Y:S02]  /*0d40*/  @P0 FADD.FTZ R125, R125, R100 ;  /* 0x000000647d7d0221 */ /* 0x000fe40000010000 */
.L_x_1067:
[----:B------:R-:W-:Y:S05]  /*0d50*/  BSYNC B0 ;  /* 0x0000000000007941 */ /* 0x000fea0003800000 */
.L_x_1065:
[----:B------:R-:W-:Y:S01]  /*0d60*/  BSSY B0, `(.L_x_1068) ;  /* 0x000000c000007945 */ /* 0x000fe20003800000 */
[----:B------:R-:W-:Y:S05]  /*0d70*/  @P2 BRA `(.L_x_1069) ;  /* 0x0000004000002947 */ /* 0x000fea0003800000 */
[----:B------:R-:W-:Y:S01]  /*0d80*/  HFMA2.MMA R123, -RZ, RZ, 0, 0 ;  /* 0x00000000ff7b7435 */ /* 0x000fe200000001ff */
[----:B------:R-:W-:Y:S05]  /*0d90*/  @!P0 BRA `(.L_x_1070) ;  /* 0x0000008000008947 */ /* 0x000fea0003800000 */
[----:B-----5:R-:W-:Y:S01]  /*0da0*/  PRMT R123, RZ, 0x7610, R61 ;  /* 0x00007610ff7b7816 */ /* 0x020fe2000000003d */
[----:B------:R-:W-:Y:S05]  /*0db0*/  BRA `(.L_x_1070) ;  /* 0x0000006000007947 */ /* 0x000fea0003800000 */
.L_x_1069:
[----:B-----5:R-:W-:Y:S02]  /*0dc0*/  PRMT R100, RZ, 0x7610, R65 ;  /* 0x00007610ff647816 */ /* 0x020fe40000000041 */
[----:B------:R-:W-:-:S03]  /*0dd0*/  PRMT R123, RZ, 0x7610, R69 ;  /* 0x00007610ff7b7816 */ /* 0x000fc60000000045 */
[----:B------:R-:W-:-:S04]  /*0de0*/  FMUL.FTZ R100, R100, c[0x0][0x1ec] ;  /* 0x00007b0064647a20 */ /* 0x000fc80000410000 */
[----:B------:R-:W-:Y:S01]  /*0df0*/  FMUL.FTZ R123, R100, R123 ;  /* 0x0000007b647b7220 */ /* 0x000fe20000410000 */
[----:B------:R-:W-:-:S05]  /*0e00*/  @P0 PRMT R100, RZ, 0x7610, R61 ;  /* 0x00007610ff640816 */ /* 0x000fca000000003d */
[----:B------:R-:W-:Y:S02]  /*0e10*/  @P0 FADD.FTZ R123, R123, R100 ;  /* 0x000000647b7b0221 */ /* 0x000fe40000010000 */
.L_x_1070:
[----:B------:R-:W-:Y:S05]  /*0e20*/  BSYNC B0 ;  /* 0x0000000000007941 */ /* 0x000fea0003800000 */
.L_x_1068:
[----:B------:R-:W-:Y:S01]  /*0e30*/  BSSY B0, `(.L_x_1071) ;  /* 0x000000c000007945 */ /* 0x000fe20003800000 */
[----:B------:R-:W-:Y:S05]  /*0e40*/  @P2 BRA `(.L_x_1072) ;  /* 0x0000004000002947 */ /* 0x000fea0003800000 */
[----:B------:R-:W-:Y:S01]  /*0e50*/  MOV R121, RZ ;  /* 0x000000ff00797202 */ /* 0x000fe20000000f00 */
[----:B------:R-:W-:Y:S05]  /*0e60*/  @!P0 BRA `(.L_x_1073) ;  /* 0x0000008000008947 */ /* 0x000fea0003800000 */
[----:B-----5:R-:W-:Y:S01]  /*0e70*/  PRMT R121, RZ, 0x5410, R62 ;  /* 0x00005410ff797816 */ /* 0x020fe2000000003e */
[----:B------:R-:W-:Y:S05]  /*0e80*/  BRA `(.L_x_1073) ;  /* 0x0000006000007947 */ /* 0x000fea0003800000 */
.L_x_1072:
[----:B-----5:R-:W-:Y:S02]  /*0e90*/  PRMT R100, RZ, 0x5410, R66 ;  /* 0x00005410ff647816 */ /* 0x020fe40000000042 */
[----:B------:R-:W-:-:S03]  /*0ea0*/  PRMT R121, RZ, 0x5410, R70 ;  /* 0x00005410ff797816 */ /* 0x000fc60000000046 */
[----:B------:R-:W-:-:S04]  /*0eb0*/  FMUL.FTZ R100, R100, c[0x0][0x1ec] ;  /* 0x00007b0064647a20 */ /* 0x000fc80000410000 */
[----:B------:R-:W-:Y:S01]  /*0ec0*/  FMUL.FTZ R121, R100, R121 ;  /* 0x0000007964797220 */ /* 0x000fe20000410000 */
[----:B------:R-:W-:-:S05]  /*0ed0*/  @P0 PRMT R100, RZ, 0x5410, R62 ;  /* 0x00005410ff640816 */ /* 0x000fca000000003e */
[----:B------:R-:W-:Y:S02]  /*0ee0*/  @P0 FADD.FTZ R121, R121, R100 ;  /* 0x0000006479790221 */ /* 0x000fe40000010000 */
.L_x_1073:
[----:B------:R-:W-:Y:S05]  /*0ef0*/  BSYNC B0 ;  /* 0x0000000000007941 */ /* 0x000fea0003800000 */
.L_x_1071:
[----:B------:R-:W-:Y:S01]  /*0f00*/  BSSY B0, `(.L_x_1074) ;  /* 0x000000c000007945 */ /* 0x000fe20003800000 */
[----:B------:R-:W-:Y:S05]  /*0f10*/  @P2 BRA `(.L_x_1075) ;  /* 0x0000004000002947 */ /* 0x000fea0003800000 */
[----:B------:R-:W-:Y:S01]  /*0f20*/  HFMA2.MMA R119, -RZ, RZ, 0, 0 ;  /* 0x00000000ff777435 */ /* 0x000fe200000001ff */
[----:B------:R-:W-:Y:S05]  /*0f30*/  @!P0 BRA `(.L_x_1076) ;  /* 0x0000008000008947 */ /* 0x000fea0003800000 */
[----:B-----5:R-:W-:Y:S01]  /*0f40*/  PRMT R119, RZ, 0x7610, R62 ;  /* 0x00007610ff777816 */ /* 0x020fe2000000003e */
[----:B------:R-:W-:Y:S05]  /*0f50*/  BRA `(.L_x_1076) ;  /* 0x0000006000007947 */ /* 0x000fea0003800000 */
.L_x_1075:
[----:B-----5:R-:W-:Y:S02]  /*0f60*/  PRMT R100, RZ, 0x7610, R66 ;  /* 0x00007610ff647816 */ /* 0x020fe40000000042 */
[----:B------:R-:W-:-:S03]  /*0f70*/  PRMT R119, RZ, 0x7610, R70 ;  /* 0x00007610ff777816 */ /* 0x000fc60000000046 */
[----:B------:R-:W-:-:S04]  /*0f80*/  FMUL.FTZ R100, R100, c[0x0][0x1ec] ;  /* 0x00007b0064647a20 */ /* 0x000fc80000410000 */
[----:B------:R-:W-:Y:S01]  /*0f90*/  FMUL.FTZ R119, R100, R119 ;  /* 0x0000007764777220 */ /* 0x000fe20000410000 */
[----:B------:R-:W-:-:S05]  /*0fa0*/  @P0 PRMT R100, RZ, 0x7610, R62 ;  /* 0x00007610ff640816 */ /* 0x000fca000000003e */
[----:B------:R-:W-:Y:S02]  /*0fb0*/  @P0 FADD.FTZ R119, R119, R100 ;  /* 0x0000006477770221 */ /* 0x000fe40000010000 */
.L_x_1076:
[----:B------:R-:W-:Y:S05]  /*0fc0*/  BSYNC B0 ;  /* 0x0000000000007941 */ /* 0x000fea0003800000 */
.L_x_1074:
[----:B------:R-:W-:Y:S01]  /*0fd0*/  BSSY B0, `(.L_x_1077) ;  /* 0x000000b000007945 */ /* 0x000fe20003800000 */
[----:B------:R-:W-:Y:S05]  /*0fe0*/  @P2 BRA `(.L_x_1078) ;  /* 0x0000004000002947 */ /* 0x000fea0003800000 */
[----:B------:R-:W-:Y:S01]  /*0ff0*/  MOV R117, RZ ;  /* 0x000000ff00757202 */ /* 0x000fe20000000f00 */
[----:B------:R-:W-:Y:S05]  /*1000*/  @!P0 BRA `(.L_x_1079) ;  /* 0x0000007000008947 */ /* 0x000fea0003800000 */
[----:B-----5:R-:W-:Y:S01]  /*1010*/  PRMT R117, RZ, 0x5410, R63 ;  /* 0x00005410ff757816 */ /* 0x020fe2000000003f */
[----:B------:R-:W-:Y:S05]  /*1020*/  BRA `(.L_x_1079) ;  /* 0x0000005000007947 */ /* 0x000fea0003800000 */
.L_x_1078:
[----:B-----5:R-:W-:-:S05]  /*1030*/  PRMT R100, RZ, 0x5410, R67 ;  /* 0x00005410ff647816 */ /* 0x020fca0000000043 */
[----:B------:R-:W-:Y:S01]  /*1040*/  FMUL.FTZ R117, R100, c[0x0][0x1ec] ;  /* 0x00007b0064757a20 */ /* 0x000fe20000410000 */
[----:B------:R-:W-:-:S03]  /*1050*/  @P0 PRMT R100, RZ, 0x5410, R63 ;  /* 0x00005410ff640816 */ /* 0x000fc6000000003f */
[----:B------:R-:W-:-:S04]  /*1060*/  FMUL.FTZ R117, R146, R117 ;  /* 0x0000007592757220 */ /* 0x000fc80000410000 */
[----:B------:R-:W-:Y:S02]  /*1070*/  @P0 FADD.FTZ R117, R117, R100 ;  /* 0x0000006475750221 */ /* 0x000fe40000010000 */
.L_x_1079:
[----:B------:R-:W-:Y:S05]  /*1080*/  BSYNC B0 ;  /* 0x0000000000007941 */ /* 0x000fea0003800000 */
.L_x_1077:
[----:B------:R-:W-:Y:S01]  /*1090*/  BSSY B0, `(.L_x_1080) ;  /* 0x000000b000007945 */ /* 0x000fe20003800000 */
[----:B------:R-:W-:Y:S05]  /*10a0*/  @P2 BRA `(.L_x_1081) ;  /* 0x0000004000002947 */ /* 0x000fea0003800000 */
[----:B------:R-:W-:Y:S01]  /*10b0*/  HFMA2.MMA R115, -RZ, RZ, 0, 0 ;  /* 0x00000000ff737435 */ /* 0x000fe200000001ff */
[----:B------:R-:W-:Y:S05]  /*10c0*/  @!P0 BRA `(.L_x_1082) ;  /* 0x0000007000008947 */ /* 0x000fea0003800000 */
[----:B-----5:R-:W-:Y:S01]  /*10d0*/  PRMT R115, RZ, 0x7610, R63 ;  /* 0x00007610ff737816 */ /* 0x020fe2000000003f */
[----:B------:R-:W-:Y:S05]  /*10e0*/  BRA `(.L_x_1082) ;  /* 0x0000005000007947 */ /* 0x000fea0003800000 */
.L_x_1081:
[----:B-----5:R-:W-:-:S05]  /*10f0*/  PRMT R100, RZ, 0x7610, R67 ;  /* 0x00007610ff647816 */ /* 0x020fca0000000043 */
[----:B------:R-:W-:-:S04]  /*1100*/  FMUL.FTZ R100, R100, c[0x0][0x1ec] ;  /* 0x00007b0064647a20 */ /* 0x000fc80000410000 */
[----:B------:R-:W-:Y:S01]  /*1110*/  FMUL.FTZ R115, R71, R100 ;  /* 0x0000006447737220 */ /* 0x000fe20000410000 */
[----:B------:R-:W-:-:S05]  /*1120*/  @P0 PRMT R100, RZ, 0x7610, R63 ;  /* 0x00007610ff640816 */ /* 0x000fca000000003f */
[----:B------:R-:W-:Y:S02]  /*1130*/  @P0 FADD.FTZ R115, R115, R100 ;  /* 0x0000006473730221 */ /* 0x000fe40000010000 */
.L_x_1082:
[----:B------:R-:W-:Y:S05]  /*1140*/  BSYNC B0 ;  /* 0x0000000000007941 */ /* 0x000fea0003800000 */
.L_x_1080:
        /* <DEDUP_REMOVED lines=19> */
.L_x_1084:
[----:B0----5:R-:W-:Y:S02]  /*1280*/  PRMT R100, RZ, 0x5410, R64 ;  /* 0x00005410ff647816 */ /* 0x021fe40000000040 */
[----:B------:R-:W-:-:S03]  /*1290*/  PRMT R189, RZ, 0x5410, R72 ;  /* 0x00005410ffbd7816 */ /* 0x000fc60000000048 */
[----:B------:R-:W-:-:S04]  /*12a0*/  FMUL.FTZ R100, R100, c[0x0][0x1ec] ;  /* 0x00007b0064647a20 */ /* 0x000fc80000410000 */
[----:B------:R-:W-:Y:S01]  /*12b0*/  FMUL.FTZ R189, R100, R189 ;  /* 0x000000bd64bd7220 */ /* 0x000fe20000410000 */
[----:B------:R-:W-:-:S05]  /*12c0*/  @P0 PRMT R100, RZ, 0x5410, R60 ;  /* 0x00005410ff640816 */ /* 0x000fca000000003c */
[----:B------:R-:W-:Y:S02]  /*12d0*/  @P0 FADD.FTZ R189, R100, R189 ;  /* 0x000000bd64bd0221 */ /* 0x000fe40000010000 */
.L_x_1085:
[----:B------:R-:W-:Y:S05]  /*12e0*/  BSYNC B0 ;  /* 0x0000000000007941 */ /* 0x000fea0003800000 */
.L_x_1083:
[----:B------:R-:W-:Y:S01]  /*12f0*/  BSSY B0, `(.L_x_1086) ;  /* 0x000000c000007945 */ /* 0x000fe20003800000 */
[----:B------:R-:W-:Y:S05]  /*1300*/  @P2 BRA `(.L_x_1087) ;  /* 0x0000004000002947 */ /* 0x000fea0003800000 */
[----:B------:R-:W-:Y:S01]  /*1310*/  MOV R187, RZ ;  /* 0x000000ff00bb7202 */ /* 0x000fe20000000f00 */
[----:B------:R-:W-:Y:S05]  /*1320*/  @!P0 BRA `(.L_x_1088) ;  /* 0x0000008000008947 */ /* 0x000fea0003800000 */
[----:B-----5:R-:W-:Y:S01]  /*1330*/  PRMT R187, RZ, 0x7610, R60 ;  /* 0x00007610ffbb7816 */ /* 0x020fe2000000003c */
[----:B------:R-:W-:Y:S05]  /*1340*/  BRA `(.L_x_1088) ;  /* 0x0000006000007947 */ /* 0x000fea0003800000 */
.L_x_1087:
[----:B0----5:R-:W-:Y:S02]  /*1350*/  PRMT R100, RZ, 0x7610, R64 ;  /* 0x00007610ff647816 */ /* 0x021fe40000000040 */
[----:B------:R-:W-:-:S03]  /*1360*/  PRMT R187, RZ, 0x7610, R72 ;  /* 0x00007610ffbb7816 */ /* 0x000fc60000000048 */
[----:B------:R-:W-:-:S04]  /*1370*/  FMUL.FTZ R100, R100, c[0x0][0x1ec] ;  /* 0x00007b0064647a20 */ /* 0x000fc80000410000 */
[----:B------:R-:W-:Y:S01]  /*1380*/  FMUL.FTZ R187, R100, R187 ;  /* 0x000000bb64bb7220 */ /* 0x000fe20000410000 */
[----:B------:R-:W-:-:S05]  /*1390*/  @P0 PRMT R100, RZ, 0x7610, R60 ;  /* 0x00007610ff640816 */ /* 0x000fca000000003c */
[----:B------:R-:W-:Y:S02]  /*13a0*/  @P0 FADD.FTZ R187, R100, R187 ;  /* 0x000000bb64bb0221 */ /* 0x000fe40000010000 */
.L_x_1088:
[----:B------:R-:W-:Y:S05]  /*13b0*/  BSYNC B0 ;  /* 0x0000000000007941 */ /* 0x000fea0003800000 */
.L_x_1086:
[----:B------:R-:W-:Y:S01]  /*13c0*/  BSSY B0, `(.L_x_1089) ;  /* 0x000000c000007945 */ /* 0x000fe20003800000 */
[----:B------:R-:W-:Y:S05]  /*13d0*/  @P2 BRA `(.L_x_1090) ;  /* 0x0000004000002947 */ /* 0x000fea0003800000 */
[----:B------:R-:W-:Y:S01]  /*13e0*/  HFMA2.MMA R185, -RZ, RZ, 0, 0 ;  /* 0x00000000ffb97435 */ /* 0x000fe200000001ff */
[----:B------:R-:W-:Y:S05]  /*13f0*/  @!P0 BRA `(.L_x_1091) ;  /* 0x0000008000008947 */ /* 0x000fea0003800000 */
[----:B-----5:R-:W-:Y:S01]  /*1400*/  PRMT R185, RZ, 0x5410, R61 ;  /* 0x00005410ffb97816 */ /* 0x020fe2000000003d */
[----:B------:R-:W-:Y:S05]  /*1410*/  BRA `(.L_x_1091) ;  /* 0x0000006000007947 */ /* 0x000fea0003800000 */
.L_x_1090:
[----:B0----5:R-:W-:Y:S02]  /*1420*/  PRMT R100, RZ, 0x5410, R65 ;  /* 0x00005410ff647816 */ /* 0x021fe40000000041 */
[----:B------:R-:W-:-:S03]  /*1430*/  PRMT R185, RZ, 0x5410, R73 ;  /* 0x00005410ffb97816 */ /* 0x000fc60000000049 */
[----:B------:R-:W-:-:S04]  /*1440*/  FMUL.FTZ R100, R100, c[0x0][0x1ec] ;  /* 0x00007b0064647a20 */ /* 0x000fc80000410000 */
[----:B------:R-:W-:Y:S01]  /*1450*/  FMUL.FTZ R185, R100, R185 ;  /* 0x000000b964b97220 */ /* 0x000fe20000410000 */
[----:B------:R-:W-:-:S05]  /*1460*/  @P0 PRMT R100, RZ, 0x5410, R61 ;  /* 0x00005410ff640816 */ /* 0x000fca000000003d */
[----:B------:R-:W-:Y:S02]  /*1470*/  @P0 FADD.FTZ R185, R100, R185 ;  /* 0x000000b964b90221 */ /* 0x000fe40000010000 */
.L_x_1091:
[----:B------:R-:W-:Y:S05]  /*1480*/  BSYNC B0 ;  /* 0x0000000000007941 */ /* 0x000fea0003800000 */
.L_x_1089:
[----:B------:R-:W-:Y:S01]  /*1490*/  BSSY B0, `(.L_x_1092) ;  /* 0x000000c000007945 */ /* 0x000fe20003800000 */
[----:B------:R-:W-:Y:S05]  /*14a0*/  @P2 BRA `(.L_x_1093) ;  /* 0x0000004000002947 */ /* 0x000fea0003800000 */
[----:B------:R-:W-:Y:S01]  /*14b0*/  MOV R183, RZ ;  /* 0x000000ff00b77202 */ /* 0x000fe20000000f00 */
[----:B------:R-:W-:Y:S05]  /*14c0*/  @!P0 BRA `(.L_x_1094) ;  /* 0x0000008000008947 */ /* 0x000fea0003800000 */
[----:B-----5:R-:W-:Y:S01]  /*14d0*/  PRMT R183, RZ, 0x7610, R61 ;  /* 0x00007610ffb77816 */ /* 0x020fe2000000003d */
[----:B------:R-:W-:Y:S05]  /*14e0*/  BRA `(.L_x_1094) ;  /* 0x0000006000007947 */ /* 0x000fea0003800000 */
.L_x_1093:
[----:B0----5:R-:W-:Y:S02]  /*14f0*/  PRMT R100, RZ, 0x7610, R65 ;  /* 0x00007610ff647816 */ /* 0x021fe40000000041 */
[----:B------:R-:W-:-:S03]  /*1500*/  PRMT R183, RZ, 0x7610, R73 ;  /* 0x00007610ffb77816 */ /* 0x000fc60000000049 */
[----:B------:R-:W-:-:S04]  /*1510*/  FMUL.FTZ R100, R100, c[0x0][0x1ec] ;  /* 0x00007b0064647a20 */ /* 0x000fc80000410000 */
[----:B------:R-:W-:Y:S01]  /*1520*/  FMUL.FTZ R183, R100, R183 ;  /* 0x000000b764b77220 */ /* 0x000fe20000410000 */
[----:B------:R-:W-:-:S05]  /*1530*/  @P0 PRMT R100, RZ, 0x7610, R61 ;  /* 0x00007610ff640816 */ /* 0x000fca000000003d */
[----:B------:R-:W-:Y:S02]  /*1540*/  @P0 FADD.FTZ R183, R100, R183 ;  /* 0x000000b764b70221 */ /* 0x000fe40000010000 */
.L_x_1094:
[----:B------:R-:W-:Y:S05]  /*1550*/  BSYNC B0 ;  /* 0x0000000000007941 */ /* 0x000fea0003800000 */
.L_x_1092:
[----:B------:R-:W-:Y:S01]  /*1560*/  BSSY B0, `(.L_x_1095) ;  /* 0x000000c000007945 */ /* 0x000fe20003800000 */
[----:B------:R-:W-:Y:S05]  /*1570*/  @P2 BRA `(.L_x_1096) ;  /* 0x0000004000002947 */ /* 0x000fea0003800000 */
[----:B------:R-:W-:Y:S01]  /*1580*/  HFMA2.MMA R181, -RZ, RZ, 0, 0 ;  /* 0x00000000ffb57435 */ /* 0x000fe200000001ff */
[----:B------:R-:W-:Y:S05]  /*1590*/  @!P0 BRA `(.L_x_1097) ;  /* 0x0000008000008947 */ /* 0x000fea0003800000 */
[----:B-----5:R-:W-:Y:S01]  /*15a0*/  PRMT R181, RZ, 0x5410, R62 ;  /* 0x00005410ffb57816 */ /* 0x020fe2000000003e */
[----:B------:R-:W-:Y:S05]  /*15b0*/  BRA `(.L_x_1097) ;  /* 0x0000006000007947 */ /* 0x000fea0003800000 */
.L_x_1096:
[----:B0----5:R-:W-:Y:S02]  /*15c0*/  PRMT R100, RZ, 0x5410, R66 ;  /* 0x00005410ff647816 */ /* 0x021fe40000000042 */
[----:B------:R-:W-:-:S03]  /*15d0*/  PRMT R181, RZ, 0x5410, R74 ;  /* 0x00005410ffb57816 */ /* 0x000fc6000000004a */
[----:B------:R-:W-:-:S04]  /*15e0*/  FMUL.FTZ R100, R100, c[0x0][0x1ec] ;  /* 0x00007b0064647a20 */ /* 0x000fc80000410000 */
[----:B------:R-:W-:Y:S01]  /*15f0*/  FMUL.FTZ R181, R100, R181 ;  /* 0x000000b564b57220 */ /* 0x000fe20000410000 */
[----:B------:R-:W-:-:S05]  /*1600*/  @P0 PRMT R100, RZ, 0x5410, R62 ;  /* 0x00005410ff640816 */ /* 0x000fca000000003e */
[----:B------:R-:W-:Y:S02]  /*1610*/  @P0 FADD.FTZ R181, R100, R181 ;  /* 0x000000b564b50221 */ /* 0x000fe40000010000 */
.L_x_1097:
[----:B------:R-:W-:Y:S05]  /*1620*/  BSYNC B0 ;  /* 0x0000000000007941 */ /* 0x000fea0003800000 */
.L_x_1095:
[----:B------:R-:W-:Y:S01]  /*1630*/  BSSY B0, `(.L_x_1098) ;  /* 0x000000c000007945 */ /* 0x000fe20003800000 */
[----:B------:R-:W-:Y:S05]  /*1640*/  @P2 BRA `(.L_x_1099) ;  /* 0x0000004000002947 */ /* 0x000fea0003800000 */
[----:B------:R-:W-:Y:S01]  /*1650*/  MOV R179, RZ ;  /* 0x000000ff00b37202 */ /* 0x000fe20000000f00 */
[----:B------:R-:W-:Y:S05]  /*1660*/  @!P0 BRA `(.L_x_1100) ;  /* 0x0000008000008947 */ /* 0x000fea0003800000 */
[----:B-----5:R-:W-:Y:S01]  /*1670*/  PRMT R179, RZ, 0x7610, R62 ;  /* 0x00007610ffb37816 */ /* 0x020fe2000000003e */
[----:B------:R-:W-:Y:S05]  /*1680*/  BRA `(.L_x_1100) ;  /* 0x0000006000007947 */ /* 0x000fea0003800000 */
.L_x_1099:
[----:B0----5:R-:W-:Y:S02]  /*1690*/  PRMT R100, RZ, 0x7610, R66 ;  /* 0x00007610ff647816 */ /* 0x021fe40000000042 */
[----:B------:R-:W-:-:S03]  /*16a0*/  PRMT R179, RZ, 0x7610, R74 ;  /* 0x00007610ffb37816 */ /* 0x000fc6000000004a */
[----:B------:R-:W-:-:S04]  /*16b0*/  FMUL.FTZ R100, R100, c[0x0][0x1ec] ;  /* 0x00007b0064647a20 */ /* 0x000fc80000410000 */
[----:B------:R-:W-:Y:S01]  /*16c0*/  FMUL.FTZ R179, R100, R179 ;  /* 0x000000b364b37220 */ /* 0x000fe20000410000 */
[----:B------:R-:W-:-:S05]  /*16d0*/  @P0 PRMT R100, RZ, 0x7610, R62 ;  /* 0x00007610ff640816 */ /* 0x000fca000000003e */
[----:B------:R-:W-:Y:S02]  /*16e0*/  @P0 FADD.FTZ R179, R100, R179 ;  /* 0x000000b364b30221 */ /* 0x000fe40000010000 */
.L_x_1100:
[----:B------:R-:W-:Y:S05]  /*16f0*/  BSYNC B0 ;  /* 0x0000000000007941 */ /* 0x000fea0003800000 */
.L_x_1098:
[----:B------:R-:W-:Y:S01]  /*1700*/  BSSY B0, `(.L_x_1101) ;  /* 0x000000b000007945 */ /* 0x000fe20003800000 */
[----:B------:R-:W-:Y:S05]  /*1710*/  @P2 BRA `(.L_x_1102) ;  /* 0x0000004000002947 */ /* 0x000fea0003800000 */
[----:B------:R-:W-:Y:S01]  /*1720*/  HFMA2.MMA R177, -RZ, RZ, 0, 0 ;  /* 0x00000000ffb17435 */ /* 0x000fe200000001ff */
[----:B------:R-:W-:Y:S05]  /*1730*/  @!P0 BRA `(.L_x_1103) ;  /* 0x0000007000008947 */ /* 0x000fea0003800000 */
[----:B-----5:R-:W-:Y:S01]  /*1740*/  PRMT R177, RZ, 0x5410, R63 ;  /* 0x00005410ffb17816 */ /* 0x020fe2000000003f */
[----:B------:R-:W-:Y:S05]  /*1750*/  BRA `(.L_x_1103) ;  /* 0x0000005000007947 */ /* 0x000fea0003800000 */
.L_x_1102:
[----:B0----5:R-:W-:-:S05]  /*1760*/  PRMT R100, RZ, 0x5410, R67 ;  /* 0x00005410ff647816 */ /* 0x021fca0000000043 */
[----:B------:R-:W-:-:S04]  /*1770*/  FMUL.FTZ R100, R100, c[0x0][0x1ec] ;  /* 0x00007b0064647a20 */ /* 0x000fc80000410000 */
[----:B------:R-:W-:Y:S01]  /*1780*/  FMUL.FTZ R177, R147, R100 ;  /* 0x0000006493b17220 */ /* 0x000fe20000410000 */
[----:B------:R-:W-:-:S05]  /*1790*/  @P0 PRMT R100, RZ, 0x5410, R63 ;  /* 0x00005410ff640816 */ /* 0x000fca000000003f */
[----:B------:R-:W-:Y:S02]  /*17a0*/  @P0 FADD.FTZ R177, R100, R177 ;  /* 0x000000b164b10221 */ /* 0x000fe40000010000 */
.L_x_1103:
[----:B------:R-:W-:Y:S05]  /*17b0*/  BSYNC B0 ;  /* 0x0000000000007941 */ /* 0x000fea0003800000 */
.L_x_1101:
[----:B------:R-:W-:Y:S01]  /*17c0*/  BSSY B0, `(.L_x_1104) ;  /* 0x000000b000007945 */ /* 0x000fe20003800000 */
[----:B------:R-:W-:Y:S05]  /*17d0*/  @P2 BRA `(.L_x_1105) ;  /* 0x0000004000002947 */ /* 0x000fea0003800000 */
[----:B------:R-:W-:Y:S01]  /*17e0*/  MOV R163, RZ ;  /* 0x000000ff00a37202 */ /* 0x000fe20000000f00 */
[----:B------:R-:W-:Y:S05]  /*17f0*/  @!P0 BRA `(.L_x_1106) ;  /* 0x0000007000008947 */ /* 0x000fea0003800000 */
[----:B-----5:R-:W-:Y:S01]  /*1800*/  PRMT R163, RZ, 0x7610, R63 ;  /* 0x00007610ffa37816 */ /* 0x020fe2000000003f */
[----:B------:R-:W-:Y:S05]  /*1810*/  BRA `(.L_x_1106) ;  /* 0x0000005000007947 */ /* 0x000fea0003800000 */
.L_x_1105:
[----:B0----5:R-:W-:-:S05]  /*1820*/  PRMT R100, RZ, 0x7610, R67 ;  /* 0x00007610ff647816 */ /* 0x021fca0000000043 */
[----:B------:R-:W-:Y:S01]  /*1830*/  FMUL.FTZ R163, R100, c[0x0][0x1ec] ;  /* 0x00007b0064a37a20 */ /* 0x000fe20000410000 */
[----:B------:R-:W-:-:S03]  /*1840*/  @P0 PRMT R100, RZ, 0x7610, R63 ;  /* 0x00007610ff640816 */ /* 0x000fc6000000003f */
[----:B------:R-:W-:-:S04]  /*1850*/  FMUL.FTZ R163, R148, R163 ;  /* 0x000000a394a37220 */ /* 0x000fc80000410000 */
[----:B------:R-:W-:Y:S02]  /*1860*/  @P0 FADD.FTZ R163, R100, R163 ;  /* 0x000000a364a30221 */ /* 0x000fe40000010000 */
.L_x_1106:
[----:B------:R-:W-:Y:S05]  /*1870*/  BSYNC B0 ;  /* 0x0000000000007941 */ /* 0x000fea0003800000 */
.L_x_1104:
        /* <DEDUP_REMOVED lines=18> */
.L_x_1108:
[----:B0----5:R-:W-:Y:S02]  /*19a0*/  PRMT R100, RZ, 0x5410, R64 ;  /* 0x00005410ff647816 */ /* 0x021fe40000000040 */
[----:B------:R-:W-:-:S03]  /*19b0*/  PRMT R205, RZ, 0x5410, R76 ;  /* 0x00005410ffcd7816 */ /* 0x000fc6000000004c */
[----:B------:R-:W-:-:S04]  /*19c0*/  FMUL.FTZ R100, R100, c[0x0][0x1ec] ;  /* 0x00007b0064647a20 */ /* 0x000fc80000410000 */
[----:B------:R-:W-:Y:S01]  /*19d0*/  FMUL.FTZ R205, R100, R205 ;  /* 0x000000cd64cd7220 */ /* 0x000fe20000410000 */
[----:B------:R-:W-:-:S05]  /*19e0*/  @P0 PRMT R100, RZ, 0x5410, R60 ;  /* 0x00005410ff640816 */ /* 0x000fca000000003c */
[----:B------:R-:W-:Y:S02]  /*19f0*/  @P0 FADD.FTZ R205, R100, R205 ;  /* 0x000000cd64cd0221 */ /* 0x000fe40000010000 */
.L_x_1109:
[----:B------:R-:W-:Y:S05]  /*1a00*/  BSYNC B0 ;  /* 0x0000000000007941 */ /* 0x000fea0003800000 */
.L_x_1107:
[----:B------:R-:W-:Y:S01]  /*1a10*/  BSSY B0, `(.L_x_1110) ;  /* 0x000000c000007945 */ /* 0x000fe20003800000 */
[----:B------:R-:W-:Y:S05]  /*1a20*/  @P2 BRA `(.L_x_1111) ;  /* 0x0000004000002947 */ /* 0x000fea0003800000 */
[----:B------:R-:W-:Y:S01]  /*1a30*/  MOV R203, RZ ;  /* 0x000000ff00cb7202 */ /* 0x000fe20000000f00 */
[----:B------:R-:W-:Y:S05]  /*1a40*/  @!P0 BRA `(.L_x_1112) ;  /* 0x0000008000008947 */ /* 0x000fea0003800000 */
[----:B-----5:R-:W-:Y:S01]  /*1a50*/  PRMT R203, RZ, 0x7610, R60 ;  /* 0x00007610ffcb7816 */ /* 0x020fe2000000003c */
[----:B------:R-:W-:Y:S05]  /*1a60*/  BRA `(.L_x_1112) ;  /* 0x0000006000007947 */ /* 0x000fea0003800000 */
.L_x_1111:
[----:B0----5:R-:W-:Y:S02]  /*1a70*/  PRMT R100, RZ, 0x7610, R64 ;  /* 0x00007610ff647816 */ /* 0x021fe40000000040 */
[----:B------:R-:W-:-:S03]  /*1a80*/  PRMT R203, RZ, 0x7610, R76 ;  /* 0x00007610ffcb7816 */ /* 0x000fc6000000004c */
[----:B------:R-:W-:-:S04]  /*1a90*/  FMUL.FTZ R100, R100, c[0x0][0x1ec] ;  /* 0x00007b0064647a20 */ /* 0x000fc80000410000 */
[----:B------:R-:W-:Y:S01]  /*1aa0*/  FMUL.FTZ R203, R100, R203 ;  /* 0x000000cb64cb7220 */ /* 0x000fe20000410000 */
[----:B------:R-:W-:-:S05]  /*1ab0*/  @P0 PRMT R100, RZ, 0x7610, R60 ;  /* 0x00007610ff640816 */ /* 0x000fca000000003c */
[----:B------:R-:W-:Y:S02]  /*1ac0*/  @P0 FADD.FTZ R203, R100, R203 ;  /* 0x000000cb64cb0221 */ /* 0x000fe40000010000 */
.L_x_1112:
[----:B------:R-:W-:Y:S05]  /*1ad0*/  BSYNC B0 ;  /* 0x0000000000007941 */ /* 0x000fea0003800000 */
.L_x_1110:
[----:B------:R-:W-:Y:S01]  /*1ae0*/  BSSY B0, `(.L_x_1113) ;  /* 0x000000c000007945 */ /* 0x000fe20003800000 */
[----:B------:R-:W-:Y:S05]  /*1af0*/  @P2 BRA `(.L_x_1114) ;  /* 0x0000004000002947 */ /* 0x000fea0003800000 */
[----:B------:R-:W-:Y:S01]  /*1b00*/  HFMA2.MMA R201, -RZ, RZ, 0, 0 ;  /* 0x00000000ffc97435 */ /* 0x000fe200000001ff */
[----:B------:R-:W-:Y:S05]  /*1b10*/  @!P0 BRA `(.L_x_1115) ;  /* 0x0000008000008947 */ /* 0x000fea0003800000 */
[----:B-----5:R-:W-:Y:S01]  /*1b20*/  PRMT R201, RZ, 0x5410, R61 ;  /* 0x00005410ffc97816 */ /* 0x020fe2000000003d */
[----:B------:R-:W-:Y:S05]  /*1b30*/  BRA `(.L_x_1115) ;  /* 0x0000006000007947 */ /* 0x000fea0003800000 */
.L_x_1114:
[----:B0----5:R-:W-:Y:S02]  /*1b40*/  PRMT R100, RZ, 0x5410, R65 ;  /* 0x00005410ff647816 */ /* 0x021fe40000000041 */
[----:B------:R-:W-:-:S03]  /*1b50*/  PRMT R201, RZ, 0x5410, R77 ;  /* 0x00005410ffc97816 */ /* 0x000fc6000000004d */
[----:B------:R-:W-:-:S04]  /*1b60*/  FMUL.FTZ R100, R100, c[0x0][0x1ec] ;  /* 0x00007b0064647a20 */ /* 0x000fc80000410000 */
[----:B------:R-:W-:Y:S01]  /*1b70*/  FMUL.FTZ R201, R100, R201 ;  /* 0x000000c964c97220 */ /* 0x000fe20000410000 */
[----:B------:R-:W-:-:S05]  /*1b80*/  @P0 PRMT R100, RZ, 0x5410, R61 ;  /* 0x00005410ff640816 */ /* 0x000fca000000003d */
[----:B------:R-:W-:Y:S02]  /*1b90*/  @P0 FADD.FTZ R201, R100, R201 ;  /* 0x000000c964c90221 */ /* 0x000fe40000010000 */
.L_x_1115:
[----:B------:R-:W-:Y:S05]  /*1ba0*/  BSYNC B0 ;  /* 0x0000000000007941 */ /* 0x000fea0003800000 */
.L_x_1113:
[----:B------:R-:W-:Y:S01]  /*1bb0*/  BSSY B0, `(.L_x_1116) ;  /* 0x000000c000007945 */ /* 0x000fe20003800000 */
[----:B------:R-:W-:Y:S05]  /*1bc0*/  @P2 BRA `(.L_x_1117) ;  /* 0x0000004000002947 */ /* 0x000fea0003800000 */
[----:B------:R-:W-:Y:S01]  /*1bd0*/  MOV R199, RZ ;  /* 0x000000ff00c77202 */ /* 0x000fe20000000f00 */
[----:B------:R-:W-:Y:S05]  /*1be0*/  @!P0 BRA `(.L_x_1118) ;  /* 0x0000008000008947 */ /* 0x000fea0003800000 */
[----:B-----5:R-:W-:Y:S01]  /*1bf0*/  PRMT R199, RZ, 0x7610, R61 ;  /* 0x00007610ffc77816 */ /* 0x020fe2000000003d */
[----:B------:R-:W-:Y:S05]  /*1c00*/  BRA `(.L_x_1118) ;  /* 0x0000006000007947 */ /* 0x000fea0003800000 */
.L_x_1117:
[----:B0----5:R-:W-:Y:S02]  /*1c10*/  PRMT R100, RZ, 0x7610, R65 ;  /* 0x00007610ff647816 */ /* 0x021fe40000000041 */
[----:B------:R-:W-:-:S03]  /*1c20*/  PRMT R199, RZ, 0x7610, R77 ;  /* 0x00007610ffc77816 */ /* 0x000fc6000000004d */
[----:B------:R-:W-:-:S04]  /*1c30*/  FMUL.FTZ R100, R100, c[0x0][0x1ec] ;  /* 0x00007b0064647a20 */ /* 0x000fc80000410000 */
[----:B------:R-:W-:Y:S01]  /*1c40*/  FMUL.FTZ R199, R100, R199 ;  /* 0x000000c764c77220 */ /* 0x000fe20000410000 */
[----:B------:R-:W-:-:S05]  /*1c50*/  @P0 PRMT R100, RZ, 0x7610, R61 ;  /* 0x00007610ff640816 */ /* 0x000fca000000003d */
[----:B------:R-:W-:Y:S02]  /*1c60*/  @P0 FADD.FTZ R199, R100, R199 ;  /* 0x000000c764c70221 */ /* 0x000fe40000010000 */
.L_x_1118:
[----:B------:R-:W-:Y:S05]  /*1c70*/  BSYNC B0 ;  /* 0x0000000000007941 */ /* 0x000fea0003800000 */
.L_x_1116:
[----:B------:R-:W-:Y:S01]  /*1c80*/  BSSY B0, `(.L_x_1119) ;  /* 0x000000c000007945 */ /* 0x000fe20003800000 */
[----:B------:R-:W-:Y:S05]  /*1c90*/  @P2 BRA `(.L_x_1120) ;  /* 0x0000004000002947 */ /* 0x000fea0003800000 */
[----:B------:R-:W-:Y:S01]  /*1ca0*/  HFMA2.MMA R197, -RZ, RZ, 0, 0 ;  /* 0x00000000ffc57435 */ /* 0x000fe200000001ff */
[----:B------:R-:W-:Y:S05]  /*1cb0*/  @!P0 BRA `(.L_x_1121) ;  /* 0x0000008000008947 */ /* 0x000fea0003800000 */
[----:B-----5:R-:W-:Y:S01]  /*1cc0*/  PRMT R197, RZ, 0x5410, R62 ;  /* 0x00005410ffc57816 */ /* 0x020fe2000000003e */
[----:B------:R-:W-:Y:S05]  /*1cd0*/  BRA `(.L_x_1121) ;  /* 0x0000006000007947 */ /* 0x000fea0003800000 */
.L_x_1120:
[----:B0----5:R-:W-:Y:S02]  /*1ce0*/  PRMT R100, RZ, 0x5410, R66 ;  /* 0x00005410ff647816 */ /* 0x021fe40000000042 */
[----:B------:R-:W-:-:S03]  /*1cf0*/  PRMT R197, RZ, 0x5410, R78 ;  /* 0x00005410ffc57816 */ /* 0x000fc6000000004e */
[----:B------:R-:W-:-:S04]  /*1d00*/  FMUL.FTZ R100, R100, c[0x0][0x1ec] ;  /* 0x00007b0064647a20 */ /* 0x000fc80000410000 */
[----:B------:R-:W-:Y:S01]  /*1d10*/  FMUL.FTZ R197, R100, R197 ;  /* 0x000000c564c57220 */ /* 0x000fe20000410000 */
[----:B------:R-:W-:-:S05]  /*1d20*/  @P0 PRMT R100, RZ, 0x5410, R62 ;  /* 0x00005410ff640816 */ /* 0x000fca000000003e */
[----:B------:R-:W-:Y:S02]  /*1d30*/  @P0 FADD.FTZ R197, R100, R197 ;  /* 0x000000c564c50221 */ /* 0x000fe40000010000 */
.L_x_1121:
[----:B------:R-:W-:Y:S05]  /*1d40*/  BSYNC B0 ;  /* 0x0000000000007941 */ /* 0x000fea0003800000 */
.L_x_1119:
[----:B------:R-:W-:Y:S01]  /*1d50*/  BSSY B0, `(.L_x_1122) ;  /* 0x000000c000007945 */ /* 0x000fe20003800000 */
[----:B------:R-:W-:Y:S05]  /*1d60*/  @P2 BRA `(.L_x_1123) ;  /* 0x0000004000002947 */ /* 0x000fea0003800000 */
[----:B------:R-:W-:Y:S01]  /*1d70*/  MOV R195, RZ ;  /* 0x000000ff00c37202 */ /* 0x000fe20000000f00 */
[----:B------:R-:W-:Y:S05]  /*1d80*/  @!P0 BRA `(.L_x_1124) ;  /* 0x0000008000008947 */ /* 0x000fea0003800000 */
[----:B-----5:R-:W-:Y:S01]  /*1d90*/  PRMT R195, RZ, 0x7610, R62 ;  /* 0x00007610ffc37816 */ /* 0x020fe2000000003e */
[----:B------:R-:W-:Y:S05]  /*1da0*/  BRA `(.L_x_1124) ;  /* 0x0000006000007947 */ /* 0x000fea0003800000 */
.L_x_1123:
[----:B0----5:R-:W-:Y:S02]  /*1db0*/  PRMT R100, RZ, 0x7610, R66 ;  /* 0x00007610ff647816 */ /* 0x021fe40000000042 */
[----:B------:R-:W-:-:S03]  /*1dc0*/  PRMT R195, RZ, 0x7610, R78 ;  /* 0x00007610ffc37816 */ /* 0x000fc6000000004e */
[----:B------:R-:W-:-:S04]  /*1dd0*/  FMUL.FTZ R100, R100, c[0x0][0x1ec] ;  /* 0x00007b0064647a20 */ /* 0x000fc80000410000 */
[----:B------:R-:W-:Y:S01]  /*1de0*/  FMUL.FTZ R195, R100, R195 ;  /* 0x000000c364c37220 */ /* 0x000fe20000410000 */
[----:B------:R-:W-:-:S05]  /*1df0*/  @P0 PRMT R100, RZ, 0x7610, R62 ;  /* 0x00007610ff640816 */ /* 0x000fca000000003e */
[----:B------:R-:W-:Y:S02]  /*1e00*/  @P0 FADD.FTZ R195, R100, R195 ;  /* 0x000000c364c30221 */ /* 0x000fe40000010000 */
.L_x_1124:
[----:B------:R-:W-:Y:S05]  /*1e10*/  BSYNC B0 ;  /* 0x0000000000007941 */ /* 0x000fea0003800000 */
.L_x_1122:
[----:B------:R-:W-:Y:S01]  /*1e20*/  BSSY B0, `(.L_x_1125) ;  /* 0x000000b000007945 */ /* 0x000fe20003800000 */
[----:B------:R-:W-:Y:S05]  /*1e30*/  @P2 BRA `(.L_x_1126) ;  /* 0x0000004000002947 */ /* 0x000fea0003800000 */
[----:B------:R-:W-:Y:S01]  /*1e40*/  HFMA2.MMA R193, -RZ, RZ, 0, 0 ;  /* 0x00000000ffc17435 */ /* 0x000fe200000001ff */
[----:B------:R-:W-:Y:S05]  /*1e50*/  @!P0 BRA `(.L_x_1127) ;  /* 0x0000007000008947 */ /* 0x000fea0003800000 */
[----:B-----5:R-:W-:Y:S01]  /*1e60*/  PRMT R193, RZ, 0x5410, R63 ;  /* 0x00005410ffc17816 */ /* 0x020fe2000000003f */
[----:B------:R-:W-:Y:S05]  /*1e70*/  BRA `(.L_x_1127) ;  /* 0x0000005000007947 */ /* 0x000fea0003800000 */
.L_x_1126:
[----:B0----5:R-:W-:-:S05]  /*1e80*/  PRMT R100, RZ, 0x5410, R67 ;  /* 0x00005410ff647816 */ /* 0x021fca0000000043 */
[----:B------:R-:W-:-:S04]  /*1e90*/  FMUL.FTZ R100, R100, c[0x0][0x1ec] ;  /* 0x00007b0064647a20 */ /* 0x000fc80000410000 */
[----:B------:R-:W-:Y:S01]  /*1ea0*/  FMUL.FTZ R193, R75, R100 ;  /* 0x000000644bc17220 */ /* 0x000fe20000410000 */
[----:B------:R-:W-:-:S05]  /*1eb0*/  @P0 PRMT R100, RZ, 0x5410, R63 ;  /* 0x00005410ff640816 */ /* 0x000fca000000003f */
[----:B------:R-:W-:Y:S02]  /*1ec0*/  @P0 FADD.FTZ R193, R100, R193 ;  /* 0x000000c164c10221 */ /* 0x000fe40000010000 */
.L_x_1127:
[----:B------:R-:W-:Y:S05]  /*1ed0*/  BSYNC B0 ;  /* 0x0000000000007941 */ /* 0x000fea0003800000 */
.L_x_1125:
[----:B------:R-:W-:Y:S01]  /*1ee0*/  BSSY B0, `(.L_x_1128) ;  /* 0x000000b000007945 */ /* 0x000fe20003800000 */
[----:B------:R-:W-:Y:S05]  /*1ef0*/  @P2 BRA `(.L_x_1129) ;  /* 0x0000004000002947 */ /* 0x000fea0003800000 */
[----:B------:R-:W-:Y:S01]  /*1f00*/  MOV R191, RZ ;  /* 0x000000ff00bf7202 */ /* 0x000fe20000000f00 */
[----:B------:R-:W-:Y:S05]  /*1f10*/  @!P0 BRA `(.L_x_1130) ;  /* 0x0000007000008947 */ /* 0x000fea0003800000 */
[----:B-----5:R-:W-:Y:S01]  /*1f20*/  PRMT R191, RZ, 0x7610, R63 ;  /* 0x00007610ffbf7816 */ /* 0x020fe2000000003f */
[----:B------:R-:W-:Y:S05]  /*1f30*/  BRA `(.L_x_1130) ;  /* 0x0000005000007947 */ /* 0x000fea0003800000 */
.L_x_1129:
[----:B0----5:R-:W-:-:S05]  /*1f40*/  PRMT R100, RZ, 0x7610, R67 ;  /* 0x00007610ff647816 */ /* 0x021fca0000000043 */
[----:B------:R-:W-:-:S04]  /*1f50*/  FMUL.FTZ R100, R100, c[0x0][0x1ec] ;  /* 0x00007b0064647a20 */ /* 0x000fc80000410000 */
[----:B------:R-:W-:Y:S01]  /*1f60*/  FMUL.FTZ R191, R79, R100 ;  /* 0x000000644fbf7220 */ /* 0x000fe20000410000 */
[----:B------:R-:W-:-:S05]  /*1f70*/  @P0 PRMT R100, RZ, 0x7610, R63 ;  /* 0x00007610ff640816 */ /* 0x000fca000000003f */
[----:B------:R-:W-:Y:S02]  /*1f80*/  @P0 FADD.FTZ R191, R100, R191 ;  /* 0x000000bf64bf0221 */ /* 0x000fe40000010000 */
.L_x_1130:
[----:B------:R-:W-:Y:S05]  /*1f90*/  BSYNC B0 ;  /* 0x0000000000007941 */ /* 0x000fea0003800000 */
.L_x_1128:
        /* <DEDUP_REMOVED lines=18> */
.L_x_1132:
[----:B0----5:R-:W-:Y:S02]  /*20c0*/  PRMT R100, RZ, 0x5410, R64 ;  /* 0x00005410ff647816 */ /* 0x021fe40000000040 */
[----:B------:R-:W-:-:S03]  /*20d0*/  PRMT R223, RZ, 0x5410, R80 ;  /* 0x00005410ffdf7816 */ /* 0x000fc60000000050 */
[----:B------:R-:W-:-:S04]  /*20e0*/  FMUL.FTZ R100, R100, c[0x0][0x1ec] ;  /* 0x00007b0064647a20 */ /* 0x000fc80000410000 */
[----:B------:R-:W-:Y:S01]  /*20f0*/  FMUL.FTZ R223, R100, R223 ;  /* 0x000000df64df7220 */ /* 0x000fe20000410000 */
[----:B------:R-:W-:-:S05]  /*2100*/  @P0 PRMT R100, RZ, 0x5410, R60 ;  /* 0x00005410ff640816 */ /* 0x000fca000000003c */
[----:B------:R-:W-:Y:S02]  /*2110*/  @P0 FADD.FTZ R223, R100, R223 ;  /* 0x000000df64df0221 */ /* 0x000fe40000010000 */
.L_x_1133:
[----:B------:R-:W-:Y:S05]  /*2120*/  BSYNC B0 ;  /* 0x0000000000007941 */ /* 0x000fea0003800000 */
.L_x_1131:
[----:B------:R-:W-:Y:S01]  /*2130*/  BSSY B0, `(.L_x_1134) ;  /* 0x000000c000007945 */ /* 0x000fe20003800000 */
[----:B------:R-:W-:Y:S05]  /*2140*/  @P2 BRA `(.L_x_1135) ;  /* 0x0000004000002947 */ /* 0x000fea0003800000 */
[----:B------:R-:W-:Y:S01]  /*2150*/  MOV R221, RZ ;  /* 0x000000ff00dd7202 */ /* 0x000fe20000000f00 */
[----:B------:R-:W-:Y:S05]  /*2160*/  @!P0 BRA `(.L_x_1136) ;  /* 0x0000008000008947 */ /* 0x000fea0003800000 */
[----:B-----5:R-:W-:Y:S01]  /*2170*/  PRMT R221, RZ, 0x7610, R60 ;  /* 0x00007610ffdd7816 */ /* 0x020fe2000000003c */
[----:B------:R-:W-:Y:S05]  /*2180*/  BRA `(.L_x_1136) ;  /* 0x0000006000007947 */ /* 0x000fea0003800000 */
.L_x_1135:
[----:B0----5:R-:W-:Y:S02]  /*2190*/  PRMT R100, RZ, 0x7610, R64 ;  /* 0x00007610ff647816 */ /* 0x021fe40000000040 */
[----:B------:R-:W-:-:S03]  /*21a0*/  PRMT R221, RZ, 0x7610, R80 ;  /* 0x00007610ffdd7816 */ /* 0x000fc60000000050 */
[----:B------:R-:W-:-:S04]  /*21b0*/  FMUL.FTZ R100, R100, c[0x0][0x1ec] ;  /* 0x00007b0064647a20 */ /* 0x000fc80000410000 */
[----:B------:R-:W-:Y:S01]  /*21c0*/  FMUL.FTZ R221, R100, R221 ;  /* 0x000000dd64dd7220 */ /* 0x000fe20000410000 */
[----:B------:R-:W-:-:S05]  /*21d0*/  @P0 PRMT R100, RZ, 0x7610, R60 ;  /* 0x00007610ff640816 */ /* 0x000fca000000003c */
[----:B------:R-:W-:Y:S02]  /*21e0*/  @P0 FADD.FTZ R221, R100, R221 ;  /* 0x000000dd64dd0221 */ /* 0x000fe40000010000 */
.L_x_1136:
[----:B------:R-:W-:Y:S05]  /*21f0*/  BSYNC B0 ;  /* 0x0000000000007941 */ /* 0x000fea0003800000 */
.L_x_1134:
[----:B------:R-:W-:Y:S01]  /*2200*/  BSSY B0, `(.L_x_1137) ;  /* 0x000000c000007945 */ /* 0x000fe20003800000 */
[----:B------:R-:W-:Y:S05]  /*2210*/  @P2 BRA `(.L_x_1138) ;  /* 0x0000004000002947 */ /* 0x000fea0003800000 */
[----:B------:R-:W-:Y:S01]  /*2220*/  HFMA2.MMA R219, -RZ, RZ, 0, 0 ;  /* 0x00000000ffdb7435 */ /* 0x000fe200000001ff */
[----:B------:R-:W-:Y:S05]  /*2230*/  @!P0 BRA `(.L_x_1139) ;  /* 0x0000008000008947 */ /* 0x000fea0003800000 */
[----:B-----5:R-:W-:Y:S01]  /*2240*/  PRMT R219, RZ, 0x5410, R61 ;  /* 0x00005410ffdb7816 */ /* 0x020fe2000000003d */
[----:B------:R-:W-:Y:S05]  /*2250*/  BRA `(.L_x_1139) ;  /* 0x0000006000007947 */ /* 0x000fea0003800000 */
.L_x_1138:
[----:B0----5:R-:W-:Y:S02]  /*2260*/  PRMT R100, RZ, 0x5410, R65 ;  /* 0x00005410ff647816 */ /* 0x021fe40000000041 */
[----:B------:R-:W-:-:S03]  /*2270*/  PRMT R219, RZ, 0x5410, R81 ;  /* 0x00005410ffdb7816 */ /* 0x000fc60000000051 */
[----:B------:R-:W-:-:S04]  /*2280*/  FMUL.FTZ R100, R100, c[0x0][0x1ec] ;  /* 0x00007b0064647a20 */ /* 0x000fc80000410000 */
[----:B------:R-:W-:Y:S01]  /*2290*/  FMUL.FTZ R219, R100, R219 ;  /* 0x000000db64db7220 */ /* 0x000fe20000410000 */
[----:B------:R-:W-:-:S05]  /*22a0*/  @P0 PRMT R100, RZ, 0x5410, R61 ;  /* 0x00005410ff640816 */ /* 0x000fca000000003d */
[----:B------:R-:W-:Y:S02]  /*22b0*/  @P0 FADD.FTZ R219, R100, R219 ;  /* 0x000000db64db0221 */ /* 0x000fe40000010000 */
.L_x_1139:
[----:B------:R-:W-:Y:S05]  /*22c0*/  BSYNC B0 ;  /* 0x0000000000007941 */ /* 0x000fea0003800000 */
.L_x_1137:
[----:B------:R-:W-:Y:S01]  /*22d0*/  BSSY B0, `(.L_x_1140) ;  /* 0x000000c000007945 */ /* 0x000fe20003800000 */
[----:B------:R-:W-:Y:S05]  /*22e0*/  @P2 BRA `(.L_x_1141) ;  /* 0x0000004000002947 */ /* 0x000fea0003800000 */
[----:B------:R-:W-:Y:S01]  /*22f0*/  MOV R217, RZ ;  /* 0x000000ff00d97202 */ /* 0x000fe20000000f00 */
[----:B------:R-:W-:Y:S05]  /*2300*/  @!P0 BRA `(.L_x_1142) ;  /* 0x0000008000008947 */ /* 0x000fea0003800000 */
[----:B-----5:R-:W-:Y:S01]  /*2310*/  PRMT R217, RZ, 0x7610, R61 ;  /* 0x00007610ffd97816 */ /* 0x020fe2000000003d */
[----:B------:R-:W-:Y:S05]  /*2320*/  BRA `(.L_x_1142) ;  /* 0x0000006000007947 */ /* 0x000fea0003800000 */
.L_x_1141:
[----:B0----5:R-:W-:Y:S02]  /*2330*/  PRMT R100, RZ, 0x7610, R65 ;  /* 0x00007610ff647816 */ /* 0x021fe40000000041 */
[----:B------:R-:W-:-:S03]  /*2340*/  PRMT R217, RZ, 0x7610, R81 ;  /* 0x00007610ffd97816 */ /* 0x000fc60000000051 */
[----:B------:R-:W-:-:S04]  /*2350*/  FMUL.FTZ R100, R100, c[0x0][0x1ec] ;  /* 0x00007b0064647a20 */ /* 0x000fc80000410000 */
[----:B------:R-:W-:Y:S01]  /*2360*/  FMUL.FTZ R217, R100, R217 ;  /* 0x000000d964d97220 */ /* 0x000fe20000410000 */
[----:B------:R-:W-:-:S05]  /*2370*/  @P0 PRMT R100, RZ, 0x7610, R61 ;  /* 0x00007610ff640816 */ /* 0x000fca000000003d */
[----:B------:R-:W-:Y:S02]  /*2380*/  @P0 FADD.FTZ R217, R100, R217 ;  /* 0x000000d964d90221 */ /* 0x000fe40000010000 */
.L_x_1142:
[----:B------:R-:W-:Y:S05]  /*2390*/  BSYNC B0 ;  /* 0x0000000000007941 */ /* 0x000fea0003800000 */
.L_x_1140:
[----:B------:R-:W-:Y:S01]  /*23a0*/  BSSY B0, `(.L_x_1143) ;  /* 0x000000c000007945 */ /* 0x000fe20003800000 */
[----:B------:R-:W-:Y:S05]  /*23b0*/  @P2 BRA `(.L_x_1144) ;  /* 0x0000004000002947 */ /* 0x000fea0003800000 */
[----:B------:R-:W-:Y:S01]  /*23c0*/  HFMA2.MMA R215, -RZ, RZ, 0, 0 ;  /* 0x00000000ffd77435 */ /* 0x000fe200000001ff */
[----:B------:R-:W-:Y:S05]  /*23d0*/  @!P0 BRA `(.L_x_1145) ;  /* 0x0000008000008947 */ /* 0x000fea0003800000 */
[----:B-----5:R-:W-:Y:S01]  /*23e0*/  PRMT R215, RZ, 0x5410, R62 ;  /* 0x00005410ffd77816 */ /* 0x020fe2000000003e */
[----:B------:R-:W-:Y:S05]  /*23f0*/  BRA `(.L_x_1145) ;  /* 0x0000006000007947 */ /* 0x000fea0003800000 */
.L_x_1144:
[----:B0----5:R-:W-:Y:S02]  /*2400*/  PRMT R100, RZ, 0x5410, R66 ;  /* 0x00005410ff647816 */ /* 0x021fe40000000042 */
[----:B------:R-:W-:-:S03]  /*2410*/  PRMT R215, RZ, 0x5410, R82 ;  /* 0x00005410ffd77816 */ /* 0x000fc60000000052 */
[----:B------:R-:W-:-:S04]  /*2420*/  FMUL.FTZ R100, R100, c[0x0][0x1ec] ;  /* 0x00007b0064647a20 */ /* 0x000fc80000410000 */
[----:B------:R-:W-:Y:S01]  /*2430*/  FMUL.FTZ R215, R100, R215 ;  /* 0x000000d764d77220 */ /* 0x000fe20000410000 */
[----:B------:R-:W-:-:S05]  /*2440*/  @P0 PRMT R100, RZ, 0x5410, R62 ;  /* 0x00005410ff640816 */ /* 0x000fca000000003e */
[----:B------:R-:W-:Y:S02]  /*2450*/  @P0 FADD.FTZ R215, R100, R215 ;  /* 0x000000d764d70221 */ /* 0x000fe40000010000 */
.L_x_1145:
[----:B------:R-:W-:Y:S05]  /*2460*/  BSYNC B0 ;  /* 0x0000000000007941 */ /* 0x000fea0003800000 */
.L_x_1143:
[----:B------:R-:W-:Y:S01]  /*2470*/  BSSY B0, `(.L_x_1146) ;  /* 0x000000c000007945 */ /* 0x000fe20003800000 */
[----:B------:R-:W-:Y:S05]  /*2480*/  @P2 BRA `(.L_x_1147) ;  /* 0x0000004000002947 */ /* 0x000fea0003800000 */
[----:B------:R-:W-:Y:S01]  /*2490*/  MOV R213, RZ ;  /* 0x000000ff00d57202 */ /* 0x000fe20000000f00 */
[----:B------:R-:W-:Y:S05]  /*24a0*/  @!P0 BRA `(.L_x_1148) ;  /* 0x0000008000008947 */ /* 0x000fea0003800000 */
[----:B-----5:R-:W-:Y:S01]  /*24b0*/  PRMT R213, RZ, 0x7610, R62 ;  /* 0x00007610ffd57816 */ /* 0x020fe2000000003e */
[----:B------:R-:W-:Y:S05]  /*24c0*/  BRA `(.L_x_1148) ;  /* 0x0000006000007947 */ /* 0x000fea0003800000 */
.L_x_1147:
[----:B0----5:R-:W-:Y:S02]  /*24d0*/  PRMT R100, RZ, 0x7610, R66 ;  /* 0x00007610ff647816 */ /* 0x021fe40000000042 */
[----:B------:R-:W-:-:S03]  /*24e0*/  PRMT R213, RZ, 0x7610, R82 ;  /* 0x00007610ffd57816 */ /* 0x000fc60000000052 */
[----:B------:R-:W-:-:S04]  /*24f0*/  FMUL.FTZ R100, R100, c[0x0][0x1ec] ;  /* 0x00007b0064647a20 */ /* 0x000fc80000410000 */
[----:B------:R-:W-:Y:S01]  /*2500*/  FMUL.FTZ R213, R100, R213 ;  /* 0x000000d564d57220 */ /* 0x000fe20000410000 */
[----:B------:R-:W-:-:S05]  /*2510*/  @P0 PRMT R100, RZ, 0x7610, R62 ;  /* 0x00007610ff640816 */ /* 0x000fca000000003e */
[----:B------:R-:W-:Y:S02]  /*2520*/  @P0 FADD.FTZ R213, R100, R213 ;  /* 0x000000d564d50221 */ /* 0x000fe40000010000 */
.L_x_1148:
[----:B------:R-:W-:Y:S05]  /*2530*/  BSYNC B0 ;  /* 0x0000000000007941 */ /* 0x000fea0003800000 */
.L_x_1146:
[----:B------:R-:W-:Y:S01]  /*2540*/  BSSY B0, `(.L_x_1149) ;  /* 0x000000b000007945 */ /* 0x000fe20003800000 */
[----:B------:R-:W-:Y:S05]  /*2550*/  @P2 BRA `(.L_x_1150) ;  /* 0x0000004000002947 */ /* 0x000fea0003800000 */
[----:B------:R-:W-:Y:S01]  /*2560*/  HFMA2.MMA R211, -RZ, RZ, 0, 0 ;  /* 0x00000000ffd37435 */ /* 0x000fe200000001ff */
[----:B------:R-:W-:Y:S05]  /*2570*/  @!P0 BRA `(.L_x_1151) ;  /* 0x0000007000008947 */ /* 0x000fea0003800000 */
[----:B-----5:R-:W-:Y:S01]  /*2580*/  PRMT R211, RZ, 0x5410, R63 ;  /* 0x00005410ffd37816 */ /* 0x020fe2000000003f */
[----:B------:R-:W-:Y:S05]  /*2590*/  BRA `(.L_x_1151) ;  /* 0x0000005000007947 */ /* 0x000fea0003800000 */
.L_x_1150:
[----:B0----5:R-:W-:-:S05]  /*25a0*/  PRMT R100, RZ, 0x5410, R67 ;  /* 0x00005410ff647816 */ /* 0x021fca0000000043 */
[----:B------:R-:W-:-:S04]  /*25b0*/  FMUL.FTZ R100, R100, c[0x0][0x1ec] ;  /* 0x00007b0064647a20 */ /* 0x000fc80000410000 */
[----:B------:R-:W-:Y:S01]  /*25c0*/  FMUL.FTZ R211, R149, R100 ;  /* 0x0000006495d37220 */ /* 0x000fe20000410000 */
[----:B------:R-:W-:-:S05]  /*25d0*/  @P0 PRMT R100, RZ, 0x5410, R63 ;  /* 0x00005410ff640816 */ /* 0x000fca000000003f */
[----:B------:R-:W-:Y:S02]  /*25e0*/  @P0 FADD.FTZ R211, R100, R211 ;  /* 0x000000d364d30221 */ /* 0x000fe40000010000 */
.L_x_1151:
[----:B------:R-:W-:Y:S05]  /*25f0*/  BSYNC B0 ;  /* 0x0000000000007941 */ /* 0x000fea0003800000 */
.L_x_1149:
[----:B------:R-:W-:Y:S01]  /*2600*/  BSSY B0, `(.L_x_1152) ;  /* 0x000000b000007945 */ /* 0x000fe20003800000 */
[----:B------:R-:W-:Y:S05]  /*2610*/  @P2 BRA `(.L_x_1153) ;  /* 0x0000004000002947 */ /* 0x000fea0003800000 */
[----:B------:R-:W-:Y:S01]  /*2620*/  MOV R209, RZ ;  /* 0x000000ff00d17202 */ /* 0x000fe20000000f00 */
[----:B------:R-:W-:Y:S05]  /*2630*/  @!P0 BRA `(.L_x_1154) ;  /* 0x0000007000008947 */ /* 0x000fea0003800000 */
[----:B-----5:R-:W-:Y:S01]  /*2640*/  PRMT R209, RZ, 0x7610, R63 ;  /* 0x00007610ffd17816 */ /* 0x020fe2000000003f */
[----:B------:R-:W-:Y:S05]  /*2650*/  BRA `(.L_x_1154) ;  /* 0x0000005000007947 */ /* 0x000fea0003800000 */
.L_x_1153:
[----:B0----5:R-:W-:-:S05]  /*2660*/  PRMT R100, RZ, 0x7610, R67 ;  /* 0x00007610ff647816 */ /* 0x021fca0000000043 */
[----:B------:R-:W-:-:S04]  /*2670*/  FMUL.FTZ R100, R100, c[0x0][0x1ec] ;  /* 0x00007b0064647a20 */ /* 0x000fc80000410000 */
[----:B------:R-:W-:Y:S01]  /*2680*/  FMUL.FTZ R209, R83, R100 ;  /* 0x0000006453d17220 */ /* 0x000fe20000410000 */
[----:B------:R-:W-:-:S05]  /*2690*/  @P0 PRMT R100, RZ, 0x7610, R63 ;  /* 0x00007610ff640816 */ /* 0x000fca000000003f */
[----:B------:R-:W-:Y:S02]  /*26a0*/  @P0 FADD.FTZ R209, R100, R209 ;  /* 0x000000d164d10221 */ /* 0x000fe40000010000 */
.L_x_1154:
[----:B------:R-:W-:Y:S05]  /*26b0*/  BSYNC B0 ;  /* 0x0000000000007941 */ /* 0x000fea0003800000 */
.L_x_1152:
        /* <DEDUP_REMOVED lines=18> */
.L_x_1156:
[----:B0----5:R-:W-:Y:S02]  /*27e0*/  PRMT R100, RZ, 0x5410, R64 ;  /* 0x00005410ff647816 */ /* 0x021fe40000000040 */
[----:B------:R-:W-:-:S03]  /*27f0*/  PRMT R225, RZ, 0x5410, R84 ;  /* 0x00005410ffe17816 */ /* 0x000fc60000000054 */
[----:B------:R-:W-:-:S04]  /*2800*/  FMUL.FTZ R100, R100, c[0x0][0x1ec] ;  /* 0x00007b0064647a20 */ /* 0x000fc80000410000 */
[----:B------:R-:W-:Y:S01]  /*2810*/  FMUL.FTZ R225, R100, R225 ;  /* 0x000000e164e17220 */ /* 0x000fe20000410000 */
[----:B------:R-:W-:-:S05]  /*2820*/  @P0 PRMT R100, RZ, 0x5410, R60 ;  /* 0x00005410ff640816 */ /* 0x000fca000000003c */
[----:B------:R-:W-:Y:S02]  /*2830*/  @P0 FADD.FTZ R225, R100, R225 ;  /* 0x000000e164e10221 */ /* 0x000fe40000010000 */
.L_x_1157:
[----:B------:R-:W-:Y:S05]  /*2840*/  BSYNC B0 ;  /* 0x0000000000007941 */ /* 0x000fea0003800000 */
.L_x_1155:
[----:B------:R-:W-:Y:S01]  /*2850*/  BSSY B0, `(.L_x_1158) ;  /* 0x000000c000007945 */ /* 0x000fe20003800000 */
[----:B------:R-:W-:Y:S05]  /*2860*/  @P2 BRA `(.L_x_1159) ;  /* 0x0000004000002947 */ /* 0x000fea0003800000 */
[----:B------:R-:W-:Y:S01]  /*2870*/  MOV R239, RZ ;  /* 0x000000ff00ef7202 */ /* 0x000fe20000000f00 */
[----:B------:R-:W-:Y:S05]  /*2880*/  @!P0 BRA `(.L_x_1160) ;  /* 0x0000008000008947 */ /* 0x000fea0003800000 */
[----:B-----5:R-:W-:Y:S01]  /*2890*/  PRMT R239, RZ, 0x7610, R60 ;  /* 0x00007610ffef7816 */ /* 0x020fe2000000003c */
[----:B------:R-:W-:Y:S05]  /*28a0*/  BRA `(.L_x_1160) ;  /* 0x0000006000007947 */ /* 0x000fea0003800000 */
.L_x_1159:
[----:B0----5:R-:W-:Y:S02]  /*28b0*/  PRMT R100, RZ, 0x7610, R64 ;  /* 0x00007610ff647816 */ /* 0x021fe40000000040 */
[----:B------:R-:W-:-:S03]  /*28c0*/  PRMT R239, RZ, 0x7610, R84 ;  /* 0x00007610ffef7816 */ /* 0x000fc60000000054 */
[----:B------:R-:W-:-:S04]  /*28d0*/  FMUL.FTZ R100, R100, c[0x0][0x1ec] ;  /* 0x00007b0064647a20 */ /* 0x000fc80000410000 */
[----:B------:R-:W-:Y:S01]  /*28e0*/  FMUL.FTZ R239, R100, R239 ;  /* 0x000000ef64ef7220 */ /* 0x000fe20000410000 */
[----:B------:R-:W-:-:S05]  /*28f0*/  @P0 PRMT R100, RZ, 0x7610, R60 ;  /* 0x00007610ff640816 */ /* 0x000fca000000003c */
[----:B------:R-:W-:Y:S02]  /*2900*/  @P0 FADD.FTZ R239, R100, R239 ;  /* 0x000000ef64ef0221 */ /* 0x000fe40000010000 */
.L_x_1160:
[----:B------:R-:W-:Y:S05]  /*2910*/  BSYNC B0 ;  /* 0x0000000000007941 */ /* 0x000fea0003800000 */
.L_x_1158:
[----:B------:R-:W-:Y:S01]  /*2920*/  BSSY B0, `(.L_x_1161) ;  /* 0x000000c000007945 */ /* 0x000fe20003800000 */
[----:B------:R-:W-:Y:S05]  /*2930*/  @P2 BRA `(.L_x_1162) ;  /* 0x0000004000002947 */ /* 0x000fea0003800000 */
[----:B------:R-:W-:Y:S01]  /*2940*/  HFMA2.MMA R231, -RZ, RZ, 0, 0 ;  /* 0x00000000ffe77435 */ /* 0x000fe200000001ff */
[----:B------:R-:W-:Y:S05]  /*2950*/  @!P0 BRA `(.L_x_1163) ;  /* 0x0000008000008947 */ /* 0x000fea0003800000 */
[----:B-----5:R-:W-:Y:S01]  /*2960*/  PRMT R231, RZ, 0x5410, R61 ;  /* 0x00005410ffe77816 */ /* 0x020fe2000000003d */
[----:B------:R-:W-:Y:S05]  /*2970*/  BRA `(.L_x_1163) ;  /* 0x0000006000007947 */ /* 0x000fea0003800000 */
.L_x_1162:
[----:B0----5:R-:W-:Y:S02]  /*2980*/  PRMT R100, RZ, 0x5410, R65 ;  /* 0x00005410ff647816 */ /* 0x021fe40000000041 */
[----:B------:R-:W-:-:S03]  /*2990*/  PRMT R231, RZ, 0x5410, R85 ;  /* 0x00005410ffe77816 */ /* 0x000fc60000000055 */
[----:B------:R-:W-:-:S04]  /*29a0*/  FMUL.FTZ R100, R100, c[0x0][0x1ec] ;  /* 0x00007b0064647a20 */ /* 0x000fc80000410000 */
[----:B------:R-:W-:Y:S01]  /*29b0*/  FMUL.FTZ R231, R100, R231 ;  /* 0x000000e764e77220 */ /* 0x000fe20000410000 */
[----:B------:R-:W-:-:S05]  /*29c0*/  @P0 PRMT R100, RZ, 0x5410, R61 ;  /* 0x00005410ff640816 */ /* 0x000fca000000003d */
[----:B------:R-:W-:Y:S02]  /*29d0*/  @P0 FADD.FTZ R231, R100, R231 ;  /* 0x000000e764e70221 */ /* 0x000fe40000010000 */
.L_x_1163:
[----:B------:R-:W-:Y:S05]  /*29e0*/  BSYNC B0 ;  /* 0x0000000000007941 */ /* 0x000fea0003800000 */
.L_x_1161:
[----:B------:R-:W-:Y:S01]  /*29f0*/  BSSY B0, `(.L_x_1164) ;  /* 0x000000c000007945 */ /* 0x000fe20003800000 */
[----:B------:R-:W-:Y:S05]  /*2a00*/  @P2 BRA `(.L_x_1165) ;  /* 0x0000004000002947 */ /* 0x000fea0003800000 */
[----:B------:R-:W-:Y:S01]  /*2a10*/  MOV R229, RZ ;  /* 0x000000ff00e57202 */ /* 0x000fe20000000f00 */
[----:B------:R-:W-:Y:S05]  /*2a20*/  @!P0 BRA `(.L_x_1166) ;  /* 0x0000008000008947 */ /* 0x000fea0003800000 */
[----:B-----5:R-:W-:Y:S01]  /*2a30*/  PRMT R229, RZ, 0x7610, R61 ;  /* 0x00007610ffe57816 */ /* 0x020fe2000000003d */
[----:B------:R-:W-:Y:S05]  /*2a40*/  BRA `(.L_x_1166) ;  /* 0x0000006000007947 */ /* 0x000fea0003800000 */
.L_x_1165:
[----:B0----5:R-:W-:Y:S02]  /*2a50*/  PRMT R100, RZ, 0x7610, R65 ;  /* 0x00007610ff647816 */ /* 0x021fe40000000041 */
[----:B------:R-:W-:-:S03]  /*2a60*/  PRMT R229, RZ, 0x7610, R85 ;  /* 0x00007610ffe57816 */ /* 0x000fc60000000055 */
[----:B------:R-:W-:-:S04]  /*2a70*/  FMUL.FTZ R100, R100, c[0x0][0x1ec] ;  /* 0x00007b0064647a20 */ /* 0x000fc80000410000 */
[----:B------:R-:W-:Y:S01]  /*2a80*/  FMUL.FTZ R229, R100, R229 ;  /* 0x000000e564e57220 */ /* 0x000fe20000410000 */
[----:B------:R-:W-:-:S05]  /*2a90*/  @P0 PRMT R100, RZ, 0x7610, R61 ;  /* 0x00007610ff640816 */ /* 0x000fca000000003d */
[----:B------:R-:W-:Y:S02]  /*2aa0*/  @P0 FADD.FTZ R229, R100, R229 ;  /* 0x000000e564e50221 */ /* 0x000fe40000010000 */
.L_x_1166:
[----:B------:R-:W-:Y:S05]  /*2ab0*/  BSYNC B0 ;  /* 0x0000000000007941 */ /* 0x000fea0003800000 */
.L_x_1164:
[----:B------:R-:W-:Y:S01]  /*2ac0*/  BSSY B0, `(.L_x_1167) ;  /* 0x000000c000007945 */ /* 0x000fe20003800000 */
[----:B------:R-:W-:Y:S05]  /*2ad0*/  @P2 BRA `(.L_x_1168) ;  /* 0x0000004000002947 */ /* 0x000fea0003800000 */
[----:B------:R-:W-:Y:S01]  /*2ae0*/  HFMA2.MMA R227, -RZ, RZ, 0, 0 ;  /* 0x00000000ffe37435 */ /* 0x000fe200000001ff */
[----:B------:R-:W-:Y:S05]  /*2af0*/  @!P0 BRA `(.L_x_1169) ;  /* 0x0000008000008947 */ /* 0x000fea0003800000 */
[----:B-----5:R-:W-:Y:S01]  /*2b00*/  PRMT R227, RZ, 0x5410, R62 ;  /* 0x00005410ffe37816 */ /* 0x020fe2000000003e */
[----:B------:R-:W-:Y:S05]  /*2b10*/  BRA `(.L_x_1169) ;  /* 0x0000006000007947 */ /* 0x000fea0003800000 */
.L_x_1168:
[----:B0----5:R-:W-:Y:S02]  /*2b20*/  PRMT R100, RZ, 0x5410, R66 ;  /* 0x00005410ff647816 */ /* 0x021fe40000000042 */
[----:B------:R-:W-:-:S03]  /*2b30*/  PRMT R227, RZ, 0x5410, R86 ;  /* 0x00005410ffe37816 */ /* 0x000fc60000000056 */
[----:B------:R-:W-:-:S04]  /*2b40*/  FMUL.FTZ R100, R100, c[0x0][0x1ec] ;  /* 0x00007b0064647a20 */ /* 0x000fc80000410000 */
[----:B------:R-:W-:Y:S01]  /*2b50*/  FMUL.FTZ R227, R100, R227 ;  /* 0x000000e364e37220 */ /* 0x000fe20000410000 */
[----:B------:R-:W-:-:S05]  /*2b60*/  @P0 PRMT R100, RZ, 0x5410, R62 ;  /* 0x00005410ff640816 */ /* 0x000fca000000003e */
[----:B------:R-:W-:Y:S02]  /*2b70*/  @P0 FADD.FTZ R227, R100, R227 ;  /* 0x000000e364e30221 */ /* 0x000fe40000010000 */
.L_x_1169:
[----:B------:R-:W-:Y:S05]  /*2b80*/  BSYNC B0 ;  /* 0x0000000000007941 */ /* 0x000fea0003800000 */
.L_x_1167:
[----:B------:R-:W-:Y:S01]  /*2b90*/  BSSY B0, `(.L_x_1170) ;  /* 0x000000c000007945 */ /* 0x000fe20003800000 */
[----:B------:R-:W-:Y:S05]  /*2ba0*/  @P2 BRA `(.L_x_1171) ;  /* 0x0000004000002947 */ /* 0x000fea0003800000 */
[----:B------:R-:W-:Y:S01]  /*2bb0*/  MOV R235, RZ ;  /* 0x000000ff00eb7202 */ /* 0x000fe20000000f00 */
[----:B------:R-:W-:Y:S05]  /*2bc0*/  @!P0 BRA `(.L_x_1172) ;  /* 0x0000008000008947 */ /* 0x000fea0003800000 */
[----:B-----5:R-:W-:Y:S01]  /*2bd0*/  PRMT R235, RZ, 0x7610, R62 ;  /* 0x00007610ffeb7816 */ /* 0x020fe2000000003e */
[----:B------:R-:W-:Y:S05]  /*2be0*/  BRA `(.L_x_1172) ;  /* 0x0000006000007947 */ /* 0x000fea0003800000 */
.L_x_1171:
[----:B0----5:R-:W-:Y:S02]  /*2bf0*/  PRMT R100, RZ, 0x7610, R66 ;  /* 0x00007610ff647816 */ /* 0x021fe40000000042 */
[----:B------:R-:W-:-:S03]  /*2c00*/  PRMT R235, RZ, 0x7610, R86 ;  /* 0x00007610ffeb7816 */ /* 0x000fc60000000056 */
[----:B------:R-:W-:-:S04]  /*2c10*/  FMUL.FTZ R100, R100, c[0x0][0x1ec] ;  /* 0x00007b0064647a20 */ /* 0x000fc80000410000 */
[----:B------:R-:W-:Y:S01]  /*2c20*/  FMUL.FTZ R235, R100, R235 ;  /* 0x000000eb64eb7220 */ /* 0x000fe20000410000 */
[----:B------:R-:W-:-:S05]  /*2c30*/  @P0 PRMT R100, RZ, 0x7610, R62 ;  /* 0x00007610ff640816 */ /* 0x000fca000000003e */
[----:B------:R-:W-:Y:S02]  /*2c40*/  @P0 FADD.FTZ R235, R100, R235 ;  /* 0x000000eb64eb0221 */ /* 0x000fe40000010000 */
.L_x_1172:
[----:B------:R-:W-:Y:S05]  /*2c50*/  BSYNC B0 ;  /* 0x0000000000007941 */ /* 0x000fea0003800000 */
.L_x_1170:
[----:B------:R-:W-:Y:S01]  /*2c60*/  BSSY B0, `(.L_x_1173) ;  /* 0x000000b000007945 */ /* 0x000fe20003800000 */
[----:B------:R-:W-:Y:S05]  /*2c70*/  @P2 BRA `(.L_x_1174) ;  /* 0x0000004000002947 */ /* 0x000fea0003800000 */
[----:B------:R-:W-:Y:S01]  /*2c80*/  HFMA2.MMA R233, -RZ, RZ, 0, 0 ;  /* 0x00000000ffe97435 */ /* 0x000fe200000001ff */
[----:B------:R-:W-:Y:S05]  /*2c90*/  @!P0 BRA `(.L_x_1175) ;  /* 0x0000007000008947 */ /* 0x000fea0003800000 */
[----:B-----5:R-:W-:Y:S01]  /*2ca0*/  PRMT R233, RZ, 0x5410, R63 ;  /* 0x00005410ffe97816 */ /* 0x020fe2000000003f */
[----:B------:R-:W-:Y:S05]  /*2cb0*/  BRA `(.L_x_1175) ;  /* 0x0000005000007947 */ /* 0x000fea0003800000 */
.L_x_1174:
[----:B0----5:R-:W-:-:S05]  /*2cc0*/  PRMT R100, RZ, 0x5410, R67 ;  /* 0x00005410ff647816 */ /* 0x021fca0000000043 */
[----:B------:R-:W-:Y:S01]  /*2cd0*/  FMUL.FTZ R233, R100, c[0x0][0x1ec] ;  /* 0x00007b0064e97a20 */ /* 0x000fe20000410000 */
[----:B------:R-:W-:-:S03]  /*2ce0*/  @P0 PRMT R100, RZ, 0x5410, R63 ;  /* 0x00005410ff640816 */ /* 0x000fc6000000003f */
[----:B------:R-:W-:-:S04]  /*2cf0*/  FMUL.FTZ R233, R150, R233 ;  /* 0x000000e996e97220 */ /* 0x000fc80000410000 */
[----:B------:R-:W-:Y:S02]  /*2d00*/  @P0 FADD.FTZ R233, R100, R233 ;  /* 0x000000e964e90221 */ /* 0x000fe40000010000 */
.L_x_1175:
[----:B------:R-:W-:Y:S05]  /*2d10*/  BSYNC B0 ;  /* 0x0000000000007941 */ /* 0x000fea0003800000 */
.L_x_1173:
[----:B------:R-:W-:Y:S01]  /*2d20*/  BSSY B0, `(.L_x_1176) ;  /* 0x000000b000007945 */ /* 0x000fe20003800000 */
[----:B------:R-:W-:Y:S05]  /*2d30*/  @P2 BRA `(.L_x_1177) ;  /* 0x0000004000002947 */ /* 0x000fea0003800000 */
[----:B------:R-:W-:Y:S01]  /*2d40*/  MOV R237, RZ ;  /* 0x000000ff00ed7202 */ /* 0x000fe20000000f00 */
[----:B------:R-:W-:Y:S05]  /*2d50*/  @!P0 BRA `(.L_x_1178) ;  /* 0x0000007000008947 */ /* 0x000fea0003800000 */
[----:B-----5:R-:W-:Y:S01]  /*2d60*/  PRMT R237, RZ, 0x7610, R63 ;  /* 0x00007610ffed7816 */ /* 0x020fe2000000003f */
[----:B------:R-:W-:Y:S05]  /*2d70*/  BRA `(.L_x_1178) ;  /* 0x0000005000007947 */ /* 0x000fea0003800000 */
.L_x_1177:
[----:B0----5:R-:W-:-:S05]  /*2d80*/  PRMT R100, RZ, 0x7610, R67 ;  /* 0x00007610ff647816 */ /* 0x021fca0000000043 */
[----:B------:R-:W-:-:S04]  /*2d90*/  FMUL.FTZ R100, R100, c[0x0][0x1ec] ;  /* 0x00007b0064647a20 */ /* 0x000fc80000410000 */
[----:B------:R-:W-:Y:S01]  /*2da0*/  FMUL.FTZ R237, R87, R100 ;  /* 0x0000006457ed7220 */ /* 0x000fe20000410000 */
[----:B------:R-:W-:-:S05]  /*2db0*/  @P0 PRMT R100, RZ, 0x7610, R63 ;  /* 0x00007610ff640816 */ /* 0x000fca000000003f */
[----:B------:R-:W-:Y:S02]  /*2dc0*/  @P0 FADD.FTZ R237, R100, R237 ;  /* 0x000000ed64ed0221 */ /* 0x000fe40000010000 */
.L_x_1178:
[----:B------:R-:W-:Y:S05]  /*2dd0*/  BSYNC B0 ;  /* 0x0000000000007941 */ /* 0x000fea0003800000 */
.L_x_1176:
        /* <DEDUP_REMOVED lines=18> */
.L_x_1180:
[----:B0----5:R-:W-:Y:S02]  /*2f00*/  PRMT R100, RZ, 0x5410, R64 ;  /* 0x00005410ff647816 */ /* 0x021fe40000000040 */
[----:B------:R-:W-:-:S03]  /*2f10*/  PRMT R247, RZ, 0x5410, R88 ;  /* 0x00005410fff77816 */ /* 0x000fc60000000058 */
[----:B------:R-:W-:-:S04]  /*2f20*/  FMUL.FTZ R100, R100, c[0x0][0x1ec] ;  /* 0x00007b0064647a20 */ /* 0x000fc80000410000 */
[----:B------:R-:W-:Y:S01]  /*2f30*/  FMUL.FTZ R247, R100, R247 ;  /* 0x000000f764f77220 */ /* 0x000fe20000410000 */
[----:B------:R-:W-:-:S05]  /*2f40*/  @P0 PRMT R100, RZ, 0x5410, R60 ;  /* 0x00005410ff640816 */ /* 0x000fca000000003c */
[----:B------:R-:W-:Y:S02]  /*2f50*/  @P0 FADD.FTZ R247, R100, R247 ;  /* 0x000000f764f70221 */ /* 0x000fe40000010000 */
.L_x_1181:
[----:B------:R-:W-:Y:S05]  /*2f60*/  BSYNC B0 ;  /* 0x0000000000007941 */ /* 0x000fea0003800000 */
.L_x_1179:
[----:B------:R-:W-:Y:S01]  /*2f70*/  BSSY B0, `(.L_x_1182) ;  /* 0x000000c000007945 */ /* 0x000fe20003800000 */
[----:B------:R-:W-:Y:S05]  /*2f80*/  @P2 BRA `(.L_x_1183) ;  /* 0x0000004000002947 */ /* 0x000fea0003800000 */
[----:B------:R-:W-:Y:S01]  /*2f90*/  MOV R120, RZ ;  /* 0x000000ff00787202 */ /* 0x000fe20000000f00 */
[----:B------:R-:W-:Y:S05]  /*2fa0*/  @!P0 BRA `(.L_x_1184) ;  /* 0x0000008000008947 */ /* 0x000fea0003800000 */
[----:B-----5:R-:W-:Y:S01]  /*2fb0*/  PRMT R120, RZ, 0x7610, R60 ;  /* 0x00007610ff787816 */ /* 0x020fe2000000003c */
[----:B------:R-:W-:Y:S05]  /*2fc0*/  BRA `(.L_x_1184) ;  /* 0x0000006000007947 */ /* 0x000fea0003800000 */
.L_x_1183:
[----:B0----5:R-:W-:Y:S02]  /*2fd0*/  PRMT R100, RZ, 0x7610, R64 ;  /* 0x00007610ff647816 */ /* 0x021fe40000000040 */
[----:B------:R-:W-:-:S03]  /*2fe0*/  PRMT R120, RZ, 0x7610, R88 ;  /* 0x00007610ff787816 */ /* 0x000fc60000000058 */
[----:B------:R-:W-:-:S04]  /*2ff0*/  FMUL.FTZ R101, R100, c[0x0][0x1ec] ;  /* 0x00007b0064657a20 */ /* 0x000fc80000410000 */
[----:B------:R-:W-:Y:S01]  /*3000*/  FMUL.FTZ R120, R101, R120 ;  /* 0x0000007865787220 */ /* 0x000fe20000410000 */
[----:B------:R-:W-:-:S05]  /*3010*/  @P0 PRMT R101, RZ, 0x7610, R60 ;  /* 0x00007610ff650816 */ /* 0x000fca000000003c */
[----:B------:R-:W-:Y:S02]  /*3020*/  @P0 FADD.FTZ R120, R101, R120 ;  /* 0x0000007865780221 */ /* 0x000fe40000010000 */
.L_x_1184:
[----:B------:R-:W-:Y:S05]  /*3030*/  BSYNC B0 ;  /* 0x0000000000007941 */ /* 0x000fea0003800000 */
.L_x_1182:
[----:B------:R-:W-:Y:S01]  /*3040*/  BSSY B0, `(.L_x_1185) ;  /* 0x000000c000007945 */ /* 0x000fe20003800000 */
[----:B------:R-:W-:Y:S05]  /*3050*/  @P2 BRA `(.L_x_1186) ;  /* 0x0000004000002947 */ /* 0x000fea0003800000 */
[----:B------:R-:W-:Y:S01]  /*3060*/  HFMA2.MMA R241, -RZ, RZ, 0, 0 ;  /* 0x00000000fff17435 */ /* 0x000fe200000001ff */
[----:B------:R-:W-:Y:S05]  /*3070*/  @!P0 BRA `(.L_x_1187) ;  /* 0x0000008000008947 */ /* 0x000fea0003800000 */
[----:B-----5:R-:W-:Y:S01]  /*3080*/  PRMT R241, RZ, 0x5410, R61 ;  /* 0x00005410fff17816 */ /* 0x020fe2000000003d */
[----:B------:R-:W-:Y:S05]  /*3090*/  BRA `(.L_x_1187) ;  /* 0x0000006000007947 */ /* 0x000fea0003800000 */
.L_x_1186:
[----:B0----5:R-:W-:Y:S02]  /*30a0*/  PRMT R100, RZ, 0x5410, R65 ;  /* 0x00005410ff647816 */ /* 0x021fe40000000041 */
[----:B------:R-:W-:-:S03]  /*30b0*/  PRMT R241, RZ, 0x5410, R89 ;  /* 0x00005410fff17816 */ /* 0x000fc60000000059 */
[----:B------:R-:W-:-:S04]  /*30c0*/  FMUL.FTZ R100, R100, c[0x0][0x1ec] ;  /* 0x00007b0064647a20 */ /* 0x000fc80000410000 */
[----:B------:R-:W-:Y:S01]  /*30d0*/  FMUL.FTZ R241, R100, R241 ;  /* 0x000000f164f17220 */ /* 0x000fe20000410000 */
[----:B------:R-:W-:-:S05]  /*30e0*/  @P0 PRMT R100, RZ, 0x5410, R61 ;  /* 0x00005410ff640816 */ /* 0x000fca000000003d */
[----:B------:R-:W-:Y:S02]  /*30f0*/  @P0 FADD.FTZ R241, R100, R241 ;  /* 0x000000f164f10221 */ /* 0x000fe40000010000 */
.L_x_1187:
[----:B------:R-:W-:Y:S05]  /*3100*/  BSYNC B0 ;  /* 0x0000000000007941 */ /* 0x000fea0003800000 */
.L_x_1185:
[----:B------:R-:W-:Y:S01]  /*3110*/  BSSY B0, `(.L_x_1188) ;  /* 0x000000c000007945 */ /* 0x000fe20003800000 */
[----:B------:R-:W-:Y:S05]  /*3120*/  @P2 BRA `(.L_x_1189) ;  /* 0x0000004000002947 */ /* 0x000fea0003800000 */
[----:B------:R-:W-:Y:S01]  /*3130*/  MOV R249, RZ ;  /* 0x000000ff00f97202 */ /* 0x000fe20000000f00 */
[----:B------:R-:W-:Y:S05]  /*3140*/  @!P0 BRA `(.L_x_1190) ;  /* 0x0000008000008947 */ /* 0x000fea0003800000 */
[----:B-----5:R-:W-:Y:S01]  /*3150*/  PRMT R249, RZ, 0x7610, R61 ;  /* 0x00007610fff97816 */ /* 0x020fe2000000003d */
[----:B------:R-:W-:Y:S05]  /*3160*/  BRA `(.L_x_1190) ;  /* 0x0000006000007947 */ /* 0x000fea0003800000 */
.L_x_1189:
[----:B0----5:R-:W-:Y:S02]  /*3170*/  PRMT R100, RZ, 0x7610, R65 ;  /* 0x00007610ff647816 */ /* 0x021fe40000000041 */
[----:B------:R-:W-:-:S03]  /*3180*/  PRMT R249, RZ, 0x7610, R89 ;  /* 0x00007610fff97816 */ /* 0x000fc60000000059 */
[----:B------:R-:W-:-:S04]  /*3190*/  FMUL.FTZ R100, R100, c[0x0][0x1ec] ;  /* 0x00007b0064647a20 */ /* 0x000fc80000410000 */
[----:B------:R-:W-:Y:S01]  /*31a0*/  FMUL.FTZ R249, R100, R249 ;  /* 0x000000f964f97220 */ /* 0x000fe20000410000 */
[----:B------:R-:W-:-:S05]  /*31b0*/  @P0 PRMT R100, RZ, 0x7610, R61 ;  /* 0x00007610ff640816 */ /* 0x000fca000000003d */
[----:B------:R-:W-:Y:S02]  /*31c0*/  @P0 FADD.FTZ R249, R100, R249 ;  /* 0x000000f964f90221 */ /* 0x000fe40000010000 */
.L_x_1190:
[----:B------:R-:W-:Y:S05]  /*31d0*/  BSYNC B0 ;  /* 0x0000000000007941 */ /* 0x000fea0003800000 */
.L_x_1188:
[----:B------:R-:W-:Y:S01]  /*31e0*/  BSSY B0, `(.L_x_1191) ;  /* 0x000000c000007945 */ /* 0x000fe20003800000 */
[----:B------:R-:W-:Y:S05]  /*31f0*/  @P2 BRA `(.L_x_1192) ;  /* 0x0000004000002947 */ /* 0x000fea0003800000 */
[----:B------:R-:W-:Y:S01]  /*3200*/  HFMA2.MMA R243, -RZ, RZ, 0, 0 ;  /* 0x00000000fff37435 */ /* 0x000fe200000001ff */
[----:B------:R-:W-:Y:S05]  /*3210*/  @!P0 BRA `(.L_x_1193) ;  /* 0x0000008000008947 */ /* 0x000fea0003800000 */
[----:B-----5:R-:W-:Y:S01]  /*3220*/  PRMT R243, RZ, 0x5410, R62 ;  /* 0x00005410fff37816 */ /* 0x020fe2000000003e */
[----:B------:R-:W-:Y:S05]  /*3230*/  BRA `(.L_x_1193) ;  /* 0x0000006000007947 */ /* 0x000fea0003800000 */
.L_x_1192:
[----:B0----5:R-:W-:Y:S02]  /*3240*/  PRMT R100, RZ, 0x5410, R66 ;  /* 0x00005410ff647816 */ /* 0x021fe40000000042 */
[----:B------:R-:W-:-:S03]  /*3250*/  PRMT R243, RZ, 0x5410, R90 ;  /* 0x00005410fff37816 */ /* 0x000fc6000000005a */
[----:B------:R-:W-:-:S04]  /*3260*/  FMUL.FTZ R100, R100, c[0x0][0x1ec] ;  /* 0x00007b0064647a20 */ /* 0x000fc80000410000 */
[----:B------:R-:W-:Y:S01]  /*3270*/  FMUL.FTZ R243, R100, R243 ;  /* 0x000000f364f37220 */ /* 0x000fe20000410000 */
[----:B------:R-:W-:-:S05]  /*3280*/  @P0 PRMT R100, RZ, 0x5410, R62 ;  /* 0x00005410ff640816 */ /* 0x000fca000000003e */
[----:B------:R-:W-:Y:S02]  /*3290*/  @P0 FADD.FTZ R243, R100, R243 ;  /* 0x000000f364f30221 */ /* 0x000fe40000010000 */
.L_x_1193:
[----:B------:R-:W-:Y:S05]  /*32a0*/  BSYNC B0 ;  /* 0x0000000000007941 */ /* 0x000fea0003800000 */
.L_x_1191:
[----:B------:R-:W-:Y:S01]  /*32b0*/  BSSY B0, `(.L_x_1194) ;  /* 0x000000c000007945 */ /* 0x000fe20003800000 */
[----:B------:R-:W-:Y:S05]  /*32c0*/  @P2 BRA `(.L_x_1195) ;  /* 0x0000004000002947 */ /* 0x000fea0003800000 */
[----:B------:R-:W-:Y:S01]  /*32d0*/  MOV R245, RZ ;  /* 0x000000ff00f57202 */ /* 0x000fe20000000f00 */
[----:B------:R-:W-:Y:S05]  /*32e0*/  @!P0 BRA `(.L_x_1196) ;  /* 0x0000008000008947 */ /* 0x000fea0003800000 */
[----:B-----5:R-:W-:Y:S01]  /*32f0*/  PRMT R245, RZ, 0x7610, R62 ;  /* 0x00007610fff57816 */ /* 0x020fe2000000003e */
[----:B------:R-:W-:Y:S05]  /*3300*/  BRA `(.L_x_1196) ;  /* 0x0000006000007947 */ /* 0x000fea0003800000 */
.L_x_1195:
[----:B0----5:R-:W-:Y:S02]  /*3310*/  PRMT R100, RZ, 0x7610, R66 ;  /* 0x00007610ff647816 */ /* 0x021fe40000000042 */
[----:B------:R-:W-:-:S03]  /*3320*/  PRMT R245, RZ, 0x7610, R90 ;  /* 0x00007610fff57816 */ /* 0x000fc6000000005a */
[----:B------:R-:W-:-:S04]  /*3330*/  FMUL.FTZ R100, R100, c[0x0][0x1ec] ;  /* 0x00007b0064647a20 */ /* 0x000fc80000410000 */
[----:B------:R-:W-:Y:S01]  /*3340*/  FMUL.FTZ R245, R100, R245 ;  /* 0x000000f564f57220 */ /* 0x000fe20000410000 */
[----:B------:R-:W-:-:S05]  /*3350*/  @P0 PRMT R100, RZ, 0x7610, R62 ;  /* 0x00007610ff640816 */ /* 0x000fca000000003e */
[----:B------:R-:W-:Y:S02]  /*3360*/  @P0 FADD.FTZ R245, R100, R245 ;  /* 0x000000f564f50221 */ /* 0x000fe40000010000 */
.L_x_1196:
[----:B------:R-:W-:Y:S05]  /*3370*/  BSYNC B0 ;  /* 0x0000000000007941 */ /* 0x000fea0003800000 */
.L_x_1194:
[----:B------:R-:W-:Y:S01]  /*3380*/  BSSY B0, `(.L_x_1197) ;  /* 0x000000b000007945 */ /* 0x000fe20003800000 */
[----:B------:R-:W-:Y:S05]  /*3390*/  @P2 BRA `(.L_x_1198) ;  /* 0x0000004000002947 */ /* 0x000fea0003800000 */
[----:B------:R-:W-:Y:S01]  /*33a0*/  HFMA2.MMA R251, -RZ, RZ, 0, 0 ;  /* 0x00000000fffb7435 */ /* 0x000fe200000001ff */
[----:B------:R-:W-:Y:S05]  /*33b0*/  @!P0 BRA `(.L_x_1199) ;  /* 0x0000007000008947 */ /* 0x000fea0003800000 */
[----:B-----5:R-:W-:Y:S01]  /*33c0*/  PRMT R251, RZ, 0x5410, R63 ;  /* 0x00005410fffb7816 */ /* 0x020fe2000000003f */
[----:B------:R-:W-:Y:S05]  /*33d0*/  BRA `(.L_x_1199) ;  /* 0x0000005000007947 */ /* 0x000fea0003800000 */
.L_x_1198:
[----:B0----5:R-:W-:-:S05]  /*33e0*/  PRMT R100, RZ, 0x5410, R67 ;  /* 0x00005410ff647816 */ /* 0x021fca0000000043 */
[----:B------:R-:W-:-:S04]  /*33f0*/  FMUL.FTZ R100, R100, c[0x0][0x1ec] ;  /* 0x00007b0064647a20 */ /* 0x000fc80000410000 */
[----:B------:R-:W-:Y:S01]  /*3400*/  FMUL.FTZ R251, R151, R100 ;  /* 0x0000006497fb7220 */ /* 0x000fe20000410000 */
[----:B------:R-:W-:-:S05]  /*3410*/  @P0 PRMT R100, RZ, 0x5410, R63 ;  /* 0x00005410ff640816 */ /* 0x000fca000000003f */
[----:B------:R-:W-:Y:S02]  /*3420*/  @P0 FADD.FTZ R251, R100, R251 ;  /* 0x000000fb64fb0221 */ /* 0x000fe40000010000 */
.L_x_1199:
[----:B------:R-:W-:Y:S05]  /*3430*/  BSYNC B0 ;  /* 0x0000000000007941 */ /* 0x000fea0003800000 */
.L_x_1197:
[----:B------:R-:W-:Y:S01]  /*3440*/  BSSY B0, `(.L_x_1200) ;  /* 0x000000b000007945 */ /* 0x000fe20003800000 */
[----:B------:R-:W-:Y:S05]  /*3450*/  @P2 BRA `(.L_x_1201) ;  /* 0x0000004000002947 */ /* 0x000fea0003800000 */
[----:B------:R-:W-:Y:S01]  /*3460*/  MOV R118, RZ ;  /* 0x000000ff00767202 */ /* 0x000fe20000000f00 */
[----:B------:R-:W-:Y:S05]  /*3470*/  @!P0 BRA `(.L_x_1202) ;  /* 0x0000007000008947 */ /* 0x000fea0003800000 */
[----:B-----5:R-:W-:Y:S01]  /*3480*/  PRMT R118, RZ, 0x7610, R63 ;  /* 0x00007610ff767816 */ /* 0x020fe2000000003f */
[----:B------:R-:W-:Y:S05]  /*3490*/  BRA `(.L_x_1202) ;  /* 0x0000005000007947 */ /* 0x000fea0003800000 */
.L_x_1201:
[----:B0----5:R-:W-:Y:S02]  /*34a0*/  PRMT R100, RZ, 0x7610, R67 ;  /* 0x00007610ff647816 */ /* 0x021fe40000000043 */
[----:B------:R-:W-:-:S03]  /*34b0*/  @P0 PRMT R101, RZ, 0x7610, R63 ;  /* 0x00007610ff650816 */ /* 0x000fc6000000003f */
[----:B------:R-:W-:-:S04]  /*34c0*/  FMUL.FTZ R100, R100, c[0x0][0x1ec] ;  /* 0x00007b0064647a20 */ /* 0x000fc80000410000 */
[----:B------:R-:W-:-:S04]  /*34d0*/  FMUL.FTZ R118, R91, R100 ;  /* 0x000000645b767220 */ /* 0x000fc80000410000 */
[----:B------:R-:W-:Y:S02]  /*34e0*/  @P0 FADD.FTZ R118, R101, R118 ;  /* 0x0000007665760221 */ /* 0x000fe40000010000 */
.L_x_1202:
[----:B------:R-:W-:Y:S05]  /*34f0*/  BSYNC B0 ;  /* 0x0000000000007941 */ /* 0x000fea0003800000 */
.L_x_1200:
        /* <DEDUP_REMOVED lines=18> */
.L_x_1204:
[----:B0----5:R-:W-:Y:S02]  /*3620*/  PRMT R100, RZ, 0x5410, R64 ;  /* 0x00005410ff647816 */ /* 0x021fe40000000040 */
[----:B------:R-:W-:-:S03]  /*3630*/  PRMT R158, RZ, 0x5410, R92 ;  /* 0x00005410ff9e7816 */ /* 0x000fc6000000005c */
[----:B------:R-:W-:-:S04]  /*3640*/  FMUL.FTZ R101, R100, c[0x0][0x1ec] ;  /* 0x00007b0064657a20 */ /* 0x000fc80000410000 */
[----:B------:R-:W-:Y:S01]  /*3650*/  FMUL.FTZ R158, R101, R158 ;  /* 0x0000009e659e7220 */ /* 0x000fe20000410000 */
[----:B------:R-:W-:-:S05]  /*3660*/  @P0 PRMT R101, RZ, 0x5410, R60 ;  /* 0x00005410ff650816 */ /* 0x000fca000000003c */
[----:B------:R-:W-:Y:S02]  /*3670*/  @P0 FADD.FTZ R158, R101, R158 ;  /* 0x0000009e659e0221 */ /* 0x000fe40000010000 */
.L_x_1205:
[----:B------:R-:W-:Y:S05]  /*3680*/  BSYNC B0 ;  /* 0x0000000000007941 */ /* 0x000fea0003800000 */
.L_x_1203:
[----:B------:R-:W-:Y:S01]  /*3690*/  BSSY B0, `(.L_x_1206) ;  /* 0x000000c000007945 */ /* 0x000fe20003800000 */
[----:B------:R-:W-:Y:S05]  /*36a0*/  @P2 BRA `(.L_x_1207) ;  /* 0x0000004000002947 */ /* 0x000fea0003800000 */
[----:B------:R-:W-:Y:S01]  /*36b0*/  MOV R126, RZ ;  /* 0x000000ff007e7202 */ /* 0x000fe20000000f00 */
[----:B------:R-:W-:Y:S05]  /*36c0*/  @!P0 BRA `(.L_x_1208) ;  /* 0x0000008000008947 */ /* 0x000fea0003800000 */
[----:B-----5:R-:W-:Y:S01]  /*36d0*/  PRMT R126, RZ, 0x7610, R60 ;  /* 0x00007610ff7e7816 */ /* 0x020fe2000000003c */
[----:B------:R-:W-:Y:S05]  /*36e0*/  BRA `(.L_x_1208) ;  /* 0x0000006000007947 */ /* 0x000fea0003800000 */
.L_x_1207:
[----:B0----5:R-:W-:Y:S02]  /*36f0*/  PRMT R100, RZ, 0x7610, R64 ;  /* 0x00007610ff647816 */ /* 0x021fe40000000040 */
[----:B------:R-:W-:-:S03]  /*3700*/  PRMT R126, RZ, 0x7610, R92 ;  /* 0x00007610ff7e7816 */ /* 0x000fc6000000005c */
[----:B------:R-:W-:-:S04]  /*3710*/  FMUL.FTZ R101, R100, c[0x0][0x1ec] ;  /* 0x00007b0064657a20 */ /* 0x000fc80000410000 */
[----:B------:R-:W-:Y:S01]  /*3720*/  FMUL.FTZ R126, R101, R126 ;  /* 0x0000007e657e7220 */ /* 0x000fe20000410000 */
[----:B------:R-:W-:-:S05]  /*3730*/  @P0 PRMT R101, RZ, 0x7610, R60 ;  /* 0x00007610ff650816 */ /* 0x000fca000000003c */
[----:B------:R-:W-:Y:S02]  /*3740*/  @P0 FADD.FTZ R126, R101, R126 ;  /* 0x0000007e657e0221 */ /* 0x000fe40000010000 */
.L_x_1208:
[----:B------:R-:W-:Y:S05]  /*3750*/  BSYNC B0 ;  /* 0x0000000000007941 */ /* 0x000fea0003800000 */
.L_x_1206:
[----:B------:R-:W-:Y:S01]  /*3760*/  BSSY B0, `(.L_x_1209) ;  /* 0x000000c000007945 */ /* 0x000fe20003800000 */
[----:B------:R-:W-:Y:S05]  /*3770*/  @P2 BRA `(.L_x_1210) ;  /* 0x0000004000002947 */ /* 0x000fea0003800000 */
[----:B0-----:R-:W-:Y:S01]  /*3780*/  HFMA2.MMA R113, -RZ, RZ, 0, 0 ;  /* 0x00000000ff717435 */ /* 0x001fe200000001ff */
[----:B------:R-:W-:Y:S05]  /*3790*/  @!P0 BRA `(.L_x_1211) ;  /* 0x0000008000008947 */ /* 0x000fea0003800000 */
[----:B-----5:R-:W-:Y:S01]  /*37a0*/  PRMT R113, RZ, 0x5410, R61 ;  /* 0x00005410ff717816 */ /* 0x020fe2000000003d */
[----:B------:R-:W-:Y:S05]  /*37b0*/  BRA `(.L_x_1211) ;  /* 0x0000006000007947 */ /* 0x000fea0003800000 */
.L_x_1210:
[----:B0----5:R-:W-:Y:S02]  /*37c0*/  PRMT R100, RZ, 0x5410, R65 ;  /* 0x00005410ff647816 */ /* 0x021fe40000000041 */
[----:B------:R-:W-:-:S03]  /*37d0*/  PRMT R113, RZ, 0x5410, R93 ;  /* 0x00005410ff717816 */ /* 0x000fc6000000005d */
[----:B------:R-:W-:-:S04]  /*37e0*/  FMUL.FTZ R100, R100, c[0x0][0x1ec] ;  /* 0x00007b0064647a20 */ /* 0x000fc80000410000 */
[----:B------:R-:W-:Y:S01]  /*37f0*/  FMUL.FTZ R113, R100, R113 ;  /* 0x0000007164717220 */ /* 0x000fe20000410000 */
[----:B------:R-:W-:-:S05]  /*3800*/  @P0 PRMT R100, RZ, 0x5410, R61 ;  /* 0x00005410ff640816 */ /* 0x000fca000000003d */
[----:B------:R-:W-:Y:S02]  /*3810*/  @P0 FADD.FTZ R113, R100, R113 ;  /* 0x0000007164710221 */ /* 0x000fe40000010000 */
.L_x_1211:
[----:B------:R-:W-:Y:S05]  /*3820*/  BSYNC B0 ;  /* 0x0000000000007941 */ /* 0x000fea0003800000 */
.L_x_1209:
[----:B------:R-:W-:Y:S01]  /*3830*/  BSSY B0, `(.L_x_1212) ;  /* 0x000000c000007945 */ /* 0x000fe20003800000 */
[----:B------:R-:W-:Y:S05]  /*3840*/  @P2 BRA `(.L_x_1213) ;  /* 0x0000004000002947 */ /* 0x000fea0003800000 */
[----:B------:R-:W-:Y:S01]  /*3850*/  MOV R207, RZ ;  /* 0x000000ff00cf7202 */ /* 0x000fe20000000f00 */
[----:B------:R-:W-:Y:S05]  /*3860*/  @!P0 BRA `(.L_x_1214) ;  /* 0x0000008000008947 */ /* 0x000fea0003800000 */
[----:B-----5:R-:W-:Y:S01]  /*3870*/  PRMT R207, RZ, 0x7610, R61 ;  /* 0x00007610ffcf7816 */ /* 0x020fe2000000003d */
[----:B------:R-:W-:Y:S05]  /*3880*/  BRA `(.L_x_1214) ;  /* 0x0000006000007947 */ /* 0x000fea0003800000 */
.L_x_1213:
[----:B-----5:R-:W-:Y:S02]  /*3890*/  PRMT R100, RZ, 0x7610, R65 ;  /* 0x00007610ff647816 */ /* 0x020fe40000000041 */
[----:B------:R-:W-:-:S03]  /*38a0*/  PRMT R207, RZ, 0x7610, R93 ;  /* 0x00007610ffcf7816 */ /* 0x000fc6000000005d */
[----:B------:R-:W-:-:S04]  /*38b0*/  FMUL.FTZ R100, R100, c[0x0][0x1ec] ;  /* 0x00007b0064647a20 */ /* 0x000fc80000410000 */
[----:B------:R-:W-:Y:S01]  /*38c0*/  FMUL.FTZ R207, R100, R207 ;  /* 0x000000cf64cf7220 */ /* 0x000fe20000410000 */
[----:B------:R-:W-:-:S05]  /*38d0*/  @P0 PRMT R100, RZ, 0x7610, R61 ;  /* 0x00007610ff640816 */ /* 0x000fca000000003d */
[----:B------:R-:W-:Y:S02]  /*38e0*/  @P0 FADD.FTZ R207, R100, R207 ;  /* 0x000000cf64cf0221 */ /* 0x000fe40000010000 */
.L_x_1214:
[----:B------:R-:W-:Y:S05]  /*38f0*/  BSYNC B0 ;  /* 0x0000000000007941 */ /* 0x000fea0003800000 */
.L_x_1212:
[----:B------:R-:W-:Y:S01]  /*3900*/  BSSY B0, `(.L_x_1215) ;  /* 0x000000c000007945 */ /* 0x000fe20003800000 */
[----:B------:R-:W-:Y:S05]  /*3910*/  @P2 BRA `(.L_x_1216) ;  /* 0x0000004000002947 */ /* 0x000fea0003800000 */
[----:B------:R-:W-:Y:S01]  /*3920*/  HFMA2.MMA R116, -RZ, RZ, 0, 0 ;  /* 0x00000000ff747435 */ /* 0x000fe200000001ff */
[----:B------:R-:W-:Y:S05]  /*3930*/  @!P0 BRA `(.L_x_1217) ;  /* 0x0000008000008947 */ /* 0x000fea0003800000 */
[----:B-----5:R-:W-:Y:S01]  /*3940*/  PRMT R116, RZ, 0x5410, R62 ;  /* 0x00005410ff747816 */ /* 0x020fe2000000003e */
[----:B------:R-:W-:Y:S05]  /*3950*/  BRA `(.L_x_1217) ;  /* 0x0000006000007947 */ /* 0x000fea0003800000 */
.L_x_1216:
[----:B-----5:R-:W-:Y:S02]  /*3960*/  PRMT R100, RZ, 0x5410, R66 ;  /* 0x00005410ff647816 */ /* 0x020fe40000000042 */
[----:B------:R-:W-:-:S03]  /*3970*/  PRMT R116, RZ, 0x5410, R94 ;  /* 0x00005410ff747816 */ /* 0x000fc6000000005e */
[----:B------:R-:W-:-:S04]  /*3980*/  FMUL.FTZ R101, R100, c[0x0][0x1ec] ;  /* 0x00007b0064657a20 */ /* 0x000fc80000410000 */
[----:B------:R-:W-:Y:S01]  /*3990*/  FMUL.FTZ R116, R101, R116 ;  /* 0x0000007465747220 */ /* 0x000fe20000410000 */
[----:B------:R-:W-:-:S05]  /*39a0*/  @P0 PRMT R101, RZ, 0x5410, R62 ;  /* 0x00005410ff650816 */ /* 0x000fca000000003e */
[----:B------:R-:W-:Y:S02]  /*39b0*/  @P0 FADD.FTZ R116, R101, R116 ;  /* 0x0000007465740221 */ /* 0x000fe40000010000 */
.L_x_1217:
[----:B------:R-:W-:Y:S05]  /*39c0*/  BSYNC B0 ;  /* 0x0000000000007941 */ /* 0x000fea0003800000 */
.L_x_1215:
[----:B------:R-:W-:Y:S01]  /*39d0*/  BSSY B0, `(.L_x_1218) ;  /* 0x000000c000007945 */ /* 0x000fe20003800000 */
[----:B------:R-:W-:Y:S05]  /*39e0*/  @P2 BRA `(.L_x_1219) ;  /* 0x0000004000002947 */ /* 0x000fea0003800000 */
[----:B------:R-:W-:Y:S01]  /*39f0*/  MOV R112, RZ ;  /* 0x000000ff00707202 */ /* 0x000fe20000000f00 */
[----:B------:R-:W-:Y:S05]  /*3a00*/  @!P0 BRA `(.L_x_1220) ;  /* 0x0000008000008947 */ /* 0x000fea0003800000 */
[----:B-----5:R-:W-:Y:S01]  /*3a10*/  PRMT R112, RZ, 0x7610, R62 ;  /* 0x00007610ff707816 */ /* 0x020fe2000000003e */
[----:B------:R-:W-:Y:S05]  /*3a20*/  BRA `(.L_x_1220) ;  /* 0x0000006000007947 */ /* 0x000fea0003800000 */
.L_x_1219:
[----:B-----5:R-:W-:Y:S02]  /*3a30*/  PRMT R100, RZ, 0x7610, R66 ;  /* 0x00007610ff647816 */ /* 0x020fe40000000042 */
[----:B------:R-:W-:-:S03]  /*3a40*/  PRMT R112, RZ, 0x7610, R94 ;  /* 0x00007610ff707816 */ /* 0x000fc6000000005e */
[----:B------:R-:W-:-:S04]  /*3a50*/  FMUL.FTZ R101, R100, c[0x0][0x1ec] ;  /* 0x00007b0064657a20 */ /* 0x000fc80000410000 */
[----:B------:R-:W-:Y:S01]  /*3a60*/  FMUL.FTZ R112, R101, R112 ;  /* 0x0000007065707220 */ /* 0x000fe20000410000 */
[----:B------:R-:W-:-:S05]  /*3a70*/  @P0 PRMT R101, RZ, 0x7610, R62 ;  /* 0x00007610ff650816 */ /* 0x000fca000000003e */
[----:B------:R-:W-:Y:S02]  /*3a80*/  @P0 FADD.FTZ R112, R101, R112 ;  /* 0x0000007065700221 */ /* 0x000fe40000010000 */
.L_x_1220:
[----:B------:R-:W-:Y:S05]  /*3a90*/  BSYNC B0 ;  /* 0x0000000000007941 */ /* 0x000fea0003800000 */
.L_x_1218:
[----:B------:R-:W-:Y:S01]  /*3aa0*/  BSSY B0, `(.L_x_1221) ;  /* 0x000000b000007945 */ /* 0x000fe20003800000 */
[----:B------:R-:W-:Y:S05]  /*3ab0*/  @P2 BRA `(.L_x_1222) ;  /* 0x0000004000002947 */ /* 0x000fea0003800000 */
[----:B------:R-:W-:Y:S01]  /*3ac0*/  HFMA2.MMA R122, -RZ, RZ, 0, 0 ;  /* 0x00000000ff7a7435 */ /* 0x000fe200000001ff */
[----:B------:R-:W-:Y:S05]  /*3ad0*/  @!P0 BRA `(.L_x_1223) ;  /* 0x0000007000008947 */ /* 0x000fea0003800000 */
[----:B-----5:R-:W-:Y:S01]  /*3ae0*/  PRMT R122, RZ, 0x5410, R63 ;  /* 0x00005410ff7a7816 */ /* 0x020fe2000000003f */
[----:B------:R-:W-:Y:S05]  /*3af0*/  BRA `(.L_x_1223) ;  /* 0x0000005000007947 */ /* 0x000fea0003800000 */
.L_x_1222:
[----:B-----5:R-:W-:-:S05]  /*3b00*/  PRMT R100, RZ, 0x5410, R67 ;  /* 0x00005410ff647816 */ /* 0x020fca0000000043 */
[----:B------:R-:W-:-:S04]  /*3b10*/  FMUL.FTZ R101, R100, c[0x0][0x1ec] ;  /* 0x00007b0064657a20 */ /* 0x000fc80000410000 */
[----:B------:R-:W-:Y:S01]  /*3b20*/  FMUL.FTZ R122, R152, R101 ;  /* 0x00000065987a7220 */ /* 0x000fe20000410000 */
[----:B------:R-:W-:-:S05]  /*3b30*/  @P0 PRMT R101, RZ, 0x5410, R63 ;  /* 0x00005410ff650816 */ /* 0x000fca000000003f */
[----:B------:R-:W-:Y:S02]  /*3b40*/  @P0 FADD.FTZ R122, R101, R122 ;  /* 0x0000007a657a0221 */ /* 0x000fe40000010000 */
.L_x_1223:
[----:B------:R-:W-:Y:S05]  /*3b50*/  BSYNC B0 ;  /* 0x0000000000007941 */ /* 0x000fea0003800000 */
.L_x_1221:
[----:B------:R-:W-:Y:S01]  /*3b60*/  BSSY B0, `(.L_x_1224) ;  /* 0x000000b000007945 */ /* 0x000fe20003800000 */
[----:B------:R-:W-:Y:S05]  /*3b70*/  @P2 BRA `(.L_x_1225) ;  /* 0x0000004000002947 */ /* 0x000fea0003800000 */
[----:B------:R-:W-:Y:S01]  /*3b80*/  MOV R124, RZ ;  /* 0x000000ff007c7202 */ /* 0x000fe20000000f00 */
[----:B------:R-:W-:Y:S05]  /*3b90*/  @!P0 BRA `(.L_x_1226) ;  /* 0x0000007000008947 */ /* 0x000fea0003800000 */
[----:B-----5:R-:W-:Y:S01]  /*3ba0*/  PRMT R124, RZ, 0x7610, R63 ;  /* 0x00007610ff7c7816 */ /* 0x020fe2000000003f */
[----:B------:R-:W-:Y:S05]  /*3bb0*/  BRA `(.L_x_1226) ;  /* 0x0000005000007947 */ /* 0x000fea0003800000 */
.L_x_1225:
[----:B-----5:R-:W-:Y:S02]  /*3bc0*/  PRMT R100, RZ, 0x7610, R67 ;  /* 0x00007610ff647816 */ /* 0x020fe40000000043 */
[----:B------:R-:W-:-:S03]  /*3bd0*/  @P0 PRMT R101, RZ, 0x7610, R63 ;  /* 0x00007610ff650816 */ /* 0x000fc6000000003f */
[----:B------:R-:W-:-:S04]  /*3be0*/  FMUL.FTZ R100, R100, c[0x0][0x1ec] ;  /* 0x00007b0064647a20 */ /* 0x000fc80000410000 */
[----:B------:R-:W-:-:S04]  /*3bf0*/  FMUL.FTZ R124, R95, R100 ;  /* 0x000000645f7c7220 */ /* 0x000fc80000410000 */
[----:B------:R-:W-:Y:S02]  /*3c00*/  @P0 FADD.FTZ R124, R101, R124 ;  /* 0x0000007c657c0221 */ /* 0x000fe40000010000 */
.L_x_1226:
[----:B------:R-:W-:Y:S05]  /*3c10*/  BSYNC B0 ;  /* 0x0000000000007941 */ /* 0x000fea0003800000 */
.L_x_1224:
        /* <DEDUP_REMOVED lines=66> */
.L_x_1233:
        /* <DEDUP_REMOVED lines=132> */
.L_x_1234:
        /* <DEDUP_REMOVED lines=13> */
[----:B0-----:R-:W-:Y:S01]  /*4950*/  I2F R160, R104 ;  /* 0x0000006800a07306 */ /* 0x001fe20000201400 */
[----:B------:R-:W0:Y:S04]  /*4960*/  SHFL.DOWN PT, R105, R104, 0x2, 0x1f ;  /* 0x08401f0068697f89 */ /* 0x000e2800000e0000 */
[----:B------:R2:W3:Y:S01]  /*4970*/  @!P0 LDS.64 R100, [R114.X8] ;  /* 0x0000000072648984 */ /* 0x0004e20000008a00 */
[----:B------:R-:W-:Y:S02]  /*4980*/  ISETP.NE.AND P0, PT, RZ, UR6, PT ;  /* 0x00000006ff007c0c */ /* 0x000fe4000bf05270 */
[----:B01----:R-:W-:Y:S01]  /*4990*/  IADD3 R110, R105, R104, RZ ;  /* 0x00000068696e7210 */ /* 0x003fe20007ffe0ff */
[----:B------:R-:W-:Y:S04]  /*49a0*/  I2F R162, R105 ;  /* 0x0000006900a27306 */ /* 0x000fe80000201400 */
[----:B------:R-:W-:Y:S04]  /*49b0*/  SHFL.DOWN PT, R178, R110, 0x1, 0x1f ;  /* 0x08201f006eb27f89 */ /* 0x000fe800000e0000 */
[----:B------:R-:W2:Y:S08]  /*49c0*/  I2F R111, R110 ;  /* 0x0000006e006f7306 */ /* 0x000eb00000201400 */
[----:B--2---:R-:W0:Y:S01]  /*49d0*/  MUFU.RCP R114, R111 ;  /* 0x0000006f00727308 */ /* 0x004e220000001000 */
[----:B---3--:R-:W1:Y:S04]  /*49e0*/  SHFL.DOWN PT, R109, R100, 0x2, 0x1f ;  /* 0x08401f00646d7f89 */ /* 0x008e6800000e0000 */
[----:B------:R-:W2:Y:S01]  /*49f0*/  SHFL.DOWN PT, R108, R101, 0x2, 0x1f ;  /* 0x08401f00656c7f89 */ /* 0x000ea200000e0000 */
[----:B-1----:R-:W-:-:S02]  /*4a00*/  FMUL.FTZ R176, R109, R162 ;  /* 0x000000a26db07220 */ /* 0x002fc40000410000 */
[----:B------:R-:W-:Y:S02]  /*4a10*/  FADD.FTZ R109, -R109, R100 ;  /* 0x000000646d6d7221 */ /* 0x000fe40000010100 */
[----:B------:R-:W-:Y:S02]  /*4a20*/  FFMA.FTZ R176, R160, R100, R176 ;  /* 0x00000064a0b07223 */ /* 0x000fe400000100b0 */
[----:B------:R-:W-:Y:S02]  /*4a30*/  FMUL.FTZ R109, R109, R109 ;  /* 0x0000006d6d6d7220 */ /* 0x000fe40000410000 */
[----:B0-----:R-:W-:Y:S02]  /*4a40*/  FMUL.FTZ R176, R114, R176 ;  /* 0x000000b072b07220 */ /* 0x001fe40000410000 */
[----:B------:R-:W-:Y:S01]  /*4a50*/  FMUL.FTZ R109, R109, R160 ;  /* 0x000000a06d6d7220 */ /* 0x000fe20000410000 */
[----:B------:R-:W-:Y:S01]  /*4a60*/  IADD3 R160, R110, R178, RZ ;  /* 0x000000b26ea07210 */ /* 0x000fe20007ffe0ff */
[----:B--2---:R-:W-:Y:S01]  /*4a70*/  FADD.FTZ R105, R108, R101 ;  /* 0x000000656c697221 */ /* 0x004fe20000010000 */
[----:B------:R-:W0:Y:S01]  /*4a80*/  SHFL.DOWN PT, R100, R176, 0x1, 0x1f ;  /* 0x08201f00b0647f89 */ /* 0x000e2200000e0000 */
[----:B------:R-:W-:-:S03]  /*4a90*/  FMUL.FTZ R109, R109, R162 ;  /* 0x000000a26d6d7220 */ /* 0x000fc60000410000 */
[----:B------:R-:W1:Y:S01]  /*4aa0*/  I2F R160, R160 ;  /* 0x000000a000a07306 */ /* 0x000e620000201400 */
[----:B------:R-:W-:-:S05]  /*4ab0*/  FFMA.FTZ R105, R114, R109, R105 ;  /* 0x0000006d72697223 */ /* 0x000fca0000010069 */
[----:B------:R-:W2:Y:S02]  /*4ac0*/  SHFL.DOWN PT, R104, R105, 0x1, 0x1f ;  /* 0x08201f0069687f89 */ /* 0x000ea400000e0000 */
[----:B------:R-:W3:Y:S08]  /*4ad0*/  I2F R109, R178 ;  /* 0x000000b2006d7306 */ /* 0x000ef00000201400 */
[----:B-1----:R-:W1:Y:S01]  /*4ae0*/  MUFU.RCP R101, R160 ;  /* 0x000000a000657308 */ /* 0x002e620000001000 */
[----:B0-----:R-:W-:-:S02]  /*4af0*/  FADD.FTZ R108, R176, -R100 ;  /* 0x80000064b06c7221 */ /* 0x001fc40000010000 */
[-C--:B---3--:R-:W-:Y:S02]  /*4b00*/  FMUL.FTZ R100, R100, R109.reuse ;  /* 0x0000006d64647220 */ /* 0x088fe40000410000 */
[----:B------:R-:W-:Y:S02]  /*4b10*/  FMUL.FTZ R108, R108, R108 ;  /* 0x0000006c6c6c7220 */ /* 0x000fe40000410000 */
[C---:B------:R-:W-:Y:S02]  /*4b20*/  FFMA.FTZ R100, R111.reuse, R176, R100 ;  /* 0x000000b06f647223 */ /* 0x040fe40000010064 */
[----:B------:R-:W-:Y:S02]  /*4b30*/  FMUL.FTZ R108, R111, R108 ;  /* 0x0000006c6f6c7220 */ /* 0x000fe40000410000 */
[----:B-1----:R-:W-:Y:S02]  /*4b40*/  FMUL.FTZ R100, R101, R100 ;  /* 0x0000006465647220 */ /* 0x002fe40000410000 */
[----:B--2---:R-:W-:Y:S01]  /*4b50*/  FADD.FTZ R104, R105, R104 ;  /* 0x0000006869687221 */ /* 0x004fe20000010000 */
[----:B------:R-:W-:Y:S01]  /*4b60*/  MOV R105, c[0x0][0x1e0] ;  /* 0x0000780000697a02 */ /* 0x000fe20000000f00 */
[----:B------:R-:W-:Y:S01]  /*4b70*/  FMUL.FTZ R108, R108, R109 ;  /* 0x0000006d6c6c7220 */ /* 0x000fe20000410000 */
[----:B------:R0:W1:Y:S03]  /*4b80*/  SHFL.IDX PT, R111, R100, RZ, 0x1f ;  /* 0x00001fff646f7589 */ /* 0x00006600000e0000 */
[----:B------:R-:W-:Y:S01]  /*4b90*/  FFMA.FTZ R108, R101, R108, R104 ;  /* 0x0000006c656c7223 */ /* 0x000fe20000010068 */
[----:B0-----:R-:W-:-:S05]  /*4ba0*/  @!P1 LEA R100, P3, R144, c[0x0][0x1a8], 0x2 ;  /* 0x00006a0090649a11 */ /* 0x001fca00078610ff */
[----:B------:R-:W0:Y:S01]  /*4bb0*/  SHFL.IDX PT, R108, R108, RZ, 0x1f ;  /* 0x00001fff6c6c7589 */ /* 0x000e2200000e0000 */
[----:B-1----:R-:W-:-:S05]  /*4bc0*/  FMUL.FTZ R101, R111, R111 ;  /* 0x0000006f6f657220 */ /* 0x002fca0000410000 */
[----:B------:R-:W-:Y:S01]  /*4bd0*/  FSEL R104, R101, RZ, P0 ;  /* 0x000000ff65687208 */ /* 0x000fe20000000000 */
[----:B0-----:R-:W-:-:S04]  /*4be0*/  FFMA.FTZ R101, R108, R105, c[0x0][0x228] ;  /* 0x00008a006c657623 */ /* 0x001fc80000010069 */
        /* <DEDUP_REMOVED lines=13> */
[C---:B------:R-:W-:Y:S02]  /*4cc0*/  FADD.FTZ R110, -R100.reuse, R125 ;  /* 0x0000007d646e7221 */ /* 0x040fe40000010100 */
[C---:B------:R-:W-:Y:S01]  /*4cd0*/  FMUL.FTZ R125, R109.reuse, R101 ;  /* 0x000000656d7d7220 */ /* 0x040fe20000410000 */
[----:B------:R-:W-:Y:S01]  /*4ce0*/  PRMT R101, RZ, 0x7610, R59 ;  /* 0x00007610ff657816 */ /* 0x000fe2000000003b */
[----:B------:R-:W-:Y:S02]  /*4cf0*/  FADD.FTZ R182, -R100, R187 ;  /* 0x000000bb64b67221 */ /* 0x000fe40000010100 */
[----:B------:R-:W-:-:S02]  /*4d00*/  FMUL.FTZ R187, R109, R178 ;  /* 0x000000b26dbb7220 */ /* 0x000fc40000410000 */
[C---:B------:R-:W-:Y:S02]  /*4d10*/  FADD.FTZ R162, -R100.reuse, R119 ;  /* 0x0000007764a27221 */ /* 0x040fe40000010100 */
[----:B------:R-:W-:Y:S01]  /*4d20*/  FFMA.FTZ R187, R187, R101, R10 ;  /* 0x00000065bbbb7223 */ /* 0x000fe2000001000a */
[----:B------:R-:W-:Y:S01]  /*4d30*/  PRMT R101, RZ, 0x7610, R58 ;  /* 0x00007610ff657816 */ /* 0x000fe2000000003a */
[C---:B------:R-:W-:Y:S02]  /*4d40*/  FADD.FTZ R158, -R100.reuse, R113 ;  /* 0x00000071649e7221 */ /* 0x040fe40000010100 */
[C---:B------:R-:W-:Y:S01]  /*4d50*/  FMUL.FTZ R113, R109.reuse, R162 ;  /* 0x000000a26d717220 */ /* 0x040fe20000410000 */
[----:B------:R-:W-:Y:S01]  /*4d60*/  MOV R162, 0x10 ;  /* 0x0000001000a27802 */ /* 0x000fe20000000f00 */
[----:B------:R-:W-:Y:S02]  /*4d70*/  FMUL.FTZ R110, R109, R110 ;  /* 0x0000006e6d6e7220 */ /* 0x000fe40000410000 */
[----:B------:R-:W-:Y:S01]  /*4d80*/  FFMA.FTZ R113, R113, R101, R8 ;  /* 0x0000006571717223 */ /* 0x000fe20000010008 */
[----:B------:R-:W-:Y:S01]  /*4d90*/  PRMT R101, RZ, 0x5410, R57 ;  /* 0x00005410ff657816 */ /* 0x000fe20000000039 */
[----:B------:R-:W-:-:S02]  /*4da0*/  FADD.FTZ R114, -R100, R123 ;  /* 0x0000007b64727221 */ /* 0x000fc40000010100 */
[----:B------:R-:W-:Y:S02]  /*4db0*/  FADD.FTZ R112, -R100, R112 ;  /* 0x0000007064707221 */ /* 0x000fe40000010100 */
[----:B------:R-:W-:Y:S01]  /*4dc0*/  FFMA.FTZ R110, R110, R101, R5 ;  /* 0x000000656e6e7223 */ /* 0x000fe20000010005 */
[----:B------:R-:W-:Y:S01]  /*4dd0*/  PRMT R101, RZ, 0x7610, R57 ;  /* 0x00007610ff657816 */ /* 0x000fe20000000039 */
[----:B------:R-:W-:Y:S02]  /*4de0*/  FADD.FTZ R104, -R100, R159 ;  /* 0x0000009f64687221 */ /* 0x000fe40000010100 */
[C---:B------:R-:W-:Y:S01]  /*4df0*/  FMUL.FTZ R111, R109.reuse, R114 ;  /* 0x000000726d6f7220 */ /* 0x040fe20000410000 */
[----:B------:R-:W-:Y:S01]  /*4e00*/  PRMT R114, RZ, 0x7610, R44 ;  /* 0x00007610ff727816 */ /* 0x000fe2000000002c */
[----:B------:R-:W-:Y:S02]  /*4e10*/  IMAD R106, R106, c[0x0][0x168], RZ ;  /* 0x00005a006a6a7a24 */ /* 0x000fe400078e02ff */
[C---:B------:R-:W-:Y:S01]  /*4e20*/  FMUL.FTZ R161, R109.reuse, R112 ;  /* 0x000000706da17220 */ /* 0x040fe20000410000 */
[----:B------:R-:W-:Y:S01]  /*4e30*/  PRMT R112, RZ, 0x5410, R56 ;  /* 0x00005410ff707816 */ /* 0x000fe20000000038 */
[----:B------:R-:W-:-:S02]  /*4e40*/  FMUL.FTZ R104, R109, R104 ;  /* 0x000000686d687220 */ /* 0x000fc40000410000 */
[----:B------:R-:W-:Y:S01]  /*4e50*/  FFMA.FTZ R111, R111, R101, R6 ;  /* 0x000000656f6f7223 */ /* 0x000fe20000010006 */
[----:B------:R-:W-:Y:S01]  /*4e60*/  SHF.R.S32.HI R101, RZ, 0x1f, R106 ;  /* 0x0000001fff657819 */ /* 0x000fe2000001146a */
[C---:B------:R-:W-:Y:S02]  /*4e70*/  FADD.FTZ R108, -R100.reuse, R127 ;  /* 0x0000007f646c7221 */ /* 0x040fe40000010100 */
[----:B------:R-:W-:Y:S01]  /*4e80*/  FADD.FTZ R192, -R100, R177 ;  /* 0x000000b164c07221 */ /* 0x000fe20000010100 */
[----:B------:R-:W-:Y:S01]  /*4e90*/  LEA.HI R101, R101, R106, RZ, 0x3 ;  /* 0x0000006a65657211 */ /* 0x000fe200078f18ff */
[----:B------:R-:W-:Y:S01]  /*4ea0*/  FFMA.FTZ R104, R104, R112, R3 ;  /* 0x0000007068687223 */ /* 0x000fe20000010003 */
[----:B------:R-:W-:Y:S01]  /*4eb0*/  PRMT R112, RZ, 0x7610, R56 ;  /* 0x00007610ff707816 */ /* 0x000fe20000000038 */
[C---:B------:R-:W-:Y:S01]  /*4ec0*/  FMUL.FTZ R105, R109.reuse, R108 ;  /* 0x0000006c6d697220 */ /* 0x040fe20000410000 */
[----:B------:R-:W-:Y:S01]  /*4ed0*/  PRMT R106, RZ, 0x5410, R55 ;  /* 0x00005410ff6a7816 */ /* 0x000fe20000000037 */
[----:B------:R-:W-:-:S02]  /*4ee0*/  FMUL.FTZ R192, R109, R192 ;  /* 0x000000c06dc07220 */ /* 0x000fc40000410000 */
[C---:B------:R-:W-:Y:S02]  /*4ef0*/  FADD.FTZ R198, -R100.reuse, R203 ;  /* 0x000000cb64c67221 */ /* 0x040fe40000010100 */
[C---:B------:R-:W-:Y:S02]  /*4f00*/  FADD.FTZ R194, -R100.reuse, R163 ;  /* 0x000000a364c27221 */ /* 0x040fe40000010100 */
[----:B------:R-:W-:Y:S01]  /*4f10*/  FFMA.FTZ R105, R105, R112, R4 ;  /* 0x0000007069697223 */ /* 0x000fe20000010004 */
[----:B------:R-:W-:Y:S01]  /*4f20*/  PRMT R112, RZ, 0x7610, R48 ;  /* 0x00007610ff707816 */ /* 0x000fe20000000030 */
[----:B------:R-:W-:Y:S02]  /*4f30*/  FADD.FTZ R160, -R100, R121 ;  /* 0x0000007964a07221 */ /* 0x000fe40000010100 */
[----:B------:R-:W-:Y:S01]  /*4f40*/  FFMA.FTZ R192, R192, R106, R17 ;  /* 0x0000006ac0c07223 */ /* 0x000fe20000010011 */
[----:B------:R-:W-:Y:S01]  /*4f50*/  PRMT R106, RZ, 0x7610, R55 ;  /* 0x00007610ff6a7816 */ /* 0x000fe20000000037 */
[----:B------:R-:W-:-:S02]  /*4f60*/  FADD.FTZ R188, -R100, R181 ;  /* 0x000000b564bc7221 */ /* 0x000fc40000010100 */
[C---:B------:R-:W-:Y:S02]  /*4f70*/  FMUL.FTZ R121, R109.reuse, R198 ;  /* 0x000000c66d797220 */ /* 0x040fe40000410000 */
[----:B------:R-:W-:Y:S02]  /*4f80*/  FMUL.FTZ R181, R109, R194 ;  /* 0x000000c26db57220 */ /* 0x000fe40000410000 */
[C---:B------:R-:W-:Y:S02]  /*4f90*/  FADD.FTZ R224, -R100.reuse, R211 ;  /* 0x000000d364e07221 */ /* 0x040fe40000010100 */
[C---:B------:R-:W-:Y:S02]  /*4fa0*/  FADD.FTZ R184, -R100.reuse, R185 ;  /* 0x000000b964b87221 */ /* 0x040fe40000010100 */
[----:B------:R-:W-:Y:S02]  /*4fb0*/  FADD.FTZ R204, -R100, R197 ;  /* 0x000000c564cc7221 */ /* 0x000fe40000010100 */
[----:B------:R-:W-:Y:S01]  /*4fc0*/  FFMA.FTZ R197, R121, R112, R20 ;  /* 0x0000007079c57223 */ /* 0x000fe20000010014 */
[----:B------:R-:W-:Y:S01]  /*4fd0*/  PRMT R112, RZ, 0x5410, R47 ;  /* 0x00005410ff707816 */ /* 0x000fe2000000002f */
[----:B------:R-:W-:Y:S01]  /*4fe0*/  FFMA.FTZ R181, R181, R106, R18 ;  /* 0x0000006ab5b57223 */ /* 0x000fe20000010012 */
[----:B------:R-:W-:Y:S01]  /*4ff0*/  PRMT R106, RZ, 0x5410, R53 ;  /* 0x00005410ff6a7816 */ /* 0x000fe20000000035 */
[----:B------:R-:W-:-:S02]  /*5000*/  FMUL.FTZ R224, R109, R224 ;  /* 0x000000e06de07220 */ /* 0x000fc40000410000 */
[C---:B------:R-:W-:Y:S02]  /*5010*/  FMUL.FTZ R184, R109.reuse, R184 ;  /* 0x000000b86db87220 */ /* 0x040fe40000410000 */
[----:B------:R-:W-:Y:S02]  /*5020*/  FADD.FTZ R226, -R100, R209 ;  /* 0x000000d164e27221 */ /* 0x000fe40000010100 */
[----:B------:R-:W-:Y:S01]  /*5030*/  FFMA.FTZ R224, R224, R112, R33 ;  /* 0x00000070e0e07223 */ /* 0x000fe20000010021 */
[----:B------:R-:W-:Y:S01]  /*5040*/  PRMT R112, RZ, 0x7610, R47 ;  /* 0x00007610ff707816 */ /* 0x000fe2000000002f */
[----:B------:R-:W-:Y:S01]  /*5050*/  FFMA.FTZ R184, R184, R106, R13 ;  /* 0x0000006ab8b87223 */ /* 0x000fe2000001000d */
[----:B------:R-:W-:Y:S01]  /*5060*/  PRMT R106, RZ, 0x7610, R52 ;  /* 0x00007610ff6a7816 */ /* 0x000fe20000000034 */
[C---:B------:R-:W-:Y:S02]  /*5070*/  FMUL.FTZ R185, R109.reuse, R226 ;  /* 0x000000e26db97220 */ /* 0x040fe40000410000 */
[----:B------:R-:W-:-:S02]  /*5080*/  FMUL.FTZ R115, R109, R182 ;  /* 0x000000b66d737220 */ /* 0x000fc40000410000 */
[C---:B------:R-:W-:Y:S02]  /*5090*/  FADD.FTZ R218, -R100.reuse, R215 ;  /* 0x000000d764da7221 */ /* 0x040fe40000010100 */
[C---:B------:R-:W-:Y:S02]  /*50a0*/  FADD.FTZ R200, -R100.reuse, R201 ;  /* 0x000000c964c87221 */ /* 0x040fe40000010100 */
[----:B------:R-:W-:Y:S01]  /*50b0*/  FADD.FTZ R208, -R100, R193 ;  /* 0x000000c164d07221 */ /* 0x000fe20000010100 */
[----:B------:R-:W-:Y:S01]  /*50c0*/  PRMT R193, RZ, 0x7610, R54 ;  /* 0x00007610ffc17816 */ /* 0x000fe20000000036 */
[----:B------:R-:W-:Y:S01]  /*50d0*/  FFMA.FTZ R201, R185, R112, R34 ;  /* 0x00000070b9c97223 */ /* 0x000fe20000010022 */
[----:B------:R-:W-:Y:S01]  /*50e0*/  PRMT R112, RZ, 0x5410, R46 ;  /* 0x00005410ff707816 */ /* 0x000fe2000000002e */
[----:B------:R-:W-:Y:S01]  /*50f0*/  FFMA.FTZ R115, R115, R106, R12 ;  /* 0x0000006a73737223 */ /* 0x000fe2000001000c */
[----:B------:R-:W-:Y:S01]  /*5100*/  PRMT R106, RZ, 0x5410, R51 ;  /* 0x00005410ff6a7816 */ /* 0x000fe20000000033 */
[----:B------:R-:W-:-:S02]  /*5110*/  FMUL.FTZ R218, R109, R218 ;  /* 0x000000da6dda7220 */ /* 0x000fc40000410000 */
[----:B------:R-:W-:Y:S02]  /*5120*/  FMUL.FTZ R208, R109, R208 ;  /* 0x000000d06dd07220 */ /* 0x000fe40000410000 */
[C---:B------:R-:W-:Y:S02]  /*5130*/  FADD.FTZ R222, -R100.reuse, R213 ;  /* 0x000000d564de7221 */ /* 0x040fe40000010100 */
[----:B------:R-:W-:Y:S02]  /*5140*/  FADD.FTZ R210, -R100, R191 ;  /* 0x000000bf64d27221 */ /* 0x000fe40000010100 */
        /* <DEDUP_REMOVED lines=8> */
[----:B------:R-:W-:Y:S02]  /*51d0*/  FADD.FTZ R216, -R100, R219 ;  /* 0x000000db64d87221 */ /* 0x000fe40000010100 */
[----:B------:R-:W-:Y:S01]  /*51e0*/  FFMA.FTZ R185, R183, R112, R32 ;  /* 0x00000070b7b97223 */ /* 0x000fe20000010020 */
[----:B------:R-:W-:Y:S01]  /*51f0*/  PRMT R112, RZ, 0x5410, R45 ;  /* 0x00005410ff707816 */ /* 0x000fe2000000002d */
[----:B------:R-:W-:Y:S01]  /*5200*/  FFMA.FTZ R179, R179, R106, R26 ;  /* 0x0000006ab3b37223 */ /* 0x000fe2000001001a */
[----:B------:R-:W-:Y:S01]  /*5210*/  PRMT R106, RZ, 0x5410, R50 ;  /* 0x00005410ff6a7816 */ /* 0x000fe20000000032 */
[----:B------:R-:W-:-:S02]  /*5220*/  FMUL.FTZ R216, R109, R216 ;  /* 0x000000d86dd87220 */ /* 0x000fc40000410000 */
[----:B------:R-:W-:Y:S02]  /*5230*/  FMUL.FTZ R204, R109, R204 ;  /* 0x000000cc6dcc7220 */ /* 0x000fe40000410000 */
[C---:B------:R-:W-:Y:S02]  /*5240*/  FADD.FTZ R212, -R100.reuse, R217 ;  /* 0x000000d964d47221 */ /* 0x040fe40000010100 */
[C---:B------:R-:W-:Y:S01]  /*5250*/  FADD.FTZ R206, -R100.reuse, R195 ;  /* 0x000000c364ce7221 */ /* 0x040fe20000010100 */
[----:B------:R-:W-:Y:S01]  /*5260*/  PRMT R195, RZ, 0x7610, R53 ;  /* 0x00007610ffc37816 */ /* 0x000fe20000000035 */
[----:B------:R-:W-:Y:S02]  /*5270*/  FADD.FTZ R214, -R100, R221 ;  /* 0x000000dd64d67221 */ /* 0x000fe40000010100 */
[----:B------:R-:W-:Y:S01]  /*5280*/  FFMA.FTZ R216, R216, R112, R29 ;  /* 0x00000070d8d87223 */ /* 0x000fe2000001001d */
[----:B------:R-:W-:Y:S01]  /*5290*/  PRMT R112, RZ, 0x7610, R45 ;  /* 0x00007610ff707816 */ /* 0x000fe2000000002d */
        /* <DEDUP_REMOVED lines=27> */
[C---:B------:R-:W-:Y:S02]  /*5450*/  FMUL.FTZ R177, R109.reuse, R212 ;  /* 0x000000d46db17220 */ /* 0x040fe40000410000 */
[----:B------:R-:W-:Y:S02]  /*5460*/  FADD.FTZ R100, -R100, R124 ;  /* 0x0000007c64647221 */ /* 0x000fe40000010100 */
        /* <DEDUP_REMOVED lines=21> */
[C---:B------:R-:W-:Y:S01]  /*55c0*/  FMUL.FTZ R124, R109.reuse, R120 ;  /* 0x000000786d7c7220 */ /* 0x040fe20000410000 */
[----:B------:R-:W-:Y:S01]  /*55d0*/  PRMT R120, RZ, 0x5410, R52 ;  /* 0x00005410ff787816 */ /* 0x000fe20000000034 */
[----:B------:R-:W-:-:S02]  /*55e0*/  FMUL.FTZ R248, R109, R248 ;  /* 0x000000f86df87220 */ /* 0x000fc40000410000 */
        /* <DEDUP_REMOVED lines=9> */
[----:B------:R-:W-:Y:S01]  /*5680*/  FMUL.FTZ R159, R109, R116 ;  /* 0x000000746d9f7220 */ /* 0x000fe20000410000 */
[----:B------:R-:W-:Y:S01]  /*5690*/  F2FP.BF16.PACK_AB R116, R105, R104 ;  /* 0x000000686974723e */ /* 0x000fe200000010ff */
[----:B------:R-:W-:Y:S01]  /*56a0*/  FMUL.FTZ R108, R109, R122 ;  /* 0x0000007a6d6c7220 */ /* 0x000fe20000410000 */
[----:B------:R-:W-:Y:S01]  /*56b0*/  PRMT R122, RZ, 0x5410, R54 ;  /* 0x00005410ff7a7816 */ /* 0x000fe20000000036 */
[----:B------:R-:W-:Y:S01]  /*56c0*/  FFMA.FTZ R183, R177, R112, R30 ;  /* 0x00000070b1b77223 */ /* 0x000fe2000001001e */
[----:B------:R-:W-:Y:S01]  /*56d0*/  PRMT R112, RZ, 0x5410, R44 ;  /* 0x00005410ff707816 */ /* 0x000fe2000000002c */
[----:B------:R-:W-:Y:S01]  /*56e0*/  FMUL.FTZ R109, R109, R100 ;  /* 0x000000646d6d7220 */ /* 0x000fe20000410000 */
        /* <DEDUP_REMOVED lines=8> */
[----:B------:R-:W-:Y:S01]  /*5770*/  PRMT R106, RZ, 0x7610, R49 ;  /* 0x00007610ff6a7816 */ /* 0x000fe20000000031 */
[----:B------:R-:W-:Y:S01]  /*5780*/  FFMA.FTZ R240, R240, R114, R41 ;  /* 0x00000072f0f07223 */ /* 0x000fe20000010029 */
[----:B------:R-:W-:Y:S01]  /*5790*/  PRMT R114, RZ, 0x7610, R99 ;  /* 0x00007610ff727816 */ /* 0x000fe20000000063 */
[----:B------:R-:W-:Y:S01]  /*57a0*/  FFMA.FTZ R118, R160, R118, R7 ;  /* 0x00000076a0767223 */ /* 0x000fe20000010007 */
[----:B------:R-:W-:Y:S01]  /*57b0*/  IADD3 R105, R163, 0x80, RZ ;  /* 0x00000080a3697810 */ /* 0x000fe20007ffe0ff */
[----:B------:R-:W-:-:S02]  /*57c0*/  FFMA.FTZ R122, R188, R122, R15 ;  /* 0x0000007abc7a7223 */ /* 0x000fc4000001000f */
        /* <DEDUP_REMOVED lines=9> */
[----:B------:R-:W-:Y:S01]  /*5860*/  PRMT R114, RZ, 0x5410, R96 ;  /* 0x00005410ff727816 */ /* 0x000fe20000000060 */
[----:B------:R-:W-:Y:S01]  /*5870*/  IMAD.WIDE.U32 R100, R163, R162, c[0x0][0x208] ;  /* 0x00008200a3647625 */ /* 0x000fe200078e00a2 */
[----:B------:R-:W-:-:S02]  /*5880*/  F2FP.BF16.PACK_AB R122, R193, R122 ;  /* 0x0000007ac17a723e */ /* 0x000fc400000010ff */
[----:B------:R-:W-:Y:S01]  /*5890*/  F2FP.BF16.PACK_AB R121, R195, R184 ;  /* 0x000000b8c379723e */ /* 0x000fe200000010ff */
[----:B------:R-:W-:Y:S01]  /*58a0*/  IMAD.WIDE.U32 R104, R105, R162, c[0x0][0x208] ;  /* 0x0000820069687625 */ /* 0x000fe200078e00a2 */
[----:B------:R-:W-:Y:S01]  /*58b0*/  F2FP.BF16.PACK_AB R120, R115, R120 ;  /* 0x000000787378723e */ /* 0x000fe200000010ff */
[----:B------:R0:W-:Y:S01]  /*58c0*/  STG.E.128 [R100.64], R116 ;  /* 0x0000007464007986 */ /* 0x0001e2000c101d04 */
[----:B------:R-:W-:Y:S01]  /*58d0*/  PRMT R110, RZ, 0x5410, R107 ;  /* 0x00005410ff6e7816 */ /* 0x000fe2000000006b */
[----:B------:R-:W-:Y:S01]  /*58e0*/  FFMA.FTZ R228, R228, R114, R35 ;  /* 0x00000072e4e47223 */ /* 0x000fe20000010023 */
[----:B------:R-:W-:Y:S01]  /*58f0*/  PRMT R114, RZ, 0x5410, R103 ;  /* 0x00005410ff727816 */ /* 0x000fe20000000067 */
[----:B------:R1:W-:Y:S01]  /*5900*/  STG.E.128 [R104.64], R120 ;  /* 0x0000007868007986 */ /* 0x0003e2000c101d04 */
[----:B------:R-:W-:Y:S01]  /*5910*/  PRMT R106, RZ, 0x5410, R48 ;  /* 0x00005410ff6a7816 */ /* 0x000fe20000000030 */
[----:B------:R-:W-:Y:S01]  /*5920*/  FFMA.FTZ R160, R108, R110, R141 ;  /* 0x0000006e6ca07223 */ /* 0x000fe2000001008d */
[----:B------:R-:W-:Y:S01]  /*5930*/  PRMT R108, RZ, 0x7610, R107 ;  /* 0x00007610ff6c7816 */ /* 0x000fe2000000006b */
[----:B------:R-:W-:Y:S01]  /*5940*/  FFMA.FTZ R159, R174, R159, R139 ;  /* 0x0000009fae9f7223 */ /* 0x000fe2000001008b */
[----:B------:R-:W-:Y:S01]  /*5950*/  F2FP.BF16.PACK_AB R110, R127, R204 ;  /* 0x000000cc7f6e723e */ /* 0x000fe200000010ff */
[----:B------:R-:W-:Y:S01]  /*5960*/  FFMA.FTZ R252, R252, R114, R133 ;  /* 0x00000072fcfc7223 */ /* 0x000fe20000010085 */
[----:B------:R-:W-:Y:S01]  /*5970*/  PRMT R114, RZ, 0x7610, R103 ;  /* 0x00007610ff727816 */ /* 0x000fe20000000067 */
[----:B------:R-:W-:Y:S01]  /*5980*/  FFMA.FTZ R106, R196, R106, R19 ;  /* 0x0000006ac46a7223 */ /* 0x000fe20000010013 */
[----:B------:R-:W-:Y:S01]  /*5990*/  F2FP.BF16.PACK_AB R111, R179, R208 ;  /* 0x000000d0b36f723e */ /* 0x000fe200000010ff */
[----:B------:R-:W-:Y:S01]  /*59a0*/  FFMA.FTZ R112, R220, R112, R27 ;  /* 0x00000070dc707223 */ /* 0x000fe2000001001b */
[----:B------:R-:W-:Y:S01]  /*59b0*/  F2FP.BF16.PACK_AB R115, R201, R224 ;  /* 0x000000e0c973723e */ /* 0x000fe200000010ff */
[----:B------:R-:W-:Y:S01]  /*59c0*/  FFMA.FTZ R238, R156, R238, R39 ;  /* 0x000000ee9cee7223 */ /* 0x000fe20000010027 */
[----:B------:R-:W-:Y:S01]  /*59d0*/  F2FP.BF16.PACK_AB R113, R183, R216 ;  /* 0x000000d8b771723e */ /* 0x000fe200000010ff */
[----:B0-----:R-:W-:Y:S01]  /*59e0*/  FFMA.FTZ R101, R175, R234, R36 ;  /* 0x000000eaaf657223 */ /* 0x001fe20000010024 */
[----:B------:R-:W-:Y:S01]  /*59f0*/  F2FP.BF16.PACK_AB R112, R177, R112 ;  /* 0x00000070b170723e */ /* 0x000fe200000010ff */
[----:B------:R-:W-:Y:S01]  /*5a00*/  FFMA.FTZ R100, R171, R207, R138 ;  /* 0x000000cfab647223 */ /* 0x000fe2000001008a */
[----:B------:R-:W-:Y:S01]  /*5a10*/  F2FP.BF16.PACK_AB R119, R189, R240 ;  /* 0x000000f0bd77723e */ /* 0x000fe200000010ff */
[----:B-1----:R-:W-:Y:S01]  /*5a20*/  FFMA.FTZ R122, R166, R246, R131 ;  /* 0x000000f6a67a7223 */ /* 0x002fe20000010083 */
[----:B------:R-:W-:Y:S01]  /*5a30*/  F2FP.BF16.PACK_AB R116, R101, R228 ;  /* 0x000000e46574723e */ /* 0x000fe200000010ff */
[----:B------:R-:W-:-:S02]  /*5a40*/  FFMA.FTZ R105, R165, R250, R132 ;  /* 0x000000faa5697223 */ /* 0x000fc40000010084 */
[----:B------:R-:W-:Y:S02]  /*5a50*/  FFMA.FTZ R120, R98, R247, R43 ;  /* 0x000000f762787223 */ /* 0x000fe4000001002b */
[----:B------:R-:W-:Y:S01]  /*5a60*/  FFMA.FTZ R101, R155, R124, R128 ;  /* 0x0000007c9b657223 */ /* 0x000fe20000010080 */
[----:B------:R-:W-:Y:S01]  /*5a70*/  F2FP.BF16.PACK_AB R122, R105, R122 ;  /* 0x0000007a697a723e */ /* 0x000fe200000010ff */
[----:B------:R-:W-:Y:S02]  /*5a80*/  FFMA.FTZ R124, R170, R125, R135 ;  /* 0x0000007daa7c7223 */ /* 0x000fe40000010087 */
        /* <DEDUP_REMOVED lines=8> */
[----:B------:R-:W-:Y:S01]  /*5b10*/  FFMA.FTZ R181, R109, R108, R142 ;  /* 0x0000006c6db57223 */ /* 0x000fe2000001008e */
[C---:B------:R-:W-:Y:S01]  /*5b20*/  IADD3 R105, R163.reuse, 0x180, RZ ;  /* 0x00000180a3697810 */ /* 0x040fe20007ffe0ff */
[----:B------:R-:W-:Y:S01]  /*5b30*/  FFMA.FTZ R117, R154, R232, R37 ;  /* 0x000000e89a757223 */ /* 0x000fe20000010025 */
[----:B------:R-:W-:Y:S01]  /*5b40*/  IADD3 R159, R163, 0x200, RZ ;  /* 0x00000200a39f7810 */ /* 0x000fe20007ffe0ff */
[----:B------:R-:W-:Y:S01]  /*5b50*/  FFMA.FTZ R230, R97, R230, R38 ;  /* 0x000000e661e67223 */ /* 0x000fe20000010026 */
[----:B------:R-:W-:Y:S01]  /*5b60*/  IADD3 R161, R163, 0x280, RZ ;  /* 0x00000280a3a17810 */ /* 0x000fe20007ffe0ff */
[----:B------:R-:W-:Y:S01]  /*5b70*/  FFMA.FTZ R191, R191, R114, R134 ;  /* 0x00000072bfbf7223 */ /* 0x000fe20000010086 */
[----:B------:R-:W-:Y:S01]  /*5b80*/  F2FP.BF16.PACK_AB R125, R100, R125 ;  /* 0x0000007d647d723e */ /* 0x000fe200000010ff */
[----:B------:R-:W-:Y:S01]  /*5b90*/  FFMA.FTZ R121, R164, R248, R129 ;  /* 0x000000f8a4797223 */ /* 0x000fe20000010081 */
[----:B------:R-:W-:Y:S01]  /*5ba0*/  IADD3 R163, R163, 0x300, RZ ;  /* 0x00000300a3a37810 */ /* 0x000fe20007ffe0ff */
        /* <DEDUP_REMOVED lines=9> */
[----:B------:R-:W-:Y:S01]  /*5c40*/  IMAD.WIDE.U32 R158, R159, R162, c[0x0][0x208] ;  /* 0x000082009f9e7625 */ /* 0x000fe200078e00a2 */
[----:B------:R-:W-:Y:S01]  /*5c50*/  F2FP.BF16.PACK_AB R127, R181, R160 ;  /* 0x000000a0b57f723e */ /* 0x000fe200000010ff */
[----:B------:R0:W-:Y:S01]  /*5c60*/  STG.E.128 [R104.64], R112 ;  /* 0x0000007068007986 */ /* 0x0001e2000c101d04 */
[----:B------:R-:W-:Y:S01]  /*5c70*/  F2FP.BF16.PACK_AB R123, R191, R252 ;  /* 0x000000fcbf7b723e */ /* 0x000fe200000010ff */
[-C--:B------:R-:W-:Y:S01]  /*5c80*/  IMAD.WIDE.U32 R160, R161, R162.reuse, c[0x0][0x208] ;  /* 0x00008200a1a07625 */ /* 0x080fe200078e00a2 */
[----:B------:R-:W-:Y:S01]  /*5c90*/  F2FP.BF16.PACK_AB R121, R244, R121 ;  /* 0x00000079f479723e */ /* 0x000fe200000010ff */
[----:B------:R0:W-:Y:S02]  /*5ca0*/  STG.E.128 [R158.64], R116 ;  /* 0x000000749e007986 */ /* 0x0001e4000c101d04 */
[----:B------:R-:W-:-:S02]  /*5cb0*/  IMAD.WIDE.U32 R162, R163, R162, c[0x0][0x208] ;  /* 0x00008200a3a27625 */ /* 0x000fc400078e00a2 */
[----:B------:R0:W-:Y:S04]  /*5cc0*/  STG.E.128 [R160.64], R120 ;  /* 0x00000078a0007986 */ /* 0x0001e8000c101d04 */
[----:B------:R0:W-:Y:S02]  /*5cd0*/  STG.E.128 [R162.64], R124 ;  /* 0x0000007ca2007986 */ /* 0x0001e4000c101d04 */
.L_x_1230:
[----:B-1----:R-:W-:Y:S05]  /*5ce0*/  BSYNC B0 ;  /* 0x0000000000007941 */ /* 0x002fea0003800000 */
.L_x_1229:
[----:B------:R-:W-:Y:S02]  /*5cf0*/  IADD3 R144, R144, c[0x0][0x160], RZ ;  /* 0x0000580090907a10 */ /* 0x000fe40007ffe0ff */
[----:B------:R-:W-:Y:S02]  /*5d00*/  LOP3.LUT P1, RZ, R102, 0xff, RZ, 0xc0, !PT ;  /* 0x000000ff66ff7812 */ /* 0x000fe4000782c0ff */
[----:B------:R-:W-:Y:S02]  /*5d10*/  ISETP.GE.AND P0, PT, R144, c[0x0][0x164], PT ;  /* 0x0000590090007a0c */ /* 0x000fe40003f06270 */
[----:B------:R-:W-:-:S11]  /*5d20*/  SEL R102, RZ, 0x1, P1 ;  /* 0x00000001ff667807 */ /* 0x000fd60000800000 */
[----:B0----5:R-:W-:Y:S01]  /*5d30*/  @P0 CALL.REL.NOINC `(.L_x_1231) ;  /* 0x0000001000000944 */ /* 0x021fe20003c00000 */
[----:B------:R-:W-:Y:S05]  /*5d40*/  BRA `(.L_x_1232) ;  /* 0xffffac0000007947 */ /* 0x000fea000383ffff */
.L_x_1231:
[----:B------:R-:W-:Y:S05]  /*5d50*/  EXIT ;  /* 0x000000000000794d */ /* 0x000fea0003800000 */
.L_x_1227:
[----:B0-----:R-:W-:Y:S01]  /*5d60*/  HFMA2.MMA R109, -RZ, RZ, 0, 5.9604644775390625e-08 ;  /* 0x00000001ff6d7435 */ /* 0x001fe200000001ff */
[----:B------:R-:W-:Y:S02]  /*5d70*/  MOV R110, R160 ;  /* 0x000000a0006e7202 */ /* 0x000fe40000000f00 */
[----:B------:R-:W-:Y:S02]  /*5d80*/  MOV R101, 0x1f ;  /* 0x0000001f00657802 */ /* 0x000fe40000000f00 */
[----:B------:R-:W-:Y:S02]  /*5d90*/  MOV R108, 0xffffffff ;  /* 0xffffffff006c7802 */ /* 0x000fe40000000f00 */
[----:B------:R-:W-:Y:S02]  /*5da0*/  MOV R104, 0x5dc0 ;  /* 0x00005dc000687802 */ /* 0x000fe40000000f00 */
[----:B-----5:R-:W-:Y:S05]  /*5db0*/  CALL.REL.NOINC `($__internal_7_$__cuda_sm70_shflsync_bfly_p) ;  /* 0x00000a9000007944 */ /* 0x020fea0003c00000 */
[----:B-1----:R-:W-:Y:S01]  /*5dc0*/  MOV R100, R109 ;  /* 0x0000006d00647202 */ /* 0x002fe20000000f00 */
[----:B0-----:R-:W-:Y:S05]  /*5dd0*/  BRA `(.L_x_1233) ;  /* 0xffffe26000007947 */ /* 0x001fea000383ffff */
.L_x_1228:
[----:B------:R-:W-:Y:S01]  /*5de0*/  HFMA2.MMA R109, -RZ, RZ, 0, 1.1920928955078125e-07 ;  /* 0x00000002ff6d7435 */ /* 0x000fe200000001ff */
[----:B------:R-:W-:Y:S02]  /*5df0*/  MOV R101, 0x1f ;  /* 0x0000001f00657802 */ /* 0x000fe40000000f00 */
[----:B------:R-:W-:-:S02]  /*5e00*/  MOV R108, 0xffffffff ;  /* 0xffffffff006c7802 */ /* 0x000fc40000000f00 */
[----:B------:R-:W-:Y:S02]  /*5e10*/  MOV R104, 0x5e30 ;  /* 0x00005e3000687802 */ /* 0x000fe40000000f00 */
[----:B0----5:R-:W-:Y:S05]  /*5e20*/  CALL.REL.NOINC `($__internal_7_$__cuda_sm70_shflsync_bfly_p) ;  /* 0x00000a2000007944 */ /* 0x021fea0003c00000 */
[----:B01----:R-:W-:Y:S01]  /*5e30*/  FADD.FTZ R110, R110, R109 ;  /* 0x0000006d6e6e7221 */ /* 0x003fe20000010000 */
[----:B------:R-:W-:Y:S01]  /*5e40*/  HFMA2.MMA R109, -RZ, RZ, 0, 2.384185791015625e-07 ;  /* 0x00000004ff6d7435 */ /* 0x000fe200000001ff */
[----:B------:R-:W-:Y:S02]  /*5e50*/  MOV R101, 0x1f ;  /* 0x0000001f00657802 */ /* 0x000fe40000000f00 */
[----:B------:R-:W-:Y:S02]  /*5e60*/  MOV R108, 0xffffffff ;  /* 0xffffffff006c7802 */ /* 0x000fe40000000f00 */
[----:B------:R-:W-:Y:S02]  /*5e70*/  MOV R104, 0x5e90 ;  /* 0x00005e9000687802 */ /* 0x000fe40000000f00 */
[----:B------:R-:W-:Y:S05]  /*5e80*/  CALL.REL.NOINC `($__internal_7_$__cuda_sm70_shflsync_bfly_p) ;  /* 0x000009c000007944 */ /* 0x000fea0003c00000 */
[----:B01----:R-:W-:Y:S01]  /*5e90*/  FADD.FTZ R110, R110, R109 ;  /* 0x0000006d6e6e7221 */ /* 0x003fe20000010000 */
[----:B------:R-:W-:Y:S01]  /*5ea0*/  HFMA2.MMA R109, -RZ, RZ, 0, 4.76837158203125e-07 ;  /* 0x00000008ff6d7435 */ /* 0x000fe200000001ff */
[----:B------:R-:W-:Y:S02]  /*5eb0*/  MOV R101, 0x1f ;  /* 0x0000001f00657802 */ /* 0x000fe40000000f00 */
[----:B------:R-:W-:-:S02]  /*5ec0*/  MOV R108, 0xffffffff ;  /* 0xffffffff006c7802 */ /* 0x000fc40000000f00 */
[----:B------:R-:W-:Y:S02]  /*5ed0*/  MOV R104, 0x5ef0 ;  /* 0x00005ef000687802 */ /* 0x000fe40000000f00 */
[----:B------:R-:W-:Y:S05]  /*5ee0*/  CALL.REL.NOINC `($__internal_7_$__cuda_sm70_shflsync_bfly_p) ;  /* 0x0000096000007944 */ /* 0x000fea0003c00000 */
[----:B01----:R-:W-:Y:S01]  /*5ef0*/  FADD.FTZ R110, R110, R109 ;  /* 0x0000006d6e6e7221 */ /* 0x003fe20000010000 */
[----:B------:R-:W-:Y:S01]  /*5f00*/  HFMA2.MMA R109, -RZ, RZ, 0, 9.5367431640625e-07 ;  /* 0x00000010ff6d7435 */ /* 0x000fe200000001ff */
[----:B------:R-:W-:Y:S02]  /*5f10*/  MOV R101, 0x1f ;  /* 0x0000001f00657802 */ /* 0x000fe40000000f00 */
[----:B------:R-:W-:Y:S02]  /*5f20*/  MOV R108, 0xffffffff ;  /* 0xffffffff006c7802 */ /* 0x000fe40000000f00 */
[----:B------:R-:W-:Y:S02]  /*5f30*/  MOV R104, 0x5f50 ;  /* 0x00005f5000687802 */ /* 0x000fe40000000f00 */
[----:B------:R-:W-:Y:S05]  /*5f40*/  CALL.REL.NOINC `($__internal_7_$__cuda_sm70_shflsync_bfly_p) ;  /* 0x0000090000007944 */ /* 0x000fea0003c00000 */
        /* <DEDUP_REMOVED lines=118> */
[----:B------:R-:W-:Y:S05]  /*66b0*/  CALL.REL.NOINC `($__internal_7_$__cuda_sm70_shflsync_bfly_p) ;  /* 0x0000019000007944 */ /* 0x000fea0003c00000 */
[----:B01----:R-:W-:Y:S01]  /*66c0*/  FADD.FTZ R110, R110, R109 ;  /* 0x0000006d6e6e7221 */ /* 0x003fe20000010000 */
[----:B------:R-:W-:Y:S01]  /*66d0*/  HFMA2.MMA R109, -RZ, RZ, 0, 1.1920928955078125e-07 ;  /* 0x00000002ff6d7435 */ /* 0x000fe200000001ff */
[----:B------:R-:W-:Y:S02]  /*66e0*/  MOV R101, 0x1f ;  /* 0x0000001f00657802 */ /* 0x000fe40000000f00 */
[----:B------:R-:W-:Y:S02]  /*66f0*/  MOV R108, 0xffffffff ;  /* 0xffffffff006c7802 */ /* 0x000fe40000000f00 */
[----:B------:R-:W-:Y:S02]  /*6700*/  MOV R104, 0x6720 ;  /* 0x0000672000687802 */ /* 0x000fe40000000f00 */
[----:B------:R-:W-:Y:S05]  /*6710*/  CALL.REL.NOINC `($__internal_7_$__cuda_sm70_shflsync_bfly_p) ;  /* 0x0000013000007944 */ /* 0x000fea0003c00000 */
[----:B01----:R-:W-:Y:S01]  /*6720*/  FADD.FTZ R110, R110, R109 ;  /* 0x0000006d6e6e7221 */ /* 0x003fe20000010000 */
[----:B------:R-:W-:Y:S01]  /*6730*/  HFMA2.MMA R109, -RZ, RZ, 0, 2.384185791015625e-07 ;  /* 0x00000004ff6d7435 */ /* 0x000fe200000001ff */
[----:B------:R-:W-:-:S02]  /*6740*/  MOV R101, 0x1f ;  /* 0x0000001f00657802 */ /* 0x000fc40000000f00 */
[----:B------:R-:W-:Y:S02]  /*6750*/  MOV R108, 0xffffffff ;  /* 0xffffffff006c7802 */ /* 0x000fe40000000f00 */
[----:B------:R-:W-:Y:S02]  /*6760*/  MOV R104, 0x6780 ;  /* 0x0000678000687802 */ /* 0x000fe40000000f00 */
[----:B------:R-:W-:Y:S05]  /*6770*/  CALL.REL.NOINC `($__internal_7_$__cuda_sm70_shflsync_bfly_p) ;  /* 0x000000d000007944 */ /* 0x000fea0003c00000 */
[----:B01----:R-:W-:Y:S01]  /*6780*/  FADD.FTZ R110, R110, R109 ;  /* 0x0000006d6e6e7221 */ /* 0x003fe20000010000 */
[----:B------:R-:W-:Y:S01]  /*6790*/  HFMA2.MMA R109, -RZ, RZ, 0, 4.76837158203125e-07 ;  /* 0x00000008ff6d7435 */ /* 0x000fe200000001ff */
[----:B------:R-:W-:Y:S02]  /*67a0*/  MOV R101, 0x1f ;  /* 0x0000001f00657802 */ /* 0x000fe40000000f00 */
[----:B------:R-:W-:Y:S02]  /*67b0*/  MOV R108, 0xffffffff ;  /* 0xffffffff006c7802 */ /* 0x000fe40000000f00 */
[----:B------:R-:W-:Y:S02]  /*67c0*/  MOV R104, 0x67e0 ;  /* 0x000067e000687802 */ /* 0x000fe40000000f00 */
[----:B------:R-:W-:Y:S05]  /*67d0*/  CALL.REL.NOINC `($__internal_7_$__cuda_sm70_shflsync_bfly_p) ;  /* 0x0000007000007944 */ /* 0x000fea0003c00000 */
[----:B01----:R-:W-:Y:S01]  /*67e0*/  FADD.FTZ R110, R110, R109 ;  /* 0x0000006d6e6e7221 */ /* 0x003fe20000010000 */
[----:B------:R-:W-:Y:S01]  /*67f0*/  HFMA2.MMA R109, -RZ, RZ, 0, 9.5367431640625e-07 ;  /* 0x00000010ff6d7435 */ /* 0x000fe200000001ff */
[----:B------:R-:W-:-:S02]  /*6800*/  MOV R101, 0x1f ;  /* 0x0000001f00657802 */ /* 0x000fc40000000f00 */
[----:B------:R-:W-:Y:S02]  /*6810*/  MOV R108, 0xffffffff ;  /* 0xffffffff006c7802 */ /* 0x000fe40000000f00 */
[----:B------:R-:W-:Y:S02]  /*6820*/  MOV R104, 0x6840 ;  /* 0x0000684000687802 */ /* 0x000fe40000000f00 */
[----:B------:R-:W-:Y:S05]  /*6830*/  CALL.REL.NOINC `($__internal_7_$__cuda_sm70_shflsync_bfly_p) ;  /* 0x0000001000007944 */ /* 0x000fea0003c00000 */
[----:B01----:R-:W-:Y:S05]  /*6840*/  BRA `(.L_x_1234) ;  /* 0xffffe03000007947 */ /* 0x003fea000383ffff */
        .weak           $__internal_7_$__cuda_sm70_shflsync_bfly_p
        .type           $__internal_7_$__cuda_sm70_shflsync_bfly_p,@function
        .size           $__internal_7_$__cuda_sm70_shflsync_bfly_p,(.L_x_44847 - $__internal_7_$__cuda_sm70_shflsync_bfly_p)
$__internal_7_$__cuda_sm70_shflsync_bfly_p:
[----:B------:R-:W-:Y:S01]  /*6850*/  HFMA2.MMA R105, -RZ, RZ, 0, 0 ;  /* 0x00000000ff697435 */ /* 0x000fe200000001ff */
[----:B------:R-:W-:Y:S04]  /*6860*/  WARPSYNC R108 ;  /* 0x0000006c00007348 */ /* 0x000fe80003800000 */
[----:B------:R0:W1:Y:S01]  /*6870*/  SHFL.BFLY PT, R109, R110, R109, R101 ;  /* 0x0c00006d6e6d7389 */ /* 0x00006200000e0065 */
[----:B------:R-:W-:Y:S05]  /*6880*/  RET.REL.NODEC R104 `(_ZN10layer_norm13ln_fwd_kernelINS_13Kernel_traitsI13__nv_bfloat16S2_S2_S2_fjLj7168ELj1ELj1ELj4ELj16ENS_18Kernel_traits_baseILj7168ES2_S2_S2_S2_fjLj128EEEEELb0ELb1ELb1ELb1EEEvNS_9FwdParamsE) ;  /* 0xffff977068007950 */ /* 0x000fea0003c3ffff */
.L_x_1235:
        /* <DEDUP_REMOVED lines=15> */
.L_x_44847:


//--------------------- .text._ZN10layer_norm13ln_fwd_kernelINS_13Kernel_traitsI13__nv_bfloat16S2_S2_S2_fjLj7168ELj1ELj1ELj4ELj16ENS_18Kernel_traits_baseILj7168ES2_S2_S2_S2_fjLj128EEEEELb1ELb0ELb0ELb0EEEvNS_9FwdParamsE --------------------------
	.section	.text._ZN10layer_norm13ln_fwd_kernelINS_13Kernel_traitsI13__nv_bfloat16S2_S2_S2_fjLj7168ELj1ELj1ELj4ELj16ENS_18Kernel_traits_baseILj7168ES2_S2_S2_S2_fjLj128EEEEELb1ELb0ELb0ELb0EEEvNS_9FwdParamsE,"ax",@progbits
	.sectioninfo	@"SHI_REGISTERS=232"
	.align	128
        .global         _ZN10layer_norm13ln_fwd_kernelINS_13Kernel_traitsI13__nv_bfloat16S2_S2_S2_fjLj7168ELj1ELj1ELj4ELj16ENS_18Kernel_traits_baseILj7168ES2_S2_S2_S2_fjLj128EEEEELb1ELb0ELb0ELb0EEEvNS_9FwdParamsE
        .type           _ZN10layer_norm13ln_fwd_kernelINS_13Kernel_traitsI13__nv_bfloat16S2_S2_S2_fjLj7168ELj1ELj1ELj4ELj16ENS_18Kernel_traits_baseILj7168ES2_S2_S2_S2_fjLj128EEEEELb1ELb0ELb0ELb0EEEvNS_9FwdParamsE,@function
        .size           _ZN10layer_norm13ln_fwd_kernelINS_13Kernel_traitsI13__nv_bfloat16S2_S2_S2_fjLj7168ELj1ELj1ELj4ELj16ENS_18Kernel_traits_baseILj7168ES2_S2_S2_S2_fjLj128EEEEELb1ELb0ELb0ELb0EEEvNS_9FwdParamsE,(.L_x_44848 - _ZN10layer_norm13ln_fwd_kernelINS_13Kernel_traitsI13__nv_bfloat16S2_S2_S2_fjLj7168ELj1ELj1ELj4ELj16ENS_18Kernel_traits_baseILj7168ES2_S2_S2_S2_fjLj128EEEEELb1ELb0ELb0ELb0EEEvNS_9FwdParamsE)
        .other          _ZN10layer_norm13ln_fwd_kernelINS_13Kernel_traitsI13__nv_bfloat16S2_S2_S2_fjLj7168ELj1ELj1ELj4ELj16ENS_18Kernel_traits_baseILj7168ES2_S2_S2_S2_fjLj128EEEEELb1ELb0ELb0ELb0EEEvNS_9FwdParamsE,@"STO_CUDA_ENTRY STV_DEFAULT"
_ZN10layer_norm13ln_fwd_kernelINS_13Kernel_traitsI13__nv_bfloat16S2_S2_S2_fjLj7168ELj1ELj1ELj4ELj16ENS_18Kernel_traits_baseILj7168ES2_S2_S2_S2_fjLj128EEEEELb1ELb0ELb0ELb0EEEvNS_9FwdParamsE:
.text._ZN10layer_norm13ln_fwd_kernelINS_13Kernel_traitsI13__nv_bfloat16S2_S2_S2_fjLj7168ELj1ELj1ELj4ELj16ENS_18Kernel_traits_baseILj7168ES2_S2_S2_S2_fjLj128EEEEELb1ELb0ELb0ELb0EEEvNS_9FwdParamsE:
[----:B------:R-:W-:Y:S02]  /*0000*/  IMAD.MOV.U32 R1, RZ, RZ, c[0x0][0x28] ;  /* 0x00000a00ff017624 */ /* 0x000fe400078e00ff */
[----:B------:R-:W-:Y:S01]  /*0010*/  ULDC.U8 UR4, c[0x0][0x244] ;  /* 0x0000910000047ab9 */ /* 0x000fe20000000000 */
[----:B------:R-:W-:Y:S01]  /*0020*/  IMAD.MOV.U32 R148, RZ, RZ, c[0x0][0x238] ;  /* 0x00008e00ff947624 */ /* 0x000fe200078e00ff */
[----:B------:R-:W-:Y:S01]  /*0030*/  ISETP.NE.AND P0, PT, RZ, UR4, PT ;  /* 0x00000004ff007c0c */ /* 0x000fe2000bf05270 */
[----:B------:R-:W-:Y:S01]  /*0040*/  IMAD.MOV.U32 R149, RZ, RZ, c[0x0][0x23c] ;  /* 0x00008f00ff957624 */ /* 0x000fe200078e00ff */
[----:B------:R-:W-:-:S11]  /*0050*/  ULDC.64 UR4, c[0x0][0x118] ;  /* 0x0000460000047ab9 */ /* 0x000fd60000000a00 */
[----:B------:R-:W-:Y:S02]  /*0060*/  @P0 IMAD.MOV.U32 R2, RZ, RZ, R148 ;  /* 0x000000ffff020224 */ /* 0x000fe400078e0094 */
[----:B------:R-:W-:-:S06]  /*0070*/  @P0 IMAD.MOV.U32 R3, RZ, RZ, R149 ;  /* 0x000000ffff030224 */ /* 0x000fcc00078e0095 */
[----:B------:R-:W2:Y:S01]  /*0080*/  @P0 LDG.E.64 R2, [R2.64] ;  /* 0x0000000402020981 */ /* 0x000ea2000c1e1b00 */
[----:B------:R-:W-:Y:S02]  /*0090*/  IMAD.MOV.U32 R212, RZ, RZ, c[0x0][0x230] ;  /* 0x00008c00ffd47624 */ /* 0x000fe400078e00ff */
[----:B------:R-:W-:-:S06]  /*00a0*/  IMAD.MOV.U32 R213, RZ, RZ, c[0x0][0x234] ;  /* 0x00008d00ffd57624 */ /* 0x000fcc00078e00ff */
[----:B------:R-:W3:Y:S01]  /*00b0*/  @P0 LDG.E.64 R212, [R212.64] ;  /* 0x00000004d4d40981 */ /* 0x000ee2000c1e1b00 */
[----:B------:R-:W-:Y:S01]  /*00c0*/  IMAD.MOV.U32 R0, RZ, RZ, c[0x0][0x168] ;  /* 0x00005a00ff007624 */ /* 0x000fe200078e00ff */
[----:B------:R-:W-:Y:S01]  /*00d0*/  LOP3.LUT R31, R31, 0xfffffff7, RZ, 0xc0, !PT ;  /* 0xfffffff71f1f7812 */ /* 0x000fe200078ec0ff */
[----:B------:R-:W-:Y:S01]  /*00e0*/  BSSY B0, `(.L_x_1236) ;  /* 0x0000045000007945 */ /* 0x000fe20003800000 */
[----:B------:R-:W0:Y:S02]  /*00f0*/  S2R R46, SR_TID.X ;  /* 0x00000000002e7919 */ /* 0x000e240000002100 */
[----:B------:R-:W-:Y:S02]  /*0100*/  SHF.R.S32.HI R0, RZ, 0x1f, R0 ;  /* 0x0000001fff007819 */ /* 0x000fe40000011400 */
[----:B------:R-:W1:Y:S02]  /*0110*/  S2R R27, SR_CTAID.X ;  /* 0x00000000001b7919 */ /* 0x000e640000002500 */
[----:B------:R-:W-:-:S02]  /*0120*/  LEA.HI R124, R0, c[0x0][0x168], RZ, 0x3 ;  /* 0x00005a00007c7a11 */ /* 0x000fc400078f18ff */
[----:B0-----:R-:W-:Y:S01]  /*0130*/  LOP3.LUT R52, R46, 0x7f, RZ, 0xc0, !PT ;  /* 0x0000007f2e347812 */ /* 0x001fe200078ec0ff */
[----:B-1----:R-:W-:-:S04]  /*0140*/  IMAD R45, R27, c[0x0][0x0], R46 ;  /* 0x000000001b2d7a24 */ /* 0x002fc800078e022e */
[----:B------:R-:W-:Y:S01]  /*0150*/  IMAD.WIDE.U32 R4, R45, -0x326172a9, RZ ;  /* 0xcd9e8d572d047825 */ /* 0x000fe200078e00ff */
[----:B--2---:R-:W-:-:S05]  /*0160*/  @P0 IADD3 R148, P1, R2, c[0x0][0x240], RZ ;  /* 0x0000900002940a10 */ /* 0x004fca0007f3e0ff */
[----:B------:R-:W-:Y:S01]  /*0170*/  @P0 IMAD.X R149, RZ, RZ, R3, P1 ;  /* 0x000000ffff950224 */ /* 0x000fe200008e0603 */
[----:B---3--:R-:W-:-:S04]  /*0180*/  IADD3 R42, R213, -0x4498517b, RZ ;  /* 0xbb67ae85d52a7810 */ /* 0x008fc80007ffe0ff */
[--C-:B------:R-:W-:Y:S02]  /*0190*/  SHF.R.U64 R44, R148, 0x2, R149.reuse ;  /* 0x00000002942c7819 */ /* 0x100fe40000001295 */
[----:B------:R-:W-:Y:S02]  /*01a0*/  SHF.R.U32.HI R43, RZ, 0x2, R149 ;  /* 0x00000002ff2b7819 */ /* 0x000fe40000011695 */
[----:B------:R-:W-:Y:S01]  /*01b0*/  IADD3 R41, R212, -0x61c88647, RZ ;  /* 0x9e3779b9d4297810 */ /* 0x000fe20007ffe0ff */
[----:B------:R-:W-:Y:S01]  /*01c0*/  IMAD.WIDE.U32 R2, R44, -0x2daee0ad, RZ ;  /* 0xd2511f532c027825 */ /* 0x000fe200078e00ff */
[----:B------:R-:W-:Y:S02]  /*01d0*/  LOP3.LUT R6, R5, R43, R212, 0x96, !PT ;  /* 0x0000002b05067212 */ /* 0x000fe400078e96d4 */
[----:B------:R-:W-:Y:S02]  /*01e0*/  IADD3 R40, R212, 0x3c6ef372, RZ ;  /* 0x3c6ef372d4287810 */ /* 0x000fe40007ffe0ff */
[----:B------:R-:W-:Y:S01]  /*01f0*/  LOP3.LUT R3, R3, R213, RZ, 0x3c, !PT ;  /* 0x000000d503037212 */ /* 0x000fe200078e3cff */
[----:B------:R-:W-:Y:S01]  /*0200*/  IMAD.WIDE.U32 R6, R6, -0x2daee0ad, RZ ;  /* 0xd2511f5306067825 */ /* 0x000fe200078e00ff */
[----:B------:R-:W-:-:S02]  /*0210*/  IADD3 R39, R213, 0x76cf5d0a, RZ ;  /* 0x76cf5d0ad5277810 */ /* 0x000fc40007ffe0ff */
[----:B------:R-:W-:Y:S02]  /*0220*/  IADD3 R38, R213, 0x32370b8f, RZ ;  /* 0x32370b8fd5267810 */ /* 0x000fe40007ffe0ff */
[----:B------:R-:W-:Y:S01]  /*0230*/  LOP3.LUT R8, R7, R2, R42, 0x96, !PT ;  /* 0x0000000207087212 */ /* 0x000fe200078e962a */
[----:B------:R-:W-:Y:S01]  /*0240*/  IMAD.WIDE.U32 R2, R3, -0x326172a9, RZ ;  /* 0xcd9e8d5703027825 */ /* 0x000fe200078e00ff */
[C---:B------:R-:W-:Y:S02]  /*0250*/  IADD3 R37, R212.reuse, -0x255992d5, RZ ;  /* 0xdaa66d2bd4257810 */ /* 0x040fe40007ffe0ff */
[----:B------:R-:W-:Y:S01]  /*0260*/  IADD3 R34, R212, 0x78dde6e4, RZ ;  /* 0x78dde6e4d4227810 */ /* 0x000fe20007ffe0ff */
[----:B------:R-:W-:Y:S01]  /*0270*/  IMAD.WIDE.U32 R8, R8, -0x326172a9, RZ ;  /* 0xcd9e8d5708087825 */ /* 0x000fe200078e00ff */
[----:B------:R-:W-:Y:S02]  /*0280*/  LOP3.LUT R3, R3, R41, R4, 0x96, !PT ;  /* 0x0000002903037212 */ /* 0x000fe400078e9604 */
[----:B------:R-:W-:-:S02]  /*0290*/  IADD3 R35, R213, -0x126145ec, RZ ;  /* 0xed9eba14d5237810 */ /* 0x000fc40007ffe0ff */
[----:B------:R-:W-:Y:S01]  /*02a0*/  LOP3.LUT R4, R9, R2, R40, 0x96, !PT ;  /* 0x0000000209047212 */ /* 0x000fe200078e9628 */
[----:B------:R-:W-:Y:S01]  /*02b0*/  IMAD.WIDE.U32 R2, R3, -0x2daee0ad, RZ ;  /* 0xd2511f5303027825 */ /* 0x000fe200078e00ff */
[----:B------:R-:W-:-:S03]  /*02c0*/  IADD3 R33, R213, -0x56f99767, RZ ;  /* 0xa9066899d5217810 */ /* 0x000fc60007ffe0ff */
[----:B------:R-:W-:Y:S01]  /*02d0*/  IMAD.WIDE.U32 R4, R4, -0x2daee0ad, RZ ;  /* 0xd2511f5304047825 */ /* 0x000fe200078e00ff */
[----:B------:R-:W-:Y:S02]  /*02e0*/  LOP3.LUT R6, R3, R6, R39, 0x96, !PT ;  /* 0x0000000603067212 */ /* 0x000fe400078e9627 */
[----:B------:R-:W-:Y:S02]  /*02f0*/  LOP3.LUT R3, R52, 0x7f, RZ, 0x3c, !PT ;  /* 0x0000007f34037812 */ /* 0x000fe400078e3cff */
[----:B------:R-:W-:Y:S01]  /*0300*/  LOP3.LUT R12, R5, R2, R38, 0x96, !PT ;  /* 0x00000002050c7212 */ /* 0x000fe200078e9626 */
[----:B------:R-:W-:Y:S01]  /*0310*/  IMAD.WIDE.U32 R6, R6, -0x326172a9, RZ ;  /* 0xcd9e8d5706067825 */ /* 0x000fe200078e00ff */
[----:B------:R-:W-:-:S03]  /*0320*/  LEA.HI.SX32 R36, R124, R3, 0x1d ;  /* 0x000000037c247211 */ /* 0x000fc600078feaff */
[----:B------:R-:W-:Y:S01]  /*0330*/  IMAD.WIDE.U32 R12, R12, -0x326172a9, RZ ;  /* 0xcd9e8d570c0c7825 */ /* 0x000fe200078e00ff */
[C---:B------:R-:W-:Y:S02]  /*0340*/  LOP3.LUT P6, RZ, R36.reuse, 0xffffff80, RZ, 0xc0, !PT ;  /* 0xffffff8024ff7812 */ /* 0x040fe400078cc0ff */
[C---:B------:R-:W-:Y:S02]  /*0350*/  ISETP.GE.U32.AND P5, PT, R36.reuse, 0x100, PT ;  /* 0x000001002400780c */ /* 0x040fe40003fa6070 */
[C---:B------:R-:W-:Y:S02]  /*0360*/  ISETP.GE.U32.AND P4, PT, R36.reuse, 0x180, PT ;  /* 0x000001802400780c */ /* 0x040fe40003f86070 */
[C---:B------:R-:W-:Y:S02]  /*0370*/  ISETP.GE.U32.AND P3, PT, R36.reuse, 0x200, PT ;  /* 0x000002002400780c */ /* 0x040fe40003f66070 */
[----:B------:R-:W-:Y:S02]  /*0380*/  ISETP.GE.U32.AND P2, PT, R36, 0x280, PT ;  /* 0x000002802400780c */ /* 0x000fe40003f46070 */
[----:B------:R-:W-:-:S02]  /*0390*/  LOP3.LUT R2, R7, R8, R37, 0x96, !PT ;  /* 0x0000000807027212 */ /* 0x000fc400078e9625 */
[----:B------:R-:W-:Y:S02]  /*03a0*/  LOP3.LUT R14, R13, R6, R34, 0x96, !PT ;  /* 0x000000060d0e7212 */ /* 0x000fe400078e9622 */
[----:B------:R-:W-:Y:S01]  /*03b0*/  @P6 LOP3.LUT R31, R31, 0x8, RZ, 0xfc, !PT ;  /* 0x000000081f1f6812 */ /* 0x000fe200078efcff */
[----:B------:R-:W-:-:S03]  /*03c0*/  IMAD.WIDE.U32 R2, R2, -0x2daee0ad, RZ ;  /* 0xd2511f5302027825 */ /* 0x000fc600078e00ff */
[----:B------:R-:W-:Y:S01]  /*03d0*/  LOP3.LUT R31, R31, 0xfffffdff, RZ, 0xc0, !PT ;  /* 0xfffffdff1f1f7812 */ /* 0x000fe200078ec0ff */
[----:B------:R-:W-:Y:S01]  /*03e0*/  IMAD.WIDE.U32 R14, R14, -0x2daee0ad, RZ ;  /* 0xd2511f530e0e7825 */ /* 0x000fe200078e00ff */
[----:B------:R-:W-:Y:S02]  /*03f0*/  LOP3.LUT R0, R3, R4, R35, 0x96, !PT ;  /* 0x0000000403007212 */ /* 0x000fe400078e9623 */
        /* <DEDUP_REMOVED lines=9> */
[----:B------:R-:W-:-:S03]  /*0490*/  IMAD.MOV.U32 R9, RZ, RZ, 0x10 ;  /* 0x00000010ff097424 */ /* 0x000fc600078e00ff */
[----:B------:R-:W-:Y:S01]  /*04a0*/  ISETP.NE.AND.EX P0, PT, RZ, c[0x0][0x21c], PT, P0 ;  /* 0x00008700ff007a0c */ /* 0x000fe20003f05300 */
[----:B------:R-:W-:-:S06]  /*04b0*/  IMAD.WIDE.U32 R8, R52, R9, c[0x0][0x1b0] ;  /* 0x00006c0034087625 */ /* 0x000fcc00078e0009 */
[----:B------:R-:W5:Y:S06]  /*04c0*/  LDG.E.128 R8, [R8.64] ;  /* 0x0000000408087981 */ /* 0x000f6c000c1e1d00 */
[----:B------:R-:W-:-:S04]  /*04d0*/  @P0 LEA R16, P1, R52, c[0x0][0x218], 0x4 ;  /* 0x0000860034100a11 */ /* 0x000fc800078220ff */
[----:B------:R-:W-:-:S05]  /*04e0*/  @P0 LEA.HI.X R17, R52, c[0x0][0x21c], RZ, 0x4, P1 ;  /* 0x0000870034110a11 */ /* 0x000fca00008f24ff */
[----:B------:R0:W5:Y:S01]  /*04f0*/  @P0 LDG.E.128 R4, [R16.64] ;  /* 0x0000000410040981 */ /* 0x000162000c1e1d00 */
[----:B------:R-:W-:Y:S01]  /*0500*/  LOP3.LUT R52, R52, 0x80, RZ, 0xfc, !PT ;  /* 0x0000008034347812 */ /* 0x000fe200078efcff */
[----:B------:R-:W-:Y:S01]  /*0510*/  @!P0 CS2R R4, SRZ ;  /* 0x0000000000048805 */ /* 0x000fe2000001ff00 */
[----:B------:R-:W-:Y:S02]  /*0520*/  @!P0 CS2R R6, SRZ ;  /* 0x0000000000068805 */ /* 0x000fe4000001ff00 */
.L_x_1237:
[----:B0-----:R-:W-:Y:S05]  /*0530*/  BSYNC B0 ;  /* 0x0000000000007941 */ /* 0x001fea0003800000 */
.L_x_1236:
[----:B------:R-:W-:Y:S01]  /*0540*/  BSSY B0, `(.L_x_1238) ;  /* 0x000000d000007945 */ /* 0x000fe20003800000 */
        /* <DEDUP_REMOVED lines=9> */
[----:B------:R-:W-:Y:S01]  /*05e0*/  IADD3 R52, R52, 0x80, RZ ;  /* 0x0000008034347810 */ /* 0x000fe20007ffe0ff */
[----:B------:R-:W-:Y:S01]  /*05f0*/  @!P0 CS2R R92, SRZ ;  /* 0x00000000005c8805 */ /* 0x000fe2000001ff00 */
[----:B------:R-:W-:Y:S02]  /*0600*/  @!P0 CS2R R94, SRZ ;  /* 0x00000000005e8805 */ /* 0x000fe4000001ff00 */
.L_x_1239:
[----:B0-----:R-:W-:Y:S05]  /*0610*/  BSYNC B0 ;  /* 0x0000000000007941 */ /* 0x001fea0003800000 */
.L_x_1238:
        /* <DEDUP_REMOVED lines=13> */
.L_x_1241:
[----:B0-----:R-:W-:Y:S05]  /*06f0*/  BSYNC B0 ;  /* 0x0000000000007941 */ /* 0x001fea0003800000 */
.L_x_1240:
        /* <DEDUP_REMOVED lines=13> */
.L_x_1243:
[----:B0-----:R-:W-:Y:S05]  /*07d0*/  BSYNC B0 ;  /* 0x0000000000007941 */ /* 0x001fea0003800000 */
.L_x_1242:
        /* <DEDUP_REMOVED lines=13> */
.L_x_1245:
[----:B0-----:R-:W-:Y:S05]  /*08b0*/  BSYNC B0 ;  /* 0x0000000000007941 */ /* 0x001fea0003800000 */
.L_x_1244:
[----:B------:R-:W-:Y:S01]  /*08c0*/  ISETP.GE.U32.AND P0, PT, R36, 0x300, PT ;  /* 0x000003002400780c */ /* 0x000fe20003f06070 */
[----:B------:R-:W-:Y:S01]  /*08d0*/  IMAD.WIDE.U32 R16, R0, -0x326172a9, RZ ;  /* 0xcd9e8d5700107825 */ /* 0x000fe200078e00ff */
[----:B------:R-:W-:Y:S01]  /*08e0*/  IADD3 R32, R212, 0x1715609d, RZ ;  /* 0x1715609dd4207810 */ /* 0x000fe20007ffe0ff */
[----:B------:R-:W-:Y:S01]  /*08f0*/  BSSY B0, `(.L_x_1246) ;  /* 0x0000013000007945 */ /* 0x000fe20003800000 */
[----:B------:R-:W-:-:S02]  /*0900*/  LOP3.LUT R13, R15, R2, R33, 0x96, !PT ;  /* 0x000000020f0d7212 */ /* 0x000fc400078e9621 */
[----:B------:R-:W-:Y:S02]  /*0910*/  LOP3.LUT R31, R31, 0xffffffdf, RZ, 0xc0, !PT ;  /* 0xffffffdf1f1f7812 */ /* 0x000fe400078ec0ff */
[----:B------:R-:W-:Y:S01]  /*0920*/  LOP3.LUT R0, R17, R12, R32, 0x96, !PT ;  /* 0x0000000c11007212 */ /* 0x000fe200078e9620 */
[----:B------:R-:W-:Y:S01]  /*0930*/  IMAD.WIDE.U32 R12, R13, -0x326172a9, RZ ;  /* 0xcd9e8d570d0c7825 */ /* 0x000fe200078e00ff */
[----:B------:R-:W-:-:S03]  /*0940*/  IADD3 R30, R212, -0x4ab325aa, RZ ;  /* 0xb54cda56d41e7810 */ /* 0x000fc60007ffe0ff */
        /* <DEDUP_REMOVED lines=13> */
.L_x_1247:
[----:B0-----:R-:W-:Y:S05]  /*0a20*/  BSYNC B0 ;  /* 0x0000000000007941 */ /* 0x001fea0003800000 */
.L_x_1246:
[----:B------:R-:W-:Y:S01]  /*0a30*/  ISETP.GE.U32.AND P0, PT, R36, 0x380, PT ;  /* 0x000003802400780c */ /* 0x000fe20003f06070 */
[----:B------:R-:W-:Y:S01]  /*0a40*/  IMAD.WIDE.U32 R2, R0, -0x2daee0ad, RZ ;  /* 0xd2511f5300027825 */ /* 0x000fe200078e00ff */
[----:B------:R-:W-:Y:S01]  /*0a50*/  LOP3.LUT R132, R13, R16, R30, 0x96, !PT ;  /* 0x000000100d847212 */ /* 0x000fe200078e961e */
[----:B------:R-:W-:Y:S01]  /*0a60*/  BSSY B0, `(.L_x_1248) ;  /* 0x0000012000007945 */ /* 0x000fe20003800000 */
[----:B------:R-:W-:Y:S02]  /*0a70*/  IADD3 R29, R213, 0x646e171e, RZ ;  /* 0x646e171ed51d7810 */ /* 0x000fe40007ffe0ff */
[----:B------:R-:W-:Y:S01]  /*0a80*/  LOP3.LUT R31, R31, 0xffffffef, RZ, 0xc0, !PT ;  /* 0xffffffef1f1f7812 */ /* 0x000fe200078ec0ff */
[----:B------:R-:W-:Y:S01]  /*0a90*/  IMAD.WIDE.U32 R132, R132, -0x2daee0ad, RZ ;  /* 0xd2511f5384847825 */ /* 0x000fe200078e00ff */
[----:B------:R-:W-:-:S02]  /*0aa0*/  LOP3.LUT R126, R3, R14, R29, 0x96, !PT ;  /* 0x0000000e037e7212 */ /* 0x000fc400078e961d */
[----:B------:R-:W-:-:S03]  /*0ab0*/  IADD3 R28, R213, 0x1fd5c5a3, RZ ;  /* 0x1fd5c5a3d51c7810 */ /* 0x000fc60007ffe0ff */
[----:B------:R-:W-:Y:S01]  /*0ac0*/  @P0 LOP3.LUT R31, R31, 0x10, RZ, 0xfc, !PT ;  /* 0x000000101f1f0812 */ /* 0x000fe200078efcff */
[----:B------:R-:W-:Y:S05]  /*0ad0*/  @!P0 BRA `(.L_x_1249) ;  /* 0x000000a000008947 */ /* 0x000fea0003800000 */
[----:B------:R-:W-:-:S04]  /*0ae0*/  ISETP.NE.U32.AND P0, PT, RZ, c[0x0][0x218], PT ;  /* 0x00008600ff007a0c */ /* 0x000fc80003f05070 */
[----:B------:R-:W-:Y:S01]  /*0af0*/  ISETP.NE.AND.EX P0, PT, RZ, c[0x0][0x21c], PT, P0 ;  /* 0x00008700ff007a0c */ /* 0x000fe20003f05300 */
[----:B------:R-:W-:-:S12]  /*0b00*/  IMAD.MOV.U32 R53, RZ, RZ, 0x10 ;  /* 0x00000010ff357424 */ /* 0x000fd800078e00ff */
[----:B------:R-:W-:-:S04]  /*0b10*/  @P0 LEA R14, P1, R52, c[0x0][0x218], 0x4 ;  /* 0x00008600340e0a11 */ /* 0x000fc800078220ff */
[C---:B------:R-:W-:Y:S01]  /*0b20*/  @P0 LEA.HI.X R15, R52.reuse, c[0x0][0x21c], RZ, 0x4, P1 ;  /* 0x00008700340f0a11 */ /* 0x040fe200008f24ff */
[----:B------:R-:W-:-:S04]  /*0b30*/  IMAD.WIDE.U32 R52, R52, R53, c[0x0][0x1b0] ;  /* 0x00006c0034347625 */ /* 0x000fc800078e0035 */
[----:B------:R0:W5:Y:S04]  /*0b40*/  @P0 LDG.E.128 R56, [R14.64] ;  /* 0x000000040e380981 */ /* 0x000168000c1e1d00 */
[----:B------:R-:W5:Y:S01]  /*0b50*/  LDG.E.128 R52, [R52.64] ;  /* 0x0000000434347981 */ /* 0x000f62000c1e1d00 */
[----:B------:R-:W-:Y:S01]  /*0b60*/  @!P0 CS2R R56, SRZ ;  /* 0x0000000000388805 */ /* 0x000fe2000001ff00 */
[----:B------:R-:W-:Y:S02]  /*0b70*/  @!P0 CS2R R58, SRZ ;  /* 0x00000000003a8805 */ /* 0x000fe4000001ff00 */
.L_x_1249:
[----:B0-----:R-:W-:Y:S05]  /*0b80*/  BSYNC B0 ;  /* 0x0000000000007941 */ /* 0x001fea0003800000 */
.L_x_1248:
[----:B------:R-:W-:Y:S01]  /*0b90*/  LEA.HI R27, R46, R27, RZ, 0x19 ;  /* 0x0000001b2e1b7211 */ /* 0x000fe200078fc8ff */
[----:B------:R-:W-:Y:S01]  /*0ba0*/  IMAD.WIDE.U32 R126, R126, -0x326172a9, RZ ;  /* 0xcd9e8d577e7e7825 */ /* 0x000fe200078e00ff */
[----:B------:R-:W-:Y:S02]  /*0bb0*/  LOP3.LUT R139, R133, R2, R28, 0x96, !PT ;  /* 0x00000002858b7212 */ /* 0x000fe400078e961c */
[----:B------:R-:W-:-:S02]  /*0bc0*/  ISETP.GE.AND P0, PT, R27, c[0x0][0x164], PT ;  /* 0x000059001b007a0c */ /* 0x000fc40003f06270 */
[----:B------:R-:W-:-:S11]  /*0bd0*/  IADD3 R26, R212, 0x5384540f, RZ ;  /* 0x5384540fd41a7810 */ /* 0x000fd60007ffe0ff */
[----:B------:R-:W-:Y:S05]  /*0be0*/  @P0 EXIT ;  /* 0x000000000000094d */ /* 0x000fea0003800000 */
[----:B------:R-:W-:Y:S01]  /*0bf0*/  SHF.R.S32.HI R128, RZ, 0x3, R124 ;  /* 0x00000003ff807819 */ /* 0x000fe2000001147c */
[C---:B------:R-:W-:Y:S01]  /*0c00*/  IMAD.SHL.U32 R133, R46.reuse, 0x20, RZ ;  /* 0x000000202e857824 */ /* 0x040fe200078e00ff */
[----:B------:R-:W-:Y:S01]  /*0c10*/  LOP3.LUT R134, R46, 0x60, RZ, 0xc0, !PT ;  /* 0x000000602e867812 */ /* 0x000fe200078ec0ff */
[----:B------:R-:W-:Y:S01]  /*0c20*/  IMAD.MOV.U32 R145, RZ, RZ, 0x1 ;  /* 0x00000001ff917424 */ /* 0x000fe200078e00ff */
[----:B------:R-:W-:Y:S01]  /*0c30*/  LOP3.LUT R131, R128, 0x7f, RZ, 0xc0, !PT ;  /* 0x0000007f80837812 */ /* 0x000fe200078ec0ff */
[----:B------:R-:W-:Y:S01]  /*0c40*/  IMAD.MOV.U32 R147, RZ, RZ, RZ ;  /* 0x000000ffff937224 */ /* 0x000fe200078e00ff */
[----:B------:R-:W-:Y:S01]  /*0c50*/  SHF.R.U32.HI R128, RZ, 0x2, R128 ;  /* 0x00000002ff807819 */ /* 0x000fe20000011680 */
[----:B------:R-:W-:Y:S01]  /*0c60*/  ULDC.U8 UR6, c[0x0][0x1f0] ;  /* 0x00007c0000067ab9 */ /* 0x000fe20000000000 */
[----:B-----5:R-:W-:Y:S01]  /*0c70*/  PRMT R111, RZ, 0x5410, R69 ;  /* 0x00005410ff6f7816 */ /* 0x020fe20000000045 */
[----:B------:R-:W-:Y:S01]  /*0c80*/  IMAD.IADD R134, R131, 0x1, -R134 ;  /* 0x0000000183867824 */ /* 0x000fe200078e0a86 */
[----:B------:R-:W-:-:S02]  /*0c90*/  LOP3.LUT R137, R128, 0x3fffffe0, RZ, 0xc0, !PT ;  /* 0x3fffffe080897812 */ /* 0x000fc400078ec0ff */
[----:B------:R-:W-:Y:S02]  /*0ca0*/  PRMT R112, RZ, 0x7610, R69 ;  /* 0x00007610ff707816 */ /* 0x000fe40000000045 */
[----:B------:R-:W-:Y:S02]  /*0cb0*/  IMNMX R134, RZ, R134, !PT ;  /* 0x00000086ff867217 */ /* 0x000fe40007800200 */
[--C-:B------:R-:W-:Y:S02]  /*0cc0*/  PRMT R69, RZ, 0x5410, R70.reuse ;  /* 0x00005410ff457816 */ /* 0x100fe40000000046 */
[----:B------:R-:W-:Y:S02]  /*0cd0*/  IMNMX R134, R134, 0x20, PT ;  /* 0x0000002086867817 */ /* 0x000fe40003800200 */
[----:B------:R-:W-:Y:S02]  /*0ce0*/  PRMT R113, RZ, 0x7610, R70 ;  /* 0x00007610ff717816 */ /* 0x000fe40000000046 */
[----:B------:R-:W-:Y:S01]  /*0cf0*/  PRMT R70, RZ, 0x5410, R71 ;  /* 0x00005410ff467816 */ /* 0x000fe20000000047 */
[----:B------:R-:W-:Y:S01]  /*0d00*/  IMAD.IADD R134, R134, 0x1, R137 ;  /* 0x0000000186867824 */ /* 0x000fe200078e0289 */
[----:B------:R-:W-:-:S02]  /*0d10*/  PRMT R114, RZ, 0x7610, R71 ;  /* 0x00007610ff727816 */ /* 0x000fc40000000047 */
[--C-:B------:R-:W-:Y:S01]  /*0d20*/  PRMT R71, RZ, 0x5410, R72.reuse ;  /* 0x00005410ff477816 */ /* 0x100fe20000000048 */
[----:B------:R-:W-:Y:S01]  /*0d30*/  IMAD.SHL.U32 R134, R134, 0x8, RZ ;  /* 0x0000000886867824 */ /* 0x000fe200078e00ff */
        /* <DEDUP_REMOVED lines=11> */
[----:B0-----:R-:W0:Y:S01]  /*0df0*/  MUFU.RCP R138, R138 ;  /* 0x0000008a008a7308 */ /* 0x001e220000001000 */
[----:B------:R-:W-:-:S02]  /*0e00*/  PRMT R120, RZ, 0x7610, R61 ;  /* 0x00007610ff787816 */ /* 0x000fc4000000003d */
[--C-:B------:R-:W-:Y:S02]  /*0e10*/  PRMT R61, RZ, 0x5410, R62.reuse ;  /* 0x00005410ff3d7816 */ /* 0x100fe4000000003e */
[----:B------:R-:W-:Y:S02]  /*0e20*/  PRMT R121, RZ, 0x7610, R62 ;  /* 0x00007610ff797816 */ /* 0x000fe4000000003e */
[----:B------:R-:W-:Y:S01]  /*0e30*/  LOP3.LUT R140, R127, R12, R26, 0x96, !PT ;  /* 0x0000000c7f8c7212 */ /* 0x000fe200078e961a */
[C---:B------:R-:W-:Y:S01]  /*0e40*/  IMAD.HI.U32 R127, R139.reuse, -0x326172a9, RZ ;  /* 0xcd9e8d578b7f7827 */ /* 0x040fe200078e00ff */
[--C-:B------:R-:W-:Y:S02]  /*0e50*/  PRMT R62, RZ, 0x5410, R63.reuse ;  /* 0x00005410ff3e7816 */ /* 0x100fe4000000003f */
[----:B------:R-:W-:Y:S01]  /*0e60*/  PRMT R122, RZ, 0x7610, R63 ;  /* 0x00007610ff7a7816 */ /* 0x000fe2000000003f */
[----:B------:R-:W-:Y:S01]  /*0e70*/  IMAD R139, R139, -0x326172a9, RZ ;  /* 0xcd9e8d578b8b7824 */ /* 0x000fe200078e02ff */
[----:B------:R-:W-:-:S02]  /*0e80*/  PRMT R63, RZ, 0x5410, R64 ;  /* 0x00005410ff3f7816 */ /* 0x000fc40000000040 */
[----:B------:R-:W-:Y:S02]  /*0e90*/  PRMT R123, RZ, 0x7610, R64 ;  /* 0x00007610ff7b7816 */ /* 0x000fe40000000040 */
[--C-:B------:R-:W-:Y:S02]  /*0ea0*/  PRMT R64, RZ, 0x5410, R65.reuse ;  /* 0x00005410ff407816 */ /* 0x100fe40000000041 */
[----:B------:R-:W-:Y:S02]  /*0eb0*/  PRMT R124, RZ, 0x7610, R65 ;  /* 0x00007610ff7c7816 */ /* 0x000fe40000000041 */
[----:B------:R-:W-:Y:S02]  /*0ec0*/  LOP3.LUT R136, R133, 0x3e0, RZ, 0xc0, !PT ;  /* 0x000003e085887812 */ /* 0x000fe400078ec0ff */
[--C-:B------:R-:W-:Y:S02]  /*0ed0*/  PRMT R65, RZ, 0x5410, R66.reuse ;  /* 0x00005410ff417816 */ /* 0x100fe40000000042 */
[----:B------:R-:W-:Y:S01]  /*0ee0*/  PRMT R125, RZ, 0x7610, R66 ;  /* 0x00007610ff7d7816 */ /* 0x000fe20000000042 */
[----:B------:R-:W-:Y:S01]  /*0ef0*/  IMAD.IADD R135, R131, 0x1, -R136 ;  /* 0x0000000183877824 */ /* 0x000fe200078e0a88 */
[----:B------:R-:W-:-:S02]  /*0f00*/  PRMT R66, RZ, 0x5410, R67 ;  /* 0x00005410ff427816 */ /* 0x000fc40000000043 */
[----:B------:R-:W-:Y:S01]  /*0f10*/  PRMT R130, RZ, 0x7610, R67 ;  /* 0x00007610ff827816 */ /* 0x000fe20000000043 */
[C---:B------:R-:W-:Y:S01]  /*0f20*/  IMAD.HI.U32 R67, R140.reuse, -0x2daee0ad, RZ ;  /* 0xd2511f538c437827 */ /* 0x040fe200078e00ff */
[--C-:B------:R-:W-:Y:S02]  /*0f30*/  PRMT R21, RZ, 0x5410, R10.reuse ;  /* 0x00005410ff157816 */ /* 0x100fe4000000000a */
[----:B------:R-:W-:Y:S01]  /*0f40*/  PRMT R20, RZ, 0x7610, R10 ;  /* 0x00007610ff147816 */ /* 0x000fe2000000000a */
[----:B------:R-:W-:Y:S01]  /*0f50*/  IMAD R140, R140, -0x2daee0ad, RZ ;  /* 0xd2511f538c8c7824 */ /* 0x000fe200078e02ff */
[--C-:B------:R-:W-:Y:S02]  /*0f60*/  PRMT R19, RZ, 0x5410, R11.reuse ;  /* 0x00005410ff137816 */ /* 0x100fe4000000000b */
[----:B------:R-:W-:Y:S02]  /*0f70*/  PRMT R18, RZ, 0x7610, R11 ;  /* 0x00007610ff127816 */ /* 0x000fe4000000000b */
[----:B------:R-:W-:-:S02]  /*0f80*/  PRMT R13, RZ, 0x5410, R6 ;  /* 0x00005410ff0d7816 */ /* 0x000fc40000000006 */
[----:B------:R-:W-:Y:S02]  /*0f90*/  PRMT R12, RZ, 0x7610, R6 ;  /* 0x00007610ff0c7816 */ /* 0x000fe40000000006 */
[--C-:B------:R-:W-:Y:S02]  /*0fa0*/  PRMT R11, RZ, 0x5410, R7.reuse ;  /* 0x00005410ff0b7816 */ /* 0x100fe40000000007 */
[----:B------:R-:W-:Y:S02]  /*0fb0*/  PRMT R10, RZ, 0x7610, R7 ;  /* 0x00007610ff0a7816 */ /* 0x000fe40000000007 */
[----:B------:R-:W-:Y:S02]  /*0fc0*/  IADD3 R128, R213, -0x24c28bd8, RZ ;  /* 0xdb3d7428d5807810 */ /* 0x000fe40007ffe0ff */
        /* <DEDUP_REMOVED lines=8> */
[----:B------:R-:W-:Y:S02]  /*1050*/  LOP3.LUT R144, R67, R132, R128, 0x96, !PT ;  /* 0x0000008443907212 */ /* 0x000fe400078e9680 */
[--C-:B------:R-:W-:Y:S02]  /*1060*/  PRMT R86, RZ, 0x5410, R87.reuse ;  /* 0x00005410ff567816 */ /* 0x100fe40000000057 */
[----:B------:R-:W-:Y:S02]  /*1070*/  PRMT R98, RZ, 0x7610, R87 ;  /* 0x00007610ff627816 */ /* 0x000fe40000000057 */
[----:B------:R-:W-:Y:S02]  /*1080*/  IADD3 R129, R212, -0xe443238, RZ ;  /* 0xf1bbcdc8d4817810 */ /* 0x000fe40007ffe0ff */
[--C-:B------:R-:W-:Y:S02]  /*1090*/  PRMT R67, RZ, 0x5410, R52.reuse ;  /* 0x00005410ff437816 */ /* 0x100fe40000000034 */
[----:B------:R-:W-:-:S02]  /*10a0*/  PRMT R132, RZ, 0x7610, R52 ;  /* 0x00007610ff847816 */ /* 0x000fc40000000034 */
[--C-:B------:R-:W-:Y:S02]  /*10b0*/  PRMT R87, RZ, 0x5410, R88.reuse ;  /* 0x00005410ff577816 */ /* 0x100fe40000000058 */
[----:B------:R-:W-:Y:S02]  /*10c0*/  PRMT R99, RZ, 0x7610, R88 ;  /* 0x00007610ff637816 */ /* 0x000fe40000000058 */
[----:B------:R-:W-:Y:S02]  /*10d0*/  IMNMX R52, RZ, R135, !PT ;  /* 0x00000087ff347217 */ /* 0x000fe40007800200 */
[--C-:B------:R-:W-:Y:S02]  /*10e0*/  PRMT R88, RZ, 0x5410, R89.reuse ;  /* 0x00005410ff587816 */ /* 0x100fe40000000059 */
[----:B------:R-:W-:Y:S02]  /*10f0*/  PRMT R100, RZ, 0x7610, R89 ;  /* 0x00007610ff647816 */ /* 0x000fe40000000059 */
[----:B------:R-:W-:-:S02]  /*1100*/  PRMT R89, RZ, 0x5410, R90 ;  /* 0x00005410ff597816 */ /* 0x000fc4000000005a */
[----:B------:R-:W-:Y:S02]  /*1110*/  PRMT R101, RZ, 0x7610, R90 ;  /* 0x00007610ff657816 */ /* 0x000fe4000000005a */
[--C-:B------:R-:W-:Y:S02]  /*1120*/  PRMT R90, RZ, 0x5410, R91.reuse ;  /* 0x00005410ff5a7816 */ /* 0x100fe4000000005b */
[----:B------:R-:W-:Y:S02]  /*1130*/  PRMT R102, RZ, 0x7610, R91 ;  /* 0x00007610ff667816 */ /* 0x000fe4000000005b */
[----:B------:R-:W-:Y:S02]  /*1140*/  LOP3.LUT R146, R127, R126, R129, 0x96, !PT ;  /* 0x0000007e7f927212 */ /* 0x000fe400078e9681 */
[--C-:B------:R-:W-:Y:S02]  /*1150*/  PRMT R91, RZ, 0x5410, R76.reuse ;  /* 0x00005410ff5b7816 */ /* 0x100fe4000000004c */
[----:B------:R-:W-:-:S02]  /*1160*/  PRMT R103, RZ, 0x7610, R76 ;  /* 0x00007610ff677816 */ /* 0x000fc4000000004c */
[----:B------:R-:W-:Y:S02]  /*1170*/  IMNMX R52, R52, 0x20, PT ;  /* 0x0000002034347817 */ /* 0x000fe40003800200 */
[--C-:B------:R-:W-:Y:S02]  /*1180*/  PRMT R76, RZ, 0x5410, R77.reuse ;  /* 0x00005410ff4c7816 */ /* 0x100fe4000000004d */
[----:B------:R-:W-:Y:S01]  /*1190*/  PRMT R104, RZ, 0x7610, R77 ;  /* 0x00007610ff687816 */ /* 0x000fe2000000004d */
[----:B------:R-:W-:Y:S01]  /*11a0*/  IMAD.IADD R52, R137, 0x1, R52 ;  /* 0x0000000189347824 */ /* 0x000fe200078e0234 */
[--C-:B------:R-:W-:Y:S02]  /*11b0*/  PRMT R77, RZ, 0x5410, R78.reuse ;  /* 0x00005410ff4d7816 */ /* 0x100fe4000000004e */
[----:B------:R-:W-:Y:S01]  /*11c0*/  PRMT R105, RZ, 0x7610, R78 ;  /* 0x00007610ff697816 */ /* 0x000fe2000000004e */
[----:B------:R-:W-:Y:S01]  /*11d0*/  IMAD.SHL.U32 R143, R52, 0x8, RZ ;  /* 0x00000008348f7824 */ /* 0x000fe200078e00ff */
[----:B------:R-:W-:-:S02]  /*11e0*/  PRMT R78, RZ, 0x5410, R79 ;  /* 0x00005410ff4e7816 */ /* 0x000fc4000000004f */
[----:B------:R-:W-:Y:S02]  /*11f0*/  PRMT R106, RZ, 0x7610, R79 ;  /* 0x00007610ff6a7816 */ /* 0x000fe4000000004f */
[--C-:B------:R-:W-:Y:S02]  /*1200*/  PRMT R131, RZ, 0x5410, R53.reuse ;  /* 0x00005410ff837816 */ /* 0x100fe40000000035 */
[----:B------:R-:W-:Y:S01]  /*1210*/  PRMT R134, RZ, 0x7610, R53 ;  /* 0x00007610ff867816 */ /* 0x000fe20000000035 */
[----:B------:R-:W-:Y:S01]  /*1220*/  IMAD.HI.U32 R53, R146, -0x2daee0ad, RZ ;  /* 0xd2511f5392357827 */ /* 0x000fe200078e00ff */
[--C-:B------:R-:W-:Y:S02]  /*1230*/  PRMT R133, RZ, 0x5410, R54.reuse ;  /* 0x00005410ff857816 */ /* 0x100fe40000000036 */
[----:B------:R-:W-:Y:S01]  /*1240*/  PRMT R136, RZ, 0x7610, R54 ;  /* 0x00007610ff887816 */ /* 0x000fe20000000036 */
[----:B------:R-:W-:Y:S01]  /*1250*/  IMAD.HI.U32 R54, R144, -0x326172a9, RZ ;  /* 0xcd9e8d5790367827 */ /* 0x000fe200078e00ff */
[----:B------:R-:W-:-:S02]  /*1260*/  PRMT R79, RZ, 0x5410, R80 ;  /* 0x00005410ff4f7816 */ /* 0x000fc40000000050 */
[----:B------:R-:W-:Y:S01]  /*1270*/  PRMT R107, RZ, 0x7610, R80 ;  /* 0x00007610ff6b7816 */ /* 0x000fe20000000050 */
[----:B------:R-:W-:Y:S01]  /*1280*/  IMAD R146, R146, -0x2daee0ad, RZ ;  /* 0xd2511f5392927824 */ /* 0x000fe200078e02ff */
[--C-:B------:R-:W-:Y:S01]  /*1290*/  PRMT R25, RZ, 0x5410, R8.reuse ;  /* 0x00005410ff197816 */ /* 0x100fe20000000008 */
[----:B------:R-:W-:Y:S01]  /*12a0*/  IMAD R144, R144, -0x326172a9, RZ ;  /* 0xcd9e8d5790907824 */ /* 0x000fe200078e02ff */
[----:B------:R-:W-:Y:S02]  /*12b0*/  PRMT R24, RZ, 0x7610, R8 ;  /* 0x00007610ff187816 */ /* 0x000fe40000000008 */
[--C-:B------:R-:W-:Y:S02]  /*12c0*/  PRMT R23, RZ, 0x5410, R9.reuse ;  /* 0x00005410ff177816 */ /* 0x100fe40000000009 */
[----:B------:R-:W-:Y:S02]  /*12d0*/  PRMT R22, RZ, 0x7610, R9 ;  /* 0x00007610ff167816 */ /* 0x000fe40000000009 */
[----:B------:R-:W-:-:S02]  /*12e0*/  PRMT R80, RZ, 0x5410, R81 ;  /* 0x00005410ff507816 */ /* 0x000fc40000000051 */
[----:B------:R-:W-:Y:S02]  /*12f0*/  PRMT R108, RZ, 0x7610, R81 ;  /* 0x00007610ff6c7816 */ /* 0x000fe40000000051 */
[----:B------:R-:W-:Y:S02]  /*1300*/  IADD3 R127, R212, -0x700cb87f, RZ ;  /* 0x8ff34781d47f7810 */ /* 0x000fe40007ffe0ff */
[----:B------:R-:W-:Y:S02]  /*1310*/  IADD3 R126, R213, -0x695add53, RZ ;  /* 0x96a522add57e7810 */ /* 0x000fe40007ffe0ff */
        /* <DEDUP_REMOVED lines=24> */
[--C-:B------:R-:W-:Y:S02]  /*14a0*/  PRMT R135, RZ, 0x5410, R55.reuse ;  /* 0x00005410ff877816 */ /* 0x100fe40000000037 */
[----:B------:R-:W-:Y:S02]  /*14b0*/  PRMT R141, RZ, 0x7610, R55 ;  /* 0x00007610ff8d7816 */ /* 0x000fe40000000037 */
[----:B------:R-:W-:-:S02]  /*14c0*/  LOP3.LUT R140, R53, R140, R126, 0x96, !PT ;  /* 0x0000008c358c7212 */ /* 0x000fc400078e967e */
[----:B------:R-:W-:Y:S02]  /*14d0*/  LOP3.LUT R139, R54, R139, R127, 0x96, !PT ;  /* 0x0000008b368b7212 */ /* 0x000fe400078e967f */
[--C-:B------:R-:W-:Y:S02]  /*14e0*/  PRMT R137, RZ, 0x5410, R56.reuse ;  /* 0x00005410ff897816 */ /* 0x100fe40000000038 */
[----:B------:R-:W-:Y:S02]  /*14f0*/  PRMT R149, RZ, 0x7610, R56 ;  /* 0x00007610ff957816 */ /* 0x000fe40000000038 */
[----:B------:R-:W-:Y:S02]  /*1500*/  LOP3.LUT R148, R148, 0x3, RZ, 0xc0, !PT ;  /* 0x0000000394947812 */ /* 0x000fe400078ec0ff */
[--C-:B------:R-:W-:Y:S02]  /*1510*/  PRMT R142, RZ, 0x5410, R57.reuse ;  /* 0x00005410ff8e7816 */ /* 0x100fe40000000039 */
[----:B------:R-:W-:-:S02]  /*1520*/  PRMT R151, RZ, 0x7610, R57 ;  /* 0x00007610ff977816 */ /* 0x000fc40000000039 */
[--C-:B------:R-:W-:Y:S02]  /*1530*/  PRMT R150, RZ, 0x5410, R58.reuse ;  /* 0x00005410ff967816 */ /* 0x100fe4000000003a */
[----:B------:R-:W-:Y:S02]  /*1540*/  PRMT R153, RZ, 0x7610, R58 ;  /* 0x00007610ff997816 */ /* 0x000fe4000000003a */
[--C-:B------:R-:W-:Y:S02]  /*1550*/  PRMT R152, RZ, 0x5410, R59.reuse ;  /* 0x00005410ff987816 */ /* 0x100fe4000000003b */
[----:B0-----:R-:W-:Y:S02]  /*1560*/  PRMT R156, RZ, 0x7610, R59 ;  /* 0x00007610ff9c7816 */ /* 0x001fe4000000003b */
.L_x_1673:
[----:B------:R-:W-:Y:S02]  /*1570*/  ISETP.NE.U32.AND P0, PT, RZ, c[0x0][0x1c0], PT ;  /* 0x00007000ff007a0c */ /* 0x000fe40003f05070 */
[----:B------:R-:W-:Y:S02]  /*1580*/  LOP3.LUT P1, RZ, R31, 0x8, RZ, 0xc0, !PT ;  /* 0x000000081fff7812 */ /* 0x000fe4000782c0ff */
[----:B------:R-:W-:-:S13]  /*1590*/  ISETP.NE.AND.EX P0, PT, RZ, c[0x0][0x1c4], PT, P0 ;  /* 0x00007100ff007a0c */ /* 0x000fda0003f05300 */
[----:B------:R-:W-:-:S04]  /*15a0*/  @P0 IMAD.MOV.U32 R56, RZ, RZ, 0x2 ;  /* 0x00000002ff380424 */ /* 0x000fc800078e00ff */
[----:B------:R-:W-:-:S06]  /*15b0*/  @P0 IMAD.WIDE R56, R27, R56, c[0x0][0x1c0] ;  /* 0x000070001b380625 */ /* 0x000fcc00078e0238 */
[----:B------:R-:W2:Y:S01]  /*15c0*/  @P0 LDG.E.U16 R56, [R56.64] ;  /* 0x0000000438380981 */ /* 0x000ea2000c1e1500 */
[----:B------:R-:W-:Y:S01]  /*15d0*/  IMAD R58, R27, c[0x0][0x168], RZ ;  /* 0x00005a001b3a7a24 */ /* 0x000fe200078e02ff */
[----:B------:R-:W-:Y:S01]  /*15e0*/  LOP3.LUT R216, R46, 0x7f, RZ, 0xc0, !PT ;  /* 0x0000007f2ed87812 */ /* 0x000fe200078ec0ff */
[----:B------:R-:W-:Y:S01]  /*15f0*/  BSSY B0, `(.L_x_1250) ;  /* 0x00002dc000007945 */ /* 0x000fe20003800000 */
[----:B------:R-:W-:Y:S02]  /*1600*/  IMAD.MOV.U32 R214, RZ, RZ, 0x3f800000 ;  /* 0x3f800000ffd67424 */ /* 0x000fe400078e00ff */
[----:B------:R-:W-:-:S04]  /*1610*/  SHF.R.S32.HI R59, RZ, 0x1f, R58 ;  /* 0x0000001fff3b7819 */ /* 0x000fc8000001143a */
[----:B------:R-:W-:-:S04]  /*1620*/  LEA.HI R59, R59, R58, RZ, 0x3 ;  /* 0x0000003a3b3b7211 */ /* 0x000fc800078f18ff */
[----:B------:R-:W-:-:S04]  /*1630*/  LEA.HI.SX32 R155, R59, R216, 0x1d ;  /* 0x000000d83b9b7211 */ /* 0x000fc800078feaff */
[----:B------:R-:W-:Y:S02]  /*1640*/  MOV R215, R155 ;  /* 0x0000009b00d77202 */ /* 0x000fe40000000f00 */
[----:B--2---:R-:W-:Y:S01]  /*1650*/  @P0 PRMT R214, RZ, 0x5410, R56 ;  /* 0x00005410ffd60816 */ /* 0x004fe20000000038 */
        /* <DEDUP_REMOVED lines=9> */
[C---:B------:R-:W-:Y:S01]  /*16f0*/  ISETP.NE.AND P1, PT, R148.reuse, 0x1, PT ;  /* 0x000000019400780c */ /* 0x040fe20003f25270 */
[----:B------:R-:W-:Y:S01]  /*1700*/  BSSY B1, `(.L_x_1252) ;  /* 0x000000c000017945 */ /* 0x000fe20003800000 */
[----:B------:R-:W-:-:S11]  /*1710*/  IADD3 R178, R148, 0x1, RZ ;  /* 0x0000000194b27810 */ /* 0x000fd60007ffe0ff */
[----:B------:R-:W-:Y:S05]  /*1720*/  @!P1 BRA `(.L_x_1253) ;  /* 0x0000008000009947 */ /* 0x000fea0003800000 */
[----:B0-----:R-:W-:Y:S01]  /*1730*/  ISETP.NE.AND P1, PT, R148, 0x2, PT ;  /* 0x000000029400780c */ /* 0x001fe20003f25270 */
[----:B------:R-:W-:-:S12]  /*1740*/  IMAD.MOV.U32 R177, RZ, RZ, R140 ;  /* 0x000000ffffb17224 */ /* 0x000fd800078e008c */
[----:B------:R-:W-:Y:S05]  /*1750*/  @!P1 BRA `(.L_x_1254) ;  /* 0x0000006000009947 */ /* 0x000fea0003800000 */
[----:B------:R-:W-:Y:S01]  /*1760*/  ISETP.NE.AND P1, PT, R148, 0x3, PT ;  /* 0x000000039400780c */ /* 0x000fe20003f25270 */
[----:B------:R-:W-:-:S12]  /*1770*/  IMAD.MOV.U32 R177, RZ, RZ, R139 ;  /* 0x000000ffffb17224 */ /* 0x000fd800078e008b */
[----:B------:R-:W-:Y:S05]  /*1780*/  @P1 BRA `(.L_x_1254) ;  /* 0x0000003000001947 */ /* 0x000fea0003800000 */
[----:B------:R-:W-:Y:S01]  /*1790*/  IMAD.MOV.U32 R177, RZ, RZ, R146 ;  /* 0x000000ffffb17224 */ /* 0x000fe200078e0092 */
[----:B------:R-:W-:Y:S05]  /*17a0*/  BRA `(.L_x_1254) ;  /* 0x0000001000007947 */ /* 0x000fea0003800000 */
.L_x_1253:
[----:B0-----:R-:W-:Y:S02]  /*17b0*/  IMAD.MOV.U32 R177, RZ, RZ, R144 ;  /* 0x000000ffffb17224 */ /* 0x001fe400078e0090 */
.L_x_1254:
[----:B------:R-:W-:Y:S05]  /*17c0*/  BSYNC B1 ;  /* 0x0000000000017941 */ /* 0x000fea0003800000 */
.L_x_1252:
[----:B------:R-:W-:Y:S01]  /*17d0*/  ISETP.NE.AND P1, PT, R178, 0x4, PT ;  /* 0x00000004b200780c */ /* 0x000fe20003f25270 */
[----:B------:R-:W-:-:S12]  /*17e0*/  BSSY B1, `(.L_x_1255) ;  /* 0x000003c000017945 */ /* 0x000fd80003800000 */
[----:B------:R-:W-:Y:S05]  /*17f0*/  @P1 BRA `(.L_x_1256) ;  /* 0x000003a000001947 */ /* 0x000fea0003800000 */
[----:B------:R-:W-:Y:S01]  /*1800*/  IADD3 R44, R44, 0x1, RZ ;  /* 0x000000012c2c7810 */ /* 0x000fe20007ffe0ff */
[----:B------:R-:W-:Y:S03]  /*1810*/  BSSY B2, `(.L_x_1257) ;  /* 0x000000c000027945 */ /* 0x000fe60003800000 */
[C---:B------:R-:W-:Y:S01]  /*1820*/  ISETP.NE.AND P1, PT, R44.reuse, RZ, PT ;  /* 0x000000ff2c00720c */ /* 0x040fe20003f25270 */
[----:B------:R-:W-:-:S12]  /*1830*/  IMAD.HI.U32 R140, R44, -0x2daee0ad, RZ ;  /* 0xd2511f532c8c7827 */ /* 0x000fd800078e00ff */
[----:B------:R-:W-:Y:S05]  /*1840*/  @P1 BRA `(.L_x_1258) ;  /* 0x0000008000001947 */ /* 0x000fea0003800000 */
[----:B------:R-:W-:-:S04]  /*1850*/  IADD3 R43, R43, 0x1, RZ ;  /* 0x000000012b2b7810 */ /* 0x000fc80007ffe0ff */
[----:B------:R-:W-:-:S13]  /*1860*/  ISETP.NE.AND P1, PT, R43, RZ, PT ;  /* 0x000000ff2b00720c */ /* 0x000fda0003f25270 */
[----:B------:R-:W-:Y:S01]  /*1870*/  @!P1 IADD3 R45, R45, 0x1, RZ ;  /* 0x000000012d2d9810 */ /* 0x000fe20007ffe0ff */
[----:B------:R-:W-:Y:S01]  /*1880*/  @!P1 IMAD.MOV.U32 R43, RZ, RZ, RZ ;  /* 0x000000ffff2b9224 */ /* 0x000fe200078e00ff */
[----:B------:R-:W-:Y:S02]  /*1890*/  @!P1 IADD3 R139, R147, 0x1, RZ ;  /* 0x00000001938b9810 */ /* 0x000fe40007ffe0ff */
[----:B------:R-:W-:-:S13]  /*18a0*/  ISETP.NE.AND P2, PT, R45, RZ, !P1 ;  /* 0x000000ff2d00720c */ /* 0x000fda0004f45270 */
[----:B------:R-:W-:-:S04]  /*18b0*/  @P2 IMAD.MOV R139, RZ, RZ, R147 ;  /* 0x000000ffff8b2224 */ /* 0x000fc800078e0293 */
[----:B------:R-:W-:Y:S02]  /*18c0*/  @!P1 IMAD.MOV.U32 R147, RZ, RZ, R139 ;  /* 0x000000ffff939224 */ /* 0x000fe400078e008b */
.L_x_1258:
[----:B------:R-:W-:Y:S05]  /*18d0*/  BSYNC B2 ;  /* 0x0000000000027941 */ /* 0x000fea0003800000 */
.L_x_1257:
[----:B------:R-:W-:Y:S01]  /*18e0*/  IMAD.HI.U32 R139, R45, -0x326172a9, RZ ;  /* 0xcd9e8d572d8b7827 */ /* 0x000fe200078e00ff */
[----:B------:R-:W-:-:S03]  /*18f0*/  LOP3.LUT R140, R140, R147, R213, 0x96, !PT ;  /* 0x000000938c8c7212 */ /* 0x000fc600078e96d5 */
[----:B------:R-:W-:Y:S01]  /*1900*/  IMAD R144, R45, -0x326172a9, RZ ;  /* 0xcd9e8d572d907824 */ /* 0x000fe200078e02ff */
[----:B------:R-:W-:Y:S01]  /*1910*/  LOP3.LUT R139, R139, R43, R212, 0x96, !PT ;  /* 0x0000002b8b8b7212 */ /* 0x000fe200078e96d4 */
[----:B------:R-:W-:-:S04]  /*1920*/  IMAD.WIDE.U32 R168, R140, -0x326172a9, RZ ;  /* 0xcd9e8d578ca87825 */ /* 0x000fc800078e00ff */
[----:B------:R-:W-:Y:S01]  /*1930*/  IMAD R191, R44, -0x2daee0ad, RZ ;  /* 0xd2511f532cbf7824 */ /* 0x000fe200078e02ff */
[----:B------:R-:W-:Y:S01]  /*1940*/  LOP3.LUT R144, R169, R144, R41, 0x96, !PT ;  /* 0x00000090a9907212 */ /* 0x000fe200078e9629 */
[----:B------:R-:W-:-:S04]  /*1950*/  IMAD.WIDE.U32 R218, R139, -0x2daee0ad, RZ ;  /* 0xd2511f538bda7825 */ /* 0x000fc800078e00ff */
[----:B------:R-:W-:Y:S01]  /*1960*/  IMAD.WIDE.U32 R220, R144, -0x2daee0ad, RZ ;  /* 0xd2511f5390dc7825 */ /* 0x000fe200078e00ff */
[----:B------:R-:W-:-:S03]  /*1970*/  LOP3.LUT R191, R219, R191, R42, 0x96, !PT ;  /* 0x000000bfdbbf7212 */ /* 0x000fc600078e962a */
[----:B------:R-:W-:Y:S01]  /*1980*/  IMAD.MOV.U32 R178, RZ, RZ, RZ ;  /* 0x000000ffffb27224 */ /* 0x000fe200078e00ff */
[----:B------:R-:W-:Y:S01]  /*1990*/  LOP3.LUT R169, R221, R218, R39, 0x96, !PT ;  /* 0x000000dadda97212 */ /* 0x000fe200078e9627 */
[----:B------:R-:W-:-:S05]  /*19a0*/  IMAD.WIDE.U32 R216, R191, -0x326172a9, RZ ;  /* 0xcd9e8d57bfd87825 */ /* 0x000fca00078e00ff */
[----:B------:R-:W-:Y:S01]  /*19b0*/  LOP3.LUT R218, R217, R168, R40, 0x96, !PT ;  /* 0x000000a8d9da7212 */ /* 0x000fe200078e9628 */
[----:B------:R-:W-:-:S04]  /*19c0*/  IMAD.WIDE.U32 R168, R169, -0x326172a9, RZ ;  /* 0xcd9e8d57a9a87825 */ /* 0x000fc800078e00ff */
[----:B------:R-:W-:Y:S01]  /*19d0*/  IMAD.WIDE.U32 R218, R218, -0x2daee0ad, RZ ;  /* 0xd2511f53dada7825 */ /* 0x000fe200078e00ff */
[----:B------:R-:W-:-:S04]  /*19e0*/  LOP3.LUT R221, R169, R216, R37, 0x96, !PT ;  /* 0x000000d8a9dd7212 */ /* 0x000fc800078e9625 */
        /* <DEDUP_REMOVED lines=23> */
[----:B------:R-:W-:-:S03]  /*1b60*/  LOP3.LUT R139, R219, R220, R127, 0x96, !PT ;  /* 0x000000dcdb8b7212 */ /* 0x000fc600078e967f */
[----:B------:R-:W-:Y:S01]  /*1b70*/  IMAD.MOV.U32 R144, RZ, RZ, R218 ;  /* 0x000000ffff907224 */ /* 0x000fe200078e00da */
[----:B------:R-:W-:Y:S01]  /*1b80*/  LOP3.LUT R140, R169, R216, R126, 0x96, !PT ;  /* 0x000000d8a98c7212 */ /* 0x000fe200078e967e */
[----:B------:R-:W-:Y:S02]  /*1b90*/  IMAD.MOV.U32 R146, RZ, RZ, R168 ;  /* 0x000000ffff927224 */ /* 0x000fe400078e00a8 */
.L_x_1256:
[----:B------:R-:W-:Y:S05]  /*1ba0*/  BSYNC B1 ;  /* 0x0000000000017941 */ /* 0x000fea0003800000 */
.L_x_1255:
[----:B------:R-:W0:Y:S01]  /*1bb0*/  I2F.U32 R148, R177 ;  /* 0x000000b100947306 */ /* 0x000e220000201000 */
[----:B------:R-:W-:Y:S01]  /*1bc0*/  IMAD.MOV.U32 R205, RZ, RZ, 0x2f800000 ;  /* 0x2f800000ffcd7424 */ /* 0x000fe200078e00ff */
[----:B-----5:R-:W-:Y:S01]  /*1bd0*/  PRMT R169, RZ, 0x5410, R56 ;  /* 0x00005410ffa97816 */ /* 0x020fe20000000038 */
[----:B------:R-:W-:Y:S01]  /*1be0*/  BSSY B1, `(.L_x_1259) ;  /* 0x0000016000017945 */ /* 0x000fe20003800000 */
[----:B------:R-:W-:Y:S02]  /*1bf0*/  LOP3.LUT R31, R31, 0xfffffffb, RZ, 0xc0, !PT ;  /* 0xfffffffb1f1f7812 */ /* 0x000fe400078ec0ff */
[----:B------:R-:W-:Y:S01]  /*1c00*/  IADD3 R168, R178, 0x1, RZ ;  /* 0x00000001b2a87810 */ /* 0x000fe20007ffe0ff */
[----:B------:R-:W-:-:S04]  /*1c10*/  FMUL.FTZ R169, R169, R214 ;  /* 0x000000d6a9a97220 */ /* 0x000fc80000410000 */
[----:B------:R-:W-:Y:S02]  /*1c20*/  FMUL.FTZ R169, R169, c[0x0][0x1e8] ;  /* 0x00007a00a9a97a20 */ /* 0x000fe40000410000 */
[----:B0-----:R-:W-:-:S05]  /*1c30*/  FFMA.FTZ R148, R148, R205, 1.1641532182693481445e-10 ;  /* 0x2f00000094947423 */ /* 0x001fca00000100cd */
[----:B------:R-:W-:-:S04]  /*1c40*/  FSETP.GTU.FTZ.AND P1, PT, R148, c[0x0][0x1e4], PT ;  /* 0x0000790094007a0b */ /* 0x000fc80003f3c000 */
[----:B------:R-:W-:Y:S02]  /*1c50*/  FSEL R154, R169, RZ, !P1 ;  /* 0x000000ffa99a7208 */ /* 0x000fe40004800000 */
[----:B------:R-:W-:-:S05]  /*1c60*/  @P0 PRMT R169, RZ, 0x5410, R52 ;  /* 0x00005410ffa90816 */ /* 0x000fca0000000034 */
[----:B------:R-:W-:Y:S02]  /*1c70*/  @P0 FADD.FTZ R154, R169, R154 ;  /* 0x0000009aa99a0221 */ /* 0x000fe40000010000 */
[----:B------:R-:W-:Y:S02]  /*1c80*/  @P1 LOP3.LUT R31, R31, 0x4, RZ, 0xfc, !PT ;  /* 0x000000041f1f1812 */ /* 0x000fe400078efcff */
[----:B------:R-:W-:-:S13]  /*1c90*/  ISETP.NE.AND P1, PT, R178, 0x1, PT ;  /* 0x00000001b200780c */ /* 0x000fda0003f25270 */
[----:B------:R-:W-:Y:S05]  /*1ca0*/  @!P1 BRA `(.L_x_1260) ;  /* 0x0000008000009947 */ /* 0x000fea0003800000 */
[----:B------:R-:W-:Y:S01]  /*1cb0*/  ISETP.NE.AND P1, PT, R178, 0x2, PT ;  /* 0x00000002b200780c */ /* 0x000fe20003f25270 */
[----:B------:R-:W-:-:S12]  /*1cc0*/  IMAD.MOV.U32 R148, RZ, RZ, R140 ;  /* 0x000000ffff947224 */ /* 0x000fd800078e008c */
[----:B------:R-:W-:Y:S05]  /*1cd0*/  @!P1 BRA `(.L_x_1261) ;  /* 0x0000006000009947 */ /* 0x000fea0003800000 */
[----:B------:R-:W-:Y:S02]  /*1ce0*/  ISETP.NE.AND P1, PT, R178, 0x3, PT ;  /* 0x00000003b200780c */ /* 0x000fe40003f25270 */
[----:B------:R-:W-:-:S11]  /*1cf0*/  MOV R148, R139 ;  /* 0x0000008b00947202 */ /* 0x000fd60000000f00 */
[----:B------:R-:W-:Y:S05]  /*1d00*/  @P1 BRA `(.L_x_1261) ;  /* 0x0000003000001947 */ /* 0x000fea0003800000 */
[----:B------:R-:W-:Y:S01]  /*1d10*/  IMAD.MOV.U32 R148, RZ, RZ, R146 ;  /* 0x000000ffff947224 */ /* 0x000fe200078e0092 */
[----:B------:R-:W-:Y:S05]  /*1d20*/  BRA `(.L_x_1261) ;  /* 0x0000001000007947 */ /* 0x000fea0003800000 */
.L_x_1260:
[----:B------:R-:W-:Y:S02]  /*1d30*/  IMAD.MOV.U32 R148, RZ, RZ, R144 ;  /* 0x000000ffff947224 */ /* 0x000fe400078e0090 */
.L_x_1261:
[----:B------:R-:W-:Y:S05]  /*1d40*/  BSYNC B1 ;  /* 0x0000000000017941 */ /* 0x000fea0003800000 */
.L_x_1259:
        /* <DEDUP_REMOVED lines=16> */
.L_x_1265:
[----:B------:R-:W-:Y:S05]  /*1e50*/  BSYNC B2 ;  /* 0x0000000000027941 */ /* 0x000fea0003800000 */
.L_x_1264:
        /* <DEDUP_REMOVED lines=9> */
[----:B------:R-:W-:-:S04]  /*1ef0*/  LOP3.LUT R177, R219, R177, R42, 0x96, !PT ;  /* 0x000000b1dbb17212 */ /* 0x000fc800078e962a */
        /* <DEDUP_REMOVED lines=33> */
[----:B------:R-:W-:Y:S02]  /*2110*/  IMAD.MOV.U32 R168, RZ, RZ, RZ ;  /* 0x000000ffffa87224 */ /* 0x000fe400078e00ff */
.L_x_1263:
[----:B------:R-:W-:Y:S05]  /*2120*/  BSYNC B1 ;  /* 0x0000000000017941 */ /* 0x000fea0003800000 */
.L_x_1262:
[----:B------:R-:W0:Y:S01]  /*2130*/  I2F.U32 R148, R148 ;  /* 0x0000009400947306 */ /* 0x000e220000201000 */
[----:B------:R-:W-:Y:S01]  /*2140*/  PRMT R169, RZ, 0x7610, R56 ;  /* 0x00007610ffa97816 */ /* 0x000fe20000000038 */
[----:B------:R-:W-:Y:S01]  /*2150*/  BSSY B1, `(.L_x_1266) ;  /* 0x0000016000017945 */ /* 0x000fe20003800000 */
[----:B------:R-:W-:Y:S02]  /*2160*/  LOP3.LUT R31, R31, 0xfffffffd, RZ, 0xc0, !PT ;  /* 0xfffffffd1f1f7812 */ /* 0x000fe400078ec0ff */
[----:B------:R-:W-:Y:S01]  /*2170*/  IADD3 R177, R168, 0x1, RZ ;  /* 0x00000001a8b17810 */ /* 0x000fe20007ffe0ff */
[----:B------:R-:W-:-:S04]  /*2180*/  FMUL.FTZ R169, R169, R214 ;  /* 0x000000d6a9a97220 */ /* 0x000fc80000410000 */
[----:B------:R-:W-:Y:S02]  /*2190*/  FMUL.FTZ R169, R169, c[0x0][0x1e8] ;  /* 0x00007a00a9a97a20 */ /* 0x000fe40000410000 */
[----:B0-----:R-:W-:-:S05]  /*21a0*/  FFMA.FTZ R56, R148, R205, 1.1641532182693481445e-10 ;  /* 0x2f00000094387423 */ /* 0x001fca00000100cd */
[----:B------:R-:W-:Y:S02]  /*21b0*/  FSETP.GTU.FTZ.AND P1, PT, R56, c[0x0][0x1e4], PT ;  /* 0x0000790038007a0b */ /* 0x000fe40003f3c000 */
[----:B------:R-:W-:Y:S02]  /*21c0*/  @P0 PRMT R56, RZ, 0x7610, R52 ;  /* 0x00007610ff380816 */ /* 0x000fe40000000034 */
[----:B------:R-:W-:-:S05]  /*21d0*/  FSEL R169, R169, RZ, !P1 ;  /* 0x000000ffa9a97208 */ /* 0x000fca0004800000 */
[----:B------:R-:W-:-:S04]  /*21e0*/  @P0 FADD.FTZ R169, R56, R169 ;  /* 0x000000a938a90221 */ /* 0x000fc80000010000 */
[----:B------:R-:W-:Y:S02]  /*21f0*/  @P1 LOP3.LUT R31, R31, 0x2, RZ, 0xfc, !PT ;  /* 0x000000021f1f1812 */ /* 0x000fe400078efcff */
[----:B------:R-:W-:-:S13]  /*2200*/  ISETP.NE.AND P1, PT, R168, 0x1, PT ;  /* 0x00000001a800780c */ /* 0x000fda0003f25270 */
[----:B------:R-:W-:Y:S05]  /*2210*/  @!P1 BRA `(.L_x_1267) ;  /* 0x0000008000009947 */ /* 0x000fea0003800000 */
[----:B------:R-:W-:Y:S01]  /*2220*/  ISETP.NE.AND P1, PT, R168, 0x2, PT ;  /* 0x00000002a800780c */ /* 0x000fe20003f25270 */
[----:B------:R-:W-:-:S12]  /*2230*/  IMAD.MOV.U32 R56, RZ, RZ, R140 ;  /* 0x000000ffff387224 */ /* 0x000fd800078e008c */
[----:B------:R-:W-:Y:S05]  /*2240*/  @!P1 BRA `(.L_x_1268) ;  /* 0x0000006000009947 */ /* 0x000fea0003800000 */
[----:B------:R-:W-:Y:S01]  /*2250*/  ISETP.NE.AND P1, PT, R168, 0x3, PT ;  /* 0x00000003a800780c */ /* 0x000fe20003f25270 */
[----:B------:R-:W-:-:S12]  /*2260*/  IMAD.MOV.U32 R56, RZ, RZ, R139 ;  /* 0x000000ffff387224 */ /* 0x000fd800078e008b */
[----:B------:R-:W-:Y:S05]  /*2270*/  @P1 BRA `(.L_x_1268) ;  /* 0x0000003000001947 */ /* 0x000fea0003800000 */
[----:B------:R-:W-:Y:S01]  /*2280*/  IMAD.MOV.U32 R56, RZ, RZ, R146 ;  /* 0x000000ffff387224 */ /* 0x000fe200078e0092 */
[----:B------:R-:W-:Y:S05]  /*2290*/  BRA `(.L_x_1268) ;  /* 0x0000001000007947 */ /* 0x000fea0003800000 */
.L_x_1267:
[----:B------:R-:W-:Y:S02]  /*22a0*/  IMAD.MOV.U32 R56, RZ, RZ, R144 ;  /* 0x000000ffff387224 */ /* 0x000fe400078e0090 */
.L_x_1268:
[----:B------:R-:W-:Y:S05]  /*22b0*/  BSYNC B1 ;  /* 0x0000000000017941 */ /* 0x000fea0003800000 */
.L_x_1266:
        /* <DEDUP_REMOVED lines=10> */
[----:B------:R-:W-:Y:S02]  /*2360*/  @!P1 IADD3 R45, R45, 0x1, RZ ;  /* 0x000000012d2d9810 */ /* 0x000fe40007ffe0ff */
[----:B------:R-:W-:Y:S02]  /*2370*/  @!P1 IADD3 R139, R147, 0x1, RZ ;  /* 0x00000001938b9810 */ /* 0x000fe40007ffe0ff */
[----:B------:R-:W-:Y:S02]  /*2380*/  ISETP.NE.AND P2, PT, R45, RZ, !P1 ;  /* 0x000000ff2d00720c */ /* 0x000fe40004f45270 */
[----:B------:R-:W-:-:S11]  /*2390*/  @!P1 MOV R43, RZ ;  /* 0x000000ff002b9202 */ /* 0x000fd60000000f00 */
[----:B------:R-:W-:-:S04]  /*23a0*/  @P2 IMAD.MOV R139, RZ, RZ, R147 ;  /* 0x000000ffff8b2224 */ /* 0x000fc800078e0293 */
[----:B------:R-:W-:Y:S02]  /*23b0*/  @!P1 IMAD.MOV.U32 R147, RZ, RZ, R139 ;  /* 0x000000ffff939224 */ /* 0x000fe400078e008b */
.L_x_1272:
[----:B------:R-:W-:Y:S05]  /*23c0*/  BSYNC B2 ;  /* 0x0000000000027941 */ /* 0x000fea0003800000 */
.L_x_1271:
        /* <DEDUP_REMOVED lines=11> */
[----:B------:R-:W-:-:S04]  /*2480*/  IMAD.WIDE.U32 R218, R177, -0x326172a9, RZ ;  /* 0xcd9e8d57b1da7825 */ /* 0x000fc800078e00ff */
[----:B------:R-:W-:Y:S01]  /*2490*/  IMAD.MOV.U32 R177, RZ, RZ, RZ ;  /* 0x000000ffffb17224 */ /* 0x000fe200078e00ff */
        /* <DEDUP_REMOVED lines=31> */
.L_x_1270:
[----:B------:R-:W-:Y:S05]  /*2690*/  BSYNC B1 ;  /* 0x0000000000017941 */ /* 0x000fea0003800000 */
.L_x_1269:
[----:B------:R-:W0:Y:S01]  /*26a0*/  I2F.U32 R56, R56 ;  /* 0x0000003800387306 */ /* 0x000e220000201000 */
[----:B------:R-:W-:Y:S01]  /*26b0*/  PRMT R191, RZ, 0x5410, R57 ;  /* 0x00005410ffbf7816 */ /* 0x000fe20000000039 */
[----:B------:R-:W-:Y:S01]  /*26c0*/  BSSY B1, `(.L_x_1273) ;  /* 0x0000014000017945 */ /* 0x000fe20003800000 */
[C---:B------:R-:W-:Y:S02]  /*26d0*/  ISETP.NE.AND P2, PT, R177.reuse, 0x1, PT ;  /* 0x00000001b100780c */ /* 0x040fe40003f45270 */
[----:B------:R-:W-:Y:S01]  /*26e0*/  IADD3 R178, R177, 0x1, RZ ;  /* 0x00000001b1b27810 */ /* 0x000fe20007ffe0ff */
[----:B------:R-:W-:-:S04]  /*26f0*/  FMUL.FTZ R191, R191, R214 ;  /* 0x000000d6bfbf7220 */ /* 0x000fc80000410000 */
[----:B------:R-:W-:Y:S02]  /*2700*/  FMUL.FTZ R191, R191, c[0x0][0x1e8] ;  /* 0x00007a00bfbf7a20 */ /* 0x000fe40000410000 */
[----:B0-----:R-:W-:-:S05]  /*2710*/  FFMA.FTZ R148, R56, R205, 1.1641532182693481445e-10 ;  /* 0x2f00000038947423 */ /* 0x001fca00000100cd */
[----:B------:R-:W-:-:S04]  /*2720*/  FSETP.GTU.FTZ.AND P1, PT, R148, c[0x0][0x1e4], PT ;  /* 0x0000790094007a0b */ /* 0x000fc80003f3c000 */
[----:B------:R-:W-:Y:S02]  /*2730*/  FSEL R168, R191, RZ, !P1 ;  /* 0x000000ffbfa87208 */ /* 0x000fe40004800000 */
[----:B------:R-:W-:-:S05]  /*2740*/  @P0 PRMT R191, RZ, 0x5410, R53 ;  /* 0x00005410ffbf0816 */ /* 0x000fca0000000035 */
[----:B------:R-:W-:Y:S01]  /*2750*/  @P0 FADD.FTZ R168, R191, R168 ;  /* 0x000000a8bfa80221 */ /* 0x000fe20000010000 */
        /* <DEDUP_REMOVED lines=9> */
.L_x_1274:
[----:B------:R-:W-:Y:S02]  /*27f0*/  IMAD.MOV.U32 R56, RZ, RZ, R144 ;  /* 0x000000ffff387224 */ /* 0x000fe400078e0090 */
.L_x_1275:
[----:B------:R-:W-:Y:S05]  /*2800*/  BSYNC B1 ;  /* 0x0000000000017941 */ /* 0x000fea0003800000 */
.L_x_1273:
        /* <DEDUP_REMOVED lines=16> */
.L_x_1279:
[----:B------:R-:W-:Y:S05]  /*2910*/  BSYNC B2 ;  /* 0x0000000000027941 */ /* 0x000fea0003800000 */
.L_x_1278:
[C---:B------:R-:W-:Y:S01]  /*2920*/  IMAD.HI.U32 R139, R45.reuse, -0x326172a9, RZ ;  /* 0xcd9e8d572d8b7827 */ /* 0x040fe200078e00ff */
[----:B------:R-:W-:Y:S01]  /*2930*/  LOP3.LUT R140, R140, R147, R213, 0x96, !PT ;  /* 0x000000938c8c7212 */ /* 0x000fe200078e96d5 */
[----:B------:R-:W-:Y:S02]  /*2940*/  HFMA2.MMA R178, -RZ, RZ, 0, 0 ;  /* 0x00000000ffb27435 */ /* 0x000fe400000001ff */
        /* <DEDUP_REMOVED lines=41> */
.L_x_1277:
[----:B------:R-:W-:Y:S05]  /*2be0*/  BSYNC B1 ;  /* 0x0000000000017941 */ /* 0x000fea0003800000 */
.L_x_1276:
[----:B------:R-:W0:Y:S01]  /*2bf0*/  I2F.U32 R56, R56 ;  /* 0x0000003800387306 */ /* 0x000e220000201000 */
[----:B------:R-:W-:Y:S01]  /*2c00*/  PRMT R177, RZ, 0x7610, R57 ;  /* 0x00007610ffb17816 */ /* 0x000fe20000000039 */
[----:B------:R-:W-:Y:S01]  /*2c10*/  BSSY B1, `(.L_x_1280) ;  /* 0x0000014000017945 */ /* 0x000fe20003800000 */
[----:B------:R-:W-:-:S03]  /*2c20*/  ISETP.NE.AND P3, PT, R178, 0x1, PT ;  /* 0x00000001b200780c */ /* 0x000fc60003f65270 */
[----:B------:R-:W-:-:S04]  /*2c30*/  FMUL.FTZ R177, R177, R214 ;  /* 0x000000d6b1b17220 */ /* 0x000fc80000410000 */
[----:B------:R-:W-:Y:S02]  /*2c40*/  FMUL.FTZ R177, R177, c[0x0][0x1e8] ;  /* 0x00007a00b1b17a20 */ /* 0x000fe40000410000 */
[----:B0-----:R-:W-:Y:S01]  /*2c50*/  FFMA.FTZ R57, R56, R205, 1.1641532182693481445e-10 ;  /* 0x2f00000038397423 */ /* 0x001fe200000100cd */
[----:B------:R-:W-:-:S04]  /*2c60*/  @P0 PRMT R56, RZ, 0x7610, R53 ;  /* 0x00007610ff380816 */ /* 0x000fc80000000035 */
[----:B------:R-:W-:Y:S02]  /*2c70*/  FSETP.GTU.FTZ.AND P2, PT, R57, c[0x0][0x1e4], PT ;  /* 0x0000790039007a0b */ /* 0x000fe40003f5c000 */
[----:B------:R-:W-:Y:S02]  /*2c80*/  IADD3 R57, R178, 0x1, RZ ;  /* 0x00000001b2397810 */ /* 0x000fe40007ffe0ff */
[----:B------:R-:W-:-:S05]  /*2c90*/  FSEL R177, R177, RZ, !P2 ;  /* 0x000000ffb1b17208 */ /* 0x000fca0005000000 */
        /* <DEDUP_REMOVED lines=10> */
.L_x_1281:
[----:B------:R-:W-:Y:S02]  /*2d40*/  IMAD.MOV.U32 R148, RZ, RZ, R144 ;  /* 0x000000ffff947224 */ /* 0x000fe400078e0090 */
.L_x_1282:
[----:B------:R-:W-:Y:S05]  /*2d50*/  BSYNC B1 ;  /* 0x0000000000017941 */ /* 0x000fea0003800000 */
.L_x_1280:
        /* <DEDUP_REMOVED lines=16> */
.L_x_1286:
[----:B------:R-:W-:Y:S05]  /*2e60*/  BSYNC B2 ;  /* 0x0000000000027941 */ /* 0x000fea0003800000 */
.L_x_1285:
        /* <DEDUP_REMOVED lines=44> */
.L_x_1284:
[----:B------:R-:W-:Y:S05]  /*3130*/  BSYNC B1 ;  /* 0x0000000000017941 */ /* 0x000fea0003800000 */
.L_x_1283:
[----:B------:R-:W0:Y:S01]  /*3140*/  I2F.U32 R56, R148 ;  /* 0x0000009400387306 */ /* 0x000e220000201000 */
[----:B------:R-:W-:Y:S01]  /*3150*/  PRMT R191, RZ, 0x5410, R58 ;  /* 0x00005410ffbf7816 */ /* 0x000fe2000000003a */
[----:B------:R-:W-:Y:S01]  /*3160*/  BSSY B1, `(.L_x_1287) ;  /* 0x0000014000017945 */ /* 0x000fe20003800000 */
[----:B------:R-:W-:-:S03]  /*3170*/  ISETP.NE.AND P4, PT, R57, 0x1, PT ;  /* 0x000000013900780c */ /* 0x000fc60003f85270 */
[----:B------:R-:W-:-:S04]  /*3180*/  FMUL.FTZ R191, R191, R214 ;  /* 0x000000d6bfbf7220 */ /* 0x000fc80000410000 */
[----:B------:R-:W-:Y:S02]  /*3190*/  FMUL.FTZ R191, R191, c[0x0][0x1e8] ;  /* 0x00007a00bfbf7a20 */ /* 0x000fe40000410000 */
[----:B0-----:R-:W-:-:S05]  /*31a0*/  FFMA.FTZ R56, R56, R205, 1.1641532182693481445e-10 ;  /* 0x2f00000038387423 */ /* 0x001fca00000100cd */
[----:B------:R-:W-:Y:S02]  /*31b0*/  FSETP.GTU.FTZ.AND P3, PT, R56, c[0x0][0x1e4], PT ;  /* 0x0000790038007a0b */ /* 0x000fe40003f7c000 */
[----:B------:R-:W-:Y:S02]  /*31c0*/  IADD3 R56, R57, 0x1, RZ ;  /* 0x0000000139387810 */ /* 0x000fe40007ffe0ff */
        /* <DEDUP_REMOVED lines=12> */
.L_x_1288:
[----:B------:R-:W-:Y:S02]  /*3290*/  MOV R148, R144 ;  /* 0x0000009000947202 */ /* 0x000fe40000000f00 */
.L_x_1289:
[----:B------:R-:W-:Y:S05]  /*32a0*/  BSYNC B1 ;  /* 0x0000000000017941 */ /* 0x000fea0003800000 */
.L_x_1287:
        /* <DEDUP_REMOVED lines=16> */
.L_x_1293:
[----:B------:R-:W-:Y:S05]  /*33b0*/  BSYNC B2 ;  /* 0x0000000000027941 */ /* 0x000fea0003800000 */
.L_x_1292:
        /* <DEDUP_REMOVED lines=44> */
.L_x_1291:
[----:B------:R-:W-:Y:S05]  /*3680*/  BSYNC B1 ;  /* 0x0000000000017941 */ /* 0x000fea0003800000 */
.L_x_1290:
[----:B------:R-:W0:Y:S01]  /*3690*/  I2F.U32 R148, R148 ;  /* 0x0000009400947306 */ /* 0x000e220000201000 */
[----:B------:R-:W-:Y:S01]  /*36a0*/  PRMT R191, RZ, 0x7610, R58 ;  /* 0x00007610ffbf7816 */ /* 0x000fe2000000003a */
[----:B------:R-:W-:Y:S01]  /*36b0*/  BSSY B1, `(.L_x_1294) ;  /* 0x0000014000017945 */ /* 0x000fe20003800000 */
[----:B------:R-:W-:Y:S02]  /*36c0*/  ISETP.NE.AND P5, PT, R56, 0x1, PT ;  /* 0x000000013800780c */ /* 0x000fe40003fa5270 */
[----:B------:R-:W-:Y:S01]  /*36d0*/  @P0 PRMT R58, RZ, 0x7610, R54 ;  /* 0x00007610ff3a0816 */ /* 0x000fe20000000036 */
[----:B------:R-:W-:-:S04]  /*36e0*/  FMUL.FTZ R191, R191, R214 ;  /* 0x000000d6bfbf7220 */ /* 0x000fc80000410000 */
[----:B------:R-:W-:Y:S02]  /*36f0*/  FMUL.FTZ R191, R191, c[0x0][0x1e8] ;  /* 0x00007a00bfbf7a20 */ /* 0x000fe40000410000 */
[----:B0-----:R-:W-:-:S05]  /*3700*/  FFMA.FTZ R57, R148, R205, 1.1641532182693481445e-10 ;  /* 0x2f00000094397423 */ /* 0x001fca00000100cd */
        /* <DEDUP_REMOVED lines=13> */
.L_x_1295:
[----:B------:R-:W-:Y:S02]  /*37e0*/  IMAD.MOV.U32 R58, RZ, RZ, R144 ;  /* 0x000000ffff3a7224 */ /* 0x000fe400078e0090 */
.L_x_1296:
[----:B------:R-:W-:Y:S05]  /*37f0*/  BSYNC B1 ;  /* 0x0000000000017941 */ /* 0x000fea0003800000 */
.L_x_1294:
        /* <DEDUP_REMOVED lines=16> */
.L_x_1300:
[----:B------:R-:W-:Y:S05]  /*3900*/  BSYNC B2 ;  /* 0x0000000000027941 */ /* 0x000fea0003800000 */
.L_x_1299:
        /* <DEDUP_REMOVED lines=39> */
[----:B------:R-:W-:Y:S02]  /*3b80*/  LOP3.LUT R139, R219, R220, R127, 0x96, !PT ;  /* 0x000000dcdb8b7212 */ /* 0x000fe400078e967f */
[----:B------:R-:W-:Y:S01]  /*3b90*/  MOV R144, R218 ;  /* 0x000000da00907202 */ /* 0x000fe20000000f00 */
[----:B------:R-:W-:Y:S01]  /*3ba0*/  IMAD.MOV.U32 R146, RZ, RZ, R56 ;  /* 0x000000ffff927224 */ /* 0x000fe200078e0038 */
[----:B------:R-:W-:Y:S01]  /*3bb0*/  LOP3.LUT R140, R57, R216, R126, 0x96, !PT ;  /* 0x000000d8398c7212 */ /* 0x000fe200078e967e */
[----:B------:R-:W-:Y:S02]  /*3bc0*/  IMAD.MOV.U32 R57, RZ, RZ, RZ ;  /* 0x000000ffff397224 */ /* 0x000fe400078e00ff */
.L_x_1298:
[----:B------:R-:W-:Y:S05]  /*3bd0*/  BSYNC B1 ;  /* 0x0000000000017941 */ /* 0x000fea0003800000 */
.L_x_1297:
        /* <DEDUP_REMOVED lines=21> */
.L_x_1302:
[----:B------:R-:W-:Y:S02]  /*3d30*/  IMAD.MOV.U32 R58, RZ, RZ, R144 ;  /* 0x000000ffff3a7224 */ /* 0x000fe400078e0090 */
.L_x_1303:
[----:B------:R-:W-:Y:S05]  /*3d40*/  BSYNC B1 ;  /* 0x0000000000017941 */ /* 0x000fea0003800000 */
.L_x_1301:
        /* <DEDUP_REMOVED lines=8> */
[----:B------:R-:W-:Y:S02]  /*3dd0*/  IADD3 R43, R43, 0x1, RZ ;  /* 0x000000012b2b7810 */ /* 0x000fe40007ffe0ff */
[----:B------:R-:W-:Y:S02]  /*3de0*/  P2R R56, PR, RZ, 0x1 ;  /* 0x00000001ff387803 */ /* 0x000fe40000000000 */
[----:B------:R-:W-:-:S13]  /*3df0*/  ISETP.NE.AND P6, PT, R43, RZ, PT ;  /* 0x000000ff2b00720c */ /* 0x000fda0003fc5270 */
[----:B------:R-:W-:Y:S01]  /*3e00*/  @!P6 IADD3 R45, R45, 0x1, RZ ;  /* 0x000000012d2de810 */ /* 0x000fe20007ffe0ff */
[----:B------:R-:W-:Y:S01]  /*3e10*/  @!P6 IMAD.MOV.U32 R43, RZ, RZ, RZ ;  /* 0x000000ffff2be224 */ /* 0x000fe200078e00ff */
[----:B------:R-:W-:Y:S02]  /*3e20*/  @!P6 IADD3 R139, R147, 0x1, RZ ;  /* 0x00000001938be810 */ /* 0x000fe40007ffe0ff */
[----:B------:R-:W-:-:S13]  /*3e30*/  ISETP.NE.AND P0, PT, R45, RZ, !P6 ;  /* 0x000000ff2d00720c */ /* 0x000fda0007705270 */
[----:B------:R-:W-:Y:S01]  /*3e40*/  @P0 IMAD.MOV R139, RZ, RZ, R147 ;  /* 0x000000ffff8b0224 */ /* 0x000fe200078e0293 */
[----:B------:R-:W-:-:S03]  /*3e50*/  ISETP.NE.AND P0, PT, R56, RZ, PT ;  /* 0x000000ff3800720c */ /* 0x000fc60003f05270 */
[----:B------:R-:W-:-:S05]  /*3e60*/  @!P6 IMAD.MOV.U32 R147, RZ, RZ, R139 ;  /* 0x000000ffff93e224 */ /* 0x000fca00078e008b */
.L_x_1307:
[----:B------:R-:W-:Y:S05]  /*3e70*/  BSYNC B2 ;  /* 0x0000000000027941 */ /* 0x000fea0003800000 */
.L_x_1306:
        /* <DEDUP_REMOVED lines=44> */
.L_x_1305:
[----:B------:R-:W-:Y:S05]  /*4140*/  BSYNC B1 ;  /* 0x0000000000017941 */ /* 0x000fea0003800000 */
.L_x_1304:
[----:B------:R-:W0:Y:S01]  /*4150*/  I2F.U32 R56, R58 ;  /* 0x0000003a00387306 */ /* 0x000e220000201000 */
[----:B------:R-:W-:Y:S02]  /*4160*/  PRMT R59, RZ, 0x7610, R59 ;  /* 0x00007610ff3b7816 */ /* 0x000fe4000000003b */
[----:B------:R-:W-:Y:S02]  /*4170*/  SEL R224, RZ, 0x100, P4 ;  /* 0x00000100ffe07807 */ /* 0x000fe40002000000 */
[----:B------:R-:W-:Y:S01]  /*4180*/  SEL R227, RZ, 0x10000, P5 ;  /* 0x00010000ffe37807 */ /* 0x000fe20002800000 */
[----:B------:R-:W-:Y:S01]  /*4190*/  FMUL.FTZ R59, R59, R214 ;  /* 0x000000d63b3b7220 */ /* 0x000fe20000410000 */
[----:B------:R-:W-:Y:S02]  /*41a0*/  LOP3.LUT P5, RZ, R31, 0x2, RZ, 0xc0, !PT ;  /* 0x000000021fff7812 */ /* 0x000fe400078ac0ff */
[----:B------:R-:W-:Y:S01]  /*41b0*/  SEL R222, RZ, 0x1, P1 ;  /* 0x00000001ffde7807 */ /* 0x000fe20000800000 */
[----:B------:R-:W-:Y:S01]  /*41c0*/  FMUL.FTZ R59, R59, c[0x0][0x1e8] ;  /* 0x00007a003b3b7a20 */ /* 0x000fe20000410000 */
[----:B------:R-:W-:-:S02]  /*41d0*/  SEL R220, RZ, 0x1, P5 ;  /* 0x00000001ffdc7807 */ /* 0x000fc40002800000 */
[----:B------:R-:W-:Y:S01]  /*41e0*/  LOP3.LUT P6, RZ, R31, 0x4, RZ, 0xc0, !PT ;  /* 0x000000041fff7812 */ /* 0x000fe200078cc0ff */
[----:B------:R-:W-:Y:S01]  /*41f0*/  IMAD.WIDE.U32 R222, R222, 0x10000, RZ ;  /* 0x00010000dede7825 */ /* 0x000fe200078e00ff */
[----:B------:R-:W-:Y:S02]  /*4200*/  SEL R225, RZ, 0x1, P3 ;  /* 0x00000001ffe17807 */ /* 0x000fe40001800000 */
[----:B------:R-:W-:Y:S01]  /*4210*/  SEL R215, RZ, 0x1, P6 ;  /* 0x00000001ffd77807 */ /* 0x000fe20003000000 */
[----:B0-----:R-:W-:Y:S02]  /*4220*/  FFMA.FTZ R56, R56, R205, 1.1641532182693481445e-10 ;  /* 0x2f00000038387423 */ /* 0x001fe400000100cd */
[----:B------:R-:W-:-:S03]  /*4230*/  IMAD.WIDE.U32 R220, R220, 0x100, RZ ;  /* 0x00000100dcdc7825 */ /* 0x000fc600078e00ff */
[----:B------:R-:W-:Y:S02]  /*4240*/  FSETP.GTU.FTZ.AND P4, PT, R56, c[0x0][0x1e4], PT ;  /* 0x0000790038007a0b */ /* 0x000fe40003f9c000 */
[----:B------:R-:W-:Y:S02]  /*4250*/  @P0 PRMT R56, RZ, 0x7610, R55 ;  /* 0x00007610ff380816 */ /* 0x000fe40000000037 */
[----:B------:R-:W-:Y:S02]  /*4260*/  FSEL R205, R59, RZ, !P4 ;  /* 0x000000ff3bcd7208 */ /* 0x000fe40006000000 */
[----:B------:R-:W-:-:S03]  /*4270*/  SEL R58, RZ, 0x1000000, P4 ;  /* 0x01000000ff3a7807 */ /* 0x000fc60002000000 */
[----:B------:R-:W-:Y:S01]  /*4280*/  @P0 FADD.FTZ R205, R56, R205 ;  /* 0x000000cd38cd0221 */ /* 0x000fe20000010000 */
[----:B------:R-:W-:Y:S02]  /*4290*/  SEL R56, RZ, 0x1, P2 ;  /* 0x00000001ff387807 */ /* 0x000fe40001000000 */
[C---:B------:R-:W-:Y:S02]  /*42a0*/  LEA R218, P0, R155.reuse, c[0x0][0x188], 0x4 ;  /* 0x000062009bda7a11 */ /* 0x040fe400078020ff */
[----:B------:R-:W-:Y:S01]  /*42b0*/  LOP3.LUT R58, R224, R58, R227, 0xfe, !PT ;  /* 0x0000003ae03a7212 */ /* 0x000fe200078efee3 */
[----:B------:R-:W-:Y:S01]  /*42c0*/  IMAD.WIDE.U32 R56, R56, 0x1000000, RZ ;  /* 0x0100000038387825 */ /* 0x000fe200078e00ff */
[C---:B------:R-:W-:Y:S02]  /*42d0*/  LEA.HI.X R219, R155.reuse, c[0x0][0x18c], RZ, 0x4, P0 ;  /* 0x000063009bdb7a11 */ /* 0x040fe400000f24ff */
[----:B------:R-:W-:Y:S02]  /*42e0*/  LEA R216, P0, R155, c[0x0][0x190], 0x3 ;  /* 0x000064009bd87a11 */ /* 0x000fe400078018ff */
[----:B------:R-:W-:-:S02]  /*42f0*/  LOP3.LUT R220, R220, R56, R222, 0xfe, !PT ;  /* 0x00000038dcdc7212 */ /* 0x000fc400078efede */
[----:B------:R-:W-:Y:S02]  /*4300*/  LOP3.LUT R225, R57, R58, R225, 0xfe, !PT ;  /* 0x0000003a39e17212 */ /* 0x000fe400078efee1 */
[----:B------:R-:W-:Y:S02]  /*4310*/  F2FP.BF16.PACK_AB R58, R191, R178 ;  /* 0x000000b2bf3a723e */ /* 0x000fe400000010ff */
[----:B------:R-:W-:Y:S02]  /*4320*/  F2FP.BF16.PACK_AB R57, R177, R168 ;  /* 0x000000a8b139723e */ /* 0x000fe400000010ff */
[----:B------:R-:W-:Y:S02]  /*4330*/  F2FP.BF16.PACK_AB R56, R169, R154 ;  /* 0x0000009aa938723e */ /* 0x000fe400000010ff */
[----:B------:R-:W-:Y:S02]  /*4340*/  F2FP.BF16.PACK_AB R59, R205, R192 ;  /* 0x000000c0cd3b723e */ /* 0x000fe400000010ff */
[----:B------:R-:W-:-:S02]  /*4350*/  LEA.HI.X R217, R155, c[0x0][0x194], RZ, 0x3, P0 ;  /* 0x000065009bd97a11 */ /* 0x000fc400000f1cff */
[----:B------:R-:W-:Y:S01]  /*4360*/  LOP3.LUT R220, R220, R215, RZ, 0xfc, !PT ;  /* 0x000000d7dcdc7212 */ /* 0x000fe200078efcff */
[----:B------:R0:W-:Y:S01]  /*4370*/  STG.E.128 [R218.64], R56 ;  /* 0x00000038da007986 */ /* 0x0001e2000c101d04 */
[----:B------:R-:W-:Y:S02]  /*4380*/  LOP3.LUT R221, R221, R225, R223, 0xfe, !PT ;  /* 0x000000e1dddd7212 */ /* 0x000fe400078efedf */
[----:B------:R-:W-:-:S03]  /*4390*/  IADD3 R215, R155, 0x80, RZ ;  /* 0x000000809bd77810 */ /* 0x000fc60007ffe0ff */
[----:B------:R0:W-:Y:S04]  /*43a0*/  STG.E.64 [R216.64], R220 ;  /* 0x000000dcd8007986 */ /* 0x0001e8000c101b04 */
.L_x_1251:
[----:B------:R-:W-:Y:S05]  /*43b0*/  BSYNC B0 ;  /* 0x0000000000007941 */ /* 0x000fea0003800000 */
.L_x_1250:
[----:B------:R-:W-:Y:S01]  /*43c0*/  LOP3.LUT P0, RZ, R31, 0x200, RZ, 0xc0, !PT ;  /* 0x000002001fff7812 */ /* 0x000fe2000780c0ff */
[----:B------:R-:W-:-:S12]  /*43d0*/  BSSY B0, `(.L_x_1308) ;  /* 0x00002d6000007945 */ /* 0x000fd80003800000 */
[----:B------:R-:W-:Y:S05]  /*43e0*/  @!P0 BRA `(.L_x_1309) ;  /* 0x00002d4000008947 */ /* 0x000fea0003800000 */
[----:B------:R-:W-:Y:S01]  /*43f0*/  ISETP.NE.U32.AND P0, PT, RZ, c[0x0][0x180], PT ;  /* 0x00006000ff007a0c */ /* 0x000fe20003f05070 */
[----:B0-----:R-:W-:-:S03]  /*4400*/  IMAD.MOV.U32 R56, RZ, RZ, 0x10 ;  /* 0x00000010ff387424 */ /* 0x001fc600078e00ff */
        /* <DEDUP_REMOVED lines=10> */
[----:B0-----:R-:W-:Y:S02]  /*44b0*/  ISETP.NE.AND P1, PT, R148, 0x2, PT ;  /* 0x000000029400780c */ /* 0x001fe40003f25270 */
[----:B------:R-:W-:-:S11]  /*44c0*/  MOV R179, R140 ;  /* 0x0000008c00b37202 */ /* 0x000fd60000000f00 */
[----:B------:R-:W-:Y:S05]  /*44d0*/  @!P1 BRA `(.L_x_1312) ;  /* 0x0000006000009947 */ /* 0x000fea0003800000 */
[----:B------:R-:W-:Y:S01]  /*44e0*/  ISETP.NE.AND P1, PT, R148, 0x3, PT ;  /* 0x000000039400780c */ /* 0x000fe20003f25270 */
[----:B------:R-:W-:-:S12]  /*44f0*/  IMAD.MOV.U32 R179, RZ, RZ, R139 ;  /* 0x000000ffffb37224 */ /* 0x000fd800078e008b */
[----:B------:R-:W-:Y:S05]  /*4500*/  @P1 BRA `(.L_x_1312) ;  /* 0x0000003000001947 */ /* 0x000fea0003800000 */
[----:B------:R-:W-:Y:S01]  /*4510*/  IMAD.MOV.U32 R179, RZ, RZ, R146 ;  /* 0x000000ffffb37224 */ /* 0x000fe200078e0092 */
[----:B------:R-:W-:Y:S05]  /*4520*/  BRA `(.L_x_1312) ;  /* 0x0000001000007947 */ /* 0x000fea0003800000 */
.L_x_1311:
[----:B0-----:R-:W-:Y:S02]  /*4530*/  IMAD.MOV.U32 R179, RZ, RZ, R144 ;  /* 0x000000ffffb37224 */ /* 0x001fe400078e0090 */
.L_x_1312:
[----:B------:R-:W-:Y:S05]  /*4540*/  BSYNC B1 ;  /* 0x0000000000017941 */ /* 0x000fea0003800000 */
.L_x_1310:
        /* <DEDUP_REMOVED lines=16> */
.L_x_1316:
[----:B------:R-:W-:Y:S05]  /*4650*/  BSYNC B2 ;  /* 0x0000000000027941 */ /* 0x000fea0003800000 */
.L_x_1315:
        /* <DEDUP_REMOVED lines=44> */
.L_x_1314:
[----:B------:R-:W-:Y:S05]  /*4920*/  BSYNC B1 ;  /* 0x0000000000017941 */ /* 0x000fea0003800000 */
.L_x_1313:
[----:B------:R-:W0:Y:S01]  /*4930*/  I2F.U32 R157, R179 ;  /* 0x000000b3009d7306 */ /* 0x000e220000201000 */
[----:B------:R-:W-:Y:S01]  /*4940*/  IMAD.MOV.U32 R206, RZ, RZ, 0x2f800000 ;  /* 0x2f800000ffce7424 */ /* 0x000fe200078e00ff */
[----:B-----5:R-:W-:Y:S01]  /*4950*/  PRMT R167, RZ, 0x5410, R56 ;  /* 0x00005410ffa77816 */ /* 0x020fe20000000038 */
[----:B------:R-:W-:Y:S01]  /*4960*/  BSSY B1, `(.L_x_1317) ;  /* 0x0000016000017945 */ /* 0x000fe20003800000 */
[----:B------:R-:W-:Y:S02]  /*4970*/  LOP3.LUT R31, R31, 0xfffffffb, RZ, 0xc0, !PT ;  /* 0xfffffffb1f1f7812 */ /* 0x000fe400078ec0ff */
[----:B------:R-:W-:Y:S01]  /*4980*/  @P0 PRMT R148, RZ, 0x5410, R52 ;  /* 0x00005410ff940816 */ /* 0x000fe20000000034 */
[----:B------:R-:W-:Y:S01]  /*4990*/  FMUL.FTZ R167, R167, R214 ;  /* 0x000000d6a7a77220 */ /* 0x000fe20000410000 */
[----:B------:R-:W-:-:S03]  /*49a0*/  IADD3 R166, R180, 0x1, RZ ;  /* 0x00000001b4a67810 */ /* 0x000fc60007ffe0ff */
[----:B------:R-:W-:Y:S02]  /*49b0*/  FMUL.FTZ R167, R167, c[0x0][0x1e8] ;  /* 0x00007a00a7a77a20 */ /* 0x000fe40000410000 */
[----:B0-----:R-:W-:-:S05]  /*49c0*/  FFMA.FTZ R157, R157, R206, 1.1641532182693481445e-10 ;  /* 0x2f0000009d9d7423 */ /* 0x001fca00000100ce */
[----:B------:R-:W-:-:S04]  /*49d0*/  FSETP.GTU.FTZ.AND P1, PT, R157, c[0x0][0x1e4], PT ;  /* 0x000079009d007a0b */ /* 0x000fc80003f3c000 */
        /* <DEDUP_REMOVED lines=13> */
.L_x_1318:
[----:B------:R-:W-:Y:S02]  /*4ab0*/  MOV R148, R144 ;  /* 0x0000009000947202 */ /* 0x000fe40000000f00 */
.L_x_1319:
[----:B------:R-:W-:Y:S05]  /*4ac0*/  BSYNC B1 ;  /* 0x0000000000017941 */ /* 0x000fea0003800000 */
.L_x_1317:
        /* <DEDUP_REMOVED lines=16> */
.L_x_1323:
[----:B------:R-:W-:Y:S05]  /*4bd0*/  BSYNC B2 ;  /* 0x0000000000027941 */ /* 0x000fea0003800000 */
.L_x_1322:
        /* <DEDUP_REMOVED lines=44> */
.L_x_1321:
[----:B------:R-:W-:Y:S05]  /*4ea0*/  BSYNC B1 ;  /* 0x0000000000017941 */ /* 0x000fea0003800000 */
.L_x_1320:
[----:B------:R-:W0:Y:S01]  /*4eb0*/  I2F.U32 R167, R148 ;  /* 0x0000009400a77306 */ /* 0x000e220000201000 */
[----:B------:R-:W-:Y:S01]  /*4ec0*/  PRMT R179, RZ, 0x7610, R56 ;  /* 0x00007610ffb37816 */ /* 0x000fe20000000038 */
[----:B------:R-:W-:Y:S01]  /*4ed0*/  BSSY B1, `(.L_x_1324) ;  /* 0x0000016000017945 */ /* 0x000fe20003800000 */
[----:B------:R-:W-:Y:S02]  /*4ee0*/  LOP3.LUT R31, R31, 0xfffffffd, RZ, 0xc0, !PT ;  /* 0xfffffffd1f1f7812 */ /* 0x000fe400078ec0ff */
[----:B------:R-:W-:Y:S01]  /*4ef0*/  @P0 PRMT R56, RZ, 0x7610, R52 ;  /* 0x00007610ff380816 */ /* 0x000fe20000000034 */
[----:B------:R-:W-:-:S04]  /*4f00*/  FMUL.FTZ R179, R179, R214 ;  /* 0x000000d6b3b37220 */ /* 0x000fc80000410000 */
[----:B------:R-:W-:Y:S02]  /*4f10*/  FMUL.FTZ R179, R179, c[0x0][0x1e8] ;  /* 0x00007a00b3b37a20 */ /* 0x000fe40000410000 */
[----:B0-----:R-:W-:-:S05]  /*4f20*/  FFMA.FTZ R167, R167, R206, 1.1641532182693481445e-10 ;  /* 0x2f000000a7a77423 */ /* 0x001fca00000100ce */
[----:B------:R-:W-:-:S04]  /*4f30*/  FSETP.GTU.FTZ.AND P1, PT, R167, c[0x0][0x1e4], PT ;  /* 0x00007900a7007a0b */ /* 0x000fc80003f3c000 */
[----:B------:R-:W-:Y:S02]  /*4f40*/  FSEL R167, R179, RZ, !P1 ;  /* 0x000000ffb3a77208 */ /* 0x000fe40004800000 */
[----:B------:R-:W-:-:S03]  /*4f50*/  IADD3 R179, R166, 0x1, RZ ;  /* 0x00000001a6b37810 */ /* 0x000fc60007ffe0ff */
        /* <DEDUP_REMOVED lines=12> */
.L_x_1325:
[----:B------:R-:W-:Y:S02]  /*5020*/  IMAD.MOV.U32 R56, RZ, RZ, R144 ;  /* 0x000000ffff387224 */ /* 0x000fe400078e0090 */
.L_x_1326:
[----:B------:R-:W-:Y:S05]  /*5030*/  BSYNC B1 ;  /* 0x0000000000017941 */ /* 0x000fea0003800000 */
.L_x_1324:
        /* <DEDUP_REMOVED lines=16> */
.L_x_1330:
[----:B------:R-:W-:Y:S05]  /*5140*/  BSYNC B2 ;  /* 0x0000000000027941 */ /* 0x000fea0003800000 */
.L_x_1329:
        /* <DEDUP_REMOVED lines=43> */
[----:B------:R-:W-:Y:S02]  /*5400*/  LOP3.LUT R140, R217, R218, R126, 0x96, !PT ;  /* 0x000000dad98c7212 */ /* 0x000fe400078e967e */
.L_x_1328:
[----:B------:R-:W-:Y:S05]  /*5410*/  BSYNC B1 ;  /* 0x0000000000017941 */ /* 0x000fea0003800000 */
.L_x_1327:
        /* <DEDUP_REMOVED lines=8> */
[----:B------:R-:W-:Y:S02]  /*54a0*/  FSETP.GTU.FTZ.AND P1, PT, R193, c[0x0][0x1e4], PT ;  /* 0x00007900c1007a0b */ /* 0x000fe40003f3c000 */
[----:B------:R-:W-:Y:S02]  /*54b0*/  @P0 PRMT R193, RZ, 0x5410, R53 ;  /* 0x00005410ffc10816 */ /* 0x000fe40000000035 */
        /* <DEDUP_REMOVED lines=11> */
.L_x_1332:
[----:B------:R-:W-:Y:S02]  /*5570*/  IMAD.MOV.U32 R56, RZ, RZ, R144 ;  /* 0x000000ffff387224 */ /* 0x000fe400078e0090 */
.L_x_1333:
[----:B------:R-:W-:Y:S05]  /*5580*/  BSYNC B1 ;  /* 0x0000000000017941 */ /* 0x000fea0003800000 */
.L_x_1331:
        /* <DEDUP_REMOVED lines=16> */
.L_x_1337:
[----:B------:R-:W-:Y:S05]  /*5690*/  BSYNC B2 ;  /* 0x0000000000027941 */ /* 0x000fea0003800000 */
.L_x_1336:
        /* <DEDUP_REMOVED lines=44> */
.L_x_1335:
[----:B------:R-:W-:Y:S05]  /*5960*/  BSYNC B1 ;  /* 0x0000000000017941 */ /* 0x000fea0003800000 */
.L_x_1334:
[----:B------:R0:W1:Y:S01]  /*5970*/  I2F.U32 R179, R56 ;  /* 0x0000003800b37306 */ /* 0x0000620000201000 */
[----:B------:R-:W-:Y:S01]  /*5980*/  PRMT R57, RZ, 0x7610, R57 ;  /* 0x00007610ff397816 */ /* 0x000fe20000000039 */
[----:B------:R-:W-:Y:S01]  /*5990*/  BSSY B1, `(.L_x_1338) ;  /* 0x0000014000017945 */ /* 0x000fe20003800000 */
[----:B------:R-:W-:-:S03]  /*59a0*/  ISETP.NE.AND P3, PT, R180, 0x1, PT ;  /* 0x00000001b400780c */ /* 0x000fc60003f65270 */
[----:B------:R-:W-:Y:S01]  /*59b0*/  FMUL.FTZ R57, R57, R214 ;  /* 0x000000d639397220 */ /* 0x000fe20000410000 */
[----:B0-----:R-:W-:-:S03]  /*59c0*/  @P0 PRMT R56, RZ, 0x7610, R53 ;  /* 0x00007610ff380816 */ /* 0x001fc60000000035 */
[----:B------:R-:W-:Y:S02]  /*59d0*/  FMUL.FTZ R57, R57, c[0x0][0x1e8] ;  /* 0x00007a0039397a20 */ /* 0x000fe40000410000 */
[----:B-1----:R-:W-:-:S05]  /*59e0*/  FFMA.FTZ R179, R179, R206, 1.1641532182693481445e-10 ;  /* 0x2f000000b3b37423 */ /* 0x002fca00000100ce */
[----:B------:R-:W-:-:S04]  /*59f0*/  FSETP.GTU.FTZ.AND P2, PT, R179, c[0x0][0x1e4], PT ;  /* 0x00007900b3007a0b */ /* 0x000fc80003f5c000 */
[----:B------:R-:W-:Y:S02]  /*5a00*/  FSEL R179, R57, RZ, !P2 ;  /* 0x000000ff39b37208 */ /* 0x000fe40005000000 */
[----:B------:R-:W-:-:S03]  /*5a10*/  IADD3 R57, R180, 0x1, RZ ;  /* 0x00000001b4397810 */ /* 0x000fc60007ffe0ff */
[----:B------:R-:W-:Y:S01]  /*5a20*/  @P0 FADD.FTZ R179, R56, R179 ;  /* 0x000000b338b30221 */ /* 0x000fe20000010000 */
        /* <DEDUP_REMOVED lines=9> */
.L_x_1339:
[----:B------:R-:W-:Y:S02]  /*5ac0*/  IMAD.MOV.U32 R148, RZ, RZ, R144 ;  /* 0x000000ffff947224 */ /* 0x000fe400078e0090 */
.L_x_1340:
[----:B------:R-:W-:Y:S05]  /*5ad0*/  BSYNC B1 ;  /* 0x0000000000017941 */ /* 0x000fea0003800000 */
.L_x_1338:
        /* <DEDUP_REMOVED lines=16> */
.L_x_1344:
[----:B------:R-:W-:Y:S05]  /*5be0*/  BSYNC B2 ;  /* 0x0000000000027941 */ /* 0x000fea0003800000 */
.L_x_1343:
        /* <DEDUP_REMOVED lines=44> */
.L_x_1342:
[----:B------:R-:W-:Y:S05]  /*5eb0*/  BSYNC B1 ;  /* 0x0000000000017941 */ /* 0x000fea0003800000 */
.L_x_1341:
        /* <DEDUP_REMOVED lines=21> */
.L_x_1346:
[----:B------:R-:W-:Y:S02]  /*6010*/  IMAD.MOV.U32 R148, RZ, RZ, R144 ;  /* 0x000000ffff947224 */ /* 0x000fe400078e0090 */
.L_x_1347:
[----:B------:R-:W-:Y:S05]  /*6020*/  BSYNC B1 ;  /* 0x0000000000017941 */ /* 0x000fea0003800000 */
.L_x_1345:
        /* <DEDUP_REMOVED lines=16> */
.L_x_1351:
[----:B------:R-:W-:Y:S05]  /*6130*/  BSYNC B2 ;  /* 0x0000000000027941 */ /* 0x000fea0003800000 */
.L_x_1350:
        /* <DEDUP_REMOVED lines=44> */
.L_x_1349:
[----:B------:R-:W-:Y:S05]  /*6400*/  BSYNC B1 ;  /* 0x0000000000017941 */ /* 0x000fea0003800000 */
.L_x_1348:
        /* <DEDUP_REMOVED lines=21> */
.L_x_1353:
[----:B------:R-:W-:Y:S02]  /*6560*/  IMAD.MOV.U32 R58, RZ, RZ, R144 ;  /* 0x000000ffff3a7224 */ /* 0x000fe400078e0090 */
.L_x_1354:
[----:B------:R-:W-:Y:S05]  /*6570*/  BSYNC B1 ;  /* 0x0000000000017941 */ /* 0x000fea0003800000 */
.L_x_1352:
        /* <DEDUP_REMOVED lines=16> */
.L_x_1358:
[----:B------:R-:W-:Y:S05]  /*6680*/  BSYNC B2 ;  /* 0x0000000000027941 */ /* 0x000fea0003800000 */
.L_x_1357:
        /* <DEDUP_REMOVED lines=42> */
[----:B------:R-:W-:Y:S01]  /*6930*/  HFMA2.MMA R57, -RZ, RZ, 0, 0 ;  /* 0x00000000ff397435 */ /* 0x000fe200000001ff */
[----:B------:R-:W-:-:S05]  /*6940*/  IMAD.MOV.U32 R146, RZ, RZ, R56 ;  /* 0x000000ffff927224 */ /* 0x000fca00078e0038 */
.L_x_1356:
[----:B------:R-:W-:Y:S05]  /*6950*/  BSYNC B1 ;  /* 0x0000000000017941 */ /* 0x000fea0003800000 */
.L_x_1355:
        /* <DEDUP_REMOVED lines=21> */
.L_x_1360:
[----:B------:R-:W-:Y:S02]  /*6ab0*/  IMAD.MOV.U32 R58, RZ, RZ, R144 ;  /* 0x000000ffff3a7224 */ /* 0x000fe400078e0090 */
.L_x_1361:
[----:B------:R-:W-:Y:S05]  /*6ac0*/  BSYNC B1 ;  /* 0x0000000000017941 */ /* 0x000fea0003800000 */
.L_x_1359:
        /* <DEDUP_REMOVED lines=18> */
.L_x_1365:
[----:B------:R-:W-:Y:S05]  /*6bf0*/  BSYNC B2 ;  /* 0x0000000000027941 */ /* 0x000fea0003800000 */
.L_x_1364:
        /* <DEDUP_REMOVED lines=44> */
.L_x_1363:
[----:B------:R-:W-:Y:S05]  /*6ec0*/  BSYNC B1 ;  /* 0x0000000000017941 */ /* 0x000fea0003800000 */
.L_x_1362:
        /* <DEDUP_REMOVED lines=9> */
[----:B------:R-:W-:Y:S02]  /*6f60*/  SEL R220, RZ, 0x1, P5 ;  /* 0x00000001ffdc7807 */ /* 0x000fe40002800000 */
[----:B------:R-:W-:Y:S01]  /*6f70*/  LOP3.LUT P6, RZ, R31, 0x4, RZ, 0xc0, !PT ;  /* 0x000000041fff7812 */ /* 0x000fe200078cc0ff */
[----:B0-----:R-:W-:Y:S01]  /*6f80*/  FFMA.FTZ R57, R57, R206, 1.1641532182693481445e-10 ;  /* 0x2f00000039397423 */ /* 0x001fe200000100ce */
[----:B------:R-:W-:Y:S01]  /*6f90*/  SEL R227, RZ, 0x1, P3 ;  /* 0x00000001ffe37807 */ /* 0x000fe20001800000 */
[----:B------:R-:W-:Y:S01]  /*6fa0*/  IMAD.WIDE.U32 R222, R222, 0x10000, RZ ;  /* 0x00010000dede7825 */ /* 0x000fe200078e00ff */
[----:B------:R-:W-:Y:S02]  /*6fb0*/  SEL R225, RZ, 0x1, P6 ;  /* 0x00000001ffe17807 */ /* 0x000fe40003000000 */
[----:B------:R-:W-:Y:S01]  /*6fc0*/  FSETP.GTU.FTZ.AND P4, PT, R57, c[0x0][0x1e4], PT ;  /* 0x0000790039007a0b */ /* 0x000fe20003f9c000 */
[----:B------:R-:W-:Y:S01]  /*6fd0*/  IMAD.WIDE.U32 R220, R220, 0x100, RZ ;  /* 0x00000100dcdc7825 */ /* 0x000fe200078e00ff */
[----:B------:R-:W-:-:S02]  /*6fe0*/  @P0 PRMT R57, RZ, 0x7610, R55 ;  /* 0x00007610ff390816 */ /* 0x000fc40000000037 */
[----:B------:R-:W-:Y:S02]  /*6ff0*/  FSEL R206, R59, RZ, !P4 ;  /* 0x000000ff3bce7208 */ /* 0x000fe40006000000 */
[----:B------:R-:W-:-:S03]  /*7000*/  SEL R58, RZ, 0x1000000, P4 ;  /* 0x01000000ff3a7807 */ /* 0x000fc60002000000 */
[----:B------:R-:W-:Y:S01]  /*7010*/  @P0 FADD.FTZ R206, R57, R206 ;  /* 0x000000ce39ce0221 */ /* 0x000fe20000010000 */
[C---:B------:R-:W-:Y:S01]  /*7020*/  LEA R218, P0, R215.reuse, c[0x0][0x188], 0x4 ;  /* 0x00006200d7da7a11 */ /* 0x040fe200078020ff */
[----:B------:R-:W-:Y:S01]  /*7030*/  IMAD.WIDE.U32 R56, R56, 0x1000000, RZ ;  /* 0x0100000038387825 */ /* 0x000fe200078e00ff */
[----:B------:R-:W-:Y:S02]  /*7040*/  LOP3.LUT R58, R224, R58, R229, 0xfe, !PT ;  /* 0x0000003ae03a7212 */ /* 0x000fe400078efee5 */
[C---:B------:R-:W-:Y:S02]  /*7050*/  LEA.HI.X R219, R215.reuse, c[0x0][0x18c], RZ, 0x4, P0 ;  /* 0x00006300d7db7a11 */ /* 0x040fe400000f24ff */
[----:B------:R-:W-:Y:S02]  /*7060*/  LEA R216, P0, R215, c[0x0][0x190], 0x3 ;  /* 0x00006400d7d87a11 */ /* 0x000fe400078018ff */
[----:B------:R-:W-:Y:S02]  /*7070*/  LOP3.LUT R220, R220, R56, R222, 0xfe, !PT ;  /* 0x00000038dcdc7212 */ /* 0x000fe400078efede */
[----:B------:R-:W-:-:S02]  /*7080*/  LOP3.LUT R227, R57, R58, R227, 0xfe, !PT ;  /* 0x0000003a39e37212 */ /* 0x000fc400078efee3 */
[----:B------:R-:W-:Y:S02]  /*7090*/  F2FP.BF16.PACK_AB R58, R193, R180 ;  /* 0x000000b4c13a723e */ /* 0x000fe400000010ff */
[----:B------:R-:W-:Y:S02]  /*70a0*/  F2FP.BF16.PACK_AB R57, R179, R166 ;  /* 0x000000a6b339723e */ /* 0x000fe400000010ff */
[----:B------:R-:W-:Y:S02]  /*70b0*/  F2FP.BF16.PACK_AB R56, R167, R157 ;  /* 0x0000009da738723e */ /* 0x000fe400000010ff */
[----:B------:R-:W-:Y:S02]  /*70c0*/  F2FP.BF16.PACK_AB R59, R206, R194 ;  /* 0x000000c2ce3b723e */ /* 0x000fe400000010ff */
[----:B------:R-:W-:Y:S02]  /*70d0*/  LEA.HI.X R217, R215, c[0x0][0x194], RZ, 0x3, P0 ;  /* 0x00006500d7d97a11 */ /* 0x000fe400000f1cff */
[----:B------:R-:W-:Y:S01]  /*70e0*/  LOP3.LUT R220, R220, R225, RZ, 0xfc, !PT ;  /* 0x000000e1dcdc7212 */ /* 0x000fe200078efcff */
[----:B------:R0:W-:Y:S01]  /*70f0*/  STG.E.128 [R218.64], R56 ;  /* 0x00000038da007986 */ /* 0x0001e2000c101d04 */
[----:B------:R-:W-:-:S02]  /*7100*/  LOP3.LUT R221, R221, R227, R223, 0xfe, !PT ;  /* 0x000000e3dddd7212 */ /* 0x000fc400078efedf */
[----:B------:R-:W-:-:S03]  /*7110*/  IADD3 R215, R215, 0x80, RZ ;  /* 0x00000080d7d77810 */ /* 0x000fc60007ffe0ff */
[----:B------:R0:W-:Y:S04]  /*7120*/  STG.E.64 [R216.64], R220 ;  /* 0x000000dcd8007986 */ /* 0x0001e8000c101b04 */
.L_x_1309:
[----:B------:R-:W-:Y:S05]  /*7130*/  BSYNC B0 ;  /* 0x0000000000007941 */ /* 0x000fea0003800000 */
.L_x_1308:
        /* <DEDUP_REMOVED lines=21> */
[----:B------:R-:W-:Y:S01]  /*7290*/  MOV R181, R146 ;  /* 0x0000009200b57202 */ /* 0x000fe20000000f00 */
[----:B------:R-:W-:Y:S05]  /*72a0*/  BRA `(.L_x_1370) ;  /* 0x0000001000007947 */ /* 0x000fea0003800000 */
.L_x_1369:
[----:B0-----:R-:W-:Y:S02]  /*72b0*/  IMAD.MOV.U32 R181, RZ, RZ, R144 ;  /* 0x000000ffffb57224 */ /* 0x001fe400078e0090 */
.L_x_1370:
[----:B------:R-:W-:Y:S05]  /*72c0*/  BSYNC B1 ;  /* 0x0000000000017941 */ /* 0x000fea0003800000 */
.L_x_1368:
        /* <DEDUP_REMOVED lines=16> */
.L_x_1374:
[----:B------:R-:W-:Y:S05]  /*73d0*/  BSYNC B2 ;  /* 0x0000000000027941 */ /* 0x000fea0003800000 */
.L_x_1373:
        /* <DEDUP_REMOVED lines=44> */
.L_x_1372:
[----:B------:R-:W-:Y:S05]  /*76a0*/  BSYNC B1 ;  /* 0x0000000000017941 */ /* 0x000fea0003800000 */
.L_x_1371:
        /* <DEDUP_REMOVED lines=24> */
.L_x_1376:
[----:B------:R-:W-:Y:S02]  /*7830*/  IMAD.MOV.U32 R148, RZ, RZ, R144 ;  /* 0x000000ffff947224 */ /* 0x000fe400078e0090 */
.L_x_1377:
[----:B------:R-:W-:Y:S05]  /*7840*/  BSYNC B1 ;  /* 0x0000000000017941 */ /* 0x000fea0003800000 */
.L_x_1375:
        /* <DEDUP_REMOVED lines=16> */
.L_x_1381:
[----:B------:R-:W-:Y:S05]  /*7950*/  BSYNC B2 ;  /* 0x0000000000027941 */ /* 0x000fea0003800000 */
.L_x_1380:
        /* <DEDUP_REMOVED lines=44> */
.L_x_1379:
[----:B------:R-:W-:Y:S05]  /*7c20*/  BSYNC B1 ;  /* 0x0000000000017941 */ /* 0x000fea0003800000 */
.L_x_1378:
        /* <DEDUP_REMOVED lines=23> */
.L_x_1383:
[----:B------:R-:W-:Y:S02]  /*7da0*/  IMAD.MOV.U32 R56, RZ, RZ, R144 ;  /* 0x000000ffff387224 */ /* 0x000fe400078e0090 */
.L_x_1384:
[----:B------:R-:W-:Y:S05]  /*7db0*/  BSYNC B1 ;  /* 0x0000000000017941 */ /* 0x000fea0003800000 */
.L_x_1382:
        /* <DEDUP_REMOVED lines=16> */
.L_x_1388:
[----:B------:R-:W-:Y:S05]  /*7ec0*/  BSYNC B2 ;  /* 0x0000000000027941 */ /* 0x000fea0003800000 */
.L_x_1387:
        /* <DEDUP_REMOVED lines=11> */
[----:B------:R-:W-:Y:S01]  /*7f80*/  IMAD.WIDE.U32 R218, R181, -0x326172a9, RZ ;  /* 0xcd9e8d57b5da7825 */ /* 0x000fe200078e00ff */
[----:B------:R-:W-:-:S04]  /*7f90*/  HFMA2.MMA R181, -RZ, RZ, 0, 0 ;  /* 0x00000000ffb57435 */ /* 0x000fc800000001ff */
        /* <DEDUP_REMOVED lines=31> */
.L_x_1386:
[----:B------:R-:W-:Y:S05]  /*8190*/  BSYNC B1 ;  /* 0x0000000000017941 */ /* 0x000fea0003800000 */
.L_x_1385:
        /* <DEDUP_REMOVED lines=21> */
.L_x_1390:
[----:B------:R-:W-:Y:S02]  /*82f0*/  IMAD.MOV.U32 R56, RZ, RZ, R144 ;  /* 0x000000ffff387224 */ /* 0x000fe400078e0090 */
.L_x_1391:
[----:B------:R-:W-:Y:S05]  /*8300*/  BSYNC B1 ;  /* 0x0000000000017941 */ /* 0x000fea0003800000 */
.L_x_1389:
        /* <DEDUP_REMOVED lines=16> */
.L_x_1395:
[----:B------:R-:W-:Y:S05]  /*8410*/  BSYNC B2 ;  /* 0x0000000000027941 */ /* 0x000fea0003800000 */
.L_x_1394:
        /* <DEDUP_REMOVED lines=44> */
.L_x_1393:
[----:B------:R-:W-:Y:S05]  /*86e0*/  BSYNC B1 ;  /* 0x0000000000017941 */ /* 0x000fea0003800000 */
.L_x_1392:
        /* <DEDUP_REMOVED lines=21> */
.L_x_1397:
[----:B------:R-:W-:Y:S02]  /*8840*/  MOV R148, R144 ;  /* 0x0000009000947202 */ /* 0x000fe40000000f00 */
.L_x_1398:
[----:B------:R-:W-:Y:S05]  /*8850*/  BSYNC B1 ;  /* 0x0000000000017941 */ /* 0x000fea0003800000 */
.L_x_1396:
        /* <DEDUP_REMOVED lines=16> */
.L_x_1402:
[----:B------:R-:W-:Y:S05]  /*8960*/  BSYNC B2 ;  /* 0x0000000000027941 */ /* 0x000fea0003800000 */
.L_x_1401:
        /* <DEDUP_REMOVED lines=44> */
.L_x_1400:
[----:B------:R-:W-:Y:S05]  /*8c30*/  BSYNC B1 ;  /* 0x0000000000017941 */ /* 0x000fea0003800000 */
.L_x_1399:
        /* <DEDUP_REMOVED lines=21> */
.L_x_1404:
[----:B------:R-:W-:Y:S02]  /*8d90*/  IMAD.MOV.U32 R148, RZ, RZ, R144 ;  /* 0x000000ffff947224 */ /* 0x000fe400078e0090 */
.L_x_1405:
[----:B------:R-:W-:Y:S05]  /*8da0*/  BSYNC B1 ;  /* 0x0000000000017941 */ /* 0x000fea0003800000 */
.L_x_1403:
        /* <DEDUP_REMOVED lines=14> */
[----:B------:R-:W-:-:S05]  /*8e90*/  @P5 IMAD.MOV R56, RZ, RZ, R147 ;  /* 0x000000ffff385224 */ /* 0x000fca00078e0293 */
[----:B------:R-:W-:Y:S02]  /*8ea0*/  @!P4 MOV R147, R56 ;  /* 0x000000380093c202 */ /* 0x000fe40000000f00 */
.L_x_1409:
[----:B------:R-:W-:Y:S05]  /*8eb0*/  BSYNC B2 ;  /* 0x0000000000027941 */ /* 0x000fea0003800000 */
.L_x_1408:
        /* <DEDUP_REMOVED lines=44> */
.L_x_1407:
[----:B------:R-:W-:Y:S05]  /*9180*/  BSYNC B1 ;  /* 0x0000000000017941 */ /* 0x000fea0003800000 */
.L_x_1406:
        /* <DEDUP_REMOVED lines=21> */
.L_x_1411:
[----:B------:R-:W-:Y:S02]  /*92e0*/  IMAD.MOV.U32 R58, RZ, RZ, R144 ;  /* 0x000000ffff3a7224 */ /* 0x000fe400078e0090 */
.L_x_1412:
[----:B------:R-:W-:Y:S05]  /*92f0*/  BSYNC B1 ;  /* 0x0000000000017941 */ /* 0x000fea0003800000 */
.L_x_1410:
        /* <DEDUP_REMOVED lines=16> */
.L_x_1416:
[----:B------:R-:W-:Y:S05]  /*9400*/  BSYNC B2 ;  /* 0x0000000000027941 */ /* 0x000fea0003800000 */
.L_x_1415:
        /* <DEDUP_REMOVED lines=44> */
.L_x_1414:
[----:B------:R-:W-:Y:S05]  /*96d0*/  BSYNC B1 ;  /* 0x0000000000017941 */ /* 0x000fea0003800000 */
.L_x_1413:
        /* <DEDUP_REMOVED lines=21> */
.L_x_1418:
[----:B------:R-:W-:Y:S02]  /*9830*/  IMAD.MOV.U32 R58, RZ, RZ, R144 ;  /* 0x000000ffff3a7224 */ /* 0x000fe400078e0090 */
.L_x_1419:
[----:B------:R-:W-:Y:S05]  /*9840*/  BSYNC B1 ;  /* 0x0000000000017941 */ /* 0x000fea0003800000 */
.L_x_1417:
        /* <DEDUP_REMOVED lines=18> */
.L_x_1423:
[----:B------:R-:W-:Y:S05]  /*9970*/  BSYNC B2 ;  /* 0x0000000000027941 */ /* 0x000fea0003800000 */
.L_x_1422:
        /* <DEDUP_REMOVED lines=44> */
.L_x_1421:
[----:B------:R-:W-:Y:S05]  /*9c40*/  BSYNC B1 ;  /* 0x0000000000017941 */ /* 0x000fea0003800000 */
.L_x_1420:
        /* <DEDUP_REMOVED lines=38> */
.L_x_1367:
[----:B------:R-:W-:Y:S05]  /*9eb0*/  BSYNC B0 ;  /* 0x0000000000007941 */ /* 0x000fea0003800000 */
.L_x_1366:
        /* <DEDUP_REMOVED lines=18> */
[----:B------:R-:W-:Y:S02]  /*9fe0*/  ISETP.NE.AND P1, PT, R148, 0x3, PT ;  /* 0x000000039400780c */ /* 0x000fe40003f25270 */
[----:B------:R-:W-:-:S11]  /*9ff0*/  MOV R163, R139 ;  /* 0x0000008b00a37202 */ /* 0x000fd60000000f00 */
[----:B------:R-:W-:Y:S05]  /*a000*/  @P1 BRA `(.L_x_1428) ;  /* 0x0000003000001947 */ /* 0x000fea0003800000 */
[----:B------:R-:W-:Y:S01]  /*a010*/  IMAD.MOV.U32 R163, RZ, RZ, R146 ;  /* 0x000000ffffa37224 */ /* 0x000fe200078e0092 */
[----:B------:R-:W-:Y:S05]  /*a020*/  BRA `(.L_x_1428) ;  /* 0x0000001000007947 */ /* 0x000fea0003800000 */
.L_x_1427:
[----:B0-----:R-:W-:Y:S02]  /*a030*/  IMAD.MOV.U32 R163, RZ, RZ, R144 ;  /* 0x000000ffffa37224 */ /* 0x001fe400078e0090 */
.L_x_1428:
[----:B------:R-:W-:Y:S05]  /*a040*/  BSYNC B1 ;  /* 0x0000000000017941 */ /* 0x000fea0003800000 */
.L_x_1426:
        /* <DEDUP_REMOVED lines=16> */
.L_x_1432:
[----:B------:R-:W-:Y:S05]  /*a150*/  BSYNC B2 ;  /* 0x0000000000027941 */ /* 0x000fea0003800000 */
.L_x_1431:
        /* <DEDUP_REMOVED lines=44> */
.L_x_1430:
[----:B------:R-:W-:Y:S05]  /*a420*/  BSYNC B1 ;  /* 0x0000000000017941 */ /* 0x000fea0003800000 */
.L_x_1429:
[----:B------:R0:W1:Y:S01]  /*a430*/  I2F.U32 R159, R163 ;  /* 0x000000a3009f7306 */ /* 0x0000620000201000 */
[----:B------:R-:W-:Y:S01]  /*a440*/  IMAD.MOV.U32 R208, RZ, RZ, 0x2f800000 ;  /* 0x2f800000ffd07424 */ /* 0x000fe200078e00ff */
[----:B------:R-:W-:Y:S01]  /*a450*/  LOP3.LUT R31, R31, 0xfffffffb, RZ, 0xc0, !PT ;  /* 0xfffffffb1f1f7812 */ /* 0x000fe200078ec0ff */
[----:B------:R-:W-:Y:S01]  /*a460*/  BSSY B1, `(.L_x_1433) ;  /* 0x0000016000017945 */ /* 0x000fe20003800000 */
[----:B------:R-:W-:Y:S02]  /*a470*/  IADD3 R183, R170, 0x1, RZ ;  /* 0x00000001aab77810 */ /* 0x000fe40007ffe0ff */
[----:B0----5:R-:W-:-:S05]  /*a480*/  PRMT R163, RZ, 0x5410, R56 ;  /* 0x00005410ffa37816 */ /* 0x021fca0000000038 */
[----:B------:R-:W-:Y:S02]  /*a490*/  FMUL.FTZ R148, R163, R214 ;  /* 0x000000d6a3947220 */ /* 0x000fe40000410000 */
[----:B-1----:R-:W-:Y:S02]  /*a4a0*/  FFMA.FTZ R159, R159, R208, 1.1641532182693481445e-10 ;  /* 0x2f0000009f9f7423 */ /* 0x002fe400000100d0 */
[----:B------:R-:W-:-:S03]  /*a4b0*/  FMUL.FTZ R148, R148, c[0x0][0x1e8] ;  /* 0x00007a0094947a20 */ /* 0x000fc60000410000 */
        /* <DEDUP_REMOVED lines=15> */
.L_x_1434:
[----:B------:R-:W-:Y:S02]  /*a5b0*/  MOV R148, R144 ;  /* 0x0000009000947202 */ /* 0x000fe40000000f00 */
.L_x_1435:
[----:B------:R-:W-:Y:S05]  /*a5c0*/  BSYNC B1 ;  /* 0x0000000000017941 */ /* 0x000fea0003800000 */
.L_x_1433:
        /* <DEDUP_REMOVED lines=16> */
.L_x_1439:
[----:B------:R-:W-:Y:S05]  /*a6d0*/  BSYNC B2 ;  /* 0x0000000000027941 */ /* 0x000fea0003800000 */
.L_x_1438:
        /* <DEDUP_REMOVED lines=44> */
.L_x_1437:
[----:B------:R-:W-:Y:S05]  /*a9a0*/  BSYNC B1 ;  /* 0x0000000000017941 */ /* 0x000fea0003800000 */
.L_x_1436:
[----:B------:R-:W0:Y:S01]  /*a9b0*/  I2F.U32 R163, R148 ;  /* 0x0000009400a37306 */ /* 0x000e220000201000 */
[----:B------:R-:W-:Y:S01]  /*a9c0*/  PRMT R197, RZ, 0x7610, R56 ;  /* 0x00007610ffc57816 */ /* 0x000fe20000000038 */
        /* <DEDUP_REMOVED lines=21> */
.L_x_1441:
[----:B------:R-:W-:Y:S02]  /*ab20*/  IMAD.MOV.U32 R56, RZ, RZ, R144 ;  /* 0x000000ffff387224 */ /* 0x000fe400078e0090 */
.L_x_1442:
[----:B------:R-:W-:Y:S05]  /*ab30*/  BSYNC B1 ;  /* 0x0000000000017941 */ /* 0x000fea0003800000 */
.L_x_1440:
        /* <DEDUP_REMOVED lines=16> */
.L_x_1446:
[----:B------:R-:W-:Y:S05]  /*ac40*/  BSYNC B2 ;  /* 0x0000000000027941 */ /* 0x000fea0003800000 */
.L_x_1445:
        /* <DEDUP_REMOVED lines=44> */
.L_x_1444:
[----:B------:R-:W-:Y:S05]  /*af10*/  BSYNC B1 ;  /* 0x0000000000017941 */ /* 0x000fea0003800000 */
.L_x_1443:
        /* <DEDUP_REMOVED lines=8> */
[----:B------:R-:W-:Y:S02]  /*afa0*/  @P0 PRMT R183, RZ, 0x5410, R53 ;  /* 0x00005410ffb70816 */ /* 0x000fe40000000035 */
[----:B------:R-:W-:Y:S02]  /*afb0*/  FSEL R170, R197, RZ, !P1 ;  /* 0x000000ffc5aa7208 */ /* 0x000fe40004800000 */
[----:B------:R-:W-:-:S03]  /*afc0*/  IADD3 R197, R184, 0x1, RZ ;  /* 0x00000001b8c57810 */ /* 0x000fc60007ffe0ff */
        /* <DEDUP_REMOVED lines=10> */
.L_x_1448:
[----:B------:R-:W-:Y:S02]  /*b070*/  IMAD.MOV.U32 R56, RZ, RZ, R144 ;  /* 0x000000ffff387224 */ /* 0x000fe400078e0090 */
.L_x_1449:
[----:B------:R-:W-:Y:S05]  /*b080*/  BSYNC B1 ;  /* 0x0000000000017941 */ /* 0x000fea0003800000 */
.L_x_1447:
        /* <DEDUP_REMOVED lines=16> */
.L_x_1453:
[----:B------:R-:W-:Y:S05]  /*b190*/  BSYNC B2 ;  /* 0x0000000000027941 */ /* 0x000fea0003800000 */
.L_x_1452:
        /* <DEDUP_REMOVED lines=44> */
.L_x_1451:
[----:B------:R-:W-:Y:S05]  /*b460*/  BSYNC B1 ;  /* 0x0000000000017941 */ /* 0x000fea0003800000 */
.L_x_1450:
        /* <DEDUP_REMOVED lines=21> */
.L_x_1455:
[----:B------:R-:W-:Y:S02]  /*b5c0*/  IMAD.MOV.U32 R148, RZ, RZ, R144 ;  /* 0x000000ffff947224 */ /* 0x000fe400078e0090 */
.L_x_1456:
[----:B------:R-:W-:Y:S05]  /*b5d0*/  BSYNC B1 ;  /* 0x0000000000017941 */ /* 0x000fea0003800000 */
.L_x_1454:
        /* <DEDUP_REMOVED lines=16> */
.L_x_1460:
[----:B------:R-:W-:Y:S05]  /*b6e0*/  BSYNC B2 ;  /* 0x0000000000027941 */ /* 0x000fea0003800000 */
.L_x_1459:
        /* <DEDUP_REMOVED lines=44> */
.L_x_1458:
[----:B------:R-:W-:Y:S05]  /*b9b0*/  BSYNC B1 ;  /* 0x0000000000017941 */ /* 0x000fea0003800000 */
.L_x_1457:
        /* <DEDUP_REMOVED lines=19> */
[----:B------:R-:W-:Y:S01]  /*baf0*/  MOV R148, R146 ;  /* 0x0000009200947202 */ /* 0x000fe20000000f00 */
[----:B------:R-:W-:Y:S05]  /*bb00*/  BRA `(.L_x_1463) ;  /* 0x0000001000007947 */ /* 0x000fea0003800000 */
.L_x_1462:
[----:B------:R-:W-:Y:S02]  /*bb10*/  IMAD.MOV.U32 R148, RZ, RZ, R144 ;  /* 0x000000ffff947224 */ /* 0x000fe400078e0090 */
.L_x_1463:
[----:B------:R-:W-:Y:S05]  /*bb20*/  BSYNC B1 ;  /* 0x0000000000017941 */ /* 0x000fea0003800000 */
.L_x_1461:
        /* <DEDUP_REMOVED lines=16> */
.L_x_1467:
[----:B------:R-:W-:Y:S05]  /*bc30*/  BSYNC B2 ;  /* 0x0000000000027941 */ /* 0x000fea0003800000 */
.L_x_1466:
        /* <DEDUP_REMOVED lines=44> */
.L_x_1465:
[----:B------:R-:W-:Y:S05]  /*bf00*/  BSYNC B1 ;  /* 0x0000000000017941 */ /* 0x000fea0003800000 */
.L_x_1464:
        /* <DEDUP_REMOVED lines=21> */
.L_x_1469:
[----:B------:R-:W-:Y:S02]  /*c060*/  IMAD.MOV.U32 R58, RZ, RZ, R144 ;  /* 0x000000ffff3a7224 */ /* 0x000fe400078e0090 */
.L_x_1470:
[----:B------:R-:W-:Y:S05]  /*c070*/  BSYNC B1 ;  /* 0x0000000000017941 */ /* 0x000fea0003800000 */
.L_x_1468:
        /* <DEDUP_REMOVED lines=16> */
.L_x_1474:
[----:B------:R-:W-:Y:S05]  /*c180*/  BSYNC B2 ;  /* 0x0000000000027941 */ /* 0x000fea0003800000 */
.L_x_1473:
        /* <DEDUP_REMOVED lines=44> */
.L_x_1472:
[----:B------:R-:W-:Y:S05]  /*c450*/  BSYNC B1 ;  /* 0x0000000000017941 */ /* 0x000fea0003800000 */
.L_x_1471:
        /* <DEDUP_REMOVED lines=21> */
.L_x_1476:
[----:B------:R-:W-:Y:S02]  /*c5b0*/  IMAD.MOV.U32 R58, RZ, RZ, R144 ;  /* 0x000000ffff3a7224 */ /* 0x000fe400078e0090 */
.L_x_1477:
[----:B------:R-:W-:Y:S05]  /*c5c0*/  BSYNC B1 ;  /* 0x0000000000017941 */ /* 0x000fea0003800000 */
.L_x_1475:
        /* <DEDUP_REMOVED lines=18> */
.L_x_1481:
[----:B------:R-:W-:Y:S05]  /*c6f0*/  BSYNC B2 ;  /* 0x0000000000027941 */ /* 0x000fea0003800000 */
.L_x_1480:
        /* <DEDUP_REMOVED lines=42> */
[----:B------:R-:W-:Y:S02]  /*c9a0*/  LOP3.LUT R140, R57, R216, R126, 0x96, !PT ;  /* 0x000000d8398c7212 */ /* 0x000fe400078e967e */
[----:B------:R-:W-:Y:S02]  /*c9b0*/  MOV R146, R56 ;  /* 0x0000003800927202 */ /* 0x000fe40000000f00 */
.L_x_1479:
[----:B------:R-:W-:Y:S05]  /*c9c0*/  BSYNC B1 ;  /* 0x0000000000017941 */ /* 0x000fea0003800000 */
.L_x_1478:
[----:B------:R-:W0:Y:S01]  /*c9d0*/  I2F.U32 R57, R58 ;  /* 0x0000003a00397306 */ /* 0x000e220000201000 */
[----:B------:R-:W-:Y:S02]  /*c9e0*/  PRMT R59, RZ, 0x7610, R59 ;  /* 0x00007610ff3b7816 */ /* 0x000fe4000000003b */
[----:B------:R-:W-:Y:S02]  /*c9f0*/  SEL R224, RZ, 0x100, P4 ;  /* 0x00000100ffe07807 */ /* 0x000fe40002000000 */
[----:B------:R-:W-:Y:S01]  /*ca00*/  SEL R229, RZ, 0x10000, P5 ;  /* 0x00010000ffe57807 */ /* 0x000fe20002800000 */
[----:B------:R-:W-:Y:S01]  /*ca10*/  FMUL.FTZ R59, R59, R214 ;  /* 0x000000d63b3b7220 */ /* 0x000fe20000410000 */
[----:B------:R-:W-:-:S02]  /*ca20*/  LOP3.LUT P5, RZ, R31, 0x2, RZ, 0xc0, !PT ;  /* 0x000000021fff7812 */ /* 0x000fc400078ac0ff */
[----:B------:R-:W-:Y:S01]  /*ca30*/  SEL R56, RZ, 0x1, P2 ;  /* 0x00000001ff387807 */ /* 0x000fe20001000000 */
[----:B------:R-:W-:Y:S01]  /*ca40*/  FMUL.FTZ R59, R59, c[0x0][0x1e8] ;  /* 0x00007a003b3b7a20 */ /* 0x000fe20000410000 */
[----:B------:R-:W-:Y:S02]  /*ca50*/  SEL R222, RZ, 0x1, P1 ;  /* 0x00000001ffde7807 */ /* 0x000fe40000800000 */
[----:B------:R-:W-:Y:S02]  /*ca60*/  SEL R220, RZ, 0x1, P5 ;  /* 0x00000001ffdc7807 */ /* 0x000fe40002800000 */
[----:B------:R-:W-:Y:S01]  /*ca70*/  LOP3.LUT P6, RZ, R31, 0x4, RZ, 0xc0, !PT ;  /* 0x000000041fff7812 */ /* 0x000fe200078cc0ff */
[----:B0-----:R-:W-:Y:S01]  /*ca80*/  FFMA.FTZ R57, R57, R208, 1.1641532182693481445e-10 ;  /* 0x2f00000039397423 */ /* 0x001fe200000100d0 */
[----:B------:R-:W-:Y:S01]  /*ca90*/  SEL R227, RZ, 0x1, P3 ;  /* 0x00000001ffe37807 */ /* 0x000fe20001800000 */
[----:B------:R-:W-:Y:S01]  /*caa0*/  IMAD.WIDE.U32 R222, R222, 0x10000, RZ ;  /* 0x00010000dede7825 */ /* 0x000fe200078e00ff */
[----:B------:R-:W-:-:S02]  /*cab0*/  SEL R225, RZ, 0x1, P6 ;  /* 0x00000001ffe17807 */ /* 0x000fc40003000000 */
[----:B------:R-:W-:Y:S01]  /*cac0*/  FSETP.GTU.FTZ.AND P4, PT, R57, c[0x0][0x1e4], PT ;  /* 0x0000790039007a0b */ /* 0x000fe20003f9c000 */
[----:B------:R-:W-:Y:S01]  /*cad0*/  IMAD.WIDE.U32 R220, R220, 0x100, RZ ;  /* 0x00000100dcdc7825 */ /* 0x000fe200078e00ff */
[----:B------:R-:W-:Y:S02]  /*cae0*/  @P0 PRMT R57, RZ, 0x7610, R55 ;  /* 0x00007610ff390816 */ /* 0x000fe40000000037 */
        /* <DEDUP_REMOVED lines=20> */
.L_x_1425:
[----:B------:R-:W-:Y:S05]  /*cc30*/  BSYNC B0 ;  /* 0x0000000000007941 */ /* 0x000fea0003800000 */
.L_x_1424:
        /* <DEDUP_REMOVED lines=23> */
.L_x_1485:
[----:B0-----:R-:W-:Y:S02]  /*cdb0*/  IMAD.MOV.U32 R171, RZ, RZ, R144 ;  /* 0x000000ffffab7224 */ /* 0x001fe400078e0090 */
.L_x_1486:
[----:B------:R-:W-:Y:S05]  /*cdc0*/  BSYNC B1 ;  /* 0x0000000000017941 */ /* 0x000fea0003800000 */
.L_x_1484:
        /* <DEDUP_REMOVED lines=16> */
.L_x_1490:
[----:B------:R-:W-:Y:S05]  /*ced0*/  BSYNC B2 ;  /* 0x0000000000027941 */ /* 0x000fea0003800000 */
.L_x_1489:
        /* <DEDUP_REMOVED lines=44> */
.L_x_1488:
[----:B------:R-:W-:Y:S05]  /*d1a0*/  BSYNC B1 ;  /* 0x0000000000017941 */ /* 0x000fea0003800000 */
.L_x_1487:
[----:B------:R0:W1:Y:S01]  /*d1b0*/  I2F.U32 R148, R171 ;  /* 0x000000ab00947306 */ /* 0x0000620000201000 */
[----:B------:R-:W-:Y:S01]  /*d1c0*/  HFMA2.MMA R209, -RZ, RZ, 0.1171875, 0 ;  /* 0x2f800000ffd17435 */ /* 0x000fe200000001ff */
[----:B------:R-:W-:Y:S01]  /*d1d0*/  LOP3.LUT R31, R31, 0xfffffffb, RZ, 0xc0, !PT ;  /* 0xfffffffb1f1f7812 */ /* 0x000fe200078ec0ff */
[----:B------:R-:W-:Y:S01]  /*d1e0*/  BSSY B1, `(.L_x_1491) ;  /* 0x0000016000017945 */ /* 0x000fe20003800000 */
[----:B------:R-:W-:Y:S02]  /*d1f0*/  IADD3 R185, R172, 0x1, RZ ;  /* 0x00000001acb97810 */ /* 0x000fe40007ffe0ff */
[----:B0----5:R-:W-:-:S05]  /*d200*/  PRMT R171, RZ, 0x5410, R56 ;  /* 0x00005410ffab7816 */ /* 0x021fca0000000038 */
[----:B------:R-:W-:Y:S01]  /*d210*/  FMUL.FTZ R160, R171, R214 ;  /* 0x000000d6aba07220 */ /* 0x000fe20000410000 */
[----:B------:R-:W-:Y:S01]  /*d220*/  @P0 PRMT R171, RZ, 0x5410, R52 ;  /* 0x00005410ffab0816 */ /* 0x000fe20000000034 */
[----:B-1----:R-:W-:Y:S02]  /*d230*/  FFMA.FTZ R148, R148, R209, 1.1641532182693481445e-10 ;  /* 0x2f00000094947423 */ /* 0x002fe400000100d1 */
[----:B------:R-:W-:-:S03]  /*d240*/  FMUL.FTZ R160, R160, c[0x0][0x1e8] ;  /* 0x00007a00a0a07a20 */ /* 0x000fc60000410000 */
        /* <DEDUP_REMOVED lines=14> */
.L_x_1492:
[----:B------:R-:W-:Y:S02]  /*d330*/  IMAD.MOV.U32 R148, RZ, RZ, R144 ;  /* 0x000000ffff947224 */ /* 0x000fe400078e0090 */
.L_x_1493:
[----:B------:R-:W-:Y:S05]  /*d340*/  BSYNC B1 ;  /* 0x0000000000017941 */ /* 0x000fea0003800000 */
.L_x_1491:
        /* <DEDUP_REMOVED lines=16> */
.L_x_1497:
[----:B------:R-:W-:Y:S05]  /*d450*/  BSYNC B2 ;  /* 0x0000000000027941 */ /* 0x000fea0003800000 */
.L_x_1496:
        /* <DEDUP_REMOVED lines=44> */
.L_x_1495:
[----:B------:R-:W-:Y:S05]  /*d720*/  BSYNC B1 ;  /* 0x0000000000017941 */ /* 0x000fea0003800000 */
.L_x_1494:
        /* <DEDUP_REMOVED lines=23> */
.L_x_1499:
[----:B------:R-:W-:Y:S02]  /*d8a0*/  IMAD.MOV.U32 R56, RZ, RZ, R144 ;  /* 0x000000ffff387224 */ /* 0x000fe400078e0090 */
.L_x_1500:
[----:B------:R-:W-:Y:S05]  /*d8b0*/  BSYNC B1 ;  /* 0x0000000000017941 */ /* 0x000fea0003800000 */
.L_x_1498:
        /* <DEDUP_REMOVED lines=16> */
.L_x_1504:
[----:B------:R-:W-:Y:S05]  /*d9c0*/  BSYNC B2 ;  /* 0x0000000000027941 */ /* 0x000fea0003800000 */
.L_x_1503:
        /* <DEDUP_REMOVED lines=44> */
.L_x_1502:
[----:B------:R-:W-:Y:S05]  /*dc90*/  BSYNC B1 ;  /* 0x0000000000017941 */ /* 0x000fea0003800000 */
.L_x_1501:
        /* <DEDUP_REMOVED lines=21> */
.L_x_1506:
[----:B------:R-:W-:Y:S02]  /*ddf0*/  IMAD.MOV.U32 R56, RZ, RZ, R144 ;  /* 0x000000ffff387224 */ /* 0x000fe400078e0090 */
.L_x_1507:
[----:B------:R-:W-:Y:S05]  /*de00*/  BSYNC B1 ;  /* 0x0000000000017941 */ /* 0x000fea0003800000 */
.L_x_1505:
        /* <DEDUP_REMOVED lines=16> */
.L_x_1511:
[----:B------:R-:W-:Y:S05]  /*df10*/  BSYNC B2 ;  /* 0x0000000000027941 */ /* 0x000fea0003800000 */
.L_x_1510:
        /* <DEDUP_REMOVED lines=44> */
.L_x_1509:
[----:B------:R-:W-:Y:S05]  /*e1e0*/  BSYNC B1 ;  /* 0x0000000000017941 */ /* 0x000fea0003800000 */
.L_x_1508:
        /* <DEDUP_REMOVED lines=21> */
.L_x_1513:
[----:B------:R-:W-:Y:S02]  /*e340*/  IMAD.MOV.U32 R148, RZ, RZ, R144 ;  /* 0x000000ffff947224 */ /* 0x000fe400078e0090 */
.L_x_1514:
[----:B------:R-:W-:Y:S05]  /*e350*/  BSYNC B1 ;  /* 0x0000000000017941 */ /* 0x000fea0003800000 */
.L_x_1512:
        /* <DEDUP_REMOVED lines=16> */
.L_x_1518:
[----:B------:R-:W-:Y:S05]  /*e460*/  BSYNC B2 ;  /* 0x0000000000027941 */ /* 0x000fea0003800000 */
.L_x_1517:
        /* <DEDUP_REMOVED lines=42> */
[----:B------:R-:W-:Y:S01]  /*e710*/  IMAD.MOV.U32 R57, RZ, RZ, RZ ;  /* 0x000000ffff397224 */ /* 0x000fe200078e00ff */
[----:B------:R-:W-:Y:S02]  /*e720*/  MOV R146, R56 ;  /* 0x0000003800927202 */ /* 0x000fe40000000f00 */
.L_x_1516:
[----:B------:R-:W-:Y:S05]  /*e730*/  BSYNC B1 ;  /* 0x0000000000017941 */ /* 0x000fea0003800000 */
.L_x_1515:
        /* <DEDUP_REMOVED lines=21> */
.L_x_1520:
[----:B------:R-:W-:Y:S02]  /*e890*/  IMAD.MOV.U32 R148, RZ, RZ, R144 ;  /* 0x000000ffff947224 */ /* 0x000fe400078e0090 */
.L_x_1521:
[----:B------:R-:W-:Y:S05]  /*e8a0*/  BSYNC B1 ;  /* 0x0000000000017941 */ /* 0x000fea0003800000 */
.L_x_1519:
        /* <DEDUP_REMOVED lines=16> */
.L_x_1525:
[----:B------:R-:W-:Y:S05]  /*e9b0*/  BSYNC B2 ;  /* 0x0000000000027941 */ /* 0x000fea0003800000 */
.L_x_1524:
        /* <DEDUP_REMOVED lines=44> */
.L_x_1523:
[----:B------:R-:W-:Y:S05]  /*ec80*/  BSYNC B1 ;  /* 0x0000000000017941 */ /* 0x000fea0003800000 */
.L_x_1522:
        /* <DEDUP_REMOVED lines=21> */
.L_x_1527:
[----:B------:R-:W-:Y:S02]  /*ede0*/  IMAD.MOV.U32 R58, RZ, RZ, R144 ;  /* 0x000000ffff3a7224 */ /* 0x000fe400078e0090 */
.L_x_1528:
[----:B------:R-:W-:Y:S05]  /*edf0*/  BSYNC B1 ;  /* 0x0000000000017941 */ /* 0x000fea0003800000 */
.L_x_1526:
        /* <DEDUP_REMOVED lines=16> */
.L_x_1532:
[----:B------:R-:W-:Y:S05]  /*ef00*/  BSYNC B2 ;  /* 0x0000000000027941 */ /* 0x000fea0003800000 */
.L_x_1531:
        /* <DEDUP_REMOVED lines=44> */
.L_x_1530:
[----:B------:R-:W-:Y:S05]  /*f1d0*/  BSYNC B1 ;  /* 0x0000000000017941 */ /* 0x000fea0003800000 */
.L_x_1529:
        /* <DEDUP_REMOVED lines=21> */
.L_x_1534:
[----:B------:R-:W-:Y:S02]  /*f330*/  IMAD.MOV.U32 R58, RZ, RZ, R144 ;  /* 0x000000ffff3a7224 */ /* 0x000fe400078e0090 */
.L_x_1535:
[----:B------:R-:W-:Y:S05]  /*f340*/  BSYNC B1 ;  /* 0x0000000000017941 */ /* 0x000fea0003800000 */
.L_x_1533:
        /* <DEDUP_REMOVED lines=15> */
[----:B------:R-:W-:Y:S02]  /*f440*/  @P0 IADD3 R139, R147, RZ, RZ ;  /* 0x000000ff938b0210 */ /* 0x000fe40007ffe0ff */
[----:B------:R-:W-:-:S03]  /*f450*/  ISETP.NE.AND P0, PT, R56, RZ, PT ;  /* 0x000000ff3800720c */ /* 0x000fc60003f05270 */
[----:B------:R-:W-:-:S05]  /*f460*/  @!P6 IMAD.MOV.U32 R147, RZ, RZ, R139 ;  /* 0x000000ffff93e224 */ /* 0x000fca00078e008b */
.L_x_1539:
[----:B------:R-:W-:Y:S05]  /*f470*/  BSYNC B2 ;  /* 0x0000000000027941 */ /* 0x000fea0003800000 */
.L_x_1538:
        /* <DEDUP_REMOVED lines=44> */
.L_x_1537:
[----:B------:R-:W-:Y:S05]  /*f740*/  BSYNC B1 ;  /* 0x0000000000017941 */ /* 0x000fea0003800000 */
.L_x_1536:
        /* <DEDUP_REMOVED lines=38> */
.L_x_1483:
[----:B------:R-:W-:Y:S05]  /*f9b0*/  BSYNC B0 ;  /* 0x0000000000007941 */ /* 0x000fea0003800000 */
.L_x_1482:
        /* <DEDUP_REMOVED lines=23> */
.L_x_1543:
[----:B0-----:R-:W-:Y:S02]  /*fb30*/  IMAD.MOV.U32 R173, RZ, RZ, R144 ;  /* 0x000000ffffad7224 */ /* 0x001fe400078e0090 */
.L_x_1544:
[----:B------:R-:W-:Y:S05]  /*fb40*/  BSYNC B1 ;  /* 0x0000000000017941 */ /* 0x000fea0003800000 */
.L_x_1542:
        /* <DEDUP_REMOVED lines=16> */
.L_x_1548:
[----:B------:R-:W-:Y:S05]  /*fc50*/  BSYNC B2 ;  /* 0x0000000000027941 */ /* 0x000fea0003800000 */
.L_x_1547:
        /* <DEDUP_REMOVED lines=44> */
.L_x_1546:
[----:B------:R-:W-:Y:S05]  /*ff20*/  BSYNC B1 ;  /* 0x0000000000017941 */ /* 0x000fea0003800000 */
.L_x_1545:
        /* <DEDUP_REMOVED lines=24> */
.L_x_1550:
[----:B------:R-:W-:Y:S02]  /*100b0*/  IMAD.MOV.U32 R148, RZ, RZ, R144 ;  /* 0x000000ffff947224 */ /* 0x000fe400078e0090 */
.L_x_1551:
[----:B------:R-:W-:Y:S05]  /*100c0*/  BSYNC B1 ;  /* 0x0000000000017941 */ /* 0x000fea0003800000 */
.L_x_1549:
        /* <DEDUP_REMOVED lines=16> */
.L_x_1555:
[----:B------:R-:W-:Y:S05]  /*101d0*/  BSYNC B2 ;  /* 0x0000000000027941 */ /* 0x000fea0003800000 */
.L_x_1554:
        /* <DEDUP_REMOVED lines=44> */
.L_x_1553:
[----:B------:R-:W-:Y:S05]  /*104a0*/  BSYNC B1 ;  /* 0x0000000000017941 */ /* 0x000fea0003800000 */
.L_x_1552:
        /* <DEDUP_REMOVED lines=23> */
.L_x_1557:
[----:B------:R-:W-:Y:S02]  /*10620*/  IMAD.MOV.U32 R56, RZ, RZ, R144 ;  /* 0x000000ffff387224 */ /* 0x000fe400078e0090 */
.L_x_1558:
[----:B------:R-:W-:Y:S05]  /*10630*/  BSYNC B1 ;  /* 0x0000000000017941 */ /* 0x000fea0003800000 */
.L_x_1556:
        /* <DEDUP_REMOVED lines=16> */
.L_x_1562:
[----:B------:R-:W-:Y:S05]  /*10740*/  BSYNC B2 ;  /* 0x0000000000027941 */ /* 0x000fea0003800000 */
.L_x_1561:
        /* <DEDUP_REMOVED lines=44> */
.L_x_1560:
[----:B------:R-:W-:Y:S05]  /*10a10*/  BSYNC B1 ;  /* 0x0000000000017941 */ /* 0x000fea0003800000 */
.L_x_1559:
        /* <DEDUP_REMOVED lines=21> */
.L_x_1564:
[----:B------:R-:W-:Y:S02]  /*10b70*/  IMAD.MOV.U32 R56, RZ, RZ, R144 ;  /* 0x000000ffff387224 */ /* 0x000fe400078e0090 */
.L_x_1565:
[----:B------:R-:W-:Y:S05]  /*10b80*/  BSYNC B1 ;  /* 0x0000000000017941 */ /* 0x000fea0003800000 */
.L_x_1563:
        /* <DEDUP_REMOVED lines=16> */
.L_x_1569:
[----:B------:R-:W-:Y:S05]  /*10c90*/  BSYNC B2 ;  /* 0x0000000000027941 */ /* 0x000fea0003800000 */
.L_x_1568:
        /* <DEDUP_REMOVED lines=44> */
.L_x_1567:
[----:B------:R-:W-:Y:S05]  /*10f60*/  BSYNC B1 ;  /* 0x0000000000017941 */ /* 0x000fea0003800000 */
.L_x_1566:
        /* <DEDUP_REMOVED lines=21> */
.L_x_1571:
[----:B------:R-:W-:Y:S02]  /*110c0*/  IMAD.MOV.U32 R148, RZ, RZ, R144 ;  /* 0x000000ffff947224 */ /* 0x000fe400078e0090 */
.L_x_1572:
[----:B------:R-:W-:Y:S05]  /*110d0*/  BSYNC B1 ;  /* 0x0000000000017941 */ /* 0x000fea0003800000 */
.L_x_1570:
        /* <DEDUP_REMOVED lines=14> */
[----:B------:R-:W-:-:S05]  /*111c0*/  @P4 IADD3 R56, R147, RZ, RZ ;  /* 0x000000ff93384210 */ /* 0x000fca0007ffe0ff */
[----:B------:R-:W-:Y:S02]  /*111d0*/  @!P3 IMAD.MOV.U32 R147, RZ, RZ, R56 ;  /* 0x000000ffff93b224 */ /* 0x000fe400078e0038 */
.L_x_1576:
[----:B------:R-:W-:Y:S05]  /*111e0*/  BSYNC B2 ;  /* 0x0000000000027941 */ /* 0x000fea0003800000 */
.L_x_1575:
        /* <DEDUP_REMOVED lines=44> */
.L_x_1574:
[----:B------:R-:W-:Y:S05]  /*114b0*/  BSYNC B1 ;  /* 0x0000000000017941 */ /* 0x000fea0003800000 */
.L_x_1573:
        /* <DEDUP_REMOVED lines=21> */
.L_x_1578:
[----:B------:R-:W-:Y:S02]  /*11610*/  IMAD.MOV.U32 R148, RZ, RZ, R144 ;  /* 0x000000ffff947224 */ /* 0x000fe400078e0090 */
.L_x_1579:
[----:B------:R-:W-:Y:S05]  /*11620*/  BSYNC B1 ;  /* 0x0000000000017941 */ /* 0x000fea0003800000 */
.L_x_1577:
        /* <DEDUP_REMOVED lines=16> */
.L_x_1583:
[----:B------:R-:W-:Y:S05]  /*11730*/  BSYNC B2 ;  /* 0x0000000000027941 */ /* 0x000fea0003800000 */
.L_x_1582:
        /* <DEDUP_REMOVED lines=44> */
.L_x_1581:
[----:B------:R-:W-:Y:S05]  /*11a00*/  BSYNC B1 ;  /* 0x0000000000017941 */ /* 0x000fea0003800000 */
.L_x_1580:
        /* <DEDUP_REMOVED lines=21> */
.L_x_1585:
[----:B------:R-:W-:Y:S02]  /*11b60*/  IMAD.MOV.U32 R58, RZ, RZ, R144 ;  /* 0x000000ffff3a7224 */ /* 0x000fe400078e0090 */
.L_x_1586:
[----:B------:R-:W-:Y:S05]  /*11b70*/  BSYNC B1 ;  /* 0x0000000000017941 */ /* 0x000fea0003800000 */
.L_x_1584:
        /* <DEDUP_REMOVED lines=16> */
.L_x_1590:
[----:B------:R-:W-:Y:S05]  /*11c80*/  BSYNC B2 ;  /* 0x0000000000027941 */ /* 0x000fea0003800000 */
.L_x_1589:
        /* <DEDUP_REMOVED lines=44> */
.L_x_1588:
[----:B------:R-:W-:Y:S05]  /*11f50*/  BSYNC B1 ;  /* 0x0000000000017941 */ /* 0x000fea0003800000 */
.L_x_1587:
        /* <DEDUP_REMOVED lines=13> */
[----:B------:R-:W-:Y:S02]  /*12030*/  ISETP.NE.AND P6, PT, R57, 0x2, PT ;  /* 0x000000023900780c */ /* 0x000fe40003fc5270 */
[----:B------:R-:W-:-:S11]  /*12040*/  MOV R58, R140 ;  /* 0x0000008c003a7202 */ /* 0x000fd60000000f00 */
[----:B------:R-:W-:Y:S05]  /*12050*/  @!P6 BRA `(.L_x_1593) ;  /* 0x000000600000e947 */ /* 0x000fea0003800000 */
[----:B------:R-:W-:Y:S01]  /*12060*/  ISETP.NE.AND P6, PT, R57, 0x3, PT ;  /* 0x000000033900780c */ /* 0x000fe20003fc5270 */
[----:B------:R-:W-:-:S12]  /*12070*/  IMAD.MOV.U32 R58, RZ, RZ, R139 ;  /* 0x000000ffff3a7224 */ /* 0x000fd800078e008b */
[----:B------:R-:W-:Y:S05]  /*12080*/  @P6 BRA `(.L_x_1593) ;  /* 0x0000003000006947 */ /* 0x000fea0003800000 */
[----:B------:R-:W-:Y:S01]  /*12090*/  IMAD.MOV.U32 R58, RZ, RZ, R146 ;  /* 0x000000ffff3a7224 */ /* 0x000fe200078e0092 */
[----:B------:R-:W-:Y:S05]  /*120a0*/  BRA `(.L_x_1593) ;  /* 0x0000001000007947 */ /* 0x000fea0003800000 */
.L_x_1592:
[----:B------:R-:W-:Y:S02]  /*120b0*/  IMAD.MOV.U32 R58, RZ, RZ, R144 ;  /* 0x000000ffff3a7224 */ /* 0x000fe400078e0090 */
.L_x_1593:
[----:B------:R-:W-:Y:S05]  /*120c0*/  BSYNC B1 ;  /* 0x0000000000017941 */ /* 0x000fea0003800000 */
.L_x_1591:
        /* <DEDUP_REMOVED lines=18> */
.L_x_1597:
[----:B------:R-:W-:Y:S05]  /*121f0*/  BSYNC B2 ;  /* 0x0000000000027941 */ /* 0x000fea0003800000 */
.L_x_1596:
        /* <DEDUP_REMOVED lines=44> */
.L_x_1595:
[----:B------:R-:W-:Y:S05]  /*124c0*/  BSYNC B1 ;  /* 0x0000000000017941 */ /* 0x000fea0003800000 */
.L_x_1594:
        /* <DEDUP_REMOVED lines=38> */
.L_x_1541:
[----:B------:R-:W-:Y:S05]  /*12730*/  BSYNC B0 ;  /* 0x0000000000007941 */ /* 0x000fea0003800000 */
.L_x_1540:
        /* <DEDUP_REMOVED lines=23> */
.L_x_1601:
[----:B0-----:R-:W-:Y:S02]  /*128b0*/  IMAD.MOV.U32 R175, RZ, RZ, R144 ;  /* 0x000000ffffaf7224 */ /* 0x001fe400078e0090 */
.L_x_1602:
[----:B------:R-:W-:Y:S05]  /*128c0*/  BSYNC B1 ;  /* 0x0000000000017941 */ /* 0x000fea0003800000 */
.L_x_1600:
        /* <DEDUP_REMOVED lines=16> */
.L_x_1606:
[----:B------:R-:W-:Y:S05]  /*129d0*/  BSYNC B2 ;  /* 0x0000000000027941 */ /* 0x000fea0003800000 */
.L_x_1605:
        /* <DEDUP_REMOVED lines=44> */
.L_x_1604:
[----:B------:R-:W-:Y:S05]  /*12ca0*/  BSYNC B1 ;  /* 0x0000000000017941 */ /* 0x000fea0003800000 */
.L_x_1603:
[----:B------:R0:W1:Y:S01]  /*12cb0*/  I2F.U32 R148, R175 ;  /* 0x000000af00947306 */ /* 0x0000620000201000 */
[----:B------:R-:W-:Y:S01]  /*12cc0*/  IMAD.MOV.U32 R211, RZ, RZ, 0x2f800000 ;  /* 0x2f800000ffd37424 */ /* 0x000fe200078e00ff */
        /* <DEDUP_REMOVED lines=22> */
.L_x_1608:
[----:B------:R-:W-:Y:S02]  /*12e30*/  IMAD.MOV.U32 R148, RZ, RZ, R144 ;  /* 0x000000ffff947224 */ /* 0x000fe400078e0090 */
.L_x_1609:
[----:B------:R-:W-:Y:S05]  /*12e40*/  BSYNC B1 ;  /* 0x0000000000017941 */ /* 0x000fea0003800000 */
.L_x_1607:
        /* <DEDUP_REMOVED lines=16> */
.L_x_1613:
[----:B------:R-:W-:Y:S05]  /*12f50*/  BSYNC B2 ;  /* 0x0000000000027941 */ /* 0x000fea0003800000 */
.L_x_1612:
        /* <DEDUP_REMOVED lines=44> */
.L_x_1611:
[----:B------:R-:W-:Y:S05]  /*13220*/  BSYNC B1 ;  /* 0x0000000000017941 */ /* 0x000fea0003800000 */
.L_x_1610:
        /* <DEDUP_REMOVED lines=23> */
.L_x_1615:
[----:B------:R-:W-:Y:S02]  /*133a0*/  IMAD.MOV.U32 R56, RZ, RZ, R144 ;  /* 0x000000ffff387224 */ /* 0x000fe400078e0090 */
.L_x_1616:
[----:B------:R-:W-:Y:S05]  /*133b0*/  BSYNC B1 ;  /* 0x0000000000017941 */ /* 0x000fea0003800000 */
.L_x_1614:
        /* <DEDUP_REMOVED lines=16> */
.L_x_1620:
[----:B------:R-:W-:Y:S05]  /*134c0*/  BSYNC B2 ;  /* 0x0000000000027941 */ /* 0x000fea0003800000 */
.L_x_1619:
        /* <DEDUP_REMOVED lines=44> */
.L_x_1618:
[----:B------:R-:W-:Y:S05]  /*13790*/  BSYNC B1 ;  /* 0x0000000000017941 */ /* 0x000fea0003800000 */
.L_x_1617:
        /* <DEDUP_REMOVED lines=21> */
.L_x_1622:
[----:B------:R-:W-:Y:S02]  /*138f0*/  IMAD.MOV.U32 R56, RZ, RZ, R144 ;  /* 0x000000ffff387224 */ /* 0x000fe400078e0090 */
.L_x_1623:
[----:B------:R-:W-:Y:S05]  /*13900*/  BSYNC B1 ;  /* 0x0000000000017941 */ /* 0x000fea0003800000 */
.L_x_1621:
        /* <DEDUP_REMOVED lines=16> */
.L_x_1627:
[----:B------:R-:W-:Y:S05]  /*13a10*/  BSYNC B2 ;  /* 0x0000000000027941 */ /* 0x000fea0003800000 */
.L_x_1626:
        /* <DEDUP_REMOVED lines=44> */
.L_x_1625:
[----:B------:R-:W-:Y:S05]  /*13ce0*/  BSYNC B1 ;  /* 0x0000000000017941 */ /* 0x000fea0003800000 */
.L_x_1624:
        /* <DEDUP_REMOVED lines=21> */
.L_x_1629:
[----:B------:R-:W-:Y:S02]  /*13e40*/  IMAD.MOV.U32 R148, RZ, RZ, R144 ;  /* 0x000000ffff947224 */ /* 0x000fe400078e0090 */
.L_x_1630:
[----:B------:R-:W-:Y:S05]  /*13e50*/  BSYNC B1 ;  /* 0x0000000000017941 */ /* 0x000fea0003800000 */
.L_x_1628:
        /* <DEDUP_REMOVED lines=16> */
.L_x_1634:
[----:B------:R-:W-:Y:S05]  /*13f60*/  BSYNC B2 ;  /* 0x0000000000027941 */ /* 0x000fea0003800000 */
.L_x_1633:
        /* <DEDUP_REMOVED lines=44> */
.L_x_1632:
[----:B------:R-:W-:Y:S05]  /*14230*/  BSYNC B1 ;  /* 0x0000000000017941 */ /* 0x000fea0003800000 */
.L_x_1631:
        /* <DEDUP_REMOVED lines=21> */
.L_x_1636:
[----:B------:R-:W-:Y:S02]  /*14390*/  MOV R148, R144 ;  /* 0x0000009000947202 */ /* 0x000fe40000000f00 */
.L_x_1637:
[----:B------:R-:W-:Y:S05]  /*143a0*/  BSYNC B1 ;  /* 0x0000000000017941 */ /* 0x000fea0003800000 */
.L_x_1635:
        /* <DEDUP_REMOVED lines=16> */
.L_x_1641:
[----:B------:R-:W-:Y:S05]  /*144b0*/  BSYNC B2 ;  /* 0x0000000000027941 */ /* 0x000fea0003800000 */
.L_x_1640:
        /* <DEDUP_REMOVED lines=44> */
.L_x_1639:
[----:B------:R-:W-:Y:S05]  /*14780*/  BSYNC B1 ;  /* 0x0000000000017941 */ /* 0x000fea0003800000 */
.L_x_1638:
        /* <DEDUP_REMOVED lines=21> */
.L_x_1643:
[----:B------:R-:W-:Y:S02]  /*148e0*/  IMAD.MOV.U32 R58, RZ, RZ, R144 ;  /* 0x000000ffff3a7224 */ /* 0x000fe400078e0090 */
.L_x_1644:
[----:B------:R-:W-:Y:S05]  /*148f0*/  BSYNC B1 ;  /* 0x0000000000017941 */ /* 0x000fea0003800000 */
.L_x_1642:
        /* <DEDUP_REMOVED lines=16> */
.L_x_1648:
[----:B------:R-:W-:Y:S05]  /*14a00*/  BSYNC B2 ;  /* 0x0000000000027941 */ /* 0x000fea0003800000 */
.L_x_1647:
        /* <DEDUP_REMOVED lines=44> */
.L_x_1646:
[----:B------:R-:W-:Y:S05]  /*14cd0*/  BSYNC B1 ;  /* 0x0000000000017941 */ /* 0x000fea0003800000 */
.L_x_1645:
        /* <DEDUP_REMOVED lines=21> */
.L_x_1650:
[----:B------:R-:W-:Y:S02]  /*14e30*/  IMAD.MOV.U32 R58, RZ, RZ, R144 ;  /* 0x000000ffff3a7224 */ /* 0x000fe400078e0090 */
.L_x_1651:
[----:B------:R-:W-:Y:S05]  /*14e40*/  BSYNC B1 ;  /* 0x0000000000017941 */ /* 0x000fea0003800000 */
.L_x_1649:
        /* <DEDUP_REMOVED lines=18> */
.L_x_1655:
[----:B------:R-:W-:Y:S05]  /*14f70*/  BSYNC B2 ;  /* 0x0000000000027941 */ /* 0x000fea0003800000 */
.L_x_1654:
[----:B------:R-:W-:Y:S01]  /*14f80*/  IMAD.HI.U32 R56, R45, -0x326172a9, RZ ;  /* 0xcd9e8d572d387827 */ /* 0x000fe200078e00ff */
        /* <DEDUP_REMOVED lines=43> */
.L_x_1653:
[----:B------:R-:W-:Y:S05]  /*15240*/  BSYNC B1 ;  /* 0x0000000000017941 */ /* 0x000fea0003800000 */
.L_x_1652:
        /* <DEDUP_REMOVED lines=35> */
[----:B------:R-:W-:-:S05]  /*15480*/  LOP3.LUT R219, R219, R225, R221, 0xfe, !PT ;  /* 0x000000e1dbdb7212 */ /* 0x000fca00078efedd */
[----:B------:R0:W-:Y:S02]  /*15490*/  STG.E.64 [R214.64], R218 ;  /* 0x000000dad6007986 */ /* 0x0001e4000c101b04 */
.L_x_1599:
[----:B------:R-:W-:Y:S05]  /*154a0*/  BSYNC B0 ;  /* 0x0000000000007941 */ /* 0x000fea0003800000 */
.L_x_1598:
[----:B0-----:R-:W-:Y:S01]  /*154b0*/  FADD.FTZ R56, RZ, R154 ;  /* 0x0000009aff387221 */ /* 0x001fe20000010000 */
[----:B------:R-:W-:Y:S02]  /*154c0*/  LOP3.LUT P1, RZ, R31, 0x8, RZ, 0xc0, !PT ;  /* 0x000000081fff7812 */ /* 0x000fe4000782c0ff */
[----:B------:R-:W-:Y:S01]  /*154d0*/  LOP3.LUT P0, RZ, R145, 0xff, RZ, 0xc0, !PT ;  /* 0x000000ff91ff7812 */ /* 0x000fe2000780c0ff */
[----:B------:R-:W-:Y:S01]  /*154e0*/  FADD.FTZ R57, R169, R56 ;  /* 0x00000038a9397221 */ /* 0x000fe20000010000 */
[----:B------:R-:W-:Y:S02]  /*154f0*/  SHF.R.U32.HI R214, RZ, 0x5, R46 ;  /* 0x00000005ffd67819 */ /* 0x000fe4000001162e */
[----:B------:R-:W-:Y:S01]  /*15500*/  ISETP.GT.U32.AND P2, PT, R36, 0x1ff, PT ;  /* 0x000001ff2400780c */ /* 0x000fe20003f44070 */
        /* <DEDUP_REMOVED lines=12> */
[----:B------:R-:W-:Y:S02]  /*155d0*/  FSEL R56, R56, RZ, P1 ;  /* 0x000000ff38387208 */ /* 0x000fe40000800000 */
        /* <DEDUP_REMOVED lines=51> */
.L_x_1674:
[----:B-1----:R-:W-:Y:S01]  /*15910*/  FADD.FTZ R57, R56, R57 ;  /* 0x0000003938397221 */ /* 0x002fe20000010000 */
[----:B------:R-:W-:Y:S05]  /*15920*/  BRA.DIV ~URZ, `(.L_x_1657) ;  /* 0x00001cf27f007947 */ /* 0x000fea000b800000 */
[----:B0-----:R-:W0:Y:S01]  /*15930*/  SHFL.BFLY PT, R56, R57, 0x2, 0x1f ;  /* 0x0c401f0039387f89 */ /* 0x001e2200000e0000 */
[----:B------:R-:W-:Y:S01]  /*15940*/  LOP3.LUT P6, RZ, R31, 0x8, RZ, 0xc0, !PT ;  /* 0x000000081fff7812 */ /* 0x000fe200078cc0ff */
        /* <DEDUP_REMOVED lines=130> */
.L_x_1675:
[----:B------:R-:W-:Y:S01]  /*16170*/  LOP3.LUT P0, RZ, R46, 0x1f, RZ, 0xc0, !PT ;  /* 0x0000001f2eff7812 */ /* 0x000fe2000780c0ff */
        /* <DEDUP_REMOVED lines=10> */
[----:B------:R-:W-:Y:S01]  /*16220*/  @!P0 IMAD.IADD R214, R214, 0x1, R215 ;  /* 0x00000001d6d68824 */ /* 0x000fe200078e02d7 */
[----:B------:R-:W-:Y:S01]  /*16230*/  LOP3.LUT P1, RZ, R31, 0x8, RZ, 0xc0, !PT ;  /* 0x000000081fff7812 */ /* 0x000fe2000782c0ff */
[----:B------:R-:W-:Y:S02]  /*16240*/  IMAD.MOV.U32 R58, RZ, RZ, RZ ;  /* 0x000000ffff3a7224 */ /* 0x000fe400078e00ff */
[----:B------:R-:W-:Y:S01]  /*16250*/  @!P0 IMAD.MOV.U32 R58, RZ, RZ, R143 ;  /* 0x000000ffff3a8224 */ /* 0x000fe200078e008f */
[----:B------:R-:W-:Y:S03]  /*16260*/  BSSY B0, `(.L_x_1658) ;  /* 0x0000055000007945 */ /* 0x000fe60003800000 */
[----:B------:R-:W-:Y:S01]  /*16270*/  I2F R221, R58 ;  /* 0x0000003a00dd7306 */ /* 0x000fe20000201400 */
[----:B------:R-:W0:Y:S04]  /*16280*/  SHFL.DOWN PT, R215, R58, 0x2, 0x1f ;  /* 0x08401f003ad77f89 */ /* 0x000e2800000e0000 */
[----:B------:R-:W1:Y:S01]  /*16290*/  @!P0 LDS.64 R56, [R214.X8] ;  /* 0x00000000d6388984 */ /* 0x000e620000008a00 */
[----:B------:R-:W-:Y:S01]  /*162a0*/  ISETP.NE.AND P0, PT, RZ, UR6, PT ;  /* 0x00000006ff007c0c */ /* 0x000fe2000bf05270 */
[----:B0-----:R-:W-:-:S02]  /*162b0*/  IMAD.IADD R216, R215, 0x1, R58 ;  /* 0x00000001d7d87824 */ /* 0x001fc400078e023a */
[----:B------:R-:W-:Y:S03]  /*162c0*/  I2F R215, R215 ;  /* 0x000000d700d77306 */ /* 0x000fe60000201400 */
[----:B------:R-:W0:Y:S05]  /*162d0*/  SHFL.DOWN PT, R225, R216, 0x1, 0x1f ;  /* 0x08201f00d8e17f89 */ /* 0x000e2a00000e0000 */
[----:B------:R-:W2:Y:S08]  /*162e0*/  I2F R218, R216 ;  /* 0x000000d800da7306 */ /* 0x000eb00000201400 */
[----:B--2---:R-:W-:Y:S01]  /*162f0*/  MUFU.RCP R219, R218 ;  /* 0x000000da00db7308 */ /* 0x004fe20000001000 */
[----:B-1----:R-:W1:Y:S01]  /*16300*/  SHFL.DOWN PT, R217, R56, 0x2, 0x1f ;  /* 0x08401f0038d97f89 */ /* 0x002e6200000e0000 */
[----:B0-----:R-:W-:-:S06]  /*16310*/  IMAD.IADD R220, R216, 0x1, R225 ;  /* 0x00000001d8dc7824 */ /* 0x001fcc00078e02e1 */
[----:B------:R-:W-:Y:S08]  /*16320*/  I2F R225, R225 ;  /* 0x000000e100e17306 */ /* 0x000ff00000201400 */
[----:B------:R-:W0:Y:S01]  /*16330*/  I2F R220, R220 ;  /* 0x000000dc00dc7306 */ /* 0x000e220000201400 */
[----:B-1----:R-:W-:-:S04]  /*16340*/  FMUL.FTZ R214, R217, R215 ;  /* 0x000000d7d9d67220 */ /* 0x002fc80000410000 */
[----:B------:R-:W-:-:S03]  /*16350*/  FFMA.FTZ R214, R221, R56, R214 ;  /* 0x00000038ddd67223 */ /* 0x000fc600000100d6 */
[----:B0-----:R-:W0:Y:S01]  /*16360*/  MUFU.RCP R222, R220 ;  /* 0x000000dc00de7308 */ /* 0x001e220000001000 */
[----:B------:R-:W-:Y:S02]  /*16370*/  FADD.FTZ R56, -R217, R56 ;  /* 0x00000038d9387221 */ /* 0x000fe40000010100 */
[----:B------:R-:W-:Y:S02]  /*16380*/  FMUL.FTZ R223, R219, R214 ;  /* 0x000000d6dbdf7220 */ /* 0x000fe40000410000 */
[----:B------:R-:W-:-:S03]  /*16390*/  FMUL.FTZ R56, R56, R56 ;  /* 0x0000003838387220 */ /* 0x000fc60000410000 */
[----:B------:R-:W1:Y:S01]  /*163a0*/  SHFL.DOWN PT, R214, R223, 0x1, 0x1f ;  /* 0x08201f00dfd67f89 */ /* 0x000e6200000e0000 */
[----:B------:R-:W-:-:S04]  /*163b0*/  FMUL.FTZ R56, R56, R221 ;  /* 0x000000dd38387220 */ /* 0x000fc80000410000 */
[----:B------:R-:W-:Y:S02]  /*163c0*/  FMUL.FTZ R56, R56, R215 ;  /* 0x000000d738387220 */ /* 0x000fe40000410000 */
[----:B-1----:R-:W-:Y:S02]  /*163d0*/  FMUL.FTZ R58, R214, R225 ;  /* 0x000000e1d63a7220 */ /* 0x002fe40000410000 */
[----:B------:R-:W-:Y:S02]  /*163e0*/  FADD.FTZ R214, R223, -R214 ;  /* 0x800000d6dfd67221 */ /* 0x000fe40000010000 */
[----:B------:R-:W-:Y:S02]  /*163f0*/  FFMA.FTZ R227, R218, R223, R58 ;  /* 0x000000dfdae37223 */ /* 0x000fe4000001003a */
[----:B------:R-:W-:Y:S02]  /*16400*/  FMUL.FTZ R217, R214, R214 ;  /* 0x000000d6d6d97220 */ /* 0x000fe40000410000 */
[----:B0-----:R-:W-:-:S02]  /*16410*/  FMUL.FTZ R227, R222, R227 ;  /* 0x000000e3dee37220 */ /* 0x001fc40000410000 */
[----:B------:R-:W-:-:S04]  /*16420*/  FMUL.FTZ R217, R218, R217 ;  /* 0x000000d9dad97220 */ /* 0x000fc80000410000 */
[----:B------:R-:W0:Y:S01]  /*16430*/  SHFL.IDX PT, R227, R227, RZ, 0x1f ;  /* 0x00001fffe3e37589 */ /* 0x000e2200000e0000 */
[----:B------:R-:W-:Y:S02]  /*16440*/  FMUL.FTZ R217, R217, R225 ;  /* 0x000000e1d9d97220 */ /* 0x000fe40000410000 */
[C---:B0-----:R-:W-:Y:S01]  /*16450*/  FMUL.FTZ R58, R227.reuse, R227 ;  /* 0x000000e3e33a7220 */ /* 0x041fe20000410000 */
[----:B------:R-:W-:-:S04]  /*16460*/  FSEL R216, R227, RZ, !P0 ;  /* 0x000000ffe3d87208 */ /* 0x000fc80004000000 */
[----:B------:R-:W-:Y:S02]  /*16470*/  FSEL R224, R58, RZ, P0 ;  /* 0x000000ff3ae07208 */ /* 0x000fe40000000000 */
[----:B------:R-:W0:Y:S01]  /*16480*/  SHFL.DOWN PT, R58, R57, 0x2, 0x1f ;  /* 0x08401f00393a7f89 */ /* 0x000e2200000e0000 */
[----:B------:R-:W-:Y:S01]  /*16490*/  LOP3.LUT P0, RZ, R59, 0x1f, R46, 0xf8, !PT ;  /* 0x0000001f3bff7812 */ /* 0x000fe2000780f82e */
[----:B0-----:R-:W-:Y:S02]  /*164a0*/  FADD.FTZ R58, R58, R57 ;  /* 0x000000393a3a7221 */ /* 0x001fe40000010000 */
[----:B------:R-:W-:Y:S02]  /*164b0*/  IMAD.MOV.U32 R57, RZ, RZ, c[0x0][0x1e0] ;  /* 0x00007800ff397624 */ /* 0x000fe400078e00ff */
[----:B------:R-:W-:-:S05]  /*164c0*/  FFMA.FTZ R56, R219, R56, R58 ;  /* 0x00000038db387223 */ /* 0x000fca000001003a */
[----:B------:R-:W0:Y:S02]  /*164d0*/  SHFL.DOWN PT, R215, R56, 0x1, 0x1f ;  /* 0x08201f0038d77f89 */ /* 0x000e2400000e0000 */
[----:B0-----:R-:W-:Y:S02]  /*164e0*/  FADD.FTZ R215, R56, R215 ;  /* 0x000000d738d77221 */ /* 0x001fe40000010000 */
[----:B------:R-:W-:Y:S02]  /*164f0*/  @!P0 IMAD.MOV.U32 R56, RZ, RZ, 0x4 ;  /* 0x00000004ff388424 */ /* 0x000fe400078e00ff */
[----:B------:R-:W-:-:S05]  /*16500*/  FFMA.FTZ R215, R222, R217, R215 ;  /* 0x000000d9ded77223 */ /* 0x000fca00000100d7 */
[----:B------:R-:W0:Y:S02]  /*16510*/  SHFL.IDX PT, R58, R215, RZ, 0x1f ;  /* 0x00001fffd73a7589 */ /* 0x000e2400000e0000 */
[----:B0-----:R-:W-:Y:S02]  /*16520*/  FFMA.FTZ R57, R58, R57, c[0x0][0x228] ;  /* 0x00008a003a397623 */ /* 0x001fe40000010039 */
[----:B------:R-:W-:Y:S02]  /*16530*/  @!P0 IMAD.MOV.U32 R58, RZ, RZ, 0x4 ;  /* 0x00000004ff3a8424 */ /* 0x000fe400078e00ff */
[----:B------:R-:W-:Y:S02]  /*16540*/  FADD.FTZ R217, R57, R224 ;  /* 0x000000e039d97221 */ /* 0x000fe40000010000 */
[----:B------:R-:W-:-:S04]  /*16550*/  @!P0 IMAD.WIDE R58, R27, R58, c[0x0][0x1a0] ;  /* 0x000068001b3a8625 */ /* 0x000fc800078e023a */
[----:B------:R-:W0:Y:S01]  /*16560*/  MUFU.RSQ R217, R217 ;  /* 0x000000d900d97308 */ /* 0x000e220000001400 */
[----:B------:R-:W-:Y:S01]  /*16570*/  @!P0 IMAD.WIDE R56, R27, R56, c[0x0][0x1a8] ;  /* 0x00006a001b388625 */ /* 0x000fe200078e0238 */
[----:B------:R1:W-:Y:S04]  /*16580*/  @!P0 STG.E [R58.64], R227 ;  /* 0x000000e33a008986 */ /* 0x0003e8000c101904 */
[----:B0-----:R1:W-:Y:S01]  /*16590*/  @!P0 STG.E [R56.64], R217 ;  /* 0x000000d938008986 */ /* 0x0013e2000c101904 */
[----:B------:R-:W-:Y:S05]  /*165a0*/  @!P1 BRA `(.L_x_1659) ;  /* 0x0000020000009947 */ /* 0x000fea0003800000 */
[--C-:B-1----:R-:W-:Y:S02]  /*165b0*/  FADD.FTZ R56, R154, -R216.reuse ;  /* 0x800000d89a387221 */ /* 0x102fe40000010000 */
[--C-:B------:R-:W-:Y:S02]  /*165c0*/  FADD.FTZ R58, R169, -R216.reuse ;  /* 0x800000d8a93a7221 */ /* 0x100fe40000010000 */
[----:B------:R-:W-:-:S02]  /*165d0*/  FADD.FTZ R214, R168, -R216 ;  /* 0x800000d8a8d67221 */ /* 0x000fc40000010000 */
[--C-:B------:R-:W-:Y:S02]  /*165e0*/  FADD.FTZ R218, R177, -R216.reuse ;  /* 0x800000d8b1da7221 */ /* 0x100fe40000010000 */
[--C-:B------:R-:W-:Y:S02]  /*165f0*/  FADD.FTZ R220, R178, -R216.reuse ;  /* 0x800000d8b2dc7221 */ /* 0x100fe40000010000 */
[--C-:B------:R-:W-:Y:S02]  /*16600*/  FADD.FTZ R222, R191, -R216.reuse ;  /* 0x800000d8bfde7221 */ /* 0x100fe40000010000 */
[--C-:B------:R-:W-:Y:S02]  /*16610*/  FADD.FTZ R224, R192, -R216.reuse ;  /* 0x800000d8c0e07221 */ /* 0x100fe40000010000 */
[----:B------:R-:W-:Y:S02]  /*16620*/  FADD.FTZ R226, R205, -R216 ;  /* 0x800000d8cde27221 */ /* 0x000fe40000010000 */
[----:B------:R-:W-:-:S02]  /*16630*/  FMUL.FTZ R56, R217, R56 ;  /* 0x00000038d9387220 */ /* 0x000fc40000410000 */
[C---:B------:R-:W-:Y:S02]  /*16640*/  FMUL.FTZ R57, R217.reuse, R58 ;  /* 0x0000003ad9397220 */ /* 0x040fe40000410000 */
[C---:B------:R-:W-:Y:S02]  /*16650*/  FMUL.FTZ R214, R217.reuse, R214 ;  /* 0x000000d6d9d67220 */ /* 0x040fe40000410000 */
[C---:B------:R-:W-:Y:S02]  /*16660*/  FMUL.FTZ R59, R217.reuse, R218 ;  /* 0x000000dad93b7220 */ /* 0x040fe40000410000 */
[C---:B------:R-:W-:Y:S02]  /*16670*/  FMUL.FTZ R220, R217.reuse, R220 ;  /* 0x000000dcd9dc7220 */ /* 0x040fe40000410000 */
[C---:B------:R-:W-:Y:S02]  /*16680*/  FMUL.FTZ R215, R217.reuse, R222 ;  /* 0x000000ded9d77220 */ /* 0x040fe40000410000 */
[----:B------:R-:W-:-:S02]  /*16690*/  FMUL.FTZ R224, R217, R224 ;  /* 0x000000e0d9e07220 */ /* 0x000fc40000410000 */
[----:B------:R-:W-:Y:S02]  /*166a0*/  FMUL.FTZ R219, R217, R226 ;  /* 0x000000e2d9db7220 */ /* 0x000fe40000410000 */
[----:B------:R-:W-:Y:S02]  /*166b0*/  FFMA.FTZ R56, R25, R56, R17 ;  /* 0x0000003819387223 */ /* 0x000fe40000010011 */
[----:B------:R-:W-:Y:S02]  /*166c0*/  FFMA.FTZ R57, R24, R57, R16 ;  /* 0x0000003918397223 */ /* 0x000fe40000010010 */
[----:B------:R-:W-:Y:S02]  /*166d0*/  FFMA.FTZ R214, R23, R214, R15 ;  /* 0x000000d617d67223 */ /* 0x000fe4000001000f */
[----:B------:R-:W-:Y:S01]  /*166e0*/  FFMA.FTZ R59, R22, R59, R14 ;  /* 0x0000003b163b7223 */ /* 0x000fe2000001000e */
[----:B------:R-:W-:Y:S01]  /*166f0*/  F2FP.BF16.PACK_AB R56, R57, R56 ;  /* 0x000000383938723e */ /* 0x000fe200000010ff */
[----:B------:R-:W-:-:S02]  /*16700*/  FFMA.FTZ R58, R21, R220, R13 ;  /* 0x000000dc153a7223 */ /* 0x000fc4000001000d */
        /* <DEDUP_REMOVED lines=10> */
.L_x_1659:
[----:B------:R-:W-:Y:S05]  /*167b0*/  BSYNC B0 ;  /* 0x0000000000007941 */ /* 0x000fea0003800000 */
.L_x_1658:
[----:B------:R-:W-:Y:S01]  /*167c0*/  LOP3.LUT P0, RZ, R31, 0x200, RZ, 0xc0, !PT ;  /* 0x000002001fff7812 */ /* 0x000fe2000780c0ff */
[----:B------:R-:W-:-:S12]  /*167d0*/  BSSY B0, `(.L_x_1660) ;  /* 0x0000022000007945 */ /* 0x000fd80003800000 */
[----:B------:R-:W-:Y:S05]  /*167e0*/  @!P0 BRA `(.L_x_1661) ;  /* 0x0000020000008947 */ /* 0x000fea0003800000 */
[--C-:B01----:R-:W-:Y:S02]  /*167f0*/  FADD.FTZ R56, R157, -R216.reuse ;  /* 0x800000d89d387221 */ /* 0x103fe40000010000 */
        /* <DEDUP_REMOVED lines=31> */
.L_x_1661:
[----:B------:R-:W-:Y:S05]  /*169f0*/  BSYNC B0 ;  /* 0x0000000000007941 */ /* 0x000fea0003800000 */
.L_x_1660:
        /* <DEDUP_REMOVED lines=35> */
.L_x_1663:
[----:B------:R-:W-:Y:S05]  /*16c30*/  BSYNC B0 ;  /* 0x0000000000007941 */ /* 0x000fea0003800000 */
.L_x_1662:
        /* <DEDUP_REMOVED lines=14> */
[C---:B------:R-:W-:Y:S01]  /*16d20*/  FMUL.FTZ R215, R217.reuse, R218 ;  /* 0x000000dad9d77220 */ /* 0x040fe20000410000 */
[----:B------:R-:W-:Y:S01]  /*16d30*/  MOV R218, 0x10 ;  /* 0x0000001000da7802 */ /* 0x000fe20000000f00 */
[----:B------:R-:W-:-:S02]  /*16d40*/  FMUL.FTZ R220, R217, R220 ;  /* 0x000000dcd9dc7220 */ /* 0x000fc40000410000 */
[C---:B------:R-:W-:Y:S02]  /*16d50*/  FMUL.FTZ R222, R217.reuse, R222 ;  /* 0x000000ded9de7220 */ /* 0x040fe40000410000 */
[C---:B------:R-:W-:Y:S02]  /*16d60*/  FMUL.FTZ R219, R217.reuse, R224 ;  /* 0x000000e0d9db7220 */ /* 0x040fe40000410000 */
[----:B------:R-:W-:Y:S02]  /*16d70*/  FMUL.FTZ R221, R217, R226 ;  /* 0x000000e2d9dd7220 */ /* 0x000fe40000410000 */
[----:B------:R-:W-:Y:S02]  /*16d80*/  FFMA.FTZ R56, R91, R56, R79 ;  /* 0x000000385b387223 */ /* 0x000fe4000001004f */
[----:B------:R-:W-:Y:S02]  /*16d90*/  FFMA.FTZ R57, R103, R58, R107 ;  /* 0x0000003a67397223 */ /* 0x000fe4000001006b */
[----:B------:R-:W-:-:S02]  /*16da0*/  FFMA.FTZ R59, R76, R59, R80 ;  /* 0x0000003b4c3b7223 */ /* 0x000fc40000010050 */
[----:B------:R-:W-:Y:S01]  /*16db0*/  FFMA.FTZ R58, R104, R215, R108 ;  /* 0x000000d7683a7223 */ /* 0x000fe2000001006c */
[----:B------:R-:W-:Y:S01]  /*16dc0*/  F2FP.BF16.PACK_AB R56, R57, R56 ;  /* 0x000000383938723e */ /* 0x000fe200000010ff */
[----:B------:R-:W-:Y:S02]  /*16dd0*/  FFMA.FTZ R220, R77, R220, R81 ;  /* 0x000000dc4ddc7223 */ /* 0x000fe40000010051 */
[----:B------:R-:W-:Y:S01]  /*16de0*/  FFMA.FTZ R215, R105, R222, R109 ;  /* 0x000000de69d77223 */ /* 0x000fe2000001006d */
[----:B------:R-:W-:Y:S01]  /*16df0*/  F2FP.BF16.PACK_AB R57, R58, R59 ;  /* 0x0000003b3a39723e */ /* 0x000fe200000010ff */
[----:B------:R-:W-:Y:S02]  /*16e00*/  FFMA.FTZ R219, R78, R219, R82 ;  /* 0x000000db4edb7223 */ /* 0x000fe40000010052 */
[----:B------:R-:W-:Y:S01]  /*16e10*/  FFMA.FTZ R214, R106, R221, R110 ;  /* 0x000000dd6ad67223 */ /* 0x000fe2000001006e */
[----:B------:R-:W-:-:S04]  /*16e20*/  F2FP.BF16.PACK_AB R58, R215, R220 ;  /* 0x000000dcd73a723e */ /* 0x000fc800000010ff */
[----:B------:R-:W-:Y:S01]  /*16e30*/  F2FP.BF16.PACK_AB R59, R214, R219 ;  /* 0x000000dbd63b723e */ /* 0x000fe200000010ff */
[C---:B------:R-:W-:Y:S01]  /*16e40*/  IMAD.WIDE.U32 R214, R155.reuse, R218, c[0x0][0x208] ;  /* 0x000082009bd67625 */ /* 0x040fe200078e00da */
[----:B------:R-:W-:-:S04]  /*16e50*/  IADD3 R155, R155, 0x80, RZ ;  /* 0x000000809b9b7810 */ /* 0x000fc80007ffe0ff */
[----:B------:R0:W-:Y:S03]  /*16e60*/  STG.E.128 [R214.64], R56 ;  /* 0x00000038d6007986 */ /* 0x0001e6000c101d04 */
.L_x_1665:
[----:B------:R-:W-:Y:S05]  /*16e70*/  BSYNC B0 ;  /* 0x0000000000007941 */ /* 0x000fea0003800000 */
.L_x_1664:
        /* <DEDUP_REMOVED lines=35> */
.L_x_1667:
[----:B------:R-:W-:Y:S05]  /*170b0*/  BSYNC B0 ;  /* 0x0000000000007941 */ /* 0x000fea0003800000 */
.L_x_1666:
        /* <DEDUP_REMOVED lines=35> */
.L_x_1669:
[----:B------:R-:W-:Y:S05]  /*172f0*/  BSYNC B0 ;  /* 0x0000000000007941 */ /* 0x000fea0003800000 */
.L_x_1668:
        /* <DEDUP_REMOVED lines=29> */
[----:B------:R-:W-:Y:S01]  /*174d0*/  IMAD.MOV.U32 R214, RZ, RZ, 0x10 ;  /* 0x00000010ffd67424 */ /* 0x000fe200078e00ff */
[----:B------:R-:W-:-:S02]  /*174e0*/  F2FP.BF16.PACK_AB R58, R217, R220 ;  /* 0x000000dcd93a723e */ /* 0x000fc400000010ff */
[----:B------:R-:W-:Y:S01]  /*174f0*/  F2FP.BF16.PACK_AB R57, R218, R57 ;  /* 0x00000039da39723e */ /* 0x000fe200000010ff */
[----:B------:R-:W-:-:S05]  /*17500*/  IMAD.WIDE.U32 R214, R155, R214, c[0x0][0x208] ;  /* 0x000082009bd67625 */ /* 0x000fca00078e00d6 */
[----:B------:R0:W-:Y:S02]  /*17510*/  STG.E.128 [R214.64], R56 ;  /* 0x00000038d6007986 */ /* 0x0001e4000c101d04 */
.L_x_1671:
[----:B------:R-:W-:Y:S05]  /*17520*/  BSYNC B0 ;  /* 0x0000000000007941 */ /* 0x000fea0003800000 */
.L_x_1670:
[----:B------:R-:W-:Y:S02]  /*17530*/  LOP3.LUT P0, RZ, R145, 0xff, RZ, 0xc0, !PT ;  /* 0x000000ff91ff7812 */ /* 0x000fe4000780c0ff */
[----:B------:R-:W-:Y:S02]  /*17540*/  IADD3 R27, R27, c[0x0][0x160], RZ ;  /* 0x000058001b1b7a10 */ /* 0x000fe40007ffe0ff */
[----:B------:R-:W-:Y:S02]  /*17550*/  SEL R145, RZ, 0x1, P0 ;  /* 0x00000001ff917807 */ /* 0x000fe40000000000 */
[----:B------:R-:W-:-:S13]  /*17560*/  ISETP.GE.AND P0, PT, R27, c[0x0][0x164], PT ;  /* 0x000059001b007a0c */ /* 0x000fda0003f06270 */
[----:B01----:R-:W-:Y:S01]  /*17570*/  @P0 CALL.REL.NOINC `(.L_x_1672) ;  /* 0x0000001000000944 */ /* 0x003fe20003c00000 */
[----:B------:R-:W-:Y:S05]  /*17580*/  BRA `(.L_x_1673) ;  /* 0xfffe9fe000007947 */ /* 0x000fea000383ffff */
.L_x_1672:
[----:B------:R-:W-:Y:S05]  /*17590*/  EXIT ;  /* 0x000000000000794d */ /* 0x000fea0003800000 */
.L_x_1656:
[----:B------:R-:W-:Y:S01]  /*175a0*/  IMAD.MOV.U32 R57, RZ, RZ, R56 ;  /* 0x000000ffff397224 */ /* 0x000fe200078e0038 */
[----:B------:R-:W-:Y:S01]  /*175b0*/  MOV R58, 0x17600 ;  /* 0x00017600003a7802 */ /* 0x000fe20000000f00 */
[----:B------:R-:W-:Y:S02]  /*175c0*/  IMAD.MOV.U32 R218, RZ, RZ, 0x1 ;  /* 0x00000001ffda7424 */ /* 0x000fe400078e00ff */
[----:B------:R-:W-:Y:S02]  /*175d0*/  IMAD.MOV.U32 R216, RZ, RZ, 0x1f ;  /* 0x0000001fffd87424 */ /* 0x000fe400078e00ff */
[----:B------:R-:W-:Y:S02]  /*175e0*/  IMAD.MOV.U32 R217, RZ, RZ, -0x1 ;  /* 0xffffffffffd97424 */ /* 0x000fe400078e00ff */
[----:B------:R-:W-:Y:S05]  /*175f0*/  CALL.REL.NOINC `($__internal_8_$__cuda_sm70_shflsync_bfly_p) ;  /* 0x00000ac000007944 */ /* 0x000fea0003c00000 */
[----:B01----:R-:W-:Y:S01]  /*17600*/  IMAD.MOV.U32 R57, RZ, RZ, R218 ;  /* 0x000000ffff397224 */ /* 0x003fe200078e00da */
[----:B------:R-:W-:Y:S05]  /*17610*/  BRA `(.L_x_1674) ;  /* 0xffffe2f000007947 */ /* 0x000fea000383ffff */
.L_x_1657:
[----:B------:R-:W-:Y:S01]  /*17620*/  IMAD.MOV.U32 R218, RZ, RZ, 0x2 ;  /* 0x00000002ffda7424 */ /* 0x000fe200078e00ff */
[----:B------:R-:W-:Y:S01]  /*17630*/  MOV R58, 0x17670 ;  /* 0x00017670003a7802 */ /* 0x000fe20000000f00 */
[----:B------:R-:W-:Y:S02]  /*17640*/  IMAD.MOV.U32 R216, RZ, RZ, 0x1f ;  /* 0x0000001fffd87424 */ /* 0x000fe400078e00ff */
[----:B------:R-:W-:-:S02]  /*17650*/  IMAD.MOV.U32 R217, RZ, RZ, -0x1 ;  /* 0xffffffffffd97424 */ /* 0x000fc400078e00ff */
[----:B0-----:R-:W-:Y:S05]  /*17660*/  CALL.REL.NOINC `($__internal_8_$__cuda_sm70_shflsync_bfly_p) ;  /* 0x00000a5000007944 */ /* 0x001fea0003c00000 */
[----:B0-----:R-:W-:Y:S01]  /*17670*/  HFMA2.MMA R216, -RZ, RZ, 0, 1.847743988037109375e-06 ;  /* 0x0000001fffd87435 */ /* 0x001fe200000001ff */
[----:B-1----:R-:W-:Y:S01]  /*17680*/  FADD.FTZ R57, R57, R218 ;  /* 0x000000da39397221 */ /* 0x002fe20000010000 */
[----:B------:R-:W-:Y:S01]  /*17690*/  MOV R58, 0x176d0 ;  /* 0x000176d0003a7802 */ /* 0x000fe20000000f00 */
[----:B------:R-:W-:-:S02]  /*176a0*/  IMAD.MOV.U32 R218, RZ, RZ, 0x4 ;  /* 0x00000004ffda7424 */ /* 0x000fc400078e00ff */
[----:B------:R-:W-:Y:S02]  /*176b0*/  IMAD.MOV.U32 R217, RZ, RZ, -0x1 ;  /* 0xffffffffffd97424 */ /* 0x000fe400078e00ff */
[----:B------:R-:W-:Y:S05]  /*176c0*/  CALL.REL.NOINC `($__internal_8_$__cuda_sm70_shflsync_bfly_p) ;  /* 0x000009f000007944 */ /* 0x000fea0003c00000 */
[----:B01----:R-:W-:Y:S01]  /*176d0*/  FADD.FTZ R57, R57, R218 ;  /* 0x000000da39397221 */ /* 0x003fe20000010000 */
[----:B------:R-:W-:Y:S01]  /*176e0*/  MOV R58, 0x17730 ;  /* 0x00017730003a7802 */ /* 0x000fe20000000f00 */
[----:B------:R-:W-:Y:S02]  /*176f0*/  IMAD.MOV.U32 R218, RZ, RZ, 0x8 ;  /* 0x00000008ffda7424 */ /* 0x000fe400078e00ff */
[----:B------:R-:W-:Y:S02]  /*17700*/  IMAD.MOV.U32 R216, RZ, RZ, 0x1f ;  /* 0x0000001fffd87424 */ /* 0x000fe400078e00ff */
[----:B------:R-:W-:Y:S02]  /*17710*/  IMAD.MOV.U32 R217, RZ, RZ, -0x1 ;  /* 0xffffffffffd97424 */ /* 0x000fe400078e00ff */
[----:B------:R-:W-:Y:S05]  /*17720*/  CALL.REL.NOINC `($__internal_8_$__cuda_sm70_shflsync_bfly_p) ;  /* 0x0000099000007944 */ /* 0x000fea0003c00000 */
[----:B01----:R-:W-:Y:S01]  /*17730*/  FADD.FTZ R57, R57, R218 ;  /* 0x000000da39397221 */ /* 0x003fe20000010000 */
[----:B------:R-:W-:Y:S01]  /*17740*/  MOV R58, 0x17790 ;  /* 0x00017790003a7802 */ /* 0x000fe20000000f00 */
[----:B------:R-:W-:Y:S02]  /*17750*/  IMAD.MOV.U32 R218, RZ, RZ, 0x10 ;  /* 0x00000010ffda7424 */ /* 0x000fe400078e00ff */
[----:B------:R-:W-:-:S02]  /*17760*/  IMAD.MOV.U32 R216, RZ, RZ, 0x1f ;  /* 0x0000001fffd87424 */ /* 0x000fc400078e00ff */
[----:B------:R-:W-:Y:S02]  /*17770*/  IMAD.MOV.U32 R217, RZ, RZ, -0x1 ;  /* 0xffffffffffd97424 */ /* 0x000fe400078e00ff */
[----:B------:R-:W-:Y:S05]  /*17780*/  CALL.REL.NOINC `($__internal_8_$__cuda_sm70_shflsync_bfly_p) ;  /* 0x0000093000007944 */ /* 0x000fea0003c00000 */
[----:B01----:R-:W-:Y:S01]  /*17790*/  FADD.FTZ R57, R57, R218 ;  /* 0x000000da39397221 */ /* 0x003fe20000010000 */
[----:B------:R-:W-:Y:S01]  /*177a0*/  LOP3.LUT P6, RZ, R31, 0x8, RZ, 0xc0, !PT ;  /* 0x000000081fff7812 */ /* 0x000fe200078cc0ff */
[----:B------:R-:W-:Y:S02]  /*177b0*/  IMAD.MOV.U32 R218, RZ, RZ, 0x1 ;  /* 0x00000001ffda7424 */ /* 0x000fe400078e00ff */
[----:B------:R-:W-:Y:S02]  /*177c0*/  FMUL.FTZ R56, R138, R57 ;  /* 0x000000398a387220 */ /* 0x000fe40000410000 */
[----:B------:R-:W-:Y:S02]  /*177d0*/  IMAD.MOV.U32 R217, RZ, RZ, -0x1 ;  /* 0xffffffffffd97424 */ /* 0x000fe400078e00ff */
[--C-:B------:R-:W-:Y:S02]  /*177e0*/  FADD.FTZ R57, R154, -R56.reuse ;  /* 0x800000389a397221 */ /* 0x100fe40000010000 */
[----:B------:R-:W-:-:S02]  /*177f0*/  FADD.FTZ R58, R169, -R56 ;  /* 0x80000038a93a7221 */ /* 0x000fc40000010000 */
[----:B------:R-:W-:Y:S02]  /*17800*/  FFMA.FTZ R57, R57, R57, RZ ;  /* 0x0000003939397223 */ /* 0x000fe400000100ff */
        /* <DEDUP_REMOVED lines=15> */
[----:B------:R-:W-:Y:S01]  /*17900*/  FADD.FTZ R215, R166, -R56 ;  /* 0x80000038a6d77221 */ /* 0x000fe20000010000 */
[----:B------:R-:W-:Y:S01]  /*17910*/  FSEL R57, R57, RZ, P6 ;  /* 0x000000ff39397208 */ /* 0x000fe20003000000 */
[----:B------:R-:W-:-:S04]  /*17920*/  IMAD.MOV.U32 R216, RZ, RZ, 0x1f ;  /* 0x0000001fffd87424 */ /* 0x000fc800078e00ff */
        /* <DEDUP_REMOVED lines=94> */
[----:B------:R-:W-:Y:S05]  /*17f10*/  CALL.REL.NOINC `($__internal_8_$__cuda_sm70_shflsync_bfly_p) ;  /* 0x000001a000007944 */ /* 0x000fea0003c00000 */
[----:B01----:R-:W-:Y:S01]  /*17f20*/  FADD.FTZ R57, R57, R218 ;  /* 0x000000da39397221 */ /* 0x003fe20000010000 */
[----:B------:R-:W-:Y:S01]  /*17f30*/  MOV R217, 0xffffffff ;  /* 0xffffffff00d97802 */ /* 0x000fe20000000f00 */
[----:B------:R-:W-:Y:S01]  /*17f40*/  IMAD.MOV.U32 R218, RZ, RZ, 0x2 ;  /* 0x00000002ffda7424 */ /* 0x000fe200078e00ff */
[----:B------:R-:W-:Y:S01]  /*17f50*/  MOV R58, 0x17f80 ;  /* 0x00017f80003a7802 */ /* 0x000fe20000000f00 */
[----:B------:R-:W-:Y:S02]  /*17f60*/  IMAD.MOV.U32 R216, RZ, RZ, 0x1f ;  /* 0x0000001fffd87424 */ /* 0x000fe400078e00ff */
[----:B------:R-:W-:Y:S05]  /*17f70*/  CALL.REL.NOINC `($__internal_8_$__cuda_sm70_shflsync_bfly_p) ;  /* 0x0000014000007944 */ /* 0x000fea0003c00000 */
[----:B01----:R-:W-:Y:S01]  /*17f80*/  FADD.FTZ R57, R57, R218 ;  /* 0x000000da39397221 */ /* 0x003fe20000010000 */
[----:B------:R-:W-:Y:S01]  /*17f90*/  MOV R58, 0x17fe0 ;  /* 0x00017fe0003a7802 */ /* 0x000fe20000000f00 */
[----:B------:R-:W-:Y:S02]  /*17fa0*/  IMAD.MOV.U32 R218, RZ, RZ, 0x4 ;  /* 0x00000004ffda7424 */ /* 0x000fe400078e00ff */
[----:B------:R-:W-:Y:S02]  /*17fb0*/  IMAD.MOV.U32 R216, RZ, RZ, 0x1f ;  /* 0x0000001fffd87424 */ /* 0x000fe400078e00ff */
[----:B------:R-:W-:-:S02]  /*17fc0*/  IMAD.MOV.U32 R217, RZ, RZ, -0x1 ;  /* 0xffffffffffd97424 */ /* 0x000fc400078e00ff */
[----:B------:R-:W-:Y:S05]  /*17fd0*/  CALL.REL.NOINC `($__internal_8_$__cuda_sm70_shflsync_bfly_p) ;  /* 0x000000e000007944 */ /* 0x000fea0003c00000 */
[----:B01----:R-:W-:Y:S01]  /*17fe0*/  FADD.FTZ R57, R57, R218 ;  /* 0x000000da39397221 */ /* 0x003fe20000010000 */
[----:B------:R-:W-:Y:S01]  /*17ff0*/  MOV R58, 0x18040 ;  /* 0x00018040003a7802 */ /* 0x000fe20000000f00 */
[----:B------:R-:W-:-:S02]  /*18000*/  IMAD.MOV.U32 R218, RZ, RZ, 0x8 ;  /* 0x00000008ffda7424 */ /* 0x000fc400078e00ff */
[----:B------:R-:W-:Y:S02]  /*18010*/  IMAD.MOV.U32 R216, RZ, RZ, 0x1f ;  /* 0x0000001fffd87424 */ /* 0x000fe400078e00ff */
[----:B------:R-:W-:Y:S02]  /*18020*/  IMAD.MOV.U32 R217, RZ, RZ, -0x1 ;  /* 0xffffffffffd97424 */ /* 0x000fe400078e00ff */
[----:B------:R-:W-:Y:S05]  /*18030*/  CALL.REL.NOINC `($__internal_8_$__cuda_sm70_shflsync_bfly_p) ;  /* 0x0000008000007944 */ /* 0x000fea0003c00000 */
[----:B-1----:R-:W-:Y:S01]  /*18040*/  FADD.FTZ R215, R57, R218 ;  /* 0x000000da39d77221 */ /* 0x002fe20000010000 */
[----:B------:R-:W-:Y:S01]  /*18050*/  MOV R58, 0x180b0 ;  /* 0x000180b0003a7802 */ /* 0x000fe20000000f00 */
[----:B------:R-:W-:Y:S02]  /*18060*/  IMAD.MOV.U32 R218, RZ, RZ, 0x10 ;  /* 0x00000010ffda7424 */ /* 0x000fe400078e00ff */
[----:B0-----:R-:W-:Y:S02]  /*18070*/  IMAD.MOV.U32 R216, RZ, RZ, 0x1f ;  /* 0x0000001fffd87424 */ /* 0x001fe400078e00ff */
[----:B------:R-:W-:Y:S02]  /*18080*/  IMAD.MOV.U32 R217, RZ, RZ, -0x1 ;  /* 0xffffffffffd97424 */ /* 0x000fe400078e00ff */
[----:B------:R-:W-:-:S02]  /*18090*/  IMAD.MOV.U32 R57, RZ, RZ, R215 ;  /* 0x000000ffff397224 */ /* 0x000fc400078e00d7 */
[----:B------:R-:W-:Y:S05]  /*180a0*/  CALL.REL.NOINC `($__internal_8_$__cuda_sm70_shflsync_bfly_p) ;  /* 0x0000001000007944 */ /* 0x000fea0003c00000 */
[----:B01----:R-:W-:Y:S05]  /*180b0*/  BRA `(.L_x_1675) ;  /* 0xffffe0b000007947 */ /* 0x003fea000383ffff */
        .weak           $__internal_8_$__cuda_sm70_shflsync_bfly_p
        .type           $__internal_8_$__cuda_sm70_shflsync_bfly_p,@function
        .size           $__internal_8_$__cuda_sm70_shflsync_bfly_p,(.L_x_44848 - $__internal_8_$__cuda_sm70_shflsync_bfly_p)
$__internal_8_$__cuda_sm70_shflsync_bfly_p:
[----:B------:R-:W-:Y:S01]  /*180c0*/  IMAD.MOV.U32 R59, RZ, RZ, 0x0 ;  /* 0x00000000ff3b7424 */ /* 0x000fe200078e00ff */
[----:B------:R-:W-:Y:S04]  /*180d0*/  WARPSYNC R217 ;  /* 0x000000d900007348 */ /* 0x000fe80003800000 */
[----:B------:R0:W1:Y:S01]  /*180e0*/  SHFL.BFLY PT, R218, R57, R218, R216 ;  /* 0x0c0000da39da7389 */ /* 0x00006200000e00d8 */
[----:B------:R-:W-:Y:S05]  /*180f0*/  RET.REL.NODEC R58 `(_ZN10layer_norm13ln_fwd_kernelINS_13Kernel_traitsI13__nv_bfloat16S2_S2_S2_fjLj7168ELj1ELj1ELj4ELj16ENS_18Kernel_traits_baseILj7168ES2_S2_S2_S2_fjLj128EEEEELb1ELb0ELb0ELb0EEEvNS_9FwdParamsE) ;  /* 0xfffe7f003a007950 */ /* 0x000fea0003c3ffff */
.L_x_1676:
        /* <DEDUP_REMOVED lines=16> */
.L_x_44848:


//--------------------- .text._ZN10layer_norm13ln_fwd_kernelINS_13Kernel_traitsI13__nv_bfloat16S2_S2_S2_fjLj7168ELj1ELj1ELj4ELj16ENS_18Kernel_traits_baseILj7168ES2_S2_S2_S2_fjLj128EEEEELb1ELb0ELb0ELb1EEEvNS_9FwdParamsE --------------------------
	.section	.text._ZN10layer_norm13ln_fwd_kernelINS_13Kernel_traitsI13__nv_bfloat16S2_S2_S2_fjLj7168ELj1ELj1ELj4ELj16ENS_18Kernel_traits_baseILj7168ES2_S2_S2_S2_fjLj128EEEEELb1ELb0ELb0ELb1EEEvNS_9FwdParamsE,"ax",@progbits
	.sectioninfo	@"SHI_REGISTERS=192"
	.align	128
        .global         _ZN10layer_norm13ln_fwd_kernelINS_13Kernel_traitsI13__nv_bfloat16S2_S2_S2_fjLj7168ELj1ELj1ELj4ELj16ENS_18Kernel_traits_baseILj7168ES2_S2_S2_S2_fjLj128EEEEELb1ELb0ELb0ELb1EEEvNS_9FwdParamsE
        .type           _ZN10layer_norm13ln_fwd_kernelINS_13Kernel_traitsI13__nv_bfloat16S2_S2_S2_fjLj7168ELj1ELj1ELj4ELj16ENS_18Kernel_traits_baseILj7168ES2_S2_S2_S2_fjLj128EEEEELb1ELb0ELb0ELb1EEEvNS_9FwdParamsE,@function
        .size           _ZN10layer_norm13ln_fwd_kernelINS_13Kernel_traitsI13__nv_bfloat16S2_S2_S2_fjLj7168ELj1ELj1ELj4ELj16ENS_18Kernel_traits_baseILj7168ES2_S2_S2_S2_fjLj128EEEEELb1ELb0ELb0ELb1EEEvNS_9FwdParamsE,(.L_x_44849 - _ZN10layer_norm13ln_fwd_kernelINS_13Kernel_traitsI13__nv_bfloat16S2_S2_S2_fjLj7168ELj1ELj1ELj4ELj16ENS_18Kernel_traits_baseILj7168ES2_S2_S2_S2_fjLj128EEEEELb1ELb0ELb0ELb1EEEvNS_9FwdParamsE)
        .other          _ZN10layer_norm13ln_fwd_kernelINS_13Kernel_traitsI13__nv_bfloat16S2_S2_S2_fjLj7168ELj1ELj1ELj4ELj16ENS_18Kernel_traits_baseILj7168ES2_S2_S2_S2_fjLj128EEEEELb1ELb0ELb0ELb1EEEvNS_9FwdParamsE,@"STO_CUDA_ENTRY STV_DEFAULT"
_ZN10layer_norm13ln_fwd_kernelINS_13Kernel_traitsI13__nv_bfloat16S2_S2_S2_fjLj7168ELj1ELj1ELj4ELj16ENS_18Kernel_traits_baseILj7168ES2_S2_S2_S2_fjLj128EEEEELb1ELb0ELb0ELb1EEEvNS_9FwdParamsE:
.text._ZN10layer_norm13ln_fwd_kernelINS_13Kernel_traitsI13__nv_bfloat16S2_S2_S2_fjLj7168ELj1ELj1ELj4ELj16ENS_18Kernel_traits_baseILj7168ES2_S2_S2_S2_fjLj128EEEEELb1ELb0ELb0ELb1EEEvNS_9FwdParamsE:
[----:B------:R-:W-:Y:S02]  /*0000*/  IMAD.MOV.U32 R1, RZ, RZ, c[0x0][0x28] ;  /* 0x00000a00ff017624 */ /* 0x000fe400078e00ff */
[----:B------:R-:W-:Y:S01]  /*0010*/  ULDC.U8 UR4, c[0x0][0x244] ;  /* 0x0000910000047ab9 */ /* 0x000fe20000000000 */
[----:B------:R-:W-:Y:S01]  /*0020*/  IMAD.MOV.U32 R149, RZ, RZ, c[0x0][0x238] ;  /* 0x00008e00ff957624 */ /* 0x000fe200078e00ff */
[----:B------:R-:W-:Y:S01]  /*0030*/  ISETP.NE.AND P1, PT, RZ, UR4, PT ;  /* 0x00000004ff007c0c */ /* 0x000fe2000bf25270 */
[----:B------:R-:W-:Y:S01]  /*0040*/  ULDC.64 UR4, c[0x0][0x230] ;  /* 0x00008c0000047ab9 */ /* 0x000fe20000000a00 */
[----:B------:R-:W-:Y:S01]  /*0050*/  IMAD.MOV.U32 R108, RZ, RZ, c[0x0][0x23c] ;  /* 0x00008f00ff6c7624 */ /* 0x000fe200078e00ff */
[----:B------:R-:W-:Y:S01]  /*0060*/  ULDC.64 UR6, c[0x0][0x118] ;  /* 0x0000460000067ab9 */ /* 0x000fe20000000a00 */
[----:B------:R-:W-:Y:S02]  /*0070*/  IMAD.U32 R2, RZ, RZ, UR4 ;  /* 0x00000004ff027e24 */ /* 0x000fe4000f8e00ff */
[----:B------:R-:W-:-:S07]  /*0080*/  IMAD.U32 R3, RZ, RZ, UR5 ;  /* 0x00000005ff037e24 */ /* 0x000fce000f8e00ff */
[----:B------:R-:W-:Y:S01]  /*0090*/  @P1 MOV R4, R149 ;  /* 0x0000009500041202 */ /* 0x000fe20000000f00 */
[----:B------:R-:W-:Y:S01]  /*00a0*/  @P1 IMAD.MOV.U32 R5, RZ, RZ, R108 ;  /* 0x000000ffff051224 */ /* 0x000fe200078e006c */
[----:B------:R-:W2:Y:S05]  /*00b0*/  @P1 LDG.E.64 R2, [R2.64] ;  /* 0x0000000602021981 */ /* 0x000eaa000c1e1b00 */
[----:B------:R-:W3:Y:S01]  /*00c0*/  @P1 LDG.E.64 R4, [R4.64] ;  /* 0x0000000604041981 */ /* 0x000ee2000c1e1b00 */
[----:B------:R-:W-:-:S03]  /*00d0*/  ISETP.NE.U32.AND P0, PT, RZ, c[0x0][0x218], PT ;  /* 0x00008600ff007a0c */ /* 0x000fc60003f05070 */
[----:B------:R-:W0:Y:S01]  /*00e0*/  S2R R0, SR_TID.X ;  /* 0x0000000000007919 */ /* 0x000e220000002100 */
[----:B------:R-:W-:-:S03]  /*00f0*/  ISETP.NE.AND.EX P0, PT, RZ, c[0x0][0x21c], PT, P0 ;  /* 0x00008700ff007a0c */ /* 0x000fc60003f05300 */
[----:B------:R-:W1:Y:S01]  /*0100*/  S2R R21, SR_CTAID.X ;  /* 0x0000000000157919 */ /* 0x000e620000002500 */
[----:B0-----:R-:W-:Y:S02]  /*0110*/  IMAD.SHL.U32 R6, R0, 0x10, RZ ;  /* 0x0000001000067824 */ /* 0x001fe400078e00ff */
[----:B-1----:R-:W-:-:S03]  /*0120*/  IMAD R105, R21, c[0x0][0x0], R0 ;  /* 0x0000000015697a24 */ /* 0x002fc600078e0200 */
[----:B------:R-:W-:-:S04]  /*0130*/  LOP3.LUT R20, R6, 0x7f0, RZ, 0xc0, !PT ;  /* 0x000007f006147812 */ /* 0x000fc800078ec0ff */
[----:B------:R-:W-:-:S05]  /*0140*/  IADD3 R80, P3, R20, c[0x0][0x218], RZ ;  /* 0x0000860014507a10 */ /* 0x000fca0007f7e0ff */
[----:B------:R-:W-:-:S05]  /*0150*/  IMAD.X R81, RZ, RZ, c[0x0][0x21c], P3 ;  /* 0x00008700ff517624 */ /* 0x000fca00018e06ff */
[----:B------:R0:W5:Y:S04]  /*0160*/  @P0 LDG.E.128 R8, [R80.64] ;  /* 0x0000000650080981 */ /* 0x000168000c1e1d00 */
[----:B------:R0:W5:Y:S04]  /*0170*/  @P0 LDG.E.128 R16, [R80.64+0x800] ;  /* 0x0008000650100981 */ /* 0x000168000c1e1d00 */
[----:B------:R0:W5:Y:S04]  /*0180*/  @P0 LDG.E.128 R24, [R80.64+0x1000] ;  /* 0x0010000650180981 */ /* 0x000168000c1e1d00 */
[----:B------:R0:W5:Y:S04]  /*0190*/  @P0 LDG.E.128 R32, [R80.64+0x1800] ;  /* 0x0018000650200981 */ /* 0x000168000c1e1d00 */
[----:B------:R0:W5:Y:S04]  /*01a0*/  @P0 LDG.E.128 R40, [R80.64+0x2000] ;  /* 0x0020000650280981 */ /* 0x000168000c1e1d00 */
[----:B------:R0:W5:Y:S04]  /*01b0*/  @P0 LDG.E.128 R48, [R80.64+0x2800] ;  /* 0x0028000650300981 */ /* 0x000168000c1e1d00 */
[----:B0-----:R-:W5:Y:S01]  /*01c0*/  @P0 LDG.E.128 R80, [R80.64+0x3000] ;  /* 0x0030000650500981 */ /* 0x001f62000c1e1d00 */
[----:B--2---:R0:W1:Y:S01]  /*01d0*/  @P1 R2UR UR4, R2 ;  /* 0x00000000020413c2 */ /* 0x00406200000e0000 */
[----:B---3--:R-:W-:-:S07]  /*01e0*/  @P1 IADD3 R149, P2, R4, c[0x0][0x240], RZ ;  /* 0x0000900004951a10 */ /* 0x008fce0007f5e0ff */
[----:B------:R0:W2:Y:S01]  /*01f0*/  @P1 R2UR UR5, R3 ;  /* 0x00000000030513c2 */ /* 0x0000a200000e0000 */
[----:B------:R-:W-:Y:S02]  /*0200*/  @P1 IMAD.X R108, RZ, RZ, R5, P2 ;  /* 0x000000ffff6c1224 */ /* 0x000fe400010e0605 */
[----:B------:R-:W-:-:S03]  /*0210*/  IMAD.WIDE.U32 R4, R105, -0x326172a9, RZ ;  /* 0xcd9e8d5769047825 */ /* 0x000fc600078e00ff */
[--C-:B------:R-:W-:Y:S02]  /*0220*/  SHF.R.U64 R107, R149, 0x2, R108.reuse ;  /* 0x00000002956b7819 */ /* 0x100fe4000000126c */
[----:B------:R-:W-:-:S03]  /*0230*/  SHF.R.U32.HI R108, RZ, 0x2, R108 ;  /* 0x00000002ff6c7819 */ /* 0x000fc6000001166c */
[----:B0-----:R-:W-:Y:S01]  /*0240*/  IMAD.WIDE.U32 R2, R107, -0x2daee0ad, RZ ;  /* 0xd2511f536b027825 */ /* 0x001fe200078e00ff */
[----:B-1----:R-:W-:Y:S01]  /*0250*/  LOP3.LUT R6, R5, UR4, R108, 0x96, !PT ;  /* 0x0000000405067c12 */ /* 0x002fe2000f8e966c */
[----:B------:R-:W-:-:S03]  /*0260*/  UIADD3 UR9, UR4, -0x61c88647, URZ ;  /* 0x9e3779b904097890 */ /* 0x000fc6000fffe03f */
[----:B--2---:R-:W-:Y:S01]  /*0270*/  LOP3.LUT R12, R3, UR5, RZ, 0x3c, !PT ;  /* 0x00000005030c7c12 */ /* 0x004fe2000f8e3cff */
[----:B------:R-:W-:Y:S01]  /*0280*/  UIADD3 UR10, UR5, -0x4498517b, URZ ;  /* 0xbb67ae85050a7890 */ /* 0x000fe2000fffe03f */
[----:B------:R-:W-:-:S04]  /*0290*/  IMAD.WIDE.U32 R6, R6, -0x2daee0ad, RZ ;  /* 0xd2511f5306067825 */ /* 0x000fc800078e00ff */
[----:B------:R-:W-:Y:S01]  /*02a0*/  IMAD.WIDE.U32 R12, R12, -0x326172a9, RZ ;  /* 0xcd9e8d570c0c7825 */ /* 0x000fe200078e00ff */
[----:B------:R-:W-:Y:S01]  /*02b0*/  LOP3.LUT R5, R7, UR10, R2, 0x96, !PT ;  /* 0x0000000a07057c12 */ /* 0x000fe2000f8e9602 */
[----:B------:R-:W-:-:S03]  /*02c0*/  UIADD3 UR11, UR4, 0x3c6ef372, URZ ;  /* 0x3c6ef372040b7890 */ /* 0x000fc6000fffe03f */
[----:B------:R-:W-:Y:S01]  /*02d0*/  LOP3.LUT R2, R13, UR9, R4, 0x96, !PT ;  /* 0x000000090d027c12 */ /* 0x000fe2000f8e9604 */
[----:B------:R-:W-:Y:S01]  /*02e0*/  IMAD.WIDE.U32 R4, R5, -0x326172a9, RZ ;  /* 0xcd9e8d5705047825 */ /* 0x000fe200078e00ff */
[----:B------:R-:W-:-:S03]  /*02f0*/  UIADD3 UR12, UR5, 0x76cf5d0a, URZ ;  /* 0x76cf5d0a050c7890 */ /* 0x000fc6000fffe03f */
[----:B------:R-:W-:Y:S01]  /*0300*/  IMAD.WIDE.U32 R2, R2, -0x2daee0ad, RZ ;  /* 0xd2511f5302027825 */ /* 0x000fe200078e00ff */
[----:B------:R-:W-:Y:S01]  /*0310*/  LOP3.LUT R7, R5, UR11, R12, 0x96, !PT ;  /* 0x0000000b05077c12 */ /* 0x000fe2000f8e960c */
[----:B------:R-:W-:-:S03]  /*0320*/  UIADD3 UR14, UR5, 0x32370b8f, URZ ;  /* 0x32370b8f050e7890 */ /* 0x000fc6000fffe03f */
[----:B------:R-:W-:Y:S01]  /*0330*/  LOP3.LUT R12, R3, UR12, R6, 0x96, !PT ;  /* 0x0000000c030c7c12 */ /* 0x000fe2000f8e9606 */
[----:B------:R-:W-:Y:S01]  /*0340*/  UIADD3 UR13, UR4, -0x255992d5, URZ ;  /* 0xdaa66d2b040d7890 */ /* 0x000fe2000fffe03f */
[----:B------:R-:W-:-:S04]  /*0350*/  IMAD.WIDE.U32 R6, R7, -0x2daee0ad, RZ ;  /* 0xd2511f5307067825 */ /* 0x000fc800078e00ff */
        /* <DEDUP_REMOVED lines=8> */
[----:B------:R-:W-:-:S03]  /*03e0*/  UIADD3 UR18, UR5, -0x56f99767, URZ ;  /* 0xa906689905127890 */ /* 0x000fc6000fffe03f */
[----:B------:R-:W-:Y:S01]  /*03f0*/  LOP3.LUT R12, R3, UR16, R6, 0x96, !PT ;  /* 0x00000010030c7c12 */ /* 0x000fe2000f8e9606 */
[----:B------:R-:W-:Y:S01]  /*0400*/  UIADD3 UR17, UR4, 0x1715609d, URZ ;  /* 0x1715609d04117890 */ /* 0x000fe2000fffe03f */
        /* <DEDUP_REMOVED lines=8> */
[----:B------:R-:W-:Y:S02]  /*0490*/  LOP3.LUT R7, R15, UR19, R12, 0x96, !PT ;  /* 0x000000130f077c12 */ /* 0x000fe4000f8e960c */
[----:B------:R-:W-:Y:S02]  /*04a0*/  LEA.HI R2, R0, R21, RZ, 0x19 ;  /* 0x0000001500027211 */ /* 0x000fe400078fc8ff */
[----:B------:R-:W-:Y:S01]  /*04b0*/  LOP3.LUT R12, R5, UR20, R6, 0x96, !PT ;  /* 0x00000014050c7c12 */ /* 0x000fe2000f8e9606 */
[----:B------:R-:W-:Y:S01]  /*04c0*/  UIADD3 UR21, UR4, 0x5384540f, URZ ;  /* 0x5384540f04157890 */ /* 0x000fe2000fffe03f */
[----:B------:R-:W-:Y:S01]  /*04d0*/  IMAD.WIDE.U32 R6, R7, -0x2daee0ad, RZ ;  /* 0xd2511f5307067825 */ /* 0x000fe200078e00ff */
[----:B------:R-:W-:Y:S01]  /*04e0*/  UIADD3 UR22, UR5, 0x1fd5c5a3, URZ ;  /* 0x1fd5c5a305167890 */ /* 0x000fe2000fffe03f */
[----:B------:R-:W-:Y:S02]  /*04f0*/  ISETP.GE.AND P1, PT, R2, c[0x0][0x164], PT ;  /* 0x0000590002007a0c */ /* 0x000fe40003f26270 */
[----:B------:R-:W-:-:S03]  /*0500*/  IMAD.WIDE.U32 R12, R12, -0x326172a9, RZ ;  /* 0xcd9e8d570c0c7825 */ /* 0x000fc600078e00ff */
[----:B------:R-:W-:Y:S02]  /*0510*/  LOP3.LUT R87, R7, UR22, R4, 0x96, !PT ;  /* 0x0000001607577c12 */ /* 0x000fe4000f8e9604 */
[----:B------:R-:W-:Y:S01]  /*0520*/  LOP3.LUT R85, R13, UR21, R14, 0x96, !PT ;  /* 0x000000150d557c12 */ /* 0x000fe2000f8e960e */
[----:B------:R-:W-:Y:S01]  /*0530*/  UIADD3 UR23, UR4, -0xe443238, URZ ;  /* 0xf1bbcdc804177890 */ /* 0x000fe2000fffe03f */
[----:B------:R-:W-:Y:S01]  /*0540*/  IADD3 R4, P2, R20, c[0x0][0x1b0], RZ ;  /* 0x00006c0014047a10 */ /* 0x000fe20007f5e0ff */
[----:B------:R-:W-:Y:S01]  /*0550*/  UIADD3 UR24, UR5, -0x24c28bd8, URZ ;  /* 0xdb3d742805187890 */ /* 0x000fe2000fffe03f */
[----:B------:R-:W-:-:S04]  /*0560*/  IMAD.HI.U32 R7, R87, -0x326172a9, RZ ;  /* 0xcd9e8d5757077827 */ /* 0x000fc800078e00ff */
[----:B------:R-:W-:Y:S01]  /*0570*/  IMAD.HI.U32 R3, R85, -0x2daee0ad, RZ ;  /* 0xd2511f5355037827 */ /* 0x000fe200078e00ff */
[----:B------:R-:W-:-:S03]  /*0580*/  LOP3.LUT R154, R7, UR23, R12, 0x96, !PT ;  /* 0x00000017079a7c12 */ /* 0x000fc6000f8e960c */
[----:B------:R-:W-:Y:S01]  /*0590*/  IMAD.X R5, RZ, RZ, c[0x0][0x1b4], P2 ;  /* 0x00006d00ff057624 */ /* 0x000fe200010e06ff */
[----:B------:R-:W-:Y:S01]  /*05a0*/  LOP3.LUT R112, R3, UR24, R6, 0x96, !PT ;  /* 0x0000001803707c12 */ /* 0x000fe2000f8e9606 */
[----:B------:R-:W-:Y:S06]  /*05b0*/  @P1 EXIT ;  /* 0x000000000000194d */ /* 0x000fec0003800000 */
[----:B-----5:R-:W-:Y:S01]  /*05c0*/  @!P0 CS2R R8, SRZ ;  /* 0x0000000000088805 */ /* 0x020fe2000001ff00 */
[----:B------:R-:W-:Y:S01]  /*05d0*/  @!P0 CS2R R10, SRZ ;  /* 0x00000000000a8805 */ /* 0x000fe2000001ff00 */
[----:B------:R-:W-:Y:S01]  /*05e0*/  @!P0 CS2R R16, SRZ ;  /* 0x0000000000108805 */ /* 0x000fe2000001ff00 */
[----:B------:R-:W-:Y:S01]  /*05f0*/  @!P0 CS2R R18, SRZ ;  /* 0x0000000000128805 */ /* 0x000fe2000001ff00 */
[----:B------:R0:W5:Y:S01]  /*0600*/  LDG.E.128 R76, [R4.64] ;  /* 0x00000006044c7981 */ /* 0x000162000c1e1d00 */
[----:B------:R-:W-:Y:S01]  /*0610*/  @!P0 CS2R R24, SRZ ;  /* 0x0000000000188805 */ /* 0x000fe2000001ff00 */
[----:B------:R-:W-:Y:S02]  /*0620*/  PRMT R3, RZ, 0x5410, R8 ;  /* 0x00005410ff037816 */ /* 0x000fe40000000008 */
[----:B------:R0:W5:Y:S01]  /*0630*/  LDG.E.128 R72, [R4.64+0x800] ;  /* 0x0008000604487981 */ /* 0x000162000c1e1d00 */
[----:B------:R-:W-:Y:S01]  /*0640*/  PRMT R6, RZ, 0x7610, R9 ;  /* 0x00007610ff067816 */ /* 0x000fe20000000009 */
[----:B------:R-:W-:-:S02]  /*0650*/  @!P0 CS2R R26, SRZ ;  /* 0x00000000001a8805 */ /* 0x000fc4000001ff00 */
[----:B------:R0:W5:Y:S01]  /*0660*/  LDG.E.128 R68, [R4.64+0x1000] ;  /* 0x0010000604447981 */ /* 0x000162000c1e1d00 */
[----:B------:R-:W-:-:S03]  /*0670*/  PRMT R7, RZ, 0x5410, R10 ;  /* 0x00005410ff077816 */ /* 0x000fc6000000000a */
[----:B------:R0:W5:Y:S04]  /*0680*/  LDG.E.128 R64, [R4.64+0x1800] ;  /* 0x0018000604407981 */ /* 0x000168000c1e1d00 */
[----:B------:R0:W5:Y:S04]  /*0690*/  LDG.E.128 R60, [R4.64+0x2000] ;  /* 0x00200006043c7981 */ /* 0x000168000c1e1d00 */
[----:B------:R0:W5:Y:S04]  /*06a0*/  LDG.E.128 R56, [R4.64+0x2800] ;  /* 0x0028000604387981 */ /* 0x000168000c1e1d00 */
[----:B------:R0:W5:Y:S01]  /*06b0*/  LDG.E.128 R52, [R4.64+0x3000] ;  /* 0x0030000604347981 */ /* 0x000162000c1e1d00 */
[----:B------:R-:W-:Y:S01]  /*06c0*/  PRMT R12, RZ, 0x7610, R16 ;  /* 0x00007610ff0c7816 */ /* 0x000fe20000000010 */
[----:B------:R-:W-:Y:S01]  /*06d0*/  @!P0 CS2R R32, SRZ ;  /* 0x0000000000208805 */ /* 0x000fe2000001ff00 */
[--C-:B------:R-:W-:Y:S01]  /*06e0*/  PRMT R13, RZ, 0x5410, R17.reuse ;  /* 0x00005410ff0d7816 */ /* 0x100fe20000000011 */
[----:B------:R-:W-:Y:S01]  /*06f0*/  @!P0 CS2R R34, SRZ ;  /* 0x0000000000228805 */ /* 0x000fe2000001ff00 */
[----:B------:R-:W-:Y:S01]  /*0700*/  PRMT R14, RZ, 0x7610, R17 ;  /* 0x00007610ff0e7816 */ /* 0x000fe20000000011 */
[----:B------:R-:W-:Y:S01]  /*0710*/  @!P0 CS2R R40, SRZ ;  /* 0x0000000000288805 */ /* 0x000fe2000001ff00 */
[----:B------:R-:W-:Y:S01]  /*0720*/  PRMT R15, RZ, 0x5410, R18 ;  /* 0x00005410ff0f7816 */ /* 0x000fe20000000012 */
[----:B------:R-:W-:Y:S01]  /*0730*/  @!P0 CS2R R42, SRZ ;  /* 0x00000000002a8805 */ /* 0x000fe2000001ff00 */
[----:B------:R-:W-:Y:S01]  /*0740*/  PRMT R17, RZ, 0x5410, R19 ;  /* 0x00005410ff117816 */ /* 0x000fe20000000013 */
[----:B------:R-:W-:Y:S01]  /*0750*/  @!P0 CS2R R48, SRZ ;  /* 0x0000000000308805 */ /* 0x000fe2000001ff00 */
[----:B0-----:R-:W-:Y:S01]  /*0760*/  PRMT R4, RZ, 0x7610, R8 ;  /* 0x00007610ff047816 */ /* 0x001fe20000000008 */
[----:B------:R-:W-:Y:S01]  /*0770*/  @!P0 CS2R R50, SRZ ;  /* 0x0000000000328805 */ /* 0x000fe2000001ff00 */
[----:B------:R-:W-:Y:S01]  /*0780*/  PRMT R5, RZ, 0x5410, R9 ;  /* 0x00005410ff057816 */ /* 0x000fe20000000009 */
[----:B------:R-:W-:Y:S01]  /*0790*/  UIADD3 UR25, UR4, -0x700cb87f, URZ ;  /* 0x8ff3478104197890 */ /* 0x000fe2000fffe03f */
[----:B------:R-:W-:Y:S01]  /*07a0*/  PRMT R8, RZ, 0x7610, R10 ;  /* 0x00007610ff087816 */ /* 0x000fe2000000000a */
[----:B------:R-:W-:Y:S01]  /*07b0*/  UIADD3 UR26, UR5, -0x695add53, URZ ;  /* 0x96a522ad051a7890 */ /* 0x000fe2000fffe03f */
[--C-:B------:R-:W-:Y:S01]  /*07c0*/  PRMT R9, RZ, 0x5410, R11.reuse ;  /* 0x00005410ff097816 */ /* 0x100fe2000000000b */
[----:B------:R-:W-:Y:S01]  /*07d0*/  @!P0 CS2R R80, SRZ ;  /* 0x0000000000508805 */ /* 0x000fe2000001ff00 */
[----:B------:R-:W-:Y:S01]  /*07e0*/  PRMT R10, RZ, 0x7610, R11 ;  /* 0x00007610ff0a7816 */ /* 0x000fe2000000000b */
[----:B------:R-:W-:Y:S01]  /*07f0*/  @!P0 CS2R R82, SRZ ;  /* 0x0000000000528805 */ /* 0x000fe2000001ff00 */
[----:B------:R-:W-:Y:S01]  /*0800*/  PRMT R11, RZ, 0x5410, R16 ;  /* 0x00005410ff0b7816 */ /* 0x000fe20000000010 */
[----:B------:R-:W-:Y:S01]  /*0810*/  IMAD R87, R87, -0x326172a9, RZ ;  /* 0xcd9e8d5757577824 */ /* 0x000fe200078e02ff */
[----:B------:R-:W-:Y:S01]  /*0820*/  PRMT R16, RZ, 0x7610, R18 ;  /* 0x00007610ff107816 */ /* 0x000fe20000000012 */
[----:B------:R-:W-:Y:S01]  /*0830*/  IMAD.HI.U32 R106, R112, -0x326172a9, RZ ;  /* 0xcd9e8d57706a7827 */ /* 0x000fe200078e00ff */
[----:B------:R-:W-:Y:S01]  /*0840*/  PRMT R18, RZ, 0x7610, R19 ;  /* 0x00007610ff127816 */ /* 0x000fe20000000013 */
[----:B------:R-:W-:Y:S01]  /*0850*/  HFMA2.MMA R110, -RZ, RZ, 0, 5.9604644775390625e-08 ;  /* 0x00000001ff6e7435 */ /* 0x000fe200000001ff */
[--C-:B------:R-:W-:Y:S01]  /*0860*/  PRMT R19, RZ, 0x5410, R24.reuse ;  /* 0x00005410ff137816 */ /* 0x100fe20000000018 */
[----:B------:R-:W-:Y:S01]  /*0870*/  IMAD R85, R85, -0x2daee0ad, RZ ;  /* 0xd2511f5355557824 */ /* 0x000fe200078e02ff */
[----:B------:R-:W-:Y:S01]  /*0880*/  PRMT R20, RZ, 0x7610, R24 ;  /* 0x00007610ff147816 */ /* 0x000fe20000000018 */
[----:B------:R-:W-:Y:S01]  /*0890*/  IMAD.WIDE.U32 R154, R154, -0x2daee0ad, RZ ;  /* 0xd2511f539a9a7825 */ /* 0x000fe200078e00ff */
[--C-:B------:R-:W-:Y:S01]  /*08a0*/  PRMT R21, RZ, 0x5410, R25.reuse ;  /* 0x00005410ff157816 */ /* 0x100fe20000000019 */
[----:B------:R-:W-:Y:S01]  /*08b0*/  ULDC.U8 UR8, c[0x0][0x1f0] ;  /* 0x00007c0000087ab9 */ /* 0x000fe20000000000 */
[----:B------:R-:W-:Y:S01]  /*08c0*/  PRMT R22, RZ, 0x7610, R25 ;  /* 0x00007610ff167816 */ /* 0x000fe20000000019 */
[----:B------:R-:W-:Y:S01]  /*08d0*/  IMAD R112, R112, -0x326172a9, RZ ;  /* 0xcd9e8d5770707824 */ /* 0x000fe200078e02ff */
[--C-:B------:R-:W-:Y:S01]  /*08e0*/  PRMT R23, RZ, 0x5410, R26.reuse ;  /* 0x00005410ff177816 */ /* 0x100fe2000000001a */
[----:B------:R-:W-:Y:S01]  /*08f0*/  IMAD.MOV.U32 R109, RZ, RZ, RZ ;  /* 0x000000ffff6d7224 */ /* 0x000fe200078e00ff */
        /* <DEDUP_REMOVED lines=27> */
[----:B------:R-:W-:Y:S02]  /*0ab0*/  LOP3.LUT R106, R106, UR25, R87, 0x96, !PT ;  /* 0x000000196a6a7c12 */ /* 0x000fe4000f8e9657 */
[----:B------:R-:W-:Y:S02]  /*0ac0*/  LOP3.LUT R148, R155, UR26, R85, 0x96, !PT ;  /* 0x0000001a9b947c12 */ /* 0x000fe4000f8e9655 */
[--C-:B------:R-:W-:Y:S02]  /*0ad0*/  PRMT R51, RZ, 0x5410, R80.reuse ;  /* 0x00005410ff337816 */ /* 0x100fe40000000050 */
[----:B------:R-:W-:-:S02]  /*0ae0*/  PRMT R104, RZ, 0x7610, R80 ;  /* 0x00007610ff687816 */ /* 0x000fc40000000050 */
[----:B------:R-:W-:Y:S02]  /*0af0*/  LOP3.LUT R149, R149, 0x3, RZ, 0xc0, !PT ;  /* 0x0000000395957812 */ /* 0x000fe400078ec0ff */
[--C-:B------:R-:W-:Y:S02]  /*0b00*/  PRMT R111, RZ, 0x5410, R81.reuse ;  /* 0x00005410ff6f7816 */ /* 0x100fe40000000051 */
[----:B------:R-:W-:Y:S02]  /*0b10*/  PRMT R113, RZ, 0x7610, R81 ;  /* 0x00007610ff717816 */ /* 0x000fe40000000051 */
[--C-:B------:R-:W-:Y:S02]  /*0b20*/  PRMT R114, RZ, 0x5410, R82.reuse ;  /* 0x00005410ff727816 */ /* 0x100fe40000000052 */
[----:B------:R-:W-:Y:S02]  /*0b30*/  PRMT R115, RZ, 0x7610, R82 ;  /* 0x00007610ff737816 */ /* 0x000fe40000000052 */
[----:B------:R-:W-:-:S02]  /*0b40*/  PRMT R116, RZ, 0x5410, R83 ;  /* 0x00005410ff747816 */ /* 0x000fc40000000053 */
[----:B------:R-:W-:Y:S02]  /*0b50*/  PRMT R117, RZ, 0x7610, R83 ;  /* 0x00007610ff757816 */ /* 0x000fe40000000053 */
.L_x_2072:
[----:B------:R-:W-:Y:S01]  /*0b60*/  ISETP.NE.U32.AND P1, PT, RZ, c[0x0][0x1c0], PT ;  /* 0x00007000ff007a0c */ /* 0x000fe20003f25070 */
[----:B------:R-:W-:Y:S01]  /*0b70*/  IMAD R84, R2, c[0x0][0x168], RZ ;  /* 0x00005a0002547a24 */ /* 0x000fe200078e02ff */
[----:B------:R-:W-:Y:S01]  /*0b80*/  ISETP.NE.U32.AND P0, PT, RZ, c[0x0][0x180], PT ;  /* 0x00006000ff007a0c */ /* 0x000fe20003f05070 */
[----:B------:R-:W-:Y:S01]  /*0b90*/  IMAD.MOV.U32 R100, RZ, RZ, 0x10 ;  /* 0x00000010ff647424 */ /* 0x000fe200078e00ff */
[----:B------:R-:W-:Y:S02]  /*0ba0*/  ISETP.NE.AND.EX P1, PT, RZ, c[0x0][0x1c4], PT, P1 ;  /* 0x00007100ff007a0c */ /* 0x000fe40003f25310 */
[----:B------:R-:W-:Y:S02]  /*0bb0*/  SHF.R.S32.HI R85, RZ, 0x1f, R84 ;  /* 0x0000001fff557819 */ /* 0x000fe40000011454 */
[----:B------:R-:W-:Y:S02]  /*0bc0*/  ISETP.NE.AND.EX P0, PT, RZ, c[0x0][0x184], PT, P0 ;  /* 0x00006100ff007a0c */ /* 0x000fe40003f05300 */
[----:B------:R-:W-:-:S02]  /*0bd0*/  LEA.HI R85, R85, R84, RZ, 0x3 ;  /* 0x0000005455557211 */ /* 0x000fc400078f18ff */
[----:B------:R-:W-:-:S04]  /*0be0*/  LOP3.LUT R84, R0, 0x7f, RZ, 0xc0, !PT ;  /* 0x0000007f00547812 */ /* 0x000fc800078ec0ff */
[----:B------:R-:W-:Y:S01]  /*0bf0*/  LEA.HI.SX32 R119, R85, R84, 0x1d ;  /* 0x0000005455777211 */ /* 0x000fe200078feaff */
[----:B------:R-:W-:-:S04]  /*0c00*/  @P1 IMAD.MOV.U32 R89, RZ, RZ, 0x2 ;  /* 0x00000002ff591424 */ /* 0x000fc800078e00ff */
[----:B------:R-:W-:-:S04]  /*0c10*/  @P1 IMAD.WIDE R88, R2, R89, c[0x0][0x1c0] ;  /* 0x0000700002581625 */ /* 0x000fc800078e0259 */
[CC--:B------:R-:W-:Y:S02]  /*0c20*/  IMAD.WIDE.U32 R84, R119.reuse, R100.reuse, c[0x0][0x170] ;  /* 0x00005c0077547625 */ /* 0x0c0fe400078e0064 */
[----:B------:R-:W2:Y:S02]  /*0c30*/  @P1 LDG.E.U16 R88, [R88.64] ;  /* 0x0000000658581981 */ /* 0x000ea4000c1e1500 */
[----:B------:R-:W-:Y:S02]  /*0c40*/  @P0 IMAD.WIDE.U32 R90, R119, R100, c[0x0][0x180] ;  /* 0x00006000775a0625 */ /* 0x000fe400078e0064 */
[----:B-----5:R-:W5:Y:S04]  /*0c50*/  LDG.E.128 R84, [R84.64] ;  /* 0x0000000654547981 */ /* 0x020f68000c1e1d00 */
[----:B------:R0:W5:Y:S01]  /*0c60*/  @P0 LDG.E.128 R80, [R90.64] ;  /* 0x000000065a500981 */ /* 0x000162000c1e1d00 */
[C---:B------:R-:W-:Y:S01]  /*0c70*/  ISETP.NE.AND P2, PT, R149.reuse, 0x1, PT ;  /* 0x000000019500780c */ /* 0x040fe20003f45270 */
[----:B------:R-:W-:Y:S01]  /*0c80*/  BSSY B0, `(.L_x_1677) ;  /* 0x000000e000007945 */ /* 0x000fe20003800000 */
[----:B------:R-:W-:Y:S01]  /*0c90*/  IMAD.MOV.U32 R99, RZ, RZ, 0x3f800000 ;  /* 0x3f800000ff637424 */ /* 0x000fe200078e00ff */
[----:B------:R-:W-:-:S02]  /*0ca0*/  IADD3 R93, R149, 0x1, RZ ;  /* 0x00000001955d7810 */ /* 0x000fc40007ffe0ff */
[----:B--2---:R-:W-:-:S08]  /*0cb0*/  @P1 PRMT R99, RZ, 0x5410, R88 ;  /* 0x00005410ff631816 */ /* 0x004fd00000000058 */
        /* <DEDUP_REMOVED lines=9> */
.L_x_1678:
[----:B0-----:R-:W-:Y:S02]  /*0d50*/  IMAD.MOV.U32 R96, RZ, RZ, R112 ;  /* 0x000000ffff607224 */ /* 0x001fe400078e0070 */
.L_x_1679:
[----:B------:R-:W-:Y:S05]  /*0d60*/  BSYNC B0 ;  /* 0x0000000000007941 */ /* 0x000fea0003800000 */
.L_x_1677:
        /* <DEDUP_REMOVED lines=16> */
.L_x_1683:
[----:B------:R-:W-:Y:S05]  /*0e70*/  BSYNC B1 ;  /* 0x0000000000017941 */ /* 0x000fea0003800000 */
.L_x_1682:
[----:B------:R-:W-:Y:S01]  /*0e80*/  IMAD.HI.U32 R89, R105, -0x326172a9, RZ ;  /* 0xcd9e8d5769597827 */ /* 0x000fe200078e00ff */
[----:B------:R-:W-:-:S03]  /*0e90*/  LOP3.LUT R88, R88, UR5, R109, 0x96, !PT ;  /* 0x0000000558587c12 */ /* 0x000fc6000f8e966d */
[----:B------:R-:W-:Y:S01]  /*0ea0*/  IMAD R93, R105, -0x326172a9, RZ ;  /* 0xcd9e8d57695d7824 */ /* 0x000fe200078e02ff */
[----:B------:R-:W-:Y:S01]  /*0eb0*/  LOP3.LUT R89, R89, UR4, R108, 0x96, !PT ;  /* 0x0000000459597c12 */ /* 0x000fe2000f8e966c */
[----:B------:R-:W-:-:S04]  /*0ec0*/  IMAD.WIDE.U32 R90, R88, -0x326172a9, RZ ;  /* 0xcd9e8d57585a7825 */ /* 0x000fc800078e00ff */
[----:B------:R-:W-:Y:S01]  /*0ed0*/  IMAD R95, R107, -0x2daee0ad, RZ ;  /* 0xd2511f536b5f7824 */ /* 0x000fe200078e02ff */
[----:B------:R-:W-:Y:S01]  /*0ee0*/  LOP3.LUT R93, R91, UR9, R93, 0x96, !PT ;  /* 0x000000095b5d7c12 */ /* 0x000fe2000f8e965d */
[----:B------:R-:W-:-:S04]  /*0ef0*/  IMAD.WIDE.U32 R88, R89, -0x2daee0ad, RZ ;  /* 0xd2511f5359587825 */ /* 0x000fc800078e00ff */
[----:B------:R-:W-:Y:S01]  /*0f00*/  IMAD.WIDE.U32 R92, R93, -0x2daee0ad, RZ ;  /* 0xd2511f535d5c7825 */ /* 0x000fe200078e00ff */
[----:B------:R-:W-:-:S04]  /*0f10*/  LOP3.LUT R95, R89, UR10, R95, 0x96, !PT ;  /* 0x0000000a595f7c12 */ /* 0x000fc8000f8e965f */
[----:B------:R-:W-:Y:S01]  /*0f20*/  LOP3.LUT R91, R93, UR12, R88, 0x96, !PT ;  /* 0x0000000c5d5b7c12 */ /* 0x000fe2000f8e9658 */
[----:B------:R-:W-:-:S05]  /*0f30*/  IMAD.WIDE.U32 R94, R95, -0x326172a9, RZ ;  /* 0xcd9e8d575f5e7825 */ /* 0x000fca00078e00ff */
[----:B------:R-:W-:Y:S01]  /*0f40*/  LOP3.LUT R88, R95, UR11, R90, 0x96, !PT ;  /* 0x0000000b5f587c12 */ /* 0x000fe2000f8e965a */
[----:B------:R-:W-:-:S04]  /*0f50*/  IMAD.WIDE.U32 R90, R91, -0x326172a9, RZ ;  /* 0xcd9e8d575b5a7825 */ /* 0x000fc800078e00ff */
[----:B------:R-:W-:Y:S01]  /*0f60*/  IMAD.WIDE.U32 R88, R88, -0x2daee0ad, RZ ;  /* 0xd2511f5358587825 */ /* 0x000fe200078e00ff */
[----:B------:R-:W-:-:S04]  /*0f70*/  LOP3.LUT R93, R91, UR13, R94, 0x96, !PT ;  /* 0x0000000d5b5d7c12 */ /* 0x000fc8000f8e965e */
        /* <DEDUP_REMOVED lines=23> */
[----:B------:R-:W-:Y:S02]  /*10f0*/  LOP3.LUT R106, R89, UR25, R92, 0x96, !PT ;  /* 0x00000019596a7c12 */ /* 0x000fe4000f8e965c */
[----:B------:R-:W-:Y:S01]  /*1100*/  MOV R112, R88 ;  /* 0x0000005800707202 */ /* 0x000fe20000000f00 */
[----:B------:R-:W-:Y:S01]  /*1110*/  IMAD.MOV.U32 R93, RZ, RZ, RZ ;  /* 0x000000ffff5d7224 */ /* 0x000fe200078e00ff */
[----:B------:R-:W-:Y:S02]  /*1120*/  LOP3.LUT R148, R155, UR26, R148, 0x96, !PT ;  /* 0x0000001a9b947c12 */ /* 0x000fe4000f8e9694 */
.L_x_1681:
[----:B------:R-:W-:Y:S05]  /*1130*/  BSYNC B0 ;  /* 0x0000000000007941 */ /* 0x000fea0003800000 */
.L_x_1680:
[----:B------:R-:W0:Y:S01]  /*1140*/  I2F.U32 R88, R96 ;  /* 0x0000006000587306 */ /* 0x000e220000201000 */
[----:B------:R-:W-:Y:S01]  /*1150*/  IMAD.MOV.U32 R101, RZ, RZ, 0x2f800000 ;  /* 0x2f800000ff657424 */ /* 0x000fe200078e00ff */
[----:B-----5:R-:W-:Y:S01]  /*1160*/  PRMT R90, RZ, 0x5410, R84 ;  /* 0x00005410ff5a7816 */ /* 0x020fe20000000054 */
[----:B------:R-:W-:Y:S01]  /*1170*/  BSSY B0, `(.L_x_1684) ;  /* 0x0000016000007945 */ /* 0x000fe20003800000 */
[----:B------:R-:W-:Y:S02]  /*1180*/  ISETP.NE.AND P1, PT, R93, 0x1, PT ;  /* 0x000000015d00780c */ /* 0x000fe40003f25270 */
[----:B------:R-:W-:Y:S01]  /*1190*/  @P0 PRMT R89, RZ, 0x5410, R80 ;  /* 0x00005410ff590816 */ /* 0x000fe20000000050 */
[----:B------:R-:W-:Y:S01]  /*11a0*/  FMUL.FTZ R90, R90, R99 ;  /* 0x000000635a5a7220 */ /* 0x000fe20000410000 */
[----:B------:R-:W-:-:S03]  /*11b0*/  LOP3.LUT R118, R118, 0xfffffffb, RZ, 0xc0, !PT ;  /* 0xfffffffb76767812 */ /* 0x000fc600078ec0ff */
[----:B------:R-:W-:Y:S02]  /*11c0*/  FMUL.FTZ R90, R90, c[0x0][0x1e8] ;  /* 0x00007a005a5a7a20 */ /* 0x000fe40000410000 */
[----:B0-----:R-:W-:-:S05]  /*11d0*/  FFMA.FTZ R88, R88, R101, 1.1641532182693481445e-10 ;  /* 0x2f00000058587423 */ /* 0x001fca0000010065 */
[----:B------:R-:W-:Y:S02]  /*11e0*/  FSETP.GTU.FTZ.AND P2, PT, R88, c[0x0][0x1e4], PT ;  /* 0x0000790058007a0b */ /* 0x000fe40003f5c000 */
[----:B------:R-:W-:Y:S02]  /*11f0*/  IADD3 R88, R93, 0x1, RZ ;  /* 0x000000015d587810 */ /* 0x000fe40007ffe0ff */
[----:B------:R-:W-:-:S05]  /*1200*/  FSEL R92, R90, RZ, !P2 ;  /* 0x000000ff5a5c7208 */ /* 0x000fca0005000000 */
[----:B------:R-:W-:-:S04]  /*1210*/  @P0 FADD.FTZ R92, R92, R89 ;  /* 0x000000595c5c0221 */ /* 0x000fc80000010000 */
[----:B------:R-:W-:Y:S01]  /*1220*/  @P2 LOP3.LUT R118, R118, 0x4, RZ, 0xfc, !PT ;  /* 0x0000000476762812 */ /* 0x000fe200078efcff */
        /* <DEDUP_REMOVED lines=9> */
.L_x_1685:
[----:B------:R-:W-:Y:S02]  /*12c0*/  MOV R98, R112 ;  /* 0x0000007000627202 */ /* 0x000fe40000000f00 */
.L_x_1686:
[----:B------:R-:W-:Y:S05]  /*12d0*/  BSYNC B0 ;  /* 0x0000000000007941 */ /* 0x000fea0003800000 */
.L_x_1684:
        /* <DEDUP_REMOVED lines=16> */
.L_x_1690:
[----:B------:R-:W-:Y:S05]  /*13e0*/  BSYNC B1 ;  /* 0x0000000000017941 */ /* 0x000fea0003800000 */
.L_x_1689:
[----:B------:R-:W-:Y:S01]  /*13f0*/  IMAD.HI.U32 R89, R105, -0x326172a9, RZ ;  /* 0xcd9e8d5769597827 */ /* 0x000fe200078e00ff */
[----:B------:R-:W-:-:S03]  /*1400*/  LOP3.LUT R88, R88, UR5, R109, 0x96, !PT ;  /* 0x0000000558587c12 */ /* 0x000fc6000f8e966d */
[----:B------:R-:W-:Y:S01]  /*1410*/  IMAD R93, R105, -0x326172a9, RZ ;  /* 0xcd9e8d57695d7824 */ /* 0x000fe200078e02ff */
[----:B------:R-:W-:Y:S01]  /*1420*/  LOP3.LUT R89, R89, UR4, R108, 0x96, !PT ;  /* 0x0000000459597c12 */ /* 0x000fe2000f8e966c */
[----:B------:R-:W-:-:S04]  /*1430*/  IMAD.WIDE.U32 R90, R88, -0x326172a9, RZ ;  /* 0xcd9e8d57585a7825 */ /* 0x000fc800078e00ff */
[----:B------:R-:W-:Y:S01]  /*1440*/  IMAD R95, R107, -0x2daee0ad, RZ ;  /* 0xd2511f536b5f7824 */ /* 0x000fe200078e02ff */
        /* <DEDUP_REMOVED lines=33> */
[----:B------:R-:W-:-:S03]  /*1660*/  LOP3.LUT R106, R89, UR25, R94, 0x96, !PT ;  /* 0x00000019596a7c12 */ /* 0x000fc6000f8e965e */
[----:B------:R-:W-:Y:S01]  /*1670*/  IMAD.MOV.U32 R112, RZ, RZ, R88 ;  /* 0x000000ffff707224 */ /* 0x000fe200078e0058 */
[----:B------:R-:W-:Y:S01]  /*1680*/  LOP3.LUT R148, R155, UR26, R148, 0x96, !PT ;  /* 0x0000001a9b947c12 */ /* 0x000fe2000f8e9694 */
[----:B------:R-:W-:Y:S02]  /*1690*/  IMAD.MOV.U32 R88, RZ, RZ, RZ ;  /* 0x000000ffff587224 */ /* 0x000fe400078e00ff */
.L_x_1688:
[----:B------:R-:W-:Y:S05]  /*16a0*/  BSYNC B0 ;  /* 0x0000000000007941 */ /* 0x000fea0003800000 */
.L_x_1687:
[----:B------:R-:W0:Y:S01]  /*16b0*/  I2F.U32 R90, R98 ;  /* 0x00000062005a7306 */ /* 0x000e220000201000 */
[----:B------:R-:W-:Y:S01]  /*16c0*/  PRMT R84, RZ, 0x7610, R84 ;  /* 0x00007610ff547816 */ /* 0x000fe20000000054 */
[----:B------:R-:W-:Y:S01]  /*16d0*/  BSSY B0, `(.L_x_1691) ;  /* 0x0000016000007945 */ /* 0x000fe20003800000 */
[----:B------:R-:W-:Y:S02]  /*16e0*/  ISETP.NE.AND P1, PT, R88, 0x1, PT ;  /* 0x000000015800780c */ /* 0x000fe40003f25270 */
[----:B------:R-:W-:Y:S01]  /*16f0*/  LOP3.LUT R118, R118, 0xfffffffd, RZ, 0xc0, !PT ;  /* 0xfffffffd76767812 */ /* 0x000fe200078ec0ff */
[----:B------:R-:W-:Y:S01]  /*1700*/  FMUL.FTZ R84, R84, R99 ;  /* 0x0000006354547220 */ /* 0x000fe20000410000 */
[----:B------:R-:W-:-:S03]  /*1710*/  IADD3 R89, R88, 0x1, RZ ;  /* 0x0000000158597810 */ /* 0x000fc60007ffe0ff */
[----:B------:R-:W-:Y:S02]  /*1720*/  FMUL.FTZ R84, R84, c[0x0][0x1e8] ;  /* 0x00007a0054547a20 */ /* 0x000fe40000410000 */
[----:B0-----:R-:W-:-:S05]  /*1730*/  FFMA.FTZ R90, R90, R101, 1.1641532182693481445e-10 ;  /* 0x2f0000005a5a7423 */ /* 0x001fca0000010065 */
[----:B------:R-:W-:-:S04]  /*1740*/  FSETP.GTU.FTZ.AND P2, PT, R90, c[0x0][0x1e4], PT ;  /* 0x000079005a007a0b */ /* 0x000fc80003f5c000 */
[----:B------:R-:W-:Y:S02]  /*1750*/  FSEL R93, R84, RZ, !P2 ;  /* 0x000000ff545d7208 */ /* 0x000fe40005000000 */
[----:B------:R-:W-:-:S05]  /*1760*/  @P0 PRMT R84, RZ, 0x7610, R80 ;  /* 0x00007610ff540816 */ /* 0x000fca0000000050 */
[----:B------:R-:W-:Y:S02]  /*1770*/  @P0 FADD.FTZ R93, R93, R84 ;  /* 0x000000545d5d0221 */ /* 0x000fe40000010000 */
[----:B------:R-:W-:Y:S01]  /*1780*/  @P2 LOP3.LUT R118, R118, 0x2, RZ, 0xfc, !PT ;  /* 0x0000000276762812 */ /* 0x000fe200078efcff */
        /* <DEDUP_REMOVED lines=9> */
.L_x_1692:
[----:B------:R-:W-:Y:S02]  /*1820*/  IMAD.MOV.U32 R84, RZ, RZ, R112 ;  /* 0x000000ffff547224 */ /* 0x000fe400078e0070 */
.L_x_1693:
[----:B------:R-:W-:Y:S05]  /*1830*/  BSYNC B0 ;  /* 0x0000000000007941 */ /* 0x000fea0003800000 */
.L_x_1691:
        /* <DEDUP_REMOVED lines=16> */
.L_x_1697:
[----:B------:R-:W-:Y:S05]  /*1940*/  BSYNC B1 ;  /* 0x0000000000017941 */ /* 0x000fea0003800000 */
.L_x_1696:
        /* <DEDUP_REMOVED lines=43> */
.L_x_1695:
[----:B------:R-:W-:Y:S05]  /*1c00*/  BSYNC B0 ;  /* 0x0000000000007941 */ /* 0x000fea0003800000 */
.L_x_1694:
        /* <DEDUP_REMOVED lines=21> */
.L_x_1699:
[----:B------:R-:W-:Y:S02]  /*1d60*/  MOV R84, R112 ;  /* 0x0000007000547202 */ /* 0x000fe40000000f00 */
.L_x_1700:
[----:B------:R-:W-:Y:S05]  /*1d70*/  BSYNC B0 ;  /* 0x0000000000007941 */ /* 0x000fea0003800000 */
.L_x_1698:
        /* <DEDUP_REMOVED lines=16> */
.L_x_1704:
[----:B------:R-:W-:Y:S05]  /*1e80*/  BSYNC B1 ;  /* 0x0000000000017941 */ /* 0x000fea0003800000 */
.L_x_1703:
        /* <DEDUP_REMOVED lines=43> */
.L_x_1702:
[----:B------:R-:W-:Y:S05]  /*2140*/  BSYNC B0 ;  /* 0x0000000000007941 */ /* 0x000fea0003800000 */
.L_x_1701:
        /* <DEDUP_REMOVED lines=21> */
.L_x_1706:
[----:B------:R-:W-:Y:S02]  /*22a0*/  IMAD.MOV.U32 R98, RZ, RZ, R112 ;  /* 0x000000ffff627224 */ /* 0x000fe400078e0070 */
.L_x_1707:
[----:B------:R-:W-:Y:S05]  /*22b0*/  BSYNC B0 ;  /* 0x0000000000007941 */ /* 0x000fea0003800000 */
.L_x_1705:
        /* <DEDUP_REMOVED lines=16> */
.L_x_1711:
[----:B------:R-:W-:Y:S05]  /*23c0*/  BSYNC B1 ;  /* 0x0000000000017941 */ /* 0x000fea0003800000 */
.L_x_1710:
        /* <DEDUP_REMOVED lines=43> */
.L_x_1709:
[----:B------:R-:W-:Y:S05]  /*2680*/  BSYNC B0 ;  /* 0x0000000000007941 */ /* 0x000fea0003800000 */
.L_x_1708:
        /* <DEDUP_REMOVED lines=21> */
.L_x_1713:
[----:B------:R-:W-:Y:S02]  /*27e0*/  MOV R98, R112 ;  /* 0x0000007000627202 */ /* 0x000fe40000000f00 */
.L_x_1714:
[----:B------:R-:W-:Y:S05]  /*27f0*/  BSYNC B0 ;  /* 0x0000000000007941 */ /* 0x000fea0003800000 */
.L_x_1712:
        /* <DEDUP_REMOVED lines=16> */
.L_x_1718:
[----:B------:R-:W-:Y:S05]  /*2900*/  BSYNC B1 ;  /* 0x0000000000017941 */ /* 0x000fea0003800000 */
.L_x_1717:
        /* <DEDUP_REMOVED lines=43> */
.L_x_1716:
[----:B------:R-:W-:Y:S05]  /*2bc0*/  BSYNC B0 ;  /* 0x0000000000007941 */ /* 0x000fea0003800000 */
.L_x_1715:
        /* <DEDUP_REMOVED lines=21> */
.L_x_1720:
[----:B------:R-:W-:Y:S02]  /*2d20*/  IMAD.MOV.U32 R86, RZ, RZ, R112 ;  /* 0x000000ffff567224 */ /* 0x000fe400078e0070 */
.L_x_1721:
[----:B------:R-:W-:Y:S05]  /*2d30*/  BSYNC B0 ;  /* 0x0000000000007941 */ /* 0x000fea0003800000 */
.L_x_1719:
        /* <DEDUP_REMOVED lines=16> */
.L_x_1725:
[----:B------:R-:W-:Y:S05]  /*2e40*/  BSYNC B1 ;  /* 0x0000000000017941 */ /* 0x000fea0003800000 */
.L_x_1724:
        /* <DEDUP_REMOVED lines=43> */
.L_x_1723:
[----:B------:R-:W-:Y:S05]  /*3100*/  BSYNC B0 ;  /* 0x0000000000007941 */ /* 0x000fea0003800000 */
.L_x_1722:
[----:B------:R0:W1:Y:S01]  /*3110*/  I2F.U32 R84, R86 ;  /* 0x0000005600547306 */ /* 0x0000620000201000 */
[C---:B------:R-:W-:Y:S01]  /*3120*/  ISETP.NE.AND P6, PT, R85.reuse, 0x1, PT ;  /* 0x000000015500780c */ /* 0x040fe20003fc5270 */
[----:B------:R-:W-:Y:S01]  /*3130*/  BSSY B0, `(.L_x_1726) ;  /* 0x0000014000007945 */ /* 0x000fe20003800000 */
[----:B------:R-:W-:Y:S02]  /*3140*/  @P0 PRMT R89, RZ, 0x5410, R83 ;  /* 0x00005410ff590816 */ /* 0x000fe40000000053 */
[----:B------:R-:W-:Y:S02]  /*3150*/  IADD3 R128, R85, 0x1, RZ ;  /* 0x0000000155807810 */ /* 0x000fe40007ffe0ff */
[----:B0-----:R-:W-:-:S05]  /*3160*/  PRMT R86, RZ, 0x5410, R87 ;  /* 0x00005410ff567816 */ /* 0x001fca0000000057 */
[----:B------:R-:W-:Y:S02]  /*3170*/  FMUL.FTZ R88, R86, R99 ;  /* 0x0000006356587220 */ /* 0x000fe40000410000 */
[----:B-1----:R-:W-:Y:S02]  /*3180*/  FFMA.FTZ R84, R84, R101, 1.1641532182693481445e-10 ;  /* 0x2f00000054547423 */ /* 0x002fe40000010065 */
[----:B------:R-:W-:-:S03]  /*3190*/  FMUL.FTZ R88, R88, c[0x0][0x1e8] ;  /* 0x00007a0058587a20 */ /* 0x000fc60000410000 */
[----:B------:R-:W-:-:S04]  /*31a0*/  FSETP.GTU.FTZ.AND P5, PT, R84, c[0x0][0x1e4], PT ;  /* 0x0000790054007a0b */ /* 0x000fc80003fbc000 */
        /* <DEDUP_REMOVED lines=11> */
.L_x_1727:
[----:B------:R-:W-:Y:S02]  /*3260*/  MOV R120, R112 ;  /* 0x0000007000787202 */ /* 0x000fe40000000f00 */
.L_x_1728:
[----:B------:R-:W-:Y:S05]  /*3270*/  BSYNC B0 ;  /* 0x0000000000007941 */ /* 0x000fea0003800000 */
.L_x_1726:
        /* <DEDUP_REMOVED lines=18> */
.L_x_1732:
[----:B------:R-:W-:Y:S05]  /*33a0*/  BSYNC B1 ;  /* 0x0000000000017941 */ /* 0x000fea0003800000 */
.L_x_1731:
        /* <DEDUP_REMOVED lines=9> */
[----:B------:R-:W-:-:S03]  /*3440*/  LOP3.LUT R103, R85, UR10, R103, 0x96, !PT ;  /* 0x0000000a55677c12 */ /* 0x000fc6000f8e9667 */
[----:B------:R-:W-:Y:S01]  /*3450*/  IMAD.MOV.U32 R128, RZ, RZ, RZ ;  /* 0x000000ffff807224 */ /* 0x000fe200078e00ff */
        /* <DEDUP_REMOVED lines=31> */
[----:B------:R-:W-:Y:S02]  /*3650*/  LOP3.LUT R148, R155, UR26, R148, 0x96, !PT ;  /* 0x0000001a9b947c12 */ /* 0x000fe4000f8e9694 */
.L_x_1730:
[----:B------:R-:W-:Y:S05]  /*3660*/  BSYNC B0 ;  /* 0x0000000000007941 */ /* 0x000fea0003800000 */
.L_x_1729:
[----:B------:R-:W0:Y:S01]  /*3670*/  I2F.U32 R84, R120 ;  /* 0x0000007800547306 */ /* 0x000e220000201000 */
[----:B------:R-:W-:Y:S01]  /*3680*/  SEL R85, RZ, 0x1, P2 ;  /* 0x00000001ff557807 */ /* 0x000fe20001000000 */
[----:B------:R-:W-:Y:S01]  /*3690*/  HFMA2.MMA R102, -RZ, RZ, 0, 4.76837158203125e-07 ;  /* 0x00000008ff667435 */ /* 0x000fe200000001ff */
[----:B------:R-:W-:Y:S02]  /*36a0*/  LOP3.LUT P2, RZ, R118, 0x2, RZ, 0xc0, !PT ;  /* 0x0000000276ff7812 */ /* 0x000fe4000784c0ff */
[----:B------:R-:W-:Y:S02]  /*36b0*/  PRMT R86, RZ, 0x7610, R87 ;  /* 0x00007610ff567816 */ /* 0x000fe40000000057 */
[----:B------:R-:W-:Y:S02]  /*36c0*/  SEL R87, RZ, 0x1, P1 ;  /* 0x00000001ff577807 */ /* 0x000fe40000800000 */
[----:B------:R-:W-:Y:S01]  /*36d0*/  SEL R122, RZ, 0x1, P2 ;  /* 0x00000001ff7a7807 */ /* 0x000fe20001000000 */
[----:B------:R-:W-:Y:S01]  /*36e0*/  FMUL.FTZ R88, R86, R99 ;  /* 0x0000006356587220 */ /* 0x000fe20000410000 */
[----:B------:R-:W-:Y:S01]  /*36f0*/  SEL R90, RZ, 0x10000, P5 ;  /* 0x00010000ff5a7807 */ /* 0x000fe20002800000 */
[----:B------:R-:W-:Y:S01]  /*3700*/  IMAD.WIDE.U32 R86, R87, 0x10000, RZ ;  /* 0x0001000057567825 */ /* 0x000fe200078e00ff */
[----:B------:R-:W-:-:S02]  /*3710*/  SEL R89, RZ, 0x100, P4 ;  /* 0x00000100ff597807 */ /* 0x000fc40002000000 */
[----:B------:R-:W-:Y:S01]  /*3720*/  LOP3.LUT P6, RZ, R118, 0x4, RZ, 0xc0, !PT ;  /* 0x0000000476ff7812 */ /* 0x000fe200078cc0ff */
[----:B0-----:R-:W-:Y:S01]  /*3730*/  FFMA.FTZ R84, R84, R101, 1.1641532182693481445e-10 ;  /* 0x2f00000054547423 */ /* 0x001fe20000010065 */
[----:B------:R-:W-:Y:S01]  /*3740*/  IADD3 R129, R119, 0x80, RZ ;  /* 0x0000008077817810 */ /* 0x000fe20007ffe0ff */
[----:B------:R-:W-:Y:S01]  /*3750*/  IMAD.WIDE.U32 R122, R122, 0x100, RZ ;  /* 0x000001007a7a7825 */ /* 0x000fe200078e00ff */
[----:B------:R-:W-:Y:S02]  /*3760*/  SEL R127, RZ, 0x1, P6 ;  /* 0x00000001ff7f7807 */ /* 0x000fe40003000000 */
[----:B------:R-:W-:Y:S01]  /*3770*/  FSETP.GTU.FTZ.AND P1, PT, R84, c[0x0][0x1e4], PT ;  /* 0x0000790054007a0b */ /* 0x000fe20003f3c000 */
[----:B------:R-:W-:-:S03]  /*3780*/  IMAD.WIDE.U32 R84, R85, 0x1000000, RZ ;  /* 0x0100000055547825 */ /* 0x000fc600078e00ff */
[----:B------:R-:W-:Y:S01]  /*3790*/  SEL R91, RZ, 0x1000000, P1 ;  /* 0x01000000ff5b7807 */ /* 0x000fe20000800000 */
[----:B------:R-:W-:Y:S01]  /*37a0*/  FMUL.FTZ R88, R88, c[0x0][0x1e8] ;  /* 0x00007a0058587a20 */ /* 0x000fe20000410000 */
[----:B------:R-:W-:Y:S01]  /*37b0*/  LOP3.LUT R126, R122, R84, R86, 0xfe, !PT ;  /* 0x000000547a7e7212 */ /* 0x000fe200078efe56 */
[-C--:B------:R-:W-:Y:S01]  /*37c0*/  IMAD.WIDE.U32 R120, R119, R100.reuse, c[0x0][0x188] ;  /* 0x0000620077787625 */ /* 0x080fe200078e0064 */
[----:B------:R-:W-:Y:S02]  /*37d0*/  @P0 PRMT R84, RZ, 0x7610, R83 ;  /* 0x00007610ff540816 */ /* 0x000fe40000000053 */
[----:B------:R-:W-:Y:S01]  /*37e0*/  FSEL R103, R88, RZ, !P1 ;  /* 0x000000ff58677208 */ /* 0x000fe20004800000 */
[----:B------:R-:W-:Y:S01]  /*37f0*/  @P0 IMAD.WIDE.U32 R124, R129, R100, c[0x0][0x180] ;  /* 0x00006000817c0625 */ /* 0x000fe200078e0064 */
[----:B------:R-:W-:Y:S02]  /*3800*/  LOP3.LUT R86, R89, R91, R90, 0xfe, !PT ;  /* 0x0000005b59567212 */ /* 0x000fe400078efe5a */
[----:B------:R-:W-:Y:S01]  /*3810*/  SEL R89, RZ, 0x1, P3 ;  /* 0x00000001ff597807 */ /* 0x000fe20001800000 */
[----:B------:R-:W-:Y:S01]  /*3820*/  @P0 FADD.FTZ R103, R103, R84 ;  /* 0x0000005467670221 */ /* 0x000fe20000010000 */
[----:B------:R-:W-:-:S02]  /*3830*/  LOP3.LUT R126, R126, R127, RZ, 0xfc, !PT ;  /* 0x0000007f7e7e7212 */ /* 0x000fc400078efcff */
[----:B------:R-:W-:Y:S02]  /*3840*/  LOP3.LUT R85, R85, R86, R89, 0xfe, !PT ;  /* 0x0000005655557212 */ /* 0x000fe400078efe59 */
[----:B------:R-:W-:Y:S02]  /*3850*/  F2FP.BF16.PACK_AB R90, R97, R96 ;  /* 0x00000060615a723e */ /* 0x000fe400000010ff */
[----:B------:R-:W-:Y:S02]  /*3860*/  F2FP.BF16.PACK_AB R89, R95, R94 ;  /* 0x0000005e5f59723e */ /* 0x000fe400000010ff */
[----:B------:R-:W-:Y:S02]  /*3870*/  F2FP.BF16.PACK_AB R88, R93, R92 ;  /* 0x0000005c5d58723e */ /* 0x000fe400000010ff */
[----:B------:R-:W-:Y:S02]  /*3880*/  F2FP.BF16.PACK_AB R91, R103, R98 ;  /* 0x00000062675b723e */ /* 0x000fe400000010ff */
[----:B------:R-:W-:Y:S01]  /*3890*/  LOP3.LUT R127, R123, R85, R87, 0xfe, !PT ;  /* 0x000000557b7f7212 */ /* 0x000fe200078efe57 */
[----:B------:R-:W-:-:S02]  /*38a0*/  IMAD.WIDE.U32 R122, R119, R102, c[0x0][0x190] ;  /* 0x00006400777a7625 */ /* 0x000fc400078e0066 */
[----:B------:R0:W-:Y:S02]  /*38b0*/  STG.E.128 [R120.64], R88 ;  /* 0x0000005878007986 */ /* 0x0001e4000c101d06 */
[----:B------:R-:W-:Y:S02]  /*38c0*/  IMAD.WIDE.U32 R84, R129, R100, c[0x0][0x170] ;  /* 0x00005c0081547625 */ /* 0x000fe400078e0064 */
[----:B------:R0:W-:Y:S04]  /*38d0*/  STG.E.64 [R122.64], R126 ;  /* 0x0000007e7a007986 */ /* 0x0001e8000c101b06 */
[----:B------:R0:W5:Y:S04]  /*38e0*/  @P0 LDG.E.128 R80, [R124.64] ;  /* 0x000000067c500981 */ /* 0x000168000c1e1d00 */
[----:B------:R-:W5:Y:S01]  /*38f0*/  LDG.E.128 R84, [R84.64] ;  /* 0x0000000654547981 */ /* 0x000f62000c1e1d00 */
        /* <DEDUP_REMOVED lines=12> */
.L_x_1734:
[----:B0-----:R-:W-:Y:S02]  /*39c0*/  IMAD.MOV.U32 R124, RZ, RZ, R112 ;  /* 0x000000ffff7c7224 */ /* 0x001fe400078e0070 */
.L_x_1735:
[----:B------:R-:W-:Y:S05]  /*39d0*/  BSYNC B0 ;  /* 0x0000000000007941 */ /* 0x000fea0003800000 */
.L_x_1733:
        /* <DEDUP_REMOVED lines=16> */
.L_x_1739:
[----:B------:R-:W-:Y:S05]  /*3ae0*/  BSYNC B1 ;  /* 0x0000000000017941 */ /* 0x000fea0003800000 */
.L_x_1738:
        /* <DEDUP_REMOVED lines=43> */
.L_x_1737:
[----:B------:R-:W-:Y:S05]  /*3da0*/  BSYNC B0 ;  /* 0x0000000000007941 */ /* 0x000fea0003800000 */
.L_x_1736:
[----:B------:R-:W0:Y:S01]  /*3db0*/  I2F.U32 R88, R124 ;  /* 0x0000007c00587306 */ /* 0x000e220000201000 */
        /* <DEDUP_REMOVED lines=22> */
.L_x_1741:
[----:B------:R-:W-:Y:S02]  /*3f20*/  IMAD.MOV.U32 R126, RZ, RZ, R112 ;  /* 0x000000ffff7e7224 */ /* 0x000fe400078e0070 */
.L_x_1742:
[----:B------:R-:W-:Y:S05]  /*3f30*/  BSYNC B0 ;  /* 0x0000000000007941 */ /* 0x000fea0003800000 */
.L_x_1740:
        /* <DEDUP_REMOVED lines=16> */
.L_x_1746:
[----:B------:R-:W-:Y:S05]  /*4040*/  BSYNC B1 ;  /* 0x0000000000017941 */ /* 0x000fea0003800000 */
.L_x_1745:
        /* <DEDUP_REMOVED lines=41> */
[----:B------:R-:W-:Y:S01]  /*42e0*/  HFMA2.MMA R88, -RZ, RZ, 0, 0 ;  /* 0x00000000ff587435 */ /* 0x000fe200000001ff */
[----:B------:R-:W-:-:S05]  /*42f0*/  LOP3.LUT R148, R155, UR26, R148, 0x96, !PT ;  /* 0x0000001a9b947c12 */ /* 0x000fca000f8e9694 */
.L_x_1744:
[----:B------:R-:W-:Y:S05]  /*4300*/  BSYNC B0 ;  /* 0x0000000000007941 */ /* 0x000fea0003800000 */
.L_x_1743:
[----:B------:R-:W0:Y:S01]  /*4310*/  I2F.U32 R90, R126 ;  /* 0x0000007e005a7306 */ /* 0x000e220000201000 */
[----:B------:R-:W-:Y:S01]  /*4320*/  PRMT R84, RZ, 0x7610, R84 ;  /* 0x00007610ff547816 */ /* 0x000fe20000000054 */
[----:B------:R-:W-:Y:S01]  /*4330*/  BSSY B0, `(.L_x_1747) ;  /* 0x0000016000007945 */ /* 0x000fe20003800000 */
[----:B------:R-:W-:Y:S02]  /*4340*/  ISETP.NE.AND P1, PT, R88, 0x1, PT ;  /* 0x000000015800780c */ /* 0x000fe40003f25270 */
[----:B------:R-:W-:Y:S01]  /*4350*/  LOP3.LUT R118, R118, 0xfffffffd, RZ, 0xc0, !PT ;  /* 0xfffffffd76767812 */ /* 0x000fe200078ec0ff */
[----:B------:R-:W-:-:S04]  /*4360*/  FMUL.FTZ R84, R84, R99 ;  /* 0x0000006354547220 */ /* 0x000fc80000410000 */
[----:B------:R-:W-:Y:S02]  /*4370*/  FMUL.FTZ R84, R84, c[0x0][0x1e8] ;  /* 0x00007a0054547a20 */ /* 0x000fe40000410000 */
[----:B0-----:R-:W-:-:S05]  /*4380*/  FFMA.FTZ R90, R90, R101, 1.1641532182693481445e-10 ;  /* 0x2f0000005a5a7423 */ /* 0x001fca0000010065 */
[----:B------:R-:W-:Y:S02]  /*4390*/  FSETP.GTU.FTZ.AND P2, PT, R90, c[0x0][0x1e4], PT ;  /* 0x000079005a007a0b */ /* 0x000fe40003f5c000 */
[----:B------:R-:W-:Y:S02]  /*43a0*/  @P0 PRMT R90, RZ, 0x7610, R80 ;  /* 0x00007610ff5a0816 */ /* 0x000fe40000000050 */
[----:B------:R-:W-:Y:S02]  /*43b0*/  FSEL R121, R84, RZ, !P2 ;  /* 0x000000ff54797208 */ /* 0x000fe40005000000 */
[----:B------:R-:W-:-:S03]  /*43c0*/  IADD3 R84, R88, 0x1, RZ ;  /* 0x0000000158547810 */ /* 0x000fc60007ffe0ff */
        /* <DEDUP_REMOVED lines=11> */
.L_x_1748:
[----:B------:R-:W-:Y:S02]  /*4480*/  IMAD.MOV.U32 R126, RZ, RZ, R112 ;  /* 0x000000ffff7e7224 */ /* 0x000fe400078e0070 */
.L_x_1749:
[----:B------:R-:W-:Y:S05]  /*4490*/  BSYNC B0 ;  /* 0x0000000000007941 */ /* 0x000fea0003800000 */
.L_x_1747:
        /* <DEDUP_REMOVED lines=16> */
.L_x_1753:
[----:B------:R-:W-:Y:S05]  /*45a0*/  BSYNC B1 ;  /* 0x0000000000017941 */ /* 0x000fea0003800000 */
.L_x_1752:
        /* <DEDUP_REMOVED lines=43> */
.L_x_1751:
[----:B------:R-:W-:Y:S05]  /*4860*/  BSYNC B0 ;  /* 0x0000000000007941 */ /* 0x000fea0003800000 */
.L_x_1750:
        /* <DEDUP_REMOVED lines=21> */
.L_x_1755:
[----:B------:R-:W-:Y:S02]  /*49c0*/  IMAD.MOV.U32 R128, RZ, RZ, R112 ;  /* 0x000000ffff807224 */ /* 0x000fe400078e0070 */
.L_x_1756:
[----:B------:R-:W-:Y:S05]  /*49d0*/  BSYNC B0 ;  /* 0x0000000000007941 */ /* 0x000fea0003800000 */
.L_x_1754:
        /* <DEDUP_REMOVED lines=16> */
.L_x_1760:
[----:B------:R-:W-:Y:S05]  /*4ae0*/  BSYNC B1 ;  /* 0x0000000000017941 */ /* 0x000fea0003800000 */
.L_x_1759:
        /* <DEDUP_REMOVED lines=43> */
.L_x_1758:
[----:B------:R-:W-:Y:S05]  /*4da0*/  BSYNC B0 ;  /* 0x0000000000007941 */ /* 0x000fea0003800000 */
.L_x_1757:
        /* <DEDUP_REMOVED lines=21> */
.L_x_1762:
[----:B------:R-:W-:Y:S02]  /*4f00*/  IMAD.MOV.U32 R126, RZ, RZ, R112 ;  /* 0x000000ffff7e7224 */ /* 0x000fe400078e0070 */
.L_x_1763:
[----:B------:R-:W-:Y:S05]  /*4f10*/  BSYNC B0 ;  /* 0x0000000000007941 */ /* 0x000fea0003800000 */
.L_x_1761:
        /* <DEDUP_REMOVED lines=16> */
.L_x_1767:
[----:B------:R-:W-:Y:S05]  /*5020*/  BSYNC B1 ;  /* 0x0000000000017941 */ /* 0x000fea0003800000 */
.L_x_1766:
        /* <DEDUP_REMOVED lines=43> */
.L_x_1765:
[----:B------:R-:W-:Y:S05]  /*52e0*/  BSYNC B0 ;  /* 0x0000000000007941 */ /* 0x000fea0003800000 */
.L_x_1764:
[----:B------:R-:W0:Y:S01]  /*52f0*/  I2F.U32 R88, R126 ;  /* 0x0000007e00587306 */ /* 0x000e220000201000 */
[----:B------:R-:W-:Y:S01]  /*5300*/  PRMT R90, RZ, 0x5410, R86 ;  /* 0x00005410ff5a7816 */ /* 0x000fe20000000056 */
[----:B------:R-:W-:Y:S01]  /*5310*/  BSSY B0, `(.L_x_1768) ;  /* 0x0000014000007945 */ /* 0x000fe20003800000 */
[----:B------:R-:W-:Y:S02]  /*5320*/  ISETP.NE.AND P4, PT, R84, 0x1, PT ;  /* 0x000000015400780c */ /* 0x000fe40003f85270 */
[----:B------:R-:W-:Y:S01]  /*5330*/  @P0 PRMT R89, RZ, 0x5410, R82 ;  /* 0x00005410ff590816 */ /* 0x000fe20000000052 */
[----:B------:R-:W-:Y:S01]  /*5340*/  FMUL.FTZ R90, R90, R99 ;  /* 0x000000635a5a7220 */ /* 0x000fe20000410000 */
[----:B------:R-:W-:-:S03]  /*5350*/  IADD3 R85, R84, 0x1, RZ ;  /* 0x0000000154557810 */ /* 0x000fc60007ffe0ff */
[----:B------:R-:W-:Y:S02]  /*5360*/  FMUL.FTZ R90, R90, c[0x0][0x1e8] ;  /* 0x00007a005a5a7a20 */ /* 0x000fe40000410000 */
[----:B0-----:R-:W-:-:S05]  /*5370*/  FFMA.FTZ R88, R88, R101, 1.1641532182693481445e-10 ;  /* 0x2f00000058587423 */ /* 0x001fca0000010065 */
        /* <DEDUP_REMOVED lines=12> */
.L_x_1769:
[----:B------:R-:W-:Y:S02]  /*5440*/  IMAD.MOV.U32 R128, RZ, RZ, R112 ;  /* 0x000000ffff807224 */ /* 0x000fe400078e0070 */
.L_x_1770:
[----:B------:R-:W-:Y:S05]  /*5450*/  BSYNC B0 ;  /* 0x0000000000007941 */ /* 0x000fea0003800000 */
.L_x_1768:
        /* <DEDUP_REMOVED lines=16> */
.L_x_1774:
[----:B------:R-:W-:Y:S05]  /*5560*/  BSYNC B1 ;  /* 0x0000000000017941 */ /* 0x000fea0003800000 */
.L_x_1773:
        /* <DEDUP_REMOVED lines=39> */
[----:B------:R-:W-:Y:S01]  /*57e0*/  LOP3.LUT R106, R85, UR25, R90, 0x96, !PT ;  /* 0x00000019556a7c12 */ /* 0x000fe2000f8e965a */
[----:B------:R-:W-:Y:S02]  /*57f0*/  HFMA2.MMA R85, -RZ, RZ, 0, 0 ;  /* 0x00000000ff557435 */ /* 0x000fe400000001ff */
[----:B------:R-:W-:Y:S01]  /*5800*/  IMAD.MOV.U32 R112, RZ, RZ, R84 ;  /* 0x000000ffff707224 */ /* 0x000fe200078e0054 */
[----:B------:R-:W-:-:S03]  /*5810*/  LOP3.LUT R148, R155, UR26, R148, 0x96, !PT ;  /* 0x0000001a9b947c12 */ /* 0x000fc6000f8e9694 */
.L_x_1772:
[----:B------:R-:W-:Y:S05]  /*5820*/  BSYNC B0 ;  /* 0x0000000000007941 */ /* 0x000fea0003800000 */
.L_x_1771:
        /* <DEDUP_REMOVED lines=21> */
.L_x_1776:
[----:B------:R-:W-:Y:S02]  /*5980*/  IMAD.MOV.U32 R86, RZ, RZ, R112 ;  /* 0x000000ffff567224 */ /* 0x000fe400078e0070 */
.L_x_1777:
[----:B------:R-:W-:Y:S05]  /*5990*/  BSYNC B0 ;  /* 0x0000000000007941 */ /* 0x000fea0003800000 */
.L_x_1775:
        /* <DEDUP_REMOVED lines=16> */
.L_x_1781:
[----:B------:R-:W-:Y:S05]  /*5aa0*/  BSYNC B1 ;  /* 0x0000000000017941 */ /* 0x000fea0003800000 */
.L_x_1780:
        /* <DEDUP_REMOVED lines=43> */
.L_x_1779:
[----:B------:R-:W-:Y:S05]  /*5d60*/  BSYNC B0 ;  /* 0x0000000000007941 */ /* 0x000fea0003800000 */
.L_x_1778:
        /* <DEDUP_REMOVED lines=21> */
.L_x_1783:
[----:B------:R-:W-:Y:S02]  /*5ec0*/  IMAD.MOV.U32 R127, RZ, RZ, R112 ;  /* 0x000000ffff7f7224 */ /* 0x000fe400078e0070 */
.L_x_1784:
[----:B------:R-:W-:Y:S05]  /*5ed0*/  BSYNC B0 ;  /* 0x0000000000007941 */ /* 0x000fea0003800000 */
.L_x_1782:
        /* <DEDUP_REMOVED lines=18> */
.L_x_1788:
[----:B------:R-:W-:Y:S05]  /*6000*/  BSYNC B1 ;  /* 0x0000000000017941 */ /* 0x000fea0003800000 */
.L_x_1787:
        /* <DEDUP_REMOVED lines=32> */
[----:B------:R-:W-:-:S03]  /*6210*/  HFMA2.MMA R130, -RZ, RZ, 0, 0 ;  /* 0x00000000ff827435 */ /* 0x000fc600000001ff */
        /* <DEDUP_REMOVED lines=10> */
.L_x_1786:
[----:B------:R-:W-:Y:S05]  /*62c0*/  BSYNC B0 ;  /* 0x0000000000007941 */ /* 0x000fea0003800000 */
.L_x_1785:
[----:B------:R-:W0:Y:S01]  /*62d0*/  I2F.U32 R84, R127 ;  /* 0x0000007f00547306 */ /* 0x000e220000201000 */
[----:B------:R-:W-:Y:S01]  /*62e0*/  SEL R85, RZ, 0x1, P2 ;  /* 0x00000001ff557807 */ /* 0x000fe20001000000 */
[C---:B------:R-:W-:Y:S01]  /*62f0*/  IMAD.WIDE.U32 R132, R129.reuse, R100, c[0x0][0x188] ;  /* 0x0000620081847625 */ /* 0x040fe200078e0064 */
[----:B------:R-:W-:Y:S02]  /*6300*/  LOP3.LUT P2, RZ, R118, 0x2, RZ, 0xc0, !PT ;  /* 0x0000000276ff7812 */ /* 0x000fe4000784c0ff */
[----:B------:R-:W-:Y:S01]  /*6310*/  PRMT R86, RZ, 0x7610, R87 ;  /* 0x00007610ff567816 */ /* 0x000fe20000000057 */
[----:B------:R-:W-:Y:S01]  /*6320*/  IMAD.WIDE.U32 R128, R129, R102, c[0x0][0x190] ;  /* 0x0000640081807625 */ /* 0x000fe200078e0066 */
[----:B------:R-:W-:Y:S02]  /*6330*/  SEL R89, RZ, 0x1, P1 ;  /* 0x00000001ff597807 */ /* 0x000fe40000800000 */
[----:B------:R-:W-:Y:S01]  /*6340*/  SEL R134, RZ, 0x1, P2 ;  /* 0x00000001ff867807 */ /* 0x000fe20001000000 */
[----:B------:R-:W-:Y:S01]  /*6350*/  FMUL.FTZ R88, R86, R99 ;  /* 0x0000006356587220 */ /* 0x000fe20000410000 */
[----:B------:R-:W-:Y:S01]  /*6360*/  SEL R90, RZ, 0x10000, P5 ;  /* 0x00010000ff5a7807 */ /* 0x000fe20002800000 */
[----:B------:R-:W-:Y:S01]  /*6370*/  IMAD.WIDE.U32 R86, R85, 0x1000000, RZ ;  /* 0x0100000055567825 */ /* 0x000fe200078e00ff */
[----:B------:R-:W-:-:S02]  /*6380*/  LOP3.LUT P6, RZ, R118, 0x4, RZ, 0xc0, !PT ;  /* 0x0000000476ff7812 */ /* 0x000fc400078cc0ff */
[----:B------:R-:W-:Y:S01]  /*6390*/  IADD3 R131, R119, 0x100, RZ ;  /* 0x0000010077837810 */ /* 0x000fe20007ffe0ff */
[----:B0-----:R-:W-:Y:S01]  /*63a0*/  FFMA.FTZ R84, R84, R101, 1.1641532182693481445e-10 ;  /* 0x2f00000054547423 */ /* 0x001fe20000010065 */
[----:B------:R-:W-:Y:S01]  /*63b0*/  SEL R137, RZ, 0x1, P6 ;  /* 0x00000001ff897807 */ /* 0x000fe20003000000 */
[----:B------:R-:W-:-:S03]  /*63c0*/  IMAD.WIDE.U32 R134, R134, 0x100, RZ ;  /* 0x0000010086867825 */ /* 0x000fc600078e00ff */
[----:B------:R-:W-:Y:S01]  /*63d0*/  FSETP.GTU.FTZ.AND P1, PT, R84, c[0x0][0x1e4], PT ;  /* 0x0000790054007a0b */ /* 0x000fe20003f3c000 */
[----:B------:R-:W-:Y:S01]  /*63e0*/  IMAD.WIDE.U32 R84, R89, 0x10000, RZ ;  /* 0x0001000059547825 */ /* 0x000fe200078e00ff */
[----:B------:R-:W-:Y:S02]  /*63f0*/  SEL R89, RZ, 0x100, P4 ;  /* 0x00000100ff597807 */ /* 0x000fe40002000000 */
[----:B------:R-:W-:Y:S01]  /*6400*/  SEL R91, RZ, 0x1000000, P1 ;  /* 0x01000000ff5b7807 */ /* 0x000fe20000800000 */
[----:B------:R-:W-:Y:S01]  /*6410*/  FMUL.FTZ R88, R88, c[0x0][0x1e8] ;  /* 0x00007a0058587a20 */ /* 0x000fe20000410000 */
[----:B------:R-:W-:Y:S02]  /*6420*/  LOP3.LUT R136, R134, R86, R84, 0xfe, !PT ;  /* 0x0000005686887212 */ /* 0x000fe400078efe54 */
[----:B------:R-:W-:Y:S02]  /*6430*/  @P0 PRMT R84, RZ, 0x7610, R83 ;  /* 0x00007610ff540816 */ /* 0x000fe40000000053 */
[----:B------:R-:W-:-:S02]  /*6440*/  FSEL R127, R88, RZ, !P1 ;  /* 0x000000ff587f7208 */ /* 0x000fc40004800000 */
[----:B------:R-:W-:Y:S02]  /*6450*/  LOP3.LUT R89, R89, R91, R90, 0xfe, !PT ;  /* 0x0000005b59597212 */ /* 0x000fe400078efe5a */
[----:B------:R-:W-:Y:S01]  /*6460*/  SEL R86, RZ, 0x1, P3 ;  /* 0x00000001ff567807 */ /* 0x000fe20001800000 */
[----:B------:R-:W-:Y:S01]  /*6470*/  @P0 FADD.FTZ R127, R84, R127 ;  /* 0x0000007f547f0221 */ /* 0x000fe20000010000 */
[----:B------:R-:W-:Y:S02]  /*6480*/  LOP3.LUT R136, R136, R137, RZ, 0xfc, !PT ;  /* 0x0000008988887212 */ /* 0x000fe400078efcff */
[----:B------:R-:W-:Y:S02]  /*6490*/  LOP3.LUT R87, R87, R89, R86, 0xfe, !PT ;  /* 0x0000005957577212 */ /* 0x000fe400078efe56 */
[----:B------:R-:W-:Y:S02]  /*64a0*/  F2FP.BF16.PACK_AB R90, R125, R124 ;  /* 0x0000007c7d5a723e */ /* 0x000fe400000010ff */
[----:B------:R-:W-:-:S02]  /*64b0*/  F2FP.BF16.PACK_AB R89, R123, R122 ;  /* 0x0000007a7b59723e */ /* 0x000fc400000010ff */
[----:B------:R-:W-:Y:S02]  /*64c0*/  F2FP.BF16.PACK_AB R88, R121, R120 ;  /* 0x000000787958723e */ /* 0x000fe400000010ff */
[----:B------:R-:W-:Y:S02]  /*64d0*/  F2FP.BF16.PACK_AB R91, R127, R126 ;  /* 0x0000007e7f5b723e */ /* 0x000fe400000010ff */
[----:B------:R-:W-:Y:S01]  /*64e0*/  LOP3.LUT R137, R135, R87, R85, 0xfe, !PT ;  /* 0x0000005787897212 */ /* 0x000fe200078efe55 */
[CC--:B------:R-:W-:Y:S02]  /*64f0*/  IMAD.WIDE.U32 R84, R131.reuse, R100.reuse, c[0x0][0x170] ;  /* 0x00005c0083547625 */ /* 0x0c0fe400078e0064 */
[----:B------:R0:W-:Y:S02]  /*6500*/  STG.E.128 [R132.64], R88 ;  /* 0x0000005884007986 */ /* 0x0001e4000c101d06 */
[----:B------:R-:W-:Y:S02]  /*6510*/  @P0 IMAD.WIDE.U32 R134, R131, R100, c[0x0][0x180] ;  /* 0x0000600083860625 */ /* 0x000fe400078e0064 */
        /* <DEDUP_REMOVED lines=15> */
.L_x_1790:
[----:B0-----:R-:W-:Y:S02]  /*6610*/  IMAD.MOV.U32 R134, RZ, RZ, R112 ;  /* 0x000000ffff867224 */ /* 0x001fe400078e0070 */
.L_x_1791:
[----:B------:R-:W-:Y:S05]  /*6620*/  BSYNC B0 ;  /* 0x0000000000007941 */ /* 0x000fea0003800000 */
.L_x_1789:
        /* <DEDUP_REMOVED lines=16> */
.L_x_1795:
[----:B------:R-:W-:Y:S05]  /*6730*/  BSYNC B1 ;  /* 0x0000000000017941 */ /* 0x000fea0003800000 */
.L_x_1794:
        /* <DEDUP_REMOVED lines=43> */
.L_x_1793:
[----:B------:R-:W-:Y:S05]  /*69f0*/  BSYNC B0 ;  /* 0x0000000000007941 */ /* 0x000fea0003800000 */
.L_x_1792:
        /* <DEDUP_REMOVED lines=23> */
.L_x_1797:
[----:B------:R-:W-:Y:S02]  /*6b70*/  IMAD.MOV.U32 R130, RZ, RZ, R112 ;  /* 0x000000ffff827224 */ /* 0x000fe400078e0070 */
.L_x_1798:
[----:B------:R-:W-:Y:S05]  /*6b80*/  BSYNC B0 ;  /* 0x0000000000007941 */ /* 0x000fea0003800000 */
.L_x_1796:
        /* <DEDUP_REMOVED lines=16> */
.L_x_1802:
[----:B------:R-:W-:Y:S05]  /*6c90*/  BSYNC B1 ;  /* 0x0000000000017941 */ /* 0x000fea0003800000 */
.L_x_1801:
        /* <DEDUP_REMOVED lines=43> */
.L_x_1800:
[----:B------:R-:W-:Y:S05]  /*6f50*/  BSYNC B0 ;  /* 0x0000000000007941 */ /* 0x000fea0003800000 */
.L_x_1799:
        /* <DEDUP_REMOVED lines=23> */
.L_x_1804:
[----:B------:R-:W-:Y:S02]  /*70d0*/  IMAD.MOV.U32 R136, RZ, RZ, R112 ;  /* 0x000000ffff887224 */ /* 0x000fe400078e0070 */
.L_x_1805:
[----:B------:R-:W-:Y:S05]  /*70e0*/  BSYNC B0 ;  /* 0x0000000000007941 */ /* 0x000fea0003800000 */
.L_x_1803:
        /* <DEDUP_REMOVED lines=16> */
.L_x_1809:
[----:B------:R-:W-:Y:S05]  /*71f0*/  BSYNC B1 ;  /* 0x0000000000017941 */ /* 0x000fea0003800000 */
.L_x_1808:
        /* <DEDUP_REMOVED lines=43> */
.L_x_1807:
[----:B------:R-:W-:Y:S05]  /*74b0*/  BSYNC B0 ;  /* 0x0000000000007941 */ /* 0x000fea0003800000 */
.L_x_1806:
        /* <DEDUP_REMOVED lines=21> */
.L_x_1811:
[----:B------:R-:W-:Y:S02]  /*7610*/  IMAD.MOV.U32 R136, RZ, RZ, R112 ;  /* 0x000000ffff887224 */ /* 0x000fe400078e0070 */
.L_x_1812:
[----:B------:R-:W-:Y:S05]  /*7620*/  BSYNC B0 ;  /* 0x0000000000007941 */ /* 0x000fea0003800000 */
.L_x_1810:
        /* <DEDUP_REMOVED lines=16> */
.L_x_1816:
[----:B------:R-:W-:Y:S05]  /*7730*/  BSYNC B1 ;  /* 0x0000000000017941 */ /* 0x000fea0003800000 */
.L_x_1815:
        /* <DEDUP_REMOVED lines=43> */
.L_x_1814:
[----:B------:R-:W-:Y:S05]  /*79f0*/  BSYNC B0 ;  /* 0x0000000000007941 */ /* 0x000fea0003800000 */
.L_x_1813:
        /* <DEDUP_REMOVED lines=21> */
.L_x_1818:
[----:B------:R-:W-:Y:S02]  /*7b50*/  IMAD.MOV.U32 R136, RZ, RZ, R112 ;  /* 0x000000ffff887224 */ /* 0x000fe400078e0070 */
.L_x_1819:
[----:B------:R-:W-:Y:S05]  /*7b60*/  BSYNC B0 ;  /* 0x0000000000007941 */ /* 0x000fea0003800000 */
.L_x_1817:
        /* <DEDUP_REMOVED lines=16> */
.L_x_1823:
[----:B------:R-:W-:Y:S05]  /*7c70*/  BSYNC B1 ;  /* 0x0000000000017941 */ /* 0x000fea0003800000 */
.L_x_1822:
        /* <DEDUP_REMOVED lines=43> */
.L_x_1821:
[----:B------:R-:W-:Y:S05]  /*7f30*/  BSYNC B0 ;  /* 0x0000000000007941 */ /* 0x000fea0003800000 */
.L_x_1820:
        /* <DEDUP_REMOVED lines=21> */
.L_x_1825:
[----:B------:R-:W-:Y:S02]  /*8090*/  IMAD.MOV.U32 R136, RZ, RZ, R112 ;  /* 0x000000ffff887224 */ /* 0x000fe400078e0070 */
.L_x_1826:
[----:B------:R-:W-:Y:S05]  /*80a0*/  BSYNC B0 ;  /* 0x0000000000007941 */ /* 0x000fea0003800000 */
.L_x_1824:
        /* <DEDUP_REMOVED lines=16> */
.L_x_1830:
[----:B------:R-:W-:Y:S05]  /*81b0*/  BSYNC B1 ;  /* 0x0000000000017941 */ /* 0x000fea0003800000 */
.L_x_1829:
        /* <DEDUP_REMOVED lines=43> */
.L_x_1828:
[----:B------:R-:W-:Y:S05]  /*8470*/  BSYNC B0 ;  /* 0x0000000000007941 */ /* 0x000fea0003800000 */
.L_x_1827:
        /* <DEDUP_REMOVED lines=21> */
.L_x_1832:
[----:B------:R-:W-:Y:S02]  /*85d0*/  IMAD.MOV.U32 R86, RZ, RZ, R112 ;  /* 0x000000ffff567224 */ /* 0x000fe400078e0070 */
.L_x_1833:
[----:B------:R-:W-:Y:S05]  /*85e0*/  BSYNC B0 ;  /* 0x0000000000007941 */ /* 0x000fea0003800000 */
.L_x_1831:
        /* <DEDUP_REMOVED lines=16> */
.L_x_1837:
[----:B------:R-:W-:Y:S05]  /*86f0*/  BSYNC B1 ;  /* 0x0000000000017941 */ /* 0x000fea0003800000 */
.L_x_1836:
        /* <DEDUP_REMOVED lines=43> */
.L_x_1835:
[----:B------:R-:W-:Y:S05]  /*89b0*/  BSYNC B0 ;  /* 0x0000000000007941 */ /* 0x000fea0003800000 */
.L_x_1834:
        /* <DEDUP_REMOVED lines=21> */
.L_x_1839:
[----:B------:R-:W-:Y:S02]  /*8b10*/  IMAD.MOV.U32 R138, RZ, RZ, R112 ;  /* 0x000000ffff8a7224 */ /* 0x000fe400078e0070 */
.L_x_1840:
[----:B------:R-:W-:Y:S05]  /*8b20*/  BSYNC B0 ;  /* 0x0000000000007941 */ /* 0x000fea0003800000 */
.L_x_1838:
        /* <DEDUP_REMOVED lines=18> */
.L_x_1844:
[----:B------:R-:W-:Y:S05]  /*8c50*/  BSYNC B1 ;  /* 0x0000000000017941 */ /* 0x000fea0003800000 */
.L_x_1843:
        /* <DEDUP_REMOVED lines=43> */
.L_x_1842:
[----:B------:R-:W-:Y:S05]  /*8f10*/  BSYNC B0 ;  /* 0x0000000000007941 */ /* 0x000fea0003800000 */
.L_x_1841:
[----:B------:R-:W0:Y:S01]  /*8f20*/  I2F.U32 R84, R138 ;  /* 0x0000008a00547306 */ /* 0x000e220000201000 */
[----:B------:R-:W-:Y:S02]  /*8f30*/  SEL R88, RZ, 0x1, P2 ;  /* 0x00000001ff587807 */ /* 0x000fe40001000000 */
[----:B------:R-:W-:Y:S02]  /*8f40*/  LOP3.LUT P2, RZ, R118, 0x2, RZ, 0xc0, !PT ;  /* 0x0000000276ff7812 */ /* 0x000fe4000784c0ff */
[----:B------:R-:W-:Y:S01]  /*8f50*/  PRMT R86, RZ, 0x7610, R87 ;  /* 0x00007610ff567816 */ /* 0x000fe20000000057 */
[----:B------:R-:W-:Y:S01]  /*8f60*/  IMAD.WIDE.U32 R88, R88, 0x1000000, RZ ;  /* 0x0100000058587825 */ /* 0x000fe200078e00ff */
[----:B------:R-:W-:Y:S02]  /*8f70*/  SEL R85, RZ, 0x1, P1 ;  /* 0x00000001ff557807 */ /* 0x000fe40000800000 */
[----:B------:R-:W-:Y:S01]  /*8f80*/  SEL R87, RZ, 0x1, P2 ;  /* 0x00000001ff577807 */ /* 0x000fe20001000000 */
[----:B------:R-:W-:Y:S01]  /*8f90*/  FMUL.FTZ R90, R86, R99 ;  /* 0x00000063565a7220 */ /* 0x000fe20000410000 */
[----:B------:R-:W-:-:S02]  /*8fa0*/  LOP3.LUT P6, RZ, R118, 0x4, RZ, 0xc0, !PT ;  /* 0x0000000476ff7812 */ /* 0x000fc400078cc0ff */
[----:B------:R-:W-:Y:S01]  /*8fb0*/  SEL R142, RZ, 0x10000, P5 ;  /* 0x00010000ff8e7807 */ /* 0x000fe20002800000 */
[----:B------:R-:W-:Y:S01]  /*8fc0*/  IMAD.WIDE.U32 R86, R87, 0x100, RZ ;  /* 0x0000010057567825 */ /* 0x000fe200078e00ff */
[----:B------:R-:W-:Y:S02]  /*8fd0*/  SEL R91, RZ, 0x100, P4 ;  /* 0x00000100ff5b7807 */ /* 0x000fe40002000000 */
[----:B------:R-:W-:Y:S01]  /*8fe0*/  SEL R141, RZ, 0x1, P6 ;  /* 0x00000001ff8d7807 */ /* 0x000fe20003000000 */
[----:B0-----:R-:W-:Y:S01]  /*8ff0*/  FFMA.FTZ R84, R84, R101, 1.1641532182693481445e-10 ;  /* 0x2f00000054547423 */ /* 0x001fe20000010065 */
[----:B------:R-:W-:Y:S01]  /*9000*/  IADD3 R153, R119, 0x180, RZ ;  /* 0x0000018077997810 */ /* 0x000fe20007ffe0ff */
[----:B------:R-:W-:-:S03]  /*9010*/  FMUL.FTZ R90, R90, c[0x0][0x1e8] ;  /* 0x00007a005a5a7a20 */ /* 0x000fc60000410000 */
[----:B------:R-:W-:Y:S01]  /*9020*/  FSETP.GTU.FTZ.AND P1, PT, R84, c[0x0][0x1e4], PT ;  /* 0x0000790054007a0b */ /* 0x000fe20003f3c000 */
[----:B------:R-:W-:-:S03]  /*9030*/  IMAD.WIDE.U32 R84, R85, 0x10000, RZ ;  /* 0x0001000055547825 */ /* 0x000fc600078e00ff */
[----:B------:R-:W-:Y:S01]  /*9040*/  SEL R138, RZ, 0x1000000, P1 ;  /* 0x01000000ff8a7807 */ /* 0x000fe20000800000 */
[----:B------:R-:W-:Y:S01]  /*9050*/  @P0 IMAD.WIDE.U32 R144, R153, R100, c[0x0][0x180] ;  /* 0x0000600099900625 */ /* 0x000fe200078e0064 */
[----:B------:R-:W-:Y:S02]  /*9060*/  LOP3.LUT R140, R86, R88, R84, 0xfe, !PT ;  /* 0x00000058568c7212 */ /* 0x000fe400078efe54 */
[----:B------:R-:W-:Y:S02]  /*9070*/  FSEL R137, R90, RZ, !P1 ;  /* 0x000000ff5a897208 */ /* 0x000fe40004800000 */
[----:B------:R-:W-:Y:S02]  /*9080*/  @P0 PRMT R84, RZ, 0x7610, R83 ;  /* 0x00007610ff540816 */ /* 0x000fe40000000053 */
[----:B------:R-:W-:Y:S01]  /*9090*/  LOP3.LUT R91, R91, R138, R142, 0xfe, !PT ;  /* 0x0000008a5b5b7212 */ /* 0x000fe200078efe8e */
[----:B------:R-:W-:Y:S01]  /*90a0*/  IMAD.WIDE.U32 R138, R131, R100, c[0x0][0x188] ;  /* 0x00006200838a7625 */ /* 0x000fe200078e0064 */
[----:B------:R-:W-:-:S02]  /*90b0*/  SEL R88, RZ, 0x1, P3 ;  /* 0x00000001ff587807 */ /* 0x000fc40001800000 */
[----:B------:R-:W-:Y:S01]  /*90c0*/  LOP3.LUT R140, R140, R141, RZ, 0xfc, !PT ;  /* 0x0000008d8c8c7212 */ /* 0x000fe200078efcff */
[----:B------:R-:W-:Y:S01]  /*90d0*/  @P0 FADD.FTZ R137, R84, R137 ;  /* 0x0000008954890221 */ /* 0x000fe20000010000 */
[----:B------:R-:W-:Y:S01]  /*90e0*/  LOP3.LUT R141, R89, R91, R88, 0xfe, !PT ;  /* 0x0000005b598d7212 */ /* 0x000fe200078efe58 */
[----:B------:R-:W-:Y:S01]  /*90f0*/  IMAD.WIDE.U32 R142, R131, R102, c[0x0][0x190] ;  /* 0x00006400838e7625 */ /* 0x000fe200078e0066 */
[----:B------:R-:W-:Y:S02]  /*9100*/  F2FP.BF16.PACK_AB R90, R135, R132 ;  /* 0x00000084875a723e */ /* 0x000fe400000010ff */
[----:B------:R-:W-:Y:S02]  /*9110*/  F2FP.BF16.PACK_AB R89, R133, R130 ;  /* 0x000000828559723e */ /* 0x000fe400000010ff */
[----:B------:R-:W-:Y:S02]  /*9120*/  F2FP.BF16.PACK_AB R88, R129, R128 ;  /* 0x000000808158723e */ /* 0x000fe400000010ff */
[----:B------:R-:W-:-:S02]  /*9130*/  F2FP.BF16.PACK_AB R91, R137, R134 ;  /* 0x00000086895b723e */ /* 0x000fc400000010ff */
[----:B------:R-:W-:Y:S01]  /*9140*/  LOP3.LUT R141, R87, R141, R85, 0xfe, !PT ;  /* 0x0000008d578d7212 */ /* 0x000fe200078efe55 */
[----:B------:R-:W-:Y:S02]  /*9150*/  IMAD.WIDE.U32 R84, R153, R100, c[0x0][0x170] ;  /* 0x00005c0099547625 */ /* 0x000fe400078e0064 */
[----:B------:R0:W-:Y:S04]  /*9160*/  STG.E.128 [R138.64], R88 ;  /* 0x000000588a007986 */ /* 0x0001e8000c101d06 */
        /* <DEDUP_REMOVED lines=15> */
.L_x_1846:
[----:B0-----:R-:W-:Y:S02]  /*9260*/  IMAD.MOV.U32 R142, RZ, RZ, R112 ;  /* 0x000000ffff8e7224 */ /* 0x001fe400078e0070 */
.L_x_1847:
[----:B------:R-:W-:Y:S05]  /*9270*/  BSYNC B0 ;  /* 0x0000000000007941 */ /* 0x000fea0003800000 */
.L_x_1845:
        /* <DEDUP_REMOVED lines=16> */
.L_x_1851:
[----:B------:R-:W-:Y:S05]  /*9380*/  BSYNC B1 ;  /* 0x0000000000017941 */ /* 0x000fea0003800000 */
.L_x_1850:
        /* <DEDUP_REMOVED lines=11> */
[----:B------:R-:W-:-:S03]  /*9440*/  LOP3.LUT R91, R139, UR12, R88, 0x96, !PT ;  /* 0x0000000c8b5b7c12 */ /* 0x000fc6000f8e9658 */
[----:B------:R-:W-:Y:S01]  /*9450*/  IMAD.MOV.U32 R131, RZ, RZ, RZ ;  /* 0x000000ffff837224 */ /* 0x000fe200078e00ff */
        /* <DEDUP_REMOVED lines=30> */
.L_x_1849:
[----:B------:R-:W-:Y:S05]  /*9640*/  BSYNC B0 ;  /* 0x0000000000007941 */ /* 0x000fea0003800000 */
.L_x_1848:
        /* <DEDUP_REMOVED lines=23> */
.L_x_1853:
[----:B------:R-:W-:Y:S02]  /*97c0*/  IMAD.MOV.U32 R142, RZ, RZ, R112 ;  /* 0x000000ffff8e7224 */ /* 0x000fe400078e0070 */
.L_x_1854:
[----:B------:R-:W-:Y:S05]  /*97d0*/  BSYNC B0 ;  /* 0x0000000000007941 */ /* 0x000fea0003800000 */
.L_x_1852:
        /* <DEDUP_REMOVED lines=16> */
.L_x_1858:
[----:B------:R-:W-:Y:S05]  /*98e0*/  BSYNC B1 ;  /* 0x0000000000017941 */ /* 0x000fea0003800000 */
.L_x_1857:
        /* <DEDUP_REMOVED lines=43> */
.L_x_1856:
[----:B------:R-:W-:Y:S05]  /*9ba0*/  BSYNC B0 ;  /* 0x0000000000007941 */ /* 0x000fea0003800000 */
.L_x_1855:
        /* <DEDUP_REMOVED lines=23> */
.L_x_1860:
[----:B------:R-:W-:Y:S02]  /*9d20*/  IMAD.MOV.U32 R131, RZ, RZ, R112 ;  /* 0x000000ffff837224 */ /* 0x000fe400078e0070 */
.L_x_1861:
[----:B------:R-:W-:Y:S05]  /*9d30*/  BSYNC B0 ;  /* 0x0000000000007941 */ /* 0x000fea0003800000 */
.L_x_1859:
        /* <DEDUP_REMOVED lines=16> */
.L_x_1865:
[----:B------:R-:W-:Y:S05]  /*9e40*/  BSYNC B1 ;  /* 0x0000000000017941 */ /* 0x000fea0003800000 */
.L_x_1864:
        /* <DEDUP_REMOVED lines=43> */
.L_x_1863:
[----:B------:R-:W-:Y:S05]  /*a100*/  BSYNC B0 ;  /* 0x0000000000007941 */ /* 0x000fea0003800000 */
.L_x_1862:
        /* <DEDUP_REMOVED lines=21> */
.L_x_1867:
[----:B------:R-:W-:Y:S02]  /*a260*/  IMAD.MOV.U32 R131, RZ, RZ, R112 ;  /* 0x000000ffff837224 */ /* 0x000fe400078e0070 */
.L_x_1868:
[----:B------:R-:W-:Y:S05]  /*a270*/  BSYNC B0 ;  /* 0x0000000000007941 */ /* 0x000fea0003800000 */
.L_x_1866:
        /* <DEDUP_REMOVED lines=16> */
.L_x_1872:
[----:B------:R-:W-:Y:S05]  /*a380*/  BSYNC B1 ;  /* 0x0000000000017941 */ /* 0x000fea0003800000 */
.L_x_1871:
        /* <DEDUP_REMOVED lines=43> */
.L_x_1870:
[----:B------:R-:W-:Y:S05]  /*a640*/  BSYNC B0 ;  /* 0x0000000000007941 */ /* 0x000fea0003800000 */
.L_x_1869:
        /* <DEDUP_REMOVED lines=21> */
.L_x_1874:
[----:B------:R-:W-:Y:S02]  /*a7a0*/  IMAD.MOV.U32 R131, RZ, RZ, R112 ;  /* 0x000000ffff837224 */ /* 0x000fe400078e0070 */
.L_x_1875:
[----:B------:R-:W-:Y:S05]  /*a7b0*/  BSYNC B0 ;  /* 0x0000000000007941 */ /* 0x000fea0003800000 */
.L_x_1873:
        /* <DEDUP_REMOVED lines=16> */
.L_x_1879:
[----:B------:R-:W-:Y:S05]  /*a8c0*/  BSYNC B1 ;  /* 0x0000000000017941 */ /* 0x000fea0003800000 */
.L_x_1878:
        /* <DEDUP_REMOVED lines=43> */
.L_x_1877:
[----:B------:R-:W-:Y:S05]  /*ab80*/  BSYNC B0 ;  /* 0x0000000000007941 */ /* 0x000fea0003800000 */
.L_x_1876:
        /* <DEDUP_REMOVED lines=21> */
.L_x_1881:
[----:B------:R-:W-:Y:S02]  /*ace0*/  IMAD.MOV.U32 R131, RZ, RZ, R112 ;  /* 0x000000ffff837224 */ /* 0x000fe400078e0070 */
.L_x_1882:
[----:B------:R-:W-:Y:S05]  /*acf0*/  BSYNC B0 ;  /* 0x0000000000007941 */ /* 0x000fea0003800000 */
.L_x_1880:
        /* <DEDUP_REMOVED lines=16> */
.L_x_1886:
[----:B------:R-:W-:Y:S05]  /*ae00*/  BSYNC B1 ;  /* 0x0000000000017941 */ /* 0x000fea0003800000 */
.L_x_1885:
        /* <DEDUP_REMOVED lines=43> */
.L_x_1884:
[----:B------:R-:W-:Y:S05]  /*b0c0*/  BSYNC B0 ;  /* 0x0000000000007941 */ /* 0x000fea0003800000 */
.L_x_1883:
        /* <DEDUP_REMOVED lines=21> */
.L_x_1888:
[----:B------:R-:W-:Y:S02]  /*b220*/  IMAD.MOV.U32 R86, RZ, RZ, R112 ;  /* 0x000000ffff567224 */ /* 0x000fe400078e0070 */
.L_x_1889:
[----:B------:R-:W-:Y:S05]  /*b230*/  BSYNC B0 ;  /* 0x0000000000007941 */ /* 0x000fea0003800000 */
.L_x_1887:
        /* <DEDUP_REMOVED lines=16> */
.L_x_1893:
[----:B------:R-:W-:Y:S05]  /*b340*/  BSYNC B1 ;  /* 0x0000000000017941 */ /* 0x000fea0003800000 */
.L_x_1892:
        /* <DEDUP_REMOVED lines=43> */
.L_x_1891:
[----:B------:R-:W-:Y:S05]  /*b600*/  BSYNC B0 ;  /* 0x0000000000007941 */ /* 0x000fea0003800000 */
.L_x_1890:
        /* <DEDUP_REMOVED lines=21> */
.L_x_1895:
[----:B------:R-:W-:Y:S02]  /*b760*/  IMAD.MOV.U32 R146, RZ, RZ, R112 ;  /* 0x000000ffff927224 */ /* 0x000fe400078e0070 */
.L_x_1896:
[----:B------:R-:W-:Y:S05]  /*b770*/  BSYNC B0 ;  /* 0x0000000000007941 */ /* 0x000fea0003800000 */
.L_x_1894:
        /* <DEDUP_REMOVED lines=18> */
.L_x_1900:
[----:B------:R-:W-:Y:S05]  /*b8a0*/  BSYNC B1 ;  /* 0x0000000000017941 */ /* 0x000fea0003800000 */
.L_x_1899:
        /* <DEDUP_REMOVED lines=11> */
[----:B------:R-:W-:Y:S01]  /*b960*/  IMAD.WIDE.U32 R144, R131, -0x326172a9, RZ ;  /* 0xcd9e8d5783907825 */ /* 0x000fe200078e00ff */
[----:B------:R-:W-:-:S04]  /*b970*/  HFMA2.MMA R131, -RZ, RZ, 0, 0 ;  /* 0x00000000ff837435 */ /* 0x000fc800000001ff */
        /* <DEDUP_REMOVED lines=30> */
.L_x_1898:
[----:B------:R-:W-:Y:S05]  /*bb60*/  BSYNC B0 ;  /* 0x0000000000007941 */ /* 0x000fea0003800000 */
.L_x_1897:
[----:B------:R-:W0:Y:S01]  /*bb70*/  I2F.U32 R84, R146 ;  /* 0x0000009200547306 */ /* 0x000e220000201000 */
[----:B------:R-:W-:Y:S01]  /*bb80*/  SEL R88, RZ, 0x1, P2 ;  /* 0x00000001ff587807 */ /* 0x000fe20001000000 */
[----:B------:R-:W-:Y:S01]  /*bb90*/  IMAD.WIDE.U32 R156, R153, R100, c[0x0][0x188] ;  /* 0x00006200999c7625 */ /* 0x000fe200078e0064 */
[----:B------:R-:W-:Y:S02]  /*bba0*/  LOP3.LUT P2, RZ, R118, 0x2, RZ, 0xc0, !PT ;  /* 0x0000000276ff7812 */ /* 0x000fe4000784c0ff */
[----:B------:R-:W-:Y:S01]  /*bbb0*/  PRMT R86, RZ, 0x7610, R87 ;  /* 0x00007610ff567816 */ /* 0x000fe20000000057 */
[----:B------:R-:W-:Y:S01]  /*bbc0*/  IMAD.WIDE.U32 R88, R88, 0x1000000, RZ ;  /* 0x0100000058587825 */ /* 0x000fe200078e00ff */
[----:B------:R-:W-:Y:S02]  /*bbd0*/  SEL R87, RZ, 0x1, P1 ;  /* 0x00000001ff577807 */ /* 0x000fe40000800000 */
[----:B------:R-:W-:Y:S01]  /*bbe0*/  SEL R144, RZ, 0x10000, P5 ;  /* 0x00010000ff907807 */ /* 0x000fe20002800000 */
[----:B------:R-:W-:Y:S01]  /*bbf0*/  FMUL.FTZ R90, R86, R99 ;  /* 0x00000063565a7220 */ /* 0x000fe20000410000 */
[----:B------:R-:W-:Y:S01]  /*bc00*/  SEL R91, RZ, 0x100, P4 ;  /* 0x00000100ff5b7807 */ /* 0x000fe20002000000 */
[----:B------:R-:W-:Y:S01]  /*bc10*/  IMAD.WIDE.U32 R86, R87, 0x10000, RZ ;  /* 0x0001000057567825 */ /* 0x000fe200078e00ff */
[----:B------:R-:W-:-:S02]  /*bc20*/  LOP3.LUT P6, RZ, R118, 0x4, RZ, 0xc0, !PT ;  /* 0x0000000476ff7812 */ /* 0x000fc400078cc0ff */
[----:B------:R-:W-:Y:S01]  /*bc30*/  SEL R147, RZ, 0x1, P3 ;  /* 0x00000001ff937807 */ /* 0x000fe20001800000 */
[----:B0-----:R-:W-:Y:S01]  /*bc40*/  FFMA.FTZ R84, R84, R101, 1.1641532182693481445e-10 ;  /* 0x2f00000054547423 */ /* 0x001fe20000010065 */
[----:B------:R-:W-:Y:S01]  /*bc50*/  SEL R151, RZ, 0x1, P6 ;  /* 0x00000001ff977807 */ /* 0x000fe20003000000 */
[----:B------:R-:W-:Y:S01]  /*bc60*/  FMUL.FTZ R90, R90, c[0x0][0x1e8] ;  /* 0x00007a005a5a7a20 */ /* 0x000fe20000410000 */
[----:B------:R-:W-:Y:S01]  /*bc70*/  IADD3 R161, R119, 0x200, RZ ;  /* 0x0000020077a17810 */ /* 0x000fe20007ffe0ff */
[----:B------:R-:W-:Y:S01]  /*bc80*/  IMAD.WIDE.U32 R152, R153, R102, c[0x0][0x190] ;  /* 0x0000640099987625 */ /* 0x000fe200078e0066 */
[----:B------:R-:W-:Y:S02]  /*bc90*/  FSETP.GTU.FTZ.AND P1, PT, R84, c[0x0][0x1e4], PT ;  /* 0x0000790054007a0b */ /* 0x000fe40003f3c000 */
[----:B------:R-:W-:Y:S02]  /*bca0*/  SEL R84, RZ, 0x1, P2 ;  /* 0x00000001ff547807 */ /* 0x000fe40001000000 */
[----:B------:R-:W-:-:S02]  /*bcb0*/  SEL R146, RZ, 0x1000000, P1 ;  /* 0x01000000ff927807 */ /* 0x000fc40000800000 */
[----:B------:R-:W-:Y:S01]  /*bcc0*/  FSEL R145, R90, RZ, !P1 ;  /* 0x000000ff5a917208 */ /* 0x000fe20004800000 */
[----:B------:R-:W-:Y:S01]  /*bcd0*/  IMAD.WIDE.U32 R84, R84, 0x100, RZ ;  /* 0x0000010054547825 */ /* 0x000fe200078e00ff */
[----:B------:R-:W-:-:S04]  /*bce0*/  F2FP.BF16.PACK_AB R90, R143, R140 ;  /* 0x0000008c8f5a723e */ /* 0x000fc800000010ff */
[----:B------:R-:W-:Y:S02]  /*bcf0*/  LOP3.LUT R150, R84, R88, R86, 0xfe, !PT ;  /* 0x0000005854967212 */ /* 0x000fe400078efe56 */
[----:B------:R-:W-:Y:S02]  /*bd00*/  @P0 PRMT R84, RZ, 0x7610, R83 ;  /* 0x00007610ff540816 */ /* 0x000fe40000000053 */
[----:B------:R-:W-:Y:S02]  /*bd10*/  LOP3.LUT R88, R91, R146, R144, 0xfe, !PT ;  /* 0x000000925b587212 */ /* 0x000fe400078efe90 */
[----:B------:R-:W-:Y:S01]  /*bd20*/  LOP3.LUT R150, R150, R151, RZ, 0xfc, !PT ;  /* 0x0000009796967212 */ /* 0x000fe200078efcff */
[----:B------:R-:W-:Y:S01]  /*bd30*/  @P0 FADD.FTZ R145, R84, R145 ;  /* 0x0000009154910221 */ /* 0x000fe20000010000 */
[----:B------:R-:W-:Y:S02]  /*bd40*/  LOP3.LUT R147, R89, R88, R147, 0xfe, !PT ;  /* 0x0000005859937212 */ /* 0x000fe400078efe93 */
        /* <DEDUP_REMOVED lines=22> */
.L_x_1902:
[----:B0-----:R-:W-:Y:S02]  /*beb0*/  IMAD.MOV.U32 R150, RZ, RZ, R112 ;  /* 0x000000ffff967224 */ /* 0x001fe400078e0070 */
.L_x_1903:
[----:B------:R-:W-:Y:S05]  /*bec0*/  BSYNC B0 ;  /* 0x0000000000007941 */ /* 0x000fea0003800000 */
.L_x_1901:
        /* <DEDUP_REMOVED lines=16> */
.L_x_1907:
[----:B------:R-:W-:Y:S05]  /*bfd0*/  BSYNC B1 ;  /* 0x0000000000017941 */ /* 0x000fea0003800000 */
.L_x_1906:
        /* <DEDUP_REMOVED lines=40> */
[----:B------:R-:W-:-:S03]  /*c260*/  LOP3.LUT R106, R89, UR25, R146, 0x96, !PT ;  /* 0x00000019596a7c12 */ /* 0x000fc6000f8e9692 */
[----:B------:R-:W-:Y:S01]  /*c270*/  IMAD.MOV.U32 R112, RZ, RZ, R88 ;  /* 0x000000ffff707224 */ /* 0x000fe200078e0058 */
[----:B------:R-:W-:Y:S02]  /*c280*/  LOP3.LUT R148, R155, UR26, R148, 0x96, !PT ;  /* 0x0000001a9b947c12 */ /* 0x000fe4000f8e9694 */
.L_x_1905:
[----:B------:R-:W-:Y:S05]  /*c290*/  BSYNC B0 ;  /* 0x0000000000007941 */ /* 0x000fea0003800000 */
.L_x_1904:
        /* <DEDUP_REMOVED lines=23> */
.L_x_1909:
[----:B------:R-:W-:Y:S02]  /*c410*/  IMAD.MOV.U32 R131, RZ, RZ, R112 ;  /* 0x000000ffff837224 */ /* 0x000fe400078e0070 */
.L_x_1910:
[----:B------:R-:W-:Y:S05]  /*c420*/  BSYNC B0 ;  /* 0x0000000000007941 */ /* 0x000fea0003800000 */
.L_x_1908:
        /* <DEDUP_REMOVED lines=16> */
.L_x_1914:
[----:B------:R-:W-:Y:S05]  /*c530*/  BSYNC B1 ;  /* 0x0000000000017941 */ /* 0x000fea0003800000 */
.L_x_1913:
        /* <DEDUP_REMOVED lines=43> */
.L_x_1912:
[----:B------:R-:W-:Y:S05]  /*c7f0*/  BSYNC B0 ;  /* 0x0000000000007941 */ /* 0x000fea0003800000 */
.L_x_1911:
        /* <DEDUP_REMOVED lines=23> */
.L_x_1916:
[----:B------:R-:W-:Y:S02]  /*c970*/  IMAD.MOV.U32 R131, RZ, RZ, R112 ;  /* 0x000000ffff837224 */ /* 0x000fe400078e0070 */
.L_x_1917:
[----:B------:R-:W-:Y:S05]  /*c980*/  BSYNC B0 ;  /* 0x0000000000007941 */ /* 0x000fea0003800000 */
.L_x_1915:
        /* <DEDUP_REMOVED lines=16> */
.L_x_1921:
[----:B------:R-:W-:Y:S05]  /*ca90*/  BSYNC B1 ;  /* 0x0000000000017941 */ /* 0x000fea0003800000 */
.L_x_1920:
        /* <DEDUP_REMOVED lines=43> */
.L_x_1919:
[----:B------:R-:W-:Y:S05]  /*cd50*/  BSYNC B0 ;  /* 0x0000000000007941 */ /* 0x000fea0003800000 */
.L_x_1918:
        /* <DEDUP_REMOVED lines=21> */
.L_x_1923:
[----:B------:R-:W-:Y:S02]  /*ceb0*/  IMAD.MOV.U32 R131, RZ, RZ, R112 ;  /* 0x000000ffff837224 */ /* 0x000fe400078e0070 */
.L_x_1924:
[----:B------:R-:W-:Y:S05]  /*cec0*/  BSYNC B0 ;  /* 0x0000000000007941 */ /* 0x000fea0003800000 */
.L_x_1922:
        /* <DEDUP_REMOVED lines=16> */
.L_x_1928:
[----:B------:R-:W-:Y:S05]  /*cfd0*/  BSYNC B1 ;  /* 0x0000000000017941 */ /* 0x000fea0003800000 */
.L_x_1927:
        /* <DEDUP_REMOVED lines=43> */
.L_x_1926:
[----:B------:R-:W-:Y:S05]  /*d290*/  BSYNC B0 ;  /* 0x0000000000007941 */ /* 0x000fea0003800000 */
.L_x_1925:
        /* <DEDUP_REMOVED lines=21> */
.L_x_1930:
[----:B------:R-:W-:Y:S02]  /*d3f0*/  IMAD.MOV.U32 R131, RZ, RZ, R112 ;  /* 0x000000ffff837224 */ /* 0x000fe400078e0070 */
.L_x_1931:
[----:B------:R-:W-:Y:S05]  /*d400*/  BSYNC B0 ;  /* 0x0000000000007941 */ /* 0x000fea0003800000 */
.L_x_1929:
        /* <DEDUP_REMOVED lines=16> */
.L_x_1935:
[----:B------:R-:W-:Y:S05]  /*d510*/  BSYNC B1 ;  /* 0x0000000000017941 */ /* 0x000fea0003800000 */
.L_x_1934:
        /* <DEDUP_REMOVED lines=43> */
.L_x_1933:
[----:B------:R-:W-:Y:S05]  /*d7d0*/  BSYNC B0 ;  /* 0x0000000000007941 */ /* 0x000fea0003800000 */
.L_x_1932:
        /* <DEDUP_REMOVED lines=21> */
.L_x_1937:
[----:B------:R-:W-:Y:S02]  /*d930*/  IMAD.MOV.U32 R131, RZ, RZ, R112 ;  /* 0x000000ffff837224 */ /* 0x000fe400078e0070 */
.L_x_1938:
[----:B------:R-:W-:Y:S05]  /*d940*/  BSYNC B0 ;  /* 0x0000000000007941 */ /* 0x000fea0003800000 */
.L_x_1936:
        /* <DEDUP_REMOVED lines=16> */
.L_x_1942:
[----:B------:R-:W-:Y:S05]  /*da50*/  BSYNC B1 ;  /* 0x0000000000017941 */ /* 0x000fea0003800000 */
.L_x_1941:
        /* <DEDUP_REMOVED lines=43> */
.L_x_1940:
[----:B------:R-:W-:Y:S05]  /*dd10*/  BSYNC B0 ;  /* 0x0000000000007941 */ /* 0x000fea0003800000 */
.L_x_1939:
        /* <DEDUP_REMOVED lines=21> */
.L_x_1944:
[----:B------:R-:W-:Y:S02]  /*de70*/  IMAD.MOV.U32 R86, RZ, RZ, R112 ;  /* 0x000000ffff567224 */ /* 0x000fe400078e0070 */
.L_x_1945:
[----:B------:R-:W-:Y:S05]  /*de80*/  BSYNC B0 ;  /* 0x0000000000007941 */ /* 0x000fea0003800000 */
.L_x_1943:
        /* <DEDUP_REMOVED lines=16> */
.L_x_1949:
[----:B------:R-:W-:Y:S05]  /*df90*/  BSYNC B1 ;  /* 0x0000000000017941 */ /* 0x000fea0003800000 */
.L_x_1948:
        /* <DEDUP_REMOVED lines=43> */
.L_x_1947:
[----:B------:R-:W-:Y:S05]  /*e250*/  BSYNC B0 ;  /* 0x0000000000007941 */ /* 0x000fea0003800000 */
.L_x_1946:
        /* <DEDUP_REMOVED lines=21> */
.L_x_1951:
[----:B------:R-:W-:Y:S02]  /*e3b0*/  IMAD.MOV.U32 R156, RZ, RZ, R112 ;  /* 0x000000ffff9c7224 */ /* 0x000fe400078e0070 */
.L_x_1952:
[----:B------:R-:W-:Y:S05]  /*e3c0*/  BSYNC B0 ;  /* 0x0000000000007941 */ /* 0x000fea0003800000 */
.L_x_1950:
        /* <DEDUP_REMOVED lines=18> */
.L_x_1956:
[----:B------:R-:W-:Y:S05]  /*e4f0*/  BSYNC B1 ;  /* 0x0000000000017941 */ /* 0x000fea0003800000 */
.L_x_1955:
        /* <DEDUP_REMOVED lines=9> */
[----:B------:R-:W-:Y:S01]  /*e590*/  LOP3.LUT R88, R91, UR10, R131, 0x96, !PT ;  /* 0x0000000a5b587c12 */ /* 0x000fe2000f8e9683 */
[----:B------:R-:W-:-:S03]  /*e5a0*/  HFMA2.MMA R131, -RZ, RZ, 0, 0 ;  /* 0x00000000ff837435 */ /* 0x000fc600000001ff */
        /* <DEDUP_REMOVED lines=32> */
.L_x_1954:
[----:B------:R-:W-:Y:S05]  /*e7b0*/  BSYNC B0 ;  /* 0x0000000000007941 */ /* 0x000fea0003800000 */
.L_x_1953:
        /* <DEDUP_REMOVED lines=15> */
[----:B------:R-:W-:Y:S02]  /*e8b0*/  FMUL.FTZ R90, R90, c[0x0][0x1e8] ;  /* 0x00007a005a5a7a20 */ /* 0x000fe40000410000 */
        /* <DEDUP_REMOVED lines=9> */
[----:B------:R-:W-:Y:S01]  /*e950*/  LOP3.LUT R88, R91, R149, R158, 0xfe, !PT ;  /* 0x000000955b587212 */ /* 0x000fe200078efe9e */
[----:B------:R-:W-:Y:S01]  /*e960*/  @P0 IMAD.WIDE.U32 R158, R177, R100, c[0x0][0x180] ;  /* 0x00006000b19e0625 */ /* 0x000fe200078e0064 */
[----:B------:R-:W-:Y:S02]  /*e970*/  SEL R149, RZ, 0x1, P3 ;  /* 0x00000001ff957807 */ /* 0x000fe40001800000 */
[----:B------:R-:W-:Y:S01]  /*e980*/  LOP3.LUT R156, R156, R157, RZ, 0xfc, !PT ;  /* 0x0000009d9c9c7212 */ /* 0x000fe200078efcff */
[----:B------:R-:W-:Y:S01]  /*e990*/  @P0 FADD.FTZ R155, R84, R155 ;  /* 0x0000009b549b0221 */ /* 0x000fe20000010000 */
[----:B------:R-:W-:-:S02]  /*e9a0*/  LOP3.LUT R149, R89, R88, R149, 0xfe, !PT ;  /* 0x0000005859957212 */ /* 0x000fc400078efe95 */
[----:B------:R-:W-:Y:S02]  /*e9b0*/  F2FP.BF16.PACK_AB R89, R151, R146 ;  /* 0x000000929759723e */ /* 0x000fe400000010ff */
[----:B------:R-:W-:Y:S02]  /*e9c0*/  F2FP.BF16.PACK_AB R88, R147, R144 ;  /* 0x000000909358723e */ /* 0x000fe400000010ff */
[----:B------:R-:W-:Y:S02]  /*e9d0*/  F2FP.BF16.PACK_AB R91, R155, R152 ;  /* 0x000000989b5b723e */ /* 0x000fe400000010ff */
        /* <DEDUP_REMOVED lines=18> */
.L_x_1958:
[----:B0-----:R-:W-:Y:S02]  /*eb00*/  IMAD.MOV.U32 R158, RZ, RZ, R112 ;  /* 0x000000ffff9e7224 */ /* 0x001fe400078e0070 */
.L_x_1959:
[----:B------:R-:W-:Y:S05]  /*eb10*/  BSYNC B0 ;  /* 0x0000000000007941 */ /* 0x000fea0003800000 */
.L_x_1957:
        /* <DEDUP_REMOVED lines=16> */
.L_x_1963:
[----:B------:R-:W-:Y:S05]  /*ec20*/  BSYNC B1 ;  /* 0x0000000000017941 */ /* 0x000fea0003800000 */
.L_x_1962:
        /* <DEDUP_REMOVED lines=42> */
[----:B------:R-:W-:Y:S01]  /*eed0*/  LOP3.LUT R148, R89, UR26, R148, 0x96, !PT ;  /* 0x0000001a59947c12 */ /* 0x000fe2000f8e9694 */
[----:B------:R-:W-:Y:S02]  /*eee0*/  IMAD.MOV.U32 R154, RZ, RZ, R88 ;  /* 0x000000ffff9a7224 */ /* 0x000fe400078e0058 */
.L_x_1961:
[----:B------:R-:W-:Y:S05]  /*eef0*/  BSYNC B0 ;  /* 0x0000000000007941 */ /* 0x000fea0003800000 */
.L_x_1960:
[----:B------:R-:W0:Y:S01]  /*ef00*/  I2F.U32 R88, R158 ;  /* 0x0000009e00587306 */ /* 0x000e220000201000 */
[----:B-----5:R-:W-:Y:S01]  /*ef10*/  PRMT R90, RZ, 0x5410, R84 ;  /* 0x00005410ff5a7816 */ /* 0x020fe20000000054 */
[----:B------:R-:W-:Y:S01]  /*ef20*/  BSSY B0, `(.L_x_1964) ;  /* 0x0000016000007945 */ /* 0x000fe20003800000 */
[----:B------:R-:W-:Y:S02]  /*ef30*/  ISETP.NE.AND P1, PT, R149, 0x1, PT ;  /* 0x000000019500780c */ /* 0x000fe40003f25270 */
[----:B------:R-:W-:Y:S01]  /*ef40*/  LOP3.LUT R118, R118, 0xfffffffb, RZ, 0xc0, !PT ;  /* 0xfffffffb76767812 */ /* 0x000fe200078ec0ff */
[----:B------:R-:W-:-:S04]  /*ef50*/  FMUL.FTZ R90, R90, R99 ;  /* 0x000000635a5a7220 */ /* 0x000fc80000410000 */
[----:B------:R-:W-:Y:S02]  /*ef60*/  FMUL.FTZ R90, R90, c[0x0][0x1e8] ;  /* 0x00007a005a5a7a20 */ /* 0x000fe40000410000 */
[----:B0-----:R-:W-:-:S05]  /*ef70*/  FFMA.FTZ R88, R88, R101, 1.1641532182693481445e-10 ;  /* 0x2f00000058587423 */ /* 0x001fca0000010065 */
[----:B------:R-:W-:Y:S02]  /*ef80*/  FSETP.GTU.FTZ.AND P2, PT, R88, c[0x0][0x1e4], PT ;  /* 0x0000790058007a0b */ /* 0x000fe40003f5c000 */
[----:B------:R-:W-:Y:S02]  /*ef90*/  IADD3 R88, R149, 0x1, RZ ;  /* 0x0000000195587810 */ /* 0x000fe40007ffe0ff */
[----:B------:R-:W-:Y:S02]  /*efa0*/  FSEL R157, R90, RZ, !P2 ;  /* 0x000000ff5a9d7208 */ /* 0x000fe40005000000 */
[----:B------:R-:W-:-:S05]  /*efb0*/  @P0 PRMT R90, RZ, 0x5410, R80 ;  /* 0x00005410ff5a0816 */ /* 0x000fca0000000050 */
[----:B------:R-:W-:Y:S02]  /*efc0*/  @P0 FADD.FTZ R157, R90, R157 ;  /* 0x0000009d5a9d0221 */ /* 0x000fe40000010000 */
[----:B------:R-:W-:Y:S01]  /*efd0*/  @P2 LOP3.LUT R118, R118, 0x4, RZ, 0xfc, !PT ;  /* 0x0000000476762812 */ /* 0x000fe200078efcff */
        /* <DEDUP_REMOVED lines=9> */
.L_x_1965:
[----:B------:R-:W-:Y:S02]  /*f070*/  IMAD.MOV.U32 R131, RZ, RZ, R112 ;  /* 0x000000ffff837224 */ /* 0x000fe400078e0070 */
.L_x_1966:
[----:B------:R-:W-:Y:S05]  /*f080*/  BSYNC B0 ;  /* 0x0000000000007941 */ /* 0x000fea0003800000 */
.L_x_1964:
        /* <DEDUP_REMOVED lines=16> */
.L_x_1970:
[----:B------:R-:W-:Y:S05]  /*f190*/  BSYNC B1 ;  /* 0x0000000000017941 */ /* 0x000fea0003800000 */
.L_x_1969:
        /* <DEDUP_REMOVED lines=41> */
[----:B------:R-:W-:Y:S01]  /*f430*/  IMAD.MOV.U32 R154, RZ, RZ, R88 ;  /* 0x000000ffff9a7224 */ /* 0x000fe200078e0058 */
[----:B------:R-:W-:Y:S01]  /*f440*/  LOP3.LUT R148, R89, UR26, R148, 0x96, !PT ;  /* 0x0000001a59947c12 */ /* 0x000fe2000f8e9694 */
[----:B------:R-:W-:Y:S02]  /*f450*/  IMAD.MOV.U32 R88, RZ, RZ, RZ ;  /* 0x000000ffff587224 */ /* 0x000fe400078e00ff */
.L_x_1968:
[----:B------:R-:W-:Y:S05]  /*f460*/  BSYNC B0 ;  /* 0x0000000000007941 */ /* 0x000fea0003800000 */
.L_x_1967:
        /* <DEDUP_REMOVED lines=23> */
.L_x_1972:
[----:B------:R-:W-:Y:S02]  /*f5e0*/  MOV R131, R112 ;  /* 0x0000007000837202 */ /* 0x000fe40000000f00 */
.L_x_1973:
[----:B------:R-:W-:Y:S05]  /*f5f0*/  BSYNC B0 ;  /* 0x0000000000007941 */ /* 0x000fea0003800000 */
.L_x_1971:
        /* <DEDUP_REMOVED lines=16> */
.L_x_1977:
[----:B------:R-:W-:Y:S05]  /*f700*/  BSYNC B1 ;  /* 0x0000000000017941 */ /* 0x000fea0003800000 */
.L_x_1976:
[----:B------:R-:W-:Y:S01]  /*f710*/  IMAD.HI.U32 R89, R105, -0x326172a9, RZ ;  /* 0xcd9e8d5769597827 */ /* 0x000fe200078e00ff */
[----:B------:R-:W-:-:S03]  /*f720*/  LOP3.LUT R84, R84, UR5, R109, 0x96, !PT ;  /* 0x0000000554547c12 */ /* 0x000fc6000f8e966d */
[----:B------:R-:W-:Y:S01]  /*f730*/  IMAD R149, R105, -0x326172a9, RZ ;  /* 0xcd9e8d5769957824 */ /* 0x000fe200078e02ff */
[----:B------:R-:W-:Y:S01]  /*f740*/  LOP3.LUT R90, R89, UR4, R108, 0x96, !PT ;  /* 0x00000004595a7c12 */ /* 0x000fe2000f8e966c */
[----:B------:R-:W-:Y:S01]  /*f750*/  IMAD.WIDE.U32 R88, R84, -0x326172a9, RZ ;  /* 0xcd9e8d5754587825 */ /* 0x000fe200078e00ff */
[----:B------:R-:W-:-:S03]  /*f760*/  HFMA2.MMA R84, -RZ, RZ, 0, 0 ;  /* 0x00000000ff547435 */ /* 0x000fc600000001ff */
        /* <DEDUP_REMOVED lines=37> */
[----:B------:R-:W-:Y:S02]  /*f9c0*/  IMAD.MOV.U32 R154, RZ, RZ, R88 ;  /* 0x000000ffff9a7224 */ /* 0x000fe400078e0058 */
.L_x_1975:
[----:B------:R-:W-:Y:S05]  /*f9d0*/  BSYNC B0 ;  /* 0x0000000000007941 */ /* 0x000fea0003800000 */
.L_x_1974:
        /* <DEDUP_REMOVED lines=21> */
.L_x_1979:
[----:B------:R-:W-:Y:S02]  /*fb30*/  IMAD.MOV.U32 R131, RZ, RZ, R112 ;  /* 0x000000ffff837224 */ /* 0x000fe400078e0070 */
.L_x_1980:
[----:B------:R-:W-:Y:S05]  /*fb40*/  BSYNC B0 ;  /* 0x0000000000007941 */ /* 0x000fea0003800000 */
.L_x_1978:
        /* <DEDUP_REMOVED lines=16> */
.L_x_1984:
[----:B------:R-:W-:Y:S05]  /*fc50*/  BSYNC B1 ;  /* 0x0000000000017941 */ /* 0x000fea0003800000 */
.L_x_1983:
        /* <DEDUP_REMOVED lines=43> */
[----:B------:R-:W-:Y:S02]  /*ff10*/  IMAD.MOV.U32 R88, RZ, RZ, RZ ;  /* 0x000000ffff587224 */ /* 0x000fe400078e00ff */
.L_x_1982:
[----:B------:R-:W-:Y:S05]  /*ff20*/  BSYNC B0 ;  /* 0x0000000000007941 */ /* 0x000fea0003800000 */
.L_x_1981:
        /* <DEDUP_REMOVED lines=21> */
.L_x_1986:
[----:B------:R-:W-:Y:S02]  /*10080*/  IMAD.MOV.U32 R131, RZ, RZ, R112 ;  /* 0x000000ffff837224 */ /* 0x000fe400078e0070 */
.L_x_1987:
[----:B------:R-:W-:Y:S05]  /*10090*/  BSYNC B0 ;  /* 0x0000000000007941 */ /* 0x000fea0003800000 */
.L_x_1985:
        /* <DEDUP_REMOVED lines=16> */
.L_x_1991:
[----:B------:R-:W-:Y:S05]  /*101a0*/  BSYNC B1 ;  /* 0x0000000000017941 */ /* 0x000fea0003800000 */
.L_x_1990:
        /* <DEDUP_REMOVED lines=44> */
.L_x_1989:
[----:B------:R-:W-:Y:S05]  /*10470*/  BSYNC B0 ;  /* 0x0000000000007941 */ /* 0x000fea0003800000 */
.L_x_1988:
        /* <DEDUP_REMOVED lines=21> */
.L_x_1993:
[----:B------:R-:W-:Y:S02]  /*105d0*/  MOV R131, R112 ;  /* 0x0000007000837202 */ /* 0x000fe40000000f00 */
.L_x_1994:
[----:B------:R-:W-:Y:S05]  /*105e0*/  BSYNC B0 ;  /* 0x0000000000007941 */ /* 0x000fea0003800000 */
.L_x_1992:
        /* <DEDUP_REMOVED lines=16> */
.L_x_1998:
[----:B------:R-:W-:Y:S05]  /*106f0*/  BSYNC B1 ;  /* 0x0000000000017941 */ /* 0x000fea0003800000 */
.L_x_1997:
        /* <DEDUP_REMOVED lines=42> */
[----:B------:R-:W-:Y:S01]  /*109a0*/  HFMA2.MMA R85, -RZ, RZ, 0, 0 ;  /* 0x00000000ff557435 */ /* 0x000fe200000001ff */
[----:B------:R-:W-:-:S05]  /*109b0*/  IMAD.MOV.U32 R154, RZ, RZ, R84 ;  /* 0x000000ffff9a7224 */ /* 0x000fca00078e0054 */
.L_x_1996:
[----:B------:R-:W-:Y:S05]  /*109c0*/  BSYNC B0 ;  /* 0x0000000000007941 */ /* 0x000fea0003800000 */
.L_x_1995:
        /* <DEDUP_REMOVED lines=21> */
.L_x_2000:
[----:B------:R-:W-:Y:S02]  /*10b20*/  IMAD.MOV.U32 R86, RZ, RZ, R112 ;  /* 0x000000ffff567224 */ /* 0x000fe400078e0070 */
.L_x_2001:
[----:B------:R-:W-:Y:S05]  /*10b30*/  BSYNC B0 ;  /* 0x0000000000007941 */ /* 0x000fea0003800000 */
.L_x_1999:
        /* <DEDUP_REMOVED lines=16> */
.L_x_2005:
[----:B------:R-:W-:Y:S05]  /*10c40*/  BSYNC B1 ;  /* 0x0000000000017941 */ /* 0x000fea0003800000 */
.L_x_2004:
        /* <DEDUP_REMOVED lines=44> */
.L_x_2003:
[----:B------:R-:W-:Y:S05]  /*10f10*/  BSYNC B0 ;  /* 0x0000000000007941 */ /* 0x000fea0003800000 */
.L_x_2002:
[----:B------:R-:W0:Y:S01]  /*10f20*/  I2F.U32 R86, R86 ;  /* 0x0000005600567306 */ /* 0x000e220000201000 */
[----:B------:R-:W-:Y:S01]  /*10f30*/  PRMT R88, RZ, 0x5410, R87 ;  /* 0x00005410ff587816 */ /* 0x000fe20000000057 */
[----:B------:R-:W-:Y:S01]  /*10f40*/  BSSY B0, `(.L_x_2006) ;  /* 0x0000014000007945 */ /* 0x000fe20003800000 */
[C---:B------:R-:W-:Y:S02]  /*10f50*/  ISETP.NE.AND P6, PT, R84.reuse, 0x1, PT ;  /* 0x000000015400780c */ /* 0x040fe40003fc5270 */
[----:B------:R-:W-:Y:S01]  /*10f60*/  IADD3 R149, R84, 0x1, RZ ;  /* 0x0000000154957810 */ /* 0x000fe20007ffe0ff */
[----:B------:R-:W-:-:S04]  /*10f70*/  FMUL.FTZ R88, R88, R99 ;  /* 0x0000006358587220 */ /* 0x000fc80000410000 */
[----:B------:R-:W-:Y:S02]  /*10f80*/  FMUL.FTZ R88, R88, c[0x0][0x1e8] ;  /* 0x00007a0058587a20 */ /* 0x000fe40000410000 */
[----:B0-----:R-:W-:Y:S01]  /*10f90*/  FFMA.FTZ R85, R86, R101, 1.1641532182693481445e-10 ;  /* 0x2f00000056557423 */ /* 0x001fe20000010065 */
[----:B------:R-:W-:-:S04]  /*10fa0*/  @P0 PRMT R86, RZ, 0x5410, R83 ;  /* 0x00005410ff560816 */ /* 0x000fc80000000053 */
[----:B------:R-:W-:-:S04]  /*10fb0*/  FSETP.GTU.FTZ.AND P5, PT, R85, c[0x0][0x1e4], PT ;  /* 0x0000790055007a0b */ /* 0x000fc80003fbc000 */
        /* <DEDUP_REMOVED lines=11> */
.L_x_2007:
[----:B------:R-:W-:Y:S02]  /*11070*/  IMAD.MOV.U32 R131, RZ, RZ, R112 ;  /* 0x000000ffff837224 */ /* 0x000fe400078e0070 */
.L_x_2008:
[----:B------:R-:W-:Y:S05]  /*11080*/  BSYNC B0 ;  /* 0x0000000000007941 */ /* 0x000fea0003800000 */
.L_x_2006:
        /* <DEDUP_REMOVED lines=18> */
.L_x_2012:
[----:B------:R-:W-:Y:S05]  /*111b0*/  BSYNC B1 ;  /* 0x0000000000017941 */ /* 0x000fea0003800000 */
.L_x_2011:
        /* <DEDUP_REMOVED lines=40> */
[----:B------:R-:W-:Y:S02]  /*11440*/  LOP3.LUT R106, R89, UR25, R90, 0x96, !PT ;  /* 0x00000019596a7c12 */ /* 0x000fe4000f8e965a */
[----:B------:R-:W-:Y:S01]  /*11450*/  MOV R112, R88 ;  /* 0x0000005800707202 */ /* 0x000fe20000000f00 */
[----:B------:R-:W-:Y:S01]  /*11460*/  IMAD.MOV.U32 R154, RZ, RZ, R84 ;  /* 0x000000ffff9a7224 */ /* 0x000fe200078e0054 */
[----:B------:R-:W-:Y:S02]  /*11470*/  LOP3.LUT R148, R85, UR26, R148, 0x96, !PT ;  /* 0x0000001a55947c12 */ /* 0x000fe4000f8e9694 */
.L_x_2010:
[----:B------:R-:W-:Y:S05]  /*11480*/  BSYNC B0 ;  /* 0x0000000000007941 */ /* 0x000fea0003800000 */
.L_x_2009:
[----:B------:R-:W0:Y:S01]  /*11490*/  I2F.U32 R84, R131 ;  /* 0x0000008300547306 */ /* 0x000e220000201000 */
[----:B------:R-:W-:Y:S01]  /*114a0*/  SEL R88, RZ, 0x1, P2 ;  /* 0x00000001ff587807 */ /* 0x000fe20001000000 */
[----:B------:R-:W-:Y:S01]  /*114b0*/  IMAD.WIDE.U32 R178, R177, R100, c[0x0][0x188] ;  /* 0x00006200b1b27625 */ /* 0x000fe200078e0064 */
[----:B------:R-:W-:Y:S02]  /*114c0*/  LOP3.LUT P2, RZ, R118, 0x2, RZ, 0xc0, !PT ;  /* 0x0000000276ff7812 */ /* 0x000fe4000784c0ff */
[----:B------:R-:W-:Y:S01]  /*114d0*/  PRMT R86, RZ, 0x7610, R87 ;  /* 0x00007610ff567816 */ /* 0x000fe20000000057 */
[----:B------:R-:W-:Y:S01]  /*114e0*/  IMAD.WIDE.U32 R88, R88, 0x1000000, RZ ;  /* 0x0100000058587825 */ /* 0x000fe200078e00ff */
[----:B------:R-:W-:-:S02]  /*114f0*/  SEL R87, RZ, 0x1, P1 ;  /* 0x00000001ff577807 */ /* 0x000fc40000800000 */
[----:B------:R-:W-:Y:S01]  /*11500*/  LOP3.LUT P6, RZ, R118, 0x4, RZ, 0xc0, !PT ;  /* 0x0000000476ff7812 */ /* 0x000fe200078cc0ff */
[----:B------:R-:W-:Y:S01]  /*11510*/  FMUL.FTZ R90, R86, R99 ;  /* 0x00000063565a7220 */ /* 0x000fe20000410000 */
[----:B------:R-:W-:Y:S01]  /*11520*/  SEL R156, RZ, 0x10000, P5 ;  /* 0x00010000ff9c7807 */ /* 0x000fe20002800000 */
[----:B------:R-:W-:Y:S01]  /*11530*/  IMAD.WIDE.U32 R86, R87, 0x10000, RZ ;  /* 0x0001000057567825 */ /* 0x000fe200078e00ff */
[----:B------:R-:W-:Y:S02]  /*11540*/  SEL R91, RZ, 0x100, P4 ;  /* 0x00000100ff5b7807 */ /* 0x000fe40002000000 */
[----:B------:R-:W-:Y:S01]  /*11550*/  SEL R173, RZ, 0x1, P6 ;  /* 0x00000001ffad7807 */ /* 0x000fe20003000000 */
[----:B0-----:R-:W-:Y:S02]  /*11560*/  FFMA.FTZ R84, R84, R101, 1.1641532182693481445e-10 ;  /* 0x2f00000054547423 */ /* 0x001fe40000010065 */
[----:B------:R-:W-:Y:S02]  /*11570*/  FMUL.FTZ R90, R90, c[0x0][0x1e8] ;  /* 0x00007a005a5a7a20 */ /* 0x000fe40000410000 */
[----:B------:R-:W-:Y:S01]  /*11580*/  IMAD.WIDE.U32 R176, R177, R102, c[0x0][0x190] ;  /* 0x00006400b1b07625 */ /* 0x000fe200078e0066 */
[----:B------:R-:W-:-:S02]  /*11590*/  FSETP.GTU.FTZ.AND P1, PT, R84, c[0x0][0x1e4], PT ;  /* 0x0000790054007a0b */ /* 0x000fc40003f3c000 */
[----:B------:R-:W-:Y:S02]  /*115a0*/  SEL R84, RZ, 0x1, P2 ;  /* 0x00000001ff547807 */ /* 0x000fe40001000000 */
[----:B------:R-:W-:Y:S02]  /*115b0*/  SEL R131, RZ, 0x1000000, P1 ;  /* 0x01000000ff837807 */ /* 0x000fe40000800000 */
[----:B------:R-:W-:Y:S01]  /*115c0*/  FSEL R171, R90, RZ, !P1 ;  /* 0x000000ff5aab7208 */ /* 0x000fe20004800000 */
[----:B------:R-:W-:Y:S01]  /*115d0*/  IMAD.WIDE.U32 R84, R84, 0x100, RZ ;  /* 0x0000010054547825 */ /* 0x000fe200078e00ff */
[----:B------:R-:W-:Y:S02]  /*115e0*/  LOP3.LUT R91, R91, R131, R156, 0xfe, !PT ;  /* 0x000000835b5b7212 */ /* 0x000fe400078efe9c */
[----:B------:R-:W-:Y:S02]  /*115f0*/  IADD3 R131, R119, 0x300, RZ ;  /* 0x0000030077837810 */ /* 0x000fe40007ffe0ff */
[----:B------:R-:W-:-:S02]  /*11600*/  LOP3.LUT R172, R84, R88, R86, 0xfe, !PT ;  /* 0x0000005854ac7212 */ /* 0x000fc400078efe56 */
[----:B------:R-:W-:Y:S01]  /*11610*/  @P0 PRMT R84, RZ, 0x7610, R83 ;  /* 0x00007610ff540816 */ /* 0x000fe20000000053 */
[----:B------:R-:W-:Y:S01]  /*11620*/  @P0 IMAD.WIDE.U32 R174, R100, R131, c[0x0][0x180] ;  /* 0x0000600064ae0625 */ /* 0x000fe200078e0083 */
[----:B------:R-:W-:Y:S02]  /*11630*/  SEL R88, RZ, 0x1, P3 ;  /* 0x00000001ff587807 */ /* 0x000fe40001800000 */
[----:B------:R-:W-:Y:S01]  /*11640*/  LOP3.LUT R172, R172, R173, RZ, 0xfc, !PT ;  /* 0x000000adacac7212 */ /* 0x000fe200078efcff */
[----:B------:R-:W-:Y:S01]  /*11650*/  @P0 FADD.FTZ R171, R84, R171 ;  /* 0x000000ab54ab0221 */ /* 0x000fe20000010000 */
[----:B------:R-:W-:Y:S02]  /*11660*/  LOP3.LUT R173, R89, R91, R88, 0xfe, !PT ;  /* 0x0000005b59ad7212 */ /* 0x000fe400078efe58 */
[----:B------:R-:W-:Y:S02]  /*11670*/  F2FP.BF16.PACK_AB R90, R169, R163 ;  /* 0x000000a3a95a723e */ /* 0x000fe400000010ff */
[----:B------:R-:W-:-:S02]  /*11680*/  F2FP.BF16.PACK_AB R89, R165, R159 ;  /* 0x0000009fa559723e */ /* 0x000fc400000010ff */
        /* <DEDUP_REMOVED lines=20> */
.L_x_2014:
[----:B0-----:R-:W-:Y:S02]  /*117d0*/  MOV R158, R112 ;  /* 0x00000070009e7202 */ /* 0x001fe40000000f00 */
.L_x_2015:
[----:B------:R-:W-:Y:S05]  /*117e0*/  BSYNC B0 ;  /* 0x0000000000007941 */ /* 0x000fea0003800000 */
.L_x_2013:
        /* <DEDUP_REMOVED lines=16> */
.L_x_2019:
[----:B------:R-:W-:Y:S05]  /*118f0*/  BSYNC B1 ;  /* 0x0000000000017941 */ /* 0x000fea0003800000 */
.L_x_2018:
[C---:B------:R-:W-:Y:S01]  /*11900*/  IMAD.HI.U32 R89, R105.reuse, -0x326172a9, RZ ;  /* 0xcd9e8d5769597827 */ /* 0x040fe200078e00ff */
[----:B------:R-:W-:Y:S01]  /*11910*/  LOP3.LUT R88, R88, UR5, R109, 0x96, !PT ;  /* 0x0000000558587c12 */ /* 0x000fe2000f8e966d */
[----:B------:R-:W-:Y:S02]  /*11920*/  HFMA2.MMA R156, -RZ, RZ, 0, 0 ;  /* 0x00000000ff9c7435 */ /* 0x000fe400000001ff */
        /* <DEDUP_REMOVED lines=41> */
.L_x_2017:
[----:B------:R-:W-:Y:S05]  /*11bc0*/  BSYNC B0 ;  /* 0x0000000000007941 */ /* 0x000fea0003800000 */
.L_x_2016:
        /* <DEDUP_REMOVED lines=23> */
.L_x_2021:
[----:B------:R-:W-:Y:S02]  /*11d40*/  IMAD.MOV.U32 R158, RZ, RZ, R112 ;  /* 0x000000ffff9e7224 */ /* 0x000fe400078e0070 */
.L_x_2022:
[----:B------:R-:W-:Y:S05]  /*11d50*/  BSYNC B0 ;  /* 0x0000000000007941 */ /* 0x000fea0003800000 */
.L_x_2020:
        /* <DEDUP_REMOVED lines=16> */
.L_x_2026:
[----:B------:R-:W-:Y:S05]  /*11e60*/  BSYNC B1 ;  /* 0x0000000000017941 */ /* 0x000fea0003800000 */
.L_x_2025:
        /* <DEDUP_REMOVED lines=44> */
.L_x_2024:
[----:B------:R-:W-:Y:S05]  /*12130*/  BSYNC B0 ;  /* 0x0000000000007941 */ /* 0x000fea0003800000 */
.L_x_2023:
        /* <DEDUP_REMOVED lines=23> */
.L_x_2028:
[----:B------:R-:W-:Y:S02]  /*122b0*/  IMAD.MOV.U32 R156, RZ, RZ, R112 ;  /* 0x000000ffff9c7224 */ /* 0x000fe400078e0070 */
.L_x_2029:
[----:B------:R-:W-:Y:S05]  /*122c0*/  BSYNC B0 ;  /* 0x0000000000007941 */ /* 0x000fea0003800000 */
.L_x_2027:
        /* <DEDUP_REMOVED lines=16> */
.L_x_2033:
[----:B------:R-:W-:Y:S05]  /*123d0*/  BSYNC B1 ;  /* 0x0000000000017941 */ /* 0x000fea0003800000 */
.L_x_2032:
        /* <DEDUP_REMOVED lines=43> */
[----:B------:R-:W-:Y:S02]  /*12690*/  LOP3.LUT R148, R89, UR26, R148, 0x96, !PT ;  /* 0x0000001a59947c12 */ /* 0x000fe4000f8e9694 */
.L_x_2031:
[----:B------:R-:W-:Y:S05]  /*126a0*/  BSYNC B0 ;  /* 0x0000000000007941 */ /* 0x000fea0003800000 */
.L_x_2030:
        /* <DEDUP_REMOVED lines=21> */
.L_x_2035:
[----:B------:R-:W-:Y:S02]  /*12800*/  MOV R156, R112 ;  /* 0x00000070009c7202 */ /* 0x000fe40000000f00 */
.L_x_2036:
[----:B------:R-:W-:Y:S05]  /*12810*/  BSYNC B0 ;  /* 0x0000000000007941 */ /* 0x000fea0003800000 */
.L_x_2034:
        /* <DEDUP_REMOVED lines=16> */
.L_x_2040:
[----:B------:R-:W-:Y:S05]  /*12920*/  BSYNC B1 ;  /* 0x0000000000017941 */ /* 0x000fea0003800000 */
.L_x_2039:
        /* <DEDUP_REMOVED lines=42> */
[----:B------:R-:W-:Y:S01]  /*12bd0*/  IMAD.MOV.U32 R112, RZ, RZ, R90 ;  /* 0x000000ffff707224 */ /* 0x000fe200078e005a */
[----:B------:R-:W-:-:S04]  /*12be0*/  LOP3.LUT R148, R89, UR26, R148, 0x96, !PT ;  /* 0x0000001a59947c12 */ /* 0x000fc8000f8e9694 */
.L_x_2038:
[----:B------:R-:W-:Y:S05]  /*12bf0*/  BSYNC B0 ;  /* 0x0000000000007941 */ /* 0x000fea0003800000 */
.L_x_2037:
        /* <DEDUP_REMOVED lines=21> */
.L_x_2042:
[----:B------:R-:W-:Y:S02]  /*12d50*/  IMAD.MOV.U32 R156, RZ, RZ, R112 ;  /* 0x000000ffff9c7224 */ /* 0x000fe400078e0070 */
.L_x_2043:
[----:B------:R-:W-:Y:S05]  /*12d60*/  BSYNC B0 ;  /* 0x0000000000007941 */ /* 0x000fea0003800000 */
.L_x_2041:
        /* <DEDUP_REMOVED lines=16> */
.L_x_2047:
[----:B------:R-:W-:Y:S05]  /*12e70*/  BSYNC B1 ;  /* 0x0000000000017941 */ /* 0x000fea0003800000 */
.L_x_2046:
        /* <DEDUP_REMOVED lines=44> */
.L_x_2045:
[----:B------:R-:W-:Y:S05]  /*13140*/  BSYNC B0 ;  /* 0x0000000000007941 */ /* 0x000fea0003800000 */
.L_x_2044:
        /* <DEDUP_REMOVED lines=21> */
.L_x_2049:
[----:B------:R-:W-:Y:S02]  /*132a0*/  IMAD.MOV.U32 R156, RZ, RZ, R112 ;  /* 0x000000ffff9c7224 */ /* 0x000fe400078e0070 */
.L_x_2050:
[----:B------:R-:W-:Y:S05]  /*132b0*/  BSYNC B0 ;  /* 0x0000000000007941 */ /* 0x000fea0003800000 */
.L_x_2048:
        /* <DEDUP_REMOVED lines=16> */
.L_x_2054:
[----:B------:R-:W-:Y:S05]  /*133c0*/  BSYNC B1 ;  /* 0x0000000000017941 */ /* 0x000fea0003800000 */
.L_x_2053:
        /* <DEDUP_REMOVED lines=44> */
.L_x_2052:
[----:B------:R-:W-:Y:S05]  /*13690*/  BSYNC B0 ;  /* 0x0000000000007941 */ /* 0x000fea0003800000 */
.L_x_2051:
        /* <DEDUP_REMOVED lines=21> */
.L_x_2056:
[----:B------:R-:W-:Y:S02]  /*137f0*/  MOV R86, R112 ;  /* 0x0000007000567202 */ /* 0x000fe40000000f00 */
.L_x_2057:
[----:B------:R-:W-:Y:S05]  /*13800*/  BSYNC B0 ;  /* 0x0000000000007941 */ /* 0x000fea0003800000 */
.L_x_2055:
        /* <DEDUP_REMOVED lines=16> */
.L_x_2061:
[----:B------:R-:W-:Y:S05]  /*13910*/  BSYNC B1 ;  /* 0x0000000000017941 */ /* 0x000fea0003800000 */
.L_x_2060:
        /* <DEDUP_REMOVED lines=44> */
.L_x_2059:
[----:B------:R-:W-:Y:S05]  /*13be0*/  BSYNC B0 ;  /* 0x0000000000007941 */ /* 0x000fea0003800000 */
.L_x_2058:
        /* <DEDUP_REMOVED lines=21> */
.L_x_2063:
[----:B------:R-:W-:Y:S02]  /*13d40*/  IMAD.MOV.U32 R86, RZ, RZ, R112 ;  /* 0x000000ffff567224 */ /* 0x000fe400078e0070 */
.L_x_2064:
[----:B------:R-:W-:Y:S05]  /*13d50*/  BSYNC B0 ;  /* 0x0000000000007941 */ /* 0x000fea0003800000 */
.L_x_2062:
        /* <DEDUP_REMOVED lines=18> */
.L_x_2068:
[----:B------:R-:W-:Y:S05]  /*13e80*/  BSYNC B1 ;  /* 0x0000000000017941 */ /* 0x000fea0003800000 */
.L_x_2067:
        /* <DEDUP_REMOVED lines=37> */
[----:B------:R-:W-:Y:S01]  /*140e0*/  IMAD.WIDE.U32 R90, R90, -0x326172a9, RZ ;  /* 0xcd9e8d575a5a7825 */ /* 0x000fe200078e00ff */
[----:B------:R-:W-:-:S03]  /*140f0*/  MOV R149, RZ ;  /* 0x000000ff00957202 */ /* 0x000fc60000000f00 */
[----:B------:R-:W-:Y:S01]  /*14100*/  IMAD.WIDE.U32 R88, R88, -0x2daee0ad, RZ ;  /* 0xd2511f5358587825 */ /* 0x000fe200078e00ff */
[----:B------:R-:W-:-:S03]  /*14110*/  LOP3.LUT R106, R91, UR25, R148, 0x96, !PT ;  /* 0x000000195b6a7c12 */ /* 0x000fc6000f8e9694 */
[----:B------:R-:W-:Y:S01]  /*14120*/  IMAD.MOV.U32 R112, RZ, RZ, R90 ;  /* 0x000000ffff707224 */ /* 0x000fe200078e005a */
[----:B------:R-:W-:Y:S01]  /*14130*/  LOP3.LUT R148, R89, UR26, R84, 0x96, !PT ;  /* 0x0000001a59947c12 */ /* 0x000fe2000f8e9654 */
[----:B------:R-:W-:Y:S02]  /*14140*/  IMAD.MOV.U32 R154, RZ, RZ, R88 ;  /* 0x000000ffff9a7224 */ /* 0x000fe400078e0058 */
.L_x_2066:
[----:B------:R-:W-:Y:S05]  /*14150*/  BSYNC B0 ;  /* 0x0000000000007941 */ /* 0x000fea0003800000 */
.L_x_2065:
[----:B------:R-:W-:Y:S01]  /*14160*/  FADD.FTZ R84, RZ, R92 ;  /* 0x0000005cff547221 */ /* 0x000fe20000010000 */
[----:B------:R-:W-:Y:S02]  /*14170*/  SEL R85, RZ, 0x1, P2 ;  /* 0x00000001ff557807 */ /* 0x000fe40001000000 */
[----:B------:R-:W-:Y:S01]  /*14180*/  LOP3.LUT P2, RZ, R118, 0x2, RZ, 0xc0, !PT ;  /* 0x0000000276ff7812 */ /* 0x000fe2000784c0ff */
[----:B------:R-:W-:Y:S01]  /*14190*/  FADD.FTZ R89, R84, R93 ;  /* 0x0000005d54597221 */ /* 0x000fe20000010000 */
[----:B------:R-:W-:Y:S02]  /*141a0*/  LOP3.LUT P6, RZ, R118, 0x4, RZ, 0xc0, !PT ;  /* 0x0000000476ff7812 */ /* 0x000fe400078cc0ff */
[----:B------:R-:W-:Y:S01]  /*141b0*/  SEL R90, RZ, 0x1, P2 ;  /* 0x00000001ff5a7807 */ /* 0x000fe20001000000 */
[----:B------:R-:W-:Y:S01]  /*141c0*/  FADD.FTZ R84, R89, R94 ;  /* 0x0000005e59547221 */ /* 0x000fe20000010000 */
[----:B------:R-:W-:-:S03]  /*141d0*/  SEL R187, RZ, 0x1, P3 ;  /* 0x00000001ffbb7807 */ /* 0x000fc60001800000 */
[----:B------:R-:W-:Y:S02]  /*141e0*/  FADD.FTZ R89, R84, R95 ;  /* 0x0000005f54597221 */ /* 0x000fe40000010000 */
[----:B------:R-:W-:-:S04]  /*141f0*/  IMAD.WIDE.U32 R90, R90, 0x100, RZ ;  /* 0x000001005a5a7825 */ /* 0x000fc800078e00ff */
        /* <DEDUP_REMOVED lines=32> */
[----:B------:R0:W1:Y:S02]  /*14400*/  I2F.U32 R84, R86 ;  /* 0x0000005600547306 */ /* 0x0000640000201000 */
[----:B------:R-:W-:-:S04]  /*14410*/  FADD.FTZ R88, R89, R150 ;  /* 0x0000009659587221 */ /* 0x000fc80000010000 */
[----:B------:R-:W-:Y:S01]  /*14420*/  FADD.FTZ R89, R88, R153 ;  /* 0x0000009958597221 */ /* 0x000fe20000010000 */
[----:B0-----:R-:W-:-:S03]  /*14430*/  PRMT R86, RZ, 0x7610, R87 ;  /* 0x00007610ff567816 */ /* 0x001fc60000000057 */
[----:B------:R-:W-:Y:S01]  /*14440*/  FADD.FTZ R88, R89, R152 ;  /* 0x0000009859587221 */ /* 0x000fe20000010000 */
[----:B------:R-:W-:-:S03]  /*14450*/  SEL R87, RZ, 0x1, P6 ;  /* 0x00000001ff577807 */ /* 0x000fc60003000000 */
[----:B------:R-:W-:Y:S02]  /*14460*/  FADD.FTZ R88, R88, R155 ;  /* 0x0000009b58587221 */ /* 0x000fe40000010000 */
[----:B-1----:R-:W-:Y:S01]  /*14470*/  FFMA.FTZ R84, R84, R101, 1.1641532182693481445e-10 ;  /* 0x2f00000054547423 */ /* 0x002fe20000010065 */
[----:B------:R-:W-:Y:S01]  /*14480*/  SEL R101, RZ, 0x10000, P5 ;  /* 0x00010000ff657807 */ /* 0x000fe20002800000 */
[----:B------:R-:W-:Y:S02]  /*14490*/  FADD.FTZ R88, R88, R157 ;  /* 0x0000009d58587221 */ /* 0x000fe40000010000 */
[----:B------:R-:W-:Y:S02]  /*144a0*/  FMUL.FTZ R99, R86, R99 ;  /* 0x0000006356637220 */ /* 0x000fe40000410000 */
[----:B------:R-:W-:Y:S01]  /*144b0*/  FADD.FTZ R156, R88, R161 ;  /* 0x000000a1589c7221 */ /* 0x000fe20000010000 */
[----:B------:R-:W-:Y:S01]  /*144c0*/  SEL R88, RZ, 0x1, P1 ;  /* 0x00000001ff587807 */ /* 0x000fe20000800000 */
[----:B------:R-:W-:Y:S01]  /*144d0*/  FMUL.FTZ R99, R99, c[0x0][0x1e8] ;  /* 0x00007a0063637a20 */ /* 0x000fe20000410000 */
[----:B------:R-:W-:Y:S01]  /*144e0*/  FSETP.GTU.FTZ.AND P1, PT, R84, c[0x0][0x1e4], PT ;  /* 0x0000790054007a0b */ /* 0x000fe20003f3c000 */
[----:B------:R-:W-:-:S02]  /*144f0*/  FADD.FTZ R156, R156, R159 ;  /* 0x0000009f9c9c7221 */ /* 0x000fc40000010000 */
[----:B------:R-:W-:Y:S01]  /*14500*/  IMAD.WIDE.U32 R84, R85, 0x1000000, RZ ;  /* 0x0100000055547825 */ /* 0x000fe200078e00ff */
[----:B------:R-:W-:Y:S02]  /*14510*/  SEL R86, RZ, 0x1000000, P1 ;  /* 0x01000000ff567807 */ /* 0x000fe40000800000 */
[----:B------:R-:W-:Y:S01]  /*14520*/  FSEL R99, R99, RZ, !P1 ;  /* 0x000000ff63637208 */ /* 0x000fe20004800000 */
[----:B------:R-:W-:Y:S01]  /*14530*/  FADD.FTZ R156, R156, R165 ;  /* 0x000000a59c9c7221 */ /* 0x000fe20000010000 */
[----:B------:R-:W-:Y:S01]  /*14540*/  LOP3.LUT P1, RZ, R110, 0xff, RZ, 0xc0, !PT ;  /* 0x000000ff6eff7812 */ /* 0x000fe2000782c0ff */
[----:B------:R-:W-:-:S04]  /*14550*/  IMAD.WIDE.U32 R88, R88, 0x10000, RZ ;  /* 0x0001000058587825 */ /* 0x000fc800078e00ff */
[----:B------:R-:W-:Y:S01]  /*14560*/  FADD.FTZ R156, R156, R163 ;  /* 0x000000a39c9c7221 */ /* 0x000fe20000010000 */
[----:B------:R-:W-:Y:S02]  /*14570*/  LOP3.LUT R88, R90, R84, R88, 0xfe, !PT ;  /* 0x000000545a587212 */ /* 0x000fe400078efe58 */
[----:B------:R-:W-:Y:S01]  /*14580*/  SEL R84, RZ, 0x100, P4 ;  /* 0x00000100ff547807 */ /* 0x000fe20002000000 */
[----:B------:R-:W-:Y:S01]  /*14590*/  FADD.FTZ R156, R156, R169 ;  /* 0x000000a99c9c7221 */ /* 0x000fe20000010000 */
[----:B------:R-:W-:Y:S02]  /*145a0*/  LOP3.LUT R88, R88, R87, RZ, 0xfc, !PT ;  /* 0x0000005758587212 */ /* 0x000fe400078efcff */
[----:B------:R-:W-:Y:S01]  /*145b0*/  LOP3.LUT R84, R84, R86, R101, 0xfe, !PT ;  /* 0x0000005654547212 */ /* 0x000fe200078efe65 */
[----:B------:R-:W-:Y:S01]  /*145c0*/  FADD.FTZ R156, R156, R167 ;  /* 0x000000a79c9c7221 */ /* 0x000fe20000010000 */
[----:B------:R-:W-:Y:S01]  /*145d0*/  @P0 PRMT R86, RZ, 0x7610, R83 ;  /* 0x00007610ff560816 */ /* 0x000fe20000000053 */
[----:B------:R-:W-:Y:S01]  /*145e0*/  IMAD.WIDE.U32 R100, R131, R100, c[0x0][0x188] ;  /* 0x0000620083647625 */ /* 0x000fe200078e0064 */
[----:B------:R-:W-:-:S02]  /*145f0*/  LOP3.LUT R187, R85, R84, R187, 0xfe, !PT ;  /* 0x0000005455bb7212 */ /* 0x000fc400078efebb */
[----:B------:R-:W-:Y:S01]  /*14600*/  F2FP.BF16.PACK_AB R85, R179, R175 ;  /* 0x000000afb355723e */ /* 0x000fe200000010ff */
[----:B------:R-:W-:Y:S01]  /*14610*/  FADD.FTZ R156, R156, R171 ;  /* 0x000000ab9c9c7221 */ /* 0x000fe20000010000 */
[----:B------:R-:W-:Y:S01]  /*14620*/  F2FP.BF16.PACK_AB R84, R177, R173 ;  /* 0x000000adb154723e */ /* 0x000fe200000010ff */
[----:B------:R-:W-:Y:S01]  /*14630*/  @P0 FADD.FTZ R99, R86, R99 ;  /* 0x0000006356630221 */ /* 0x000fe20000010000 */
[----:B------:R-:W-:Y:S01]  /*14640*/  F2FP.BF16.PACK_AB R86, R183, R181 ;  /* 0x000000b5b756723e */ /* 0x000fe200000010ff */
[----:B------:R-:W-:Y:S01]  /*14650*/  FADD.FTZ R156, R156, R173 ;  /* 0x000000ad9c9c7221 */ /* 0x000fe20000010000 */
[----:B------:R-:W-:Y:S01]  /*14660*/  LOP3.LUT R89, R91, R187, R89, 0xfe, !PT ;  /* 0x000000bb5b597212 */ /* 0x000fe200078efe59 */
[----:B------:R-:W-:Y:S01]  /*14670*/  IMAD.WIDE.U32 R90, R131, R102, c[0x0][0x190] ;  /* 0x00006400835a7625 */ /* 0x000fe200078e0066 */
[----:B------:R-:W-:Y:S02]  /*14680*/  F2FP.BF16.PACK_AB R87, R99, R185 ;  /* 0x000000b96357723e */ /* 0x000fe400000010ff */
[----:B------:R-:W-:Y:S01]  /*14690*/  SHF.R.U32.HI R102, RZ, 0x5, R0 ;  /* 0x00000005ff667819 */ /* 0x000fe20000011600 */
[----:B------:R-:W-:Y:S01]  /*146a0*/  FADD.FTZ R156, R156, R177 ;  /* 0x000000b19c9c7221 */ /* 0x000fe20000010000 */
[----:B------:R-:W-:Y:S01]  /*146b0*/  LOP3.LUT P0, RZ, R0, 0x1f, RZ, 0xc0, !PT ;  /* 0x0000001f00ff7812 */ /* 0x000fe2000780c0ff */
[----:B------:R0:W-:Y:S01]  /*146c0*/  STG.E.128 [R100.64], R84 ;  /* 0x0000005464007986 */ /* 0x0001e2000c101d06 */
[----:B------:R-:W-:Y:S01]  /*146d0*/  LOP3.LUT R102, R102, 0x7fffffc, RZ, 0xc0, !PT ;  /* 0x07fffffc66667812 */ /* 0x000fe200078ec0ff */
[----:B------:R-:W-:-:S02]  /*146e0*/  FADD.FTZ R156, R156, R175 ;  /* 0x000000af9c9c7221 */ /* 0x000fc40000010000 */
[----:B------:R1:W-:Y:S01]  /*146f0*/  STG.E.64 [R90.64], R88 ;  /* 0x000000585a007986 */ /* 0x0003e2000c101b06 */
[----:B------:R-:W-:Y:S01]  /*14700*/  @!P1 IADD3 R102, R102, 0x4, RZ ;  /* 0x0000000466669810 */ /* 0x000fe20007ffe0ff */
[----:B------:R-:W-:-:S04]  /*14710*/  FADD.FTZ R156, R156, R179 ;  /* 0x000000b39c9c7221 */ /* 0x000fc80000010000 */
[----:B------:R-:W-:-:S04]  /*14720*/  FADD.FTZ R156, R156, R181 ;  /* 0x000000b59c9c7221 */ /* 0x000fc80000010000 */
[----:B------:R-:W-:-:S04]  /*14730*/  FADD.FTZ R156, R156, R183 ;  /* 0x000000b79c9c7221 */ /* 0x000fc80000010000 */
[----:B------:R-:W-:-:S04]  /*14740*/  FADD.FTZ R156, R156, R185 ;  /* 0x000000b99c9c7221 */ /* 0x000fc80000010000 */
[----:B0-----:R-:W-:Y:S01]  /*14750*/  FADD.FTZ R101, R156, R99 ;  /* 0x000000639c657221 */ /* 0x001fe20000010000 */
[----:B------:R-:W-:Y:S05]  /*14760*/  BRA.DIV ~URZ, `(.L_x_2069) ;  /* 0x00001de27f007947 */ /* 0x000fea000b800000 */
[----:B-1----:R0:W1:Y:S02]  /*14770*/  SHFL.BFLY PT, R84, R101, 0x1, 0x1f ;  /* 0x0c201f0065547f89 */ /* 0x00206400000e0000 */
.L_x_2073:
        /* <DEDUP_REMOVED lines=132> */
.L_x_2074:
[----:B------:R-:W-:Y:S01]  /*14fc0*/  SHF.R.U32.HI R91, RZ, 0x5, R0 ;  /* 0x00000005ff5b7819 */ /* 0x000fe20000011600 */
[----:B--2---:R-:W-:Y:S01]  /*14fd0*/  FADD.FTZ R85, R89, R90 ;  /* 0x0000005a59557221 */ /* 0x004fe20000010000 */
[----:B------:R-:W-:Y:S01]  /*14fe0*/  WARPSYNC 0xffffffff ;  /* 0xffffffff00007948 */ /* 0x000fe20003800000 */
[----:B------:R-:W-:Y:S01]  /*14ff0*/  LOP3.LUT R87, R0, 0x1f, RZ, 0xc0, !PT ;  /* 0x0000001f00577812 */ /* 0x000fe200078ec0ff */
[----:B------:R-:W-:Y:S01]  /*15000*/  IMAD.MOV.U32 R89, RZ, RZ, RZ ;  /* 0x000000ffff597224 */ /* 0x000fe200078e00ff */
[----:B------:R-:W-:Y:S02]  /*15010*/  LOP3.LUT R91, R91, 0x3, RZ, 0xc0, !PT ;  /* 0x000000035b5b7812 */ /* 0x000fe400078ec0ff */
[----:B------:R-:W-:-:S03]  /*15020*/  ISETP.GT.U32.AND P1, PT, R87, 0x3, PT ;  /* 0x000000035700780c */ /* 0x000fc60003f24070 */
[----:B------:R-:W-:-:S05]  /*15030*/  @!P0 IMAD.IADD R88, R102, 0x1, R91 ;  /* 0x0000000166588824 */ /* 0x000fca00078e025b */
[----:B------:R-:W-:Y:S04]  /*15040*/  @!P0 STS.64 [R88.X8], R84 ;  /* 0x0000005458008388 */ /* 0x000fe80000008a00 */
[----:B------:R-:W-:Y:S01]  /*15050*/  BAR.SYNC.DEFER_BLOCKING 0x0 ;  /* 0x0000000000007b1d */ /* 0x000fe20000010000 */
[----:B------:R-:W-:Y:S01]  /*15060*/  @!P1 IMAD.IADD R102, R102, 0x1, R87 ;  /* 0x0000000166669824 */ /* 0x000fe200078e0257 */
[----:B------:R-:W-:Y:S01]  /*15070*/  LOP3.LUT P0, RZ, R91, 0x1f, R0, 0xf8, !PT ;  /* 0x0000001f5bff7812 */ /* 0x000fe2000780f800 */
[----:B------:R-:W-:Y:S01]  /*15080*/  CS2R R86, SRZ ;  /* 0x0000000000567805 */ /* 0x000fe2000001ff00 */
[----:B------:R-:W-:-:S04]  /*15090*/  @!P1 IMAD.MOV.U32 R89, RZ, RZ, 0x700 ;  /* 0x00000700ff599424 */ /* 0x000fc800078e00ff */
[----:B------:R-:W-:Y:S01]  /*150a0*/  I2F R158, R89 ;  /* 0x00000059009e7306 */ /* 0x000fe20000201400 */
[----:B-1----:R-:W1:Y:S06]  /*150b0*/  SHFL.DOWN PT, R90, R89, 0x2, 0x1f ;  /* 0x08401f00595a7f89 */ /* 0x002e6c00000e0000 */
[----:B------:R-:W-:Y:S01]  /*150c0*/  @!P0 IMAD.MOV.U32 R91, RZ, RZ, 0x4 ;  /* 0x00000004ff5b8424 */ /* 0x000fe200078e00ff */
[----:B------:R-:W2:Y:S01]  /*150d0*/  @!P1 LDS.64 R86, [R102.X8] ;  /* 0x0000000066569984 */ /* 0x000ea20000008a00 */
[----:B------:R-:W-:Y:S02]  /*150e0*/  ISETP.NE.AND P1, PT, RZ, UR8, PT ;  /* 0x00000008ff007c0c */ /* 0x000fe4000bf25270 */
[----:B-1----:R-:W-:-:S02]  /*150f0*/  IADD3 R100, R90, R89, RZ ;  /* 0x000000595a647210 */ /* 0x002fc40007ffe0ff */
[----:B------:R-:W-:Y:S03]  /*15100*/  I2F R90, R90 ;  /* 0x0000005a005a7306 */ /* 0x000fe60000201400 */
[----:B------:R-:W-:Y:S05]  /*15110*/  SHFL.DOWN PT, R189, R100, 0x1, 0x1f ;  /* 0x08201f0064bd7f89 */ /* 0x000fea00000e0000 */
[----:B------:R-:W1:Y:S08]  /*15120*/  I2F R156, R100 ;  /* 0x00000064009c7306 */ /* 0x000e700000201400 */
[----:B-1----:R-:W1:Y:S01]  /*15130*/  MUFU.RCP R85, R156 ;  /* 0x0000009c00557308 */ /* 0x002e620000001000 */
[----:B0-2---:R-:W0:Y:S04]  /*15140*/  SHFL.DOWN PT, R101, R86, 0x2, 0x1f ;  /* 0x08401f0056657f89 */ /* 0x005e2800000e0000 */
[----:B------:R-:W2:Y:S01]  /*15150*/  SHFL.DOWN PT, R84, R87, 0x2, 0x1f ;  /* 0x08401f0057547f89 */ /* 0x000ea200000e0000 */
[----:B0-----:R-:W-:-:S02]  /*15160*/  FMUL.FTZ R187, R101, R90 ;  /* 0x0000005a65bb7220 */ /* 0x001fc40000410000 */
[----:B------:R-:W-:Y:S02]  /*15170*/  FADD.FTZ R101, -R101, R86 ;  /* 0x0000005665657221 */ /* 0x000fe40000010100 */
[----:B------:R-:W-:Y:S02]  /*15180*/  FFMA.FTZ R88, R158, R86, R187 ;  /* 0x000000569e587223 */ /* 0x000fe400000100bb */
[----:B------:R-:W-:Y:S02]  /*15190*/  FMUL.FTZ R101, R101, R101 ;  /* 0x0000006565657220 */ /* 0x000fe40000410000 */
[----:B-1----:R-:W-:Y:S02]  /*151a0*/  FMUL.FTZ R89, R85, R88 ;  /* 0x0000005855597220 */ /* 0x002fe40000410000 */
[----:B------:R-:W-:Y:S02]  /*151b0*/  IMAD.IADD R88, R100, 0x1, R189 ;  /* 0x0000000164587824 */ /* 0x000fe400078e02bd */
[----:B------:R-:W-:Y:S01]  /*151c0*/  FMUL.FTZ R101, R101, R158 ;  /* 0x0000009e65657220 */ /* 0x000fe20000410000 */
[----:B------:R-:W0:Y:S01]  /*151d0*/  SHFL.DOWN PT, R86, R89, 0x1, 0x1f ;  /* 0x08201f0059567f89 */ /* 0x000e2200000e0000 */
[----:B--2---:R-:W-:Y:S01]  /*151e0*/  FADD.FTZ R84, R84, R87 ;  /* 0x0000005754547221 */ /* 0x004fe20000010000 */
[----:B------:R-:W-:Y:S01]  /*151f0*/  I2F R189, R189 ;  /* 0x000000bd00bd7306 */ /* 0x000fe20000201400 */
[----:B------:R-:W-:-:S04]  /*15200*/  FMUL.FTZ R101, R101, R90 ;  /* 0x0000005a65657220 */ /* 0x000fc80000410000 */
[----:B------:R-:W-:-:S03]  /*15210*/  FFMA.FTZ R84, R85, R101, R84 ;  /* 0x0000006555547223 */ /* 0x000fc60000010054 */
[----:B------:R-:W1:Y:S02]  /*15220*/  I2F R88, R88 ;  /* 0x0000005800587306 */ /* 0x000e640000201400 */
[----:B------:R-:W2:Y:S01]  /*15230*/  SHFL.DOWN PT, R85, R84, 0x1, 0x1f ;  /* 0x08201f0054557f89 */ /* 0x000ea200000e0000 */
[----:B0-----:R-:W-:-:S05]  /*15240*/  FADD.FTZ R90, R89, -R86 ;  /* 0x80000056595a7221 */ /* 0x001fca0000010000 */
[----:B-1----:R0:W1:Y:S01]  /*15250*/  MUFU.RCP R87, R88 ;  /* 0x0000005800577308 */ /* 0x0020620000001000 */
[----:B------:R-:W-:Y:S02]  /*15260*/  FMUL.FTZ R86, R86, R189 ;  /* 0x000000bd56567220 */ /* 0x000fe40000410000 */
[----:B------:R-:W-:Y:S02]  /*15270*/  FMUL.FTZ R101, R90, R90 ;  /* 0x0000005a5a657220 */ /* 0x000fe40000410000 */
[C---:B------:R-:W-:Y:S02]  /*15280*/  FFMA.FTZ R86, R156.reuse, R89, R86 ;  /* 0x000000599c567223 */ /* 0x040fe40000010056 */
[----:B------:R-:W-:Y:S02]  /*15290*/  FMUL.FTZ R101, R156, R101 ;  /* 0x000000659c657220 */ /* 0x000fe40000410000 */
[----:B0-----:R-:W-:Y:S02]  /*152a0*/  IMAD.MOV.U32 R88, RZ, RZ, c[0x0][0x1e0] ;  /* 0x00007800ff587624 */ /* 0x001fe400078e00ff */
[----:B------:R-:W-:-:S02]  /*152b0*/  FMUL.FTZ R101, R101, R189 ;  /* 0x000000bd65657220 */ /* 0x000fc40000410000 */
[----:B-1----:R-:W-:Y:S02]  /*152c0*/  FMUL.FTZ R89, R87, R86 ;  /* 0x0000005657597220 */ /* 0x002fe40000410000 */
[----:B--2---:R-:W-:-:S04]  /*152d0*/  FADD.FTZ R86, R84, R85 ;  /* 0x0000005554567221 */ /* 0x004fc80000010000 */
[----:B------:R-:W0:Y:S01]  /*152e0*/  SHFL.IDX PT, R89, R89, RZ, 0x1f ;  /* 0x00001fff59597589 */ /* 0x000e2200000e0000 */
[----:B------:R-:W-:Y:S02]  /*152f0*/  FFMA.FTZ R101, R87, R101, R86 ;  /* 0x0000006557657223 */ /* 0x000fe40000010056 */
[----:B------:R-:W-:-:S04]  /*15300*/  @!P0 IMAD.MOV.U32 R87, RZ, RZ, 0x4 ;  /* 0x00000004ff578424 */ /* 0x000fc800078e00ff */
[----:B------:R-:W1:Y:S01]  /*15310*/  SHFL.IDX PT, R101, R101, RZ, 0x1f ;  /* 0x00001fff65657589 */ /* 0x000e6200000e0000 */
[----:B------:R-:W-:-:S04]  /*15320*/  @!P0 IMAD.WIDE R86, R2, R87, c[0x0][0x1a0] ;  /* 0x0000680002568625 */ /* 0x000fc800078e0257 */
[C---:B0-----:R-:W-:Y:S01]  /*15330*/  FMUL.FTZ R84, R89.reuse, R89 ;  /* 0x0000005959547220 */ /* 0x041fe20000410000 */
[----:B------:R-:W-:Y:S01]  /*15340*/  FSEL R90, R89, RZ, !P1 ;  /* 0x000000ff595a7208 */ /* 0x000fe20004800000 */
[----:B------:R0:W-:Y:S03]  /*15350*/  @!P0 STG.E [R86.64], R89 ;  /* 0x0000005956008986 */ /* 0x0001e6000c101906 */
[----:B------:R-:W-:Y:S01]  /*15360*/  FSEL R85, R84, RZ, P1 ;  /* 0x000000ff54557208 */ /* 0x000fe20000800000 */
[----:B------:R-:W-:Y:S01]  /*15370*/  FADD.FTZ R95, -R90, R95 ;  /* 0x0000005f5a5f7221 */ /* 0x000fe20000010100 */
[----:B------:R-:W-:Y:S01]  /*15380*/  LOP3.LUT P1, RZ, R110, 0xff, RZ, 0xc0, !PT ;  /* 0x000000ff6eff7812 */ /* 0x000fe2000782c0ff */
[----:B-1----:R-:W-:Y:S02]  /*15390*/  FFMA.FTZ R84, R101, R88, c[0x0][0x228] ;  /* 0x00008a0065547623 */ /* 0x002fe40000010058 */
[----:B------:R-:W-:Y:S01]  /*153a0*/  FADD.FTZ R98, -R90, R98 ;  /* 0x000000625a627221 */ /* 0x000fe20000010100 */
[----:B------:R-:W-:Y:S01]  /*153b0*/  SEL R110, RZ, 0x1, P1 ;  /* 0x00000001ff6e7807 */ /* 0x000fe20000800000 */
[----:B------:R-:W-:-:S02]  /*153c0*/  FADD.FTZ R88, R84, R85 ;  /* 0x0000005554587221 */ /* 0x000fc40000010000 */
[C---:B0-----:R-:W-:Y:S02]  /*153d0*/  FADD.FTZ R87, -R90.reuse, R121 ;  /* 0x000000795a577221 */ /* 0x041fe40000010100 */
[----:B------:R-:W0:Y:S01]  /*153e0*/  MUFU.RSQ R189, R88 ;  /* 0x0000005800bd7308 */ /* 0x000e220000001400 */
        /* <DEDUP_REMOVED lines=8> */
[C---:B0-----:R-:W-:Y:S01]  /*15470*/  FMUL.FTZ R121, R189.reuse, R95 ;  /* 0x0000005fbd797220 */ /* 0x041fe20000410000 */
[----:B------:R-:W-:Y:S01]  /*15480*/  PRMT R95, RZ, 0x5410, R79 ;  /* 0x00005410ff5f7816 */ /* 0x000fe2000000004f */
[C---:B------:R-:W-:Y:S02]  /*15490*/  FMUL.FTZ R98, R189.reuse, R98 ;  /* 0x00000062bd627220 */ /* 0x040fe40000410000 */
[----:B------:R-:W-:-:S02]  /*154a0*/  FMUL.FTZ R99, R189, R103 ;  /* 0x00000067bd637220 */ /* 0x000fc40000410000 */
[----:B------:R-:W-:Y:S01]  /*154b0*/  FFMA.FTZ R95, R98, R95, R9 ;  /* 0x0000005f625f7223 */ /* 0x000fe20000010009 */
[----:B------:R-:W-:Y:S01]  /*154c0*/  PRMT R98, RZ, 0x7610, R79 ;  /* 0x00007610ff627816 */ /* 0x000fe2000000004f */
[C---:B------:R-:W-:Y:S02]  /*154d0*/  FMUL.FTZ R102, R189.reuse, R96 ;  /* 0x00000060bd667220 */ /* 0x040fe40000410000 */
[----:B------:R-:W-:Y:S02]  /*154e0*/  FMUL.FTZ R101, R189, R97 ;  /* 0x00000061bd657220 */ /* 0x000fe40000410000 */
[----:B------:R-:W-:Y:S01]  /*154f0*/  FFMA.FTZ R98, R99, R98, R10 ;  /* 0x0000006263627223 */ /* 0x000fe2000001000a */
[--C-:B------:R-:W-:Y:S01]  /*15500*/  PRMT R99, RZ, 0x5410, R78.reuse ;  /* 0x00005410ff637816 */ /* 0x100fe2000000004e */
[C---:B------:R-:W-:Y:S02]  /*15510*/  FMUL.FTZ R120, R189.reuse, R94 ;  /* 0x0000005ebd787220 */ /* 0x040fe40000410000 */
[----:B------:R-:W-:Y:S01]  /*15520*/  FMUL.FTZ R124, R189, R92 ;  /* 0x0000005cbd7c7220 */ /* 0x000fe20000410000 */
[----:B------:R-:W-:Y:S01]  /*15530*/  F2FP.BF16.PACK_AB R95, R98, R95 ;  /* 0x0000005f625f723e */ /* 0x000fe200000010ff */
[----:B------:R-:W-:Y:S01]  /*15540*/  FFMA.FTZ R99, R102, R99, R7 ;  /* 0x0000006366637223 */ /* 0x000fe20000010007 */
[----:B------:R-:W-:Y:S01]  /*15550*/  PRMT R102, RZ, 0x7610, R78 ;  /* 0x00007610ff667816 */ /* 0x000fe2000000004e */
[----:B------:R-:W-:-:S02]  /*15560*/  FADD.FTZ R93, -R90, R93 ;  /* 0x0000005d5a5d7221 */ /* 0x000fc40000010100 */
[C---:B------:R-:W-:Y:S01]  /*15570*/  @!P0 IMAD.WIDE R84, R2.reuse, R91, c[0x0][0x1a8] ;  /* 0x00006a0002548625 */ /* 0x040fe200078e025b */
[----:B------:R-:W-:-:S03]  /*15580*/  IADD3 R2, R2, c[0x0][0x160], RZ ;  /* 0x0000580002027a10 */ /* 0x000fc60007ffe0ff */
[----:B------:R-:W-:Y:S01]  /*15590*/  FFMA.FTZ R102, R101, R102, R8 ;  /* 0x0000006665667223 */ /* 0x000fe20000010008 */
[----:B------:R-:W-:Y:S01]  /*155a0*/  PRMT R101, RZ, 0x5410, R77 ;  /* 0x00005410ff657816 */ /* 0x000fe2000000004d */
[----:B------:R-:W-:Y:S01]  /*155b0*/  FADD.FTZ R91, -R90, R125 ;  /* 0x0000007d5a5b7221 */ /* 0x000fe20000010100 */
[----:B------:R0:W-:Y:S01]  /*155c0*/  @!P0 STG.E [R84.64], R189 ;  /* 0x000000bd54008986 */ /* 0x0001e2000c101906 */
[----:B------:R-:W-:Y:S02]  /*155d0*/  FMUL.FTZ R125, R189, R93 ;  /* 0x0000005dbd7d7220 */ /* 0x000fe40000410000 */
[----:B------:R-:W-:Y:S01]  /*155e0*/  FFMA.FTZ R101, R120, R101, R5 ;  /* 0x0000006578657223 */ /* 0x000fe20000010005 */
[----:B------:R-:W-:Y:S01]  /*155f0*/  PRMT R120, RZ, 0x7610, R77 ;  /* 0x00007610ff787816 */ /* 0x000fe2000000004d */
[C---:B------:R-:W-:Y:S02]  /*15600*/  FADD.FTZ R126, -R90.reuse, R126 ;  /* 0x0000007e5a7e7221 */ /* 0x040fe40000010100 */
[----:B------:R-:W-:-:S02]  /*15610*/  FADD.FTZ R100, -R90, R128 ;  /* 0x000000805a647221 */ /* 0x000fc40000010100 */
[----:B------:R-:W-:Y:S01]  /*15620*/  FFMA.FTZ R120, R121, R120, R6 ;  /* 0x0000007879787223 */ /* 0x000fe20000010006 */
[--C-:B------:R-:W-:Y:S01]  /*15630*/  PRMT R121, RZ, 0x5410, R76.reuse ;  /* 0x00005410ff797816 */ /* 0x100fe2000000004c */
[C---:B------:R-:W-:Y:S02]  /*15640*/  FMUL.FTZ R128, R189.reuse, R126 ;  /* 0x0000007ebd807220 */ /* 0x040fe40000410000 */
[----:B------:R-:W-:Y:S02]  /*15650*/  FADD.FTZ R127, -R90, R127 ;  /* 0x0000007f5a7f7221 */ /* 0x000fe40000010100 */
[----:B------:R-:W-:Y:S01]  /*15660*/  FFMA.FTZ R121, R124, R121, R3 ;  /* 0x000000797c797223 */ /* 0x000fe20000010003 */
[----:B------:R-:W-:Y:S01]  /*15670*/  PRMT R124, RZ, 0x7610, R76 ;  /* 0x00007610ff7c7816 */ /* 0x000fe2000000004c */
[----:B------:R-:W-:Y:S02]  /*15680*/  FADD.FTZ R156, -R90, R129 ;  /* 0x000000815a9c7221 */ /* 0x000fe40000010100 */
[----:B------:R-:W-:-:S02]  /*15690*/  FMUL.FTZ R129, R189, R127 ;  /* 0x0000007fbd817220 */ /* 0x000fc40000410000 */
[----:B------:R-:W-:Y:S01]  /*156a0*/  FFMA.FTZ R124, R125, R124, R4 ;  /* 0x0000007c7d7c7223 */ /* 0x000fe20000010004 */
[----:B------:R-:W-:Y:S01]  /*156b0*/  PRMT R125, RZ, 0x5410, R75 ;  /* 0x00005410ff7d7816 */ /* 0x000fe2000000004b */
[----:B------:R-:W-:Y:S02]  /*156c0*/  FADD.FTZ R166, -R90, R134 ;  /* 0x000000865aa67221 */ /* 0x000fe40000010100 */
[C---:B------:R-:W-:Y:S02]  /*156d0*/  FMUL.FTZ R134, R189.reuse, R89 ;  /* 0x00000059bd867220 */ /* 0x040fe40000410000 */
        /* <DEDUP_REMOVED lines=14> */
[----:B------:R-:W-:Y:S02]  /*157c0*/  FADD.FTZ R164, -R90, R135 ;  /* 0x000000875aa47221 */ /* 0x000fe40000010100 */
[----:B------:R-:W-:Y:S01]  /*157d0*/  FMUL.FTZ R135, R189, R123 ;  /* 0x0000007bbd877220 */ /* 0x000fe20000410000 */
[----:B------:R-:W-:Y:S01]  /*157e0*/  F2FP.BF16.PACK_AB R98, R137, R134 ;  /* 0x000000868962723e */ /* 0x000fe200000010ff */
[----:B------:R-:W-:Y:S01]  /*157f0*/  FFMA.FTZ R132, R132, R129, R13 ;  /* 0x0000008184847223 */ /* 0x000fe2000001000d */
[----:B------:R-:W-:Y:S01]  /*15800*/  PRMT R129, RZ, 0x7610, R73 ;  /* 0x00007610ff817816 */ /* 0x000fe20000000049 */
[----:B------:R-:W-:Y:S02]  /*15810*/  FADD.FTZ R158, -R90, R130 ;  /* 0x000000825a9e7221 */ /* 0x000fe40000010100 */
[----:B------:R-:W-:-:S02]  /*15820*/  FMUL.FTZ R130, R189, R86 ;  /* 0x00000056bd827220 */ /* 0x000fc40000410000 */
[----:B------:R-:W-:Y:S01]  /*15830*/  FFMA.FTZ R135, R135, R129, R14 ;  /* 0x0000008187877223 */ /* 0x000fe2000001000e */
[--C-:B------:R-:W-:Y:S01]  /*15840*/  PRMT R129, RZ, 0x5410, R72.reuse ;  /* 0x00005410ff817816 */ /* 0x100fe20000000048 */
[----:B------:R-:W-:Y:S02]  /*15850*/  FADD.FTZ R160, -R90, R133 ;  /* 0x000000855aa07221 */ /* 0x000fe40000010100 */
[C---:B------:R-:W-:Y:S02]  /*15860*/  FMUL.FTZ R133, R189.reuse, R87 ;  /* 0x00000057bd857220 */ /* 0x040fe40000410000 */
[----:B------:R-:W-:Y:S01]  /*15870*/  FFMA.FTZ R129, R130, R129, R11 ;  /* 0x0000008182817223 */ /* 0x000fe2000001000b */
[----:B------:R-:W-:Y:S01]  /*15880*/  PRMT R130, RZ, 0x7610, R72 ;  /* 0x00007610ff827816 */ /* 0x000fe20000000048 */
[----:B------:R-:W-:Y:S02]  /*15890*/  FMUL.FTZ R166, R189, R166 ;  /* 0x000000a6bda67220 */ /* 0x000fe40000410000 */
[----:B------:R-:W-:-:S02]  /*158a0*/  FADD.FTZ R178, -R90, R145 ;  /* 0x000000915ab27221 */ /* 0x000fc40000010100 */
[----:B------:R-:W-:Y:S01]  /*158b0*/  FFMA.FTZ R130, R133, R130, R12 ;  /* 0x0000008285827223 */ /* 0x000fe2000001000c */
[----:B------:R-:W-:Y:S01]  /*158c0*/  PRMT R133, RZ, 0x5410, R71 ;  /* 0x00005410ff857816 */ /* 0x000fe20000000047 */
[C---:B------:R-:W-:Y:S02]  /*158d0*/  FMUL.FTZ R145, R189.reuse, R168 ;  /* 0x000000a8bd917220 */ /* 0x040fe40000410000 */
[C---:B------:R-:W-:Y:S02]  /*158e0*/  FMUL.FTZ R162, R189.reuse, R162 ;  /* 0x000000a2bda27220 */ /* 0x040fe40000410000 */
[----:B------:R-:W-:Y:S01]  /*158f0*/  FFMA.FTZ R166, R166, R133, R25 ;  /* 0x00000085a6a67223 */ /* 0x000fe20000010019 */
[----:B------:R-:W-:Y:S01]  /*15900*/  PRMT R133, RZ, 0x7610, R71 ;  /* 0x00007610ff857816 */ /* 0x000fe20000000047 */
[----:B------:R-:W-:Y:S02]  /*15910*/  FADD.FTZ R176, -R90, R143 ;  /* 0x0000008f5ab07221 */ /* 0x000fe40000010100 */
[----:B------:R-:W-:-:S02]  /*15920*/  FMUL.FTZ R143, R189, R164 ;  /* 0x000000a4bd8f7220 */ /* 0x000fc40000410000 */
[----:B------:R-:W-:Y:S01]  /*15930*/  FFMA.FTZ R145, R145, R133, R26 ;  /* 0x0000008591917223 */ /* 0x000fe2000001001a */
[--C-:B------:R-:W-:Y:S01]  /*15940*/  PRMT R133, RZ, 0x5410, R70.reuse ;  /* 0x00005410ff857816 */ /* 0x100fe20000000046 */
[C---:B------:R-:W-:Y:S02]  /*15950*/  FMUL.FTZ R158, R189.reuse, R158 ;  /* 0x0000009ebd9e7220 */ /* 0x040fe40000410000 */
[----:B------:R-:W-:Y:S02]  /*15960*/  FADD.FTZ R174, -R90, R141 ;  /* 0x0000008d5aae7221 */ /* 0x000fe40000010100 */
[----:B------:R-:W-:Y:S01]  /*15970*/  FFMA.FTZ R162, R162, R133, R23 ;  /* 0x00000085a2a27223 */ /* 0x000fe20000010017 */
[----:B------:R-:W-:Y:S01]  /*15980*/  PRMT R133, RZ, 0x7610, R70 ;  /* 0x00007610ff857816 */ /* 0x000fe20000000046 */
[----:B------:R-:W-:Y:S02]  /*15990*/  FMUL.FTZ R141, R189, R160 ;  /* 0x000000a0bd8d7220 */ /* 0x000fe40000410000 */
[----:B------:R-:W-:-:S02]  /*159a0*/  FADD.FTZ R170, -R90, R136 ;  /* 0x000000885aaa7221 */ /* 0x000fc40000010100 */
[----:B------:R-:W-:Y:S01]  /*159b0*/  FFMA.FTZ R143, R143, R133, R24 ;  /* 0x000000858f8f7223 */ /* 0x000fe20000010018 */
[----:B------:R-:W-:Y:S01]  /*159c0*/  PRMT R133, RZ, 0x5410, R69 ;  /* 0x00005410ff857816 */ /* 0x000fe20000000045 */
        /* <DEDUP_REMOVED lines=36> */
[----:B------:R-:W-:Y:S01]  /*15c10*/  FMUL.FTZ R152, R189, R152 ;  /* 0x00000098bd987220 */ /* 0x000fe20000410000 */
[----:B------:R-:W-:Y:S01]  /*15c20*/  PRMT R138, RZ, 0x7610, R65 ;  /* 0x00007610ff8a7816 */ /* 0x000fe20000000041 */
[----:B------:R-:W-:-:S02]  /*15c30*/  FADD.FTZ R187, -R90, R157 ;  /* 0x0000009d5abb7221 */ /* 0x000fc40000010100 */
        /* <DEDUP_REMOVED lines=11> */
[C---:B------:R-:W-:Y:S02]  /*15cf0*/  FMUL.FTZ R155, R189.reuse, R184 ;  /* 0x000000b8bd9b7220 */ /* 0x040fe40000410000 */
[----:B------:R-:W-:Y:S01]  /*15d00*/  FFMA.FTZ R150, R150, R139, R39 ;  /* 0x0000008b96967223 */ /* 0x000fe20000010027 */
[----:B------:R-:W-:Y:S01]  /*15d10*/  PRMT R139, RZ, 0x7610, R62 ;  /* 0x00007610ff8b7816 */ /* 0x000fe2000000003e */
[----:B------:R-:W-:Y:S02]  /*15d20*/  FADD.FTZ R146, -R90, R146 ;  /* 0x000000925a927221 */ /* 0x000fe40000010100 */
[----:B------:R-:W-:-:S02]  /*15d30*/  FMUL.FTZ R123, R189, R182 ;  /* 0x000000b6bd7b7220 */ /* 0x000fc40000410000 */
        /* <DEDUP_REMOVED lines=18> */
[C---:B------:R-:W-:Y:S01]  /*15e60*/  FMUL.FTZ R122, R189.reuse, R163 ;  /* 0x000000a3bd7a7220 */ /* 0x040fe20000410000 */
[----:B------:R-:W-:Y:S01]  /*15e70*/  F2FP.BF16.PACK_AB R100, R136, R133 ;  /* 0x000000858864723e */ /* 0x000fe200000010ff */
[----:B------:R-:W-:Y:S02]  /*15e80*/  FADD.FTZ R169, -R90, R169 ;  /* 0x000000a95aa97221 */ /* 0x000fe40000010100 */
[----:B------:R-:W-:Y:S01]  /*15e90*/  FFMA.FTZ R167, R156, R97, R49 ;  /* 0x000000619ca77223 */ /* 0x000fe20000010031 */
[----:B------:R-:W-:Y:S01]  /*15ea0*/  PRMT R97, RZ, 0x7610, R59 ;  /* 0x00007610ff617816 */ /* 0x000fe2000000003b */
[----:B------:R-:W-:Y:S02]  /*15eb0*/  FADD.FTZ R165, -R90, R165 ;  /* 0x000000a55aa57221 */ /* 0x000fe40000010100 */
[----:B------:R-:W-:-:S02]  /*15ec0*/  FMUL.FTZ R103, R189, R169 ;  /* 0x000000a9bd677220 */ /* 0x000fc40000410000 */
[----:B------:R-:W-:Y:S01]  /*15ed0*/  FFMA.FTZ R168, R171, R97, R50 ;  /* 0x00000061aba87223 */ /* 0x000fe20000010032 */
[--C-:B------:R-:W-:Y:S01]  /*15ee0*/  PRMT R97, RZ, 0x5410, R58.reuse ;  /* 0x00005410ff617816 */ /* 0x100fe2000000003a */
[C---:B------:R-:W-:Y:S02]  /*15ef0*/  FMUL.FTZ R93, R189.reuse, R165 ;  /* 0x000000a5bd5d7220 */ /* 0x040fe40000410000 */
[----:B0-----:R-:W-:Y:S02]  /*15f00*/  FMUL.FTZ R84, R189, R187 ;  /* 0x000000bbbd547220 */ /* 0x001fe40000410000 */
[----:B------:R-:W-:Y:S01]  /*15f10*/  FFMA.FTZ R164, R122, R97, R47 ;  /* 0x000000617aa47223 */ /* 0x000fe2000001002f */
[----:B------:R-:W-:Y:S01]  /*15f20*/  PRMT R97, RZ, 0x7610, R58 ;  /* 0x00007610ff617816 */ /* 0x000fe2000000003a */
[C---:B------:R-:W-:Y:S01]  /*15f30*/  FADD.FTZ R161, -R90.reuse, R161 ;  /* 0x000000a15aa17221 */ /* 0x040fe20000010100 */
[----:B------:R-:W-:Y:S01]  /*15f40*/  IADD3 R122, R119, 0x80, RZ ;  /* 0x00000080777a7810 */ /* 0x000fe20007ffe0ff */
[----:B------:R-:W-:-:S02]  /*15f50*/  FADD.FTZ R185, -R90, R185 ;  /* 0x000000b95ab97221 */ /* 0x000fc40000010100 */
[----:B------:R-:W-:Y:S01]  /*15f60*/  FFMA.FTZ R165, R103, R97, R48 ;  /* 0x0000006167a57223 */ /* 0x000fe20000010030 */
[----:B------:R-:W-:Y:S01]  /*15f70*/  PRMT R97, RZ, 0x5410, R57 ;  /* 0x00005410ff617816 */ /* 0x000fe20000000039 */
[----:B------:R-:W-:Y:S01]  /*15f80*/  FMUL.FTZ R87, R189, R161 ;  /* 0x000000a1bd577220 */ /* 0x000fe20000410000 */
[----:B------:R-:W-:Y:S01]  /*15f90*/  F2FP.BF16.PACK_AB R103, R145, R166 ;  /* 0x000000a69167723e */ /* 0x000fe200000010ff */
[C---:B------:R-:W-:Y:S02]  /*15fa0*/  FMUL.FTZ R91, R189.reuse, R185 ;  /* 0x000000b9bd5b7220 */ /* 0x040fe40000410000 */
[----:B------:R-:W-:Y:S01]  /*15fb0*/  FFMA.FTZ R160, R96, R97, R45 ;  /* 0x0000006160a07223 */ /* 0x000fe2000001002d */
[----:B------:R-:W-:Y:S01]  /*15fc0*/  PRMT R96, RZ, 0x7610, R57 ;  /* 0x00007610ff607816 */ /* 0x000fe20000000039 */
[----:B------:R-:W-:Y:S01]  /*15fd0*/  FMUL.FTZ R147, R189, R174 ;  /* 0x000000aebd937220 */ /* 0x000fe20000410000 */
[----:B------:R-:W-:Y:S01]  /*15fe0*/  F2FP.BF16.PACK_AB R97, R135, R132 ;  /* 0x000000848761723e */ /* 0x000fe200000010ff */
[----:B------:R-:W-:-:S02]  /*15ff0*/  FADD.FTZ R175, -R90, R175 ;  /* 0x000000af5aaf7221 */ /* 0x000fc40000010100 */
[----:B------:R-:W-:Y:S01]  /*16000*/  FFMA.FTZ R163, R93, R96, R46 ;  /* 0x000000605da37223 */ /* 0x000fe2000001002e */
[--C-:B------:R-:W-:Y:S01]  /*16010*/  PRMT R93, RZ, 0x5410, R56.reuse ;  /* 0x00005410ff5d7816 */ /* 0x100fe20000000038 */
[C---:B------:R-:W-:Y:S01]  /*16020*/  FMUL.FTZ R94, R189.reuse, R188 ;  /* 0x000000bcbd5e7220 */ /* 0x040fe20000410000 */
[----:B------:R-:W-:Y:S01]  /*16030*/  F2FP.BF16.PACK_AB R96, R130, R129 ;  /* 0x000000818260723e */ /* 0x000fe200000010ff */
[----:B------:R-:W-:Y:S01]  /*16040*/  FADD.FTZ R181, -R90, R181 ;  /* 0x000000b55ab57221 */ /* 0x000fe20000010100 */
[----:B------:R-:W-:Y:S01]  /*16050*/  HFMA2.MMA R129, -RZ, RZ, 0, 9.5367431640625e-07 ;  /* 0x00000010ff817435 */ /* 0x000fe200000001ff */
[----:B------:R-:W-:Y:S01]  /*16060*/  FFMA.FTZ R156, R84, R93, R43 ;  /* 0x0000005d549c7223 */ /* 0x000fe2000001002b */
[----:B------:R-:W-:Y:S01]  /*16070*/  PRMT R84, RZ, 0x7610, R56 ;  /* 0x00007610ff547816 */ /* 0x000fe20000000038 */
[C---:B------:R-:W-:Y:S01]  /*16080*/  FMUL.FTZ R88, R189.reuse, R175 ;  /* 0x000000afbd587220 */ /* 0x040fe20000410000 */
[----:B------:R-:W-:Y:S01]  /*16090*/  F2FP.BF16.PACK_AB R93, R120, R101 ;  /* 0x00000065785d723e */ /* 0x000fe200000010ff */
[----:B------:R-:W-:Y:S01]  /*160a0*/  FMUL.FTZ R89, R189, R181 ;  /* 0x000000b5bd597220 */ /* 0x000fe20000410000 */
[----:B------:R-:W-:Y:S01]  /*160b0*/  LEA R120, P0, R119, c[0x0][0x208], 0x4 ;  /* 0x0000820077787a11 */ /* 0x000fe200078020ff */
[----:B------:R-:W-:Y:S01]  /*160c0*/  FFMA.FTZ R161, R87, R84, R44 ;  /* 0x0000005457a17223 */ /* 0x000fe2000001002c */
[----:B------:R-:W-:Y:S01]  /*160d0*/  PRMT R84, RZ, 0x5410, R55 ;  /* 0x00005410ff547816 */ /* 0x000fe20000000037 */
[C---:B------:R-:W-:Y:S01]  /*160e0*/  FADD.FTZ R183, -R90.reuse, R183 ;  /* 0x000000b75ab77221 */ /* 0x040fe20000010100 */
[----:B------:R-:W-:Y:S01]  /*160f0*/  F2FP.BF16.PACK_AB R101, R141, R158 ;  /* 0x0000009e8d65723e */ /* 0x000fe200000010ff */
[----:B------:R-:W-:Y:S01]  /*16100*/  FADD.FTZ R173, -R90, R173 ;  /* 0x000000ad5aad7221 */ /* 0x000fe20000010100 */
[----:B------:R-:W-:Y:S01]  /*16110*/  F2FP.BF16.PACK_AB R87, R153, R144 ;  /* 0x000000909957723e */ /* 0x000fe200000010ff */
[----:B------:R-:W-:Y:S01]  /*16120*/  FFMA.FTZ R174, R91, R84, R116 ;  /* 0x000000545bae7223 */ /* 0x000fe20000010074 */
[----:B------:R-:W-:Y:S01]  /*16130*/  PRMT R84, RZ, 0x7610, R55 ;  /* 0x00007610ff547816 */ /* 0x000fe20000000037 */
[----:B------:R-:W-:Y:S01]  /*16140*/  FMUL.FTZ R92, R189, R183 ;  /* 0x000000b7bd5c7220 */ /* 0x000fe20000410000 */
[----:B------:R-:W-:Y:S01]  /*16150*/  F2FP.BF16.PACK_AB R91, R159, R152 ;  /* 0x000000989f5b723e */ /* 0x000fe200000010ff */
[----:B------:R-:W-:-:S02]  /*16160*/  FMUL.FTZ R86, R189, R173 ;  /* 0x000000adbd567220 */ /* 0x000fc40000410000 */
[----:B------:R-:W-:Y:S01]  /*16170*/  FFMA.FTZ R175, R94, R84, R117 ;  /* 0x000000545eaf7223 */ /* 0x000fe20000010075 */
[----:B------:R-:W-:Y:S01]  /*16180*/  PRMT R84, RZ, 0x5410, R54 ;  /* 0x00005410ff547816 */ /* 0x000fe20000000036 */
[----:B------:R-:W-:Y:S01]  /*16190*/  FFMA.FTZ R147, R147, R138, R30 ;  /* 0x0000008a93937223 */ /* 0x000fe2000001001e */
[----:B------:R-:W-:Y:S01]  /*161a0*/  PRMT R138, RZ, 0x5410, R64 ;  /* 0x00005410ff8a7816 */ /* 0x000fe20000000040 */
[----:B------:R-:W-:Y:S01]  /*161b0*/  FMUL.FTZ R170, R189, R170 ;  /* 0x000000aabdaa7220 */ /* 0x000fe20000410000 */
[----:B------:R-:W-:Y:S01]  /*161c0*/  F2FP.BF16.PACK_AB R94, R102, R99 ;  /* 0x00000063665e723e */ /* 0x000fe200000010ff */
[----:B------:R-:W-:Y:S01]  /*161d0*/  FFMA.FTZ R172, R89, R84, R114 ;  /* 0x0000005459ac7223 */ /* 0x000fe20000010072 */
[----:B------:R-:W-:Y:S01]  /*161e0*/  PRMT R84, RZ, 0x7610, R54 ;  /* 0x00007610ff547816 */ /* 0x000fe20000000036 */
[----:B------:R-:W-:Y:S01]  /*161f0*/  FADD.FTZ R179, -R90, R179 ;  /* 0x000000b35ab37221 */ /* 0x000fe20000010100 */
[----:B------:R-:W-:Y:S01]  /*16200*/  F2FP.BF16.PACK_AB R99, R128, R125 ;  /* 0x0000007d8063723e */ /* 0x000fe200000010ff */
[----:B------:R-:W-:Y:S01]  /*16210*/  FFMA.FTZ R138, R170, R138, R27 ;  /* 0x0000008aaa8a7223 */ /* 0x000fe2000001001b */
[----:B------:R-:W-:Y:S01]  /*16220*/  F2FP.BF16.PACK_AB R102, R143, R162 ;  /* 0x000000a28f66723e */ /* 0x000fe200000010ff */
[----:B------:R-:W-:Y:S01]  /*16230*/  FFMA.FTZ R173, R92, R84, R115 ;  /* 0x000000545cad7223 */ /* 0x000fe20000010073 */
[----:B------:R-:W-:Y:S01]  /*16240*/  PRMT R84, RZ, 0x5410, R53 ;  /* 0x00005410ff547816 */ /* 0x000fe20000000035 */
[----:B------:R-:W-:Y:S01]  /*16250*/  FADD.FTZ R177, -R90, R177 ;  /* 0x000000b15ab17221 */ /* 0x000fe20000010100 */
[----:B------:R-:W-:Y:S01]  /*16260*/  F2FP.BF16.PACK_AB R92, R124, R121 ;  /* 0x000000797c5c723e */ /* 0x000fe200000010ff */
[----:B------:R-:W-:Y:S01]  /*16270*/  FMUL.FTZ R90, R189, R179 ;  /* 0x000000b3bd5a7220 */ /* 0x000fe20000410000 */
[C---:B------:R-:W-:Y:S01]  /*16280*/  IADD3 R124, R119.reuse, 0x100, RZ ;  /* 0x00000100777c7810 */ /* 0x040fe20007ffe0ff */
[----:B------:R-:W-:Y:S01]  /*16290*/  FFMA.FTZ R170, R88, R84, R111 ;  /* 0x0000005458aa7223 */ /* 0x000fe2000001006f */
[----:B------:R-:W-:Y:S01]  /*162a0*/  PRMT R84, RZ, 0x7610, R53 ;  /* 0x00007610ff547816 */ /* 0x000fe20000000035 */
[----:B------:R-:W-:Y:S01]  /*162b0*/  IMAD.WIDE.U32 R122, R122, R129, c[0x0][0x208] ;  /* 0x000082007a7a7625 */ /* 0x000fe200078e0081 */
[----:B------:R-:W-:-:S02]  /*162c0*/  LEA.HI.X R121, R119, c[0x0][0x20c], RZ, 0x4, P0 ;  /* 0x0000830077797a11 */ /* 0x000fc400000f24ff */
[----:B------:R-:W-:Y:S01]  /*162d0*/  F2FP.BF16.PACK_AB R89, R155, R146 ;  /* 0x000000929b59723e */ /* 0x000fe200000010ff */
[----:B------:R-:W-:Y:S01]  /*162e0*/  FFMA.FTZ R171, R90, R84, R113 ;  /* 0x000000545aab7223 */ /* 0x000fe20000010071 */
[--C-:B------:R-:W-:Y:S01]  /*162f0*/  PRMT R84, RZ, 0x5410, R52.reuse ;  /* 0x00005410ff547816 */ /* 0x100fe20000000034 */
[----:B------:R-:W-:Y:S01]  /*16300*/  IMAD.WIDE.U32 R124, R124, R129, c[0x0][0x208] ;  /* 0x000082007c7c7625 */ /* 0x000fe200078e0081 */
[----:B------:R0:W-:Y:S01]  /*16310*/  STG.E.128 [R120.64], R92 ;  /* 0x0000005c78007986 */ /* 0x0001e2000c101d06 */
[----:B------:R-:W-:Y:S02]  /*16320*/  F2FP.BF16.PACK_AB R90, R157, R150 ;  /* 0x000000969d5a723e */ /* 0x000fe400000010ff */
[----:B------:R-:W-:Y:S01]  /*16330*/  FFMA.FTZ R169, R86, R84, R51 ;  /* 0x0000005456a97223 */ /* 0x000fe20000010033 */
[----:B------:R-:W-:Y:S01]  /*16340*/  PRMT R84, RZ, 0x7610, R52 ;  /* 0x00007610ff547816 */ /* 0x000fe20000000034 */
[----:B------:R1:W-:Y:S01]  /*16350*/  STG.E.128 [R122.64], R96 ;  /* 0x000000607a007986 */ /* 0x0003e2000c101d06 */
[----:B------:R-:W-:Y:S01]  /*16360*/  FMUL.FTZ R85, R189, R177 ;  /* 0x000000b1bd557220 */ /* 0x000fe20000410000 */
[----:B------:R-:W-:-:S02]  /*16370*/  F2FP.BF16.PACK_AB R86, R151, R142 ;  /* 0x0000008e9756723e */ /* 0x000fc400000010ff */
[----:B------:R2:W-:Y:S01]  /*16380*/  STG.E.128 [R124.64], R100 ;  /* 0x000000647c007986 */ /* 0x0005e2000c101d06 */
[----:B------:R-:W-:Y:S01]  /*16390*/  FFMA.FTZ R128, R85, R84, R104 ;  /* 0x0000005455807223 */ /* 0x000fe20000010068 */
[----:B------:R-:W-:Y:S02]  /*163a0*/  F2FP.BF16.PACK_AB R85, R147, R140 ;  /* 0x0000008c9355723e */ /* 0x000fe400000010ff */
[----:B------:R-:W-:Y:S02]  /*163b0*/  F2FP.BF16.PACK_AB R84, R127, R138 ;  /* 0x0000008a7f54723e */ /* 0x000fe400000010ff */
[----:B------:R-:W-:Y:S02]  /*163c0*/  F2FP.BF16.PACK_AB R88, R139, R126 ;  /* 0x0000007e8b58723e */ /* 0x000fe400000010ff */
[----:B0-----:R-:W-:Y:S02]  /*163d0*/  IADD3 R120, R119, 0x280, RZ ;  /* 0x0000028077787810 */ /* 0x001fe40007ffe0ff */
[----:B------:R-:W-:-:S02]  /*163e0*/  F2FP.BF16.PACK_AB R95, R168, R167 ;  /* 0x000000a7a85f723e */ /* 0x000fc400000010ff */
[----:B------:R-:W-:Y:S01]  /*163f0*/  F2FP.BF16.PACK_AB R94, R165, R164 ;  /* 0x000000a4a55e723e */ /* 0x000fe200000010ff */
[-C--:B------:R-:W-:Y:S01]  /*16400*/  IMAD.WIDE.U32 R120, R120, R129.reuse, c[0x0][0x208] ;  /* 0x0000820078787625 */ /* 0x080fe200078e0081 */
[----:B-1----:R-:W-:Y:S02]  /*16410*/  LEA R122, P0, R131, c[0x0][0x208], 0x4 ;  /* 0x00008200837a7a11 */ /* 0x002fe400078020ff */
[----:B------:R-:W-:Y:S02]  /*16420*/  F2FP.BF16.PACK_AB R93, R163, R160 ;  /* 0x000000a0a35d723e */ /* 0x000fe400000010ff */
[C---:B--2---:R-:W-:Y:S02]  /*16430*/  IADD3 R100, R119.reuse, 0x180, RZ ;  /* 0x0000018077647810 */ /* 0x044fe40007ffe0ff */
[----:B------:R-:W-:Y:S02]  /*16440*/  IADD3 R102, R119, 0x200, RZ ;  /* 0x0000020077667810 */ /* 0x000fe40007ffe0ff */
[----:B------:R-:W-:Y:S01]  /*16450*/  F2FP.BF16.PACK_AB R92, R161, R156 ;  /* 0x0000009ca15c723e */ /* 0x000fe200000010ff */
[----:B------:R-:W-:Y:S01]  /*16460*/  IMAD.WIDE.U32 R100, R100, R129, c[0x0][0x208] ;  /* 0x0000820064647625 */ /* 0x000fe200078e0081 */
[----:B------:R-:W-:-:S02]  /*16470*/  F2FP.BF16.PACK_AB R99, R175, R174 ;  /* 0x000000aeaf63723e */ /* 0x000fc400000010ff */
[----:B------:R-:W-:Y:S01]  /*16480*/  F2FP.BF16.PACK_AB R98, R173, R172 ;  /* 0x000000acad62723e */ /* 0x000fe200000010ff */
[----:B------:R-:W-:Y:S01]  /*16490*/  IMAD.WIDE.U32 R102, R102, R129, c[0x0][0x208] ;  /* 0x0000820066667625 */ /* 0x000fe200078e0081 */
[----:B------:R-:W-:Y:S01]  /*164a0*/  F2FP.BF16.PACK_AB R97, R171, R170 ;  /* 0x000000aaab61723e */ /* 0x000fe200000010ff */
[----:B------:R0:W-:Y:S01]  /*164b0*/  STG.E.128 [R100.64], R84 ;  /* 0x0000005464007986 */ /* 0x0001e2000c101d06 */
[----:B------:R-:W-:Y:S02]  /*164c0*/  LEA.HI.X R123, R131, c[0x0][0x20c], RZ, 0x4, P0 ;  /* 0x00008300837b7a11 */ /* 0x000fe400000f24ff */
[----:B------:R-:W-:Y:S01]  /*164d0*/  F2FP.BF16.PACK_AB R96, R128, R169 ;  /* 0x000000a98060723e */ /* 0x000fe200000010ff */
[----:B------:R0:W-:Y:S01]  /*164e0*/  STG.E.128 [R102.64], R88 ;  /* 0x0000005866007986 */ /* 0x0001e2000c101d06 */
[----:B------:R-:W-:-:S03]  /*164f0*/  ISETP.GE.AND P0, PT, R2, c[0x0][0x164], PT ;  /* 0x0000590002007a0c */ /* 0x000fc60003f06270 */
[----:B------:R0:W-:Y:S04]  /*16500*/  STG.E.128 [R120.64], R92 ;  /* 0x0000005c78007986 */ /* 0x0001e8000c101d06 */
[----:B------:R0:W-:Y:S06]  /*16510*/  STG.E.128 [R122.64], R96 ;  /* 0x000000607a007986 */ /* 0x0001ec000c101d06 */
[----:B0-----:R-:W-:Y:S01]  /*16520*/  @P0 CALL.REL.NOINC `(.L_x_2071) ;  /* 0x0000001000000944 */ /* 0x001fe20003c00000 */
[----:B------:R-:W-:Y:S05]  /*16530*/  BRA `(.L_x_2072) ;  /* 0xfffea62000007947 */ /* 0x000fea000383ffff */
.L_x_2071:
[----:B------:R-:W-:Y:S05]  /*16540*/  EXIT ;  /* 0x000000000000794d */ /* 0x000fea0003800000 */
.L_x_2069:
[----:B-1----:R-:W-:Y:S01]  /*16550*/  IMAD.MOV.U32 R90, RZ, RZ, R101 ;  /* 0x000000ffff5a7224 */ /* 0x002fe200078e0065 */
[----:B------:R-:W-:Y:S01]  /*16560*/  MOV R86, 0x165b0 ;  /* 0x000165b000567802 */ /* 0x000fe20000000f00 */
[----:B------:R-:W-:-:S02]  /*16570*/  IMAD.MOV.U32 R89, RZ, RZ, 0x1 ;  /* 0x00000001ff597424 */ /* 0x000fc400078e00ff */
[----:B------:R-:W-:Y:S02]  /*16580*/  IMAD.MOV.U32 R85, RZ, RZ, 0x1f ;  /* 0x0000001fff557424 */ /* 0x000fe400078e00ff */
[----:B------:R-:W-:Y:S02]  /*16590*/  IMAD.MOV.U32 R88, RZ, RZ, -0x1 ;  /* 0xffffffffff587424 */ /* 0x000fe400078e00ff */
[----:B------:R-:W-:Y:S05]  /*165a0*/  CALL.REL.NOINC `($__internal_9_$__cuda_sm70_shflsync_bfly_p) ;  /* 0x00000a9000007944 */ /* 0x000fea0003c00000 */
[----:B-1----:R-:W-:Y:S01]  /*165b0*/  MOV R84, R89 ;  /* 0x0000005900547202 */ /* 0x002fe20000000f00 */
[----:B0-----:R-:W-:Y:S05]  /*165c0*/  BRA `(.L_x_2073) ;  /* 0xffffe1b000007947 */ /* 0x001fea000383ffff */
.L_x_2070:
[----:B------:R-:W-:Y:S01]  /*165d0*/  IMAD.MOV.U32 R89, RZ, RZ, 0x2 ;  /* 0x00000002ff597424 */ /* 0x000fe200078e00ff */
[----:B------:R-:W-:Y:S01]  /*165e0*/  MOV R86, 0x16620 ;  /* 0x0001662000567802 */ /* 0x000fe20000000f00 */
[----:B------:R-:W-:Y:S02]  /*165f0*/  IMAD.MOV.U32 R85, RZ, RZ, 0x1f ;  /* 0x0000001fff557424 */ /* 0x000fe400078e00ff */
[----:B------:R-:W-:Y:S02]  /*16600*/  IMAD.MOV.U32 R88, RZ, RZ, -0x1 ;  /* 0xffffffffff587424 */ /* 0x000fe400078e00ff */
[----:B0-----:R-:W-:Y:S05]  /*16610*/  CALL.REL.NOINC `($__internal_9_$__cuda_sm70_shflsync_bfly_p) ;  /* 0x00000a2000007944 */ /* 0x001fea0003c00000 */
[----:B0-----:R-:W-:Y:S01]  /*16620*/  HFMA2.MMA R85, -RZ, RZ, 0, 1.847743988037109375e-06 ;  /* 0x0000001fff557435 */ /* 0x001fe200000001ff */
[----:B-1----:R-:W-:Y:S01]  /*16630*/  FADD.FTZ R90, R90, R89 ;  /* 0x000000595a5a7221 */ /* 0x002fe20000010000 */
[----:B------:R-:W-:Y:S01]  /*16640*/  MOV R86, 0x16680 ;  /* 0x0001668000567802 */ /* 0x000fe20000000f00 */
[----:B------:R-:W-:-:S02]  /*16650*/  IMAD.MOV.U32 R89, RZ, RZ, 0x4 ;  /* 0x00000004ff597424 */ /* 0x000fc400078e00ff */
[----:B------:R-:W-:Y:S02]  /*16660*/  IMAD.MOV.U32 R88, RZ, RZ, -0x1 ;  /* 0xffffffffff587424 */ /* 0x000fe400078e00ff */
[----:B------:R-:W-:Y:S05]  /*16670*/  CALL.REL.NOINC `($__internal_9_$__cuda_sm70_shflsync_bfly_p) ;  /* 0x000009c000007944 */ /* 0x000fea0003c00000 */
[----:B01----:R-:W-:Y:S01]  /*16680*/  FADD.FTZ R90, R90, R89 ;  /* 0x000000595a5a7221 */ /* 0x003fe20000010000 */
[----:B------:R-:W-:Y:S01]  /*16690*/  MOV R86, 0x166e0 ;  /* 0x000166e000567802 */ /* 0x000fe20000000f00 */
[----:B------:R-:W-:Y:S02]  /*166a0*/  IMAD.MOV.U32 R89, RZ, RZ, 0x8 ;  /* 0x00000008ff597424 */ /* 0x000fe400078e00ff */
[----:B------:R-:W-:Y:S02]  /*166b0*/  IMAD.MOV.U32 R85, RZ, RZ, 0x1f ;  /* 0x0000001fff557424 */ /* 0x000fe400078e00ff */
[----:B------:R-:W-:Y:S02]  /*166c0*/  IMAD.MOV.U32 R88, RZ, RZ, -0x1 ;  /* 0xffffffffff587424 */ /* 0x000fe400078e00ff */
[----:B------:R-:W-:Y:S05]  /*166d0*/  CALL.REL.NOINC `($__internal_9_$__cuda_sm70_shflsync_bfly_p) ;  /* 0x0000096000007944 */ /* 0x000fea0003c00000 */
[----:B01----:R-:W-:Y:S01]  /*166e0*/  FADD.FTZ R90, R90, R89 ;  /* 0x000000595a5a7221 */ /* 0x003fe20000010000 */
[----:B------:R-:W-:Y:S01]  /*166f0*/  MOV R89, 0x10 ;  /* 0x0000001000597802 */ /* 0x000fe20000000f00 */
[----:B------:R-:W-:Y:S01]  /*16700*/  IMAD.MOV.U32 R85, RZ, RZ, 0x1f ;  /* 0x0000001fff557424 */ /* 0x000fe200078e00ff */
[----:B------:R-:W-:Y:S01]  /*16710*/  MOV R86, 0x16740 ;  /* 0x0001674000567802 */ /* 0x000fe20000000f00 */
[----:B------:R-:W-:-:S02]  /*16720*/  IMAD.MOV.U32 R88, RZ, RZ, -0x1 ;  /* 0xffffffffff587424 */ /* 0x000fc400078e00ff */
[----:B------:R-:W-:Y:S05]  /*16730*/  CALL.REL.NOINC `($__internal_9_$__cuda_sm70_shflsync_bfly_p) ;  /* 0x0000090000007944 */ /* 0x000fea0003c00000 */
[----:B-1----:R-:W-:Y:S02]  /*16740*/  FADD.FTZ R84, R90, R89 ;  /* 0x000000595a547221 */ /* 0x002fe40000010000 */
[----:B------:R-:W-:-:S02]  /*16750*/  IMAD.MOV.U32 R89, RZ, RZ, 0x1 ;  /* 0x00000001ff597424 */ /* 0x000fc400078e00ff */
        /* <DEDUP_REMOVED lines=114> */
[----:B------:R-:W-:Y:S01]  /*16e80*/  MOV R86, 0x16eb0 ;  /* 0x00016eb000567802 */ /* 0x000fe20000000f00 */
[----:B------:R-:W-:Y:S02]  /*16e90*/  IMAD.MOV.U32 R85, RZ, RZ, 0x1f ;  /* 0x0000001fff557424 */ /* 0x000fe400078e00ff */
[----:B------:R-:W-:Y:S05]  /*16ea0*/  CALL.REL.NOINC `($__internal_9_$__cuda_sm70_shflsync_bfly_p) ;  /* 0x0000019000007944 */ /* 0x000fea0003c00000 */
[----:B01----:R-:W-:Y:S01]  /*16eb0*/  FADD.FTZ R90, R90, R89 ;  /* 0x000000595a5a7221 */ /* 0x003fe20000010000 */
[----:B------:R-:W-:Y:S01]  /*16ec0*/  MOV R86, 0x16f10 ;  /* 0x00016f1000567802 */ /* 0x000fe20000000f00 */
[----:B------:R-:W-:Y:S02]  /*16ed0*/  IMAD.MOV.U32 R89, RZ, RZ, 0x2 ;  /* 0x00000002ff597424 */ /* 0x000fe400078e00ff */
[----:B------:R-:W-:Y:S02]  /*16ee0*/  IMAD.MOV.U32 R85, RZ, RZ, 0x1f ;  /* 0x0000001fff557424 */ /* 0x000fe400078e00ff */
[----:B------:R-:W-:Y:S02]  /*16ef0*/  IMAD.MOV.U32 R88, RZ, RZ, -0x1 ;  /* 0xffffffffff587424 */ /* 0x000fe400078e00ff */
[----:B------:R-:W-:Y:S05]  /*16f00*/  CALL.REL.NOINC `($__internal_9_$__cuda_sm70_shflsync_bfly_p) ;  /* 0x0000013000007944 */ /* 0x000fea0003c00000 */
        /* <DEDUP_REMOVED lines=18> */
[----:B01----:R-:W-:Y:S05]  /*17030*/  BRA `(.L_x_2074) ;  /* 0xffffdf8000007947 */ /* 0x003fea000383ffff */
        .weak           $__internal_9_$__cuda_sm70_shflsync_bfly_p
        .type           $__internal_9_$__cuda_sm70_shflsync_bfly_p,@function
        .size           $__internal_9_$__cuda_sm70_shflsync_bfly_p,(.L_x_44849 - $__internal_9_$__cuda_sm70_shflsync_bfly_p)
$__internal_9_$__cuda_sm70_shflsync_bfly_p:
[----:B------:R-:W-:Y:S01]  /*17040*/  IMAD.MOV.U32 R87, RZ, RZ, 0x0 ;  /* 0x00000000ff577424 */ /* 0x000fe200078e00ff */
[----:B------:R-:W-:Y:S04]  /*17050*/  WARPSYNC R88 ;  /* 0x0000005800007348 */ /* 0x000fe80003800000 */
[----:B------:R0:W1:Y:S01]  /*17060*/  SHFL.BFLY PT, R89, R90, R89, R85 ;  /* 0x0c0000595a597389 */ /* 0x00006200000e0055 */
[----:B------:R-:W-:Y:S05]  /*17070*/  RET.REL.NODEC R86 `(_ZN10layer_norm13ln_fwd_kernelINS_13Kernel_traitsI13__nv_bfloat16S2_S2_S2_fjLj7168ELj1ELj1ELj4ELj16ENS_18Kernel_traits_baseILj7168ES2_S2_S2_S2_fjLj128EEEEELb1ELb0ELb0ELb1EEEvNS_9FwdParamsE) ;  /* 0xfffe8f8056007950 */ /* 0x000fea0003c3ffff */
.L_x_2075:
        /* <DEDUP_REMOVED lines=16> */
.L_x_44849:


//--------------------- .text._ZN10layer_norm13ln_fwd_kernelINS_13Kernel_traitsI13__nv_bfloat16S2_S2_S2_fjLj7168ELj1ELj1ELj4ELj16ENS_18Kernel_traits_baseILj7168ES2_S2_S2_S2_fjLj128EEEEELb1ELb0ELb1ELb0EEEvNS_9FwdParamsE --------------------------
	.section	.text._ZN10layer_norm13ln_fwd_kernelINS_13Kernel_traitsI13__nv_bfloat16S2_S2_S2_fjLj7168ELj1ELj1ELj4ELj16ENS_18Kernel_traits_baseILj7168ES2_S2_S2_S2_fjLj128EEEEELb1ELb0ELb1ELb0EEEvNS_9FwdParamsE,"ax",@progbits
	.sectioninfo	@"SHI_REGISTERS=227"
	.align	128
        .global         _ZN10layer_norm13ln_fwd_kernelINS_13Kernel_traitsI13__nv_bfloat16S2_S2_S2_fjLj7168ELj1ELj1ELj4ELj16ENS_18Kernel_traits_baseILj7168ES2_S2_S2_S2_fjLj128EEEEELb1ELb0ELb1ELb0EEEvNS_9FwdParamsE
        .type           _ZN10layer_norm13ln_fwd_kernelINS_13Kernel_traitsI13__nv_bfloat16S2_S2_S2_fjLj7168ELj1ELj1ELj4ELj16ENS_18Kernel_traits_baseILj7168ES2_S2_S2_S2_fjLj128EEEEELb1ELb0ELb1ELb0EEEvNS_9FwdParamsE,@function
        .size           _ZN10layer_norm13ln_fwd_kernelINS_13Kernel_traitsI13__nv_bfloat16S2_S2_S2_fjLj7168ELj1ELj1ELj4ELj16ENS_18Kernel_traits_baseILj7168ES2_S2_S2_S2_fjLj128EEEEELb1ELb0ELb1ELb0EEEvNS_9FwdParamsE,(.L_x_44850 - _ZN10layer_norm13ln_fwd_kernelINS_13Kernel_traitsI13__nv_bfloat16S2_S2_S2_fjLj7168ELj1ELj1ELj4ELj16ENS_18Kernel_traits_baseILj7168ES2_S2_S2_S2_fjLj128EEEEELb1ELb0ELb1ELb0EEEvNS_9FwdParamsE)
        .other          _ZN10layer_norm13ln_fwd_kernelINS_13Kernel_traitsI13__nv_bfloat16S2_S2_S2_fjLj7168ELj1ELj1ELj4ELj16ENS_18Kernel_traits_baseILj7168ES2_S2_S2_S2_fjLj128EEEEELb1ELb0ELb1ELb0EEEvNS_9FwdParamsE,@"STO_CUDA_ENTRY STV_DEFAULT"
_ZN10layer_norm13ln_fwd_kernelINS_13Kernel_traitsI13__nv_bfloat16S2_S2_S2_fjLj7168ELj1ELj1ELj4ELj16ENS_18Kernel_traits_baseILj7168ES2_S2_S2_S2_fjLj128EEEEELb1ELb0ELb1ELb0EEEvNS_9FwdParamsE:
.text._ZN10layer_norm13ln_fwd_kernelINS_13Kernel_traitsI13__nv_bfloat16S2_S2_S2_fjLj7168ELj1ELj1ELj4ELj16ENS_18Kernel_traits_baseILj7168ES2_S2_S2_S2_fjLj128EEEEELb1ELb0ELb1ELb0EEEvNS_9FwdParamsE:
[----:B------:R-:W-:Y:S02]  /*0000*/  IMAD.MOV.U32 R1, RZ, RZ, c[0x0][0x28] ;  /* 0x00000a00ff017624 */ /* 0x000fe400078e00ff */
[----:B------:R-:W-:Y:S02]  /*0010*/  ULDC.U8 UR4, c[0x0][0x244] ;  /* 0x0000910000047ab9 */ /* 0x000fe40000000000 */
[----:B------:R-:W-:Y:S01]  /*0020*/  ISETP.NE.AND P0, PT, RZ, UR4, PT ;  /* 0x00000004ff007c0c */ /* 0x000fe2000bf05270 */
[----:B------:R-:W-:Y:S01]  /*0030*/  ULDC.64 UR4, c[0x0][0x230] ;  /* 0x00008c0000047ab9 */ /* 0x000fe20000000a00 */
[----:B------:R-:W-:Y:S01]  /*0040*/  IMAD.MOV.U32 R134, RZ, RZ, c[0x0][0x238] ;  /* 0x00008e00ff867624 */ /* 0x000fe200078e00ff */
[----:B------:R-:W-:Y:S01]  /*0050*/  ULDC.64 UR6, c[0x0][0x118] ;  /* 0x0000460000067ab9 */ /* 0x000fe20000000a00 */
[----:B------:R-:W-:Y:S02]  /*0060*/  IMAD.U32 R2, RZ, RZ, UR4 ;  /* 0x00000004ff027e24 */ /* 0x000fe4000f8e00ff */
[----:B------:R-:W-:Y:S02]  /*0070*/  IMAD.U32 R3, RZ, RZ, UR5 ;  /* 0x00000005ff037e24 */ /* 0x000fe4000f8e00ff */
[----:B------:R-:W-:-:S05]  /*0080*/  IMAD.MOV.U32 R135, RZ, RZ, c[0x0][0x23c] ;  /* 0x00008f00ff877624 */ /* 0x000fca00078e00ff */
[----:B------:R-:W2:Y:S01]  /*0090*/  @P0 LDG.E.64 R2, [R2.64] ;  /* 0x0000000602020981 */ /* 0x000ea2000c1e1b00 */
[----:B------:R-:W-:Y:S01]  /*00a0*/  @P0 MOV R8, R134 ;  /* 0x0000008600080202 */ /* 0x000fe20000000f00 */
[----:B------:R-:W-:-:S05]  /*00b0*/  @P0 IMAD.MOV.U32 R9, RZ, RZ, R135 ;  /* 0x000000ffff090224 */ /* 0x000fca00078e0087 */
[----:B------:R-:W3:Y:S01]  /*00c0*/  @P0 LDG.E.64 R4, [R8.64] ;  /* 0x0000000608040981 */ /* 0x000ee2000c1e1b00 */
[----:B------:R-:W-:Y:S03]  /*00d0*/  BSSY B0, `(.L_x_2076) ;  /* 0x000004f000007945 */ /* 0x000fe60003800000 */
[----:B------:R-:W0:Y:S04]  /*00e0*/  S2R R51, SR_TID.X ;  /* 0x0000000000337919 */ /* 0x000e280000002100 */
[----:B------:R-:W1:Y:S01]  /*00f0*/  S2R R46, SR_CTAID.X ;  /* 0x00000000002e7919 */ /* 0x000e620000002500 */
[----:B0-----:R-:W-:Y:S01]  /*0100*/  LOP3.LUT R56, R51, 0x7f, RZ, 0xc0, !PT ;  /* 0x0000007f33387812 */ /* 0x001fe200078ec0ff */
[----:B-1----:R-:W-:-:S03]  /*0110*/  IMAD R50, R46, c[0x0][0x0], R51 ;  /* 0x000000002e327a24 */ /* 0x002fc600078e0233 */
[----:B------:R-:W-:Y:S01]  /*0120*/  LOP3.LUT R47, R56, 0x7f, RZ, 0x3c, !PT ;  /* 0x0000007f382f7812 */ /* 0x000fe200078e3cff */
[----:B------:R-:W-:Y:S01]  /*0130*/  IMAD.WIDE.U32 R6, R50, -0x326172a9, RZ ;  /* 0xcd9e8d5732067825 */ /* 0x000fe200078e00ff */
[----:B--2---:R-:W0:Y:S01]  /*0140*/  @P0 R2UR UR4, R2 ;  /* 0x00000000020403c2 */ /* 0x004e2200000e0000 */
[----:B---3--:R-:W-:-:S07]  /*0150*/  @P0 IADD3 R134, P1, R4, c[0x0][0x240], RZ ;  /* 0x0000900004860a10 */ /* 0x008fce0007f3e0ff */
[----:B------:R1:W2:Y:S01]  /*0160*/  @P0 R2UR UR5, R3 ;  /* 0x00000000030503c2 */ /* 0x0002a200000e0000 */
[----:B------:R-:W-:-:S05]  /*0170*/  @P0 IMAD.X R135, RZ, RZ, R5, P1 ;  /* 0x000000ffff870224 */ /* 0x000fca00008e0605 */
[--C-:B------:R-:W-:Y:S02]  /*0180*/  SHF.R.U64 R49, R134, 0x2, R135.reuse ;  /* 0x0000000286317819 */ /* 0x100fe40000001287 */
[----:B------:R-:W-:-:S03]  /*0190*/  SHF.R.U32.HI R48, RZ, 0x2, R135 ;  /* 0x00000002ff307819 */ /* 0x000fc60000011687 */
[----:B------:R-:W-:Y:S01]  /*01a0*/  IMAD.WIDE.U32 R4, R49, -0x2daee0ad, RZ ;  /* 0xd2511f5331047825 */ /* 0x000fe200078e00ff */
[----:B0-----:R-:W-:Y:S01]  /*01b0*/  LOP3.LUT R0, R7, UR4, R48, 0x96, !PT ;  /* 0x0000000407007c12 */ /* 0x001fe2000f8e9630 */
[----:B------:R-:W-:Y:S02]  /*01c0*/  UIADD3 UR9, UR4, -0x61c88647, URZ ;  /* 0x9e3779b904097890 */ /* 0x000fe4000fffe03f */
[----:B------:R-:W-:Y:S02]  /*01d0*/  UIADD3 UR11, UR4, 0x3c6ef372, URZ ;  /* 0x3c6ef372040b7890 */ /* 0x000fe4000fffe03f */
[----:B-1----:R-:W-:Y:S01]  /*01e0*/  IMAD.WIDE.U32 R2, R0, -0x2daee0ad, RZ ;  /* 0xd2511f5300027825 */ /* 0x002fe200078e00ff */
[----:B------:R-:W-:Y:S01]  /*01f0*/  UIADD3 UR13, UR4, -0x255992d5, URZ ;  /* 0xdaa66d2b040d7890 */ /* 0x000fe2000fffe03f */
[----:B--2---:R-:W-:Y:S01]  /*0200*/  LOP3.LUT R8, R5, UR5, RZ, 0x3c, !PT ;  /* 0x0000000505087c12 */ /* 0x004fe2000f8e3cff */
[----:B------:R-:W-:Y:S01]  /*0210*/  UIADD3 UR10, UR5, -0x4498517b, URZ ;  /* 0xbb67ae85050a7890 */ /* 0x000fe2000fffe03f */
[----:B------:R-:W-:Y:S01]  /*0220*/  IMAD.MOV.U32 R0, RZ, RZ, c[0x0][0x168] ;  /* 0x00005a00ff007624 */ /* 0x000fe200078e00ff */
[----:B------:R-:W-:-:S02]  /*0230*/  UIADD3 UR12, UR5, 0x76cf5d0a, URZ ;  /* 0x76cf5d0a050c7890 */ /* 0x000fc4000fffe03f */
[----:B------:R-:W-:Y:S01]  /*0240*/  IMAD.WIDE.U32 R8, R8, -0x326172a9, RZ ;  /* 0xcd9e8d5708087825 */ /* 0x000fe200078e00ff */
[----:B------:R-:W-:Y:S01]  /*0250*/  UIADD3 UR14, UR5, 0x32370b8f, URZ ;  /* 0x32370b8f050e7890 */ /* 0x000fe2000fffe03f */
[----:B------:R-:W-:Y:S01]  /*0260*/  LOP3.LUT R7, R3, UR10, R4, 0x96, !PT ;  /* 0x0000000a03077c12 */ /* 0x000fe2000f8e9604 */
[----:B------:R-:W-:Y:S01]  /*0270*/  UIADD3 UR15, UR4, 0x78dde6e4, URZ ;  /* 0x78dde6e4040f7890 */ /* 0x000fe2000fffe03f */
[----:B------:R-:W-:Y:S01]  /*0280*/  SHF.R.S32.HI R0, RZ, 0x1f, R0 ;  /* 0x0000001fff007819 */ /* 0x000fe20000011400 */
[----:B------:R-:W-:Y:S01]  /*0290*/  UIADD3 UR16, UR5, -0x126145ec, URZ ;  /* 0xed9eba1405107890 */ /* 0x000fe2000fffe03f */
[----:B------:R-:W-:Y:S01]  /*02a0*/  LOP3.LUT R4, R9, UR9, R6, 0x96, !PT ;  /* 0x0000000909047c12 */ /* 0x000fe2000f8e9606 */
[----:B------:R-:W-:Y:S01]  /*02b0*/  IMAD.WIDE.U32 R6, R7, -0x326172a9, RZ ;  /* 0xcd9e8d5707067825 */ /* 0x000fe200078e00ff */
[----:B------:R-:W-:Y:S01]  /*02c0*/  LEA.HI R110, R0, c[0x0][0x168], RZ, 0x3 ;  /* 0x00005a00006e7a11 */ /* 0x000fe200078f18ff */
[----:B------:R-:W-:Y:S02]  /*02d0*/  UIADD3 UR18, UR5, -0x56f99767, URZ ;  /* 0xa906689905127890 */ /* 0x000fe4000fffe03f */
[----:B------:R-:W-:Y:S01]  /*02e0*/  IMAD.WIDE.U32 R4, R4, -0x2daee0ad, RZ ;  /* 0xd2511f5304047825 */ /* 0x000fe200078e00ff */
[----:B------:R-:W-:Y:S01]  /*02f0*/  LOP3.LUT R3, R7, UR11, R8, 0x96, !PT ;  /* 0x0000000b07037c12 */ /* 0x000fe2000f8e9608 */
[----:B------:R-:W-:Y:S01]  /*0300*/  UIADD3 UR17, UR4, 0x1715609d, URZ ;  /* 0x1715609d04117890 */ /* 0x000fe2000fffe03f */
[----:B------:R-:W-:Y:S01]  /*0310*/  LEA.HI.SX32 R47, R110, R47, 0x1d ;  /* 0x0000002f6e2f7211 */ /* 0x000fe200078feaff */
[----:B------:R-:W-:Y:S01]  /*0320*/  UIADD3 UR19, UR4, -0x4ab325aa, URZ ;  /* 0xb54cda5604137890 */ /* 0x000fe2000fffe03f */
[----:B------:R-:W-:Y:S01]  /*0330*/  LOP3.LUT R8, R5, UR12, R2, 0x96, !PT ;  /* 0x0000000c05087c12 */ /* 0x000fe2000f8e9602 */
[----:B------:R-:W-:Y:S01]  /*0340*/  IMAD.WIDE.U32 R2, R3, -0x2daee0ad, RZ ;  /* 0xd2511f5303027825 */ /* 0x000fe200078e00ff */
[C---:B------:R-:W-:Y:S01]  /*0350*/  LOP3.LUT P0, RZ, R47.reuse, 0xffffff80, RZ, 0xc0, !PT ;  /* 0xffffff802fff7812 */ /* 0x040fe2000780c0ff */
[----:B------:R-:W-:Y:S01]  /*0360*/  UIADD3 UR20, UR5, 0x646e171e, URZ ;  /* 0x646e171e05147890 */ /* 0x000fe2000fffe03f */
[----:B------:R-:W-:Y:S01]  /*0370*/  ISETP.GE.U32.AND P6, PT, R47, 0x100, PT ;  /* 0x000001002f00780c */ /* 0x000fe20003fc6070 */
[----:B------:R-:W-:Y:S01]  /*0380*/  IMAD.WIDE.U32 R8, R8, -0x326172a9, RZ ;  /* 0xcd9e8d5708087825 */ /* 0x000fe200078e00ff */
[----:B------:R-:W-:Y:S01]  /*0390*/  LOP3.LUT R7, R3, UR14, R4, 0x96, !PT ;  /* 0x0000000e03077c12 */ /* 0x000fe2000f8e9604 */
[----:B------:R-:W-:Y:S01]  /*03a0*/  UIADD3 UR21, UR4, 0x5384540f, URZ ;  /* 0x5384540f04157890 */ /* 0x000fe2000fffe03f */
[----:B------:R-:W-:Y:S01]  /*03b0*/  ISETP.GE.U32.AND P5, PT, R47, 0x180, PT ;  /* 0x000001802f00780c */ /* 0x000fe20003fa6070 */
[----:B------:R-:W-:Y:S01]  /*03c0*/  UIADD3 UR22, UR5, 0x1fd5c5a3, URZ ;  /* 0x1fd5c5a305167890 */ /* 0x000fe2000fffe03f */
[----:B------:R-:W-:Y:S01]  /*03d0*/  LOP3.LUT R4, R9, UR13, R6, 0x96, !PT ;  /* 0x0000000d09047c12 */ /* 0x000fe2000f8e9606 */
[----:B------:R-:W-:Y:S01]  /*03e0*/  IMAD.WIDE.U32 R6, R7, -0x326172a9, RZ ;  /* 0xcd9e8d5707067825 */ /* 0x000fe200078e00ff */
[----:B------:R-:W-:-:S02]  /*03f0*/  ISETP.GE.U32.AND P4, PT, R47, 0x200, PT ;  /* 0x000002002f00780c */ /* 0x000fc40003f86070 */
[----:B------:R-:W-:Y:S01]  /*0400*/  ISETP.GE.U32.AND P3, PT, R47, 0x280, PT ;  /* 0x000002802f00780c */ /* 0x000fe20003f66070 */
[----:B------:R-:W-:Y:S01]  /*0410*/  IMAD.WIDE.U32 R4, R4, -0x2daee0ad, RZ ;  /* 0xd2511f5304047825 */ /* 0x000fe200078e00ff */
[----:B------:R-:W-:Y:S02]  /*0420*/  LOP3.LUT R8, R7, UR15, R8, 0x96, !PT ;  /* 0x0000000f07087c12 */ /* 0x000fe4000f8e9608 */
[----:B------:R-:W-:Y:S02]  /*0430*/  P2R R3, PR, RZ, 0x20 ;  /* 0x00000020ff037803 */ /* 0x000fe40000000000 */
[----:B------:R-:W-:Y:S01]  /*0440*/  LOP3.LUT R10, R5, UR16, R2, 0x96, !PT ;  /* 0x00000010050a7c12 */ /* 0x000fe2000f8e9602 */
[----:B------:R-:W-:Y:S01]  /*0450*/  IMAD.WIDE.U32 R8, R8, -0x2daee0ad, RZ ;  /* 0xd2511f5308087825 */ /* 0x000fe200078e00ff */
[----:B------:R-:W-:Y:S02]  /*0460*/  P2R R2, PR, RZ, 0x10 ;  /* 0x00000010ff027803 */ /* 0x000fe40000000000 */
[----:B------:R-:W-:Y:S01]  /*0470*/  P2R R0, PR, RZ, 0x8 ;  /* 0x00000008ff007803 */ /* 0x000fe20000000000 */
[----:B------:R-:W-:Y:S01]  /*0480*/  IMAD.WIDE.U32 R10, R10, -0x326172a9, RZ ;  /* 0xcd9e8d570a0a7825 */ /* 0x000fe200078e00ff */
[----:B------:R-:W-:-:S02]  /*0490*/  LOP3.LUT R24, R9, UR18, R4, 0x96, !PT ;  /* 0x0000001209187c12 */ /* 0x000fc4000f8e9604 */
[----:B------:R-:W-:Y:S02]  /*04a0*/  P2R R4, PR, RZ, 0x40 ;  /* 0x00000040ff047803 */ /* 0x000fe40000000000 */
[----:B------:R-:W-:Y:S01]  /*04b0*/  LOP3.LUT R6, R11, UR17, R6, 0x96, !PT ;  /* 0x000000110b067c12 */ /* 0x000fe2000f8e9606 */
[----:B------:R-:W-:-:S04]  /*04c0*/  IMAD.WIDE.U32 R24, R24, -0x326172a9, RZ ;  /* 0xcd9e8d5718187825 */ /* 0x000fc800078e00ff */
[----:B------:R-:W-:Y:S01]  /*04d0*/  IMAD.WIDE.U32 R6, R6, -0x2daee0ad, RZ ;  /* 0xd2511f5306067825 */ /* 0x000fe200078e00ff */
[----:B------:R-:W-:-:S04]  /*04e0*/  LOP3.LUT R5, R25, UR19, R10, 0x96, !PT ;  /* 0x0000001319057c12 */ /* 0x000fc8000f8e960a */
[----:B------:R-:W-:Y:S01]  /*04f0*/  LOP3.LUT R28, R7, UR20, R8, 0x96, !PT ;  /* 0x00000014071c7c12 */ /* 0x000fe2000f8e9608 */
        /* <DEDUP_REMOVED lines=12> */
.L_x_2077:
[----:B0-----:R-:W-:Y:S05]  /*05c0*/  BSYNC B0 ;  /* 0x0000000000007941 */ /* 0x001fea0003800000 */
.L_x_2076:
        /* <DEDUP_REMOVED lines=13> */
.L_x_2079:
[----:B0-----:R-:W-:Y:S05]  /*06a0*/  BSYNC B0 ;  /* 0x0000000000007941 */ /* 0x001fea0003800000 */
.L_x_2078:
        /* <DEDUP_REMOVED lines=13> */
.L_x_2081:
[----:B0-----:R-:W-:Y:S05]  /*0780*/  BSYNC B0 ;  /* 0x0000000000007941 */ /* 0x001fea0003800000 */
.L_x_2080:
        /* <DEDUP_REMOVED lines=13> */
.L_x_2083:
[----:B0-----:R-:W-:Y:S05]  /*0860*/  BSYNC B0 ;  /* 0x0000000000007941 */ /* 0x001fea0003800000 */
.L_x_2082:
        /* <DEDUP_REMOVED lines=13> */
.L_x_2085:
[----:B0-----:R-:W-:Y:S05]  /*0940*/  BSYNC B0 ;  /* 0x0000000000007941 */ /* 0x001fea0003800000 */
.L_x_2084:
[----:B------:R-:W-:Y:S01]  /*0950*/  ISETP.GE.U32.AND P1, PT, R47, 0x300, PT ;  /* 0x000003002f00780c */ /* 0x000fe20003f26070 */
[----:B------:R-:W-:Y:S01]  /*0960*/  IMAD.WIDE.U32 R26, R5, -0x2daee0ad, RZ ;  /* 0xd2511f53051a7825 */ /* 0x000fe200078e00ff */
[----:B------:R-:W-:Y:S01]  /*0970*/  UIADD3 UR23, UR4, -0xe443238, URZ ;  /* 0xf1bbcdc804177890 */ /* 0x000fe2000fffe03f */
[----:B------:R-:W-:Y:S01]  /*0980*/  BSSY B0, `(.L_x_2086) ;  /* 0x0000011000007945 */ /* 0x000fe20003800000 */
[----:B------:R-:W-:Y:S01]  /*0990*/  UIADD3 UR24, UR5, -0x24c28bd8, URZ ;  /* 0xdb3d742805187890 */ /* 0x000fe2000fffe03f */
[----:B------:R-:W-:Y:S02]  /*09a0*/  P2R R52, PR, RZ, 0x2 ;  /* 0x00000002ff347803 */ /* 0x000fe40000000000 */
[----:B------:R-:W-:Y:S01]  /*09b0*/  LOP3.LUT R128, R27, UR22, R6, 0x96, !PT ;  /* 0x000000161b807c12 */ /* 0x000fe2000f8e9606 */
[----:B------:R-:W-:-:S05]  /*09c0*/  IMAD.WIDE.U32 R6, R28, -0x326172a9, RZ ;  /* 0xcd9e8d571c067825 */ /* 0x000fca00078e00ff */
        /* <DEDUP_REMOVED lines=12> */
.L_x_2087:
[----:B0-----:R-:W-:Y:S05]  /*0a90*/  BSYNC B0 ;  /* 0x0000000000007941 */ /* 0x001fea0003800000 */
.L_x_2086:
[----:B------:R-:W-:Y:S01]  /*0aa0*/  ISETP.GE.U32.AND P1, PT, R47, 0x380, PT ;  /* 0x000003802f00780c */ /* 0x000fe20003f26070 */
[----:B------:R-:W-:Y:S01]  /*0ab0*/  UIADD3 UR25, UR4, -0x700cb87f, URZ ;  /* 0x8ff3478104197890 */ /* 0x000fe2000fffe03f */
[----:B------:R-:W-:Y:S01]  /*0ac0*/  LOP3.LUT R126, R7, UR21, R24, 0x96, !PT ;  /* 0x00000015077e7c12 */ /* 0x000fe2000f8e9618 */
[----:B------:R-:W-:Y:S01]  /*0ad0*/  UIADD3 UR26, UR5, -0x695add53, URZ ;  /* 0x96a522ad051a7890 */ /* 0x000fe2000fffe03f */
[----:B------:R-:W-:Y:S01]  /*0ae0*/  BSSY B0, `(.L_x_2088) ;  /* 0x0000010000007945 */ /* 0x000fe20003800000 */
[----:B------:R-:W-:Y:S01]  /*0af0*/  P2R R53, PR, RZ, 0x2 ;  /* 0x00000002ff357803 */ /* 0x000fe20000000000 */
[----:B------:R-:W-:Y:S01]  /*0b00*/  IMAD.HI.U32 R29, R128, -0x326172a9, RZ ;  /* 0xcd9e8d57801d7827 */ /* 0x000fe200078e00ff */
[----:B------:R-:W-:-:S03]  /*0b10*/  LEA.HI R46, R51, R46, RZ, 0x19 ;  /* 0x0000002e332e7211 */ /* 0x000fc600078fc8ff */
[----:B------:R-:W-:-:S03]  /*0b20*/  IMAD.HI.U32 R5, R126, -0x2daee0ad, RZ ;  /* 0xd2511f537e057827 */ /* 0x000fc600078e00ff */
        /* <DEDUP_REMOVED lines=11> */
.L_x_2089:
[----:B0-----:R-:W-:Y:S05]  /*0be0*/  BSYNC B0 ;  /* 0x0000000000007941 */ /* 0x001fea0003800000 */
.L_x_2088:
[----:B------:R-:W-:Y:S02]  /*0bf0*/  ISETP.GE.AND P1, PT, R46, c[0x0][0x164], PT ;  /* 0x000059002e007a0c */ /* 0x000fe40003f26270 */
[----:B------:R-:W-:Y:S02]  /*0c00*/  LOP3.LUT R138, R29, UR23, R6, 0x96, !PT ;  /* 0x000000171d8a7c12 */ /* 0x000fe4000f8e9606 */
[----:B------:R-:W-:-:S09]  /*0c10*/  LOP3.LUT R140, R5, UR24, R26, 0x96, !PT ;  /* 0x00000018058c7c12 */ /* 0x000fd2000f8e961a */
[----:B------:R-:W-:Y:S05]  /*0c20*/  @P1 EXIT ;  /* 0x000000000000194d */ /* 0x000fea0003800000 */
[--C-:B-----5:R-:W-:Y:S01]  /*0c30*/  PRMT R41, RZ, 0x5410, R22.reuse ;  /* 0x00005410ff297816 */ /* 0x120fe20000000016 */
[----:B------:R-:W-:Y:S01]  /*0c40*/  IMAD.HI.U32 R131, R140, -0x326172a9, RZ ;  /* 0xcd9e8d578c837827 */ /* 0x000fe200078e00ff */
[----:B------:R-:W-:Y:S01]  /*0c50*/  PRMT R40, RZ, 0x7610, R22 ;  /* 0x00007610ff287816 */ /* 0x000fe20000000016 */
[----:B------:R-:W-:Y:S01]  /*0c60*/  ULDC.U8 UR8, c[0x0][0x1f0] ;  /* 0x00007c0000087ab9 */ /* 0x000fe20000000000 */
[--C-:B------:R-:W-:Y:S01]  /*0c70*/  PRMT R39, RZ, 0x5410, R23.reuse ;  /* 0x00005410ff277816 */ /* 0x100fe20000000017 */
[----:B------:R-:W-:Y:S01]  /*0c80*/  IMAD.HI.U32 R130, R138, -0x2daee0ad, RZ ;  /* 0xd2511f538a827827 */ /* 0x000fe200078e00ff */
[----:B------:R-:W-:Y:S02]  /*0c90*/  PRMT R38, RZ, 0x7610, R23 ;  /* 0x00007610ff267816 */ /* 0x000fe40000000017 */
[--C-:B------:R-:W-:Y:S01]  /*0ca0*/  PRMT R37, RZ, 0x5410, R16.reuse ;  /* 0x00005410ff257816 */ /* 0x100fe20000000010 */
[----:B------:R-:W-:Y:S01]  /*0cb0*/  IMAD.MOV.U32 R135, RZ, RZ, 0x1 ;  /* 0x00000001ff877424 */ /* 0x000fe200078e00ff */
[----:B------:R-:W-:Y:S01]  /*0cc0*/  PRMT R36, RZ, 0x7610, R16 ;  /* 0x00007610ff247816 */ /* 0x000fe20000000010 */
[----:B------:R-:W-:Y:S01]  /*0cd0*/  IMAD R140, R140, -0x326172a9, RZ ;  /* 0xcd9e8d578c8c7824 */ /* 0x000fe200078e02ff */
[--C-:B------:R-:W-:Y:S01]  /*0ce0*/  PRMT R35, RZ, 0x5410, R17.reuse ;  /* 0x00005410ff237816 */ /* 0x100fe20000000011 */
[----:B------:R-:W-:Y:S01]  /*0cf0*/  IMAD R138, R138, -0x2daee0ad, RZ ;  /* 0xd2511f538a8a7824 */ /* 0x000fe200078e02ff */
        /* <DEDUP_REMOVED lines=71> */
[----:B------:R-:W-:Y:S02]  /*1170*/  SHF.R.S32.HI R64, RZ, 0x3, R110 ;  /* 0x00000003ff407819 */ /* 0x000fe4000001146e */
[----:B------:R-:W-:-:S02]  /*1180*/  PRMT R110, RZ, 0x5410, R65 ;  /* 0x00005410ff6e7816 */ /* 0x000fc40000000041 */
[----:B------:R-:W-:Y:S02]  /*1190*/  PRMT R113, RZ, 0x7610, R65 ;  /* 0x00007610ff717816 */ /* 0x000fe40000000041 */
[----:B------:R-:W-:Y:S02]  /*11a0*/  LOP3.LUT R116, R51, 0x60, RZ, 0xc0, !PT ;  /* 0x0000006033747812 */ /* 0x000fe400078ec0ff */
[----:B------:R-:W-:Y:S02]  /*11b0*/  LOP3.LUT R65, R64, 0x7f, RZ, 0xc0, !PT ;  /* 0x0000007f40417812 */ /* 0x000fe400078ec0ff */
[--C-:B------:R-:W-:Y:S02]  /*11c0*/  PRMT R112, RZ, 0x5410, R66.reuse ;  /* 0x00005410ff707816 */ /* 0x100fe40000000042 */
[----:B------:R-:W-:Y:S01]  /*11d0*/  PRMT R115, RZ, 0x7610, R66 ;  /* 0x00007610ff737816 */ /* 0x000fe20000000042 */
[----:B------:R-:W-:Y:S01]  /*11e0*/  IMAD.IADD R66, R65, 0x1, -R116 ;  /* 0x0000000141427824 */ /* 0x000fe200078e0a74 */
[----:B------:R-:W-:-:S02]  /*11f0*/  SHF.R.U32.HI R64, RZ, 0x2, R64 ;  /* 0x00000002ff407819 */ /* 0x000fc40000011640 */
[--C-:B------:R-:W-:Y:S02]  /*1200*/  PRMT R114, RZ, 0x5410, R67.reuse ;  /* 0x00005410ff727816 */ /* 0x100fe40000000043 */
[----:B------:R-:W-:Y:S02]  /*1210*/  IMNMX R66, RZ, R66, !PT ;  /* 0x00000042ff427217 */ /* 0x000fe40007800200 */
[----:B------:R-:W-:Y:S02]  /*1220*/  PRMT R117, RZ, 0x7610, R67 ;  /* 0x00007610ff757816 */ /* 0x000fe40000000043 */
[----:B------:R-:W-:Y:S02]  /*1230*/  LOP3.LUT R67, R64, 0x3fffffe0, RZ, 0xc0, !PT ;  /* 0x3fffffe040437812 */ /* 0x000fe400078ec0ff */
[----:B------:R-:W-:Y:S02]  /*1240*/  IMNMX R66, R66, 0x20, PT ;  /* 0x0000002042427817 */ /* 0x000fe40003800200 */
[----:B------:R-:W-:-:S02]  /*1250*/  SHF.L.U32 R64, R51, 0x5, RZ ;  /* 0x0000000533407819 */ /* 0x000fc400000006ff */
[--C-:B------:R-:W-:Y:S01]  /*1260*/  PRMT R116, RZ, 0x5410, R68.reuse ;  /* 0x00005410ff747816 */ /* 0x100fe20000000044 */
[----:B------:R-:W-:Y:S01]  /*1270*/  IMAD.IADD R66, R66, 0x1, R67 ;  /* 0x0000000142427824 */ /* 0x000fe200078e0243 */
[----:B------:R-:W-:Y:S02]  /*1280*/  LOP3.LUT R64, R64, 0x3e0, RZ, 0xc0, !PT ;  /* 0x000003e040407812 */ /* 0x000fe400078ec0ff */
[----:B------:R-:W-:Y:S01]  /*1290*/  PRMT R118, RZ, 0x7610, R68 ;  /* 0x00007610ff767816 */ /* 0x000fe20000000044 */
[----:B------:R-:W-:Y:S01]  /*12a0*/  IMAD.SHL.U32 R66, R66, 0x8, RZ ;  /* 0x0000000842427824 */ /* 0x000fe200078e00ff */
[--C-:B------:R-:W-:Y:S01]  /*12b0*/  PRMT R68, RZ, 0x5410, R69.reuse ;  /* 0x00005410ff447816 */ /* 0x100fe20000000045 */
[----:B------:R-:W-:Y:S01]  /*12c0*/  IMAD.IADD R64, R65, 0x1, -R64 ;  /* 0x0000000141407824 */ /* 0x000fe200078e0a40 */
[----:B------:R-:W-:Y:S02]  /*12d0*/  PRMT R119, RZ, 0x7610, R69 ;  /* 0x00007610ff777816 */ /* 0x000fe40000000045 */
[----:B------:R-:W-:Y:S01]  /*12e0*/  PRMT R69, RZ, 0x5410, R70 ;  /* 0x00005410ff457816 */ /* 0x000fe20000000046 */
[----:B------:R-:W0:Y:S01]  /*12f0*/  I2F.U32 R66, R66 ;  /* 0x0000004200427306 */ /* 0x000e220000201000 */
[----:B------:R-:W-:-:S02]  /*1300*/  IMNMX R64, RZ, R64, !PT ;  /* 0x00000040ff407217 */ /* 0x000fc40007800200 */
[----:B------:R-:W-:Y:S02]  /*1310*/  PRMT R120, RZ, 0x7610, R70 ;  /* 0x00007610ff787816 */ /* 0x000fe40000000046 */
[----:B------:R-:W-:Y:S02]  /*1320*/  IMNMX R64, R64, 0x20, PT ;  /* 0x0000002040407817 */ /* 0x000fe40003800200 */
[--C-:B------:R-:W-:Y:S02]  /*1330*/  PRMT R70, RZ, 0x5410, R71.reuse ;  /* 0x00005410ff467816 */ /* 0x100fe40000000047 */
[----:B------:R-:W-:Y:S01]  /*1340*/  PRMT R121, RZ, 0x7610, R71 ;  /* 0x00007610ff797816 */ /* 0x000fe20000000047 */
[----:B------:R-:W-:Y:S01]  /*1350*/  IMAD.IADD R64, R67, 0x1, R64 ;  /* 0x0000000143407824 */ /* 0x000fe200078e0240 */
[--C-:B------:R-:W-:Y:S02]  /*1360*/  PRMT R71, RZ, 0x5410, R56.reuse ;  /* 0x00005410ff477816 */ /* 0x100fe40000000038 */
[----:B------:R-:W-:Y:S01]  /*1370*/  PRMT R123, RZ, 0x7610, R56 ;  /* 0x00007610ff7b7816 */ /* 0x000fe20000000038 */
[----:B------:R-:W-:Y:S01]  /*1380*/  IMAD R56, R128, -0x326172a9, RZ ;  /* 0xcd9e8d5780387824 */ /* 0x000fe200078e02ff */
[--C-:B------:R-:W-:Y:S01]  /*1390*/  PRMT R122, RZ, 0x5410, R57.reuse ;  /* 0x00005410ff7a7816 */ /* 0x100fe20000000039 */
[----:B0-----:R0:W1:Y:S01]  /*13a0*/  MUFU.RCP R129, R66 ;  /* 0x0000004200817308 */ /* 0x0010620000001000 */
[----:B------:R-:W-:Y:S01]  /*13b0*/  PRMT R125, RZ, 0x7610, R57 ;  /* 0x00007610ff7d7816 */ /* 0x000fe20000000039 */
[----:B------:R-:W-:Y:S01]  /*13c0*/  IMAD R57, R126, -0x2daee0ad, RZ ;  /* 0xd2511f537e397824 */ /* 0x000fe200078e02ff */
[----:B------:R-:W-:-:S02]  /*13d0*/  PRMT R5, RZ, 0x5410, R88 ;  /* 0x00005410ff057816 */ /* 0x000fc40000000058 */
[--C-:B------:R-:W-:Y:S02]  /*13e0*/  PRMT R54, RZ, 0x5410, R89.reuse ;  /* 0x00005410ff367816 */ /* 0x100fe40000000059 */
[----:B------:R-:W-:Y:S01]  /*13f0*/  LOP3.LUT R137, R134, 0x3, RZ, 0xc0, !PT ;  /* 0x0000000386897812 */ /* 0x000fe200078ec0ff */
[----:B------:R-:W-:Y:S01]  /*1400*/  IMAD.SHL.U32 R134, R64, 0x8, RZ ;  /* 0x0000000840867824 */ /* 0x000fe200078e00ff */
[----:B------:R-:W-:Y:S02]  /*1410*/  PRMT R88, RZ, 0x7610, R88 ;  /* 0x00007610ff587816 */ /* 0x000fe40000000058 */
        /* <DEDUP_REMOVED lines=9> */
[----:B------:R-:W-:Y:S02]  /*14b0*/  MOV R136, RZ ;  /* 0x000000ff00887202 */ /* 0x000fe40000000f00 */
[--C-:B------:R-:W-:Y:S02]  /*14c0*/  PRMT R133, RZ, 0x5410, R61.reuse ;  /* 0x00005410ff857816 */ /* 0x100fe4000000003d */
[----:B------:R-:W-:Y:S02]  /*14d0*/  PRMT R142, RZ, 0x7610, R61 ;  /* 0x00007610ff8e7816 */ /* 0x000fe4000000003d */
[--C-:B------:R-:W-:Y:S02]  /*14e0*/  PRMT R141, RZ, 0x5410, R62.reuse ;  /* 0x00005410ff8d7816 */ /* 0x100fe4000000003e */
[----:B------:R-:W-:Y:S02]  /*14f0*/  PRMT R144, RZ, 0x7610, R62 ;  /* 0x00007610ff907816 */ /* 0x000fe4000000003e */
[----:B------:R-:W-:-:S02]  /*1500*/  PRMT R143, RZ, 0x5410, R63 ;  /* 0x00005410ff8f7816 */ /* 0x000fc4000000003f */
[----:B01----:R-:W-:Y:S02]  /*1510*/  PRMT R196, RZ, 0x7610, R63 ;  /* 0x00007610ffc47816 */ /* 0x003fe4000000003f */
.L_x_2693:
[----:B------:R-:W-:-:S04]  /*1520*/  IMAD.MOV.U32 R213, RZ, RZ, 0x4 ;  /* 0x00000004ffd57424 */ /* 0x000fc800078e00ff */
[----:B------:R-:W-:-:S06]  /*1530*/  IMAD.WIDE R216, R46, R213, c[0x0][0x1d0] ;  /* 0x000074002ed87625 */ /* 0x000fcc00078e02d5 */
[----:B------:R-:W2:Y:S01]  /*1540*/  LDG.E R216, [R216.64] ;  /* 0x00000006d8d87981 */ /* 0x000ea2000c1e1900 */
[C---:B------:R-:W-:Y:S02]  /*1550*/  IMAD R64, R46.reuse, c[0x0][0x168], RZ ;  /* 0x00005a002e407a24 */ /* 0x040fe400078e02ff */
[----:B------:R-:W-:Y:S01]  /*1560*/  IMAD.WIDE R212, R46, R213, c[0x0][0x1d8] ;  /* 0x000076002ed47625 */ /* 0x000fe200078e02d5 */
[----:B------:R-:W-:Y:S03]  /*1570*/  BSSY B0, `(.L_x_2090) ;  /* 0x0000339000007945 */ /* 0x000fe60003800000 */
[----:B------:R-:W-:Y:S02]  /*1580*/  IMAD.MOV.U32 R214, RZ, RZ, RZ ;  /* 0x000000ffffd67224 */ /* 0x000fe400078e00ff */
[----:B------:R0:W5:Y:S02]  /*1590*/  LDG.E R212, [R212.64] ;  /* 0x00000006d4d47981 */ /* 0x000164000c1e1900 */
[----:B0-----:R-:W-:-:S02]  /*15a0*/  SHF.R.S32.HI R213, RZ, 0x1f, R46 ;  /* 0x0000001fffd57819 */ /* 0x001fc4000001142e */
[----:B--2---:R-:W-:-:S13]  /*15b0*/  ISETP.GE.AND P1, PT, R216, 0x1, PT ;  /* 0x00000001d800780c */ /* 0x004fda0003f26270 */
[----:B------:R-:W-:-:S05]  /*15c0*/  @P1 IADD3 R65, R216, -0x1, RZ ;  /* 0xffffffffd8411810 */ /* 0x000fca0007ffe0ff */
[----:B------:R-:W-:Y:S01]  /*15d0*/  @P1 IMAD R66, R65, c[0x0][0x168], RZ ;  /* 0x00005a0041421a24 */ /* 0x000fe200078e02ff */
[----:B------:R-:W-:-:S04]  /*15e0*/  SHF.R.S32.HI R65, RZ, 0x1f, R64 ;  /* 0x0000001fff417819 */ /* 0x000fc80000011440 */
[----:B------:R-:W-:Y:S02]  /*15f0*/  @P1 SHF.R.S32.HI R67, RZ, 0x1f, R66 ;  /* 0x0000001fff431819 */ /* 0x000fe40000011442 */
[----:B------:R-:W-:Y:S02]  /*1600*/  LEA.HI R65, R65, R64, RZ, 0x3 ;  /* 0x0000004041417211 */ /* 0x000fe400078f18ff */
[----:B------:R-:W-:Y:S02]  /*1610*/  @P1 LEA.HI R67, R67, R66, RZ, 0x3 ;  /* 0x0000004243431211 */ /* 0x000fe400078f18ff */
[----:B------:R-:W-:-:S04]  /*1620*/  LOP3.LUT R64, R51, 0x7f, RZ, 0xc0, !PT ;  /* 0x0000007f33407812 */ /* 0x000fc800078ec0ff */
[-C--:B------:R-:W-:Y:S02]  /*1630*/  LEA.HI.SX32 R215, R65, R64.reuse, 0x1d ;  /* 0x0000004041d77211 */ /* 0x080fe400078feaff */
[----:B------:R-:W-:Y:S01]  /*1640*/  @P1 LEA.HI.SX32 R214, R67, R64, 0x1d ;  /* 0x0000004043d61211 */ /* 0x000fe200078feaff */
[----:B------:R-:W-:Y:S05]  /*1650*/  @!P0 BRA `(.L_x_2091) ;  /* 0x000032a000008947 */ /* 0x000fea0003800000 */
[----:B------:R-:W-:Y:S01]  /*1660*/  ISETP.NE.U32.AND P2, PT, RZ, c[0x0][0x180], PT ;  /* 0x00006000ff007a0c */ /* 0x000fe20003f45070 */
[----:B------:R-:W-:-:S03]  /*1670*/  @P1 IMAD.MOV.U32 R67, RZ, RZ, 0x10 ;  /* 0x00000010ff431424 */ /* 0x000fc600078e00ff */
[----:B------:R-:W-:Y:S01]  /*1680*/  ISETP.NE.AND.EX P2, PT, RZ, c[0x0][0x184], PT, P2 ;  /* 0x00006100ff007a0c */ /* 0x000fe20003f45320 */
[----:B------:R-:W-:-:S05]  /*1690*/  @P1 IMAD.WIDE.U32 R66, R214, R67, c[0x0][0x170] ;  /* 0x00005c00d6421625 */ /* 0x000fca00078e0043 */
[----:B------:R0:W5:Y:S07]  /*16a0*/  @P1 LDG.E.128 R56, [R66.64] ;  /* 0x0000000642381981 */ /* 0x00016e000c1e1d00 */
[----:B------:R-:W-:-:S04]  /*16b0*/  @P2 IMAD.MOV.U32 R64, RZ, RZ, 0x10 ;  /* 0x00000010ff402424 */ /* 0x000fc800078e00ff */
[----:B------:R-:W-:-:S05]  /*16c0*/  @P2 IMAD.WIDE.U32 R64, R215, R64, c[0x0][0x180] ;  /* 0x00006000d7402625 */ /* 0x000fca00078e0040 */
[----:B------:R0:W5:Y:S01]  /*16d0*/  @P2 LDG.E.128 R60, [R64.64] ;  /* 0x00000006403c2981 */ /* 0x000162000c1e1d00 */
[----:B------:R-:W-:Y:S01]  /*16e0*/  ISETP.GT.AND P3, PT, R216, RZ, PT ;  /* 0x000000ffd800720c */ /* 0x000fe20003f64270 */
[----:B------:R-:W-:-:S12]  /*16f0*/  BSSY B1, `(.L_x_2092) ;  /* 0x000005f000017945 */ /* 0x000fd80003800000 */
[----:B------:R-:W-:Y:S05]  /*1700*/  @P3 BRA `(.L_x_2093) ;  /* 0x0000006000003947 */ /* 0x000fea0003800000 */
[----:B0-----:R-:W-:Y:S01]  /*1710*/  HFMA2.MMA R195, -RZ, RZ, 0, 0 ;  /* 0x00000000ffc37435 */ /* 0x001fe200000001ff */
[----:B------:R-:W-:Y:S01]  /*1720*/  IMAD.MOV.U32 R64, RZ, RZ, R137 ;  /* 0x000000ffff407224 */ /* 0x000fe200078e0089 */
[----:B------:R-:W-:Y:S05]  /*1730*/  @!P2 BRA `(.L_x_2094) ;  /* 0x000005a00000a947 */ /* 0x000fea0003800000 */
[----:B------:R-:W-:Y:S01]  /*1740*/  IMAD.MOV.U32 R64, RZ, RZ, R137 ;  /* 0x000000ffff407224 */ /* 0x000fe200078e0089 */
[----:B-----5:R-:W-:Y:S01]  /*1750*/  PRMT R195, RZ, 0x5410, R60 ;  /* 0x00005410ffc37816 */ /* 0x020fe2000000003c */
[----:B------:R-:W-:Y:S05]  /*1760*/  BRA `(.L_x_2094) ;  /* 0x0000057000007947 */ /* 0x000fea0003800000 */
.L_x_2093:
[C---:B0-----:R-:W-:Y:S01]  /*1770*/  ISETP.NE.AND P4, PT, R137.reuse, 0x1, PT ;  /* 0x000000018900780c */ /* 0x041fe20003f85270 */
[----:B------:R-:W-:Y:S01]  /*1780*/  BSSY B2, `(.L_x_2095) ;  /* 0x000000c000027945 */ /* 0x000fe20003800000 */
[----:B------:R-:W-:-:S11]  /*1790*/  IADD3 R64, R137, 0x1, RZ ;  /* 0x0000000189407810 */ /* 0x000fd60007ffe0ff */
        /* <DEDUP_REMOVED lines=9> */
.L_x_2096:
[----:B------:R-:W-:Y:S02]  /*1830*/  MOV R190, R140 ;  /* 0x0000008c00be7202 */ /* 0x000fe40000000f00 */
.L_x_2097:
[----:B------:R-:W-:Y:S05]  /*1840*/  BSYNC B2 ;  /* 0x0000000000027941 */ /* 0x000fea0003800000 */
.L_x_2095:
        /* <DEDUP_REMOVED lines=16> */
.L_x_2101:
[----:B------:R-:W-:Y:S05]  /*1950*/  BSYNC B3 ;  /* 0x0000000000037941 */ /* 0x000fea0003800000 */
.L_x_2100:
        /* <DEDUP_REMOVED lines=44> */
.L_x_2099:
[----:B------:R-:W-:Y:S05]  /*1c20*/  BSYNC B2 ;  /* 0x0000000000027941 */ /* 0x000fea0003800000 */
.L_x_2098:
[----:B------:R-:W0:Y:S01]  /*1c30*/  I2F.U32 R65, R190 ;  /* 0x000000be00417306 */ /* 0x000e220000201000 */
[----:B-----5:R-:W-:Y:S01]  /*1c40*/  PRMT R66, RZ, 0x5410, R56 ;  /* 0x00005410ff427816 */ /* 0x020fe20000000038 */
[----:B------:R-:W-:-:S04]  /*1c50*/  IMAD.MOV.U32 R188, RZ, RZ, 0x2f800000 ;  /* 0x2f800000ffbc7424 */ /* 0x000fc800078e00ff */
[----:B------:R-:W-:-:S04]  /*1c60*/  FMUL.FTZ R66, R66, c[0x0][0x1ec] ;  /* 0x00007b0042427a20 */ /* 0x000fc80000410000 */
[----:B------:R-:W-:Y:S02]  /*1c70*/  FMUL.FTZ R66, R66, c[0x0][0x1e8] ;  /* 0x00007a0042427a20 */ /* 0x000fe40000410000 */
[----:B0-----:R-:W-:-:S05]  /*1c80*/  FFMA.FTZ R65, R65, R188, 1.1641532182693481445e-10 ;  /* 0x2f00000041417423 */ /* 0x001fca00000100bc */
[----:B------:R-:W-:-:S04]  /*1c90*/  FSETP.GTU.FTZ.AND P4, PT, R65, c[0x0][0x1e4], PT ;  /* 0x0000790041007a0b */ /* 0x000fc80003f9c000 */
[----:B------:R-:W-:Y:S02]  /*1ca0*/  FSEL R195, R66, RZ, !P4 ;  /* 0x000000ff42c37208 */ /* 0x000fe40006000000 */
[----:B------:R-:W-:Y:S02]  /*1cb0*/  @P2 PRMT R66, RZ, 0x5410, R60 ;  /* 0x00005410ff422816 */ /* 0x000fe4000000003c */
[----:B------:R-:W-:-:S03]  /*1cc0*/  SEL R209, RZ, 0x1, P4 ;  /* 0x00000001ffd17807 */ /* 0x000fc60002000000 */
[----:B------:R-:W-:Y:S02]  /*1cd0*/  @P2 FADD.FTZ R195, R66, R195 ;  /* 0x000000c342c32221 */ /* 0x000fe40000010000 */
.L_x_2094:
[----:B------:R-:W-:Y:S05]  /*1ce0*/  BSYNC B1 ;  /* 0x0000000000017941 */ /* 0x000fea0003800000 */
.L_x_2092:
[----:B------:R-:W-:Y:S01]  /*1cf0*/  BSSY B1, `(.L_x_2102) ;  /* 0x000005f000017945 */ /* 0x000fe20003800000 */
[----:B------:R-:W-:Y:S05]  /*1d00*/  @P3 BRA `(.L_x_2103) ;  /* 0x0000006000003947 */ /* 0x000fea0003800000 */
[----:B------:R-:W-:Y:S02]  /*1d10*/  IMAD.MOV.U32 R194, RZ, RZ, RZ ;  /* 0x000000ffffc27224 */ /* 0x000fe400078e00ff */
[----:B------:R-:W-:Y:S01]  /*1d20*/  IMAD.MOV.U32 R65, RZ, RZ, R64 ;  /* 0x000000ffff417224 */ /* 0x000fe200078e0040 */
[----:B------:R-:W-:Y:S05]  /*1d30*/  @!P2 BRA `(.L_x_2104) ;  /* 0x000005a00000a947 */ /* 0x000fea0003800000 */
[----:B------:R-:W-:Y:S01]  /*1d40*/  IMAD.MOV.U32 R65, RZ, RZ, R64 ;  /* 0x000000ffff417224 */ /* 0x000fe200078e0040 */
[----:B-----5:R-:W-:Y:S01]  /*1d50*/  PRMT R194, RZ, 0x7610, R60 ;  /* 0x00007610ffc27816 */ /* 0x020fe2000000003c */
[----:B------:R-:W-:Y:S05]  /*1d60*/  BRA `(.L_x_2104) ;  /* 0x0000057000007947 */ /* 0x000fea0003800000 */
.L_x_2103:
[C---:B------:R-:W-:Y:S01]  /*1d70*/  ISETP.NE.AND P4, PT, R64.reuse, 0x1, PT ;  /* 0x000000014000780c */ /* 0x040fe20003f85270 */
[----:B------:R-:W-:Y:S01]  /*1d80*/  BSSY B2, `(.L_x_2105) ;  /* 0x000000c000027945 */ /* 0x000fe20003800000 */
[----:B------:R-:W-:-:S11]  /*1d90*/  IADD3 R65, R64, 0x1, RZ ;  /* 0x0000000140417810 */ /* 0x000fd60007ffe0ff */
        /* <DEDUP_REMOVED lines=9> */
.L_x_2106:
[----:B------:R-:W-:Y:S02]  /*1e30*/  IMAD.MOV.U32 R137, RZ, RZ, R140 ;  /* 0x000000ffff897224 */ /* 0x000fe400078e008c */
.L_x_2107:
[----:B------:R-:W-:Y:S05]  /*1e40*/  BSYNC B2 ;  /* 0x0000000000027941 */ /* 0x000fea0003800000 */
.L_x_2105:
        /* <DEDUP_REMOVED lines=16> */
.L_x_2111:
[----:B------:R-:W-:Y:S05]  /*1f50*/  BSYNC B3 ;  /* 0x0000000000037941 */ /* 0x000fea0003800000 */
.L_x_2110:
        /* <DEDUP_REMOVED lines=44> */
.L_x_2109:
[----:B------:R-:W-:Y:S05]  /*2220*/  BSYNC B2 ;  /* 0x0000000000027941 */ /* 0x000fea0003800000 */
.L_x_2108:
[----:B------:R-:W0:Y:S01]  /*2230*/  I2F.U32 R64, R137 ;  /* 0x0000008900407306 */ /* 0x000e220000201000 */
[----:B-----5:R-:W-:Y:S01]  /*2240*/  PRMT R66, RZ, 0x7610, R56 ;  /* 0x00007610ff427816 */ /* 0x020fe20000000038 */
[----:B------:R-:W-:-:S04]  /*2250*/  IMAD.MOV.U32 R67, RZ, RZ, 0x2f800000 ;  /* 0x2f800000ff437424 */ /* 0x000fc800078e00ff */
[----:B------:R-:W-:-:S04]  /*2260*/  FMUL.FTZ R66, R66, c[0x0][0x1ec] ;  /* 0x00007b0042427a20 */ /* 0x000fc80000410000 */
[----:B------:R-:W-:Y:S02]  /*2270*/  FMUL.FTZ R66, R66, c[0x0][0x1e8] ;  /* 0x00007a0042427a20 */ /* 0x000fe40000410000 */
[----:B0-----:R-:W-:Y:S01]  /*2280*/  FFMA.FTZ R64, R64, R67, 1.1641532182693481445e-10 ;  /* 0x2f00000040407423 */ /* 0x001fe20000010043 */
[----:B------:R-:W-:-:S04]  /*2290*/  @P2 PRMT R67, RZ, 0x7610, R60 ;  /* 0x00007610ff432816 */ /* 0x000fc8000000003c */
[----:B------:R-:W-:-:S04]  /*22a0*/  FSETP.GTU.FTZ.AND P4, PT, R64, c[0x0][0x1e4], PT ;  /* 0x0000790040007a0b */ /* 0x000fc80003f9c000 */
[----:B------:R-:W-:Y:S02]  /*22b0*/  FSEL R194, R66, RZ, !P4 ;  /* 0x000000ff42c27208 */ /* 0x000fe40006000000 */
[----:B------:R-:W-:-:S03]  /*22c0*/  SEL R208, RZ, 0x1, P4 ;  /* 0x00000001ffd07807 */ /* 0x000fc60002000000 */
[----:B------:R-:W-:Y:S02]  /*22d0*/  @P2 FADD.FTZ R194, R67, R194 ;  /* 0x000000c243c22221 */ /* 0x000fe40000010000 */
.L_x_2104:
[----:B------:R-:W-:Y:S05]  /*22e0*/  BSYNC B1 ;  /* 0x0000000000017941 */ /* 0x000fea0003800000 */
.L_x_2102:
[----:B------:R-:W-:Y:S01]  /*22f0*/  BSSY B1, `(.L_x_2112) ;  /* 0x000005f000017945 */ /* 0x000fe20003800000 */
[----:B------:R-:W-:Y:S05]  /*2300*/  @P3 BRA `(.L_x_2113) ;  /* 0x0000006000003947 */ /* 0x000fea0003800000 */
[----:B------:R-:W-:Y:S02]  /*2310*/  IMAD.MOV.U32 R193, RZ, RZ, RZ ;  /* 0x000000ffffc17224 */ /* 0x000fe400078e00ff */
[----:B------:R-:W-:Y:S01]  /*2320*/  IMAD.MOV.U32 R64, RZ, RZ, R65 ;  /* 0x000000ffff407224 */ /* 0x000fe200078e0041 */
[----:B------:R-:W-:Y:S05]  /*2330*/  @!P2 BRA `(.L_x_2114) ;  /* 0x000005a00000a947 */ /* 0x000fea0003800000 */
[----:B------:R-:W-:Y:S02]  /*2340*/  MOV R64, R65 ;  /* 0x0000004100407202 */ /* 0x000fe40000000f00 */
[----:B-----5:R-:W-:Y:S01]  /*2350*/  PRMT R193, RZ, 0x5410, R61 ;  /* 0x00005410ffc17816 */ /* 0x020fe2000000003d */
[----:B------:R-:W-:Y:S05]  /*2360*/  BRA `(.L_x_2114) ;  /* 0x0000057000007947 */ /* 0x000fea0003800000 */
.L_x_2113:
[C---:B------:R-:W-:Y:S01]  /*2370*/  ISETP.NE.AND P4, PT, R65.reuse, 0x1, PT ;  /* 0x000000014100780c */ /* 0x040fe20003f85270 */
        /* <DEDUP_REMOVED lines=11> */
.L_x_2116:
[----:B------:R-:W-:Y:S02]  /*2430*/  IMAD.MOV.U32 R137, RZ, RZ, R140 ;  /* 0x000000ffff897224 */ /* 0x000fe400078e008c */
.L_x_2117:
[----:B------:R-:W-:Y:S05]  /*2440*/  BSYNC B2 ;  /* 0x0000000000027941 */ /* 0x000fea0003800000 */
.L_x_2115:
        /* <DEDUP_REMOVED lines=16> */
.L_x_2121:
[----:B------:R-:W-:Y:S05]  /*2550*/  BSYNC B3 ;  /* 0x0000000000037941 */ /* 0x000fea0003800000 */
.L_x_2120:
        /* <DEDUP_REMOVED lines=44> */
.L_x_2119:
[----:B------:R-:W-:Y:S05]  /*2820*/  BSYNC B2 ;  /* 0x0000000000027941 */ /* 0x000fea0003800000 */
.L_x_2118:
        /* <DEDUP_REMOVED lines=11> */
.L_x_2114:
[----:B------:R-:W-:Y:S05]  /*28e0*/  BSYNC B1 ;  /* 0x0000000000017941 */ /* 0x000fea0003800000 */
.L_x_2112:
[----:B------:R-:W-:Y:S01]  /*28f0*/  BSSY B1, `(.L_x_2122) ;  /* 0x000005f000017945 */ /* 0x000fe20003800000 */
[----:B------:R-:W-:Y:S05]  /*2900*/  @P3 BRA `(.L_x_2123) ;  /* 0x0000006000003947 */ /* 0x000fea0003800000 */
[----:B------:R-:W-:Y:S01]  /*2910*/  HFMA2.MMA R192, -RZ, RZ, 0, 0 ;  /* 0x00000000ffc07435 */ /* 0x000fe200000001ff */
[----:B------:R-:W-:Y:S01]  /*2920*/  IMAD.MOV.U32 R65, RZ, RZ, R64 ;  /* 0x000000ffff417224 */ /* 0x000fe200078e0040 */
[----:B------:R-:W-:Y:S05]  /*2930*/  @!P2 BRA `(.L_x_2124) ;  /* 0x000005a00000a947 */ /* 0x000fea0003800000 */
[----:B------:R-:W-:Y:S01]  /*2940*/  IMAD.MOV.U32 R65, RZ, RZ, R64 ;  /* 0x000000ffff417224 */ /* 0x000fe200078e0040 */
[----:B-----5:R-:W-:Y:S01]  /*2950*/  PRMT R192, RZ, 0x7610, R61 ;  /* 0x00007610ffc07816 */ /* 0x020fe2000000003d */
[----:B------:R-:W-:Y:S05]  /*2960*/  BRA `(.L_x_2124) ;  /* 0x0000057000007947 */ /* 0x000fea0003800000 */
.L_x_2123:
        /* <DEDUP_REMOVED lines=12> */
.L_x_2126:
[----:B------:R-:W-:Y:S02]  /*2a30*/  MOV R137, R140 ;  /* 0x0000008c00897202 */ /* 0x000fe40000000f00 */
.L_x_2127:
[----:B------:R-:W-:Y:S05]  /*2a40*/  BSYNC B2 ;  /* 0x0000000000027941 */ /* 0x000fea0003800000 */
.L_x_2125:
        /* <DEDUP_REMOVED lines=16> */
.L_x_2131:
[----:B------:R-:W-:Y:S05]  /*2b50*/  BSYNC B3 ;  /* 0x0000000000037941 */ /* 0x000fea0003800000 */
.L_x_2130:
        /* <DEDUP_REMOVED lines=44> */
.L_x_2129:
[----:B------:R-:W-:Y:S05]  /*2e20*/  BSYNC B2 ;  /* 0x0000000000027941 */ /* 0x000fea0003800000 */
.L_x_2128:
        /* <DEDUP_REMOVED lines=11> */
.L_x_2124:
[----:B------:R-:W-:Y:S05]  /*2ee0*/  BSYNC B1 ;  /* 0x0000000000017941 */ /* 0x000fea0003800000 */
.L_x_2122:
        /* <DEDUP_REMOVED lines=8> */
.L_x_2133:
        /* <DEDUP_REMOVED lines=12> */
.L_x_2136:
[----:B------:R-:W-:Y:S02]  /*3030*/  IMAD.MOV.U32 R137, RZ, RZ, R140 ;  /* 0x000000ffff897224 */ /* 0x000fe400078e008c */
.L_x_2137:
[----:B------:R-:W-:Y:S05]  /*3040*/  BSYNC B2 ;  /* 0x0000000000027941 */ /* 0x000fea0003800000 */
.L_x_2135:
        /* <DEDUP_REMOVED lines=16> */
.L_x_2141:
[----:B------:R-:W-:Y:S05]  /*3150*/  BSYNC B3 ;  /* 0x0000000000037941 */ /* 0x000fea0003800000 */
.L_x_2140:
        /* <DEDUP_REMOVED lines=44> */
.L_x_2139:
[----:B------:R-:W-:Y:S05]  /*3420*/  BSYNC B2 ;  /* 0x0000000000027941 */ /* 0x000fea0003800000 */
.L_x_2138:
        /* <DEDUP_REMOVED lines=11> */
.L_x_2134:
[----:B------:R-:W-:Y:S05]  /*34e0*/  BSYNC B1 ;  /* 0x0000000000017941 */ /* 0x000fea0003800000 */
.L_x_2132:
        /* <DEDUP_REMOVED lines=8> */
.L_x_2143:
        /* <DEDUP_REMOVED lines=12> */
.L_x_2146:
[----:B------:R-:W-:Y:S02]  /*3630*/  IMAD.MOV.U32 R137, RZ, RZ, R140 ;  /* 0x000000ffff897224 */ /* 0x000fe400078e008c */
.L_x_2147:
[----:B------:R-:W-:Y:S05]  /*3640*/  BSYNC B2 ;  /* 0x0000000000027941 */ /* 0x000fea0003800000 */
.L_x_2145:
        /* <DEDUP_REMOVED lines=16> */
.L_x_2151:
[----:B------:R-:W-:Y:S05]  /*3750*/  BSYNC B3 ;  /* 0x0000000000037941 */ /* 0x000fea0003800000 */
.L_x_2150:
        /* <DEDUP_REMOVED lines=44> */
.L_x_2149:
[----:B------:R-:W-:Y:S05]  /*3a20*/  BSYNC B2 ;  /* 0x0000000000027941 */ /* 0x000fea0003800000 */
.L_x_2148:
        /* <DEDUP_REMOVED lines=11> */
.L_x_2144:
[----:B------:R-:W-:Y:S05]  /*3ae0*/  BSYNC B1 ;  /* 0x0000000000017941 */ /* 0x000fea0003800000 */
.L_x_2142:
        /* <DEDUP_REMOVED lines=8> */
.L_x_2153:
        /* <DEDUP_REMOVED lines=12> */
.L_x_2156:
[----:B------:R-:W-:Y:S02]  /*3c30*/  MOV R137, R140 ;  /* 0x0000008c00897202 */ /* 0x000fe40000000f00 */
.L_x_2157:
[----:B------:R-:W-:Y:S05]  /*3c40*/  BSYNC B2 ;  /* 0x0000000000027941 */ /* 0x000fea0003800000 */
.L_x_2155:
        /* <DEDUP_REMOVED lines=16> */
.L_x_2161:
[----:B------:R-:W-:Y:S05]  /*3d50*/  BSYNC B3 ;  /* 0x0000000000037941 */ /* 0x000fea0003800000 */
.L_x_2160:
        /* <DEDUP_REMOVED lines=44> */
.L_x_2159:
[----:B------:R-:W-:Y:S05]  /*4020*/  BSYNC B2 ;  /* 0x0000000000027941 */ /* 0x000fea0003800000 */
.L_x_2158:
        /* <DEDUP_REMOVED lines=11> */
.L_x_2154:
[----:B------:R-:W-:Y:S05]  /*40e0*/  BSYNC B1 ;  /* 0x0000000000017941 */ /* 0x000fea0003800000 */
.L_x_2152:
        /* <DEDUP_REMOVED lines=8> */
.L_x_2163:
        /* <DEDUP_REMOVED lines=12> */
.L_x_2166:
[----:B------:R-:W-:Y:S02]  /*4230*/  IMAD.MOV.U32 R202, RZ, RZ, R140 ;  /* 0x000000ffffca7224 */ /* 0x000fe400078e008c */
.L_x_2167:
[----:B------:R-:W-:Y:S05]  /*4240*/  BSYNC B2 ;  /* 0x0000000000027941 */ /* 0x000fea0003800000 */
.L_x_2165:
        /* <DEDUP_REMOVED lines=16> */
.L_x_2171:
[----:B------:R-:W-:Y:S05]  /*4350*/  BSYNC B3 ;  /* 0x0000000000037941 */ /* 0x000fea0003800000 */
.L_x_2170:
        /* <DEDUP_REMOVED lines=44> */
.L_x_2169:
[----:B------:R-:W-:Y:S05]  /*4620*/  BSYNC B2 ;  /* 0x0000000000027941 */ /* 0x000fea0003800000 */
.L_x_2168:
        /* <DEDUP_REMOVED lines=10> */
[----:B------:R-:W-:Y:S01]  /*46d0*/  @P2 FADD.FTZ R188, R65, R188 ;  /* 0x000000bc41bc2221 */ /* 0x000fe20000010000 */
[----:B------:R-:W-:Y:S02]  /*46e0*/  PRMT R202, R64, 0x7610, R202 ;  /* 0x0000761040ca7816 */ /* 0x000fe400000000ca */
.L_x_2164:
[----:B------:R-:W-:Y:S05]  /*46f0*/  BSYNC B1 ;  /* 0x0000000000017941 */ /* 0x000fea0003800000 */
.L_x_2162:
[----:B------:R-:W-:Y:S01]  /*4700*/  IMAD.MOV.U32 R210, RZ, RZ, 0x10 ;  /* 0x00000010ffd27424 */ /* 0x000fe200078e00ff */
[----:B------:R-:W-:Y:S01]  /*4710*/  F2FP.BF16.PACK_AB R67, R188, R189 ;  /* 0x000000bdbc43723e */ /* 0x000fe200000010ff */
[----:B------:R-:W-:Y:S01]  /*4720*/  BSSY B1, `(.L_x_2172) ;  /* 0x000001b000017945 */ /* 0x000fe20003800000 */
[----:B------:R-:W-:Y:S01]  /*4730*/  F2FP.BF16.PACK_AB R66, R190, R191 ;  /* 0x000000bfbe42723e */ /* 0x000fe200000010ff */
[----:B------:R-:W-:Y:S01]  /*4740*/  IMAD.WIDE.U32 R210, R215, R210, c[0x0][0x188] ;  /* 0x00006200d7d27625 */ /* 0x000fe200078e00d2 */
[----:B------:R-:W-:Y:S02]  /*4750*/  F2FP.BF16.PACK_AB R65, R192, R193 ;  /* 0x000000c1c041723e */ /* 0x000fe400000010ff */
[----:B------:R-:W-:-:S05]  /*4760*/  F2FP.BF16.PACK_AB R64, R194, R195 ;  /* 0x000000c3c240723e */ /* 0x000fca00000010ff */
[----:B------:R0:W-:Y:S01]  /*4770*/  STG.E.128 [R210.64], R64 ;  /* 0x00000040d2007986 */ /* 0x0001e2000c101d06 */
[----:B------:R-:W-:Y:S05]  /*4780*/  @!P1 BRA `(.L_x_2173) ;  /* 0x0000014000009947 */ /* 0x000fea0003800000 */
[----:B0-----:R-:W-:Y:S01]  /*4790*/  IMAD.U32 R65, R203, 0x10000, RZ ;  /* 0x00010000cb417824 */ /* 0x001fe200078e00ff */
[----:B------:R-:W-:Y:S01]  /*47a0*/  LOP3.LUT R64, R202, 0xffff, RZ, 0xc0, !PT ;  /* 0x0000ffffca407812 */ /* 0x000fe200078ec0ff */
[----:B------:R-:W-:Y:S01]  /*47b0*/  HFMA2.MMA R219, -RZ, RZ, 0, 4.76837158203125e-07 ;  /* 0x00000008ffdb7435 */ /* 0x000fe200000001ff */
[----:B------:R-:W-:Y:S02]  /*47c0*/  LOP3.LUT R210, R206, 0xff, RZ, 0xc0, !PT ;  /* 0x000000ffced27812 */ /* 0x000fe400078ec0ff */
[----:B------:R-:W-:Y:S02]  /*47d0*/  LOP3.LUT R67, R65, 0xff0000, RZ, 0xc0, !PT ;  /* 0x00ff000041437812 */ /* 0x000fe400078ec0ff */
[----:B------:R-:W-:Y:S01]  /*47e0*/  PRMT R65, R204, 0x7104, RZ ;  /* 0x00007104cc417816 */ /* 0x000fe200000000ff */
[----:B------:R-:W-:Y:S01]  /*47f0*/  IMAD.WIDE.U32 R210, R210, 0x1000000, RZ ;  /* 0x01000000d2d27825 */ /* 0x000fe200078e00ff */
[----:B------:R-:W-:-:S02]  /*4800*/  PRMT R218, R67, 0x4210, R64 ;  /* 0x0000421043da7816 */ /* 0x000fc40000000040 */
[----:B------:R-:W-:Y:S02]  /*4810*/  LOP3.LUT R66, R207, 0xff, RZ, 0xc0, !PT ;  /* 0x000000ffcf427812 */ /* 0x000fe400078ec0ff */
[----:B------:R-:W-:Y:S02]  /*4820*/  LOP3.LUT R64, R208, 0xff, RZ, 0xc0, !PT ;  /* 0x000000ffd0407812 */ /* 0x000fe400078ec0ff */
[----:B------:R-:W-:Y:S01]  /*4830*/  LOP3.LUT R218, R218, 0xff00, R65, 0xf8, !PT ;  /* 0x0000ff00dada7812 */ /* 0x000fe200078ef841 */
[----:B------:R-:W-:-:S03]  /*4840*/  IMAD.WIDE.U32 R66, R66, 0x10000, RZ ;  /* 0x0001000042427825 */ /* 0x000fc600078e00ff */
[----:B------:R-:W-:Y:S01]  /*4850*/  LOP3.LUT R217, R218, 0xff, R205, 0xf8, !PT ;  /* 0x000000ffdad97812 */ /* 0x000fe200078ef8cd */
[----:B------:R-:W-:-:S03]  /*4860*/  IMAD.WIDE.U32 R64, R64, 0x100, RZ ;  /* 0x0000010040407825 */ /* 0x000fc600078e00ff */
[----:B------:R-:W-:Y:S02]  /*4870*/  LOP3.LUT R67, R67, R217, R211, 0xfe, !PT ;  /* 0x000000d943437212 */ /* 0x000fe400078efed3 */
[----:B------:R-:W-:Y:S02]  /*4880*/  LOP3.LUT R64, R64, R210, R66, 0xfe, !PT ;  /* 0x000000d240407212 */ /* 0x000fe400078efe42 */
[----:B------:R-:W-:Y:S01]  /*4890*/  LOP3.LUT R65, R67, R65, RZ, 0xfc, !PT ;  /* 0x0000004143417212 */ /* 0x000fe200078efcff */
[----:B------:R-:W-:Y:S01]  /*48a0*/  IMAD.WIDE.U32 R66, R214, R219, c[0x0][0x190] ;  /* 0x00006400d6427625 */ /* 0x000fe200078e00db */
[----:B------:R-:W-:-:S05]  /*48b0*/  LOP3.LUT R64, R64, 0xff, R209, 0xf8, !PT ;  /* 0x000000ff40407812 */ /* 0x000fca00078ef8d1 */
[----:B------:R0:W-:Y:S02]  /*48c0*/  STG.E.64 [R66.64], R64 ;  /* 0x0000004042007986 */ /* 0x0001e4000c101b06 */
.L_x_2173:
[----:B------:R-:W-:Y:S05]  /*48d0*/  BSYNC B1 ;  /* 0x0000000000017941 */ /* 0x000fea0003800000 */
.L_x_2172:
[----:B------:R-:W-:Y:S02]  /*48e0*/  IADD3 R215, R215, 0x80, RZ ;  /* 0x00000080d7d77810 */ /* 0x000fe40007ffe0ff */
[----:B------:R-:W-:Y:S02]  /*48f0*/  IADD3 R214, R214, 0x80, RZ ;  /* 0x00000080d6d67810 */ /* 0x000fe40007ffe0ff */
.L_x_2091:
[----:B------:R-:W-:Y:S05]  /*4900*/  BSYNC B0 ;  /* 0x0000000000007941 */ /* 0x000fea0003800000 */
.L_x_2090:
[----:B------:R-:W-:Y:S01]  /*4910*/  ISETP.NE.AND P2, PT, R4, RZ, PT ;  /* 0x000000ff0400720c */ /* 0x000fe20003f45270 */
[----:B------:R-:W-:-:S12]  /*4920*/  BSSY B0, `(.L_x_2174) ;  /* 0x000032c000007945 */ /* 0x000fd80003800000 */
[----:B------:R-:W-:Y:S05]  /*4930*/  @!P2 BRA `(.L_x_2175) ;  /* 0x000032a00000a947 */ /* 0x000fea0003800000 */
[----:B------:R-:W-:Y:S01]  /*4940*/  ISETP.NE.U32.AND P2, PT, RZ, c[0x0][0x180], PT ;  /* 0x00006000ff007a0c */ /* 0x000fe20003f45070 */
[----:B0-----:R-:W-:-:S03]  /*4950*/  @P1 IMAD.MOV.U32 R67, RZ, RZ, 0x10 ;  /* 0x00000010ff431424 */ /* 0x001fc600078e00ff */
[----:B------:R-:W-:Y:S01]  /*4960*/  ISETP.NE.AND.EX P2, PT, RZ, c[0x0][0x184], PT, P2 ;  /* 0x00006100ff007a0c */ /* 0x000fe20003f45320 */
[----:B------:R-:W-:-:S05]  /*4970*/  @P1 IMAD.WIDE.U32 R66, R214, R67, c[0x0][0x170] ;  /* 0x00005c00d6421625 */ /* 0x000fca00078e0043 */
[----:B-----5:R0:W5:Y:S07]  /*4980*/  @P1 LDG.E.128 R56, [R66.64] ;  /* 0x0000000642381981 */ /* 0x02016e000c1e1d00 */
[----:B------:R-:W-:-:S04]  /*4990*/  @P2 IMAD.MOV.U32 R64, RZ, RZ, 0x10 ;  /* 0x00000010ff402424 */ /* 0x000fc800078e00ff */
[----:B------:R-:W-:-:S05]  /*49a0*/  @P2 IMAD.WIDE.U32 R64, R215, R64, c[0x0][0x180] ;  /* 0x00006000d7402625 */ /* 0x000fca00078e0040 */
[----:B------:R0:W5:Y:S01]  /*49b0*/  @P2 LDG.E.128 R60, [R64.64] ;  /* 0x00000006403c2981 */ /* 0x000162000c1e1d00 */
[----:B------:R-:W-:Y:S01]  /*49c0*/  ISETP.GT.AND P3, PT, R216, RZ, PT ;  /* 0x000000ffd800720c */ /* 0x000fe20003f64270 */
[----:B------:R-:W-:-:S12]  /*49d0*/  BSSY B1, `(.L_x_2176) ;  /* 0x000005f000017945 */ /* 0x000fd80003800000 */
[----:B------:R-:W-:Y:S05]  /*49e0*/  @P3 BRA `(.L_x_2177) ;  /* 0x0000006000003947 */ /* 0x000fea0003800000 */
[----:B0-----:R-:W-:Y:S02]  /*49f0*/  IMAD.MOV.U32 R187, RZ, RZ, RZ ;  /* 0x000000ffffbb7224 */ /* 0x001fe400078e00ff */
[----:B------:R-:W-:Y:S01]  /*4a00*/  IMAD.MOV.U32 R64, RZ, RZ, R137 ;  /* 0x000000ffff407224 */ /* 0x000fe200078e0089 */
[----:B------:R-:W-:Y:S05]  /*4a10*/  @!P2 BRA `(.L_x_2178) ;  /* 0x000005a00000a947 */ /* 0x000fea0003800000 */
[----:B------:R-:W-:Y:S01]  /*4a20*/  IMAD.MOV.U32 R64, RZ, RZ, R137 ;  /* 0x000000ffff407224 */ /* 0x000fe200078e0089 */
[----:B-----5:R-:W-:Y:S01]  /*4a30*/  PRMT R187, RZ, 0x5410, R60 ;  /* 0x00005410ffbb7816 */ /* 0x020fe2000000003c */
[----:B------:R-:W-:Y:S05]  /*4a40*/  BRA `(.L_x_2178) ;  /* 0x0000057000007947 */ /* 0x000fea0003800000 */
.L_x_2177:
[C---:B0-----:R-:W-:Y:S01]  /*4a50*/  ISETP.NE.AND P4, PT, R137.reuse, 0x1, PT ;  /* 0x000000018900780c */ /* 0x041fe20003f85270 */
[----:B------:R-:W-:Y:S01]  /*4a60*/  BSSY B2, `(.L_x_2179) ;  /* 0x000000c000027945 */ /* 0x000fe20003800000 */
[----:B------:R-:W-:-:S11]  /*4a70*/  IADD3 R64, R137, 0x1, RZ ;  /* 0x0000000189407810 */ /* 0x000fd60007ffe0ff */
        /* <DEDUP_REMOVED lines=9> */
.L_x_2180:
[----:B------:R-:W-:Y:S02]  /*4b10*/  IMAD.MOV.U32 R182, RZ, RZ, R140 ;  /* 0x000000ffffb67224 */ /* 0x000fe400078e008c */
.L_x_2181:
[----:B------:R-:W-:Y:S05]  /*4b20*/  BSYNC B2 ;  /* 0x0000000000027941 */ /* 0x000fea0003800000 */
.L_x_2179:
        /* <DEDUP_REMOVED lines=16> */
.L_x_2185:
[----:B------:R-:W-:Y:S05]  /*4c30*/  BSYNC B3 ;  /* 0x0000000000037941 */ /* 0x000fea0003800000 */
.L_x_2184:
        /* <DEDUP_REMOVED lines=44> */
.L_x_2183:
[----:B------:R-:W-:Y:S05]  /*4f00*/  BSYNC B2 ;  /* 0x0000000000027941 */ /* 0x000fea0003800000 */
.L_x_2182:
        /* <DEDUP_REMOVED lines=11> */
.L_x_2178:
[----:B------:R-:W-:Y:S05]  /*4fc0*/  BSYNC B1 ;  /* 0x0000000000017941 */ /* 0x000fea0003800000 */
.L_x_2176:
[----:B------:R-:W-:Y:S01]  /*4fd0*/  BSSY B1, `(.L_x_2186) ;  /* 0x000005f000017945 */ /* 0x000fe20003800000 */
[----:B------:R-:W-:Y:S05]  /*4fe0*/  @P3 BRA `(.L_x_2187) ;  /* 0x0000006000003947 */ /* 0x000fea0003800000 */
[----:B------:R-:W-:Y:S01]  /*4ff0*/  IMAD.MOV.U32 R186, RZ, RZ, RZ ;  /* 0x000000ffffba7224 */ /* 0x000fe200078e00ff */
[----:B------:R-:W-:Y:S01]  /*5000*/  MOV R65, R64 ;  /* 0x0000004000417202 */ /* 0x000fe20000000f00 */
[----:B------:R-:W-:Y:S05]  /*5010*/  @!P2 BRA `(.L_x_2188) ;  /* 0x000005a00000a947 */ /* 0x000fea0003800000 */
[----:B------:R-:W-:Y:S01]  /*5020*/  IMAD.MOV.U32 R65, RZ, RZ, R64 ;  /* 0x000000ffff417224 */ /* 0x000fe200078e0040 */
[----:B-----5:R-:W-:Y:S01]  /*5030*/  PRMT R186, RZ, 0x7610, R60 ;  /* 0x00007610ffba7816 */ /* 0x020fe2000000003c */
[----:B------:R-:W-:Y:S05]  /*5040*/  BRA `(.L_x_2188) ;  /* 0x0000057000007947 */ /* 0x000fea0003800000 */
.L_x_2187:
        /* <DEDUP_REMOVED lines=12> */
.L_x_2190:
[----:B------:R-:W-:Y:S02]  /*5110*/  IMAD.MOV.U32 R137, RZ, RZ, R140 ;  /* 0x000000ffff897224 */ /* 0x000fe400078e008c */
.L_x_2191:
[----:B------:R-:W-:Y:S05]  /*5120*/  BSYNC B2 ;  /* 0x0000000000027941 */ /* 0x000fea0003800000 */
.L_x_2189:
        /* <DEDUP_REMOVED lines=16> */
.L_x_2195:
[----:B------:R-:W-:Y:S05]  /*5230*/  BSYNC B3 ;  /* 0x0000000000037941 */ /* 0x000fea0003800000 */
.L_x_2194:
        /* <DEDUP_REMOVED lines=44> */
.L_x_2193:
[----:B------:R-:W-:Y:S05]  /*5500*/  BSYNC B2 ;  /* 0x0000000000027941 */ /* 0x000fea0003800000 */
.L_x_2192:
[----:B------:R-:W0:Y:S01]  /*5510*/  I2F.U32 R64, R137 ;  /* 0x0000008900407306 */ /* 0x000e220000201000 */
[----:B------:R-:W-:Y:S01]  /*5520*/  HFMA2.MMA R67, -RZ, RZ, 0.1171875, 0 ;  /* 0x2f800000ff437435 */ /* 0x000fe200000001ff */
[----:B-----5:R-:W-:-:S05]  /*5530*/  PRMT R66, RZ, 0x7610, R56 ;  /* 0x00007610ff427816 */ /* 0x020fca0000000038 */
        /* <DEDUP_REMOVED lines=8> */
.L_x_2188:
[----:B------:R-:W-:Y:S05]  /*55c0*/  BSYNC B1 ;  /* 0x0000000000017941 */ /* 0x000fea0003800000 */
.L_x_2186:
        /* <DEDUP_REMOVED lines=8> */
.L_x_2197:
        /* <DEDUP_REMOVED lines=12> */
.L_x_2200:
[----:B------:R-:W-:Y:S02]  /*5710*/  IMAD.MOV.U32 R137, RZ, RZ, R140 ;  /* 0x000000ffff897224 */ /* 0x000fe400078e008c */
.L_x_2201:
[----:B------:R-:W-:Y:S05]  /*5720*/  BSYNC B2 ;  /* 0x0000000000027941 */ /* 0x000fea0003800000 */
.L_x_2199:
        /* <DEDUP_REMOVED lines=16> */
.L_x_2205:
[----:B------:R-:W-:Y:S05]  /*5830*/  BSYNC B3 ;  /* 0x0000000000037941 */ /* 0x000fea0003800000 */
.L_x_2204:
        /* <DEDUP_REMOVED lines=41> */
[----:B------:R-:W-:Y:S01]  /*5ad0*/  MOV R138, R64 ;  /* 0x00000040008a7202 */ /* 0x000fe20000000f00 */
[----:B------:R-:W-:Y:S01]  /*5ae0*/  IMAD.MOV.U32 R64, RZ, RZ, RZ ;  /* 0x000000ffff407224 */ /* 0x000fe200078e00ff */
[----:B------:R-:W-:Y:S02]  /*5af0*/  LOP3.LUT R130, R65, UR26, R130, 0x96, !PT ;  /* 0x0000001a41827c12 */ /* 0x000fe4000f8e9682 */
.L_x_2203:
[----:B------:R-:W-:Y:S05]  /*5b00*/  BSYNC B2 ;  /* 0x0000000000027941 */ /* 0x000fea0003800000 */
.L_x_2202:
        /* <DEDUP_REMOVED lines=11> */
.L_x_2198:
[----:B------:R-:W-:Y:S05]  /*5bc0*/  BSYNC B1 ;  /* 0x0000000000017941 */ /* 0x000fea0003800000 */
.L_x_2196:
        /* <DEDUP_REMOVED lines=8> */
.L_x_2207:
        /* <DEDUP_REMOVED lines=12> */
.L_x_2210:
[----:B------:R-:W-:Y:S02]  /*5d10*/  IMAD.MOV.U32 R137, RZ, RZ, R140 ;  /* 0x000000ffff897224 */ /* 0x000fe400078e008c */
.L_x_2211:
[----:B------:R-:W-:Y:S05]  /*5d20*/  BSYNC B2 ;  /* 0x0000000000027941 */ /* 0x000fea0003800000 */
.L_x_2209:
        /* <DEDUP_REMOVED lines=16> */
.L_x_2215:
[----:B------:R-:W-:Y:S05]  /*5e30*/  BSYNC B3 ;  /* 0x0000000000037941 */ /* 0x000fea0003800000 */
.L_x_2214:
        /* <DEDUP_REMOVED lines=44> */
.L_x_2213:
[----:B------:R-:W-:Y:S05]  /*6100*/  BSYNC B2 ;  /* 0x0000000000027941 */ /* 0x000fea0003800000 */
.L_x_2212:
        /* <DEDUP_REMOVED lines=11> */
.L_x_2208:
[----:B------:R-:W-:Y:S05]  /*61c0*/  BSYNC B1 ;  /* 0x0000000000017941 */ /* 0x000fea0003800000 */
.L_x_2206:
        /* <DEDUP_REMOVED lines=8> */
.L_x_2217:
[C---:B------:R-:W-:Y:S01]  /*6250*/  ISETP.NE.AND P4, PT, R65.reuse, 0x1, PT ;  /* 0x000000014100780c */ /* 0x040fe20003f85270 */
        /* <DEDUP_REMOVED lines=11> */
.L_x_2220:
[----:B------:R-:W-:Y:S02]  /*6310*/  IMAD.MOV.U32 R137, RZ, RZ, R140 ;  /* 0x000000ffff897224 */ /* 0x000fe400078e008c */
.L_x_2221:
[----:B------:R-:W-:Y:S05]  /*6320*/  BSYNC B2 ;  /* 0x0000000000027941 */ /* 0x000fea0003800000 */
.L_x_2219:
        /* <DEDUP_REMOVED lines=16> */
.L_x_2225:
[----:B------:R-:W-:Y:S05]  /*6430*/  BSYNC B3 ;  /* 0x0000000000037941 */ /* 0x000fea0003800000 */
.L_x_2224:
        /* <DEDUP_REMOVED lines=44> */
.L_x_2223:
[----:B------:R-:W-:Y:S05]  /*6700*/  BSYNC B2 ;  /* 0x0000000000027941 */ /* 0x000fea0003800000 */
.L_x_2222:
        /* <DEDUP_REMOVED lines=11> */
.L_x_2218:
[----:B------:R-:W-:Y:S05]  /*67c0*/  BSYNC B1 ;  /* 0x0000000000017941 */ /* 0x000fea0003800000 */
.L_x_2216:
        /* <DEDUP_REMOVED lines=8> */
.L_x_2227:
        /* <DEDUP_REMOVED lines=12> */
.L_x_2230:
[----:B------:R-:W-:Y:S02]  /*6910*/  IMAD.MOV.U32 R137, RZ, RZ, R140 ;  /* 0x000000ffff897224 */ /* 0x000fe400078e008c */
.L_x_2231:
[----:B------:R-:W-:Y:S05]  /*6920*/  BSYNC B2 ;  /* 0x0000000000027941 */ /* 0x000fea0003800000 */
.L_x_2229:
        /* <DEDUP_REMOVED lines=16> */
.L_x_2235:
[----:B------:R-:W-:Y:S05]  /*6a30*/  BSYNC B3 ;  /* 0x0000000000037941 */ /* 0x000fea0003800000 */
.L_x_2234:
        /* <DEDUP_REMOVED lines=44> */
.L_x_2233:
[----:B------:R-:W-:Y:S05]  /*6d00*/  BSYNC B2 ;  /* 0x0000000000027941 */ /* 0x000fea0003800000 */
.L_x_2232:
        /* <DEDUP_REMOVED lines=11> */
.L_x_2228:
[----:B------:R-:W-:Y:S05]  /*6dc0*/  BSYNC B1 ;  /* 0x0000000000017941 */ /* 0x000fea0003800000 */
.L_x_2226:
        /* <DEDUP_REMOVED lines=8> */
.L_x_2237:
        /* <DEDUP_REMOVED lines=12> */
.L_x_2240:
[----:B------:R-:W-:Y:S02]  /*6f10*/  IMAD.MOV.U32 R137, RZ, RZ, R140 ;  /* 0x000000ffff897224 */ /* 0x000fe400078e008c */
.L_x_2241:
[----:B------:R-:W-:Y:S05]  /*6f20*/  BSYNC B2 ;  /* 0x0000000000027941 */ /* 0x000fea0003800000 */
.L_x_2239:
        /* <DEDUP_REMOVED lines=16> */
.L_x_2245:
[----:B------:R-:W-:Y:S05]  /*7030*/  BSYNC B3 ;  /* 0x0000000000037941 */ /* 0x000fea0003800000 */
.L_x_2244:
        /* <DEDUP_REMOVED lines=44> */
.L_x_2243:
[----:B------:R-:W-:Y:S05]  /*7300*/  BSYNC B2 ;  /* 0x0000000000027941 */ /* 0x000fea0003800000 */
.L_x_2242:
        /* <DEDUP_REMOVED lines=11> */
.L_x_2238:
[----:B------:R-:W-:Y:S05]  /*73c0*/  BSYNC B1 ;  /* 0x0000000000017941 */ /* 0x000fea0003800000 */
.L_x_2236:
        /* <DEDUP_REMOVED lines=8> */
.L_x_2247:
        /* <DEDUP_REMOVED lines=12> */
.L_x_2250:
[----:B------:R-:W-:Y:S02]  /*7510*/  MOV R202, R140 ;  /* 0x0000008c00ca7202 */ /* 0x000fe40000000f00 */
.L_x_2251:
[----:B------:R-:W-:Y:S05]  /*7520*/  BSYNC B2 ;  /* 0x0000000000027941 */ /* 0x000fea0003800000 */
.L_x_2249:
        /* <DEDUP_REMOVED lines=16> */
.L_x_2255:
[----:B------:R-:W-:Y:S05]  /*7630*/  BSYNC B3 ;  /* 0x0000000000037941 */ /* 0x000fea0003800000 */
.L_x_2254:
        /* <DEDUP_REMOVED lines=43> */
[----:B------:R-:W-:Y:S02]  /*78f0*/  MOV R138, R64 ;  /* 0x00000040008a7202 */ /* 0x000fe40000000f00 */
.L_x_2253:
[----:B------:R-:W-:Y:S05]  /*7900*/  BSYNC B2 ;  /* 0x0000000000027941 */ /* 0x000fea0003800000 */
.L_x_2252:
        /* <DEDUP_REMOVED lines=10> */
[----:B------:R-:W-:Y:S01]  /*79b0*/  @P2 FADD.FTZ R180, R65, R180 ;  /* 0x000000b441b42221 */ /* 0x000fe20000010000 */
[----:B------:R-:W-:Y:S02]  /*79c0*/  PRMT R202, R64, 0x7610, R202 ;  /* 0x0000761040ca7816 */ /* 0x000fe400000000ca */
.L_x_2248:
[----:B------:R-:W-:Y:S05]  /*79d0*/  BSYNC B1 ;  /* 0x0000000000017941 */ /* 0x000fea0003800000 */
.L_x_2246:
        /* <DEDUP_REMOVED lines=12> */
[----:B------:R-:W-:Y:S02]  /*7aa0*/  PRMT R67, R204, 0x7104, RZ ;  /* 0x00007104cc437816 */ /* 0x000fe400000000ff */
[----:B------:R-:W-:Y:S02]  /*7ab0*/  LOP3.LUT R65, R65, 0xff0000, RZ, 0xc0, !PT ;  /* 0x00ff000041417812 */ /* 0x000fe400078ec0ff */
[----:B------:R-:W-:Y:S02]  /*7ac0*/  LOP3.LUT R210, R206, 0xff, RZ, 0xc0, !PT ;  /* 0x000000ffced27812 */ /* 0x000fe400078ec0ff */
[----:B------:R-:W-:-:S02]  /*7ad0*/  PRMT R64, R65, 0x4210, R64 ;  /* 0x0000421041407816 */ /* 0x000fc40000000040 */
[----:B------:R-:W-:Y:S01]  /*7ae0*/  LOP3.LUT R66, R207, 0xff, RZ, 0xc0, !PT ;  /* 0x000000ffcf427812 */ /* 0x000fe200078ec0ff */
[----:B------:R-:W-:Y:S01]  /*7af0*/  IMAD.WIDE.U32 R210, R210, 0x1000000, RZ ;  /* 0x01000000d2d27825 */ /* 0x000fe200078e00ff */
[----:B------:R-:W-:Y:S02]  /*7b00*/  LOP3.LUT R65, R208, 0xff, RZ, 0xc0, !PT ;  /* 0x000000ffd0417812 */ /* 0x000fe400078ec0ff */
[----:B------:R-:W-:Y:S01]  /*7b10*/  LOP3.LUT R218, R64, 0xff00, R67, 0xf8, !PT ;  /* 0x0000ff0040da7812 */ /* 0x000fe200078ef843 */
[----:B------:R-:W-:-:S03]  /*7b20*/  IMAD.WIDE.U32 R66, R66, 0x10000, RZ ;  /* 0x0001000042427825 */ /* 0x000fc600078e00ff */
[----:B------:R-:W-:Y:S01]  /*7b30*/  LOP3.LUT R217, R218, 0xff, R205, 0xf8, !PT ;  /* 0x000000ffdad97812 */ /* 0x000fe200078ef8cd */
[----:B------:R-:W-:-:S03]  /*7b40*/  IMAD.WIDE.U32 R64, R65, 0x100, RZ ;  /* 0x0000010041407825 */ /* 0x000fc600078e00ff */
[----:B------:R-:W-:Y:S02]  /*7b50*/  LOP3.LUT R217, R67, R217, R211, 0xfe, !PT ;  /* 0x000000d943d97212 */ /* 0x000fe400078efed3 */
[----:B------:R-:W-:Y:S01]  /*7b60*/  LOP3.LUT R64, R64, R210, R66, 0xfe, !PT ;  /* 0x000000d240407212 */ /* 0x000fe200078efe42 */
[----:B------:R-:W-:Y:S01]  /*7b70*/  IMAD.WIDE.U32 R66, R214, R219, c[0x0][0x190] ;  /* 0x00006400d6427625 */ /* 0x000fe200078e00db */
[----:B------:R-:W-:Y:S02]  /*7b80*/  LOP3.LUT R65, R217, R65, RZ, 0xfc, !PT ;  /* 0x00000041d9417212 */ /* 0x000fe400078efcff */
[----:B------:R-:W-:-:S05]  /*7b90*/  LOP3.LUT R64, R64, 0xff, R209, 0xf8, !PT ;  /* 0x000000ff40407812 */ /* 0x000fca00078ef8d1 */
[----:B------:R0:W-:Y:S02]  /*7ba0*/  STG.E.64 [R66.64], R64 ;  /* 0x0000004042007986 */ /* 0x0001e4000c101b06 */
.L_x_2257:
[----:B------:R-:W-:Y:S05]  /*7bb0*/  BSYNC B1 ;  /* 0x0000000000017941 */ /* 0x000fea0003800000 */
.L_x_2256:
[----:B------:R-:W-:Y:S02]  /*7bc0*/  IADD3 R215, R215, 0x80, RZ ;  /* 0x00000080d7d77810 */ /* 0x000fe40007ffe0ff */
[----:B------:R-:W-:Y:S02]  /*7bd0*/  IADD3 R214, R214, 0x80, RZ ;  /* 0x00000080d6d67810 */ /* 0x000fe40007ffe0ff */
.L_x_2175:
[----:B------:R-:W-:Y:S05]  /*7be0*/  BSYNC B0 ;  /* 0x0000000000007941 */ /* 0x000fea0003800000 */
.L_x_2174:
        /* <DEDUP_REMOVED lines=17> */
[----:B------:R-:W-:Y:S02]  /*7d00*/  MOV R64, R137 ;  /* 0x0000008900407202 */ /* 0x000fe40000000f00 */
[----:B-----5:R-:W-:Y:S01]  /*7d10*/  PRMT R179, RZ, 0x5410, R60 ;  /* 0x00005410ffb37816 */ /* 0x020fe2000000003c */
[----:B------:R-:W-:Y:S05]  /*7d20*/  BRA `(.L_x_2262) ;  /* 0x0000057000007947 */ /* 0x000fea0003800000 */
.L_x_2261:
        /* <DEDUP_REMOVED lines=12> */
.L_x_2264:
[----:B------:R-:W-:Y:S02]  /*7df0*/  IMAD.MOV.U32 R174, RZ, RZ, R140 ;  /* 0x000000ffffae7224 */ /* 0x000fe400078e008c */
.L_x_2265:
[----:B------:R-:W-:Y:S05]  /*7e00*/  BSYNC B2 ;  /* 0x0000000000027941 */ /* 0x000fea0003800000 */
.L_x_2263:
        /* <DEDUP_REMOVED lines=16> */
.L_x_2269:
[----:B------:R-:W-:Y:S05]  /*7f10*/  BSYNC B3 ;  /* 0x0000000000037941 */ /* 0x000fea0003800000 */
.L_x_2268:
        /* <DEDUP_REMOVED lines=44> */
.L_x_2267:
[----:B------:R-:W-:Y:S05]  /*81e0*/  BSYNC B2 ;  /* 0x0000000000027941 */ /* 0x000fea0003800000 */
.L_x_2266:
        /* <DEDUP_REMOVED lines=11> */
.L_x_2262:
[----:B------:R-:W-:Y:S05]  /*82a0*/  BSYNC B1 ;  /* 0x0000000000017941 */ /* 0x000fea0003800000 */
.L_x_2260:
        /* <DEDUP_REMOVED lines=8> */
.L_x_2271:
        /* <DEDUP_REMOVED lines=12> */
.L_x_2274:
[----:B------:R-:W-:Y:S02]  /*83f0*/  IMAD.MOV.U32 R137, RZ, RZ, R140 ;  /* 0x000000ffff897224 */ /* 0x000fe400078e008c */
.L_x_2275:
[----:B------:R-:W-:Y:S05]  /*8400*/  BSYNC B2 ;  /* 0x0000000000027941 */ /* 0x000fea0003800000 */
.L_x_2273:
        /* <DEDUP_REMOVED lines=16> */
.L_x_2279:
[----:B------:R-:W-:Y:S05]  /*8510*/  BSYNC B3 ;  /* 0x0000000000037941 */ /* 0x000fea0003800000 */
.L_x_2278:
        /* <DEDUP_REMOVED lines=44> */
.L_x_2277:
[----:B------:R-:W-:Y:S05]  /*87e0*/  BSYNC B2 ;  /* 0x0000000000027941 */ /* 0x000fea0003800000 */
.L_x_2276:
        /* <DEDUP_REMOVED lines=11> */
.L_x_2272:
[----:B------:R-:W-:Y:S05]  /*88a0*/  BSYNC B1 ;  /* 0x0000000000017941 */ /* 0x000fea0003800000 */
.L_x_2270:
        /* <DEDUP_REMOVED lines=8> */
.L_x_2281:
        /* <DEDUP_REMOVED lines=12> */
.L_x_2284:
[----:B------:R-:W-:Y:S02]  /*89f0*/  IMAD.MOV.U32 R137, RZ, RZ, R140 ;  /* 0x000000ffff897224 */ /* 0x000fe400078e008c */
.L_x_2285:
[----:B------:R-:W-:Y:S05]  /*8a00*/  BSYNC B2 ;  /* 0x0000000000027941 */ /* 0x000fea0003800000 */
.L_x_2283:
        /* <DEDUP_REMOVED lines=16> */
.L_x_2289:
[----:B------:R-:W-:Y:S05]  /*8b10*/  BSYNC B3 ;  /* 0x0000000000037941 */ /* 0x000fea0003800000 */
.L_x_2288:
        /* <DEDUP_REMOVED lines=44> */
.L_x_2287:
[----:B------:R-:W-:Y:S05]  /*8de0*/  BSYNC B2 ;  /* 0x0000000000027941 */ /* 0x000fea0003800000 */
.L_x_2286:
        /* <DEDUP_REMOVED lines=11> */
.L_x_2282:
[----:B------:R-:W-:Y:S05]  /*8ea0*/  BSYNC B1 ;  /* 0x0000000000017941 */ /* 0x000fea0003800000 */
.L_x_2280:
        /* <DEDUP_REMOVED lines=8> */
.L_x_2291:
        /* <DEDUP_REMOVED lines=12> */
.L_x_2294:
[----:B------:R-:W-:Y:S02]  /*8ff0*/  IMAD.MOV.U32 R137, RZ, RZ, R140 ;  /* 0x000000ffff897224 */ /* 0x000fe400078e008c */
.L_x_2295:
[----:B------:R-:W-:Y:S05]  /*9000*/  BSYNC B2 ;  /* 0x0000000000027941 */ /* 0x000fea0003800000 */
.L_x_2293:
        /* <DEDUP_REMOVED lines=16> */
.L_x_2299:
[----:B------:R-:W-:Y:S05]  /*9110*/  BSYNC B3 ;  /* 0x0000000000037941 */ /* 0x000fea0003800000 */
.L_x_2298:
        /* <DEDUP_REMOVED lines=44> */
.L_x_2297:
[----:B------:R-:W-:Y:S05]  /*93e0*/  BSYNC B2 ;  /* 0x0000000000027941 */ /* 0x000fea0003800000 */
.L_x_2296:
        /* <DEDUP_REMOVED lines=11> */
.L_x_2292:
[----:B------:R-:W-:Y:S05]  /*94a0*/  BSYNC B1 ;  /* 0x0000000000017941 */ /* 0x000fea0003800000 */
.L_x_2290:
        /* <DEDUP_REMOVED lines=8> */
.L_x_2301:
        /* <DEDUP_REMOVED lines=12> */
.L_x_2304:
[----:B------:R-:W-:Y:S02]  /*95f0*/  MOV R137, R140 ;  /* 0x0000008c00897202 */ /* 0x000fe40000000f00 */
.L_x_2305:
[----:B------:R-:W-:Y:S05]  /*9600*/  BSYNC B2 ;  /* 0x0000000000027941 */ /* 0x000fea0003800000 */
.L_x_2303:
        /* <DEDUP_REMOVED lines=16> */
.L_x_2309:
[----:B------:R-:W-:Y:S05]  /*9710*/  BSYNC B3 ;  /* 0x0000000000037941 */ /* 0x000fea0003800000 */
.L_x_2308:
        /* <DEDUP_REMOVED lines=44> */
.L_x_2307:
[----:B------:R-:W-:Y:S05]  /*99e0*/  BSYNC B2 ;  /* 0x0000000000027941 */ /* 0x000fea0003800000 */
.L_x_2306:
        /* <DEDUP_REMOVED lines=11> */
.L_x_2302:
[----:B------:R-:W-:Y:S05]  /*9aa0*/  BSYNC B1 ;  /* 0x0000000000017941 */ /* 0x000fea0003800000 */
.L_x_2300:
        /* <DEDUP_REMOVED lines=8> */
.L_x_2311:
        /* <DEDUP_REMOVED lines=12> */
.L_x_2314:
[----:B------:R-:W-:Y:S02]  /*9bf0*/  IMAD.MOV.U32 R137, RZ, RZ, R140 ;  /* 0x000000ffff897224 */ /* 0x000fe400078e008c */
.L_x_2315:
[----:B------:R-:W-:Y:S05]  /*9c00*/  BSYNC B2 ;  /* 0x0000000000027941 */ /* 0x000fea0003800000 */
.L_x_2313:
        /* <DEDUP_REMOVED lines=16> */
.L_x_2319:
[----:B------:R-:W-:Y:S05]  /*9d10*/  BSYNC B3 ;  /* 0x0000000000037941 */ /* 0x000fea0003800000 */
.L_x_2318:
        /* <DEDUP_REMOVED lines=44> */
.L_x_2317:
[----:B------:R-:W-:Y:S05]  /*9fe0*/  BSYNC B2 ;  /* 0x0000000000027941 */ /* 0x000fea0003800000 */
.L_x_2316:
        /* <DEDUP_REMOVED lines=11> */
.L_x_2312:
[----:B------:R-:W-:Y:S05]  /*a0a0*/  BSYNC B1 ;  /* 0x0000000000017941 */ /* 0x000fea0003800000 */
.L_x_2310:
        /* <DEDUP_REMOVED lines=8> */
.L_x_2321:
        /* <DEDUP_REMOVED lines=12> */
.L_x_2324:
[----:B------:R-:W-:Y:S02]  /*a1f0*/  IMAD.MOV.U32 R137, RZ, RZ, R140 ;  /* 0x000000ffff897224 */ /* 0x000fe400078e008c */
.L_x_2325:
[----:B------:R-:W-:Y:S05]  /*a200*/  BSYNC B2 ;  /* 0x0000000000027941 */ /* 0x000fea0003800000 */
.L_x_2323:
        /* <DEDUP_REMOVED lines=16> */
.L_x_2329:
[----:B------:R-:W-:Y:S05]  /*a310*/  BSYNC B3 ;  /* 0x0000000000037941 */ /* 0x000fea0003800000 */
.L_x_2328:
        /* <DEDUP_REMOVED lines=44> */
.L_x_2327:
[----:B------:R-:W-:Y:S05]  /*a5e0*/  BSYNC B2 ;  /* 0x0000000000027941 */ /* 0x000fea0003800000 */
.L_x_2326:
        /* <DEDUP_REMOVED lines=11> */
.L_x_2322:
[----:B------:R-:W-:Y:S05]  /*a6a0*/  BSYNC B1 ;  /* 0x0000000000017941 */ /* 0x000fea0003800000 */
.L_x_2320:
        /* <DEDUP_REMOVED lines=8> */
.L_x_2331:
        /* <DEDUP_REMOVED lines=12> */
.L_x_2334:
[----:B------:R-:W-:Y:S02]  /*a7f0*/  IMAD.MOV.U32 R202, RZ, RZ, R140 ;  /* 0x000000ffffca7224 */ /* 0x000fe400078e008c */
.L_x_2335:
[----:B------:R-:W-:Y:S05]  /*a800*/  BSYNC B2 ;  /* 0x0000000000027941 */ /* 0x000fea0003800000 */
.L_x_2333:
        /* <DEDUP_REMOVED lines=16> */
.L_x_2339:
[----:B------:R-:W-:Y:S05]  /*a910*/  BSYNC B3 ;  /* 0x0000000000037941 */ /* 0x000fea0003800000 */
.L_x_2338:
        /* <DEDUP_REMOVED lines=44> */
.L_x_2337:
[----:B------:R-:W-:Y:S05]  /*abe0*/  BSYNC B2 ;  /* 0x0000000000027941 */ /* 0x000fea0003800000 */
.L_x_2336:
        /* <DEDUP_REMOVED lines=12> */
.L_x_2332:
[----:B------:R-:W-:Y:S05]  /*acb0*/  BSYNC B1 ;  /* 0x0000000000017941 */ /* 0x000fea0003800000 */
.L_x_2330:
[----:B------:R-:W-:Y:S01]  /*acc0*/  HFMA2.MMA R210, -RZ, RZ, 0, 9.5367431640625e-07 ;  /* 0x00000010ffd27435 */ /* 0x000fe200000001ff */
[----:B------:R-:W-:Y:S01]  /*acd0*/  F2FP.BF16.PACK_AB R67, R172, R173 ;  /* 0x000000adac43723e */ /* 0x000fe200000010ff */
[----:B------:R-:W-:Y:S01]  /*ace0*/  BSSY B1, `(.L_x_2340) ;  /* 0x000001b000017945 */ /* 0x000fe20003800000 */
[----:B------:R-:W-:Y:S02]  /*acf0*/  F2FP.BF16.PACK_AB R66, R174, R175 ;  /* 0x000000afae42723e */ /* 0x000fe400000010ff */
[----:B------:R-:W-:Y:S02]  /*ad00*/  F2FP.BF16.PACK_AB R65, R176, R177 ;  /* 0x000000b1b041723e */ /* 0x000fe400000010ff */
[----:B------:R-:W-:-:S03]  /*ad10*/  F2FP.BF16.PACK_AB R64, R178, R179 ;  /* 0x000000b3b240723e */ /* 0x000fc600000010ff */
[----:B------:R-:W-:-:S05]  /*ad20*/  IMAD.WIDE.U32 R210, R215, R210, c[0x0][0x188] ;  /* 0x00006200d7d27625 */ /* 0x000fca00078e00d2 */
[----:B------:R0:W-:Y:S01]  /*ad30*/  STG.E.128 [R210.64], R64 ;  /* 0x00000040d2007986 */ /* 0x0001e2000c101d06 */
[----:B------:R-:W-:Y:S05]  /*ad40*/  @!P1 BRA `(.L_x_2341) ;  /* 0x0000014000009947 */ /* 0x000fea0003800000 */
[----:B0-----:R-:W-:Y:S01]  /*ad50*/  IMAD.U32 R65, R203, 0x10000, RZ ;  /* 0x00010000cb417824 */ /* 0x001fe200078e00ff */
[----:B------:R-:W-:Y:S01]  /*ad60*/  LOP3.LUT R64, R202, 0xffff, RZ, 0xc0, !PT ;  /* 0x0000ffffca407812 */ /* 0x000fe200078ec0ff */
[----:B------:R-:W-:Y:S01]  /*ad70*/  IMAD.MOV.U32 R219, RZ, RZ, 0x8 ;  /* 0x00000008ffdb7424 */ /* 0x000fe200078e00ff */
        /* <DEDUP_REMOVED lines=17> */
.L_x_2341:
[----:B------:R-:W-:Y:S05]  /*ae90*/  BSYNC B1 ;  /* 0x0000000000017941 */ /* 0x000fea0003800000 */
.L_x_2340:
[----:B------:R-:W-:Y:S02]  /*aea0*/  IADD3 R215, R215, 0x80, RZ ;  /* 0x00000080d7d77810 */ /* 0x000fe40007ffe0ff */
[----:B------:R-:W-:Y:S02]  /*aeb0*/  IADD3 R214, R214, 0x80, RZ ;  /* 0x00000080d6d67810 */ /* 0x000fe40007ffe0ff */
.L_x_2259:
[----:B------:R-:W-:Y:S05]  /*aec0*/  BSYNC B0 ;  /* 0x0000000000007941 */ /* 0x000fea0003800000 */
.L_x_2258:
        /* <DEDUP_REMOVED lines=14> */
[----:B0-----:R-:W-:Y:S01]  /*afb0*/  MOV R171, RZ ;  /* 0x000000ff00ab7202 */ /* 0x001fe20000000f00 */
[----:B------:R-:W-:Y:S01]  /*afc0*/  IMAD.MOV.U32 R64, RZ, RZ, R137 ;  /* 0x000000ffff407224 */ /* 0x000fe200078e0089 */
[----:B------:R-:W-:Y:S05]  /*afd0*/  @!P2 BRA `(.L_x_2346) ;  /* 0x000005a00000a947 */ /* 0x000fea0003800000 */
[----:B------:R-:W-:Y:S01]  /*afe0*/  IMAD.MOV.U32 R64, RZ, RZ, R137 ;  /* 0x000000ffff407224 */ /* 0x000fe200078e0089 */
[----:B-----5:R-:W-:Y:S01]  /*aff0*/  PRMT R171, RZ, 0x5410, R60 ;  /* 0x00005410ffab7816 */ /* 0x020fe2000000003c */
[----:B------:R-:W-:Y:S05]  /*b000*/  BRA `(.L_x_2346) ;  /* 0x0000057000007947 */ /* 0x000fea0003800000 */
.L_x_2345:
        /* <DEDUP_REMOVED lines=12> */
.L_x_2348:
[----:B------:R-:W-:Y:S02]  /*b0d0*/  IMAD.MOV.U32 R166, RZ, RZ, R140 ;  /* 0x000000ffffa67224 */ /* 0x000fe400078e008c */
.L_x_2349:
[----:B------:R-:W-:Y:S05]  /*b0e0*/  BSYNC B2 ;  /* 0x0000000000027941 */ /* 0x000fea0003800000 */
.L_x_2347:
        /* <DEDUP_REMOVED lines=16> */
.L_x_2353:
[----:B------:R-:W-:Y:S05]  /*b1f0*/  BSYNC B3 ;  /* 0x0000000000037941 */ /* 0x000fea0003800000 */
.L_x_2352:
        /* <DEDUP_REMOVED lines=44> */
.L_x_2351:
[----:B------:R-:W-:Y:S05]  /*b4c0*/  BSYNC B2 ;  /* 0x0000000000027941 */ /* 0x000fea0003800000 */
.L_x_2350:
        /* <DEDUP_REMOVED lines=11> */
.L_x_2346:
[----:B------:R-:W-:Y:S05]  /*b580*/  BSYNC B1 ;  /* 0x0000000000017941 */ /* 0x000fea0003800000 */
.L_x_2344:
        /* <DEDUP_REMOVED lines=8> */
.L_x_2355:
        /* <DEDUP_REMOVED lines=12> */
.L_x_2358:
[----:B------:R-:W-:Y:S02]  /*b6d0*/  MOV R137, R140 ;  /* 0x0000008c00897202 */ /* 0x000fe40000000f00 */
.L_x_2359:
[----:B------:R-:W-:Y:S05]  /*b6e0*/  BSYNC B2 ;  /* 0x0000000000027941 */ /* 0x000fea0003800000 */
.L_x_2357:
        /* <DEDUP_REMOVED lines=16> */
.L_x_2363:
[----:B------:R-:W-:Y:S05]  /*b7f0*/  BSYNC B3 ;  /* 0x0000000000037941 */ /* 0x000fea0003800000 */
.L_x_2362:
        /* <DEDUP_REMOVED lines=42> */
[----:B------:R-:W-:Y:S01]  /*baa0*/  IMAD.MOV.U32 R65, RZ, RZ, RZ ;  /* 0x000000ffff417224 */ /* 0x000fe200078e00ff */
[----:B------:R-:W-:Y:S02]  /*bab0*/  MOV R138, R64 ;  /* 0x00000040008a7202 */ /* 0x000fe40000000f00 */
.L_x_2361:
[----:B------:R-:W-:Y:S05]  /*bac0*/  BSYNC B2 ;  /* 0x0000000000027941 */ /* 0x000fea0003800000 */
.L_x_2360:
        /* <DEDUP_REMOVED lines=11> */
.L_x_2356:
[----:B------:R-:W-:Y:S05]  /*bb80*/  BSYNC B1 ;  /* 0x0000000000017941 */ /* 0x000fea0003800000 */
.L_x_2354:
        /* <DEDUP_REMOVED lines=8> */
.L_x_2365:
        /* <DEDUP_REMOVED lines=12> */
.L_x_2368:
[----:B------:R-:W-:Y:S02]  /*bcd0*/  IMAD.MOV.U32 R137, RZ, RZ, R140 ;  /* 0x000000ffff897224 */ /* 0x000fe400078e008c */
.L_x_2369:
[----:B------:R-:W-:Y:S05]  /*bce0*/  BSYNC B2 ;  /* 0x0000000000027941 */ /* 0x000fea0003800000 */
.L_x_2367:
        /* <DEDUP_REMOVED lines=16> */
.L_x_2373:
[----:B------:R-:W-:Y:S05]  /*bdf0*/  BSYNC B3 ;  /* 0x0000000000037941 */ /* 0x000fea0003800000 */
.L_x_2372:
        /* <DEDUP_REMOVED lines=44> */
.L_x_2371:
[----:B------:R-:W-:Y:S05]  /*c0c0*/  BSYNC B2 ;  /* 0x0000000000027941 */ /* 0x000fea0003800000 */
.L_x_2370:
        /* <DEDUP_REMOVED lines=11> */
.L_x_2366:
[----:B------:R-:W-:Y:S05]  /*c180*/  BSYNC B1 ;  /* 0x0000000000017941 */ /* 0x000fea0003800000 */
.L_x_2364:
        /* <DEDUP_REMOVED lines=8> */
.L_x_2375:
        /* <DEDUP_REMOVED lines=12> */
.L_x_2378:
[----:B------:R-:W-:Y:S02]  /*c2d0*/  IMAD.MOV.U32 R137, RZ, RZ, R140 ;  /* 0x000000ffff897224 */ /* 0x000fe400078e008c */
.L_x_2379:
[----:B------:R-:W-:Y:S05]  /*c2e0*/  BSYNC B2 ;  /* 0x0000000000027941 */ /* 0x000fea0003800000 */
.L_x_2377:
        /* <DEDUP_REMOVED lines=16> */
.L_x_2383:
[----:B------:R-:W-:Y:S05]  /*c3f0*/  BSYNC B3 ;  /* 0x0000000000037941 */ /* 0x000fea0003800000 */
.L_x_2382:
        /* <DEDUP_REMOVED lines=44> */
.L_x_2381:
[----:B------:R-:W-:Y:S05]  /*c6c0*/  BSYNC B2 ;  /* 0x0000000000027941 */ /* 0x000fea0003800000 */
.L_x_2380:
        /* <DEDUP_REMOVED lines=11> */
.L_x_2376:
[----:B------:R-:W-:Y:S05]  /*c780*/  BSYNC B1 ;  /* 0x0000000000017941 */ /* 0x000fea0003800000 */
.L_x_2374:
        /* <DEDUP_REMOVED lines=8> */
.L_x_2385:
        /* <DEDUP_REMOVED lines=12> */
.L_x_2388:
[----:B------:R-:W-:Y:S02]  /*c8d0*/  IMAD.MOV.U32 R137, RZ, RZ, R140 ;  /* 0x000000ffff897224 */ /* 0x000fe400078e008c */
.L_x_2389:
[----:B------:R-:W-:Y:S05]  /*c8e0*/  BSYNC B2 ;  /* 0x0000000000027941 */ /* 0x000fea0003800000 */
.L_x_2387:
        /* <DEDUP_REMOVED lines=16> */
.L_x_2393:
[----:B------:R-:W-:Y:S05]  /*c9f0*/  BSYNC B3 ;  /* 0x0000000000037941 */ /* 0x000fea0003800000 */
.L_x_2392:
        /* <DEDUP_REMOVED lines=44> */
.L_x_2391:
[----:B------:R-:W-:Y:S05]  /*ccc0*/  BSYNC B2 ;  /* 0x0000000000027941 */ /* 0x000fea0003800000 */
.L_x_2390:
        /* <DEDUP_REMOVED lines=11> */
.L_x_2386:
[----:B------:R-:W-:Y:S05]  /*cd80*/  BSYNC B1 ;  /* 0x0000000000017941 */ /* 0x000fea0003800000 */
.L_x_2384:
        /* <DEDUP_REMOVED lines=8> */
.L_x_2395:
        /* <DEDUP_REMOVED lines=12> */
.L_x_2398:
[----:B------:R-:W-:Y:S02]  /*ced0*/  IMAD.MOV.U32 R137, RZ, RZ, R140 ;  /* 0x000000ffff897224 */ /* 0x000fe400078e008c */
.L_x_2399:
[----:B------:R-:W-:Y:S05]  /*cee0*/  BSYNC B2 ;  /* 0x0000000000027941 */ /* 0x000fea0003800000 */
.L_x_2397:
        /* <DEDUP_REMOVED lines=16> */
.L_x_2403:
[----:B------:R-:W-:Y:S05]  /*cff0*/  BSYNC B3 ;  /* 0x0000000000037941 */ /* 0x000fea0003800000 */
.L_x_2402:
        /* <DEDUP_REMOVED lines=44> */
.L_x_2401:
[----:B------:R-:W-:Y:S05]  /*d2c0*/  BSYNC B2 ;  /* 0x0000000000027941 */ /* 0x000fea0003800000 */
.L_x_2400:
        /* <DEDUP_REMOVED lines=11> */
.L_x_2396:
[----:B------:R-:W-:Y:S05]  /*d380*/  BSYNC B1 ;  /* 0x0000000000017941 */ /* 0x000fea0003800000 */
.L_x_2394:
        /* <DEDUP_REMOVED lines=8> */
.L_x_2405:
        /* <DEDUP_REMOVED lines=12> */
.L_x_2408:
[----:B------:R-:W-:Y:S02]  /*d4d0*/  MOV R137, R140 ;  /* 0x0000008c00897202 */ /* 0x000fe40000000f00 */
.L_x_2409:
[----:B------:R-:W-:Y:S05]  /*d4e0*/  BSYNC B2 ;  /* 0x0000000000027941 */ /* 0x000fea0003800000 */
.L_x_2407:
        /* <DEDUP_REMOVED lines=16> */
.L_x_2413:
[----:B------:R-:W-:Y:S05]  /*d5f0*/  BSYNC B3 ;  /* 0x0000000000037941 */ /* 0x000fea0003800000 */
.L_x_2412:
        /* <DEDUP_REMOVED lines=44> */
.L_x_2411:
[----:B------:R-:W-:Y:S05]  /*d8c0*/  BSYNC B2 ;  /* 0x0000000000027941 */ /* 0x000fea0003800000 */
.L_x_2410:
        /* <DEDUP_REMOVED lines=11> */
.L_x_2406:
[----:B------:R-:W-:Y:S05]  /*d980*/  BSYNC B1 ;  /* 0x0000000000017941 */ /* 0x000fea0003800000 */
.L_x_2404:
        /* <DEDUP_REMOVED lines=8> */
.L_x_2415:
        /* <DEDUP_REMOVED lines=12> */
.L_x_2418:
[----:B------:R-:W-:Y:S02]  /*dad0*/  IMAD.MOV.U32 R202, RZ, RZ, R140 ;  /* 0x000000ffffca7224 */ /* 0x000fe400078e008c */
.L_x_2419:
[----:B------:R-:W-:Y:S05]  /*dae0*/  BSYNC B2 ;  /* 0x0000000000027941 */ /* 0x000fea0003800000 */
.L_x_2417:
        /* <DEDUP_REMOVED lines=16> */
.L_x_2423:
[----:B------:R-:W-:Y:S05]  /*dbf0*/  BSYNC B3 ;  /* 0x0000000000037941 */ /* 0x000fea0003800000 */
.L_x_2422:
        /* <DEDUP_REMOVED lines=44> */
.L_x_2421:
[----:B------:R-:W-:Y:S05]  /*dec0*/  BSYNC B2 ;  /* 0x0000000000027941 */ /* 0x000fea0003800000 */
.L_x_2420:
        /* <DEDUP_REMOVED lines=12> */
.L_x_2416:
[----:B------:R-:W-:Y:S05]  /*df90*/  BSYNC B1 ;  /* 0x0000000000017941 */ /* 0x000fea0003800000 */
.L_x_2414:
        /* <DEDUP_REMOVED lines=29> */
.L_x_2425:
[----:B------:R-:W-:Y:S05]  /*e170*/  BSYNC B1 ;  /* 0x0000000000017941 */ /* 0x000fea0003800000 */
.L_x_2424:
[----:B------:R-:W-:Y:S02]  /*e180*/  IADD3 R215, R215, 0x80, RZ ;  /* 0x00000080d7d77810 */ /* 0x000fe40007ffe0ff */
[----:B------:R-:W-:Y:S02]  /*e190*/  IADD3 R214, R214, 0x80, RZ ;  /* 0x00000080d6d67810 */ /* 0x000fe40007ffe0ff */
.L_x_2343:
[----:B------:R-:W-:Y:S05]  /*e1a0*/  BSYNC B0 ;  /* 0x0000000000007941 */ /* 0x000fea0003800000 */
.L_x_2342:
[----:B------:R-:W-:Y:S01]  /*e1b0*/  ISETP.NE.AND P2, PT, R0, RZ, PT ;  /* 0x000000ff0000720c */ /* 0x000fe20003f45270 */
        /* <DEDUP_REMOVED lines=19> */
.L_x_2429:
        /* <DEDUP_REMOVED lines=12> */
.L_x_2432:
[----:B------:R-:W-:Y:S02]  /*e3b0*/  IMAD.MOV.U32 R158, RZ, RZ, R140 ;  /* 0x000000ffff9e7224 */ /* 0x000fe400078e008c */
.L_x_2433:
[----:B------:R-:W-:Y:S05]  /*e3c0*/  BSYNC B2 ;  /* 0x0000000000027941 */ /* 0x000fea0003800000 */
.L_x_2431:
        /* <DEDUP_REMOVED lines=16> */
.L_x_2437:
[----:B------:R-:W-:Y:S05]  /*e4d0*/  BSYNC B3 ;  /* 0x0000000000037941 */ /* 0x000fea0003800000 */
.L_x_2436:
        /* <DEDUP_REMOVED lines=44> */
.L_x_2435:
[----:B------:R-:W-:Y:S05]  /*e7a0*/  BSYNC B2 ;  /* 0x0000000000027941 */ /* 0x000fea0003800000 */
.L_x_2434:
        /* <DEDUP_REMOVED lines=11> */
.L_x_2430:
[----:B------:R-:W-:Y:S05]  /*e860*/  BSYNC B1 ;  /* 0x0000000000017941 */ /* 0x000fea0003800000 */
.L_x_2428:
        /* <DEDUP_REMOVED lines=8> */
.L_x_2439:
        /* <DEDUP_REMOVED lines=12> */
.L_x_2442:
[----:B------:R-:W-:Y:S02]  /*e9b0*/  IMAD.MOV.U32 R137, RZ, RZ, R140 ;  /* 0x000000ffff897224 */ /* 0x000fe400078e008c */
.L_x_2443:
[----:B------:R-:W-:Y:S05]  /*e9c0*/  BSYNC B2 ;  /* 0x0000000000027941 */ /* 0x000fea0003800000 */
.L_x_2441:
        /* <DEDUP_REMOVED lines=16> */
.L_x_2447:
[----:B------:R-:W-:Y:S05]  /*ead0*/  BSYNC B3 ;  /* 0x0000000000037941 */ /* 0x000fea0003800000 */
.L_x_2446:
        /* <DEDUP_REMOVED lines=44> */
.L_x_2445:
[----:B------:R-:W-:Y:S05]  /*eda0*/  BSYNC B2 ;  /* 0x0000000000027941 */ /* 0x000fea0003800000 */
.L_x_2444:
        /* <DEDUP_REMOVED lines=11> */
.L_x_2440:
[----:B------:R-:W-:Y:S05]  /*ee60*/  BSYNC B1 ;  /* 0x0000000000017941 */ /* 0x000fea0003800000 */
.L_x_2438:
        /* <DEDUP_REMOVED lines=8> */
.L_x_2449:
        /* <DEDUP_REMOVED lines=12> */
.L_x_2452:
[----:B------:R-:W-:Y:S02]  /*efb0*/  IMAD.MOV.U32 R137, RZ, RZ, R140 ;  /* 0x000000ffff897224 */ /* 0x000fe400078e008c */
.L_x_2453:
[----:B------:R-:W-:Y:S05]  /*efc0*/  BSYNC B2 ;  /* 0x0000000000027941 */ /* 0x000fea0003800000 */
.L_x_2451:
        /* <DEDUP_REMOVED lines=16> */
.L_x_2457:
[----:B------:R-:W-:Y:S05]  /*f0d0*/  BSYNC B3 ;  /* 0x0000000000037941 */ /* 0x000fea0003800000 */
.L_x_2456:
        /* <DEDUP_REMOVED lines=44> */
.L_x_2455:
[----:B------:R-:W-:Y:S05]  /*f3a0*/  BSYNC B2 ;  /* 0x0000000000027941 */ /* 0x000fea0003800000 */
.L_x_2454:
        /* <DEDUP_REMOVED lines=11> */
.L_x_2450:
[----:B------:R-:W-:Y:S05]  /*f460*/  BSYNC B1 ;  /* 0x0000000000017941 */ /* 0x000fea0003800000 */
.L_x_2448:
        /* <DEDUP_REMOVED lines=8> */
.L_x_2459:
        /* <DEDUP_REMOVED lines=12> */
.L_x_2462:
[----:B------:R-:W-:Y:S02]  /*f5b0*/  MOV R137, R140 ;  /* 0x0000008c00897202 */ /* 0x000fe40000000f00 */
.L_x_2463:
[----:B------:R-:W-:Y:S05]  /*f5c0*/  BSYNC B2 ;  /* 0x0000000000027941 */ /* 0x000fea0003800000 */
.L_x_2461:
        /* <DEDUP_REMOVED lines=16> */
.L_x_2467:
[----:B------:R-:W-:Y:S05]  /*f6d0*/  BSYNC B3 ;  /* 0x0000000000037941 */ /* 0x000fea0003800000 */
.L_x_2466:
        /* <DEDUP_REMOVED lines=44> */
.L_x_2465:
[----:B------:R-:W-:Y:S05]  /*f9a0*/  BSYNC B2 ;  /* 0x0000000000027941 */ /* 0x000fea0003800000 */
.L_x_2464:
        /* <DEDUP_REMOVED lines=11> */
.L_x_2460:
[----:B------:R-:W-:Y:S05]  /*fa60*/  BSYNC B1 ;  /* 0x0000000000017941 */ /* 0x000fea0003800000 */
.L_x_2458:
        /* <DEDUP_REMOVED lines=8> */
.L_x_2469:
        /* <DEDUP_REMOVED lines=12> */
.L_x_2472:
[----:B------:R-:W-:Y:S02]  /*fbb0*/  IMAD.MOV.U32 R137, RZ, RZ, R140 ;  /* 0x000000ffff897224 */ /* 0x000fe400078e008c */
.L_x_2473:
[----:B------:R-:W-:Y:S05]  /*fbc0*/  BSYNC B2 ;  /* 0x0000000000027941 */ /* 0x000fea0003800000 */
.L_x_2471:
        /* <DEDUP_REMOVED lines=16> */
.L_x_2477:
[----:B------:R-:W-:Y:S05]  /*fcd0*/  BSYNC B3 ;  /* 0x0000000000037941 */ /* 0x000fea0003800000 */
.L_x_2476:
        /* <DEDUP_REMOVED lines=44> */
.L_x_2475:
[----:B------:R-:W-:Y:S05]  /*ffa0*/  BSYNC B2 ;  /* 0x0000000000027941 */ /* 0x000fea0003800000 */
.L_x_2474:
        /* <DEDUP_REMOVED lines=11> */
.L_x_2470:
[----:B------:R-:W-:Y:S05]  /*10060*/  BSYNC B1 ;  /* 0x0000000000017941 */ /* 0x000fea0003800000 */
.L_x_2468:
        /* <DEDUP_REMOVED lines=8> */
.L_x_2479:
        /* <DEDUP_REMOVED lines=12> */
.L_x_2482:
[----:B------:R-:W-:Y:S02]  /*101b0*/  IMAD.MOV.U32 R137, RZ, RZ, R140 ;  /* 0x000000ffff897224 */ /* 0x000fe400078e008c */
.L_x_2483:
[----:B------:R-:W-:Y:S05]  /*101c0*/  BSYNC B2 ;  /* 0x0000000000027941 */ /* 0x000fea0003800000 */
.L_x_2481:
        /* <DEDUP_REMOVED lines=16> */
.L_x_2487:
[----:B------:R-:W-:Y:S05]  /*102d0*/  BSYNC B3 ;  /* 0x0000000000037941 */ /* 0x000fea0003800000 */
.L_x_2486:
        /* <DEDUP_REMOVED lines=44> */
.L_x_2485:
[----:B------:R-:W-:Y:S05]  /*105a0*/  BSYNC B2 ;  /* 0x0000000000027941 */ /* 0x000fea0003800000 */
.L_x_2484:
        /* <DEDUP_REMOVED lines=11> */
.L_x_2480:
[----:B------:R-:W-:Y:S05]  /*10660*/  BSYNC B1 ;  /* 0x0000000000017941 */ /* 0x000fea0003800000 */
.L_x_2478:
        /* <DEDUP_REMOVED lines=8> */
.L_x_2489:
        /* <DEDUP_REMOVED lines=12> */
.L_x_2492:
[----:B------:R-:W-:Y:S02]  /*107b0*/  IMAD.MOV.U32 R137, RZ, RZ, R140 ;  /* 0x000000ffff897224 */ /* 0x000fe400078e008c */
.L_x_2493:
[----:B------:R-:W-:Y:S05]  /*107c0*/  BSYNC B2 ;  /* 0x0000000000027941 */ /* 0x000fea0003800000 */
.L_x_2491:
        /* <DEDUP_REMOVED lines=16> */
.L_x_2497:
[----:B------:R-:W-:Y:S05]  /*108d0*/  BSYNC B3 ;  /* 0x0000000000037941 */ /* 0x000fea0003800000 */
.L_x_2496:
        /* <DEDUP_REMOVED lines=44> */
.L_x_2495:
[----:B------:R-:W-:Y:S05]  /*10ba0*/  BSYNC B2 ;  /* 0x0000000000027941 */ /* 0x000fea0003800000 */
.L_x_2494:
        /* <DEDUP_REMOVED lines=11> */
.L_x_2490:
[----:B------:R-:W-:Y:S05]  /*10c60*/  BSYNC B1 ;  /* 0x0000000000017941 */ /* 0x000fea0003800000 */
.L_x_2488:
        /* <DEDUP_REMOVED lines=8> */
.L_x_2499:
        /* <DEDUP_REMOVED lines=12> */
.L_x_2502:
[----:B------:R-:W-:Y:S02]  /*10db0*/  IMAD.MOV.U32 R202, RZ, RZ, R140 ;  /* 0x000000ffffca7224 */ /* 0x000fe400078e008c */
.L_x_2503:
[----:B------:R-:W-:Y:S05]  /*10dc0*/  BSYNC B2 ;  /* 0x0000000000027941 */ /* 0x000fea0003800000 */
.L_x_2501:
        /* <DEDUP_REMOVED lines=16> */
.L_x_2507:
[----:B------:R-:W-:Y:S05]  /*10ed0*/  BSYNC B3 ;  /* 0x0000000000037941 */ /* 0x000fea0003800000 */
.L_x_2506:
        /* <DEDUP_REMOVED lines=44> */
.L_x_2505:
[----:B------:R-:W-:Y:S05]  /*111a0*/  BSYNC B2 ;  /* 0x0000000000027941 */ /* 0x000fea0003800000 */
.L_x_2504:
        /* <DEDUP_REMOVED lines=12> */
.L_x_2500:
[----:B------:R-:W-:Y:S05]  /*11270*/  BSYNC B1 ;  /* 0x0000000000017941 */ /* 0x000fea0003800000 */
.L_x_2498:
        /* <DEDUP_REMOVED lines=9> */
[----:B0-----:R-:W-:Y:S01]  /*11310*/  SHF.L.U32 R65, R203, 0x10, RZ ;  /* 0x00000010cb417819 */ /* 0x001fe200000006ff */
[----:B------:R-:W-:Y:S01]  /*11320*/  IMAD.MOV.U32 R219, RZ, RZ, 0x8 ;  /* 0x00000008ffdb7424 */ /* 0x000fe200078e00ff */
[----:B------:R-:W-:Y:S02]  /*11330*/  LOP3.LUT R64, R202, 0xffff, RZ, 0xc0, !PT ;  /* 0x0000ffffca407812 */ /* 0x000fe400078ec0ff */
[----:B------:R-:W-:Y:S02]  /*11340*/  LOP3.LUT R65, R65, 0xff0000, RZ, 0xc0, !PT ;  /* 0x00ff000041417812 */ /* 0x000fe400078ec0ff */
[----:B------:R-:W-:Y:S02]  /*11350*/  PRMT R67, R204, 0x7104, RZ ;  /* 0x00007104cc437816 */ /* 0x000fe400000000ff */
[----:B------:R-:W-:Y:S02]  /*11360*/  PRMT R64, R65, 0x4210, R64 ;  /* 0x0000421041407816 */ /* 0x000fe40000000040 */
[----:B------:R-:W-:-:S02]  /*11370*/  LOP3.LUT R210, R206, 0xff, RZ, 0xc0, !PT ;  /* 0x000000ffced27812 */ /* 0x000fc400078ec0ff */
[----:B------:R-:W-:Y:S02]  /*11380*/  LOP3.LUT R66, R207, 0xff, RZ, 0xc0, !PT ;  /* 0x000000ffcf427812 */ /* 0x000fe400078ec0ff */
[----:B------:R-:W-:Y:S01]  /*11390*/  LOP3.LUT R65, R208, 0xff, RZ, 0xc0, !PT ;  /* 0x000000ffd0417812 */ /* 0x000fe200078ec0ff */
[----:B------:R-:W-:Y:S01]  /*113a0*/  IMAD.WIDE.U32 R210, R210, 0x1000000, RZ ;  /* 0x01000000d2d27825 */ /* 0x000fe200078e00ff */
[----:B------:R-:W-:-:S03]  /*113b0*/  LOP3.LUT R218, R64, 0xff00, R67, 0xf8, !PT ;  /* 0x0000ff0040da7812 */ /* 0x000fc600078ef843 */
[----:B------:R-:W-:Y:S01]  /*113c0*/  IMAD.WIDE.U32 R66, R66, 0x10000, RZ ;  /* 0x0001000042427825 */ /* 0x000fe200078e00ff */
[----:B------:R-:W-:-:S03]  /*113d0*/  LOP3.LUT R217, R218, 0xff, R205, 0xf8, !PT ;  /* 0x000000ffdad97812 */ /* 0x000fc600078ef8cd */
[----:B------:R-:W-:Y:S01]  /*113e0*/  IMAD.WIDE.U32 R64, R65, 0x100, RZ ;  /* 0x0000010041407825 */ /* 0x000fe200078e00ff */
[----:B------:R-:W-:-:S04]  /*113f0*/  LOP3.LUT R217, R67, R217, R211, 0xfe, !PT ;  /* 0x000000d943d97212 */ /* 0x000fc800078efed3 */
[----:B------:R-:W-:Y:S01]  /*11400*/  LOP3.LUT R64, R64, R210, R66, 0xfe, !PT ;  /* 0x000000d240407212 */ /* 0x000fe200078efe42 */
[----:B------:R-:W-:Y:S01]  /*11410*/  IMAD.WIDE.U32 R66, R214, R219, c[0x0][0x190] ;  /* 0x00006400d6427625 */ /* 0x000fe200078e00db */
[----:B------:R-:W-:Y:S02]  /*11420*/  LOP3.LUT R65, R217, R65, RZ, 0xfc, !PT ;  /* 0x00000041d9417212 */ /* 0x000fe400078efcff */
[----:B------:R-:W-:-:S05]  /*11430*/  LOP3.LUT R64, R64, 0xff, R209, 0xf8, !PT ;  /* 0x000000ff40407812 */ /* 0x000fca00078ef8d1 */
[----:B------:R0:W-:Y:S02]  /*11440*/  STG.E.64 [R66.64], R64 ;  /* 0x0000004042007986 */ /* 0x0001e4000c101b06 */
.L_x_2509:
[----:B------:R-:W-:Y:S05]  /*11450*/  BSYNC B1 ;  /* 0x0000000000017941 */ /* 0x000fea0003800000 */
.L_x_2508:
[----:B------:R-:W-:Y:S02]  /*11460*/  IADD3 R215, R215, 0x80, RZ ;  /* 0x00000080d7d77810 */ /* 0x000fe40007ffe0ff */
[----:B------:R-:W-:Y:S02]  /*11470*/  IADD3 R214, R214, 0x80, RZ ;  /* 0x00000080d6d67810 */ /* 0x000fe40007ffe0ff */
.L_x_2427:
[----:B------:R-:W-:Y:S05]  /*11480*/  BSYNC B0 ;  /* 0x0000000000007941 */ /* 0x000fea0003800000 */
.L_x_2426:
        /* <DEDUP_REMOVED lines=14> */
[----:B0-----:R-:W-:Y:S01]  /*11570*/  IMAD.MOV.U32 R155, RZ, RZ, RZ ;  /* 0x000000ffff9b7224 */ /* 0x001fe200078e00ff */
[----:B------:R-:W-:Y:S01]  /*11580*/  MOV R64, R137 ;  /* 0x0000008900407202 */ /* 0x000fe20000000f00 */
[----:B------:R-:W-:Y:S05]  /*11590*/  @!P2 BRA `(.L_x_2514) ;  /* 0x000005a00000a947 */ /* 0x000fea0003800000 */
[----:B------:R-:W-:Y:S01]  /*115a0*/  IMAD.MOV.U32 R64, RZ, RZ, R137 ;  /* 0x000000ffff407224 */ /* 0x000fe200078e0089 */
[----:B-----5:R-:W-:Y:S01]  /*115b0*/  PRMT R155, RZ, 0x5410, R60 ;  /* 0x00005410ff9b7816 */ /* 0x020fe2000000003c */
[----:B------:R-:W-:Y:S05]  /*115c0*/  BRA `(.L_x_2514) ;  /* 0x0000057000007947 */ /* 0x000fea0003800000 */
.L_x_2513:
        /* <DEDUP_REMOVED lines=12> */
.L_x_2516:
[----:B------:R-:W-:Y:S02]  /*11690*/  MOV R150, R140 ;  /* 0x0000008c00967202 */ /* 0x000fe40000000f00 */
.L_x_2517:
[----:B------:R-:W-:Y:S05]  /*116a0*/  BSYNC B2 ;  /* 0x0000000000027941 */ /* 0x000fea0003800000 */
.L_x_2515:
        /* <DEDUP_REMOVED lines=16> */
.L_x_2521:
[----:B------:R-:W-:Y:S05]  /*117b0*/  BSYNC B3 ;  /* 0x0000000000037941 */ /* 0x000fea0003800000 */
.L_x_2520:
        /* <DEDUP_REMOVED lines=44> */
.L_x_2519:
[----:B------:R-:W-:Y:S05]  /*11a80*/  BSYNC B2 ;  /* 0x0000000000027941 */ /* 0x000fea0003800000 */
.L_x_2518:
        /* <DEDUP_REMOVED lines=11> */
.L_x_2514:
[----:B------:R-:W-:Y:S05]  /*11b40*/  BSYNC B1 ;  /* 0x0000000000017941 */ /* 0x000fea0003800000 */
.L_x_2512:
        /* <DEDUP_REMOVED lines=8> */
.L_x_2523:
        /* <DEDUP_REMOVED lines=12> */
.L_x_2526:
[----:B------:R-:W-:Y:S02]  /*11c90*/  IMAD.MOV.U32 R137, RZ, RZ, R140 ;  /* 0x000000ffff897224 */ /* 0x000fe400078e008c */
.L_x_2527:
[----:B------:R-:W-:Y:S05]  /*11ca0*/  BSYNC B2 ;  /* 0x0000000000027941 */ /* 0x000fea0003800000 */
.L_x_2525:
        /* <DEDUP_REMOVED lines=16> */
.L_x_2531:
[----:B------:R-:W-:Y:S05]  /*11db0*/  BSYNC B3 ;  /* 0x0000000000037941 */ /* 0x000fea0003800000 */
.L_x_2530:
        /* <DEDUP_REMOVED lines=44> */
.L_x_2529:
[----:B------:R-:W-:Y:S05]  /*12080*/  BSYNC B2 ;  /* 0x0000000000027941 */ /* 0x000fea0003800000 */
.L_x_2528:
        /* <DEDUP_REMOVED lines=11> */
.L_x_2524:
[----:B------:R-:W-:Y:S05]  /*12140*/  BSYNC B1 ;  /* 0x0000000000017941 */ /* 0x000fea0003800000 */
.L_x_2522:
        /* <DEDUP_REMOVED lines=8> */
.L_x_2533:
        /* <DEDUP_REMOVED lines=12> */
.L_x_2536:
[----:B------:R-:W-:Y:S02]  /*12290*/  IMAD.MOV.U32 R137, RZ, RZ, R140 ;  /* 0x000000ffff897224 */ /* 0x000fe400078e008c */
.L_x_2537:
[----:B------:R-:W-:Y:S05]  /*122a0*/  BSYNC B2 ;  /* 0x0000000000027941 */ /* 0x000fea0003800000 */
.L_x_2535:
        /* <DEDUP_REMOVED lines=16> */
.L_x_2541:
[----:B------:R-:W-:Y:S05]  /*123b0*/  BSYNC B3 ;  /* 0x0000000000037941 */ /* 0x000fea0003800000 */
.L_x_2540:
        /* <DEDUP_REMOVED lines=44> */
.L_x_2539:
[----:B------:R-:W-:Y:S05]  /*12680*/  BSYNC B2 ;  /* 0x0000000000027941 */ /* 0x000fea0003800000 */
.L_x_2538:
        /* <DEDUP_REMOVED lines=11> */
.L_x_2534:
[----:B------:R-:W-:Y:S05]  /*12740*/  BSYNC B1 ;  /* 0x0000000000017941 */ /* 0x000fea0003800000 */
.L_x_2532:
        /* <DEDUP_REMOVED lines=8> */
.L_x_2543:
        /* <DEDUP_REMOVED lines=12> */
.L_x_2546:
[----:B------:R-:W-:Y:S02]  /*12890*/  IMAD.MOV.U32 R137, RZ, RZ, R140 ;  /* 0x000000ffff897224 */ /* 0x000fe400078e008c */
.L_x_2547:
[----:B------:R-:W-:Y:S05]  /*128a0*/  BSYNC B2 ;  /* 0x0000000000027941 */ /* 0x000fea0003800000 */
.L_x_2545:
        /* <DEDUP_REMOVED lines=16> */
.L_x_2551:
[----:B------:R-:W-:Y:S05]  /*129b0*/  BSYNC B3 ;  /* 0x0000000000037941 */ /* 0x000fea0003800000 */
.L_x_2550:
        /* <DEDUP_REMOVED lines=44> */
.L_x_2549:
[----:B------:R-:W-:Y:S05]  /*12c80*/  BSYNC B2 ;  /* 0x0000000000027941 */ /* 0x000fea0003800000 */
.L_x_2548:
        /* <DEDUP_REMOVED lines=11> */
.L_x_2544:
[----:B------:R-:W-:Y:S05]  /*12d40*/  BSYNC B1 ;  /* 0x0000000000017941 */ /* 0x000fea0003800000 */
.L_x_2542:
        /* <DEDUP_REMOVED lines=8> */
.L_x_2553:
        /* <DEDUP_REMOVED lines=12> */
.L_x_2556:
[----:B------:R-:W-:Y:S02]  /*12e90*/  IMAD.MOV.U32 R137, RZ, RZ, R140 ;  /* 0x000000ffff897224 */ /* 0x000fe400078e008c */
.L_x_2557:
[----:B------:R-:W-:Y:S05]  /*12ea0*/  BSYNC B2 ;  /* 0x0000000000027941 */ /* 0x000fea0003800000 */
.L_x_2555:
        /* <DEDUP_REMOVED lines=16> */
.L_x_2561:
[----:B------:R-:W-:Y:S05]  /*12fb0*/  BSYNC B3 ;  /* 0x0000000000037941 */ /* 0x000fea0003800000 */
.L_x_2560:
        /* <DEDUP_REMOVED lines=44> */
.L_x_2559:
[----:B------:R-:W-:Y:S05]  /*13280*/  BSYNC B2 ;  /* 0x0000000000027941 */ /* 0x000fea0003800000 */
.L_x_2558:
        /* <DEDUP_REMOVED lines=11> */
.L_x_2554:
[----:B------:R-:W-:Y:S05]  /*13340*/  BSYNC B1 ;  /* 0x0000000000017941 */ /* 0x000fea0003800000 */
.L_x_2552:
        /* <DEDUP_REMOVED lines=8> */
.L_x_2563:
        /* <DEDUP_REMOVED lines=12> */
.L_x_2566:
[----:B------:R-:W-:Y:S02]  /*13490*/  MOV R137, R140 ;  /* 0x0000008c00897202 */ /* 0x000fe40000000f00 */
.L_x_2567:
[----:B------:R-:W-:Y:S05]  /*134a0*/  BSYNC B2 ;  /* 0x0000000000027941 */ /* 0x000fea0003800000 */
.L_x_2565:
        /* <DEDUP_REMOVED lines=16> */
.L_x_2571:
[----:B------:R-:W-:Y:S05]  /*135b0*/  BSYNC B3 ;  /* 0x0000000000037941 */ /* 0x000fea0003800000 */
.L_x_2570:
        /* <DEDUP_REMOVED lines=44> */
.L_x_2569:
[----:B------:R-:W-:Y:S05]  /*13880*/  BSYNC B2 ;  /* 0x0000000000027941 */ /* 0x000fea0003800000 */
.L_x_2568:
        /* <DEDUP_REMOVED lines=11> */
.L_x_2564:
[----:B------:R-:W-:Y:S05]  /*13940*/  BSYNC B1 ;  /* 0x0000000000017941 */ /* 0x000fea0003800000 */
.L_x_2562:
        /* <DEDUP_REMOVED lines=8> */
.L_x_2573:
        /* <DEDUP_REMOVED lines=12> */
.L_x_2576:
[----:B------:R-:W-:Y:S02]  /*13a90*/  IMAD.MOV.U32 R137, RZ, RZ, R140 ;  /* 0x000000ffff897224 */ /* 0x000fe400078e008c */
.L_x_2577:
[----:B------:R-:W-:Y:S05]  /*13aa0*/  BSYNC B2 ;  /* 0x0000000000027941 */ /* 0x000fea0003800000 */
.L_x_2575:
        /* <DEDUP_REMOVED lines=16> */
.L_x_2581:
[----:B------:R-:W-:Y:S05]  /*13bb0*/  BSYNC B3 ;  /* 0x0000000000037941 */ /* 0x000fea0003800000 */
.L_x_2580:
        /* <DEDUP_REMOVED lines=44> */
.L_x_2579:
[----:B------:R-:W-:Y:S05]  /*13e80*/  BSYNC B2 ;  /* 0x0000000000027941 */ /* 0x000fea0003800000 */
.L_x_2578:
        /* <DEDUP_REMOVED lines=11> */
.L_x_2574:
[----:B------:R-:W-:Y:S05]  /*13f40*/  BSYNC B1 ;  /* 0x0000000000017941 */ /* 0x000fea0003800000 */
.L_x_2572:
        /* <DEDUP_REMOVED lines=8> */
.L_x_2583:
        /* <DEDUP_REMOVED lines=12> */
.L_x_2586:
[----:B------:R-:W-:Y:S02]  /*14090*/  IMAD.MOV.U32 R202, RZ, RZ, R140 ;  /* 0x000000ffffca7224 */ /* 0x000fe400078e008c */
.L_x_2587:
[----:B------:R-:W-:Y:S05]  /*140a0*/  BSYNC B2 ;  /* 0x0000000000027941 */ /* 0x000fea0003800000 */
.L_x_2585:
        /* <DEDUP_REMOVED lines=16> */
.L_x_2591:
[----:B------:R-:W-:Y:S05]  /*141b0*/  BSYNC B3 ;  /* 0x0000000000037941 */ /* 0x000fea0003800000 */
.L_x_2590:
        /* <DEDUP_REMOVED lines=44> */
.L_x_2589:
[----:B------:R-:W-:Y:S05]  /*14480*/  BSYNC B2 ;  /* 0x0000000000027941 */ /* 0x000fea0003800000 */
.L_x_2588:
        /* <DEDUP_REMOVED lines=12> */
.L_x_2584:
[----:B------:R-:W-:Y:S05]  /*14550*/  BSYNC B1 ;  /* 0x0000000000017941 */ /* 0x000fea0003800000 */
.L_x_2582:
        /* <DEDUP_REMOVED lines=29> */
.L_x_2593:
[----:B------:R-:W-:Y:S05]  /*14730*/  BSYNC B1 ;  /* 0x0000000000017941 */ /* 0x000fea0003800000 */
.L_x_2592:
[----:B------:R-:W-:Y:S02]  /*14740*/  IADD3 R215, R215, 0x80, RZ ;  /* 0x00000080d7d77810 */ /* 0x000fe40007ffe0ff */
[----:B------:R-:W-:Y:S02]  /*14750*/  IADD3 R214, R214, 0x80, RZ ;  /* 0x00000080d6d67810 */ /* 0x000fe40007ffe0ff */
.L_x_2511:
[----:B------:R-:W-:Y:S05]  /*14760*/  BSYNC B0 ;  /* 0x0000000000007941 */ /* 0x000fea0003800000 */
.L_x_2510:
        /* <DEDUP_REMOVED lines=8> */
[----:B------:R-:W-:-:S05]  /*147f0*/  @P2 MOV R64, 0x10 ;  /* 0x0000001000402802 */ /* 0x000fca0000000f00 */
        /* <DEDUP_REMOVED lines=11> */
.L_x_2597:
[C---:B0-----:R-:W-:Y:S01]  /*148b0*/  ISETP.NE.AND P4, PT, R137.reuse, 0x1, PT ;  /* 0x000000018900780c */ /* 0x041fe20003f85270 */
        /* <DEDUP_REMOVED lines=11> */
.L_x_2600:
[----:B------:R-:W-:Y:S02]  /*14970*/  IMAD.MOV.U32 R145, RZ, RZ, R140 ;  /* 0x000000ffff917224 */ /* 0x000fe400078e008c */
.L_x_2601:
[----:B------:R-:W-:Y:S05]  /*14980*/  BSYNC B2 ;  /* 0x0000000000027941 */ /* 0x000fea0003800000 */
.L_x_2599:
        /* <DEDUP_REMOVED lines=16> */
.L_x_2605:
[----:B------:R-:W-:Y:S05]  /*14a90*/  BSYNC B3 ;  /* 0x0000000000037941 */ /* 0x000fea0003800000 */
.L_x_2604:
        /* <DEDUP_REMOVED lines=44> */
.L_x_2603:
[----:B------:R-:W-:Y:S05]  /*14d60*/  BSYNC B2 ;  /* 0x0000000000027941 */ /* 0x000fea0003800000 */
.L_x_2602:
        /* <DEDUP_REMOVED lines=11> */
.L_x_2598:
[----:B------:R-:W-:Y:S05]  /*14e20*/  BSYNC B1 ;  /* 0x0000000000017941 */ /* 0x000fea0003800000 */
.L_x_2596:
        /* <DEDUP_REMOVED lines=8> */
.L_x_2607:
        /* <DEDUP_REMOVED lines=12> */
.L_x_2610:
[----:B------:R-:W-:Y:S02]  /*14f70*/  IMAD.MOV.U32 R137, RZ, RZ, R140 ;  /* 0x000000ffff897224 */ /* 0x000fe400078e008c */
.L_x_2611:
[----:B------:R-:W-:Y:S05]  /*14f80*/  BSYNC B2 ;  /* 0x0000000000027941 */ /* 0x000fea0003800000 */
.L_x_2609:
        /* <DEDUP_REMOVED lines=16> */
.L_x_2615:
[----:B------:R-:W-:Y:S05]  /*15090*/  BSYNC B3 ;  /* 0x0000000000037941 */ /* 0x000fea0003800000 */
.L_x_2614:
        /* <DEDUP_REMOVED lines=44> */
.L_x_2613:
[----:B------:R-:W-:Y:S05]  /*15360*/  BSYNC B2 ;  /* 0x0000000000027941 */ /* 0x000fea0003800000 */
.L_x_2612:
        /* <DEDUP_REMOVED lines=11> */
.L_x_2608:
[----:B------:R-:W-:Y:S05]  /*15420*/  BSYNC B1 ;  /* 0x0000000000017941 */ /* 0x000fea0003800000 */
.L_x_2606:
        /* <DEDUP_REMOVED lines=8> */
.L_x_2617:
        /* <DEDUP_REMOVED lines=12> */
.L_x_2620:
[----:B------:R-:W-:Y:S02]  /*15570*/  MOV R137, R140 ;  /* 0x0000008c00897202 */ /* 0x000fe40000000f00 */
.L_x_2621:
[----:B------:R-:W-:Y:S05]  /*15580*/  BSYNC B2 ;  /* 0x0000000000027941 */ /* 0x000fea0003800000 */
.L_x_2619:
        /* <DEDUP_REMOVED lines=16> */
.L_x_2625:
[----:B------:R-:W-:Y:S05]  /*15690*/  BSYNC B3 ;  /* 0x0000000000037941 */ /* 0x000fea0003800000 */
.L_x_2624:
        /* <DEDUP_REMOVED lines=44> */
.L_x_2623:
[----:B------:R-:W-:Y:S05]  /*15960*/  BSYNC B2 ;  /* 0x0000000000027941 */ /* 0x000fea0003800000 */
.L_x_2622:
        /* <DEDUP_REMOVED lines=11> */
.L_x_2618:
[----:B------:R-:W-:Y:S05]  /*15a20*/  BSYNC B1 ;  /* 0x0000000000017941 */ /* 0x000fea0003800000 */
.L_x_2616:
        /* <DEDUP_REMOVED lines=8> */
.L_x_2627:
        /* <DEDUP_REMOVED lines=12> */
.L_x_2630:
[----:B------:R-:W-:Y:S02]  /*15b70*/  IMAD.MOV.U32 R137, RZ, RZ, R140 ;  /* 0x000000ffff897224 */ /* 0x000fe400078e008c */
.L_x_2631:
[----:B------:R-:W-:Y:S05]  /*15b80*/  BSYNC B2 ;  /* 0x0000000000027941 */ /* 0x000fea0003800000 */
.L_x_2629:
        /* <DEDUP_REMOVED lines=16> */
.L_x_2635:
[----:B------:R-:W-:Y:S05]  /*15c90*/  BSYNC B3 ;  /* 0x0000000000037941 */ /* 0x000fea0003800000 */
.L_x_2634:
        /* <DEDUP_REMOVED lines=44> */
.L_x_2633:
[----:B------:R-:W-:Y:S05]  /*15f60*/  BSYNC B2 ;  /* 0x0000000000027941 */ /* 0x000fea0003800000 */
.L_x_2632:
[----:B------:R-:W0:Y:S01]  /*15f70*/  I2F.U32 R64, R137 ;  /* 0x0000008900407306 */ /* 0x000e220000201000 */
[----:B-----5:R-:W-:Y:S01]  /*15f80*/  PRMT R66, RZ, 0x7610, R57 ;  /* 0x00007610ff427816 */ /* 0x020fe20000000039 */
[----:B------:R-:W-:-:S04]  /*15f90*/  IMAD.MOV.U32 R67, RZ, RZ, 0x2f800000 ;  /* 0x2f800000ff437424 */ /* 0x000fc800078e00ff */
[----:B------:R-:W-:-:S04]  /*15fa0*/  FMUL.FTZ R66, R66, c[0x0][0x1ec] ;  /* 0x00007b0042427a20 */ /* 0x000fc80000410000 */
[----:B------:R-:W-:Y:S02]  /*15fb0*/  FMUL.FTZ R66, R66, c[0x0][0x1e8] ;  /* 0x00007a0042427a20 */ /* 0x000fe40000410000 */
[----:B0-----:R-:W-:-:S05]  /*15fc0*/  FFMA.FTZ R64, R64, R67, 1.1641532182693481445e-10 ;  /* 0x2f00000040407423 */ /* 0x001fca0000010043 */
[----:B------:R-:W-:Y:S02]  /*15fd0*/  FSETP.GTU.FTZ.AND P4, PT, R64, c[0x0][0x1e4], PT ;  /* 0x0000790040007a0b */ /* 0x000fe40003f9c000 */
[----:B------:R-:W-:Y:S02]  /*15fe0*/  @P2 PRMT R64, RZ, 0x7610, R61 ;  /* 0x00007610ff402816 */ /* 0x000fe4000000003d */
[----:B------:R-:W-:Y:S02]  /*15ff0*/  FSEL R197, R66, RZ, !P4 ;  /* 0x000000ff42c57208 */ /* 0x000fe40006000000 */
[----:B------:R-:W-:-:S03]  /*16000*/  SEL R206, RZ, 0x1, P4 ;  /* 0x00000001ffce7807 */ /* 0x000fc60002000000 */
[----:B------:R-:W-:Y:S02]  /*16010*/  @P2 FADD.FTZ R197, R64, R197 ;  /* 0x000000c540c52221 */ /* 0x000fe40000010000 */
.L_x_2628:
[----:B------:R-:W-:Y:S05]  /*16020*/  BSYNC B1 ;  /* 0x0000000000017941 */ /* 0x000fea0003800000 */
.L_x_2626:
        /* <DEDUP_REMOVED lines=8> */
.L_x_2637:
        /* <DEDUP_REMOVED lines=12> */
.L_x_2640:
[----:B------:R-:W-:Y:S02]  /*16170*/  IMAD.MOV.U32 R137, RZ, RZ, R140 ;  /* 0x000000ffff897224 */ /* 0x000fe400078e008c */
.L_x_2641:
[----:B------:R-:W-:Y:S05]  /*16180*/  BSYNC B2 ;  /* 0x0000000000027941 */ /* 0x000fea0003800000 */
.L_x_2639:
        /* <DEDUP_REMOVED lines=16> */
.L_x_2645:
[----:B------:R-:W-:Y:S05]  /*16290*/  BSYNC B3 ;  /* 0x0000000000037941 */ /* 0x000fea0003800000 */
.L_x_2644:
        /* <DEDUP_REMOVED lines=44> */
.L_x_2643:
[----:B------:R-:W-:Y:S05]  /*16560*/  BSYNC B2 ;  /* 0x0000000000027941 */ /* 0x000fea0003800000 */
.L_x_2642:
[----:B------:R-:W0:Y:S01]  /*16570*/  I2F.U32 R65, R137 ;  /* 0x0000008900417306 */ /* 0x000e220000201000 */
[----:B------:R-:W-:Y:S01]  /*16580*/  HFMA2.MMA R66, -RZ, RZ, 0.1171875, 0 ;  /* 0x2f800000ff427435 */ /* 0x000fe200000001ff */
[----:B-----5:R-:W-:-:S05]  /*16590*/  PRMT R67, RZ, 0x5410, R58 ;  /* 0x00005410ff437816 */ /* 0x020fca000000003a */
        /* <DEDUP_REMOVED lines=8> */
.L_x_2638:
[----:B------:R-:W-:Y:S05]  /*16620*/  BSYNC B1 ;  /* 0x0000000000017941 */ /* 0x000fea0003800000 */
.L_x_2636:
        /* <DEDUP_REMOVED lines=8> */
.L_x_2647:
        /* <DEDUP_REMOVED lines=12> */
.L_x_2650:
[----:B------:R-:W-:Y:S02]  /*16770*/  IMAD.MOV.U32 R137, RZ, RZ, R140 ;  /* 0x000000ffff897224 */ /* 0x000fe400078e008c */
.L_x_2651:
[----:B------:R-:W-:Y:S05]  /*16780*/  BSYNC B2 ;  /* 0x0000000000027941 */ /* 0x000fea0003800000 */
.L_x_2649:
        /* <DEDUP_REMOVED lines=16> */
.L_x_2655:
[----:B------:R-:W-:Y:S05]  /*16890*/  BSYNC B3 ;  /* 0x0000000000037941 */ /* 0x000fea0003800000 */
.L_x_2654:
        /* <DEDUP_REMOVED lines=44> */
.L_x_2653:
[----:B------:R-:W-:Y:S05]  /*16b60*/  BSYNC B2 ;  /* 0x0000000000027941 */ /* 0x000fea0003800000 */
.L_x_2652:
        /* <DEDUP_REMOVED lines=11> */
.L_x_2648:
[----:B------:R-:W-:Y:S05]  /*16c20*/  BSYNC B1 ;  /* 0x0000000000017941 */ /* 0x000fea0003800000 */
.L_x_2646:
        /* <DEDUP_REMOVED lines=8> */
.L_x_2657:
        /* <DEDUP_REMOVED lines=12> */
.L_x_2660:
[----:B------:R-:W-:Y:S02]  /*16d70*/  IMAD.MOV.U32 R137, RZ, RZ, R140 ;  /* 0x000000ffff897224 */ /* 0x000fe400078e008c */
.L_x_2661:
[----:B------:R-:W-:Y:S05]  /*16d80*/  BSYNC B2 ;  /* 0x0000000000027941 */ /* 0x000fea0003800000 */
.L_x_2659:
        /* <DEDUP_REMOVED lines=16> */
.L_x_2665:
[----:B------:R-:W-:Y:S05]  /*16e90*/  BSYNC B3 ;  /* 0x0000000000037941 */ /* 0x000fea0003800000 */
.L_x_2664:
        /* <DEDUP_REMOVED lines=44> */
.L_x_2663:
[----:B------:R-:W-:Y:S05]  /*17160*/  BSYNC B2 ;  /* 0x0000000000027941 */ /* 0x000fea0003800000 */
.L_x_2662:
        /* <DEDUP_REMOVED lines=11> */
.L_x_2658:
[----:B------:R-:W-:Y:S05]  /*17220*/  BSYNC B1 ;  /* 0x0000000000017941 */ /* 0x000fea0003800000 */
.L_x_2656:
        /* <DEDUP_REMOVED lines=8> */
.L_x_2667:
        /* <DEDUP_REMOVED lines=12> */
.L_x_2670:
[----:B------:R-:W-:Y:S02]  /*17370*/  MOV R202, R140 ;  /* 0x0000008c00ca7202 */ /* 0x000fe40000000f00 */
.L_x_2671:
[----:B------:R-:W-:Y:S05]  /*17380*/  BSYNC B2 ;  /* 0x0000000000027941 */ /* 0x000fea0003800000 */
.L_x_2669:
        /* <DEDUP_REMOVED lines=16> */
.L_x_2675:
[----:B------:R-:W-:Y:S05]  /*17490*/  BSYNC B3 ;  /* 0x0000000000037941 */ /* 0x000fea0003800000 */
.L_x_2674:
        /* <DEDUP_REMOVED lines=44> */
.L_x_2673:
[----:B------:R-:W-:Y:S05]  /*17760*/  BSYNC B2 ;  /* 0x0000000000027941 */ /* 0x000fea0003800000 */
.L_x_2672:
        /* <DEDUP_REMOVED lines=12> */
.L_x_2668:
[----:B------:R-:W-:Y:S05]  /*17830*/  BSYNC B1 ;  /* 0x0000000000017941 */ /* 0x000fea0003800000 */
.L_x_2666:
[----:B------:R-:W-:Y:S01]  /*17840*/  IMAD.MOV.U32 R210, RZ, RZ, 0x10 ;  /* 0x00000010ffd27424 */ /* 0x000fe200078e00ff */
[----:B------:R-:W-:Y:S02]  /*17850*/  F2FP.BF16.PACK_AB R67, R201, R200 ;  /* 0x000000c8c943723e */ /* 0x000fe400000010ff */
        /* <DEDUP_REMOVED lines=26> */
.L_x_2595:
[----:B------:R-:W-:Y:S05]  /*17a00*/  BSYNC B0 ;  /* 0x0000000000007941 */ /* 0x000fea0003800000 */
.L_x_2594:
        /* <DEDUP_REMOVED lines=69> */
.L_x_2694:
        /* <DEDUP_REMOVED lines=133> */
.L_x_2695:
        /* <DEDUP_REMOVED lines=11> */
[----:B------:R-:W-:Y:S02]  /*18760*/  @!P1 IMAD.IADD R215, R210, 0x1, R211 ;  /* 0x00000001d2d79824 */ /* 0x000fe400078e02d3 */
[----:B------:R-:W-:Y:S02]  /*18770*/  IMAD.MOV.U32 R214, RZ, RZ, RZ ;  /* 0x000000ffffd67224 */ /* 0x000fe400078e00ff */
[----:B------:R-:W-:Y:S01]  /*18780*/  @!P1 IMAD.MOV.U32 R214, RZ, RZ, R134 ;  /* 0x000000ffffd69224 */ /* 0x000fe200078e0086 */
        /* <DEDUP_REMOVED lines=22> */
[----:B------:R-:W-:Y:S02]  /*188f0*/  FMUL.FTZ R217, R217, R220 ;  /* 0x000000dcd9d97220 */ /* 0x000fe40000410000 */
[----:B-1----:R-:W-:-:S02]  /*18900*/  IMAD.IADD R64, R218, 0x1, R223 ;  /* 0x00000001da407824 */ /* 0x002fc400078e02df */
        /* <DEDUP_REMOVED lines=15> */
[----:B------:R-:W-:-:S02]  /*18a00*/  FMUL.FTZ R218, R218, R223 ;  /* 0x000000dfdada7220 */ /* 0x000fc40000410000 */
[----:B------:R-:W0:Y:S02]  /*18a10*/  SHFL.IDX PT, R215, R215, RZ, 0x1f ;  /* 0x00001fffd7d77589 */ /* 0x000e2400000e0000 */
[----:B------:R-:W-:Y:S02]  /*18a20*/  FFMA.FTZ R65, R214, R218, R65 ;  /* 0x000000dad6417223 */ /* 0x000fe40000010041 */
[----:B------:R-:W-:-:S04]  /*18a30*/  IMAD.MOV.U32 R214, RZ, RZ, c[0x0][0x1e0] ;  /* 0x00007800ffd67624 */ /* 0x000fc800078e00ff */
[----:B------:R-:W1:Y:S01]  /*18a40*/  SHFL.IDX PT, R65, R65, RZ, 0x1f ;  /* 0x00001fff41417589 */ /* 0x000e6200000e0000 */
[----:B0-----:R-:W-:-:S03]  /*18a50*/  FMUL.FTZ R64, R215, R215 ;  /* 0x000000d7d7407220 */ /* 0x001fc60000410000 */
[----:B------:R0:W-:Y:S02]  /*18a60*/  @!P1 STG.E [R210.64], R215 ;  /* 0x000000d7d2009986 */ /* 0x0001e4000c101906 */
[----:B------:R-:W-:Y:S01]  /*18a70*/  FSEL R213, R64, RZ, P2 ;  /* 0x000000ff40d57208 */ /* 0x000fe20001000000 */
[----:B-1----:R-:W-:-:S04]  /*18a80*/  FFMA.FTZ R64, R65, R214, c[0x0][0x228] ;  /* 0x00008a0041407623 */ /* 0x002fc800000100d6 */
[----:B------:R-:W-:-:S06]  /*18a90*/  FADD.FTZ R213, R64, R213 ;  /* 0x000000d540d57221 */ /* 0x000fcc0000010000 */
        /* <DEDUP_REMOVED lines=13> */
[--C-:B------:R-:W-:Y:S02]  /*18b70*/  FADD.FTZ R64, R195, -R214.reuse ;  /* 0x800000d6c3407221 */ /* 0x100fe40000010000 */
        /* <DEDUP_REMOVED lines=31> */
.L_x_2681:
[----:B------:R-:W-:Y:S05]  /*18d70*/  BSYNC B1 ;  /* 0x0000000000017941 */ /* 0x000fea0003800000 */
.L_x_2680:
[----:B------:R-:W-:Y:S01]  /*18d80*/  ISETP.NE.AND P1, PT, R4, RZ, PT ;  /* 0x000000ff0400720c */ /* 0x000fe20003f25270 */
        /* <DEDUP_REMOVED lines=34> */
.L_x_2683:
[----:B------:R-:W-:Y:S05]  /*18fb0*/  BSYNC B1 ;  /* 0x0000000000017941 */ /* 0x000fea0003800000 */
.L_x_2682:
[----:B------:R-:W-:Y:S01]  /*18fc0*/  ISETP.NE.AND P1, PT, R3, RZ, PT ;  /* 0x000000ff0300720c */ /* 0x000fe20003f25270 */
        /* <DEDUP_REMOVED lines=34> */
.L_x_2685:
[----:B------:R-:W-:Y:S05]  /*191f0*/  BSYNC B1 ;  /* 0x0000000000017941 */ /* 0x000fea0003800000 */
.L_x_2684:
        /* <DEDUP_REMOVED lines=35> */
.L_x_2687:
[----:B------:R-:W-:Y:S05]  /*19430*/  BSYNC B1 ;  /* 0x0000000000017941 */ /* 0x000fea0003800000 */
.L_x_2686:
        /* <DEDUP_REMOVED lines=35> */
.L_x_2689:
[----:B------:R-:W-:Y:S05]  /*19670*/  BSYNC B1 ;  /* 0x0000000000017941 */ /* 0x000fea0003800000 */
.L_x_2688:
        /* <DEDUP_REMOVED lines=35> */
.L_x_2691:
[----:B------:R-:W-:Y:S05]  /*198b0*/  BSYNC B1 ;  /* 0x0000000000017941 */ /* 0x000fea0003800000 */
.L_x_2690:
[----:B------:R-:W-:-:S13]  /*198c0*/  ISETP.NE.AND P1, PT, R53, RZ, PT ;  /* 0x000000ff3500720c */ /* 0x000fda0003f25270 */
        /* <DEDUP_REMOVED lines=20> */
[----:B------:R-:W-:Y:S02]  /*19a10*/  FFMA.FTZ R210, R132, R213, R196 ;  /* 0x000000d584d27223 */ /* 0x000fe400000100c4 */
[----:B------:R-:W-:Y:S02]  /*19a20*/  FFMA.FTZ R211, R123, R66, R139 ;  /* 0x000000427bd37223 */ /* 0x000fe4000001008b */
[----:B------:R-:W-:Y:S01]  /*19a30*/  FFMA.FTZ R218, R124, R218, R141 ;  /* 0x000000da7cda7223 */ /* 0x000fe2000001008d */
[----:B------:R-:W-:Y:S01]  /*19a40*/  F2FP.BF16.PACK_AB R67, R210, R67 ;  /* 0x00000043d243723e */ /* 0x000fe200000010ff */
[----:B------:R-:W-:Y:S01]  /*19a50*/  FFMA.FTZ R213, R127, R220, R144 ;  /* 0x000000dc7fd57223 */ /* 0x000fe20000010090 */
[----:B------:R-:W-:Y:S01]  /*19a60*/  F2FP.BF16.PACK_AB R64, R211, R64 ;  /* 0x00000040d340723e */ /* 0x000fe200000010ff */
[----:B------:R-:W-:-:S02]  /*19a70*/  FFMA.FTZ R216, R125, R216, R142 ;  /* 0x000000d87dd87223 */ /* 0x000fc4000001008e */
[----:B------:R-:W-:Y:S01]  /*19a80*/  IMAD.MOV.U32 R215, RZ, RZ, 0x10 ;  /* 0x00000010ffd77424 */ /* 0x000fe200078e00ff */
[----:B------:R-:W-:Y:S02]  /*19a90*/  F2FP.BF16.PACK_AB R66, R213, R218 ;  /* 0x000000dad542723e */ /* 0x000fe400000010ff */
[----:B------:R-:W-:Y:S01]  /*19aa0*/  F2FP.BF16.PACK_AB R65, R216, R65 ;  /* 0x00000041d841723e */ /* 0x000fe200000010ff */
[----:B------:R-:W-:-:S05]  /*19ab0*/  IMAD.WIDE.U32 R210, R212, R215, c[0x0][0x208] ;  /* 0x00008200d4d27625 */ /* 0x000fca00078e00d7 */
[----:B------:R0:W-:Y:S02]  /*19ac0*/  STG.E.128 [R210.64], R64 ;  /* 0x00000040d2007986 */ /* 0x0001e4000c101d06 */
.L_x_2679:
[----:B0-----:R-:W-:Y:S05]  /*19ad0*/  BSYNC B0 ;  /* 0x0000000000007941 */ /* 0x001fea0003800000 */
.L_x_2678:
[----:B------:R-:W-:Y:S02]  /*19ae0*/  LOP3.LUT P1, RZ, R135, 0xff, RZ, 0xc0, !PT ;  /* 0x000000ff87ff7812 */ /* 0x000fe4000782c0ff */
[----:B------:R-:W-:Y:S02]  /*19af0*/  IADD3 R46, R46, c[0x0][0x160], RZ ;  /* 0x000058002e2e7a10 */ /* 0x000fe40007ffe0ff */
[----:B------:R-:W-:Y:S02]  /*19b00*/  SEL R135, RZ, 0x1, P1 ;  /* 0x00000001ff877807 */ /* 0x000fe40000800000 */
[----:B------:R-:W-:-:S13]  /*19b10*/  ISETP.GE.AND P1, PT, R46, c[0x0][0x164], PT ;  /* 0x000059002e007a0c */ /* 0x000fda0003f26270 */
[----:B------:R-:W-:Y:S01]  /*19b20*/  @P1 CALL.REL.NOINC `(.L_x_2692) ;  /* 0x0000001000001944 */ /* 0x000fe20003c00000 */
[----:B------:R-:W-:Y:S05]  /*19b30*/  BRA `(.L_x_2693) ;  /* 0xfffe79e000007947 */ /* 0x000fea000383ffff */
.L_x_2692:
[----:B------:R-:W-:Y:S05]  /*19b40*/  EXIT ;  /* 0x000000000000794d */ /* 0x000fea0003800000 */
.L_x_2676:
[----:B------:R-:W-:Y:S01]  /*19b50*/  MOV R65, R64 ;  /* 0x0000004000417202 */ /* 0x000fe20000000f00 */
[----:B------:R-:W-:Y:S01]  /*19b60*/  IMAD.MOV.U32 R216, RZ, RZ, 0x1 ;  /* 0x00000001ffd87424 */ /* 0x000fe200078e00ff */
[----:B------:R-:W-:Y:S01]  /*19b70*/  MOV R66, 0x19bb0 ;  /* 0x00019bb000427802 */ /* 0x000fe20000000f00 */
[----:B------:R-:W-:Y:S02]  /*19b80*/  IMAD.MOV.U32 R214, RZ, RZ, 0x1f ;  /* 0x0000001fffd67424 */ /* 0x000fe400078e00ff */
[----:B------:R-:W-:Y:S02]  /*19b90*/  IMAD.MOV.U32 R215, RZ, RZ, -0x1 ;  /* 0xffffffffffd77424 */ /* 0x000fe400078e00ff */
[----:B-----5:R-:W-:Y:S05]  /*19ba0*/  CALL.REL.NOINC `($__internal_10_$__cuda_sm70_shflsync_bfly_p) ;  /* 0x00000ab000007944 */ /* 0x020fea0003c00000 */
[----:B01----:R-:W-:Y:S01]  /*19bb0*/  IMAD.MOV.U32 R65, RZ, RZ, R216 ;  /* 0x000000ffff417224 */ /* 0x003fe200078e00d8 */
[----:B------:R-:W-:Y:S05]  /*19bc0*/  BRA `(.L_x_2694) ;  /* 0xffffe29000007947 */ /* 0x000fea000383ffff */
.L_x_2677:
[----:B------:R-:W-:Y:S01]  /*19bd0*/  HFMA2.MMA R216, -RZ, RZ, 0, 1.1920928955078125e-07 ;  /* 0x00000002ffd87435 */ /* 0x000fe200000001ff */
[----:B------:R-:W-:Y:S01]  /*19be0*/  IMAD.MOV.U32 R214, RZ, RZ, 0x1f ;  /* 0x0000001fffd67424 */ /* 0x000fe200078e00ff */
[----:B------:R-:W-:Y:S01]  /*19bf0*/  MOV R66, 0x19c20 ;  /* 0x00019c2000427802 */ /* 0x000fe20000000f00 */
[----:B------:R-:W-:-:S03]  /*19c00*/  IMAD.MOV.U32 R215, RZ, RZ, -0x1 ;  /* 0xffffffffffd77424 */ /* 0x000fc600078e00ff */
[----:B0----5:R-:W-:Y:S05]  /*19c10*/  CALL.REL.NOINC `($__internal_10_$__cuda_sm70_shflsync_bfly_p) ;  /* 0x00000a4000007944 */ /* 0x021fea0003c00000 */
[----:B01----:R-:W-:Y:S01]  /*19c20*/  FADD.FTZ R65, R65, R216 ;  /* 0x000000d841417221 */ /* 0x003fe20000010000 */
[----:B------:R-:W-:Y:S01]  /*19c30*/  MOV R215, 0xffffffff ;  /* 0xffffffff00d77802 */ /* 0x000fe20000000f00 */
[----:B------:R-:W-:Y:S01]  /*19c40*/  IMAD.MOV.U32 R216, RZ, RZ, 0x4 ;  /* 0x00000004ffd87424 */ /* 0x000fe200078e00ff */
[----:B------:R-:W-:Y:S01]  /*19c50*/  MOV R66, 0x19c80 ;  /* 0x00019c8000427802 */ /* 0x000fe20000000f00 */
[----:B------:R-:W-:-:S02]  /*19c60*/  IMAD.MOV.U32 R214, RZ, RZ, 0x1f ;  /* 0x0000001fffd67424 */ /* 0x000fc400078e00ff */
[----:B------:R-:W-:Y:S05]  /*19c70*/  CALL.REL.NOINC `($__internal_10_$__cuda_sm70_shflsync_bfly_p) ;  /* 0x000009e000007944 */ /* 0x000fea0003c00000 */
[----:B01----:R-:W-:Y:S01]  /*19c80*/  FADD.FTZ R65, R65, R216 ;  /* 0x000000d841417221 */ /* 0x003fe20000010000 */
[----:B------:R-:W-:Y:S01]  /*19c90*/  MOV R66, 0x19ce0 ;  /* 0x00019ce000427802 */ /* 0x000fe20000000f00 */
[----:B------:R-:W-:-:S02]  /*19ca0*/  IMAD.MOV.U32 R216, RZ, RZ, 0x8 ;  /* 0x00000008ffd87424 */ /* 0x000fc400078e00ff */
[----:B------:R-:W-:Y:S02]  /*19cb0*/  IMAD.MOV.U32 R214, RZ, RZ, 0x1f ;  /* 0x0000001fffd67424 */ /* 0x000fe400078e00ff */
[----:B------:R-:W-:Y:S02]  /*19cc0*/  IMAD.MOV.U32 R215, RZ, RZ, -0x1 ;  /* 0xffffffffffd77424 */ /* 0x000fe400078e00ff */
[----:B------:R-:W-:Y:S05]  /*19cd0*/  CALL.REL.NOINC `($__internal_10_$__cuda_sm70_shflsync_bfly_p) ;  /* 0x0000098000007944 */ /* 0x000fea0003c00000 */
[----:B0-----:R-:W-:Y:S01]  /*19ce0*/  HFMA2.MMA R214, -RZ, RZ, 0, 1.847743988037109375e-06 ;  /* 0x0000001fffd67435 */ /* 0x001fe200000001ff */
[----:B-1----:R-:W-:Y:S01]  /*19cf0*/  FADD.FTZ R65, R65, R216 ;  /* 0x000000d841417221 */ /* 0x002fe20000010000 */
[----:B------:R-:W-:Y:S01]  /*19d00*/  MOV R66, 0x19d40 ;  /* 0x00019d4000427802 */ /* 0x000fe20000000f00 */
[----:B------:R-:W-:Y:S02]  /*19d10*/  IMAD.MOV.U32 R216, RZ, RZ, 0x10 ;  /* 0x00000010ffd87424 */ /* 0x000fe400078e00ff */
[----:B------:R-:W-:Y:S02]  /*19d20*/  IMAD.MOV.U32 R215, RZ, RZ, -0x1 ;  /* 0xffffffffffd77424 */ /* 0x000fe400078e00ff */
[----:B------:R-:W-:Y:S05]  /*19d30*/  CALL.REL.NOINC `($__internal_10_$__cuda_sm70_shflsync_bfly_p) ;  /* 0x0000092000007944 */ /* 0x000fea0003c00000 */
[----:B-1----:R-:W-:Y:S02]  /*19d40*/  FADD.FTZ R64, R65, R216 ;  /* 0x000000d841407221 */ /* 0x002fe40000010000 */
[----:B------:R-:W-:Y:S02]  /*19d50*/  IMAD.MOV.U32 R216, RZ, RZ, 0x1 ;  /* 0x00000001ffd87424 */ /* 0x000fe400078e00ff */
[----:B------:R-:W-:-:S02]  /*19d60*/  FMUL.FTZ R64, R129, R64 ;  /* 0x0000004081407220 */ /* 0x000fc40000410000 */
[----:B0-----:R-:W-:Y:S02]  /*19d70*/  IMAD.MOV.U32 R215, RZ, RZ, -0x1 ;  /* 0xffffffffffd77424 */ /* 0x001fe400078e00ff */
[--C-:B------:R-:W-:Y:S02]  /*19d80*/  FADD.FTZ R65, R195, -R64.reuse ;  /* 0x80000040c3417221 */ /* 0x100fe40000010000 */
[--C-:B------:R-:W-:Y:S02]  /*19d90*/  FADD.FTZ R66, R194, -R64.reuse ;  /* 0x80000040c2427221 */ /* 0x100fe40000010000 */
[----:B------:R-:W-:Y:S02]  /*19da0*/  FFMA.FTZ R65, R65, R65, RZ ;  /* 0x0000004141417223 */ /* 0x000fe400000100ff */
[----:B------:R-:W-:Y:S02]  /*19db0*/  FADD.FTZ R214, R193, -R64 ;  /* 0x80000040c1d67221 */ /* 0x000fe40000010000 */
[----:B------:R-:W-:-:S02]  /*19dc0*/  FFMA.FTZ R65, R66, R66, R65 ;  /* 0x0000004242417223 */ /* 0x000fc40000010041 */
[--C-:B------:R-:W-:Y:S02]  /*19dd0*/  FADD.FTZ R66, R192, -R64.reuse ;  /* 0x80000040c0427221 */ /* 0x100fe40000010000 */
[----:B------:R-:W-:Y:S02]  /*19de0*/  FFMA.FTZ R65, R214, R214, R65 ;  /* 0x000000d6d6417223 */ /* 0x000fe40000010041 */
[--C-:B------:R-:W-:Y:S02]  /*19df0*/  FADD.FTZ R214, R191, -R64.reuse ;  /* 0x80000040bfd67221 */ /* 0x100fe40000010000 */
[----:B------:R-:W-:Y:S02]  /*19e00*/  FFMA.FTZ R65, R66, R66, R65 ;  /* 0x0000004242417223 */ /* 0x000fe40000010041 */
        /* <DEDUP_REMOVED lines=106> */
[----:B------:R-:W-:Y:S05]  /*1a4b0*/  CALL.REL.NOINC `($__internal_10_$__cuda_sm70_shflsync_bfly_p) ;  /* 0x000001a000007944 */ /* 0x000fea0003c00000 */
[----:B01----:R-:W-:Y:S01]  /*1a4c0*/  FADD.FTZ R65, R65, R216 ;  /* 0x000000d841417221 */ /* 0x003fe20000010000 */
[----:B------:R-:W-:Y:S01]  /*1a4d0*/  MOV R216, 0x2 ;  /* 0x0000000200d87802 */ /* 0x000fe20000000f00 */
[----:B------:R-:W-:Y:S01]  /*1a4e0*/  IMAD.MOV.U32 R214, RZ, RZ, 0x1f ;  /* 0x0000001fffd67424 */ /* 0x000fe200078e00ff */
[----:B------:R-:W-:Y:S01]  /*1a4f0*/  MOV R66, 0x1a520 ;  /* 0x0001a52000427802 */ /* 0x000fe20000000f00 */
[----:B------:R-:W-:Y:S02]  /*1a500*/  IMAD.MOV.U32 R215, RZ, RZ, -0x1 ;  /* 0xffffffffffd77424 */ /* 0x000fe400078e00ff */
[----:B------:R-:W-:Y:S05]  /*1a510*/  CALL.REL.NOINC `($__internal_10_$__cuda_sm70_shflsync_bfly_p) ;  /* 0x0000014000007944 */ /* 0x000fea0003c00000 */
[----:B01----:R-:W-:Y:S01]  /*1a520*/  FADD.FTZ R65, R65, R216 ;  /* 0x000000d841417221 */ /* 0x003fe20000010000 */
[----:B------:R-:W-:Y:S01]  /*1a530*/  MOV R215, 0xffffffff ;  /* 0xffffffff00d77802 */ /* 0x000fe20000000f00 */
[----:B------:R-:W-:Y:S01]  /*1a540*/  IMAD.MOV.U32 R216, RZ, RZ, 0x4 ;  /* 0x00000004ffd87424 */ /* 0x000fe200078e00ff */
[----:B------:R-:W-:Y:S01]  /*1a550*/  MOV R66, 0x1a580 ;  /* 0x0001a58000427802 */ /* 0x000fe20000000f00 */
[----:B------:R-:W-:Y:S02]  /*1a560*/  IMAD.MOV.U32 R214, RZ, RZ, 0x1f ;  /* 0x0000001fffd67424 */ /* 0x000fe400078e00ff */
[----:B------:R-:W-:Y:S05]  /*1a570*/  CALL.REL.NOINC `($__internal_10_$__cuda_sm70_shflsync_bfly_p) ;  /* 0x000000e000007944 */ /* 0x000fea0003c00000 */
[----:B01----:R-:W-:Y:S01]  /*1a580*/  FADD.FTZ R65, R65, R216 ;  /* 0x000000d841417221 */ /* 0x003fe20000010000 */
[----:B------:R-:W-:Y:S01]  /*1a590*/  MOV R66, 0x1a5e0 ;  /* 0x0001a5e000427802 */ /* 0x000fe20000000f00 */
[----:B------:R-:W-:-:S02]  /*1a5a0*/  IMAD.MOV.U32 R216, RZ, RZ, 0x8 ;  /* 0x00000008ffd87424 */ /* 0x000fc400078e00ff */
[----:B------:R-:W-:Y:S02]  /*1a5b0*/  IMAD.MOV.U32 R214, RZ, RZ, 0x1f ;  /* 0x0000001fffd67424 */ /* 0x000fe400078e00ff */
[----:B------:R-:W-:Y:S02]  /*1a5c0*/  IMAD.MOV.U32 R215, RZ, RZ, -0x1 ;  /* 0xffffffffffd77424 */ /* 0x000fe400078e00ff */
[----:B------:R-:W-:Y:S05]  /*1a5d0*/  CALL.REL.NOINC `($__internal_10_$__cuda_sm70_shflsync_bfly_p) ;  /* 0x0000008000007944 */ /* 0x000fea0003c00000 */
[----:B-1----:R-:W-:Y:S01]  /*1a5e0*/  FADD.FTZ R211, R65, R216 ;  /* 0x000000d841d37221 */ /* 0x002fe20000010000 */
[----:B0-----:R-:W-:Y:S01]  /*1a5f0*/  HFMA2.MMA R214, -RZ, RZ, 0, 1.847743988037109375e-06 ;  /* 0x0000001fffd67435 */ /* 0x001fe200000001ff */
[----:B------:R-:W-:Y:S01]  /*1a600*/  IMAD.MOV.U32 R216, RZ, RZ, 0x10 ;  /* 0x00000010ffd87424 */ /* 0x000fe200078e00ff */
[----:B------:R-:W-:Y:S01]  /*1a610*/  MOV R66, 0x1a650 ;  /* 0x0001a65000427802 */ /* 0x000fe20000000f00 */
[----:B------:R-:W-:Y:S02]  /*1a620*/  IMAD.MOV.U32 R215, RZ, RZ, -0x1 ;  /* 0xffffffffffd77424 */ /* 0x000fe400078e00ff */
[----:B------:R-:W-:Y:S02]  /*1a630*/  IMAD.MOV.U32 R65, RZ, RZ, R211 ;  /* 0x000000ffff417224 */ /* 0x000fe400078e00d3 */
[----:B------:R-:W-:Y:S05]  /*1a640*/  CALL.REL.NOINC `($__internal_10_$__cuda_sm70_shflsync_bfly_p) ;  /* 0x0000001000007944 */ /* 0x000fea0003c00000 */
[----:B01----:R-:W-:Y:S05]  /*1a650*/  BRA `(.L_x_2695) ;  /* 0xffffe05000007947 */ /* 0x003fea000383ffff */
        .weak           $__internal_10_$__cuda_sm70_shflsync_bfly_p
        .type           $__internal_10_$__cuda_sm70_shflsync_bfly_p,@function
        .size           $__internal_10_$__cuda_sm70_shflsync_bfly_p,(.L_x_44850 - $__internal_10_$__cuda_sm70_shflsync_bfly_p)
$__internal_10_$__cuda_sm70_shflsync_bfly_p:
[----:B------:R-:W-:Y:S01]  /*1a660*/  IMAD.MOV.U32 R67, RZ, RZ, 0x0 ;  /* 0x00000000ff437424 */ /* 0x000fe200078e00ff */
[----:B------:R-:W-:Y:S04]  /*1a670*/  WARPSYNC R215 ;  /* 0x000000d700007348 */ /* 0x000fe80003800000 */
[----:B------:R0:W1:Y:S01]  /*1a680*/  SHFL.BFLY PT, R216, R65, R216, R214 ;  /* 0x0c0000d841d87389 */ /* 0x00006200000e00d6 */
[----:B------:R-:W-:Y:S05]  /*1a690*/  RET.REL.NODEC R66 `(_ZN10layer_norm13ln_fwd_kernelINS_13Kernel_traitsI13__nv_bfloat16S2_S2_S2_fjLj7168ELj1ELj1ELj4ELj16ENS_18Kernel_traits_baseILj7168ES2_S2_S2_S2_fjLj128EEEEELb1ELb0ELb1ELb0EEEvNS_9FwdParamsE) ;  /* 0xfffe596042007950 */ /* 0x000fea0003c3ffff */
.L_x_2696:
        /* <DEDUP_REMOVED lines=14> */
.L_x_44850:


//--------------------- .text._ZN10layer_norm13ln_fwd_kernelINS_13Kernel_traitsI13__nv_bfloat16S2_S2_S2_fjLj7168ELj1ELj1ELj4ELj16ENS_18Kernel_traits_baseILj7168ES2_S2_S2_S2_fjLj128EEEEELb1ELb0ELb1ELb1EEEvNS_9FwdParamsE --------------------------
	.section	.text._ZN10layer_norm13ln_fwd_kernelINS_13Kernel_traitsI13__nv_bfloat16S2_S2_S2_fjLj7168ELj1ELj1ELj4ELj16ENS_18Kernel_traits_baseILj7168ES2_S2_S2_S2_fjLj128EEEEELb1ELb0ELb1ELb1EEEvNS_9FwdParamsE,"ax",@progbits
	.sectioninfo	@"SHI_REGISTERS=255"
	.align	128
        .global         _ZN10layer_norm13ln_fwd_kernelINS_13Kernel_traitsI13__nv_bfloat16S2_S2_S2_fjLj7168ELj1ELj1ELj4ELj16ENS_18Kernel_traits_baseILj7168ES2_S2_S2_S2_fjLj128EEEEELb1ELb0ELb1ELb1EEEvNS_9FwdParamsE
        .type           _ZN10layer_norm13ln_fwd_kernelINS_13Kernel_traitsI13__nv_bfloat16S2_S2_S2_fjLj7168ELj1ELj1ELj4ELj16ENS_18Kernel_traits_baseILj7168ES2_S2_S2_S2_fjLj128EEEEELb1ELb0ELb1ELb1EEEvNS_9FwdParamsE,@function
        .size           _ZN10layer_norm13ln_fwd_kernelINS_13Kernel_traitsI13__nv_bfloat16S2_S2_S2_fjLj7168ELj1ELj1ELj4ELj16ENS_18Kernel_traits_baseILj7168ES2_S2_S2_S2_fjLj128EEEEELb1ELb0ELb1ELb1EEEvNS_9FwdParamsE,(.L_x_44851 - _ZN10layer_norm13ln_fwd_kernelINS_13Kernel_traitsI13__nv_bfloat16S2_S2_S2_fjLj7168ELj1ELj1ELj4ELj16ENS_18Kernel_traits_baseILj7168ES2_S2_S2_S2_fjLj128EEEEELb1ELb0ELb1ELb1EEEvNS_9FwdParamsE)
        .other          _ZN10layer_norm13ln_fwd_kernelINS_13Kernel_traitsI13__nv_bfloat16S2_S2_S2_fjLj7168ELj1ELj1ELj4ELj16ENS_18Kernel_traits_baseILj7168ES2_S2_S2_S2_fjLj128EEEEELb1ELb0ELb1ELb1EEEvNS_9FwdParamsE,@"STO_CUDA_ENTRY STV_DEFAULT"
_ZN10layer_norm13ln_fwd_kernelINS_13Kernel_traitsI13__nv_bfloat16S2_S2_S2_fjLj7168ELj1ELj1ELj4ELj16ENS_18Kernel_traits_baseILj7168ES2_S2_S2_S2_fjLj128EEEEELb1ELb0ELb1ELb1EEEvNS_9FwdParamsE:
.text._ZN10layer_norm13ln_fwd_kernelINS_13Kernel_traitsI13__nv_bfloat16S2_S2_S2_fjLj7168ELj1ELj1ELj4ELj16ENS_18Kernel_traits_baseILj7168ES2_S2_S2_S2_fjLj128EEEEELb1ELb0ELb1ELb1EEEvNS_9FwdParamsE:
[----:B------:R-:W-:Y:S02]  /*0000*/  IMAD.MOV.U32 R1, RZ, RZ, c[0x0][0x28] ;  /* 0x00000a00ff017624 */ /* 0x000fe400078e00ff */
[----:B------:R-:W0:Y:S01]  /*0010*/  S2R R0, SR_TID.X ;  /* 0x0000000000007919 */ /* 0x000e220000002100 */
[----:B------:R-:W-:Y:S01]  /*0020*/  ISETP.NE.U32.AND P0, PT, RZ, c[0x0][0x218], PT ;  /* 0x00008600ff007a0c */ /* 0x000fe20003f05070 */
[----:B------:R-:W-:Y:S01]  /*0030*/  ULDC.U8 UR4, c[0x0][0x244] ;  /* 0x0000910000047ab9 */ /* 0x000fe20000000000 */
[----:B------:R-:W-:Y:S01]  /*0040*/  IMAD.MOV.U32 R156, RZ, RZ, c[0x0][0x238] ;  /* 0x00008e00ff9c7624 */ /* 0x000fe200078e00ff */
[----:B------:R-:W-:Y:S01]  /*0050*/  ISETP.NE.AND P1, PT, RZ, UR4, PT ;  /* 0x00000004ff007c0c */ /* 0x000fe2000bf25270 */
[----:B------:R-:W-:Y:S01]  /*0060*/  IMAD.MOV.U32 R130, RZ, RZ, c[0x0][0x230] ;  /* 0x00008c00ff827624 */ /* 0x000fe200078e00ff */
[----:B------:R-:W-:Y:S01]  /*0070*/  ISETP.NE.AND.EX P0, PT, RZ, c[0x0][0x21c], PT, P0 ;  /* 0x00008700ff007a0c */ /* 0x000fe20003f05300 */
[----:B------:R-:W-:Y:S01]  /*0080*/  ULDC.64 UR4, c[0x0][0x118] ;  /* 0x0000460000047ab9 */ /* 0x000fe20000000a00 */
[----:B------:R-:W-:Y:S01]  /*0090*/  MOV R131, c[0x0][0x234] ;  /* 0x00008d0000837a02 */ /* 0x000fe20000000f00 */
[----:B------:R-:W-:-:S08]  /*00a0*/  IMAD.MOV.U32 R3, RZ, RZ, c[0x0][0x23c] ;  /* 0x00008f00ff037624 */ /* 0x000fd000078e00ff */
[----:B------:R-:W5:Y:S01]  /*00b0*/  @P1 LDG.E.64 R130, [R130.64] ;  /* 0x0000000482821981 */ /* 0x000f62000c1e1b00 */
[----:B------:R-:W-:-:S03]  /*00c0*/  @P1 IMAD.MOV.U32 R2, RZ, RZ, R156 ;  /* 0x000000ffff021224 */ /* 0x000fc600078e009c */
[----:B------:R-:W1:Y:S01]  /*00d0*/  S2R R129, SR_CTAID.X ;  /* 0x0000000000817919 */ /* 0x000e620000002500 */
[----:B0-----:R-:W-:-:S03]  /*00e0*/  IMAD.SHL.U32 R4, R0, 0x10, RZ ;  /* 0x0000001000047824 */ /* 0x001fc600078e00ff */
[----:B------:R1:W5:Y:S02]  /*00f0*/  @P1 LDG.E.64 R8, [R2.64] ;  /* 0x0000000402081981 */ /* 0x000364000c1e1b00 */
        /* <DEDUP_REMOVED lines=9> */
[----:B------:R0:W5:Y:S01]  /*0190*/  @P0 LDG.E.128 R80, [R6.64+0x3000] ;  /* 0x0030000406500981 */ /* 0x000162000c1e1d00 */
[----:B-1----:R-:W-:-:S04]  /*01a0*/  LEA.HI R2, R0, R129, RZ, 0x19 ;  /* 0x0000008100027211 */ /* 0x002fc800078fc8ff */
[----:B------:R-:W-:Y:S02]  /*01b0*/  ISETP.GE.AND P2, PT, R2, c[0x0][0x164], PT ;  /* 0x0000590002007a0c */ /* 0x000fe40003f46270 */
[----:B------:R-:W-:-:S05]  /*01c0*/  IADD3 R4, P3, R4, c[0x0][0x1b0], RZ ;  /* 0x00006c0004047a10 */ /* 0x000fca0007f7e0ff */
[----:B------:R-:W-:-:S06]  /*01d0*/  IMAD.X R5, RZ, RZ, c[0x0][0x1b4], P3 ;  /* 0x00006d00ff057624 */ /* 0x000fcc00018e06ff */
[----:B------:R-:W-:Y:S05]  /*01e0*/  @P2 EXIT ;  /* 0x000000000000294d */ /* 0x000fea0003800000 */
[----:B0----5:R-:W-:Y:S01]  /*01f0*/  @P1 IADD3 R156, P2, R8, c[0x0][0x240], RZ ;  /* 0x00009000089c1a10 */ /* 0x021fe20007f5e0ff */
[----:B------:R0:W5:Y:S04]  /*0200*/  LDG.E.128 R76, [R4.64] ;  /* 0x00000004044c7981 */ /* 0x000168000c1e1d00 */
[----:B------:R-:W-:Y:S01]  /*0210*/  @P1 IMAD.X R3, RZ, RZ, R9, P2 ;  /* 0x000000ffff031224 */ /* 0x000fe200010e0609 */
[----:B------:R0:W5:Y:S01]  /*0220*/  LDG.E.128 R72, [R4.64+0x800] ;  /* 0x0008000404487981 */ /* 0x000162000c1e1d00 */
[----:B------:R-:W-:-:S03]  /*0230*/  IMAD R129, R129, c[0x0][0x0], R0 ;  /* 0x0000000081817a24 */ /* 0x000fc600078e0200 */
[--C-:B------:R-:W-:Y:S01]  /*0240*/  SHF.R.U64 R132, R156, 0x2, R3.reuse ;  /* 0x000000029c847819 */ /* 0x100fe20000001203 */
[----:B------:R-:W-:Y:S01]  /*0250*/  IMAD.WIDE.U32 R8, R129, -0x326172a9, RZ ;  /* 0xcd9e8d5781087825 */ /* 0x000fe200078e00ff */
[----:B------:R-:W-:Y:S01]  /*0260*/  SHF.R.U32.HI R133, RZ, 0x2, R3 ;  /* 0x00000002ff857819 */ /* 0x000fe20000011603 */
[----:B------:R0:W5:Y:S02]  /*0270*/  LDG.E.128 R68, [R4.64+0x1000] ;  /* 0x0010000404447981 */ /* 0x000164000c1e1d00 */
[----:B------:R-:W-:Y:S01]  /*0280*/  IMAD.WIDE.U32 R6, R132, -0x2daee0ad, RZ ;  /* 0xd2511f5384067825 */ /* 0x000fe200078e00ff */
[----:B------:R-:W-:Y:S01]  /*0290*/  LOP3.LUT R10, R9, R133, R130, 0x96, !PT ;  /* 0x00000085090a7212 */ /* 0x000fe200078e9682 */
[----:B------:R0:W5:Y:S03]  /*02a0*/  LDG.E.128 R64, [R4.64+0x1800] ;  /* 0x0018000404407981 */ /* 0x000166000c1e1d00 */
[----:B------:R-:W-:Y:S01]  /*02b0*/  LOP3.LUT R12, R7, R131, RZ, 0x3c, !PT ;  /* 0x00000083070c7212 */ /* 0x000fe200078e3cff */
[----:B------:R-:W-:Y:S01]  /*02c0*/  IMAD.WIDE.U32 R10, R10, -0x2daee0ad, RZ ;  /* 0xd2511f530a0a7825 */ /* 0x000fe200078e00ff */
[----:B------:R0:W5:Y:S01]  /*02d0*/  LDG.E.128 R60, [R4.64+0x2000] ;  /* 0x00200004043c7981 */ /* 0x000162000c1e1d00 */
[----:B------:R-:W-:-:S02]  /*02e0*/  IADD3 R3, R131, -0x4498517b, RZ ;  /* 0xbb67ae8583037810 */ /* 0x000fc40007ffe0ff */
[----:B------:R-:W-:Y:S01]  /*02f0*/  IMAD.WIDE.U32 R12, R12, -0x326172a9, RZ ;  /* 0xcd9e8d570c0c7825 */ /* 0x000fe200078e00ff */
[----:B------:R0:W5:Y:S04]  /*0300*/  LDG.E.128 R56, [R4.64+0x2800] ;  /* 0x0028000404387981 */ /* 0x000168000c1e1d00 */
[----:B------:R0:W5:Y:S01]  /*0310*/  LDG.E.128 R52, [R4.64+0x3000] ;  /* 0x0030000404347981 */ /* 0x000162000c1e1d00 */
[----:B------:R-:W-:Y:S01]  /*0320*/  LOP3.LUT R16, R11, R6, R3, 0x96, !PT ;  /* 0x000000060b107212 */ /* 0x000fe200078e9603 */
[----:B------:R-:W-:Y:S01]  /*0330*/  @!P0 CS2R R24, SRZ ;  /* 0x0000000000188805 */ /* 0x000fe2000001ff00 */
[C---:B------:R-:W-:Y:S01]  /*0340*/  IADD3 R6, R131.reuse, 0x76cf5d0a, RZ ;  /* 0x76cf5d0a83067810 */ /* 0x040fe20007ffe0ff */
[----:B------:R-:W-:Y:S01]  /*0350*/  @!P0 CS2R R26, SRZ ;  /* 0x00000000001a8805 */ /* 0x000fe2000001ff00 */
[C---:B------:R-:W-:Y:S01]  /*0360*/  IADD3 R7, R131.reuse, 0x32370b8f, RZ ;  /* 0x32370b8f83077810 */ /* 0x040fe20007ffe0ff */
[----:B------:R-:W-:Y:S01]  /*0370*/  IMAD.WIDE.U32 R16, R16, -0x326172a9, RZ ;  /* 0xcd9e8d5710107825 */ /* 0x000fe200078e00ff */
[C---:B------:R-:W-:Y:S01]  /*0380*/  IADD3 R9, R130.reuse, 0x78dde6e4, RZ ;  /* 0x78dde6e482097810 */ /* 0x040fe20007ffe0ff */
[----:B------:R-:W-:Y:S01]  /*0390*/  @!P0 CS2R R32, SRZ ;  /* 0x0000000000208805 */ /* 0x000fe2000001ff00 */
[----:B------:R-:W-:Y:S01]  /*03a0*/  IADD3 R11, R131, -0x56f99767, RZ ;  /* 0xa9066899830b7810 */ /* 0x000fe20007ffe0ff */
[----:B------:R-:W-:Y:S01]  /*03b0*/  @!P0 CS2R R34, SRZ ;  /* 0x0000000000228805 */ /* 0x000fe2000001ff00 */
[C---:B0-----:R-:W-:Y:S01]  /*03c0*/  IADD3 R4, R130.reuse, -0x61c88647, RZ ;  /* 0x9e3779b982047810 */ /* 0x041fe20007ffe0ff */
[----:B------:R-:W-:Y:S01]  /*03d0*/  @!P0 CS2R R40, SRZ ;  /* 0x0000000000288805 */ /* 0x000fe2000001ff00 */
[C---:B------:R-:W-:Y:S01]  /*03e0*/  IADD3 R5, R130.reuse, 0x3c6ef372, RZ ;  /* 0x3c6ef37282057810 */ /* 0x040fe20007ffe0ff */
[----:B------:R-:W-:Y:S01]  /*03f0*/  @!P0 CS2R R42, SRZ ;  /* 0x00000000002a8805 */ /* 0x000fe2000001ff00 */
[----:B------:R-:W-:Y:S01]  /*0400*/  LOP3.LUT R14, R13, R4, R8, 0x96, !PT ;  /* 0x000000040d0e7212 */ /* 0x000fe200078e9608 */
[----:B------:R-:W-:Y:S01]  /*0410*/  @!P0 CS2R R84, SRZ ;  /* 0x0000000000548805 */ /* 0x000fe2000001ff00 */
[----:B------:R-:W-:Y:S01]  /*0420*/  LOP3.LUT R12, R17, R12, R5, 0x96, !PT ;  /* 0x0000000c110c7212 */ /* 0x000fe200078e9605 */
[----:B------:R-:W-:Y:S01]  /*0430*/  @!P0 CS2R R48, SRZ ;  /* 0x0000000000308805 */ /* 0x000fe2000001ff00 */
[----:B------:R-:W-:Y:S01]  /*0440*/  IADD3 R8, R130, -0x255992d5, RZ ;  /* 0xdaa66d2b82087810 */ /* 0x000fe20007ffe0ff */
[----:B------:R-:W-:Y:S01]  /*0450*/  IMAD.WIDE.U32 R14, R14, -0x2daee0ad, RZ ;  /* 0xd2511f530e0e7825 */ /* 0x000fe200078e00ff */
[----:B------:R-:W-:Y:S01]  /*0460*/  @!P0 CS2R R50, SRZ ;  /* 0x0000000000328805 */ /* 0x000fe2000001ff00 */
[----:B------:R-:W-:Y:S01]  /*0470*/  PRMT R36, RZ, 0x7610, R40 ;  /* 0x00007610ff247816 */ /* 0x000fe20000000028 */
[----:B------:R-:W-:Y:S01]  /*0480*/  @!P0 CS2R R108, SRZ ;  /* 0x00000000006c8805 */ /* 0x000fe2000001ff00 */
[----:B------:R-:W-:Y:S01]  /*0490*/  IMAD.WIDE.U32 R12, R12, -0x2daee0ad, RZ ;  /* 0xd2511f530c0c7825 */ /* 0x000fe200078e00ff */
[----:B------:R-:W-:Y:S01]  /*04a0*/  LOP3.LUT R18, R15, R10, R6, 0x96, !PT ;  /* 0x0000000a0f127212 */ /* 0x000fe200078e9606 */
[----:B------:R-:W-:Y:S01]  /*04b0*/  @!P0 CS2R R110, SRZ ;  /* 0x00000000006e8805 */ /* 0x000fe2000001ff00 */
[----:B------:R-:W-:Y:S01]  /*04c0*/  IADD3 R10, R131, -0x126145ec, RZ ;  /* 0xed9eba14830a7810 */ /* 0x000fe20007ffe0ff */
[----:B------:R-:W-:Y:S01]  /*04d0*/  @!P0 CS2R R86, SRZ ;  /* 0x0000000000568805 */ /* 0x000fe2000001ff00 */
[----:B------:R-:W-:Y:S01]  /*04e0*/  LOP3.LUT R17, R13, R14, R7, 0x96, !PT ;  /* 0x0000000e0d117212 */ /* 0x000fe200078e9607 */
[----:B------:R-:W-:Y:S01]  /*04f0*/  IMAD.WIDE.U32 R18, R18, -0x326172a9, RZ ;  /* 0xcd9e8d5712127825 */ /* 0x000fe200078e00ff */
[----:B------:R-:W-:Y:S01]  /*0500*/  IADD3 R13, R130, -0x4ab325aa, RZ ;  /* 0xb54cda56820d7810 */ /* 0x000fe20007ffe0ff */
[----:B------:R-:W-:Y:S01]  /*0510*/  @!P0 CS2R R80, SRZ ;  /* 0x0000000000508805 */ /* 0x000fe2000001ff00 */
[--C-:B------:R-:W-:Y:S01]  /*0520*/  PRMT R37, RZ, 0x5410, R41.reuse ;  /* 0x00005410ff257816 */ /* 0x100fe20000000029 */
[----:B------:R-:W-:Y:S01]  /*0530*/  @!P0 CS2R R82, SRZ ;  /* 0x0000000000528805 */ /* 0x000fe2000001ff00 */
[----:B------:R-:W-:Y:S01]  /*0540*/  LOP3.LUT R14, R19, R16, R8, 0x96, !PT ;  /* 0x00000010130e7212 */ /* 0x000fe200078e9608 */
[----:B------:R-:W-:Y:S01]  /*0550*/  IMAD.WIDE.U32 R16, R17, -0x326172a9, RZ ;  /* 0xcd9e8d5711107825 */ /* 0x000fe200078e00ff */
[----:B------:R-:W-:Y:S01]  /*0560*/  PRMT R38, RZ, 0x7610, R41 ;  /* 0x00007610ff267816 */ /* 0x000fe20000000029 */
[----:B------:R-:W-:Y:S01]  /*0570*/  HFMA2.MMA R135, -RZ, RZ, 0, 0 ;  /* 0x00000000ff877435 */ /* 0x000fe200000001ff */
[----:B------:R-:W-:Y:S01]  /*0580*/  PRMT R39, RZ, 0x5410, R42 ;  /* 0x00005410ff277816 */ /* 0x000fe2000000002a */
[----:B------:R-:W-:Y:S01]  /*0590*/  IMAD.WIDE.U32 R14, R14, -0x2daee0ad, RZ ;  /* 0xd2511f530e0e7825 */ /* 0x000fe200078e00ff */
[----:B------:R-:W-:Y:S01]  /*05a0*/  LOP3.LUT R18, R17, R18, R9, 0x96, !PT ;  /* 0x0000001211127212 */ /* 0x000fe200078e9609 */
[----:B------:R-:W-:Y:S01]  /*05b0*/  ULDC.U8 UR6, c[0x0][0x1f0] ;  /* 0x00007c0000067ab9 */ /* 0x000fe20000000000 */
[----:B------:R-:W-:Y:S01]  /*05c0*/  IADD3 R17, R130, -0xe443238, RZ ;  /* 0xf1bbcdc882117810 */ /* 0x000fe20007ffe0ff */
[----:B------:R-:W-:Y:S01]  /*05d0*/  IMAD.MOV.U32 R134, RZ, RZ, 0x1 ;  /* 0x00000001ff867424 */ /* 0x000fe200078e00ff */
[----:B------:R-:W-:Y:S01]  /*05e0*/  LOP3.LUT R20, R15, R12, R10, 0x96, !PT ;  /* 0x0000000c0f147212 */ /* 0x000fe200078e960a */
[----:B------:R-:W-:Y:S01]  /*05f0*/  IMAD.WIDE.U32 R18, R18, -0x2daee0ad, RZ ;  /* 0xd2511f5312127825 */ /* 0x000fe200078e00ff */
[----:B------:R-:W-:-:S02]  /*0600*/  IADD3 R12, R130, 0x1715609d, RZ ;  /* 0x1715609d820c7810 */ /* 0x000fc40007ffe0ff */
[----:B------:R-:W-:Y:S01]  /*0610*/  IADD3 R15, R131, 0x1fd5c5a3, RZ ;  /* 0x1fd5c5a3830f7810 */ /* 0x000fe20007ffe0ff */
[----:B------:R-:W-:Y:S01]  /*0620*/  IMAD.WIDE.U32 R20, R20, -0x326172a9, RZ ;  /* 0xcd9e8d5714147825 */ /* 0x000fe200078e00ff */
[----:B------:R-:W-:Y:S02]  /*0630*/  LOP3.LUT R28, R19, R14, R11, 0x96, !PT ;  /* 0x0000000e131c7212 */ /* 0x000fe400078e960b */
[----:B------:R-:W-:Y:S02]  /*0640*/  IADD3 R14, R131, 0x646e171e, RZ ;  /* 0x646e171e830e7810 */ /* 0x000fe40007ffe0ff */
[----:B------:R-:W-:Y:S01]  /*0650*/  LOP3.LUT R22, R21, R16, R12, 0x96, !PT ;  /* 0x0000001015167212 */ /* 0x000fe200078e960c */
[----:B------:R-:W-:Y:S01]  /*0660*/  IMAD.WIDE.U32 R28, R28, -0x326172a9, RZ ;  /* 0xcd9e8d571c1c7825 */ /* 0x000fe200078e00ff */
[----:B------:R-:W-:Y:S02]  /*0670*/  IADD3 R16, R130, 0x5384540f, RZ ;  /* 0x5384540f82107810 */ /* 0x000fe40007ffe0ff */
[----:B------:R-:W-:Y:S01]  /*0680*/  PRMT R117, RZ, 0x5410, R85 ;  /* 0x00005410ff757816 */ /* 0x000fe20000000055 */
[----:B------:R-:W-:Y:S01]  /*0690*/  IMAD.WIDE.U32 R22, R22, -0x2daee0ad, RZ ;  /* 0xd2511f5316167825 */ /* 0x000fe200078e00ff */
[----:B------:R-:W-:-:S02]  /*06a0*/  LOP3.LUT R20, R29, R20, R13, 0x96, !PT ;  /* 0x000000141d147212 */ /* 0x000fc400078e960d */
[----:B------:R-:W-:Y:S02]  /*06b0*/  PRMT R29, RZ, 0x5410, R33 ;  /* 0x00005410ff1d7816 */ /* 0x000fe40000000021 */
[----:B------:R-:W-:Y:S01]  /*06c0*/  LOP3.LUT R30, R23, R18, R14, 0x96, !PT ;  /* 0x00000012171e7212 */ /* 0x000fe200078e960e */
[----:B------:R-:W-:Y:S01]  /*06d0*/  IMAD.WIDE.U32 R20, R20, -0x2daee0ad, RZ ;  /* 0xd2511f5314147825 */ /* 0x000fe200078e00ff */
[----:B------:R-:W-:Y:S02]  /*06e0*/  IADD3 R18, R131, -0x24c28bd8, RZ ;  /* 0xdb3d742883127810 */ /* 0x000fe40007ffe0ff */
[----:B------:R-:W-:Y:S01]  /*06f0*/  PRMT R23, RZ, 0x5410, R26 ;  /* 0x00005410ff177816 */ /* 0x000fe2000000001a */
[----:B------:R-:W-:Y:S01]  /*0700*/  IMAD.WIDE.U32 R30, R30, -0x326172a9, RZ ;  /* 0xcd9e8d571e1e7825 */ /* 0x000fe200078e00ff */
[----:B------:R-:W-:Y:S02]  /*0710*/  LOP3.LUT R126, R21, R22, R15, 0x96, !PT ;  /* 0x00000016157e7212 */ /* 0x000fe400078e960f */
[----:B------:R-:W-:-:S02]  /*0720*/  PRMT R22, RZ, 0x7610, R25 ;  /* 0x00007610ff167816 */ /* 0x000fc40000000019 */
[----:B------:R-:W-:Y:S01]  /*0730*/  LOP3.LUT R127, R31, R28, R16, 0x96, !PT ;  /* 0x0000001c1f7f7212 */ /* 0x000fe200078e9610 */
[----:B------:R-:W-:Y:S01]  /*0740*/  IMAD.HI.U32 R21, R126, -0x326172a9, RZ ;  /* 0xcd9e8d577e157827 */ /* 0x000fe200078e00ff */
[----:B------:R-:W-:Y:S02]  /*0750*/  PRMT R28, RZ, 0x7610, R32 ;  /* 0x00007610ff1c7816 */ /* 0x000fe40000000020 */
[----:B------:R-:W-:Y:S01]  /*0760*/  PRMT R31, RZ, 0x5410, R34 ;  /* 0x00005410ff1f7816 */ /* 0x000fe20000000022 */
[----:B------:R-:W-:Y:S01]  /*0770*/  IMAD.HI.U32 R19, R127, -0x2daee0ad, RZ ;  /* 0xd2511f537f137827 */ /* 0x000fe200078e00ff */
[----:B------:R-:W-:Y:S02]  /*0780*/  LOP3.LUT R150, R21, R30, R17, 0x96, !PT ;  /* 0x0000001e15967212 */ /* 0x000fe400078e9611 */
[----:B------:R-:W-:Y:S01]  /*0790*/  PRMT R21, RZ, 0x5410, R25 ;  /* 0x00005410ff157816 */ /* 0x000fe20000000019 */
[----:B------:R-:W-:Y:S01]  /*07a0*/  IMAD R127, R127, -0x2daee0ad, RZ ;  /* 0xd2511f537f7f7824 */ /* 0x000fe200078e02ff */
[----:B------:R-:W-:Y:S01]  /*07b0*/  LOP3.LUT R138, R19, R20, R18, 0x96, !PT ;  /* 0x00000014138a7212 */ /* 0x000fe200078e9612 */
[----:B------:R-:W-:Y:S01]  /*07c0*/  IMAD.WIDE.U32 R150, R150, -0x2daee0ad, RZ ;  /* 0xd2511f5396967825 */ /* 0x000fe200078e00ff */
[----:B------:R-:W-:-:S02]  /*07d0*/  PRMT R19, RZ, 0x5410, R24 ;  /* 0x00005410ff137816 */ /* 0x000fc40000000018 */
[----:B------:R-:W-:Y:S01]  /*07e0*/  PRMT R20, RZ, 0x7610, R24 ;  /* 0x00007610ff147816 */ /* 0x000fe20000000018 */
[----:B------:R-:W-:Y:S01]  /*07f0*/  IMAD R126, R126, -0x326172a9, RZ ;  /* 0xcd9e8d577e7e7824 */ /* 0x000fe200078e02ff */
        /* <DEDUP_REMOVED lines=8> */
[----:B------:R-:W-:Y:S02]  /*0880*/  PRMT R35, RZ, 0x5410, R40 ;  /* 0x00005410ff237816 */ /* 0x000fe40000000028 */
[----:B------:R-:W-:Y:S02]  /*0890*/  PRMT R40, RZ, 0x7610, R42 ;  /* 0x00007610ff287816 */ /* 0x000fe4000000002a */
[----:B------:R-:W-:Y:S01]  /*08a0*/  PRMT R118, RZ, 0x7610, R85 ;  /* 0x00007610ff767816 */ /* 0x000fe20000000055 */
[----:B------:R-:W-:Y:S01]  /*08b0*/  IMAD.HI.U32 R85, R138, -0x326172a9, RZ ;  /* 0xcd9e8d578a557827 */ /* 0x000fe200078e00ff */
[----:B------:R-:W-:-:S02]  /*08c0*/  PRMT R41, RZ, 0x5410, R43 ;  /* 0x00005410ff297816 */ /* 0x000fc4000000002b */
[----:B------:R-:W-:Y:S01]  /*08d0*/  PRMT R42, RZ, 0x7610, R43 ;  /* 0x00007610ff2a7816 */ /* 0x000fe2000000002b */
[----:B------:R-:W-:Y:S01]  /*08e0*/  IMAD R138, R138, -0x326172a9, RZ ;  /* 0xcd9e8d578a8a7824 */ /* 0x000fe200078e02ff */
[--C-:B------:R-:W-:Y:S02]  /*08f0*/  PRMT R43, RZ, 0x5410, R48.reuse ;  /* 0x00005410ff2b7816 */ /* 0x100fe40000000030 */
[----:B------:R-:W-:Y:S02]  /*0900*/  PRMT R44, RZ, 0x7610, R48 ;  /* 0x00007610ff2c7816 */ /* 0x000fe40000000030 */
[----:B------:R-:W-:Y:S02]  /*0910*/  IADD3 R123, R131, -0x695add53, RZ ;  /* 0x96a522ad837b7810 */ /* 0x000fe40007ffe0ff */
[----:B------:R-:W-:Y:S02]  /*0920*/  IADD3 R124, R130, -0x700cb87f, RZ ;  /* 0x8ff34781827c7810 */ /* 0x000fe40007ffe0ff */
        /* <DEDUP_REMOVED lines=20> */
[----:B------:R-:W-:Y:S02]  /*0a70*/  LOP3.LUT R127, R151, R127, R123, 0x96, !PT ;  /* 0x0000007f977f7212 */ /* 0x000fe400078e967b */
[----:B------:R-:W-:Y:S02]  /*0a80*/  LOP3.LUT R126, R85, R126, R124, 0x96, !PT ;  /* 0x0000007e557e7212 */ /* 0x000fe400078e967c */
[--C-:B------:R-:W-:Y:S02]  /*0a90*/  PRMT R125, RZ, 0x5410, R80.reuse ;  /* 0x00005410ff7d7816 */ /* 0x100fe40000000050 */
[----:B------:R-:W-:Y:S02]  /*0aa0*/  PRMT R128, RZ, 0x7610, R80 ;  /* 0x00007610ff807816 */ /* 0x000fe40000000050 */
[----:B------:R-:W-:-:S02]  /*0ab0*/  LOP3.LUT R156, R156, 0x3, RZ, 0xc0, !PT ;  /* 0x000000039c9c7812 */ /* 0x000fc400078ec0ff */
[--C-:B------:R-:W-:Y:S02]  /*0ac0*/  PRMT R136, RZ, 0x5410, R81.reuse ;  /* 0x00005410ff887816 */ /* 0x100fe40000000051 */
[----:B------:R-:W-:Y:S02]  /*0ad0*/  PRMT R137, RZ, 0x7610, R81 ;  /* 0x00007610ff897816 */ /* 0x000fe40000000051 */
[--C-:B------:R-:W-:Y:S02]  /*0ae0*/  PRMT R139, RZ, 0x5410, R82.reuse ;  /* 0x00005410ff8b7816 */ /* 0x100fe40000000052 */
[----:B------:R-:W-:Y:S02]  /*0af0*/  PRMT R140, RZ, 0x7610, R82 ;  /* 0x00007610ff8c7816 */ /* 0x000fe40000000052 */
[--C-:B------:R-:W-:Y:S02]  /*0b00*/  PRMT R141, RZ, 0x5410, R83.reuse ;  /* 0x00005410ff8d7816 */ /* 0x100fe40000000053 */
[----:B------:R-:W-:-:S02]  /*0b10*/  PRMT R142, RZ, 0x7610, R83 ;  /* 0x00007610ff8e7816 */ /* 0x000fc40000000053 */
.L_x_3276:
[----:B------:R-:W-:-:S04]  /*0b20*/  IMAD.MOV.U32 R95, RZ, RZ, 0x4 ;  /* 0x00000004ff5f7424 */ /* 0x000fc800078e00ff */
[----:B------:R-:W-:-:S05]  /*0b30*/  IMAD.WIDE R88, R2, R95, c[0x0][0x1d0] ;  /* 0x0000740002587625 */ /* 0x000fca00078e025f */
[----:B------:R0:W2:Y:S01]  /*0b40*/  LDG.E R94, [R88.64] ;  /* 0x00000004585e7981 */ /* 0x0000a2000c1e1900 */
[----:B------:R-:W-:Y:S01]  /*0b50*/  ISETP.NE.U32.AND P0, PT, RZ, c[0x0][0x180], PT ;  /* 0x00006000ff007a0c */ /* 0x000fe20003f05070 */
[----:B------:R-:W-:Y:S02]  /*0b60*/  IMAD R90, R2, c[0x0][0x168], RZ ;  /* 0x00005a00025a7a24 */ /* 0x000fe400078e02ff */
[----:B------:R-:W-:Y:S01]  /*0b70*/  IMAD.MOV.U32 R237, RZ, RZ, RZ ;  /* 0x000000ffffed7224 */ /* 0x000fe200078e00ff */
[----:B------:R-:W-:Y:S02]  /*0b80*/  ISETP.NE.AND.EX P0, PT, RZ, c[0x0][0x184], PT, P0 ;  /* 0x00006100ff007a0c */ /* 0x000fe40003f05300 */
[----:B0-----:R-:W-:Y:S02]  /*0b90*/  LOP3.LUT R88, R0, 0x7f, RZ, 0xc0, !PT ;  /* 0x0000007f00587812 */ /* 0x001fe400078ec0ff */
[----:B--2---:R-:W-:-:S13]  /*0ba0*/  ISETP.GE.AND P1, PT, R94, 0x1, PT ;  /* 0x000000015e00780c */ /* 0x004fda0003f26270 */
[----:B------:R-:W-:-:S05]  /*0bb0*/  @P1 IADD3 R91, R94, -0x1, RZ ;  /* 0xffffffff5e5b1810 */ /* 0x000fca0007ffe0ff */
[----:B------:R-:W-:Y:S01]  /*0bc0*/  @P1 IMAD R92, R91, c[0x0][0x168], RZ ;  /* 0x00005a005b5c1a24 */ /* 0x000fe200078e02ff */
[----:B------:R-:W-:-:S04]  /*0bd0*/  SHF.R.S32.HI R91, RZ, 0x1f, R90 ;  /* 0x0000001fff5b7819 */ /* 0x000fc8000001145a */
[----:B------:R-:W-:Y:S02]  /*0be0*/  @P1 SHF.R.S32.HI R93, RZ, 0x1f, R92 ;  /* 0x0000001fff5d1819 */ /* 0x000fe4000001145c */
[----:B------:R-:W-:Y:S01]  /*0bf0*/  LEA.HI R91, R91, R90, RZ, 0x3 ;  /* 0x0000005a5b5b7211 */ /* 0x000fe200078f18ff */
[----:B------:R-:W-:Y:S01]  /*0c00*/  @P1 IMAD.MOV.U32 R90, RZ, RZ, 0x10 ;  /* 0x00000010ff5a1424 */ /* 0x000fe200078e00ff */
[----:B------:R-:W-:Y:S01]  /*0c10*/  @P1 LEA.HI R93, R93, R92, RZ, 0x3 ;  /* 0x0000005c5d5d1211 */ /* 0x000fe200078f18ff */
[----:B------:R-:W-:Y:S01]  /*0c20*/  @P0 IMAD.MOV.U32 R92, RZ, RZ, 0x10 ;  /* 0x00000010ff5c0424 */ /* 0x000fe200078e00ff */
[-C--:B------:R-:W-:Y:S02]  /*0c30*/  LEA.HI.SX32 R239, R91, R88.reuse, 0x1d ;  /* 0x000000585bef7211 */ /* 0x080fe400078feaff */
[----:B------:R-:W-:Y:S01]  /*0c40*/  @P1 LEA.HI.SX32 R237, R93, R88, 0x1d ;  /* 0x000000585ded1211 */ /* 0x000fe200078feaff */
[----:B------:R-:W-:-:S04]  /*0c50*/  IMAD.WIDE R88, R2, R95, c[0x0][0x1d8] ;  /* 0x0000760002587625 */ /* 0x000fc800078e025f */
        /* <DEDUP_REMOVED lines=9> */
[----:B0-----:R-:W-:Y:S01]  /*0cf0*/  IMAD.MOV.U32 R99, RZ, RZ, RZ ;  /* 0x000000ffff637224 */ /* 0x001fe200078e00ff */
[----:B------:R-:W-:Y:S01]  /*0d00*/  MOV R88, R156 ;  /* 0x0000009c00587202 */ /* 0x000fe20000000f00 */
[----:B------:R-:W-:Y:S05]  /*0d10*/  @!P0 BRA `(.L_x_2699) ;  /* 0x0000059000008947 */ /* 0x000fea0003800000 */
[----:B------:R-:W-:Y:S01]  /*0d20*/  IMAD.MOV.U32 R88, RZ, RZ, R156 ;  /* 0x000000ffff587224 */ /* 0x000fe200078e009c */
[----:B-----5:R-:W-:Y:S01]  /*0d30*/  PRMT R99, RZ, 0x5410, R80 ;  /* 0x00005410ff637816 */ /* 0x020fe20000000050 */
[----:B------:R-:W-:Y:S05]  /*0d40*/  BRA `(.L_x_2699) ;  /* 0x0000056000007947 */ /* 0x000fea0003800000 */
.L_x_2698:
        /* <DEDUP_REMOVED lines=12> */
.L_x_2701:
[----:B------:R-:W-:Y:S02]  /*0e10*/  IMAD.MOV.U32 R96, RZ, RZ, R138 ;  /* 0x000000ffff607224 */ /* 0x000fe400078e008a */
.L_x_2702:
[----:B------:R-:W-:Y:S05]  /*0e20*/  BSYNC B1 ;  /* 0x0000000000017941 */ /* 0x000fea0003800000 */
.L_x_2700:
        /* <DEDUP_REMOVED lines=16> */
.L_x_2706:
[----:B------:R-:W-:Y:S05]  /*0f30*/  BSYNC B2 ;  /* 0x0000000000027941 */ /* 0x000fea0003800000 */
.L_x_2705:
[----:B------:R-:W-:Y:S01]  /*0f40*/  IMAD.HI.U32 R88, R129, -0x326172a9, RZ ;  /* 0xcd9e8d5781587827 */ /* 0x000fe200078e00ff */
[----:B------:R-:W-:-:S03]  /*0f50*/  LOP3.LUT R89, R89, R135, R131, 0x96, !PT ;  /* 0x0000008759597212 */ /* 0x000fc600078e9683 */
[----:B------:R-:W-:Y:S01]  /*0f60*/  IMAD R93, R129, -0x326172a9, RZ ;  /* 0xcd9e8d57815d7824 */ /* 0x000fe200078e02ff */
[----:B------:R-:W-:Y:S01]  /*0f70*/  LOP3.LUT R88, R88, R133, R130, 0x96, !PT ;  /* 0x0000008558587212 */ /* 0x000fe200078e9682 */
[----:B------:R-:W-:-:S04]  /*0f80*/  IMAD.WIDE.U32 R90, R89, -0x326172a9, RZ ;  /* 0xcd9e8d57595a7825 */ /* 0x000fc800078e00ff */
[----:B------:R-:W-:Y:S01]  /*0f90*/  IMAD R92, R132, -0x2daee0ad, RZ ;  /* 0xd2511f53845c7824 */ /* 0x000fe200078e02ff */
        /* <DEDUP_REMOVED lines=36> */
[----:B------:R-:W-:Y:S02]  /*11e0*/  IMAD.MOV.U32 R88, RZ, RZ, RZ ;  /* 0x000000ffff587224 */ /* 0x000fe400078e00ff */
.L_x_2704:
[----:B------:R-:W-:Y:S05]  /*11f0*/  BSYNC B1 ;  /* 0x0000000000017941 */ /* 0x000fea0003800000 */
.L_x_2703:
        /* <DEDUP_REMOVED lines=11> */
.L_x_2699:
[----:B------:R-:W-:Y:S05]  /*12b0*/  BSYNC B0 ;  /* 0x0000000000007941 */ /* 0x000fea0003800000 */
.L_x_2697:
        /* <DEDUP_REMOVED lines=8> */
.L_x_2708:
        /* <DEDUP_REMOVED lines=12> */
.L_x_2711:
[----:B------:R-:W-:Y:S02]  /*1400*/  MOV R96, R138 ;  /* 0x0000008a00607202 */ /* 0x000fe40000000f00 */
.L_x_2712:
[----:B------:R-:W-:Y:S05]  /*1410*/  BSYNC B1 ;  /* 0x0000000000017941 */ /* 0x000fea0003800000 */
.L_x_2710:
        /* <DEDUP_REMOVED lines=16> */
.L_x_2716:
[----:B------:R-:W-:Y:S05]  /*1520*/  BSYNC B2 ;  /* 0x0000000000027941 */ /* 0x000fea0003800000 */
.L_x_2715:
        /* <DEDUP_REMOVED lines=43> */
.L_x_2714:
[----:B------:R-:W-:Y:S05]  /*17e0*/  BSYNC B1 ;  /* 0x0000000000017941 */ /* 0x000fea0003800000 */
.L_x_2713:
        /* <DEDUP_REMOVED lines=11> */
.L_x_2709:
[----:B------:R-:W-:Y:S05]  /*18a0*/  BSYNC B0 ;  /* 0x0000000000007941 */ /* 0x000fea0003800000 */
.L_x_2707:
        /* <DEDUP_REMOVED lines=8> */
.L_x_2718:
        /* <DEDUP_REMOVED lines=12> */
.L_x_2721:
[----:B------:R-:W-:Y:S02]  /*19f0*/  IMAD.MOV.U32 R96, RZ, RZ, R138 ;  /* 0x000000ffff607224 */ /* 0x000fe400078e008a */
.L_x_2722:
[----:B------:R-:W-:Y:S05]  /*1a00*/  BSYNC B1 ;  /* 0x0000000000017941 */ /* 0x000fea0003800000 */
.L_x_2720:
        /* <DEDUP_REMOVED lines=16> */
.L_x_2726:
[----:B------:R-:W-:Y:S05]  /*1b10*/  BSYNC B2 ;  /* 0x0000000000027941 */ /* 0x000fea0003800000 */
.L_x_2725:
        /* <DEDUP_REMOVED lines=41> */
[----:B------:R-:W-:Y:S01]  /*1db0*/  HFMA2.MMA R88, -RZ, RZ, 0, 0 ;  /* 0x00000000ff587435 */ /* 0x000fe200000001ff */
[----:B------:R-:W-:-:S05]  /*1dc0*/  LOP3.LUT R127, R151, R92, R123, 0x96, !PT ;  /* 0x0000005c977f7212 */ /* 0x000fca00078e967b */
.L_x_2724:
[----:B------:R-:W-:Y:S05]  /*1dd0*/  BSYNC B1 ;  /* 0x0000000000017941 */ /* 0x000fea0003800000 */
.L_x_2723:
        /* <DEDUP_REMOVED lines=11> */
.L_x_2719:
[----:B------:R-:W-:Y:S05]  /*1e90*/  BSYNC B0 ;  /* 0x0000000000007941 */ /* 0x000fea0003800000 */
.L_x_2717:
        /* <DEDUP_REMOVED lines=8> */
.L_x_2728:
        /* <DEDUP_REMOVED lines=12> */
.L_x_2731:
[----:B------:R-:W-:Y:S02]  /*1fe0*/  IMAD.MOV.U32 R104, RZ, RZ, R138 ;  /* 0x000000ffff687224 */ /* 0x000fe400078e008a */
.L_x_2732:
[----:B------:R-:W-:Y:S05]  /*1ff0*/  BSYNC B1 ;  /* 0x0000000000017941 */ /* 0x000fea0003800000 */
.L_x_2730:
        /* <DEDUP_REMOVED lines=16> */
.L_x_2736:
[----:B------:R-:W-:Y:S05]  /*2100*/  BSYNC B2 ;  /* 0x0000000000027941 */ /* 0x000fea0003800000 */
.L_x_2735:
        /* <DEDUP_REMOVED lines=36> */
[----:B------:R-:W-:Y:S01]  /*2350*/  IMAD.MOV.U32 R89, RZ, RZ, RZ ;  /* 0x000000ffff597224 */ /* 0x000fe200078e00ff */
[----:B------:R-:W-:Y:S01]  /*2360*/  LOP3.LUT R150, R127, R102, R17, 0x96, !PT ;  /* 0x000000667f967212 */ /* 0x000fe200078e9611 */
[----:B------:R-:W-:-:S04]  /*2370*/  IMAD.WIDE.U32 R90, R90, -0x326172a9, RZ ;  /* 0xcd9e8d575a5a7825 */ /* 0x000fc800078e00ff */
[----:B------:R-:W-:Y:S01]  /*2380*/  IMAD.WIDE.U32 R150, R150, -0x2daee0ad, RZ ;  /* 0xd2511f5396967825 */ /* 0x000fe200078e00ff */
[----:B------:R-:W-:Y:S02]  /*2390*/  LOP3.LUT R126, R91, R126, R124, 0x96, !PT ;  /* 0x0000007e5b7e7212 */ /* 0x000fe400078e967c */
[----:B------:R-:W-:Y:S02]  /*23a0*/  MOV R138, R90 ;  /* 0x0000005a008a7202 */ /* 0x000fe40000000f00 */
[----:B------:R-:W-:Y:S02]  /*23b0*/  LOP3.LUT R127, R151, R88, R123, 0x96, !PT ;  /* 0x00000058977f7212 */ /* 0x000fe400078e967b */
.L_x_2734:
[----:B------:R-:W-:Y:S05]  /*23c0*/  BSYNC B1 ;  /* 0x0000000000017941 */ /* 0x000fea0003800000 */
.L_x_2733:
        /* <DEDUP_REMOVED lines=11> */
.L_x_2729:
[----:B------:R-:W-:Y:S05]  /*2480*/  BSYNC B0 ;  /* 0x0000000000007941 */ /* 0x000fea0003800000 */
.L_x_2727:
        /* <DEDUP_REMOVED lines=8> */
.L_x_2738:
        /* <DEDUP_REMOVED lines=12> */
.L_x_2741:
[----:B------:R-:W-:Y:S02]  /*25d0*/  IMAD.MOV.U32 R104, RZ, RZ, R138 ;  /* 0x000000ffff687224 */ /* 0x000fe400078e008a */
.L_x_2742:
[----:B------:R-:W-:Y:S05]  /*25e0*/  BSYNC B1 ;  /* 0x0000000000017941 */ /* 0x000fea0003800000 */
.L_x_2740:
        /* <DEDUP_REMOVED lines=16> */
.L_x_2746:
[----:B------:R-:W-:Y:S05]  /*26f0*/  BSYNC B2 ;  /* 0x0000000000027941 */ /* 0x000fea0003800000 */
.L_x_2745:
        /* <DEDUP_REMOVED lines=43> */
.L_x_2744:
[----:B------:R-:W-:Y:S05]  /*29b0*/  BSYNC B1 ;  /* 0x0000000000017941 */ /* 0x000fea0003800000 */
.L_x_2743:
        /* <DEDUP_REMOVED lines=11> */
.L_x_2739:
[----:B------:R-:W-:Y:S05]  /*2a70*/  BSYNC B0 ;  /* 0x0000000000007941 */ /* 0x000fea0003800000 */
.L_x_2737:
        /* <DEDUP_REMOVED lines=8> */
.L_x_2748:
        /* <DEDUP_REMOVED lines=12> */
.L_x_2751:
[----:B------:R-:W-:Y:S02]  /*2bc0*/  IMAD.MOV.U32 R104, RZ, RZ, R138 ;  /* 0x000000ffff687224 */ /* 0x000fe400078e008a */
.L_x_2752:
[----:B------:R-:W-:Y:S05]  /*2bd0*/  BSYNC B1 ;  /* 0x0000000000017941 */ /* 0x000fea0003800000 */
.L_x_2750:
        /* <DEDUP_REMOVED lines=16> */
.L_x_2756:
[----:B------:R-:W-:Y:S05]  /*2ce0*/  BSYNC B2 ;  /* 0x0000000000027941 */ /* 0x000fea0003800000 */
.L_x_2755:
        /* <DEDUP_REMOVED lines=43> */
.L_x_2754:
[----:B------:R-:W-:Y:S05]  /*2fa0*/  BSYNC B1 ;  /* 0x0000000000017941 */ /* 0x000fea0003800000 */
.L_x_2753:
        /* <DEDUP_REMOVED lines=11> */
.L_x_2749:
[----:B------:R-:W-:Y:S05]  /*3060*/  BSYNC B0 ;  /* 0x0000000000007941 */ /* 0x000fea0003800000 */
.L_x_2747:
        /* <DEDUP_REMOVED lines=8> */
.L_x_2758:
        /* <DEDUP_REMOVED lines=12> */
.L_x_2761:
[----:B------:R-:W-:Y:S02]  /*31b0*/  IMAD.MOV.U32 R106, RZ, RZ, R138 ;  /* 0x000000ffff6a7224 */ /* 0x000fe400078e008a */
.L_x_2762:
[----:B------:R-:W-:Y:S05]  /*31c0*/  BSYNC B1 ;  /* 0x0000000000017941 */ /* 0x000fea0003800000 */
.L_x_2760:
        /* <DEDUP_REMOVED lines=16> */
.L_x_2766:
[----:B------:R-:W-:Y:S05]  /*32d0*/  BSYNC B2 ;  /* 0x0000000000027941 */ /* 0x000fea0003800000 */
.L_x_2765:
        /* <DEDUP_REMOVED lines=43> */
.L_x_2764:
[----:B------:R-:W-:Y:S05]  /*3590*/  BSYNC B1 ;  /* 0x0000000000017941 */ /* 0x000fea0003800000 */
.L_x_2763:
        /* <DEDUP_REMOVED lines=11> */
.L_x_2759:
[----:B------:R-:W-:Y:S05]  /*3650*/  BSYNC B0 ;  /* 0x0000000000007941 */ /* 0x000fea0003800000 */
.L_x_2757:
        /* <DEDUP_REMOVED lines=8> */
.L_x_2768:
        /* <DEDUP_REMOVED lines=12> */
.L_x_2771:
[----:B------:R-:W-:Y:S02]  /*37a0*/  MOV R152, R138 ;  /* 0x0000008a00987202 */ /* 0x000fe40000000f00 */
.L_x_2772:
[----:B------:R-:W-:Y:S05]  /*37b0*/  BSYNC B1 ;  /* 0x0000000000017941 */ /* 0x000fea0003800000 */
.L_x_2770:
        /* <DEDUP_REMOVED lines=16> */
.L_x_2776:
[----:B------:R-:W-:Y:S05]  /*38c0*/  BSYNC B2 ;  /* 0x0000000000027941 */ /* 0x000fea0003800000 */
.L_x_2775:
        /* <DEDUP_REMOVED lines=43> */
.L_x_2774:
[----:B------:R-:W-:Y:S05]  /*3b80*/  BSYNC B1 ;  /* 0x0000000000017941 */ /* 0x000fea0003800000 */
.L_x_2773:
[----:B------:R-:W0:Y:S01]  /*3b90*/  I2F.U32 R88, R152 ;  /* 0x0000009800587306 */ /* 0x000e220000201000 */
[----:B------:R-:W-:Y:S01]  /*3ba0*/  HFMA2.MMA R91, -RZ, RZ, 0.1171875, 0 ;  /* 0x2f800000ff5b7435 */ /* 0x000fe200000001ff */
[----:B-----5:R-:W-:-:S05]  /*3bb0*/  PRMT R89, RZ, 0x7610, R87 ;  /* 0x00007610ff597816 */ /* 0x020fca0000000057 */
        /* <DEDUP_REMOVED lines=9> */
.L_x_2769:
[----:B------:R-:W-:Y:S05]  /*3c50*/  BSYNC B0 ;  /* 0x0000000000007941 */ /* 0x000fea0003800000 */
.L_x_2767:
[----:B------:R-:W-:Y:S01]  /*3c60*/  IMAD.MOV.U32 R154, RZ, RZ, 0x10 ;  /* 0x00000010ff9a7424 */ /* 0x000fe200078e00ff */
[----:B------:R-:W-:Y:S01]  /*3c70*/  F2FP.BF16.PACK_AB R91, R92, R93 ;  /* 0x0000005d5c5b723e */ /* 0x000fe200000010ff */
[----:B------:R-:W-:Y:S01]  /*3c80*/  BSSY B0, `(.L_x_2777) ;  /* 0x000001f000007945 */ /* 0x000fe20003800000 */
[----:B------:R-:W-:Y:S01]  /*3c90*/  F2FP.BF16.PACK_AB R90, R94, R95 ;  /* 0x0000005f5e5a723e */ /* 0x000fe200000010ff */
[----:B------:R-:W-:Y:S01]  /*3ca0*/  IMAD.WIDE.U32 R106, R239, R154, c[0x0][0x188] ;  /* 0x00006200ef6a7625 */ /* 0x000fe200078e009a */
[----:B------:R-:W-:Y:S02]  /*3cb0*/  F2FP.BF16.PACK_AB R89, R96, R97 ;  /* 0x000000616059723e */ /* 0x000fe400000010ff */
[----:B------:R-:W-:Y:S02]  /*3cc0*/  F2FP.BF16.PACK_AB R88, R98, R99 ;  /* 0x000000636258723e */ /* 0x000fe400000010ff */
[----:B------:R-:W-:-:S02]  /*3cd0*/  IADD3 R163, R237, 0x80, RZ ;  /* 0x00000080eda37810 */ /* 0x000fc40007ffe0ff */
[----:B------:R-:W-:Y:S01]  /*3ce0*/  IADD3 R161, R239, 0x80, RZ ;  /* 0x00000080efa17810 */ /* 0x000fe20007ffe0ff */
[----:B------:R0:W-:Y:S02]  /*3cf0*/  STG.E.128 [R106.64], R88 ;  /* 0x000000586a007986 */ /* 0x0001e4000c101d04 */
[----:B------:R-:W-:-:S04]  /*3d00*/  @P1 IMAD.WIDE.U32 R104, R163, R154, c[0x0][0x170] ;  /* 0x00005c00a3681625 */ /* 0x000fc800078e009a */
[----:B------:R-:W-:Y:S01]  /*3d10*/  @P0 IMAD.WIDE.U32 R102, R161, R154, c[0x0][0x180] ;  /* 0x00006000a1660625 */ /* 0x000fe200078e009a */
[----:B------:R-:W-:Y:S05]  /*3d20*/  @!P1 BRA `(.L_x_2778) ;  /* 0x0000014000009947 */ /* 0x000fea0003800000 */
[----:B0-----:R-:W-:Y:S01]  /*3d30*/  IMAD.U32 R89, R149, 0x10000, RZ ;  /* 0x0001000095597824 */ /* 0x001fe200078e00ff */
[----:B------:R-:W-:Y:S02]  /*3d40*/  LOP3.LUT R88, R152, 0xffff, RZ, 0xc0, !PT ;  /* 0x0000ffff98587812 */ /* 0x000fe400078ec0ff */
        /* <DEDUP_REMOVED lines=11> */
[----:B------:R-:W-:Y:S01]  /*3e00*/  LOP3.LUT R91, R91, R153, R107, 0xfe, !PT ;  /* 0x000000995b5b7212 */ /* 0x000fe200078efe6b */
[----:B------:R-:W-:Y:S01]  /*3e10*/  IMAD.MOV.U32 R156, RZ, RZ, 0x8 ;  /* 0x00000008ff9c7424 */ /* 0x000fe200078e00ff */
[----:B------:R-:W-:Y:S02]  /*3e20*/  LOP3.LUT R88, R88, R106, R90, 0xfe, !PT ;  /* 0x0000006a58587212 */ /* 0x000fe400078efe5a */
[----:B------:R-:W-:Y:S01]  /*3e30*/  LOP3.LUT R89, R91, R89, RZ, 0xfc, !PT ;  /* 0x000000595b597212 */ /* 0x000fe200078efcff */
[----:B------:R-:W-:Y:S01]  /*3e40*/  IMAD.WIDE.U32 R90, R237, R156, c[0x0][0x190] ;  /* 0x00006400ed5a7625 */ /* 0x000fe200078e009c */
[----:B------:R-:W-:-:S05]  /*3e50*/  LOP3.LUT R88, R88, 0xff, R143, 0xf8, !PT ;  /* 0x000000ff58587812 */ /* 0x000fca00078ef88f */
[----:B------:R0:W-:Y:S02]  /*3e60*/  STG.E.64 [R90.64], R88 ;  /* 0x000000585a007986 */ /* 0x0001e4000c101b04 */
.L_x_2778:
[----:B------:R-:W-:Y:S05]  /*3e70*/  BSYNC B0 ;  /* 0x0000000000007941 */ /* 0x000fea0003800000 */
.L_x_2777:
[----:B-----5:R1:W5:Y:S04]  /*3e80*/  @P1 LDG.E.128 R84, [R104.64] ;  /* 0x0000000468541981 */ /* 0x020368000c1e1d00 */
[----:B------:R1:W5:Y:S01]  /*3e90*/  @P0 LDG.E.128 R80, [R102.64] ;  /* 0x0000000466500981 */ /* 0x000362000c1e1d00 */
[----:B------:R-:W-:Y:S01]  /*3ea0*/  BSSY B0, `(.L_x_2779) ;  /* 0x000005e000007945 */ /* 0x000fe20003800000 */
[----:B------:R-:W-:Y:S05]  /*3eb0*/  @P2 BRA `(.L_x_2780) ;  /* 0x0000006000002947 */ /* 0x000fea0003800000 */
[----:B------:R-:W-:Y:S02]  /*3ec0*/  IMAD.MOV.U32 R157, RZ, RZ, RZ ;  /* 0x000000ffff9d7224 */ /* 0x000fe400078e00ff */
[----:B0-----:R-:W-:Y:S01]  /*3ed0*/  IMAD.MOV.U32 R88, RZ, RZ, R151 ;  /* 0x000000ffff587224 */ /* 0x001fe200078e0097 */
[----:B------:R-:W-:Y:S05]  /*3ee0*/  @!P0 BRA `(.L_x_2781) ;  /* 0x0000059000008947 */ /* 0x000fea0003800000 */
[----:B------:R-:W-:Y:S02]  /*3ef0*/  MOV R88, R151 ;  /* 0x0000009700587202 */ /* 0x000fe40000000f00 */
[----:B-----5:R-:W-:Y:S01]  /*3f00*/  PRMT R157, RZ, 0x5410, R80 ;  /* 0x00005410ff9d7816 */ /* 0x020fe20000000050 */
[----:B------:R-:W-:Y:S05]  /*3f10*/  BRA `(.L_x_2781) ;  /* 0x0000056000007947 */ /* 0x000fea0003800000 */
.L_x_2780:
[C---:B------:R-:W-:Y:S01]  /*3f20*/  ISETP.NE.AND P3, PT, R151.reuse, 0x1, PT ;  /* 0x000000019700780c */ /* 0x040fe20003f65270 */
[----:B------:R-:W-:Y:S01]  /*3f30*/  BSSY B1, `(.L_x_2782) ;  /* 0x000000c000017945 */ /* 0x000fe20003800000 */
[----:B0-----:R-:W-:-:S11]  /*3f40*/  IADD3 R88, R151, 0x1, RZ ;  /* 0x0000000197587810 */ /* 0x001fd60007ffe0ff */
        /* <DEDUP_REMOVED lines=9> */
.L_x_2783:
[----:B------:R-:W-:Y:S02]  /*3fe0*/  IMAD.MOV.U32 R106, RZ, RZ, R138 ;  /* 0x000000ffff6a7224 */ /* 0x000fe400078e008a */
.L_x_2784:
[----:B------:R-:W-:Y:S05]  /*3ff0*/  BSYNC B1 ;  /* 0x0000000000017941 */ /* 0x000fea0003800000 */
.L_x_2782:
        /* <DEDUP_REMOVED lines=16> */
.L_x_2788:
[----:B------:R-:W-:Y:S05]  /*4100*/  BSYNC B2 ;  /* 0x0000000000027941 */ /* 0x000fea0003800000 */
.L_x_2787:
[----:B------:R-:W-:Y:S01]  /*4110*/  IMAD.HI.U32 R88, R129, -0x326172a9, RZ ;  /* 0xcd9e8d5781587827 */ /* 0x000fe200078e00ff */
[----:B------:R-:W-:-:S03]  /*4120*/  LOP3.LUT R89, R89, R135, R131, 0x96, !PT ;  /* 0x0000008759597212 */ /* 0x000fc600078e9683 */
[----:B-1----:R-:W-:Y:S01]  /*4130*/  IMAD R105, R129, -0x326172a9, RZ ;  /* 0xcd9e8d5781697824 */ /* 0x002fe200078e02ff */
        /* <DEDUP_REMOVED lines=40> */
.L_x_2786:
[----:B------:R-:W-:Y:S05]  /*43c0*/  BSYNC B1 ;  /* 0x0000000000017941 */ /* 0x000fea0003800000 */
.L_x_2785:
        /* <DEDUP_REMOVED lines=11> */
.L_x_2781:
[----:B------:R-:W-:Y:S05]  /*4480*/  BSYNC B0 ;  /* 0x0000000000007941 */ /* 0x000fea0003800000 */
.L_x_2779:
        /* <DEDUP_REMOVED lines=8> */
.L_x_2790:
        /* <DEDUP_REMOVED lines=12> */
.L_x_2793:
[----:B------:R-:W-:Y:S02]  /*45d0*/  IMAD.MOV.U32 R106, RZ, RZ, R138 ;  /* 0x000000ffff6a7224 */ /* 0x000fe400078e008a */
.L_x_2794:
[----:B------:R-:W-:Y:S05]  /*45e0*/  BSYNC B1 ;  /* 0x0000000000017941 */ /* 0x000fea0003800000 */
.L_x_2792:
        /* <DEDUP_REMOVED lines=16> */
.L_x_2798:
[----:B------:R-:W-:Y:S05]  /*46f0*/  BSYNC B2 ;  /* 0x0000000000027941 */ /* 0x000fea0003800000 */
.L_x_2797:
        /* <DEDUP_REMOVED lines=40> */
[----:B------:R-:W-:-:S03]  /*4980*/  LOP3.LUT R126, R91, R126, R124, 0x96, !PT ;  /* 0x0000007e5b7e7212 */ /* 0x000fc600078e967c */
[----:B------:R-:W-:Y:S01]  /*4990*/  IMAD.MOV.U32 R138, RZ, RZ, R90 ;  /* 0x000000ffff8a7224 */ /* 0x000fe200078e005a */
[----:B------:R-:W-:Y:S02]  /*49a0*/  LOP3.LUT R127, R151, R88, R123, 0x96, !PT ;  /* 0x00000058977f7212 */ /* 0x000fe400078e967b */
.L_x_2796:
[----:B------:R-:W-:Y:S05]  /*49b0*/  BSYNC B1 ;  /* 0x0000000000017941 */ /* 0x000fea0003800000 */
.L_x_2795:
        /* <DEDUP_REMOVED lines=11> */
.L_x_2791:
[----:B------:R-:W-:Y:S05]  /*4a70*/  BSYNC B0 ;  /* 0x0000000000007941 */ /* 0x000fea0003800000 */
.L_x_2789:
        /* <DEDUP_REMOVED lines=8> */
.L_x_2800:
        /* <DEDUP_REMOVED lines=12> */
.L_x_2803:
[----:B------:R-:W-:Y:S02]  /*4bc0*/  IMAD.MOV.U32 R106, RZ, RZ, R138 ;  /* 0x000000ffff6a7224 */ /* 0x000fe400078e008a */
.L_x_2804:
[----:B------:R-:W-:Y:S05]  /*4bd0*/  BSYNC B1 ;  /* 0x0000000000017941 */ /* 0x000fea0003800000 */
.L_x_2802:
        /* <DEDUP_REMOVED lines=16> */
.L_x_2808:
[----:B------:R-:W-:Y:S05]  /*4ce0*/  BSYNC B2 ;  /* 0x0000000000027941 */ /* 0x000fea0003800000 */
.L_x_2807:
        /* <DEDUP_REMOVED lines=40> */
[----:B------:R-:W-:Y:S02]  /*4f70*/  MOV R138, R90 ;  /* 0x0000005a008a7202 */ /* 0x000fe40000000f00 */
[----:B------:R-:W-:Y:S01]  /*4f80*/  LOP3.LUT R127, R151, R88, R123, 0x96, !PT ;  /* 0x00000058977f7212 */ /* 0x000fe200078e967b */
[----:B------:R-:W-:Y:S02]  /*4f90*/  IMAD.MOV.U32 R88, RZ, RZ, RZ ;  /* 0x000000ffff587224 */ /* 0x000fe400078e00ff */
.L_x_2806:
[----:B------:R-:W-:Y:S05]  /*4fa0*/  BSYNC B1 ;  /* 0x0000000000017941 */ /* 0x000fea0003800000 */
.L_x_2805:
        /* <DEDUP_REMOVED lines=11> */
.L_x_2801:
[----:B------:R-:W-:Y:S05]  /*5060*/  BSYNC B0 ;  /* 0x0000000000007941 */ /* 0x000fea0003800000 */
.L_x_2799:
        /* <DEDUP_REMOVED lines=8> */
.L_x_2810:
        /* <DEDUP_REMOVED lines=12> */
.L_x_2813:
[----:B------:R-:W-:Y:S02]  /*51b0*/  IMAD.MOV.U32 R106, RZ, RZ, R138 ;  /* 0x000000ffff6a7224 */ /* 0x000fe400078e008a */
.L_x_2814:
[----:B------:R-:W-:Y:S05]  /*51c0*/  BSYNC B1 ;  /* 0x0000000000017941 */ /* 0x000fea0003800000 */
.L_x_2812:
        /* <DEDUP_REMOVED lines=16> */
.L_x_2818:
[----:B------:R-:W-:Y:S05]  /*52d0*/  BSYNC B2 ;  /* 0x0000000000027941 */ /* 0x000fea0003800000 */
.L_x_2817:
        /* <DEDUP_REMOVED lines=43> */
.L_x_2816:
[----:B------:R-:W-:Y:S05]  /*5590*/  BSYNC B1 ;  /* 0x0000000000017941 */ /* 0x000fea0003800000 */
.L_x_2815:
        /* <DEDUP_REMOVED lines=11> */
.L_x_2811:
[----:B------:R-:W-:Y:S05]  /*5650*/  BSYNC B0 ;  /* 0x0000000000007941 */ /* 0x000fea0003800000 */
.L_x_2809:
        /* <DEDUP_REMOVED lines=8> */
.L_x_2820:
        /* <DEDUP_REMOVED lines=12> */
.L_x_2823:
[----:B------:R-:W-:Y:S02]  /*57a0*/  IMAD.MOV.U32 R106, RZ, RZ, R138 ;  /* 0x000000ffff6a7224 */ /* 0x000fe400078e008a */
.L_x_2824:
[----:B------:R-:W-:Y:S05]  /*57b0*/  BSYNC B1 ;  /* 0x0000000000017941 */ /* 0x000fea0003800000 */
.L_x_2822:
        /* <DEDUP_REMOVED lines=16> */
.L_x_2828:
[----:B------:R-:W-:Y:S05]  /*58c0*/  BSYNC B2 ;  /* 0x0000000000027941 */ /* 0x000fea0003800000 */
.L_x_2827:
[----:B------:R-:W-:Y:S01]  /*58d0*/  IMAD.HI.U32 R88, R129, -0x326172a9, RZ ;  /* 0xcd9e8d5781587827 */ /* 0x000fe200078e00ff */
[----:B------:R-:W-:-:S03]  /*58e0*/  LOP3.LUT R89, R89, R135, R131, 0x96, !PT ;  /* 0x0000008759597212 */ /* 0x000fc600078e9683 */
[----:B------:R-:W-:Y:S01]  /*58f0*/  IMAD R91, R129, -0x326172a9, RZ ;  /* 0xcd9e8d57815b7824 */ /* 0x000fe200078e02ff */
[----:B-1----:R-:W-:Y:S01]  /*5900*/  LOP3.LUT R102, R88, R133, R130, 0x96, !PT ;  /* 0x0000008558667212 */ /* 0x002fe200078e9682 */
        /* <DEDUP_REMOVED lines=40> */
.L_x_2826:
[----:B------:R-:W-:Y:S05]  /*5b90*/  BSYNC B1 ;  /* 0x0000000000017941 */ /* 0x000fea0003800000 */
.L_x_2825:
        /* <DEDUP_REMOVED lines=11> */
.L_x_2821:
[----:B------:R-:W-:Y:S05]  /*5c50*/  BSYNC B0 ;  /* 0x0000000000007941 */ /* 0x000fea0003800000 */
.L_x_2819:
        /* <DEDUP_REMOVED lines=8> */
.L_x_2830:
        /* <DEDUP_REMOVED lines=12> */
.L_x_2833:
[----:B------:R-:W-:Y:S02]  /*5da0*/  IMAD.MOV.U32 R148, RZ, RZ, R138 ;  /* 0x000000ffff947224 */ /* 0x000fe400078e008a */
.L_x_2834:
[----:B------:R-:W-:Y:S05]  /*5db0*/  BSYNC B1 ;  /* 0x0000000000017941 */ /* 0x000fea0003800000 */
.L_x_2832:
        /* <DEDUP_REMOVED lines=16> */
.L_x_2838:
[----:B------:R-:W-:Y:S05]  /*5ec0*/  BSYNC B2 ;  /* 0x0000000000027941 */ /* 0x000fea0003800000 */
.L_x_2837:
        /* <DEDUP_REMOVED lines=44> */
.L_x_2836:
[----:B------:R-:W-:Y:S05]  /*6190*/  BSYNC B1 ;  /* 0x0000000000017941 */ /* 0x000fea0003800000 */
.L_x_2835:
        /* <DEDUP_REMOVED lines=12> */
.L_x_2831:
[----:B------:R-:W-:Y:S05]  /*6260*/  BSYNC B0 ;  /* 0x0000000000007941 */ /* 0x000fea0003800000 */
.L_x_2829:
[----:B------:R-:W-:Y:S01]  /*6270*/  BSSY B0, `(.L_x_2839) ;  /* 0x0000060000007945 */ /* 0x000fe20003800000 */
[----:B------:R-:W-:Y:S05]  /*6280*/  @P2 BRA `(.L_x_2840) ;  /* 0x0000006000002947 */ /* 0x000fea0003800000 */
[----:B-1----:R-:W-:Y:S01]  /*6290*/  IMAD.MOV.U32 R103, RZ, RZ, RZ ;  /* 0x000000ffff677224 */ /* 0x002fe200078e00ff */
[----:B------:R-:W-:Y:S01]  /*62a0*/  MOV R88, R89 ;  /* 0x0000005900587202 */ /* 0x000fe20000000f00 */
[----:B------:R-:W-:Y:S05]  /*62b0*/  @!P0 BRA `(.L_x_2841) ;  /* 0x000005b000008947 */ /* 0x000fea0003800000 */
[----:B------:R-:W-:Y:S01]  /*62c0*/  IMAD.MOV.U32 R88, RZ, RZ, R89 ;  /* 0x000000ffff587224 */ /* 0x000fe200078e0059 */
[----:B-----5:R-:W-:Y:S01]  /*62d0*/  PRMT R103, RZ, 0x5410, R83 ;  /* 0x00005410ff677816 */ /* 0x020fe20000000053 */
[----:B------:R-:W-:Y:S05]  /*62e0*/  BRA `(.L_x_2841) ;  /* 0x0000058000007947 */ /* 0x000fea0003800000 */
.L_x_2840:
        /* <DEDUP_REMOVED lines=12> */
.L_x_2843:
[----:B------:R-:W-:Y:S02]  /*63b0*/  MOV R149, R138 ;  /* 0x0000008a00957202 */ /* 0x000fe40000000f00 */
.L_x_2844:
[----:B------:R-:W-:Y:S05]  /*63c0*/  BSYNC B1 ;  /* 0x0000000000017941 */ /* 0x000fea0003800000 */
.L_x_2842:
        /* <DEDUP_REMOVED lines=16> */
.L_x_2848:
[----:B------:R-:W-:Y:S05]  /*64d0*/  BSYNC B2 ;  /* 0x0000000000027941 */ /* 0x000fea0003800000 */
.L_x_2847:
        /* <DEDUP_REMOVED lines=41> */
[----:B------:R-:W-:Y:S01]  /*6770*/  MOV R150, R88 ;  /* 0x0000005800967202 */ /* 0x000fe20000000f00 */
[----:B------:R-:W-:Y:S01]  /*6780*/  IMAD.MOV.U32 R88, RZ, RZ, RZ ;  /* 0x000000ffff587224 */ /* 0x000fe200078e00ff */
[----:B------:R-:W-:Y:S02]  /*6790*/  LOP3.LUT R127, R89, R90, R123, 0x96, !PT ;  /* 0x0000005a597f7212 */ /* 0x000fe400078e967b */
.L_x_2846:
[----:B------:R-:W-:Y:S05]  /*67a0*/  BSYNC B1 ;  /* 0x0000000000017941 */ /* 0x000fea0003800000 */
.L_x_2845:
        /* <DEDUP_REMOVED lines=8> */
[----:B-1----:R-:W-:Y:S02]  /*6830*/  FSEL R103, R91, RZ, !P3 ;  /* 0x000000ff5b677208 */ /* 0x002fe40005800000 */
[----:B------:R-:W-:-:S03]  /*6840*/  SEL R89, RZ, 0x1, P3 ;  /* 0x00000001ff597807 */ /* 0x000fc60001800000 */
[----:B------:R-:W-:Y:S01]  /*6850*/  @P0 FADD.FTZ R103, R90, R103 ;  /* 0x000000675a670221 */ /* 0x000fe20000010000 */
[----:B------:R-:W-:Y:S02]  /*6860*/  PRMT R149, R89, 0x7610, R149 ;  /* 0x0000761059957816 */ /* 0x000fe40000000095 */
.L_x_2841:
[----:B------:R-:W-:Y:S05]  /*6870*/  BSYNC B0 ;  /* 0x0000000000007941 */ /* 0x000fea0003800000 */
.L_x_2839:
        /* <DEDUP_REMOVED lines=8> */
.L_x_2850:
        /* <DEDUP_REMOVED lines=12> */
.L_x_2853:
[----:B------:R-:W-:Y:S02]  /*69c0*/  IMAD.MOV.U32 R152, RZ, RZ, R138 ;  /* 0x000000ffff987224 */ /* 0x000fe400078e008a */
.L_x_2854:
[----:B------:R-:W-:Y:S05]  /*69d0*/  BSYNC B1 ;  /* 0x0000000000017941 */ /* 0x000fea0003800000 */
.L_x_2852:
        /* <DEDUP_REMOVED lines=16> */
.L_x_2858:
[----:B------:R-:W-:Y:S05]  /*6ae0*/  BSYNC B2 ;  /* 0x0000000000027941 */ /* 0x000fea0003800000 */
.L_x_2857:
        /* <DEDUP_REMOVED lines=44> */
.L_x_2856:
[----:B------:R-:W-:Y:S05]  /*6db0*/  BSYNC B1 ;  /* 0x0000000000017941 */ /* 0x000fea0003800000 */
.L_x_2855:
        /* <DEDUP_REMOVED lines=12> */
.L_x_2851:
[----:B------:R-:W-:Y:S05]  /*6e80*/  BSYNC B0 ;  /* 0x0000000000007941 */ /* 0x000fea0003800000 */
.L_x_2849:
[----:B------:R-:W-:Y:S01]  /*6e90*/  IMAD.WIDE.U32 R160, R161, R154, c[0x0][0x188] ;  /* 0x00006200a1a07625 */ /* 0x000fe200078e009a */
[----:B------:R-:W-:Y:S01]  /*6ea0*/  F2FP.BF16.PACK_AB R91, R102, R103 ;  /* 0x00000067665b723e */ /* 0x000fe200000010ff */
[----:B------:R-:W-:Y:S01]  /*6eb0*/  BSSY B0, `(.L_x_2859) ;  /* 0x000001e000007945 */ /* 0x000fe20003800000 */
[----:B------:R-:W-:Y:S02]  /*6ec0*/  F2FP.BF16.PACK_AB R90, R106, R107 ;  /* 0x0000006b6a5a723e */ /* 0x000fe400000010ff */
        /* <DEDUP_REMOVED lines=28> */
.L_x_2860:
[----:B------:R-:W-:Y:S05]  /*7090*/  BSYNC B0 ;  /* 0x0000000000007941 */ /* 0x000fea0003800000 */
.L_x_2859:
[----:B-----5:R1:W5:Y:S04]  /*70a0*/  @P1 LDG.E.128 R84, [R158.64] ;  /* 0x000000049e541981 */ /* 0x020368000c1e1d00 */
[----:B------:R1:W5:Y:S01]  /*70b0*/  @P0 LDG.E.128 R80, [R104.64] ;  /* 0x0000000468500981 */ /* 0x000362000c1e1d00 */
[----:B------:R-:W-:Y:S01]  /*70c0*/  BSSY B0, `(.L_x_2861) ;  /* 0x0000060000007945 */ /* 0x000fe20003800000 */
[----:B------:R-:W-:Y:S05]  /*70d0*/  @P2 BRA `(.L_x_2862) ;  /* 0x0000006000002947 */ /* 0x000fea0003800000 */
[----:B------:R-:W-:Y:S01]  /*70e0*/  IMAD.MOV.U32 R173, RZ, RZ, RZ ;  /* 0x000000ffffad7224 */ /* 0x000fe200078e00ff */
[----:B0-----:R-:W-:Y:S01]  /*70f0*/  MOV R88, R156 ;  /* 0x0000009c00587202 */ /* 0x001fe20000000f00 */
[----:B------:R-:W-:Y:S05]  /*7100*/  @!P0 BRA `(.L_x_2863) ;  /* 0x000005b000008947 */ /* 0x000fea0003800000 */
[----:B------:R-:W-:Y:S01]  /*7110*/  IMAD.MOV.U32 R88, RZ, RZ, R156 ;  /* 0x000000ffff587224 */ /* 0x000fe200078e009c */
[----:B-----5:R-:W-:Y:S01]  /*7120*/  PRMT R173, RZ, 0x5410, R80 ;  /* 0x00005410ffad7816 */ /* 0x020fe20000000050 */
[----:B------:R-:W-:Y:S05]  /*7130*/  BRA `(.L_x_2863) ;  /* 0x0000058000007947 */ /* 0x000fea0003800000 */
.L_x_2862:
        /* <DEDUP_REMOVED lines=12> */
.L_x_2865:
[----:B------:R-:W-:Y:S02]  /*7200*/  MOV R143, R138 ;  /* 0x0000008a008f7202 */ /* 0x000fe40000000f00 */
.L_x_2866:
[----:B------:R-:W-:Y:S05]  /*7210*/  BSYNC B1 ;  /* 0x0000000000017941 */ /* 0x000fea0003800000 */
.L_x_2864:
        /* <DEDUP_REMOVED lines=16> */
.L_x_2870:
[----:B------:R-:W-:Y:S05]  /*7320*/  BSYNC B2 ;  /* 0x0000000000027941 */ /* 0x000fea0003800000 */
.L_x_2869:
        /* <DEDUP_REMOVED lines=44> */
.L_x_2868:
[----:B------:R-:W-:Y:S05]  /*75f0*/  BSYNC B1 ;  /* 0x0000000000017941 */ /* 0x000fea0003800000 */
.L_x_2867:
        /* <DEDUP_REMOVED lines=12> */
.L_x_2863:
[----:B------:R-:W-:Y:S05]  /*76c0*/  BSYNC B0 ;  /* 0x0000000000007941 */ /* 0x000fea0003800000 */
.L_x_2861:
        /* <DEDUP_REMOVED lines=8> */
.L_x_2872:
        /* <DEDUP_REMOVED lines=12> */
.L_x_2875:
[----:B------:R-:W-:Y:S02]  /*7810*/  IMAD.MOV.U32 R144, RZ, RZ, R138 ;  /* 0x000000ffff907224 */ /* 0x000fe400078e008a */
.L_x_2876:
[----:B------:R-:W-:Y:S05]  /*7820*/  BSYNC B1 ;  /* 0x0000000000017941 */ /* 0x000fea0003800000 */
.L_x_2874:
        /* <DEDUP_REMOVED lines=16> */
.L_x_2880:
[----:B------:R-:W-:Y:S05]  /*7930*/  BSYNC B2 ;  /* 0x0000000000027941 */ /* 0x000fea0003800000 */
.L_x_2879:
        /* <DEDUP_REMOVED lines=44> */
.L_x_2878:
[----:B------:R-:W-:Y:S05]  /*7c00*/  BSYNC B1 ;  /* 0x0000000000017941 */ /* 0x000fea0003800000 */
.L_x_2877:
        /* <DEDUP_REMOVED lines=12> */
.L_x_2873:
[----:B------:R-:W-:Y:S05]  /*7cd0*/  BSYNC B0 ;  /* 0x0000000000007941 */ /* 0x000fea0003800000 */
.L_x_2871:
        /* <DEDUP_REMOVED lines=8> */
.L_x_2882:
        /* <DEDUP_REMOVED lines=12> */
.L_x_2885:
[----:B------:R-:W-:Y:S02]  /*7e20*/  IMAD.MOV.U32 R145, RZ, RZ, R138 ;  /* 0x000000ffff917224 */ /* 0x000fe400078e008a */
.L_x_2886:
[----:B------:R-:W-:Y:S05]  /*7e30*/  BSYNC B1 ;  /* 0x0000000000017941 */ /* 0x000fea0003800000 */
.L_x_2884:
        /* <DEDUP_REMOVED lines=16> */
.L_x_2890:
[----:B------:R-:W-:Y:S05]  /*7f40*/  BSYNC B2 ;  /* 0x0000000000027941 */ /* 0x000fea0003800000 */
.L_x_2889:
        /* <DEDUP_REMOVED lines=44> */
.L_x_2888:
[----:B------:R-:W-:Y:S05]  /*8210*/  BSYNC B1 ;  /* 0x0000000000017941 */ /* 0x000fea0003800000 */
.L_x_2887:
        /* <DEDUP_REMOVED lines=12> */
.L_x_2883:
[----:B------:R-:W-:Y:S05]  /*82e0*/  BSYNC B0 ;  /* 0x0000000000007941 */ /* 0x000fea0003800000 */
.L_x_2881:
        /* <DEDUP_REMOVED lines=8> */
.L_x_2892:
        /* <DEDUP_REMOVED lines=12> */
.L_x_2895:
[----:B------:R-:W-:Y:S02]  /*8430*/  IMAD.MOV.U32 R146, RZ, RZ, R138 ;  /* 0x000000ffff927224 */ /* 0x000fe400078e008a */
.L_x_2896:
[----:B------:R-:W-:Y:S05]  /*8440*/  BSYNC B1 ;  /* 0x0000000000017941 */ /* 0x000fea0003800000 */
.L_x_2894:
        /* <DEDUP_REMOVED lines=16> */
.L_x_2900:
[----:B------:R-:W-:Y:S05]  /*8550*/  BSYNC B2 ;  /* 0x0000000000027941 */ /* 0x000fea0003800000 */
.L_x_2899:
        /* <DEDUP_REMOVED lines=44> */
.L_x_2898:
[----:B------:R-:W-:Y:S05]  /*8820*/  BSYNC B1 ;  /* 0x0000000000017941 */ /* 0x000fea0003800000 */
.L_x_2897:
        /* <DEDUP_REMOVED lines=12> */
.L_x_2893:
[----:B------:R-:W-:Y:S05]  /*88f0*/  BSYNC B0 ;  /* 0x0000000000007941 */ /* 0x000fea0003800000 */
.L_x_2891:
        /* <DEDUP_REMOVED lines=8> */
.L_x_2902:
        /* <DEDUP_REMOVED lines=12> */
.L_x_2905:
[----:B------:R-:W-:Y:S02]  /*8a40*/  IMAD.MOV.U32 R147, RZ, RZ, R138 ;  /* 0x000000ffff937224 */ /* 0x000fe400078e008a */
.L_x_2906:
[----:B------:R-:W-:Y:S05]  /*8a50*/  BSYNC B1 ;  /* 0x0000000000017941 */ /* 0x000fea0003800000 */
.L_x_2904:
        /* <DEDUP_REMOVED lines=16> */
.L_x_2910:
[----:B------:R-:W-:Y:S05]  /*8b60*/  BSYNC B2 ;  /* 0x0000000000027941 */ /* 0x000fea0003800000 */
.L_x_2909:
        /* <DEDUP_REMOVED lines=44> */
.L_x_2908:
[----:B------:R-:W-:Y:S05]  /*8e30*/  BSYNC B1 ;  /* 0x0000000000017941 */ /* 0x000fea0003800000 */
.L_x_2907:
        /* <DEDUP_REMOVED lines=12> */
.L_x_2903:
[----:B------:R-:W-:Y:S05]  /*8f00*/  BSYNC B0 ;  /* 0x0000000000007941 */ /* 0x000fea0003800000 */
.L_x_2901:
        /* <DEDUP_REMOVED lines=8> */
.L_x_2912:
        /* <DEDUP_REMOVED lines=12> */
.L_x_2915:
[----:B------:R-:W-:Y:S02]  /*9050*/  MOV R148, R138 ;  /* 0x0000008a00947202 */ /* 0x000fe40000000f00 */
.L_x_2916:
[----:B------:R-:W-:Y:S05]  /*9060*/  BSYNC B1 ;  /* 0x0000000000017941 */ /* 0x000fea0003800000 */
.L_x_2914:
        /* <DEDUP_REMOVED lines=16> */
.L_x_2920:
[----:B------:R-:W-:Y:S05]  /*9170*/  BSYNC B2 ;  /* 0x0000000000027941 */ /* 0x000fea0003800000 */
.L_x_2919:
        /* <DEDUP_REMOVED lines=44> */
.L_x_2918:
[----:B------:R-:W-:Y:S05]  /*9440*/  BSYNC B1 ;  /* 0x0000000000017941 */ /* 0x000fea0003800000 */
.L_x_2917:
        /* <DEDUP_REMOVED lines=12> */
.L_x_2913:
[----:B------:R-:W-:Y:S05]  /*9510*/  BSYNC B0 ;  /* 0x0000000000007941 */ /* 0x000fea0003800000 */
.L_x_2911:
        /* <DEDUP_REMOVED lines=8> */
.L_x_2922:
        /* <DEDUP_REMOVED lines=12> */
.L_x_2925:
[----:B------:R-:W-:Y:S02]  /*9660*/  IMAD.MOV.U32 R149, RZ, RZ, R138 ;  /* 0x000000ffff957224 */ /* 0x000fe400078e008a */
.L_x_2926:
[----:B------:R-:W-:Y:S05]  /*9670*/  BSYNC B1 ;  /* 0x0000000000017941 */ /* 0x000fea0003800000 */
.L_x_2924:
        /* <DEDUP_REMOVED lines=16> */
.L_x_2930:
[----:B------:R-:W-:Y:S05]  /*9780*/  BSYNC B2 ;  /* 0x0000000000027941 */ /* 0x000fea0003800000 */
.L_x_2929:
        /* <DEDUP_REMOVED lines=42> */
[----:B------:R-:W-:Y:S01]  /*9a30*/  IMAD.MOV.U32 R138, RZ, RZ, R104 ;  /* 0x000000ffff8a7224 */ /* 0x000fe200078e0068 */
[----:B------:R-:W-:-:S04]  /*9a40*/  LOP3.LUT R127, R89, R90, R123, 0x96, !PT ;  /* 0x0000005a597f7212 */ /* 0x000fc800078e967b */
.L_x_2928:
[----:B------:R-:W-:Y:S05]  /*9a50*/  BSYNC B1 ;  /* 0x0000000000017941 */ /* 0x000fea0003800000 */
.L_x_2927:
        /* <DEDUP_REMOVED lines=12> */
.L_x_2923:
[----:B------:R-:W-:Y:S05]  /*9b20*/  BSYNC B0 ;  /* 0x0000000000007941 */ /* 0x000fea0003800000 */
.L_x_2921:
[----:B------:R-:W-:Y:S01]  /*9b30*/  BSSY B0, `(.L_x_2931) ;  /* 0x0000060000007945 */ /* 0x000fe20003800000 */
[----:B------:R-:W-:Y:S05]  /*9b40*/  @P2 BRA `(.L_x_2932) ;  /* 0x0000006000002947 */ /* 0x000fea0003800000 */
[----:B-1----:R-:W-:Y:S02]  /*9b50*/  IMAD.MOV.U32 R159, RZ, RZ, RZ ;  /* 0x000000ffff9f7224 */ /* 0x002fe400078e00ff */
[----:B------:R-:W-:Y:S01]  /*9b60*/  IMAD.MOV.U32 R156, RZ, RZ, R88 ;  /* 0x000000ffff9c7224 */ /* 0x000fe200078e0058 */
[----:B------:R-:W-:Y:S05]  /*9b70*/  @!P0 BRA `(.L_x_2933) ;  /* 0x000005b000008947 */ /* 0x000fea0003800000 */
[----:B------:R-:W-:Y:S01]  /*9b80*/  IMAD.MOV.U32 R156, RZ, RZ, R88 ;  /* 0x000000ffff9c7224 */ /* 0x000fe200078e0058 */
[----:B-----5:R-:W-:Y:S01]  /*9b90*/  PRMT R159, RZ, 0x7610, R83 ;  /* 0x00007610ff9f7816 */ /* 0x020fe20000000053 */
[----:B------:R-:W-:Y:S05]  /*9ba0*/  BRA `(.L_x_2933) ;  /* 0x0000058000007947 */ /* 0x000fea0003800000 */
.L_x_2932:
        /* <DEDUP_REMOVED lines=12> */
.L_x_2935:
[----:B------:R-:W-:Y:S02]  /*9c70*/  IMAD.MOV.U32 R152, RZ, RZ, R138 ;  /* 0x000000ffff987224 */ /* 0x000fe400078e008a */
.L_x_2936:
[----:B------:R-:W-:Y:S05]  /*9c80*/  BSYNC B1 ;  /* 0x0000000000017941 */ /* 0x000fea0003800000 */
.L_x_2934:
        /* <DEDUP_REMOVED lines=16> */
.L_x_2940:
[----:B------:R-:W-:Y:S05]  /*9d90*/  BSYNC B2 ;  /* 0x0000000000027941 */ /* 0x000fea0003800000 */
.L_x_2939:
        /* <DEDUP_REMOVED lines=44> */
.L_x_2938:
[----:B------:R-:W-:Y:S05]  /*a060*/  BSYNC B1 ;  /* 0x0000000000017941 */ /* 0x000fea0003800000 */
.L_x_2937:
[----:B------:R-:W0:Y:S01]  /*a070*/  I2F.U32 R88, R152 ;  /* 0x0000009800587306 */ /* 0x000e220000201000 */
[----:B------:R-:W-:Y:S01]  /*a080*/  HFMA2.MMA R89, -RZ, RZ, 0.1171875, 0 ;  /* 0x2f800000ff597435 */ /* 0x000fe200000001ff */
[----:B-----5:R-:W-:-:S05]  /*a090*/  PRMT R90, RZ, 0x7610, R87 ;  /* 0x00007610ff5a7816 */ /* 0x020fca0000000057 */
[----:B------:R-:W-:-:S04]  /*a0a0*/  FMUL.FTZ R90, R90, c[0x0][0x1ec] ;  /* 0x00007b005a5a7a20 */ /* 0x000fc80000410000 */
[----:B------:R-:W-:Y:S02]  /*a0b0*/  FMUL.FTZ R90, R90, c[0x0][0x1e8] ;  /* 0x00007a005a5a7a20 */ /* 0x000fe40000410000 */
[----:B0-----:R-:W-:-:S05]  /*a0c0*/  FFMA.FTZ R88, R88, R89, 1.1641532182693481445e-10 ;  /* 0x2f00000058587423 */ /* 0x001fca0000010059 */
[----:B------:R-:W-:-:S04]  /*a0d0*/  FSETP.GTU.FTZ.AND P3, PT, R88, c[0x0][0x1e4], PT ;  /* 0x0000790058007a0b */ /* 0x000fc80003f7c000 */
[----:B-1----:R-:W-:Y:S02]  /*a0e0*/  FSEL R159, R90, RZ, !P3 ;  /* 0x000000ff5a9f7208 */ /* 0x002fe40005800000 */
[----:B------:R-:W-:Y:S02]  /*a0f0*/  @P0 PRMT R90, RZ, 0x7610, R83 ;  /* 0x00007610ff5a0816 */ /* 0x000fe40000000053 */
[----:B------:R-:W-:-:S03]  /*a100*/  SEL R88, RZ, 0x1, P3 ;  /* 0x00000001ff587807 */ /* 0x000fc60001800000 */
[----:B------:R-:W-:Y:S01]  /*a110*/  @P0 FADD.FTZ R159, R90, R159 ;  /* 0x0000009f5a9f0221 */ /* 0x000fe20000010000 */
[----:B------:R-:W-:Y:S02]  /*a120*/  PRMT R152, R88, 0x7610, R152 ;  /* 0x0000761058987816 */ /* 0x000fe40000000098 */
.L_x_2933:
[----:B------:R-:W-:Y:S05]  /*a130*/  BSYNC B0 ;  /* 0x0000000000007941 */ /* 0x000fea0003800000 */
.L_x_2931:
        /* <DEDUP_REMOVED lines=32> */
.L_x_2942:
[----:B------:R-:W-:Y:S05]  /*a340*/  BSYNC B0 ;  /* 0x0000000000007941 */ /* 0x000fea0003800000 */
.L_x_2941:
        /* <DEDUP_REMOVED lines=10> */
.L_x_2944:
        /* <DEDUP_REMOVED lines=12> */
.L_x_2947:
[----:B------:R-:W-:Y:S02]  /*a4b0*/  IMAD.MOV.U32 R143, RZ, RZ, R138 ;  /* 0x000000ffff8f7224 */ /* 0x000fe400078e008a */
.L_x_2948:
[----:B------:R-:W-:Y:S05]  /*a4c0*/  BSYNC B1 ;  /* 0x0000000000017941 */ /* 0x000fea0003800000 */
.L_x_2946:
        /* <DEDUP_REMOVED lines=16> */
.L_x_2952:
[----:B------:R-:W-:Y:S05]  /*a5d0*/  BSYNC B2 ;  /* 0x0000000000027941 */ /* 0x000fea0003800000 */
.L_x_2951:
        /* <DEDUP_REMOVED lines=44> */
.L_x_2950:
[----:B------:R-:W-:Y:S05]  /*a8a0*/  BSYNC B1 ;  /* 0x0000000000017941 */ /* 0x000fea0003800000 */
.L_x_2949:
        /* <DEDUP_REMOVED lines=12> */
.L_x_2945:
[----:B------:R-:W-:Y:S05]  /*a970*/  BSYNC B0 ;  /* 0x0000000000007941 */ /* 0x000fea0003800000 */
.L_x_2943:
        /* <DEDUP_REMOVED lines=8> */
.L_x_2954:
        /* <DEDUP_REMOVED lines=12> */
.L_x_2957:
[----:B------:R-:W-:Y:S02]  /*aac0*/  IMAD.MOV.U32 R144, RZ, RZ, R138 ;  /* 0x000000ffff907224 */ /* 0x000fe400078e008a */
.L_x_2958:
[----:B------:R-:W-:Y:S05]  /*aad0*/  BSYNC B1 ;  /* 0x0000000000017941 */ /* 0x000fea0003800000 */
.L_x_2956:
        /* <DEDUP_REMOVED lines=16> */
.L_x_2962:
[----:B------:R-:W-:Y:S05]  /*abe0*/  BSYNC B2 ;  /* 0x0000000000027941 */ /* 0x000fea0003800000 */
.L_x_2961:
        /* <DEDUP_REMOVED lines=44> */
.L_x_2960:
[----:B------:R-:W-:Y:S05]  /*aeb0*/  BSYNC B1 ;  /* 0x0000000000017941 */ /* 0x000fea0003800000 */
.L_x_2959:
        /* <DEDUP_REMOVED lines=12> */
.L_x_2955:
[----:B------:R-:W-:Y:S05]  /*af80*/  BSYNC B0 ;  /* 0x0000000000007941 */ /* 0x000fea0003800000 */
.L_x_2953:
        /* <DEDUP_REMOVED lines=8> */
.L_x_2964:
        /* <DEDUP_REMOVED lines=12> */
.L_x_2967:
[----:B------:R-:W-:Y:S02]  /*b0d0*/  IMAD.MOV.U32 R145, RZ, RZ, R138 ;  /* 0x000000ffff917224 */ /* 0x000fe400078e008a */
.L_x_2968:
[----:B------:R-:W-:Y:S05]  /*b0e0*/  BSYNC B1 ;  /* 0x0000000000017941 */ /* 0x000fea0003800000 */
.L_x_2966:
        /* <DEDUP_REMOVED lines=16> */
.L_x_2972:
[----:B------:R-:W-:Y:S05]  /*b1f0*/  BSYNC B2 ;  /* 0x0000000000027941 */ /* 0x000fea0003800000 */
.L_x_2971:
        /* <DEDUP_REMOVED lines=44> */
.L_x_2970:
[----:B------:R-:W-:Y:S05]  /*b4c0*/  BSYNC B1 ;  /* 0x0000000000017941 */ /* 0x000fea0003800000 */
.L_x_2969:
        /* <DEDUP_REMOVED lines=12> */
.L_x_2965:
[----:B------:R-:W-:Y:S05]  /*b590*/  BSYNC B0 ;  /* 0x0000000000007941 */ /* 0x000fea0003800000 */
.L_x_2963:
        /* <DEDUP_REMOVED lines=8> */
.L_x_2974:
        /* <DEDUP_REMOVED lines=12> */
.L_x_2977:
[----:B------:R-:W-:Y:S02]  /*b6e0*/  IMAD.MOV.U32 R146, RZ, RZ, R138 ;  /* 0x000000ffff927224 */ /* 0x000fe400078e008a */
.L_x_2978:
[----:B------:R-:W-:Y:S05]  /*b6f0*/  BSYNC B1 ;  /* 0x0000000000017941 */ /* 0x000fea0003800000 */
.L_x_2976:
        /* <DEDUP_REMOVED lines=16> */
.L_x_2982:
[----:B------:R-:W-:Y:S05]  /*b800*/  BSYNC B2 ;  /* 0x0000000000027941 */ /* 0x000fea0003800000 */
.L_x_2981:
        /* <DEDUP_REMOVED lines=44> */
.L_x_2980:
[----:B------:R-:W-:Y:S05]  /*bad0*/  BSYNC B1 ;  /* 0x0000000000017941 */ /* 0x000fea0003800000 */
.L_x_2979:
        /* <DEDUP_REMOVED lines=12> */
.L_x_2975:
[----:B------:R-:W-:Y:S05]  /*bba0*/  BSYNC B0 ;  /* 0x0000000000007941 */ /* 0x000fea0003800000 */
.L_x_2973:
        /* <DEDUP_REMOVED lines=8> */
.L_x_2984:
        /* <DEDUP_REMOVED lines=12> */
.L_x_2987:
[----:B------:R-:W-:Y:S02]  /*bcf0*/  MOV R147, R138 ;  /* 0x0000008a00937202 */ /* 0x000fe40000000f00 */
.L_x_2988:
[----:B------:R-:W-:Y:S05]  /*bd00*/  BSYNC B1 ;  /* 0x0000000000017941 */ /* 0x000fea0003800000 */
.L_x_2986:
        /* <DEDUP_REMOVED lines=16> */
.L_x_2992:
[----:B------:R-:W-:Y:S05]  /*be10*/  BSYNC B2 ;  /* 0x0000000000027941 */ /* 0x000fea0003800000 */
.L_x_2991:
        /* <DEDUP_REMOVED lines=44> */
.L_x_2990:
[----:B------:R-:W-:Y:S05]  /*c0e0*/  BSYNC B1 ;  /* 0x0000000000017941 */ /* 0x000fea0003800000 */
.L_x_2989:
        /* <DEDUP_REMOVED lines=12> */
.L_x_2985:
[----:B------:R-:W-:Y:S05]  /*c1b0*/  BSYNC B0 ;  /* 0x0000000000007941 */ /* 0x000fea0003800000 */
.L_x_2983:
        /* <DEDUP_REMOVED lines=8> */
.L_x_2994:
        /* <DEDUP_REMOVED lines=12> */
.L_x_2997:
[----:B------:R-:W-:Y:S02]  /*c300*/  IMAD.MOV.U32 R148, RZ, RZ, R138 ;  /* 0x000000ffff947224 */ /* 0x000fe400078e008a */
.L_x_2998:
[----:B------:R-:W-:Y:S05]  /*c310*/  BSYNC B1 ;  /* 0x0000000000017941 */ /* 0x000fea0003800000 */
.L_x_2996:
        /* <DEDUP_REMOVED lines=16> */
.L_x_3002:
[----:B------:R-:W-:Y:S05]  /*c420*/  BSYNC B2 ;  /* 0x0000000000027941 */ /* 0x000fea0003800000 */
.L_x_3001:
        /* <DEDUP_REMOVED lines=44> */
.L_x_3000:
[----:B------:R-:W-:Y:S05]  /*c6f0*/  BSYNC B1 ;  /* 0x0000000000017941 */ /* 0x000fea0003800000 */
.L_x_2999:
        /* <DEDUP_REMOVED lines=12> */
.L_x_2995:
[----:B------:R-:W-:Y:S05]  /*c7c0*/  BSYNC B0 ;  /* 0x0000000000007941 */ /* 0x000fea0003800000 */
.L_x_2993:
        /* <DEDUP_REMOVED lines=8> */
.L_x_3004:
        /* <DEDUP_REMOVED lines=12> */
.L_x_3007:
[----:B------:R-:W-:Y:S02]  /*c910*/  IMAD.MOV.U32 R149, RZ, RZ, R138 ;  /* 0x000000ffff957224 */ /* 0x000fe400078e008a */
.L_x_3008:
[----:B------:R-:W-:Y:S05]  /*c920*/  BSYNC B1 ;  /* 0x0000000000017941 */ /* 0x000fea0003800000 */
.L_x_3006:
        /* <DEDUP_REMOVED lines=16> */
.L_x_3012:
[----:B------:R-:W-:Y:S05]  /*ca30*/  BSYNC B2 ;  /* 0x0000000000027941 */ /* 0x000fea0003800000 */
.L_x_3011:
        /* <DEDUP_REMOVED lines=44> */
.L_x_3010:
[----:B------:R-:W-:Y:S05]  /*cd00*/  BSYNC B1 ;  /* 0x0000000000017941 */ /* 0x000fea0003800000 */
.L_x_3009:
        /* <DEDUP_REMOVED lines=12> */
.L_x_3005:
[----:B------:R-:W-:Y:S05]  /*cdd0*/  BSYNC B0 ;  /* 0x0000000000007941 */ /* 0x000fea0003800000 */
.L_x_3003:
        /* <DEDUP_REMOVED lines=8> */
.L_x_3014:
        /* <DEDUP_REMOVED lines=12> */
.L_x_3017:
[----:B------:R-:W-:Y:S02]  /*cf20*/  IMAD.MOV.U32 R152, RZ, RZ, R138 ;  /* 0x000000ffff987224 */ /* 0x000fe400078e008a */
.L_x_3018:
[----:B------:R-:W-:Y:S05]  /*cf30*/  BSYNC B1 ;  /* 0x0000000000017941 */ /* 0x000fea0003800000 */
.L_x_3016:
        /* <DEDUP_REMOVED lines=16> */
.L_x_3022:
[----:B------:R-:W-:Y:S05]  /*d040*/  BSYNC B2 ;  /* 0x0000000000027941 */ /* 0x000fea0003800000 */
.L_x_3021:
        /* <DEDUP_REMOVED lines=44> */
.L_x_3020:
[----:B------:R-:W-:Y:S05]  /*d310*/  BSYNC B1 ;  /* 0x0000000000017941 */ /* 0x000fea0003800000 */
.L_x_3019:
[----:B------:R-:W0:Y:S01]  /*d320*/  I2F.U32 R88, R152 ;  /* 0x0000009800587306 */ /* 0x000e220000201000 */
[----:B-----5:R-:W-:Y:S01]  /*d330*/  PRMT R90, RZ, 0x7610, R87 ;  /* 0x00007610ff5a7816 */ /* 0x020fe20000000057 */
[----:B------:R-:W-:-:S04]  /*d340*/  IMAD.MOV.U32 R89, RZ, RZ, 0x2f800000 ;  /* 0x2f800000ff597424 */ /* 0x000fc800078e00ff */
        /* <DEDUP_REMOVED lines=9> */
.L_x_3015:
[----:B------:R-:W-:Y:S05]  /*d3e0*/  BSYNC B0 ;  /* 0x0000000000007941 */ /* 0x000fea0003800000 */
.L_x_3013:
        /* <DEDUP_REMOVED lines=12> */
[----:B0-----:R-:W-:Y:S02]  /*d4b0*/  SHF.L.U32 R89, R149, 0x10, RZ ;  /* 0x0000001095597819 */ /* 0x001fe400000006ff */
        /* <DEDUP_REMOVED lines=12> */
[----:B------:R-:W-:-:S03]  /*d580*/  LOP3.LUT R197, R91, R197, R193, 0xfe, !PT ;  /* 0x000000c55bc57212 */ /* 0x000fc600078efec1 */
[----:B------:R-:W-:Y:S01]  /*d590*/  IMAD.MOV.U32 R158, RZ, RZ, 0x8 ;  /* 0x00000008ff9e7424 */ /* 0x000fe200078e00ff */
[----:B------:R-:W-:Y:S02]  /*d5a0*/  LOP3.LUT R88, R88, R192, R90, 0xfe, !PT ;  /* 0x000000c058587212 */ /* 0x000fe400078efe5a */
[----:B------:R-:W-:Y:S01]  /*d5b0*/  LOP3.LUT R89, R197, R89, RZ, 0xfc, !PT ;  /* 0x00000059c5597212 */ /* 0x000fe200078efcff */
[----:B------:R-:W-:Y:S01]  /*d5c0*/  IMAD.WIDE.U32 R90, R195, R158, c[0x0][0x190] ;  /* 0x00006400c35a7625 */ /* 0x000fe200078e009e */
[----:B------:R-:W-:-:S05]  /*d5d0*/  LOP3.LUT R88, R88, 0xff, R143, 0xf8, !PT ;  /* 0x000000ff58587812 */ /* 0x000fca00078ef88f */
[----:B------:R0:W-:Y:S02]  /*d5e0*/  STG.E.64 [R90.64], R88 ;  /* 0x000000585a007986 */ /* 0x0001e4000c101b04 */
.L_x_3024:
[----:B------:R-:W-:Y:S05]  /*d5f0*/  BSYNC B0 ;  /* 0x0000000000007941 */ /* 0x000fea0003800000 */
.L_x_3023:
[----:B-----5:R1:W5:Y:S04]  /*d600*/  @P1 LDG.E.128 R84, [R190.64] ;  /* 0x00000004be541981 */ /* 0x020368000c1e1d00 */
[----:B------:R1:W5:Y:S01]  /*d610*/  @P0 LDG.E.128 R80, [R104.64] ;  /* 0x0000000468500981 */ /* 0x000362000c1e1d00 */
[----:B------:R-:W-:Y:S01]  /*d620*/  BSSY B0, `(.L_x_3025) ;  /* 0x0000060000007945 */ /* 0x000fe20003800000 */
[----:B------:R-:W-:Y:S05]  /*d630*/  @P2 BRA `(.L_x_3026) ;  /* 0x0000006000002947 */ /* 0x000fea0003800000 */
[----:B------:R-:W-:Y:S02]  /*d640*/  IMAD.MOV.U32 R205, RZ, RZ, RZ ;  /* 0x000000ffffcd7224 */ /* 0x000fe400078e00ff */
[----:B0-----:R-:W-:Y:S01]  /*d650*/  IMAD.MOV.U32 R88, RZ, RZ, R156 ;  /* 0x000000ffff587224 */ /* 0x001fe200078e009c */
[----:B------:R-:W-:Y:S05]  /*d660*/  @!P0 BRA `(.L_x_3027) ;  /* 0x000005b000008947 */ /* 0x000fea0003800000 */
[----:B------:R-:W-:Y:S01]  /*d670*/  IMAD.MOV.U32 R88, RZ, RZ, R156 ;  /* 0x000000ffff587224 */ /* 0x000fe200078e009c */
[----:B-----5:R-:W-:Y:S01]  /*d680*/  PRMT R205, RZ, 0x5410, R80 ;  /* 0x00005410ffcd7816 */ /* 0x020fe20000000050 */
[----:B------:R-:W-:Y:S05]  /*d690*/  BRA `(.L_x_3027) ;  /* 0x0000058000007947 */ /* 0x000fea0003800000 */
.L_x_3026:
[C---:B------:R-:W-:Y:S01]  /*d6a0*/  ISETP.NE.AND P3, PT, R156.reuse, 0x1, PT ;  /* 0x000000019c00780c */ /* 0x040fe20003f65270 */
[----:B------:R-:W-:Y:S01]  /*d6b0*/  BSSY B1, `(.L_x_3028) ;  /* 0x000000c000017945 */ /* 0x000fe20003800000 */
[----:B0-----:R-:W-:-:S11]  /*d6c0*/  IADD3 R88, R156, 0x1, RZ ;  /* 0x000000019c587810 */ /* 0x001fd60007ffe0ff */
        /* <DEDUP_REMOVED lines=9> */
.L_x_3029:
[----:B------:R-:W-:Y:S02]  /*d760*/  IMAD.MOV.U32 R143, RZ, RZ, R138 ;  /* 0x000000ffff8f7224 */ /* 0x000fe400078e008a */
.L_x_3030:
[----:B------:R-:W-:Y:S05]  /*d770*/  BSYNC B1 ;  /* 0x0000000000017941 */ /* 0x000fea0003800000 */
.L_x_3028:
        /* <DEDUP_REMOVED lines=16> */
.L_x_3034:
[----:B------:R-:W-:Y:S05]  /*d880*/  BSYNC B2 ;  /* 0x0000000000027941 */ /* 0x000fea0003800000 */
.L_x_3033:
        /* <DEDUP_REMOVED lines=44> */
.L_x_3032:
[----:B------:R-:W-:Y:S05]  /*db50*/  BSYNC B1 ;  /* 0x0000000000017941 */ /* 0x000fea0003800000 */
.L_x_3031:
        /* <DEDUP_REMOVED lines=12> */
.L_x_3027:
[----:B------:R-:W-:Y:S05]  /*dc20*/  BSYNC B0 ;  /* 0x0000000000007941 */ /* 0x000fea0003800000 */
.L_x_3025:
        /* <DEDUP_REMOVED lines=8> */
.L_x_3036:
        /* <DEDUP_REMOVED lines=12> */
.L_x_3039:
[----:B------:R-:W-:Y:S02]  /*dd70*/  IMAD.MOV.U32 R144, RZ, RZ, R138 ;  /* 0x000000ffff907224 */ /* 0x000fe400078e008a */
.L_x_3040:
[----:B------:R-:W-:Y:S05]  /*dd80*/  BSYNC B1 ;  /* 0x0000000000017941 */ /* 0x000fea0003800000 */
.L_x_3038:
        /* <DEDUP_REMOVED lines=16> */
.L_x_3044:
[----:B------:R-:W-:Y:S05]  /*de90*/  BSYNC B2 ;  /* 0x0000000000027941 */ /* 0x000fea0003800000 */
.L_x_3043:
        /* <DEDUP_REMOVED lines=44> */
.L_x_3042:
[----:B------:R-:W-:Y:S05]  /*e160*/  BSYNC B1 ;  /* 0x0000000000017941 */ /* 0x000fea0003800000 */
.L_x_3041:
        /* <DEDUP_REMOVED lines=12> */
.L_x_3037:
[----:B------:R-:W-:Y:S05]  /*e230*/  BSYNC B0 ;  /* 0x0000000000007941 */ /* 0x000fea0003800000 */
.L_x_3035:
        /* <DEDUP_REMOVED lines=8> */
.L_x_3046:
        /* <DEDUP_REMOVED lines=12> */
.L_x_3049:
[----:B------:R-:W-:Y:S02]  /*e380*/  IMAD.MOV.U32 R145, RZ, RZ, R138 ;  /* 0x000000ffff917224 */ /* 0x000fe400078e008a */
.L_x_3050:
[----:B------:R-:W-:Y:S05]  /*e390*/  BSYNC B1 ;  /* 0x0000000000017941 */ /* 0x000fea0003800000 */
.L_x_3048:
        /* <DEDUP_REMOVED lines=16> */
.L_x_3054:
[----:B------:R-:W-:Y:S05]  /*e4a0*/  BSYNC B2 ;  /* 0x0000000000027941 */ /* 0x000fea0003800000 */
.L_x_3053:
        /* <DEDUP_REMOVED lines=44> */
.L_x_3052:
[----:B------:R-:W-:Y:S05]  /*e770*/  BSYNC B1 ;  /* 0x0000000000017941 */ /* 0x000fea0003800000 */
.L_x_3051:
        /* <DEDUP_REMOVED lines=12> */
.L_x_3047:
[----:B------:R-:W-:Y:S05]  /*e840*/  BSYNC B0 ;  /* 0x0000000000007941 */ /* 0x000fea0003800000 */
.L_x_3045:
        /* <DEDUP_REMOVED lines=8> */
.L_x_3056:
        /* <DEDUP_REMOVED lines=12> */
.L_x_3059:
[----:B------:R-:W-:Y:S02]  /*e990*/  MOV R146, R138 ;  /* 0x0000008a00927202 */ /* 0x000fe40000000f00 */
.L_x_3060:
[----:B------:R-:W-:Y:S05]  /*e9a0*/  BSYNC B1 ;  /* 0x0000000000017941 */ /* 0x000fea0003800000 */
.L_x_3058:
        /* <DEDUP_REMOVED lines=16> */
.L_x_3064:
[----:B------:R-:W-:Y:S05]  /*eab0*/  BSYNC B2 ;  /* 0x0000000000027941 */ /* 0x000fea0003800000 */
.L_x_3063:
        /* <DEDUP_REMOVED lines=44> */
.L_x_3062:
[----:B------:R-:W-:Y:S05]  /*ed80*/  BSYNC B1 ;  /* 0x0000000000017941 */ /* 0x000fea0003800000 */
.L_x_3061:
        /* <DEDUP_REMOVED lines=12> */
.L_x_3057:
[----:B------:R-:W-:Y:S05]  /*ee50*/  BSYNC B0 ;  /* 0x0000000000007941 */ /* 0x000fea0003800000 */
.L_x_3055:
        /* <DEDUP_REMOVED lines=8> */
.L_x_3066:
        /* <DEDUP_REMOVED lines=12> */
.L_x_3069:
[----:B------:R-:W-:Y:S02]  /*efa0*/  IMAD.MOV.U32 R147, RZ, RZ, R138 ;  /* 0x000000ffff937224 */ /* 0x000fe400078e008a */
.L_x_3070:
[----:B------:R-:W-:Y:S05]  /*efb0*/  BSYNC B1 ;  /* 0x0000000000017941 */ /* 0x000fea0003800000 */
.L_x_3068:
        /* <DEDUP_REMOVED lines=16> */
.L_x_3074:
[----:B------:R-:W-:Y:S05]  /*f0c0*/  BSYNC B2 ;  /* 0x0000000000027941 */ /* 0x000fea0003800000 */
.L_x_3073:
        /* <DEDUP_REMOVED lines=44> */
.L_x_3072:
[----:B------:R-:W-:Y:S05]  /*f390*/  BSYNC B1 ;  /* 0x0000000000017941 */ /* 0x000fea0003800000 */
.L_x_3071:
        /* <DEDUP_REMOVED lines=12> */
.L_x_3067:
[----:B------:R-:W-:Y:S05]  /*f460*/  BSYNC B0 ;  /* 0x0000000000007941 */ /* 0x000fea0003800000 */
.L_x_3065:
        /* <DEDUP_REMOVED lines=8> */
.L_x_3076:
        /* <DEDUP_REMOVED lines=12> */
.L_x_3079:
[----:B------:R-:W-:Y:S02]  /*f5b0*/  IMAD.MOV.U32 R148, RZ, RZ, R138 ;  /* 0x000000ffff947224 */ /* 0x000fe400078e008a */
.L_x_3080:
[----:B------:R-:W-:Y:S05]  /*f5c0*/  BSYNC B1 ;  /* 0x0000000000017941 */ /* 0x000fea0003800000 */
.L_x_3078:
        /* <DEDUP_REMOVED lines=16> */
.L_x_3084:
[----:B------:R-:W-:Y:S05]  /*f6d0*/  BSYNC B2 ;  /* 0x0000000000027941 */ /* 0x000fea0003800000 */
.L_x_3083:
        /* <DEDUP_REMOVED lines=44> */
.L_x_3082:
[----:B------:R-:W-:Y:S05]  /*f9a0*/  BSYNC B1 ;  /* 0x0000000000017941 */ /* 0x000fea0003800000 */
.L_x_3081:
        /* <DEDUP_REMOVED lines=12> */
.L_x_3077:
[----:B------:R-:W-:Y:S05]  /*fa70*/  BSYNC B0 ;  /* 0x0000000000007941 */ /* 0x000fea0003800000 */
.L_x_3075:
        /* <DEDUP_REMOVED lines=8> */
.L_x_3086:
        /* <DEDUP_REMOVED lines=12> */
.L_x_3089:
[----:B------:R-:W-:Y:S02]  /*fbc0*/  IMAD.MOV.U32 R149, RZ, RZ, R138 ;  /* 0x000000ffff957224 */ /* 0x000fe400078e008a */
.L_x_3090:
[----:B------:R-:W-:Y:S05]  /*fbd0*/  BSYNC B1 ;  /* 0x0000000000017941 */ /* 0x000fea0003800000 */
.L_x_3088:
        /* <DEDUP_REMOVED lines=16> */
.L_x_3094:
[----:B------:R-:W-:Y:S05]  /*fce0*/  BSYNC B2 ;  /* 0x0000000000027941 */ /* 0x000fea0003800000 */
.L_x_3093:
        /* <DEDUP_REMOVED lines=44> */
.L_x_3092:
[----:B------:R-:W-:Y:S05]  /*ffb0*/  BSYNC B1 ;  /* 0x0000000000017941 */ /* 0x000fea0003800000 */
.L_x_3091:
        /* <DEDUP_REMOVED lines=12> */
.L_x_3087:
[----:B------:R-:W-:Y:S05]  /*10080*/  BSYNC B0 ;  /* 0x0000000000007941 */ /* 0x000fea0003800000 */
.L_x_3085:
[----:B------:R-:W-:Y:S01]  /*10090*/  BSSY B0, `(.L_x_3095) ;  /* 0x0000060000007945 */ /* 0x000fe20003800000 */
[----:B------:R-:W-:Y:S05]  /*100a0*/  @P2 BRA `(.L_x_3096) ;  /* 0x0000006000002947 */ /* 0x000fea0003800000 */
[----:B-1----:R-:W-:Y:S01]  /*100b0*/  HFMA2.MMA R191, -RZ, RZ, 0, 0 ;  /* 0x00000000ffbf7435 */ /* 0x002fe200000001ff */
[----:B------:R-:W-:Y:S01]  /*100c0*/  IMAD.MOV.U32 R156, RZ, RZ, R88 ;  /* 0x000000ffff9c7224 */ /* 0x000fe200078e0058 */
[----:B------:R-:W-:Y:S05]  /*100d0*/  @!P0 BRA `(.L_x_3097) ;  /* 0x000005b000008947 */ /* 0x000fea0003800000 */
[----:B------:R-:W-:Y:S01]  /*100e0*/  IMAD.MOV.U32 R156, RZ, RZ, R88 ;  /* 0x000000ffff9c7224 */ /* 0x000fe200078e0058 */
[----:B-----5:R-:W-:Y:S01]  /*100f0*/  PRMT R191, RZ, 0x7610, R83 ;  /* 0x00007610ffbf7816 */ /* 0x020fe20000000053 */
[----:B------:R-:W-:Y:S05]  /*10100*/  BRA `(.L_x_3097) ;  /* 0x0000058000007947 */ /* 0x000fea0003800000 */
.L_x_3096:
        /* <DEDUP_REMOVED lines=12> */
.L_x_3099:
[----:B------:R-:W-:Y:S02]  /*101d0*/  IMAD.MOV.U32 R152, RZ, RZ, R138 ;  /* 0x000000ffff987224 */ /* 0x000fe400078e008a */
.L_x_3100:
[----:B------:R-:W-:Y:S05]  /*101e0*/  BSYNC B1 ;  /* 0x0000000000017941 */ /* 0x000fea0003800000 */
.L_x_3098:
        /* <DEDUP_REMOVED lines=16> */
.L_x_3104:
[----:B------:R-:W-:Y:S05]  /*102f0*/  BSYNC B2 ;  /* 0x0000000000027941 */ /* 0x000fea0003800000 */
.L_x_3103:
        /* <DEDUP_REMOVED lines=44> */
.L_x_3102:
[----:B------:R-:W-:Y:S05]  /*105c0*/  BSYNC B1 ;  /* 0x0000000000017941 */ /* 0x000fea0003800000 */
.L_x_3101:
        /* <DEDUP_REMOVED lines=12> */
.L_x_3097:
[----:B------:R-:W-:Y:S05]  /*10690*/  BSYNC B0 ;  /* 0x0000000000007941 */ /* 0x000fea0003800000 */
.L_x_3095:
        /* <DEDUP_REMOVED lines=20> */
[----:B------:R-:W-:Y:S02]  /*107e0*/  LOP3.LUT R158, R88, 0xff00, R91, 0xf8, !PT ;  /* 0x0000ff00589e7812 */ /* 0x000fe400078ef85b */
[----:B------:R-:W-:Y:S01]  /*107f0*/  LOP3.LUT R89, R144, 0xff, RZ, 0xc0, !PT ;  /* 0x000000ff90597812 */ /* 0x000fe200078ec0ff */
[----:B------:R-:W-:Y:S01]  /*10800*/  IMAD.WIDE.U32 R90, R90, 0x10000, RZ ;  /* 0x000100005a5a7825 */ /* 0x000fe200078e00ff */
[----:B------:R-:W-:Y:S01]  /*10810*/  LOP3.LUT R213, R158, 0xff, R147, 0xf8, !PT ;  /* 0x000000ff9ed57812 */ /* 0x000fe200078ef893 */
[----:B------:R-:W-:Y:S02]  /*10820*/  HFMA2.MMA R158, -RZ, RZ, 0, 4.76837158203125e-07 ;  /* 0x00000008ff9e7435 */ /* 0x000fe400000001ff */
[----:B------:R-:W-:Y:S01]  /*10830*/  IMAD.WIDE.U32 R88, R89, 0x100, RZ ;  /* 0x0000010059587825 */ /* 0x000fe200078e00ff */
[----:B------:R-:W-:-:S04]  /*10840*/  LOP3.LUT R213, R91, R213, R209, 0xfe, !PT ;  /* 0x000000d55bd57212 */ /* 0x000fc800078efed1 */
[----:B------:R-:W-:Y:S02]  /*10850*/  LOP3.LUT R88, R88, R208, R90, 0xfe, !PT ;  /* 0x000000d058587212 */ /* 0x000fe400078efe5a */
[----:B------:R-:W-:Y:S01]  /*10860*/  LOP3.LUT R89, R213, R89, RZ, 0xfc, !PT ;  /* 0x00000059d5597212 */ /* 0x000fe200078efcff */
[----:B------:R-:W-:Y:S01]  /*10870*/  IMAD.WIDE.U32 R90, R211, R158, c[0x0][0x190] ;  /* 0x00006400d35a7625 */ /* 0x000fe200078e009e */
[----:B------:R-:W-:-:S05]  /*10880*/  LOP3.LUT R88, R88, 0xff, R143, 0xf8, !PT ;  /* 0x000000ff58587812 */ /* 0x000fca00078ef88f */
[----:B------:R0:W-:Y:S02]  /*10890*/  STG.E.64 [R90.64], R88 ;  /* 0x000000585a007986 */ /* 0x0001e4000c101b04 */
.L_x_3106:
[----:B------:R-:W-:Y:S05]  /*108a0*/  BSYNC B0 ;  /* 0x0000000000007941 */ /* 0x000fea0003800000 */
.L_x_3105:
        /* <DEDUP_REMOVED lines=10> */
.L_x_3108:
[C---:B------:R-:W-:Y:S01]  /*10950*/  ISETP.NE.AND P3, PT, R156.reuse, 0x1, PT ;  /* 0x000000019c00780c */ /* 0x040fe20003f65270 */
[----:B------:R-:W-:Y:S01]  /*10960*/  BSSY B1, `(.L_x_3110) ;  /* 0x000000c000017945 */ /* 0x000fe20003800000 */
[----:B0-----:R-:W-:-:S11]  /*10970*/  IADD3 R88, R156, 0x1, RZ ;  /* 0x000000019c587810 */ /* 0x001fd60007ffe0ff */
        /* <DEDUP_REMOVED lines=9> */
.L_x_3111:
[----:B------:R-:W-:Y:S02]  /*10a10*/  IMAD.MOV.U32 R143, RZ, RZ, R138 ;  /* 0x000000ffff8f7224 */ /* 0x000fe400078e008a */
.L_x_3112:
[----:B------:R-:W-:Y:S05]  /*10a20*/  BSYNC B1 ;  /* 0x0000000000017941 */ /* 0x000fea0003800000 */
.L_x_3110:
        /* <DEDUP_REMOVED lines=16> */
.L_x_3116:
[----:B------:R-:W-:Y:S05]  /*10b30*/  BSYNC B2 ;  /* 0x0000000000027941 */ /* 0x000fea0003800000 */
.L_x_3115:
        /* <DEDUP_REMOVED lines=44> */
.L_x_3114:
[----:B------:R-:W-:Y:S05]  /*10e00*/  BSYNC B1 ;  /* 0x0000000000017941 */ /* 0x000fea0003800000 */
.L_x_3113:
        /* <DEDUP_REMOVED lines=12> */
.L_x_3109:
[----:B------:R-:W-:Y:S05]  /*10ed0*/  BSYNC B0 ;  /* 0x0000000000007941 */ /* 0x000fea0003800000 */
.L_x_3107:
        /* <DEDUP_REMOVED lines=8> */
.L_x_3118:
        /* <DEDUP_REMOVED lines=12> */
.L_x_3121:
[----:B------:R-:W-:Y:S02]  /*11020*/  IMAD.MOV.U32 R144, RZ, RZ, R138 ;  /* 0x000000ffff907224 */ /* 0x000fe400078e008a */
.L_x_3122:
[----:B------:R-:W-:Y:S05]  /*11030*/  BSYNC B1 ;  /* 0x0000000000017941 */ /* 0x000fea0003800000 */
.L_x_3120:
        /* <DEDUP_REMOVED lines=16> */
.L_x_3126:
[----:B------:R-:W-:Y:S05]  /*11140*/  BSYNC B2 ;  /* 0x0000000000027941 */ /* 0x000fea0003800000 */
.L_x_3125:
        /* <DEDUP_REMOVED lines=44> */
.L_x_3124:
[----:B------:R-:W-:Y:S05]  /*11410*/  BSYNC B1 ;  /* 0x0000000000017941 */ /* 0x000fea0003800000 */
.L_x_3123:
        /* <DEDUP_REMOVED lines=12> */
.L_x_3119:
[----:B------:R-:W-:Y:S05]  /*114e0*/  BSYNC B0 ;  /* 0x0000000000007941 */ /* 0x000fea0003800000 */
.L_x_3117:
        /* <DEDUP_REMOVED lines=8> */
.L_x_3128:
        /* <DEDUP_REMOVED lines=12> */
.L_x_3131:
[----:B------:R-:W-:Y:S02]  /*11630*/  MOV R145, R138 ;  /* 0x0000008a00917202 */ /* 0x000fe40000000f00 */
.L_x_3132:
[----:B------:R-:W-:Y:S05]  /*11640*/  BSYNC B1 ;  /* 0x0000000000017941 */ /* 0x000fea0003800000 */
.L_x_3130:
        /* <DEDUP_REMOVED lines=16> */
.L_x_3136:
[----:B------:R-:W-:Y:S05]  /*11750*/  BSYNC B2 ;  /* 0x0000000000027941 */ /* 0x000fea0003800000 */
.L_x_3135:
        /* <DEDUP_REMOVED lines=44> */
.L_x_3134:
[----:B------:R-:W-:Y:S05]  /*11a20*/  BSYNC B1 ;  /* 0x0000000000017941 */ /* 0x000fea0003800000 */
.L_x_3133:
        /* <DEDUP_REMOVED lines=12> */
.L_x_3129:
[----:B------:R-:W-:Y:S05]  /*11af0*/  BSYNC B0 ;  /* 0x0000000000007941 */ /* 0x000fea0003800000 */
.L_x_3127:
        /* <DEDUP_REMOVED lines=8> */
.L_x_3138:
        /* <DEDUP_REMOVED lines=12> */
.L_x_3141:
[----:B------:R-:W-:Y:S02]  /*11c40*/  IMAD.MOV.U32 R146, RZ, RZ, R138 ;  /* 0x000000ffff927224 */ /* 0x000fe400078e008a */
.L_x_3142:
[----:B------:R-:W-:Y:S05]  /*11c50*/  BSYNC B1 ;  /* 0x0000000000017941 */ /* 0x000fea0003800000 */
.L_x_3140:
        /* <DEDUP_REMOVED lines=16> */
.L_x_3146:
[----:B------:R-:W-:Y:S05]  /*11d60*/  BSYNC B2 ;  /* 0x0000000000027941 */ /* 0x000fea0003800000 */
.L_x_3145:
        /* <DEDUP_REMOVED lines=44> */
.L_x_3144:
[----:B------:R-:W-:Y:S05]  /*12030*/  BSYNC B1 ;  /* 0x0000000000017941 */ /* 0x000fea0003800000 */
.L_x_3143:
        /* <DEDUP_REMOVED lines=12> */
.L_x_3139:
[----:B------:R-:W-:Y:S05]  /*12100*/  BSYNC B0 ;  /* 0x0000000000007941 */ /* 0x000fea0003800000 */
.L_x_3137:
        /* <DEDUP_REMOVED lines=8> */
.L_x_3148:
        /* <DEDUP_REMOVED lines=12> */
.L_x_3151:
[----:B------:R-:W-:Y:S02]  /*12250*/  IMAD.MOV.U32 R147, RZ, RZ, R138 ;  /* 0x000000ffff937224 */ /* 0x000fe400078e008a */
.L_x_3152:
[----:B------:R-:W-:Y:S05]  /*12260*/  BSYNC B1 ;  /* 0x0000000000017941 */ /* 0x000fea0003800000 */
.L_x_3150:
        /* <DEDUP_REMOVED lines=16> */
.L_x_3156:
[----:B------:R-:W-:Y:S05]  /*12370*/  BSYNC B2 ;  /* 0x0000000000027941 */ /* 0x000fea0003800000 */
.L_x_3155:
        /* <DEDUP_REMOVED lines=44> */
.L_x_3154:
[----:B------:R-:W-:Y:S05]  /*12640*/  BSYNC B1 ;  /* 0x0000000000017941 */ /* 0x000fea0003800000 */
.L_x_3153:
        /* <DEDUP_REMOVED lines=12> */
.L_x_3149:
[----:B------:R-:W-:Y:S05]  /*12710*/  BSYNC B0 ;  /* 0x0000000000007941 */ /* 0x000fea0003800000 */
.L_x_3147:
        /* <DEDUP_REMOVED lines=8> */
.L_x_3158:
        /* <DEDUP_REMOVED lines=12> */
.L_x_3161:
[----:B------:R-:W-:Y:S02]  /*12860*/  IMAD.MOV.U32 R148, RZ, RZ, R138 ;  /* 0x000000ffff947224 */ /* 0x000fe400078e008a */
.L_x_3162:
[----:B------:R-:W-:Y:S05]  /*12870*/  BSYNC B1 ;  /* 0x0000000000017941 */ /* 0x000fea0003800000 */
.L_x_3160:
        /* <DEDUP_REMOVED lines=16> */
.L_x_3166:
[----:B------:R-:W-:Y:S05]  /*12980*/  BSYNC B2 ;  /* 0x0000000000027941 */ /* 0x000fea0003800000 */
.L_x_3165:
        /* <DEDUP_REMOVED lines=44> */
.L_x_3164:
[----:B------:R-:W-:Y:S05]  /*12c50*/  BSYNC B1 ;  /* 0x0000000000017941 */ /* 0x000fea0003800000 */
.L_x_3163:
        /* <DEDUP_REMOVED lines=12> */
.L_x_3159:
[----:B------:R-:W-:Y:S05]  /*12d20*/  BSYNC B0 ;  /* 0x0000000000007941 */ /* 0x000fea0003800000 */
.L_x_3157:
        /* <DEDUP_REMOVED lines=8> */
.L_x_3168:
        /* <DEDUP_REMOVED lines=12> */
.L_x_3171:
[----:B------:R-:W-:Y:S02]  /*12e70*/  IMAD.MOV.U32 R149, RZ, RZ, R138 ;  /* 0x000000ffff957224 */ /* 0x000fe400078e008a */
.L_x_3172:
[----:B------:R-:W-:Y:S05]  /*12e80*/  BSYNC B1 ;  /* 0x0000000000017941 */ /* 0x000fea0003800000 */
.L_x_3170:
        /* <DEDUP_REMOVED lines=16> */
.L_x_3176:
[----:B------:R-:W-:Y:S05]  /*12f90*/  BSYNC B2 ;  /* 0x0000000000027941 */ /* 0x000fea0003800000 */
.L_x_3175:
        /* <DEDUP_REMOVED lines=44> */
.L_x_3174:
[----:B------:R-:W-:Y:S05]  /*13260*/  BSYNC B1 ;  /* 0x0000000000017941 */ /* 0x000fea0003800000 */
.L_x_3173:
        /* <DEDUP_REMOVED lines=12> */
.L_x_3169:
[----:B------:R-:W-:Y:S05]  /*13330*/  BSYNC B0 ;  /* 0x0000000000007941 */ /* 0x000fea0003800000 */
.L_x_3167:
        /* <DEDUP_REMOVED lines=8> */
.L_x_3178:
        /* <DEDUP_REMOVED lines=12> */
.L_x_3181:
[----:B------:R-:W-:Y:S02]  /*13480*/  MOV R152, R138 ;  /* 0x0000008a00987202 */ /* 0x000fe40000000f00 */
.L_x_3182:
[----:B------:R-:W-:Y:S05]  /*13490*/  BSYNC B1 ;  /* 0x0000000000017941 */ /* 0x000fea0003800000 */
.L_x_3180:
        /* <DEDUP_REMOVED lines=16> */
.L_x_3186:
[----:B------:R-:W-:Y:S05]  /*135a0*/  BSYNC B2 ;  /* 0x0000000000027941 */ /* 0x000fea0003800000 */
.L_x_3185:
        /* <DEDUP_REMOVED lines=44> */
.L_x_3184:
[----:B------:R-:W-:Y:S05]  /*13870*/  BSYNC B1 ;  /* 0x0000000000017941 */ /* 0x000fea0003800000 */
.L_x_3183:
        /* <DEDUP_REMOVED lines=12> */
.L_x_3179:
[----:B------:R-:W-:Y:S05]  /*13940*/  BSYNC B0 ;  /* 0x0000000000007941 */ /* 0x000fea0003800000 */
.L_x_3177:
        /* <DEDUP_REMOVED lines=32> */
.L_x_3188:
[----:B------:R-:W-:Y:S05]  /*13b50*/  BSYNC B0 ;  /* 0x0000000000007941 */ /* 0x000fea0003800000 */
.L_x_3187:
[----:B-----5:R1:W5:Y:S04]  /*13b60*/  @P1 LDG.E.128 R84, [R222.64] ;  /* 0x00000004de541981 */ /* 0x020368000c1e1d00 */
[----:B------:R1:W5:Y:S01]  /*13b70*/  @P0 LDG.E.128 R80, [R104.64] ;  /* 0x0000000468500981 */ /* 0x000362000c1e1d00 */
[----:B------:R-:W-:Y:S01]  /*13b80*/  BSSY B0, `(.L_x_3189) ;  /* 0x0000060000007945 */ /* 0x000fe20003800000 */
[----:B------:R-:W-:Y:S05]  /*13b90*/  @P2 BRA `(.L_x_3190) ;  /* 0x0000006000002947 */ /* 0x000fea0003800000 */
[----:B-1----:R-:W-:Y:S01]  /*13ba0*/  HFMA2.MMA R223, -RZ, RZ, 0, 0 ;  /* 0x00000000ffdf7435 */ /* 0x002fe200000001ff */
[----:B0-----:R-:W-:Y:S01]  /*13bb0*/  IMAD.MOV.U32 R88, RZ, RZ, R156 ;  /* 0x000000ffff587224 */ /* 0x001fe200078e009c */
[----:B------:R-:W-:Y:S05]  /*13bc0*/  @!P0 BRA `(.L_x_3191) ;  /* 0x000005b000008947 */ /* 0x000fea0003800000 */
[----:B------:R-:W-:Y:S01]  /*13bd0*/  IMAD.MOV.U32 R88, RZ, RZ, R156 ;  /* 0x000000ffff587224 */ /* 0x000fe200078e009c */
[----:B-----5:R-:W-:Y:S01]  /*13be0*/  PRMT R223, RZ, 0x5410, R80 ;  /* 0x00005410ffdf7816 */ /* 0x020fe20000000050 */
[----:B------:R-:W-:Y:S05]  /*13bf0*/  BRA `(.L_x_3191) ;  /* 0x0000058000007947 */ /* 0x000fea0003800000 */
.L_x_3190:
        /* <DEDUP_REMOVED lines=12> */
.L_x_3193:
[----:B------:R-:W-:Y:S02]  /*13cc0*/  IMAD.MOV.U32 R143, RZ, RZ, R138 ;  /* 0x000000ffff8f7224 */ /* 0x000fe400078e008a */
.L_x_3194:
[----:B------:R-:W-:Y:S05]  /*13cd0*/  BSYNC B1 ;  /* 0x0000000000017941 */ /* 0x000fea0003800000 */
.L_x_3192:
        /* <DEDUP_REMOVED lines=16> */
.L_x_3198:
[----:B------:R-:W-:Y:S05]  /*13de0*/  BSYNC B2 ;  /* 0x0000000000027941 */ /* 0x000fea0003800000 */
.L_x_3197:
        /* <DEDUP_REMOVED lines=44> */
.L_x_3196:
[----:B------:R-:W-:Y:S05]  /*140b0*/  BSYNC B1 ;  /* 0x0000000000017941 */ /* 0x000fea0003800000 */
.L_x_3195:
        /* <DEDUP_REMOVED lines=12> */
.L_x_3191:
[----:B------:R-:W-:Y:S05]  /*14180*/  BSYNC B0 ;  /* 0x0000000000007941 */ /* 0x000fea0003800000 */
.L_x_3189:
        /* <DEDUP_REMOVED lines=8> */
.L_x_3200:
        /* <DEDUP_REMOVED lines=12> */
.L_x_3203:
[----:B------:R-:W-:Y:S02]  /*142d0*/  MOV R144, R138 ;  /* 0x0000008a00907202 */ /* 0x000fe40000000f00 */
.L_x_3204:
[----:B------:R-:W-:Y:S05]  /*142e0*/  BSYNC B1 ;  /* 0x0000000000017941 */ /* 0x000fea0003800000 */
.L_x_3202:
        /* <DEDUP_REMOVED lines=16> */
.L_x_3208:
[----:B------:R-:W-:Y:S05]  /*143f0*/  BSYNC B2 ;  /* 0x0000000000027941 */ /* 0x000fea0003800000 */
.L_x_3207:
        /* <DEDUP_REMOVED lines=44> */
.L_x_3206:
[----:B------:R-:W-:Y:S05]  /*146c0*/  BSYNC B1 ;  /* 0x0000000000017941 */ /* 0x000fea0003800000 */
.L_x_3205:
        /* <DEDUP_REMOVED lines=12> */
.L_x_3201:
[----:B------:R-:W-:Y:S05]  /*14790*/  BSYNC B0 ;  /* 0x0000000000007941 */ /* 0x000fea0003800000 */
.L_x_3199:
        /* <DEDUP_REMOVED lines=8> */
.L_x_3210:
        /* <DEDUP_REMOVED lines=12> */
.L_x_3213:
[----:B------:R-:W-:Y:S02]  /*148e0*/  IMAD.MOV.U32 R145, RZ, RZ, R138 ;  /* 0x000000ffff917224 */ /* 0x000fe400078e008a */
.L_x_3214:
[----:B------:R-:W-:Y:S05]  /*148f0*/  BSYNC B1 ;  /* 0x0000000000017941 */ /* 0x000fea0003800000 */
.L_x_3212:
        /* <DEDUP_REMOVED lines=16> */
.L_x_3218:
[----:B------:R-:W-:Y:S05]  /*14a00*/  BSYNC B2 ;  /* 0x0000000000027941 */ /* 0x000fea0003800000 */
.L_x_3217:
        /* <DEDUP_REMOVED lines=44> */
.L_x_3216:
[----:B------:R-:W-:Y:S05]  /*14cd0*/  BSYNC B1 ;  /* 0x0000000000017941 */ /* 0x000fea0003800000 */
.L_x_3215:
        /* <DEDUP_REMOVED lines=12> */
.L_x_3211:
[----:B------:R-:W-:Y:S05]  /*14da0*/  BSYNC B0 ;  /* 0x0000000000007941 */ /* 0x000fea0003800000 */
.L_x_3209:
        /* <DEDUP_REMOVED lines=8> */
.L_x_3220:
        /* <DEDUP_REMOVED lines=12> */
.L_x_3223:
[----:B------:R-:W-:Y:S02]  /*14ef0*/  IMAD.MOV.U32 R146, RZ, RZ, R138 ;  /* 0x000000ffff927224 */ /* 0x000fe400078e008a */
.L_x_3224:
[----:B------:R-:W-:Y:S05]  /*14f00*/  BSYNC B1 ;  /* 0x0000000000017941 */ /* 0x000fea0003800000 */
.L_x_3222:
        /* <DEDUP_REMOVED lines=16> */
.L_x_3228:
[----:B------:R-:W-:Y:S05]  /*15010*/  BSYNC B2 ;  /* 0x0000000000027941 */ /* 0x000fea0003800000 */
.L_x_3227:
        /* <DEDUP_REMOVED lines=44> */
.L_x_3226:
[----:B------:R-:W-:Y:S05]  /*152e0*/  BSYNC B1 ;  /* 0x0000000000017941 */ /* 0x000fea0003800000 */
.L_x_3225:
        /* <DEDUP_REMOVED lines=12> */
.L_x_3221:
[----:B------:R-:W-:Y:S05]  /*153b0*/  BSYNC B0 ;  /* 0x0000000000007941 */ /* 0x000fea0003800000 */
.L_x_3219:
        /* <DEDUP_REMOVED lines=8> */
.L_x_3230:
        /* <DEDUP_REMOVED lines=12> */
.L_x_3233:
[----:B------:R-:W-:Y:S02]  /*15500*/  IMAD.MOV.U32 R147, RZ, RZ, R138 ;  /* 0x000000ffff937224 */ /* 0x000fe400078e008a */
.L_x_3234:
[----:B------:R-:W-:Y:S05]  /*15510*/  BSYNC B1 ;  /* 0x0000000000017941 */ /* 0x000fea0003800000 */
.L_x_3232:
        /* <DEDUP_REMOVED lines=16> */
.L_x_3238:
[----:B------:R-:W-:Y:S05]  /*15620*/  BSYNC B2 ;  /* 0x0000000000027941 */ /* 0x000fea0003800000 */
.L_x_3237:
        /* <DEDUP_REMOVED lines=44> */
.L_x_3236:
[----:B------:R-:W-:Y:S05]  /*158f0*/  BSYNC B1 ;  /* 0x0000000000017941 */ /* 0x000fea0003800000 */
.L_x_3235:
        /* <DEDUP_REMOVED lines=12> */
.L_x_3231:
[----:B------:R-:W-:Y:S05]  /*159c0*/  BSYNC B0 ;  /* 0x0000000000007941 */ /* 0x000fea0003800000 */
.L_x_3229:
        /* <DEDUP_REMOVED lines=8> */
.L_x_3240:
        /* <DEDUP_REMOVED lines=12> */
.L_x_3243:
[----:B------:R-:W-:Y:S02]  /*15b10*/  IMAD.MOV.U32 R148, RZ, RZ, R138 ;  /* 0x000000ffff947224 */ /* 0x000fe400078e008a */
.L_x_3244:
[----:B------:R-:W-:Y:S05]  /*15b20*/  BSYNC B1 ;  /* 0x0000000000017941 */ /* 0x000fea0003800000 */
.L_x_3242:
        /* <DEDUP_REMOVED lines=16> */
.L_x_3248:
[----:B------:R-:W-:Y:S05]  /*15c30*/  BSYNC B2 ;  /* 0x0000000000027941 */ /* 0x000fea0003800000 */
.L_x_3247:
        /* <DEDUP_REMOVED lines=44> */
.L_x_3246:
[----:B------:R-:W-:Y:S05]  /*15f00*/  BSYNC B1 ;  /* 0x0000000000017941 */ /* 0x000fea0003800000 */
.L_x_3245:
        /* <DEDUP_REMOVED lines=12> */
.L_x_3241:
[----:B------:R-:W-:Y:S05]  /*15fd0*/  BSYNC B0 ;  /* 0x0000000000007941 */ /* 0x000fea0003800000 */
.L_x_3239:
        /* <DEDUP_REMOVED lines=8> */
.L_x_3250:
        /* <DEDUP_REMOVED lines=12> */
.L_x_3253:
[----:B------:R-:W-:Y:S02]  /*16120*/  MOV R149, R138 ;  /* 0x0000008a00957202 */ /* 0x000fe40000000f00 */
.L_x_3254:
[----:B------:R-:W-:Y:S05]  /*16130*/  BSYNC B1 ;  /* 0x0000000000017941 */ /* 0x000fea0003800000 */
.L_x_3252:
        /* <DEDUP_REMOVED lines=16> */
.L_x_3258:
[----:B------:R-:W-:Y:S05]  /*16240*/  BSYNC B2 ;  /* 0x0000000000027941 */ /* 0x000fea0003800000 */
.L_x_3257:
        /* <DEDUP_REMOVED lines=44> */
.L_x_3256:
[----:B------:R-:W-:Y:S05]  /*16510*/  BSYNC B1 ;  /* 0x0000000000017941 */ /* 0x000fea0003800000 */
.L_x_3255:
        /* <DEDUP_REMOVED lines=12> */
.L_x_3251:
[----:B------:R-:W-:Y:S05]  /*165e0*/  BSYNC B0 ;  /* 0x0000000000007941 */ /* 0x000fea0003800000 */
.L_x_3249:
        /* <DEDUP_REMOVED lines=8> */
.L_x_3260:
        /* <DEDUP_REMOVED lines=12> */
.L_x_3263:
[----:B------:R-:W-:Y:S02]  /*16730*/  IMAD.MOV.U32 R152, RZ, RZ, R138 ;  /* 0x000000ffff987224 */ /* 0x000fe400078e008a */
.L_x_3264:
[----:B------:R-:W-:Y:S05]  /*16740*/  BSYNC B1 ;  /* 0x0000000000017941 */ /* 0x000fea0003800000 */
.L_x_3262:
        /* <DEDUP_REMOVED lines=16> */
.L_x_3268:
[----:B------:R-:W-:Y:S05]  /*16850*/  BSYNC B2 ;  /* 0x0000000000027941 */ /* 0x000fea0003800000 */
.L_x_3267:
        /* <DEDUP_REMOVED lines=44> */
.L_x_3266:
[----:B------:R-:W-:Y:S05]  /*16b20*/  BSYNC B1 ;  /* 0x0000000000017941 */ /* 0x000fea0003800000 */
.L_x_3265:
        /* <DEDUP_REMOVED lines=12> */
.L_x_3261:
[----:B------:R-:W-:Y:S05]  /*16bf0*/  BSYNC B0 ;  /* 0x0000000000007941 */ /* 0x000fea0003800000 */
.L_x_3259:
[----:B------:R-:W-:Y:S01]  /*16c00*/  FADD.FTZ R89, RZ, R99 ;  /* 0x00000063ff597221 */ /* 0x000fe20000010000 */
[----:B------:R-:W-:Y:S01]  /*16c10*/  F2FP.BF16.PACK_AB R91, R241, R235 ;  /* 0x000000ebf15b723e */ /* 0x000fe200000010ff */
[----:B------:R-:W-:Y:S01]  /*16c20*/  IMAD.WIDE.U32 R104, R239, R154, c[0x0][0x188] ;  /* 0x00006200ef687625 */ /* 0x000fe200078e009a */
[----:B------:R-:W-:Y:S01]  /*16c30*/  F2FP.BF16.PACK_AB R90, R233, R231 ;  /* 0x000000e7e95a723e */ /* 0x000fe200000010ff */
[----:B------:R-:W-:Y:S01]  /*16c40*/  BSSY B0, `(.L_x_3269) ;  /* 0x0000053000007945 */ /* 0x000fe20003800000 */
[----:B------:R-:W-:Y:S01]  /*16c50*/  LOP3.LUT P0, RZ, R0, 0x1f, RZ, 0xc0, !PT ;  /* 0x0000001f00ff7812 */ /* 0x000fe2000780c0ff */
        /* <DEDUP_REMOVED lines=16> */
[----:B------:R-:W-:-:S03]  /*16d60*/  F2FP.BF16.PACK_AB R89, R229, R227 ;  /* 0x000000e3e559723e */ /* 0x000fc600000010ff */
        /* <DEDUP_REMOVED lines=36> */
[----:B------:R-:W-:Y:S02]  /*16fb0*/  FADD.FTZ R154, R154, R229 ;  /* 0x000000e59a9a7221 */ /* 0x000fe40000010000 */
[----:B------:R0:W-:Y:S02]  /*16fc0*/  STG.E.128 [R104.64], R88 ;  /* 0x0000005868007986 */ /* 0x0001e4000c101d04 */
[----:B------:R-:W-:Y:S01]  /*16fd0*/  FADD.FTZ R158, R154, R231 ;  /* 0x000000e79a9e7221 */ /* 0x000fe20000010000 */
[----:B------:R-:W-:-:S03]  /*16fe0*/  SHF.R.U32.HI R154, RZ, 0x5, R0 ;  /* 0x00000005ff9a7819 */ /* 0x000fc60000011600 */
[----:B------:R-:W-:Y:S01]  /*16ff0*/  FADD.FTZ R158, R158, R233 ;  /* 0x000000e99e9e7221 */ /* 0x000fe20000010000 */
[----:B------:R-:W-:-:S03]  /*17000*/  LOP3.LUT R154, R154, 0x7fffffc, RZ, 0xc0, !PT ;  /* 0x07fffffc9a9a7812 */ /* 0x000fc600078ec0ff */
[----:B------:R-:W-:Y:S01]  /*17010*/  FADD.FTZ R158, R158, R235 ;  /* 0x000000eb9e9e7221 */ /* 0x000fe20000010000 */
[----:B------:R-:W-:Y:S05]  /*17020*/  @!P1 BRA `(.L_x_3270) ;  /* 0x0000014000009947 */ /* 0x000fea0003800000 */
[----:B0-----:R-:W-:Y:S01]  /*17030*/  IMAD.U32 R89, R149, 0x10000, RZ ;  /* 0x0001000095597824 */ /* 0x001fe200078e00ff */
[----:B------:R-:W-:Y:S02]  /*17040*/  LOP3.LUT R88, R152, 0xffff, RZ, 0xc0, !PT ;  /* 0x0000ffff98587812 */ /* 0x000fe400078ec0ff */
[----:B------:R-:W-:Y:S02]  /*17050*/  PRMT R91, R148, 0x7104, RZ ;  /* 0x00007104945b7816 */ /* 0x000fe400000000ff */
[----:B------:R-:W-:Y:S02]  /*17060*/  LOP3.LUT R89, R89, 0xff0000, RZ, 0xc0, !PT ;  /* 0x00ff000059597812 */ /* 0x000fe400078ec0ff */
[----:B------:R-:W-:Y:S02]  /*17070*/  LOP3.LUT R90, R146, 0xff, RZ, 0xc0, !PT ;  /* 0x000000ff925a7812 */ /* 0x000fe400078ec0ff */
[----:B------:R-:W-:-:S02]  /*17080*/  PRMT R88, R89, 0x4210, R88 ;  /* 0x0000421059587816 */ /* 0x000fc40000000058 */
[----:B------:R-:W-:Y:S02]  /*17090*/  LOP3.LUT R104, R145, 0xff, RZ, 0xc0, !PT ;  /* 0x000000ff91687812 */ /* 0x000fe400078ec0ff */
[----:B------:R-:W-:Y:S02]  /*170a0*/  LOP3.LUT R105, R144, 0xff, RZ, 0xc0, !PT ;  /* 0x000000ff90697812 */ /* 0x000fe400078ec0ff */
[----:B------:R-:W-:Y:S01]  /*170b0*/  LOP3.LUT R160, R88, 0xff00, R91, 0xf8, !PT ;  /* 0x0000ff0058a07812 */ /* 0x000fe200078ef85b */
[----:B------:R-:W-:-:S03]  /*170c0*/  IMAD.WIDE.U32 R88, R90, 0x1000000, RZ ;  /* 0x010000005a587825 */ /* 0x000fc600078e00ff */
[----:B------:R-:W-:Y:S01]  /*170d0*/  LOP3.LUT R239, R160, 0xff, R147, 0xf8, !PT ;  /* 0x000000ffa0ef7812 */ /* 0x000fe200078ef893 */
[----:B------:R-:W-:-:S04]  /*170e0*/  IMAD.WIDE.U32 R90, R104, 0x10000, RZ ;  /* 0x00010000685a7825 */ /* 0x000fc800078e00ff */
        /* <DEDUP_REMOVED lines=8> */
.L_x_3270:
[----:B------:R-:W-:Y:S05]  /*17170*/  BSYNC B0 ;  /* 0x0000000000007941 */ /* 0x000fea0003800000 */
.L_x_3269:
[----:B------:R-:W-:Y:S01]  /*17180*/  @!P2 IADD3 R154, R154, 0x4, RZ ;  /* 0x000000049a9aa810 */ /* 0x000fe20007ffe0ff */
[----:B------:R-:W-:Y:S01]  /*17190*/  FADD.FTZ R158, R158, R241 ;  /* 0x000000f19e9e7221 */ /* 0x000fe20000010000 */
[----:B------:R-:W-:Y:S05]  /*171a0*/  BRA.DIV ~URZ, `(.L_x_3271) ;  /* 0x00001e727f007947 */ /* 0x000fea000b800000 */
[----:B0-----:R0:W1:Y:S02]  /*171b0*/  SHFL.BFLY PT, R88, R158, 0x1, 0x1f ;  /* 0x0c201f009e587f89 */ /* 0x00106400000e0000 */
.L_x_3277:
        /* <DEDUP_REMOVED lines=132> */
.L_x_3278:
[----:B------:R-:W-:Y:S01]  /*17a00*/  SHF.R.U32.HI R91, RZ, 0x5, R0 ;  /* 0x00000005ff5b7819 */ /* 0x000fe20000011600 */
[----:B-1----:R-:W-:Y:S01]  /*17a10*/  FADD.FTZ R89, R105, R158 ;  /* 0x0000009e69597221 */ /* 0x002fe20000010000 */
[----:B------:R-:W-:Y:S01]  /*17a20*/  LOP3.LUT R105, R0, 0x1f, RZ, 0xc0, !PT ;  /* 0x0000001f00697812 */ /* 0x000fe200078ec0ff */
[----:B------:R-:W-:Y:S01]  /*17a30*/  WARPSYNC 0xffffffff ;  /* 0xffffffff00007948 */ /* 0x000fe20003800000 */
[----:B------:R-:W-:-:S05]  /*17a40*/  LOP3.LUT R91, R91, 0x3, RZ, 0xc0, !PT ;  /* 0x000000035b5b7812 */ /* 0x000fca00078ec0ff */
[----:B------:R-:W-:-:S05]  /*17a50*/  @!P0 IMAD.IADD R90, R154, 0x1, R91 ;  /* 0x000000019a5a8824 */ /* 0x000fca00078e025b */
[----:B------:R1:W-:Y:S01]  /*17a60*/  @!P0 STS.64 [R90.X8], R88 ;  /* 0x000000585a008388 */ /* 0x0003e20000008a00 */
[----:B------:R-:W-:-:S11]  /*17a70*/  ISETP.GT.U32.AND P0, PT, R105, 0x3, PT ;  /* 0x000000036900780c */ /* 0x000fd60003f04070 */
[----:B------:R-:W-:Y:S01]  /*17a80*/  BAR.SYNC.DEFER_BLOCKING 0x0 ;  /* 0x0000000000007b1d */ /* 0x000fe20000010000 */
[----:B-1----:R-:W-:Y:S01]  /*17a90*/  CS2R R88, SRZ ;  /* 0x0000000000587805 */ /* 0x002fe2000001ff00 */
[----:B------:R-:W-:Y:S01]  /*17aa0*/  @!P0 IADD3 R105, R154, R105, RZ ;  /* 0x000000699a698210 */ /* 0x000fe20007ffe0ff */
[----:B------:R-:W-:Y:S01]  /*17ab0*/  IMAD.MOV.U32 R90, RZ, RZ, RZ ;  /* 0x000000ffff5a7224 */ /* 0x000fe200078e00ff */
[----:B------:R-:W-:Y:S01]  /*17ac0*/  ISETP.NE.AND P1, PT, RZ, UR6, PT ;  /* 0x00000006ff007c0c */ /* 0x000fe2000bf25270 */
[----:B------:R-:W-:Y:S01]  /*17ad0*/  @!P0 IMAD.MOV.U32 R90, RZ, RZ, 0x700 ;  /* 0x00000700ff5a8424 */ /* 0x000fe200078e00ff */
[----:B------:R-:W-:Y:S03]  /*17ae0*/  BSSY B0, `(.L_x_3273) ;  /* 0x000014c000007945 */ /* 0x000fe60003800000 */
[----:B------:R-:W-:Y:S01]  /*17af0*/  I2F R160, R90 ;  /* 0x0000005a00a07306 */ /* 0x000fe20000201400 */
[----:B------:R-:W1:Y:S04]  /*17b00*/  SHFL.DOWN PT, R237, R90, 0x2, 0x1f ;  /* 0x08401f005aed7f89 */ /* 0x000e6800000e0000 */
[----:B------:R2:W-:Y:S01]  /*17b10*/  @!P0 LDS.64 R88, [R105.X8] ;  /* 0x0000000069588984 */ /* 0x0005e20000008a00 */
[----:B------:R-:W-:Y:S01]  /*17b20*/  LOP3.LUT P0, RZ, R91, 0x1f, R0, 0xf8, !PT ;  /* 0x0000001f5bff7812 */ /* 0x000fe2000780f800 */
[----:B-1----:R-:W-:Y:S01]  /*17b30*/  IMAD.IADD R154, R237, 0x1, R90 ;  /* 0x00000001ed9a7824 */ /* 0x002fe200078e025a */
[----:B------:R-:W-:Y:S04]  /*17b40*/  I2F R162, R237 ;  /* 0x000000ed00a27306 */ /* 0x000fe80000201400 */
[----:B------:R-:W1:Y:S04]  /*17b50*/  SHFL.DOWN PT, R245, R154, 0x1, 0x1f ;  /* 0x08201f009af57f89 */ /* 0x000e6800000e0000 */
[----:B0-----:R-:W2:Y:S08]  /*17b60*/  I2F R158, R154 ;  /* 0x0000009a009e7306 */ /* 0x001eb00000201400 */
[----:B--2---:R-:W0:Y:S01]  /*17b70*/  MUFU.RCP R105, R158 ;  /* 0x0000009e00697308 */ /* 0x004e220000001000 */
[----:B-1----:R-:W-:Y:S01]  /*17b80*/  IMAD.IADD R90, R154, 0x1, R245 ;  /* 0x000000019a5a7824 */ /* 0x002fe200078e02f5 */
[----:B------:R-:W1:Y:S06]  /*17b90*/  SHFL.DOWN PT, R239, R88, 0x2, 0x1f ;  /* 0x08401f0058ef7f89 */ /* 0x000e6c00000e0000 */
[----:B------:R-:W-:Y:S01]  /*17ba0*/  I2F R245, R245 ;  /* 0x000000f500f57306 */ /* 0x000fe20000201400 */
[----:B------:R-:W2:Y:S07]  /*17bb0*/  SHFL.DOWN PT, R104, R89, 0x2, 0x1f ;  /* 0x08401f0059687f89 */ /* 0x000eae00000e0000 */
[----:B------:R-:W3:Y:S01]  /*17bc0*/  I2F R90, R90 ;  /* 0x0000005a005a7306 */ /* 0x000ee20000201400 */
[----:B-1----:R-:W-:-:S02]  /*17bd0*/  FMUL.FTZ R243, R239, R162 ;  /* 0x000000a2eff37220 */ /* 0x002fc40000410000 */
[----:B------:R-:W-:Y:S02]  /*17be0*/  FADD.FTZ R239, -R239, R88 ;  /* 0x00000058efef7221 */ /* 0x000fe40000010100 */
[----:B------:R-:W-:Y:S02]  /*17bf0*/  FFMA.FTZ R164, R160, R88, R243 ;  /* 0x00000058a0a47223 */ /* 0x000fe400000100f3 */
[----:B------:R-:W-:Y:S02]  /*17c00*/  FMUL.FTZ R239, R239, R239 ;  /* 0x000000efefef7220 */ /* 0x000fe40000410000 */
[----:B0-----:R-:W-:Y:S02]  /*17c10*/  FMUL.FTZ R243, R105, R164 ;  /* 0x000000a469f37220 */ /* 0x001fe40000410000 */
[----:B------:R-:W-:Y:S02]  /*17c20*/  FMUL.FTZ R239, R239, R160 ;  /* 0x000000a0efef7220 */ /* 0x000fe40000410000 */
[----:B--2---:R-:W-:Y:S01]  /*17c30*/  FADD.FTZ R104, R104, R89 ;  /* 0x0000005968687221 */ /* 0x004fe20000010000 */
[----:B------:R-:W0:Y:S01]  /*17c40*/  SHFL.DOWN PT, R88, R243, 0x1, 0x1f ;  /* 0x08201f00f3587f89 */ /* 0x000e2200000e0000 */
[----:B------:R-:W-:-:S04]  /*17c50*/  FMUL.FTZ R239, R239, R162 ;  /* 0x000000a2efef7220 */ /* 0x000fc80000410000 */
[----:B------:R-:W-:Y:S02]  /*17c60*/  FFMA.FTZ R104, R105, R239, R104 ;  /* 0x000000ef69687223 */ /* 0x000fe40000010068 */
[----:B---3--:R1:W2:Y:S03]  /*17c70*/  MUFU.RCP R105, R90 ;  /* 0x0000005a00697308 */ /* 0x0082a60000001000 */
[----:B------:R-:W3:Y:S01]  /*17c80*/  SHFL.DOWN PT, R89, R104, 0x1, 0x1f ;  /* 0x08201f0068597f89 */ /* 0x000ee200000e0000 */
[----:B-1----:R-:W-:Y:S01]  /*17c90*/  MOV R90, c[0x0][0x1e0] ;  /* 0x00007800005a7a02 */ /* 0x002fe20000000f00 */
[----:B0-----:R-:W-:Y:S02]  /*17ca0*/  FADD.FTZ R154, R243, -R88 ;  /* 0x80000058f39a7221 */ /* 0x001fe40000010000 */
[----:B------:R-:W-:Y:S02]  /*17cb0*/  FMUL.FTZ R88, R88, R245 ;  /* 0x000000f558587220 */ /* 0x000fe40000410000 */
[----:B------:R-:W-:-:S02]  /*17cc0*/  FMUL.FTZ R237, R154, R154 ;  /* 0x0000009a9aed7220 */ /* 0x000fc40000410000 */
[C---:B------:R-:W-:Y:S02]  /*17cd0*/  FFMA.FTZ R88, R158.reuse, R243, R88 ;  /* 0x000000f39e587223 */ /* 0x040fe40000010058 */
[----:B------:R-:W-:Y:S02]  /*17ce0*/  FMUL.FTZ R237, R158, R237 ;  /* 0x000000ed9eed7220 */ /* 0x000fe40000410000 */
[----:B--2---:R-:W-:Y:S02]  /*17cf0*/  FMUL.FTZ R154, R105, R88 ;  /* 0x00000058699a7220 */ /* 0x004fe40000410000 */
[----:B---3--:R-:W-:Y:S02]  /*17d00*/  FADD.FTZ R88, R104, R89 ;  /* 0x0000005968587221 */ /* 0x008fe40000010000 */
[----:B------:R-:W-:Y:S01]  /*17d10*/  FMUL.FTZ R237, R237, R245 ;  /* 0x000000f5eded7220 */ /* 0x000fe20000410000 */
[----:B------:R-:W0:Y:S03]  /*17d20*/  SHFL.IDX PT, R239, R154, RZ, 0x1f ;  /* 0x00001fff9aef7589 */ /* 0x000e2600000e0000 */
[----:B------:R-:W-:-:S06]  /*17d30*/  FFMA.FTZ R237, R105, R237, R88 ;  /* 0x000000ed69ed7223 */ /* 0x000fcc0000010058 */
        /* <DEDUP_REMOVED lines=14> */
[----:B-1----:R-:W-:-:S05]  /*17e20*/  FSEL R88, R239, RZ, !P1 ;  /* 0x000000ffef587208 */ /* 0x002fca0004800000 */
[C---:B------:R-:W-:Y:S02]  /*17e30*/  FADD.FTZ R104, -R88.reuse, R93 ;  /* 0x0000005d58687221 */ /* 0x040fe40000010100 */
[C---:B------:R-:W-:Y:S01]  /*17e40*/  FADD.FTZ R186, -R88.reuse, R153 ;  /* 0x0000009958ba7221 */ /* 0x040fe20000010100 */
[----:B------:R-:W-:Y:S01]  /*17e50*/  PRMT R153, RZ, 0x5410, R79 ;  /* 0x00005410ff997816 */ /* 0x000fe2000000004f */
[----:B------:R-:W-:Y:S02]  /*17e60*/  FMUL.FTZ R160, R105, R104 ;  /* 0x0000006869a07220 */ /* 0x000fe40000410000 */
[----:B------:R-:W-:Y:S02]  /*17e70*/  FADD.FTZ R92, -R88, R92 ;  /* 0x0000005c585c7221 */ /* 0x000fe40000010100 */
[----:B------:R-:W-:Y:S01]  /*17e80*/  FFMA.FTZ R153, R160, R153, R25 ;  /* 0x00000099a0997223 */ /* 0x000fe20000010019 */
[----:B------:R-:W-:Y:S01]  /*17e90*/  PRMT R160, RZ, 0x7610, R79 ;  /* 0x00007610ffa07816 */ /* 0x000fe2000000004f */
[----:B------:R-:W-:-:S02]  /*17ea0*/  FADD.FTZ R188, -R88, R165 ;  /* 0x000000a558bc7221 */ /* 0x000fc40000010100 */
[----:B------:R-:W-:Y:S02]  /*17eb0*/  FMUL.FTZ R165, R105, R92 ;  /* 0x0000005c69a57220 */ /* 0x000fe40000410000 */
[C---:B------:R-:W-:Y:S02]  /*17ec0*/  FADD.FTZ R90, -R88.reuse, R95 ;  /* 0x0000005f585a7221 */ /* 0x040fe40000010100 */
[----:B------:R-:W-:Y:S02]  /*17ed0*/  FADD.FTZ R94, -R88, R94 ;  /* 0x0000005e585e7221 */ /* 0x000fe40000010100 */
[----:B------:R-:W-:Y:S01]  /*17ee0*/  FFMA.FTZ R160, R165, R160, R26 ;  /* 0x000000a0a5a07223 */ /* 0x000fe2000001001a */
[----:B------:R-:W-:Y:S01]  /*17ef0*/  IADD3 R165, R100, -0x1, RZ ;  /* 0xffffffff64a57810 */ /* 0x000fe20007ffe0ff */
[C---:B------:R-:W-:Y:S01]  /*17f00*/  FADD.FTZ R204, -R88.reuse, R179 ;  /* 0x000000b358cc7221 */ /* 0x040fe20000010100 */
[--C-:B------:R-:W-:Y:S01]  /*17f10*/  PRMT R100, RZ, 0x5410, R78.reuse ;  /* 0x00005410ff647816 */ /* 0x100fe2000000004e */
[----:B------:R-:W-:Y:S01]  /*17f20*/  FADD.FTZ R172, -R88, R163 ;  /* 0x000000a358ac7221 */ /* 0x000fe20000010100 */
[----:B------:R-:W-:Y:S01]  /*17f30*/  PRMT R179, RZ, 0x7610, R78 ;  /* 0x00007610ffb37816 */ /* 0x000fe2000000004e */
[----:B------:R-:W-:-:S02]  /*17f40*/  FMUL.FTZ R180, R105, R90 ;  /* 0x0000005a69b47220 */ /* 0x000fc40000410000 */
[----:B------:R-:W-:Y:S02]  /*17f50*/  FMUL.FTZ R163, R105, R94 ;  /* 0x0000005e69a37220 */ /* 0x000fe40000410000 */
[----:B------:R-:W-:Y:S02]  /*17f60*/  FADD.FTZ R170, -R88, R97 ;  /* 0x0000006158aa7221 */ /* 0x000fe40000010100 */
[----:B------:R-:W-:Y:S01]  /*17f70*/  FFMA.FTZ R100, R180, R100, R23 ;  /* 0x00000064b4647223 */ /* 0x000fe20000010017 */
[----:B------:R-:W-:Y:S01]  /*17f80*/  PRMT R180, RZ, 0x5410, R77 ;  /* 0x00005410ffb47816 */ /* 0x000fe2000000004d */
[----:B------:R-:W-:Y:S02]  /*17f90*/  FFMA.FTZ R163, R163, R179, R24 ;  /* 0x000000b3a3a37223 */ /* 0x000fe40000010018 */
[----:B------:R-:W-:Y:S02]  /*17fa0*/  FMUL.FTZ R170, R105, R170 ;  /* 0x000000aa69aa7220 */ /* 0x000fe40000410000 */
[----:B------:R-:W-:-:S02]  /*17fb0*/  IMAD R179, R165, c[0x0][0x168], RZ ;  /* 0x00005a00a5b37a24 */ /* 0x000fc400078e02ff */
[----:B------:R-:W-:Y:S01]  /*17fc0*/  FFMA.FTZ R165, R170, R180, R21 ;  /* 0x000000b4aaa57223 */ /* 0x000fe20000010015 */
[----:B------:R-:W-:Y:S01]  /*17fd0*/  PRMT R170, RZ, 0x7610, R77 ;  /* 0x00007610ffaa7816 */ /* 0x000fe2000000004d */
[C---:B------:R-:W-:Y:S01]  /*17fe0*/  FADD.FTZ R102, -R88.reuse, R102 ;  /* 0x0000006658667221 */ /* 0x040fe20000010100 */
[----:B------:R-:W-:Y:S01]  /*17ff0*/  SHF.R.S32.HI R180, RZ, 0x1f, R179 ;  /* 0x0000001fffb47819 */ /* 0x000fe200000114b3 */
[----:B------:R-:W-:Y:S02]  /*18000*/  FADD.FTZ R202, -R88, R181 ;  /* 0x000000b558ca7221 */ /* 0x000fe40000010100 */
[----:B------:R-:W-:Y:S01]  /*18010*/  FMUL.FTZ R181, R105, R102 ;  /* 0x0000006669b57220 */ /* 0x000fe20000410000 */
[----:B------:R-:W-:Y:S01]  /*18020*/  LEA.HI R179, R180, R179, RZ, 0x3 ;  /* 0x000000b3b4b37211 */ /* 0x000fe200078f18ff */
[C---:B------:R-:W-:Y:S01]  /*18030*/  FADD.FTZ R184, -R88.reuse, R107 ;  /* 0x0000006b58b87221 */ /* 0x040fe20000010100 */
[----:B------:R-:W-:Y:S01]  /*18040*/  PRMT R180, RZ, 0x7610, R75 ;  /* 0x00007610ffb47816 */ /* 0x000fe2000000004b */
[----:B------:R-:W-:-:S02]  /*18050*/  FADD.FTZ R106, -R88, R106 ;  /* 0x0000006a586a7221 */ /* 0x000fc40000010100 */
[----:B------:R-:W-:Y:S02]  /*18060*/  FMUL.FTZ R184, R105, R184 ;  /* 0x000000b869b87220 */ /* 0x000fe40000410000 */
[----:B------:R-:W-:Y:S01]  /*18070*/  FFMA.FTZ R180, R181, R180, R34 ;  /* 0x000000b4b5b47223 */ /* 0x000fe20000010022 */
[--C-:B------:R-:W-:Y:S01]  /*18080*/  PRMT R181, RZ, 0x5410, R74.reuse ;  /* 0x00005410ffb57816 */ /* 0x100fe2000000004a */
[----:B------:R-:W-:Y:S02]  /*18090*/  FADD.FTZ R200, -R88, R183 ;  /* 0x000000b758c87221 */ /* 0x000fe40000010100 */
[C---:B------:R-:W-:Y:S02]  /*180a0*/  FMUL.FTZ R183, R105.reuse, R106 ;  /* 0x0000006a69b77220 */ /* 0x040fe40000410000 */
[----:B------:R-:W-:Y:S01]  /*180b0*/  FFMA.FTZ R181, R184, R181, R31 ;  /* 0x000000b5b8b57223 */ /* 0x000fe2000001001f */
[----:B------:R-:W-:Y:S01]  /*180c0*/  PRMT R184, RZ, 0x7610, R74 ;  /* 0x00007610ffb87816 */ /* 0x000fe2000000004a */
[----:B------:R-:W-:-:S02]  /*180d0*/  FMUL.FTZ R186, R105, R186 ;  /* 0x000000ba69ba7220 */ /* 0x000fc40000410000 */
[C---:B------:R-:W-:Y:S02]  /*180e0*/  FADD.FTZ R158, -R88.reuse, R151 ;  /* 0x00000097589e7221 */ /* 0x040fe40000010100 */
[----:B------:R-:W-:Y:S01]  /*180f0*/  FFMA.FTZ R184, R183, R184, R32 ;  /* 0x000000b8b7b87223 */ /* 0x000fe20000010020 */
[----:B------:R-:W-:Y:S01]  /*18100*/  PRMT R183, RZ, 0x5410, R73 ;  /* 0x00005410ffb77816 */ /* 0x000fe20000000049 */
[----:B------:R-:W-:Y:S02]  /*18110*/  FADD.FTZ R196, -R88, R187 ;  /* 0x000000bb58c47221 */ /* 0x000fe40000010100 */
[----:B------:R-:W-:Y:S02]  /*18120*/  FMUL.FTZ R187, R105, R158 ;  /* 0x0000009e69bb7220 */ /* 0x000fe40000410000 */
[----:B------:R-:W-:Y:S01]  /*18130*/  FFMA.FTZ R183, R186, R183, R29 ;  /* 0x000000b7bab77223 */ /* 0x000fe2000001001d */
[----:B------:R-:W-:Y:S01]  /*18140*/  PRMT R186, RZ, 0x7610, R73 ;  /* 0x00007610ffba7816 */ /* 0x000fe20000000049 */
[----:B------:R-:W-:-:S02]  /*18150*/  FADD.FTZ R178, -R88, R157 ;  /* 0x0000009d58b27221 */ /* 0x000fc40000010100 */
[C---:B------:R-:W-:Y:S02]  /*18160*/  FADD.FTZ R154, -R88.reuse, R155 ;  /* 0x0000009b589a7221 */ /* 0x040fe40000010100 */
[----:B------:R-:W-:Y:S01]  /*18170*/  FFMA.FTZ R186, R187, R186, R30 ;  /* 0x000000babbba7223 */ /* 0x000fe2000001001e */
[----:B------:R-:W-:Y:S01]  /*18180*/  PRMT R187, RZ, 0x5410, R72 ;  /* 0x00005410ffbb7816 */ /* 0x000fe20000000048 */
[----:B------:R-:W-:Y:S02]  /*18190*/  FMUL.FTZ R178, R105, R178 ;  /* 0x000000b269b27220 */ /* 0x000fe40000410000 */
[----:B------:R-:W-:Y:S02]  /*181a0*/  FADD.FTZ R96, -R88, R96 ;  /* 0x0000006058607221 */ /* 0x000fe40000010100 */
[----:B------:R-:W-:Y:S01]  /*181b0*/  FFMA.FTZ R178, R178, R187, R27 ;  /* 0x000000bbb2b27223 */ /* 0x000fe2000001001b */
[----:B------:R-:W-:Y:S01]  /*181c0*/  PRMT R187, RZ, 0x7610, R72 ;  /* 0x00007610ffbb7816 */ /* 0x000fe20000000048 */
[----:B------:R-:W-:-:S02]  /*181d0*/  FADD.FTZ R208, -R88, R175 ;  /* 0x000000af58d07221 */ /* 0x000fc40000010100 */
[C---:B------:R-:W-:Y:S02]  /*181e0*/  FADD.FTZ R176, -R88.reuse, R169 ;  /* 0x000000a958b07221 */ /* 0x040fe40000010100 */
[C---:B------:R-:W-:Y:S02]  /*181f0*/  FMUL.FTZ R175, R105.reuse, R154 ;  /* 0x0000009a69af7220 */ /* 0x040fe40000410000 */
[----:B------:R-:W-:Y:S02]  /*18200*/  FMUL.FTZ R169, R105, R96 ;  /* 0x0000006069a97220 */ /* 0x000fe40000410000 */
[C---:B------:R-:W-:Y:S02]  /*18210*/  FADD.FTZ R190, -R88.reuse, R161 ;  /* 0x000000a158be7221 */ /* 0x040fe40000010100 */
[C---:B------:R-:W-:Y:S02]  /*18220*/  FADD.FTZ R174, -R88.reuse, R99 ;  /* 0x0000006358ae7221 */ /* 0x040fe40000010100 */
[----:B------:R-:W-:-:S02]  /*18230*/  FADD.FTZ R214, -R88, R201 ;  /* 0x000000c958d67221 */ /* 0x000fc40000010100 */
[----:B------:R-:W-:Y:S01]  /*18240*/  FFMA.FTZ R187, R175, R187, R28 ;  /* 0x000000bbafbb7223 */ /* 0x000fe2000001001c */
[----:B------:R-:W-:Y:S01]  /*18250*/  PRMT R175, RZ, 0x5410, R71 ;  /* 0x00005410ffaf7816 */ /* 0x000fe20000000047 */
[----:B------:R-:W-:Y:S01]  /*18260*/  FFMA.FTZ R170, R169, R170, R22 ;  /* 0x000000aaa9aa7223 */ /* 0x000fe20000010016 */
[----:B------:R-:W-:Y:S01]  /*18270*/  PRMT R169, RZ, 0x5410, R76 ;  /* 0x00005410ffa97816 */ /* 0x000fe2000000004c */
[C---:B------:R-:W-:Y:S01]  /*18280*/  FADD.FTZ R224, -R88.reuse, R191 ;  /* 0x000000bf58e07221 */ /* 0x040fe20000010100 */
[----:B------:R-:W-:Y:S01]  /*18290*/  PRMT R191, RZ, 0x5410, R61 ;  /* 0x00005410ffbf7816 */ /* 0x000fe2000000003d */
[C---:B------:R-:W-:Y:S02]  /*182a0*/  FMUL.FTZ R190, R105.reuse, R190 ;  /* 0x000000be69be7220 */ /* 0x040fe40000410000 */
[----:B------:R-:W-:Y:S02]  /*182b0*/  FMUL.FTZ R174, R105, R174 ;  /* 0x000000ae69ae7220 */ /* 0x000fe40000410000 */
[----:B------:R-:W-:-:S02]  /*182c0*/  FADD.FTZ R182, -R88, R159 ;  /* 0x0000009f58b67221 */ /* 0x000fc40000010100 */
        /* <DEDUP_REMOVED lines=9> */
[C---:B------:R-:W-:Y:S02]  /*18360*/  FADD.FTZ R164, -R88.reuse, R171 ;  /* 0x000000ab58a47221 */ /* 0x040fe40000010100 */
[----:B------:R-:W-:Y:S02]  /*18370*/  FMUL.FTZ R189, R105, R182 ;  /* 0x000000b669bd7220 */ /* 0x000fe40000410000 */
[----:B------:R-:W-:Y:S01]  /*18380*/  FFMA.FTZ R191, R107, R191, R112 ;  /* 0x000000bf6bbf7223 */ /* 0x000fe20000010070 */
[----:B------:R-:W-:Y:S01]  /*18390*/  PRMT R107, RZ, 0x7610, R61 ;  /* 0x00007610ff6b7816 */ /* 0x000fe2000000003d */
[C---:B------:R-:W-:Y:S02]  /*183a0*/  FMUL.FTZ R173, R105.reuse, R98 ;  /* 0x0000006269ad7220 */ /* 0x040fe40000410000 */
[----:B------:R-:W-:Y:S02]  /*183b0*/  FMUL.FTZ R154, R105, R216 ;  /* 0x000000d8699a7220 */ /* 0x000fe40000410000 */
[----:B------:R-:W-:-:S02]  /*183c0*/  FADD.FTZ R162, -R88, R103 ;  /* 0x0000006758a27221 */ /* 0x000fc40000010100 */
[----:B------:R-:W-:Y:S02]  /*183d0*/  FADD.FTZ R210, -R88, R205 ;  /* 0x000000cd58d27221 */ /* 0x000fe40000010100 */
[----:B------:R-:W-:Y:S02]  /*183e0*/  FMUL.FTZ R159, R105, R164 ;  /* 0x000000a4699f7220 */ /* 0x000fe40000410000 */
[----:B------:R-:W-:Y:S01]  /*183f0*/  FFMA.FTZ R190, R189, R190, R42 ;  /* 0x000000bebdbe7223 */ /* 0x000fe2000001002a */
[----:B------:R-:W-:Y:S01]  /*18400*/  PRMT R189, RZ, 0x5410, R70 ;  /* 0x00005410ffbd7816 */ /* 0x000fe20000000046 */
[----:B------:R-:W-:Y:S02]  /*18410*/  FMUL.FTZ R164, R105, R194 ;  /* 0x000000c269a47220 */ /* 0x000fe40000410000 */
[----:B------:R-:W-:Y:S01]  /*18420*/  FFMA.FTZ R174, R173, R174, R20 ;  /* 0x000000aeadae7223 */ /* 0x000fe20000010014 */
[----:B------:R-:W-:Y:S01]  /*18430*/  PRMT R173, RZ, 0x5410, R75 ;  /* 0x00005410ffad7816 */ /* 0x000fe2000000004b */
[----:B------:R-:W-:-:S02]  /*18440*/  FMUL.FTZ R188, R105, R188 ;  /* 0x000000bc69bc7220 */ /* 0x000fc40000410000 */
[----:B------:R-:W-:Y:S01]  /*18450*/  FFMA.FTZ R194, R154, R107, R109 ;  /* 0x0000006b9ac27223 */ /* 0x000fe2000001006d */
[----:B------:R-:W-:Y:S01]  /*18460*/  PRMT R107, RZ, 0x5410, R60 ;  /* 0x00005410ff6b7816 */ /* 0x000fe2000000003c */
[C---:B------:R-:W-:Y:S02]  /*18470*/  FMUL.FTZ R192, R105.reuse, R162 ;  /* 0x000000a269c07220 */ /* 0x040fe40000410000 */
[----:B------:R-:W-:Y:S02]  /*18480*/  FMUL.FTZ R104, R105, R210 ;  /* 0x000000d269687220 */ /* 0x000fe40000410000 */
[----:B------:R-:W-:Y:S02]  /*18490*/  FADD.FTZ R212, -R88, R203 ;  /* 0x000000cb58d47221 */ /* 0x000fe40000010100 */
[----:B------:R-:W-:Y:S01]  /*184a0*/  FFMA.FTZ R188, R188, R189, R39 ;  /* 0x000000bdbcbc7223 */ /* 0x000fe20000010027 */
[----:B------:R-:W-:Y:S01]  /*184b0*/  PRMT R189, RZ, 0x7610, R70 ;  /* 0x00007610ffbd7816 */ /* 0x000fe20000000046 */
[----:B------:R-:W-:-:S02]  /*184c0*/  FADD.FTZ R198, -R88, R185 ;  /* 0x000000b958c67221 */ /* 0x000fc40000010100 */
[----:B------:R-:W-:Y:S02]  /*184d0*/  FFMA.FTZ R173, R192, R173, R33 ;  /* 0x000000adc0ad7223 */ /* 0x000fe40000010021 */
[C---:B------:R-:W-:Y:S02]  /*184e0*/  FMUL.FTZ R185, R105.reuse, R172 ;  /* 0x000000ac69b97220 */ /* 0x040fe40000410000 */
[----:B------:R-:W-:Y:S01]  /*184f0*/  FFMA.FTZ R192, R104, R107, R51 ;  /* 0x0000006b68c07223 */ /* 0x000fe20000010033 */
[----:B------:R-:W-:Y:S01]  /*18500*/  PRMT R104, RZ, 0x7610, R60 ;  /* 0x00007610ff687816 */ /* 0x000fe2000000003c */
[----:B------:R-:W-:Y:S01]  /*18510*/  FMUL.FTZ R103, R105, R212 ;  /* 0x000000d469677220 */ /* 0x000fe20000410000 */
[----:B------:R-:W-:Y:S01]  /*18520*/  F2FP.BF16.PACK_AB R107, R180, R173 ;  /* 0x000000adb46b723e */ /* 0x000fe200000010ff */
[C---:B------:R-:W-:Y:S02]  /*18530*/  FADD.FTZ R238, -R88.reuse, R209 ;  /* 0x000000d158ee7221 */ /* 0x040fe40000010100 */
[----:B------:R-:W-:Y:S01]  /*18540*/  FFMA.FTZ R185, R185, R189, R40 ;  /* 0x000000bdb9b97223 */ /* 0x000fe20000010028 */
[----:B------:R-:W-:Y:S01]  /*18550*/  PRMT R189, RZ, 0x5410, R69 ;  /* 0x00005410ffbd7816 */ /* 0x000fe20000000045 */
[----:B------:R-:W-:-:S02]  /*18560*/  FADD.FTZ R222, -R88, R193 ;  /* 0x000000c158de7221 */ /* 0x000fc40000010100 */
[----:B------:R-:W-:Y:S02]  /*18570*/  FMUL.FTZ R176, R105, R176 ;  /* 0x000000b069b07220 */ /* 0x000fe40000410000 */
[----:B------:R-:W-:Y:S01]  /*18580*/  FFMA.FTZ R193, R103, R104, R108 ;  /* 0x0000006867c17223 */ /* 0x000fe2000001006c */
[----:B------:R-:W-:Y:S01]  /*18590*/  PRMT R103, RZ, 0x5410, R59 ;  /* 0x00005410ff677816 */ /* 0x000fe2000000003b */
[C---:B------:R-:W-:Y:S01]  /*185a0*/  FADD.FTZ R168, -R88.reuse, R167 ;  /* 0x000000a758a87221 */ /* 0x040fe20000010100 */
[----:B------:R-:W-:Y:S01]  /*185b0*/  F2FP.BF16.PACK_AB R104, R187, R178 ;  /* 0x000000b2bb68723e */ /* 0x000fe200000010ff */
[C---:B------:R-:W-:Y:S02]  /*185c0*/  FMUL.FTZ R102, R105.reuse, R238 ;  /* 0x000000ee69667220 */ /* 0x040fe40000410000 */
[----:B------:R-:W-:Y:S02]  /*185d0*/  FADD.FTZ R240, -R88, R207 ;  /* 0x000000cf58f07221 */ /* 0x000fe40000010100 */
[----:B------:R-:W-:Y:S01]  /*185e0*/  FFMA.FTZ R176, R176, R189, R37 ;  /* 0x000000bdb0b07223 */ /* 0x000fe20000010025 */
[----:B------:R-:W-:Y:S01]  /*185f0*/  PRMT R189, RZ, 0x7610, R69 ;  /* 0x00007610ffbd7816 */ /* 0x000fe20000000045 */
[----:B------:R-:W-:-:S02]  /*18600*/  FMUL.FTZ R171, R105, R168 ;  /* 0x000000a869ab7220 */ /* 0x000fc40000410000 */
[----:B------:R-:W-:Y:S01]  /*18610*/  FFMA.FTZ R201, R102, R103, R121 ;  /* 0x0000006766c97223 */ /* 0x000fe20000010079 */
[----:B------:R-:W-:Y:S01]  /*18620*/  PRMT R102, RZ, 0x7610, R59 ;  /* 0x00007610ff667816 */ /* 0x000fe2000000003b */
[----:B------:R-:W-:Y:S01]  /*18630*/  FMUL.FTZ R101, R105, R240 ;  /* 0x000000f069657220 */ /* 0x000fe20000410000 */
[----:B------:R-:W-:Y:S01]  /*18640*/  F2FP.BF16.PACK_AB R103, R160, R153 ;  /* 0x00000099a067723e */ /* 0x000fe200000010ff */
[----:B------:R-:W-:Y:S02]  /*18650*/  FADD.FTZ R234, -R88, R213 ;  /* 0x000000d558ea7221 */ /* 0x000fe40000010100 */
[----:B------:R-:W-:Y:S01]  /*18660*/  FFMA.FTZ R171, R171, R189, R38 ;  /* 0x000000bdabab7223 */ /* 0x000fe20000010026 */
[----:B------:R-:W-:Y:S01]  /*18670*/  PRMT R189, RZ, 0x5410, R68 ;  /* 0x00005410ffbd7816 */ /* 0x000fe20000000044 */
[C---:B------:R-:W-:Y:S02]  /*18680*/  FMUL.FTZ R172, R105.reuse, R202 ;  /* 0x000000ca69ac7220 */ /* 0x040fe40000410000 */
[----:B------:R-:W-:-:S02]  /*18690*/  FMUL.FTZ R166, R105, R166 ;  /* 0x000000a669a67220 */ /* 0x000fc40000410000 */
[----:B------:R-:W-:Y:S01]  /*186a0*/  FFMA.FTZ R202, R101, R102, R122 ;  /* 0x0000006665ca7223 */ /* 0x000fe2000001007a */
[----:B------:R-:W-:Y:S01]  /*186b0*/  PRMT R101, RZ, 0x5410, R58 ;  /* 0x00005410ff657816 */ /* 0x000fe2000000003a */
[----:B------:R-:W-:Y:S01]  /*186c0*/  FMUL.FTZ R98, R105, R234 ;  /* 0x000000ea69627220 */ /* 0x000fe20000410000 */
[----:B------:R-:W-:Y:S01]  /*186d0*/  F2FP.BF16.PACK_AB R102, R163, R100 ;  /* 0x00000064a366723e */ /* 0x000fe200000010ff */
[----:B------:R-:W-:Y:S01]  /*186e0*/  FADD.FTZ R236, -R88, R211 ;  /* 0x000000d358ec7221 */ /* 0x000fe20000010100 */
[----:B------:R-:W-:Y:S01]  /*186f0*/  F2FP.BF16.PACK_AB R100, R174, R169 ;  /* 0x000000a9ae64723e */ /* 0x000fe200000010ff */
[----:B------:R-:W-:Y:S01]  /*18700*/  FFMA.FTZ R166, R166, R189, R35 ;  /* 0x000000bda6a67223 */ /* 0x000fe20000010023 */
[----:B------:R-:W-:Y:S01]  /*18710*/  PRMT R189, RZ, 0x7610, R68 ;  /* 0x00007610ffbd7816 */ /* 0x000fe20000000044 */
[----:B------:R-:W-:Y:S01]  /*18720*/  FFMA.FTZ R199, R98, R101, R119 ;  /* 0x0000006562c77223 */ /* 0x000fe20000010077 */
[----:B------:R-:W-:Y:S01]  /*18730*/  PRMT R98, RZ, 0x7610, R58 ;  /* 0x00007610ff627816 */ /* 0x000fe2000000003a */
[----:B------:R-:W-:Y:S01]  /*18740*/  FADD.FTZ R206, -R88, R177 ;  /* 0x000000b158ce7221 */ /* 0x000fe20000010100 */
[----:B------:R-:W-:Y:S01]  /*18750*/  F2FP.BF16.PACK_AB R101, R170, R165 ;  /* 0x000000a5aa65723e */ /* 0x000fe200000010ff */
[----:B------:R-:W-:-:S02]  /*18760*/  FMUL.FTZ R99, R105, R236 ;  /* 0x000000ec69637220 */ /* 0x000fc40000410000 */
[----:B------:R-:W-:Y:S02]  /*18770*/  FADD.FTZ R230, -R88, R217 ;  /* 0x000000d958e67221 */ /* 0x000fe40000010100 */
[----:B------:R-:W-:Y:S01]  /*18780*/  FFMA.FTZ R159, R159, R189, R36 ;  /* 0x000000bd9f9f7223 */ /* 0x000fe20000010024 */
[----:B------:R-:W-:Y:S01]  /*18790*/  PRMT R189, RZ, 0x5410, R67 ;  /* 0x00005410ffbd7816 */ /* 0x000fe20000000043 */
[C---:B------:R-:W-:Y:S02]  /*187a0*/  FMUL.FTZ R161, R105.reuse, R200 ;  /* 0x000000c869a17220 */ /* 0x040fe40000410000 */
        /* <DEDUP_REMOVED lines=15> */
[----:B------:R-:W-:Y:S02]  /*188a0*/  FMUL.FTZ R168, R105, R198 ;  /* 0x000000c669a87220 */ /* 0x000fe40000410000 */
        /* <DEDUP_REMOVED lines=14> */
[----:B------:R-:W-:Y:S02]  /*18990*/  FMUL.FTZ R157, R105, R196 ;  /* 0x000000c4699d7220 */ /* 0x000fe40000410000 */
[----:B------:R-:W-:Y:S01]  /*189a0*/  FFMA.FTZ R196, R95, R94, R116 ;  /* 0x0000005e5fc47223 */ /* 0x000fe20000010074 */
[----:B------:R-:W-:Y:S01]  /*189b0*/  PRMT R94, RZ, 0x5410, R55 ;  /* 0x00005410ff5e7816 */ /* 0x000fe20000000037 */
[----:B------:R-:W-:Y:S01]  /*189c0*/  FMUL.FTZ R92, R105, R235 ;  /* 0x000000eb695c7220 */ /* 0x000fe20000410000 */
[----:B------:R-:W-:Y:S01]  /*189d0*/  F2FP.BF16.PACK_AB R95, R177, R182 ;  /* 0x000000b6b15f723e */ /* 0x000fe200000010ff */
[C---:B------:R-:W-:Y:S02]  /*189e0*/  FADD.FTZ R242, -R88.reuse, R223 ;  /* 0x000000df58f27221 */ /* 0x040fe40000010100 */
[----:B------:R-:W-:-:S02]  /*189f0*/  FADD.FTZ R244, -R88, R225 ;  /* 0x000000e158f47221 */ /* 0x000fc40000010100 */
[C---:B------:R-:W-:Y:S02]  /*18a00*/  FADD.FTZ R246, -R88.reuse, R227 ;  /* 0x000000e358f67221 */ /* 0x040fe40000010100 */
[C---:B------:R-:W-:Y:S02]  /*18a10*/  FADD.FTZ R248, -R88.reuse, R229 ;  /* 0x000000e558f87221 */ /* 0x040fe40000010100 */
[C---:B------:R-:W-:Y:S02]  /*18a20*/  FADD.FTZ R250, -R88.reuse, R231 ;  /* 0x000000e758fa7221 */ /* 0x040fe40000010100 */
[C---:B------:R-:W-:Y:S02]  /*18a30*/  FADD.FTZ R252, -R88.reuse, R233 ;  /* 0x000000e958fc7221 */ /* 0x040fe40000010100 */
        /* <DEDUP_REMOVED lines=16> */
[----:B------:R-:W-:Y:S02]  /*18b40*/  FMUL.FTZ R105, R105, R241 ;  /* 0x000000f169697220 */ /* 0x000fe40000410000 */
[----:B------:R-:W-:Y:S01]  /*18b50*/  FFMA.FTZ R161, R161, R189, R46 ;  /* 0x000000bda1a17223 */ /* 0x000fe2000001002e */
[----:B------:R-:W-:Y:S01]  /*18b60*/  PRMT R189, RZ, 0x5410, R64 ;  /* 0x00005410ffbd7816 */ /* 0x000fe20000000040 */
[----:B------:R-:W-:Y:S01]  /*18b70*/  FFMA.FTZ R208, R105, R92, R142 ;  /* 0x0000005c69d07223 */ /* 0x000fe2000001008e */
[----:B------:R-:W-:Y:S01]  /*18b80*/  PRMT R92, RZ, 0x5410, R54 ;  /* 0x00005410ff5c7816 */ /* 0x000fe20000000036 */
[----:B------:R-:W-:Y:S01]  /*18b90*/  IMAD.MOV.U32 R169, RZ, RZ, 0x10 ;  /* 0x00000010ffa97424 */ /* 0x000fe200078e00ff */
[----:B------:R-:W-:Y:S01]  /*18ba0*/  F2FP.BF16.PACK_AB R105, R186, R183 ;  /* 0x000000b7ba69723e */ /* 0x000fe200000010ff */
[----:B------:R-:W-:Y:S01]  /*18bb0*/  FFMA.FTZ R164, R164, R189, R43 ;  /* 0x000000bda4a47223 */ /* 0x000fe2000001002b */
[----:B------:R-:W-:Y:S01]  /*18bc0*/  PRMT R189, RZ, 0x7610, R64 ;  /* 0x00007610ffbd7816 */ /* 0x000fe20000000040 */
[----:B------:R-:W-:Y:S01]  /*18bd0*/  FFMA.FTZ R205, R90, R92, R139 ;  /* 0x0000005c5acd7223 */ /* 0x000fe2000001008b */
[----:B------:R-:W-:-:S02]  /*18be0*/  PRMT R90, RZ, 0x7610, R54 ;  /* 0x00007610ff5a7816 */ /* 0x000fc40000000036 */
[----:B------:R-:W-:Y:S01]  /*18bf0*/  LOP3.LUT R92, R0, 0x7f, RZ, 0xc0, !PT ;  /* 0x0000007f005c7812 */ /* 0x000fe200078ec0ff */
[----:B------:R-:W-:Y:S01]  /*18c00*/  FFMA.FTZ R157, R157, R189, R44 ;  /* 0x000000bd9d9d7223 */ /* 0x000fe2000001002c */
[----:B------:R-:W-:Y:S01]  /*18c10*/  PRMT R189, RZ, 0x5410, R63 ;  /* 0x00005410ffbd7816 */ /* 0x000fe2000000003f */
[----:B------:R-:W-:Y:S01]  /*18c20*/  FFMA.FTZ R206, R93, R90, R140 ;  /* 0x0000005a5dce7223 */ /* 0x000fe2000001008c */
[----:B------:R-:W-:Y:S02]  /*18c30*/  PRMT R90, RZ, 0x5410, R53 ;  /* 0x00005410ff5a7816 */ /* 0x000fe40000000035 */
[----:B------:R-:W-:Y:S01]  /*18c40*/  LEA.HI.SX32 R179, R179, R92, 0x1d ;  /* 0x0000005cb3b37211 */ /* 0x000fe200078feaff */
[----:B------:R-:W-:Y:S01]  /*18c50*/  FFMA.FTZ R189, R155, R189, R114 ;  /* 0x000000bd9bbd7223 */ /* 0x000fe20000010072 */
[----:B------:R-:W-:Y:S01]  /*18c60*/  PRMT R155, RZ, 0x7610, R63 ;  /* 0x00007610ff9b7816 */ /* 0x000fe2000000003f */
[----:B------:R-:W-:Y:S01]  /*18c70*/  FFMA.FTZ R203, R91, R90, R136 ;  /* 0x0000005a5bcb7223 */ /* 0x000fe20000010088 */
[----:B------:R-:W-:Y:S01]  /*18c80*/  PRMT R90, RZ, 0x7610, R53 ;  /* 0x00007610ff5a7816 */ /* 0x000fe20000000035 */
[C---:B------:R-:W-:Y:S01]  /*18c90*/  IMAD.WIDE.U32 R96, R179.reuse, R169, c[0x0][0x208] ;  /* 0x00008200b3607625 */ /* 0x040fe200078e00a9 */
[----:B------:R-:W-:-:S02]  /*18ca0*/  IADD3 R154, R179, 0x80, RZ ;  /* 0x00000080b39a7810 */ /* 0x000fc40007ffe0ff */
[----:B------:R-:W-:Y:S01]  /*18cb0*/  F2FP.BF16.PACK_AB R92, R157, R164 ;  /* 0x000000a49d5c723e */ /* 0x000fe200000010ff */
[----:B------:R-:W-:Y:S01]  /*18cc0*/  FFMA.FTZ R162, R162, R155, R111 ;  /* 0x0000009ba2a27223 */ /* 0x000fe2000001006f */
[----:B------:R-:W-:Y:S01]  /*18cd0*/  PRMT R155, RZ, 0x5410, R62 ;  /* 0x00005410ff9b7816 */ /* 0x000fe2000000003e */
[----:B------:R-:W-:Y:S01]  /*18ce0*/  FFMA.FTZ R204, R106, R90, R137 ;  /* 0x0000005a6acc7223 */ /* 0x000fe20000010089 */
[----:B------:R-:W-:Y:S01]  /*18cf0*/  PRMT R90, RZ, 0x5410, R52 ;  /* 0x00005410ff5a7816 */ /* 0x000fe20000000034 */
[----:B------:R0:W-:Y:S01]  /*18d00*/  STG.E.128 [R96.64], R100 ;  /* 0x0000006460007986 */ /* 0x0001e2000c101d04 */
[----:B------:R-:W-:Y:S01]  /*18d10*/  F2FP.BF16.PACK_AB R106, R184, R181 ;  /* 0x000000b5b86a723e */ /* 0x000fe200000010ff */
[----:B------:R-:W-:Y:S01]  /*18d20*/  FFMA.FTZ R158, R158, R155, R113 ;  /* 0x0000009b9e9e7223 */ /* 0x000fe20000010071 */
[----:B------:R-:W-:Y:S01]  /*18d30*/  PRMT R155, RZ, 0x7610, R62 ;  /* 0x00007610ff9b7816 */ /* 0x000fe2000000003e */
[----:B------:R-:W-:Y:S01]  /*18d40*/  FFMA.FTZ R153, R88, R90, R125 ;  /* 0x0000005a58997223 */ /* 0x000fe2000001007d */
[----:B------:R-:W-:-:S02]  /*18d50*/  PRMT R88, RZ, 0x7610, R52 ;  /* 0x00007610ff587816 */ /* 0x000fc40000000034 */
[----:B------:R-:W-:Y:S01]  /*18d60*/  F2FP.BF16.PACK_AB R99, R162, R189 ;  /* 0x000000bda263723e */ /* 0x000fe200000010ff */
[----:B------:R-:W-:Y:S01]  /*18d70*/  FFMA.FTZ R151, R151, R155, R110 ;  /* 0x0000009b97977223 */ /* 0x000fe2000001006e */
[C---:B------:R-:W-:Y:S01]  /*18d80*/  IADD3 R164, R179.reuse, 0x100, RZ ;  /* 0x00000100b3a47810 */ /* 0x040fe20007ffe0ff */
[-C--:B------:R-:W-:Y:S01]  /*18d90*/  IMAD.WIDE.U32 R154, R154, R169.reuse, c[0x0][0x208] ;  /* 0x000082009a9a7625 */ /* 0x080fe200078e00a9 */
[----:B------:R-:W-:Y:S02]  /*18da0*/  IADD3 R162, R179, 0x180, RZ ;  /* 0x00000180b3a27810 */ /* 0x000fe40007ffe0ff */
[----:B------:R-:W-:Y:S01]  /*18db0*/  F2FP.BF16.PACK_AB R98, R151, R158 ;  /* 0x0000009e9762723e */ /* 0x000fe200000010ff */
[----:B------:R-:W-:Y:S01]  /*18dc0*/  FFMA.FTZ R160, R89, R88, R128 ;  /* 0x0000005859a07223 */ /* 0x000fe20000010080 */
[----:B------:R1:W-:Y:S01]  /*18dd0*/  STG.E.128 [R154.64], R104 ;  /* 0x000000689a007986 */ /* 0x0003e2000c101d04 */
[----:B------:R-:W-:Y:S01]  /*18de0*/  IADD3 R158, R179, 0x300, RZ ;  /* 0x00000300b39e7810 */ /* 0x000fe20007ffe0ff */
[----:B------:R-:W-:Y:S01]  /*18df0*/  IMAD.WIDE.U32 R164, R164, R169, c[0x0][0x208] ;  /* 0x00008200a4a47625 */ /* 0x000fe200078e00a9 */
[----:B------:R-:W-:-:S02]  /*18e00*/  F2FP.BF16.PACK_AB R91, R190, R175 ;  /* 0x000000afbe5b723e */ /* 0x000fc400000010ff */
[----:B------:R-:W-:Y:S01]  /*18e10*/  F2FP.BF16.PACK_AB R90, R185, R188 ;  /* 0x000000bcb95a723e */ /* 0x000fe200000010ff */
[-C--:B------:R-:W-:Y:S01]  /*18e20*/  IMAD.WIDE.U32 R162, R162, R169.reuse, c[0x0][0x208] ;  /* 0x00008200a2a27625 */ /* 0x080fe200078e00a9 */
[----:B------:R-:W-:Y:S02]  /*18e30*/  F2FP.BF16.PACK_AB R89, R171, R176 ;  /* 0x000000b0ab59723e */ /* 0x000fe400000010ff */
[----:B------:R-:W-:Y:S01]  /*18e40*/  F2FP.BF16.PACK_AB R88, R159, R166 ;  /* 0x000000a69f58723e */ /* 0x000fe200000010ff */
[----:B------:R-:W-:Y:S01]  /*18e50*/  IMAD.WIDE.U32 R158, R158, R169, c[0x0][0x208] ;  /* 0x000082009e9e7625 */ /* 0x000fe200078e00a9 */
[----:B------:R-:W-:Y:S02]  /*18e60*/  F2FP.BF16.PACK_AB R93, R161, R168 ;  /* 0x000000a8a15d723e */ /* 0x000fe400000010ff */
[----:B0-----:R-:W-:Y:S01]  /*18e70*/  F2FP.BF16.PACK_AB R97, R194, R191 ;  /* 0x000000bfc261723e */ /* 0x001fe200000010ff */
[----:B------:R0:W-:Y:S01]  /*18e80*/  STG.E.128 [R164.64], R88 ;  /* 0x00000058a4007986 */ /* 0x0001e2000c101d04 */
[----:B------:R-:W-:-:S02]  /*18e90*/  F2FP.BF16.PACK_AB R96, R193, R192 ;  /* 0x000000c0c160723e */ /* 0x000fc400000010ff */
[----:B------:R-:W-:Y:S01]  /*18ea0*/  F2FP.BF16.PACK_AB R103, R202, R201 ;  /* 0x000000c9ca67723e */ /* 0x000fe200000010ff */
[----:B------:R0:W-:Y:S01]  /*18eb0*/  STG.E.128 [R162.64], R92 ;  /* 0x0000005ca2007986 */ /* 0x0001e2000c101d04 */
[----:B-1----:R-:W-:Y:S02]  /*18ec0*/  F2FP.BF16.PACK_AB R104, R160, R153 ;  /* 0x00000099a068723e */ /* 0x002fe400000010ff */
[C---:B------:R-:W-:Y:S02]  /*18ed0*/  IADD3 R160, R179.reuse, 0x200, RZ ;  /* 0x00000200b3a07810 */ /* 0x040fe40007ffe0ff */
        /* <DEDUP_REMOVED lines=8> */
[----:B------:R-:W-:Y:S02]  /*18f60*/  F2FP.BF16.PACK_AB R106, R206, R205 ;  /* 0x000000cdce6a723e */ /* 0x000fe400000010ff */
[----:B------:R-:W-:Y:S01]  /*18f70*/  F2FP.BF16.PACK_AB R105, R204, R203 ;  /* 0x000000cbcc69723e */ /* 0x000fe200000010ff */
[----:B------:R0:W-:Y:S04]  /*18f80*/  STG.E.128 [R154.64], R100 ;  /* 0x000000649a007986 */ /* 0x0001e8000c101d04 */
[----:B------:R0:W-:Y:S02]  /*18f90*/  STG.E.128 [R158.64], R104 ;  /* 0x000000689e007986 */ /* 0x0001e4000c101d04 */
.L_x_3274:
[----:B-1----:R-:W-:Y:S05]  /*18fa0*/  BSYNC B0 ;  /* 0x0000000000007941 */ /* 0x002fea0003800000 */
.L_x_3273:
[----:B------:R-:W-:Y:S02]  /*18fb0*/  IADD3 R2, R2, c[0x0][0x160], RZ ;  /* 0x0000580002027a10 */ /* 0x000fe40007ffe0ff */
[----:B------:R-:W-:-:S02]  /*18fc0*/  LOP3.LUT P1, RZ, R134, 0xff, RZ, 0xc0, !PT ;  /* 0x000000ff86ff7812 */ /* 0x000fc4000782c0ff */
[----:B------:R-:W-:Y:S02]  /*18fd0*/  ISETP.GE.AND P0, PT, R2, c[0x0][0x164], PT ;  /* 0x0000590002007a0c */ /* 0x000fe40003f06270 */
[----:B------:R-:W-:-:S11]  /*18fe0*/  SEL R134, RZ, 0x1, P1 ;  /* 0x00000001ff867807 */ /* 0x000fd60000800000 */
[----:B0----5:R-:W-:Y:S01]  /*18ff0*/  @P0 CALL.REL.NOINC `(.L_x_3275) ;  /* 0x0000001000000944 */ /* 0x021fe20003c00000 */
[----:B------:R-:W-:Y:S05]  /*19000*/  BRA `(.L_x_3276) ;  /* 0xfffe7b1000007947 */ /* 0x000fea000383ffff */
.L_x_3275:
[----:B------:R-:W-:Y:S05]  /*19010*/  EXIT ;  /* 0x000000000000794d */ /* 0x000fea0003800000 */
.L_x_3271:
[----:B0-----:R-:W-:Y:S01]  /*19020*/  IMAD.MOV.U32 R105, RZ, RZ, 0x1 ;  /* 0x00000001ff697424 */ /* 0x001fe200078e00ff */
[----:B------:R-:W-:Y:S01]  /*19030*/  MOV R90, 0x19070 ;  /* 0x00019070005a7802 */ /* 0x000fe20000000f00 */
[----:B------:R-:W-:Y:S02]  /*19040*/  IMAD.MOV.U32 R89, RZ, RZ, 0x1f ;  /* 0x0000001fff597424 */ /* 0x000fe400078e00ff */
[----:B------:R-:W-:Y:S02]  /*19050*/  IMAD.MOV.U32 R104, RZ, RZ, -0x1 ;  /* 0xffffffffff687424 */ /* 0x000fe400078e00ff */
[----:B-----5:R-:W-:Y:S05]  /*19060*/  CALL.REL.NOINC `($__internal_11_$__cuda_sm70_shflsync_bfly_p) ;  /* 0x00000a9000007944 */ /* 0x020fea0003c00000 */
[----:B-1----:R-:W-:Y:S01]  /*19070*/  MOV R88, R105 ;  /* 0x0000006900587202 */ /* 0x002fe20000000f00 */
[----:B0-----:R-:W-:Y:S05]  /*19080*/  BRA `(.L_x_3277) ;  /* 0xffffe13000007947 */ /* 0x001fea000383ffff */
.L_x_3272:
[----:B------:R-:W-:Y:S01]  /*19090*/  IMAD.MOV.U32 R105, RZ, RZ, 0x2 ;  /* 0x00000002ff697424 */ /* 0x000fe200078e00ff */
[----:B------:R-:W-:Y:S01]  /*190a0*/  MOV R90, 0x190e0 ;  /* 0x000190e0005a7802 */ /* 0x000fe20000000f00 */
[----:B------:R-:W-:Y:S02]  /*190b0*/  IMAD.MOV.U32 R89, RZ, RZ, 0x1f ;  /* 0x0000001fff597424 */ /* 0x000fe400078e00ff */
[----:B------:R-:W-:Y:S02]  /*190c0*/  IMAD.MOV.U32 R104, RZ, RZ, -0x1 ;  /* 0xffffffffff687424 */ /* 0x000fe400078e00ff */
[----:B-----5:R-:W-:Y:S05]  /*190d0*/  CALL.REL.NOINC `($__internal_11_$__cuda_sm70_shflsync_bfly_p) ;  /* 0x00000a2000007944 */ /* 0x020fea0003c00000 */
[----:B0-----:R-:W-:Y:S01]  /*190e0*/  HFMA2.MMA R89, -RZ, RZ, 0, 1.847743988037109375e-06 ;  /* 0x0000001fff597435 */ /* 0x001fe200000001ff */
[----:B-1----:R-:W-:Y:S01]  /*190f0*/  FADD.FTZ R158, R158, R105 ;  /* 0x000000699e9e7221 */ /* 0x002fe20000010000 */
[----:B------:R-:W-:Y:S01]  /*19100*/  MOV R90, 0x19140 ;  /* 0x00019140005a7802 */ /* 0x000fe20000000f00 */
[----:B------:R-:W-:-:S02]  /*19110*/  IMAD.MOV.U32 R105, RZ, RZ, 0x4 ;  /* 0x00000004ff697424 */ /* 0x000fc400078e00ff */
[----:B------:R-:W-:Y:S02]  /*19120*/  IMAD.MOV.U32 R104, RZ, RZ, -0x1 ;  /* 0xffffffffff687424 */ /* 0x000fe400078e00ff */
[----:B------:R-:W-:Y:S05]  /*19130*/  CALL.REL.NOINC `($__internal_11_$__cuda_sm70_shflsync_bfly_p) ;  /* 0x000009c000007944 */ /* 0x000fea0003c00000 */
[----:B01----:R-:W-:Y:S01]  /*19140*/  FADD.FTZ R158, R158, R105 ;  /* 0x000000699e9e7221 */ /* 0x003fe20000010000 */
[----:B------:R-:W-:Y:S01]  /*19150*/  MOV R90, 0x191a0 ;  /* 0x000191a0005a7802 */ /* 0x000fe20000000f00 */
[----:B------:R-:W-:Y:S02]  /*19160*/  IMAD.MOV.U32 R105, RZ, RZ, 0x8 ;  /* 0x00000008ff697424 */ /* 0x000fe400078e00ff */
[----:B------:R-:W-:Y:S02]  /*19170*/  IMAD.MOV.U32 R89, RZ, RZ, 0x1f ;  /* 0x0000001fff597424 */ /* 0x000fe400078e00ff */
[----:B------:R-:W-:Y:S02]  /*19180*/  IMAD.MOV.U32 R104, RZ, RZ, -0x1 ;  /* 0xffffffffff687424 */ /* 0x000fe400078e00ff */
[----:B------:R-:W-:Y:S05]  /*19190*/  CALL.REL.NOINC `($__internal_11_$__cuda_sm70_shflsync_bfly_p) ;  /* 0x0000096000007944 */ /* 0x000fea0003c00000 */
[----:B01----:R-:W-:Y:S01]  /*191a0*/  FADD.FTZ R158, R158, R105 ;  /* 0x000000699e9e7221 */ /* 0x003fe20000010000 */
[----:B------:R-:W-:Y:S01]  /*191b0*/  MOV R105, 0x10 ;  /* 0x0000001000697802 */ /* 0x000fe20000000f00 */
[----:B------:R-:W-:Y:S01]  /*191c0*/  IMAD.MOV.U32 R89, RZ, RZ, 0x1f ;  /* 0x0000001fff597424 */ /* 0x000fe200078e00ff */
[----:B------:R-:W-:Y:S01]  /*191d0*/  MOV R90, 0x19200 ;  /* 0x00019200005a7802 */ /* 0x000fe20000000f00 */
[----:B------:R-:W-:-:S02]  /*191e0*/  IMAD.MOV.U32 R104, RZ, RZ, -0x1 ;  /* 0xffffffffff687424 */ /* 0x000fc400078e00ff */
[----:B------:R-:W-:Y:S05]  /*191f0*/  CALL.REL.NOINC `($__internal_11_$__cuda_sm70_shflsync_bfly_p) ;  /* 0x0000090000007944 */ /* 0x000fea0003c00000 */
        /* <DEDUP_REMOVED lines=118> */
[----:B------:R-:W-:Y:S05]  /*19960*/  CALL.REL.NOINC `($__internal_11_$__cuda_sm70_shflsync_bfly_p) ;  /* 0x0000019000007944 */ /* 0x000fea0003c00000 */
[----:B01----:R-:W-:Y:S01]  /*19970*/  FADD.FTZ R158, R158, R105 ;  /* 0x000000699e9e7221 */ /* 0x003fe20000010000 */
[----:B------:R-:W-:Y:S01]  /*19980*/  MOV R90, 0x199d0 ;  /* 0x000199d0005a7802 */ /* 0x000fe20000000f00 */
[----:B------:R-:W-:Y:S02]  /*19990*/  IMAD.MOV.U32 R105, RZ, RZ, 0x2 ;  /* 0x00000002ff697424 */ /* 0x000fe400078e00ff */
[----:B------:R-:W-:Y:S02]  /*199a0*/  IMAD.MOV.U32 R89, RZ, RZ, 0x1f ;  /* 0x0000001fff597424 */ /* 0x000fe400078e00ff */
[----:B------:R-:W-:Y:S02]  /*199b0*/  IMAD.MOV.U32 R104, RZ, RZ, -0x1 ;  /* 0xffffffffff687424 */ /* 0x000fe400078e00ff */
[----:B------:R-:W-:Y:S05]  /*199c0*/  CALL.REL.NOINC `($__internal_11_$__cuda_sm70_shflsync_bfly_p) ;  /* 0x0000013000007944 */ /* 0x000fea0003c00000 */
        /* <DEDUP_REMOVED lines=18> */
[----:B01----:R-:W-:Y:S05]  /*19af0*/  BRA `(.L_x_3278) ;  /* 0xffffdf0000007947 */ /* 0x003fea000383ffff */
        .weak           $__internal_11_$__cuda_sm70_shflsync_bfly_p
        .type           $__internal_11_$__cuda_sm70_shflsync_bfly_p,@function
        .size           $__internal_11_$__cuda_sm70_shflsync_bfly_p,(.L_x_44851 - $__internal_11_$__cuda_sm70_shflsync_bfly_p)
$__internal_11_$__cuda_sm70_shflsync_bfly_p:
[----:B------:R-:W-:Y:S01]  /*19b00*/  IMAD.MOV.U32 R91, RZ, RZ, 0x0 ;  /* 0x00000000ff5b7424 */ /* 0x000fe200078e00ff */
[----:B------:R-:W-:Y:S04]  /*19b10*/  WARPSYNC R104 ;  /* 0x0000006800007348 */ /* 0x000fe80003800000 */
[----:B------:R0:W1:Y:S01]  /*19b20*/  SHFL.BFLY PT, R105, R158, R105, R89 ;  /* 0x0c0000699e697389 */ /* 0x00006200000e0059 */
[----:B------:R-:W-:Y:S05]  /*19b30*/  RET.REL.NODEC R90 `(_ZN10layer_norm13ln_fwd_kernelINS_13Kernel_traitsI13__nv_bfloat16S2_S2_S2_fjLj7168ELj1ELj1ELj4ELj16ENS_18Kernel_traits_baseILj7168ES2_S2_S2_S2_fjLj128EEEEELb1ELb0ELb1ELb1EEEvNS_9FwdParamsE) ;  /* 0xfffe64c05a007950 */ /* 0x000fea0003c3ffff */
.L_x_3279:
        /* <DEDUP_REMOVED lines=12> */
.L_x_44851:


//--------------------- .text._ZN10layer_norm13ln_fwd_kernelINS_13Kernel_traitsI13__nv_bfloat16S2_S2_S2_fjLj7168ELj1ELj1ELj4ELj16ENS_18Kernel_traits_baseILj7168ES2_S2_S2_S2_fjLj128EEEEELb1ELb1ELb0ELb0EEEvNS_9FwdParamsE --------------------------
	.section	.text._ZN10layer_norm13ln_fwd_kernelINS_13Kernel_traitsI13__nv_bfloat16S2_S2_S2_fjLj7168ELj1ELj1ELj4ELj16ENS_18Kernel_traits_baseILj7168ES2_S2_S2_S2_fjLj128EEEEELb1ELb1ELb0ELb0EEEvNS_9FwdParamsE,"ax",@progbits
	.sectioninfo	@"SHI_REGISTERS=255"
	.align	128
        .global         _ZN10layer_norm13ln_fwd_kernelINS_13Kernel_traitsI13__nv_bfloat16S2_S2_S2_fjLj7168ELj1ELj1ELj4ELj16ENS_18Kernel_traits_baseILj7168ES2_S2_S2_S2_fjLj128EEEEELb1ELb1ELb0ELb0EEEvNS_9FwdParamsE
        .type           _ZN10layer_norm13ln_fwd_kernelINS_13Kernel_traitsI13__nv_bfloat16S2_S2_S2_fjLj7168ELj1ELj1ELj4ELj16ENS_18Kernel_traits_baseILj7168ES2_S2_S2_S2_fjLj128EEEEELb1ELb1ELb0ELb0EEEvNS_9FwdParamsE,@function
        .size           _ZN10layer_norm13ln_fwd_kernelINS_13Kernel_traitsI13__nv_bfloat16S2_S2_S2_fjLj7168ELj1ELj1ELj4ELj16ENS_18Kernel_traits_baseILj7168ES2_S2_S2_S2_fjLj128EEEEELb1ELb1ELb0ELb0EEEvNS_9FwdParamsE,(.L_x_44852 - _ZN10layer_norm13ln_fwd_kernelINS_13Kernel_traitsI13__nv_bfloat16S2_S2_S2_fjLj7168ELj1ELj1ELj4ELj16ENS_18Kernel_traits_baseILj7168ES2_S2_S2_S2_fjLj128EEEEELb1ELb1ELb0ELb0EEEvNS_9FwdParamsE)
        .other          _ZN10layer_norm13ln_fwd_kernelINS_13Kernel_traitsI13__nv_bfloat16S2_S2_S2_fjLj7168ELj1ELj1ELj4ELj16ENS_18Kernel_traits_baseILj7168ES2_S2_S2_S2_fjLj128EEEEELb1ELb1ELb0ELb0EEEvNS_9FwdParamsE,@"STO_CUDA_ENTRY STV_DEFAULT"
_ZN10layer_norm13ln_fwd_kernelINS_13Kernel_traitsI13__nv_bfloat16S2_S2_S2_fjLj7168ELj1ELj1ELj4ELj16ENS_18Kernel_traits_baseILj7168ES2_S2_S2_S2_fjLj128EEEEELb1ELb1ELb0ELb0EEEvNS_9FwdParamsE:
.text._ZN10layer_norm13ln_fwd_kernelINS_13Kernel_traitsI13__nv_bfloat16S2_S2_S2_fjLj7168ELj1ELj1ELj4ELj16ENS_18Kernel_traits_baseILj7168ES2_S2_S2_S2_fjLj128EEEEELb1ELb1ELb0ELb0EEEvNS_9FwdParamsE:
[----:B------:R-:W-:-:S04]  /*0000*/  IMAD.MOV.U32 R1, RZ, RZ, c[0x0][0x28] ;  /* 0x00000a00ff017624 */ /* 0x000fc800078e00ff */
[----:B------:R-:W-:Y:S01]  /*0010*/  ULDC.U8 UR4, c[0x0][0x244] ;  /* 0x0000910000047ab9 */ /* 0x000fe20000000000 */
[----:B------:R-:W-:Y:S01]  /*0020*/  IADD3 R1, R1, -0x10, RZ ;  /* 0xfffffff001017810 */ /* 0x000fe20007ffe0ff */
[----:B------:R-:W-:Y:S01]  /*0030*/  ULDC.64 UR6, c[0x0][0x118] ;  /* 0x0000460000067ab9 */ /* 0x000fe20000000a00 */
[----:B------:R-:W-:Y:S01]  /*0040*/  ISETP.NE.AND P0, PT, RZ, UR4, PT ;  /* 0x00000004ff007c0c */ /* 0x000fe2000bf05270 */
[----:B------:R-:W-:Y:S02]  /*0050*/  ULDC.64 UR4, c[0x0][0x230] ;  /* 0x00008c0000047ab9 */ /* 0x000fe40000000a00 */
[----:B------:R-:W-:Y:S02]  /*0060*/  IMAD.U32 R8, RZ, RZ, UR4 ;  /* 0x00000004ff087e24 */ /* 0x000fe4000f8e00ff */
[----:B------:R-:W-:Y:S02]  /*0070*/  IMAD.U32 R9, RZ, RZ, UR5 ;  /* 0x00000005ff097e24 */ /* 0x000fe4000f8e00ff */
[----:B------:R-:W-:-:S02]  /*0080*/  IMAD.MOV.U32 R74, RZ, RZ, c[0x0][0x238] ;  /* 0x00008e00ff4a7624 */ /* 0x000fc400078e00ff */
[----:B------:R-:W-:-:S04]  /*0090*/  IMAD.MOV.U32 R75, RZ, RZ, c[0x0][0x23c] ;  /* 0x00008f00ff4b7624 */ /* 0x000fc800078e00ff */
[----:B------:R-:W2:Y:S01]  /*00a0*/  @P0 LDG.E.64 R8, [R8.64] ;  /* 0x0000000608080981 */ /* 0x000ea2000c1e1b00 */
[----:B------:R-:W-:Y:S02]  /*00b0*/  @P0 IMAD.MOV.U32 R14, RZ, RZ, R74 ;  /* 0x000000ffff0e0224 */ /* 0x000fe400078e004a */
[----:B------:R-:W-:-:S05]  /*00c0*/  @P0 IMAD.MOV.U32 R15, RZ, RZ, R75 ;  /* 0x000000ffff0f0224 */ /* 0x000fca00078e004b */
        /* <DEDUP_REMOVED lines=8> */
[----:B0-----:R-:W-:-:S04]  /*0150*/  LOP3.LUT R58, R0, 0x7f, RZ, 0xc0, !PT ;  /* 0x0000007f003a7812 */ /* 0x001fc800078ec0ff */
[----:B------:R-:W-:Y:S01]  /*0160*/  LOP3.LUT R16, R58, 0x7f, RZ, 0x3c, !PT ;  /* 0x0000007f3a107812 */ /* 0x000fe200078e3cff */
[----:B--2---:R-:W0:Y:S08]  /*0170*/  @P0 R2UR UR4, R8 ;  /* 0x00000000080403c2 */ /* 0x004e3000000e0000 */
[----:B------:R2:W4:Y:S01]  /*0180*/  @P0 R2UR UR5, R9 ;  /* 0x00000000090503c2 */ /* 0x00052200000e0000 */
[----:B---3--:R-:W-:Y:S01]  /*0190*/  @P0 IADD3 R74, P1, R2, c[0x0][0x240], RZ ;  /* 0x00009000024a0a10 */ /* 0x008fe20007f3e0ff */
[----:B-1----:R-:W-:-:S04]  /*01a0*/  IMAD R2, R7, c[0x0][0x0], R0 ;  /* 0x0000000007027a24 */ /* 0x002fc800078e0200 */
[----:B------:R-:W-:Y:S02]  /*01b0*/  @P0 IMAD.X R75, RZ, RZ, R3, P1 ;  /* 0x000000ffff4b0224 */ /* 0x000fe400008e0603 */
[----:B------:R-:W-:-:S03]  /*01c0*/  IMAD.WIDE.U32 R12, R2, -0x326172a9, RZ ;  /* 0xcd9e8d57020c7825 */ /* 0x000fc600078e00ff */
[--C-:B------:R-:W-:Y:S02]  /*01d0*/  SHF.R.U64 R3, R74, 0x2, R75.reuse ;  /* 0x000000024a037819 */ /* 0x100fe4000000124b */
[----:B------:R-:W-:-:S03]  /*01e0*/  SHF.R.U32.HI R4, RZ, 0x2, R75 ;  /* 0x00000002ff047819 */ /* 0x000fc6000001164b */
[----:B------:R-:W-:Y:S01]  /*01f0*/  IMAD.WIDE.U32 R10, R3, -0x2daee0ad, RZ ;  /* 0xd2511f53030a7825 */ /* 0x000fe200078e00ff */
[----:B0-----:R-:W-:Y:S01]  /*0200*/  LOP3.LUT R5, R13, UR4, R4, 0x96, !PT ;  /* 0x000000040d057c12 */ /* 0x001fe2000f8e9604 */
[----:B------:R-:W-:Y:S02]  /*0210*/  UIADD3 UR9, UR4, -0x61c88647, URZ ;  /* 0x9e3779b904097890 */ /* 0x000fe4000fffe03f */
[----:B------:R-:W-:Y:S02]  /*0220*/  UIADD3 UR11, UR4, 0x3c6ef372, URZ ;  /* 0x3c6ef372040b7890 */ /* 0x000fe4000fffe03f */
[----:B--2---:R-:W-:Y:S01]  /*0230*/  IMAD.WIDE.U32 R8, R5, -0x2daee0ad, RZ ;  /* 0xd2511f5305087825 */ /* 0x004fe200078e00ff */
[----:B------:R-:W-:Y:S01]  /*0240*/  LEA.HI.SX32 R5, R81, R16, 0x1d ;  /* 0x0000001051057211 */ /* 0x000fe200078feaff */
[----:B----4-:R-:W-:Y:S01]  /*0250*/  UIADD3 UR10, UR5, -0x4498517b, URZ ;  /* 0xbb67ae85050a7890 */ /* 0x010fe2000fffe03f */
[----:B------:R-:W-:Y:S01]  /*0260*/  LOP3.LUT R14, R11, UR5, RZ, 0x3c, !PT ;  /* 0x000000050b0e7c12 */ /* 0x000fe2000f8e3cff */
[----:B------:R-:W-:Y:S01]  /*0270*/  UIADD3 UR12, UR5, 0x76cf5d0a, URZ ;  /* 0x76cf5d0a050c7890 */ /* 0x000fe2000fffe03f */
[C---:B------:R-:W-:Y:S01]  /*0280*/  LOP3.LUT P6, RZ, R5.reuse, 0xffffff80, RZ, 0xc0, !PT ;  /* 0xffffff8005ff7812 */ /* 0x040fe200078cc0ff */
[----:B------:R-:W-:Y:S01]  /*0290*/  UIADD3 UR14, UR5, 0x32370b8f, URZ ;  /* 0x32370b8f050e7890 */ /* 0x000fe2000fffe03f */
[----:B------:R-:W-:Y:S01]  /*02a0*/  ISETP.GE.U32.AND P5, PT, R5, 0x100, PT ;  /* 0x000001000500780c */ /* 0x000fe20003fa6070 */
[----:B------:R-:W-:Y:S01]  /*02b0*/  IMAD.WIDE.U32 R14, R14, -0x326172a9, RZ ;  /* 0xcd9e8d570e0e7825 */ /* 0x000fe200078e00ff */
[----:B------:R-:W-:Y:S01]  /*02c0*/  LOP3.LUT R13, R9, UR10, R10, 0x96, !PT ;  /* 0x0000000a090d7c12 */ /* 0x000fe2000f8e960a */
[----:B------:R-:W-:Y:S01]  /*02d0*/  UIADD3 UR13, UR4, -0x255992d5, URZ ;  /* 0xdaa66d2b040d7890 */ /* 0x000fe2000fffe03f */
[----:B------:R-:W-:Y:S01]  /*02e0*/  ISETP.GE.U32.AND P4, PT, R5, 0x180, PT ;  /* 0x000001800500780c */ /* 0x000fe20003f86070 */
[----:B------:R-:W-:Y:S01]  /*02f0*/  UIADD3 UR15, UR4, 0x78dde6e4, URZ ;  /* 0x78dde6e4040f7890 */ /* 0x000fe2000fffe03f */
[----:B------:R-:W-:Y:S01]  /*0300*/  LOP3.LUT R10, R15, UR9, R12, 0x96, !PT ;  /* 0x000000090f0a7c12 */ /* 0x000fe2000f8e960c */
[----:B------:R-:W-:Y:S01]  /*0310*/  IMAD.WIDE.U32 R12, R13, -0x326172a9, RZ ;  /* 0xcd9e8d570d0c7825 */ /* 0x000fe200078e00ff */
[----:B------:R-:W-:Y:S01]  /*0320*/  UIADD3 UR16, UR5, -0x126145ec, URZ ;  /* 0xed9eba1405107890 */ /* 0x000fe2000fffe03f */
[----:B------:R-:W-:Y:S01]  /*0330*/  ISETP.GE.U32.AND P3, PT, R5, 0x200, PT ;  /* 0x000002000500780c */ /* 0x000fe20003f66070 */
[----:B------:R-:W-:Y:S01]  /*0340*/  UIADD3 UR18, UR5, -0x56f99767, URZ ;  /* 0xa906689905127890 */ /* 0x000fe2000fffe03f */
[----:B------:R-:W-:Y:S01]  /*0350*/  IMAD.WIDE.U32 R10, R10, -0x2daee0ad, RZ ;  /* 0xd2511f530a0a7825 */ /* 0x000fe200078e00ff */
[----:B------:R-:W-:Y:S01]  /*0360*/  LOP3.LUT R9, R13, UR11, R14, 0x96, !PT ;  /* 0x0000000b0d097c12 */ /* 0x000fe2000f8e960e */
[----:B------:R-:W-:Y:S01]  /*0370*/  UIADD3 UR17, UR4, 0x1715609d, URZ ;  /* 0x1715609d04117890 */ /* 0x000fe2000fffe03f */
[----:B------:R-:W-:Y:S01]  /*0380*/  @P6 LOP3.LUT R6, R6, 0x8, RZ, 0xfc, !PT ;  /* 0x0000000806066812 */ /* 0x000fe200078efcff */
[----:B------:R-:W-:Y:S01]  /*0390*/  UIADD3 UR19, UR4, -0x4ab325aa, URZ ;  /* 0xb54cda5604137890 */ /* 0x000fe2000fffe03f */
[----:B------:R-:W-:Y:S01]  /*03a0*/  LOP3.LUT R14, R11, UR12, R8, 0x96, !PT ;  /* 0x0000000c0b0e7c12 */ /* 0x000fe2000f8e9608 */
[----:B------:R-:W-:Y:S01]  /*03b0*/  IMAD.WIDE.U32 R8, R9, -0x2daee0ad, RZ ;  /* 0xd2511f5309087825 */ /* 0x000fe200078e00ff */
[----:B------:R-:W-:Y:S01]  /*03c0*/  LOP3.LUT R6, R6, 0xfffffdff, RZ, 0xc0, !PT ;  /* 0xfffffdff06067812 */ /* 0x000fe200078ec0ff */
[----:B------:R-:W-:Y:S01]  /*03d0*/  UIADD3 UR20, UR5, 0x646e171e, URZ ;  /* 0x646e171e05147890 */ /* 0x000fe2000fffe03f */
[----:B------:R-:W-:Y:S01]  /*03e0*/  ISETP.GE.U32.AND P2, PT, R5, 0x280, PT ;  /* 0x000002800500780c */ /* 0x000fe20003f46070 */
[----:B------:R-:W-:Y:S01]  /*03f0*/  IMAD.WIDE.U32 R14, R14, -0x326172a9, RZ ;  /* 0xcd9e8d570e0e7825 */ /* 0x000fe200078e00ff */
[----:B------:R-:W-:Y:S01]  /*0400*/  LOP3.LUT R13, R9, UR14, R10, 0x96, !PT ;  /* 0x0000000e090d7c12 */ /* 0x000fe2000f8e960a */
[----:B------:R-:W-:Y:S01]  /*0410*/  UIADD3 UR21, UR4, 0x5384540f, URZ ;  /* 0x5384540f04157890 */ /* 0x000fe2000fffe03f */
[----:B------:R-:W-:Y:S01]  /*0420*/  @P5 LOP3.LUT R6, R6, 0x200, RZ, 0xfc, !PT ;  /* 0x0000020006065812 */ /* 0x000fe200078efcff */
[----:B------:R-:W-:Y:S01]  /*0430*/  UIADD3 UR22, UR5, 0x1fd5c5a3, URZ ;  /* 0x1fd5c5a305167890 */ /* 0x000fe2000fffe03f */
[----:B------:R-:W-:Y:S01]  /*0440*/  LOP3.LUT R10, R15, UR13, R12, 0x96, !PT ;  /* 0x0000000d0f0a7c12 */ /* 0x000fe2000f8e960c */
[----:B------:R-:W-:Y:S01]  /*0450*/  IMAD.WIDE.U32 R12, R13, -0x326172a9, RZ ;  /* 0xcd9e8d570d0c7825 */ /* 0x000fe200078e00ff */
[----:B------:R-:W-:-:S03]  /*0460*/  LOP3.LUT R6, R6, 0xfffffeff, RZ, 0xc0, !PT ;  /* 0xfffffeff06067812 */ /* 0x000fc600078ec0ff */
[----:B------:R-:W-:Y:S01]  /*0470*/  IMAD.WIDE.U32 R10, R10, -0x2daee0ad, RZ ;  /* 0xd2511f530a0a7825 */ /* 0x000fe200078e00ff */
[----:B------:R-:W-:Y:S02]  /*0480*/  LOP3.LUT R9, R13, UR15, R14, 0x96, !PT ;  /* 0x0000000f0d097c12 */ /* 0x000fe4000f8e960e */
[----:B------:R-:W-:Y:S02]  /*0490*/  @P4 LOP3.LUT R6, R6, 0x100, RZ, 0xfc, !PT ;  /* 0x0000010006064812 */ /* 0x000fe400078efcff */
        /* <DEDUP_REMOVED lines=10> */
[----:B------:R-:W-:Y:S02]  /*0540*/  @P2 LOP3.LUT R6, R6, 0x40, RZ, 0xfc, !PT ;  /* 0x0000004006062812 */ /* 0x000fe400078efcff */
[----:B------:R-:W-:Y:S02]  /*0550*/  LOP3.LUT R82, R45, UR19, R14, 0x96, !PT ;  /* 0x000000132d527c12 */ /* 0x000fe4000f8e960e */
        /* <DEDUP_REMOVED lines=8> */
[C---:B------:R-:W-:Y:S02]  /*05e0*/  @P0 LEA.HI.X R9, R58.reuse, c[0x0][0x21c], RZ, 0x4, P1 ;  /* 0x000087003a090a11 */ /* 0x040fe400008f24ff */
[----:B------:R-:W-:-:S03]  /*05f0*/  LEA R92, P1, R58, c[0x0][0x1c8], 0x4 ;  /* 0x000072003a5c7a11 */ /* 0x000fc600078220ff */
[----:B------:R0:W5:Y:S01]  /*0600*/  @P0 LDG.E.128 R48, [R8.64] ;  /* 0x0000000608300981 */ /* 0x000162000c1e1d00 */
[----:B------:R-:W-:-:S06]  /*0610*/  LEA.HI.X R93, R58, c[0x0][0x1cc], RZ, 0x4, P1 ;  /* 0x000073003a5d7a11 */ /* 0x000fcc00008f24ff */
[----:B------:R-:W5:Y:S01]  /*0620*/  LDG.E.128 R92, [R92.64] ;  /* 0x000000065c5c7981 */ /* 0x000f62000c1e1d00 */
[----:B------:R-:W-:Y:S01]  /*0630*/  LOP3.LUT R58, R58, 0x80, RZ, 0xfc, !PT ;  /* 0x000000803a3a7812 */ /* 0x000fe200078efcff */
[----:B------:R-:W-:Y:S01]  /*0640*/  @!P0 CS2R R48, SRZ ;  /* 0x0000000000308805 */ /* 0x000fe2000001ff00 */
[----:B------:R-:W-:Y:S02]  /*0650*/  @!P0 CS2R R50, SRZ ;  /* 0x0000000000328805 */ /* 0x000fe4000001ff00 */
.L_x_3281:
[----:B0-----:R-:W-:Y:S05]  /*0660*/  BSYNC B0 ;  /* 0x0000000000007941 */ /* 0x001fea0003800000 */
.L_x_3280:
        /* <DEDUP_REMOVED lines=16> */
.L_x_3283:
[----:B0-----:R-:W-:Y:S05]  /*0770*/  BSYNC B0 ;  /* 0x0000000000007941 */ /* 0x001fea0003800000 */
.L_x_3282:
        /* <DEDUP_REMOVED lines=16> */
.L_x_3285:
[----:B0-----:R-:W-:Y:S05]  /*0880*/  BSYNC B0 ;  /* 0x0000000000007941 */ /* 0x001fea0003800000 */
.L_x_3284:
        /* <DEDUP_REMOVED lines=16> */
.L_x_3287:
[----:B0-----:R-:W-:Y:S05]  /*0990*/  BSYNC B0 ;  /* 0x0000000000007941 */ /* 0x001fea0003800000 */
.L_x_3286:
        /* <DEDUP_REMOVED lines=16> */
.L_x_3289:
[----:B0-----:R-:W-:Y:S05]  /*0aa0*/  BSYNC B0 ;  /* 0x0000000000007941 */ /* 0x001fea0003800000 */
.L_x_3288:
[----:B------:R-:W-:Y:S01]  /*0ab0*/  ISETP.GE.U32.AND P0, PT, R5, 0x300, PT ;  /* 0x000003000500780c */ /* 0x000fe20003f06070 */
[----:B------:R-:W-:Y:S01]  /*0ac0*/  IMAD.WIDE.U32 R82, R82, -0x2daee0ad, RZ ;  /* 0xd2511f5352527825 */ /* 0x000fe200078e00ff */
[----:B------:R-:W-:Y:S01]  /*0ad0*/  LOP3.LUT R6, R6, 0xffffffdf, RZ, 0xc0, !PT ;  /* 0xffffffdf06067812 */ /* 0x000fe200078ec0ff */
[----:B------:R-:W-:Y:S01]  /*0ae0*/  UIADD3 UR23, UR4, -0xe443238, URZ ;  /* 0xf1bbcdc804177890 */ /* 0x000fe2000fffe03f */
[----:B------:R-:W-:Y:S01]  /*0af0*/  BSSY B0, `(.L_x_3290) ;  /* 0x0000014000007945 */ /* 0x000fe20003800000 */
[----:B------:R-:W-:Y:S01]  /*0b00*/  UIADD3 UR24, UR5, -0x24c28bd8, URZ ;  /* 0xdb3d742805187890 */ /* 0x000fe2000fffe03f */
[----:B------:R-:W-:Y:S01]  /*0b10*/  LOP3.LUT R75, R83, UR22, R28, 0x96, !PT ;  /* 0x00000016534b7c12 */ /* 0x000fe2000f8e961c */
[----:B------:R-:W-:-:S06]  /*0b20*/  IMAD.WIDE.U32 R72, R72, -0x326172a9, RZ ;  /* 0xcd9e8d5748487825 */ /* 0x000fcc00078e00ff */
        /* <DEDUP_REMOVED lines=16> */
.L_x_3291:
[----:B0-----:R-:W-:Y:S05]  /*0c30*/  BSYNC B0 ;  /* 0x0000000000007941 */ /* 0x001fea0003800000 */
.L_x_3290:
[----:B------:R-:W-:Y:S01]  /*0c40*/  ISETP.GE.U32.AND P0, PT, R5, 0x380, PT ;  /* 0x000003800500780c */ /* 0x000fe20003f06070 */
[----:B------:R-:W-:Y:S01]  /*0c50*/  UIADD3 UR25, UR4, -0x700cb87f, URZ ;  /* 0x8ff3478104197890 */ /* 0x000fe2000fffe03f */
[----:B------:R-:W-:Y:S01]  /*0c60*/  LOP3.LUT R80, R73, UR21, R44, 0x96, !PT ;  /* 0x0000001549507c12 */ /* 0x000fe2000f8e962c */
[----:B------:R-:W-:Y:S01]  /*0c70*/  UIADD3 UR26, UR5, -0x695add53, URZ ;  /* 0x96a522ad051a7890 */ /* 0x000fe2000fffe03f */
[----:B------:R-:W-:Y:S01]  /*0c80*/  LOP3.LUT R6, R6, 0xffffffef, RZ, 0xc0, !PT ;  /* 0xffffffef06067812 */ /* 0x000fe200078ec0ff */
[----:B------:R-:W-:Y:S01]  /*0c90*/  BSSY B0, `(.L_x_3292) ;  /* 0x0000013000007945 */ /* 0x000fe20003800000 */
[----:B------:R-:W-:Y:S01]  /*0ca0*/  LEA.HI R7, R0, R7, RZ, 0x19 ;  /* 0x0000000700077211 */ /* 0x000fe200078fc8ff */
[----:B------:R-:W-:-:S04]  /*0cb0*/  IMAD.HI.U32 R101, R75, -0x326172a9, RZ ;  /* 0xcd9e8d574b657827 */ /* 0x000fc800078e00ff */
[----:B------:R-:W-:Y:S02]  /*0cc0*/  IMAD.HI.U32 R99, R80, -0x2daee0ad, RZ ;  /* 0xd2511f5350637827 */ /* 0x000fe400078e00ff */
[----:B------:R-:W-:Y:S01]  /*0cd0*/  @P0 LOP3.LUT R6, R6, 0x10, RZ, 0xfc, !PT ;  /* 0x0000001006060812 */ /* 0x000fe200078efcff */
[----:B------:R-:W-:Y:S05]  /*0ce0*/  @!P0 BRA `(.L_x_3293) ;  /* 0x000000d000008947 */ /* 0x000fea0003800000 */
[----:B------:R-:W-:-:S04]  /*0cf0*/  ISETP.NE.U32.AND P0, PT, RZ, c[0x0][0x218], PT ;  /* 0x00008600ff007a0c */ /* 0x000fc80003f05070 */
[----:B------:R-:W-:Y:S01]  /*0d00*/  ISETP.NE.AND.EX P0, PT, RZ, c[0x0][0x21c], PT, P0 ;  /* 0x00008700ff007a0c */ /* 0x000fe20003f05300 */
[----:B------:R-:W-:-:S12]  /*0d10*/  IMAD.MOV.U32 R45, RZ, RZ, 0x10 ;  /* 0x00000010ff2d7424 */ /* 0x000fd800078e00ff */
        /* <DEDUP_REMOVED lines=8> */
[----:B------:R-:W-:Y:S01]  /*0da0*/  @!P0 CS2R R60, SRZ ;  /* 0x00000000003c8805 */ /* 0x000fe2000001ff00 */
[----:B------:R-:W-:Y:S02]  /*0db0*/  @!P0 CS2R R62, SRZ ;  /* 0x00000000003e8805 */ /* 0x000fe4000001ff00 */
.L_x_3293:
[----:B0-----:R-:W-:Y:S05]  /*0dc0*/  BSYNC B0 ;  /* 0x0000000000007941 */ /* 0x001fea0003800000 */
.L_x_3292:
[----:B------:R-:W-:Y:S02]  /*0dd0*/  ISETP.GE.AND P0, PT, R7, c[0x0][0x164], PT ;  /* 0x0000590007007a0c */ /* 0x000fe40003f06270 */
[----:B------:R-:W-:Y:S02]  /*0de0*/  LOP3.LUT R72, R101, UR23, R72, 0x96, !PT ;  /* 0x0000001765487c12 */ /* 0x000fe4000f8e9648 */
[----:B------:R-:W-:-:S09]  /*0df0*/  LOP3.LUT R73, R99, UR24, R82, 0x96, !PT ;  /* 0x0000001863497c12 */ /* 0x000fd2000f8e9652 */
[----:B------:R-:W-:Y:S05]  /*0e00*/  @P0 EXIT ;  /* 0x000000000000094d */ /* 0x000fea0003800000 */
[----:B------:R-:W-:Y:S01]  /*0e10*/  SHF.R.S32.HI R81, RZ, 0x3, R81 ;  /* 0x00000003ff517819 */ /* 0x000fe20000011451 */
[----:B------:R-:W-:Y:S01]  /*0e20*/  IMAD R75, R75, -0x326172a9, RZ ;  /* 0xcd9e8d574b4b7824 */ /* 0x000fe200078e02ff */
[--C-:B-----5:R-:W-:Y:S01]  /*0e30*/  PRMT R183, RZ, 0x5410, R40.reuse ;  /* 0x00005410ffb77816 */ /* 0x120fe20000000028 */
[----:B------:R-:W-:Y:S01]  /*0e40*/  ULDC.U8 UR8, c[0x0][0x1f0] ;  /* 0x00007c0000087ab9 */ /* 0x000fe20000000000 */
[----:B------:R-:W-:Y:S02]  /*0e50*/  PRMT R181, RZ, 0x7610, R40 ;  /* 0x00007610ffb57816 */ /* 0x000fe40000000028 */
[--C-:B------:R-:W-:Y:S02]  /*0e60*/  PRMT R178, RZ, 0x5410, R33.reuse ;  /* 0x00005410ffb27816 */ /* 0x100fe40000000021 */
[----:B------:R-:W-:Y:S02]  /*0e70*/  PRMT R176, RZ, 0x7610, R33 ;  /* 0x00007610ffb07816 */ /* 0x000fe40000000021 */
[----:B------:R-:W-:-:S02]  /*0e80*/  LOP3.LUT R33, R0, 0x60, RZ, 0xc0, !PT ;  /* 0x0000006000217812 */ /* 0x000fc400078ec0ff */
[----:B------:R-:W-:Y:S02]  /*0e90*/  LOP3.LUT R40, R81, 0x7f, RZ, 0xc0, !PT ;  /* 0x0000007f51287812 */ /* 0x000fe400078ec0ff */
[--C-:B------:R-:W-:Y:S02]  /*0ea0*/  PRMT R170, RZ, 0x5410, R35.reuse ;  /* 0x00005410ffaa7816 */ /* 0x100fe40000000023 */
[----:B------:R-:W-:Y:S01]  /*0eb0*/  PRMT R168, RZ, 0x7610, R35 ;  /* 0x00007610ffa87816 */ /* 0x000fe20000000023 */
[----:B------:R-:W-:Y:S01]  /*0ec0*/  IMAD.IADD R33, R40, 0x1, -R33 ;  /* 0x0000000128217824 */ /* 0x000fe200078e0a21 */
[----:B------:R-:W-:Y:S02]  /*0ed0*/  SHF.R.U32.HI R81, RZ, 0x2, R81 ;  /* 0x00000002ff517819 */ /* 0x000fe40000011651 */
[----:B------:R-:W-:Y:S02]  /*0ee0*/  PRMT R174, RZ, 0x5410, R34 ;  /* 0x00005410ffae7816 */ /* 0x000fe40000000022 */
[----:B------:R-:W-:-:S02]  /*0ef0*/  IMNMX R35, RZ, R33, !PT ;  /* 0x00000021ff237217 */ /* 0x000fc40007800200 */
[----:B------:R-:W-:Y:S02]  /*0f00*/  PRMT R172, RZ, 0x7610, R34 ;  /* 0x00007610ffac7816 */ /* 0x000fe40000000022 */
[--C-:B------:R-:W-:Y:S02]  /*0f10*/  PRMT R190, RZ, 0x5410, R50.reuse ;  /* 0x00005410ffbe7816 */ /* 0x100fe40000000032 */
[----:B------:R-:W-:Y:S02]  /*0f20*/  PRMT R188, RZ, 0x7610, R50 ;  /* 0x00007610ffbc7816 */ /* 0x000fe40000000032 */
[--C-:B------:R-:W-:Y:S02]  /*0f30*/  PRMT R33, RZ, 0x5410, R37.reuse ;  /* 0x00005410ff217816 */ /* 0x100fe40000000025 */
[----:B------:R-:W-:Y:S02]  /*0f40*/  PRMT R34, RZ, 0x7610, R37 ;  /* 0x00007610ff227816 */ /* 0x000fe40000000025 */
[----:B------:R-:W-:-:S02]  /*0f50*/  LOP3.LUT R50, R81, 0x3fffffe0, RZ, 0xc0, !PT ;  /* 0x3fffffe051327812 */ /* 0x000fc400078ec0ff */
        /* <DEDUP_REMOVED lines=8> */
[----:B------:R-:W-:Y:S01]  /*0fe0*/  PRMT R173, RZ, 0x7610, R42 ;  /* 0x00007610ffad7816 */ /* 0x000fe2000000002a */
[----:B------:R-:W-:Y:S01]  /*0ff0*/  IMAD.SHL.U32 R42, R0, 0x20, RZ ;  /* 0x00000020002a7824 */ /* 0x000fe200078e00ff */
[----:B------:R-:W0:Y:S01]  /*1000*/  I2F.U32 R49, R41 ;  /* 0x0000002900317306 */ /* 0x000e220000201000 */
[--C-:B------:R-:W-:Y:S02]  /*1010*/  PRMT R96, RZ, 0x5410, R92.reuse ;  /* 0x00005410ff607816 */ /* 0x100fe4000000005c */
[----:B------:R-:W-:Y:S02]  /*1020*/  PRMT R83, RZ, 0x7610, R92 ;  /* 0x00007610ff537816 */ /* 0x000fe4000000005c */
[----:B------:R-:W-:Y:S01]  /*1030*/  PRMT R82, RZ, 0x5410, R93 ;  /* 0x00005410ff527816 */ /* 0x000fe2000000005d */
[----:B------:R1:W-:Y:S01]  /*1040*/  STL [R1+0x8], R96 ;  /* 0x0000086001007387 */ /* 0x0003e20000100800 */
[--C-:B------:R-:W-:Y:S02]  /*1050*/  PRMT R171, RZ, 0x5410, R43.reuse ;  /* 0x00005410ffab7816 */ /* 0x100fe4000000002b */
[----:B------:R-:W-:Y:S01]  /*1060*/  PRMT R169, RZ, 0x7610, R43 ;  /* 0x00007610ffa97816 */ /* 0x000fe2000000002b */
[----:B------:R1:W-:Y:S01]  /*1070*/  STL [R1+0x4], R83 ;  /* 0x0000045301007387 */ /* 0x0003e20000100800 */
[----:B------:R-:W-:-:S02]  /*1080*/  LOP3.LUT R43, R42, 0x3e0, RZ, 0xc0, !PT ;  /* 0x000003e02a2b7812 */ /* 0x000fc400078ec0ff */
[--C-:B------:R-:W-:Y:S01]  /*1090*/  PRMT R198, RZ, 0x5410, R48.reuse ;  /* 0x00005410ffc67816 */ /* 0x100fe20000000030 */
[----:B------:R1:W-:Y:S01]  /*10a0*/  STL [R1], R82 ;  /* 0x0000005201007387 */ /* 0x0003e20000100800 */
[----:B------:R-:W-:Y:S01]  /*10b0*/  PRMT R196, RZ, 0x7610, R48 ;  /* 0x00007610ffc47816 */ /* 0x000fe20000000030 */
[----:B------:R-:W-:Y:S01]  /*10c0*/  IMAD.IADD R48, R40, 0x1, -R43 ;  /* 0x0000000128307824 */ /* 0x000fe200078e0a2b */
[--C-:B------:R-:W-:Y:S01]  /*10d0*/  PRMT R151, RZ, 0x5410, R132.reuse ;  /* 0x00005410ff977816 */ /* 0x100fe20000000084 */
[----:B0-----:R-:W0:Y:S01]  /*10e0*/  MUFU.RCP R49, R49 ;  /* 0x0000003100317308 */ /* 0x001e220000001000 */
        /* <DEDUP_REMOVED lines=27> */
[----:B------:R-:W-:Y:S02]  /*12a0*/  IMNMX R48, RZ, R48, !PT ;  /* 0x00000030ff307217 */ /* 0x000fe40007800200 */
        /* <DEDUP_REMOVED lines=22> */
[----:B------:R-:W-:-:S02]  /*1410*/  IMNMX R51, R48, 0x20, PT ;  /* 0x0000002030337817 */ /* 0x000fc40003800200 */
[--C-:B------:R-:W-:Y:S02]  /*1420*/  PRMT R182, RZ, 0x5410, R32.reuse ;  /* 0x00005410ffb67816 */ /* 0x100fe40000000020 */
[----:B------:R-:W-:Y:S02]  /*1430*/  PRMT R180, RZ, 0x7610, R32 ;  /* 0x00007610ffb47816 */ /* 0x000fe40000000020 */
[--C-:B------:R-:W-:Y:S02]  /*1440*/  PRMT R29, RZ, 0x5410, R31.reuse ;  /* 0x00005410ff1d7816 */ /* 0x100fe4000000001f */
[----:B------:R-:W-:Y:S02]  /*1450*/  PRMT R30, RZ, 0x7610, R31 ;  /* 0x00007610ff1e7816 */ /* 0x000fe4000000001f */
[--C-:B------:R-:W-:Y:S02]  /*1460*/  PRMT R199, RZ, 0x5410, R52.reuse ;  /* 0x00005410ffc77816 */ /* 0x100fe40000000034 */
[----:B------:R-:W-:Y:S01]  /*1470*/  PRMT R197, RZ, 0x7610, R52 ;  /* 0x00007610ffc57816 */ /* 0x000fe20000000034 */
[----:B------:R-:W-:Y:S01]  /*1480*/  IMAD.HI.U32 R52, R72, -0x2daee0ad, RZ ;  /* 0xd2511f5348347827 */ /* 0x000fe200078e00ff */
[----:B------:R-:W-:-:S02]  /*1490*/  PRMT R195, RZ, 0x5410, R53 ;  /* 0x00005410ffc37816 */ /* 0x000fc40000000035 */
[----:B------:R-:W-:Y:S01]  /*14a0*/  PRMT R193, RZ, 0x7610, R53 ;  /* 0x00007610ffc17816 */ /* 0x000fe20000000035 */
[----:B------:R-:W-:Y:S01]  /*14b0*/  IMAD R53, R80, -0x2daee0ad, RZ ;  /* 0xd2511f5350357824 */ /* 0x000fe200078e02ff */
[--C-:B------:R-:W-:Y:S02]  /*14c0*/  PRMT R191, RZ, 0x5410, R54.reuse ;  /* 0x00005410ffbf7816 */ /* 0x100fe40000000036 */
[----:B------:R-:W-:Y:S01]  /*14d0*/  PRMT R189, RZ, 0x7610, R54 ;  /* 0x00007610ffbd7816 */ /* 0x000fe20000000036 */
[----:B------:R-:W-:Y:S01]  /*14e0*/  IMAD.HI.U32 R54, R73, -0x326172a9, RZ ;  /* 0xcd9e8d5749367827 */ /* 0x000fe200078e00ff */
[--C-:B------:R-:W-:Y:S02]  /*14f0*/  PRMT R31, RZ, 0x5410, R36.reuse ;  /* 0x00005410ff1f7816 */ /* 0x100fe40000000024 */
[----:B------:R-:W-:Y:S02]  /*1500*/  PRMT R32, RZ, 0x7610, R36 ;  /* 0x00007610ff207816 */ /* 0x000fe40000000024 */
[----:B------:R-:W-:-:S02]  /*1510*/  PRMT R35, RZ, 0x5410, R38 ;  /* 0x00005410ff237816 */ /* 0x000fc40000000026 */
[----:B------:R-:W-:Y:S02]  /*1520*/  PRMT R36, RZ, 0x7610, R38 ;  /* 0x00007610ff247816 */ /* 0x000fe40000000026 */
        /* <DEDUP_REMOVED lines=25> */
[----:B------:R-:W-:Y:S01]  /*16c0*/  PRMT R206, RZ, 0x7610, R56 ;  /* 0x00007610ffce7816 */ /* 0x000fe20000000038 */
[----:B------:R-:W-:Y:S01]  /*16d0*/  IMAD R56, R72, -0x2daee0ad, RZ ;  /* 0xd2511f5348387824 */ /* 0x000fe200078e02ff */
[--C-:B------:R-:W-:Y:S02]  /*16e0*/  PRMT R187, RZ, 0x5410, R55.reuse ;  /* 0x00005410ffbb7816 */ /* 0x100fe40000000037 */
[----:B------:R-:W-:Y:S01]  /*16f0*/  PRMT R185, RZ, 0x7610, R55 ;  /* 0x00007610ffb97816 */ /* 0x000fe20000000037 */
[----:B------:R-:W-:Y:S01]  /*1700*/  IMAD.MOV.U32 R55, RZ, RZ, 0x1 ;  /* 0x00000001ff377424 */ /* 0x000fe200078e00ff */
[----:B------:R-:W-:Y:S02]  /*1710*/  PRMT R139, RZ, 0x5410, R135 ;  /* 0x00005410ff8b7816 */ /* 0x000fe40000000087 */
[----:B------:R-:W-:Y:S01]  /*1720*/  LOP3.LUT R47, R54, UR25, R75, 0x96, !PT ;  /* 0x00000019362f7c12 */ /* 0x000fe2000f8e964b */
[----:B------:R-:W-:Y:S01]  /*1730*/  IMAD R54, R73, -0x326172a9, RZ ;  /* 0xcd9e8d5749367824 */ /* 0x000fe200078e02ff */
[----:B------:R-:W-:Y:S01]  /*1740*/  LOP3.LUT R48, R52, UR26, R53, 0x96, !PT ;  /* 0x0000001a34307c12 */ /* 0x000fe2000f8e9635 */
[----:B------:R-:W-:Y:S01]  /*1750*/  IMAD.MOV.U32 R53, RZ, RZ, RZ ;  /* 0x000000ffff357224 */ /* 0x000fe200078e00ff */
        /* <DEDUP_REMOVED lines=51> */
[----:B------:R-:W-:Y:S02]  /*1a90*/  LOP3.LUT R52, R74, 0x3, RZ, 0xc0, !PT ;  /* 0x000000034a347812 */ /* 0x000fe400078ec0ff */
[----:B01----:R-:W-:Y:S02]  /*1aa0*/  PRMT R63, RZ, 0x7610, R63 ;  /* 0x00007610ff3f7816 */ /* 0x003fe4000000003f */
.L_x_3717:
[----:B------:R-:W-:Y:S02]  /*1ab0*/  ISETP.NE.U32.AND P0, PT, RZ, c[0x0][0x1c0], PT ;  /* 0x00007000ff007a0c */ /* 0x000fe40003f05070 */
[----:B------:R-:W-:Y:S02]  /*1ac0*/  LOP3.LUT P1, RZ, R6, 0x8, RZ, 0xc0, !PT ;  /* 0x0000000806ff7812 */ /* 0x000fe4000782c0ff */
[----:B------:R-:W-:-:S13]  /*1ad0*/  ISETP.NE.AND.EX P0, PT, RZ, c[0x0][0x1c4], PT, P0 ;  /* 0x00007100ff007a0c */ /* 0x000fda0003f05300 */
[----:B------:R-:W-:-:S05]  /*1ae0*/  @P0 MOV R68, 0x2 ;  /* 0x0000000200440802 */ /* 0x000fca0000000f00 */
        /* <DEDUP_REMOVED lines=8> */
[----:B------:R-:W-:-:S05]  /*1b70*/  LEA.HI.SX32 R72, R71, R72, 0x1d ;  /* 0x0000004847487211 */ /* 0x000fca00078feaff */
[----:B------:R-:W-:Y:S01]  /*1b80*/  IMAD.MOV.U32 R134, RZ, RZ, R72 ;  /* 0x000000ffff867224 */ /* 0x000fe200078e0048 */
[----:B--2---:R-:W-:Y:S01]  /*1b90*/  @P0 PRMT R133, RZ, 0x5410, R68 ;  /* 0x00005410ff850816 */ /* 0x004fe20000000044 */
[----:B------:R-:W-:Y:S05]  /*1ba0*/  @!P1 BRA `(.L_x_3295) ;  /* 0x00002df000009947 */ /* 0x000fea0003800000 */
[----:B------:R-:W-:-:S04]  /*1bb0*/  ISETP.NE.U32.AND P0, PT, RZ, c[0x0][0x180], PT ;  /* 0x00006000ff007a0c */ /* 0x000fc80003f05070 */
[----:B------:R-:W-:Y:S01]  /*1bc0*/  ISETP.NE.AND.EX P0, PT, RZ, c[0x0][0x184], PT, P0 ;  /* 0x00006100ff007a0c */ /* 0x000fe20003f05300 */
[----:B------:R-:W-:-:S12]  /*1bd0*/  IMAD.MOV.U32 R71, RZ, RZ, 0x10 ;  /* 0x00000010ff477424 */ /* 0x000fd800078e00ff */
[----:B------:R-:W-:-:S04]  /*1be0*/  @P0 LEA R68, P1, R72, c[0x0][0x180], 0x4 ;  /* 0x0000600048440a11 */ /* 0x000fc800078220ff */
[----:B------:R-:W-:-:S05]  /*1bf0*/  @P0 LEA.HI.X R69, R72, c[0x0][0x184], RZ, 0x4, P1 ;  /* 0x0000610048450a11 */ /* 0x000fca00008f24ff */
[----:B------:R0:W5:Y:S02]  /*1c00*/  @P0 LDG.E.128 R64, [R68.64] ;  /* 0x0000000644400981 */ /* 0x000164000c1e1d00 */
[----:B0-----:R-:W-:-:S06]  /*1c10*/  IMAD.WIDE.U32 R68, R72, R71, c[0x0][0x170] ;  /* 0x00005c0048447625 */ /* 0x001fcc00078e0047 */
[----:B------:R-:W5:Y:S01]  /*1c20*/  LDG.E.128 R68, [R68.64] ;  /* 0x0000000644447981 */ /* 0x000f62000c1e1d00 */
        /* <DEDUP_REMOVED lines=12> */
.L_x_3297:
[----:B------:R-:W-:Y:S02]  /*1cf0*/  IMAD.MOV.U32 R73, RZ, RZ, R54 ;  /* 0x000000ffff497224 */ /* 0x000fe400078e0036 */
.L_x_3298:
[----:B------:R-:W-:Y:S05]  /*1d00*/  BSYNC B1 ;  /* 0x0000000000017941 */ /* 0x000fea0003800000 */
.L_x_3296:
        /* <DEDUP_REMOVED lines=16> */
.L_x_3302:
[----:B------:R-:W-:Y:S05]  /*1e10*/  BSYNC B2 ;  /* 0x0000000000027941 */ /* 0x000fea0003800000 */
.L_x_3301:
[----:B------:R-:W-:Y:S01]  /*1e20*/  LOP3.LUT R48, R48, UR5, R53, 0x96, !PT ;  /* 0x0000000530307c12 */ /* 0x000fe2000f8e9635 */
[----:B------:R-:W-:-:S04]  /*1e30*/  IMAD.HI.U32 R47, R2, -0x326172a9, RZ ;  /* 0xcd9e8d57022f7827 */ /* 0x000fc800078e00ff */
[----:B------:R-:W-:Y:S01]  /*1e40*/  IMAD R95, R2, -0x326172a9, RZ ;  /* 0xcd9e8d57025f7824 */ /* 0x000fe200078e02ff */
[----:B------:R-:W-:Y:S01]  /*1e50*/  LOP3.LUT R47, R47, UR4, R4, 0x96, !PT ;  /* 0x000000042f2f7c12 */ /* 0x000fe2000f8e9604 */
[----:B------:R-:W-:-:S04]  /*1e60*/  IMAD.WIDE.U32 R80, R48, -0x326172a9, RZ ;  /* 0xcd9e8d5730507825 */ /* 0x000fc800078e00ff */
[----:B------:R-:W-:Y:S01]  /*1e70*/  IMAD.WIDE.U32 R108, R47, -0x2daee0ad, RZ ;  /* 0xd2511f532f6c7825 */ /* 0x000fe200078e00ff */
[----:B------:R-:W-:-:S03]  /*1e80*/  LOP3.LUT R95, R81, UR9, R95, 0x96, !PT ;  /* 0x00000009515f7c12 */ /* 0x000fc6000f8e965f */
[----:B------:R-:W-:Y:S02]  /*1e90*/  IMAD R81, R3, -0x2daee0ad, RZ ;  /* 0xd2511f5303517824 */ /* 0x000fe400078e02ff */
[----:B------:R-:W-:-:S03]  /*1ea0*/  IMAD.WIDE.U32 R94, R95, -0x2daee0ad, RZ ;  /* 0xd2511f535f5e7825 */ /* 0x000fc600078e00ff */
[----:B------:R-:W-:Y:S02]  /*1eb0*/  LOP3.LUT R81, R109, UR10, R81, 0x96, !PT ;  /* 0x0000000a6d517c12 */ /* 0x000fe4000f8e9651 */
[----:B------:R-:W-:-:S03]  /*1ec0*/  LOP3.LUT R47, R95, UR12, R108, 0x96, !PT ;  /* 0x0000000c5f2f7c12 */ /* 0x000fc6000f8e966c */
[----:B------:R-:W-:-:S05]  /*1ed0*/  IMAD.WIDE.U32 R108, R81, -0x326172a9, RZ ;  /* 0xcd9e8d57516c7825 */ /* 0x000fca00078e00ff */
[----:B------:R-:W-:Y:S01]  /*1ee0*/  LOP3.LUT R109, R109, UR11, R80, 0x96, !PT ;  /* 0x0000000b6d6d7c12 */ /* 0x000fe2000f8e9650 */
        /* <DEDUP_REMOVED lines=24> */
[----:B------:R-:W-:-:S04]  /*2070*/  IMAD.WIDE.U32 R80, R81, -0x326172a9, RZ ;  /* 0xcd9e8d5751507825 */ /* 0x000fc800078e00ff */
[----:B------:R-:W-:Y:S01]  /*2080*/  IMAD.MOV.U32 R54, RZ, RZ, R80 ;  /* 0x000000ffff367224 */ /* 0x000fe200078e0050 */
[----:B------:R-:W-:Y:S01]  /*2090*/  LOP3.LUT R47, R81, UR25, R108, 0x96, !PT ;  /* 0x00000019512f7c12 */ /* 0x000fe2000f8e966c */
[----:B------:R-:W-:-:S04]  /*20a0*/  IMAD.WIDE.U32 R80, R48, -0x2daee0ad, RZ ;  /* 0xd2511f5330507825 */ /* 0x000fc800078e00ff */
[----:B------:R-:W-:Y:S01]  /*20b0*/  IMAD.MOV.U32 R56, RZ, RZ, R80 ;  /* 0x000000ffff387224 */ /* 0x000fe200078e0050 */
[----:B------:R-:W-:Y:S01]  /*20c0*/  HFMA2.MMA R80, -RZ, RZ, 0, 0 ;  /* 0x00000000ff507435 */ /* 0x000fe200000001ff */
[----:B------:R-:W-:-:S05]  /*20d0*/  LOP3.LUT R48, R81, UR26, R94, 0x96, !PT ;  /* 0x0000001a51307c12 */ /* 0x000fca000f8e965e */
.L_x_3300:
[----:B------:R-:W-:Y:S05]  /*20e0*/  BSYNC B1 ;  /* 0x0000000000017941 */ /* 0x000fea0003800000 */
.L_x_3299:
[----:B------:R-:W2:Y:S01]  /*20f0*/  LDL R81, [R1+0x8] ;  /* 0x0000080001517983 */ /* 0x000ea20000100800 */
[----:B------:R-:W0:Y:S01]  /*2100*/  I2F.U32 R73, R73 ;  /* 0x0000004900497306 */ /* 0x000e220000201000 */
[----:B------:R-:W-:Y:S01]  /*2110*/  IMAD.MOV.U32 R122, RZ, RZ, 0x2f800000 ;  /* 0x2f800000ff7a7424 */ /* 0x000fe200078e00ff */
[----:B-----5:R-:W-:Y:S01]  /*2120*/  PRMT R94, RZ, 0x5410, R68 ;  /* 0x00005410ff5e7816 */ /* 0x020fe20000000044 */
[----:B------:R-:W-:Y:S01]  /*2130*/  BSSY B1, `(.L_x_3303) ;  /* 0x0000017000017945 */ /* 0x000fe20003800000 */
[----:B------:R-:W-:-:S03]  /*2140*/  LOP3.LUT R6, R6, 0xfffffffb, RZ, 0xc0, !PT ;  /* 0xfffffffb06067812 */ /* 0x000fc600078ec0ff */
[----:B------:R-:W-:-:S04]  /*2150*/  FMUL.FTZ R94, R94, R133 ;  /* 0x000000855e5e7220 */ /* 0x000fc80000410000 */
[----:B------:R-:W-:Y:S02]  /*2160*/  FMUL.FTZ R94, R94, c[0x0][0x1e8] ;  /* 0x00007a005e5e7a20 */ /* 0x000fe40000410000 */
[----:B0-----:R-:W-:-:S05]  /*2170*/  FFMA.FTZ R52, R73, R122, 1.1641532182693481445e-10 ;  /* 0x2f00000049347423 */ /* 0x001fca000001007a */
[----:B------:R-:W-:Y:S02]  /*2180*/  FSETP.GTU.FTZ.AND P1, PT, R52, c[0x0][0x1e4], PT ;  /* 0x0000790034007a0b */ /* 0x000fe40003f3c000 */
[----:B------:R-:W-:Y:S02]  /*2190*/  @P0 PRMT R52, RZ, 0x5410, R64 ;  /* 0x00005410ff340816 */ /* 0x000fe40000000040 */
[----:B------:R-:W-:-:S09]  /*21a0*/  FSEL R94, R94, RZ, !P1 ;  /* 0x000000ff5e5e7208 */ /* 0x000fd20004800000 */
[----:B------:R-:W-:Y:S02]  /*21b0*/  @P1 LOP3.LUT R6, R6, 0x4, RZ, 0xfc, !PT ;  /* 0x0000000406061812 */ /* 0x000fe400078efcff */
[C---:B------:R-:W-:Y:S01]  /*21c0*/  ISETP.NE.AND P1, PT, R80.reuse, 0x1, PT ;  /* 0x000000015000780c */ /* 0x040fe20003f25270 */
[----:B--2---:R-:W-:Y:S01]  /*21d0*/  FMUL.FTZ R73, R81, R94 ;  /* 0x0000005e51497220 */ /* 0x004fe20000410000 */
[----:B------:R-:W-:-:S03]  /*21e0*/  IADD3 R94, R80, 0x1, RZ ;  /* 0x00000001505e7810 */ /* 0x000fc60007ffe0ff */
[----:B------:R-:W-:-:S08]  /*21f0*/  @P0 FADD.FTZ R73, R52, R73 ;  /* 0x0000004934490221 */ /* 0x000fd00000010000 */
        /* <DEDUP_REMOVED lines=9> */
.L_x_3304:
[----:B------:R-:W-:Y:S02]  /*2290*/  IMAD.MOV.U32 R52, RZ, RZ, R54 ;  /* 0x000000ffff347224 */ /* 0x000fe400078e0036 */
.L_x_3305:
[----:B------:R-:W-:Y:S05]  /*22a0*/  BSYNC B1 ;  /* 0x0000000000017941 */ /* 0x000fea0003800000 */
.L_x_3303:
        /* <DEDUP_REMOVED lines=16> */
.L_x_3309:
[----:B------:R-:W-:Y:S05]  /*23b0*/  BSYNC B2 ;  /* 0x0000000000027941 */ /* 0x000fea0003800000 */
.L_x_3308:
        /* <DEDUP_REMOVED lines=42> */
[----:B------:R-:W-:Y:S01]  /*2660*/  LOP3.LUT R48, R81, UR26, R94, 0x96, !PT ;  /* 0x0000001a51307c12 */ /* 0x000fe2000f8e965e */
[----:B------:R-:W-:Y:S02]  /*2670*/  IMAD.MOV.U32 R94, RZ, RZ, RZ ;  /* 0x000000ffff5e7224 */ /* 0x000fe400078e00ff */
.L_x_3307:
[----:B------:R-:W-:Y:S05]  /*2680*/  BSYNC B1 ;  /* 0x0000000000017941 */ /* 0x000fea0003800000 */
.L_x_3306:
[----:B------:R-:W2:Y:S01]  /*2690*/  LDL R80, [R1+0x4] ;  /* 0x0000040001507983 */ /* 0x000ea20000100800 */
[----:B------:R-:W0:Y:S01]  /*26a0*/  I2F.U32 R81, R52 ;  /* 0x0000003400517306 */ /* 0x000e220000201000 */
[----:B------:R-:W-:Y:S01]  /*26b0*/  PRMT R68, RZ, 0x7610, R68 ;  /* 0x00007610ff447816 */ /* 0x000fe20000000044 */
        /* <DEDUP_REMOVED lines=9> */
[----:B------:R-:W-:Y:S01]  /*2750*/  ISETP.NE.AND P1, PT, R94, 0x1, PT ;  /* 0x000000015e00780c */ /* 0x000fe20003f25270 */
[----:B--2---:R-:W-:Y:S01]  /*2760*/  FMUL.FTZ R80, R80, R68 ;  /* 0x0000004450507220 */ /* 0x004fe20000410000 */
[----:B------:R-:W-:-:S03]  /*2770*/  IADD3 R68, R94, 0x1, RZ ;  /* 0x000000015e447810 */ /* 0x000fc60007ffe0ff */
[----:B------:R-:W-:-:S08]  /*2780*/  @P0 FADD.FTZ R80, R81, R80 ;  /* 0x0000005051500221 */ /* 0x000fd00000010000 */
        /* <DEDUP_REMOVED lines=9> */
.L_x_3311:
[----:B------:R-:W-:Y:S02]  /*2820*/  IMAD.MOV.U32 R52, RZ, RZ, R54 ;  /* 0x000000ffff347224 */ /* 0x000fe400078e0036 */
.L_x_3312:
[----:B------:R-:W-:Y:S05]  /*2830*/  BSYNC B1 ;  /* 0x0000000000017941 */ /* 0x000fea0003800000 */
.L_x_3310:
        /* <DEDUP_REMOVED lines=16> */
.L_x_3316:
[----:B------:R-:W-:Y:S05]  /*2940*/  BSYNC B2 ;  /* 0x0000000000027941 */ /* 0x000fea0003800000 */
.L_x_3315:
        /* <DEDUP_REMOVED lines=9> */
[----:B------:R-:W-:Y:S01]  /*29e0*/  LOP3.LUT R95, R131, UR10, R95, 0x96, !PT ;  /* 0x0000000a835f7c12 */ /* 0x000fe2000f8e965f */
[----:B------:R-:W-:Y:S01]  /*29f0*/  IMAD.MOV.U32 R68, RZ, RZ, RZ ;  /* 0x000000ffff447224 */ /* 0x000fe200078e00ff */
        /* <DEDUP_REMOVED lines=32> */
[----:B------:R-:W-:Y:S02]  /*2c00*/  LOP3.LUT R48, R95, UR26, R108, 0x96, !PT ;  /* 0x0000001a5f307c12 */ /* 0x000fe4000f8e966c */
.L_x_3314:
[----:B------:R-:W-:Y:S05]  /*2c10*/  BSYNC B1 ;  /* 0x0000000000017941 */ /* 0x000fea0003800000 */
.L_x_3313:
[----:B------:R-:W2:Y:S01]  /*2c20*/  LDL R95, [R1] ;  /* 0x00000000015f7983 */ /* 0x000ea20000100800 */
[----:B------:R0:W1:Y:S01]  /*2c30*/  I2F.U32 R81, R52 ;  /* 0x0000003400517306 */ /* 0x0000620000201000 */
[----:B------:R-:W-:Y:S01]  /*2c40*/  ISETP.NE.AND P2, PT, R68, 0x1, PT ;  /* 0x000000014400780c */ /* 0x000fe20003f45270 */
[----:B------:R-:W-:Y:S01]  /*2c50*/  BSSY B1, `(.L_x_3317) ;  /* 0x0000015000017945 */ /* 0x000fe20003800000 */
[----:B0-----:R-:W-:-:S05]  /*2c60*/  PRMT R52, RZ, 0x5410, R69 ;  /* 0x00005410ff347816 */ /* 0x001fca0000000045 */
[----:B------:R-:W-:Y:S01]  /*2c70*/  FMUL.FTZ R94, R52, R133 ;  /* 0x00000085345e7220 */ /* 0x000fe20000410000 */
[----:B------:R-:W-:Y:S01]  /*2c80*/  @P0 PRMT R52, RZ, 0x5410, R65 ;  /* 0x00005410ff340816 */ /* 0x000fe20000000041 */
[----:B-1----:R-:W-:Y:S02]  /*2c90*/  FFMA.FTZ R81, R81, R122, 1.1641532182693481445e-10 ;  /* 0x2f00000051517423 */ /* 0x002fe4000001007a */
[----:B------:R-:W-:-:S03]  /*2ca0*/  FMUL.FTZ R94, R94, c[0x0][0x1e8] ;  /* 0x00007a005e5e7a20 */ /* 0x000fc60000410000 */
[----:B------:R-:W-:-:S04]  /*2cb0*/  FSETP.GTU.FTZ.AND P1, PT, R81, c[0x0][0x1e4], PT ;  /* 0x0000790051007a0b */ /* 0x000fc80003f3c000 */
[----:B------:R-:W-:-:S05]  /*2cc0*/  FSEL R94, R94, RZ, !P1 ;  /* 0x000000ff5e5e7208 */ /* 0x000fca0004800000 */
[----:B--2---:R-:W-:Y:S01]  /*2cd0*/  FMUL.FTZ R81, R95, R94 ;  /* 0x0000005e5f517220 */ /* 0x004fe20000410000 */
        /* <DEDUP_REMOVED lines=11> */
.L_x_3318:
[----:B------:R-:W-:Y:S02]  /*2d90*/  IMAD.MOV.U32 R52, RZ, RZ, R54 ;  /* 0x000000ffff347224 */ /* 0x000fe400078e0036 */
.L_x_3319:
[----:B------:R-:W-:Y:S05]  /*2da0*/  BSYNC B1 ;  /* 0x0000000000017941 */ /* 0x000fea0003800000 */
.L_x_3317:
        /* <DEDUP_REMOVED lines=16> */
.L_x_3323:
[----:B------:R-:W-:Y:S05]  /*2eb0*/  BSYNC B2 ;  /* 0x0000000000027941 */ /* 0x000fea0003800000 */
.L_x_3322:
        /* <DEDUP_REMOVED lines=44> */
.L_x_3321:
[----:B------:R-:W-:Y:S05]  /*3180*/  BSYNC B1 ;  /* 0x0000000000017941 */ /* 0x000fea0003800000 */
.L_x_3320:
[----:B------:R0:W1:Y:S01]  /*3190*/  I2F.U32 R109, R52 ;  /* 0x00000034006d7306 */ /* 0x0000620000201000 */
[----:B------:R-:W-:Y:S01]  /*31a0*/  ISETP.NE.AND P3, PT, R95, 0x1, PT ;  /* 0x000000015f00780c */ /* 0x000fe20003f65270 */
[----:B------:R-:W-:Y:S01]  /*31b0*/  BSSY B1, `(.L_x_3324) ;  /* 0x0000015000017945 */ /* 0x000fe20003800000 */
[----:B0-----:R-:W-:-:S05]  /*31c0*/  PRMT R52, RZ, 0x7610, R69 ;  /* 0x00007610ff347816 */ /* 0x001fca0000000045 */
[----:B------:R-:W-:Y:S02]  /*31d0*/  FMUL.FTZ R68, R52, R133 ;  /* 0x0000008534447220 */ /* 0x000fe40000410000 */
[----:B-1----:R-:W-:Y:S02]  /*31e0*/  FFMA.FTZ R109, R109, R122, 1.1641532182693481445e-10 ;  /* 0x2f0000006d6d7423 */ /* 0x002fe4000001007a */
[----:B------:R-:W-:-:S03]  /*31f0*/  FMUL.FTZ R68, R68, c[0x0][0x1e8] ;  /* 0x00007a0044447a20 */ /* 0x000fc60000410000 */
[----:B------:R-:W-:-:S04]  /*3200*/  FSETP.GTU.FTZ.AND P2, PT, R109, c[0x0][0x1e4], PT ;  /* 0x000079006d007a0b */ /* 0x000fc80003f5c000 */
[----:B------:R-:W-:Y:S02]  /*3210*/  FSEL R69, R68, RZ, !P2 ;  /* 0x000000ff44457208 */ /* 0x000fe40005000000 */
[----:B------:R-:W-:-:S03]  /*3220*/  IADD3 R68, R95, 0x1, RZ ;  /* 0x000000015f447810 */ /* 0x000fc60007ffe0ff */
[----:B------:R-:W-:Y:S01]  /*3230*/  FMUL.FTZ R94, R252, R69 ;  /* 0x00000045fc5e7220 */ /* 0x000fe20000410000 */
        /* <DEDUP_REMOVED lines=11> */
.L_x_3325:
[----:B------:R-:W-:Y:S02]  /*32f0*/  IMAD.MOV.U32 R52, RZ, RZ, R54 ;  /* 0x000000ffff347224 */ /* 0x000fe400078e0036 */
.L_x_3326:
[----:B------:R-:W-:Y:S05]  /*3300*/  BSYNC B1 ;  /* 0x0000000000017941 */ /* 0x000fea0003800000 */
.L_x_3324:
        /* <DEDUP_REMOVED lines=16> */
.L_x_3330:
[----:B------:R-:W-:Y:S05]  /*3410*/  BSYNC B2 ;  /* 0x0000000000027941 */ /* 0x000fea0003800000 */
.L_x_3329:
        /* <DEDUP_REMOVED lines=38> */
[----:B------:R-:W-:Y:S02]  /*3680*/  LOP3.LUT R47, R69, UR25, R130, 0x96, !PT ;  /* 0x00000019452f7c12 */ /* 0x000fe4000f8e9682 */
[----:B------:R-:W-:Y:S01]  /*3690*/  MOV R54, R68 ;  /* 0x0000004400367202 */ /* 0x000fe20000000f00 */
[----:B------:R-:W-:-:S04]  /*36a0*/  IMAD.WIDE.U32 R68, R48, -0x2daee0ad, RZ ;  /* 0xd2511f5330447825 */ /* 0x000fc800078e00ff */
[----:B------:R-:W-:Y:S01]  /*36b0*/  IMAD.MOV.U32 R56, RZ, RZ, R68 ;  /* 0x000000ffff387224 */ /* 0x000fe200078e0044 */
[----:B------:R-:W-:Y:S01]  /*36c0*/  LOP3.LUT R48, R69, UR26, R108, 0x96, !PT ;  /* 0x0000001a45307c12 */ /* 0x000fe2000f8e966c */
[----:B------:R-:W-:Y:S02]  /*36d0*/  IMAD.MOV.U32 R68, RZ, RZ, RZ ;  /* 0x000000ffff447224 */ /* 0x000fe400078e00ff */
.L_x_3328:
[----:B------:R-:W-:Y:S05]  /*36e0*/  BSYNC B1 ;  /* 0x0000000000017941 */ /* 0x000fea0003800000 */
.L_x_3327:
        /* <DEDUP_REMOVED lines=8> */
[----:B------:R-:W-:Y:S02]  /*3770*/  FSETP.GTU.FTZ.AND P3, PT, R69, c[0x0][0x1e4], PT ;  /* 0x0000790045007a0b */ /* 0x000fe40003f7c000 */
[----:B------:R-:W-:Y:S02]  /*3780*/  IADD3 R69, R68, 0x1, RZ ;  /* 0x0000000144457810 */ /* 0x000fe40007ffe0ff */
[----:B------:R-:W-:-:S05]  /*3790*/  FSEL R108, R95, RZ, !P3 ;  /* 0x000000ff5f6c7208 */ /* 0x000fca0005800000 */
[----:B------:R-:W-:-:S04]  /*37a0*/  FMUL.FTZ R95, R251, R108 ;  /* 0x0000006cfb5f7220 */ /* 0x000fc80000410000 */
        /* <DEDUP_REMOVED lines=10> */
.L_x_3332:
[----:B------:R-:W-:Y:S02]  /*3850*/  IMAD.MOV.U32 R52, RZ, RZ, R54 ;  /* 0x000000ffff347224 */ /* 0x000fe400078e0036 */
.L_x_3333:
[----:B------:R-:W-:Y:S05]  /*3860*/  BSYNC B1 ;  /* 0x0000000000017941 */ /* 0x000fea0003800000 */
.L_x_3331:
        /* <DEDUP_REMOVED lines=16> */
.L_x_3337:
[----:B------:R-:W-:Y:S05]  /*3970*/  BSYNC B2 ;  /* 0x0000000000027941 */ /* 0x000fea0003800000 */
.L_x_3336:
        /* <DEDUP_REMOVED lines=44> */
.L_x_3335:
[----:B------:R-:W-:Y:S05]  /*3c40*/  BSYNC B1 ;  /* 0x0000000000017941 */ /* 0x000fea0003800000 */
.L_x_3334:
        /* <DEDUP_REMOVED lines=9> */
[----:B------:R-:W-:-:S05]  /*3ce0*/  FSEL R109, R70, RZ, !P4 ;  /* 0x000000ff466d7208 */ /* 0x000fca0006000000 */
[----:B------:R-:W-:Y:S01]  /*3cf0*/  FMUL.FTZ R108, R250, R109 ;  /* 0x0000006dfa6c7220 */ /* 0x000fe20000410000 */
        /* <DEDUP_REMOVED lines=11> */
.L_x_3339:
[----:B------:R-:W-:Y:S02]  /*3db0*/  IMAD.MOV.U32 R52, RZ, RZ, R54 ;  /* 0x000000ffff347224 */ /* 0x000fe400078e0036 */
.L_x_3340:
[----:B------:R-:W-:Y:S05]  /*3dc0*/  BSYNC B1 ;  /* 0x0000000000017941 */ /* 0x000fea0003800000 */
.L_x_3338:
        /* <DEDUP_REMOVED lines=16> */
.L_x_3344:
[----:B------:R-:W-:Y:S05]  /*3ed0*/  BSYNC B2 ;  /* 0x0000000000027941 */ /* 0x000fea0003800000 */
.L_x_3343:
        /* <DEDUP_REMOVED lines=44> */
.L_x_3342:
[----:B------:R-:W-:Y:S05]  /*41a0*/  BSYNC B1 ;  /* 0x0000000000017941 */ /* 0x000fea0003800000 */
.L_x_3341:
        /* <DEDUP_REMOVED lines=10> */
[----:B------:R-:W-:-:S04]  /*4250*/  FMUL.FTZ R109, R249, R70 ;  /* 0x00000046f96d7220 */ /* 0x000fc80000410000 */
[----:B------:R-:W-:Y:S01]  /*4260*/  @P0 FADD.FTZ R109, R52, R109 ;  /* 0x0000006d346d0221 */ /* 0x000fe20000010000 */
[----:B------:R-:W-:Y:S01]  /*4270*/  IADD3 R52, R68, 0x1, RZ ;  /* 0x0000000144347810 */ /* 0x000fe20007ffe0ff */
        /* <DEDUP_REMOVED lines=9> */
.L_x_3346:
[----:B------:R-:W-:Y:S02]  /*4310*/  MOV R70, R54 ;  /* 0x0000003600467202 */ /* 0x000fe40000000f00 */
.L_x_3347:
[----:B------:R-:W-:Y:S05]  /*4320*/  BSYNC B1 ;  /* 0x0000000000017941 */ /* 0x000fea0003800000 */
.L_x_3345:
        /* <DEDUP_REMOVED lines=18> */
.L_x_3351:
[----:B------:R-:W-:Y:S05]  /*4450*/  BSYNC B2 ;  /* 0x0000000000027941 */ /* 0x000fea0003800000 */
.L_x_3350:
        /* <DEDUP_REMOVED lines=13> */
[----:B------:R-:W-:-:S05]  /*4530*/  LOP3.LUT R68, R137, UR11, R68, 0x96, !PT ;  /* 0x0000000b89447c12 */ /* 0x000fca000f8e9644 */
[----:B------:R-:W-:-:S05]  /*4540*/  IMAD.WIDE.U32 R68, R68, -0x2daee0ad, RZ ;  /* 0xd2511f5344447825 */ /* 0x000fca00078e00ff */
[----:B------:R-:W-:Y:S01]  /*4550*/  LOP3.LUT R69, R69, UR14, R130, 0x96, !PT ;  /* 0x0000000e45457c12 */ /* 0x000fe2000f8e9682 */
        /* <DEDUP_REMOVED lines=22> */
[----:B------:R-:W-:-:S04]  /*46c0*/  IMAD.WIDE.U32 R68, R68, -0x2daee0ad, RZ ;  /* 0xd2511f5344447825 */ /* 0x000fc800078e00ff */
[----:B------:R-:W-:Y:S01]  /*46d0*/  IMAD.MOV.U32 R56, RZ, RZ, R68 ;  /* 0x000000ffff387224 */ /* 0x000fe200078e0044 */
[----:B------:R-:W-:Y:S01]  /*46e0*/  LOP3.LUT R48, R69, UR26, R130, 0x96, !PT ;  /* 0x0000001a45307c12 */ /* 0x000fe2000f8e9682 */
[----:B------:R-:W-:-:S04]  /*46f0*/  IMAD.WIDE.U32 R130, R131, -0x326172a9, RZ ;  /* 0xcd9e8d5783827825 */ /* 0x000fc800078e00ff */
[----:B------:R-:W-:Y:S01]  /*4700*/  IMAD.MOV.U32 R54, RZ, RZ, R130 ;  /* 0x000000ffff367224 */ /* 0x000fe200078e0082 */
[----:B------:R-:W-:Y:S02]  /*4710*/  LOP3.LUT R47, R131, UR25, R136, 0x96, !PT ;  /* 0x00000019832f7c12 */ /* 0x000fe4000f8e9688 */
.L_x_3349:
[----:B------:R-:W-:Y:S05]  /*4720*/  BSYNC B1 ;  /* 0x0000000000017941 */ /* 0x000fea0003800000 */
.L_x_3348:
[----:B------:R0:W1:Y:S01]  /*4730*/  I2F.U32 R69, R70 ;  /* 0x0000004600457306 */ /* 0x0000620000201000 */
[----:B------:R-:W-:Y:S02]  /*4740*/  PRMT R68, RZ, 0x7610, R71 ;  /* 0x00007610ff447816 */ /* 0x000fe40000000047 */
[----:B------:R-:W-:Y:S02]  /*4750*/  SEL R137, RZ, 0x10000, P5 ;  /* 0x00010000ff897807 */ /* 0x000fe40002800000 */
[----:B------:R-:W-:Y:S01]  /*4760*/  SEL R136, RZ, 0x100, P4 ;  /* 0x00000100ff887807 */ /* 0x000fe20002000000 */
[----:B------:R-:W-:Y:S01]  /*4770*/  FMUL.FTZ R68, R68, R133 ;  /* 0x0000008544447220 */ /* 0x000fe20000410000 */
[----:B------:R-:W-:Y:S02]  /*4780*/  SEL R134, RZ, 0x1, P2 ;  /* 0x00000001ff867807 */ /* 0x000fe40001000000 */
[----:B0-----:R-:W-:Y:S01]  /*4790*/  F2FP.BF16.PACK_AB R70, R108, R95 ;  /* 0x0000005f6c46723e */ /* 0x001fe200000010ff */
[----:B------:R-:W-:Y:S01]  /*47a0*/  FMUL.FTZ R68, R68, c[0x0][0x1e8] ;  /* 0x00007a0044447a20 */ /* 0x000fe20000410000 */
[----:B------:R-:W-:Y:S01]  /*47b0*/  LOP3.LUT P5, RZ, R6, 0x2, RZ, 0xc0, !PT ;  /* 0x0000000206ff7812 */ /* 0x000fe200078ac0ff */
[----:B-1----:R-:W-:-:S05]  /*47c0*/  FFMA.FTZ R69, R69, R122, 1.1641532182693481445e-10 ;  /* 0x2f00000045457423 */ /* 0x002fca000001007a */
[----:B------:R-:W-:-:S04]  /*47d0*/  FSETP.GTU.FTZ.AND P6, PT, R69, c[0x0][0x1e4], PT ;  /* 0x0000790045007a0b */ /* 0x000fc80003fdc000 */
[----:B------:R-:W-:Y:S02]  /*47e0*/  FSEL R69, R68, RZ, !P6 ;  /* 0x000000ff44457208 */ /* 0x000fe40007000000 */
[----:B------:R-:W-:-:S03]  /*47f0*/  F2FP.BF16.PACK_AB R68, R80, R73 ;  /* 0x000000495044723e */ /* 0x000fc600000010ff */
[----:B------:R-:W-:Y:S01]  /*4800*/  FMUL.FTZ R122, R248, R69 ;  /* 0x00000045f87a7220 */ /* 0x000fe20000410000 */
[----:B------:R-:W-:-:S05]  /*4810*/  @P0 PRMT R69, RZ, 0x7610, R67 ;  /* 0x00007610ff450816 */ /* 0x000fca0000000043 */
[----:B------:R-:W-:Y:S01]  /*4820*/  @P0 FADD.FTZ R122, R69, R122 ;  /* 0x0000007a457a0221 */ /* 0x000fe20000010000 */
[----:B------:R-:W-:Y:S02]  /*4830*/  LEA R130, P0, R72, c[0x0][0x188], 0x4 ;  /* 0x0000620048827a11 */ /* 0x000fe400078020ff */
[----:B------:R-:W-:Y:S02]  /*4840*/  F2FP.BF16.PACK_AB R69, R94, R81 ;  /* 0x000000515e45723e */ /* 0x000fe400000010ff */
[----:B------:R-:W-:Y:S02]  /*4850*/  LEA.HI.X R131, R72, c[0x0][0x18c], RZ, 0x4, P0 ;  /* 0x0000630048837a11 */ /* 0x000fe400000f24ff */
[----:B------:R-:W-:Y:S02]  /*4860*/  F2FP.BF16.PACK_AB R71, R122, R109 ;  /* 0x0000006d7a47723e */ /* 0x000fe400000010ff */
[----:B------:R-:W-:-:S03]  /*4870*/  LOP3.LUT P0, RZ, R6, 0x4, RZ, 0xc0, !PT ;  /* 0x0000000406ff7812 */ /* 0x000fc6000780c0ff */
[----:B------:R0:W-:Y:S02]  /*4880*/  STG.E.128 [R130.64], R68 ;  /* 0x0000004482007986 */ /* 0x0001e4000c101d06 */
[----:B0-----:R-:W-:-:S04]  /*4890*/  SEL R68, RZ, 0x1000000, P6 ;  /* 0x01000000ff447807 */ /* 0x001fc80003000000 */
[----:B------:R-:W-:Y:S01]  /*48a0*/  LOP3.LUT R136, R136, R68, R137, 0xfe, !PT ;  /* 0x0000004488887212 */ /* 0x000fe200078efe89 */
[----:B------:R-:W-:Y:S01]  /*48b0*/  IMAD.WIDE.U32 R68, R134, 0x1000000, RZ ;  /* 0x0100000086447825 */ /* 0x000fe200078e00ff */
[----:B------:R-:W-:Y:S02]  /*48c0*/  SEL R137, RZ, 0x1, P3 ;  /* 0x00000001ff897807 */ /* 0x000fe40001800000 */
[----:B------:R-:W-:Y:S02]  /*48d0*/  SEL R134, RZ, 0x1, P5 ;  /* 0x00000001ff867807 */ /* 0x000fe40002800000 */
[----:B------:R-:W-:Y:S02]  /*48e0*/  LOP3.LUT R69, R69, R136, R137, 0xfe, !PT ;  /* 0x0000008845457212 */ /* 0x000fe400078efe89 */
[----:B------:R-:W-:Y:S01]  /*48f0*/  SEL R136, RZ, 0x1, P1 ;  /* 0x00000001ff887807 */ /* 0x000fe20000800000 */
[----:B------:R-:W-:Y:S01]  /*4900*/  IMAD.WIDE.U32 R130, R134, 0x100, RZ ;  /* 0x0000010086827825 */ /* 0x000fe200078e00ff */
[----:B------:R-:W-:-:S03]  /*4910*/  IADD3 R134, R72, 0x80, RZ ;  /* 0x0000008048867810 */ /* 0x000fc60007ffe0ff */
[----:B------:R-:W-:-:S05]  /*4920*/  IMAD.WIDE.U32 R70, R136, 0x10000, RZ ;  /* 0x0001000088467825 */ /* 0x000fca00078e00ff */
[----:B------:R-:W-:Y:S02]  /*4930*/  LOP3.LUT R71, R131, R69, R71, 0xfe, !PT ;  /* 0x0000004583477212 */ /* 0x000fe400078efe47 */
[----:B------:R-:W-:Y:S02]  /*4940*/  LOP3.LUT R68, R130, R68, R70, 0xfe, !PT ;  /* 0x0000004482447212 */ /* 0x000fe400078efe46 */
[----:B------:R-:W-:-:S04]  /*4950*/  SEL R69, RZ, 0x1, P0 ;  /* 0x00000001ff457807 */ /* 0x000fc80000000000 */
[----:B------:R-:W-:Y:S02]  /*4960*/  LOP3.LUT R70, R68, R69, RZ, 0xfc, !PT ;  /* 0x0000004544467212 */ /* 0x000fe400078efcff */
[----:B------:R-:W-:-:S04]  /*4970*/  LEA R68, P0, R72, c[0x0][0x190], 0x3 ;  /* 0x0000640048447a11 */ /* 0x000fc800078018ff */
[----:B------:R-:W-:-:S05]  /*4980*/  LEA.HI.X R69, R72, c[0x0][0x194], RZ, 0x3, P0 ;  /* 0x0000650048457a11 */ /* 0x000fca00000f1cff */
[----:B------:R0:W-:Y:S04]  /*4990*/  STG.E.64 [R68.64], R70 ;  /* 0x0000004644007986 */ /* 0x0001e8000c101b06 */
.L_x_3295:
[----:B------:R-:W-:Y:S05]  /*49a0*/  BSYNC B0 ;  /* 0x0000000000007941 */ /* 0x000fea0003800000 */
.L_x_3294:
[----:B------:R-:W-:Y:S01]  /*49b0*/  LOP3.LUT P0, RZ, R6, 0x200, RZ, 0xc0, !PT ;  /* 0x0000020006ff7812 */ /* 0x000fe2000780c0ff */
[----:B------:R-:W-:-:S12]  /*49c0*/  BSSY B0, `(.L_x_3352) ;  /* 0x00002de000007945 */ /* 0x000fd80003800000 */
[----:B------:R-:W-:Y:S05]  /*49d0*/  @!P0 BRA `(.L_x_3353) ;  /* 0x00002dc000008947 */ /* 0x000fea0003800000 */
[----:B------:R-:W-:-:S04]  /*49e0*/  ISETP.NE.U32.AND P0, PT, RZ, c[0x0][0x180], PT ;  /* 0x00006000ff007a0c */ /* 0x000fc80003f05070 */
[----:B------:R-:W-:Y:S01]  /*49f0*/  ISETP.NE.AND.EX P0, PT, RZ, c[0x0][0x184], PT, P0 ;  /* 0x00006100ff007a0c */ /* 0x000fe20003f05300 */
[----:B0-----:R-:W-:-:S12]  /*4a00*/  IMAD.MOV.U32 R71, RZ, RZ, 0x10 ;  /* 0x00000010ff477424 */ /* 0x001fd800078e00ff */
        /* <DEDUP_REMOVED lines=17> */
.L_x_3355:
[----:B------:R-:W-:Y:S02]  /*4b20*/  IMAD.MOV.U32 R74, RZ, RZ, R54 ;  /* 0x000000ffff4a7224 */ /* 0x000fe400078e0036 */
.L_x_3356:
[----:B------:R-:W-:Y:S05]  /*4b30*/  BSYNC B1 ;  /* 0x0000000000017941 */ /* 0x000fea0003800000 */
.L_x_3354:
        /* <DEDUP_REMOVED lines=16> */
.L_x_3360:
[----:B------:R-:W-:Y:S05]  /*4c40*/  BSYNC B2 ;  /* 0x0000000000027941 */ /* 0x000fea0003800000 */
.L_x_3359:
        /* <DEDUP_REMOVED lines=44> */
.L_x_3358:
[----:B------:R-:W-:Y:S05]  /*4f10*/  BSYNC B1 ;  /* 0x0000000000017941 */ /* 0x000fea0003800000 */
.L_x_3357:
[----:B------:R0:W1:Y:S01]  /*4f20*/  I2F.U32 R52, R74 ;  /* 0x0000004a00347306 */ /* 0x0000620000201000 */
[----:B------:R-:W-:Y:S01]  /*4f30*/  IMAD.MOV.U32 R123, RZ, RZ, 0x2f800000 ;  /* 0x2f800000ff7b7424 */ /* 0x000fe200078e00ff */
[----:B------:R-:W-:Y:S01]  /*4f40*/  LOP3.LUT R6, R6, 0xfffffffb, RZ, 0xc0, !PT ;  /* 0xfffffffb06067812 */ /* 0x000fe200078ec0ff */
[----:B------:R-:W-:Y:S01]  /*4f50*/  BSSY B1, `(.L_x_3361) ;  /* 0x0000017000017945 */ /* 0x000fe20003800000 */
[----:B0----5:R-:W-:-:S05]  /*4f60*/  PRMT R74, RZ, 0x5410, R68 ;  /* 0x00005410ff4a7816 */ /* 0x021fca0000000044 */
[----:B------:R-:W-:Y:S02]  /*4f70*/  FMUL.FTZ R83, R74, R133 ;  /* 0x000000854a537220 */ /* 0x000fe40000410000 */
[----:B-1----:R-:W-:Y:S02]  /*4f80*/  FFMA.FTZ R52, R52, R123, 1.1641532182693481445e-10 ;  /* 0x2f00000034347423 */ /* 0x002fe4000001007b */
[----:B------:R-:W-:-:S03]  /*4f90*/  FMUL.FTZ R83, R83, c[0x0][0x1e8] ;  /* 0x00007a0053537a20 */ /* 0x000fc60000410000 */
[----:B------:R-:W-:-:S04]  /*4fa0*/  FSETP.GTU.FTZ.AND P1, PT, R52, c[0x0][0x1e4], PT ;  /* 0x0000790034007a0b */ /* 0x000fc80003f3c000 */
[----:B------:R-:W-:Y:S02]  /*4fb0*/  FSEL R52, R83, RZ, !P1 ;  /* 0x000000ff53347208 */ /* 0x000fe40004800000 */
[----:B------:R-:W-:-:S03]  /*4fc0*/  @P0 PRMT R83, RZ, 0x5410, R64 ;  /* 0x00005410ff530816 */ /* 0x000fc60000000040 */
[----:B------:R-:W-:-:S04]  /*4fd0*/  FMUL.FTZ R74, R247, R52 ;  /* 0x00000034f74a7220 */ /* 0x000fc80000410000 */
[----:B------:R-:W-:Y:S01]  /*4fe0*/  @P1 LOP3.LUT R6, R6, 0x4, RZ, 0xfc, !PT ;  /* 0x0000000406061812 */ /* 0x000fe200078efcff */
[----:B------:R-:W-:Y:S01]  /*4ff0*/  @P0 FADD.FTZ R74, R83, R74 ;  /* 0x0000004a534a0221 */ /* 0x000fe20000010000 */
[C---:B------:R-:W-:Y:S02]  /*5000*/  ISETP.NE.AND P1, PT, R82.reuse, 0x1, PT ;  /* 0x000000015200780c */ /* 0x040fe40003f25270 */
        /* <DEDUP_REMOVED lines=10> */
.L_x_3362:
[----:B------:R-:W-:Y:S02]  /*50b0*/  IMAD.MOV.U32 R52, RZ, RZ, R54 ;  /* 0x000000ffff347224 */ /* 0x000fe400078e0036 */
.L_x_3363:
[----:B------:R-:W-:Y:S05]  /*50c0*/  BSYNC B1 ;  /* 0x0000000000017941 */ /* 0x000fea0003800000 */
.L_x_3361:
        /* <DEDUP_REMOVED lines=16> */
.L_x_3367:
[----:B------:R-:W-:Y:S05]  /*51d0*/  BSYNC B2 ;  /* 0x0000000000027941 */ /* 0x000fea0003800000 */
.L_x_3366:
        /* <DEDUP_REMOVED lines=44> */
.L_x_3365:
[----:B------:R-:W-:Y:S05]  /*54a0*/  BSYNC B1 ;  /* 0x0000000000017941 */ /* 0x000fea0003800000 */
.L_x_3364:
        /* <DEDUP_REMOVED lines=8> */
[----:B------:R-:W-:Y:S02]  /*5530*/  IADD3 R68, R83, 0x1, RZ ;  /* 0x0000000153447810 */ /* 0x000fe40007ffe0ff */
[----:B------:R-:W-:-:S05]  /*5540*/  FSEL R97, R82, RZ, !P1 ;  /* 0x000000ff52617208 */ /* 0x000fca0004800000 */
[----:B------:R-:W-:Y:S01]  /*5550*/  FMUL.FTZ R82, R246, R97 ;  /* 0x00000061f6527220 */ /* 0x000fe20000410000 */
[----:B------:R-:W-:-:S03]  /*5560*/  @P0 PRMT R97, RZ, 0x7610, R64 ;  /* 0x00007610ff610816 */ /* 0x000fc60000000040 */
[----:B------:R-:W-:Y:S02]  /*5570*/  @P1 LOP3.LUT R6, R6, 0x2, RZ, 0xfc, !PT ;  /* 0x0000000206061812 */ /* 0x000fe400078efcff */
[----:B------:R-:W-:Y:S01]  /*5580*/  ISETP.NE.AND P1, PT, R83, 0x1, PT ;  /* 0x000000015300780c */ /* 0x000fe20003f25270 */
[----:B------:R-:W-:-:S12]  /*5590*/  @P0 FADD.FTZ R82, R97, R82 ;  /* 0x0000005261520221 */ /* 0x000fd80000010000 */
        /* <DEDUP_REMOVED lines=9> */
.L_x_3369:
[----:B------:R-:W-:Y:S02]  /*5630*/  IMAD.MOV.U32 R52, RZ, RZ, R54 ;  /* 0x000000ffff347224 */ /* 0x000fe400078e0036 */
.L_x_3370:
[----:B------:R-:W-:Y:S05]  /*5640*/  BSYNC B1 ;  /* 0x0000000000017941 */ /* 0x000fea0003800000 */
.L_x_3368:
        /* <DEDUP_REMOVED lines=16> */
.L_x_3374:
[----:B------:R-:W-:Y:S05]  /*5750*/  BSYNC B2 ;  /* 0x0000000000027941 */ /* 0x000fea0003800000 */
.L_x_3373:
        /* <DEDUP_REMOVED lines=44> */
.L_x_3372:
[----:B------:R-:W-:Y:S05]  /*5a20*/  BSYNC B1 ;  /* 0x0000000000017941 */ /* 0x000fea0003800000 */
.L_x_3371:
[----:B------:R-:W0:Y:S01]  /*5a30*/  I2F.U32 R52, R52 ;  /* 0x0000003400347306 */ /* 0x000e220000201000 */
[C---:B------:R-:W-:Y:S01]  /*5a40*/  ISETP.NE.AND P2, PT, R68.reuse, 0x1, PT ;  /* 0x000000014400780c */ /* 0x040fe20003f45270 */
[----:B------:R-:W-:Y:S01]  /*5a50*/  BSSY B1, `(.L_x_3375) ;  /* 0x0000015000017945 */ /* 0x000fe20003800000 */
[----:B------:R-:W-:Y:S01]  /*5a60*/  IADD3 R97, R68, 0x1, RZ ;  /* 0x0000000144617810 */ /* 0x000fe20007ffe0ff */
[----:B0-----:R-:W-:Y:S01]  /*5a70*/  FFMA.FTZ R83, R52, R123, 1.1641532182693481445e-10 ;  /* 0x2f00000034537423 */ /* 0x001fe2000001007b */
[----:B------:R-:W-:-:S04]  /*5a80*/  PRMT R52, RZ, 0x5410, R69 ;  /* 0x00005410ff347816 */ /* 0x000fc80000000045 */
[----:B------:R-:W-:Y:S01]  /*5a90*/  FSETP.GTU.FTZ.AND P1, PT, R83, c[0x0][0x1e4], PT ;  /* 0x0000790053007a0b */ /* 0x000fe20003f3c000 */
[----:B------:R-:W-:Y:S01]  /*5aa0*/  FMUL.FTZ R96, R52, R133 ;  /* 0x0000008534607220 */ /* 0x000fe20000410000 */
[----:B------:R-:W-:-:S03]  /*5ab0*/  @P0 PRMT R52, RZ, 0x5410, R65 ;  /* 0x00005410ff340816 */ /* 0x000fc60000000041 */
[----:B------:R-:W-:-:S05]  /*5ac0*/  FMUL.FTZ R96, R96, c[0x0][0x1e8] ;  /* 0x00007a0060607a20 */ /* 0x000fca0000410000 */
[----:B------:R-:W-:-:S05]  /*5ad0*/  FSEL R96, R96, RZ, !P1 ;  /* 0x000000ff60607208 */ /* 0x000fca0004800000 */
[----:B------:R-:W-:-:S04]  /*5ae0*/  FMUL.FTZ R83, R245, R96 ;  /* 0x00000060f5537220 */ /* 0x000fc80000410000 */
        /* <DEDUP_REMOVED lines=10> */
.L_x_3376:
[----:B------:R-:W-:Y:S02]  /*5b90*/  IMAD.MOV.U32 R52, RZ, RZ, R54 ;  /* 0x000000ffff347224 */ /* 0x000fe400078e0036 */
.L_x_3377:
[----:B------:R-:W-:Y:S05]  /*5ba0*/  BSYNC B1 ;  /* 0x0000000000017941 */ /* 0x000fea0003800000 */
.L_x_3375:
        /* <DEDUP_REMOVED lines=16> */
.L_x_3381:
[----:B------:R-:W-:Y:S05]  /*5cb0*/  BSYNC B2 ;  /* 0x0000000000027941 */ /* 0x000fea0003800000 */
.L_x_3380:
        /* <DEDUP_REMOVED lines=44> */
.L_x_3379:
[----:B------:R-:W-:Y:S05]  /*5f80*/  BSYNC B1 ;  /* 0x0000000000017941 */ /* 0x000fea0003800000 */
.L_x_3378:
        /* <DEDUP_REMOVED lines=9> */
[----:B------:R-:W-:-:S05]  /*6020*/  FSEL R69, R96, RZ, !P2 ;  /* 0x000000ff60457208 */ /* 0x000fca0005000000 */
        /* <DEDUP_REMOVED lines=12> */
.L_x_3383:
[----:B------:R-:W-:Y:S02]  /*60f0*/  MOV R52, R54 ;  /* 0x0000003600347202 */ /* 0x000fe40000000f00 */
.L_x_3384:
[----:B------:R-:W-:Y:S05]  /*6100*/  BSYNC B1 ;  /* 0x0000000000017941 */ /* 0x000fea0003800000 */
.L_x_3382:
        /* <DEDUP_REMOVED lines=16> */
.L_x_3388:
[----:B------:R-:W-:Y:S05]  /*6210*/  BSYNC B2 ;  /* 0x0000000000027941 */ /* 0x000fea0003800000 */
.L_x_3387:
        /* <DEDUP_REMOVED lines=44> */
.L_x_3386:
[----:B------:R-:W-:Y:S05]  /*64e0*/  BSYNC B1 ;  /* 0x0000000000017941 */ /* 0x000fea0003800000 */
.L_x_3385:
[----:B------:R-:W0:Y:S01]  /*64f0*/  I2F.U32 R52, R52 ;  /* 0x0000003400347306 */ /* 0x000e220000201000 */
[----:B------:R-:W-:Y:S01]  /*6500*/  ISETP.NE.AND P4, PT, R68, 0x1, PT ;  /* 0x000000014400780c */ /* 0x000fe20003f85270 */
[----:B------:R-:W-:Y:S01]  /*6510*/  BSSY B1, `(.L_x_3389) ;  /* 0x0000015000017945 */ /* 0x000fe20003800000 */
[----:B0-----:R-:W-:Y:S01]  /*6520*/  FFMA.FTZ R69, R52, R123, 1.1641532182693481445e-10 ;  /* 0x2f00000034457423 */ /* 0x001fe2000001007b */
[----:B------:R-:W-:-:S04]  /*6530*/  PRMT R52, RZ, 0x5410, R70 ;  /* 0x00005410ff347816 */ /* 0x000fc80000000046 */
[----:B------:R-:W-:Y:S01]  /*6540*/  FSETP.GTU.FTZ.AND P3, PT, R69, c[0x0][0x1e4], PT ;  /* 0x0000790045007a0b */ /* 0x000fe20003f7c000 */
[----:B------:R-:W-:Y:S01]  /*6550*/  FMUL.FTZ R97, R52, R133 ;  /* 0x0000008534617220 */ /* 0x000fe20000410000 */
[----:B------:R-:W-:Y:S02]  /*6560*/  @P0 PRMT R52, RZ, 0x5410, R66 ;  /* 0x00005410ff340816 */ /* 0x000fe40000000042 */
[----:B------:R-:W-:Y:S01]  /*6570*/  IADD3 R69, R68, 0x1, RZ ;  /* 0x0000000144457810 */ /* 0x000fe20007ffe0ff */
[----:B------:R-:W-:-:S05]  /*6580*/  FMUL.FTZ R97, R97, c[0x0][0x1e8] ;  /* 0x00007a0061617a20 */ /* 0x000fca0000410000 */
        /* <DEDUP_REMOVED lines=12> */
.L_x_3390:
[----:B------:R-:W-:Y:S02]  /*6650*/  IMAD.MOV.U32 R52, RZ, RZ, R54 ;  /* 0x000000ffff347224 */ /* 0x000fe400078e0036 */
.L_x_3391:
[----:B------:R-:W-:Y:S05]  /*6660*/  BSYNC B1 ;  /* 0x0000000000017941 */ /* 0x000fea0003800000 */
.L_x_3389:
        /* <DEDUP_REMOVED lines=16> */
.L_x_3395:
[----:B------:R-:W-:Y:S05]  /*6770*/  BSYNC B2 ;  /* 0x0000000000027941 */ /* 0x000fea0003800000 */
.L_x_3394:
        /* <DEDUP_REMOVED lines=42> */
[----:B------:R-:W-:Y:S01]  /*6a20*/  LOP3.LUT R47, R111, UR25, R130, 0x96, !PT ;  /* 0x000000196f2f7c12 */ /* 0x000fe2000f8e9682 */
[----:B------:R-:W-:Y:S02]  /*6a30*/  IMAD.MOV.U32 R69, RZ, RZ, RZ ;  /* 0x000000ffff457224 */ /* 0x000fe400078e00ff */
.L_x_3393:
[----:B------:R-:W-:Y:S05]  /*6a40*/  BSYNC B1 ;  /* 0x0000000000017941 */ /* 0x000fea0003800000 */
.L_x_3392:
        /* <DEDUP_REMOVED lines=22> */
.L_x_3397:
[----:B------:R-:W-:Y:S02]  /*6bb0*/  IMAD.MOV.U32 R52, RZ, RZ, R54 ;  /* 0x000000ffff347224 */ /* 0x000fe400078e0036 */
.L_x_3398:
[----:B------:R-:W-:Y:S05]  /*6bc0*/  BSYNC B1 ;  /* 0x0000000000017941 */ /* 0x000fea0003800000 */
.L_x_3396:
        /* <DEDUP_REMOVED lines=16> */
.L_x_3402:
[----:B------:R-:W-:Y:S05]  /*6cd0*/  BSYNC B2 ;  /* 0x0000000000027941 */ /* 0x000fea0003800000 */
.L_x_3401:
        /* <DEDUP_REMOVED lines=40> */
[----:B------:R-:W-:Y:S01]  /*6f60*/  IMAD.WIDE.U32 R130, R131, -0x326172a9, RZ ;  /* 0xcd9e8d5783827825 */ /* 0x000fe200078e00ff */
[----:B------:R-:W-:-:S03]  /*6f70*/  HFMA2.MMA R68, -RZ, RZ, 0, 0 ;  /* 0x00000000ff447435 */ /* 0x000fc600000001ff */
[----:B------:R-:W-:Y:S01]  /*6f80*/  IMAD.MOV.U32 R54, RZ, RZ, R130 ;  /* 0x000000ffff367224 */ /* 0x000fe200078e0082 */
[----:B------:R-:W-:Y:S02]  /*6f90*/  LOP3.LUT R47, R131, UR25, R136, 0x96, !PT ;  /* 0x00000019832f7c12 */ /* 0x000fe4000f8e9688 */
.L_x_3400:
[----:B------:R-:W-:Y:S05]  /*6fa0*/  BSYNC B1 ;  /* 0x0000000000017941 */ /* 0x000fea0003800000 */
.L_x_3399:
[----:B------:R-:W0:Y:S01]  /*6fb0*/  I2F.U32 R52, R52 ;  /* 0x0000003400347306 */ /* 0x000e220000201000 */
[----:B------:R-:W-:Y:S01]  /*6fc0*/  ISETP.NE.AND P6, PT, R68, 0x1, PT ;  /* 0x000000014400780c */ /* 0x000fe20003fc5270 */
[----:B------:R-:W-:Y:S01]  /*6fd0*/  BSSY B1, `(.L_x_3403) ;  /* 0x0000015000017945 */ /* 0x000fe20003800000 */
        /* <DEDUP_REMOVED lines=19> */
.L_x_3404:
[----:B------:R-:W-:Y:S02]  /*7110*/  IMAD.MOV.U32 R70, RZ, RZ, R54 ;  /* 0x000000ffff467224 */ /* 0x000fe400078e0036 */
.L_x_3405:
[----:B------:R-:W-:Y:S05]  /*7120*/  BSYNC B1 ;  /* 0x0000000000017941 */ /* 0x000fea0003800000 */
.L_x_3403:
        /* <DEDUP_REMOVED lines=18> */
.L_x_3409:
[----:B------:R-:W-:Y:S05]  /*7250*/  BSYNC B2 ;  /* 0x0000000000027941 */ /* 0x000fea0003800000 */
.L_x_3408:
[----:B------:R-:W-:Y:S01]  /*7260*/  LOP3.LUT R48, R48, UR5, R53, 0x96, !PT ;  /* 0x0000000530307c12 */ /* 0x000fe2000f8e9635 */
[----:B------:R-:W-:-:S04]  /*7270*/  IMAD.HI.U32 R47, R2, -0x326172a9, RZ ;  /* 0xcd9e8d57022f7827 */ /* 0x000fc800078e00ff */
[----:B------:R-:W-:Y:S01]  /*7280*/  IMAD R131, R2, -0x326172a9, RZ ;  /* 0xcd9e8d5702837824 */ /* 0x000fe200078e02ff */
[----:B------:R-:W-:Y:S01]  /*7290*/  LOP3.LUT R47, R47, UR4, R4, 0x96, !PT ;  /* 0x000000042f2f7c12 */ /* 0x000fe2000f8e9604 */
[----:B------:R-:W-:-:S04]  /*72a0*/  IMAD.WIDE.U32 R68, R48, -0x326172a9, RZ ;  /* 0xcd9e8d5730447825 */ /* 0x000fc800078e00ff */
[----:B------:R-:W-:Y:S01]  /*72b0*/  IMAD.MOV.U32 R52, RZ, RZ, RZ ;  /* 0x000000ffff347224 */ /* 0x000fe200078e00ff */
[----:B------:R-:W-:Y:S01]  /*72c0*/  LOP3.LUT R136, R69, UR9, R131, 0x96, !PT ;  /* 0x0000000945887c12 */ /* 0x000fe2000f8e9683 */
[----:B------:R-:W-:Y:S02]  /*72d0*/  IMAD R69, R3, -0x2daee0ad, RZ ;  /* 0xd2511f5303457824 */ /* 0x000fe400078e02ff */
[----:B------:R-:W-:-:S04]  /*72e0*/  IMAD.WIDE.U32 R130, R47, -0x2daee0ad, RZ ;  /* 0xd2511f532f827825 */ /* 0x000fc800078e00ff */
[----:B------:R-:W-:Y:S01]  /*72f0*/  IMAD.WIDE.U32 R136, R136, -0x2daee0ad, RZ ;  /* 0xd2511f5388887825 */ /* 0x000fe200078e00ff */
[----:B------:R-:W-:-:S04]  /*7300*/  LOP3.LUT R131, R131, UR10, R69, 0x96, !PT ;  /* 0x0000000a83837c12 */ /* 0x000fc8000f8e9645 */
        /* <DEDUP_REMOVED lines=33> */
.L_x_3407:
[----:B------:R-:W-:Y:S05]  /*7520*/  BSYNC B1 ;  /* 0x0000000000017941 */ /* 0x000fea0003800000 */
.L_x_3406:
[----:B------:R0:W1:Y:S01]  /*7530*/  I2F.U32 R68, R70 ;  /* 0x0000004600447306 */ /* 0x0000620000201000 */
[----:B------:R-:W-:Y:S02]  /*7540*/  SEL R137, RZ, 0x100, P4 ;  /* 0x00000100ff897807 */ /* 0x000fe40002000000 */
[----:B------:R-:W-:Y:S02]  /*7550*/  SEL R136, RZ, 0x1, P2 ;  /* 0x00000001ff887807 */ /* 0x000fe40001000000 */
[----:B0-----:R-:W-:-:S05]  /*7560*/  PRMT R70, RZ, 0x7610, R71 ;  /* 0x00007610ff467816 */ /* 0x001fca0000000047 */
[----:B------:R-:W-:Y:S01]  /*7570*/  FMUL.FTZ R69, R70, R133 ;  /* 0x0000008546457220 */ /* 0x000fe20000410000 */
[----:B------:R-:W-:Y:S01]  /*7580*/  F2FP.BF16.PACK_AB R70, R110, R97 ;  /* 0x000000616e46723e */ /* 0x000fe200000010ff */
[----:B-1----:R-:W-:Y:S02]  /*7590*/  FFMA.FTZ R68, R68, R123, 1.1641532182693481445e-10 ;  /* 0x2f00000044447423 */ /* 0x002fe4000001007b */
[----:B------:R-:W-:-:S03]  /*75a0*/  FMUL.FTZ R69, R69, c[0x0][0x1e8] ;  /* 0x00007a0045457a20 */ /* 0x000fc60000410000 */
[----:B------:R-:W-:Y:S02]  /*75b0*/  FSETP.GTU.FTZ.AND P6, PT, R68, c[0x0][0x1e4], PT ;  /* 0x0000790044007a0b */ /* 0x000fe40003fdc000 */
[----:B------:R-:W-:Y:S02]  /*75c0*/  @P0 PRMT R68, RZ, 0x7610, R67 ;  /* 0x00007610ff440816 */ /* 0x000fe40000000043 */
[----:B------:R-:W-:-:S05]  /*75d0*/  FSEL R69, R69, RZ, !P6 ;  /* 0x000000ff45457208 */ /* 0x000fca0007000000 */
[----:B------:R-:W-:Y:S01]  /*75e0*/  FMUL.FTZ R123, R240, R69 ;  /* 0x00000045f07b7220 */ /* 0x000fe20000410000 */
[----:B------:R-:W-:-:S03]  /*75f0*/  F2FP.BF16.PACK_AB R69, R96, R83 ;  /* 0x000000536045723e */ /* 0x000fc600000010ff */
[----:B------:R-:W-:Y:S01]  /*7600*/  @P0 FADD.FTZ R123, R68, R123 ;  /* 0x0000007b447b0221 */ /* 0x000fe20000010000 */
[----:B------:R-:W-:Y:S02]  /*7610*/  LEA R130, P0, R134, c[0x0][0x188], 0x4 ;  /* 0x0000620086827a11 */ /* 0x000fe400078020ff */
[----:B------:R-:W-:Y:S02]  /*7620*/  F2FP.BF16.PACK_AB R68, R82, R74 ;  /* 0x0000004a5244723e */ /* 0x000fe400000010ff */
[----:B------:R-:W-:Y:S02]  /*7630*/  LEA.HI.X R131, R134, c[0x0][0x18c], RZ, 0x4, P0 ;  /* 0x0000630086837a11 */ /* 0x000fe400000f24ff */
[----:B------:R-:W-:Y:S02]  /*7640*/  F2FP.BF16.PACK_AB R71, R123, R111 ;  /* 0x0000006f7b47723e */ /* 0x000fe400000010ff */
[----:B------:R-:W-:-:S03]  /*7650*/  LOP3.LUT P0, RZ, R6, 0x4, RZ, 0xc0, !PT ;  /* 0x0000000406ff7812 */ /* 0x000fc6000780c0ff */
[----:B------:R0:W-:Y:S02]  /*7660*/  STG.E.128 [R130.64], R68 ;  /* 0x0000004482007986 */ /* 0x0001e4000c101d06 */
[----:B0-----:R-:W-:Y:S02]  /*7670*/  SEL R70, RZ, 0x10000, P5 ;  /* 0x00010000ff467807 */ /* 0x001fe40002800000 */
[----:B------:R-:W-:Y:S02]  /*7680*/  SEL R68, RZ, 0x1000000, P6 ;  /* 0x01000000ff447807 */ /* 0x000fe40003000000 */
[----:B------:R-:W-:Y:S02]  /*7690*/  LOP3.LUT P5, RZ, R6, 0x2, RZ, 0xc0, !PT ;  /* 0x0000000206ff7812 */ /* 0x000fe400078ac0ff */
[----:B------:R-:W-:Y:S01]  /*76a0*/  LOP3.LUT R70, R137, R68, R70, 0xfe, !PT ;  /* 0x0000004489467212 */ /* 0x000fe200078efe46 */
[----:B------:R-:W-:Y:S01]  /*76b0*/  IMAD.WIDE.U32 R68, R136, 0x1000000, RZ ;  /* 0x0100000088447825 */ /* 0x000fe200078e00ff */
[----:B------:R-:W-:-:S02]  /*76c0*/  SEL R137, RZ, 0x1, P3 ;  /* 0x00000001ff897807 */ /* 0x000fc40001800000 */
[----:B------:R-:W-:Y:S02]  /*76d0*/  SEL R136, RZ, 0x1, P1 ;  /* 0x00000001ff887807 */ /* 0x000fe40000800000 */
[----:B------:R-:W-:Y:S02]  /*76e0*/  SEL R130, RZ, 0x1, P5 ;  /* 0x00000001ff827807 */ /* 0x000fe40002800000 */
[----:B------:R-:W-:Y:S01]  /*76f0*/  LOP3.LUT R69, R69, R70, R137, 0xfe, !PT ;  /* 0x0000004645457212 */ /* 0x000fe200078efe89 */
[----:B------:R-:W-:-:S04]  /*7700*/  IMAD.WIDE.U32 R70, R136, 0x10000, RZ ;  /* 0x0001000088467825 */ /* 0x000fc800078e00ff */
[----:B------:R-:W-:-:S05]  /*7710*/  IMAD.WIDE.U32 R130, R130, 0x100, RZ ;  /* 0x0000010082827825 */ /* 0x000fca00078e00ff */
[----:B------:R-:W-:Y:S02]  /*7720*/  LOP3.LUT R71, R131, R69, R71, 0xfe, !PT ;  /* 0x0000004583477212 */ /* 0x000fe400078efe47 */
[----:B------:R-:W-:Y:S02]  /*7730*/  LOP3.LUT R68, R130, R68, R70, 0xfe, !PT ;  /* 0x0000004482447212 */ /* 0x000fe400078efe46 */
[----:B------:R-:W-:-:S04]  /*7740*/  SEL R69, RZ, 0x1, P0 ;  /* 0x00000001ff457807 */ /* 0x000fc80000000000 */
[----:B------:R-:W-:Y:S02]  /*7750*/  LOP3.LUT R70, R68, R69, RZ, 0xfc, !PT ;  /* 0x0000004544467212 */ /* 0x000fe400078efcff */
[----:B------:R-:W-:-:S04]  /*7760*/  LEA R68, P0, R134, c[0x0][0x190], 0x3 ;  /* 0x0000640086447a11 */ /* 0x000fc800078018ff */
[C---:B------:R-:W-:Y:S02]  /*7770*/  LEA.HI.X R69, R134.reuse, c[0x0][0x194], RZ, 0x3, P0 ;  /* 0x0000650086457a11 */ /* 0x040fe400000f1cff */
[----:B------:R-:W-:-:S03]  /*7780*/  IADD3 R134, R134, 0x80, RZ ;  /* 0x0000008086867810 */ /* 0x000fc60007ffe0ff */
[----:B------:R0:W-:Y:S04]  /*7790*/  STG.E.64 [R68.64], R70 ;  /* 0x0000004644007986 */ /* 0x0001e8000c101b06 */
.L_x_3353:
[----:B------:R-:W-:Y:S05]  /*77a0*/  BSYNC B0 ;  /* 0x0000000000007941 */ /* 0x000fea0003800000 */
.L_x_3352:
        /* <DEDUP_REMOVED lines=23> */
.L_x_3413:
[----:B------:R-:W-:Y:S02]  /*7920*/  IMAD.MOV.U32 R75, RZ, RZ, R54 ;  /* 0x000000ffff4b7224 */ /* 0x000fe400078e0036 */
.L_x_3414:
[----:B------:R-:W-:Y:S05]  /*7930*/  BSYNC B1 ;  /* 0x0000000000017941 */ /* 0x000fea0003800000 */
.L_x_3412:
        /* <DEDUP_REMOVED lines=16> */
.L_x_3418:
[----:B------:R-:W-:Y:S05]  /*7a40*/  BSYNC B2 ;  /* 0x0000000000027941 */ /* 0x000fea0003800000 */
.L_x_3417:
        /* <DEDUP_REMOVED lines=44> */
.L_x_3416:
[----:B------:R-:W-:Y:S05]  /*7d10*/  BSYNC B1 ;  /* 0x0000000000017941 */ /* 0x000fea0003800000 */
.L_x_3415:
        /* <DEDUP_REMOVED lines=10> */
[----:B------:R-:W-:-:S05]  /*7dc0*/  FSEL R98, R98, RZ, !P1 ;  /* 0x000000ff62627208 */ /* 0x000fca0004800000 */
[----:B------:R-:W-:Y:S01]  /*7dd0*/  FMUL.FTZ R75, R239, R98 ;  /* 0x00000062ef4b7220 */ /* 0x000fe20000410000 */
[----:B------:R-:W-:-:S03]  /*7de0*/  IADD3 R98, R84, 0x1, RZ ;  /* 0x0000000154627810 */ /* 0x000fc60007ffe0ff */
[----:B------:R-:W-:Y:S01]  /*7df0*/  @P1 LOP3.LUT R6, R6, 0x4, RZ, 0xfc, !PT ;  /* 0x0000000406061812 */ /* 0x000fe200078efcff */
[----:B------:R-:W-:Y:S01]  /*7e00*/  @P0 FADD.FTZ R75, R52, R75 ;  /* 0x0000004b344b0221 */ /* 0x000fe20000010000 */
        /* <DEDUP_REMOVED lines=10> */
.L_x_3420:
[----:B------:R-:W-:Y:S02]  /*7eb0*/  MOV R52, R54 ;  /* 0x0000003600347202 */ /* 0x000fe40000000f00 */
.L_x_3421:
[----:B------:R-:W-:Y:S05]  /*7ec0*/  BSYNC B1 ;  /* 0x0000000000017941 */ /* 0x000fea0003800000 */
.L_x_3419:
        /* <DEDUP_REMOVED lines=16> */
.L_x_3425:
[----:B------:R-:W-:Y:S05]  /*7fd0*/  BSYNC B2 ;  /* 0x0000000000027941 */ /* 0x000fea0003800000 */
.L_x_3424:
        /* <DEDUP_REMOVED lines=44> */
.L_x_3423:
[----:B------:R-:W-:Y:S05]  /*82a0*/  BSYNC B1 ;  /* 0x0000000000017941 */ /* 0x000fea0003800000 */
.L_x_3422:
[----:B------:R-:W0:Y:S01]  /*82b0*/  I2F.U32 R85, R52 ;  /* 0x0000003400557306 */ /* 0x000e220000201000 */
[----:B------:R-:W-:Y:S01]  /*82c0*/  PRMT R68, RZ, 0x7610, R68 ;  /* 0x00007610ff447816 */ /* 0x000fe20000000044 */
[----:B------:R-:W-:Y:S01]  /*82d0*/  BSSY B1, `(.L_x_3426) ;  /* 0x0000017000017945 */ /* 0x000fe20003800000 */
[----:B------:R-:W-:-:S03]  /*82e0*/  LOP3.LUT R6, R6, 0xfffffffd, RZ, 0xc0, !PT ;  /* 0xfffffffd06067812 */ /* 0x000fc600078ec0ff */
[----:B------:R-:W-:-:S04]  /*82f0*/  FMUL.FTZ R68, R68, R133 ;  /* 0x0000008544447220 */ /* 0x000fc80000410000 */
[----:B------:R-:W-:Y:S02]  /*8300*/  FMUL.FTZ R68, R68, c[0x0][0x1e8] ;  /* 0x00007a0044447a20 */ /* 0x000fe40000410000 */
[----:B0-----:R-:W-:-:S05]  /*8310*/  FFMA.FTZ R85, R85, R124, 1.1641532182693481445e-10 ;  /* 0x2f00000055557423 */ /* 0x001fca000001007c */
[----:B------:R-:W-:-:S04]  /*8320*/  FSETP.GTU.FTZ.AND P1, PT, R85, c[0x0][0x1e4], PT ;  /* 0x0000790055007a0b */ /* 0x000fc80003f3c000 */
[----:B------:R-:W-:Y:S02]  /*8330*/  FSEL R85, R68, RZ, !P1 ;  /* 0x000000ff44557208 */ /* 0x000fe40004800000 */
[----:B------:R-:W-:-:S03]  /*8340*/  IADD3 R68, R98, 0x1, RZ ;  /* 0x0000000162447810 */ /* 0x000fc60007ffe0ff */
        /* <DEDUP_REMOVED lines=14> */
.L_x_3427:
[----:B------:R-:W-:Y:S02]  /*8430*/  IMAD.MOV.U32 R52, RZ, RZ, R54 ;  /* 0x000000ffff347224 */ /* 0x000fe400078e0036 */
.L_x_3428:
[----:B------:R-:W-:Y:S05]  /*8440*/  BSYNC B1 ;  /* 0x0000000000017941 */ /* 0x000fea0003800000 */
.L_x_3426:
        /* <DEDUP_REMOVED lines=16> */
.L_x_3432:
[----:B------:R-:W-:Y:S05]  /*8550*/  BSYNC B2 ;  /* 0x0000000000027941 */ /* 0x000fea0003800000 */
.L_x_3431:
        /* <DEDUP_REMOVED lines=44> */
.L_x_3430:
[----:B------:R-:W-:Y:S05]  /*8820*/  BSYNC B1 ;  /* 0x0000000000017941 */ /* 0x000fea0003800000 */
.L_x_3429:
[----:B------:R0:W1:Y:S01]  /*8830*/  I2F.U32 R85, R52 ;  /* 0x0000003400557306 */ /* 0x0000620000201000 */
[C---:B------:R-:W-:Y:S01]  /*8840*/  ISETP.NE.AND P2, PT, R68.reuse, 0x1, PT ;  /* 0x000000014400780c */ /* 0x040fe20003f45270 */
[----:B------:R-:W-:Y:S01]  /*8850*/  BSSY B1, `(.L_x_3433) ;  /* 0x0000015000017945 */ /* 0x000fe20003800000 */
[----:B------:R-:W-:Y:S02]  /*8860*/  IADD3 R99, R68, 0x1, RZ ;  /* 0x0000000144637810 */ /* 0x000fe40007ffe0ff */
        /* <DEDUP_REMOVED lines=18> */
.L_x_3434:
[----:B------:R-:W-:Y:S02]  /*8990*/  IMAD.MOV.U32 R52, RZ, RZ, R54 ;  /* 0x000000ffff347224 */ /* 0x000fe400078e0036 */
.L_x_3435:
[----:B------:R-:W-:Y:S05]  /*89a0*/  BSYNC B1 ;  /* 0x0000000000017941 */ /* 0x000fea0003800000 */
.L_x_3433:
        /* <DEDUP_REMOVED lines=16> */
.L_x_3439:
[----:B------:R-:W-:Y:S05]  /*8ab0*/  BSYNC B2 ;  /* 0x0000000000027941 */ /* 0x000fea0003800000 */
.L_x_3438:
        /* <DEDUP_REMOVED lines=43> */
[----:B------:R-:W-:-:S06]  /*8d70*/  HFMA2.MMA R99, -RZ, RZ, 0, 0 ;  /* 0x00000000ff637435 */ /* 0x000fcc00000001ff */
.L_x_3437:
[----:B------:R-:W-:Y:S05]  /*8d80*/  BSYNC B1 ;  /* 0x0000000000017941 */ /* 0x000fea0003800000 */
.L_x_3436:
        /* <DEDUP_REMOVED lines=22> */
.L_x_3441:
[----:B------:R-:W-:Y:S02]  /*8ef0*/  IMAD.MOV.U32 R52, RZ, RZ, R54 ;  /* 0x000000ffff347224 */ /* 0x000fe400078e0036 */
.L_x_3442:
[----:B------:R-:W-:Y:S05]  /*8f00*/  BSYNC B1 ;  /* 0x0000000000017941 */ /* 0x000fea0003800000 */
.L_x_3440:
        /* <DEDUP_REMOVED lines=16> */
.L_x_3446:
[----:B------:R-:W-:Y:S05]  /*9010*/  BSYNC B2 ;  /* 0x0000000000027941 */ /* 0x000fea0003800000 */
.L_x_3445:
        /* <DEDUP_REMOVED lines=44> */
.L_x_3444:
[----:B------:R-:W-:Y:S05]  /*92e0*/  BSYNC B1 ;  /* 0x0000000000017941 */ /* 0x000fea0003800000 */
.L_x_3443:
        /* <DEDUP_REMOVED lines=22> */
.L_x_3448:
[----:B------:R-:W-:Y:S02]  /*9450*/  IMAD.MOV.U32 R52, RZ, RZ, R54 ;  /* 0x000000ffff347224 */ /* 0x000fe400078e0036 */
.L_x_3449:
[----:B------:R-:W-:Y:S05]  /*9460*/  BSYNC B1 ;  /* 0x0000000000017941 */ /* 0x000fea0003800000 */
.L_x_3447:
        /* <DEDUP_REMOVED lines=16> */
.L_x_3453:
[----:B------:R-:W-:Y:S05]  /*9570*/  BSYNC B2 ;  /* 0x0000000000027941 */ /* 0x000fea0003800000 */
.L_x_3452:
        /* <DEDUP_REMOVED lines=44> */
.L_x_3451:
[----:B------:R-:W-:Y:S05]  /*9840*/  BSYNC B1 ;  /* 0x0000000000017941 */ /* 0x000fea0003800000 */
.L_x_3450:
        /* <DEDUP_REMOVED lines=22> */
.L_x_3455:
[----:B------:R-:W-:Y:S02]  /*99b0*/  IMAD.MOV.U32 R52, RZ, RZ, R54 ;  /* 0x000000ffff347224 */ /* 0x000fe400078e0036 */
.L_x_3456:
[----:B------:R-:W-:Y:S05]  /*99c0*/  BSYNC B1 ;  /* 0x0000000000017941 */ /* 0x000fea0003800000 */
.L_x_3454:
        /* <DEDUP_REMOVED lines=16> */
.L_x_3460:
[----:B------:R-:W-:Y:S05]  /*9ad0*/  BSYNC B2 ;  /* 0x0000000000027941 */ /* 0x000fea0003800000 */
.L_x_3459:
        /* <DEDUP_REMOVED lines=44> */
.L_x_3458:
[----:B------:R-:W-:Y:S05]  /*9da0*/  BSYNC B1 ;  /* 0x0000000000017941 */ /* 0x000fea0003800000 */
.L_x_3457:
        /* <DEDUP_REMOVED lines=22> */
.L_x_3462:
[----:B------:R-:W-:Y:S02]  /*9f10*/  IMAD.MOV.U32 R70, RZ, RZ, R54 ;  /* 0x000000ffff467224 */ /* 0x000fe400078e0036 */
.L_x_3463:
[----:B------:R-:W-:Y:S05]  /*9f20*/  BSYNC B1 ;  /* 0x0000000000017941 */ /* 0x000fea0003800000 */
.L_x_3461:
        /* <DEDUP_REMOVED lines=18> */
.L_x_3467:
[----:B------:R-:W-:Y:S05]  /*a050*/  BSYNC B2 ;  /* 0x0000000000027941 */ /* 0x000fea0003800000 */
.L_x_3466:
        /* <DEDUP_REMOVED lines=41> */
[----:B------:R-:W-:-:S05]  /*a2f0*/  IMAD.WIDE.U32 R68, R47, -0x326172a9, RZ ;  /* 0xcd9e8d572f447825 */ /* 0x000fca00078e00ff */
[----:B------:R-:W-:Y:S02]  /*a300*/  LOP3.LUT R47, R69, UR25, R130, 0x96, !PT ;  /* 0x00000019452f7c12 */ /* 0x000fe4000f8e9682 */
[----:B------:R-:W-:Y:S02]  /*a310*/  MOV R54, R68 ;  /* 0x0000004400367202 */ /* 0x000fe40000000f00 */
.L_x_3465:
[----:B------:R-:W-:Y:S05]  /*a320*/  BSYNC B1 ;  /* 0x0000000000017941 */ /* 0x000fea0003800000 */
.L_x_3464:
[----:B------:R0:W1:Y:S01]  /*a330*/  I2F.U32 R69, R70 ;  /* 0x0000004600457306 */ /* 0x0000620000201000 */
[----:B------:R-:W-:Y:S02]  /*a340*/  PRMT R68, RZ, 0x7610, R71 ;  /* 0x00007610ff447816 */ /* 0x000fe40000000047 */
[----:B------:R-:W-:Y:S02]  /*a350*/  SEL R137, RZ, 0x100, P4 ;  /* 0x00000100ff897807 */ /* 0x000fe40002000000 */
[----:B------:R-:W-:Y:S01]  /*a360*/  SEL R136, RZ, 0x1, P2 ;  /* 0x00000001ff887807 */ /* 0x000fe20001000000 */
[----:B------:R-:W-:Y:S01]  /*a370*/  FMUL.FTZ R68, R68, R133 ;  /* 0x0000008544447220 */ /* 0x000fe20000410000 */
[----:B0-----:R-:W-:-:S03]  /*a380*/  F2FP.BF16.PACK_AB R70, R112, R99 ;  /* 0x000000637046723e */ /* 0x001fc600000010ff */
[----:B------:R-:W-:Y:S02]  /*a390*/  FMUL.FTZ R68, R68, c[0x0][0x1e8] ;  /* 0x00007a0044447a20 */ /* 0x000fe40000410000 */
        /* <DEDUP_REMOVED lines=32> */
.L_x_3411:
[----:B------:R-:W-:Y:S05]  /*a5a0*/  BSYNC B0 ;  /* 0x0000000000007941 */ /* 0x000fea0003800000 */
.L_x_3410:
        /* <DEDUP_REMOVED lines=23> */
.L_x_3471:
[----:B------:R-:W-:Y:S02]  /*a720*/  IMAD.MOV.U32 R76, RZ, RZ, R54 ;  /* 0x000000ffff4c7224 */ /* 0x000fe400078e0036 */
.L_x_3472:
[----:B------:R-:W-:Y:S05]  /*a730*/  BSYNC B1 ;  /* 0x0000000000017941 */ /* 0x000fea0003800000 */
.L_x_3470:
        /* <DEDUP_REMOVED lines=16> */
.L_x_3476:
[----:B------:R-:W-:Y:S05]  /*a840*/  BSYNC B2 ;  /* 0x0000000000027941 */ /* 0x000fea0003800000 */
.L_x_3475:
        /* <DEDUP_REMOVED lines=44> */
.L_x_3474:
[----:B------:R-:W-:Y:S05]  /*ab10*/  BSYNC B1 ;  /* 0x0000000000017941 */ /* 0x000fea0003800000 */
.L_x_3473:
[----:B------:R0:W1:Y:S01]  /*ab20*/  I2F.U32 R52, R76 ;  /* 0x0000004c00347306 */ /* 0x0000620000201000 */
[----:B------:R-:W-:Y:S01]  /*ab30*/  HFMA2.MMA R125, -RZ, RZ, 0.1171875, 0 ;  /* 0x2f800000ff7d7435 */ /* 0x000fe200000001ff */
        /* <DEDUP_REMOVED lines=23> */
.L_x_3478:
[----:B------:R-:W-:Y:S02]  /*acb0*/  IMAD.MOV.U32 R52, RZ, RZ, R54 ;  /* 0x000000ffff347224 */ /* 0x000fe400078e0036 */
.L_x_3479:
[----:B------:R-:W-:Y:S05]  /*acc0*/  BSYNC B1 ;  /* 0x0000000000017941 */ /* 0x000fea0003800000 */
.L_x_3477:
        /* <DEDUP_REMOVED lines=16> */
.L_x_3483:
[----:B------:R-:W-:Y:S05]  /*add0*/  BSYNC B2 ;  /* 0x0000000000027941 */ /* 0x000fea0003800000 */
.L_x_3482:
        /* <DEDUP_REMOVED lines=44> */
.L_x_3481:
[----:B------:R-:W-:Y:S05]  /*b0a0*/  BSYNC B1 ;  /* 0x0000000000017941 */ /* 0x000fea0003800000 */
.L_x_3480:
        /* <DEDUP_REMOVED lines=24> */
.L_x_3485:
[----:B------:R-:W-:Y:S02]  /*b230*/  IMAD.MOV.U32 R52, RZ, RZ, R54 ;  /* 0x000000ffff347224 */ /* 0x000fe400078e0036 */
.L_x_3486:
[----:B------:R-:W-:Y:S05]  /*b240*/  BSYNC B1 ;  /* 0x0000000000017941 */ /* 0x000fea0003800000 */
.L_x_3484:
        /* <DEDUP_REMOVED lines=16> */
.L_x_3490:
[----:B------:R-:W-:Y:S05]  /*b350*/  BSYNC B2 ;  /* 0x0000000000027941 */ /* 0x000fea0003800000 */
.L_x_3489:
        /* <DEDUP_REMOVED lines=44> */
.L_x_3488:
[----:B------:R-:W-:Y:S05]  /*b620*/  BSYNC B1 ;  /* 0x0000000000017941 */ /* 0x000fea0003800000 */
.L_x_3487:
        /* <DEDUP_REMOVED lines=22> */
.L_x_3492:
[----:B------:R-:W-:Y:S02]  /*b790*/  IMAD.MOV.U32 R52, RZ, RZ, R54 ;  /* 0x000000ffff347224 */ /* 0x000fe400078e0036 */
.L_x_3493:
[----:B------:R-:W-:Y:S05]  /*b7a0*/  BSYNC B1 ;  /* 0x0000000000017941 */ /* 0x000fea0003800000 */
.L_x_3491:
        /* <DEDUP_REMOVED lines=16> */
.L_x_3497:
[----:B------:R-:W-:Y:S05]  /*b8b0*/  BSYNC B2 ;  /* 0x0000000000027941 */ /* 0x000fea0003800000 */
.L_x_3496:
        /* <DEDUP_REMOVED lines=44> */
.L_x_3495:
[----:B------:R-:W-:Y:S05]  /*bb80*/  BSYNC B1 ;  /* 0x0000000000017941 */ /* 0x000fea0003800000 */
.L_x_3494:
        /* <DEDUP_REMOVED lines=22> */
.L_x_3499:
[----:B------:R-:W-:Y:S02]  /*bcf0*/  IMAD.MOV.U32 R52, RZ, RZ, R54 ;  /* 0x000000ffff347224 */ /* 0x000fe400078e0036 */
.L_x_3500:
[----:B------:R-:W-:Y:S05]  /*bd00*/  BSYNC B1 ;  /* 0x0000000000017941 */ /* 0x000fea0003800000 */
.L_x_3498:
        /* <DEDUP_REMOVED lines=16> */
.L_x_3504:
[----:B------:R-:W-:Y:S05]  /*be10*/  BSYNC B2 ;  /* 0x0000000000027941 */ /* 0x000fea0003800000 */
.L_x_3503:
        /* <DEDUP_REMOVED lines=40> */
[----:B------:R-:W-:-:S05]  /*c0a0*/  IMAD.WIDE.U32 R68, R48, -0x2daee0ad, RZ ;  /* 0xd2511f5330447825 */ /* 0x000fca00078e00ff */
[----:B------:R-:W-:Y:S01]  /*c0b0*/  MOV R56, R68 ;  /* 0x0000004400387202 */ /* 0x000fe20000000f00 */
[----:B------:R-:W-:Y:S01]  /*c0c0*/  IMAD.MOV.U32 R68, RZ, RZ, RZ ;  /* 0x000000ffff447224 */ /* 0x000fe200078e00ff */
[----:B------:R-:W-:Y:S02]  /*c0d0*/  LOP3.LUT R48, R69, UR26, R114, 0x96, !PT ;  /* 0x0000001a45307c12 */ /* 0x000fe4000f8e9672 */
.L_x_3502:
[----:B------:R-:W-:Y:S05]  /*c0e0*/  BSYNC B1 ;  /* 0x0000000000017941 */ /* 0x000fea0003800000 */
.L_x_3501:
        /* <DEDUP_REMOVED lines=22> */
.L_x_3506:
[----:B------:R-:W-:Y:S02]  /*c250*/  IMAD.MOV.U32 R52, RZ, RZ, R54 ;  /* 0x000000ffff347224 */ /* 0x000fe400078e0036 */
.L_x_3507:
[----:B------:R-:W-:Y:S05]  /*c260*/  BSYNC B1 ;  /* 0x0000000000017941 */ /* 0x000fea0003800000 */
.L_x_3505:
        /* <DEDUP_REMOVED lines=16> */
.L_x_3511:
[----:B------:R-:W-:Y:S05]  /*c370*/  BSYNC B2 ;  /* 0x0000000000027941 */ /* 0x000fea0003800000 */
.L_x_3510:
        /* <DEDUP_REMOVED lines=44> */
.L_x_3509:
[----:B------:R-:W-:Y:S05]  /*c640*/  BSYNC B1 ;  /* 0x0000000000017941 */ /* 0x000fea0003800000 */
.L_x_3508:
        /* <DEDUP_REMOVED lines=22> */
.L_x_3513:
[----:B------:R-:W-:Y:S02]  /*c7b0*/  IMAD.MOV.U32 R52, RZ, RZ, R54 ;  /* 0x000000ffff347224 */ /* 0x000fe400078e0036 */
.L_x_3514:
[----:B------:R-:W-:Y:S05]  /*c7c0*/  BSYNC B1 ;  /* 0x0000000000017941 */ /* 0x000fea0003800000 */
.L_x_3512:
        /* <DEDUP_REMOVED lines=16> */
.L_x_3518:
[----:B------:R-:W-:Y:S05]  /*c8d0*/  BSYNC B2 ;  /* 0x0000000000027941 */ /* 0x000fea0003800000 */
.L_x_3517:
        /* <DEDUP_REMOVED lines=44> */
.L_x_3516:
[----:B------:R-:W-:Y:S05]  /*cba0*/  BSYNC B1 ;  /* 0x0000000000017941 */ /* 0x000fea0003800000 */
.L_x_3515:
        /* <DEDUP_REMOVED lines=22> */
.L_x_3520:
[----:B------:R-:W-:Y:S02]  /*cd10*/  IMAD.MOV.U32 R70, RZ, RZ, R54 ;  /* 0x000000ffff467224 */ /* 0x000fe400078e0036 */
.L_x_3521:
[----:B------:R-:W-:Y:S05]  /*cd20*/  BSYNC B1 ;  /* 0x0000000000017941 */ /* 0x000fea0003800000 */
.L_x_3519:
        /* <DEDUP_REMOVED lines=18> */
.L_x_3525:
[----:B------:R-:W-:Y:S05]  /*ce50*/  BSYNC B2 ;  /* 0x0000000000027941 */ /* 0x000fea0003800000 */
.L_x_3524:
        /* <DEDUP_REMOVED lines=44> */
.L_x_3523:
[----:B------:R-:W-:Y:S05]  /*d120*/  BSYNC B1 ;  /* 0x0000000000017941 */ /* 0x000fea0003800000 */
.L_x_3522:
        /* <DEDUP_REMOVED lines=39> */
.L_x_3469:
[----:B------:R-:W-:Y:S05]  /*d3a0*/  BSYNC B0 ;  /* 0x0000000000007941 */ /* 0x000fea0003800000 */
.L_x_3468:
        /* <DEDUP_REMOVED lines=23> */
.L_x_3529:
[----:B------:R-:W-:Y:S02]  /*d520*/  IMAD.MOV.U32 R77, RZ, RZ, R54 ;  /* 0x000000ffff4d7224 */ /* 0x000fe400078e0036 */
.L_x_3530:
[----:B------:R-:W-:Y:S05]  /*d530*/  BSYNC B1 ;  /* 0x0000000000017941 */ /* 0x000fea0003800000 */
.L_x_3528:
        /* <DEDUP_REMOVED lines=16> */
.L_x_3534:
[----:B------:R-:W-:Y:S05]  /*d640*/  BSYNC B2 ;  /* 0x0000000000027941 */ /* 0x000fea0003800000 */
.L_x_3533:
        /* <DEDUP_REMOVED lines=44> */
.L_x_3532:
[----:B------:R-:W-:Y:S05]  /*d910*/  BSYNC B1 ;  /* 0x0000000000017941 */ /* 0x000fea0003800000 */
.L_x_3531:
        /* <DEDUP_REMOVED lines=25> */
.L_x_3536:
[----:B------:R-:W-:Y:S02]  /*dab0*/  IMAD.MOV.U32 R52, RZ, RZ, R54 ;  /* 0x000000ffff347224 */ /* 0x000fe400078e0036 */
.L_x_3537:
[----:B------:R-:W-:Y:S05]  /*dac0*/  BSYNC B1 ;  /* 0x0000000000017941 */ /* 0x000fea0003800000 */
.L_x_3535:
        /* <DEDUP_REMOVED lines=16> */
.L_x_3541:
[----:B------:R-:W-:Y:S05]  /*dbd0*/  BSYNC B2 ;  /* 0x0000000000027941 */ /* 0x000fea0003800000 */
.L_x_3540:
        /* <DEDUP_REMOVED lines=41> */
[----:B------:R-:W-:Y:S01]  /*de70*/  LOP3.LUT R48, R89, UR26, R102, 0x96, !PT ;  /* 0x0000001a59307c12 */ /* 0x000fe2000f8e9666 */
[----:B------:R-:W-:Y:S01]  /*de80*/  IMAD.MOV.U32 R102, RZ, RZ, RZ ;  /* 0x000000ffff667224 */ /* 0x000fe200078e00ff */
[----:B------:R-:W-:Y:S02]  /*de90*/  MOV R56, R88 ;  /* 0x0000005800387202 */ /* 0x000fe40000000f00 */
.L_x_3539:
[----:B------:R-:W-:Y:S05]  /*dea0*/  BSYNC B1 ;  /* 0x0000000000017941 */ /* 0x000fea0003800000 */
.L_x_3538:
        /* <DEDUP_REMOVED lines=24> */
.L_x_3543:
[----:B------:R-:W-:Y:S02]  /*e030*/  IMAD.MOV.U32 R52, RZ, RZ, R54 ;  /* 0x000000ffff347224 */ /* 0x000fe400078e0036 */
.L_x_3544:
[----:B------:R-:W-:Y:S05]  /*e040*/  BSYNC B1 ;  /* 0x0000000000017941 */ /* 0x000fea0003800000 */
.L_x_3542:
        /* <DEDUP_REMOVED lines=16> */
.L_x_3548:
[----:B------:R-:W-:Y:S05]  /*e150*/  BSYNC B2 ;  /* 0x0000000000027941 */ /* 0x000fea0003800000 */
.L_x_3547:
        /* <DEDUP_REMOVED lines=44> */
.L_x_3546:
[----:B------:R-:W-:Y:S05]  /*e420*/  BSYNC B1 ;  /* 0x0000000000017941 */ /* 0x000fea0003800000 */
.L_x_3545:
        /* <DEDUP_REMOVED lines=22> */
.L_x_3550:
[----:B------:R-:W-:Y:S02]  /*e590*/  IMAD.MOV.U32 R52, RZ, RZ, R54 ;  /* 0x000000ffff347224 */ /* 0x000fe400078e0036 */
.L_x_3551:
[----:B------:R-:W-:Y:S05]  /*e5a0*/  BSYNC B1 ;  /* 0x0000000000017941 */ /* 0x000fea0003800000 */
.L_x_3549:
        /* <DEDUP_REMOVED lines=16> */
.L_x_3555:
[----:B------:R-:W-:Y:S05]  /*e6b0*/  BSYNC B2 ;  /* 0x0000000000027941 */ /* 0x000fea0003800000 */
.L_x_3554:
        /* <DEDUP_REMOVED lines=44> */
.L_x_3553:
[----:B------:R-:W-:Y:S05]  /*e980*/  BSYNC B1 ;  /* 0x0000000000017941 */ /* 0x000fea0003800000 */
.L_x_3552:
        /* <DEDUP_REMOVED lines=22> */
.L_x_3557:
[----:B------:R-:W-:Y:S02]  /*eaf0*/  IMAD.MOV.U32 R52, RZ, RZ, R54 ;  /* 0x000000ffff347224 */ /* 0x000fe400078e0036 */
.L_x_3558:
[----:B------:R-:W-:Y:S05]  /*eb00*/  BSYNC B1 ;  /* 0x0000000000017941 */ /* 0x000fea0003800000 */
.L_x_3556:
        /* <DEDUP_REMOVED lines=16> */
.L_x_3562:
[----:B------:R-:W-:Y:S05]  /*ec10*/  BSYNC B2 ;  /* 0x0000000000027941 */ /* 0x000fea0003800000 */
.L_x_3561:
        /* <DEDUP_REMOVED lines=44> */
.L_x_3560:
[----:B------:R-:W-:Y:S05]  /*eee0*/  BSYNC B1 ;  /* 0x0000000000017941 */ /* 0x000fea0003800000 */
.L_x_3559:
        /* <DEDUP_REMOVED lines=22> */
.L_x_3564:
[----:B------:R-:W-:Y:S02]  /*f050*/  IMAD.MOV.U32 R52, RZ, RZ, R54 ;  /* 0x000000ffff347224 */ /* 0x000fe400078e0036 */
.L_x_3565:
[----:B------:R-:W-:Y:S05]  /*f060*/  BSYNC B1 ;  /* 0x0000000000017941 */ /* 0x000fea0003800000 */
.L_x_3563:
        /* <DEDUP_REMOVED lines=16> */
.L_x_3569:
[----:B------:R-:W-:Y:S05]  /*f170*/  BSYNC B2 ;  /* 0x0000000000027941 */ /* 0x000fea0003800000 */
.L_x_3568:
        /* <DEDUP_REMOVED lines=41> */
[----:B------:R-:W-:Y:S01]  /*f410*/  IMAD.MOV.U32 R69, RZ, RZ, RZ ;  /* 0x000000ffff457224 */ /* 0x000fe200078e00ff */
[----:B------:R-:W-:Y:S02]  /*f420*/  LOP3.LUT R47, R117, UR25, R130, 0x96, !PT ;  /* 0x00000019752f7c12 */ /* 0x000fe4000f8e9682 */
[----:B------:R-:W-:Y:S02]  /*f430*/  MOV R54, R116 ;  /* 0x0000007400367202 */ /* 0x000fe40000000f00 */
.L_x_3567:
[----:B------:R-:W-:Y:S05]  /*f440*/  BSYNC B1 ;  /* 0x0000000000017941 */ /* 0x000fea0003800000 */
.L_x_3566:
        /* <DEDUP_REMOVED lines=22> */
.L_x_3571:
[----:B------:R-:W-:Y:S02]  /*f5b0*/  IMAD.MOV.U32 R52, RZ, RZ, R54 ;  /* 0x000000ffff347224 */ /* 0x000fe400078e0036 */
.L_x_3572:
[----:B------:R-:W-:Y:S05]  /*f5c0*/  BSYNC B1 ;  /* 0x0000000000017941 */ /* 0x000fea0003800000 */
.L_x_3570:
        /* <DEDUP_REMOVED lines=16> */
.L_x_3576:
[----:B------:R-:W-:Y:S05]  /*f6d0*/  BSYNC B2 ;  /* 0x0000000000027941 */ /* 0x000fea0003800000 */
.L_x_3575:
        /* <DEDUP_REMOVED lines=44> */
.L_x_3574:
[----:B------:R-:W-:Y:S05]  /*f9a0*/  BSYNC B1 ;  /* 0x0000000000017941 */ /* 0x000fea0003800000 */
.L_x_3573:
        /* <DEDUP_REMOVED lines=22> */
.L_x_3578:
[----:B------:R-:W-:Y:S02]  /*fb10*/  IMAD.MOV.U32 R70, RZ, RZ, R54 ;  /* 0x000000ffff467224 */ /* 0x000fe400078e0036 */
.L_x_3579:
[----:B------:R-:W-:Y:S05]  /*fb20*/  BSYNC B1 ;  /* 0x0000000000017941 */ /* 0x000fea0003800000 */
.L_x_3577:
        /* <DEDUP_REMOVED lines=18> */
.L_x_3583:
[----:B------:R-:W-:Y:S05]  /*fc50*/  BSYNC B2 ;  /* 0x0000000000027941 */ /* 0x000fea0003800000 */
.L_x_3582:
        /* <DEDUP_REMOVED lines=44> */
.L_x_3581:
[----:B------:R-:W-:Y:S05]  /*ff20*/  BSYNC B1 ;  /* 0x0000000000017941 */ /* 0x000fea0003800000 */
.L_x_3580:
        /* <DEDUP_REMOVED lines=39> */
.L_x_3527:
[----:B------:R-:W-:Y:S05]  /*101a0*/  BSYNC B0 ;  /* 0x0000000000007941 */ /* 0x000fea0003800000 */
.L_x_3526:
        /* <DEDUP_REMOVED lines=23> */
.L_x_3587:
[----:B------:R-:W-:Y:S02]  /*10320*/  IMAD.MOV.U32 R78, RZ, RZ, R54 ;  /* 0x000000ffff4e7224 */ /* 0x000fe400078e0036 */
.L_x_3588:
[----:B------:R-:W-:Y:S05]  /*10330*/  BSYNC B1 ;  /* 0x0000000000017941 */ /* 0x000fea0003800000 */
.L_x_3586:
        /* <DEDUP_REMOVED lines=16> */
.L_x_3592:
[----:B------:R-:W-:Y:S05]  /*10440*/  BSYNC B2 ;  /* 0x0000000000027941 */ /* 0x000fea0003800000 */
.L_x_3591:
        /* <DEDUP_REMOVED lines=44> */
.L_x_3590:
[----:B------:R-:W-:Y:S05]  /*10710*/  BSYNC B1 ;  /* 0x0000000000017941 */ /* 0x000fea0003800000 */
.L_x_3589:
        /* <DEDUP_REMOVED lines=25> */
.L_x_3594:
[----:B------:R-:W-:Y:S02]  /*108b0*/  IMAD.MOV.U32 R52, RZ, RZ, R54 ;  /* 0x000000ffff347224 */ /* 0x000fe400078e0036 */
.L_x_3595:
[----:B------:R-:W-:Y:S05]  /*108c0*/  BSYNC B1 ;  /* 0x0000000000017941 */ /* 0x000fea0003800000 */
.L_x_3593:
        /* <DEDUP_REMOVED lines=16> */
.L_x_3599:
[----:B------:R-:W-:Y:S05]  /*109d0*/  BSYNC B2 ;  /* 0x0000000000027941 */ /* 0x000fea0003800000 */
.L_x_3598:
        /* <DEDUP_REMOVED lines=44> */
.L_x_3597:
[----:B------:R-:W-:Y:S05]  /*10ca0*/  BSYNC B1 ;  /* 0x0000000000017941 */ /* 0x000fea0003800000 */
.L_x_3596:
        /* <DEDUP_REMOVED lines=24> */
.L_x_3601:
[----:B------:R-:W-:Y:S02]  /*10e30*/  IMAD.MOV.U32 R52, RZ, RZ, R54 ;  /* 0x000000ffff347224 */ /* 0x000fe400078e0036 */
.L_x_3602:
[----:B------:R-:W-:Y:S05]  /*10e40*/  BSYNC B1 ;  /* 0x0000000000017941 */ /* 0x000fea0003800000 */
.L_x_3600:
        /* <DEDUP_REMOVED lines=16> */
.L_x_3606:
[----:B------:R-:W-:Y:S05]  /*10f50*/  BSYNC B2 ;  /* 0x0000000000027941 */ /* 0x000fea0003800000 */
.L_x_3605:
        /* <DEDUP_REMOVED lines=44> */
.L_x_3604:
[----:B------:R-:W-:Y:S05]  /*11220*/  BSYNC B1 ;  /* 0x0000000000017941 */ /* 0x000fea0003800000 */
.L_x_3603:
        /* <DEDUP_REMOVED lines=22> */
.L_x_3608:
[----:B------:R-:W-:Y:S02]  /*11390*/  IMAD.MOV.U32 R52, RZ, RZ, R54 ;  /* 0x000000ffff347224 */ /* 0x000fe400078e0036 */
.L_x_3609:
[----:B------:R-:W-:Y:S05]  /*113a0*/  BSYNC B1 ;  /* 0x0000000000017941 */ /* 0x000fea0003800000 */
.L_x_3607:
        /* <DEDUP_REMOVED lines=16> */
.L_x_3613:
[----:B------:R-:W-:Y:S05]  /*114b0*/  BSYNC B2 ;  /* 0x0000000000027941 */ /* 0x000fea0003800000 */
.L_x_3612:
        /* <DEDUP_REMOVED lines=44> */
.L_x_3611:
[----:B------:R-:W-:Y:S05]  /*11780*/  BSYNC B1 ;  /* 0x0000000000017941 */ /* 0x000fea0003800000 */
.L_x_3610:
        /* <DEDUP_REMOVED lines=22> */
.L_x_3615:
[----:B------:R-:W-:Y:S02]  /*118f0*/  IMAD.MOV.U32 R52, RZ, RZ, R54 ;  /* 0x000000ffff347224 */ /* 0x000fe400078e0036 */
.L_x_3616:
[----:B------:R-:W-:Y:S05]  /*11900*/  BSYNC B1 ;  /* 0x0000000000017941 */ /* 0x000fea0003800000 */
.L_x_3614:
        /* <DEDUP_REMOVED lines=16> */
.L_x_3620:
[----:B------:R-:W-:Y:S05]  /*11a10*/  BSYNC B2 ;  /* 0x0000000000027941 */ /* 0x000fea0003800000 */
.L_x_3619:
        /* <DEDUP_REMOVED lines=44> */
.L_x_3618:
[----:B------:R-:W-:Y:S05]  /*11ce0*/  BSYNC B1 ;  /* 0x0000000000017941 */ /* 0x000fea0003800000 */
.L_x_3617:
        /* <DEDUP_REMOVED lines=22> */
.L_x_3622:
[----:B------:R-:W-:Y:S02]  /*11e50*/  IMAD.MOV.U32 R52, RZ, RZ, R54 ;  /* 0x000000ffff347224 */ /* 0x000fe400078e0036 */
.L_x_3623:
[----:B------:R-:W-:Y:S05]  /*11e60*/  BSYNC B1 ;  /* 0x0000000000017941 */ /* 0x000fea0003800000 */
.L_x_3621:
        /* <DEDUP_REMOVED lines=16> */
.L_x_3627:
[----:B------:R-:W-:Y:S05]  /*11f70*/  BSYNC B2 ;  /* 0x0000000000027941 */ /* 0x000fea0003800000 */
.L_x_3626:
        /* <DEDUP_REMOVED lines=44> */
.L_x_3625:
[----:B------:R-:W-:Y:S05]  /*12240*/  BSYNC B1 ;  /* 0x0000000000017941 */ /* 0x000fea0003800000 */
.L_x_3624:
        /* <DEDUP_REMOVED lines=22> */
.L_x_3629:
[----:B------:R-:W-:Y:S02]  /*123b0*/  IMAD.MOV.U32 R52, RZ, RZ, R54 ;  /* 0x000000ffff347224 */ /* 0x000fe400078e0036 */
.L_x_3630:
[----:B------:R-:W-:Y:S05]  /*123c0*/  BSYNC B1 ;  /* 0x0000000000017941 */ /* 0x000fea0003800000 */
.L_x_3628:
        /* <DEDUP_REMOVED lines=16> */
.L_x_3634:
[----:B------:R-:W-:Y:S05]  /*124d0*/  BSYNC B2 ;  /* 0x0000000000027941 */ /* 0x000fea0003800000 */
.L_x_3633:
        /* <DEDUP_REMOVED lines=44> */
.L_x_3632:
[----:B------:R-:W-:Y:S05]  /*127a0*/  BSYNC B1 ;  /* 0x0000000000017941 */ /* 0x000fea0003800000 */
.L_x_3631:
        /* <DEDUP_REMOVED lines=22> */
.L_x_3636:
[----:B------:R-:W-:Y:S02]  /*12910*/  IMAD.MOV.U32 R70, RZ, RZ, R54 ;  /* 0x000000ffff467224 */ /* 0x000fe400078e0036 */
.L_x_3637:
[----:B------:R-:W-:Y:S05]  /*12920*/  BSYNC B1 ;  /* 0x0000000000017941 */ /* 0x000fea0003800000 */
.L_x_3635:
        /* <DEDUP_REMOVED lines=18> */
.L_x_3641:
[----:B------:R-:W-:Y:S05]  /*12a50*/  BSYNC B2 ;  /* 0x0000000000027941 */ /* 0x000fea0003800000 */
.L_x_3640:
        /* <DEDUP_REMOVED lines=44> */
.L_x_3639:
[----:B------:R-:W-:Y:S05]  /*12d20*/  BSYNC B1 ;  /* 0x0000000000017941 */ /* 0x000fea0003800000 */
.L_x_3638:
        /* <DEDUP_REMOVED lines=39> */
.L_x_3585:
[----:B------:R-:W-:Y:S05]  /*12fa0*/  BSYNC B0 ;  /* 0x0000000000007941 */ /* 0x000fea0003800000 */
.L_x_3584:
        /* <DEDUP_REMOVED lines=23> */
.L_x_3645:
[----:B------:R-:W-:Y:S02]  /*13120*/  MOV R79, R54 ;  /* 0x00000036004f7202 */ /* 0x000fe40000000f00 */
.L_x_3646:
[----:B------:R-:W-:Y:S05]  /*13130*/  BSYNC B1 ;  /* 0x0000000000017941 */ /* 0x000fea0003800000 */
.L_x_3644:
        /* <DEDUP_REMOVED lines=16> */
.L_x_3650:
[----:B------:R-:W-:Y:S05]  /*13240*/  BSYNC B2 ;  /* 0x0000000000027941 */ /* 0x000fea0003800000 */
.L_x_3649:
        /* <DEDUP_REMOVED lines=44> */
.L_x_3648:
[----:B------:R-:W-:Y:S05]  /*13510*/  BSYNC B1 ;  /* 0x0000000000017941 */ /* 0x000fea0003800000 */
.L_x_3647:
        /* <DEDUP_REMOVED lines=25> */
.L_x_3652:
[----:B------:R-:W-:Y:S02]  /*136b0*/  IMAD.MOV.U32 R52, RZ, RZ, R54 ;  /* 0x000000ffff347224 */ /* 0x000fe400078e0036 */
.L_x_3653:
[----:B------:R-:W-:Y:S05]  /*136c0*/  BSYNC B1 ;  /* 0x0000000000017941 */ /* 0x000fea0003800000 */
.L_x_3651:
        /* <DEDUP_REMOVED lines=16> */
.L_x_3657:
[----:B------:R-:W-:Y:S05]  /*137d0*/  BSYNC B2 ;  /* 0x0000000000027941 */ /* 0x000fea0003800000 */
.L_x_3656:
        /* <DEDUP_REMOVED lines=44> */
.L_x_3655:
[----:B------:R-:W-:Y:S05]  /*13aa0*/  BSYNC B1 ;  /* 0x0000000000017941 */ /* 0x000fea0003800000 */
.L_x_3654:
        /* <DEDUP_REMOVED lines=24> */
.L_x_3659:
[----:B------:R-:W-:Y:S02]  /*13c30*/  IMAD.MOV.U32 R52, RZ, RZ, R54 ;  /* 0x000000ffff347224 */ /* 0x000fe400078e0036 */
.L_x_3660:
[----:B------:R-:W-:Y:S05]  /*13c40*/  BSYNC B1 ;  /* 0x0000000000017941 */ /* 0x000fea0003800000 */
.L_x_3658:
        /* <DEDUP_REMOVED lines=16> */
.L_x_3664:
[----:B------:R-:W-:Y:S05]  /*13d50*/  BSYNC B2 ;  /* 0x0000000000027941 */ /* 0x000fea0003800000 */
.L_x_3663:
        /* <DEDUP_REMOVED lines=44> */
.L_x_3662:
[----:B------:R-:W-:Y:S05]  /*14020*/  BSYNC B1 ;  /* 0x0000000000017941 */ /* 0x000fea0003800000 */
.L_x_3661:
        /* <DEDUP_REMOVED lines=22> */
.L_x_3666:
[----:B------:R-:W-:Y:S02]  /*14190*/  IMAD.MOV.U32 R52, RZ, RZ, R54 ;  /* 0x000000ffff347224 */ /* 0x000fe400078e0036 */
.L_x_3667:
[----:B------:R-:W-:Y:S05]  /*141a0*/  BSYNC B1 ;  /* 0x0000000000017941 */ /* 0x000fea0003800000 */
.L_x_3665:
        /* <DEDUP_REMOVED lines=16> */
.L_x_3671:
[----:B------:R-:W-:Y:S05]  /*142b0*/  BSYNC B2 ;  /* 0x0000000000027941 */ /* 0x000fea0003800000 */
.L_x_3670:
        /* <DEDUP_REMOVED lines=44> */
.L_x_3669:
[----:B------:R-:W-:Y:S05]  /*14580*/  BSYNC B1 ;  /* 0x0000000000017941 */ /* 0x000fea0003800000 */
.L_x_3668:
        /* <DEDUP_REMOVED lines=22> */
.L_x_3673:
[----:B------:R-:W-:Y:S02]  /*146f0*/  IMAD.MOV.U32 R52, RZ, RZ, R54 ;  /* 0x000000ffff347224 */ /* 0x000fe400078e0036 */
.L_x_3674:
[----:B------:R-:W-:Y:S05]  /*14700*/  BSYNC B1 ;  /* 0x0000000000017941 */ /* 0x000fea0003800000 */
.L_x_3672:
        /* <DEDUP_REMOVED lines=16> */
.L_x_3678:
[----:B------:R-:W-:Y:S05]  /*14810*/  BSYNC B2 ;  /* 0x0000000000027941 */ /* 0x000fea0003800000 */
.L_x_3677:
        /* <DEDUP_REMOVED lines=44> */
.L_x_3676:
[----:B------:R-:W-:Y:S05]  /*14ae0*/  BSYNC B1 ;  /* 0x0000000000017941 */ /* 0x000fea0003800000 */
.L_x_3675:
        /* <DEDUP_REMOVED lines=22> */
.L_x_3680:
[----:B------:R-:W-:Y:S02]  /*14c50*/  IMAD.MOV.U32 R52, RZ, RZ, R54 ;  /* 0x000000ffff347224 */ /* 0x000fe400078e0036 */
.L_x_3681:
[----:B------:R-:W-:Y:S05]  /*14c60*/  BSYNC B1 ;  /* 0x0000000000017941 */ /* 0x000fea0003800000 */
.L_x_3679:
        /* <DEDUP_REMOVED lines=16> */
.L_x_3685:
[----:B------:R-:W-:Y:S05]  /*14d70*/  BSYNC B2 ;  /* 0x0000000000027941 */ /* 0x000fea0003800000 */
.L_x_3684:
        /* <DEDUP_REMOVED lines=44> */
.L_x_3683:
[----:B------:R-:W-:Y:S05]  /*15040*/  BSYNC B1 ;  /* 0x0000000000017941 */ /* 0x000fea0003800000 */
.L_x_3682:
        /* <DEDUP_REMOVED lines=22> */
.L_x_3687:
[----:B------:R-:W-:Y:S02]  /*151b0*/  IMAD.MOV.U32 R52, RZ, RZ, R54 ;  /* 0x000000ffff347224 */ /* 0x000fe400078e0036 */
.L_x_3688:
[----:B------:R-:W-:Y:S05]  /*151c0*/  BSYNC B1 ;  /* 0x0000000000017941 */ /* 0x000fea0003800000 */
.L_x_3686:
        /* <DEDUP_REMOVED lines=16> */
.L_x_3692:
[----:B------:R-:W-:Y:S05]  /*152d0*/  BSYNC B2 ;  /* 0x0000000000027941 */ /* 0x000fea0003800000 */
.L_x_3691:
        /* <DEDUP_REMOVED lines=44> */
.L_x_3690:
[----:B------:R-:W-:Y:S05]  /*155a0*/  BSYNC B1 ;  /* 0x0000000000017941 */ /* 0x000fea0003800000 */
.L_x_3689:
        /* <DEDUP_REMOVED lines=22> */
.L_x_3694:
[----:B------:R-:W-:Y:S02]  /*15710*/  IMAD.MOV.U32 R70, RZ, RZ, R54 ;  /* 0x000000ffff467224 */ /* 0x000fe400078e0036 */
.L_x_3695:
[----:B------:R-:W-:Y:S05]  /*15720*/  BSYNC B1 ;  /* 0x0000000000017941 */ /* 0x000fea0003800000 */
.L_x_3693:
        /* <DEDUP_REMOVED lines=18> */
.L_x_3699:
[----:B------:R-:W-:Y:S05]  /*15850*/  BSYNC B2 ;  /* 0x0000000000027941 */ /* 0x000fea0003800000 */
.L_x_3698:
        /* <DEDUP_REMOVED lines=44> */
.L_x_3697:
[----:B------:R-:W-:Y:S05]  /*15b20*/  BSYNC B1 ;  /* 0x0000000000017941 */ /* 0x000fea0003800000 */
.L_x_3696:
        /* <DEDUP_REMOVED lines=29> */
[----:B------:R-:W-:-:S04]  /*15d00*/  IMAD.WIDE.U32 R130, R133, 0x100, RZ ;  /* 0x0000010085827825 */ /* 0x000fc800078e00ff */
[----:B------:R-:W-:-:S05]  /*15d10*/  IMAD.WIDE.U32 R70, R136, 0x10000, RZ ;  /* 0x0001000088467825 */ /* 0x000fca00078e00ff */
[----:B------:R-:W-:Y:S02]  /*15d20*/  LOP3.LUT R71, R131, R69, R71, 0xfe, !PT ;  /* 0x0000004583477212 */ /* 0x000fe400078efe47 */
[----:B------:R-:W-:Y:S02]  /*15d30*/  LOP3.LUT R70, R130, R68, R70, 0xfe, !PT ;  /* 0x0000004482467212 */ /* 0x000fe400078efe46 */
[----:B------:R-:W-:Y:S02]  /*15d40*/  SEL R131, RZ, 0x1, P0 ;  /* 0x00000001ff837807 */ /* 0x000fe40000000000 */
[----:B------:R-:W-:Y:S02]  /*15d50*/  LEA R68, P0, R134, c[0x0][0x190], 0x3 ;  /* 0x0000640086447a11 */ /* 0x000fe400078018ff */
[----:B------:R-:W-:Y:S02]  /*15d60*/  LOP3.LUT R70, R70, R131, RZ, 0xfc, !PT ;  /* 0x0000008346467212 */ /* 0x000fe400078efcff */
[----:B------:R-:W-:-:S05]  /*15d70*/  LEA.HI.X R69, R134, c[0x0][0x194], RZ, 0x3, P0 ;  /* 0x0000650086457a11 */ /* 0x000fca00000f1cff */
[----:B------:R0:W-:Y:S04]  /*15d80*/  STG.E.64 [R68.64], R70 ;  /* 0x0000004644007986 */ /* 0x0001e8000c101b06 */
.L_x_3643:
[----:B------:R-:W-:Y:S05]  /*15d90*/  BSYNC B0 ;  /* 0x0000000000007941 */ /* 0x000fea0003800000 */
.L_x_3642:
        /* <DEDUP_REMOVED lines=70> */
.L_x_3718:
[----:B01----:R-:W-:Y:S01]  /*16200*/  FADD.FTZ R68, R68, R69 ;  /* 0x0000004544447221 */ /* 0x003fe20000010000 */
[----:B------:R-:W-:Y:S05]  /*16210*/  BRA.DIV ~URZ, `(.L_x_3701) ;  /* 0x00001d027f007947 */ /* 0x000fea000b800000 */
[----:B------:R-:W0:Y:S01]  /*16220*/  SHFL.BFLY PT, R69, R68, 0x2, 0x1f ;  /* 0x0c401f0044457f89 */ /* 0x000e2200000e0000 */
        /* <DEDUP_REMOVED lines=131> */
.L_x_3719:
        /* <DEDUP_REMOVED lines=12> */
[----:B------:R-:W-:Y:S01]  /*16b20*/  LOP3.LUT P1, RZ, R70, 0x1f, R0, 0xf8, !PT ;  /* 0x0000001f46ff7812 */ /* 0x000fe2000782f800 */
[----:B------:R-:W-:Y:S01]  /*16b30*/  IMAD.MOV.U32 R136, RZ, RZ, RZ ;  /* 0x000000ffff887224 */ /* 0x000fe200078e00ff */
[----:B------:R-:W-:Y:S01]  /*16b40*/  LOP3.LUT P2, RZ, R6, 0x8, RZ, 0xc0, !PT ;  /* 0x0000000806ff7812 */ /* 0x000fe2000784c0ff */
[----:B------:R-:W-:Y:S01]  /*16b50*/  @!P0 IMAD.MOV.U32 R136, RZ, RZ, R57 ;  /* 0x000000ffff888224 */ /* 0x000fe200078e0039 */
[----:B------:R-:W-:Y:S03]  /*16b60*/  BSSY B0, `(.L_x_3702) ;  /* 0x0000056000007945 */ /* 0x000fe60003800000 */
[----:B------:R-:W-:Y:S01]  /*16b70*/  I2F R131, R136 ;  /* 0x0000008800837306 */ /* 0x000fe20000201400 */
[----:B------:R-:W0:Y:S05]  /*16b80*/  SHFL.DOWN PT, R71, R136, 0x2, 0x1f ;  /* 0x08401f0088477f89 */ /* 0x000e2a00000e0000 */
[----:B------:R-:W-:Y:S01]  /*16b90*/  @!P1 IMAD.MOV.U32 R70, RZ, RZ, 0x4 ;  /* 0x00000004ff469424 */ /* 0x000fe200078e00ff */
[----:B------:R-:W1:Y:S01]  /*16ba0*/  @!P0 LDS.64 R68, [R137.X8] ;  /* 0x0000000089448984 */ /* 0x000e620000008a00 */
[----:B------:R-:W-:Y:S01]  /*16bb0*/  ISETP.NE.AND P0, PT, RZ, UR8, PT ;  /* 0x00000008ff007c0c */ /* 0x000fe2000bf05270 */
[----:B0-----:R-:W-:-:S02]  /*16bc0*/  IMAD.IADD R130, R71, 0x1, R136 ;  /* 0x0000000147827824 */ /* 0x001fc400078e0288 */
[----:B------:R-:W0:Y:S01]  /*16bd0*/  I2F R71, R71 ;  /* 0x0000004700477306 */ /* 0x000e220000201400 */
[----:B-1----:R-:W1:Y:S02]  /*16be0*/  SHFL.DOWN PT, R133, R68, 0x2, 0x1f ;  /* 0x08401f0044857f89 */ /* 0x002e6400000e0000 */
[C---:B-1----:R-:W-:Y:S02]  /*16bf0*/  FADD.FTZ R134, -R133.reuse, R68 ;  /* 0x0000004485867221 */ /* 0x042fe40000010100 */
[----:B0-----:R-:W-:Y:S02]  /*16c00*/  FMUL.FTZ R133, R133, R71 ;  /* 0x0000004785857220 */ /* 0x001fe40000410000 */
[----:B------:R-:W-:-:S04]  /*16c10*/  FMUL.FTZ R134, R134, R134 ;  /* 0x0000008686867220 */ /* 0x000fc80000410000 */
[----:B------:R-:W-:Y:S02]  /*16c20*/  FMUL.FTZ R134, R134, R131 ;  /* 0x0000008386867220 */ /* 0x000fe40000410000 */
[----:B------:R-:W-:Y:S02]  /*16c30*/  FFMA.FTZ R131, R131, R68, R133 ;  /* 0x0000004483837223 */ /* 0x000fe40000010085 */
[----:B------:R-:W0:Y:S01]  /*16c40*/  SHFL.DOWN PT, R133, R69, 0x2, 0x1f ;  /* 0x08401f0045857f89 */ /* 0x000e2200000e0000 */
[----:B------:R-:W1:Y:S01]  /*16c50*/  I2F R68, R130 ;  /* 0x0000008200447306 */ /* 0x000e620000201400 */
[----:B------:R-:W-:Y:S02]  /*16c60*/  FMUL.FTZ R134, R134, R71 ;  /* 0x0000004786867220 */ /* 0x000fe40000410000 */
[----:B0-----:R-:W-:-:S05]  /*16c70*/  FADD.FTZ R137, R133, R69 ;  /* 0x0000004585897221 */ /* 0x001fca0000010000 */
[----:B-1----:R-:W0:Y:S02]  /*16c80*/  MUFU.RCP R133, R68 ;  /* 0x0000004400857308 */ /* 0x002e240000001000 */
[C---:B0-----:R-:W-:Y:S02]  /*16c90*/  FMUL.FTZ R69, R133.reuse, R131 ;  /* 0x0000008385457220 */ /* 0x041fe40000410000 */
[----:B------:R-:W0:Y:S01]  /*16ca0*/  SHFL.DOWN PT, R131, R130, 0x1, 0x1f ;  /* 0x08201f0082837f89 */ /* 0x000e2200000e0000 */
[----:B------:R-:W-:-:S03]  /*16cb0*/  FFMA.FTZ R134, R133, R134, R137 ;  /* 0x0000008685867223 */ /* 0x000fc60000010089 */
[----:B------:R-:W1:Y:S01]  /*16cc0*/  SHFL.DOWN PT, R71, R69, 0x1, 0x1f ;  /* 0x08201f0045477f89 */ /* 0x000e6200000e0000 */
[----:B0-----:R-:W-:Y:S02]  /*16cd0*/  IMAD.IADD R130, R130, 0x1, R131 ;  /* 0x0000000182827824 */ /* 0x001fe400078e0283 */
[----:B------:R-:W0:Y:S01]  /*16ce0*/  I2F R131, R131 ;  /* 0x0000008300837306 */ /* 0x000e220000201400 */
[----:B-1----:R-:W-:-:S04]  /*16cf0*/  FADD.FTZ R133, R69, -R71 ;  /* 0x8000004745857221 */ /* 0x002fc80000010000 */
[----:B------:R-:W-:-:S03]  /*16d00*/  FMUL.FTZ R133, R133, R133 ;  /* 0x0000008585857220 */ /* 0x000fc60000410000 */
[----:B------:R-:W1:Y:S01]  /*16d10*/  I2F R136, R130 ;  /* 0x0000008200887306 */ /* 0x000e620000201400 */
[C---:B------:R-:W-:Y:S02]  /*16d20*/  FMUL.FTZ R133, R68.reuse, R133 ;  /* 0x0000008544857220 */ /* 0x040fe40000410000 */
[-C--:B0-----:R-:W-:Y:S02]  /*16d30*/  FMUL.FTZ R71, R71, R131.reuse ;  /* 0x0000008347477220 */ /* 0x081fe40000410000 */
[----:B------:R-:W-:Y:S02]  /*16d40*/  FMUL.FTZ R133, R133, R131 ;  /* 0x0000008385857220 */ /* 0x000fe40000410000 */
[----:B------:R-:W-:Y:S02]  /*16d50*/  FFMA.FTZ R68, R68, R69, R71 ;  /* 0x0000004544447223 */ /* 0x000fe40000010047 */
[----:B------:R-:W0:Y:S01]  /*16d60*/  SHFL.DOWN PT, R71, R134, 0x1, 0x1f ;  /* 0x08201f0086477f89 */ /* 0x000e2200000e0000 */
[----:B-1----:R-:W1:Y:S02]  /*16d70*/  MUFU.RCP R69, R136 ;  /* 0x0000008800457308 */ /* 0x002e640000001000 */
[----:B-1----:R-:W-:-:S02]  /*16d80*/  FMUL.FTZ R68, R69, R68 ;  /* 0x0000004445447220 */ /* 0x002fc40000410000 */
[----:B0-----:R-:W-:-:S04]  /*16d90*/  FADD.FTZ R71, R134, R71 ;  /* 0x0000004786477221 */ /* 0x001fc80000010000 */
[----:B------:R-:W-:Y:S01]  /*16da0*/  FFMA.FTZ R133, R69, R133, R71 ;  /* 0x0000008545857223 */ /* 0x000fe20000010047 */
[----:B------:R-:W-:Y:S01]  /*16db0*/  MOV R69, c[0x0][0x1e0] ;  /* 0x0000780000457a02 */ /* 0x000fe20000000f00 */
[----:B------:R-:W0:Y:S04]  /*16dc0*/  SHFL.IDX PT, R71, R68, RZ, 0x1f ;  /* 0x00001fff44477589 */ /* 0x000e2800000e0000 */
[----:B------:R-:W1:Y:S01]  /*16dd0*/  SHFL.IDX PT, R133, R133, RZ, 0x1f ;  /* 0x00001fff85857589 */ /* 0x000e6200000e0000 */
[----:B0-----:R-:W-:Y:S02]  /*16de0*/  FMUL.FTZ R131, R71, R71 ;  /* 0x0000004747837220 */ /* 0x001fe40000410000 */
[----:B-1----:R-:W-:-:S03]  /*16df0*/  FFMA.FTZ R69, R133, R69, c[0x0][0x228] ;  /* 0x00008a0085457623 */ /* 0x002fc60000010045 */
[----:B------:R-:W-:-:S05]  /*16e00*/  FSEL R130, R131, RZ, P0 ;  /* 0x000000ff83827208 */ /* 0x000fca0000000000 */
[----:B------:R-:W-:Y:S02]  /*16e10*/  FADD.FTZ R130, R69, R130 ;  /* 0x0000008245827221 */ /* 0x000fe40000010000 */
[----:B------:R-:W-:-:S04]  /*16e20*/  @!P1 IMAD.WIDE R68, R7, R70, c[0x0][0x1a0] ;  /* 0x0000680007449625 */ /* 0x000fc800078e0246 */
[----:B------:R-:W0:Y:S01]  /*16e30*/  MUFU.RSQ R130, R130 ;  /* 0x0000008200827308 */ /* 0x000e220000001400 */
[----:B------:R1:W-:Y:S02]  /*16e40*/  @!P1 STG.E [R68.64], R71 ;  /* 0x0000004744009986 */ /* 0x0003e4000c101906 */
[----:B-1----:R-:W-:Y:S01]  /*16e50*/  @!P1 IMAD.WIDE R68, R7, R70, c[0x0][0x1a8] ;  /* 0x00006a0007449625 */ /* 0x002fe200078e0246 */
[----:B------:R-:W-:Y:S01]  /*16e60*/  FSEL R70, R71, RZ, !P0 ;  /* 0x000000ff47467208 */ /* 0x000fe20004000000 */
[----:B0-----:R-:W0:Y:S08]  /*16e70*/  R2UR UR27, R130 ;  /* 0x00000000821b73c2 */ /* 0x001e3000000e0000 */
[----:B------:R1:W2:Y:S01]  /*16e80*/  R2UR UR28, R70 ;  /* 0x00000000461c73c2 */ /* 0x0002a200000e0000 */
[----:B0-----:R-:W-:-:S05]  /*16e90*/  IMAD.U32 R131, RZ, RZ, UR27 ;  /* 0x0000001bff837e24 */ /* 0x001fca000f8e00ff */
[----:B------:R1:W-:Y:S01]  /*16ea0*/  @!P1 STG.E [R68.64], R131 ;  /* 0x0000008344009986 */ /* 0x0003e2000c101906 */
[----:B------:R-:W-:Y:S05]  /*16eb0*/  @!P2 BRA `(.L_x_3703) ;  /* 0x000002000000a947 */ /* 0x000fea0003800000 */
[----:B-12---:R-:W-:Y:S02]  /*16ec0*/  FADD.FTZ R68, R73, -UR28 ;  /* 0x8000001c49447e21 */ /* 0x006fe40008010000 */
[----:B------:R-:W-:Y:S02]  /*16ed0*/  FADD.FTZ R69, R80, -UR28 ;  /* 0x8000001c50457e21 */ /* 0x000fe40008010000 */
[----:B------:R-:W-:Y:S02]  /*16ee0*/  FMUL.FTZ R68, R68, UR27 ;  /* 0x0000001b44447c20 */ /* 0x000fe40008410000 */
[----:B------:R-:W-:Y:S02]  /*16ef0*/  FMUL.FTZ R69, R69, UR27 ;  /* 0x0000001b45457c20 */ /* 0x000fe40008410000 */
[----:B------:R-:W-:Y:S02]  /*16f00*/  FFMA.FTZ R68, R199, R68, R198 ;  /* 0x00000044c7447223 */ /* 0x000fe400000100c6 */
[----:B------:R-:W-:-:S02]  /*16f10*/  FFMA.FTZ R69, R197, R69, R196 ;  /* 0x00000045c5457223 */ /* 0x000fc400000100c4 */
[----:B------:R-:W-:Y:S02]  /*16f20*/  FADD.FTZ R70, R81, -UR28 ;  /* 0x8000001c51467e21 */ /* 0x000fe40008010000 */
[----:B------:R-:W-:Y:S01]  /*16f30*/  FADD.FTZ R71, R94, -UR28 ;  /* 0x8000001c5e477e21 */ /* 0x000fe20008010000 */
[----:B------:R-:W-:Y:S01]  /*16f40*/  F2FP.BF16.PACK_AB R68, R69, R68 ;  /* 0x000000444544723e */ /* 0x000fe200000010ff */
[----:B------:R-:W-:Y:S02]  /*16f50*/  FADD.FTZ R130, R95, -UR28 ;  /* 0x8000001c5f827e21 */ /* 0x000fe40008010000 */
[----:B------:R-:W-:Y:S02]  /*16f60*/  FADD.FTZ R69, R108, -UR28 ;  /* 0x8000001c6c457e21 */ /* 0x000fe40008010000 */
[----:B------:R-:W-:Y:S02]  /*16f70*/  FMUL.FTZ R70, R70, UR27 ;  /* 0x0000001b46467c20 */ /* 0x000fe40008410000 */
[----:B------:R-:W-:-:S02]  /*16f80*/  FMUL.FTZ R71, R71, UR27 ;  /* 0x0000001b47477c20 */ /* 0x000fc40008410000 */
[----:B------:R-:W-:Y:S02]  /*16f90*/  FMUL.FTZ R130, R130, UR27 ;  /* 0x0000001b82827c20 */ /* 0x000fe40008410000 */
[----:B------:R-:W-:Y:S02]  /*16fa0*/  FMUL.FTZ R69, R69, UR27 ;  /* 0x0000001b45457c20 */ /* 0x000fe40008410000 */
[----:B------:R-:W-:Y:S02]  /*16fb0*/  FFMA.FTZ R70, R195, R70, R194 ;  /* 0x00000046c3467223 */ /* 0x000fe400000100c2 */
[----:B------:R-:W-:Y:S02]  /*16fc0*/  FFMA.FTZ R71, R193, R71, R192 ;  /* 0x00000047c1477223 */ /* 0x000fe400000100c0 */
[----:B------:R-:W-:Y:S02]  /*16fd0*/  FFMA.FTZ R130, R191, R130, R190 ;  /* 0x00000082bf827223 */ /* 0x000fe400000100be */
[----:B------:R-:W-:Y:S01]  /*16fe0*/  FFMA.FTZ R131, R189, R69, R188 ;  /* 0x00000045bd837223 */ /* 0x000fe200000100bc */
[----:B------:R-:W-:Y:S01]  /*16ff0*/  F2FP.BF16.PACK_AB R69, R71, R70 ;  /* 0x000000464745723e */ /* 0x000fe200000010ff */
[----:B------:R-:W-:-:S03]  /*17000*/  FADD.FTZ R71, R109, -UR28 ;  /* 0x8000001c6d477e21 */ /* 0x000fc60008010000 */
[----:B------:R-:W-:Y:S01]  /*17010*/  F2FP.BF16.PACK_AB R70, R131, R130 ;  /* 0x000000828346723e */ /* 0x000fe200000010ff */
[----:B------:R-:W-:Y:S02]  /*17020*/  FADD.FTZ R130, R122, -UR28 ;  /* 0x8000001c7a827e21 */ /* 0x000fe40008010000 */
[----:B------:R-:W-:Y:S02]  /*17030*/  FMUL.FTZ R71, R71, UR27 ;  /* 0x0000001b47477c20 */ /* 0x000fe40008410000 */
[----:B------:R-:W-:Y:S02]  /*17040*/  FMUL.FTZ R130, R130, UR27 ;  /* 0x0000001b82827c20 */ /* 0x000fe40008410000 */
[----:B------:R-:W-:Y:S02]  /*17050*/  FFMA.FTZ R71, R187, R71, R186 ;  /* 0x00000047bb477223 */ /* 0x000fe400000100ba */
[----:B------:R-:W-:Y:S02]  /*17060*/  FFMA.FTZ R130, R185, R130, R184 ;  /* 0x00000082b9827223 */ /* 0x000fe400000100b8 */
[----:B------:R-:W-:-:S03]  /*17070*/  IMAD.MOV.U32 R131, RZ, RZ, 0x10 ;  /* 0x00000010ff837424 */ /* 0x000fc600078e00ff */
[----:B------:R-:W-:Y:S01]  /*17080*/  F2FP.BF16.PACK_AB R71, R130, R71 ;  /* 0x000000478247723e */ /* 0x000fe200000010ff */
[C---:B------:R-:W-:Y:S01]  /*17090*/  IMAD.WIDE.U32 R130, R72.reuse, R131, c[0x0][0x208] ;  /* 0x0000820048827625 */ /* 0x040fe200078e0083 */
[----:B------:R-:W-:-:S04]  /*170a0*/  IADD3 R72, R72, 0x80, RZ ;  /* 0x0000008048487810 */ /* 0x000fc80007ffe0ff */
[----:B------:R0:W-:Y:S03]  /*170b0*/  STG.E.128 [R130.64], R68 ;  /* 0x0000004482007986 */ /* 0x0001e6000c101d06 */
.L_x_3703:
[----:B------:R-:W-:Y:S05]  /*170c0*/  BSYNC B0 ;  /* 0x0000000000007941 */ /* 0x000fea0003800000 */
.L_x_3702:
[----:B------:R-:W-:Y:S01]  /*170d0*/  LOP3.LUT P0, RZ, R6, 0x200, RZ, 0xc0, !PT ;  /* 0x0000020006ff7812 */ /* 0x000fe2000780c0ff */
[----:B------:R-:W-:-:S12]  /*170e0*/  BSSY B0, `(.L_x_3704) ;  /* 0x0000022000007945 */ /* 0x000fd80003800000 */
[----:B------:R-:W-:Y:S05]  /*170f0*/  @!P0 BRA `(.L_x_3705) ;  /* 0x0000020000008947 */ /* 0x000fea0003800000 */
[----:B012---:R-:W-:Y:S02]  /*17100*/  FADD.FTZ R68, R74, -UR28 ;  /* 0x8000001c4a447e21 */ /* 0x007fe40008010000 */
        /* <DEDUP_REMOVED lines=31> */
.L_x_3705:
[----:B------:R-:W-:Y:S05]  /*17300*/  BSYNC B0 ;  /* 0x0000000000007941 */ /* 0x000fea0003800000 */
.L_x_3704:
        /* <DEDUP_REMOVED lines=35> */
.L_x_3707:
[----:B------:R-:W-:Y:S05]  /*17540*/  BSYNC B0 ;  /* 0x0000000000007941 */ /* 0x000fea0003800000 */
.L_x_3706:
        /* <DEDUP_REMOVED lines=35> */
.L_x_3709:
[----:B------:R-:W-:Y:S05]  /*17780*/  BSYNC B0 ;  /* 0x0000000000007941 */ /* 0x000fea0003800000 */
.L_x_3708:
        /* <DEDUP_REMOVED lines=35> */
.L_x_3711:
[----:B------:R-:W-:Y:S05]  /*179c0*/  BSYNC B0 ;  /* 0x0000000000007941 */ /* 0x000fea0003800000 */
.L_x_3710:
        /* <DEDUP_REMOVED lines=35> */
.L_x_3713:
[----:B------:R-:W-:Y:S05]  /*17c00*/  BSYNC B0 ;  /* 0x0000000000007941 */ /* 0x000fea0003800000 */
.L_x_3712:
        /* <DEDUP_REMOVED lines=32> */
[----:B------:R-:W-:-:S05]  /*17e10*/  IMAD.WIDE.U32 R130, R72, R131, c[0x0][0x208] ;  /* 0x0000820048827625 */ /* 0x000fca00078e0083 */
[----:B------:R0:W-:Y:S02]  /*17e20*/  STG.E.128 [R130.64], R68 ;  /* 0x0000004482007986 */ /* 0x0001e4000c101d06 */
.L_x_3715:
[----:B------:R-:W-:Y:S05]  /*17e30*/  BSYNC B0 ;  /* 0x0000000000007941 */ /* 0x000fea0003800000 */
.L_x_3714:
[----:B------:R-:W-:Y:S02]  /*17e40*/  LOP3.LUT P0, RZ, R55, 0xff, RZ, 0xc0, !PT ;  /* 0x000000ff37ff7812 */ /* 0x000fe4000780c0ff */
[----:B------:R-:W-:Y:S02]  /*17e50*/  IADD3 R7, R7, c[0x0][0x160], RZ ;  /* 0x0000580007077a10 */ /* 0x000fe40007ffe0ff */
[----:B------:R-:W-:Y:S02]  /*17e60*/  SEL R55, RZ, 0x1, P0 ;  /* 0x00000001ff377807 */ /* 0x000fe40000000000 */
[----:B------:R-:W-:-:S13]  /*17e70*/  ISETP.GE.AND P0, PT, R7, c[0x0][0x164], PT ;  /* 0x0000590007007a0c */ /* 0x000fda0003f06270 */
[----:B012---:R-:W-:Y:S01]  /*17e80*/  @P0 CALL.REL.NOINC `(.L_x_3716) ;  /* 0x0000001000000944 */ /* 0x007fe20003c00000 */
[----:B------:R-:W-:Y:S05]  /*17e90*/  BRA `(.L_x_3717) ;  /* 0xfffe9c1000007947 */ /* 0x000fea000383ffff */
.L_x_3716:
[----:B------:R-:W-:Y:S05]  /*17ea0*/  EXIT ;  /* 0x000000000000794d */ /* 0x000fea0003800000 */
.L_x_3700:
[----:B------:R-:W-:Y:S01]  /*17eb0*/  HFMA2.MMA R134, -RZ, RZ, 0, 1.847743988037109375e-06 ;  /* 0x0000001fff867435 */ /* 0x000fe200000001ff */
[----:B------:R-:W-:Y:S01]  /*17ec0*/  IMAD.MOV.U32 R131, RZ, RZ, R68 ;  /* 0x000000ffff837224 */ /* 0x000fe200078e0044 */
[----:B------:R-:W-:Y:S01]  /*17ed0*/  MOV R70, 0x17f10 ;  /* 0x00017f1000467802 */ /* 0x000fe20000000f00 */
[----:B------:R-:W-:Y:S02]  /*17ee0*/  IMAD.MOV.U32 R69, RZ, RZ, 0x1 ;  /* 0x00000001ff457424 */ /* 0x000fe400078e00ff */
[----:B------:R-:W-:Y:S02]  /*17ef0*/  IMAD.MOV.U32 R71, RZ, RZ, -0x1 ;  /* 0xffffffffff477424 */ /* 0x000fe400078e00ff */
[----:B------:R-:W-:Y:S05]  /*17f00*/  CALL.REL.NOINC `($__internal_12_$__cuda_sm70_shflsync_bfly_p) ;  /* 0x00000af000007944 */ /* 0x000fea0003c00000 */
[----:B-1----:R-:W-:Y:S05]  /*17f10*/  BRA `(.L_x_3718) ;  /* 0xffffe2e000007947 */ /* 0x002fea000383ffff */
.L_x_3701:
[----:B------:R-:W-:Y:S01]  /*17f20*/  IMAD.MOV.U32 R131, RZ, RZ, R68 ;  /* 0x000000ffff837224 */ /* 0x000fe200078e0044 */
[----:B------:R-:W-:Y:S01]  /*17f30*/  MOV R70, 0x17f80 ;  /* 0x00017f8000467802 */ /* 0x000fe20000000f00 */
[----:B------:R-:W-:Y:S02]  /*17f40*/  IMAD.MOV.U32 R69, RZ, RZ, 0x2 ;  /* 0x00000002ff457424 */ /* 0x000fe400078e00ff */
[----:B------:R-:W-:Y:S02]  /*17f50*/  IMAD.MOV.U32 R134, RZ, RZ, 0x1f ;  /* 0x0000001fff867424 */ /* 0x000fe400078e00ff */
[----:B------:R-:W-:-:S02]  /*17f60*/  IMAD.MOV.U32 R71, RZ, RZ, -0x1 ;  /* 0xffffffffff477424 */ /* 0x000fc400078e00ff */
[----:B------:R-:W-:Y:S05]  /*17f70*/  CALL.REL.NOINC `($__internal_12_$__cuda_sm70_shflsync_bfly_p) ;  /* 0x00000a8000007944 */ /* 0x000fea0003c00000 */
[----:B-1----:R-:W-:Y:S01]  /*17f80*/  FADD.FTZ R68, R68, R69 ;  /* 0x0000004544447221 */ /* 0x002fe20000010000 */
[----:B------:R-:W-:Y:S01]  /*17f90*/  MOV R70, 0x17ff0 ;  /* 0x00017ff000467802 */ /* 0x000fe20000000f00 */
[----:B------:R-:W-:-:S02]  /*17fa0*/  IMAD.MOV.U32 R69, RZ, RZ, 0x4 ;  /* 0x00000004ff457424 */ /* 0x000fc400078e00ff */
[----:B------:R-:W-:Y:S02]  /*17fb0*/  IMAD.MOV.U32 R134, RZ, RZ, 0x1f ;  /* 0x0000001fff867424 */ /* 0x000fe400078e00ff */
[----:B------:R-:W-:Y:S02]  /*17fc0*/  IMAD.MOV.U32 R71, RZ, RZ, -0x1 ;  /* 0xffffffffff477424 */ /* 0x000fe400078e00ff */
[----:B------:R-:W-:Y:S02]  /*17fd0*/  IMAD.MOV.U32 R131, RZ, RZ, R68 ;  /* 0x000000ffff837224 */ /* 0x000fe400078e0044 */
[----:B------:R-:W-:Y:S05]  /*17fe0*/  CALL.REL.NOINC `($__internal_12_$__cuda_sm70_shflsync_bfly_p) ;  /* 0x00000a1000007944 */ /* 0x000fea0003c00000 */
[----:B-1----:R-:W-:Y:S01]  /*17ff0*/  FADD.FTZ R68, R68, R69 ;  /* 0x0000004544447221 */ /* 0x002fe20000010000 */
[----:B------:R-:W-:Y:S01]  /*18000*/  MOV R71, 0xffffffff ;  /* 0xffffffff00477802 */ /* 0x000fe20000000f00 */
[----:B------:R-:W-:Y:S01]  /*18010*/  IMAD.MOV.U32 R69, RZ, RZ, 0x8 ;  /* 0x00000008ff457424 */ /* 0x000fe200078e00ff */
[----:B------:R-:W-:Y:S01]  /*18020*/  MOV R70, 0x18060 ;  /* 0x0001806000467802 */ /* 0x000fe20000000f00 */
[----:B------:R-:W-:Y:S02]  /*18030*/  IMAD.MOV.U32 R134, RZ, RZ, 0x1f ;  /* 0x0000001fff867424 */ /* 0x000fe400078e00ff */
[----:B------:R-:W-:-:S02]  /*18040*/  IMAD.MOV.U32 R131, RZ, RZ, R68 ;  /* 0x000000ffff837224 */ /* 0x000fc400078e0044 */
        /* <DEDUP_REMOVED lines=9> */
[----:B------:R-:W-:Y:S01]  /*180e0*/  LOP3.LUT P6, RZ, R6, 0x8, RZ, 0xc0, !PT ;  /* 0x0000000806ff7812 */ /* 0x000fe200078cc0ff */
[----:B------:R-:W-:Y:S02]  /*180f0*/  IMAD.MOV.U32 R134, RZ, RZ, 0x1f ;  /* 0x0000001fff867424 */ /* 0x000fe400078e00ff */
[----:B------:R-:W-:Y:S02]  /*18100*/  FMUL.FTZ R68, R49, R68 ;  /* 0x0000004431447220 */ /* 0x000fe40000410000 */
[----:B------:R-:W-:-:S02]  /*18110*/  IMAD.MOV.U32 R71, RZ, RZ, -0x1 ;  /* 0xffffffffff477424 */ /* 0x000fc400078e00ff */
[--C-:B------:R-:W-:Y:S02]  /*18120*/  FADD.FTZ R69, R73, -R68.reuse ;  /* 0x8000004449457221 */ /* 0x100fe40000010000 */
[----:B------:R-:W-:Y:S02]  /*18130*/  FADD.FTZ R70, R80, -R68 ;  /* 0x8000004450467221 */ /* 0x000fe40000010000 */
[----:B------:R-:W-:-:S04]  /*18140*/  FFMA.FTZ R69, R69, R69, RZ ;  /* 0x0000004545457223 */ /* 0x000fc800000100ff */
        /* <DEDUP_REMOVED lines=14> */
[----:B------:R-:W-:Y:S01]  /*18230*/  FSEL R131, R69, RZ, P6 ;  /* 0x000000ff45837208 */ /* 0x000fe20003000000 */
[----:B------:R-:W-:-:S04]  /*18240*/  FADD.FTZ R69, R82, -R68 ;  /* 0x8000004452457221 */ /* 0x000fc80000010000 */
        /* <DEDUP_REMOVED lines=94> */
[----:B------:R-:W-:Y:S01]  /*18830*/  MOV R70, 0x18860 ;  /* 0x0001886000467802 */ /* 0x000fe20000000f00 */
[----:B------:R-:W-:Y:S02]  /*18840*/  IMAD.MOV.U32 R69, RZ, RZ, 0x1 ;  /* 0x00000001ff457424 */ /* 0x000fe400078e00ff */
[----:B------:R-:W-:Y:S05]  /*18850*/  CALL.REL.NOINC `($__internal_12_$__cuda_sm70_shflsync_bfly_p) ;  /* 0x000001a000007944 */ /* 0x000fea0003c00000 */
[----:B-1----:R-:W-:Y:S01]  /*18860*/  FADD.FTZ R131, R131, R69 ;  /* 0x0000004583837221 */ /* 0x002fe20000010000 */
[----:B------:R-:W-:Y:S01]  /*18870*/  MOV R70, 0x188c0 ;  /* 0x000188c000467802 */ /* 0x000fe20000000f00 */
[----:B------:R-:W-:Y:S02]  /*18880*/  IMAD.MOV.U32 R69, RZ, RZ, 0x2 ;  /* 0x00000002ff457424 */ /* 0x000fe400078e00ff */
[----:B------:R-:W-:Y:S02]  /*18890*/  IMAD.MOV.U32 R134, RZ, RZ, 0x1f ;  /* 0x0000001fff867424 */ /* 0x000fe400078e00ff */
[----:B------:R-:W-:Y:S02]  /*188a0*/  IMAD.MOV.U32 R71, RZ, RZ, -0x1 ;  /* 0xffffffffff477424 */ /* 0x000fe400078e00ff */
[----:B------:R-:W-:Y:S05]  /*188b0*/  CALL.REL.NOINC `($__internal_12_$__cuda_sm70_shflsync_bfly_p) ;  /* 0x0000014000007944 */ /* 0x000fea0003c00000 */
[----:B-1----:R-:W-:Y:S01]  /*188c0*/  FADD.FTZ R131, R131, R69 ;  /* 0x0000004583837221 */ /* 0x002fe20000010000 */
[----:B------:R-:W-:Y:S01]  /*188d0*/  HFMA2.MMA R69, -RZ, RZ, 0, 2.384185791015625e-07 ;  /* 0x00000004ff457435 */ /* 0x000fe200000001ff */
[----:B------:R-:W-:Y:S01]  /*188e0*/  IMAD.MOV.U32 R134, RZ, RZ, 0x1f ;  /* 0x0000001fff867424 */ /* 0x000fe200078e00ff */
[----:B------:R-:W-:Y:S01]  /*188f0*/  MOV R70, 0x18920 ;  /* 0x0001892000467802 */ /* 0x000fe20000000f00 */
[----:B------:R-:W-:-:S03]  /*18900*/  IMAD.MOV.U32 R71, RZ, RZ, -0x1 ;  /* 0xffffffffff477424 */ /* 0x000fc600078e00ff */
[----:B------:R-:W-:Y:S05]  /*18910*/  CALL.REL.NOINC `($__internal_12_$__cuda_sm70_shflsync_bfly_p) ;  /* 0x000000e000007944 */ /* 0x000fea0003c00000 */
[----:B-1----:R-:W-:Y:S01]  /*18920*/  FADD.FTZ R131, R131, R69 ;  /* 0x0000004583837221 */ /* 0x002fe20000010000 */
[----:B------:R-:W-:Y:S01]  /*18930*/  MOV R70, 0x18980 ;  /* 0x0001898000467802 */ /* 0x000fe20000000f00 */
[----:B------:R-:W-:-:S02]  /*18940*/  IMAD.MOV.U32 R69, RZ, RZ, 0x8 ;  /* 0x00000008ff457424 */ /* 0x000fc400078e00ff */
[----:B------:R-:W-:Y:S02]  /*18950*/  IMAD.MOV.U32 R134, RZ, RZ, 0x1f ;  /* 0x0000001fff867424 */ /* 0x000fe400078e00ff */
[----:B------:R-:W-:Y:S02]  /*18960*/  IMAD.MOV.U32 R71, RZ, RZ, -0x1 ;  /* 0xffffffffff477424 */ /* 0x000fe400078e00ff */
[----:B------:R-:W-:Y:S05]  /*18970*/  CALL.REL.NOINC `($__internal_12_$__cuda_sm70_shflsync_bfly_p) ;  /* 0x0000008000007944 */ /* 0x000fea0003c00000 */
[----:B-1----:R-:W-:Y:S01]  /*18980*/  FADD.FTZ R131, R131, R69 ;  /* 0x0000004583837221 */ /* 0x002fe20000010000 */
[----:B------:R-:W-:Y:S01]  /*18990*/  MOV R70, 0x189e0 ;  /* 0x000189e000467802 */ /* 0x000fe20000000f00 */
[----:B------:R-:W-:Y:S02]  /*189a0*/  IMAD.MOV.U32 R69, RZ, RZ, 0x10 ;  /* 0x00000010ff457424 */ /* 0x000fe400078e00ff */
[----:B------:R-:W-:Y:S02]  /*189b0*/  IMAD.MOV.U32 R134, RZ, RZ, 0x1f ;  /* 0x0000001fff867424 */ /* 0x000fe400078e00ff */
[----:B------:R-:W-:Y:S02]  /*189c0*/  IMAD.MOV.U32 R71, RZ, RZ, -0x1 ;  /* 0xffffffffff477424 */ /* 0x000fe400078e00ff */
[----:B------:R-:W-:Y:S05]  /*189d0*/  CALL.REL.NOINC `($__internal_12_$__cuda_sm70_shflsync_bfly_p) ;  /* 0x0000002000007944 */ /* 0x000fea0003c00000 */
[----:B-1----:R-:W-:Y:S01]  /*189e0*/  IMAD.MOV.U32 R136, RZ, RZ, R69 ;  /* 0x000000ffff887224 */ /* 0x002fe200078e0045 */
[----:B------:R-:W-:Y:S05]  /*189f0*/  BRA `(.L_x_3719) ;  /* 0xffffe06000007947 */ /* 0x000fea000383ffff */
        .weak           $__internal_12_$__cuda_sm70_shflsync_bfly_p
        .type           $__internal_12_$__cuda_sm70_shflsync_bfly_p,@function
        .size           $__internal_12_$__cuda_sm70_shflsync_bfly_p,(.L_x_44852 - $__internal_12_$__cuda_sm70_shflsync_bfly_p)
$__internal_12_$__cuda_sm70_shflsync_bfly_p:
[----:B------:R-:W-:Y:S04]  /*18a00*/  WARPSYNC R71 ;  /* 0x0000004700007348 */ /* 0x000fe80003800000 */
[----:B------:R0:W1:Y:S02]  /*18a10*/  SHFL.BFLY PT, R69, R131, R69, R134 ;  /* 0x0c00004583457389 */ /* 0x00006400000e0086 */
[----:B0-----:R-:W-:-:S04]  /*18a20*/  IMAD.MOV.U32 R71, RZ, RZ, 0x0 ;  /* 0x00000000ff477424 */ /* 0x001fc800078e00ff */
[----:B------:R-:W-:Y:S05]  /*18a30*/  RET.REL.NODEC R70 `(_ZN10layer_norm13ln_fwd_kernelINS_13Kernel_traitsI13__nv_bfloat16S2_S2_S2_fjLj7168ELj1ELj1ELj4ELj16ENS_18Kernel_traits_baseILj7168ES2_S2_S2_S2_fjLj128EEEEELb1ELb1ELb0ELb0EEEvNS_9FwdParamsE) ;  /* 0xfffe75c046007950 */ /* 0x000fea0003c3ffff */
.L_x_3720:
        /* <DEDUP_REMOVED lines=12> */
.L_x_44852:


//--------------------- .text._ZN10layer_norm13ln_fwd_kernelINS_13Kernel_traitsI13__nv_bfloat16S2_S2_S2_fjLj7168ELj1ELj1ELj4ELj16ENS_18Kernel_traits_baseILj7168ES2_S2_S2_S2_fjLj128EEEEELb1ELb1ELb0ELb1EEEvNS_9FwdParamsE --------------------------
	.section	.text._ZN10layer_norm13ln_fwd_kernelINS_13Kernel_traitsI13__nv_bfloat16S2_S2_S2_fjLj7168ELj1ELj1ELj4ELj16ENS_18Kernel_traits_baseILj7168ES2_S2_S2_S2_fjLj128EEEEELb1ELb1ELb0ELb1EEEvNS_9FwdParamsE,"ax",@progbits
	.sectioninfo	@"SHI_REGISTERS=233"
	.align	128
        .global         _ZN10layer_norm13ln_fwd_kernelINS_13Kernel_traitsI13__nv_bfloat16S2_S2_S2_fjLj7168ELj1ELj1ELj4ELj16ENS_18Kernel_traits_baseILj7168ES2_S2_S2_S2_fjLj128EEEEELb1ELb1ELb0ELb1EEEvNS_9FwdParamsE
        .type           _ZN10layer_norm13ln_fwd_kernelINS_13Kernel_traitsI13__nv_bfloat16S2_S2_S2_fjLj7168ELj1ELj1ELj4ELj16ENS_18Kernel_traits_baseILj7168ES2_S2_S2_S2_fjLj128EEEEELb1ELb1ELb0ELb1EEEvNS_9FwdParamsE,@function
        .size           _ZN10layer_norm13ln_fwd_kernelINS_13Kernel_traitsI13__nv_bfloat16S2_S2_S2_fjLj7168ELj1ELj1ELj4ELj16ENS_18Kernel_traits_baseILj7168ES2_S2_S2_S2_fjLj128EEEEELb1ELb1ELb0ELb1EEEvNS_9FwdParamsE,(.L_x_44853 - _ZN10layer_norm13ln_fwd_kernelINS_13Kernel_traitsI13__nv_bfloat16S2_S2_S2_fjLj7168ELj1ELj1ELj4ELj16ENS_18Kernel_traits_baseILj7168ES2_S2_S2_S2_fjLj128EEEEELb1ELb1ELb0ELb1EEEvNS_9FwdParamsE)
        .other          _ZN10layer_norm13ln_fwd_kernelINS_13Kernel_traitsI13__nv_bfloat16S2_S2_S2_fjLj7168ELj1ELj1ELj4ELj16ENS_18Kernel_traits_baseILj7168ES2_S2_S2_S2_fjLj128EEEEELb1ELb1ELb0ELb1EEEvNS_9FwdParamsE,@"STO_CUDA_ENTRY STV_DEFAULT"
_ZN10layer_norm13ln_fwd_kernelINS_13Kernel_traitsI13__nv_bfloat16S2_S2_S2_fjLj7168ELj1ELj1ELj4ELj16ENS_18Kernel_traits_baseILj7168ES2_S2_S2_S2_fjLj128EEEEELb1ELb1ELb0ELb1EEEvNS_9FwdParamsE:
.text._ZN10layer_norm13ln_fwd_kernelINS_13Kernel_traitsI13__nv_bfloat16S2_S2_S2_fjLj7168ELj1ELj1ELj4ELj16ENS_18Kernel_traits_baseILj7168ES2_S2_S2_S2_fjLj128EEEEELb1ELb1ELb0ELb1EEEvNS_9FwdParamsE:
[----:B------:R-:W-:Y:S02]  /*0000*/  IMAD.MOV.U32 R1, RZ, RZ, c[0x0][0x28] ;  /* 0x00000a00ff017624 */ /* 0x000fe400078e00ff */
[----:B------:R-:W0:Y:S01]  /*0010*/  S2R R120, SR_TID.X ;  /* 0x0000000000787919 */ /* 0x000e220000002100 */
[----:B------:R-:W-:Y:S01]  /*0020*/  ISETP.NE.U32.AND P0, PT, RZ, c[0x0][0x218], PT ;  /* 0x00008600ff007a0c */ /* 0x000fe20003f05070 */
[----:B------:R-:W-:Y:S01]  /*0030*/  ULDC.U8 UR4, c[0x0][0x244] ;  /* 0x0000910000047ab9 */ /* 0x000fe20000000000 */
[----:B------:R-:W-:Y:S01]  /*0040*/  IMAD.MOV.U32 R201, RZ, RZ, c[0x0][0x238] ;  /* 0x00008e00ffc97624 */ /* 0x000fe200078e00ff */
[----:B------:R-:W-:Y:S01]  /*0050*/  ISETP.NE.AND P1, PT, RZ, UR4, PT ;  /* 0x00000004ff007c0c */ /* 0x000fe2000bf25270 */
[----:B------:R-:W-:Y:S01]  /*0060*/  IMAD.MOV.U32 R17, RZ, RZ, 0x10 ;  /* 0x00000010ff117424 */ /* 0x000fe200078e00ff */
[----:B------:R-:W-:Y:S01]  /*0070*/  ISETP.NE.AND.EX P0, PT, RZ, c[0x0][0x21c], PT, P0 ;  /* 0x00008700ff007a0c */ /* 0x000fe20003f05300 */
[----:B------:R-:W-:Y:S01]  /*0080*/  IMAD.MOV.U32 R127, RZ, RZ, c[0x0][0x234] ;  /* 0x00008d00ff7f7624 */ /* 0x000fe200078e00ff */
[----:B------:R-:W-:Y:S01]  /*0090*/  MOV R126, c[0x0][0x230] ;  /* 0x00008c00007e7a02 */ /* 0x000fe20000000f00 */
[----:B------:R-:W-:Y:S01]  /*00a0*/  ULDC.64 UR4, c[0x0][0x118] ;  /* 0x0000460000047ab9 */ /* 0x000fe20000000a00 */
[----:B------:R-:W-:-:S07]  /*00b0*/  IMAD.MOV.U32 R16, RZ, RZ, c[0x0][0x23c] ;  /* 0x00008f00ff107624 */ /* 0x000fce00078e00ff */
[----:B------:R-:W5:Y:S01]  /*00c0*/  @P1 LDG.E.64 R126, [R126.64] ;  /* 0x000000047e7e1981 */ /* 0x000f62000c1e1b00 */
[----:B------:R-:W-:Y:S02]  /*00d0*/  @P1 IMAD.MOV.U32 R12, RZ, RZ, R201 ;  /* 0x000000ffff0c1224 */ /* 0x000fe400078e00c9 */
[----:B------:R-:W-:Y:S01]  /*00e0*/  @P1 IMAD.MOV.U32 R13, RZ, RZ, R16 ;  /* 0x000000ffff0d1224 */ /* 0x000fe200078e0010 */
[----:B0-----:R-:W-:Y:S01]  /*00f0*/  LOP3.LUT R42, R120, 0x7f, RZ, 0xc0, !PT ;  /* 0x0000007f782a7812 */ /* 0x001fe200078ec0ff */
[----:B------:R-:W0:Y:S04]  /*0100*/  S2R R15, SR_CTAID.X ;  /* 0x00000000000f7919 */ /* 0x000e280000002500 */
[----:B------:R-:W-:Y:S01]  /*0110*/  IMAD.WIDE.U32 R2, R42, R17, c[0x0][0x218] ;  /* 0x000086002a027625 */ /* 0x000fe200078e0011 */
[----:B------:R1:W5:Y:S04]  /*0120*/  @P1 LDG.E.64 R18, [R12.64] ;  /* 0x000000040c121981 */ /* 0x000368000c1e1b00 */
[----:B------:R2:W5:Y:S04]  /*0130*/  @P0 LDG.E.128 R8, [R2.64] ;  /* 0x0000000402080981 */ /* 0x000568000c1e1d00 */
[----:B------:R2:W5:Y:S04]  /*0140*/  @P0 LDG.E.128 R4, [R2.64+0x800] ;  /* 0x0008000402040981 */ /* 0x000568000c1e1d00 */
[----:B------:R2:W5:Y:S04]  /*0150*/  @P0 LDG.E.128 R116, [R2.64+0x1000] ;  /* 0x0010000402740981 */ /* 0x000568000c1e1d00 */
[----:B------:R2:W5:Y:S04]  /*0160*/  @P0 LDG.E.128 R44, [R2.64+0x1800] ;  /* 0x00180004022c0981 */ /* 0x000568000c1e1d00 */
[----:B------:R2:W5:Y:S04]  /*0170*/  @P0 LDG.E.128 R108, [R2.64+0x2000] ;  /* 0x00200004026c0981 */ /* 0x000568000c1e1d00 */
[----:B------:R2:W5:Y:S04]  /*0180*/  @P0 LDG.E.128 R104, [R2.64+0x2800] ;  /* 0x0028000402680981 */ /* 0x000568000c1e1d00 */
[----:B------:R2:W5:Y:S01]  /*0190*/  @P0 LDG.E.128 R100, [R2.64+0x3000] ;  /* 0x0030000402640981 */ /* 0x000562000c1e1d00 */
[----:B0-----:R-:W-:-:S04]  /*01a0*/  LEA.HI R163, R120, R15, RZ, 0x19 ;  /* 0x0000000f78a37211 */ /* 0x001fc800078fc8ff */
[----:B------:R-:W-:Y:S02]  /*01b0*/  ISETP.GE.AND P2, PT, R163, c[0x0][0x164], PT ;  /* 0x00005900a3007a0c */ /* 0x000fe40003f46270 */
[----:B-1----:R-:W-:-:S11]  /*01c0*/  LEA R12, P3, R42, c[0x0][0x1c8], 0x4 ;  /* 0x000072002a0c7a11 */ /* 0x002fd600078620ff */
[----:B------:R-:W-:Y:S05]  /*01d0*/  @P2 EXIT ;  /* 0x000000000000294d */ /* 0x000fea0003800000 */
[----:B--2---:R-:W-:Y:S02]  /*01e0*/  IMAD.SHL.U32 R0, R120, 0x10, RZ ;  /* 0x0000001078007824 */ /* 0x004fe400078e00ff */
[----:B------:R-:W-:Y:S02]  /*01f0*/  IMAD.X R13, RZ, RZ, c[0x0][0x1cc], P3 ;  /* 0x00007300ff0d7624 */ /* 0x000fe400018e06ff */
[----:B------:R-:W-:Y:S01]  /*0200*/  IMAD.WIDE.U32 R2, R42, R17, c[0x0][0x1b0] ;  /* 0x00006c002a027625 */ /* 0x000fe200078e0011 */
[----:B------:R-:W-:Y:S02]  /*0210*/  LOP3.LUT R0, R0, 0x7f0, RZ, 0xc0, !PT ;  /* 0x000007f000007812 */ /* 0x000fe400078ec0ff */
[----:B------:R0:W5:Y:S02]  /*0220*/  LDG.E.128 R96, [R12.64] ;  /* 0x000000040c607981 */ /* 0x000164000c1e1d00 */
[----:B------:R-:W-:Y:S01]  /*0230*/  IADD3 R112, P2, R0, c[0x0][0x1c8], RZ ;  /* 0x0000720000707a10 */ /* 0x000fe20007f5e0ff */
[----:B------:R-:W-:Y:S01]  /*0240*/  IMAD R120, R15, c[0x0][0x0], R120 ;  /* 0x000000000f787a24 */ /* 0x000fe200078e0278 */
[----:B------:R0:W5:Y:S03]  /*0250*/  LDG.E.128 R92, [R12.64+0x800] ;  /* 0x000800040c5c7981 */ /* 0x000166000c1e1d00 */
[----:B------:R-:W-:Y:S01]  /*0260*/  IMAD.X R113, RZ, RZ, c[0x0][0x1cc], P2 ;  /* 0x00007300ff717624 */ /* 0x000fe200010e06ff */
[----:B------:R0:W5:Y:S04]  /*0270*/  LDG.E.128 R88, [R12.64+0x1000] ;  /* 0x001000040c587981 */ /* 0x000168000c1e1d00 */
[----:B------:R0:W5:Y:S04]  /*0280*/  LDG.E.128 R84, [R12.64+0x1800] ;  /* 0x001800040c547981 */ /* 0x000168000c1e1d00 */
[----:B------:R-:W2:Y:S01]  /*0290*/  LDG.E.128 R112, [R112.64+0x3000] ;  /* 0x0030000470707981 */ /* 0x000ea2000c1e1d00 */
[----:B-----5:R-:W-:-:S03]  /*02a0*/  @P1 IADD3 R201, P2, R18, c[0x0][0x240], RZ ;  /* 0x0000900012c91a10 */ /* 0x020fc60007f5e0ff */
[----:B------:R0:W5:Y:S01]  /*02b0*/  LDG.E.128 R80, [R12.64+0x2000] ;  /* 0x002000040c507981 */ /* 0x000162000c1e1d00 */
[----:B------:R-:W-:-:S03]  /*02c0*/  @P1 IADD3.X R16, RZ, R19, RZ, P2, !PT ;  /* 0x00000013ff101210 */ /* 0x000fc600017fe4ff */
[----:B------:R0:W5:Y:S01]  /*02d0*/  LDG.E.128 R76, [R12.64+0x2800] ;  /* 0x002800040c4c7981 */ /* 0x000162000c1e1d00 */
[--C-:B------:R-:W-:Y:S01]  /*02e0*/  SHF.R.U64 R158, R201, 0x2, R16.reuse ;  /* 0x00000002c99e7819 */ /* 0x100fe20000001210 */
[----:B------:R-:W-:Y:S01]  /*02f0*/  IMAD.WIDE.U32 R14, R120, -0x326172a9, RZ ;  /* 0xcd9e8d57780e7825 */ /* 0x000fe200078e00ff */
[----:B------:R-:W-:Y:S01]  /*0300*/  SHF.R.U32.HI R159, RZ, 0x2, R16 ;  /* 0x00000002ff9f7819 */ /* 0x000fe20000011610 */
[----:B------:R1:W5:Y:S01]  /*0310*/  LDG.E.128 R72, [R2.64] ;  /* 0x0000000402487981 */ /* 0x000362000c1e1d00 */
[----:B------:R-:W-:-:S03]  /*0320*/  IADD3 R41, R127, -0x4498517b, RZ ;  /* 0xbb67ae857f297810 */ /* 0x000fc60007ffe0ff */
[----:B------:R1:W5:Y:S01]  /*0330*/  LDG.E.128 R68, [R2.64+0x800] ;  /* 0x0008000402447981 */ /* 0x000362000c1e1d00 */
[----:B0-----:R-:W-:Y:S01]  /*0340*/  IMAD.WIDE.U32 R12, R158, -0x2daee0ad, RZ ;  /* 0xd2511f539e0c7825 */ /* 0x001fe200078e00ff */
[----:B------:R-:W-:Y:S02]  /*0350*/  LOP3.LUT R16, R15, R159, R126, 0x96, !PT ;  /* 0x0000009f0f107212 */ /* 0x000fe400078e967e */
[----:B------:R1:W5:Y:S02]  /*0360*/  LDG.E.128 R64, [R2.64+0x1000] ;  /* 0x0010000402407981 */ /* 0x000364000c1e1d00 */
[----:B------:R-:W-:Y:S02]  /*0370*/  LOP3.LUT R0, R13, R127, RZ, 0x3c, !PT ;  /* 0x0000007f0d007212 */ /* 0x000fe400078e3cff */
[----:B------:R1:W5:Y:S01]  /*0380*/  LDG.E.128 R60, [R2.64+0x1800] ;  /* 0x00180004023c7981 */ /* 0x000362000c1e1d00 */
[----:B------:R-:W-:Y:S01]  /*0390*/  IMAD.WIDE.U32 R16, R16, -0x2daee0ad, RZ ;  /* 0xd2511f5310107825 */ /* 0x000fe200078e00ff */
[----:B------:R-:W-:-:S02]  /*03a0*/  IADD3 R40, R126, -0x61c88647, RZ ;  /* 0x9e3779b97e287810 */ /* 0x000fc40007ffe0ff */
[----:B------:R1:W5:Y:S04]  /*03b0*/  LDG.E.128 R56, [R2.64+0x2000] ;  /* 0x0020000402387981 */ /* 0x000368000c1e1d00 */
[----:B------:R1:W5:Y:S04]  /*03c0*/  LDG.E.128 R52, [R2.64+0x2800] ;  /* 0x0028000402347981 */ /* 0x000368000c1e1d00 */
[----:B------:R1:W5:Y:S01]  /*03d0*/  LDG.E.128 R48, [R2.64+0x3000] ;  /* 0x0030000402307981 */ /* 0x000362000c1e1d00 */
[----:B------:R-:W-:Y:S01]  /*03e0*/  LOP3.LUT R15, R17, R12, R41, 0x96, !PT ;  /* 0x0000000c110f7212 */ /* 0x000fe200078e9629 */
[----:B-1----:R-:W-:-:S05]  /*03f0*/  IMAD.WIDE.U32 R2, R0, -0x326172a9, RZ ;  /* 0xcd9e8d5700027825 */ /* 0x002fca00078e00ff */
[----:B------:R-:W-:Y:S01]  /*0400*/  LOP3.LUT R12, R3, R40, R14, 0x96, !PT ;  /* 0x00000028030c7212 */ /* 0x000fe200078e960e */
[----:B------:R-:W-:Y:S01]  /*0410*/  IMAD.WIDE.U32 R14, R15, -0x326172a9, RZ ;  /* 0xcd9e8d570f0e7825 */ /* 0x000fe200078e00ff */
[----:B------:R-:W-:Y:S02]  /*0420*/  IADD3 R39, R126, 0x3c6ef372, RZ ;  /* 0x3c6ef3727e277810 */ /* 0x000fe40007ffe0ff */
[----:B------:R-:W-:Y:S01]  /*0430*/  IADD3 R38, R127, 0x76cf5d0a, RZ ;  /* 0x76cf5d0a7f267810 */ /* 0x000fe20007ffe0ff */
[----:B------:R-:W-:Y:S01]  /*0440*/  IMAD.WIDE.U32 R12, R12, -0x2daee0ad, RZ ;  /* 0xd2511f530c0c7825 */ /* 0x000fe200078e00ff */
[----:B------:R-:W-:-:S04]  /*0450*/  LOP3.LUT R2, R15, R2, R39, 0x96, !PT ;  /* 0x000000020f027212 */ /* 0x000fc800078e9627 */
[----:B------:R-:W-:Y:S01]  /*0460*/  LOP3.LUT R16, R13, R16, R38, 0x96, !PT ;  /* 0x000000100d107212 */ /* 0x000fe200078e9626 */
[----:B------:R-:W-:Y:S01]  /*0470*/  IMAD.WIDE.U32 R2, R2, -0x2daee0ad, RZ ;  /* 0xd2511f5302027825 */ /* 0x000fe200078e00ff */
[----:B------:R-:W-:Y:S02]  /*0480*/  IADD3 R37, R127, 0x32370b8f, RZ ;  /* 0x32370b8f7f257810 */ /* 0x000fe40007ffe0ff */
[----:B------:R-:W-:Y:S01]  /*0490*/  IADD3 R36, R126, -0x255992d5, RZ ;  /* 0xdaa66d2b7e247810 */ /* 0x000fe20007ffe0ff */
        /* <DEDUP_REMOVED lines=10> */
[----:B------:R-:W-:Y:S02]  /*0540*/  IADD3 R33, R127, -0x56f99767, RZ ;  /* 0xa90668997f217810 */ /* 0x000fe40007ffe0ff */
[----:B------:R-:W-:Y:S01]  /*0550*/  IADD3 R32, R126, 0x1715609d, RZ ;  /* 0x1715609d7e207810 */ /* 0x000fe20007ffe0ff */
        /* <DEDUP_REMOVED lines=10> */
[----:B------:R-:W-:Y:S02]  /*0600*/  IADD3 R29, R127, 0x1fd5c5a3, RZ ;  /* 0x1fd5c5a37f1d7810 */ /* 0x000fe40007ffe0ff */
[----:B------:R-:W-:Y:S01]  /*0610*/  IADD3 R28, R126, 0x5384540f, RZ ;  /* 0x5384540f7e1c7810 */ /* 0x000fe20007ffe0ff */
[----:B------:R-:W-:Y:S01]  /*0620*/  IMAD.WIDE.U32 R16, R16, -0x326172a9, RZ ;  /* 0xcd9e8d5710107825 */ /* 0x000fe200078e00ff */
[----:B------:R-:W-:-:S04]  /*0630*/  LOP3.LUT R155, R3, R12, R29, 0x96, !PT ;  /* 0x0000000c039b7212 */ /* 0x000fc800078e961d */
[----:B------:R-:W-:Y:S01]  /*0640*/  LOP3.LUT R121, R17, R14, R28, 0x96, !PT ;  /* 0x0000000e11797212 */ /* 0x000fe200078e961c */
[----:B------:R-:W-:Y:S01]  /*0650*/  IMAD.HI.U32 R0, R155, -0x326172a9, RZ ;  /* 0xcd9e8d579b007827 */ /* 0x000fe200078e00ff */
[----:B------:R-:W-:Y:S01]  /*0660*/  IADD3 R27, R126, -0xe443238, RZ ;  /* 0xf1bbcdc87e1b7810 */ /* 0x000fe20007ffe0ff */
[----:B------:R-:W-:Y:S01]  /*0670*/  @!P0 CS2R R100, SRZ ;  /* 0x0000000000648805 */ /* 0x000fe2000001ff00 */
[----:B------:R-:W-:Y:S01]  /*0680*/  IADD3 R26, R127, -0x24c28bd8, RZ ;  /* 0xdb3d74287f1a7810 */ /* 0x000fe20007ffe0ff */
[----:B------:R-:W-:Y:S01]  /*0690*/  IMAD.HI.U32 R3, R121, -0x2daee0ad, RZ ;  /* 0xd2511f5379037827 */ /* 0x000fe200078e00ff */
[----:B------:R-:W-:Y:S01]  /*06a0*/  LOP3.LUT R156, R0, R16, R27, 0x96, !PT ;  /* 0x00000010009c7212 */ /* 0x000fe200078e961b */
[----:B------:R-:W-:Y:S01]  /*06b0*/  @!P0 CS2R R10, SRZ ;  /* 0x00000000000a8805 */ /* 0x000fe2000001ff00 */
[----:B------:R-:W-:Y:S02]  /*06c0*/  @!P0 CS2R R44, SRZ ;  /* 0x00000000002c8805 */ /* 0x000fe4000001ff00 */
[----:B------:R-:W-:Y:S01]  /*06d0*/  LOP3.LUT R164, R3, R2, R26, 0x96, !PT ;  /* 0x0000000203a47212 */ /* 0x000fe200078e961a */
[----:B------:R-:W-:Y:S01]  /*06e0*/  @!P0 CS2R R8, SRZ ;  /* 0x0000000000088805 */ /* 0x000fe2000001ff00 */
[----:B------:R-:W-:Y:S01]  /*06f0*/  @!P0 CS2R R4, SRZ ;  /* 0x0000000000048805 */ /* 0x000fe2000001ff00 */
[----:B------:R-:W-:Y:S01]  /*0700*/  @!P0 CS2R R6, SRZ ;  /* 0x0000000000068805 */ /* 0x000fe2000001ff00 */
[----:B------:R-:W-:Y:S01]  /*0710*/  @!P0 CS2R R46, SRZ ;  /* 0x00000000002e8805 */ /* 0x000fe2000001ff00 */
[--C-:B------:R-:W-:Y:S01]  /*0720*/  PRMT R146, RZ, 0x5410, R101.reuse ;  /* 0x00005410ff927816 */ /* 0x100fe20000000065 */
[----:B------:R-:W-:Y:S01]  /*0730*/  @!P0 CS2R R116, SRZ ;  /* 0x0000000000748805 */ /* 0x000fe2000001ff00 */
[----:B------:R-:W-:Y:S01]  /*0740*/  PRMT R147, RZ, 0x7610, R101 ;  /* 0x00007610ff937816 */ /* 0x000fe20000000065 */
[----:B------:R-:W-:Y:S01]  /*0750*/  @!P0 CS2R R118, SRZ ;  /* 0x0000000000768805 */ /* 0x000fe2000001ff00 */
[----:B------:R-:W-:Y:S01]  /*0760*/  @!P0 CS2R R108, SRZ ;  /* 0x00000000006c8805 */ /* 0x000fe2000001ff00 */
[----:B------:R-:W-:Y:S01]  /*0770*/  @!P0 CS2R R110, SRZ ;  /* 0x00000000006e8805 */ /* 0x000fe2000001ff00 */
[----:B------:R-:W-:Y:S01]  /*0780*/  @!P0 CS2R R104, SRZ ;  /* 0x0000000000688805 */ /* 0x000fe2000001ff00 */
[----:B------:R-:W-:Y:S01]  /*0790*/  @!P0 CS2R R106, SRZ ;  /* 0x00000000006a8805 */ /* 0x000fe2000001ff00 */
[----:B------:R-:W-:Y:S01]  /*07a0*/  @!P0 CS2R R102, SRZ ;  /* 0x0000000000668805 */ /* 0x000fe2000001ff00 */
[--C-:B------:R-:W-:Y:S01]  /*07b0*/  PRMT R143, RZ, 0x5410, R100.reuse ;  /* 0x00005410ff8f7816 */ /* 0x100fe20000000064 */
[----:B------:R-:W-:Y:S01]  /*07c0*/  IMAD R101, R121, -0x2daee0ad, RZ ;  /* 0xd2511f5379657824 */ /* 0x000fe200078e02ff */
[----:B------:R-:W-:Y:S01]  /*07d0*/  PRMT R145, RZ, 0x7610, R100 ;  /* 0x00007610ff917816 */ /* 0x000fe20000000064 */
[----:B------:R-:W-:Y:S01]  /*07e0*/  IMAD.WIDE.U32 R156, R156, -0x2daee0ad, RZ ;  /* 0xd2511f539c9c7825 */ /* 0x000fe200078e00ff */
[----:B------:R-:W-:-:S02]  /*07f0*/  IADD3 R150, R127, -0x695add53, RZ ;  /* 0x96a522ad7f967810 */ /* 0x000fc40007ffe0ff */
[----:B------:R-:W-:Y:S01]  /*0800*/  IADD3 R151, R126, -0x700cb87f, RZ ;  /* 0x8ff347817e977810 */ /* 0x000fe20007ffe0ff */
[----:B------:R-:W-:Y:S02]  /*0810*/  IMAD R155, R155, -0x326172a9, RZ ;  /* 0xcd9e8d579b9b7824 */ /* 0x000fe400078e02ff */
[----:B------:R-:W-:Y:S01]  /*0820*/  IMAD.HI.U32 R100, R164, -0x326172a9, RZ ;  /* 0xcd9e8d57a4647827 */ /* 0x000fe200078e00ff */
[--C-:B------:R-:W-:Y:S02]  /*0830*/  PRMT R21, RZ, 0x5410, R10.reuse ;  /* 0x00005410ff157816 */ /* 0x100fe4000000000a */
[----:B------:R-:W-:Y:S02]  /*0840*/  PRMT R20, RZ, 0x7610, R10 ;  /* 0x00007610ff147816 */ /* 0x000fe4000000000a */
[--C-:B------:R-:W-:Y:S02]  /*0850*/  PRMT R19, RZ, 0x5410, R11.reuse ;  /* 0x00005410ff137816 */ /* 0x100fe4000000000b */
[----:B------:R-:W-:-:S02]  /*0860*/  PRMT R18, RZ, 0x7610, R11 ;  /* 0x00007610ff127816 */ /* 0x000fc4000000000b */
[--C-:B------:R-:W-:Y:S02]  /*0870*/  PRMT R0, RZ, 0x5410, R44.reuse ;  /* 0x00005410ff007816 */ /* 0x100fe4000000002c */
[----:B------:R-:W-:Y:S01]  /*0880*/  PRMT R43, RZ, 0x7610, R44 ;  /* 0x00007610ff2b7816 */ /* 0x000fe2000000002c */
[----:B------:R-:W-:Y:S01]  /*0890*/  IMAD.MOV.U32 R160, RZ, RZ, 0x1 ;  /* 0x00000001ffa07424 */ /* 0x000fe200078e00ff */
[--C-:B------:R-:W-:Y:S01]  /*08a0*/  PRMT R25, RZ, 0x5410, R8.reuse ;  /* 0x00005410ff197816 */ /* 0x100fe20000000008 */
[----:B------:R-:W-:Y:S01]  /*08b0*/  IMAD.MOV.U32 R161, RZ, RZ, RZ ;  /* 0x000000ffffa17224 */ /* 0x000fe200078e00ff */
[----:B------:R-:W-:Y:S01]  /*08c0*/  PRMT R24, RZ, 0x7610, R8 ;  /* 0x00007610ff187816 */ /* 0x000fe20000000008 */
[----:B------:R-:W-:Y:S01]  /*08d0*/  IMAD R164, R164, -0x326172a9, RZ ;  /* 0xcd9e8d57a4a47824 */ /* 0x000fe200078e02ff */
        /* <DEDUP_REMOVED lines=13> */
[----:B------:R-:W-:Y:S01]  /*09b0*/  LOP3.LUT R154, R157, R101, R150, 0x96, !PT ;  /* 0x000000659d9a7212 */ /* 0x000fe200078e9696 */
[----:B------:R-:W-:Y:S01]  /*09c0*/  IMAD.MOV.U32 R157, RZ, RZ, R120 ;  /* 0x000000ffff9d7224 */ /* 0x000fe200078e0078 */
        /* <DEDUP_REMOVED lines=32> */
[----:B------:R-:W-:Y:S02]  /*0bd0*/  LOP3.LUT R201, R201, 0x3, RZ, 0xc0, !PT ;  /* 0x00000003c9c97812 */ /* 0x000fe400078ec0ff */
[--C-:B--2---:R-:W-:Y:S02]  /*0be0*/  PRMT R162, RZ, 0x5410, R112.reuse ;  /* 0x00005410ffa27816 */ /* 0x104fe40000000070 */
[----:B------:R-:W-:Y:S02]  /*0bf0*/  PRMT R166, RZ, 0x7610, R112 ;  /* 0x00007610ffa67816 */ /* 0x000fe40000000070 */
[--C-:B------:R-:W-:Y:S02]  /*0c00*/  PRMT R165, RZ, 0x5410, R113.reuse ;  /* 0x00005410ffa57816 */ /* 0x100fe40000000071 */
[----:B------:R-:W-:-:S02]  /*0c10*/  PRMT R167, RZ, 0x7610, R113 ;  /* 0x00007610ffa77816 */ /* 0x000fc40000000071 */
[--C-:B------:R-:W-:Y:S02]  /*0c20*/  PRMT R168, RZ, 0x5410, R114.reuse ;  /* 0x00005410ffa87816 */ /* 0x100fe40000000072 */
[----:B------:R-:W-:Y:S02]  /*0c30*/  PRMT R169, RZ, 0x7610, R114 ;  /* 0x00007610ffa97816 */ /* 0x000fe40000000072 */
[--C-:B------:R-:W-:Y:S02]  /*0c40*/  PRMT R170, RZ, 0x5410, R115.reuse ;  /* 0x00005410ffaa7816 */ /* 0x100fe40000000073 */
[----:B------:R-:W-:Y:S02]  /*0c50*/  PRMT R171, RZ, 0x7610, R115 ;  /* 0x00007610ffab7816 */ /* 0x000fe40000000073 */
.L_x_4116:
[----:B------:R-:W-:Y:S01]  /*0c60*/  ISETP.NE.U32.AND P1, PT, RZ, c[0x0][0x1c0], PT ;  /* 0x00007000ff007a0c */ /* 0x000fe20003f25070 */
[----:B------:R-:W-:Y:S01]  /*0c70*/  IMAD R104, R163, c[0x0][0x168], RZ ;  /* 0x00005a00a3687a24 */ /* 0x000fe200078e02ff */
[----:B------:R-:W-:Y:S01]  /*0c80*/  ISETP.NE.U32.AND P0, PT, RZ, c[0x0][0x180], PT ;  /* 0x00006000ff007a0c */ /* 0x000fe20003f05070 */
[----:B------:R-:W-:Y:S01]  /*0c90*/  IMAD.MOV.U32 R181, RZ, RZ, 0x10 ;  /* 0x00000010ffb57424 */ /* 0x000fe200078e00ff */
[----:B------:R-:W-:-:S02]  /*0ca0*/  ISETP.NE.AND.EX P1, PT, RZ, c[0x0][0x1c4], PT, P1 ;  /* 0x00007100ff007a0c */ /* 0x000fc40003f25310 */
[----:B------:R-:W-:Y:S02]  /*0cb0*/  ISETP.NE.AND.EX P0, PT, RZ, c[0x0][0x184], PT, P0 ;  /* 0x00006100ff007a0c */ /* 0x000fe40003f05300 */
[----:B------:R-:W-:-:S04]  /*0cc0*/  SHF.R.S32.HI R105, RZ, 0x1f, R104 ;  /* 0x0000001fff697819 */ /* 0x000fc80000011468 */
[----:B------:R-:W-:-:S04]  /*0cd0*/  LEA.HI R105, R105, R104, RZ, 0x3 ;  /* 0x0000006869697211 */ /* 0x000fc800078f18ff */
[----:B------:R-:W-:Y:S01]  /*0ce0*/  LEA.HI.SX32 R173, R105, R42, 0x1d ;  /* 0x0000002a69ad7211 */ /* 0x000fe200078feaff */
[----:B------:R-:W-:-:S04]  /*0cf0*/  @P1 IMAD.MOV.U32 R108, RZ, RZ, 0x2 ;  /* 0x00000002ff6c1424 */ /* 0x000fc800078e00ff */
[----:B------:R-:W-:-:S04]  /*0d00*/  @P1 IMAD.WIDE R108, R163, R108, c[0x0][0x1c0] ;  /* 0x00007000a36c1625 */ /* 0x000fc800078e026c */
[CC--:B------:R-:W-:Y:S02]  /*0d10*/  @P0 IMAD.WIDE.U32 R104, R173.reuse, R181.reuse, c[0x0][0x180] ;  /* 0x00006000ad680625 */ /* 0x0c0fe400078e00b5 */
[----:B------:R-:W2:Y:S02]  /*0d20*/  @P1 LDG.E.U16 R108, [R108.64] ;  /* 0x000000046c6c1981 */ /* 0x000ea4000c1e1500 */
[----:B------:R-:W-:Y:S02]  /*0d30*/  IMAD.WIDE.U32 R106, R173, R181, c[0x0][0x170] ;  /* 0x00005c00ad6a7625 */ /* 0x000fe400078e00b5 */
[----:B-----5:R0:W5:Y:S04]  /*0d40*/  @P0 LDG.E.128 R100, [R104.64] ;  /* 0x0000000468640981 */ /* 0x020168000c1e1d00 */
[----:B0-----:R-:W5:Y:S01]  /*0d50*/  LDG.E.128 R104, [R106.64] ;  /* 0x000000046a687981 */ /* 0x001f62000c1e1d00 */
[C---:B------:R-:W-:Y:S01]  /*0d60*/  ISETP.NE.AND P2, PT, R201.reuse, 0x1, PT ;  /* 0x00000001c900780c */ /* 0x040fe20003f45270 */
[----:B------:R-:W-:Y:S01]  /*0d70*/  HFMA2.MMA R192, -RZ, RZ, 1.875, 0 ;  /* 0x3f800000ffc07435 */ /* 0x000fe200000001ff */
[----:B------:R-:W-:Y:S01]  /*0d80*/  BSSY B0, `(.L_x_3721) ;  /* 0x000000d000007945 */ /* 0x000fe20003800000 */
[----:B------:R-:W-:-:S04]  /*0d90*/  IADD3 R110, R201, 0x1, RZ ;  /* 0x00000001c96e7810 */ /* 0x000fc80007ffe0ff */
[----:B--2---:R-:W-:-:S06]  /*0da0*/  @P1 PRMT R192, RZ, 0x5410, R108 ;  /* 0x00005410ffc01816 */ /* 0x004fcc000000006c */
        /* <DEDUP_REMOVED lines=9> */
.L_x_3722:
[----:B------:R-:W-:Y:S02]  /*0e40*/  IMAD.MOV.U32 R116, RZ, RZ, R164 ;  /* 0x000000ffff747224 */ /* 0x000fe400078e00a4 */
.L_x_3723:
[----:B------:R-:W-:Y:S05]  /*0e50*/  BSYNC B0 ;  /* 0x0000000000007941 */ /* 0x000fea0003800000 */
.L_x_3721:
        /* <DEDUP_REMOVED lines=16> */
.L_x_3727:
[----:B------:R-:W-:Y:S05]  /*0f60*/  BSYNC B1 ;  /* 0x0000000000017941 */ /* 0x000fea0003800000 */
.L_x_3726:
        /* <DEDUP_REMOVED lines=44> */
.L_x_3725:
[----:B------:R-:W-:Y:S05]  /*1230*/  BSYNC B0 ;  /* 0x0000000000007941 */ /* 0x000fea0003800000 */
.L_x_3724:
[----:B------:R-:W0:Y:S01]  /*1240*/  I2F.U32 R108, R116 ;  /* 0x00000074006c7306 */ /* 0x000e220000201000 */
[----:B-----5:R-:W-:Y:S01]  /*1250*/  PRMT R109, RZ, 0x5410, R104 ;  /* 0x00005410ff6d7816 */ /* 0x020fe20000000068 */
[----:B------:R-:W-:Y:S01]  /*1260*/  IMAD.MOV.U32 R191, RZ, RZ, 0x2f800000 ;  /* 0x2f800000ffbf7424 */ /* 0x000fe200078e00ff */
[----:B------:R-:W-:Y:S01]  /*1270*/  PRMT R114, RZ, 0x5410, R96 ;  /* 0x00005410ff727816 */ /* 0x000fe20000000060 */
[----:B------:R-:W-:Y:S01]  /*1280*/  BSSY B0, `(.L_x_3728) ;  /* 0x0000016000007945 */ /* 0x000fe20003800000 */
[----:B------:R-:W-:Y:S01]  /*1290*/  IADD3 R111, R110, 0x1, RZ ;  /* 0x000000016e6f7810 */ /* 0x000fe20007ffe0ff */
[----:B------:R-:W-:-:S04]  /*12a0*/  FMUL.FTZ R109, R109, R192 ;  /* 0x000000c06d6d7220 */ /* 0x000fc80000410000 */
[----:B------:R-:W-:Y:S02]  /*12b0*/  FMUL.FTZ R109, R109, c[0x0][0x1e8] ;  /* 0x00007a006d6d7a20 */ /* 0x000fe40000410000 */
[----:B0-----:R-:W-:-:S05]  /*12c0*/  FFMA.FTZ R108, R108, R191, 1.1641532182693481445e-10 ;  /* 0x2f0000006c6c7423 */ /* 0x001fca00000100bf */
[----:B------:R-:W-:-:S04]  /*12d0*/  FSETP.GTU.FTZ.AND P1, PT, R108, c[0x0][0x1e4], PT ;  /* 0x000079006c007a0b */ /* 0x000fc80003f3c000 */
[----:B------:R-:W-:Y:S02]  /*12e0*/  P2R R121, PR, RZ, 0x2 ;  /* 0x00000002ff797803 */ /* 0x000fe40000000000 */
[----:B------:R-:W-:Y:S02]  /*12f0*/  FSEL R109, R109, RZ, !P1 ;  /* 0x000000ff6d6d7208 */ /* 0x000fe40004800000 */
[----:B------:R-:W-:-:S03]  /*1300*/  ISETP.NE.AND P1, PT, R110, 0x1, PT ;  /* 0x000000016e00780c */ /* 0x000fc60003f25270 */
[----:B------:R-:W-:Y:S01]  /*1310*/  FMUL.FTZ R114, R109, R114 ;  /* 0x000000726d727220 */ /* 0x000fe20000410000 */
[----:B------:R-:W-:-:S05]  /*1320*/  @P0 PRMT R109, RZ, 0x5410, R100 ;  /* 0x00005410ff6d0816 */ /* 0x000fca0000000064 */
[----:B------:R-:W-:-:S04]  /*1330*/  @P0 FADD.FTZ R114, R114, R109 ;  /* 0x0000006d72720221 */ /* 0x000fc80000010000 */
        /* <DEDUP_REMOVED lines=9> */
.L_x_3729:
[----:B------:R-:W-:Y:S02]  /*13d0*/  IMAD.MOV.U32 R115, RZ, RZ, R164 ;  /* 0x000000ffff737224 */ /* 0x000fe400078e00a4 */
.L_x_3730:
[----:B------:R-:W-:Y:S05]  /*13e0*/  BSYNC B0 ;  /* 0x0000000000007941 */ /* 0x000fea0003800000 */
.L_x_3728:
        /* <DEDUP_REMOVED lines=16> */
.L_x_3734:
[----:B------:R-:W-:Y:S05]  /*14f0*/  BSYNC B1 ;  /* 0x0000000000017941 */ /* 0x000fea0003800000 */
.L_x_3733:
        /* <DEDUP_REMOVED lines=44> */
.L_x_3732:
[----:B------:R-:W-:Y:S05]  /*17c0*/  BSYNC B0 ;  /* 0x0000000000007941 */ /* 0x000fea0003800000 */
.L_x_3731:
[----:B------:R-:W0:Y:S01]  /*17d0*/  I2F.U32 R108, R115 ;  /* 0x00000073006c7306 */ /* 0x000e220000201000 */
[----:B------:R-:W-:Y:S01]  /*17e0*/  PRMT R109, RZ, 0x7610, R104 ;  /* 0x00007610ff6d7816 */ /* 0x000fe20000000068 */
[----:B------:R-:W-:Y:S01]  /*17f0*/  BSSY B0, `(.L_x_3735) ;  /* 0x0000017000007945 */ /* 0x000fe20003800000 */
[----:B------:R-:W-:Y:S02]  /*1800*/  PRMT R116, RZ, 0x7610, R96 ;  /* 0x00007610ff747816 */ /* 0x000fe40000000060 */
        /* <DEDUP_REMOVED lines=20> */
.L_x_3736:
[----:B------:R-:W-:Y:S02]  /*1950*/  IMAD.MOV.U32 R104, RZ, RZ, R164 ;  /* 0x000000ffff687224 */ /* 0x000fe400078e00a4 */
.L_x_3737:
[----:B------:R-:W-:Y:S05]  /*1960*/  BSYNC B0 ;  /* 0x0000000000007941 */ /* 0x000fea0003800000 */
.L_x_3735:
        /* <DEDUP_REMOVED lines=16> */
.L_x_3741:
[----:B------:R-:W-:Y:S05]  /*1a70*/  BSYNC B1 ;  /* 0x0000000000017941 */ /* 0x000fea0003800000 */
.L_x_3740:
        /* <DEDUP_REMOVED lines=44> */
.L_x_3739:
[----:B------:R-:W-:Y:S05]  /*1d40*/  BSYNC B0 ;  /* 0x0000000000007941 */ /* 0x000fea0003800000 */
.L_x_3738:
[----:B------:R-:W0:Y:S01]  /*1d50*/  I2F.U32 R104, R104 ;  /* 0x0000006800687306 */ /* 0x000e220000201000 */
[----:B------:R-:W-:Y:S01]  /*1d60*/  PRMT R109, RZ, 0x5410, R105 ;  /* 0x00005410ff6d7816 */ /* 0x000fe20000000069 */
[----:B------:R-:W-:Y:S01]  /*1d70*/  BSSY B0, `(.L_x_3742) ;  /* 0x0000016000007945 */ /* 0x000fe20003800000 */
[----:B------:R-:W-:-:S03]  /*1d80*/  ISETP.NE.AND P2, PT, R110, 0x1, PT ;  /* 0x000000016e00780c */ /* 0x000fc60003f45270 */
[----:B------:R-:W-:-:S04]  /*1d90*/  FMUL.FTZ R109, R109, R192 ;  /* 0x000000c06d6d7220 */ /* 0x000fc80000410000 */
[----:B------:R-:W-:Y:S02]  /*1da0*/  FMUL.FTZ R109, R109, c[0x0][0x1e8] ;  /* 0x00007a006d6d7a20 */ /* 0x000fe40000410000 */
[----:B0-----:R-:W-:Y:S01]  /*1db0*/  FFMA.FTZ R108, R104, R191, 1.1641532182693481445e-10 ;  /* 0x2f000000686c7423 */ /* 0x001fe200000100bf */
[----:B------:R-:W-:-:S04]  /*1dc0*/  PRMT R104, RZ, 0x5410, R97 ;  /* 0x00005410ff687816 */ /* 0x000fc80000000061 */
        /* <DEDUP_REMOVED lines=15> */
.L_x_3743:
[----:B------:R-:W-:Y:S02]  /*1ec0*/  IMAD.MOV.U32 R104, RZ, RZ, R164 ;  /* 0x000000ffff687224 */ /* 0x000fe400078e00a4 */
.L_x_3744:
[----:B------:R-:W-:Y:S05]  /*1ed0*/  BSYNC B0 ;  /* 0x0000000000007941 */ /* 0x000fea0003800000 */
.L_x_3742:
        /* <DEDUP_REMOVED lines=16> */
.L_x_3748:
[----:B------:R-:W-:Y:S05]  /*1fe0*/  BSYNC B1 ;  /* 0x0000000000017941 */ /* 0x000fea0003800000 */
.L_x_3747:
        /* <DEDUP_REMOVED lines=44> */
.L_x_3746:
[----:B------:R-:W-:Y:S05]  /*22b0*/  BSYNC B0 ;  /* 0x0000000000007941 */ /* 0x000fea0003800000 */
.L_x_3745:
[----:B------:R-:W0:Y:S01]  /*22c0*/  I2F.U32 R104, R104 ;  /* 0x0000006800687306 */ /* 0x000e220000201000 */
[----:B------:R-:W-:Y:S01]  /*22d0*/  PRMT R109, RZ, 0x7610, R105 ;  /* 0x00007610ff6d7816 */ /* 0x000fe20000000069 */
[----:B------:R-:W-:Y:S01]  /*22e0*/  BSSY B0, `(.L_x_3749) ;  /* 0x0000016000007945 */ /* 0x000fe20003800000 */
[----:B------:R-:W-:Y:S02]  /*22f0*/  ISETP.NE.AND P3, PT, R108, 0x1, PT ;  /* 0x000000016c00780c */ /* 0x000fe40003f65270 */
[----:B------:R-:W-:Y:S01]  /*2300*/  PRMT R118, RZ, 0x7610, R97 ;  /* 0x00007610ff767816 */ /* 0x000fe20000000061 */
        /* <DEDUP_REMOVED lines=18> */
.L_x_3750:
[----:B------:R-:W-:Y:S02]  /*2430*/  IMAD.MOV.U32 R119, RZ, RZ, R164 ;  /* 0x000000ffff777224 */ /* 0x000fe400078e00a4 */
.L_x_3751:
[----:B------:R-:W-:Y:S05]  /*2440*/  BSYNC B0 ;  /* 0x0000000000007941 */ /* 0x000fea0003800000 */
.L_x_3749:
        /* <DEDUP_REMOVED lines=16> */
.L_x_3755:
[----:B------:R-:W-:Y:S05]  /*2550*/  BSYNC B1 ;  /* 0x0000000000017941 */ /* 0x000fea0003800000 */
.L_x_3754:
        /* <DEDUP_REMOVED lines=44> */
.L_x_3753:
[----:B------:R-:W-:Y:S05]  /*2820*/  BSYNC B0 ;  /* 0x0000000000007941 */ /* 0x000fea0003800000 */
.L_x_3752:
        /* <DEDUP_REMOVED lines=9> */
[----:B------:R-:W-:Y:S02]  /*28c0*/  PRMT R104, RZ, 0x5410, R98 ;  /* 0x00005410ff687816 */ /* 0x000fe40000000062 */
        /* <DEDUP_REMOVED lines=13> */
.L_x_3757:
[----:B------:R-:W-:Y:S02]  /*29a0*/  IMAD.MOV.U32 R119, RZ, RZ, R164 ;  /* 0x000000ffff777224 */ /* 0x000fe400078e00a4 */
.L_x_3758:
[----:B------:R-:W-:Y:S05]  /*29b0*/  BSYNC B0 ;  /* 0x0000000000007941 */ /* 0x000fea0003800000 */
.L_x_3756:
        /* <DEDUP_REMOVED lines=16> */
.L_x_3762:
[----:B------:R-:W-:Y:S05]  /*2ac0*/  BSYNC B1 ;  /* 0x0000000000017941 */ /* 0x000fea0003800000 */
.L_x_3761:
        /* <DEDUP_REMOVED lines=44> */
.L_x_3760:
[----:B------:R-:W-:Y:S05]  /*2d90*/  BSYNC B0 ;  /* 0x0000000000007941 */ /* 0x000fea0003800000 */
.L_x_3759:
        /* <DEDUP_REMOVED lines=23> */
.L_x_3764:
[----:B------:R-:W-:Y:S02]  /*2f10*/  IMAD.MOV.U32 R106, RZ, RZ, R164 ;  /* 0x000000ffff6a7224 */ /* 0x000fe400078e00a4 */
.L_x_3765:
[----:B------:R-:W-:Y:S05]  /*2f20*/  BSYNC B0 ;  /* 0x0000000000007941 */ /* 0x000fea0003800000 */
.L_x_3763:
        /* <DEDUP_REMOVED lines=16> */
.L_x_3769:
[----:B------:R-:W-:Y:S05]  /*3030*/  BSYNC B1 ;  /* 0x0000000000017941 */ /* 0x000fea0003800000 */
.L_x_3768:
        /* <DEDUP_REMOVED lines=44> */
.L_x_3767:
[----:B------:R-:W-:Y:S05]  /*3300*/  BSYNC B0 ;  /* 0x0000000000007941 */ /* 0x000fea0003800000 */
.L_x_3766:
        /* <DEDUP_REMOVED lines=8> */
[----:B------:R-:W-:-:S04]  /*3390*/  PRMT R106, RZ, 0x5410, R99 ;  /* 0x00005410ff6a7816 */ /* 0x000fc80000000063 */
        /* <DEDUP_REMOVED lines=14> */
.L_x_3771:
[----:B------:R-:W-:Y:S02]  /*3480*/  IMAD.MOV.U32 R106, RZ, RZ, R164 ;  /* 0x000000ffff6a7224 */ /* 0x000fe400078e00a4 */
.L_x_3772:
[----:B------:R-:W-:Y:S05]  /*3490*/  BSYNC B0 ;  /* 0x0000000000007941 */ /* 0x000fea0003800000 */
.L_x_3770:
        /* <DEDUP_REMOVED lines=16> */
[----:B------:R-:W-:-:S04]  /*35a0*/  ISETP.NE.AND P0, PT, R104, RZ, PT ;  /* 0x000000ff6800720c */ /* 0x000fc80003f05270 */
[----:B------:R-:W-:-:S04]  /*35b0*/  @!P6 MOV R161, R108 ;  /* 0x0000006c00a1e202 */ /* 0x000fc80000000f00 */
.L_x_3776:
[----:B------:R-:W-:Y:S05]  /*35c0*/  BSYNC B1 ;  /* 0x0000000000017941 */ /* 0x000fea0003800000 */
.L_x_3775:
        /* <DEDUP_REMOVED lines=44> */
.L_x_3774:
[----:B------:R-:W-:Y:S05]  /*3890*/  BSYNC B0 ;  /* 0x0000000000007941 */ /* 0x000fea0003800000 */
.L_x_3773:
[----:B------:R-:W0:Y:S01]  /*38a0*/  I2F.U32 R104, R106 ;  /* 0x0000006a00687306 */ /* 0x000e220000201000 */
[----:B------:R-:W-:Y:S01]  /*38b0*/  SEL R113, RZ, 0x10000, P5 ;  /* 0x00010000ff717807 */ /* 0x000fe20002800000 */
[----:B------:R-:W-:Y:S01]  /*38c0*/  IMAD.MOV.U32 R177, RZ, RZ, 0x8 ;  /* 0x00000008ffb17424 */ /* 0x000fe200078e00ff */
[----:B------:R-:W-:Y:S01]  /*38d0*/  ISETP.NE.AND P5, PT, R122, RZ, PT ;  /* 0x000000ff7a00720c */ /* 0x000fe20003fa5270 */
[----:B------:R-:W-:Y:S01]  /*38e0*/  IMAD.WIDE.U32 R174, R173, R181, c[0x0][0x188] ;  /* 0x00006200adae7625 */ /* 0x000fe200078e00b5 */
[----:B------:R-:W-:Y:S02]  /*38f0*/  PRMT R107, RZ, 0x7610, R107 ;  /* 0x00007610ff6b7816 */ /* 0x000fe4000000006b */
[----:B------:R-:W-:Y:S02]  /*3900*/  SEL R105, RZ, 0x1, P2 ;  /* 0x00000001ff697807 */ /* 0x000fe40001000000 */
[----:B------:R-:W-:Y:S01]  /*3910*/  SEL R110, RZ, 0x1, P1 ;  /* 0x00000001ff6e7807 */ /* 0x000fe20000800000 */
[----:B------:R-:W-:Y:S01]  /*3920*/  FMUL.FTZ R107, R107, R192 ;  /* 0x000000c06b6b7220 */ /* 0x000fe20000410000 */
[----:B------:R-:W-:-:S02]  /*3930*/  SEL R108, RZ, 0x1, P5 ;  /* 0x00000001ff6c7807 */ /* 0x000fc40002800000 */
[----:B------:R-:W-:Y:S01]  /*3940*/  SEL R112, RZ, 0x100, P4 ;  /* 0x00000100ff707807 */ /* 0x000fe20002000000 */
[----:B------:R-:W-:Y:S01]  /*3950*/  IMAD.WIDE.U32 R110, R110, 0x10000, RZ ;  /* 0x000100006e6e7825 */ /* 0x000fe200078e00ff */
[----:B------:R-:W-:Y:S02]  /*3960*/  ISETP.NE.AND P6, PT, R121, RZ, PT ;  /* 0x000000ff7900720c */ /* 0x000fe40003fc5270 */
[----:B------:R-:W-:Y:S01]  /*3970*/  SEL R123, RZ, 0x1, P3 ;  /* 0x00000001ff7b7807 */ /* 0x000fe20001800000 */
[----:B0-----:R-:W-:Y:S01]  /*3980*/  FFMA.FTZ R104, R104, R191, 1.1641532182693481445e-10 ;  /* 0x2f00000068687423 */ /* 0x001fe200000100bf */
[----:B------:R-:W-:Y:S01]  /*3990*/  IADD3 R182, R173, 0x80, RZ ;  /* 0x00000080adb67810 */ /* 0x000fe20007ffe0ff */
[----:B------:R-:W-:-:S03]  /*39a0*/  IMAD.WIDE.U32 R108, R108, 0x100, RZ ;  /* 0x000001006c6c7825 */ /* 0x000fc600078e00ff */
[----:B------:R-:W-:Y:S01]  /*39b0*/  FSETP.GTU.FTZ.AND P2, PT, R104, c[0x0][0x1e4], PT ;  /* 0x0000790068007a0b */ /* 0x000fe20003f5c000 */
[----:B------:R-:W-:-:S03]  /*39c0*/  IMAD.WIDE.U32 R104, R105, 0x1000000, RZ ;  /* 0x0100000069687825 */ /* 0x000fc600078e00ff */
[----:B------:R-:W-:Y:S01]  /*39d0*/  SEL R106, RZ, 0x1000000, P2 ;  /* 0x01000000ff6a7807 */ /* 0x000fe20001000000 */
[----:B------:R-:W-:Y:S01]  /*39e0*/  FMUL.FTZ R107, R107, c[0x0][0x1e8] ;  /* 0x00007a006b6b7a20 */ /* 0x000fe20000410000 */
[----:B------:R-:W-:Y:S02]  /*39f0*/  LOP3.LUT R108, R108, R104, R110, 0xfe, !PT ;  /* 0x000000686c6c7212 */ /* 0x000fe400078efe6e */
[----:B------:R-:W-:Y:S02]  /*3a00*/  PRMT R104, RZ, 0x7610, R99 ;  /* 0x00007610ff687816 */ /* 0x000fe40000000063 */
[----:B------:R-:W-:Y:S02]  /*3a10*/  FSEL R107, R107, RZ, !P2 ;  /* 0x000000ff6b6b7208 */ /* 0x000fe40005000000 */
[----:B------:R-:W-:Y:S02]  /*3a20*/  LOP3.LUT R106, R112, R106, R113, 0xfe, !PT ;  /* 0x0000006a706a7212 */ /* 0x000fe400078efe71 */
[----:B------:R-:W-:Y:S01]  /*3a30*/  SEL R113, RZ, 0x1, P6 ;  /* 0x00000001ff717807 */ /* 0x000fe20003000000 */
[----:B------:R-:W-:Y:S01]  /*3a40*/  FMUL.FTZ R121, R107, R104 ;  /* 0x000000686b797220 */ /* 0x000fe20000410000 */
[----:B------:R-:W-:-:S02]  /*3a50*/  @P0 PRMT R104, RZ, 0x7610, R103 ;  /* 0x00007610ff680816 */ /* 0x000fc40000000067 */
[----:B------:R-:W-:Y:S02]  /*3a60*/  LOP3.LUT R108, R108, R113, RZ, 0xfc, !PT ;  /* 0x000000716c6c7212 */ /* 0x000fe400078efcff */
[----:B------:R-:W-:Y:S01]  /*3a70*/  LOP3.LUT R113, R105, R106, R123, 0xfe, !PT ;  /* 0x0000006a69717212 */ /* 0x000fe200078efe7b */
[----:B------:R-:W-:Y:S01]  /*3a80*/  @P0 FADD.FTZ R121, R121, R104 ;  /* 0x0000006879790221 */ /* 0x000fe20000010000 */
[----:B------:R-:W-:Y:S01]  /*3a90*/  F2FP.BF16.PACK_AB R106, R120, R117 ;  /* 0x00000075786a723e */ /* 0x000fe200000010ff */
[----:B------:R-:W-:Y:S01]  /*3aa0*/  IMAD.WIDE.U32 R122, R173, R177, c[0x0][0x190] ;  /* 0x00006400ad7a7625 */ /* 0x000fe200078e00b1 */
[----:B------:R-:W-:Y:S02]  /*3ab0*/  F2FP.BF16.PACK_AB R105, R118, R115 ;  /* 0x000000737669723e */ /* 0x000fe400000010ff */
[----:B------:R-:W-:Y:S02]  /*3ac0*/  F2FP.BF16.PACK_AB R104, R116, R114 ;  /* 0x000000727468723e */ /* 0x000fe400000010ff */
[----:B------:R-:W-:-:S02]  /*3ad0*/  F2FP.BF16.PACK_AB R107, R121, R119 ;  /* 0x00000077796b723e */ /* 0x000fc400000010ff */
[----:B------:R-:W-:Y:S01]  /*3ae0*/  LOP3.LUT R109, R109, R113, R111, 0xfe, !PT ;  /* 0x000000716d6d7212 */ /* 0x000fe200078efe6f */
[CC--:B------:R-:W-:Y:S02]  /*3af0*/  @P0 IMAD.WIDE.U32 R110, R182.reuse, R181.reuse, c[0x0][0x180] ;  /* 0x00006000b66e0625 */ /* 0x0c0fe400078e00b5 */
[----:B------:R0:W-:Y:S02]  /*3b00*/  STG.E.128 [R174.64], R104 ;  /* 0x00000068ae007986 */ /* 0x0001e4000c101d04 */
[----:B------:R-:W-:Y:S02]  /*3b10*/  IMAD.WIDE.U32 R112, R182, R181, c[0x0][0x170] ;  /* 0x00005c00b6707625 */ /* 0x000fe400078e00b5 */
[----:B------:R1:W-:Y:S04]  /*3b20*/  STG.E.64 [R122.64], R108 ;  /* 0x0000006c7a007986 */ /* 0x0003e8000c101b04 */
[----:B------:R1:W5:Y:S04]  /*3b30*/  @P0 LDG.E.128 R100, [R110.64] ;  /* 0x000000046e640981 */ /* 0x000368000c1e1d00 */
[----:B0-----:R1:W5:Y:S01]  /*3b40*/  LDG.E.128 R104, [R112.64] ;  /* 0x0000000470687981 */ /* 0x001362000c1e1d00 */
[C---:B------:R-:W-:Y:S01]  /*3b50*/  ISETP.NE.AND P1, PT, R176.reuse, 0x1, PT ;  /* 0x00000001b000780c */ /* 0x040fe20003f25270 */
[----:B------:R-:W-:Y:S01]  /*3b60*/  BSSY B0, `(.L_x_3777) ;  /* 0x000000c000007945 */ /* 0x000fe20003800000 */
[----:B------:R-:W-:-:S11]  /*3b70*/  IADD3 R178, R176, 0x1, RZ ;  /* 0x00000001b0b27810 */ /* 0x000fd60007ffe0ff */
[----:B------:R-:W-:Y:S05]  /*3b80*/  @!P1 BRA `(.L_x_3778) ;  /* 0x0000008000009947 */ /* 0x000fea0003800000 */
[----:B-1----:R-:W-:Y:S01]  /*3b90*/  ISETP.NE.AND P1, PT, R176, 0x2, PT ;  /* 0x00000002b000780c */ /* 0x002fe20003f25270 */
[----:B------:R-:W-:-:S12]  /*3ba0*/  IMAD.MOV.U32 R174, RZ, RZ, R154 ;  /* 0x000000ffffae7224 */ /* 0x000fd800078e009a */
[----:B------:R-:W-:Y:S05]  /*3bb0*/  @!P1 BRA `(.L_x_3779) ;  /* 0x0000006000009947 */ /* 0x000fea0003800000 */
[----:B------:R-:W-:Y:S02]  /*3bc0*/  ISETP.NE.AND P1, PT, R176, 0x3, PT ;  /* 0x00000003b000780c */ /* 0x000fe40003f25270 */
[----:B------:R-:W-:-:S11]  /*3bd0*/  MOV R174, R155 ;  /* 0x0000009b00ae7202 */ /* 0x000fd60000000f00 */
[----:B------:R-:W-:Y:S05]  /*3be0*/  @P1 BRA `(.L_x_3779) ;  /* 0x0000003000001947 */ /* 0x000fea0003800000 */
[----:B------:R-:W-:Y:S01]  /*3bf0*/  IMAD.MOV.U32 R174, RZ, RZ, R156 ;  /* 0x000000ffffae7224 */ /* 0x000fe200078e009c */
[----:B------:R-:W-:Y:S05]  /*3c00*/  BRA `(.L_x_3779) ;  /* 0x0000001000007947 */ /* 0x000fea0003800000 */
.L_x_3778:
[----:B-1----:R-:W-:Y:S02]  /*3c10*/  IMAD.MOV.U32 R174, RZ, RZ, R164 ;  /* 0x000000ffffae7224 */ /* 0x002fe400078e00a4 */
.L_x_3779:
[----:B------:R-:W-:Y:S05]  /*3c20*/  BSYNC B0 ;  /* 0x0000000000007941 */ /* 0x000fea0003800000 */
.L_x_3777:
        /* <DEDUP_REMOVED lines=16> */
.L_x_3783:
[----:B------:R-:W-:Y:S05]  /*3d30*/  BSYNC B1 ;  /* 0x0000000000017941 */ /* 0x000fea0003800000 */
.L_x_3782:
        /* <DEDUP_REMOVED lines=44> */
.L_x_3781:
[----:B------:R-:W-:Y:S05]  /*4000*/  BSYNC B0 ;  /* 0x0000000000007941 */ /* 0x000fea0003800000 */
.L_x_3780:
[----:B------:R-:W0:Y:S01]  /*4010*/  I2F.U32 R108, R174 ;  /* 0x000000ae006c7306 */ /* 0x000e220000201000 */
[----:B-----5:R-:W-:Y:S01]  /*4020*/  PRMT R109, RZ, 0x5410, R104 ;  /* 0x00005410ff6d7816 */ /* 0x020fe20000000068 */
        /* <DEDUP_REMOVED lines=22> */
.L_x_3785:
[----:B------:R-:W-:Y:S02]  /*4190*/  MOV R123, R164 ;  /* 0x000000a4007b7202 */ /* 0x000fe40000000f00 */
.L_x_3786:
[----:B------:R-:W-:Y:S05]  /*41a0*/  BSYNC B0 ;  /* 0x0000000000007941 */ /* 0x000fea0003800000 */
.L_x_3784:
        /* <DEDUP_REMOVED lines=16> */
.L_x_3790:
[----:B------:R-:W-:Y:S05]  /*42b0*/  BSYNC B1 ;  /* 0x0000000000017941 */ /* 0x000fea0003800000 */
.L_x_3789:
        /* <DEDUP_REMOVED lines=42> */
[----:B------:R-:W-:Y:S01]  /*4560*/  LOP3.LUT R154, R109, R154, R150, 0x96, !PT ;  /* 0x0000009a6d9a7212 */ /* 0x000fe200078e9696 */
[----:B------:R-:W-:-:S04]  /*4570*/  IMAD.MOV.U32 R156, RZ, RZ, R108 ;  /* 0x000000ffff9c7224 */ /* 0x000fc800078e006c */
.L_x_3788:
[----:B------:R-:W-:Y:S05]  /*4580*/  BSYNC B0 ;  /* 0x0000000000007941 */ /* 0x000fea0003800000 */
.L_x_3787:
        /* <DEDUP_REMOVED lines=24> */
.L_x_3792:
[----:B------:R-:W-:Y:S02]  /*4710*/  IMAD.MOV.U32 R104, RZ, RZ, R164 ;  /* 0x000000ffff687224 */ /* 0x000fe400078e00a4 */
.L_x_3793:
[----:B------:R-:W-:Y:S05]  /*4720*/  BSYNC B0 ;  /* 0x0000000000007941 */ /* 0x000fea0003800000 */
.L_x_3791:
        /* <DEDUP_REMOVED lines=16> */
.L_x_3797:
[----:B------:R-:W-:Y:S05]  /*4830*/  BSYNC B1 ;  /* 0x0000000000017941 */ /* 0x000fea0003800000 */
.L_x_3796:
        /* <DEDUP_REMOVED lines=44> */
.L_x_3795:
[----:B------:R-:W-:Y:S05]  /*4b00*/  BSYNC B0 ;  /* 0x0000000000007941 */ /* 0x000fea0003800000 */
.L_x_3794:
        /* <DEDUP_REMOVED lines=23> */
.L_x_3799:
[----:B------:R-:W-:Y:S02]  /*4c80*/  IMAD.MOV.U32 R104, RZ, RZ, R164 ;  /* 0x000000ffff687224 */ /* 0x000fe400078e00a4 */
.L_x_3800:
[----:B------:R-:W-:Y:S05]  /*4c90*/  BSYNC B0 ;  /* 0x0000000000007941 */ /* 0x000fea0003800000 */
.L_x_3798:
        /* <DEDUP_REMOVED lines=16> */
.L_x_3804:
[----:B------:R-:W-:Y:S05]  /*4da0*/  BSYNC B1 ;  /* 0x0000000000017941 */ /* 0x000fea0003800000 */
.L_x_3803:
        /* <DEDUP_REMOVED lines=44> */
.L_x_3802:
[----:B------:R-:W-:Y:S05]  /*5070*/  BSYNC B0 ;  /* 0x0000000000007941 */ /* 0x000fea0003800000 */
.L_x_3801:
        /* <DEDUP_REMOVED lines=23> */
.L_x_3806:
[----:B------:R-:W-:Y:S02]  /*51f0*/  MOV R178, R164 ;  /* 0x000000a400b27202 */ /* 0x000fe40000000f00 */
.L_x_3807:
[----:B------:R-:W-:Y:S05]  /*5200*/  BSYNC B0 ;  /* 0x0000000000007941 */ /* 0x000fea0003800000 */
.L_x_3805:
        /* <DEDUP_REMOVED lines=16> */
.L_x_3811:
[----:B------:R-:W-:Y:S05]  /*5310*/  BSYNC B1 ;  /* 0x0000000000017941 */ /* 0x000fea0003800000 */
.L_x_3810:
        /* <DEDUP_REMOVED lines=39> */
[----:B------:R-:W-:Y:S01]  /*5590*/  LOP3.LUT R155, R109, R110, R151, 0x96, !PT ;  /* 0x0000006e6d9b7212 */ /* 0x000fe200078e9697 */
[----:B------:R-:W-:Y:S02]  /*55a0*/  HFMA2.MMA R109, -RZ, RZ, 0, 0 ;  /* 0x00000000ff6d7435 */ /* 0x000fe400000001ff */
[----:B------:R-:W-:Y:S01]  /*55b0*/  IMAD.MOV.U32 R164, RZ, RZ, R108 ;  /* 0x000000ffffa47224 */ /* 0x000fe200078e006c */
[----:B------:R-:W-:Y:S01]  /*55c0*/  LOP3.LUT R154, R105, R154, R150, 0x96, !PT ;  /* 0x0000009a699a7212 */ /* 0x000fe200078e9696 */
[----:B------:R-:W-:Y:S02]  /*55d0*/  IMAD.MOV.U32 R156, RZ, RZ, R104 ;  /* 0x000000ffff9c7224 */ /* 0x000fe400078e0068 */
.L_x_3809:
[----:B------:R-:W-:Y:S05]  /*55e0*/  BSYNC B0 ;  /* 0x0000000000007941 */ /* 0x000fea0003800000 */
.L_x_3808:
        /* <DEDUP_REMOVED lines=23> */
.L_x_3813:
[----:B------:R-:W-:Y:S02]  /*5760*/  IMAD.MOV.U32 R178, RZ, RZ, R164 ;  /* 0x000000ffffb27224 */ /* 0x000fe400078e00a4 */
.L_x_3814:
[----:B------:R-:W-:Y:S05]  /*5770*/  BSYNC B0 ;  /* 0x0000000000007941 */ /* 0x000fea0003800000 */
.L_x_3812:
        /* <DEDUP_REMOVED lines=16> */
.L_x_3818:
[----:B------:R-:W-:Y:S05]  /*5880*/  BSYNC B1 ;  /* 0x0000000000017941 */ /* 0x000fea0003800000 */
.L_x_3817:
        /* <DEDUP_REMOVED lines=44> */
.L_x_3816:
[----:B------:R-:W-:Y:S05]  /*5b50*/  BSYNC B0 ;  /* 0x0000000000007941 */ /* 0x000fea0003800000 */
.L_x_3815:
        /* <DEDUP_REMOVED lines=9> */
[----:B------:R-:W-:Y:S02]  /*5bf0*/  PRMT R104, RZ, 0x7610, R94 ;  /* 0x00007610ff687816 */ /* 0x000fe4000000005e */
        /* <DEDUP_REMOVED lines=13> */
.L_x_3820:
[----:B------:R-:W-:Y:S02]  /*5cd0*/  IMAD.MOV.U32 R106, RZ, RZ, R164 ;  /* 0x000000ffff6a7224 */ /* 0x000fe400078e00a4 */
.L_x_3821:
[----:B------:R-:W-:Y:S05]  /*5ce0*/  BSYNC B0 ;  /* 0x0000000000007941 */ /* 0x000fea0003800000 */
.L_x_3819:
        /* <DEDUP_REMOVED lines=16> */
.L_x_3825:
[----:B------:R-:W-:Y:S05]  /*5df0*/  BSYNC B1 ;  /* 0x0000000000017941 */ /* 0x000fea0003800000 */
.L_x_3824:
        /* <DEDUP_REMOVED lines=44> */
.L_x_3823:
[----:B------:R-:W-:Y:S05]  /*60c0*/  BSYNC B0 ;  /* 0x0000000000007941 */ /* 0x000fea0003800000 */
.L_x_3822:
[----:B------:R-:W0:Y:S01]  /*60d0*/  I2F.U32 R106, R106 ;  /* 0x0000006a006a7306 */ /* 0x000e220000201000 */
[----:B------:R-:W-:Y:S01]  /*60e0*/  PRMT R109, RZ, 0x5410, R107 ;  /* 0x00005410ff6d7816 */ /* 0x000fe2000000006b */
[----:B------:R-:W-:Y:S01]  /*60f0*/  BSSY B0, `(.L_x_3826) ;  /* 0x0000016000007945 */ /* 0x000fe20003800000 */
[C---:B------:R-:W-:Y:S02]  /*6100*/  ISETP.NE.AND P6, PT, R104.reuse, 0x1, PT ;  /* 0x000000016800780c */ /* 0x040fe40003fc5270 */
[----:B------:R-:W-:Y:S01]  /*6110*/  PRMT R178, RZ, 0x5410, R95 ;  /* 0x00005410ffb27816 */ /* 0x000fe2000000005f */
[----:B------:R-:W-:Y:S01]  /*6120*/  FMUL.FTZ R109, R109, R192 ;  /* 0x000000c06d6d7220 */ /* 0x000fe20000410000 */
[----:B------:R-:W-:-:S03]  /*6130*/  IADD3 R186, R104, 0x1, RZ ;  /* 0x0000000168ba7810 */ /* 0x000fc60007ffe0ff */
[----:B------:R-:W-:Y:S02]  /*6140*/  FMUL.FTZ R109, R109, c[0x0][0x1e8] ;  /* 0x00007a006d6d7a20 */ /* 0x000fe40000410000 */
[----:B0-----:R-:W-:-:S05]  /*6150*/  FFMA.FTZ R105, R106, R191, 1.1641532182693481445e-10 ;  /* 0x2f0000006a697423 */ /* 0x001fca00000100bf */
[----:B------:R-:W-:Y:S02]  /*6160*/  FSETP.GTU.FTZ.AND P5, PT, R105, c[0x0][0x1e4], PT ;  /* 0x0000790069007a0b */ /* 0x000fe40003fbc000 */
[----:B------:R-:W-:Y:S02]  /*6170*/  @P0 PRMT R105, RZ, 0x5410, R103 ;  /* 0x00005410ff690816 */ /* 0x000fe40000000067 */
        /* <DEDUP_REMOVED lines=12> */
.L_x_3827:
[----:B------:R-:W-:Y:S02]  /*6240*/  MOV R106, R164 ;  /* 0x000000a4006a7202 */ /* 0x000fe40000000f00 */
.L_x_3828:
[----:B------:R-:W-:Y:S05]  /*6250*/  BSYNC B0 ;  /* 0x0000000000007941 */ /* 0x000fea0003800000 */
.L_x_3826:
        /* <DEDUP_REMOVED lines=18> */
.L_x_3832:
[----:B------:R-:W-:Y:S05]  /*6380*/  BSYNC B1 ;  /* 0x0000000000017941 */ /* 0x000fea0003800000 */
.L_x_3831:
        /* <DEDUP_REMOVED lines=44> */
.L_x_3830:
[----:B------:R-:W-:Y:S05]  /*6650*/  BSYNC B0 ;  /* 0x0000000000007941 */ /* 0x000fea0003800000 */
.L_x_3829:
[----:B------:R-:W0:Y:S01]  /*6660*/  I2F.U32 R104, R106 ;  /* 0x0000006a00687306 */ /* 0x000e220000201000 */
[----:B------:R-:W-:Y:S01]  /*6670*/  SEL R112, RZ, 0x10000, P5 ;  /* 0x00010000ff707807 */ /* 0x000fe20002800000 */
[----:B------:R-:W-:Y:S01]  /*6680*/  IMAD.WIDE.U32 R184, R182, R181, c[0x0][0x188] ;  /* 0x00006200b6b87625 */ /* 0x000fe200078e00b5 */
[----:B------:R-:W-:Y:S02]  /*6690*/  ISETP.NE.AND P5, PT, R183, RZ, PT ;  /* 0x000000ffb700720c */ /* 0x000fe40003fa5270 */
[----:B------:R-:W-:Y:S02]  /*66a0*/  PRMT R107, RZ, 0x7610, R107 ;  /* 0x00007610ff6b7816 */ /* 0x000fe4000000006b */
[----:B------:R-:W-:Y:S02]  /*66b0*/  SEL R105, RZ, 0x1, P2 ;  /* 0x00000001ff697807 */ /* 0x000fe40001000000 */
[----:B------:R-:W-:Y:S01]  /*66c0*/  SEL R110, RZ, 0x1, P1 ;  /* 0x00000001ff6e7807 */ /* 0x000fe20000800000 */
[----:B------:R-:W-:Y:S01]  /*66d0*/  FMUL.FTZ R107, R107, R192 ;  /* 0x000000c06b6b7220 */ /* 0x000fe20000410000 */
[----:B------:R-:W-:-:S02]  /*66e0*/  SEL R108, RZ, 0x1, P5 ;  /* 0x00000001ff6c7807 */ /* 0x000fc40002800000 */
[----:B------:R-:W-:Y:S01]  /*66f0*/  ISETP.NE.AND P6, PT, R180, RZ, PT ;  /* 0x000000ffb400720c */ /* 0x000fe20003fc5270 */
[----:B------:R-:W-:Y:S01]  /*6700*/  IMAD.WIDE.U32 R110, R110, 0x10000, RZ ;  /* 0x000100006e6e7825 */ /* 0x000fe200078e00ff */
[----:B------:R-:W-:Y:S02]  /*6710*/  SEL R183, RZ, 0x100, P4 ;  /* 0x00000100ffb77807 */ /* 0x000fe40002000000 */
[----:B------:R-:W-:Y:S01]  /*6720*/  SEL R113, RZ, 0x1, P6 ;  /* 0x00000001ff717807 */ /* 0x000fe20003000000 */
[----:B0-----:R-:W-:Y:S01]  /*6730*/  FFMA.FTZ R104, R104, R191, 1.1641532182693481445e-10 ;  /* 0x2f00000068687423 */ /* 0x001fe200000100bf */
[----:B------:R-:W-:Y:S01]  /*6740*/  PRMT R180, RZ, 0x7610, R95 ;  /* 0x00007610ffb47816 */ /* 0x000fe2000000005f */
[----:B------:R-:W-:Y:S01]  /*6750*/  IMAD.WIDE.U32 R108, R108, 0x100, RZ ;  /* 0x000001006c6c7825 */ /* 0x000fe200078e00ff */
[----:B------:R-:W-:Y:S02]  /*6760*/  IADD3 R194, R173, 0x100, RZ ;  /* 0x00000100adc27810 */ /* 0x000fe40007ffe0ff */
[----:B------:R-:W-:Y:S01]  /*6770*/  FSETP.GTU.FTZ.AND P2, PT, R104, c[0x0][0x1e4], PT ;  /* 0x0000790068007a0b */ /* 0x000fe20003f5c000 */
[----:B------:R-:W-:-:S03]  /*6780*/  IMAD.WIDE.U32 R104, R105, 0x1000000, RZ ;  /* 0x0100000069687825 */ /* 0x000fc600078e00ff */
[----:B------:R-:W-:Y:S01]  /*6790*/  SEL R106, RZ, 0x1000000, P2 ;  /* 0x01000000ff6a7807 */ /* 0x000fe20001000000 */
[----:B------:R-:W-:Y:S01]  /*67a0*/  FMUL.FTZ R107, R107, c[0x0][0x1e8] ;  /* 0x00007a006b6b7a20 */ /* 0x000fe20000410000 */
[----:B------:R-:W-:Y:S02]  /*67b0*/  LOP3.LUT R108, R108, R104, R110, 0xfe, !PT ;  /* 0x000000686c6c7212 */ /* 0x000fe400078efe6e */
[----:B------:R-:W-:Y:S02]  /*67c0*/  LOP3.LUT R183, R183, R106, R112, 0xfe, !PT ;  /* 0x0000006ab7b77212 */ /* 0x000fe400078efe70 */
[----:B------:R-:W-:Y:S02]  /*67d0*/  SEL R104, RZ, 0x1, P3 ;  /* 0x00000001ff687807 */ /* 0x000fe40001800000 */
[----:B------:R-:W-:Y:S02]  /*67e0*/  FSEL R107, R107, RZ, !P2 ;  /* 0x000000ff6b6b7208 */ /* 0x000fe40005000000 */
[----:B------:R-:W-:-:S02]  /*67f0*/  LOP3.LUT R108, R108, R113, RZ, 0xfc, !PT ;  /* 0x000000716c6c7212 */ /* 0x000fc400078efcff */
[----:B------:R-:W-:Y:S01]  /*6800*/  LOP3.LUT R113, R105, R183, R104, 0xfe, !PT ;  /* 0x000000b769717212 */ /* 0x000fe200078efe68 */
[----:B------:R-:W-:Y:S01]  /*6810*/  FMUL.FTZ R180, R107, R180 ;  /* 0x000000b46bb47220 */ /* 0x000fe20000410000 */
[----:B------:R-:W-:Y:S01]  /*6820*/  @P0 PRMT R105, RZ, 0x7610, R103 ;  /* 0x00007610ff690816 */ /* 0x000fe20000000067 */
[----:B------:R-:W-:Y:S01]  /*6830*/  IMAD.WIDE.U32 R182, R182, R177, c[0x0][0x190] ;  /* 0x00006400b6b67625 */ /* 0x000fe200078e00b1 */
[----:B------:R-:W-:Y:S02]  /*6840*/  F2FP.BF16.PACK_AB R106, R179, R175 ;  /* 0x000000afb36a723e */ /* 0x000fe400000010ff */
[----:B------:R-:W-:Y:S01]  /*6850*/  F2FP.BF16.PACK_AB R104, R174, R122 ;  /* 0x0000007aae68723e */ /* 0x000fe200000010ff */
[----:B------:R-:W-:Y:S01]  /*6860*/  @P0 FADD.FTZ R180, R105, R180 ;  /* 0x000000b469b40221 */ /* 0x000fe20000010000 */
[----:B------:R-:W-:Y:S02]  /*6870*/  F2FP.BF16.PACK_AB R105, R176, R123 ;  /* 0x0000007bb069723e */ /* 0x000fe400000010ff */
[----:B------:R-:W-:Y:S01]  /*6880*/  LOP3.LUT R109, R109, R113, R111, 0xfe, !PT ;  /* 0x000000716d6d7212 */ /* 0x000fe200078efe6f */
[----:B------:R-:W-:Y:S01]  /*6890*/  @P0 IMAD.WIDE.U32 R110, R194, R181, c[0x0][0x180] ;  /* 0x00006000c26e0625 */ /* 0x000fe200078e00b5 */
[----:B------:R-:W-:-:S03]  /*68a0*/  F2FP.BF16.PACK_AB R107, R180, R178 ;  /* 0x000000b2b46b723e */ /* 0x000fc600000010ff */
[----:B------:R-:W-:Y:S02]  /*68b0*/  IMAD.WIDE.U32 R112, R194, R181, c[0x0][0x170] ;  /* 0x00005c00c2707625 */ /* 0x000fe400078e00b5 */
[----:B------:R0:W-:Y:S04]  /*68c0*/  STG.E.128 [R184.64], R104 ;  /* 0x00000068b8007986 */ /* 0x0001e8000c101d04 */
        /* <DEDUP_REMOVED lines=10> */
[----:B------:R-:W-:Y:S01]  /*6970*/  ISETP.NE.AND P1, PT, R186, 0x3, PT ;  /* 0x00000003ba00780c */ /* 0x000fe20003f25270 */
[----:B------:R-:W-:-:S12]  /*6980*/  IMAD.MOV.U32 R183, RZ, RZ, R155 ;  /* 0x000000ffffb77224 */ /* 0x000fd800078e009b */
[----:B------:R-:W-:Y:S05]  /*6990*/  @P1 BRA `(.L_x_3835) ;  /* 0x0000003000001947 */ /* 0x000fea0003800000 */
[----:B------:R-:W-:Y:S01]  /*69a0*/  IMAD.MOV.U32 R183, RZ, RZ, R156 ;  /* 0x000000ffffb77224 */ /* 0x000fe200078e009c */
[----:B------:R-:W-:Y:S05]  /*69b0*/  BRA `(.L_x_3835) ;  /* 0x0000001000007947 */ /* 0x000fea0003800000 */
.L_x_3834:
[----:B-1----:R-:W-:Y:S02]  /*69c0*/  IMAD.MOV.U32 R183, RZ, RZ, R164 ;  /* 0x000000ffffb77224 */ /* 0x002fe400078e00a4 */
.L_x_3835:
[----:B------:R-:W-:Y:S05]  /*69d0*/  BSYNC B0 ;  /* 0x0000000000007941 */ /* 0x000fea0003800000 */
.L_x_3833:
        /* <DEDUP_REMOVED lines=16> */
.L_x_3839:
[----:B------:R-:W-:Y:S05]  /*6ae0*/  BSYNC B1 ;  /* 0x0000000000017941 */ /* 0x000fea0003800000 */
.L_x_3838:
        /* <DEDUP_REMOVED lines=44> */
.L_x_3837:
[----:B------:R-:W-:Y:S05]  /*6db0*/  BSYNC B0 ;  /* 0x0000000000007941 */ /* 0x000fea0003800000 */
.L_x_3836:
[----:B------:R-:W0:Y:S01]  /*6dc0*/  I2F.U32 R108, R183 ;  /* 0x000000b7006c7306 */ /* 0x000e220000201000 */
[----:B-----5:R-:W-:Y:S01]  /*6dd0*/  PRMT R109, RZ, 0x5410, R104 ;  /* 0x00005410ff6d7816 */ /* 0x020fe20000000068 */
[----:B------:R-:W-:Y:S01]  /*6de0*/  BSSY B0, `(.L_x_3840) ;  /* 0x0000018000007945 */ /* 0x000fe20003800000 */
[----:B------:R-:W-:Y:S02]  /*6df0*/  LOP3.LUT R172, R172, 0xfffffffb, RZ, 0xc0, !PT ;  /* 0xfffffffbacac7812 */ /* 0x000fe400078ec0ff */
[----:B------:R-:W-:Y:S01]  /*6e00*/  PRMT R182, RZ, 0x5410, R88 ;  /* 0x00005410ffb67816 */ /* 0x000fe20000000058 */
[----:B------:R-:W-:Y:S01]  /*6e10*/  FMUL.FTZ R109, R109, R192 ;  /* 0x000000c06d6d7220 */ /* 0x000fe20000410000 */
[----:B------:R-:W-:-:S03]  /*6e20*/  IADD3 R110, R187, 0x1, RZ ;  /* 0x00000001bb6e7810 */ /* 0x000fc60007ffe0ff */
[----:B------:R-:W-:Y:S02]  /*6e30*/  FMUL.FTZ R109, R109, c[0x0][0x1e8] ;  /* 0x00007a006d6d7a20 */ /* 0x000fe40000410000 */
[----:B0-----:R-:W-:-:S05]  /*6e40*/  FFMA.FTZ R108, R108, R191, 1.1641532182693481445e-10 ;  /* 0x2f0000006c6c7423 */ /* 0x001fca00000100bf */
[----:B------:R-:W-:-:S04]  /*6e50*/  FSETP.GTU.FTZ.AND P1, PT, R108, c[0x0][0x1e4], PT ;  /* 0x000079006c007a0b */ /* 0x000fc80003f3c000 */
        /* <DEDUP_REMOVED lines=15> */
.L_x_3841:
[----:B------:R-:W-:Y:S02]  /*6f50*/  IMAD.MOV.U32 R184, RZ, RZ, R164 ;  /* 0x000000ffffb87224 */ /* 0x000fe400078e00a4 */
.L_x_3842:
[----:B------:R-:W-:Y:S05]  /*6f60*/  BSYNC B0 ;  /* 0x0000000000007941 */ /* 0x000fea0003800000 */
.L_x_3840:
        /* <DEDUP_REMOVED lines=16> */
.L_x_3846:
[----:B------:R-:W-:Y:S05]  /*7070*/  BSYNC B1 ;  /* 0x0000000000017941 */ /* 0x000fea0003800000 */
.L_x_3845:
        /* <DEDUP_REMOVED lines=39> */
[----:B------:R-:W-:Y:S02]  /*72f0*/  MOV R164, R110 ;  /* 0x0000006e00a47202 */ /* 0x000fe40000000f00 */
[----:B------:R-:W-:Y:S01]  /*7300*/  LOP3.LUT R155, R111, R112, R151, 0x96, !PT ;  /* 0x000000706f9b7212 */ /* 0x000fe200078e9697 */
[----:B------:R-:W-:Y:S01]  /*7310*/  IMAD.MOV.U32 R156, RZ, RZ, R108 ;  /* 0x000000ffff9c7224 */ /* 0x000fe200078e006c */
[----:B------:R-:W-:Y:S01]  /*7320*/  LOP3.LUT R154, R109, R154, R150, 0x96, !PT ;  /* 0x0000009a6d9a7212 */ /* 0x000fe200078e9696 */
[----:B------:R-:W-:Y:S02]  /*7330*/  IMAD.MOV.U32 R110, RZ, RZ, RZ ;  /* 0x000000ffff6e7224 */ /* 0x000fe400078e00ff */
.L_x_3844:
[----:B------:R-:W-:Y:S05]  /*7340*/  BSYNC B0 ;  /* 0x0000000000007941 */ /* 0x000fea0003800000 */
.L_x_3843:
[----:B------:R-:W0:Y:S01]  /*7350*/  I2F.U32 R108, R184 ;  /* 0x000000b8006c7306 */ /* 0x000e220000201000 */
[----:B------:R-:W-:Y:S01]  /*7360*/  PRMT R109, RZ, 0x7610, R104 ;  /* 0x00007610ff6d7816 */ /* 0x000fe20000000068 */
        /* <DEDUP_REMOVED lines=23> */
.L_x_3848:
[----:B------:R-:W-:Y:S02]  /*74e0*/  MOV R104, R164 ;  /* 0x000000a400687202 */ /* 0x000fe40000000f00 */
.L_x_3849:
[----:B------:R-:W-:Y:S05]  /*74f0*/  BSYNC B0 ;  /* 0x0000000000007941 */ /* 0x000fea0003800000 */
.L_x_3847:
        /* <DEDUP_REMOVED lines=16> */
.L_x_3853:
[----:B------:R-:W-:Y:S05]  /*7600*/  BSYNC B1 ;  /* 0x0000000000017941 */ /* 0x000fea0003800000 */
.L_x_3852:
        /* <DEDUP_REMOVED lines=44> */
.L_x_3851:
[----:B------:R-:W-:Y:S05]  /*78d0*/  BSYNC B0 ;  /* 0x0000000000007941 */ /* 0x000fea0003800000 */
.L_x_3850:
        /* <DEDUP_REMOVED lines=23> */
.L_x_3855:
[----:B------:R-:W-:Y:S02]  /*7a50*/  IMAD.MOV.U32 R104, RZ, RZ, R164 ;  /* 0x000000ffff687224 */ /* 0x000fe400078e00a4 */
.L_x_3856:
[----:B------:R-:W-:Y:S05]  /*7a60*/  BSYNC B0 ;  /* 0x0000000000007941 */ /* 0x000fea0003800000 */
.L_x_3854:
        /* <DEDUP_REMOVED lines=16> */
.L_x_3860:
[----:B------:R-:W-:Y:S05]  /*7b70*/  BSYNC B1 ;  /* 0x0000000000017941 */ /* 0x000fea0003800000 */
.L_x_3859:
        /* <DEDUP_REMOVED lines=44> */
.L_x_3858:
[----:B------:R-:W-:Y:S05]  /*7e40*/  BSYNC B0 ;  /* 0x0000000000007941 */ /* 0x000fea0003800000 */
.L_x_3857:
        /* <DEDUP_REMOVED lines=8> */
[----:B------:R-:W-:-:S04]  /*7ed0*/  FSETP.GTU.FTZ.AND P2, PT, R105, c[0x0][0x1e4], PT ;  /* 0x0000790069007a0b */ /* 0x000fc80003f5c000 */
[----:B------:R-:W-:-:S05]  /*7ee0*/  FSEL R109, R109, RZ, !P2 ;  /* 0x000000ff6d6d7208 */ /* 0x000fca0005000000 */
[----:B------:R-:W-:Y:S01]  /*7ef0*/  FMUL.FTZ R187, R109, R104 ;  /* 0x000000686dbb7220 */ /* 0x000fe20000410000 */
[----:B------:R-:W-:Y:S02]  /*7f00*/  @P0 PRMT R104, RZ, 0x7610, R101 ;  /* 0x00007610ff680816 */ /* 0x000fe40000000065 */
        /* <DEDUP_REMOVED lines=11> */
.L_x_3862:
[----:B------:R-:W-:Y:S02]  /*7fc0*/  IMAD.MOV.U32 R185, RZ, RZ, R164 ;  /* 0x000000ffffb97224 */ /* 0x000fe400078e00a4 */
.L_x_3863:
[----:B------:R-:W-:Y:S05]  /*7fd0*/  BSYNC B0 ;  /* 0x0000000000007941 */ /* 0x000fea0003800000 */
.L_x_3861:
        /* <DEDUP_REMOVED lines=16> */
.L_x_3867:
[----:B------:R-:W-:Y:S05]  /*80e0*/  BSYNC B1 ;  /* 0x0000000000017941 */ /* 0x000fea0003800000 */
.L_x_3866:
        /* <DEDUP_REMOVED lines=44> */
.L_x_3865:
[----:B------:R-:W-:Y:S05]  /*83b0*/  BSYNC B0 ;  /* 0x0000000000007941 */ /* 0x000fea0003800000 */
.L_x_3864:
[----:B------:R-:W0:Y:S01]  /*83c0*/  I2F.U32 R104, R185 ;  /* 0x000000b900687306 */ /* 0x000e220000201000 */
[----:B------:R-:W-:Y:S01]  /*83d0*/  PRMT R105, RZ, 0x5410, R106 ;  /* 0x00005410ff697816 */ /* 0x000fe2000000006a */
[----:B------:R-:W-:Y:S01]  /*83e0*/  BSSY B0, `(.L_x_3868) ;  /* 0x0000016000007945 */ /* 0x000fe20003800000 */
[----:B------:R-:W-:Y:S02]  /*83f0*/  ISETP.NE.AND P4, PT, R109, 0x1, PT ;  /* 0x000000016d00780c */ /* 0x000fe40003f85270 */
        /* <DEDUP_REMOVED lines=19> */
.L_x_3869:
[----:B------:R-:W-:Y:S02]  /*8530*/  MOV R185, R164 ;  /* 0x000000a400b97202 */ /* 0x000fe40000000f00 */
.L_x_3870:
[----:B------:R-:W-:Y:S05]  /*8540*/  BSYNC B0 ;  /* 0x0000000000007941 */ /* 0x000fea0003800000 */
.L_x_3868:
        /* <DEDUP_REMOVED lines=16> */
.L_x_3874:
[----:B------:R-:W-:Y:S05]  /*8650*/  BSYNC B1 ;  /* 0x0000000000017941 */ /* 0x000fea0003800000 */
.L_x_3873:
        /* <DEDUP_REMOVED lines=44> */
.L_x_3872:
[----:B------:R-:W-:Y:S05]  /*8920*/  BSYNC B0 ;  /* 0x0000000000007941 */ /* 0x000fea0003800000 */
.L_x_3871:
        /* <DEDUP_REMOVED lines=23> */
.L_x_3876:
[----:B------:R-:W-:Y:S02]  /*8aa0*/  IMAD.MOV.U32 R106, RZ, RZ, R164 ;  /* 0x000000ffff6a7224 */ /* 0x000fe400078e00a4 */
.L_x_3877:
[----:B------:R-:W-:Y:S05]  /*8ab0*/  BSYNC B0 ;  /* 0x0000000000007941 */ /* 0x000fea0003800000 */
.L_x_3875:
        /* <DEDUP_REMOVED lines=16> */
.L_x_3881:
[----:B------:R-:W-:Y:S05]  /*8bc0*/  BSYNC B1 ;  /* 0x0000000000017941 */ /* 0x000fea0003800000 */
.L_x_3880:
        /* <DEDUP_REMOVED lines=44> */
.L_x_3879:
[----:B------:R-:W-:Y:S05]  /*8e90*/  BSYNC B0 ;  /* 0x0000000000007941 */ /* 0x000fea0003800000 */
.L_x_3878:
        /* <DEDUP_REMOVED lines=23> */
.L_x_3883:
[----:B------:R-:W-:Y:S02]  /*9010*/  IMAD.MOV.U32 R106, RZ, RZ, R164 ;  /* 0x000000ffff6a7224 */ /* 0x000fe400078e00a4 */
.L_x_3884:
[----:B------:R-:W-:Y:S05]  /*9020*/  BSYNC B0 ;  /* 0x0000000000007941 */ /* 0x000fea0003800000 */
.L_x_3882:
        /* <DEDUP_REMOVED lines=18> */
.L_x_3888:
[----:B------:R-:W-:Y:S05]  /*9150*/  BSYNC B1 ;  /* 0x0000000000017941 */ /* 0x000fea0003800000 */
.L_x_3887:
        /* <DEDUP_REMOVED lines=44> */
.L_x_3886:
[----:B------:R-:W-:Y:S05]  /*9420*/  BSYNC B0 ;  /* 0x0000000000007941 */ /* 0x000fea0003800000 */
.L_x_3885:
[----:B------:R-:W0:Y:S01]  /*9430*/  I2F.U32 R104, R106 ;  /* 0x0000006a00687306 */ /* 0x000e220000201000 */
[----:B------:R-:W-:Y:S01]  /*9440*/  SEL R112, RZ, 0x10000, P5 ;  /* 0x00010000ff707807 */ /* 0x000fe20002800000 */
[----:B------:R-:W-:Y:S01]  /*9450*/  IMAD.WIDE.U32 R196, R194, R181, c[0x0][0x188] ;  /* 0x00006200c2c47625 */ /* 0x000fe200078e00b5 */
[----:B------:R-:W-:Y:S02]  /*9460*/  LOP3.LUT P5, RZ, R172, 0x2, RZ, 0xc0, !PT ;  /* 0x00000002acff7812 */ /* 0x000fe400078ac0ff */
[----:B------:R-:W-:Y:S01]  /*9470*/  PRMT R107, RZ, 0x7610, R107 ;  /* 0x00007610ff6b7816 */ /* 0x000fe2000000006b */
[----:B------:R-:W-:Y:S01]  /*9480*/  IMAD.WIDE.U32 R194, R194, R177, c[0x0][0x190] ;  /* 0x00006400c2c27625 */ /* 0x000fe200078e00b1 */
[----:B------:R-:W-:-:S02]  /*9490*/  SEL R105, RZ, 0x1, P2 ;  /* 0x00000001ff697807 */ /* 0x000fc40001000000 */
[----:B------:R-:W-:Y:S01]  /*94a0*/  SEL R110, RZ, 0x1, P1 ;  /* 0x00000001ff6e7807 */ /* 0x000fe20000800000 */
[----:B------:R-:W-:Y:S01]  /*94b0*/  FMUL.FTZ R107, R107, R192 ;  /* 0x000000c06b6b7220 */ /* 0x000fe20000410000 */
[----:B------:R-:W-:Y:S02]  /*94c0*/  SEL R108, RZ, 0x1, P5 ;  /* 0x00000001ff6c7807 */ /* 0x000fe40002800000 */
[----:B------:R-:W-:Y:S01]  /*94d0*/  LOP3.LUT P6, RZ, R172, 0x4, RZ, 0xc0, !PT ;  /* 0x00000004acff7812 */ /* 0x000fe200078cc0ff */
[----:B------:R-:W-:Y:S01]  /*94e0*/  IMAD.WIDE.U32 R110, R110, 0x10000, RZ ;  /* 0x000100006e6e7825 */ /* 0x000fe200078e00ff */
[----:B------:R-:W-:Y:S02]  /*94f0*/  SEL R193, RZ, 0x100, P4 ;  /* 0x00000100ffc17807 */ /* 0x000fe40002000000 */
[----:B------:R-:W-:Y:S01]  /*9500*/  SEL R113, RZ, 0x1, P6 ;  /* 0x00000001ff717807 */ /* 0x000fe20003000000 */
[----:B0-----:R-:W-:Y:S01]  /*9510*/  FFMA.FTZ R104, R104, R191, 1.1641532182693481445e-10 ;  /* 0x2f00000068687423 */ /* 0x001fe200000100bf */
[----:B------:R-:W-:Y:S01]  /*9520*/  PRMT R190, RZ, 0x7610, R91 ;  /* 0x00007610ffbe7816 */ /* 0x000fe2000000005b */
[----:B------:R-:W-:Y:S01]  /*9530*/  IMAD.WIDE.U32 R108, R108, 0x100, RZ ;  /* 0x000001006c6c7825 */ /* 0x000fe200078e00ff */
[----:B------:R-:W-:-:S02]  /*9540*/  IADD3 R202, R173, 0x180, RZ ;  /* 0x00000180adca7810 */ /* 0x000fc40007ffe0ff */
        /* <DEDUP_REMOVED lines=11> */
[----:B------:R-:W-:Y:S02]  /*9600*/  @P0 PRMT R105, RZ, 0x7610, R103 ;  /* 0x00007610ff690816 */ /* 0x000fe40000000067 */
        /* <DEDUP_REMOVED lines=24> */
.L_x_3890:
[----:B-1----:R-:W-:Y:S02]  /*9790*/  MOV R194, R164 ;  /* 0x000000a400c27202 */ /* 0x002fe40000000f00 */
.L_x_3891:
[----:B------:R-:W-:Y:S05]  /*97a0*/  BSYNC B0 ;  /* 0x0000000000007941 */ /* 0x000fea0003800000 */
.L_x_3889:
        /* <DEDUP_REMOVED lines=16> */
.L_x_3895:
[----:B------:R-:W-:Y:S05]  /*98b0*/  BSYNC B1 ;  /* 0x0000000000017941 */ /* 0x000fea0003800000 */
.L_x_3894:
        /* <DEDUP_REMOVED lines=44> */
.L_x_3893:
[----:B------:R-:W-:Y:S05]  /*9b80*/  BSYNC B0 ;  /* 0x0000000000007941 */ /* 0x000fea0003800000 */
.L_x_3892:
[----:B------:R-:W0:Y:S01]  /*9b90*/  I2F.U32 R108, R194 ;  /* 0x000000c2006c7306 */ /* 0x000e220000201000 */
[----:B-----5:R-:W-:Y:S01]  /*9ba0*/  PRMT R109, RZ, 0x5410, R104 ;  /* 0x00005410ff6d7816 */ /* 0x020fe20000000068 */
[----:B------:R-:W-:Y:S01]  /*9bb0*/  BSSY B0, `(.L_x_3896) ;  /* 0x0000018000007945 */ /* 0x000fe20003800000 */
[----:B------:R-:W-:Y:S02]  /*9bc0*/  LOP3.LUT R172, R172, 0xfffffffb, RZ, 0xc0, !PT ;  /* 0xfffffffbacac7812 */ /* 0x000fe400078ec0ff */
        /* <DEDUP_REMOVED lines=21> */
.L_x_3897:
[----:B------:R-:W-:Y:S02]  /*9d20*/  IMAD.MOV.U32 R185, RZ, RZ, R164 ;  /* 0x000000ffffb97224 */ /* 0x000fe400078e00a4 */
.L_x_3898:
[----:B------:R-:W-:Y:S05]  /*9d30*/  BSYNC B0 ;  /* 0x0000000000007941 */ /* 0x000fea0003800000 */
.L_x_3896:
        /* <DEDUP_REMOVED lines=16> */
.L_x_3902:
[----:B------:R-:W-:Y:S05]  /*9e40*/  BSYNC B1 ;  /* 0x0000000000017941 */ /* 0x000fea0003800000 */
.L_x_3901:
        /* <DEDUP_REMOVED lines=44> */
.L_x_3900:
[----:B------:R-:W-:Y:S05]  /*a110*/  BSYNC B0 ;  /* 0x0000000000007941 */ /* 0x000fea0003800000 */
.L_x_3899:
        /* <DEDUP_REMOVED lines=25> */
.L_x_3904:
[----:B------:R-:W-:Y:S02]  /*a2b0*/  IMAD.MOV.U32 R104, RZ, RZ, R164 ;  /* 0x000000ffff687224 */ /* 0x000fe400078e00a4 */
.L_x_3905:
[----:B------:R-:W-:Y:S05]  /*a2c0*/  BSYNC B0 ;  /* 0x0000000000007941 */ /* 0x000fea0003800000 */
.L_x_3903:
        /* <DEDUP_REMOVED lines=16> */
.L_x_3909:
[----:B------:R-:W-:Y:S05]  /*a3d0*/  BSYNC B1 ;  /* 0x0000000000017941 */ /* 0x000fea0003800000 */
.L_x_3908:
        /* <DEDUP_REMOVED lines=44> */
.L_x_3907:
[----:B------:R-:W-:Y:S05]  /*a6a0*/  BSYNC B0 ;  /* 0x0000000000007941 */ /* 0x000fea0003800000 */
.L_x_3906:
        /* <DEDUP_REMOVED lines=23> */
.L_x_3911:
[----:B------:R-:W-:Y:S02]  /*a820*/  MOV R104, R164 ;  /* 0x000000a400687202 */ /* 0x000fe40000000f00 */
.L_x_3912:
[----:B------:R-:W-:Y:S05]  /*a830*/  BSYNC B0 ;  /* 0x0000000000007941 */ /* 0x000fea0003800000 */
.L_x_3910:
        /* <DEDUP_REMOVED lines=16> */
.L_x_3916:
[----:B------:R-:W-:Y:S05]  /*a940*/  BSYNC B1 ;  /* 0x0000000000017941 */ /* 0x000fea0003800000 */
.L_x_3915:
        /* <DEDUP_REMOVED lines=44> */
.L_x_3914:
[----:B------:R-:W-:Y:S05]  /*ac10*/  BSYNC B0 ;  /* 0x0000000000007941 */ /* 0x000fea0003800000 */
.L_x_3913:
        /* <DEDUP_REMOVED lines=23> */
.L_x_3918:
[----:B------:R-:W-:Y:S02]  /*ad90*/  IMAD.MOV.U32 R185, RZ, RZ, R164 ;  /* 0x000000ffffb97224 */ /* 0x000fe400078e00a4 */
.L_x_3919:
[----:B------:R-:W-:Y:S05]  /*ada0*/  BSYNC B0 ;  /* 0x0000000000007941 */ /* 0x000fea0003800000 */
.L_x_3917:
        /* <DEDUP_REMOVED lines=16> */
.L_x_3923:
[----:B------:R-:W-:Y:S05]  /*aeb0*/  BSYNC B1 ;  /* 0x0000000000017941 */ /* 0x000fea0003800000 */
.L_x_3922:
        /* <DEDUP_REMOVED lines=44> */
.L_x_3921:
[----:B------:R-:W-:Y:S05]  /*b180*/  BSYNC B0 ;  /* 0x0000000000007941 */ /* 0x000fea0003800000 */
.L_x_3920:
        /* <DEDUP_REMOVED lines=23> */
.L_x_3925:
[----:B------:R-:W-:Y:S02]  /*b300*/  IMAD.MOV.U32 R185, RZ, RZ, R164 ;  /* 0x000000ffffb97224 */ /* 0x000fe400078e00a4 */
.L_x_3926:
[----:B------:R-:W-:Y:S05]  /*b310*/  BSYNC B0 ;  /* 0x0000000000007941 */ /* 0x000fea0003800000 */
.L_x_3924:
        /* <DEDUP_REMOVED lines=16> */
.L_x_3930:
[----:B------:R-:W-:Y:S05]  /*b420*/  BSYNC B1 ;  /* 0x0000000000017941 */ /* 0x000fea0003800000 */
.L_x_3929:
        /* <DEDUP_REMOVED lines=44> */
.L_x_3928:
[----:B------:R-:W-:Y:S05]  /*b6f0*/  BSYNC B0 ;  /* 0x0000000000007941 */ /* 0x000fea0003800000 */
.L_x_3927:
        /* <DEDUP_REMOVED lines=23> */
.L_x_3932:
[----:B------:R-:W-:Y:S02]  /*b870*/  MOV R106, R164 ;  /* 0x000000a4006a7202 */ /* 0x000fe40000000f00 */
.L_x_3933:
[----:B------:R-:W-:Y:S05]  /*b880*/  BSYNC B0 ;  /* 0x0000000000007941 */ /* 0x000fea0003800000 */
.L_x_3931:
        /* <DEDUP_REMOVED lines=16> */
.L_x_3937:
[----:B------:R-:W-:Y:S05]  /*b990*/  BSYNC B1 ;  /* 0x0000000000017941 */ /* 0x000fea0003800000 */
.L_x_3936:
        /* <DEDUP_REMOVED lines=44> */
.L_x_3935:
[----:B------:R-:W-:Y:S05]  /*bc60*/  BSYNC B0 ;  /* 0x0000000000007941 */ /* 0x000fea0003800000 */
.L_x_3934:
        /* <DEDUP_REMOVED lines=23> */
.L_x_3939:
[----:B------:R-:W-:Y:S02]  /*bde0*/  IMAD.MOV.U32 R106, RZ, RZ, R164 ;  /* 0x000000ffff6a7224 */ /* 0x000fe400078e00a4 */
.L_x_3940:
[----:B------:R-:W-:Y:S05]  /*bdf0*/  BSYNC B0 ;  /* 0x0000000000007941 */ /* 0x000fea0003800000 */
.L_x_3938:
        /* <DEDUP_REMOVED lines=11> */
[----:B------:R-:W-:Y:S02]  /*beb0*/  @!P6 IADD3 R157, R157, 0x1, RZ ;  /* 0x000000019d9de810 */ /* 0x000fe40007ffe0ff */
[----:B------:R-:W-:Y:S02]  /*bec0*/  @!P6 IADD3 R108, R161, 0x1, RZ ;  /* 0x00000001a16ce810 */ /* 0x000fe40007ffe0ff */
[----:B------:R-:W-:Y:S02]  /*bed0*/  ISETP.NE.AND P0, PT, R157, RZ, !P6 ;  /* 0x000000ff9d00720c */ /* 0x000fe40007705270 */
[----:B------:R-:W-:-:S11]  /*bee0*/  @!P6 MOV R159, RZ ;  /* 0x000000ff009fe202 */ /* 0x000fd60000000f00 */
[----:B------:R-:W-:Y:S01]  /*bef0*/  @P0 IMAD.MOV R108, RZ, RZ, R161 ;  /* 0x000000ffff6c0224 */ /* 0x000fe200078e02a1 */
[----:B------:R-:W-:-:S03]  /*bf00*/  ISETP.NE.AND P0, PT, R104, RZ, PT ;  /* 0x000000ff6800720c */ /* 0x000fc60003f05270 */
[----:B------:R-:W-:-:S05]  /*bf10*/  @!P6 IMAD.MOV.U32 R161, RZ, RZ, R108 ;  /* 0x000000ffffa1e224 */ /* 0x000fca00078e006c */
.L_x_3944:
[----:B------:R-:W-:Y:S05]  /*bf20*/  BSYNC B1 ;  /* 0x0000000000017941 */ /* 0x000fea0003800000 */
.L_x_3943:
        /* <DEDUP_REMOVED lines=44> */
.L_x_3942:
[----:B------:R-:W-:Y:S05]  /*c1f0*/  BSYNC B0 ;  /* 0x0000000000007941 */ /* 0x000fea0003800000 */
.L_x_3941:
[----:B------:R-:W0:Y:S01]  /*c200*/  I2F.U32 R104, R106 ;  /* 0x0000006a00687306 */ /* 0x000e220000201000 */
[----:B------:R-:W-:Y:S01]  /*c210*/  SEL R112, RZ, 0x10000, P5 ;  /* 0x00010000ff707807 */ /* 0x000fe20002800000 */
[----:B------:R-:W-:Y:S01]  /*c220*/  IMAD.WIDE.U32 R204, R202, R181, c[0x0][0x188] ;  /* 0x00006200cacc7625 */ /* 0x000fe200078e00b5 */
[----:B------:R-:W-:Y:S02]  /*c230*/  LOP3.LUT P5, RZ, R172, 0x2, RZ, 0xc0, !PT ;  /* 0x00000002acff7812 */ /* 0x000fe400078ac0ff */
[----:B------:R-:W-:Y:S01]  /*c240*/  PRMT R107, RZ, 0x7610, R107 ;  /* 0x00007610ff6b7816 */ /* 0x000fe2000000006b */
[----:B------:R-:W-:Y:S01]  /*c250*/  IMAD.WIDE.U32 R202, R202, R177, c[0x0][0x190] ;  /* 0x00006400caca7625 */ /* 0x000fe200078e00b1 */
[----:B------:R-:W-:Y:S02]  /*c260*/  SEL R105, RZ, 0x1, P2 ;  /* 0x00000001ff697807 */ /* 0x000fe40001000000 */
[----:B------:R-:W-:Y:S01]  /*c270*/  SEL R110, RZ, 0x1, P1 ;  /* 0x00000001ff6e7807 */ /* 0x000fe20000800000 */
[----:B------:R-:W-:Y:S01]  /*c280*/  FMUL.FTZ R107, R107, R192 ;  /* 0x000000c06b6b7220 */ /* 0x000fe20000410000 */
[----:B------:R-:W-:-:S02]  /*c290*/  SEL R108, RZ, 0x1, P5 ;  /* 0x00000001ff6c7807 */ /* 0x000fc40002800000 */
[----:B------:R-:W-:Y:S01]  /*c2a0*/  LOP3.LUT P6, RZ, R172, 0x4, RZ, 0xc0, !PT ;  /* 0x00000004acff7812 */ /* 0x000fe200078cc0ff */
        /* <DEDUP_REMOVED lines=43> */
.L_x_3946:
[----:B-1----:R-:W-:Y:S02]  /*c560*/  IMAD.MOV.U32 R185, RZ, RZ, R164 ;  /* 0x000000ffffb97224 */ /* 0x002fe400078e00a4 */
.L_x_3947:
[----:B------:R-:W-:Y:S05]  /*c570*/  BSYNC B0 ;  /* 0x0000000000007941 */ /* 0x000fea0003800000 */
.L_x_3945:
        /* <DEDUP_REMOVED lines=16> */
.L_x_3951:
[----:B------:R-:W-:Y:S05]  /*c680*/  BSYNC B1 ;  /* 0x0000000000017941 */ /* 0x000fea0003800000 */
.L_x_3950:
        /* <DEDUP_REMOVED lines=44> */
.L_x_3949:
[----:B------:R-:W-:Y:S05]  /*c950*/  BSYNC B0 ;  /* 0x0000000000007941 */ /* 0x000fea0003800000 */
.L_x_3948:
        /* <DEDUP_REMOVED lines=25> */
.L_x_3953:
[----:B------:R-:W-:Y:S02]  /*caf0*/  MOV R185, R164 ;  /* 0x000000a400b97202 */ /* 0x000fe40000000f00 */
.L_x_3954:
[----:B------:R-:W-:Y:S05]  /*cb00*/  BSYNC B0 ;  /* 0x0000000000007941 */ /* 0x000fea0003800000 */
.L_x_3952:
        /* <DEDUP_REMOVED lines=16> */
.L_x_3958:
[----:B------:R-:W-:Y:S05]  /*cc10*/  BSYNC B1 ;  /* 0x0000000000017941 */ /* 0x000fea0003800000 */
.L_x_3957:
        /* <DEDUP_REMOVED lines=44> */
.L_x_3956:
[----:B------:R-:W-:Y:S05]  /*cee0*/  BSYNC B0 ;  /* 0x0000000000007941 */ /* 0x000fea0003800000 */
.L_x_3955:
        /* <DEDUP_REMOVED lines=25> */
.L_x_3960:
[----:B------:R-:W-:Y:S02]  /*d080*/  IMAD.MOV.U32 R104, RZ, RZ, R164 ;  /* 0x000000ffff687224 */ /* 0x000fe400078e00a4 */
.L_x_3961:
[----:B------:R-:W-:Y:S05]  /*d090*/  BSYNC B0 ;  /* 0x0000000000007941 */ /* 0x000fea0003800000 */
.L_x_3959:
        /* <DEDUP_REMOVED lines=16> */
.L_x_3965:
[----:B------:R-:W-:Y:S05]  /*d1a0*/  BSYNC B1 ;  /* 0x0000000000017941 */ /* 0x000fea0003800000 */
.L_x_3964:
        /* <DEDUP_REMOVED lines=40> */
[----:B------:R-:W-:Y:S01]  /*d430*/  MOV R111, RZ ;  /* 0x000000ff006f7202 */ /* 0x000fe20000000f00 */
[----:B------:R-:W-:Y:S01]  /*d440*/  IMAD.MOV.U32 R164, RZ, RZ, R110 ;  /* 0x000000ffffa47224 */ /* 0x000fe200078e006e */
[----:B------:R-:W-:Y:S01]  /*d450*/  LOP3.LUT R154, R109, R154, R150, 0x96, !PT ;  /* 0x0000009a6d9a7212 */ /* 0x000fe200078e9696 */
[----:B------:R-:W-:Y:S02]  /*d460*/  IMAD.MOV.U32 R156, RZ, RZ, R108 ;  /* 0x000000ffff9c7224 */ /* 0x000fe400078e006c */
.L_x_3963:
[----:B------:R-:W-:Y:S05]  /*d470*/  BSYNC B0 ;  /* 0x0000000000007941 */ /* 0x000fea0003800000 */
.L_x_3962:
        /* <DEDUP_REMOVED lines=23> */
.L_x_3967:
[----:B------:R-:W-:Y:S02]  /*d5f0*/  IMAD.MOV.U32 R104, RZ, RZ, R164 ;  /* 0x000000ffff687224 */ /* 0x000fe400078e00a4 */
.L_x_3968:
[----:B------:R-:W-:Y:S05]  /*d600*/  BSYNC B0 ;  /* 0x0000000000007941 */ /* 0x000fea0003800000 */
.L_x_3966:
        /* <DEDUP_REMOVED lines=16> */
.L_x_3972:
[----:B------:R-:W-:Y:S05]  /*d710*/  BSYNC B1 ;  /* 0x0000000000017941 */ /* 0x000fea0003800000 */
.L_x_3971:
        /* <DEDUP_REMOVED lines=44> */
.L_x_3970:
[----:B------:R-:W-:Y:S05]  /*d9e0*/  BSYNC B0 ;  /* 0x0000000000007941 */ /* 0x000fea0003800000 */
.L_x_3969:
        /* <DEDUP_REMOVED lines=23> */
.L_x_3974:
[----:B------:R-:W-:Y:S02]  /*db60*/  IMAD.MOV.U32 R185, RZ, RZ, R164 ;  /* 0x000000ffffb97224 */ /* 0x000fe400078e00a4 */
.L_x_3975:
[----:B------:R-:W-:Y:S05]  /*db70*/  BSYNC B0 ;  /* 0x0000000000007941 */ /* 0x000fea0003800000 */
.L_x_3973:
        /* <DEDUP_REMOVED lines=16> */
.L_x_3979:
[----:B------:R-:W-:Y:S05]  /*dc80*/  BSYNC B1 ;  /* 0x0000000000017941 */ /* 0x000fea0003800000 */
.L_x_3978:
        /* <DEDUP_REMOVED lines=44> */
.L_x_3977:
[----:B------:R-:W-:Y:S05]  /*df50*/  BSYNC B0 ;  /* 0x0000000000007941 */ /* 0x000fea0003800000 */
.L_x_3976:
        /* <DEDUP_REMOVED lines=23> */
.L_x_3981:
[----:B------:R-:W-:Y:S02]  /*e0d0*/  IMAD.MOV.U32 R185, RZ, RZ, R164 ;  /* 0x000000ffffb97224 */ /* 0x000fe400078e00a4 */
.L_x_3982:
[----:B------:R-:W-:Y:S05]  /*e0e0*/  BSYNC B0 ;  /* 0x0000000000007941 */ /* 0x000fea0003800000 */
.L_x_3980:
        /* <DEDUP_REMOVED lines=16> */
.L_x_3986:
[----:B------:R-:W-:Y:S05]  /*e1f0*/  BSYNC B1 ;  /* 0x0000000000017941 */ /* 0x000fea0003800000 */
.L_x_3985:
        /* <DEDUP_REMOVED lines=44> */
.L_x_3984:
[----:B------:R-:W-:Y:S05]  /*e4c0*/  BSYNC B0 ;  /* 0x0000000000007941 */ /* 0x000fea0003800000 */
.L_x_3983:
        /* <DEDUP_REMOVED lines=23> */
.L_x_3988:
[----:B------:R-:W-:Y:S02]  /*e640*/  IMAD.MOV.U32 R106, RZ, RZ, R164 ;  /* 0x000000ffff6a7224 */ /* 0x000fe400078e00a4 */
.L_x_3989:
[----:B------:R-:W-:Y:S05]  /*e650*/  BSYNC B0 ;  /* 0x0000000000007941 */ /* 0x000fea0003800000 */
.L_x_3987:
        /* <DEDUP_REMOVED lines=16> */
.L_x_3993:
[----:B------:R-:W-:Y:S05]  /*e760*/  BSYNC B1 ;  /* 0x0000000000017941 */ /* 0x000fea0003800000 */
.L_x_3992:
        /* <DEDUP_REMOVED lines=42> */
[----:B------:R-:W-:Y:S01]  /*ea10*/  IMAD.MOV.U32 R164, RZ, RZ, R108 ;  /* 0x000000ffffa47224 */ /* 0x000fe200078e006c */
[----:B------:R-:W-:Y:S02]  /*ea20*/  MOV R104, RZ ;  /* 0x000000ff00687202 */ /* 0x000fe40000000f00 */
.L_x_3991:
[----:B------:R-:W-:Y:S05]  /*ea30*/  BSYNC B0 ;  /* 0x0000000000007941 */ /* 0x000fea0003800000 */
.L_x_3990:
        /* <DEDUP_REMOVED lines=23> */
.L_x_3995:
[----:B------:R-:W-:Y:S02]  /*ebb0*/  IMAD.MOV.U32 R106, RZ, RZ, R164 ;  /* 0x000000ffff6a7224 */ /* 0x000fe400078e00a4 */
.L_x_3996:
[----:B------:R-:W-:Y:S05]  /*ebc0*/  BSYNC B0 ;  /* 0x0000000000007941 */ /* 0x000fea0003800000 */
.L_x_3994:
        /* <DEDUP_REMOVED lines=18> */
.L_x_4000:
[----:B------:R-:W-:Y:S05]  /*ecf0*/  BSYNC B1 ;  /* 0x0000000000017941 */ /* 0x000fea0003800000 */
.L_x_3999:
        /* <DEDUP_REMOVED lines=44> */
.L_x_3998:
[----:B------:R-:W-:Y:S05]  /*efc0*/  BSYNC B0 ;  /* 0x0000000000007941 */ /* 0x000fea0003800000 */
.L_x_3997:
        /* <DEDUP_REMOVED lines=10> */
[----:B------:R-:W-:Y:S01]  /*f070*/  SEL R112, RZ, 0x100, P4 ;  /* 0x00000100ff707807 */ /* 0x000fe20002000000 */
[----:B------:R-:W-:Y:S01]  /*f080*/  IMAD.WIDE.U32 R110, R110, 0x10000, RZ ;  /* 0x000100006e6e7825 */ /* 0x000fe200078e00ff */
[----:B------:R-:W-:Y:S02]  /*f090*/  LOP3.LUT P6, RZ, R172, 0x4, RZ, 0xc0, !PT ;  /* 0x00000004acff7812 */ /* 0x000fe400078cc0ff */
        /* <DEDUP_REMOVED lines=18> */
[----:B------:R-:W-:Y:S02]  /*f1c0*/  F2FP.BF16.PACK_AB R106, R208, R205 ;  /* 0x000000cdd06a723e */ /* 0x000fe400000010ff */
        /* <DEDUP_REMOVED lines=22> */
.L_x_4002:
[----:B-1----:R-:W-:Y:S02]  /*f330*/  IMAD.MOV.U32 R185, RZ, RZ, R164 ;  /* 0x000000ffffb97224 */ /* 0x002fe400078e00a4 */
.L_x_4003:
[----:B------:R-:W-:Y:S05]  /*f340*/  BSYNC B0 ;  /* 0x0000000000007941 */ /* 0x000fea0003800000 */
.L_x_4001:
        /* <DEDUP_REMOVED lines=16> */
.L_x_4007:
[----:B------:R-:W-:Y:S05]  /*f450*/  BSYNC B1 ;  /* 0x0000000000017941 */ /* 0x000fea0003800000 */
.L_x_4006:
[----:B------:R-:W-:Y:S01]  /*f460*/  IMAD.HI.U32 R108, R157, -0x326172a9, RZ ;  /* 0xcd9e8d579d6c7827 */ /* 0x000fe200078e00ff */
[----:B------:R-:W-:Y:S02]  /*f470*/  LOP3.LUT R109, R109, R161, R127, 0x96, !PT ;  /* 0x000000a16d6d7212 */ /* 0x000fe400078e967f */
[----:B------:R-:W-:Y:S01]  /*f480*/  MOV R214, RZ ;  /* 0x000000ff00d67202 */ /* 0x000fe20000000f00 */
        /* <DEDUP_REMOVED lines=41> */
.L_x_4005:
[----:B------:R-:W-:Y:S05]  /*f720*/  BSYNC B0 ;  /* 0x0000000000007941 */ /* 0x000fea0003800000 */
.L_x_4004:
        /* <DEDUP_REMOVED lines=25> */
.L_x_4009:
[----:B------:R-:W-:Y:S02]  /*f8c0*/  IMAD.MOV.U32 R185, RZ, RZ, R164 ;  /* 0x000000ffffb97224 */ /* 0x000fe400078e00a4 */
.L_x_4010:
[----:B------:R-:W-:Y:S05]  /*f8d0*/  BSYNC B0 ;  /* 0x0000000000007941 */ /* 0x000fea0003800000 */
.L_x_4008:
        /* <DEDUP_REMOVED lines=16> */
.L_x_4014:
[----:B------:R-:W-:Y:S05]  /*f9e0*/  BSYNC B1 ;  /* 0x0000000000017941 */ /* 0x000fea0003800000 */
.L_x_4013:
        /* <DEDUP_REMOVED lines=44> */
.L_x_4012:
[----:B------:R-:W-:Y:S05]  /*fcb0*/  BSYNC B0 ;  /* 0x0000000000007941 */ /* 0x000fea0003800000 */
.L_x_4011:
        /* <DEDUP_REMOVED lines=25> */
.L_x_4016:
[----:B------:R-:W-:Y:S02]  /*fe50*/  IMAD.MOV.U32 R104, RZ, RZ, R164 ;  /* 0x000000ffff687224 */ /* 0x000fe400078e00a4 */
.L_x_4017:
[----:B------:R-:W-:Y:S05]  /*fe60*/  BSYNC B0 ;  /* 0x0000000000007941 */ /* 0x000fea0003800000 */
.L_x_4015:
        /* <DEDUP_REMOVED lines=16> */
.L_x_4021:
[----:B------:R-:W-:Y:S05]  /*ff70*/  BSYNC B1 ;  /* 0x0000000000017941 */ /* 0x000fea0003800000 */
.L_x_4020:
        /* <DEDUP_REMOVED lines=44> */
.L_x_4019:
[----:B------:R-:W-:Y:S05]  /*10240*/  BSYNC B0 ;  /* 0x0000000000007941 */ /* 0x000fea0003800000 */
.L_x_4018:
        /* <DEDUP_REMOVED lines=23> */
.L_x_4023:
[----:B------:R-:W-:Y:S02]  /*103c0*/  IMAD.MOV.U32 R104, RZ, RZ, R164 ;  /* 0x000000ffff687224 */ /* 0x000fe400078e00a4 */
.L_x_4024:
[----:B------:R-:W-:Y:S05]  /*103d0*/  BSYNC B0 ;  /* 0x0000000000007941 */ /* 0x000fea0003800000 */
.L_x_4022:
        /* <DEDUP_REMOVED lines=16> */
.L_x_4028:
[----:B------:R-:W-:Y:S05]  /*104e0*/  BSYNC B1 ;  /* 0x0000000000017941 */ /* 0x000fea0003800000 */
.L_x_4027:
        /* <DEDUP_REMOVED lines=44> */
.L_x_4026:
[----:B------:R-:W-:Y:S05]  /*107b0*/  BSYNC B0 ;  /* 0x0000000000007941 */ /* 0x000fea0003800000 */
.L_x_4025:
        /* <DEDUP_REMOVED lines=23> */
.L_x_4030:
[----:B------:R-:W-:Y:S02]  /*10930*/  IMAD.MOV.U32 R185, RZ, RZ, R164 ;  /* 0x000000ffffb97224 */ /* 0x000fe400078e00a4 */
.L_x_4031:
[----:B------:R-:W-:Y:S05]  /*10940*/  BSYNC B0 ;  /* 0x0000000000007941 */ /* 0x000fea0003800000 */
.L_x_4029:
        /* <DEDUP_REMOVED lines=16> */
.L_x_4035:
[----:B------:R-:W-:Y:S05]  /*10a50*/  BSYNC B1 ;  /* 0x0000000000017941 */ /* 0x000fea0003800000 */
.L_x_4034:
        /* <DEDUP_REMOVED lines=44> */
.L_x_4033:
[----:B------:R-:W-:Y:S05]  /*10d20*/  BSYNC B0 ;  /* 0x0000000000007941 */ /* 0x000fea0003800000 */
.L_x_4032:
        /* <DEDUP_REMOVED lines=23> */
.L_x_4037:
[----:B------:R-:W-:Y:S02]  /*10ea0*/  IMAD.MOV.U32 R185, RZ, RZ, R164 ;  /* 0x000000ffffb97224 */ /* 0x000fe400078e00a4 */
.L_x_4038:
[----:B------:R-:W-:Y:S05]  /*10eb0*/  BSYNC B0 ;  /* 0x0000000000007941 */ /* 0x000fea0003800000 */
.L_x_4036:
        /* <DEDUP_REMOVED lines=16> */
.L_x_4042:
[----:B------:R-:W-:Y:S05]  /*10fc0*/  BSYNC B1 ;  /* 0x0000000000017941 */ /* 0x000fea0003800000 */
.L_x_4041:
        /* <DEDUP_REMOVED lines=44> */
.L_x_4040:
[----:B------:R-:W-:Y:S05]  /*11290*/  BSYNC B0 ;  /* 0x0000000000007941 */ /* 0x000fea0003800000 */
.L_x_4039:
        /* <DEDUP_REMOVED lines=23> */
.L_x_4044:
[----:B------:R-:W-:Y:S02]  /*11410*/  IMAD.MOV.U32 R106, RZ, RZ, R164 ;  /* 0x000000ffff6a7224 */ /* 0x000fe400078e00a4 */
.L_x_4045:
[----:B------:R-:W-:Y:S05]  /*11420*/  BSYNC B0 ;  /* 0x0000000000007941 */ /* 0x000fea0003800000 */
.L_x_4043:
        /* <DEDUP_REMOVED lines=16> */
.L_x_4049:
[----:B------:R-:W-:Y:S05]  /*11530*/  BSYNC B1 ;  /* 0x0000000000017941 */ /* 0x000fea0003800000 */
.L_x_4048:
        /* <DEDUP_REMOVED lines=44> */
.L_x_4047:
[----:B------:R-:W-:Y:S05]  /*11800*/  BSYNC B0 ;  /* 0x0000000000007941 */ /* 0x000fea0003800000 */
.L_x_4046:
        /* <DEDUP_REMOVED lines=23> */
.L_x_4051:
[----:B------:R-:W-:Y:S02]  /*11980*/  IMAD.MOV.U32 R106, RZ, RZ, R164 ;  /* 0x000000ffff6a7224 */ /* 0x000fe400078e00a4 */
.L_x_4052:
[----:B------:R-:W-:Y:S05]  /*11990*/  BSYNC B0 ;  /* 0x0000000000007941 */ /* 0x000fea0003800000 */
.L_x_4050:
        /* <DEDUP_REMOVED lines=18> */
.L_x_4056:
[----:B------:R-:W-:Y:S05]  /*11ac0*/  BSYNC B1 ;  /* 0x0000000000017941 */ /* 0x000fea0003800000 */
.L_x_4055:
        /* <DEDUP_REMOVED lines=44> */
.L_x_4054:
[----:B------:R-:W-:Y:S05]  /*11d90*/  BSYNC B0 ;  /* 0x0000000000007941 */ /* 0x000fea0003800000 */
.L_x_4053:
        /* <DEDUP_REMOVED lines=14> */
[----:B0-----:R-:W-:Y:S02]  /*11e80*/  FFMA.FTZ R104, R104, R191, 1.1641532182693481445e-10 ;  /* 0x2f00000068687423 */ /* 0x001fe400000100bf */
        /* <DEDUP_REMOVED lines=15> */
[----:B------:R-:W-:Y:S02]  /*11f80*/  IADD3 R185, R173, 0x300, RZ ;  /* 0x00000300adb97810 */ /* 0x000fe40007ffe0ff */
[----:B------:R-:W-:Y:S02]  /*11f90*/  F2FP.BF16.PACK_AB R106, R216, R213 ;  /* 0x000000d5d86a723e */ /* 0x000fe400000010ff */
[----:B------:R-:W-:Y:S02]  /*11fa0*/  F2FP.BF16.PACK_AB R105, R214, R211 ;  /* 0x000000d3d669723e */ /* 0x000fe400000010ff */
[----:B------:R-:W-:-:S02]  /*11fb0*/  F2FP.BF16.PACK_AB R104, R212, R210 ;  /* 0x000000d2d468723e */ /* 0x000fc400000010ff */
[----:B------:R-:W-:Y:S02]  /*11fc0*/  F2FP.BF16.PACK_AB R107, R217, R215 ;  /* 0x000000d7d96b723e */ /* 0x000fe400000010ff */
[----:B------:R-:W-:Y:S01]  /*11fd0*/  LOP3.LUT R109, R109, R113, R111, 0xfe, !PT ;  /* 0x000000716d6d7212 */ /* 0x000fe200078efe6f */
[----:B------:R-:W-:Y:S02]  /*11fe0*/  @P0 IMAD.WIDE.U32 R110, R181, R185, c[0x0][0x180] ;  /* 0x00006000b56e0625 */ /* 0x000fe400078e00b9 */
        /* <DEDUP_REMOVED lines=17> */
.L_x_4058:
[----:B-1----:R-:W-:Y:S02]  /*12100*/  IMAD.MOV.U32 R219, RZ, RZ, R164 ;  /* 0x000000ffffdb7224 */ /* 0x002fe400078e00a4 */
.L_x_4059:
[----:B------:R-:W-:Y:S05]  /*12110*/  BSYNC B0 ;  /* 0x0000000000007941 */ /* 0x000fea0003800000 */
.L_x_4057:
        /* <DEDUP_REMOVED lines=16> */
.L_x_4063:
[----:B------:R-:W-:Y:S05]  /*12220*/  BSYNC B1 ;  /* 0x0000000000017941 */ /* 0x000fea0003800000 */
.L_x_4062:
        /* <DEDUP_REMOVED lines=44> */
.L_x_4061:
[----:B------:R-:W-:Y:S05]  /*124f0*/  BSYNC B0 ;  /* 0x0000000000007941 */ /* 0x000fea0003800000 */
.L_x_4060:
[----:B------:R-:W0:Y:S01]  /*12500*/  I2F.U32 R108, R219 ;  /* 0x000000db006c7306 */ /* 0x000e220000201000 */
[----:B-----5:R-:W-:Y:S01]  /*12510*/  PRMT R109, RZ, 0x5410, R104 ;  /* 0x00005410ff6d7816 */ /* 0x020fe20000000068 */
        /* <DEDUP_REMOVED lines=22> */
.L_x_4065:
[----:B------:R-:W-:Y:S02]  /*12680*/  IMAD.MOV.U32 R201, RZ, RZ, R164 ;  /* 0x000000ffffc97224 */ /* 0x000fe400078e00a4 */
.L_x_4066:
[----:B------:R-:W-:Y:S05]  /*12690*/  BSYNC B0 ;  /* 0x0000000000007941 */ /* 0x000fea0003800000 */
.L_x_4064:
        /* <DEDUP_REMOVED lines=16> */
.L_x_4070:
[----:B------:R-:W-:Y:S05]  /*127a0*/  BSYNC B1 ;  /* 0x0000000000017941 */ /* 0x000fea0003800000 */
.L_x_4069:
        /* <DEDUP_REMOVED lines=44> */
.L_x_4068:
[----:B------:R-:W-:Y:S05]  /*12a70*/  BSYNC B0 ;  /* 0x0000000000007941 */ /* 0x000fea0003800000 */
.L_x_4067:
        /* <DEDUP_REMOVED lines=24> */
.L_x_4072:
[----:B------:R-:W-:Y:S02]  /*12c00*/  IMAD.MOV.U32 R104, RZ, RZ, R164 ;  /* 0x000000ffff687224 */ /* 0x000fe400078e00a4 */
.L_x_4073:
[----:B------:R-:W-:Y:S05]  /*12c10*/  BSYNC B0 ;  /* 0x0000000000007941 */ /* 0x000fea0003800000 */
.L_x_4071:
        /* <DEDUP_REMOVED lines=16> */
.L_x_4077:
[----:B------:R-:W-:Y:S05]  /*12d20*/  BSYNC B1 ;  /* 0x0000000000017941 */ /* 0x000fea0003800000 */
.L_x_4076:
        /* <DEDUP_REMOVED lines=44> */
.L_x_4075:
[----:B------:R-:W-:Y:S05]  /*12ff0*/  BSYNC B0 ;  /* 0x0000000000007941 */ /* 0x000fea0003800000 */
.L_x_4074:
        /* <DEDUP_REMOVED lines=8> */
[----:B------:R-:W-:-:S04]  /*13080*/  FSETP.GTU.FTZ.AND P1, PT, R108, c[0x0][0x1e4], PT ;  /* 0x000079006c007a0b */ /* 0x000fc80003f3c000 */
        /* <DEDUP_REMOVED lines=13> */
.L_x_4079:
[----:B------:R-:W-:Y:S02]  /*13160*/  IMAD.MOV.U32 R104, RZ, RZ, R164 ;  /* 0x000000ffff687224 */ /* 0x000fe400078e00a4 */
.L_x_4080:
[----:B------:R-:W-:Y:S05]  /*13170*/  BSYNC B0 ;  /* 0x0000000000007941 */ /* 0x000fea0003800000 */
.L_x_4078:
        /* <DEDUP_REMOVED lines=16> */
.L_x_4084:
[----:B------:R-:W-:Y:S05]  /*13280*/  BSYNC B1 ;  /* 0x0000000000017941 */ /* 0x000fea0003800000 */
.L_x_4083:
        /* <DEDUP_REMOVED lines=44> */
.L_x_4082:
[----:B------:R-:W-:Y:S05]  /*13550*/  BSYNC B0 ;  /* 0x0000000000007941 */ /* 0x000fea0003800000 */
.L_x_4081:
        /* <DEDUP_REMOVED lines=22> */
.L_x_4086:
[----:B------:R-:W-:Y:S02]  /*136c0*/  IMAD.MOV.U32 R201, RZ, RZ, R164 ;  /* 0x000000ffffc97224 */ /* 0x000fe400078e00a4 */
.L_x_4087:
[----:B------:R-:W-:Y:S05]  /*136d0*/  BSYNC B0 ;  /* 0x0000000000007941 */ /* 0x000fea0003800000 */
.L_x_4085:
        /* <DEDUP_REMOVED lines=16> */
.L_x_4091:
[----:B------:R-:W-:Y:S05]  /*137e0*/  BSYNC B1 ;  /* 0x0000000000017941 */ /* 0x000fea0003800000 */
.L_x_4090:
        /* <DEDUP_REMOVED lines=44> */
.L_x_4089:
[----:B------:R-:W-:Y:S05]  /*13ab0*/  BSYNC B0 ;  /* 0x0000000000007941 */ /* 0x000fea0003800000 */
.L_x_4088:
        /* <DEDUP_REMOVED lines=22> */
.L_x_4093:
[----:B------:R-:W-:Y:S02]  /*13c20*/  IMAD.MOV.U32 R201, RZ, RZ, R164 ;  /* 0x000000ffffc97224 */ /* 0x000fe400078e00a4 */
.L_x_4094:
[----:B------:R-:W-:Y:S05]  /*13c30*/  BSYNC B0 ;  /* 0x0000000000007941 */ /* 0x000fea0003800000 */
.L_x_4092:
        /* <DEDUP_REMOVED lines=16> */
.L_x_4098:
[----:B------:R-:W-:Y:S05]  /*13d40*/  BSYNC B1 ;  /* 0x0000000000017941 */ /* 0x000fea0003800000 */
.L_x_4097:
        /* <DEDUP_REMOVED lines=44> */
.L_x_4096:
[----:B------:R-:W-:Y:S05]  /*14010*/  BSYNC B0 ;  /* 0x0000000000007941 */ /* 0x000fea0003800000 */
.L_x_4095:
        /* <DEDUP_REMOVED lines=8> */
[----:B------:R-:W-:-:S04]  /*140a0*/  FSETP.GTU.FTZ.AND P4, PT, R108, c[0x0][0x1e4], PT ;  /* 0x000079006c007a0b */ /* 0x000fc80003f9c000 */
[----:B------:R-:W-:Y:S02]  /*140b0*/  FSEL R224, R105, RZ, !P4 ;  /* 0x000000ff69e07208 */ /* 0x000fe40006000000 */
[----:B------:R-:W-:-:S03]  /*140c0*/  IADD3 R105, R104, 0x1, RZ ;  /* 0x0000000168697810 */ /* 0x000fc60007ffe0ff */
        /* <DEDUP_REMOVED lines=11> */
.L_x_4100:
[----:B------:R-:W-:Y:S02]  /*14180*/  IMAD.MOV.U32 R106, RZ, RZ, R164 ;  /* 0x000000ffff6a7224 */ /* 0x000fe400078e00a4 */
.L_x_4101:
[----:B------:R-:W-:Y:S05]  /*14190*/  BSYNC B0 ;  /* 0x0000000000007941 */ /* 0x000fea0003800000 */
.L_x_4099:
        /* <DEDUP_REMOVED lines=16> */
.L_x_4105:
[----:B------:R-:W-:Y:S05]  /*142a0*/  BSYNC B1 ;  /* 0x0000000000017941 */ /* 0x000fea0003800000 */
.L_x_4104:
        /* <DEDUP_REMOVED lines=44> */
.L_x_4103:
[----:B------:R-:W-:Y:S05]  /*14570*/  BSYNC B0 ;  /* 0x0000000000007941 */ /* 0x000fea0003800000 */
.L_x_4102:
        /* <DEDUP_REMOVED lines=22> */
.L_x_4107:
[----:B------:R-:W-:Y:S02]  /*146e0*/  IMAD.MOV.U32 R106, RZ, RZ, R164 ;  /* 0x000000ffff6a7224 */ /* 0x000fe400078e00a4 */
.L_x_4108:
[----:B------:R-:W-:Y:S05]  /*146f0*/  BSYNC B0 ;  /* 0x0000000000007941 */ /* 0x000fea0003800000 */
.L_x_4106:
        /* <DEDUP_REMOVED lines=18> */
.L_x_4112:
[----:B------:R-:W-:Y:S05]  /*14820*/  BSYNC B1 ;  /* 0x0000000000017941 */ /* 0x000fea0003800000 */
.L_x_4111:
        /* <DEDUP_REMOVED lines=44> */
.L_x_4110:
[----:B------:R-:W-:Y:S05]  /*14af0*/  BSYNC B0 ;  /* 0x0000000000007941 */ /* 0x000fea0003800000 */
.L_x_4109:
[----:B------:R-:W-:Y:S01]  /*14b00*/  FADD.FTZ R105, RZ, R114 ;  /* 0x00000072ff697221 */ /* 0x000fe20000010000 */
[----:B------:R-:W0:Y:S01]  /*14b10*/  I2F.U32 R106, R106 ;  /* 0x0000006a006a7306 */ /* 0x000e220000201000 */
[----:B------:R-:W-:Y:S02]  /*14b20*/  SEL R104, RZ, 0x10000, P5 ;  /* 0x00010000ff687807 */ /* 0x000fe40002800000 */
[----:B------:R-:W-:Y:S01]  /*14b30*/  FADD.FTZ R108, R105, R116 ;  /* 0x00000074696c7221 */ /* 0x000fe20000010000 */
[----:B------:R-:W-:Y:S02]  /*14b40*/  SEL R111, RZ, 0x100, P4 ;  /* 0x00000100ff6f7807 */ /* 0x000fe40002000000 */
[----:B------:R-:W-:Y:S01]  /*14b50*/  LOP3.LUT P5, RZ, R172, 0x2, RZ, 0xc0, !PT ;  /* 0x00000002acff7812 */ /* 0x000fe200078ac0ff */
[----:B------:R-:W-:Y:S01]  /*14b60*/  FADD.FTZ R105, R108, R115 ;  /* 0x000000736c697221 */ /* 0x000fe20000010000 */
[----:B------:R-:W-:-:S02]  /*14b70*/  PRMT R107, RZ, 0x7610, R107 ;  /* 0x00007610ff6b7816 */ /* 0x000fc4000000006b */
[----:B------:R-:W-:Y:S01]  /*14b80*/  SEL R110, RZ, 0x1, P1 ;  /* 0x00000001ff6e7807 */ /* 0x000fe20000800000 */
[----:B------:R-:W-:Y:S01]  /*14b90*/  FADD.FTZ R108, R105, R118 ;  /* 0x00000076696c7221 */ /* 0x000fe20000010000 */
[----:B------:R-:W-:Y:S01]  /*14ba0*/  SEL R112, RZ, 0x1, P5 ;  /* 0x00000001ff707807 */ /* 0x000fe20002800000 */
[----:B------:R-:W-:Y:S01]  /*14bb0*/  FMUL.FTZ R107, R107, R192 ;  /* 0x000000c06b6b7220 */ /* 0x000fe20000410000 */
[----:B------:R-:W-:Y:S01]  /*14bc0*/  LOP3.LUT P6, RZ, R172, 0x4, RZ, 0xc0, !PT ;  /* 0x00000004acff7812 */ /* 0x000fe200078cc0ff */
[----:B------:R-:W-:Y:S01]  /*14bd0*/  FADD.FTZ R105, R108, R117 ;  /* 0x000000756c697221 */ /* 0x000fe20000010000 */
[----:B------:R-:W-:Y:S01]  /*14be0*/  SEL R225, RZ, 0x1, P3 ;  /* 0x00000001ffe17807 */ /* 0x000fe20001800000 */
[----:B0-----:R-:W-:Y:S01]  /*14bf0*/  FFMA.FTZ R191, R106, R191, 1.1641532182693481445e-10 ;  /* 0x2f0000006abf7423 */ /* 0x001fe200000100bf */
[----:B------:R-:W0:Y:S01]  /*14c00*/  S2R R192, SR_TID.X ;  /* 0x0000000000c07919 */ /* 0x000e220000002100 */
[----:B------:R-:W-:Y:S01]  /*14c10*/  FADD.FTZ R108, R105, R120 ;  /* 0x00000078696c7221 */ /* 0x000fe20000010000 */
[----:B------:R-:W-:Y:S01]  /*14c20*/  LOP3.LUT P1, RZ, R160, 0xff, RZ, 0xc0, !PT ;  /* 0x000000ffa0ff7812 */ /* 0x000fe2000782c0ff */
[----:B------:R-:W-:Y:S01]  /*14c30*/  IMAD.WIDE.U32 R112, R112, 0x100, RZ ;  /* 0x0000010070707825 */ /* 0x000fe200078e00ff */
[----:B------:R-:W-:-:S02]  /*14c40*/  FSETP.GTU.FTZ.AND P4, PT, R191, c[0x0][0x1e4], PT ;  /* 0x00007900bf007a0b */ /* 0x000fc40003f9c000 */
[----:B------:R-:W-:Y:S01]  /*14c50*/  SEL R191, RZ, 0x1, P6 ;  /* 0x00000001ffbf7807 */ /* 0x000fe20003000000 */
[----:B------:R-:W-:Y:S02]  /*14c60*/  FADD.FTZ R108, R108, R119 ;  /* 0x000000776c6c7221 */ /* 0x000fe40000010000 */
[----:B------:R-:W-:Y:S02]  /*14c70*/  FMUL.FTZ R107, R107, c[0x0][0x1e8] ;  /* 0x00007a006b6b7a20 */ /* 0x000fe40000410000 */
        /* <DEDUP_REMOVED lines=33> */
[----:B------:R-:W-:-:S03]  /*14e90*/  SEL R108, RZ, 0x1000000, P4 ;  /* 0x01000000ff6c7807 */ /* 0x000fc60002000000 */
[----:B------:R-:W-:Y:S01]  /*14ea0*/  FADD.FTZ R109, R105, R210 ;  /* 0x000000d2696d7221 */ /* 0x000fe20000010000 */
[----:B------:R-:W-:Y:S02]  /*14eb0*/  SEL R105, RZ, 0x1, P2 ;  /* 0x00000001ff697807 */ /* 0x000fe40001000000 */
[----:B------:R-:W-:Y:S01]  /*14ec0*/  LOP3.LUT R108, R111, R108, R104, 0xfe, !PT ;  /* 0x0000006c6f6c7212 */ /* 0x000fe200078efe68 */
[----:B------:R-:W-:Y:S02]  /*14ed0*/  FADD.FTZ R106, R109, R212 ;  /* 0x000000d46d6a7221 */ /* 0x000fe40000010000 */
[----:B------:R-:W-:-:S04]  /*14ee0*/  IMAD.WIDE.U32 R104, R105, 0x1000000, RZ ;  /* 0x0100000069687825 */ /* 0x000fc800078e00ff */
[----:B------:R-:W-:Y:S01]  /*14ef0*/  FADD.FTZ R109, R106, R211 ;  /* 0x000000d36a6d7221 */ /* 0x000fe20000010000 */
[----:B------:R-:W-:Y:S01]  /*14f00*/  LOP3.LUT R225, R105, R108, R225, 0xfe, !PT ;  /* 0x0000006c69e17212 */ /* 0x000fe200078efee1 */
[----:B------:R-:W-:-:S04]  /*14f10*/  IMAD.WIDE.U32 R110, R110, 0x10000, RZ ;  /* 0x000100006e6e7825 */ /* 0x000fc800078e00ff */
[----:B------:R-:W-:Y:S01]  /*14f20*/  FADD.FTZ R106, R109, R214 ;  /* 0x000000d66d6a7221 */ /* 0x000fe20000010000 */
[----:B------:R-:W-:Y:S02]  /*14f30*/  LOP3.LUT R110, R112, R104, R110, 0xfe, !PT ;  /* 0x00000068706e7212 */ /* 0x000fe400078efe6e */
[----:B------:R-:W-:Y:S01]  /*14f40*/  FSEL R104, R107, RZ, !P4 ;  /* 0x000000ff6b687208 */ /* 0x000fe20006000000 */
[----:B------:R-:W-:Y:S01]  /*14f50*/  FADD.FTZ R109, R106, R213 ;  /* 0x000000d56a6d7221 */ /* 0x000fe20000010000 */
[----:B------:R-:W-:Y:S02]  /*14f60*/  LOP3.LUT R110, R110, R191, RZ, 0xfc, !PT ;  /* 0x000000bf6e6e7212 */ /* 0x000fe400078efcff */
[----:B------:R-:W-:Y:S01]  /*14f70*/  LOP3.LUT R111, R113, R225, R111, 0xfe, !PT ;  /* 0x000000e1716f7212 */ /* 0x000fe200078efe6f */
[----:B------:R-:W-:Y:S02]  /*14f80*/  FADD.FTZ R106, R109, R216 ;  /* 0x000000d86d6a7221 */ /* 0x000fe40000010000 */
[----:B------:R-:W-:Y:S01]  /*14f90*/  FMUL.FTZ R191, R171, R104 ;  /* 0x00000068abbf7220 */ /* 0x000fe20000410000 */
[----:B------:R-:W-:Y:S01]  /*14fa0*/  @P0 PRMT R104, RZ, 0x7610, R103 ;  /* 0x00007610ff680816 */ /* 0x000fe20000000067 */
[----:B------:R-:W-:-:S02]  /*14fb0*/  FADD.FTZ R106, R106, R215 ;  /* 0x000000d76a6a7221 */ /* 0x000fc40000010000 */
[----:B------:R-:W-:-:S04]  /*14fc0*/  IMAD.WIDE.U32 R108, R185, R181, c[0x0][0x188] ;  /* 0x00006200b96c7625 */ /* 0x000fc800078e00b5 */
[----:B------:R-:W-:Y:S01]  /*14fd0*/  FADD.FTZ R105, R106, R217 ;  /* 0x000000d96a697221 */ /* 0x000fe20000010000 */
[----:B------:R-:W-:Y:S01]  /*14fe0*/  F2FP.BF16.PACK_AB R106, R224, R222 ;  /* 0x000000dee06a723e */ /* 0x000fe200000010ff */
[----:B------:R-:W-:Y:S01]  /*14ff0*/  @P0 FADD.FTZ R191, R104, R191 ;  /* 0x000000bf68bf0221 */ /* 0x000fe20000010000 */
[----:B------:R-:W-:Y:S01]  /*15000*/  F2FP.BF16.PACK_AB R104, R220, R218 ;  /* 0x000000dadc68723e */ /* 0x000fe200000010ff */
[----:B------:R-:W-:Y:S01]  /*15010*/  FADD.FTZ R181, R105, R218 ;  /* 0x000000da69b57221 */ /* 0x000fe20000010000 */
[----:B------:R-:W-:Y:S01]  /*15020*/  F2FP.BF16.PACK_AB R105, R221, R219 ;  /* 0x000000dbdd69723e */ /* 0x000fe200000010ff */
[----:B------:R-:W-:Y:S01]  /*15030*/  IMAD.WIDE.U32 R112, R185, R177, c[0x0][0x190] ;  /* 0x00006400b9707625 */ /* 0x000fe200078e00b1 */
[----:B------:R-:W-:Y:S02]  /*15040*/  F2FP.BF16.PACK_AB R107, R191, R223 ;  /* 0x000000dfbf6b723e */ /* 0x000fe400000010ff */
[----:B0-----:R-:W-:Y:S01]  /*15050*/  LOP3.LUT P0, RZ, R192, 0x1f, RZ, 0xc0, !PT ;  /* 0x0000001fc0ff7812 */ /* 0x001fe2000780c0ff */
[----:B------:R-:W-:-:S02]  /*15060*/  FADD.FTZ R226, R181, R220 ;  /* 0x000000dcb5e27221 */ /* 0x000fc40000010000 */
[----:B------:R0:W-:Y:S02]  /*15070*/  STG.E.128 [R108.64], R104 ;  /* 0x000000686c007986 */ /* 0x0001e4000c101d04 */
[----:B------:R-:W-:Y:S02]  /*15080*/  FADD.FTZ R226, R226, R219 ;  /* 0x000000dbe2e27221 */ /* 0x000fe40000010000 */
[----:B------:R0:W-:Y:S02]  /*15090*/  STG.E.64 [R112.64], R110 ;  /* 0x0000006e70007986 */ /* 0x0001e4000c101b04 */
[----:B------:R-:W-:-:S04]  /*150a0*/  FADD.FTZ R177, R226, R221 ;  /* 0x000000dde2b17221 */ /* 0x000fc80000010000 */
[----:B------:R-:W-:Y:S01]  /*150b0*/  FADD.FTZ R181, R177, R222 ;  /* 0x000000deb1b57221 */ /* 0x000fe20000010000 */
[----:B------:R-:W-:-:S03]  /*150c0*/  SHF.R.U32.HI R177, RZ, 0x5, R192 ;  /* 0x00000005ffb17819 */ /* 0x000fc600000116c0 */
[----:B------:R-:W-:Y:S01]  /*150d0*/  FADD.FTZ R226, R181, R224 ;  /* 0x000000e0b5e27221 */ /* 0x000fe20000010000 */
[----:B------:R-:W-:-:S03]  /*150e0*/  LOP3.LUT R177, R177, 0x7fffffc, RZ, 0xc0, !PT ;  /* 0x07fffffcb1b17812 */ /* 0x000fc600078ec0ff */
[----:B------:R-:W-:Y:S01]  /*150f0*/  FADD.FTZ R226, R226, R223 ;  /* 0x000000dfe2e27221 */ /* 0x000fe20000010000 */
[----:B------:R-:W-:-:S03]  /*15100*/  @!P1 IADD3 R177, R177, 0x4, RZ ;  /* 0x00000004b1b19810 */ /* 0x000fc60007ffe0ff */
[----:B------:R-:W-:Y:S01]  /*15110*/  FADD.FTZ R181, R226, R191 ;  /* 0x000000bfe2b57221 */ /* 0x000fe20000010000 */
[----:B------:R-:W-:Y:S05]  /*15120*/  BRA.DIV ~URZ, `(.L_x_4113) ;  /* 0x00001e227f007947 */ /* 0x000fea000b800000 */
[----:B0-----:R0:W1:Y:S02]  /*15130*/  SHFL.BFLY PT, R104, R181, 0x1, 0x1f ;  /* 0x0c201f00b5687f89 */ /* 0x00106400000e0000 */
.L_x_4117:
        /* <DEDUP_REMOVED lines=132> */
.L_x_4118:
[----:B------:R-:W3:Y:S01]  /*15980*/  S2R R108, SR_TID.X ;  /* 0x00000000006c7919 */ /* 0x000ee20000002100 */
[----:B------:R-:W-:Y:S01]  /*15990*/  @!P0 SHF.R.U32.HI R106, RZ, 0x5, R192 ;  /* 0x00000005ff6a8819 */ /* 0x000fe200000116c0 */
[----:B--2---:R-:W-:Y:S01]  /*159a0*/  FADD.FTZ R105, R109, R110 ;  /* 0x0000006e6d697221 */ /* 0x004fe20000010000 */
[----:B------:R-:W-:Y:S01]  /*159b0*/  WARPSYNC 0xffffffff ;  /* 0xffffffff00007948 */ /* 0x000fe20003800000 */
[----:B-1----:R-:W-:Y:S01]  /*159c0*/  IMAD.MOV.U32 R110, RZ, RZ, RZ ;  /* 0x000000ffff6e7224 */ /* 0x002fe200078e00ff */
[----:B------:R-:W-:Y:S01]  /*159d0*/  @!P0 LOP3.LUT R106, R106, 0x3, RZ, 0xc0, !PT ;  /* 0x000000036a6a8812 */ /* 0x000fe200078ec0ff */
[----:B------:R-:W-:-:S04]  /*159e0*/  ULDC.U8 UR6, c[0x0][0x1f0] ;  /* 0x00007c0000067ab9 */ /* 0x000fc80000000000 */
[----:B------:R-:W-:Y:S02]  /*159f0*/  @!P0 IMAD.IADD R109, R177, 0x1, R106 ;  /* 0x00000001b16d8824 */ /* 0x000fe400078e026a */
[----:B------:R-:W-:-:S03]  /*15a00*/  CS2R R106, SRZ ;  /* 0x00000000006a7805 */ /* 0x000fc6000001ff00 */
[----:B------:R-:W-:Y:S01]  /*15a10*/  @!P0 STS.64 [R109.X8], R104 ;  /* 0x000000686d008388 */ /* 0x000fe20000008a00 */
[----:B---3--:R-:W-:-:S03]  /*15a20*/  LOP3.LUT R112, R108, 0x1f, RZ, 0xc0, !PT ;  /* 0x0000001f6c707812 */ /* 0x008fc600078ec0ff */
[----:B------:R-:W-:Y:S01]  /*15a30*/  BAR.SYNC.DEFER_BLOCKING 0x0 ;  /* 0x0000000000007b1d */ /* 0x000fe20000010000 */
[----:B------:R-:W-:-:S13]  /*15a40*/  ISETP.GT.U32.AND P1, PT, R112, 0x3, PT ;  /* 0x000000037000780c */ /* 0x000fda0003f24070 */
[----:B------:R-:W-:Y:S02]  /*15a50*/  @!P1 IMAD.IADD R112, R177, 0x1, R112 ;  /* 0x00000001b1709824 */ /* 0x000fe400078e0270 */
[----:B------:R-:W-:-:S04]  /*15a60*/  @!P1 IMAD.MOV.U32 R110, RZ, RZ, 0x700 ;  /* 0x00000700ff6e9424 */ /* 0x000fc800078e00ff */
[----:B------:R-:W-:Y:S01]  /*15a70*/  I2F R192, R110 ;  /* 0x0000006e00c07306 */ /* 0x000fe20000201400 */
[----:B------:R-:W1:Y:S04]  /*15a80*/  SHFL.DOWN PT, R111, R110, 0x2, 0x1f ;  /* 0x08401f006e6f7f89 */ /* 0x000e6800000e0000 */
[----:B------:R-:W2:Y:S01]  /*15a90*/  @!P1 LDS.64 R106, [R112.X8] ;  /* 0x00000000706a9984 */ /* 0x000ea20000008a00 */
[----:B------:R-:W-:Y:S02]  /*15aa0*/  ISETP.NE.AND P1, PT, RZ, UR6, PT ;  /* 0x00000006ff007c0c */ /* 0x000fe4000bf25270 */
[----:B-1----:R-:W-:Y:S01]  /*15ab0*/  IADD3 R177, R111, R110, RZ ;  /* 0x0000006e6fb17210 */ /* 0x002fe20007ffe0ff */
[----:B------:R-:W-:Y:S04]  /*15ac0*/  I2F R226, R111 ;  /* 0x0000006f00e27306 */ /* 0x000fe80000201400 */
[----:B------:R-:W-:Y:S04]  /*15ad0*/  SHFL.DOWN PT, R228, R177, 0x1, 0x1f ;  /* 0x08201f00b1e47f89 */ /* 0x000fe800000e0000 */
[----:B0-----:R-:W0:Y:S01]  /*15ae0*/  I2F R181, R177 ;  /* 0x000000b100b57306 */ /* 0x001e220000201400 */
[----:B--2---:R-:W1:Y:S04]  /*15af0*/  SHFL.DOWN PT, R113, R106, 0x2, 0x1f ;  /* 0x08401f006a717f89 */ /* 0x004e6800000e0000 */
[----:B------:R-:W2:Y:S03]  /*15b00*/  SHFL.DOWN PT, R104, R107, 0x2, 0x1f ;  /* 0x08401f006b687f89 */ /* 0x000ea600000e0000 */
[----:B0-----:R-:W0:Y:S01]  /*15b10*/  MUFU.RCP R105, R181 ;  /* 0x000000b500697308 */ /* 0x001e220000001000 */
[----:B-1----:R-:W-:-:S02]  /*15b20*/  FMUL.FTZ R109, R113, R226 ;  /* 0x000000e2716d7220 */ /* 0x002fc40000410000 */
[----:B------:R-:W-:Y:S02]  /*15b30*/  FADD.FTZ R113, -R113, R106 ;  /* 0x0000006a71717221 */ /* 0x000fe40000010100 */
[----:B------:R-:W-:Y:S02]  /*15b40*/  FFMA.FTZ R112, R192, R106, R109 ;  /* 0x0000006ac0707223 */ /* 0x000fe4000001006d */
[----:B------:R-:W-:Y:S02]  /*15b50*/  FMUL.FTZ R113, R113, R113 ;  /* 0x0000007171717220 */ /* 0x000fe40000410000 */
[----:B0-----:R-:W-:Y:S02]  /*15b60*/  FMUL.FTZ R112, R105, R112 ;  /* 0x0000007069707220 */ /* 0x001fe40000410000 */
        /* <DEDUP_REMOVED lines=10> */
[----:B-1----:R-:W0:Y:S01]  /*15c10*/  MUFU.RCP R107, R106 ;  /* 0x0000006a006b7308 */ /* 0x002e220000001000 */
[----:B------:R-:W-:Y:S02]  /*15c20*/  FMUL.FTZ R109, R109, R228 ;  /* 0x000000e46d6d7220 */ /* 0x000fe40000410000 */
[----:B------:R-:W-:Y:S02]  /*15c30*/  FMUL.FTZ R110, R110, R110 ;  /* 0x0000006e6e6e7220 */ /* 0x000fe40000410000 */
[C---:B------:R-:W-:Y:S02]  /*15c40*/  FFMA.FTZ R192, R181.reuse, R112, R109 ;  /* 0x00000070b5c07223 */ /* 0x040fe4000001006d */
[----:B------:R-:W-:Y:S02]  /*15c50*/  FMUL.FTZ R181, R181, R110 ;  /* 0x0000006eb5b57220 */ /* 0x000fe40000410000 */
[----:B--2---:R-:W-:Y:S01]  /*15c60*/  FADD.FTZ R110, R104, R105 ;  /* 0x00000069686e7221 */ /* 0x004fe20000010000 */
[----:B------:R-:W-:Y:S01]  /*15c70*/  SHF.R.U32.HI R105, RZ, 0x5, R108 ;  /* 0x00000005ff697819 */ /* 0x000fe2000001166c */
[----:B------:R-:W-:-:S03]  /*15c80*/  FMUL.FTZ R181, R181, R228 ;  /* 0x000000e4b5b57220 */ /* 0x000fc60000410000 */
[----:B------:R-:W-:Y:S01]  /*15c90*/  LOP3.LUT R105, R105, 0x3, RZ, 0xc0, !PT ;  /* 0x0000000369697812 */ /* 0x000fe200078ec0ff */
[C---:B0-----:R-:W-:Y:S02]  /*15ca0*/  FMUL.FTZ R192, R107.reuse, R192 ;  /* 0x000000c06bc07220 */ /* 0x041fe40000410000 */
[----:B------:R-:W-:Y:S01]  /*15cb0*/  FFMA.FTZ R110, R107, R181, R110 ;  /* 0x000000b56b6e7223 */ /* 0x000fe2000001006e */
[----:B------:R-:W-:Y:S01]  /*15cc0*/  LOP3.LUT P0, RZ, R105, 0x1f, R108, 0xf8, !PT ;  /* 0x0000001f69ff7812 */ /* 0x000fe2000780f86c */
[----:B------:R-:W-:Y:S01]  /*15cd0*/  IMAD.MOV.U32 R107, RZ, RZ, c[0x0][0x1e0] ;  /* 0x00007800ff6b7624 */ /* 0x000fe200078e00ff */
[----:B------:R-:W0:Y:S04]  /*15ce0*/  SHFL.IDX PT, R111, R192, RZ, 0x1f ;  /* 0x00001fffc06f7589 */ /* 0x000e2800000e0000 */
[----:B------:R-:W1:Y:S07]  /*15cf0*/  SHFL.IDX PT, R110, R110, RZ, 0x1f ;  /* 0x00001fff6e6e7589 */ /* 0x000e6e00000e0000 */
[----:B------:R-:W-:-:S02]  /*15d00*/  @!P0 IMAD.MOV.U32 R104, RZ, RZ, 0x4 ;  /* 0x00000004ff688424 */ /* 0x000fc400078e00ff */
[----:B------:R-:W-:Y:S02]  /*15d10*/  @!P0 IMAD.MOV.U32 R108, RZ, RZ, 0x4 ;  /* 0x00000004ff6c8424 */ /* 0x000fe400078e00ff */
[----:B------:R-:W-:-:S04]  /*15d20*/  @!P0 IMAD.WIDE R104, R163, R104, c[0x0][0x1a0] ;  /* 0x00006800a3688625 */ /* 0x000fc800078e0268 */
[C---:B0-----:R-:W-:Y:S01]  /*15d30*/  FMUL.FTZ R106, R111.reuse, R111 ;  /* 0x0000006f6f6a7220 */ /* 0x041fe20000410000 */
[----:B------:R0:W-:Y:S04]  /*15d40*/  @!P0 STG.E [R104.64], R111 ;  /* 0x0000006f68008986 */ /* 0x0001e8000c101904 */
[----:B------:R-:W-:Y:S01]  /*15d50*/  FSEL R109, R106, RZ, P1 ;  /* 0x000000ff6a6d7208 */ /* 0x000fe20000800000 */
[----:B-1----:R-:W-:Y:S01]  /*15d60*/  FFMA.FTZ R106, R110, R107, c[0x0][0x228] ;  /* 0x00008a006e6a7623 */ /* 0x002fe2000001006b */
[----:B------:R-:W-:Y:S02]  /*15d70*/  FSEL R107, R111, RZ, !P1 ;  /* 0x000000ff6f6b7208 */ /* 0x000fe40004800000 */
[----:B------:R-:W-:Y:S01]  /*15d80*/  LOP3.LUT P1, RZ, R160, 0xff, RZ, 0xc0, !PT ;  /* 0x000000ffa0ff7812 */ /* 0x000fe2000782c0ff */
[----:B------:R-:W-:-:S02]  /*15d90*/  FADD.FTZ R106, R106, R109 ;  /* 0x0000006d6a6a7221 */ /* 0x000fc40000010000 */
[----:B------:R-:W-:Y:S01]  /*15da0*/  FADD.FTZ R120, -R107, R120 ;  /* 0x000000786b787221 */ /* 0x000fe20000010100 */
[----:B------:R-:W-:Y:S01]  /*15db0*/  SEL R160, RZ, 0x1, P1 ;  /* 0x00000001ffa07807 */ /* 0x000fe20000800000 */
[----:B------:R-:W1:Y:S01]  /*15dc0*/  MUFU.RSQ R109, R106 ;  /* 0x0000006a006d7308 */ /* 0x000e620000001400 */
[C---:B0-----:R-:W-:Y:S01]  /*15dd0*/  @!P0 IMAD.WIDE R104, R163.reuse, R108, c[0x0][0x1a8] ;  /* 0x00006a00a3688625 */ /* 0x041fe200078e026c */
[----:B------:R-:W-:-:S03]  /*15de0*/  IADD3 R163, R163, c[0x0][0x160], RZ ;  /* 0x00005800a3a37a10 */ /* 0x000fc60007ffe0ff */
[C---:B------:R-:W-:Y:S02]  /*15df0*/  FADD.FTZ R108, -R107.reuse, R211 ;  /* 0x000000d36b6c7221 */ /* 0x040fe40000010100 */
[C---:B------:R-:W-:Y:S02]  /*15e00*/  FADD.FTZ R119, -R107.reuse, R119 ;  /* 0x000000776b777221 */ /* 0x040fe40000010100 */
[C---:B------:R-:W-:Y:S02]  /*15e10*/  FADD.FTZ R121, -R107.reuse, R121 ;  /* 0x000000796b797221 */ /* 0x040fe40000010100 */
[C---:B------:R-:W-:Y:S02]  /*15e20*/  FADD.FTZ R118, -R107.reuse, R118 ;  /* 0x000000766b767221 */ /* 0x040fe40000010100 */
[C---:B------:R-:W-:Y:S02]  /*15e30*/  FADD.FTZ R117, -R107.reuse, R117 ;  /* 0x000000756b757221 */ /* 0x040fe40000010100 */
[----:B------:R-:W-:Y:S01]  /*15e40*/  FADD.FTZ R116, -R107, R116 ;  /* 0x000000746b747221 */ /* 0x000fe20000010100 */
[----:B-1----:R0:W-:Y:S01]  /*15e50*/  @!P0 STG.E [R104.64], R109 ;  /* 0x0000006d68008986 */ /* 0x0021e2000c101904 */
[C---:B------:R-:W-:Y:S01]  /*15e60*/  FMUL.FTZ R181, R109.reuse, R108 ;  /* 0x0000006c6db57220 */ /* 0x040fe20000410000 */
[----:B------:R-:W-:Y:S01]  /*15e70*/  PRMT R108, RZ, 0x5410, R75 ;  /* 0x00005410ff6c7816 */ /* 0x000fe2000000004b */
[----:B------:R-:W-:-:S02]  /*15e80*/  FMUL.FTZ R113, R109, R120 ;  /* 0x000000786d717220 */ /* 0x000fc40000410000 */
[C---:B------:R-:W-:Y:S02]  /*15e90*/  FMUL.FTZ R120, R109.reuse, R119 ;  /* 0x000000776d787220 */ /* 0x040fe40000410000 */
[C---:B------:R-:W-:Y:S02]  /*15ea0*/  FMUL.FTZ R121, R109.reuse, R121 ;  /* 0x000000796d797220 */ /* 0x040fe40000410000 */
[----:B------:R-:W-:Y:S01]  /*15eb0*/  FFMA.FTZ R120, R120, R108, R19 ;  /* 0x0000006c78787223 */ /* 0x000fe20000010013 */
[----:B------:R-:W-:Y:S01]  /*15ec0*/  PRMT R108, RZ, 0x7610, R75 ;  /* 0x00007610ff6c7816 */ /* 0x000fe2000000004b */
[C---:B------:R-:W-:Y:S02]  /*15ed0*/  FMUL.FTZ R111, R109.reuse, R118 ;  /* 0x000000766d6f7220 */ /* 0x040fe40000410000 */
[----:B------:R-:W-:Y:S02]  /*15ee0*/  FMUL.FTZ R118, R109, R117 ;  /* 0x000000756d767220 */ /* 0x000fe40000410000 */
[----:B------:R-:W-:Y:S01]  /*15ef0*/  FFMA.FTZ R121, R121, R108, R18 ;  /* 0x0000006c79797223 */ /* 0x000fe20000010012 */
[----:B------:R-:W-:Y:S01]  /*15f00*/  PRMT R108, RZ, 0x5410, R74 ;  /* 0x00005410ff6c7816 */ /* 0x000fe2000000004a */
[----:B------:R-:W-:-:S02]  /*15f10*/  FADD.FTZ R115, -R107, R115 ;  /* 0x000000736b737221 */ /* 0x000fc40000010100 */
[C---:B------:R-:W-:Y:S02]  /*15f20*/  FADD.FTZ R114, -R107.reuse, R114 ;  /* 0x000000726b727221 */ /* 0x040fe40000010100 */
[----:B------:R-:W-:Y:S01]  /*15f30*/  FFMA.FTZ R118, R118, R108, R21 ;  /* 0x0000006c76767223 */ /* 0x000fe20000010015 */
[----:B------:R-:W-:Y:S01]  /*15f40*/  PRMT R108, RZ, 0x7610, R74 ;  /* 0x00007610ff6c7816 */ /* 0x000fe2000000004a */
        /* <DEDUP_REMOVED lines=38> */
[C---:B------:R-:W-:Y:S01]  /*161b0*/  FADD.FTZ R192, -R107.reuse, R217 ;  /* 0x000000d96bc07221 */ /* 0x040fe20000010100 */
[----:B------:R-:W-:Y:S01]  /*161c0*/  PRMT R217, RZ, 0x7610, R67 ;  /* 0x00007610ffd97816 */ /* 0x000fe20000000043 */
[----:B------:R-:W-:-:S02]  /*161d0*/  FADD.FTZ R218, -R107, R218 ;  /* 0x000000da6bda7221 */ /* 0x000fc40000010100 */
[C---:B------:R-:W-:Y:S02]  /*161e0*/  FADD.FTZ R220, -R107.reuse, R220 ;  /* 0x000000dc6bdc7221 */ /* 0x040fe40000010100 */
[C---:B------:R-:W-:Y:S01]  /*161f0*/  FADD.FTZ R226, -R107.reuse, R219 ;  /* 0x000000db6be27221 */ /* 0x040fe20000010100 */
[----:B------:R-:W-:Y:S01]  /*16200*/  PRMT R219, RZ, 0x7610, R64 ;  /* 0x00007610ffdb7816 */ /* 0x000fe20000000040 */
[C---:B------:R-:W-:Y:S01]  /*16210*/  FADD.FTZ R106, -R107.reuse, R221 ;  /* 0x000000dd6b6a7221 */ /* 0x040fe20000010100 */
[----:B------:R-:W-:Y:S01]  /*16220*/  PRMT R221, RZ, 0x7610, R65 ;  /* 0x00007610ffdd7816 */ /* 0x000fe20000000041 */
[C---:B------:R-:W-:Y:S02]  /*16230*/  FADD.FTZ R222, -R107.reuse, R222 ;  /* 0x000000de6bde7221 */ /* 0x040fe40000010100 */
[C---:B------:R-:W-:Y:S02]  /*16240*/  FADD.FTZ R224, -R107.reuse, R224 ;  /* 0x000000e06be07221 */ /* 0x040fe40000010100 */
[----:B------:R-:W-:-:S02]  /*16250*/  FADD.FTZ R228, -R107, R223 ;  /* 0x000000df6be47221 */ /* 0x000fc40000010100 */
[----:B------:R-:W-:Y:S02]  /*16260*/  FADD.FTZ R230, -R107, R191 ;  /* 0x000000bf6be67221 */ /* 0x000fe40000010100 */
[----:B------:R-:W-:Y:S01]  /*16270*/  FFMA.FTZ R113, R113, R108, R20 ;  /* 0x0000006c71717223 */ /* 0x000fe20000010014 */
[----:B------:R-:W-:Y:S01]  /*16280*/  PRMT R108, RZ, 0x5410, R73 ;  /* 0x00005410ff6c7816 */ /* 0x000fe20000000049 */
[C---:B------:R-:W-:Y:S02]  /*16290*/  FMUL.FTZ R107, R109.reuse, R116 ;  /* 0x000000746d6b7220 */ /* 0x040fe40000410000 */
[C---:B------:R-:W-:Y:S02]  /*162a0*/  FMUL.FTZ R116, R109.reuse, R115 ;  /* 0x000000736d747220 */ /* 0x040fe40000410000 */
[C---:B------:R-:W-:Y:S02]  /*162b0*/  FMUL.FTZ R114, R109.reuse, R114 ;  /* 0x000000726d727220 */ /* 0x040fe40000410000 */
[----:B------:R-:W-:Y:S01]  /*162c0*/  FFMA.FTZ R116, R116, R108, R23 ;  /* 0x0000006c74747223 */ /* 0x000fe20000010017 */
[----:B------:R-:W-:Y:S01]  /*162d0*/  PRMT R108, RZ, 0x7610, R73 ;  /* 0x00007610ff6c7816 */ /* 0x000fe20000000049 */
[----:B------:R-:W-:-:S02]  /*162e0*/  FMUL.FTZ R115, R109, R174 ;  /* 0x000000ae6d737220 */ /* 0x000fc40000410000 */
[----:B0-----:R-:W-:Y:S02]  /*162f0*/  FMUL.FTZ R105, R109, R176 ;  /* 0x000000b06d697220 */ /* 0x001fe40000410000 */
        /* <DEDUP_REMOVED lines=20> */
[C---:B------:R-:W-:Y:S01]  /*16440*/  FMUL.FTZ R119, R109.reuse, R190 ;  /* 0x000000be6d777220 */ /* 0x040fe20000410000 */
[----:B------:R-:W-:Y:S01]  /*16450*/  PRMT R190, RZ, 0x5410, R65 ;  /* 0x00005410ffbe7816 */ /* 0x000fe20000000041 */
[C---:B------:R-:W-:Y:S01]  /*16460*/  FMUL.FTZ R123, R109.reuse, R194 ;  /* 0x000000c26d7b7220 */ /* 0x040fe20000410000 */
[----:B------:R-:W-:Y:S01]  /*16470*/  PRMT R194, RZ, 0x7610, R54 ;  /* 0x00007610ffc27816 */ /* 0x000fe20000000036 */
        /* <DEDUP_REMOVED lines=15> */
[C---:B------:R-:W-:Y:S01]  /*16570*/  FMUL.FTZ R191, R109.reuse, R110 ;  /* 0x0000006e6dbf7220 */ /* 0x040fe20000410000 */
[----:B------:R-:W-:Y:S01]  /*16580*/  PRMT R110, RZ, 0x5410, R67 ;  /* 0x00005410ff6e7816 */ /* 0x000fe20000000043 */
[C---:B------:R-:W-:Y:S02]  /*16590*/  FMUL.FTZ R195, R109.reuse, R216 ;  /* 0x000000d86dc37220 */ /* 0x040fe40000410000 */
[C---:B------:R-:W-:Y:S02]  /*165a0*/  FMUL.FTZ R112, R109.reuse, R112 ;  /* 0x000000706d707220 */ /* 0x040fe40000410000 */
[C---:B------:R-:W-:Y:S01]  /*165b0*/  FMUL.FTZ R209, R109.reuse, R192 ;  /* 0x000000c06dd17220 */ /* 0x040fe20000410000 */
[----:B------:R-:W-:Y:S01]  /*165c0*/  PRMT R192, RZ, 0x5410, R55 ;  /* 0x00005410ffc07816 */ /* 0x000fe20000000037 */
[C---:B------:R-:W-:Y:S02]  /*165d0*/  FMUL.FTZ R218, R109.reuse, R218 ;  /* 0x000000da6dda7220 */ /* 0x040fe40000410000 */
[----:B------:R-:W-:-:S02]  /*165e0*/  FMUL.FTZ R220, R109, R220 ;  /* 0x000000dc6ddc7220 */ /* 0x000fc40000410000 */
[C---:B------:R-:W-:Y:S02]  /*165f0*/  FMUL.FTZ R211, R109.reuse, R226 ;  /* 0x000000e26dd37220 */ /* 0x040fe40000410000 */
[C---:B------:R-:W-:Y:S02]  /*16600*/  FMUL.FTZ R106, R109.reuse, R106 ;  /* 0x0000006a6d6a7220 */ /* 0x040fe40000410000 */
        /* <DEDUP_REMOVED lines=66> */
[----:B------:R-:W-:Y:S01]  /*16a30*/  PRMT R110, RZ, 0x5410, R63 ;  /* 0x00005410ff6e7816 */ /* 0x000fe2000000003f */
[----:B------:R-:W-:Y:S01]  /*16a40*/  FFMA.FTZ R204, R204, R114, R129 ;  /* 0x00000072cccc7223 */ /* 0x000fe20000010081 */
[----:B------:R-:W-:Y:S01]  /*16a50*/  F2FP.BF16.PACK_AB R114, R113, R118 ;  /* 0x000000767172723e */ /* 0x000fe200000010ff */
[----:B------:R-:W-:Y:S01]  /*16a60*/  FFMA.FTZ R213, R213, R112, R148 ;  /* 0x00000070d5d57223 */ /* 0x000fe20000010094 */
[----:B------:R-:W-:Y:S01]  /*16a70*/  F2FP.BF16.PACK_AB R113, R111, R116 ;  /* 0x000000746f71723e */ /* 0x000fe200000010ff */
        /* <DEDUP_REMOVED lines=8> */
[----:B------:R-:W-:Y:S01]  /*16b00*/  HFMA2.MMA R189, -RZ, RZ, 0, 9.5367431640625e-07 ;  /* 0x00000010ffbd7435 */ /* 0x000fe200000001ff */
        /* <DEDUP_REMOVED lines=10> */
[----:B------:R-:W-:Y:S01]  /*16bb0*/  LEA R104, P0, R173, c[0x0][0x208], 0x4 ;  /* 0x00008200ad687a11 */ /* 0x000fe200078020ff */
[----:B------:R-:W-:Y:S01]  /*16bc0*/  FFMA.FTZ R197, R197, R110, R124 ;  /* 0x0000006ec5c57223 */ /* 0x000fe2000001007c */
[----:B------:R-:W-:-:S02]  /*16bd0*/  PRMT R182, RZ, 0x5410, R61 ;  /* 0x00005410ffb67816 */ /* 0x000fc4000000003d */
[C---:B------:R-:W-:Y:S02]  /*16be0*/  IADD3 R108, R173.reuse, 0x80, RZ ;  /* 0x00000080ad6c7810 */ /* 0x040fe40007ffe0ff */
[----:B------:R-:W-:Y:S01]  /*16bf0*/  IADD3 R106, R173, 0x100, RZ ;  /* 0x00000100ad6a7810 */ /* 0x000fe20007ffe0ff */
[----:B------:R-:W-:Y:S01]  /*16c00*/  FFMA.FTZ R182, R123, R182, R44 ;  /* 0x000000b67bb67223 */ /* 0x000fe2000001002c */
[----:B------:R-:W-:Y:S01]  /*16c10*/  PRMT R183, RZ, 0x7610, R63 ;  /* 0x00007610ffb77816 */ /* 0x000fe2000000003f */
[-C--:B------:R-:W-:Y:S01]  /*16c20*/  IMAD.WIDE.U32 R108, R108, R189.reuse, c[0x0][0x208] ;  /* 0x000082006c6c7625 */ /* 0x080fe200078e00bd */
[----:B------:R-:W-:Y:S02]  /*16c30*/  LEA.HI.X R105, R173, c[0x0][0x20c], RZ, 0x4, P0 ;  /* 0x00008300ad697a11 */ /* 0x000fe400000f24ff */
[----:B------:R-:W-:Y:S01]  /*16c40*/  PRMT R110, RZ, 0x7610, R62 ;  /* 0x00007610ff6e7816 */ /* 0x000fe2000000003e */
[----:B------:R-:W-:Y:S01]  /*16c50*/  IMAD.WIDE.U32 R106, R106, R189, c[0x0][0x208] ;  /* 0x000082006a6a7625 */ /* 0x000fe200078e00bd */
[----:B------:R-:W-:Y:S01]  /*16c60*/  F2FP.BF16.PACK_AB R118, R179, R174 ;  /* 0x000000aeb376723e */ /* 0x000fe200000010ff */
[----:B------:R0:W-:Y:S01]  /*16c70*/  STG.E.128 [R104.64], R112 ;  /* 0x0000007068007986 */ /* 0x0001e2000c101d04 */
[----:B------:R-:W-:Y:S01]  /*16c80*/  F2FP.BF16.PACK_AB R123, R217, R188 ;  /* 0x000000bcd97b723e */ /* 0x000fe200000010ff */
[----:B------:R-:W-:Y:S01]  /*16c90*/  FFMA.FTZ R183, R200, R183, R47 ;  /* 0x000000b7c8b77223 */ /* 0x000fe2000001002f */
[----:B------:R-:W-:Y:S01]  /*16ca0*/  F2FP.BF16.PACK_AB R121, R221, R190 ;  /* 0x000000bedd79723e */ /* 0x000fe200000010ff */
[----:B------:R-:W-:Y:S01]  /*16cb0*/  FFMA.FTZ R110, R199, R110, R46 ;  /* 0x0000006ec76e7223 */ /* 0x000fe2000001002e */
[----:B------:R-:W-:Y:S01]  /*16cc0*/  F2FP.BF16.PACK_AB R120, R219, R184 ;  /* 0x000000b8db78723e */ /* 0x000fe200000010ff */
[----:B------:R1:W-:Y:S01]  /*16cd0*/  STG.E.128 [R108.64], R116 ;  /* 0x000000746c007986 */ /* 0x0003e2000c101d04 */
[----:B------:R-:W-:-:S02]  /*16ce0*/  PRMT R195, RZ, 0x7610, R51 ;  /* 0x00007610ffc37816 */ /* 0x000fc40000000033 */
[----:B------:R-:W-:Y:S01]  /*16cf0*/  PRMT R200, RZ, 0x7610, R50 ;  /* 0x00007610ffc87816 */ /* 0x000fe20000000032 */
[----:B------:R2:W-:Y:S01]  /*16d00*/  STG.E.128 [R106.64], R120 ;  /* 0x000000786a007986 */ /* 0x0005e2000c101d04 */
[----:B------:R-:W-:Y:S01]  /*16d10*/  PRMT R111, RZ, 0x7610, R48 ;  /* 0x00007610ff6f7816 */ /* 0x000fe20000000030 */
[----:B------:R-:W-:Y:S01]  /*16d20*/  FFMA.FTZ R195, R230, R195, R153 ;  /* 0x000000c3e6c37223 */ /* 0x000fe20000010099 */
[----:B------:R-:W-:Y:S01]  /*16d30*/  IADD3 R174, R173, 0x200, RZ ;  /* 0x00000200adae7810 */ /* 0x000fe20007ffe0ff */
[----:B------:R-:W-:Y:S02]  /*16d40*/  FFMA.FTZ R200, R215, R200, R152 ;  /* 0x000000c8d7c87223 */ /* 0x000fe40000010098 */
[----:B------:R-:W-:Y:S01]  /*16d50*/  FFMA.FTZ R179, R220, R111, R145 ;  /* 0x0000006fdcb37223 */ /* 0x000fe20000010091 */
[----:B------:R-:W-:Y:S02]  /*16d60*/  F2FP.BF16.PACK_AB R111, R180, R207 ;  /* 0x000000cfb46f723e */ /* 0x000fe400000010ff */
[----:B0-----:R-:W-:-:S02]  /*16d70*/  F2FP.BF16.PACK_AB R104, R176, R193 ;  /* 0x000000c1b068723e */ /* 0x001fc400000010ff */
[----:B------:R-:W-:Y:S02]  /*16d80*/  IADD3 R176, R173, 0x180, RZ ;  /* 0x00000180adb07810 */ /* 0x000fe40007ffe0ff */
[----:B------:R-:W-:Y:S02]  /*16d90*/  F2FP.BF16.PACK_AB R112, R212, R177 ;  /* 0x000000b1d470723e */ /* 0x000fe400000010ff */
[----:B------:R-:W-:Y:S01]  /*16da0*/  F2FP.BF16.PACK_AB R105, R187, R182 ;  /* 0x000000b6bb69723e */ /* 0x000fe200000010ff */
[----:B------:R-:W-:Y:S01]  /*16db0*/  IMAD.WIDE.U32 R176, R176, R189, c[0x0][0x208] ;  /* 0x00008200b0b07625 */ /* 0x000fe200078e00bd */
[----:B-1----:R-:W-:Y:S02]  /*16dc0*/  F2FP.BF16.PACK_AB R108, R204, R175 ;  /* 0x000000afcc6c723e */ /* 0x002fe400000010ff */
[----:B--2---:R-:W-:Y:S01]  /*16dd0*/  IADD3 R122, R173, 0x280, RZ ;  /* 0x00000280ad7a7810 */ /* 0x004fe20007ffe0ff */
[----:B------:R-:W-:Y:S01]  /*16de0*/  IMAD.WIDE.U32 R174, R174, R189, c[0x0][0x208] ;  /* 0x00008200aeae7625 */ /* 0x000fe200078e00bd */
[----:B------:R-:W-:-:S02]  /*16df0*/  LEA R120, P0, R185, c[0x0][0x208], 0x4 ;  /* 0x00008200b9787a11 */ /* 0x000fc400078020ff */
[----:B------:R-:W-:Y:S01]  /*16e00*/  F2FP.BF16.PACK_AB R107, R183, R198 ;  /* 0x000000c6b76b723e */ /* 0x000fe200000010ff */
[----:B------:R-:W-:Y:S01]  /*16e10*/  IMAD.WIDE.U32 R122, R122, R189, c[0x0][0x208] ;  /* 0x000082007a7a7625 */ /* 0x000fe200078e00bd */
[----:B------:R-:W-:Y:S02]  /*16e20*/  F2FP.BF16.PACK_AB R106, R110, R197 ;  /* 0x000000c56e6a723e */ /* 0x000fe400000010ff */
[----:B------:R-:W-:Y:S02]  /*16e30*/  F2FP.BF16.PACK_AB R110, R208, R205 ;  /* 0x000000cdd06e723e */ /* 0x000fe400000010ff */
[----:B------:R-:W-:Y:S01]  /*16e40*/  F2FP.BF16.PACK_AB R109, R206, R203 ;  /* 0x000000cbce6d723e */ /* 0x000fe200000010ff */
[----:B------:R0:W-:Y:S01]  /*16e50*/  STG.E.128 [R176.64], R104 ;  /* 0x00000068b0007986 */ /* 0x0001e2000c101d04 */
[----:B------:R-:W-:Y:S02]  /*16e60*/  F2FP.BF16.PACK_AB R115, R209, R192 ;  /* 0x000000c0d173723e */ /* 0x000fe400000010ff */
[----:B------:R-:W-:Y:S01]  /*16e70*/  F2FP.BF16.PACK_AB R114, R194, R191 ;  /* 0x000000bfc272723e */ /* 0x000fe200000010ff */
[----:B------:R0:W-:Y:S01]  /*16e80*/  STG.E.128 [R174.64], R108 ;  /* 0x0000006cae007986 */ /* 0x0001e2000c101d04 */
[----:B------:R-:W-:-:S02]  /*16e90*/  F2FP.BF16.PACK_AB R113, R214, R181 ;  /* 0x000000b5d671723e */ /* 0x000fc400000010ff */
[----:B------:R-:W-:Y:S02]  /*16ea0*/  F2FP.BF16.PACK_AB R119, R195, R228 ;  /* 0x000000e4c377723e */ /* 0x000fe400000010ff */
[----:B------:R-:W-:Y:S01]  /*16eb0*/  F2FP.BF16.PACK_AB R118, R200, R213 ;  /* 0x000000d5c876723e */ /* 0x000fe200000010ff */
[----:B------:R0:W-:Y:S01]  /*16ec0*/  STG.E.128 [R122.64], R112 ;  /* 0x000000707a007986 */ /* 0x0001e2000c101d04 */
[----:B------:R-:W-:Y:S02]  /*16ed0*/  F2FP.BF16.PACK_AB R117, R196, R211 ;  /* 0x000000d3c475723e */ /* 0x000fe400000010ff */
[----:B------:R-:W-:Y:S02]  /*16ee0*/  LEA.HI.X R121, R185, c[0x0][0x20c], RZ, 0x4, P0 ;  /* 0x00008300b9797a11 */ /* 0x000fe400000f24ff */
[----:B------:R-:W-:Y:S02]  /*16ef0*/  F2FP.BF16.PACK_AB R116, R179, R218 ;  /* 0x000000dab374723e */ /* 0x000fe400000010ff */
[----:B------:R-:W-:-:S03]  /*16f00*/  ISETP.GE.AND P0, PT, R163, c[0x0][0x164], PT ;  /* 0x00005900a3007a0c */ /* 0x000fc60003f06270 */
[----:B------:R0:W-:Y:S10]  /*16f10*/  STG.E.128 [R120.64], R116 ;  /* 0x0000007478007986 */ /* 0x0001f4000c101d04 */
[----:B0-----:R-:W-:Y:S01]  /*16f20*/  @P0 CALL.REL.NOINC `(.L_x_4115) ;  /* 0x0000001000000944 */ /* 0x001fe20003c00000 */
[----:B------:R-:W-:Y:S05]  /*16f30*/  BRA `(.L_x_4116) ;  /* 0xfffe9d2000007947 */ /* 0x000fea000383ffff */
.L_x_4115:
[----:B------:R-:W-:Y:S05]  /*16f40*/  EXIT ;  /* 0x000000000000794d */ /* 0x000fea0003800000 */
.L_x_4113:
[----:B0-----:R-:W-:Y:S01]  /*16f50*/  IMAD.MOV.U32 R110, RZ, RZ, R181 ;  /* 0x000000ffff6e7224 */ /* 0x001fe200078e00b5 */
[----:B------:R-:W-:Y:S01]  /*16f60*/  MOV R106, 0x16fb0 ;  /* 0x00016fb0006a7802 */ /* 0x000fe20000000f00 */
[----:B------:R-:W-:-:S02]  /*16f70*/  IMAD.MOV.U32 R109, RZ, RZ, 0x1 ;  /* 0x00000001ff6d7424 */ /* 0x000fc400078e00ff */
[----:B------:R-:W-:Y:S02]  /*16f80*/  IMAD.MOV.U32 R105, RZ, RZ, 0x1f ;  /* 0x0000001fff697424 */ /* 0x000fe400078e00ff */
[----:B------:R-:W-:Y:S02]  /*16f90*/  IMAD.MOV.U32 R108, RZ, RZ, -0x1 ;  /* 0xffffffffff6c7424 */ /* 0x000fe400078e00ff */
[----:B------:R-:W-:Y:S05]  /*16fa0*/  CALL.REL.NOINC `($__internal_13_$__cuda_sm70_shflsync_bfly_p) ;  /* 0x00000a9000007944 */ /* 0x000fea0003c00000 */
[----:B-1----:R-:W-:Y:S01]  /*16fb0*/  MOV R104, R109 ;  /* 0x0000006d00687202 */ /* 0x002fe20000000f00 */
[----:B0-----:R-:W-:Y:S05]  /*16fc0*/  BRA `(.L_x_4117) ;  /* 0xffffe17000007947 */ /* 0x001fea000383ffff */
.L_x_4114:
[----:B------:R-:W-:Y:S01]  /*16fd0*/  IMAD.MOV.U32 R109, RZ, RZ, 0x2 ;  /* 0x00000002ff6d7424 */ /* 0x000fe200078e00ff */
[----:B------:R-:W-:Y:S01]  /*16fe0*/  MOV R106, 0x17020 ;  /* 0x00017020006a7802 */ /* 0x000fe20000000f00 */
[----:B------:R-:W-:Y:S02]  /*16ff0*/  IMAD.MOV.U32 R105, RZ, RZ, 0x1f ;  /* 0x0000001fff697424 */ /* 0x000fe400078e00ff */
[----:B------:R-:W-:Y:S02]  /*17000*/  IMAD.MOV.U32 R108, RZ, RZ, -0x1 ;  /* 0xffffffffff6c7424 */ /* 0x000fe400078e00ff */
[----:B0-----:R-:W-:Y:S05]  /*17010*/  CALL.REL.NOINC `($__internal_13_$__cuda_sm70_shflsync_bfly_p) ;  /* 0x00000a2000007944 */ /* 0x001fea0003c00000 */
[----:B0-----:R-:W-:Y:S01]  /*17020*/  HFMA2.MMA R105, -RZ, RZ, 0, 1.847743988037109375e-06 ;  /* 0x0000001fff697435 */ /* 0x001fe200000001ff */
[----:B-1----:R-:W-:Y:S01]  /*17030*/  FADD.FTZ R110, R110, R109 ;  /* 0x0000006d6e6e7221 */ /* 0x002fe20000010000 */
[----:B------:R-:W-:Y:S01]  /*17040*/  MOV R106, 0x17080 ;  /* 0x00017080006a7802 */ /* 0x000fe20000000f00 */
[----:B------:R-:W-:-:S02]  /*17050*/  IMAD.MOV.U32 R109, RZ, RZ, 0x4 ;  /* 0x00000004ff6d7424 */ /* 0x000fc400078e00ff */
[----:B------:R-:W-:Y:S02]  /*17060*/  IMAD.MOV.U32 R108, RZ, RZ, -0x1 ;  /* 0xffffffffff6c7424 */ /* 0x000fe400078e00ff */
[----:B------:R-:W-:Y:S05]  /*17070*/  CALL.REL.NOINC `($__internal_13_$__cuda_sm70_shflsync_bfly_p) ;  /* 0x000009c000007944 */ /* 0x000fea0003c00000 */
[----:B01----:R-:W-:Y:S01]  /*17080*/  FADD.FTZ R110, R110, R109 ;  /* 0x0000006d6e6e7221 */ /* 0x003fe20000010000 */
[----:B------:R-:W-:Y:S01]  /*17090*/  MOV R106, 0x170e0 ;  /* 0x000170e0006a7802 */ /* 0x000fe20000000f00 */
[----:B------:R-:W-:Y:S02]  /*170a0*/  IMAD.MOV.U32 R109, RZ, RZ, 0x8 ;  /* 0x00000008ff6d7424 */ /* 0x000fe400078e00ff */
[----:B------:R-:W-:Y:S02]  /*170b0*/  IMAD.MOV.U32 R105, RZ, RZ, 0x1f ;  /* 0x0000001fff697424 */ /* 0x000fe400078e00ff */
[----:B------:R-:W-:Y:S02]  /*170c0*/  IMAD.MOV.U32 R108, RZ, RZ, -0x1 ;  /* 0xffffffffff6c7424 */ /* 0x000fe400078e00ff */
[----:B------:R-:W-:Y:S05]  /*170d0*/  CALL.REL.NOINC `($__internal_13_$__cuda_sm70_shflsync_bfly_p) ;  /* 0x0000096000007944 */ /* 0x000fea0003c00000 */
[----:B01----:R-:W-:Y:S01]  /*170e0*/  FADD.FTZ R110, R110, R109 ;  /* 0x0000006d6e6e7221 */ /* 0x003fe20000010000 */
[----:B------:R-:W-:Y:S01]  /*170f0*/  MOV R109, 0x10 ;  /* 0x00000010006d7802 */ /* 0x000fe20000000f00 */
[----:B------:R-:W-:Y:S01]  /*17100*/  IMAD.MOV.U32 R105, RZ, RZ, 0x1f ;  /* 0x0000001fff697424 */ /* 0x000fe200078e00ff */
[----:B------:R-:W-:Y:S01]  /*17110*/  MOV R106, 0x17140 ;  /* 0x00017140006a7802 */ /* 0x000fe20000000f00 */
[----:B------:R-:W-:-:S02]  /*17120*/  IMAD.MOV.U32 R108, RZ, RZ, -0x1 ;  /* 0xffffffffff6c7424 */ /* 0x000fc400078e00ff */
[----:B------:R-:W-:Y:S05]  /*17130*/  CALL.REL.NOINC `($__internal_13_$__cuda_sm70_shflsync_bfly_p) ;  /* 0x0000090000007944 */ /* 0x000fea0003c00000 */
        /* <DEDUP_REMOVED lines=118> */
[----:B------:R-:W-:Y:S05]  /*178a0*/  CALL.REL.NOINC `($__internal_13_$__cuda_sm70_shflsync_bfly_p) ;  /* 0x0000019000007944 */ /* 0x000fea0003c00000 */
[----:B01----:R-:W-:Y:S01]  /*178b0*/  FADD.FTZ R110, R110, R109 ;  /* 0x0000006d6e6e7221 */ /* 0x003fe20000010000 */
[----:B------:R-:W-:Y:S01]  /*178c0*/  MOV R106, 0x17910 ;  /* 0x00017910006a7802 */ /* 0x000fe20000000f00 */
[----:B------:R-:W-:Y:S02]  /*178d0*/  IMAD.MOV.U32 R109, RZ, RZ, 0x2 ;  /* 0x00000002ff6d7424 */ /* 0x000fe400078e00ff */
[----:B------:R-:W-:Y:S02]  /*178e0*/  IMAD.MOV.U32 R105, RZ, RZ, 0x1f ;  /* 0x0000001fff697424 */ /* 0x000fe400078e00ff */
[----:B------:R-:W-:Y:S02]  /*178f0*/  IMAD.MOV.U32 R108, RZ, RZ, -0x1 ;  /* 0xffffffffff6c7424 */ /* 0x000fe400078e00ff */
[----:B------:R-:W-:Y:S05]  /*17900*/  CALL.REL.NOINC `($__internal_13_$__cuda_sm70_shflsync_bfly_p) ;  /* 0x0000013000007944 */ /* 0x000fea0003c00000 */
        /* <DEDUP_REMOVED lines=18> */
[----:B01----:R-:W-:Y:S05]  /*17a30*/  BRA `(.L_x_4118) ;  /* 0xffffdf4000007947 */ /* 0x003fea000383ffff */
        .weak           $__internal_13_$__cuda_sm70_shflsync_bfly_p
        .type           $__internal_13_$__cuda_sm70_shflsync_bfly_p,@function
        .size           $__internal_13_$__cuda_sm70_shflsync_bfly_p,(.L_x_44853 - $__internal_13_$__cuda_sm70_shflsync_bfly_p)
$__internal_13_$__cuda_sm70_shflsync_bfly_p:
[----:B------:R-:W-:Y:S01]  /*17a40*/  IMAD.MOV.U32 R107, RZ, RZ, 0x0 ;  /* 0x00000000ff6b7424 */ /* 0x000fe200078e00ff */
[----:B------:R-:W-:Y:S04]  /*17a50*/  WARPSYNC R108 ;  /* 0x0000006c00007348 */ /* 0x000fe80003800000 */
[----:B------:R0:W1:Y:S01]  /*17a60*/  SHFL.BFLY PT, R109, R110, R109, R105 ;  /* 0x0c00006d6e6d7389 */ /* 0x00006200000e0069 */
[----:B------:R-:W-:Y:S05]  /*17a70*/  RET.REL.NODEC R106 `(_ZN10layer_norm13ln_fwd_kernelINS_13Kernel_traitsI13__nv_bfloat16S2_S2_S2_fjLj7168ELj1ELj1ELj4ELj16ENS_18Kernel_traits_baseILj7168ES2_S2_S2_S2_fjLj128EEEEELb1ELb1ELb0ELb1EEEvNS_9FwdParamsE) ;  /* 0xfffe85806a007950 */ /* 0x000fea0003c3ffff */
.L_x_4119:
        /* <DEDUP_REMOVED lines=16> */
.L_x_44853:


//--------------------- .text._ZN10layer_norm13ln_fwd_kernelINS_13Kernel_traitsI13__nv_bfloat16S2_S2_S2_fjLj7168ELj1ELj1ELj4ELj16ENS_18Kernel_traits_baseILj7168ES2_S2_S2_S2_fjLj128EEEEELb1ELb1ELb1ELb0EEEvNS_9FwdParamsE --------------------------
	.section	.text._ZN10layer_norm13ln_fwd_kernelINS_13Kernel_traitsI13__nv_bfloat16S2_S2_S2_fjLj7168ELj1ELj1ELj4ELj16ENS_18Kernel_traits_baseILj7168ES2_S2_S2_S2_fjLj128EEEEELb1ELb1ELb1ELb0EEEvNS_9FwdParamsE,"ax",@progbits
	.sectioninfo	@"SHI_REGISTERS=255"
	.align	128
        .global         _ZN10layer_norm13ln_fwd_kernelINS_13Kernel_traitsI13__nv_bfloat16S2_S2_S2_fjLj7168ELj1ELj1ELj4ELj16ENS_18Kernel_traits_baseILj7168ES2_S2_S2_S2_fjLj128EEEEELb1ELb1ELb1ELb0EEEvNS_9FwdParamsE
        .type           _ZN10layer_norm13ln_fwd_kernelINS_13Kernel_traitsI13__nv_bfloat16S2_S2_S2_fjLj7168ELj1ELj1ELj4ELj16ENS_18Kernel_traits_baseILj7168ES2_S2_S2_S2_fjLj128EEEEELb1ELb1ELb1ELb0EEEvNS_9FwdParamsE,@function
        .size           _ZN10layer_norm13ln_fwd_kernelINS_13Kernel_traitsI13__nv_bfloat16S2_S2_S2_fjLj7168ELj1ELj1ELj4ELj16ENS_18Kernel_traits_baseILj7168ES2_S2_S2_S2_fjLj128EEEEELb1ELb1ELb1ELb0EEEvNS_9FwdParamsE,(.L_x_44854 - _ZN10layer_norm13ln_fwd_kernelINS_13Kernel_traitsI13__nv_bfloat16S2_S2_S2_fjLj7168ELj1ELj1ELj4ELj16ENS_18Kernel_traits_baseILj7168ES2_S2_S2_S2_fjLj128EEEEELb1ELb1ELb1ELb0EEEvNS_9FwdParamsE)
        .other          _ZN10layer_norm13ln_fwd_kernelINS_13Kernel_traitsI13__nv_bfloat16S2_S2_S2_fjLj7168ELj1ELj1ELj4ELj16ENS_18Kernel_traits_baseILj7168ES2_S2_S2_S2_fjLj128EEEEELb1ELb1ELb1ELb0EEEvNS_9FwdParamsE,@"STO_CUDA_ENTRY STV_DEFAULT"
_ZN10layer_norm13ln_fwd_kernelINS_13Kernel_traitsI13__nv_bfloat16S2_S2_S2_fjLj7168ELj1ELj1ELj4ELj16ENS_18Kernel_traits_baseILj7168ES2_S2_S2_S2_fjLj128EEEEELb1ELb1ELb1ELb0EEEvNS_9FwdParamsE:
.text._ZN10layer_norm13ln_fwd_kernelINS_13Kernel_traitsI13__nv_bfloat16S2_S2_S2_fjLj7168ELj1ELj1ELj4ELj16ENS_18Kernel_traits_baseILj7168ES2_S2_S2_S2_fjLj128EEEEELb1ELb1ELb1ELb0EEEvNS_9FwdParamsE:
[----:B------:R-:W-:-:S04]  /*0000*/  IMAD.MOV.U32 R1, RZ, RZ, c[0x0][0x28] ;  /* 0x00000a00ff017624 */ /* 0x000fc800078e00ff */
[----:B------:R-:W-:Y:S01]  /*0010*/  ULDC.U8 UR4, c[0x0][0x244] ;  /* 0x0000910000047ab9 */ /* 0x000fe20000000000 */
[----:B------:R-:W-:Y:S01]  /*0020*/  IADD3 R1, R1, -0x40, RZ ;  /* 0xffffffc001017810 */ /* 0x000fe20007ffe0ff */
[----:B------:R-:W-:Y:S01]  /*0030*/  ULDC.64 UR6, c[0x0][0x118] ;  /* 0x0000460000067ab9 */ /* 0x000fe20000000a00 */
[----:B------:R-:W-:Y:S01]  /*0040*/  ISETP.NE.AND P0, PT, RZ, UR4, PT ;  /* 0x00000004ff007c0c */ /* 0x000fe2000bf05270 */
[----:B------:R-:W-:Y:S01]  /*0050*/  ULDC.64 UR4, c[0x0][0x230] ;  /* 0x00008c0000047ab9 */ /* 0x000fe20000000a00 */
[----:B------:R-:W-:Y:S02]  /*0060*/  IMAD.MOV.U32 R78, RZ, RZ, c[0x0][0x238] ;  /* 0x00008e00ff4e7624 */ /* 0x000fe400078e00ff */
[----:B------:R-:W-:Y:S02]  /*0070*/  IMAD.U32 R8, RZ, RZ, UR4 ;  /* 0x00000004ff087e24 */ /* 0x000fe4000f8e00ff */
[----:B------:R-:W-:Y:S02]  /*0080*/  IMAD.U32 R9, RZ, RZ, UR5 ;  /* 0x00000005ff097e24 */ /* 0x000fe4000f8e00ff */
[----:B------:R-:W-:-:S05]  /*0090*/  IMAD.MOV.U32 R79, RZ, RZ, c[0x0][0x23c] ;  /* 0x00008f00ff4f7624 */ /* 0x000fca00078e00ff */
[----:B------:R-:W2:Y:S01]  /*00a0*/  @P0 LDG.E.64 R8, [R8.64] ;  /* 0x0000000608080981 */ /* 0x000ea2000c1e1b00 */
[----:B------:R-:W-:Y:S01]  /*00b0*/  @P0 MOV R14, R78 ;  /* 0x0000004e000e0202 */ /* 0x000fe20000000f00 */
        /* <DEDUP_REMOVED lines=11> */
[----:B--2---:R-:W0:Y:S01]  /*0170*/  @P0 R2UR UR4, R8 ;  /* 0x00000000080403c2 */ /* 0x004e2200000e0000 */
[----:B---3--:R-:W-:-:S07]  /*0180*/  @P0 IADD3 R78, P1, R2, c[0x0][0x240], RZ ;  /* 0x00009000024e0a10 */ /* 0x008fce0007f3e0ff */
[----:B------:R2:W3:Y:S01]  /*0190*/  @P0 R2UR UR5, R9 ;  /* 0x00000000090503c2 */ /* 0x0004e200000e0000 */
[----:B-1----:R-:W-:Y:S02]  /*01a0*/  IMAD R2, R7, c[0x0][0x0], R0 ;  /* 0x0000000007027a24 */ /* 0x002fe400078e0200 */
        /* <DEDUP_REMOVED lines=10> */
[----:B------:R-:W-:Y:S01]  /*0250*/  UIADD3 UR13, UR4, -0x255992d5, URZ ;  /* 0xdaa66d2b040d7890 */ /* 0x000fe2000fffe03f */
[----:B---3--:R-:W-:Y:S01]  /*0260*/  LOP3.LUT R14, R11, UR5, RZ, 0x3c, !PT ;  /* 0x000000050b0e7c12 */ /* 0x008fe2000f8e3cff */
[----:B------:R-:W-:Y:S01]  /*0270*/  UIADD3 UR10, UR5, -0x4498517b, URZ ;  /* 0xbb67ae85050a7890 */ /* 0x000fe2000fffe03f */
[C---:B------:R-:W-:Y:S01]  /*0280*/  ISETP.GE.U32.AND P6, PT, R5.reuse, 0x100, PT ;  /* 0x000001000500780c */ /* 0x040fe20003fc6070 */
[----:B------:R-:W-:Y:S01]  /*0290*/  UIADD3 UR12, UR5, 0x76cf5d0a, URZ ;  /* 0x76cf5d0a050c7890 */ /* 0x000fe2000fffe03f */
[----:B------:R-:W-:Y:S01]  /*02a0*/  ISETP.GE.U32.AND P5, PT, R5, 0x180, PT ;  /* 0x000001800500780c */ /* 0x000fe20003fa6070 */
[----:B------:R-:W-:Y:S01]  /*02b0*/  IMAD.WIDE.U32 R14, R14, -0x326172a9, RZ ;  /* 0xcd9e8d570e0e7825 */ /* 0x000fe200078e00ff */
[----:B------:R-:W-:Y:S01]  /*02c0*/  UIADD3 UR14, UR5, 0x32370b8f, URZ ;  /* 0x32370b8f050e7890 */ /* 0x000fe2000fffe03f */
[----:B------:R-:W-:Y:S01]  /*02d0*/  LOP3.LUT R13, R9, UR10, R10, 0x96, !PT ;  /* 0x0000000a090d7c12 */ /* 0x000fe2000f8e960a */
[----:B------:R-:W-:Y:S01]  /*02e0*/  UIADD3 UR15, UR4, 0x78dde6e4, URZ ;  /* 0x78dde6e4040f7890 */ /* 0x000fe2000fffe03f */
[----:B------:R-:W-:Y:S01]  /*02f0*/  ISETP.GE.U32.AND P4, PT, R5, 0x200, PT ;  /* 0x000002000500780c */ /* 0x000fe20003f86070 */
[----:B------:R-:W-:Y:S01]  /*0300*/  UIADD3 UR16, UR5, -0x126145ec, URZ ;  /* 0xed9eba1405107890 */ /* 0x000fe2000fffe03f */
[----:B------:R-:W-:Y:S01]  /*0310*/  LOP3.LUT R10, R15, UR9, R12, 0x96, !PT ;  /* 0x000000090f0a7c12 */ /* 0x000fe2000f8e960c */
[----:B------:R-:W-:Y:S01]  /*0320*/  IMAD.WIDE.U32 R12, R13, -0x326172a9, RZ ;  /* 0xcd9e8d570d0c7825 */ /* 0x000fe200078e00ff */
[----:B------:R-:W-:Y:S01]  /*0330*/  UIADD3 UR18, UR5, -0x56f99767, URZ ;  /* 0xa906689905127890 */ /* 0x000fe2000fffe03f */
[----:B------:R-:W-:Y:S01]  /*0340*/  LOP3.LUT P0, RZ, R5, 0xffffff80, RZ, 0xc0, !PT ;  /* 0xffffff8005ff7812 */ /* 0x000fe2000780c0ff */
[----:B------:R-:W-:Y:S01]  /*0350*/  UIADD3 UR17, UR4, 0x1715609d, URZ ;  /* 0x1715609d04117890 */ /* 0x000fe2000fffe03f */
[----:B------:R-:W-:Y:S01]  /*0360*/  IMAD.WIDE.U32 R10, R10, -0x2daee0ad, RZ ;  /* 0xd2511f530a0a7825 */ /* 0x000fe200078e00ff */
[----:B------:R-:W-:Y:S01]  /*0370*/  LOP3.LUT R9, R13, UR11, R14, 0x96, !PT ;  /* 0x0000000b0d097c12 */ /* 0x000fe2000f8e960e */
[----:B------:R-:W-:Y:S01]  /*0380*/  UIADD3 UR19, UR4, -0x4ab325aa, URZ ;  /* 0xb54cda5604137890 */ /* 0x000fe2000fffe03f */
[----:B------:R-:W-:Y:S01]  /*0390*/  @P6 LOP3.LUT R6, R6, 0x40, RZ, 0xfc, !PT ;  /* 0x0000004006066812 */ /* 0x000fe200078efcff */
[----:B------:R-:W-:Y:S01]  /*03a0*/  UIADD3 UR20, UR5, 0x646e171e, URZ ;  /* 0x646e171e05147890 */ /* 0x000fe2000fffe03f */
        /* <DEDUP_REMOVED lines=8> */
[----:B------:R-:W-:-:S02]  /*0430*/  @P5 LOP3.LUT R6, R6, 0x20, RZ, 0xfc, !PT ;  /* 0x0000002006065812 */ /* 0x000fc400078efcff */
        /* <DEDUP_REMOVED lines=32> */
.L_x_4121:
[----:B0-----:R-:W-:Y:S05]  /*0640*/  BSYNC B0 ;  /* 0x0000000000007941 */ /* 0x001fea0003800000 */
.L_x_4120:
        /* <DEDUP_REMOVED lines=16> */
.L_x_4123:
[----:B0-----:R-:W-:Y:S05]  /*0750*/  BSYNC B0 ;  /* 0x0000000000007941 */ /* 0x001fea0003800000 */
.L_x_4122:
        /* <DEDUP_REMOVED lines=16> */
.L_x_4125:
[----:B0-----:R-:W-:Y:S05]  /*0860*/  BSYNC B0 ;  /* 0x0000000000007941 */ /* 0x001fea0003800000 */
.L_x_4124:
        /* <DEDUP_REMOVED lines=16> */
.L_x_4127:
[----:B0-----:R-:W-:Y:S05]  /*0970*/  BSYNC B0 ;  /* 0x0000000000007941 */ /* 0x001fea0003800000 */
.L_x_4126:
        /* <DEDUP_REMOVED lines=16> */
.L_x_4129:
[----:B0-----:R-:W-:Y:S05]  /*0a80*/  BSYNC B0 ;  /* 0x0000000000007941 */ /* 0x001fea0003800000 */
.L_x_4128:
        /* <DEDUP_REMOVED lines=24> */
.L_x_4131:
[----:B0-----:R-:W-:Y:S05]  /*0c10*/  BSYNC B0 ;  /* 0x0000000000007941 */ /* 0x001fea0003800000 */
.L_x_4130:
        /* <DEDUP_REMOVED lines=24> */
.L_x_4133:
[----:B0-----:R-:W-:Y:S05]  /*0da0*/  BSYNC B0 ;  /* 0x0000000000007941 */ /* 0x001fea0003800000 */
.L_x_4132:
        /* <DEDUP_REMOVED lines=11> */
[----:B------:R-:W-:-:S02]  /*0e60*/  PRMT R86, RZ, 0x5410, R96 ;  /* 0x00005410ff567816 */ /* 0x000fc40000000060 */
[----:B------:R-:W-:Y:S02]  /*0e70*/  LOP3.LUT R25, R0, 0x60, RZ, 0xc0, !PT ;  /* 0x0000006000197812 */ /* 0x000fe400078ec0ff */
[----:B------:R-:W-:Y:S01]  /*0e80*/  LOP3.LUT R32, R85, 0x7f, RZ, 0xc0, !PT ;  /* 0x0000007f55207812 */ /* 0x000fe200078ec0ff */
[----:B------:R0:W-:Y:S01]  /*0e90*/  STL [R1+0x3c], R86 ;  /* 0x00003c5601007387 */ /* 0x0001e20000100800 */
[----:B------:R-:W-:Y:S02]  /*0ea0*/  PRMT R96, RZ, 0x7610, R96 ;  /* 0x00007610ff607816 */ /* 0x000fe40000000060 */
[----:B------:R-:W-:Y:S01]  /*0eb0*/  PRMT R87, RZ, 0x5410, R97 ;  /* 0x00005410ff577816 */ /* 0x000fe20000000061 */
[----:B------:R-:W-:Y:S01]  /*0ec0*/  IMAD.IADD R25, R32, 0x1, -R25 ;  /* 0x0000000120197824 */ /* 0x000fe200078e0a19 */
[--C-:B------:R-:W-:Y:S01]  /*0ed0*/  PRMT R151, RZ, 0x5410, R27.reuse ;  /* 0x00005410ff977816 */ /* 0x100fe2000000001b */
[----:B------:R1:W-:Y:S01]  /*0ee0*/  STL [R1+0x38], R96 ;  /* 0x0000386001007387 */ /* 0x0003e20000100800 */
[----:B------:R-:W-:-:S02]  /*0ef0*/  PRMT R149, RZ, 0x7610, R27 ;  /* 0x00007610ff957816 */ /* 0x000fc4000000001b */
[----:B------:R-:W-:Y:S01]  /*0f00*/  SHF.R.U32.HI R85, RZ, 0x2, R85 ;  /* 0x00000002ff557819 */ /* 0x000fe20000011655 */
[----:B------:R2:W-:Y:S01]  /*0f10*/  STL [R1+0x34], R87 ;  /* 0x0000345701007387 */ /* 0x0005e20000100800 */
[----:B0-----:R-:W-:Y:S02]  /*0f20*/  PRMT R86, RZ, 0x7610, R97 ;  /* 0x00007610ff567816 */ /* 0x001fe40000000061 */
[----:B------:R-:W-:Y:S02]  /*0f30*/  IMNMX R27, RZ, R25, !PT ;  /* 0x00000019ff1b7217 */ /* 0x000fe40007800200 */
[----:B------:R-:W-:Y:S01]  /*0f40*/  PRMT R155, RZ, 0x5410, R26 ;  /* 0x00005410ff9b7816 */ /* 0x000fe2000000001a */
[----:B------:R0:W-:Y:S01]  /*0f50*/  STL [R1+0x30], R86 ;  /* 0x0000305601007387 */ /* 0x0001e20000100800 */
[----:B-1----:R-:W-:Y:S02]  /*0f60*/  PRMT R96, RZ, 0x5410, R98 ;  /* 0x00005410ff607816 */ /* 0x002fe40000000062 */
[----:B------:R-:W-:-:S02]  /*0f70*/  PRMT R153, RZ, 0x7610, R26 ;  /* 0x00007610ff997816 */ /* 0x000fc4000000001a */
[----:B--2---:R-:W-:Y:S01]  /*0f80*/  PRMT R87, RZ, 0x7610, R98 ;  /* 0x00007610ff577816 */ /* 0x004fe20000000062 */
[----:B------:R1:W-:Y:S01]  /*0f90*/  STL [R1+0x2c], R96 ;  /* 0x00002c6001007387 */ /* 0x0003e20000100800 */
[--C-:B------:R-:W-:Y:S02]  /*0fa0*/  PRMT R171, RZ, 0x5410, R42.reuse ;  /* 0x00005410ffab7816 */ /* 0x100fe4000000002a */
[----:B------:R-:W-:Y:S01]  /*0fb0*/  PRMT R169, RZ, 0x7610, R42 ;  /* 0x00007610ffa97816 */ /* 0x000fe2000000002a */
[----:B------:R2:W-:Y:S01]  /*0fc0*/  STL [R1+0x28], R87 ;  /* 0x0000285701007387 */ /* 0x0005e20000100800 */
[----:B0-----:R-:W-:Y:S02]  /*0fd0*/  PRMT R86, RZ, 0x5410, R99 ;  /* 0x00005410ff567816 */ /* 0x001fe40000000063 */
[--C-:B------:R-:W-:Y:S02]  /*0fe0*/  PRMT R25, RZ, 0x5410, R29.reuse ;  /* 0x00005410ff197816 */ /* 0x100fe4000000001d */
[----:B------:R-:W-:Y:S01]  /*0ff0*/  PRMT R26, RZ, 0x7610, R29 ;  /* 0x00007610ff1a7816 */ /* 0x000fe2000000001d */
[----:B------:R0:W-:Y:S01]  /*1000*/  STL [R1+0x24], R86 ;  /* 0x0000245601007387 */ /* 0x0001e20000100800 */
[----:B------:R-:W-:-:S02]  /*1010*/  LOP3.LUT R42, R85, 0x3fffffe0, RZ, 0xc0, !PT ;  /* 0x3fffffe0552a7812 */ /* 0x000fc400078ec0ff */
[----:B------:R-:W-:Y:S02]  /*1020*/  IMNMX R29, R27, 0x20, PT ;  /* 0x000000201b1d7817 */ /* 0x000fe40003800200 */
[----:B-1----:R-:W-:Y:S02]  /*1030*/  PRMT R96, RZ, 0x7610, R99 ;  /* 0x00007610ff607816 */ /* 0x002fe40000000063 */
[--C-:B--2---:R-:W-:Y:S02]  /*1040*/  PRMT R87, RZ, 0x5410, R92.reuse ;  /* 0x00005410ff577816 */ /* 0x104fe4000000005c */
[--C-:B------:R-:W-:Y:S01]  /*1050*/  PRMT R174, RZ, 0x5410, R33.reuse ;  /* 0x00005410ffae7816 */ /* 0x100fe20000000021 */
[----:B------:R-:W-:Y:S01]  /*1060*/  STL [R1+0x20], R96 ;  /* 0x0000206001007387 */ /* 0x000fe20000100800 */
[----:B0-----:R-:W-:Y:S02]  /*1070*/  PRMT R86, RZ, 0x7610, R92 ;  /* 0x00007610ff567816 */ /* 0x001fe4000000005c */
[----:B------:R-:W-:Y:S01]  /*1080*/  PRMT R172, RZ, 0x7610, R33 ;  /* 0x00007610ffac7816 */ /* 0x000fe20000000021 */
[----:B------:R-:W-:Y:S01]  /*1090*/  IMAD.IADD R33, R29, 0x1, R42 ;  /* 0x000000011d217824 */ /* 0x000fe200078e022a */
[----:B------:R-:W-:Y:S01]  /*10a0*/  PRMT R92, RZ, 0x5410, R93 ;  /* 0x00005410ff5c7816 */ /* 0x000fe2000000005d */
[----:B------:R0:W-:Y:S01]  /*10b0*/  STL [R1+0x1c], R87 ;  /* 0x00001c5701007387 */ /* 0x0001e20000100800 */
[--C-:B------:R-:W-:Y:S01]  /*10c0*/  PRMT R175, RZ, 0x5410, R41.reuse ;  /* 0x00005410ffaf7816 */ /* 0x100fe20000000029 */
[----:B------:R-:W-:Y:S01]  /*10d0*/  IMAD.SHL.U32 R33, R33, 0x8, RZ ;  /* 0x0000000821217824 */ /* 0x000fe200078e00ff */
[----:B------:R-:W-:Y:S01]  /*10e0*/  PRMT R173, RZ, 0x7610, R41 ;  /* 0x00007610ffad7816 */ /* 0x000fe20000000029 */
[----:B------:R1:W-:Y:S01]  /*10f0*/  STL [R1+0x18], R86 ;  /* 0x0000185601007387 */ /* 0x0003e20000100800 */
[--C-:B------:R-:W-:Y:S01]  /*1100*/  PRMT R170, RZ, 0x5410, R34.reuse ;  /* 0x00005410ffaa7816 */ /* 0x100fe20000000022 */
[----:B------:R-:W2:Y:S01]  /*1110*/  I2F.U32 R41, R33 ;  /* 0x0000002100297306 */ /* 0x000ea20000201000 */
[----:B------:R-:W-:Y:S01]  /*1120*/  PRMT R168, RZ, 0x7610, R34 ;  /* 0x00007610ffa87816 */ /* 0x000fe20000000022 */
[----:B------:R3:W-:Y:S01]  /*1130*/  STL [R1+0x14], R92 ;  /* 0x0000145c01007387 */ /* 0x0007e20000100800 */
[----:B------:R-:W-:-:S02]  /*1140*/  SHF.L.U32 R34, R0, 0x5, RZ ;  /* 0x0000000500227819 */ /* 0x000fc400000006ff */
[----:B0-----:R-:W-:Y:S02]  /*1150*/  PRMT R87, RZ, 0x7610, R93 ;  /* 0x00007610ff577816 */ /* 0x001fe4000000005d */
[--C-:B------:R-:W-:Y:S02]  /*1160*/  PRMT R166, RZ, 0x5410, R35.reuse ;  /* 0x00005410ffa67816 */ /* 0x100fe40000000023 */
[--C-:B-1----:R-:W-:Y:S01]  /*1170*/  PRMT R86, RZ, 0x5410, R94.reuse ;  /* 0x00005410ff567816 */ /* 0x102fe2000000005e */
[----:B------:R0:W-:Y:S01]  /*1180*/  STL [R1+0x10], R87 ;  /* 0x0000105701007387 */ /* 0x0001e20000100800 */
[----:B------:R-:W-:Y:S02]  /*1190*/  PRMT R164, RZ, 0x7610, R35 ;  /* 0x00007610ffa47816 */ /* 0x000fe40000000023 */
[----:B---3--:R-:W-:Y:S01]  /*11a0*/  PRMT R92, RZ, 0x7610, R94 ;  /* 0x00007610ff5c7816 */ /* 0x008fe2000000005e */
[----:B------:R1:W-:Y:S01]  /*11b0*/  STL [R1+0xc], R86 ;  /* 0x00000c5601007387 */ /* 0x0003e20000100800 */
[----:B------:R-:W-:Y:S01]  /*11c0*/  LOP3.LUT R35, R34, 0x3e0, RZ, 0xc0, !PT ;  /* 0x000003e022237812 */ /* 0x000fe200078ec0ff */
[----:B--2---:R-:W2:Y:S01]  /*11d0*/  MUFU.RCP R41, R41 ;  /* 0x0000002900297308 */ /* 0x004ea20000001000 */
[--C-:B------:R-:W-:Y:S01]  /*11e0*/  PRMT R179, RZ, 0x5410, R40.reuse ;  /* 0x00005410ffb37816 */ /* 0x100fe20000000028 */
[----:B------:R3:W-:Y:S01]  /*11f0*/  STL [R1+0x8], R92 ;  /* 0x0000085c01007387 */ /* 0x0007e20000100800 */
[----:B------:R-:W-:Y:S01]  /*1200*/  PRMT R177, RZ, 0x7610, R40 ;  /* 0x00007610ffb17816 */ /* 0x000fe20000000028 */
[----:B------:R-:W-:Y:S01]  /*1210*/  IMAD.IADD R40, R32, 0x1, -R35 ;  /* 0x0000000120287824 */ /* 0x000fe200078e0a23 */
[----:B0-----:R-:W-:-:S02]  /*1220*/  PRMT R87, RZ, 0x5410, R95 ;  /* 0x00005410ff577816 */ /* 0x001fc4000000005f */
[--C-:B------:R-:W-:Y:S02]  /*1230*/  PRMT R147, RZ, 0x5410, R8.reuse ;  /* 0x00005410ff937816 */ /* 0x100fe40000000008 */
[----:B-1----:R-:W-:Y:S01]  /*1240*/  PRMT R86, RZ, 0x7610, R95 ;  /* 0x00007610ff567816 */ /* 0x002fe2000000005f */
[----:B------:R3:W-:Y:S01]  /*1250*/  STL [R1+0x4], R87 ;  /* 0x0000045701007387 */ /* 0x0007e20000100800 */
[----:B------:R-:W-:Y:S02]  /*1260*/  PRMT R144, RZ, 0x7610, R8 ;  /* 0x00007610ff907816 */ /* 0x000fe40000000008 */
[--C-:B------:R-:W-:Y:S01]  /*1270*/  PRMT R142, RZ, 0x5410, R9.reuse ;  /* 0x00005410ff8e7816 */ /* 0x100fe20000000009 */
[----:B------:R3:W-:Y:S01]  /*1280*/  STL [R1], R86 ;  /* 0x0000005601007387 */ /* 0x0007e20000100800 */
        /* <DEDUP_REMOVED lines=30> */
[----:B------:R-:W-:Y:S02]  /*1470*/  IMNMX R43, R40, 0x20, PT ;  /* 0x00000020282b7817 */ /* 0x000fe40003800200 */
[----:B------:R-:W-:-:S02]  /*1480*/  PRMT R163, RZ, 0x5410, R24 ;  /* 0x00005410ffa37816 */ /* 0x000fc40000000018 */
[----:B------:R-:W-:Y:S01]  /*1490*/  PRMT R161, RZ, 0x7610, R24 ;  /* 0x00007610ffa17816 */ /* 0x000fe20000000018 */
[----:B------:R-:W-:Y:S01]  /*14a0*/  IMAD.IADD R145, R42, 0x1, R43 ;  /* 0x000000012a917824 */ /* 0x000fe200078e022b */
[--C-:B------:R-:W-:Y:S02]  /*14b0*/  PRMT R21, RZ, 0x5410, R23.reuse ;  /* 0x00005410ff157816 */ /* 0x100fe40000000017 */
[----:B------:R-:W-:Y:S01]  /*14c0*/  PRMT R22, RZ, 0x7610, R23 ;  /* 0x00007610ff167816 */ /* 0x000fe20000000017 */
[----:B------:R-:W-:Y:S01]  /*14d0*/  IMAD.SHL.U32 R145, R145, 0x8, RZ ;  /* 0x0000000891917824 */ /* 0x000fe200078e00ff */
        /* <DEDUP_REMOVED lines=32> */
[----:B------:R-:W-:Y:S01]  /*16e0*/  PRMT R193, RZ, 0x7610, R48 ;  /* 0x00007610ffc17816 */ /* 0x000fe20000000030 */
[----:B------:R-:W-:Y:S01]  /*16f0*/  IMAD R48, R76, -0x2daee0ad, RZ ;  /* 0xd2511f534c307824 */ /* 0x000fe200078e02ff */
[--C-:B------:R-:W-:Y:S02]  /*1700*/  PRMT R182, RZ, 0x5410, R47.reuse ;  /* 0x00005410ffb67816 */ /* 0x100fe4000000002f */
[----:B------:R-:W-:Y:S01]  /*1710*/  PRMT R180, RZ, 0x7610, R47 ;  /* 0x00007610ffb47816 */ /* 0x000fe2000000002f */
[----:B------:R-:W-:Y:S01]  /*1720*/  IMAD.MOV.U32 R47, RZ, RZ, 0x1 ;  /* 0x00000001ff2f7424 */ /* 0x000fe200078e00ff */
[----:B------:R-:W-:Y:S01]  /*1730*/  LOP3.LUT R39, R46, UR25, R79, 0x96, !PT ;  /* 0x000000192e277c12 */ /* 0x000fe2000f8e964f */
[----:B------:R-:W-:Y:S01]  /*1740*/  IMAD R46, R77, -0x326172a9, RZ ;  /* 0xcd9e8d574d2e7824 */ /* 0x000fe200078e02ff */
[----:B------:R-:W-:-:S02]  /*1750*/  LOP3.LUT R40, R44, UR26, R45, 0x96, !PT ;  /* 0x0000001a2c287c12 */ /* 0x000fc4000f8e962d */
        /* <DEDUP_REMOVED lines=60> */
[----:B------:R-:W-:Y:S02]  /*1b20*/  LOP3.LUT R44, R78, 0x3, RZ, 0xc0, !PT ;  /* 0x000000034e2c7812 */ /* 0x000fe400078ec0ff */
[----:B------:R-:W-:Y:S02]  /*1b30*/  MOV R45, RZ ;  /* 0x000000ff002d7202 */ /* 0x000fe40000000f00 */
[--C-:B------:R-:W-:Y:S02]  /*1b40*/  PRMT R53, RZ, 0x5410, R55.reuse ;  /* 0x00005410ff357816 */ /* 0x100fe40000000037 */
[----:B--23--:R-:W-:Y:S02]  /*1b50*/  PRMT R54, RZ, 0x7610, R55 ;  /* 0x00007610ff367816 */ /* 0x00cfe40000000037 */
.L_x_4737:
[----:B------:R-:W-:-:S04]  /*1b60*/  IMAD.MOV.U32 R70, RZ, RZ, 0x4 ;  /* 0x00000004ff467424 */ /* 0x000fc800078e00ff */
[----:B------:R-:W-:-:S05]  /*1b70*/  IMAD.WIDE R68, R7, R70, c[0x0][0x1d0] ;  /* 0x0000740007447625 */ /* 0x000fca00078e0246 */
[----:B------:R0:W2:Y:S01]  /*1b80*/  LDG.E R137, [R68.64] ;  /* 0x0000000644897981 */ /* 0x0000a2000c1e1900 */
[----:B------:R-:W-:Y:S02]  /*1b90*/  IMAD R138, R7, c[0x0][0x168], RZ ;  /* 0x00005a00078a7a24 */ /* 0x000fe400078e02ff */
[----:B------:R-:W-:-:S03]  /*1ba0*/  IMAD.MOV.U32 R136, RZ, RZ, RZ ;  /* 0x000000ffff887224 */ /* 0x000fc600078e00ff */
[----:B0-----:R-:W-:-:S04]  /*1bb0*/  SHF.R.S32.HI R69, RZ, 0x1f, R138 ;  /* 0x0000001fff457819 */ /* 0x001fc8000001148a */
[----:B------:R-:W-:Y:S02]  /*1bc0*/  LEA.HI R138, R69, R138, RZ, 0x3 ;  /* 0x0000008a458a7211 */ /* 0x000fe400078f18ff */
[----:B--2---:R-:W-:-:S13]  /*1bd0*/  ISETP.GE.AND P1, PT, R137, 0x1, PT ;  /* 0x000000018900780c */ /* 0x004fda0003f26270 */
[----:B------:R-:W-:-:S05]  /*1be0*/  @P1 IADD3 R68, R137, -0x1, RZ ;  /* 0xffffffff89441810 */ /* 0x000fca0007ffe0ff */
[----:B------:R-:W-:-:S05]  /*1bf0*/  @P1 IMAD R68, R68, c[0x0][0x168], RZ ;  /* 0x00005a0044441a24 */ /* 0x000fca00078e02ff */
[----:B------:R-:W-:-:S04]  /*1c00*/  @P1 SHF.R.S32.HI R69, RZ, 0x1f, R68 ;  /* 0x0000001fff451819 */ /* 0x000fc80000011444 */
[----:B------:R-:W-:Y:S02]  /*1c10*/  @P1 LEA.HI R68, R69, R68, RZ, 0x3 ;  /* 0x0000004445441211 */ /* 0x000fe400078f18ff */
[----:B------:R-:W-:-:S04]  /*1c20*/  LOP3.LUT R69, R0, 0x7f, RZ, 0xc0, !PT ;  /* 0x0000007f00457812 */ /* 0x000fc800078ec0ff */
[-C--:B------:R-:W-:Y:S02]  /*1c30*/  LEA.HI.SX32 R138, R138, R69.reuse, 0x1d ;  /* 0x000000458a8a7211 */ /* 0x080fe400078feaff */
[----:B------:R-:W-:Y:S01]  /*1c40*/  @P1 LEA.HI.SX32 R136, R68, R69, 0x1d ;  /* 0x0000004544881211 */ /* 0x000fe200078feaff */
[----:B------:R-:W-:-:S05]  /*1c50*/  IMAD.WIDE R68, R7, R70, c[0x0][0x1d8] ;  /* 0x0000760007447625 */ /* 0x000fca00078e0246 */
[----:B------:R0:W5:Y:S01]  /*1c60*/  LDG.E R131, [R68.64] ;  /* 0x0000000644837981 */ /* 0x000162000c1e1900 */
[----:B------:R-:W-:Y:S01]  /*1c70*/  BSSY B0, `(.L_x_4134) ;  /* 0x000033c000007945 */ /* 0x000fe20003800000 */
[----:B------:R-:W-:Y:S01]  /*1c80*/  SHF.R.S32.HI R134, RZ, 0x1f, R7 ;  /* 0x0000001fff867819 */ /* 0x000fe20000011407 */
[----:B------:R-:W-:Y:S05]  /*1c90*/  @!P0 BRA `(.L_x_4135) ;  /* 0x0000339000008947 */ /* 0x000fea0003800000 */
[----:B------:R-:W-:Y:S01]  /*1ca0*/  ISETP.NE.U32.AND P2, PT, RZ, c[0x0][0x180], PT ;  /* 0x00006000ff007a0c */ /* 0x000fe20003f45070 */
[----:B0-----:R-:W-:-:S03]  /*1cb0*/  @P1 IMAD.MOV.U32 R68, RZ, RZ, 0x10 ;  /* 0x00000010ff441424 */ /* 0x001fc600078e00ff */
[----:B------:R-:W-:Y:S01]  /*1cc0*/  ISETP.NE.AND.EX P2, PT, RZ, c[0x0][0x184], PT, P2 ;  /* 0x00006100ff007a0c */ /* 0x000fe20003f45320 */
[----:B------:R-:W-:-:S05]  /*1cd0*/  @P1 IMAD.WIDE.U32 R68, R136, R68, c[0x0][0x170] ;  /* 0x00005c0088441625 */ /* 0x000fca00078e0044 */
[----:B------:R0:W5:Y:S07]  /*1ce0*/  @P1 LDG.E.128 R60, [R68.64] ;  /* 0x00000006443c1981 */ /* 0x00016e000c1e1d00 */
[----:B0-----:R-:W-:-:S04]  /*1cf0*/  @P2 IMAD.MOV.U32 R68, RZ, RZ, 0x10 ;  /* 0x00000010ff442424 */ /* 0x001fc800078e00ff */
        /* <DEDUP_REMOVED lines=11> */
.L_x_4137:
        /* <DEDUP_REMOVED lines=12> */
.L_x_4140:
[----:B------:R-:W-:Y:S02]  /*1e70*/  MOV R55, R46 ;  /* 0x0000002e00377202 */ /* 0x000fe40000000f00 */
.L_x_4141:
[----:B------:R-:W-:Y:S05]  /*1e80*/  BSYNC B2 ;  /* 0x0000000000027941 */ /* 0x000fea0003800000 */
.L_x_4139:
        /* <DEDUP_REMOVED lines=16> */
.L_x_4145:
[----:B------:R-:W-:Y:S05]  /*1f90*/  BSYNC B3 ;  /* 0x0000000000037941 */ /* 0x000fea0003800000 */
.L_x_4144:
[----:B------:R-:W-:Y:S01]  /*1fa0*/  LOP3.LUT R40, R40, UR5, R45, 0x96, !PT ;  /* 0x0000000528287c12 */ /* 0x000fe2000f8e962d */
[----:B------:R-:W-:-:S04]  /*1fb0*/  IMAD.HI.U32 R59, R2, -0x326172a9, RZ ;  /* 0xcd9e8d57023b7827 */ /* 0x000fc800078e00ff */
[----:B------:R-:W-:Y:S01]  /*1fc0*/  IMAD R39, R2, -0x326172a9, RZ ;  /* 0xcd9e8d5702277824 */ /* 0x000fe200078e02ff */
[----:B------:R-:W-:Y:S01]  /*1fd0*/  LOP3.LUT R68, R59, UR4, R4, 0x96, !PT ;  /* 0x000000043b447c12 */ /* 0x000fe2000f8e9604 */
[----:B------:R-:W-:Y:S01]  /*1fe0*/  IMAD.WIDE.U32 R56, R40, -0x326172a9, RZ ;  /* 0xcd9e8d5728387825 */ /* 0x000fe200078e00ff */
[----:B------:R-:W-:-:S03]  /*1ff0*/  HFMA2.MMA R59, -RZ, RZ, 0, 0 ;  /* 0x00000000ff3b7435 */ /* 0x000fc600000001ff */
        /* <DEDUP_REMOVED lines=38> */
.L_x_4143:
[----:B------:R-:W-:Y:S05]  /*2260*/  BSYNC B2 ;  /* 0x0000000000027941 */ /* 0x000fea0003800000 */
.L_x_4142:
[----:B------:R-:W2:Y:S01]  /*2270*/  LDL R56, [R1+0x3c] ;  /* 0x00003c0001387983 */ /* 0x000ea20000100800 */
[----:B------:R0:W1:Y:S02]  /*2280*/  I2F.U32 R44, R55 ;  /* 0x00000037002c7306 */ /* 0x0000640000201000 */
[----:B0-----:R-:W-:-:S04]  /*2290*/  IMAD.MOV.U32 R55, RZ, RZ, 0x2f800000 ;  /* 0x2f800000ff377424 */ /* 0x001fc800078e00ff */
[----:B-1----:R-:W-:-:S05]  /*22a0*/  FFMA.FTZ R44, R44, R55, 1.1641532182693481445e-10 ;  /* 0x2f0000002c2c7423 */ /* 0x002fca0000010037 */
[----:B------:R-:W-:Y:S02]  /*22b0*/  FSETP.GTU.FTZ.AND P4, PT, R44, c[0x0][0x1e4], PT ;  /* 0x000079002c007a0b */ /* 0x000fe40003f9c000 */
[----:B-----5:R-:W-:-:S05]  /*22c0*/  PRMT R44, RZ, 0x5410, R60 ;  /* 0x00005410ff2c7816 */ /* 0x020fca000000003c */
[----:B------:R-:W-:-:S04]  /*22d0*/  FMUL.FTZ R44, R44, c[0x0][0x1ec] ;  /* 0x00007b002c2c7a20 */ /* 0x000fc80000410000 */
[----:B------:R-:W-:-:S05]  /*22e0*/  FMUL.FTZ R44, R44, c[0x0][0x1e8] ;  /* 0x00007a002c2c7a20 */ /* 0x000fca0000410000 */
[----:B------:R-:W-:-:S05]  /*22f0*/  FSEL R44, R44, RZ, !P4 ;  /* 0x000000ff2c2c7208 */ /* 0x000fca0006000000 */
[----:B--2---:R-:W-:Y:S01]  /*2300*/  FMUL.FTZ R55, R56, R44 ;  /* 0x0000002c38377220 */ /* 0x004fe20000410000 */
[----:B------:R-:W-:Y:S02]  /*2310*/  @P2 PRMT R44, RZ, 0x5410, R64 ;  /* 0x00005410ff2c2816 */ /* 0x000fe40000000040 */
[----:B------:R-:W-:-:S03]  /*2320*/  SEL R56, RZ, 0x1, P4 ;  /* 0x00000001ff387807 */ /* 0x000fc60002000000 */
[----:B------:R-:W-:Y:S02]  /*2330*/  @P2 FADD.FTZ R55, R44, R55 ;  /* 0x000000372c372221 */ /* 0x000fe40000010000 */
.L_x_4138:
[----:B------:R-:W-:Y:S05]  /*2340*/  BSYNC B1 ;  /* 0x0000000000017941 */ /* 0x000fea0003800000 */
.L_x_4136:
        /* <DEDUP_REMOVED lines=8> */
.L_x_4147:
        /* <DEDUP_REMOVED lines=12> */
.L_x_4150:
[----:B------:R-:W-:Y:S02]  /*2490*/  IMAD.MOV.U32 R44, RZ, RZ, R46 ;  /* 0x000000ffff2c7224 */ /* 0x000fe400078e002e */
.L_x_4151:
[----:B------:R-:W-:Y:S05]  /*24a0*/  BSYNC B2 ;  /* 0x0000000000027941 */ /* 0x000fea0003800000 */
.L_x_4149:
        /* <DEDUP_REMOVED lines=16> */
.L_x_4155:
[----:B------:R-:W-:Y:S05]  /*25b0*/  BSYNC B3 ;  /* 0x0000000000037941 */ /* 0x000fea0003800000 */
.L_x_4154:
[----:B------:R-:W-:Y:S01]  /*25c0*/  LOP3.LUT R40, R40, UR5, R45, 0x96, !PT ;  /* 0x0000000528287c12 */ /* 0x000fe2000f8e962d */
[----:B------:R-:W-:-:S04]  /*25d0*/  IMAD.HI.U32 R68, R2, -0x326172a9, RZ ;  /* 0xcd9e8d5702447827 */ /* 0x000fc800078e00ff */
        /* <DEDUP_REMOVED lines=34> */
[----:B------:R-:W-:Y:S01]  /*2800*/  LOP3.LUT R58, R69, UR23, R58, 0x96, !PT ;  /* 0x00000017453a7c12 */ /* 0x000fe2000f8e963a */
[----:B------:R-:W-:-:S04]  /*2810*/  IMAD.MOV.U32 R69, RZ, RZ, RZ ;  /* 0x000000ffff457224 */ /* 0x000fc800078e00ff */
[----:B------:R-:W-:-:S05]  /*2820*/  IMAD.WIDE.U32 R58, R58, -0x2daee0ad, RZ ;  /* 0xd2511f533a3a7825 */ /* 0x000fca00078e00ff */
[----:B------:R-:W-:Y:S02]  /*2830*/  LOP3.LUT R40, R59, UR26, R70, 0x96, !PT ;  /* 0x0000001a3b287c12 */ /* 0x000fe4000f8e9646 */
[----:B------:R-:W-:Y:S01]  /*2840*/  MOV R48, R58 ;  /* 0x0000003a00307202 */ /* 0x000fe20000000f00 */
[----:B------:R-:W-:-:S04]  /*2850*/  IMAD.WIDE.U32 R58, R39, -0x326172a9, RZ ;  /* 0xcd9e8d57273a7825 */ /* 0x000fc800078e00ff */
[----:B------:R-:W-:Y:S01]  /*2860*/  IMAD.MOV.U32 R46, RZ, RZ, R58 ;  /* 0x000000ffff2e7224 */ /* 0x000fe200078e003a */
[----:B------:R-:W-:Y:S02]  /*2870*/  LOP3.LUT R39, R59, UR25, R68, 0x96, !PT ;  /* 0x000000193b277c12 */ /* 0x000fe4000f8e9644 */
.L_x_4153:
[----:B------:R-:W-:Y:S05]  /*2880*/  BSYNC B2 ;  /* 0x0000000000027941 */ /* 0x000fea0003800000 */
.L_x_4152:
[----:B------:R-:W2:Y:S01]  /*2890*/  LDL R58, [R1+0x38] ;  /* 0x00003800013a7983 */ /* 0x000ea20000100800 */
[----:B------:R-:W0:Y:S01]  /*28a0*/  I2F.U32 R44, R44 ;  /* 0x0000002c002c7306 */ /* 0x000e220000201000 */
[----:B------:R-:W-:-:S04]  /*28b0*/  IMAD.MOV.U32 R57, RZ, RZ, 0x2f800000 ;  /* 0x2f800000ff397424 */ /* 0x000fc800078e00ff */
[----:B0-----:R-:W-:-:S05]  /*28c0*/  FFMA.FTZ R44, R44, R57, 1.1641532182693481445e-10 ;  /* 0x2f0000002c2c7423 */ /* 0x001fca0000010039 */
        /* <DEDUP_REMOVED lines=9> */
.L_x_4148:
[----:B------:R-:W-:Y:S05]  /*2960*/  BSYNC B1 ;  /* 0x0000000000017941 */ /* 0x000fea0003800000 */
.L_x_4146:
        /* <DEDUP_REMOVED lines=8> */
.L_x_4157:
        /* <DEDUP_REMOVED lines=12> */
.L_x_4160:
[----:B------:R-:W-:Y:S02]  /*2ab0*/  IMAD.MOV.U32 R44, RZ, RZ, R46 ;  /* 0x000000ffff2c7224 */ /* 0x000fe400078e002e */
.L_x_4161:
[----:B------:R-:W-:Y:S05]  /*2ac0*/  BSYNC B2 ;  /* 0x0000000000027941 */ /* 0x000fea0003800000 */
.L_x_4159:
        /* <DEDUP_REMOVED lines=16> */
.L_x_4165:
[----:B------:R-:W-:Y:S05]  /*2bd0*/  BSYNC B3 ;  /* 0x0000000000037941 */ /* 0x000fea0003800000 */
.L_x_4164:
        /* <DEDUP_REMOVED lines=44> */
.L_x_4163:
[----:B------:R-:W-:Y:S05]  /*2ea0*/  BSYNC B2 ;  /* 0x0000000000027941 */ /* 0x000fea0003800000 */
.L_x_4162:
[----:B------:R-:W2:Y:S01]  /*2eb0*/  LDL R69, [R1+0x34] ;  /* 0x0000340001457983 */ /* 0x000ea20000100800 */
[----:B------:R-:W0:Y:S01]  /*2ec0*/  I2F.U32 R44, R44 ;  /* 0x0000002c002c7306 */ /* 0x000e220000201000 */
[----:B------:R-:W-:-:S04]  /*2ed0*/  IMAD.MOV.U32 R59, RZ, RZ, 0x2f800000 ;  /* 0x2f800000ff3b7424 */ /* 0x000fc800078e00ff */
[----:B0-----:R-:W-:-:S05]  /*2ee0*/  FFMA.FTZ R44, R44, R59, 1.1641532182693481445e-10 ;  /* 0x2f0000002c2c7423 */ /* 0x001fca000001003b */
[----:B------:R-:W-:Y:S02]  /*2ef0*/  FSETP.GTU.FTZ.AND P4, PT, R44, c[0x0][0x1e4], PT ;  /* 0x000079002c007a0b */ /* 0x000fe40003f9c000 */
[----:B-----5:R-:W-:Y:S02]  /*2f00*/  PRMT R44, RZ, 0x5410, R61 ;  /* 0x00005410ff2c7816 */ /* 0x020fe4000000003d */
[----:B------:R-:W-:-:S03]  /*2f10*/  SEL R72, RZ, 0x1, P4 ;  /* 0x00000001ff487807 */ /* 0x000fc60002000000 */
[----:B------:R-:W-:-:S04]  /*2f20*/  FMUL.FTZ R44, R44, c[0x0][0x1ec] ;  /* 0x00007b002c2c7a20 */ /* 0x000fc80000410000 */
[----:B------:R-:W-:-:S05]  /*2f30*/  FMUL.FTZ R44, R44, c[0x0][0x1e8] ;  /* 0x00007a002c2c7a20 */ /* 0x000fca0000410000 */
[----:B------:R-:W-:-:S05]  /*2f40*/  FSEL R44, R44, RZ, !P4 ;  /* 0x000000ff2c2c7208 */ /* 0x000fca0006000000 */
[----:B--2---:R-:W-:Y:S01]  /*2f50*/  FMUL.FTZ R59, R69, R44 ;  /* 0x0000002c453b7220 */ /* 0x004fe20000410000 */
[----:B------:R-:W-:-:S05]  /*2f60*/  @P2 PRMT R44, RZ, 0x5410, R65 ;  /* 0x00005410ff2c2816 */ /* 0x000fca0000000041 */
[----:B------:R-:W-:Y:S02]  /*2f70*/  @P2 FADD.FTZ R59, R44, R59 ;  /* 0x0000003b2c3b2221 */ /* 0x000fe40000010000 */
.L_x_4158:
[----:B------:R-:W-:Y:S05]  /*2f80*/  BSYNC B1 ;  /* 0x0000000000017941 */ /* 0x000fea0003800000 */
.L_x_4156:
        /* <DEDUP_REMOVED lines=8> */
.L_x_4167:
        /* <DEDUP_REMOVED lines=12> */
.L_x_4170:
[----:B------:R-:W-:Y:S02]  /*30d0*/  MOV R44, R46 ;  /* 0x0000002e002c7202 */ /* 0x000fe40000000f00 */
.L_x_4171:
[----:B------:R-:W-:Y:S05]  /*30e0*/  BSYNC B2 ;  /* 0x0000000000027941 */ /* 0x000fea0003800000 */
.L_x_4169:
        /* <DEDUP_REMOVED lines=16> */
.L_x_4175:
[----:B------:R-:W-:Y:S05]  /*31f0*/  BSYNC B3 ;  /* 0x0000000000037941 */ /* 0x000fea0003800000 */
.L_x_4174:
        /* <DEDUP_REMOVED lines=43> */
[----:B------:R-:W-:-:S06]  /*34b0*/  HFMA2.MMA R69, -RZ, RZ, 0, 0 ;  /* 0x00000000ff457435 */ /* 0x000fcc00000001ff */
.L_x_4173:
[----:B------:R-:W-:Y:S05]  /*34c0*/  BSYNC B2 ;  /* 0x0000000000027941 */ /* 0x000fea0003800000 */
.L_x_4172:
        /* <DEDUP_REMOVED lines=13> */
.L_x_4168:
[----:B------:R-:W-:Y:S05]  /*35a0*/  BSYNC B1 ;  /* 0x0000000000017941 */ /* 0x000fea0003800000 */
.L_x_4166:
        /* <DEDUP_REMOVED lines=8> */
.L_x_4177:
        /* <DEDUP_REMOVED lines=12> */
.L_x_4180:
[----:B------:R-:W-:Y:S02]  /*36f0*/  IMAD.MOV.U32 R44, RZ, RZ, R46 ;  /* 0x000000ffff2c7224 */ /* 0x000fe400078e002e */
.L_x_4181:
[----:B------:R-:W-:Y:S05]  /*3700*/  BSYNC B2 ;  /* 0x0000000000027941 */ /* 0x000fea0003800000 */
.L_x_4179:
        /* <DEDUP_REMOVED lines=16> */
.L_x_4185:
[----:B------:R-:W-:Y:S05]  /*3810*/  BSYNC B3 ;  /* 0x0000000000037941 */ /* 0x000fea0003800000 */
.L_x_4184:
        /* <DEDUP_REMOVED lines=38> */
[----:B------:R-:W-:Y:S02]  /*3a80*/  LOP3.LUT R40, R69, UR26, R76, 0x96, !PT ;  /* 0x0000001a45287c12 */ /* 0x000fe4000f8e964c */
[----:B------:R-:W-:Y:S01]  /*3a90*/  MOV R48, R68 ;  /* 0x0000004400307202 */ /* 0x000fe20000000f00 */
[----:B------:R-:W-:-:S04]  /*3aa0*/  IMAD.WIDE.U32 R68, R39, -0x326172a9, RZ ;  /* 0xcd9e8d5727447825 */ /* 0x000fc800078e00ff */
[----:B------:R-:W-:Y:S01]  /*3ab0*/  IMAD.MOV.U32 R46, RZ, RZ, R68 ;  /* 0x000000ffff2e7224 */ /* 0x000fe200078e0044 */
[----:B------:R-:W-:Y:S01]  /*3ac0*/  LOP3.LUT R39, R69, UR25, R70, 0x96, !PT ;  /* 0x0000001945277c12 */ /* 0x000fe2000f8e9646 */
[----:B------:R-:W-:Y:S02]  /*3ad0*/  IMAD.MOV.U32 R68, RZ, RZ, RZ ;  /* 0x000000ffff447224 */ /* 0x000fe400078e00ff */
.L_x_4183:
[----:B------:R-:W-:Y:S05]  /*3ae0*/  BSYNC B2 ;  /* 0x0000000000027941 */ /* 0x000fea0003800000 */
.L_x_4182:
        /* <DEDUP_REMOVED lines=13> */
.L_x_4178:
[----:B------:R-:W-:Y:S05]  /*3bc0*/  BSYNC B1 ;  /* 0x0000000000017941 */ /* 0x000fea0003800000 */
.L_x_4176:
        /* <DEDUP_REMOVED lines=8> */
.L_x_4187:
        /* <DEDUP_REMOVED lines=12> */
.L_x_4190:
[----:B------:R-:W-:Y:S02]  /*3d10*/  IMAD.MOV.U32 R44, RZ, RZ, R46 ;  /* 0x000000ffff2c7224 */ /* 0x000fe400078e002e */
.L_x_4191:
[----:B------:R-:W-:Y:S05]  /*3d20*/  BSYNC B2 ;  /* 0x0000000000027941 */ /* 0x000fea0003800000 */
.L_x_4189:
        /* <DEDUP_REMOVED lines=16> */
.L_x_4195:
[----:B------:R-:W-:Y:S05]  /*3e30*/  BSYNC B3 ;  /* 0x0000000000037941 */ /* 0x000fea0003800000 */
.L_x_4194:
        /* <DEDUP_REMOVED lines=44> */
.L_x_4193:
[----:B------:R-:W-:Y:S05]  /*4100*/  BSYNC B2 ;  /* 0x0000000000027941 */ /* 0x000fea0003800000 */
.L_x_4192:
        /* <DEDUP_REMOVED lines=13> */
.L_x_4188:
[----:B------:R-:W-:Y:S05]  /*41e0*/  BSYNC B1 ;  /* 0x0000000000017941 */ /* 0x000fea0003800000 */
.L_x_4186:
        /* <DEDUP_REMOVED lines=8> */
.L_x_4197:
        /* <DEDUP_REMOVED lines=12> */
.L_x_4200:
[----:B------:R-:W-:Y:S02]  /*4330*/  MOV R44, R46 ;  /* 0x0000002e002c7202 */ /* 0x000fe40000000f00 */
.L_x_4201:
[----:B------:R-:W-:Y:S05]  /*4340*/  BSYNC B2 ;  /* 0x0000000000027941 */ /* 0x000fea0003800000 */
.L_x_4199:
        /* <DEDUP_REMOVED lines=16> */
.L_x_4205:
[----:B------:R-:W-:Y:S05]  /*4450*/  BSYNC B3 ;  /* 0x0000000000037941 */ /* 0x000fea0003800000 */
.L_x_4204:
        /* <DEDUP_REMOVED lines=42> */
[----:B------:R-:W-:Y:S01]  /*4700*/  HFMA2.MMA R68, -RZ, RZ, 0, 0 ;  /* 0x00000000ff447435 */ /* 0x000fe200000001ff */
[----:B------:R-:W-:-:S05]  /*4710*/  LOP3.LUT R39, R69, UR25, R70, 0x96, !PT ;  /* 0x0000001945277c12 */ /* 0x000fca000f8e9646 */
.L_x_4203:
[----:B------:R-:W-:Y:S05]  /*4720*/  BSYNC B2 ;  /* 0x0000000000027941 */ /* 0x000fea0003800000 */
.L_x_4202:
        /* <DEDUP_REMOVED lines=13> */
.L_x_4198:
[----:B------:R-:W-:Y:S05]  /*4800*/  BSYNC B1 ;  /* 0x0000000000017941 */ /* 0x000fea0003800000 */
.L_x_4196:
        /* <DEDUP_REMOVED lines=8> */
.L_x_4207:
        /* <DEDUP_REMOVED lines=12> */
.L_x_4210:
[----:B------:R-:W-:Y:S02]  /*4950*/  IMAD.MOV.U32 R81, RZ, RZ, R46 ;  /* 0x000000ffff517224 */ /* 0x000fe400078e002e */
.L_x_4211:
[----:B------:R-:W-:Y:S05]  /*4960*/  BSYNC B2 ;  /* 0x0000000000027941 */ /* 0x000fea0003800000 */
.L_x_4209:
        /* <DEDUP_REMOVED lines=16> */
.L_x_4215:
[----:B------:R-:W-:Y:S05]  /*4a70*/  BSYNC B3 ;  /* 0x0000000000037941 */ /* 0x000fea0003800000 */
.L_x_4214:
        /* <DEDUP_REMOVED lines=43> */
[----:B------:R-:W-:Y:S02]  /*4d30*/  LOP3.LUT R39, R69, UR25, R70, 0x96, !PT ;  /* 0x0000001945277c12 */ /* 0x000fe4000f8e9646 */
.L_x_4213:
[----:B------:R-:W-:Y:S05]  /*4d40*/  BSYNC B2 ;  /* 0x0000000000027941 */ /* 0x000fea0003800000 */
.L_x_4212:
        /* <DEDUP_REMOVED lines=13> */
.L_x_4208:
[----:B------:R-:W-:Y:S05]  /*4e20*/  BSYNC B1 ;  /* 0x0000000000017941 */ /* 0x000fea0003800000 */
.L_x_4206:
        /* <DEDUP_REMOVED lines=20> */
[----:B------:R-:W-:-:S03]  /*4f70*/  LOP3.LUT R252, R252, 0xff, R76, 0xf8, !PT ;  /* 0x000000fffcfc7812 */ /* 0x000fc600078ef84c */
[----:B------:R-:W-:-:S05]  /*4f80*/  IMAD.WIDE.U32 R68, R68, 0x1000000, RZ ;  /* 0x0100000044447825 */ /* 0x000fca00078e00ff */
[----:B------:R-:W-:Y:S01]  /*4f90*/  LOP3.LUT R252, R71, R252, R69, 0xfe, !PT ;  /* 0x000000fc47fc7212 */ /* 0x000fe200078efe45 */
[----:B------:R-:W-:Y:S01]  /*4fa0*/  HFMA2.MMA R69, -RZ, RZ, 0, 4.76837158203125e-07 ;  /* 0x00000008ff457435 */ /* 0x000fe200000001ff */
[----:B------:R-:W-:Y:S02]  /*4fb0*/  LOP3.LUT R68, R132, R68, R70, 0xfe, !PT ;  /* 0x0000004484447212 */ /* 0x000fe400078efe46 */
[----:B------:R-:W-:Y:S02]  /*4fc0*/  LOP3.LUT R133, R252, R133, RZ, 0xfc, !PT ;  /* 0x00000085fc857212 */ /* 0x000fe400078efcff */
[----:B------:R-:W-:-:S05]  /*4fd0*/  LOP3.LUT R132, R68, 0xff, R56, 0xf8, !PT ;  /* 0x000000ff44847812 */ /* 0x000fca00078ef838 */
[----:B------:R-:W-:-:S05]  /*4fe0*/  IMAD.WIDE.U32 R68, R136, R69, c[0x0][0x190] ;  /* 0x0000640088447625 */ /* 0x000fca00078e0045 */
[----:B------:R0:W-:Y:S02]  /*4ff0*/  STG.E.64 [R68.64], R132 ;  /* 0x0000008444007986 */ /* 0x0001e4000c101b06 */
.L_x_4217:
[----:B------:R-:W-:Y:S05]  /*5000*/  BSYNC B1 ;  /* 0x0000000000017941 */ /* 0x000fea0003800000 */
.L_x_4216:
[----:B------:R-:W-:Y:S02]  /*5010*/  IADD3 R138, R138, 0x80, RZ ;  /* 0x000000808a8a7810 */ /* 0x000fe40007ffe0ff */
[----:B------:R-:W-:Y:S02]  /*5020*/  IADD3 R136, R136, 0x80, RZ ;  /* 0x0000008088887810 */ /* 0x000fe40007ffe0ff */
.L_x_4135:
[----:B------:R-:W-:Y:S05]  /*5030*/  BSYNC B0 ;  /* 0x0000000000007941 */ /* 0x000fea0003800000 */
.L_x_4134:
[----:B------:R-:W-:Y:S01]  /*5040*/  LOP3.LUT P2, RZ, R6, 0x40, RZ, 0xc0, !PT ;  /* 0x0000004006ff7812 */ /* 0x000fe2000784c0ff */
[----:B------:R-:W-:-:S12]  /*5050*/  BSSY B0, `(.L_x_4218) ;  /* 0x000033b000007945 */ /* 0x000fd80003800000 */
[----:B------:R-:W-:Y:S05]  /*5060*/  @!P2 BRA `(.L_x_4219) ;  /* 0x000033900000a947 */ /* 0x000fea0003800000 */
[----:B------:R-:W-:Y:S01]  /*5070*/  ISETP.NE.U32.AND P2, PT, RZ, c[0x0][0x180], PT ;  /* 0x00006000ff007a0c */ /* 0x000fe20003f45070 */
[----:B0-----:R-:W-:-:S03]  /*5080*/  @P1 IMAD.MOV.U32 R68, RZ, RZ, 0x10 ;  /* 0x00000010ff441424 */ /* 0x001fc600078e00ff */
[----:B------:R-:W-:Y:S01]  /*5090*/  ISETP.NE.AND.EX P2, PT, RZ, c[0x0][0x184], PT, P2 ;  /* 0x00006100ff007a0c */ /* 0x000fe20003f45320 */
[----:B------:R-:W-:-:S05]  /*50a0*/  @P1 IMAD.WIDE.U32 R68, R136, R68, c[0x0][0x170] ;  /* 0x00005c0088441625 */ /* 0x000fca00078e0044 */
[----:B-----5:R0:W5:Y:S07]  /*50b0*/  @P1 LDG.E.128 R60, [R68.64] ;  /* 0x00000006443c1981 */ /* 0x02016e000c1e1d00 */
[----:B0-----:R-:W-:-:S04]  /*50c0*/  @P2 IMAD.MOV.U32 R68, RZ, RZ, 0x10 ;  /* 0x00000010ff442424 */ /* 0x001fc800078e00ff */
        /* <DEDUP_REMOVED lines=11> */
.L_x_4221:
        /* <DEDUP_REMOVED lines=12> */
.L_x_4224:
[----:B------:R-:W-:Y:S02]  /*5240*/  IMAD.MOV.U32 R56, RZ, RZ, R46 ;  /* 0x000000ffff387224 */ /* 0x000fe400078e002e */
.L_x_4225:
[----:B------:R-:W-:Y:S05]  /*5250*/  BSYNC B2 ;  /* 0x0000000000027941 */ /* 0x000fea0003800000 */
.L_x_4223:
        /* <DEDUP_REMOVED lines=16> */
.L_x_4229:
[----:B------:R-:W-:Y:S05]  /*5360*/  BSYNC B3 ;  /* 0x0000000000037941 */ /* 0x000fea0003800000 */
.L_x_4228:
        /* <DEDUP_REMOVED lines=44> */
.L_x_4227:
[----:B------:R-:W-:Y:S05]  /*5630*/  BSYNC B2 ;  /* 0x0000000000027941 */ /* 0x000fea0003800000 */
.L_x_4226:
[----:B------:R-:W2:Y:S01]  /*5640*/  LDL R69, [R1+0x1c] ;  /* 0x00001c0001457983 */ /* 0x000ea20000100800 */
[----:B------:R0:W1:Y:S02]  /*5650*/  I2F.U32 R44, R56 ;  /* 0x00000038002c7306 */ /* 0x0000640000201000 */
[----:B0-----:R-:W-:-:S04]  /*5660*/  IMAD.MOV.U32 R56, RZ, RZ, 0x2f800000 ;  /* 0x2f800000ff387424 */ /* 0x001fc800078e00ff */
[----:B-1----:R-:W-:-:S05]  /*5670*/  FFMA.FTZ R44, R44, R56, 1.1641532182693481445e-10 ;  /* 0x2f0000002c2c7423 */ /* 0x002fca0000010038 */
        /* <DEDUP_REMOVED lines=9> */
.L_x_4222:
[----:B------:R-:W-:Y:S05]  /*5710*/  BSYNC B1 ;  /* 0x0000000000017941 */ /* 0x000fea0003800000 */
.L_x_4220:
        /* <DEDUP_REMOVED lines=8> */
.L_x_4231:
        /* <DEDUP_REMOVED lines=12> */
.L_x_4234:
[----:B------:R-:W-:Y:S02]  /*5860*/  IMAD.MOV.U32 R44, RZ, RZ, R46 ;  /* 0x000000ffff2c7224 */ /* 0x000fe400078e002e */
.L_x_4235:
[----:B------:R-:W-:Y:S05]  /*5870*/  BSYNC B2 ;  /* 0x0000000000027941 */ /* 0x000fea0003800000 */
.L_x_4233:
        /* <DEDUP_REMOVED lines=16> */
.L_x_4239:
[----:B------:R-:W-:Y:S05]  /*5980*/  BSYNC B3 ;  /* 0x0000000000037941 */ /* 0x000fea0003800000 */
.L_x_4238:
        /* <DEDUP_REMOVED lines=44> */
.L_x_4237:
[----:B------:R-:W-:Y:S05]  /*5c50*/  BSYNC B2 ;  /* 0x0000000000027941 */ /* 0x000fea0003800000 */
.L_x_4236:
[----:B------:R-:W2:Y:S01]  /*5c60*/  LDL R68, [R1+0x18] ;  /* 0x0000180001447983 */ /* 0x000ea20000100800 */
[----:B------:R-:W0:Y:S01]  /*5c70*/  I2F.U32 R44, R44 ;  /* 0x0000002c002c7306 */ /* 0x000e220000201000 */
[----:B------:R-:W-:-:S10]  /*5c80*/  HFMA2.MMA R58, -RZ, RZ, 0.1171875, 0 ;  /* 0x2f800000ff3a7435 */ /* 0x000fd400000001ff */
        /* <DEDUP_REMOVED lines=10> */
.L_x_4232:
[----:B------:R-:W-:Y:S05]  /*5d30*/  BSYNC B1 ;  /* 0x0000000000017941 */ /* 0x000fea0003800000 */
.L_x_4230:
        /* <DEDUP_REMOVED lines=8> */
.L_x_4241:
        /* <DEDUP_REMOVED lines=12> */
.L_x_4244:
[----:B------:R-:W-:Y:S02]  /*5e80*/  IMAD.MOV.U32 R44, RZ, RZ, R46 ;  /* 0x000000ffff2c7224 */ /* 0x000fe400078e002e */
.L_x_4245:
[----:B------:R-:W-:Y:S05]  /*5e90*/  BSYNC B2 ;  /* 0x0000000000027941 */ /* 0x000fea0003800000 */
.L_x_4243:
        /* <DEDUP_REMOVED lines=16> */
.L_x_4249:
[----:B------:R-:W-:Y:S05]  /*5fa0*/  BSYNC B3 ;  /* 0x0000000000037941 */ /* 0x000fea0003800000 */
.L_x_4248:
        /* <DEDUP_REMOVED lines=41> */
[----:B------:R-:W-:Y:S01]  /*6240*/  MOV R46, R68 ;  /* 0x00000044002e7202 */ /* 0x000fe20000000f00 */
[----:B------:R-:W-:Y:S01]  /*6250*/  IMAD.MOV.U32 R68, RZ, RZ, RZ ;  /* 0x000000ffff447224 */ /* 0x000fe200078e00ff */
[----:B------:R-:W-:Y:S02]  /*6260*/  LOP3.LUT R39, R69, UR25, R70, 0x96, !PT ;  /* 0x0000001945277c12 */ /* 0x000fe4000f8e9646 */
.L_x_4247:
[----:B------:R-:W-:Y:S05]  /*6270*/  BSYNC B2 ;  /* 0x0000000000027941 */ /* 0x000fea0003800000 */
.L_x_4246:
        /* <DEDUP_REMOVED lines=13> */
.L_x_4242:
[----:B------:R-:W-:Y:S05]  /*6350*/  BSYNC B1 ;  /* 0x0000000000017941 */ /* 0x000fea0003800000 */
.L_x_4240:
        /* <DEDUP_REMOVED lines=8> */
.L_x_4251:
        /* <DEDUP_REMOVED lines=12> */
.L_x_4254:
[----:B------:R-:W-:Y:S02]  /*64a0*/  IMAD.MOV.U32 R44, RZ, RZ, R46 ;  /* 0x000000ffff2c7224 */ /* 0x000fe400078e002e */
.L_x_4255:
[----:B------:R-:W-:Y:S05]  /*64b0*/  BSYNC B2 ;  /* 0x0000000000027941 */ /* 0x000fea0003800000 */
.L_x_4253:
        /* <DEDUP_REMOVED lines=16> */
.L_x_4259:
[----:B------:R-:W-:Y:S05]  /*65c0*/  BSYNC B3 ;  /* 0x0000000000037941 */ /* 0x000fea0003800000 */
.L_x_4258:
        /* <DEDUP_REMOVED lines=44> */
.L_x_4257:
[----:B------:R-:W-:Y:S05]  /*6890*/  BSYNC B2 ;  /* 0x0000000000027941 */ /* 0x000fea0003800000 */
.L_x_4256:
        /* <DEDUP_REMOVED lines=13> */
.L_x_4252:
[----:B------:R-:W-:Y:S05]  /*6970*/  BSYNC B1 ;  /* 0x0000000000017941 */ /* 0x000fea0003800000 */
.L_x_4250:
        /* <DEDUP_REMOVED lines=8> */
.L_x_4261:
        /* <DEDUP_REMOVED lines=12> */
.L_x_4264:
[----:B------:R-:W-:Y:S02]  /*6ac0*/  IMAD.MOV.U32 R44, RZ, RZ, R46 ;  /* 0x000000ffff2c7224 */ /* 0x000fe400078e002e */
.L_x_4265:
[----:B------:R-:W-:Y:S05]  /*6ad0*/  BSYNC B2 ;  /* 0x0000000000027941 */ /* 0x000fea0003800000 */
.L_x_4263:
        /* <DEDUP_REMOVED lines=16> */
.L_x_4269:
[----:B------:R-:W-:Y:S05]  /*6be0*/  BSYNC B3 ;  /* 0x0000000000037941 */ /* 0x000fea0003800000 */
.L_x_4268:
        /* <DEDUP_REMOVED lines=44> */
.L_x_4267:
[----:B------:R-:W-:Y:S05]  /*6eb0*/  BSYNC B2 ;  /* 0x0000000000027941 */ /* 0x000fea0003800000 */
.L_x_4266:
        /* <DEDUP_REMOVED lines=13> */
.L_x_4262:
[----:B------:R-:W-:Y:S05]  /*6f90*/  BSYNC B1 ;  /* 0x0000000000017941 */ /* 0x000fea0003800000 */
.L_x_4260:
        /* <DEDUP_REMOVED lines=8> */
.L_x_4271:
        /* <DEDUP_REMOVED lines=12> */
.L_x_4274:
[----:B------:R-:W-:Y:S02]  /*70e0*/  IMAD.MOV.U32 R44, RZ, RZ, R46 ;  /* 0x000000ffff2c7224 */ /* 0x000fe400078e002e */
.L_x_4275:
[----:B------:R-:W-:Y:S05]  /*70f0*/  BSYNC B2 ;  /* 0x0000000000027941 */ /* 0x000fea0003800000 */
.L_x_4273:
        /* <DEDUP_REMOVED lines=16> */
.L_x_4279:
[----:B------:R-:W-:Y:S05]  /*7200*/  BSYNC B3 ;  /* 0x0000000000037941 */ /* 0x000fea0003800000 */
.L_x_4278:
        /* <DEDUP_REMOVED lines=41> */
[----:B------:R-:W-:Y:S01]  /*74a0*/  LOP3.LUT R39, R69, UR25, R70, 0x96, !PT ;  /* 0x0000001945277c12 */ /* 0x000fe2000f8e9646 */
[----:B------:R-:W-:Y:S01]  /*74b0*/  IMAD.MOV.U32 R69, RZ, RZ, RZ ;  /* 0x000000ffff457224 */ /* 0x000fe200078e00ff */
[----:B------:R-:W-:Y:S02]  /*74c0*/  MOV R46, R68 ;  /* 0x00000044002e7202 */ /* 0x000fe40000000f00 */
.L_x_4277:
[----:B------:R-:W-:Y:S05]  /*74d0*/  BSYNC B2 ;  /* 0x0000000000027941 */ /* 0x000fea0003800000 */
.L_x_4276:
        /* <DEDUP_REMOVED lines=13> */
.L_x_4272:
[----:B------:R-:W-:Y:S05]  /*75b0*/  BSYNC B1 ;  /* 0x0000000000017941 */ /* 0x000fea0003800000 */
.L_x_4270:
        /* <DEDUP_REMOVED lines=8> */
.L_x_4281:
        /* <DEDUP_REMOVED lines=12> */
.L_x_4284:
[----:B------:R-:W-:Y:S02]  /*7700*/  IMAD.MOV.U32 R44, RZ, RZ, R46 ;  /* 0x000000ffff2c7224 */ /* 0x000fe400078e002e */
.L_x_4285:
[----:B------:R-:W-:Y:S05]  /*7710*/  BSYNC B2 ;  /* 0x0000000000027941 */ /* 0x000fea0003800000 */
.L_x_4283:
        /* <DEDUP_REMOVED lines=16> */
.L_x_4289:
[----:B------:R-:W-:Y:S05]  /*7820*/  BSYNC B3 ;  /* 0x0000000000037941 */ /* 0x000fea0003800000 */
.L_x_4288:
        /* <DEDUP_REMOVED lines=44> */
.L_x_4287:
[----:B------:R-:W-:Y:S05]  /*7af0*/  BSYNC B2 ;  /* 0x0000000000027941 */ /* 0x000fea0003800000 */
.L_x_4286:
        /* <DEDUP_REMOVED lines=13> */
.L_x_4282:
[----:B------:R-:W-:Y:S05]  /*7bd0*/  BSYNC B1 ;  /* 0x0000000000017941 */ /* 0x000fea0003800000 */
.L_x_4280:
        /* <DEDUP_REMOVED lines=8> */
.L_x_4291:
        /* <DEDUP_REMOVED lines=12> */
.L_x_4294:
[----:B------:R-:W-:Y:S02]  /*7d20*/  IMAD.MOV.U32 R82, RZ, RZ, R46 ;  /* 0x000000ffff527224 */ /* 0x000fe400078e002e */
.L_x_4295:
[----:B------:R-:W-:Y:S05]  /*7d30*/  BSYNC B2 ;  /* 0x0000000000027941 */ /* 0x000fea0003800000 */
.L_x_4293:
        /* <DEDUP_REMOVED lines=16> */
.L_x_4299:
[----:B------:R-:W-:Y:S05]  /*7e40*/  BSYNC B3 ;  /* 0x0000000000037941 */ /* 0x000fea0003800000 */
.L_x_4298:
        /* <DEDUP_REMOVED lines=44> */
.L_x_4297:
[----:B------:R-:W-:Y:S05]  /*8110*/  BSYNC B2 ;  /* 0x0000000000027941 */ /* 0x000fea0003800000 */
.L_x_4296:
[----:B------:R-:W2:Y:S01]  /*8120*/  LDL R70, [R1] ;  /* 0x0000000001467983 */ /* 0x000ea20000100800 */
        /* <DEDUP_REMOVED lines=12> */
.L_x_4292:
[----:B------:R-:W-:Y:S05]  /*81f0*/  BSYNC B1 ;  /* 0x0000000000017941 */ /* 0x000fea0003800000 */
.L_x_4290:
        /* <DEDUP_REMOVED lines=23> */
[----:B------:R-:W-:Y:S01]  /*8370*/  IMAD.MOV.U32 R69, RZ, RZ, 0x8 ;  /* 0x00000008ff457424 */ /* 0x000fe200078e00ff */
[----:B------:R-:W-:Y:S02]  /*8380*/  LOP3.LUT R68, R132, R68, R70, 0xfe, !PT ;  /* 0x0000004484447212 */ /* 0x000fe400078efe46 */
[----:B------:R-:W-:Y:S02]  /*8390*/  LOP3.LUT R133, R252, R133, RZ, 0xfc, !PT ;  /* 0x00000085fc857212 */ /* 0x000fe400078efcff */
[----:B------:R-:W-:Y:S01]  /*83a0*/  LOP3.LUT R132, R68, 0xff, R56, 0xf8, !PT ;  /* 0x000000ff44847812 */ /* 0x000fe200078ef838 */
[----:B------:R-:W-:-:S05]  /*83b0*/  IMAD.WIDE.U32 R68, R136, R69, c[0x0][0x190] ;  /* 0x0000640088447625 */ /* 0x000fca00078e0045 */
[----:B------:R0:W-:Y:S02]  /*83c0*/  STG.E.64 [R68.64], R132 ;  /* 0x0000008444007986 */ /* 0x0001e4000c101b06 */
.L_x_4301:
[----:B------:R-:W-:Y:S05]  /*83d0*/  BSYNC B1 ;  /* 0x0000000000017941 */ /* 0x000fea0003800000 */
.L_x_4300:
[----:B------:R-:W-:Y:S02]  /*83e0*/  IADD3 R138, R138, 0x80, RZ ;  /* 0x000000808a8a7810 */ /* 0x000fe40007ffe0ff */
[----:B------:R-:W-:Y:S02]  /*83f0*/  IADD3 R136, R136, 0x80, RZ ;  /* 0x0000008088887810 */ /* 0x000fe40007ffe0ff */
.L_x_4219:
[----:B------:R-:W-:Y:S05]  /*8400*/  BSYNC B0 ;  /* 0x0000000000007941 */ /* 0x000fea0003800000 */
.L_x_4218:
        /* <DEDUP_REMOVED lines=20> */
.L_x_4305:
        /* <DEDUP_REMOVED lines=12> */
.L_x_4308:
[----:B------:R-:W-:Y:S02]  /*8610*/  MOV R56, R46 ;  /* 0x0000002e00387202 */ /* 0x000fe40000000f00 */
.L_x_4309:
[----:B------:R-:W-:Y:S05]  /*8620*/  BSYNC B2 ;  /* 0x0000000000027941 */ /* 0x000fea0003800000 */
.L_x_4307:
        /* <DEDUP_REMOVED lines=16> */
.L_x_4313:
[----:B------:R-:W-:Y:S05]  /*8730*/  BSYNC B3 ;  /* 0x0000000000037941 */ /* 0x000fea0003800000 */
.L_x_4312:
        /* <DEDUP_REMOVED lines=44> */
.L_x_4311:
[----:B------:R-:W-:Y:S05]  /*8a00*/  BSYNC B2 ;  /* 0x0000000000027941 */ /* 0x000fea0003800000 */
.L_x_4310:
        /* <DEDUP_REMOVED lines=9> */
[----:B------:R-:W-:Y:S01]  /*8aa0*/  FMUL.FTZ R91, R251, R44 ;  /* 0x0000002cfb5b7220 */ /* 0x000fe20000410000 */
[----:B------:R-:W-:-:S05]  /*8ab0*/  @P2 PRMT R44, RZ, 0x5410, R64 ;  /* 0x00005410ff2c2816 */ /* 0x000fca0000000040 */
[----:B------:R-:W-:Y:S02]  /*8ac0*/  @P2 FADD.FTZ R91, R44, R91 ;  /* 0x0000005b2c5b2221 */ /* 0x000fe40000010000 */
.L_x_4306:
[----:B------:R-:W-:Y:S05]  /*8ad0*/  BSYNC B1 ;  /* 0x0000000000017941 */ /* 0x000fea0003800000 */
.L_x_4304:
        /* <DEDUP_REMOVED lines=8> */
.L_x_4315:
        /* <DEDUP_REMOVED lines=12> */
.L_x_4318:
[----:B------:R-:W-:Y:S02]  /*8c20*/  IMAD.MOV.U32 R44, RZ, RZ, R46 ;  /* 0x000000ffff2c7224 */ /* 0x000fe400078e002e */
.L_x_4319:
[----:B------:R-:W-:Y:S05]  /*8c30*/  BSYNC B2 ;  /* 0x0000000000027941 */ /* 0x000fea0003800000 */
.L_x_4317:
        /* <DEDUP_REMOVED lines=16> */
.L_x_4323:
[----:B------:R-:W-:Y:S05]  /*8d40*/  BSYNC B3 ;  /* 0x0000000000037941 */ /* 0x000fea0003800000 */
.L_x_4322:
        /* <DEDUP_REMOVED lines=44> */
.L_x_4321:
[----:B------:R-:W-:Y:S05]  /*9010*/  BSYNC B2 ;  /* 0x0000000000027941 */ /* 0x000fea0003800000 */
.L_x_4320:
        /* <DEDUP_REMOVED lines=12> */
.L_x_4316:
[----:B------:R-:W-:Y:S05]  /*90e0*/  BSYNC B1 ;  /* 0x0000000000017941 */ /* 0x000fea0003800000 */
.L_x_4314:
        /* <DEDUP_REMOVED lines=8> */
.L_x_4325:
        /* <DEDUP_REMOVED lines=12> */
.L_x_4328:
[----:B------:R-:W-:Y:S02]  /*9230*/  IMAD.MOV.U32 R44, RZ, RZ, R46 ;  /* 0x000000ffff2c7224 */ /* 0x000fe400078e002e */
.L_x_4329:
[----:B------:R-:W-:Y:S05]  /*9240*/  BSYNC B2 ;  /* 0x0000000000027941 */ /* 0x000fea0003800000 */
.L_x_4327:
        /* <DEDUP_REMOVED lines=16> */
.L_x_4333:
[----:B------:R-:W-:Y:S05]  /*9350*/  BSYNC B3 ;  /* 0x0000000000037941 */ /* 0x000fea0003800000 */
.L_x_4332:
        /* <DEDUP_REMOVED lines=44> */
.L_x_4331:
[----:B------:R-:W-:Y:S05]  /*9620*/  BSYNC B2 ;  /* 0x0000000000027941 */ /* 0x000fea0003800000 */
.L_x_4330:
        /* <DEDUP_REMOVED lines=12> */
.L_x_4326:
[----:B------:R-:W-:Y:S05]  /*96f0*/  BSYNC B1 ;  /* 0x0000000000017941 */ /* 0x000fea0003800000 */
.L_x_4324:
        /* <DEDUP_REMOVED lines=8> */
.L_x_4335:
        /* <DEDUP_REMOVED lines=12> */
.L_x_4338:
[----:B------:R-:W-:Y:S02]  /*9840*/  MOV R44, R46 ;  /* 0x0000002e002c7202 */ /* 0x000fe40000000f00 */
.L_x_4339:
[----:B------:R-:W-:Y:S05]  /*9850*/  BSYNC B2 ;  /* 0x0000000000027941 */ /* 0x000fea0003800000 */
.L_x_4337:
        /* <DEDUP_REMOVED lines=16> */
.L_x_4343:
[----:B------:R-:W-:Y:S05]  /*9960*/  BSYNC B3 ;  /* 0x0000000000037941 */ /* 0x000fea0003800000 */
.L_x_4342:
        /* <DEDUP_REMOVED lines=44> */
.L_x_4341:
[----:B------:R-:W-:Y:S05]  /*9c30*/  BSYNC B2 ;  /* 0x0000000000027941 */ /* 0x000fea0003800000 */
.L_x_4340:
        /* <DEDUP_REMOVED lines=12> */
.L_x_4336:
[----:B------:R-:W-:Y:S05]  /*9d00*/  BSYNC B1 ;  /* 0x0000000000017941 */ /* 0x000fea0003800000 */
.L_x_4334:
        /* <DEDUP_REMOVED lines=8> */
.L_x_4345:
        /* <DEDUP_REMOVED lines=12> */
.L_x_4348:
[----:B------:R-:W-:Y:S02]  /*9e50*/  IMAD.MOV.U32 R44, RZ, RZ, R46 ;  /* 0x000000ffff2c7224 */ /* 0x000fe400078e002e */
.L_x_4349:
[----:B------:R-:W-:Y:S05]  /*9e60*/  BSYNC B2 ;  /* 0x0000000000027941 */ /* 0x000fea0003800000 */
.L_x_4347:
        /* <DEDUP_REMOVED lines=16> */
.L_x_4353:
[----:B------:R-:W-:Y:S05]  /*9f70*/  BSYNC B3 ;  /* 0x0000000000037941 */ /* 0x000fea0003800000 */
.L_x_4352:
        /* <DEDUP_REMOVED lines=44> */
.L_x_4351:
[----:B------:R-:W-:Y:S05]  /*a240*/  BSYNC B2 ;  /* 0x0000000000027941 */ /* 0x000fea0003800000 */
.L_x_4350:
        /* <DEDUP_REMOVED lines=12> */
.L_x_4346:
[----:B------:R-:W-:Y:S05]  /*a310*/  BSYNC B1 ;  /* 0x0000000000017941 */ /* 0x000fea0003800000 */
.L_x_4344:
        /* <DEDUP_REMOVED lines=8> */
.L_x_4355:
        /* <DEDUP_REMOVED lines=12> */
.L_x_4358:
[----:B------:R-:W-:Y:S02]  /*a460*/  IMAD.MOV.U32 R44, RZ, RZ, R46 ;  /* 0x000000ffff2c7224 */ /* 0x000fe400078e002e */
.L_x_4359:
[----:B------:R-:W-:Y:S05]  /*a470*/  BSYNC B2 ;  /* 0x0000000000027941 */ /* 0x000fea0003800000 */
.L_x_4357:
        /* <DEDUP_REMOVED lines=16> */
.L_x_4363:
[----:B------:R-:W-:Y:S05]  /*a580*/  BSYNC B3 ;  /* 0x0000000000037941 */ /* 0x000fea0003800000 */
.L_x_4362:
        /* <DEDUP_REMOVED lines=44> */
.L_x_4361:
[----:B------:R-:W-:Y:S05]  /*a850*/  BSYNC B2 ;  /* 0x0000000000027941 */ /* 0x000fea0003800000 */
.L_x_4360:
        /* <DEDUP_REMOVED lines=12> */
.L_x_4356:
[----:B------:R-:W-:Y:S05]  /*a920*/  BSYNC B1 ;  /* 0x0000000000017941 */ /* 0x000fea0003800000 */
.L_x_4354:
        /* <DEDUP_REMOVED lines=8> */
.L_x_4365:
        /* <DEDUP_REMOVED lines=12> */
.L_x_4368:
[----:B------:R-:W-:Y:S02]  /*aa70*/  MOV R44, R46 ;  /* 0x0000002e002c7202 */ /* 0x000fe40000000f00 */
.L_x_4369:
[----:B------:R-:W-:Y:S05]  /*aa80*/  BSYNC B2 ;  /* 0x0000000000027941 */ /* 0x000fea0003800000 */
.L_x_4367:
        /* <DEDUP_REMOVED lines=16> */
.L_x_4373:
[----:B------:R-:W-:Y:S05]  /*ab90*/  BSYNC B3 ;  /* 0x0000000000037941 */ /* 0x000fea0003800000 */
.L_x_4372:
        /* <DEDUP_REMOVED lines=44> */
.L_x_4371:
[----:B------:R-:W-:Y:S05]  /*ae60*/  BSYNC B2 ;  /* 0x0000000000027941 */ /* 0x000fea0003800000 */
.L_x_4370:
        /* <DEDUP_REMOVED lines=12> */
.L_x_4366:
[----:B------:R-:W-:Y:S05]  /*af30*/  BSYNC B1 ;  /* 0x0000000000017941 */ /* 0x000fea0003800000 */
.L_x_4364:
        /* <DEDUP_REMOVED lines=8> */
.L_x_4375:
        /* <DEDUP_REMOVED lines=12> */
.L_x_4378:
[----:B------:R-:W-:Y:S02]  /*b080*/  IMAD.MOV.U32 R82, RZ, RZ, R46 ;  /* 0x000000ffff527224 */ /* 0x000fe400078e002e */
.L_x_4379:
[----:B------:R-:W-:Y:S05]  /*b090*/  BSYNC B2 ;  /* 0x0000000000027941 */ /* 0x000fea0003800000 */
.L_x_4377:
        /* <DEDUP_REMOVED lines=16> */
.L_x_4383:
[----:B------:R-:W-:Y:S05]  /*b1a0*/  BSYNC B3 ;  /* 0x0000000000037941 */ /* 0x000fea0003800000 */
.L_x_4382:
        /* <DEDUP_REMOVED lines=44> */
.L_x_4381:
[----:B------:R-:W-:Y:S05]  /*b470*/  BSYNC B2 ;  /* 0x0000000000027941 */ /* 0x000fea0003800000 */
.L_x_4380:
        /* <DEDUP_REMOVED lines=12> */
.L_x_4376:
[----:B------:R-:W-:Y:S05]  /*b540*/  BSYNC B1 ;  /* 0x0000000000017941 */ /* 0x000fea0003800000 */
.L_x_4374:
        /* <DEDUP_REMOVED lines=29> */
.L_x_4385:
[----:B------:R-:W-:Y:S05]  /*b720*/  BSYNC B1 ;  /* 0x0000000000017941 */ /* 0x000fea0003800000 */
.L_x_4384:
[----:B------:R-:W-:Y:S02]  /*b730*/  IADD3 R138, R138, 0x80, RZ ;  /* 0x000000808a8a7810 */ /* 0x000fe40007ffe0ff */
[----:B------:R-:W-:Y:S02]  /*b740*/  IADD3 R136, R136, 0x80, RZ ;  /* 0x0000008088887810 */ /* 0x000fe40007ffe0ff */
.L_x_4303:
[----:B------:R-:W-:Y:S05]  /*b750*/  BSYNC B0 ;  /* 0x0000000000007941 */ /* 0x000fea0003800000 */
.L_x_4302:
        /* <DEDUP_REMOVED lines=20> */
.L_x_4389:
        /* <DEDUP_REMOVED lines=12> */
.L_x_4392:
[----:B------:R-:W-:Y:S02]  /*b960*/  IMAD.MOV.U32 R56, RZ, RZ, R46 ;  /* 0x000000ffff387224 */ /* 0x000fe400078e002e */
.L_x_4393:
[----:B------:R-:W-:Y:S05]  /*b970*/  BSYNC B2 ;  /* 0x0000000000027941 */ /* 0x000fea0003800000 */
.L_x_4391:
        /* <DEDUP_REMOVED lines=16> */
.L_x_4397:
[----:B------:R-:W-:Y:S05]  /*ba80*/  BSYNC B3 ;  /* 0x0000000000037941 */ /* 0x000fea0003800000 */
.L_x_4396:
        /* <DEDUP_REMOVED lines=44> */
.L_x_4395:
[----:B------:R-:W-:Y:S05]  /*bd50*/  BSYNC B2 ;  /* 0x0000000000027941 */ /* 0x000fea0003800000 */
.L_x_4394:
        /* <DEDUP_REMOVED lines=12> */
.L_x_4390:
[----:B------:R-:W-:Y:S05]  /*be20*/  BSYNC B1 ;  /* 0x0000000000017941 */ /* 0x000fea0003800000 */
.L_x_4388:
        /* <DEDUP_REMOVED lines=8> */
.L_x_4399:
        /* <DEDUP_REMOVED lines=12> */
.L_x_4402:
[----:B------:R-:W-:Y:S02]  /*bf70*/  IMAD.MOV.U32 R44, RZ, RZ, R46 ;  /* 0x000000ffff2c7224 */ /* 0x000fe400078e002e */
.L_x_4403:
[----:B------:R-:W-:Y:S05]  /*bf80*/  BSYNC B2 ;  /* 0x0000000000027941 */ /* 0x000fea0003800000 */
.L_x_4401:
        /* <DEDUP_REMOVED lines=16> */
.L_x_4407:
[----:B------:R-:W-:Y:S05]  /*c090*/  BSYNC B3 ;  /* 0x0000000000037941 */ /* 0x000fea0003800000 */
.L_x_4406:
        /* <DEDUP_REMOVED lines=44> */
.L_x_4405:
[----:B------:R-:W-:Y:S05]  /*c360*/  BSYNC B2 ;  /* 0x0000000000027941 */ /* 0x000fea0003800000 */
.L_x_4404:
        /* <DEDUP_REMOVED lines=12> */
.L_x_4400:
[----:B------:R-:W-:Y:S05]  /*c430*/  BSYNC B1 ;  /* 0x0000000000017941 */ /* 0x000fea0003800000 */
.L_x_4398:
        /* <DEDUP_REMOVED lines=8> */
.L_x_4409:
        /* <DEDUP_REMOVED lines=12> */
.L_x_4412:
[----:B------:R-:W-:Y:S02]  /*c580*/  IMAD.MOV.U32 R44, RZ, RZ, R46 ;  /* 0x000000ffff2c7224 */ /* 0x000fe400078e002e */
.L_x_4413:
[----:B------:R-:W-:Y:S05]  /*c590*/  BSYNC B2 ;  /* 0x0000000000027941 */ /* 0x000fea0003800000 */
.L_x_4411:
        /* <DEDUP_REMOVED lines=16> */
.L_x_4417:
[----:B------:R-:W-:Y:S05]  /*c6a0*/  BSYNC B3 ;  /* 0x0000000000037941 */ /* 0x000fea0003800000 */
.L_x_4416:
        /* <DEDUP_REMOVED lines=44> */
.L_x_4415:
[----:B------:R-:W-:Y:S05]  /*c970*/  BSYNC B2 ;  /* 0x0000000000027941 */ /* 0x000fea0003800000 */
.L_x_4414:
        /* <DEDUP_REMOVED lines=12> */
.L_x_4410:
[----:B------:R-:W-:Y:S05]  /*ca40*/  BSYNC B1 ;  /* 0x0000000000017941 */ /* 0x000fea0003800000 */
.L_x_4408:
        /* <DEDUP_REMOVED lines=8> */
.L_x_4419:
        /* <DEDUP_REMOVED lines=12> */
.L_x_4422:
[----:B------:R-:W-:Y:S02]  /*cb90*/  MOV R44, R46 ;  /* 0x0000002e002c7202 */ /* 0x000fe40000000f00 */
.L_x_4423:
[----:B------:R-:W-:Y:S05]  /*cba0*/  BSYNC B2 ;  /* 0x0000000000027941 */ /* 0x000fea0003800000 */
.L_x_4421:
        /* <DEDUP_REMOVED lines=16> */
.L_x_4427:
[----:B------:R-:W-:Y:S05]  /*ccb0*/  BSYNC B3 ;  /* 0x0000000000037941 */ /* 0x000fea0003800000 */
.L_x_4426:
        /* <DEDUP_REMOVED lines=44> */
.L_x_4425:
[----:B------:R-:W-:Y:S05]  /*cf80*/  BSYNC B2 ;  /* 0x0000000000027941 */ /* 0x000fea0003800000 */
.L_x_4424:
        /* <DEDUP_REMOVED lines=12> */
.L_x_4420:
[----:B------:R-:W-:Y:S05]  /*d050*/  BSYNC B1 ;  /* 0x0000000000017941 */ /* 0x000fea0003800000 */
.L_x_4418:
        /* <DEDUP_REMOVED lines=8> */
.L_x_4429:
        /* <DEDUP_REMOVED lines=12> */
.L_x_4432:
[----:B------:R-:W-:Y:S02]  /*d1a0*/  IMAD.MOV.U32 R44, RZ, RZ, R46 ;  /* 0x000000ffff2c7224 */ /* 0x000fe400078e002e */
.L_x_4433:
[----:B------:R-:W-:Y:S05]  /*d1b0*/  BSYNC B2 ;  /* 0x0000000000027941 */ /* 0x000fea0003800000 */
.L_x_4431:
        /* <DEDUP_REMOVED lines=16> */
.L_x_4437:
[----:B------:R-:W-:Y:S05]  /*d2c0*/  BSYNC B3 ;  /* 0x0000000000037941 */ /* 0x000fea0003800000 */
.L_x_4436:
        /* <DEDUP_REMOVED lines=44> */
.L_x_4435:
[----:B------:R-:W-:Y:S05]  /*d590*/  BSYNC B2 ;  /* 0x0000000000027941 */ /* 0x000fea0003800000 */
.L_x_4434:
        /* <DEDUP_REMOVED lines=12> */
.L_x_4430:
[----:B------:R-:W-:Y:S05]  /*d660*/  BSYNC B1 ;  /* 0x0000000000017941 */ /* 0x000fea0003800000 */
.L_x_4428:
        /* <DEDUP_REMOVED lines=8> */
.L_x_4439:
        /* <DEDUP_REMOVED lines=12> */
.L_x_4442:
[----:B------:R-:W-:Y:S02]  /*d7b0*/  IMAD.MOV.U32 R44, RZ, RZ, R46 ;  /* 0x000000ffff2c7224 */ /* 0x000fe400078e002e */
.L_x_4443:
[----:B------:R-:W-:Y:S05]  /*d7c0*/  BSYNC B2 ;  /* 0x0000000000027941 */ /* 0x000fea0003800000 */
.L_x_4441:
        /* <DEDUP_REMOVED lines=16> */
.L_x_4447:
[----:B------:R-:W-:Y:S05]  /*d8d0*/  BSYNC B3 ;  /* 0x0000000000037941 */ /* 0x000fea0003800000 */
.L_x_4446:
        /* <DEDUP_REMOVED lines=44> */
.L_x_4445:
[----:B------:R-:W-:Y:S05]  /*dba0*/  BSYNC B2 ;  /* 0x0000000000027941 */ /* 0x000fea0003800000 */
.L_x_4444:
        /* <DEDUP_REMOVED lines=12> */
.L_x_4440:
[----:B------:R-:W-:Y:S05]  /*dc70*/  BSYNC B1 ;  /* 0x0000000000017941 */ /* 0x000fea0003800000 */
.L_x_4438:
        /* <DEDUP_REMOVED lines=8> */
.L_x_4449:
        /* <DEDUP_REMOVED lines=12> */
.L_x_4452:
[----:B------:R-:W-:Y:S02]  /*ddc0*/  IMAD.MOV.U32 R44, RZ, RZ, R46 ;  /* 0x000000ffff2c7224 */ /* 0x000fe400078e002e */
.L_x_4453:
[----:B------:R-:W-:Y:S05]  /*ddd0*/  BSYNC B2 ;  /* 0x0000000000027941 */ /* 0x000fea0003800000 */
.L_x_4451:
        /* <DEDUP_REMOVED lines=16> */
.L_x_4457:
[----:B------:R-:W-:Y:S05]  /*dee0*/  BSYNC B3 ;  /* 0x0000000000037941 */ /* 0x000fea0003800000 */
.L_x_4456:
        /* <DEDUP_REMOVED lines=44> */
.L_x_4455:
[----:B------:R-:W-:Y:S05]  /*e1b0*/  BSYNC B2 ;  /* 0x0000000000027941 */ /* 0x000fea0003800000 */
.L_x_4454:
        /* <DEDUP_REMOVED lines=12> */
.L_x_4450:
[----:B------:R-:W-:Y:S05]  /*e280*/  BSYNC B1 ;  /* 0x0000000000017941 */ /* 0x000fea0003800000 */
.L_x_4448:
        /* <DEDUP_REMOVED lines=8> */
.L_x_4459:
        /* <DEDUP_REMOVED lines=12> */
.L_x_4462:
[----:B------:R-:W-:Y:S02]  /*e3d0*/  IMAD.MOV.U32 R82, RZ, RZ, R46 ;  /* 0x000000ffff527224 */ /* 0x000fe400078e002e */
.L_x_4463:
[----:B------:R-:W-:Y:S05]  /*e3e0*/  BSYNC B2 ;  /* 0x0000000000027941 */ /* 0x000fea0003800000 */
.L_x_4461:
        /* <DEDUP_REMOVED lines=16> */
.L_x_4467:
[----:B------:R-:W-:Y:S05]  /*e4f0*/  BSYNC B3 ;  /* 0x0000000000037941 */ /* 0x000fea0003800000 */
.L_x_4466:
        /* <DEDUP_REMOVED lines=44> */
.L_x_4465:
[----:B------:R-:W-:Y:S05]  /*e7c0*/  BSYNC B2 ;  /* 0x0000000000027941 */ /* 0x000fea0003800000 */
.L_x_4464:
        /* <DEDUP_REMOVED lines=12> */
.L_x_4460:
[----:B------:R-:W-:Y:S05]  /*e890*/  BSYNC B1 ;  /* 0x0000000000017941 */ /* 0x000fea0003800000 */
.L_x_4458:
        /* <DEDUP_REMOVED lines=9> */
[----:B0-----:R-:W-:Y:S02]  /*e930*/  SHF.L.U32 R68, R80, 0x10, RZ ;  /* 0x0000001050447819 */ /* 0x001fe400000006ff */
[----:B------:R-:W-:Y:S02]  /*e940*/  LOP3.LUT R69, R82, 0xffff, RZ, 0xc0, !PT ;  /* 0x0000ffff52457812 */ /* 0x000fe400078ec0ff */
[----:B------:R-:W-:Y:S02]  /*e950*/  LOP3.LUT R68, R68, 0xff0000, RZ, 0xc0, !PT ;  /* 0x00ff000044447812 */ /* 0x000fe400078ec0ff */
[----:B------:R-:W-:Y:S02]  /*e960*/  PRMT R252, R78, 0x7104, RZ ;  /* 0x000071044efc7816 */ /* 0x000fe400000000ff */
[----:B------:R-:W-:Y:S02]  /*e970*/  PRMT R68, R68, 0x4210, R69 ;  /* 0x0000421044447816 */ /* 0x000fe40000000045 */
[----:B------:R-:W-:-:S02]  /*e980*/  LOP3.LUT R70, R72, 0xff, RZ, 0xc0, !PT ;  /* 0x000000ff48467812 */ /* 0x000fc400078ec0ff */
[----:B------:R-:W-:Y:S02]  /*e990*/  LOP3.LUT R252, R68, 0xff00, R252, 0xf8, !PT ;  /* 0x0000ff0044fc7812 */ /* 0x000fe400078ef8fc */
[----:B------:R-:W-:Y:S01]  /*e9a0*/  LOP3.LUT R68, R74, 0xff, RZ, 0xc0, !PT ;  /* 0x000000ff4a447812 */ /* 0x000fe200078ec0ff */
[----:B------:R-:W-:Y:S01]  /*e9b0*/  IMAD.WIDE.U32 R70, R70, 0x10000, RZ ;  /* 0x0001000046467825 */ /* 0x000fe200078e00ff */
[----:B------:R-:W-:Y:S02]  /*e9c0*/  LOP3.LUT R132, R58, 0xff, RZ, 0xc0, !PT ;  /* 0x000000ff3a847812 */ /* 0x000fe400078ec0ff */
[----:B------:R-:W-:Y:S01]  /*e9d0*/  LOP3.LUT R252, R252, 0xff, R76, 0xf8, !PT ;  /* 0x000000fffcfc7812 */ /* 0x000fe200078ef84c */
[----:B------:R-:W-:-:S04]  /*e9e0*/  IMAD.WIDE.U32 R68, R68, 0x1000000, RZ ;  /* 0x0100000044447825 */ /* 0x000fc800078e00ff */
[----:B------:R-:W-:Y:S01]  /*e9f0*/  IMAD.WIDE.U32 R132, R132, 0x100, RZ ;  /* 0x0000010084847825 */ /* 0x000fe200078e00ff */
[----:B------:R-:W-:-:S03]  /*ea00*/  LOP3.LUT R252, R71, R252, R69, 0xfe, !PT ;  /* 0x000000fc47fc7212 */ /* 0x000fc600078efe45 */
[----:B------:R-:W-:Y:S01]  /*ea10*/  IMAD.MOV.U32 R69, RZ, RZ, 0x8 ;  /* 0x00000008ff457424 */ /* 0x000fe200078e00ff */
[----:B------:R-:W-:Y:S02]  /*ea20*/  LOP3.LUT R68, R132, R68, R70, 0xfe, !PT ;  /* 0x0000004484447212 */ /* 0x000fe400078efe46 */
[----:B------:R-:W-:Y:S02]  /*ea30*/  LOP3.LUT R133, R252, R133, RZ, 0xfc, !PT ;  /* 0x00000085fc857212 */ /* 0x000fe400078efcff */
[----:B------:R-:W-:Y:S01]  /*ea40*/  LOP3.LUT R132, R68, 0xff, R56, 0xf8, !PT ;  /* 0x000000ff44847812 */ /* 0x000fe200078ef838 */
[----:B------:R-:W-:-:S05]  /*ea50*/  IMAD.WIDE.U32 R68, R136, R69, c[0x0][0x190] ;  /* 0x0000640088447625 */ /* 0x000fca00078e0045 */
[----:B------:R0:W-:Y:S02]  /*ea60*/  STG.E.64 [R68.64], R132 ;  /* 0x0000008444007986 */ /* 0x0001e4000c101b06 */
.L_x_4469:
[----:B------:R-:W-:Y:S05]  /*ea70*/  BSYNC B1 ;  /* 0x0000000000017941 */ /* 0x000fea0003800000 */
.L_x_4468:
[----:B------:R-:W-:Y:S02]  /*ea80*/  IADD3 R138, R138, 0x80, RZ ;  /* 0x000000808a8a7810 */ /* 0x000fe40007ffe0ff */
[----:B------:R-:W-:Y:S02]  /*ea90*/  IADD3 R136, R136, 0x80, RZ ;  /* 0x0000008088887810 */ /* 0x000fe40007ffe0ff */
.L_x_4387:
[----:B------:R-:W-:Y:S05]  /*eaa0*/  BSYNC B0 ;  /* 0x0000000000007941 */ /* 0x000fea0003800000 */
.L_x_4386:
        /* <DEDUP_REMOVED lines=20> */
.L_x_4473:
        /* <DEDUP_REMOVED lines=12> */
.L_x_4476:
[----:B------:R-:W-:Y:S02]  /*ecb0*/  MOV R56, R46 ;  /* 0x0000002e00387202 */ /* 0x000fe40000000f00 */
.L_x_4477:
[----:B------:R-:W-:Y:S05]  /*ecc0*/  BSYNC B2 ;  /* 0x0000000000027941 */ /* 0x000fea0003800000 */
.L_x_4475:
        /* <DEDUP_REMOVED lines=16> */
.L_x_4481:
[----:B------:R-:W-:Y:S05]  /*edd0*/  BSYNC B3 ;  /* 0x0000000000037941 */ /* 0x000fea0003800000 */
.L_x_4480:
        /* <DEDUP_REMOVED lines=44> */
.L_x_4479:
[----:B------:R-:W-:Y:S05]  /*f0a0*/  BSYNC B2 ;  /* 0x0000000000027941 */ /* 0x000fea0003800000 */
.L_x_4478:
        /* <DEDUP_REMOVED lines=12> */
.L_x_4474:
[----:B------:R-:W-:Y:S05]  /*f170*/  BSYNC B1 ;  /* 0x0000000000017941 */ /* 0x000fea0003800000 */
.L_x_4472:
        /* <DEDUP_REMOVED lines=8> */
.L_x_4483:
        /* <DEDUP_REMOVED lines=12> */
.L_x_4486:
[----:B------:R-:W-:Y:S02]  /*f2c0*/  IMAD.MOV.U32 R44, RZ, RZ, R46 ;  /* 0x000000ffff2c7224 */ /* 0x000fe400078e002e */
.L_x_4487:
[----:B------:R-:W-:Y:S05]  /*f2d0*/  BSYNC B2 ;  /* 0x0000000000027941 */ /* 0x000fea0003800000 */
.L_x_4485:
        /* <DEDUP_REMOVED lines=16> */
.L_x_4491:
[----:B------:R-:W-:Y:S05]  /*f3e0*/  BSYNC B3 ;  /* 0x0000000000037941 */ /* 0x000fea0003800000 */
.L_x_4490:
        /* <DEDUP_REMOVED lines=44> */
.L_x_4489:
[----:B------:R-:W-:Y:S05]  /*f6b0*/  BSYNC B2 ;  /* 0x0000000000027941 */ /* 0x000fea0003800000 */
.L_x_4488:
        /* <DEDUP_REMOVED lines=12> */
.L_x_4484:
[----:B------:R-:W-:Y:S05]  /*f780*/  BSYNC B1 ;  /* 0x0000000000017941 */ /* 0x000fea0003800000 */
.L_x_4482:
        /* <DEDUP_REMOVED lines=8> */
.L_x_4493:
        /* <DEDUP_REMOVED lines=12> */
.L_x_4496:
[----:B------:R-:W-:Y:S02]  /*f8d0*/  IMAD.MOV.U32 R44, RZ, RZ, R46 ;  /* 0x000000ffff2c7224 */ /* 0x000fe400078e002e */
.L_x_4497:
[----:B------:R-:W-:Y:S05]  /*f8e0*/  BSYNC B2 ;  /* 0x0000000000027941 */ /* 0x000fea0003800000 */
.L_x_4495:
        /* <DEDUP_REMOVED lines=16> */
.L_x_4501:
[----:B------:R-:W-:Y:S05]  /*f9f0*/  BSYNC B3 ;  /* 0x0000000000037941 */ /* 0x000fea0003800000 */
.L_x_4500:
        /* <DEDUP_REMOVED lines=44> */
.L_x_4499:
[----:B------:R-:W-:Y:S05]  /*fcc0*/  BSYNC B2 ;  /* 0x0000000000027941 */ /* 0x000fea0003800000 */
.L_x_4498:
        /* <DEDUP_REMOVED lines=12> */
.L_x_4494:
[----:B------:R-:W-:Y:S05]  /*fd90*/  BSYNC B1 ;  /* 0x0000000000017941 */ /* 0x000fea0003800000 */
.L_x_4492:
        /* <DEDUP_REMOVED lines=8> */
.L_x_4503:
        /* <DEDUP_REMOVED lines=12> */
.L_x_4506:
[----:B------:R-:W-:Y:S02]  /*fee0*/  IMAD.MOV.U32 R44, RZ, RZ, R46 ;  /* 0x000000ffff2c7224 */ /* 0x000fe400078e002e */
.L_x_4507:
[----:B------:R-:W-:Y:S05]  /*fef0*/  BSYNC B2 ;  /* 0x0000000000027941 */ /* 0x000fea0003800000 */
.L_x_4505:
        /* <DEDUP_REMOVED lines=16> */
.L_x_4511:
[----:B------:R-:W-:Y:S05]  /*10000*/  BSYNC B3 ;  /* 0x0000000000037941 */ /* 0x000fea0003800000 */
.L_x_4510:
        /* <DEDUP_REMOVED lines=44> */
.L_x_4509:
[----:B------:R-:W-:Y:S05]  /*102d0*/  BSYNC B2 ;  /* 0x0000000000027941 */ /* 0x000fea0003800000 */
.L_x_4508:
        /* <DEDUP_REMOVED lines=12> */
.L_x_4504:
[----:B------:R-:W-:Y:S05]  /*103a0*/  BSYNC B1 ;  /* 0x0000000000017941 */ /* 0x000fea0003800000 */
.L_x_4502:
        /* <DEDUP_REMOVED lines=8> */
.L_x_4513:
        /* <DEDUP_REMOVED lines=12> */
.L_x_4516:
[----:B------:R-:W-:Y:S02]  /*104f0*/  IMAD.MOV.U32 R44, RZ, RZ, R46 ;  /* 0x000000ffff2c7224 */ /* 0x000fe400078e002e */
.L_x_4517:
[----:B------:R-:W-:Y:S05]  /*10500*/  BSYNC B2 ;  /* 0x0000000000027941 */ /* 0x000fea0003800000 */
.L_x_4515:
        /* <DEDUP_REMOVED lines=16> */
.L_x_4521:
[----:B------:R-:W-:Y:S05]  /*10610*/  BSYNC B3 ;  /* 0x0000000000037941 */ /* 0x000fea0003800000 */
.L_x_4520:
        /* <DEDUP_REMOVED lines=44> */
.L_x_4519:
[----:B------:R-:W-:Y:S05]  /*108e0*/  BSYNC B2 ;  /* 0x0000000000027941 */ /* 0x000fea0003800000 */
.L_x_4518:
        /* <DEDUP_REMOVED lines=12> */
.L_x_4514:
[----:B------:R-:W-:Y:S05]  /*109b0*/  BSYNC B1 ;  /* 0x0000000000017941 */ /* 0x000fea0003800000 */
.L_x_4512:
        /* <DEDUP_REMOVED lines=8> */
.L_x_4523:
        /* <DEDUP_REMOVED lines=12> */
.L_x_4526:
[----:B------:R-:W-:Y:S02]  /*10b00*/  MOV R44, R46 ;  /* 0x0000002e002c7202 */ /* 0x000fe40000000f00 */
.L_x_4527:
[----:B------:R-:W-:Y:S05]  /*10b10*/  BSYNC B2 ;  /* 0x0000000000027941 */ /* 0x000fea0003800000 */
.L_x_4525:
        /* <DEDUP_REMOVED lines=16> */
.L_x_4531:
[----:B------:R-:W-:Y:S05]  /*10c20*/  BSYNC B3 ;  /* 0x0000000000037941 */ /* 0x000fea0003800000 */
.L_x_4530:
        /* <DEDUP_REMOVED lines=44> */
.L_x_4529:
[----:B------:R-:W-:Y:S05]  /*10ef0*/  BSYNC B2 ;  /* 0x0000000000027941 */ /* 0x000fea0003800000 */
.L_x_4528:
        /* <DEDUP_REMOVED lines=12> */
.L_x_4524:
[----:B------:R-:W-:Y:S05]  /*10fc0*/  BSYNC B1 ;  /* 0x0000000000017941 */ /* 0x000fea0003800000 */
.L_x_4522:
        /* <DEDUP_REMOVED lines=8> */
.L_x_4533:
        /* <DEDUP_REMOVED lines=12> */
.L_x_4536:
[----:B------:R-:W-:Y:S02]  /*11110*/  IMAD.MOV.U32 R44, RZ, RZ, R46 ;  /* 0x000000ffff2c7224 */ /* 0x000fe400078e002e */
.L_x_4537:
[----:B------:R-:W-:Y:S05]  /*11120*/  BSYNC B2 ;  /* 0x0000000000027941 */ /* 0x000fea0003800000 */
.L_x_4535:
        /* <DEDUP_REMOVED lines=16> */
.L_x_4541:
[----:B------:R-:W-:Y:S05]  /*11230*/  BSYNC B3 ;  /* 0x0000000000037941 */ /* 0x000fea0003800000 */
.L_x_4540:
        /* <DEDUP_REMOVED lines=44> */
.L_x_4539:
[----:B------:R-:W-:Y:S05]  /*11500*/  BSYNC B2 ;  /* 0x0000000000027941 */ /* 0x000fea0003800000 */
.L_x_4538:
        /* <DEDUP_REMOVED lines=12> */
.L_x_4534:
[----:B------:R-:W-:Y:S05]  /*115d0*/  BSYNC B1 ;  /* 0x0000000000017941 */ /* 0x000fea0003800000 */
.L_x_4532:
        /* <DEDUP_REMOVED lines=8> */
.L_x_4543:
        /* <DEDUP_REMOVED lines=12> */
.L_x_4546:
[----:B------:R-:W-:Y:S02]  /*11720*/  IMAD.MOV.U32 R82, RZ, RZ, R46 ;  /* 0x000000ffff527224 */ /* 0x000fe400078e002e */
.L_x_4547:
[----:B------:R-:W-:Y:S05]  /*11730*/  BSYNC B2 ;  /* 0x0000000000027941 */ /* 0x000fea0003800000 */
.L_x_4545:
        /* <DEDUP_REMOVED lines=16> */
.L_x_4551:
[----:B------:R-:W-:Y:S05]  /*11840*/  BSYNC B3 ;  /* 0x0000000000037941 */ /* 0x000fea0003800000 */
.L_x_4550:
        /* <DEDUP_REMOVED lines=44> */
.L_x_4549:
[----:B------:R-:W-:Y:S05]  /*11b10*/  BSYNC B2 ;  /* 0x0000000000027941 */ /* 0x000fea0003800000 */
.L_x_4548:
        /* <DEDUP_REMOVED lines=12> */
.L_x_4544:
[----:B------:R-:W-:Y:S05]  /*11be0*/  BSYNC B1 ;  /* 0x0000000000017941 */ /* 0x000fea0003800000 */
.L_x_4542:
        /* <DEDUP_REMOVED lines=29> */
.L_x_4553:
[----:B------:R-:W-:Y:S05]  /*11dc0*/  BSYNC B1 ;  /* 0x0000000000017941 */ /* 0x000fea0003800000 */
.L_x_4552:
[----:B------:R-:W-:Y:S02]  /*11dd0*/  IADD3 R138, R138, 0x80, RZ ;  /* 0x000000808a8a7810 */ /* 0x000fe40007ffe0ff */
[----:B------:R-:W-:Y:S02]  /*11de0*/  IADD3 R136, R136, 0x80, RZ ;  /* 0x0000008088887810 */ /* 0x000fe40007ffe0ff */
.L_x_4471:
[----:B------:R-:W-:Y:S05]  /*11df0*/  BSYNC B0 ;  /* 0x0000000000007941 */ /* 0x000fea0003800000 */
.L_x_4470:
        /* <DEDUP_REMOVED lines=8> */
[----:B0-----:R-:W-:-:S05]  /*11e80*/  @P2 MOV R68, 0x10 ;  /* 0x0000001000442802 */ /* 0x001fca0000000f00 */
        /* <DEDUP_REMOVED lines=11> */
.L_x_4557:
        /* <DEDUP_REMOVED lines=12> */
.L_x_4560:
[----:B------:R-:W-:Y:S02]  /*12000*/  IMAD.MOV.U32 R56, RZ, RZ, R46 ;  /* 0x000000ffff387224 */ /* 0x000fe400078e002e */
.L_x_4561:
[----:B------:R-:W-:Y:S05]  /*12010*/  BSYNC B2 ;  /* 0x0000000000027941 */ /* 0x000fea0003800000 */
.L_x_4559:
        /* <DEDUP_REMOVED lines=16> */
.L_x_4565:
[----:B------:R-:W-:Y:S05]  /*12120*/  BSYNC B3 ;  /* 0x0000000000037941 */ /* 0x000fea0003800000 */
.L_x_4564:
        /* <DEDUP_REMOVED lines=44> */
.L_x_4563:
[----:B------:R-:W-:Y:S05]  /*123f0*/  BSYNC B2 ;  /* 0x0000000000027941 */ /* 0x000fea0003800000 */
.L_x_4562:
        /* <DEDUP_REMOVED lines=12> */
.L_x_4558:
[----:B------:R-:W-:Y:S05]  /*124c0*/  BSYNC B1 ;  /* 0x0000000000017941 */ /* 0x000fea0003800000 */
.L_x_4556:
        /* <DEDUP_REMOVED lines=8> */
.L_x_4567:
        /* <DEDUP_REMOVED lines=12> */
.L_x_4570:
[----:B------:R-:W-:Y:S02]  /*12610*/  IMAD.MOV.U32 R44, RZ, RZ, R46 ;  /* 0x000000ffff2c7224 */ /* 0x000fe400078e002e */
.L_x_4571:
[----:B------:R-:W-:Y:S05]  /*12620*/  BSYNC B2 ;  /* 0x0000000000027941 */ /* 0x000fea0003800000 */
.L_x_4569:
        /* <DEDUP_REMOVED lines=16> */
.L_x_4575:
[----:B------:R-:W-:Y:S05]  /*12730*/  BSYNC B3 ;  /* 0x0000000000037941 */ /* 0x000fea0003800000 */
.L_x_4574:
        /* <DEDUP_REMOVED lines=44> */
.L_x_4573:
[----:B------:R-:W-:Y:S05]  /*12a00*/  BSYNC B2 ;  /* 0x0000000000027941 */ /* 0x000fea0003800000 */
.L_x_4572:
        /* <DEDUP_REMOVED lines=12> */
.L_x_4568:
[----:B------:R-:W-:Y:S05]  /*12ad0*/  BSYNC B1 ;  /* 0x0000000000017941 */ /* 0x000fea0003800000 */
.L_x_4566:
        /* <DEDUP_REMOVED lines=8> */
.L_x_4577:
        /* <DEDUP_REMOVED lines=12> */
.L_x_4580:
[----:B------:R-:W-:Y:S02]  /*12c20*/  MOV R44, R46 ;  /* 0x0000002e002c7202 */ /* 0x000fe40000000f00 */
.L_x_4581:
[----:B------:R-:W-:Y:S05]  /*12c30*/  BSYNC B2 ;  /* 0x0000000000027941 */ /* 0x000fea0003800000 */
.L_x_4579:
        /* <DEDUP_REMOVED lines=16> */
.L_x_4585:
[----:B------:R-:W-:Y:S05]  /*12d40*/  BSYNC B3 ;  /* 0x0000000000037941 */ /* 0x000fea0003800000 */
.L_x_4584:
        /* <DEDUP_REMOVED lines=44> */
.L_x_4583:
[----:B------:R-:W-:Y:S05]  /*13010*/  BSYNC B2 ;  /* 0x0000000000027941 */ /* 0x000fea0003800000 */
.L_x_4582:
        /* <DEDUP_REMOVED lines=12> */
.L_x_4578:
[----:B------:R-:W-:Y:S05]  /*130e0*/  BSYNC B1 ;  /* 0x0000000000017941 */ /* 0x000fea0003800000 */
.L_x_4576:
        /* <DEDUP_REMOVED lines=8> */
.L_x_4587:
        /* <DEDUP_REMOVED lines=12> */
.L_x_4590:
[----:B------:R-:W-:Y:S02]  /*13230*/  IMAD.MOV.U32 R44, RZ, RZ, R46 ;  /* 0x000000ffff2c7224 */ /* 0x000fe400078e002e */
.L_x_4591:
[----:B------:R-:W-:Y:S05]  /*13240*/  BSYNC B2 ;  /* 0x0000000000027941 */ /* 0x000fea0003800000 */
.L_x_4589:
        /* <DEDUP_REMOVED lines=16> */
.L_x_4595:
[----:B------:R-:W-:Y:S05]  /*13350*/  BSYNC B3 ;  /* 0x0000000000037941 */ /* 0x000fea0003800000 */
.L_x_4594:
        /* <DEDUP_REMOVED lines=44> */
.L_x_4593:
[----:B------:R-:W-:Y:S05]  /*13620*/  BSYNC B2 ;  /* 0x0000000000027941 */ /* 0x000fea0003800000 */
.L_x_4592:
        /* <DEDUP_REMOVED lines=12> */
.L_x_4588:
[----:B------:R-:W-:Y:S05]  /*136f0*/  BSYNC B1 ;  /* 0x0000000000017941 */ /* 0x000fea0003800000 */
.L_x_4586:
        /* <DEDUP_REMOVED lines=8> */
.L_x_4597:
        /* <DEDUP_REMOVED lines=12> */
.L_x_4600:
[----:B------:R-:W-:Y:S02]  /*13840*/  IMAD.MOV.U32 R44, RZ, RZ, R46 ;  /* 0x000000ffff2c7224 */ /* 0x000fe400078e002e */
.L_x_4601:
[----:B------:R-:W-:Y:S05]  /*13850*/  BSYNC B2 ;  /* 0x0000000000027941 */ /* 0x000fea0003800000 */
.L_x_4599:
        /* <DEDUP_REMOVED lines=16> */
.L_x_4605:
[----:B------:R-:W-:Y:S05]  /*13960*/  BSYNC B3 ;  /* 0x0000000000037941 */ /* 0x000fea0003800000 */
.L_x_4604:
        /* <DEDUP_REMOVED lines=44> */
.L_x_4603:
[----:B------:R-:W-:Y:S05]  /*13c30*/  BSYNC B2 ;  /* 0x0000000000027941 */ /* 0x000fea0003800000 */
.L_x_4602:
        /* <DEDUP_REMOVED lines=12> */
.L_x_4598:
[----:B------:R-:W-:Y:S05]  /*13d00*/  BSYNC B1 ;  /* 0x0000000000017941 */ /* 0x000fea0003800000 */
.L_x_4596:
        /* <DEDUP_REMOVED lines=8> */
.L_x_4607:
        /* <DEDUP_REMOVED lines=12> */
.L_x_4610:
[----:B------:R-:W-:Y:S02]  /*13e50*/  IMAD.MOV.U32 R44, RZ, RZ, R46 ;  /* 0x000000ffff2c7224 */ /* 0x000fe400078e002e */
.L_x_4611:
[----:B------:R-:W-:Y:S05]  /*13e60*/  BSYNC B2 ;  /* 0x0000000000027941 */ /* 0x000fea0003800000 */
.L_x_4609:
        /* <DEDUP_REMOVED lines=16> */
.L_x_4615:
[----:B------:R-:W-:Y:S05]  /*13f70*/  BSYNC B3 ;  /* 0x0000000000037941 */ /* 0x000fea0003800000 */
.L_x_4614:
        /* <DEDUP_REMOVED lines=44> */
.L_x_4613:
[----:B------:R-:W-:Y:S05]  /*14240*/  BSYNC B2 ;  /* 0x0000000000027941 */ /* 0x000fea0003800000 */
.L_x_4612:
        /* <DEDUP_REMOVED lines=12> */
.L_x_4608:
[----:B------:R-:W-:Y:S05]  /*14310*/  BSYNC B1 ;  /* 0x0000000000017941 */ /* 0x000fea0003800000 */
.L_x_4606:
        /* <DEDUP_REMOVED lines=8> */
.L_x_4617:
        /* <DEDUP_REMOVED lines=12> */
.L_x_4620:
[----:B------:R-:W-:Y:S02]  /*14460*/  IMAD.MOV.U32 R44, RZ, RZ, R46 ;  /* 0x000000ffff2c7224 */ /* 0x000fe400078e002e */
.L_x_4621:
[----:B------:R-:W-:Y:S05]  /*14470*/  BSYNC B2 ;  /* 0x0000000000027941 */ /* 0x000fea0003800000 */
.L_x_4619:
        /* <DEDUP_REMOVED lines=16> */
.L_x_4625:
[----:B------:R-:W-:Y:S05]  /*14580*/  BSYNC B3 ;  /* 0x0000000000037941 */ /* 0x000fea0003800000 */
.L_x_4624:
        /* <DEDUP_REMOVED lines=44> */
.L_x_4623:
[----:B------:R-:W-:Y:S05]  /*14850*/  BSYNC B2 ;  /* 0x0000000000027941 */ /* 0x000fea0003800000 */
.L_x_4622:
        /* <DEDUP_REMOVED lines=12> */
.L_x_4618:
[----:B------:R-:W-:Y:S05]  /*14920*/  BSYNC B1 ;  /* 0x0000000000017941 */ /* 0x000fea0003800000 */
.L_x_4616:
        /* <DEDUP_REMOVED lines=8> */
.L_x_4627:
        /* <DEDUP_REMOVED lines=12> */
.L_x_4630:
[----:B------:R-:W-:Y:S02]  /*14a70*/  MOV R82, R46 ;  /* 0x0000002e00527202 */ /* 0x000fe40000000f00 */
.L_x_4631:
[----:B------:R-:W-:Y:S05]  /*14a80*/  BSYNC B2 ;  /* 0x0000000000027941 */ /* 0x000fea0003800000 */
.L_x_4629:
        /* <DEDUP_REMOVED lines=16> */
.L_x_4635:
[----:B------:R-:W-:Y:S05]  /*14b90*/  BSYNC B3 ;  /* 0x0000000000037941 */ /* 0x000fea0003800000 */
.L_x_4634:
        /* <DEDUP_REMOVED lines=44> */
.L_x_4633:
[----:B------:R-:W-:Y:S05]  /*14e60*/  BSYNC B2 ;  /* 0x0000000000027941 */ /* 0x000fea0003800000 */
.L_x_4632:
        /* <DEDUP_REMOVED lines=12> */
.L_x_4628:
[----:B------:R-:W-:Y:S05]  /*14f30*/  BSYNC B1 ;  /* 0x0000000000017941 */ /* 0x000fea0003800000 */
.L_x_4626:
        /* <DEDUP_REMOVED lines=29> */
.L_x_4637:
[----:B------:R-:W-:Y:S05]  /*15110*/  BSYNC B1 ;  /* 0x0000000000017941 */ /* 0x000fea0003800000 */
.L_x_4636:
[----:B------:R-:W-:Y:S02]  /*15120*/  IADD3 R138, R138, 0x80, RZ ;  /* 0x000000808a8a7810 */ /* 0x000fe40007ffe0ff */
[----:B------:R-:W-:Y:S02]  /*15130*/  IADD3 R136, R136, 0x80, RZ ;  /* 0x0000008088887810 */ /* 0x000fe40007ffe0ff */
.L_x_4555:
[----:B------:R-:W-:Y:S05]  /*15140*/  BSYNC B0 ;  /* 0x0000000000007941 */ /* 0x000fea0003800000 */
.L_x_4554:
        /* <DEDUP_REMOVED lines=20> */
.L_x_4641:
        /* <DEDUP_REMOVED lines=12> */
.L_x_4644:
[----:B------:R-:W-:Y:S02]  /*15350*/  IMAD.MOV.U32 R56, RZ, RZ, R46 ;  /* 0x000000ffff387224 */ /* 0x000fe400078e002e */
.L_x_4645:
[----:B------:R-:W-:Y:S05]  /*15360*/  BSYNC B2 ;  /* 0x0000000000027941 */ /* 0x000fea0003800000 */
.L_x_4643:
        /* <DEDUP_REMOVED lines=16> */
.L_x_4649:
[----:B------:R-:W-:Y:S05]  /*15470*/  BSYNC B3 ;  /* 0x0000000000037941 */ /* 0x000fea0003800000 */
.L_x_4648:
        /* <DEDUP_REMOVED lines=44> */
.L_x_4647:
[----:B------:R-:W-:Y:S05]  /*15740*/  BSYNC B2 ;  /* 0x0000000000027941 */ /* 0x000fea0003800000 */
.L_x_4646:
        /* <DEDUP_REMOVED lines=12> */
.L_x_4642:
[----:B------:R-:W-:Y:S05]  /*15810*/  BSYNC B1 ;  /* 0x0000000000017941 */ /* 0x000fea0003800000 */
.L_x_4640:
        /* <DEDUP_REMOVED lines=8> */
.L_x_4651:
        /* <DEDUP_REMOVED lines=12> */
.L_x_4654:
[----:B------:R-:W-:Y:S02]  /*15960*/  IMAD.MOV.U32 R44, RZ, RZ, R46 ;  /* 0x000000ffff2c7224 */ /* 0x000fe400078e002e */
.L_x_4655:
[----:B------:R-:W-:Y:S05]  /*15970*/  BSYNC B2 ;  /* 0x0000000000027941 */ /* 0x000fea0003800000 */
.L_x_4653:
        /* <DEDUP_REMOVED lines=16> */
.L_x_4659:
[----:B------:R-:W-:Y:S05]  /*15a80*/  BSYNC B3 ;  /* 0x0000000000037941 */ /* 0x000fea0003800000 */
.L_x_4658:
        /* <DEDUP_REMOVED lines=44> */
.L_x_4657:
[----:B------:R-:W-:Y:S05]  /*15d50*/  BSYNC B2 ;  /* 0x0000000000027941 */ /* 0x000fea0003800000 */
.L_x_4656:
        /* <DEDUP_REMOVED lines=12> */
.L_x_4652:
[----:B------:R-:W-:Y:S05]  /*15e20*/  BSYNC B1 ;  /* 0x0000000000017941 */ /* 0x000fea0003800000 */
.L_x_4650:
        /* <DEDUP_REMOVED lines=8> */
.L_x_4661:
        /* <DEDUP_REMOVED lines=12> */
.L_x_4664:
[----:B------:R-:W-:Y:S02]  /*15f70*/  IMAD.MOV.U32 R44, RZ, RZ, R46 ;  /* 0x000000ffff2c7224 */ /* 0x000fe400078e002e */
.L_x_4665:
[----:B------:R-:W-:Y:S05]  /*15f80*/  BSYNC B2 ;  /* 0x0000000000027941 */ /* 0x000fea0003800000 */
.L_x_4663:
        /* <DEDUP_REMOVED lines=16> */
.L_x_4669:
[----:B------:R-:W-:Y:S05]  /*16090*/  BSYNC B3 ;  /* 0x0000000000037941 */ /* 0x000fea0003800000 */
.L_x_4668:
        /* <DEDUP_REMOVED lines=44> */
.L_x_4667:
[----:B------:R-:W-:Y:S05]  /*16360*/  BSYNC B2 ;  /* 0x0000000000027941 */ /* 0x000fea0003800000 */
.L_x_4666:
        /* <DEDUP_REMOVED lines=12> */
.L_x_4662:
[----:B------:R-:W-:Y:S05]  /*16430*/  BSYNC B1 ;  /* 0x0000000000017941 */ /* 0x000fea0003800000 */
.L_x_4660:
        /* <DEDUP_REMOVED lines=8> */
.L_x_4671:
        /* <DEDUP_REMOVED lines=12> */
.L_x_4674:
[----:B------:R-:W-:Y:S02]  /*16580*/  IMAD.MOV.U32 R44, RZ, RZ, R46 ;  /* 0x000000ffff2c7224 */ /* 0x000fe400078e002e */
.L_x_4675:
[----:B------:R-:W-:Y:S05]  /*16590*/  BSYNC B2 ;  /* 0x0000000000027941 */ /* 0x000fea0003800000 */
.L_x_4673:
        /* <DEDUP_REMOVED lines=16> */
.L_x_4679:
[----:B------:R-:W-:Y:S05]  /*166a0*/  BSYNC B3 ;  /* 0x0000000000037941 */ /* 0x000fea0003800000 */
.L_x_4678:
        /* <DEDUP_REMOVED lines=44> */
.L_x_4677:
[----:B------:R-:W-:Y:S05]  /*16970*/  BSYNC B2 ;  /* 0x0000000000027941 */ /* 0x000fea0003800000 */
.L_x_4676:
        /* <DEDUP_REMOVED lines=12> */
.L_x_4672:
[----:B------:R-:W-:Y:S05]  /*16a40*/  BSYNC B1 ;  /* 0x0000000000017941 */ /* 0x000fea0003800000 */
.L_x_4670:
        /* <DEDUP_REMOVED lines=8> */
.L_x_4681:
        /* <DEDUP_REMOVED lines=12> */
.L_x_4684:
[----:B------:R-:W-:Y:S02]  /*16b90*/  MOV R44, R46 ;  /* 0x0000002e002c7202 */ /* 0x000fe40000000f00 */
.L_x_4685:
[----:B------:R-:W-:Y:S05]  /*16ba0*/  BSYNC B2 ;  /* 0x0000000000027941 */ /* 0x000fea0003800000 */
.L_x_4683:
        /* <DEDUP_REMOVED lines=16> */
.L_x_4689:
[----:B------:R-:W-:Y:S05]  /*16cb0*/  BSYNC B3 ;  /* 0x0000000000037941 */ /* 0x000fea0003800000 */
.L_x_4688:
        /* <DEDUP_REMOVED lines=44> */
.L_x_4687:
[----:B------:R-:W-:Y:S05]  /*16f80*/  BSYNC B2 ;  /* 0x0000000000027941 */ /* 0x000fea0003800000 */
.L_x_4686:
        /* <DEDUP_REMOVED lines=12> */
.L_x_4682:
[----:B------:R-:W-:Y:S05]  /*17050*/  BSYNC B1 ;  /* 0x0000000000017941 */ /* 0x000fea0003800000 */
.L_x_4680:
        /* <DEDUP_REMOVED lines=8> */
.L_x_4691:
        /* <DEDUP_REMOVED lines=12> */
.L_x_4694:
[----:B------:R-:W-:Y:S02]  /*171a0*/  IMAD.MOV.U32 R44, RZ, RZ, R46 ;  /* 0x000000ffff2c7224 */ /* 0x000fe400078e002e */
.L_x_4695:
[----:B------:R-:W-:Y:S05]  /*171b0*/  BSYNC B2 ;  /* 0x0000000000027941 */ /* 0x000fea0003800000 */
.L_x_4693:
        /* <DEDUP_REMOVED lines=16> */
.L_x_4699:
[----:B------:R-:W-:Y:S05]  /*172c0*/  BSYNC B3 ;  /* 0x0000000000037941 */ /* 0x000fea0003800000 */
.L_x_4698:
        /* <DEDUP_REMOVED lines=44> */
.L_x_4697:
[----:B------:R-:W-:Y:S05]  /*17590*/  BSYNC B2 ;  /* 0x0000000000027941 */ /* 0x000fea0003800000 */
.L_x_4696:
        /* <DEDUP_REMOVED lines=12> */
.L_x_4692:
[----:B------:R-:W-:Y:S05]  /*17660*/  BSYNC B1 ;  /* 0x0000000000017941 */ /* 0x000fea0003800000 */
.L_x_4690:
        /* <DEDUP_REMOVED lines=8> */
.L_x_4701:
        /* <DEDUP_REMOVED lines=12> */
.L_x_4704:
[----:B------:R-:W-:Y:S02]  /*177b0*/  IMAD.MOV.U32 R44, RZ, RZ, R46 ;  /* 0x000000ffff2c7224 */ /* 0x000fe400078e002e */
.L_x_4705:
[----:B------:R-:W-:Y:S05]  /*177c0*/  BSYNC B2 ;  /* 0x0000000000027941 */ /* 0x000fea0003800000 */
.L_x_4703:
        /* <DEDUP_REMOVED lines=16> */
.L_x_4709:
[----:B------:R-:W-:Y:S05]  /*178d0*/  BSYNC B3 ;  /* 0x0000000000037941 */ /* 0x000fea0003800000 */
.L_x_4708:
        /* <DEDUP_REMOVED lines=44> */
.L_x_4707:
[----:B------:R-:W-:Y:S05]  /*17ba0*/  BSYNC B2 ;  /* 0x0000000000027941 */ /* 0x000fea0003800000 */
.L_x_4706:
        /* <DEDUP_REMOVED lines=12> */
.L_x_4702:
[----:B------:R-:W-:Y:S05]  /*17c70*/  BSYNC B1 ;  /* 0x0000000000017941 */ /* 0x000fea0003800000 */
.L_x_4700:
        /* <DEDUP_REMOVED lines=8> */
.L_x_4711:
        /* <DEDUP_REMOVED lines=12> */
.L_x_4714:
[----:B------:R-:W-:Y:S02]  /*17dc0*/  IMAD.MOV.U32 R82, RZ, RZ, R46 ;  /* 0x000000ffff527224 */ /* 0x000fe400078e002e */
.L_x_4715:
[----:B------:R-:W-:Y:S05]  /*17dd0*/  BSYNC B2 ;  /* 0x0000000000027941 */ /* 0x000fea0003800000 */
.L_x_4713:
        /* <DEDUP_REMOVED lines=16> */
.L_x_4719:
[----:B------:R-:W-:Y:S05]  /*17ee0*/  BSYNC B3 ;  /* 0x0000000000037941 */ /* 0x000fea0003800000 */
.L_x_4718:
        /* <DEDUP_REMOVED lines=44> */
.L_x_4717:
[----:B------:R-:W-:Y:S05]  /*181b0*/  BSYNC B2 ;  /* 0x0000000000027941 */ /* 0x000fea0003800000 */
.L_x_4716:
        /* <DEDUP_REMOVED lines=12> */
.L_x_4712:
[----:B------:R-:W-:Y:S05]  /*18280*/  BSYNC B1 ;  /* 0x0000000000017941 */ /* 0x000fea0003800000 */
.L_x_4710:
[----:B------:R-:W-:Y:S01]  /*18290*/  HFMA2.MMA R132, -RZ, RZ, 0, 9.5367431640625e-07 ;  /* 0x00000010ff847435 */ /* 0x000fe200000001ff */
[----:B------:R-:W-:Y:S02]  /*182a0*/  F2FP.BF16.PACK_AB R71, R130, R129 ;  /* 0x000000818247723e */ /* 0x000fe400000010ff */
[----:B------:R-:W-:Y:S02]  /*182b0*/  F2FP.BF16.PACK_AB R70, R128, R127 ;  /* 0x0000007f8046723e */ /* 0x000fe400000010ff */
[----:B------:R-:W-:Y:S02]  /*182c0*/  F2FP.BF16.PACK_AB R69, R126, R125 ;  /* 0x0000007d7e45723e */ /* 0x000fe400000010ff */
[----:B------:R-:W-:-:S03]  /*182d0*/  F2FP.BF16.PACK_AB R68, R124, R123 ;  /* 0x0000007b7c44723e */ /* 0x000fc600000010ff */
[----:B------:R-:W-:-:S05]  /*182e0*/  IMAD.WIDE.U32 R132, R138, R132, c[0x0][0x188] ;  /* 0x000062008a847625 */ /* 0x000fca00078e0084 */
        /* <DEDUP_REMOVED lines=22> */
.L_x_4639:
[----:B------:R-:W-:Y:S05]  /*18450*/  BSYNC B0 ;  /* 0x0000000000007941 */ /* 0x000fea0003800000 */
.L_x_4638:
[----:B0-----:R-:W-:Y:S01]  /*18460*/  FADD.FTZ R68, RZ, R55 ;  /* 0x00000037ff447221 */ /* 0x001fe20000010000 */
[C---:B------:R-:W-:Y:S02]  /*18470*/  ISETP.GT.U32.AND P1, PT, R5.reuse, 0xff, PT ;  /* 0x000000ff0500780c */ /* 0x040fe40003f24070 */
[----:B------:R-:W-:Y:S01]  /*18480*/  ISETP.GT.U32.AND P2, PT, R5, 0x17f, PT ;  /* 0x0000017f0500780c */ /* 0x000fe20003f44070 */
[----:B------:R-:W-:Y:S01]  /*18490*/  FADD.FTZ R68, R57, R68 ;  /* 0x0000004439447221 */ /* 0x000fe20000010000 */
[C---:B------:R-:W-:Y:S02]  /*184a0*/  ISETP.GT.U32.AND P3, PT, R5.reuse, 0x1ff, PT ;  /* 0x000001ff0500780c */ /* 0x040fe40003f64070 */
[----:B------:R-:W-:Y:S01]  /*184b0*/  ISETP.GT.U32.AND P4, PT, R5, 0x27f, PT ;  /* 0x0000027f0500780c */ /* 0x000fe20003f84070 */
[----:B------:R-:W-:Y:S01]  /*184c0*/  FADD.FTZ R68, R59, R68 ;  /* 0x000000443b447221 */ /* 0x000fe20000010000 */
[----:B------:R-:W-:Y:S02]  /*184d0*/  ISETP.GT.U32.AND P5, PT, R5, 0x2ff, PT ;  /* 0x000002ff0500780c */ /* 0x000fe40003fa4070 */
[----:B------:R-:W-:Y:S01]  /*184e0*/  LOP3.LUT R6, R6, 0xffffff7f, RZ, 0xc0, !PT ;  /* 0xffffff7f06067812 */ /* 0x000fe200078ec0ff */
[----:B------:R-:W-:Y:S01]  /*184f0*/  FADD.FTZ R68, R73, R68 ;  /* 0x0000004449447221 */ /* 0x000fe20000010000 */
[----:B------:R-:W-:-:S02]  /*18500*/  ISETP.GT.U32.AND P6, PT, R5, 0x37f, PT ;  /* 0x0000037f0500780c */ /* 0x000fc40003fc4070 */
[----:B------:R-:W-:Y:S01]  /*18510*/  @P0 LOP3.LUT R6, R6, 0x80, RZ, 0xfc, !PT ;  /* 0x0000008006060812 */ /* 0x000fe200078efcff */
[----:B------:R-:W-:Y:S01]  /*18520*/  FADD.FTZ R68, R75, R68 ;  /* 0x000000444b447221 */ /* 0x000fe20000010000 */
[----:B------:R-:W-:-:S03]  /*18530*/  SHF.R.U32.HI R132, RZ, 0x5, R0 ;  /* 0x00000005ff847819 */ /* 0x000fc60000011600 */
[----:B------:R-:W-:Y:S01]  /*18540*/  FADD.FTZ R68, R77, R68 ;  /* 0x000000444d447221 */ /* 0x000fe20000010000 */
[----:B------:R-:W-:-:S03]  /*18550*/  LOP3.LUT R132, R132, 0x7fffffc, RZ, 0xc0, !PT ;  /* 0x07fffffc84847812 */ /* 0x000fc600078ec0ff */
[----:B------:R-:W-:-:S04]  /*18560*/  FADD.FTZ R68, R79, R68 ;  /* 0x000000444f447221 */ /* 0x000fc80000010000 */
[----:B------:R-:W-:-:S05]  /*18570*/  FADD.FTZ R68, R81, R68 ;  /* 0x0000004451447221 */ /* 0x000fca0000010000 */
[----:B------:R-:W-:Y:S02]  /*18580*/  FSEL R68, R68, RZ, P0 ;  /* 0x000000ff44447208 */ /* 0x000fe40000000000 */
[----:B------:R-:W-:-:S03]  /*18590*/  LOP3.LUT P0, RZ, R47, 0xff, RZ, 0xc0, !PT ;  /* 0x000000ff2fff7812 */ /* 0x000fc6000780c0ff */
[----:B------:R-:W-:-:S04]  /*185a0*/  FADD.FTZ R69, R83, R68 ;  /* 0x0000004453457221 */ /* 0x000fc80000010000 */
[----:B------:R-:W-:-:S04]  /*185b0*/  FADD.FTZ R69, R84, R69 ;  /* 0x0000004554457221 */ /* 0x000fc80000010000 */
[----:B------:R-:W-:Y:S02]  /*185c0*/  FADD.FTZ R69, R85, R69 ;  /* 0x0000004555457221 */ /* 0x000fe40000010000 */
[----:B------:R-:W-:Y:S02]  /*185d0*/  @!P0 IADD3 R132, R132, 0x4, RZ ;  /* 0x0000000484848810 */ /* 0x000fe40007ffe0ff */
[----:B------:R-:W-:Y:S01]  /*185e0*/  FADD.FTZ R69, R86, R69 ;  /* 0x0000004556457221 */ /* 0x000fe20000010000 */
[----:B------:R-:W-:-:S03]  /*185f0*/  LOP3.LUT P0, RZ, R6, 0x80, RZ, 0xc0, !PT ;  /* 0x0000008006ff7812 */ /* 0x000fc6000780c0ff */
        /* <DEDUP_REMOVED lines=46> */
.L_x_4738:
        /* <DEDUP_REMOVED lines=133> */
.L_x_4739:
[----:B------:R-:W-:Y:S01]  /*19130*/  LOP3.LUT P1, RZ, R0, 0x1f, RZ, 0xc0, !PT ;  /* 0x0000001f00ff7812 */ /* 0x000fe2000782c0ff */
[----:B-1----:R-:W-:Y:S01]  /*19140*/  FADD.FTZ R69, R69, R133 ;  /* 0x0000008545457221 */ /* 0x002fe20000010000 */
[----:B------:R-:W-:Y:S01]  /*19150*/  SHF.R.U32.HI R70, RZ, 0x5, R0 ;  /* 0x00000005ff467819 */ /* 0x000fe20000011600 */
[----:B------:R-:W-:Y:S03]  /*19160*/  WARPSYNC 0xffffffff ;  /* 0xffffffff00007948 */ /* 0x000fe60003800000 */
[----:B------:R-:W-:-:S07]  /*19170*/  LOP3.LUT R70, R70, 0x3, RZ, 0xc0, !PT ;  /* 0x0000000346467812 */ /* 0x000fce00078ec0ff */
[----:B------:R-:W-:-:S05]  /*19180*/  @!P1 IMAD.IADD R71, R132, 0x1, R70 ;  /* 0x0000000184479824 */ /* 0x000fca00078e0246 */
[----:B------:R1:W-:Y:S02]  /*19190*/  @!P1 STS.64 [R71.X8], R68 ;  /* 0x0000004447009388 */ /* 0x0003e40000008a00 */
[----:B-1----:R-:W-:-:S04]  /*191a0*/  LOP3.LUT R68, R0, 0x1f, RZ, 0xc0, !PT ;  /* 0x0000001f00447812 */ /* 0x002fc800078ec0ff */
[----:B------:R-:W-:-:S12]  /*191b0*/  ISETP.GT.U32.AND P1, PT, R68, 0x3, PT ;  /* 0x000000034400780c */ /* 0x000fd80003f24070 */
[----:B------:R-:W-:Y:S01]  /*191c0*/  BAR.SYNC.DEFER_BLOCKING 0x0 ;  /* 0x0000000000007b1d */ /* 0x000fe20000010000 */
[----:B------:R-:W-:Y:S01]  /*191d0*/  @!P1 IMAD.IADD R132, R132, 0x1, R68 ;  /* 0x0000000184849824 */ /* 0x000fe200078e0244 */
[----:B------:R-:W-:Y:S01]  /*191e0*/  MOV R136, RZ ;  /* 0x000000ff00887202 */ /* 0x000fe20000000f00 */
[----:B------:R-:W-:Y:S01]  /*191f0*/  CS2R R68, SRZ ;  /* 0x0000000000447805 */ /* 0x000fe2000001ff00 */
[----:B------:R-:W-:Y:S01]  /*19200*/  @!P1 IMAD.MOV.U32 R136, RZ, RZ, R145 ;  /* 0x000000ffff889224 */ /* 0x000fe200078e0091 */
[----:B------:R-:W-:Y:S01]  /*19210*/  LOP3.LUT P2, RZ, R70, 0x1f, R0, 0xf8, !PT ;  /* 0x0000001f46ff7812 */ /* 0x000fe2000784f800 */
[----:B------:R-:W-:Y:S01]  /*19220*/  IMAD.MOV.U32 R70, RZ, RZ, c[0x0][0x1e0] ;  /* 0x00007800ff467624 */ /* 0x000fe200078e00ff */
[----:B------:R-:W-:Y:S02]  /*19230*/  BSSY B0, `(.L_x_4722) ;  /* 0x0000134000007945 */ /* 0x000fe40003800000 */
[----:B------:R-:W1:Y:S04]  /*19240*/  SHFL.DOWN PT, R137, R136, 0x2, 0x1f ;  /* 0x08401f0088897f89 */ /* 0x000e6800000e0000 */
[----:B------:R2:W3:Y:S02]  /*19250*/  @!P1 LDS.64 R68, [R132.X8] ;  /* 0x0000000084449984 */ /* 0x0004e40000008a00 */
[----:B--2---:R1:W-:Y:S02]  /*19260*/  I2F R132, R136 ;  /* 0x0000008800847306 */ /* 0x0043e40000201400 */
[----:B-1----:R-:W-:-:S06]  /*19270*/  IMAD.IADD R136, R137, 0x1, R136 ;  /* 0x0000000189887824 */ /* 0x002fcc00078e0288 */
[----:B------:R-:W1:Y:S01]  /*19280*/  I2F R137, R137 ;  /* 0x0000008900897306 */ /* 0x000e620000201400 */
[----:B0--3--:R-:W0:Y:S02]  /*19290*/  SHFL.DOWN PT, R133, R68, 0x2, 0x1f ;  /* 0x08401f0044857f89 */ /* 0x009e2400000e0000 */
[C---:B0-----:R-:W-:Y:S02]  /*192a0*/  FADD.FTZ R71, -R133.reuse, R68 ;  /* 0x0000004485477221 */ /* 0x041fe40000010100 */
[----:B-1----:R-:W-:Y:S02]  /*192b0*/  FMUL.FTZ R133, R133, R137 ;  /* 0x0000008985857220 */ /* 0x002fe40000410000 */
        /* <DEDUP_REMOVED lines=8> */
[C---:B0-----:R-:W-:Y:S02]  /*19340*/  FFMA.FTZ R71, R69.reuse, R71, R133 ;  /* 0x0000004745477223 */ /* 0x041fe40000010085 */
[----:B------:R-:W-:Y:S01]  /*19350*/  FMUL.FTZ R69, R69, R132 ;  /* 0x0000008445457220 */ /* 0x000fe20000410000 */
[----:B------:R-:W0:Y:S04]  /*19360*/  SHFL.DOWN PT, R133, R136, 0x1, 0x1f ;  /* 0x08201f0088857f89 */ /* 0x000e2800000e0000 */
[----:B------:R-:W1:Y:S01]  /*19370*/  SHFL.DOWN PT, R132, R69, 0x1, 0x1f ;  /* 0x08201f0045847f89 */ /* 0x000e6200000e0000 */
[----:B0-----:R-:W-:-:S02]  /*19380*/  IMAD.IADD R136, R136, 0x1, R133 ;  /* 0x0000000188887824 */ /* 0x001fc400078e0285 */
[----:B------:R-:W0:Y:S01]  /*19390*/  I2F R133, R133 ;  /* 0x0000008500857306 */ /* 0x000e220000201400 */
[----:B-1----:R-:W-:-:S04]  /*193a0*/  FADD.FTZ R137, R69, -R132 ;  /* 0x8000008445897221 */ /* 0x002fc80000010000 */
[----:B------:R-:W-:-:S04]  /*193b0*/  FMUL.FTZ R137, R137, R137 ;  /* 0x0000008989897220 */ /* 0x000fc80000410000 */
[----:B------:R-:W-:-:S04]  /*193c0*/  FMUL.FTZ R137, R68, R137 ;  /* 0x0000008944897220 */ /* 0x000fc80000410000 */
[-C--:B0-----:R-:W-:Y:S02]  /*193d0*/  FMUL.FTZ R137, R137, R133.reuse ;  /* 0x0000008589897220 */ /* 0x081fe40000410000 */
[----:B------:R-:W-:Y:S02]  /*193e0*/  FMUL.FTZ R132, R132, R133 ;  /* 0x0000008584847220 */ /* 0x000fe40000410000 */
[----:B------:R-:W0:Y:S02]  /*193f0*/  I2F R133, R136 ;  /* 0x0000008800857306 */ /* 0x000e240000201400 */
[----:B------:R-:W-:Y:S02]  /*19400*/  FFMA.FTZ R132, R68, R69, R132 ;  /* 0x0000004544847223 */ /* 0x000fe40000010084 */
[----:B------:R-:W1:Y:S04]  /*19410*/  SHFL.DOWN PT, R68, R71, 0x1, 0x1f ;  /* 0x08201f0047447f89 */ /* 0x000e6800000e0000 */
[----:B0-----:R-:W0:Y:S01]  /*19420*/  MUFU.RCP R133, R133 ;  /* 0x0000008500857308 */ /* 0x001e220000001000 */
[----:B-1----:R-:W-:-:S04]  /*19430*/  FADD.FTZ R68, R71, R68 ;  /* 0x0000004447447221 */ /* 0x002fc80000010000 */
[----:B0-----:R-:W-:Y:S01]  /*19440*/  FFMA.FTZ R137, R133, R137, R68 ;  /* 0x0000008985897223 */ /* 0x001fe20000010044 */
[----:B------:R-:W-:Y:S01]  /*19450*/  @!P2 LEA R68, P1, R7, c[0x0][0x1a0], 0x2 ;  /* 0x000068000744aa11 */ /* 0x000fe200078210ff */
[----:B------:R-:W-:-:S03]  /*19460*/  FMUL.FTZ R132, R133, R132 ;  /* 0x0000008485847220 */ /* 0x000fc60000410000 */
[----:B------:R-:W0:Y:S01]  /*19470*/  SHFL.IDX PT, R133, R137, RZ, 0x1f ;  /* 0x00001fff89857589 */ /* 0x000e2200000e0000 */
[----:B------:R-:W-:Y:S02]  /*19480*/  @!P2 LEA.HI.X R69, R7, c[0x0][0x1a4], R134, 0x2, P1 ;  /* 0x000069000745aa11 */ /* 0x000fe400008f1486 */
[----:B------:R-:W-:Y:S01]  /*19490*/  ISETP.NE.AND P1, PT, RZ, UR8, PT ;  /* 0x00000008ff007c0c */ /* 0x000fe2000bf25270 */
[----:B------:R-:W1:Y:S01]  /*194a0*/  SHFL.IDX PT, R132, R132, RZ, 0x1f ;  /* 0x00001fff84847589 */ /* 0x000e6200000e0000 */
[----:B0-----:R-:W-:Y:S02]  /*194b0*/  FFMA.FTZ R133, R133, R70, c[0x0][0x228] ;  /* 0x00008a0085857623 */ /* 0x001fe40000010046 */
[----:B-1----:R-:W-:Y:S01]  /*194c0*/  FMUL.FTZ R70, R132, R132 ;  /* 0x0000008484467220 */ /* 0x002fe20000410000 */
[----:B------:R0:W-:Y:S04]  /*194d0*/  @!P2 STG.E [R68.64], R132 ;  /* 0x000000844400a986 */ /* 0x0001e8000c101906 */
[----:B------:R-:W-:-:S05]  /*194e0*/  FSEL R70, R70, RZ, P1 ;  /* 0x000000ff46467208 */ /* 0x000fca0000800000 */
[----:B------:R-:W-:Y:S01]  /*194f0*/  FADD.FTZ R133, R133, R70 ;  /* 0x0000004685857221 */ /* 0x000fe20000010000 */
[----:B------:R-:W-:-:S04]  /*19500*/  @!P2 LEA R70, P3, R7, c[0x0][0x1a8], 0x2 ;  /* 0x00006a000746aa11 */ /* 0x000fc800078610ff */
[----:B------:R-:W-:Y:S01]  /*19510*/  @!P2 LEA.HI.X R71, R7, c[0x0][0x1ac], R134, 0x2, P3 ;  /* 0x00006b000747aa11 */ /* 0x000fe200018f1486 */
[----:B------:R-:W1:Y:S02]  /*19520*/  MUFU.RSQ R133, R133 ;  /* 0x0000008500857308 */ /* 0x000e640000001400 */
[----:B-1----:R-:W0:Y:S02]  /*19530*/  R2UR UR27, R133 ;  /* 0x00000000851b73c2 */ /* 0x002e2400000e0000 */
[----:B0-----:R-:W-:-:S05]  /*19540*/  MOV R68, UR27 ;  /* 0x0000001b00447c02 */ /* 0x001fca0008000f00 */
[----:B------:R0:W-:Y:S01]  /*19550*/  @!P2 STG.E [R70.64], R68 ;  /* 0x000000444600a986 */ /* 0x0001e2000c101906 */
        /* <DEDUP_REMOVED lines=12> */
[----:B------:R-:W-:Y:S02]  /*19620*/  FADD.FTZ R69, R57, -R134 ;  /* 0x8000008639457221 */ /* 0x000fe40000010000 */
[----:B------:R-:W-:Y:S02]  /*19630*/  FMUL.FTZ R68, R68, UR27 ;  /* 0x0000001b44447c20 */ /* 0x000fe40008410000 */
[----:B------:R-:W-:Y:S02]  /*19640*/  FMUL.FTZ R69, R69, UR27 ;  /* 0x0000001b45457c20 */ /* 0x000fe40008410000 */
[----:B------:R-:W-:Y:S02]  /*19650*/  FFMA.FTZ R68, R211, R68, R210 ;  /* 0x00000044d3447223 */ /* 0x000fe400000100d2 */
[----:B------:R-:W-:-:S02]  /*19660*/  FFMA.FTZ R69, R209, R69, R208 ;  /* 0x00000045d1457223 */ /* 0x000fc400000100d0 */
[--C-:B------:R-:W-:Y:S02]  /*19670*/  FADD.FTZ R70, R73, -R134.reuse ;  /* 0x8000008649467221 */ /* 0x100fe40000010000 */
[--C-:B------:R-:W-:Y:S01]  /*19680*/  FADD.FTZ R71, R77, -R134.reuse ;  /* 0x800000864d477221 */ /* 0x100fe20000010000 */
[----:B------:R-:W-:Y:S01]  /*19690*/  F2FP.BF16.PACK_AB R68, R69, R68 ;  /* 0x000000444544723e */ /* 0x000fe200000010ff */
[----:B------:R-:W-:Y:S02]  /*196a0*/  FADD.FTZ R69, R59, -R134 ;  /* 0x800000863b457221 */ /* 0x000fe40000010000 */
[----:B------:R-:W-:Y:S02]  /*196b0*/  FMUL.FTZ R70, R70, UR27 ;  /* 0x0000001b46467c20 */ /* 0x000fe40008410000 */
[----:B------:R-:W-:Y:S02]  /*196c0*/  FMUL.FTZ R69, R69, UR27 ;  /* 0x0000001b45457c20 */ /* 0x000fe40008410000 */
[----:B------:R-:W-:-:S02]  /*196d0*/  FFMA.FTZ R70, R205, R70, R204 ;  /* 0x00000046cd467223 */ /* 0x000fc400000100cc */
[----:B------:R-:W-:Y:S02]  /*196e0*/  FFMA.FTZ R69, R207, R69, R206 ;  /* 0x00000045cf457223 */ /* 0x000fe400000100ce */
[----:B------:R-:W-:Y:S02]  /*196f0*/  FMUL.FTZ R71, R71, UR27 ;  /* 0x0000001b47477c20 */ /* 0x000fe40008410000 */
[--C-:B------:R-:W-:Y:S01]  /*19700*/  FADD.FTZ R132, R81, -R134.reuse ;  /* 0x8000008651847221 */ /* 0x100fe20000010000 */
[----:B------:R-:W-:Y:S01]  /*19710*/  F2FP.BF16.PACK_AB R69, R70, R69 ;  /* 0x000000454645723e */ /* 0x000fe200000010ff */
[----:B------:R-:W-:Y:S02]  /*19720*/  FADD.FTZ R70, R75, -R134 ;  /* 0x800000864b467221 */ /* 0x000fe40000010000 */
[----:B------:R-:W-:Y:S02]  /*19730*/  FFMA.FTZ R71, R201, R71, R200 ;  /* 0x00000047c9477223 */ /* 0x000fe400000100c8 */
[----:B------:R-:W-:-:S02]  /*19740*/  FMUL.FTZ R70, R70, UR27 ;  /* 0x0000001b46467c20 */ /* 0x000fc40008410000 */
[----:B------:R-:W-:Y:S02]  /*19750*/  FMUL.FTZ R132, R132, UR27 ;  /* 0x0000001b84847c20 */ /* 0x000fe40008410000 */
[----:B------:R-:W-:Y:S02]  /*19760*/  FFMA.FTZ R70, R203, R70, R202 ;  /* 0x00000046cb467223 */ /* 0x000fe400000100ca */
[----:B------:R-:W-:-:S03]  /*19770*/  FFMA.FTZ R132, R197, R132, R196 ;  /* 0x00000084c5847223 */ /* 0x000fc600000100c4 */
[----:B------:R-:W-:Y:S01]  /*19780*/  F2FP.BF16.PACK_AB R70, R71, R70 ;  /* 0x000000464746723e */ /* 0x000fe200000010ff */
[----:B------:R-:W-:-:S04]  /*19790*/  FADD.FTZ R71, R79, -R134 ;  /* 0x800000864f477221 */ /* 0x000fc80000010000 */
[----:B------:R-:W-:-:S04]  /*197a0*/  FMUL.FTZ R71, R71, UR27 ;  /* 0x0000001b47477c20 */ /* 0x000fc80008410000 */
[----:B------:R-:W-:-:S05]  /*197b0*/  FFMA.FTZ R71, R199, R71, R198 ;  /* 0x00000047c7477223 */ /* 0x000fca00000100c6 */
[----:B------:R-:W-:Y:S01]  /*197c0*/  F2FP.BF16.PACK_AB R71, R132, R71 ;  /* 0x000000478447723e */ /* 0x000fe200000010ff */
[----:B------:R-:W-:-:S04]  /*197d0*/  IMAD.MOV.U32 R132, RZ, RZ, 0x10 ;  /* 0x00000010ff847424 */ /* 0x000fc800078e00ff */
[C---:B------:R-:W-:Y:S01]  /*197e0*/  IMAD.WIDE.U32 R132, R131.reuse, R132, c[0x0][0x208] ;  /* 0x0000820083847625 */ /* 0x040fe200078e0084 */
[----:B------:R-:W-:-:S04]  /*197f0*/  IADD3 R131, R131, 0x80, RZ ;  /* 0x0000008083837810 */ /* 0x000fc80007ffe0ff */
[----:B------:R0:W-:Y:S03]  /*19800*/  STG.E.128 [R132.64], R68 ;  /* 0x0000004484007986 */ /* 0x0001e6000c101d06 */
.L_x_4725:
[----:B------:R-:W-:Y:S05]  /*19810*/  BSYNC B1 ;  /* 0x0000000000017941 */ /* 0x000fea0003800000 */
.L_x_4724:
[----:B------:R-:W-:Y:S01]  /*19820*/  LOP3.LUT P1, RZ, R6, 0x40, RZ, 0xc0, !PT ;  /* 0x0000004006ff7812 */ /* 0x000fe2000782c0ff */
[----:B------:R-:W-:-:S12]  /*19830*/  BSSY B1, `(.L_x_4726) ;  /* 0x0000022000017945 */ /* 0x000fd80003800000 */
[----:B------:R-:W-:Y:S05]  /*19840*/  @!P1 BRA `(.L_x_4727) ;  /* 0x0000020000009947 */ /* 0x000fea0003800000 */
[--C-:B0-----:R-:W-:Y:S02]  /*19850*/  FADD.FTZ R68, R83, -R134.reuse ;  /* 0x8000008653447221 */ /* 0x101fe40000010000 */
        /* <DEDUP_REMOVED lines=31> */
.L_x_4727:
[----:B------:R-:W-:Y:S05]  /*19a50*/  BSYNC B1 ;  /* 0x0000000000017941 */ /* 0x000fea0003800000 */
.L_x_4726:
        /* <DEDUP_REMOVED lines=35> */
.L_x_4729:
[----:B------:R-:W-:Y:S05]  /*19c90*/  BSYNC B1 ;  /* 0x0000000000017941 */ /* 0x000fea0003800000 */
.L_x_4728:
        /* <DEDUP_REMOVED lines=35> */
.L_x_4731:
[----:B------:R-:W-:Y:S05]  /*19ed0*/  BSYNC B1 ;  /* 0x0000000000017941 */ /* 0x000fea0003800000 */
.L_x_4730:
        /* <DEDUP_REMOVED lines=31> */
[----:B------:R-:W-:-:S10]  /*1a0d0*/  HFMA2.MMA R132, -RZ, RZ, 0, 9.5367431640625e-07 ;  /* 0x00000010ff847435 */ /* 0x000fd400000001ff */
[C---:B------:R-:W-:Y:S01]  /*1a0e0*/  IMAD.WIDE.U32 R132, R131.reuse, R132, c[0x0][0x208] ;  /* 0x0000820083847625 */ /* 0x040fe200078e0084 */
[----:B------:R-:W-:-:S04]  /*1a0f0*/  IADD3 R131, R131, 0x80, RZ ;  /* 0x0000008083837810 */ /* 0x000fc80007ffe0ff */
[----:B------:R0:W-:Y:S03]  /*1a100*/  STG.E.128 [R132.64], R68 ;  /* 0x0000004484007986 */ /* 0x0001e6000c101d06 */
.L_x_4733:
[----:B------:R-:W-:Y:S05]  /*1a110*/  BSYNC B1 ;  /* 0x0000000000017941 */ /* 0x000fea0003800000 */
.L_x_4732:
        /* <DEDUP_REMOVED lines=35> */
.L_x_4735:
[----:B------:R-:W-:Y:S05]  /*1a350*/  BSYNC B1 ;  /* 0x0000000000017941 */ /* 0x000fea0003800000 */
.L_x_4734:
[----:B------:R-:W-:-:S13]  /*1a360*/  LOP3.LUT P1, RZ, R6, 0x1, RZ, 0xc0, !PT ;  /* 0x0000000106ff7812 */ /* 0x000fda000782c0ff */
        /* <DEDUP_REMOVED lines=16> */
[----:B------:R-:W-:Y:S01]  /*1a470*/  IMAD.MOV.U32 R132, RZ, RZ, 0x10 ;  /* 0x00000010ff847424 */ /* 0x000fe200078e00ff */
[----:B------:R-:W-:Y:S01]  /*1a480*/  F2FP.BF16.PACK_AB R69, R70, R69 ;  /* 0x000000454645723e */ /* 0x000fe200000010ff */
[----:B------:R-:W-:Y:S02]  /*1a490*/  FADD.FTZ R70, R127, -R134 ;  /* 0x800000867f467221 */ /* 0x000fe40000010000 */
[----:B------:R-:W-:Y:S02]  /*1a4a0*/  FFMA.FTZ R71, R36, R71, R52 ;  /* 0x0000004724477223 */ /* 0x000fe40000010034 */
[----:B------:R-:W-:-:S02]  /*1a4b0*/  FMUL.FTZ R70, R70, UR27 ;  /* 0x0000001b46467c20 */ /* 0x000fc40008410000 */
[----:B------:R-:W-:-:S04]  /*1a4c0*/  IMAD.WIDE.U32 R132, R131, R132, c[0x0][0x208] ;  /* 0x0000820083847625 */ /* 0x000fc800078e0084 */
[----:B------:R-:W-:-:S05]  /*1a4d0*/  FFMA.FTZ R70, R35, R70, R51 ;  /* 0x0000004623467223 */ /* 0x000fca0000010033 */
[----:B------:R-:W-:Y:S01]  /*1a4e0*/  F2FP.BF16.PACK_AB R70, R71, R70 ;  /* 0x000000464746723e */ /* 0x000fe200000010ff */
[--C-:B------:R-:W-:Y:S02]  /*1a4f0*/  FADD.FTZ R71, R129, -R134.reuse ;  /* 0x8000008681477221 */ /* 0x100fe40000010000 */
[----:B------:R-:W-:Y:S02]  /*1a500*/  FADD.FTZ R134, R130, -R134 ;  /* 0x8000008682867221 */ /* 0x000fe40000010000 */
[----:B------:R-:W-:Y:S02]  /*1a510*/  FMUL.FTZ R71, R71, UR27 ;  /* 0x0000001b47477c20 */ /* 0x000fe40008410000 */
[----:B------:R-:W-:Y:S02]  /*1a520*/  FMUL.FTZ R134, R134, UR27 ;  /* 0x0000001b86867c20 */ /* 0x000fe40008410000 */
[----:B------:R-:W-:Y:S02]  /*1a530*/  FFMA.FTZ R71, R37, R71, R53 ;  /* 0x0000004725477223 */ /* 0x000fe40000010035 */
[----:B------:R-:W-:-:S05]  /*1a540*/  FFMA.FTZ R134, R38, R134, R54 ;  /* 0x0000008626867223 */ /* 0x000fca0000010036 */
[----:B------:R-:W-:-:S05]  /*1a550*/  F2FP.BF16.PACK_AB R71, R134, R71 ;  /* 0x000000478647723e */ /* 0x000fca00000010ff */
[----:B------:R0:W-:Y:S02]  /*1a560*/  STG.E.128 [R132.64], R68 ;  /* 0x0000004484007986 */ /* 0x0001e4000c101d06 */
.L_x_4723:
[----:B0-----:R-:W-:Y:S05]  /*1a570*/  BSYNC B0 ;  /* 0x0000000000007941 */ /* 0x001fea0003800000 */
.L_x_4722:
[----:B------:R-:W-:Y:S02]  /*1a580*/  LOP3.LUT P1, RZ, R47, 0xff, RZ, 0xc0, !PT ;  /* 0x000000ff2fff7812 */ /* 0x000fe4000782c0ff */
[----:B------:R-:W-:Y:S02]  /*1a590*/  IADD3 R7, R7, c[0x0][0x160], RZ ;  /* 0x0000580007077a10 */ /* 0x000fe40007ffe0ff */
[----:B------:R-:W-:Y:S02]  /*1a5a0*/  SEL R47, RZ, 0x1, P1 ;  /* 0x00000001ff2f7807 */ /* 0x000fe40000800000 */
[----:B------:R-:W-:-:S13]  /*1a5b0*/  ISETP.GE.AND P1, PT, R7, c[0x0][0x164], PT ;  /* 0x0000590007007a0c */ /* 0x000fda0003f26270 */
[----:B------:R-:W-:Y:S01]  /*1a5c0*/  @P1 CALL.REL.NOINC `(.L_x_4736) ;  /* 0x0000001000001944 */ /* 0x000fe20003c00000 */
[----:B------:R-:W-:Y:S05]  /*1a5d0*/  BRA `(.L_x_4737) ;  /* 0xfffe758000007947 */ /* 0x000fea000383ffff */
.L_x_4736:
[----:B------:R-:W-:Y:S05]  /*1a5e0*/  EXIT ;  /* 0x000000000000794d */ /* 0x000fea0003800000 */
.L_x_4720:
[----:B------:R-:W-:Y:S01]  /*1a5f0*/  IMAD.MOV.U32 R133, RZ, RZ, R68 ;  /* 0x000000ffff857224 */ /* 0x000fe200078e0044 */
[----:B------:R-:W-:Y:S01]  /*1a600*/  MOV R136, 0x1f ;  /* 0x0000001f00887802 */ /* 0x000fe20000000f00 */
[----:B------:R-:W-:Y:S01]  /*1a610*/  IMAD.MOV.U32 R69, RZ, RZ, 0x1 ;  /* 0x00000001ff457424 */ /* 0x000fe200078e00ff */
[----:B------:R-:W-:Y:S01]  /*1a620*/  MOV R70, 0x1a650 ;  /* 0x0001a65000467802 */ /* 0x000fe20000000f00 */
[----:B------:R-:W-:Y:S02]  /*1a630*/  IMAD.MOV.U32 R71, RZ, RZ, -0x1 ;  /* 0xffffffffff477424 */ /* 0x000fe400078e00ff */
[----:B-----5:R-:W-:Y:S05]  /*1a640*/  CALL.REL.NOINC `($__internal_14_$__cuda_sm70_shflsync_bfly_p) ;  /* 0x00000ad000007944 */ /* 0x020fea0003c00000 */
[----:B-1----:R-:W-:Y:S05]  /*1a650*/  BRA `(.L_x_4738) ;  /* 0xffffe28000007947 */ /* 0x002fea000383ffff */
.L_x_4721:
[----:B------:R-:W-:Y:S01]  /*1a660*/  IMAD.MOV.U32 R133, RZ, RZ, R68 ;  /* 0x000000ffff857224 */ /* 0x000fe200078e0044 */
[----:B------:R-:W-:Y:S01]  /*1a670*/  MOV R71, 0xffffffff ;  /* 0xffffffff00477802 */ /* 0x000fe20000000f00 */
[----:B------:R-:W-:Y:S01]  /*1a680*/  IMAD.MOV.U32 R69, RZ, RZ, 0x2 ;  /* 0x00000002ff457424 */ /* 0x000fe200078e00ff */
[----:B------:R-:W-:Y:S01]  /*1a690*/  MOV R70, 0x1a6c0 ;  /* 0x0001a6c000467802 */ /* 0x000fe20000000f00 */
[----:B------:R-:W-:Y:S02]  /*1a6a0*/  IMAD.MOV.U32 R136, RZ, RZ, 0x1f ;  /* 0x0000001fff887424 */ /* 0x000fe400078e00ff */
[----:B-----5:R-:W-:Y:S05]  /*1a6b0*/  CALL.REL.NOINC `($__internal_14_$__cuda_sm70_shflsync_bfly_p) ;  /* 0x00000a6000007944 */ /* 0x020fea0003c00000 */
[----:B-1----:R-:W-:Y:S01]  /*1a6c0*/  FADD.FTZ R68, R68, R69 ;  /* 0x0000004544447221 */ /* 0x002fe20000010000 */
[----:B------:R-:W-:Y:S01]  /*1a6d0*/  MOV R70, 0x1a730 ;  /* 0x0001a73000467802 */ /* 0x000fe20000000f00 */
[----:B------:R-:W-:-:S02]  /*1a6e0*/  IMAD.MOV.U32 R69, RZ, RZ, 0x4 ;  /* 0x00000004ff457424 */ /* 0x000fc400078e00ff */
[----:B------:R-:W-:Y:S02]  /*1a6f0*/  IMAD.MOV.U32 R136, RZ, RZ, 0x1f ;  /* 0x0000001fff887424 */ /* 0x000fe400078e00ff */
[----:B------:R-:W-:Y:S02]  /*1a700*/  IMAD.MOV.U32 R71, RZ, RZ, -0x1 ;  /* 0xffffffffff477424 */ /* 0x000fe400078e00ff */
[----:B------:R-:W-:Y:S02]  /*1a710*/  IMAD.MOV.U32 R133, RZ, RZ, R68 ;  /* 0x000000ffff857224 */ /* 0x000fe400078e0044 */
[----:B------:R-:W-:Y:S05]  /*1a720*/  CALL.REL.NOINC `($__internal_14_$__cuda_sm70_shflsync_bfly_p) ;  /* 0x000009f000007944 */ /* 0x000fea0003c00000 */
[----:B-1----:R-:W-:Y:S01]  /*1a730*/  FADD.FTZ R68, R68, R69 ;  /* 0x0000004544447221 */ /* 0x002fe20000010000 */
[----:B------:R-:W-:Y:S01]  /*1a740*/  HFMA2.MMA R69, -RZ, RZ, 0, 4.76837158203125e-07 ;  /* 0x00000008ff457435 */ /* 0x000fe200000001ff */
[----:B------:R-:W-:Y:S01]  /*1a750*/  IMAD.MOV.U32 R136, RZ, RZ, 0x1f ;  /* 0x0000001fff887424 */ /* 0x000fe200078e00ff */
[----:B------:R-:W-:Y:S01]  /*1a760*/  MOV R70, 0x1a7a0 ;  /* 0x0001a7a000467802 */ /* 0x000fe20000000f00 */
[----:B------:R-:W-:Y:S02]  /*1a770*/  IMAD.MOV.U32 R71, RZ, RZ, -0x1 ;  /* 0xffffffffff477424 */ /* 0x000fe400078e00ff */
[----:B------:R-:W-:-:S02]  /*1a780*/  IMAD.MOV.U32 R133, RZ, RZ, R68 ;  /* 0x000000ffff857224 */ /* 0x000fc400078e0044 */
[----:B------:R-:W-:Y:S05]  /*1a790*/  CALL.REL.NOINC `($__internal_14_$__cuda_sm70_shflsync_bfly_p) ;  /* 0x0000098000007944 */ /* 0x000fea0003c00000 */
[----:B-1----:R-:W-:Y:S01]  /*1a7a0*/  FADD.FTZ R68, R68, R69 ;  /* 0x0000004544447221 */ /* 0x002fe20000010000 */
[----:B------:R-:W-:Y:S01]  /*1a7b0*/  MOV R136, 0x1f ;  /* 0x0000001f00887802 */ /* 0x000fe20000000f00 */
[----:B------:R-:W-:Y:S01]  /*1a7c0*/  IMAD.MOV.U32 R69, RZ, RZ, 0x10 ;  /* 0x00000010ff457424 */ /* 0x000fe200078e00ff */
[----:B------:R-:W-:Y:S01]  /*1a7d0*/  MOV R70, 0x1a810 ;  /* 0x0001a81000467802 */ /* 0x000fe20000000f00 */
[----:B------:R-:W-:-:S02]  /*1a7e0*/  IMAD.MOV.U32 R71, RZ, RZ, -0x1 ;  /* 0xffffffffff477424 */ /* 0x000fc400078e00ff */
[----:B------:R-:W-:Y:S02]  /*1a7f0*/  IMAD.MOV.U32 R133, RZ, RZ, R68 ;  /* 0x000000ffff857224 */ /* 0x000fe400078e0044 */
[----:B------:R-:W-:Y:S05]  /*1a800*/  CALL.REL.NOINC `($__internal_14_$__cuda_sm70_shflsync_bfly_p) ;  /* 0x0000091000007944 */ /* 0x000fea0003c00000 */
[----:B-1----:R-:W-:Y:S01]  /*1a810*/  FADD.FTZ R68, R68, R69 ;  /* 0x0000004544447221 */ /* 0x002fe20000010000 */
[----:B------:R-:W-:Y:S01]  /*1a820*/  MOV R71, 0xffffffff ;  /* 0xffffffff00477802 */ /* 0x000fe20000000f00 */
[----:B------:R-:W-:Y:S02]  /*1a830*/  IMAD.MOV.U32 R136, RZ, RZ, 0x1f ;  /* 0x0000001fff887424 */ /* 0x000fe400078e00ff */
[----:B------:R-:W-:-:S04]  /*1a840*/  FMUL.FTZ R68, R41, R68 ;  /* 0x0000004429447220 */ /* 0x000fc80000410000 */
        /* <DEDUP_REMOVED lines=115> */
[----:B------:R-:W-:Y:S05]  /*1af80*/  CALL.REL.NOINC `($__internal_14_$__cuda_sm70_shflsync_bfly_p) ;  /* 0x0000019000007944 */ /* 0x000fea0003c00000 */
[----:B-1----:R-:W-:Y:S01]  /*1af90*/  FADD.FTZ R133, R133, R69 ;  /* 0x0000004585857221 */ /* 0x002fe20000010000 */
[----:B------:R-:W-:Y:S01]  /*1afa0*/  MOV R70, 0x1aff0 ;  /* 0x0001aff000467802 */ /* 0x000fe20000000f00 */
[----:B------:R-:W-:Y:S02]  /*1afb0*/  IMAD.MOV.U32 R69, RZ, RZ, 0x2 ;  /* 0x00000002ff457424 */ /* 0x000fe400078e00ff */
[----:B------:R-:W-:Y:S02]  /*1afc0*/  IMAD.MOV.U32 R136, RZ, RZ, 0x1f ;  /* 0x0000001fff887424 */ /* 0x000fe400078e00ff */
[----:B------:R-:W-:Y:S02]  /*1afd0*/  IMAD.MOV.U32 R71, RZ, RZ, -0x1 ;  /* 0xffffffffff477424 */ /* 0x000fe400078e00ff */
[----:B------:R-:W-:Y:S05]  /*1afe0*/  CALL.REL.NOINC `($__internal_14_$__cuda_sm70_shflsync_bfly_p) ;  /* 0x0000013000007944 */ /* 0x000fea0003c00000 */
[----:B------:R-:W-:Y:S01]  /*1aff0*/  HFMA2.MMA R136, -RZ, RZ, 0, 1.847743988037109375e-06 ;  /* 0x0000001fff887435 */ /* 0x000fe200000001ff */
[----:B-1----:R-:W-:Y:S01]  /*1b000*/  FADD.FTZ R133, R133, R69 ;  /* 0x0000004585857221 */ /* 0x002fe20000010000 */
[----:B------:R-:W-:Y:S01]  /*1b010*/  MOV R70, 0x1b050 ;  /* 0x0001b05000467802 */ /* 0x000fe20000000f00 */
[----:B------:R-:W-:-:S02]  /*1b020*/  IMAD.MOV.U32 R69, RZ, RZ, 0x4 ;  /* 0x00000004ff457424 */ /* 0x000fc400078e00ff */
[----:B------:R-:W-:Y:S02]  /*1b030*/  IMAD.MOV.U32 R71, RZ, RZ, -0x1 ;  /* 0xffffffffff477424 */ /* 0x000fe400078e00ff */
[----:B------:R-:W-:Y:S05]  /*1b040*/  CALL.REL.NOINC `($__internal_14_$__cuda_sm70_shflsync_bfly_p) ;  /* 0x000000d000007944 */ /* 0x000fea0003c00000 */
[----:B-1----:R-:W-:Y:S01]  /*1b050*/  FADD.FTZ R133, R133, R69 ;  /* 0x0000004585857221 */ /* 0x002fe20000010000 */
[----:B------:R-:W-:Y:S01]  /*1b060*/  MOV R70, 0x1b0b0 ;  /* 0x0001b0b000467802 */ /* 0x000fe20000000f00 */
[----:B------:R-:W-:Y:S02]  /*1b070*/  IMAD.MOV.U32 R69, RZ, RZ, 0x8 ;  /* 0x00000008ff457424 */ /* 0x000fe400078e00ff */
[----:B------:R-:W-:Y:S02]  /*1b080*/  IMAD.MOV.U32 R136, RZ, RZ, 0x1f ;  /* 0x0000001fff887424 */ /* 0x000fe400078e00ff */
[----:B------:R-:W-:Y:S02]  /*1b090*/  IMAD.MOV.U32 R71, RZ, RZ, -0x1 ;  /* 0xffffffffff477424 */ /* 0x000fe400078e00ff */
[----:B------:R-:W-:Y:S05]  /*1b0a0*/  CALL.REL.NOINC `($__internal_14_$__cuda_sm70_shflsync_bfly_p) ;  /* 0x0000007000007944 */ /* 0x000fea0003c00000 */
[----:B-1----:R-:W-:Y:S01]  /*1b0b0*/  FADD.FTZ R133, R133, R69 ;  /* 0x0000004585857221 */ /* 0x002fe20000010000 */
[----:B------:R-:W-:Y:S01]  /*1b0c0*/  MOV R69, 0x10 ;  /* 0x0000001000457802 */ /* 0x000fe20000000f00 */
[----:B------:R-:W-:Y:S01]  /*1b0d0*/  IMAD.MOV.U32 R136, RZ, RZ, 0x1f ;  /* 0x0000001fff887424 */ /* 0x000fe200078e00ff */
[----:B------:R-:W-:Y:S01]  /*1b0e0*/  MOV R70, 0x1b110 ;  /* 0x0001b11000467802 */ /* 0x000fe20000000f00 */
[----:B------:R-:W-:-:S02]  /*1b0f0*/  IMAD.MOV.U32 R71, RZ, RZ, -0x1 ;  /* 0xffffffffff477424 */ /* 0x000fc400078e00ff */
[----:B------:R-:W-:Y:S05]  /*1b100*/  CALL.REL.NOINC `($__internal_14_$__cuda_sm70_shflsync_bfly_p) ;  /* 0x0000001000007944 */ /* 0x000fea0003c00000 */
[----:B-1----:R-:W-:Y:S05]  /*1b110*/  BRA `(.L_x_4739) ;  /* 0xffffe01000007947 */ /* 0x002fea000383ffff */
        .weak           $__internal_14_$__cuda_sm70_shflsync_bfly_p
        .type           $__internal_14_$__cuda_sm70_shflsync_bfly_p,@function
        .size           $__internal_14_$__cuda_sm70_shflsync_bfly_p,(.L_x_44854 - $__internal_14_$__cuda_sm70_shflsync_bfly_p)
$__internal_14_$__cuda_sm70_shflsync_bfly_p:
[----:B------:R-:W-:Y:S04]  /*1b120*/  WARPSYNC R71 ;  /* 0x0000004700007348 */ /* 0x000fe80003800000 */
[----:B------:R0:W1:Y:S02]  /*1b130*/  SHFL.BFLY PT, R69, R133, R69, R136 ;  /* 0x0c00004585457389 */ /* 0x00006400000e0088 */
[----:B0-----:R-:W-:-:S04]  /*1b140*/  IMAD.MOV.U32 R71, RZ, RZ, 0x0 ;  /* 0x00000000ff477424 */ /* 0x001fc800078e00ff */
[----:B------:R-:W-:Y:S05]  /*1b150*/  RET.REL.NODEC R70 `(_ZN10layer_norm13ln_fwd_kernelINS_13Kernel_traitsI13__nv_bfloat16S2_S2_S2_fjLj7168ELj1ELj1ELj4ELj16ENS_18Kernel_traits_baseILj7168ES2_S2_S2_S2_fjLj128EEEEELb1ELb1ELb1ELb0EEEvNS_9FwdParamsE) ;  /* 0xfffe4ea046007950 */ /* 0x000fea0003c3ffff */
.L_x_4740:
        /* <DEDUP_REMOVED lines=10> */
.L_x_44854:


//--------------------- .text._ZN10layer_norm13ln_fwd_kernelINS_13Kernel_traitsI13__nv_bfloat16S2_S2_S2_fjLj7168ELj1ELj1ELj4ELj16ENS_18Kernel_traits_baseILj7168ES2_S2_S2_S2_fjLj128EEEEELb1ELb1ELb1ELb1EEEvNS_9FwdParamsE --------------------------
	.section	.text._ZN10layer_norm13ln_fwd_kernelINS_13Kernel_traitsI13__nv_bfloat16S2_S2_S2_fjLj7168ELj1ELj1ELj4ELj16ENS_18Kernel_traits_baseILj7168ES2_S2_S2_S2_fjLj128EEEEELb1ELb1ELb1ELb1EEEvNS_9FwdParamsE,"ax",@progbits
	.sectioninfo	@"SHI_REGISTERS=255"
	.align	128
        .global         _ZN10layer_norm13ln_fwd_kernelINS_13Kernel_traitsI13__nv_bfloat16S2_S2_S2_fjLj7168ELj1ELj1ELj4ELj16ENS_18Kernel_traits_baseILj7168ES2_S2_S2_S2_fjLj128EEEEELb1ELb1ELb1ELb1EEEvNS_9FwdParamsE
        .type           _ZN10layer_norm13ln_fwd_kernelINS_13Kernel_traitsI13__nv_bfloat16S2_S2_S2_fjLj7168ELj1ELj1ELj4ELj16ENS_18Kernel_traits_baseILj7168ES2_S2_S2_S2_fjLj128EEEEELb1ELb1ELb1ELb1EEEvNS_9FwdParamsE,@function
        .size           _ZN10layer_norm13ln_fwd_kernelINS_13Kernel_traitsI13__nv_bfloat16S2_S2_S2_fjLj7168ELj1ELj1ELj4ELj16ENS_18Kernel_traits_baseILj7168ES2_S2_S2_S2_fjLj128EEEEELb1ELb1ELb1ELb1EEEvNS_9FwdParamsE,(.L_x_44855 - _ZN10layer_norm13ln_fwd_kernelINS_13Kernel_traitsI13__nv_bfloat16S2_S2_S2_fjLj7168ELj1ELj1ELj4ELj16ENS_18Kernel_traits_baseILj7168ES2_S2_S2_S2_fjLj128EEEEELb1ELb1ELb1ELb1EEEvNS_9FwdParamsE)
        .other          _ZN10layer_norm13ln_fwd_kernelINS_13Kernel_traitsI13__nv_bfloat16S2_S2_S2_fjLj7168ELj1ELj1ELj4ELj16ENS_18Kernel_traits_baseILj7168ES2_S2_S2_S2_fjLj128EEEEELb1ELb1ELb1ELb1EEEvNS_9FwdParamsE,@"STO_CUDA_ENTRY STV_DEFAULT"
_ZN10layer_norm13ln_fwd_kernelINS_13Kernel_traitsI13__nv_bfloat16S2_S2_S2_fjLj7168ELj1ELj1ELj4ELj16ENS_18Kernel_traits_baseILj7168ES2_S2_S2_S2_fjLj128EEEEELb1ELb1ELb1ELb1EEEvNS_9FwdParamsE:
.text._ZN10layer_norm13ln_fwd_kernelINS_13Kernel_traitsI13__nv_bfloat16S2_S2_S2_fjLj7168ELj1ELj1ELj4ELj16ENS_18Kernel_traits_baseILj7168ES2_S2_S2_S2_fjLj128EEEEELb1ELb1ELb1ELb1EEEvNS_9FwdParamsE:
[----:B------:R-:W-:Y:S02]  /*0000*/  IMAD.MOV.U32 R1, RZ, RZ, c[0x0][0x28] ;  /* 0x00000a00ff017624 */ /* 0x000fe400078e00ff */
[----:B------:R-:W-:Y:S01]  /*0010*/  ULDC.U8 UR4, c[0x0][0x244] ;  /* 0x0000910000047ab9 */ /* 0x000fe20000000000 */
[----:B------:R-:W-:Y:S01]  /*0020*/  IMAD.MOV.U32 R162, RZ, RZ, c[0x0][0x238] ;  /* 0x00008e00ffa27624 */ /* 0x000fe200078e00ff */
[----:B------:R-:W-:Y:S01]  /*0030*/  ISETP.NE.AND P0, PT, RZ, UR4, PT ;  /* 0x00000004ff007c0c */ /* 0x000fe2000bf05270 */
[----:B------:R-:W-:Y:S01]  /*0040*/  ULDC.64 UR4, c[0x0][0x230] ;  /* 0x00008c0000047ab9 */ /* 0x000fe20000000a00 */
[----:B------:R-:W-:Y:S01]  /*0050*/  MOV R163, c[0x0][0x23c] ;  /* 0x00008f0000a37a02 */ /* 0x000fe20000000f00 */
[----:B------:R-:W-:Y:S01]  /*0060*/  ULDC.64 UR6, c[0x0][0x118] ;  /* 0x0000460000067ab9 */ /* 0x000fe20000000a00 */
[----:B------:R-:W-:Y:S02]  /*0070*/  IMAD.U32 R2, RZ, RZ, UR4 ;  /* 0x00000004ff027e24 */ /* 0x000fe4000f8e00ff */
[----:B------:R-:W-:-:S07]  /*0080*/  IMAD.U32 R3, RZ, RZ, UR5 ;  /* 0x00000005ff037e24 */ /* 0x000fce000f8e00ff */
[----:B------:R-:W-:Y:S01]  /*0090*/  @P0 IMAD.MOV.U32 R4, RZ, RZ, R162 ;  /* 0x000000ffff040224 */ /* 0x000fe200078e00a2 */
[----:B------:R-:W2:Y:S01]  /*00a0*/  @P0 LDG.E.64 R2, [R2.64] ;  /* 0x0000000602020981 */ /* 0x000ea2000c1e1b00 */
[----:B------:R-:W-:-:S06]  /*00b0*/  @P0 IMAD.MOV.U32 R5, RZ, RZ, R163 ;  /* 0x000000ffff050224 */ /* 0x000fcc00078e00a3 */
[----:B------:R-:W3:Y:S01]  /*00c0*/  @P0 LDG.E.64 R4, [R4.64] ;  /* 0x0000000604040981 */ /* 0x000ee2000c1e1b00 */
[----:B------:R-:W-:-:S03]  /*00d0*/  IMAD.MOV.U32 R15, RZ, RZ, 0x10 ;  /* 0x00000010ff0f7424 */ /* 0x000fc600078e00ff */
[----:B------:R-:W0:Y:S04]  /*00e0*/  S2R R137, SR_TID.X ;  /* 0x0000000000897919 */ /* 0x000e280000002100 */
[----:B------:R-:W1:Y:S01]  /*00f0*/  S2R R14, SR_CTAID.X ;  /* 0x00000000000e7919 */ /* 0x000e620000002500 */
[----:B0-----:R-:W-:Y:S01]  /*0100*/  LOP3.LUT R0, R137, 0x7f, RZ, 0xc0, !PT ;  /* 0x0000007f89007812 */ /* 0x001fe200078ec0ff */
[----:B-1----:R-:W-:-:S04]  /*0110*/  IMAD R134, R14, c[0x0][0x0], R137 ;  /* 0x000000000e867a24 */ /* 0x002fc800078e0289 */
[----:B------:R-:W-:-:S04]  /*0120*/  IMAD.WIDE.U32 R100, R0, R15, c[0x0][0x218] ;  /* 0x0000860000647625 */ /* 0x000fc800078e000f */
[----:B------:R-:W-:Y:S01]  /*0130*/  IMAD.WIDE.U32 R6, R134, -0x326172a9, RZ ;  /* 0xcd9e8d5786067825 */ /* 0x000fe200078e00ff */
[----:B--2---:R-:W0:Y:S01]  /*0140*/  @P0 R2UR UR4, R2 ;  /* 0x00000000020403c2 */ /* 0x004e2200000e0000 */
[----:B---3--:R-:W-:-:S07]  /*0150*/  @P0 IADD3 R162, P1, R4, c[0x0][0x240], RZ ;  /* 0x0000900004a20a10 */ /* 0x008fce0007f3e0ff */
[----:B------:R1:W2:Y:S01]  /*0160*/  @P0 R2UR UR5, R3 ;  /* 0x00000000030503c2 */ /* 0x0002a200000e0000 */
[----:B------:R-:W-:Y:S01]  /*0170*/  @P0 IMAD.X R163, RZ, RZ, R5, P1 ;  /* 0x000000ffffa30224 */ /* 0x000fe200008e0605 */
[----:B------:R-:W-:-:S04]  /*0180*/  ISETP.NE.U32.AND P0, PT, RZ, c[0x0][0x218], PT ;  /* 0x00008600ff007a0c */ /* 0x000fc80003f05070 */
[----:B------:R-:W-:Y:S02]  /*0190*/  ISETP.NE.AND.EX P0, PT, RZ, c[0x0][0x21c], PT, P0 ;  /* 0x00008700ff007a0c */ /* 0x000fe40003f05300 */
[--C-:B------:R-:W-:Y:S02]  /*01a0*/  SHF.R.U64 R135, R162, 0x2, R163.reuse ;  /* 0x00000002a2877819 */ /* 0x100fe400000012a3 */
[----:B------:R-:W-:-:S03]  /*01b0*/  SHF.R.U32.HI R136, RZ, 0x2, R163 ;  /* 0x00000002ff887819 */ /* 0x000fc600000116a3 */
[----:B------:R-:W-:Y:S01]  /*01c0*/  IMAD.WIDE.U32 R4, R135, -0x2daee0ad, RZ ;  /* 0xd2511f5387047825 */ /* 0x000fe200078e00ff */
[----:B0-----:R-:W-:Y:S01]  /*01d0*/  LOP3.LUT R2, R7, UR4, R136, 0x96, !PT ;  /* 0x0000000407027c12 */ /* 0x001fe2000f8e9688 */
[----:B------:R-:W-:-:S04]  /*01e0*/  UIADD3 UR9, UR4, -0x61c88647, URZ ;  /* 0x9e3779b904097890 */ /* 0x000fc8000fffe03f */
[----:B------:R0:W5:Y:S01]  /*01f0*/  @P0 LDG.E.128 R8, [R100.64] ;  /* 0x0000000664080981 */ /* 0x000162000c1e1d00 */
[----:B-1----:R-:W-:Y:S01]  /*0200*/  IMAD.WIDE.U32 R2, R2, -0x2daee0ad, RZ ;  /* 0xd2511f5302027825 */ /* 0x002fe200078e00ff */
[----:B--2---:R-:W-:Y:S01]  /*0210*/  LOP3.LUT R12, R5, UR5, RZ, 0x3c, !PT ;  /* 0x00000005050c7c12 */ /* 0x004fe2000f8e3cff */
[----:B------:R-:W-:Y:S01]  /*0220*/  UIADD3 UR10, UR5, -0x4498517b, URZ ;  /* 0xbb67ae85050a7890 */ /* 0x000fe2000fffe03f */
[----:B------:R0:W5:Y:S03]  /*0230*/  @P0 LDG.E.128 R16, [R100.64+0x800] ;  /* 0x0008000664100981 */ /* 0x000166000c1e1d00 */
[----:B------:R-:W-:Y:S01]  /*0240*/  IMAD.WIDE.U32 R12, R12, -0x326172a9, RZ ;  /* 0xcd9e8d570c0c7825 */ /* 0x000fe200078e00ff */
[----:B------:R0:W5:Y:S04]  /*0250*/  @P0 LDG.E.128 R24, [R100.64+0x1000] ;  /* 0x0010000664180981 */ /* 0x000168000c1e1d00 */
[----:B------:R0:W5:Y:S04]  /*0260*/  @P0 LDG.E.128 R32, [R100.64+0x1800] ;  /* 0x0018000664200981 */ /* 0x000168000c1e1d00 */
[----:B------:R0:W5:Y:S04]  /*0270*/  @P0 LDG.E.128 R40, [R100.64+0x2000] ;  /* 0x0020000664280981 */ /* 0x000168000c1e1d00 */
[----:B------:R0:W5:Y:S04]  /*0280*/  @P0 LDG.E.128 R104, [R100.64+0x2800] ;  /* 0x0028000664680981 */ /* 0x000168000c1e1d00 */
[----:B0-----:R-:W5:Y:S01]  /*0290*/  @P0 LDG.E.128 R100, [R100.64+0x3000] ;  /* 0x0030000664640981 */ /* 0x001f62000c1e1d00 */
[----:B------:R-:W-:-:S02]  /*02a0*/  LOP3.LUT R7, R3, UR10, R4, 0x96, !PT ;  /* 0x0000000a03077c12 */ /* 0x000fc4000f8e9604 */
[----:B------:R-:W-:Y:S01]  /*02b0*/  LOP3.LUT R4, R13, UR9, R6, 0x96, !PT ;  /* 0x000000090d047c12 */ /* 0x000fe2000f8e9606 */
[----:B------:R-:W-:Y:S02]  /*02c0*/  UIADD3 UR11, UR4, 0x3c6ef372, URZ ;  /* 0x3c6ef372040b7890 */ /* 0x000fe4000fffe03f */
[----:B------:R-:W-:Y:S01]  /*02d0*/  UIADD3 UR12, UR5, 0x76cf5d0a, URZ ;  /* 0x76cf5d0a050c7890 */ /* 0x000fe2000fffe03f */
        /* <DEDUP_REMOVED lines=26> */
[----:B------:R-:W-:-:S04]  /*0480*/  LOP3.LUT R3, R7, UR19, R12, 0x96, !PT ;  /* 0x0000001307037c12 */ /* 0x000fc8000f8e960c */
[----:B------:R-:W-:Y:S02]  /*0490*/  LOP3.LUT R12, R5, UR20, R2, 0x96, !PT ;  /* 0x00000014050c7c12 */ /* 0x000fe4000f8e9602 */
[C---:B------:R-:W-:Y:S02]  /*04a0*/  SHF.L.U32 R5, R137.reuse, 0x4, RZ ;  /* 0x0000000489057819 */ /* 0x040fe400000006ff */
[----:B------:R-:W-:Y:S01]  /*04b0*/  LEA.HI R137, R137, R14, RZ, 0x19 ;  /* 0x0000000e89897211 */ /* 0x000fe200078fc8ff */
[----:B------:R-:W-:Y:S01]  /*04c0*/  UIADD3 UR21, UR4, 0x5384540f, URZ ;  /* 0x5384540f04157890 */ /* 0x000fe2000fffe03f */
[----:B------:R-:W-:Y:S01]  /*04d0*/  IMAD.WIDE.U32 R2, R3, -0x2daee0ad, RZ ;  /* 0xd2511f5303027825 */ /* 0x000fe200078e00ff */
[----:B------:R-:W-:Y:S01]  /*04e0*/  UIADD3 UR22, UR5, 0x1fd5c5a3, URZ ;  /* 0x1fd5c5a305167890 */ /* 0x000fe2000fffe03f */
[----:B------:R-:W-:Y:S02]  /*04f0*/  ISETP.GE.AND P1, PT, R137, c[0x0][0x164], PT ;  /* 0x0000590089007a0c */ /* 0x000fe40003f26270 */
[----:B------:R-:W-:Y:S01]  /*0500*/  IMAD.WIDE.U32 R12, R12, -0x326172a9, RZ ;  /* 0xcd9e8d570c0c7825 */ /* 0x000fe200078e00ff */
[----:B------:R-:W-:-:S02]  /*0510*/  LOP3.LUT R5, R5, 0x7f0, RZ, 0xc0, !PT ;  /* 0x000007f005057812 */ /* 0x000fc400078ec0ff */
[----:B------:R-:W-:Y:S02]  /*0520*/  LOP3.LUT R108, R3, UR22, R4, 0x96, !PT ;  /* 0x00000016036c7c12 */ /* 0x000fe4000f8e9604 */
[----:B------:R-:W-:Y:S01]  /*0530*/  LOP3.LUT R141, R13, UR21, R6, 0x96, !PT ;  /* 0x000000150d8d7c12 */ /* 0x000fe2000f8e9606 */
[----:B------:R-:W-:Y:S01]  /*0540*/  UIADD3 UR23, UR4, -0xe443238, URZ ;  /* 0xf1bbcdc804177890 */ /* 0x000fe2000fffe03f */
[----:B------:R-:W-:Y:S01]  /*0550*/  LEA R4, P2, R0, c[0x0][0x1c8], 0x4 ;  /* 0x0000720000047a11 */ /* 0x000fe200078420ff */
[----:B------:R-:W-:Y:S01]  /*0560*/  UIADD3 UR24, UR5, -0x24c28bd8, URZ ;  /* 0xdb3d742805187890 */ /* 0x000fe2000fffe03f */
[----:B------:R-:W-:Y:S01]  /*0570*/  IADD3 R72, P3, R5, c[0x0][0x1c8], RZ ;  /* 0x0000720005487a10 */ /* 0x000fe20007f7e0ff */
[----:B------:R-:W-:-:S04]  /*0580*/  IMAD.HI.U32 R7, R108, -0x326172a9, RZ ;  /* 0xcd9e8d576c077827 */ /* 0x000fc800078e00ff */
[----:B------:R-:W-:Y:S01]  /*0590*/  IMAD.HI.U32 R3, R141, -0x2daee0ad, RZ ;  /* 0xd2511f538d037827 */ /* 0x000fe200078e00ff */
[----:B------:R-:W-:-:S03]  /*05a0*/  LOP3.LUT R144, R7, UR23, R12, 0x96, !PT ;  /* 0x0000001707907c12 */ /* 0x000fc6000f8e960c */
[----:B------:R-:W-:Y:S01]  /*05b0*/  IMAD.X R5, RZ, RZ, c[0x0][0x1cc], P2 ;  /* 0x00007300ff057624 */ /* 0x000fe200010e06ff */
[----:B------:R-:W-:Y:S01]  /*05c0*/  LOP3.LUT R142, R3, UR24, R2, 0x96, !PT ;  /* 0x00000018038e7c12 */ /* 0x000fe2000f8e9602 */
[----:B------:R-:W-:Y:S01]  /*05d0*/  IMAD.X R73, RZ, RZ, c[0x0][0x1cc], P3 ;  /* 0x00007300ff497624 */ /* 0x000fe200018e06ff */
[----:B------:R-:W-:Y:S06]  /*05e0*/  @P1 EXIT ;  /* 0x000000000000194d */ /* 0x000fec0003800000 */
[----:B------:R-:W5:Y:S01]  /*05f0*/  LDG.E.128 R72, [R72.64+0x3000] ;  /* 0x0030000648487981 */ /* 0x000f62000c1e1d00 */
[----:B------:R-:W-:Y:S01]  /*0600*/  IMAD.WIDE.U32 R2, R0, R15, c[0x0][0x1b0] ;  /* 0x00006c0000027625 */ /* 0x000fe200078e000f */
[----:B-----5:R-:W-:Y:S01]  /*0610*/  @!P0 CS2R R8, SRZ ;  /* 0x0000000000088805 */ /* 0x020fe2000001ff00 */
[----:B------:R-:W-:Y:S01]  /*0620*/  @!P0 CS2R R10, SRZ ;  /* 0x00000000000a8805 */ /* 0x000fe2000001ff00 */
[----:B------:R-:W-:Y:S01]  /*0630*/  @!P0 CS2R R16, SRZ ;  /* 0x0000000000108805 */ /* 0x000fe2000001ff00 */
[----:B------:R-:W-:Y:S01]  /*0640*/  @!P0 CS2R R18, SRZ ;  /* 0x0000000000128805 */ /* 0x000fe2000001ff00 */
[----:B------:R-:W-:Y:S01]  /*0650*/  @!P0 CS2R R24, SRZ ;  /* 0x0000000000188805 */ /* 0x000fe2000001ff00 */
[----:B------:R-:W-:Y:S01]  /*0660*/  @!P0 CS2R R104, SRZ ;  /* 0x0000000000688805 */ /* 0x000fe2000001ff00 */
[----:B------:R0:W5:Y:S01]  /*0670*/  LDG.E.128 R96, [R4.64] ;  /* 0x0000000604607981 */ /* 0x000162000c1e1d00 */
[----:B------:R-:W-:Y:S01]  /*0680*/  @!P0 CS2R R26, SRZ ;  /* 0x00000000001a8805 */ /* 0x000fe2000001ff00 */
[----:B------:R-:W-:-:S02]  /*0690*/  @!P0 CS2R R32, SRZ ;  /* 0x0000000000208805 */ /* 0x000fc4000001ff00 */
[----:B------:R0:W5:Y:S01]  /*06a0*/  LDG.E.128 R92, [R4.64+0x800] ;  /* 0x00080006045c7981 */ /* 0x000162000c1e1d00 */
[--C-:B------:R-:W-:Y:S01]  /*06b0*/  PRMT R6, RZ, 0x5410, R10.reuse ;  /* 0x00005410ff067816 */ /* 0x100fe2000000000a */
[----:B------:R-:W-:Y:S02]  /*06c0*/  @!P0 CS2R R34, SRZ ;  /* 0x0000000000228805 */ /* 0x000fe4000001ff00 */
[----:B------:R0:W5:Y:S01]  /*06d0*/  LDG.E.128 R88, [R4.64+0x1000] ;  /* 0x0010000604587981 */ /* 0x000162000c1e1d00 */
[----:B------:R-:W-:-:S03]  /*06e0*/  PRMT R7, RZ, 0x7610, R10 ;  /* 0x00007610ff077816 */ /* 0x000fc6000000000a */
[----:B------:R0:W5:Y:S01]  /*06f0*/  LDG.E.128 R84, [R4.64+0x1800] ;  /* 0x0018000604547981 */ /* 0x000162000c1e1d00 */
[----:B------:R-:W-:-:S03]  /*0700*/  PRMT R10, RZ, 0x5410, R16 ;  /* 0x00005410ff0a7816 */ /* 0x000fc60000000010 */
[----:B------:R0:W5:Y:S01]  /*0710*/  LDG.E.128 R80, [R4.64+0x2000] ;  /* 0x0020000604507981 */ /* 0x000162000c1e1d00 */
[----:B------:R-:W-:-:S03]  /*0720*/  PRMT R12, RZ, 0x5410, R17 ;  /* 0x00005410ff0c7816 */ /* 0x000fc60000000011 */
[----:B------:R0:W5:Y:S01]  /*0730*/  LDG.E.128 R76, [R4.64+0x2800] ;  /* 0x00280006044c7981 */ /* 0x000162000c1e1d00 */
[----:B------:R-:W-:-:S03]  /*0740*/  PRMT R13, RZ, 0x7610, R17 ;  /* 0x00007610ff0d7816 */ /* 0x000fc60000000011 */
[----:B------:R1:W5:Y:S01]  /*0750*/  LDG.E.128 R68, [R2.64] ;  /* 0x0000000602447981 */ /* 0x000362000c1e1d00 */
[----:B------:R-:W-:-:S03]  /*0760*/  @!P0 CS2R R40, SRZ ;  /* 0x0000000000288805 */ /* 0x000fc6000001ff00 */
[----:B------:R1:W5:Y:S01]  /*0770*/  LDG.E.128 R64, [R2.64+0x800] ;  /* 0x0008000602407981 */ /* 0x000362000c1e1d00 */
[----:B0-----:R-:W-:-:S03]  /*0780*/  PRMT R4, RZ, 0x5410, R9 ;  /* 0x00005410ff047816 */ /* 0x001fc60000000009 */
[----:B------:R1:W5:Y:S01]  /*0790*/  LDG.E.128 R60, [R2.64+0x1000] ;  /* 0x00100006023c7981 */ /* 0x000362000c1e1d00 */
[----:B------:R-:W-:-:S03]  /*07a0*/  PRMT R5, RZ, 0x7610, R9 ;  /* 0x00007610ff057816 */ /* 0x000fc60000000009 */
[----:B------:R1:W5:Y:S01]  /*07b0*/  LDG.E.128 R56, [R2.64+0x1800] ;  /* 0x0018000602387981 */ /* 0x000362000c1e1d00 */
[----:B------:R-:W-:-:S03]  /*07c0*/  PRMT R9, RZ, 0x7610, R11 ;  /* 0x00007610ff097816 */ /* 0x000fc6000000000b */
[----:B------:R1:W5:Y:S04]  /*07d0*/  LDG.E.128 R52, [R2.64+0x2000] ;  /* 0x0020000602347981 */ /* 0x000368000c1e1d00 */
[----:B------:R1:W5:Y:S04]  /*07e0*/  LDG.E.128 R48, [R2.64+0x2800] ;  /* 0x0028000602307981 */ /* 0x000368000c1e1d00 */
[----:B------:R1:W5:Y:S01]  /*07f0*/  LDG.E.128 R44, [R2.64+0x3000] ;  /* 0x00300006022c7981 */ /* 0x000362000c1e1d00 */
[--C-:B------:R-:W-:Y:S01]  /*0800*/  PRMT R14, RZ, 0x5410, R18.reuse ;  /* 0x00005410ff0e7816 */ /* 0x100fe20000000012 */
[----:B------:R-:W-:Y:S01]  /*0810*/  @!P0 CS2R R42, SRZ ;  /* 0x00000000002a8805 */ /* 0x000fe2000001ff00 */
[----:B------:R-:W-:Y:S01]  /*0820*/  PRMT R15, RZ, 0x7610, R18 ;  /* 0x00007610ff0f7816 */ /* 0x000fe20000000012 */
[----:B------:R-:W-:Y:S01]  /*0830*/  UIADD3 UR26, UR5, -0x695add53, URZ ;  /* 0x96a522ad051a7890 */ /* 0x000fe2000fffe03f */
[----:B------:R-:W-:Y:S01]  /*0840*/  PRMT R17, RZ, 0x7610, R19 ;  /* 0x00007610ff117816 */ /* 0x000fe20000000013 */
[----:B------:R-:W-:Y:S01]  /*0850*/  @!P0 CS2R R106, SRZ ;  /* 0x00000000006a8805 */ /* 0x000fe2000001ff00 */
[----:B-1----:R-:W-:-:S02]  /*0860*/  PRMT R2, RZ, 0x5410, R8 ;  /* 0x00005410ff027816 */ /* 0x002fc40000000008 */
[----:B------:R-:W-:Y:S02]  /*0870*/  PRMT R3, RZ, 0x7610, R8 ;  /* 0x00007610ff037816 */ /* 0x000fe40000000008 */
[----:B------:R-:W-:Y:S02]  /*0880*/  PRMT R8, RZ, 0x5410, R11 ;  /* 0x00005410ff087816 */ /* 0x000fe4000000000b */
[----:B------:R-:W-:Y:S01]  /*0890*/  PRMT R11, RZ, 0x7610, R16 ;  /* 0x00007610ff0b7816 */ /* 0x000fe20000000010 */
[----:B------:R-:W-:Y:S01]  /*08a0*/  UIADD3 UR25, UR4, -0x700cb87f, URZ ;  /* 0x8ff3478104197890 */ /* 0x000fe2000fffe03f */
[----:B------:R-:W-:Y:S01]  /*08b0*/  PRMT R16, RZ, 0x5410, R19 ;  /* 0x00005410ff107816 */ /* 0x000fe20000000013 */
[----:B------:R-:W-:Y:S01]  /*08c0*/  IMAD R141, R141, -0x2daee0ad, RZ ;  /* 0xd2511f538d8d7824 */ /* 0x000fe200078e02ff */
[--C-:B------:R-:W-:Y:S01]  /*08d0*/  PRMT R18, RZ, 0x5410, R24.reuse ;  /* 0x00005410ff127816 */ /* 0x100fe20000000018 */
[----:B------:R-:W-:Y:S01]  /*08e0*/  IMAD.WIDE.U32 R144, R144, -0x2daee0ad, RZ ;  /* 0xd2511f5390907825 */ /* 0x000fe200078e00ff */
[----:B------:R-:W-:Y:S01]  /*08f0*/  PRMT R19, RZ, 0x7610, R24 ;  /* 0x00007610ff137816 */ /* 0x000fe20000000018 */
[----:B------:R-:W-:Y:S01]  /*0900*/  @!P0 CS2R R100, SRZ ;  /* 0x0000000000648805 */ /* 0x000fe2000001ff00 */
[--C-:B------:R-:W-:Y:S01]  /*0910*/  PRMT R20, RZ, 0x5410, R25.reuse ;  /* 0x00005410ff147816 */ /* 0x100fe20000000019 */
[----:B------:R-:W-:Y:S01]  /*0920*/  @!P0 CS2R R102, SRZ ;  /* 0x0000000000668805 */ /* 0x000fe2000001ff00 */
[----:B------:R-:W-:Y:S01]  /*0930*/  PRMT R21, RZ, 0x7610, R25 ;  /* 0x00007610ff157816 */ /* 0x000fe20000000019 */
[----:B------:R-:W-:Y:S01]  /*0940*/  IMAD.HI.U32 R140, R142, -0x326172a9, RZ ;  /* 0xcd9e8d578e8c7827 */ /* 0x000fe200078e00ff */
[----:B------:R-:W-:-:S02]  /*0950*/  PRMT R128, RZ, 0x5410, R105 ;  /* 0x00005410ff807816 */ /* 0x000fc40000000069 */
[----:B------:R-:W-:Y:S01]  /*0960*/  PRMT R129, RZ, 0x7610, R105 ;  /* 0x00007610ff817816 */ /* 0x000fe20000000069 */
[----:B------:R-:W-:Y:S01]  /*0970*/  IMAD R105, R108, -0x326172a9, RZ ;  /* 0xcd9e8d576c697824 */ /* 0x000fe200078e02ff */
        /* <DEDUP_REMOVED lines=15> */
[----:B------:R-:W-:Y:S01]  /*0a70*/  PRMT R37, RZ, 0x7610, R41 ;  /* 0x00007610ff257816 */ /* 0x000fe20000000029 */
[----:B------:R-:W-:Y:S01]  /*0a80*/  IMAD.MOV.U32 R143, RZ, RZ, 0x1 ;  /* 0x00000001ff8f7424 */ /* 0x000fe200078e00ff */
[--C-:B------:R-:W-:Y:S01]  /*0a90*/  PRMT R38, RZ, 0x5410, R42.reuse ;  /* 0x00005410ff267816 */ /* 0x100fe2000000002a */
[----:B------:R-:W-:Y:S01]  /*0aa0*/  IMAD R142, R142, -0x326172a9, RZ ;  /* 0xcd9e8d578e8e7824 */ /* 0x000fe200078e02ff */
[----:B------:R-:W-:Y:S01]  /*0ab0*/  PRMT R39, RZ, 0x7610, R42 ;  /* 0x00007610ff277816 */ /* 0x000fe2000000002a */
[----:B------:R-:W-:Y:S01]  /*0ac0*/  IMAD.MOV.U32 R139, RZ, RZ, RZ ;  /* 0x000000ffff8b7224 */ /* 0x000fe200078e00ff */
[----:B------:R-:W-:-:S02]  /*0ad0*/  PRMT R40, RZ, 0x5410, R43 ;  /* 0x00005410ff287816 */ /* 0x000fc4000000002b */
[----:B------:R-:W-:Y:S02]  /*0ae0*/  PRMT R41, RZ, 0x7610, R43 ;  /* 0x00007610ff297816 */ /* 0x000fe4000000002b */
[----:B------:R-:W-:Y:S02]  /*0af0*/  LOP3.LUT R141, R145, UR26, R141, 0x96, !PT ;  /* 0x0000001a918d7c12 */ /* 0x000fe4000f8e968d */
[--C-:B------:R-:W-:Y:S02]  /*0b00*/  PRMT R42, RZ, 0x5410, R104.reuse ;  /* 0x00005410ff2a7816 */ /* 0x100fe40000000068 */
[----:B------:R-:W-:Y:S02]  /*0b10*/  PRMT R43, RZ, 0x7610, R104 ;  /* 0x00007610ff2b7816 */ /* 0x000fe40000000068 */
[--C-:B------:R-:W-:Y:S02]  /*0b20*/  PRMT R130, RZ, 0x5410, R106.reuse ;  /* 0x00005410ff827816 */ /* 0x100fe4000000006a */
[----:B------:R-:W-:-:S02]  /*0b30*/  PRMT R131, RZ, 0x7610, R106 ;  /* 0x00007610ff837816 */ /* 0x000fc4000000006a */
[--C-:B------:R-:W-:Y:S02]  /*0b40*/  PRMT R132, RZ, 0x5410, R107.reuse ;  /* 0x00005410ff847816 */ /* 0x100fe4000000006b */
[----:B------:R-:W-:Y:S02]  /*0b50*/  PRMT R133, RZ, 0x7610, R107 ;  /* 0x00007610ff857816 */ /* 0x000fe4000000006b */
[----:B------:R-:W-:Y:S02]  /*0b60*/  LOP3.LUT R140, R140, UR25, R105, 0x96, !PT ;  /* 0x000000198c8c7c12 */ /* 0x000fe4000f8e9669 */
[----:B------:R-:W-:Y:S02]  /*0b70*/  LOP3.LUT R162, R162, 0x3, RZ, 0xc0, !PT ;  /* 0x00000003a2a27812 */ /* 0x000fe400078ec0ff */
        /* <DEDUP_REMOVED lines=8> */
.L_x_5320:
[----:B------:R-:W-:-:S10]  /*0c00*/  HFMA2.MMA R114, -RZ, RZ, 0, 2.384185791015625e-07 ;  /* 0x00000004ff727435 */ /* 0x000fd400000001ff */
[----:B------:R-:W-:-:S05]  /*0c10*/  IMAD.WIDE R108, R137, R114, c[0x0][0x1d0] ;  /* 0x00007400896c7625 */ /* 0x000fca00078e0272 */
[----:B------:R0:W2:Y:S01]  /*0c20*/  LDG.E R115, [R108.64] ;  /* 0x000000066c737981 */ /* 0x0000a2000c1e1900 */
[----:B------:R-:W-:Y:S01]  /*0c30*/  ISETP.NE.U32.AND P0, PT, RZ, c[0x0][0x180], PT ;  /* 0x00006000ff007a0c */ /* 0x000fe20003f05070 */
[C---:B------:R-:W-:Y:S02]  /*0c40*/  IMAD R110, R137.reuse, c[0x0][0x168], RZ ;  /* 0x00005a00896e7a24 */ /* 0x040fe400078e02ff */
[----:B------:R-:W-:Y:S01]  /*0c50*/  IMAD.MOV.U32 R245, RZ, RZ, RZ ;  /* 0x000000fffff57224 */ /* 0x000fe200078e00ff */
[----:B------:R-:W-:Y:S01]  /*0c60*/  ISETP.NE.AND.EX P0, PT, RZ, c[0x0][0x184], PT, P0 ;  /* 0x00006100ff007a0c */ /* 0x000fe20003f05300 */
[----:B0-----:R-:W-:-:S05]  /*0c70*/  IMAD.WIDE R108, R137, R114, c[0x0][0x1d8] ;  /* 0x00007600896c7625 */ /* 0x001fca00078e0272 */
[----:B-----5:R0:W5:Y:S01]  /*0c80*/  LDG.E R121, [R108.64] ;  /* 0x000000066c797981 */ /* 0x020162000c1e1900 */
        /* <DEDUP_REMOVED lines=25> */
.L_x_4742:
        /* <DEDUP_REMOVED lines=12> */
.L_x_4745:
[----:B------:R-:W-:Y:S02]  /*0ee0*/  MOV R116, R142 ;  /* 0x0000008e00747202 */ /* 0x000fe40000000f00 */
.L_x_4746:
[----:B------:R-:W-:Y:S05]  /*0ef0*/  BSYNC B1 ;  /* 0x0000000000017941 */ /* 0x000fea0003800000 */
.L_x_4744:
        /* <DEDUP_REMOVED lines=16> */
.L_x_4750:
[----:B------:R-:W-:Y:S05]  /*1000*/  BSYNC B2 ;  /* 0x0000000000027941 */ /* 0x000fea0003800000 */
.L_x_4749:
        /* <DEDUP_REMOVED lines=44> */
.L_x_4748:
[----:B------:R-:W-:Y:S05]  /*12d0*/  BSYNC B1 ;  /* 0x0000000000017941 */ /* 0x000fea0003800000 */
.L_x_4747:
[----:B------:R-:W0:Y:S01]  /*12e0*/  I2F.U32 R109, R116 ;  /* 0x00000074006d7306 */ /* 0x000e220000201000 */
[----:B-----5:R-:W-:Y:S01]  /*12f0*/  PRMT R110, RZ, 0x5410, R104 ;  /* 0x00005410ff6e7816 */ /* 0x020fe20000000068 */
[----:B------:R-:W-:Y:S01]  /*1300*/  IMAD.MOV.U32 R112, RZ, RZ, 0x2f800000 ;  /* 0x2f800000ff707424 */ /* 0x000fe200078e00ff */
[----:B------:R-:W-:-:S03]  /*1310*/  PRMT R119, RZ, 0x5410, R96 ;  /* 0x00005410ff777816 */ /* 0x000fc60000000060 */
[----:B------:R-:W-:-:S04]  /*1320*/  FMUL.FTZ R110, R110, c[0x0][0x1ec] ;  /* 0x00007b006e6e7a20 */ /* 0x000fc80000410000 */
[----:B------:R-:W-:Y:S02]  /*1330*/  FMUL.FTZ R110, R110, c[0x0][0x1e8] ;  /* 0x00007a006e6e7a20 */ /* 0x000fe40000410000 */
[----:B0-----:R-:W-:-:S05]  /*1340*/  FFMA.FTZ R109, R109, R112, 1.1641532182693481445e-10 ;  /* 0x2f0000006d6d7423 */ /* 0x001fca0000010070 */
[----:B------:R-:W-:-:S04]  /*1350*/  FSETP.GTU.FTZ.AND P3, PT, R109, c[0x0][0x1e4], PT ;  /* 0x000079006d007a0b */ /* 0x000fc80003f7c000 */
[----:B------:R-:W-:Y:S02]  /*1360*/  FSEL R110, R110, RZ, !P3 ;  /* 0x000000ff6e6e7208 */ /* 0x000fe40005800000 */
[----:B------:R-:W-:-:S03]  /*1370*/  SEL R152, RZ, 0x1, P3 ;  /* 0x00000001ff987807 */ /* 0x000fc60001800000 */
[----:B------:R-:W-:Y:S01]  /*1380*/  FMUL.FTZ R119, R110, R119 ;  /* 0x000000776e777220 */ /* 0x000fe20000410000 */
[----:B------:R-:W-:-:S05]  /*1390*/  @P0 PRMT R110, RZ, 0x5410, R100 ;  /* 0x00005410ff6e0816 */ /* 0x000fca0000000064 */
[----:B------:R-:W-:Y:S02]  /*13a0*/  @P0 FADD.FTZ R119, R119, R110 ;  /* 0x0000006e77770221 */ /* 0x000fe40000010000 */
.L_x_4743:
[----:B------:R-:W-:Y:S05]  /*13b0*/  BSYNC B0 ;  /* 0x0000000000007941 */ /* 0x000fea0003800000 */
.L_x_4741:
        /* <DEDUP_REMOVED lines=8> */
.L_x_4752:
        /* <DEDUP_REMOVED lines=12> */
.L_x_4755:
[----:B------:R-:W-:Y:S02]  /*1500*/  IMAD.MOV.U32 R116, RZ, RZ, R142 ;  /* 0x000000ffff747224 */ /* 0x000fe400078e008e */
.L_x_4756:
[----:B------:R-:W-:Y:S05]  /*1510*/  BSYNC B1 ;  /* 0x0000000000017941 */ /* 0x000fea0003800000 */
.L_x_4754:
        /* <DEDUP_REMOVED lines=16> */
.L_x_4760:
[----:B------:R-:W-:Y:S05]  /*1620*/  BSYNC B2 ;  /* 0x0000000000027941 */ /* 0x000fea0003800000 */
.L_x_4759:
        /* <DEDUP_REMOVED lines=44> */
.L_x_4758:
[----:B------:R-:W-:Y:S05]  /*18f0*/  BSYNC B1 ;  /* 0x0000000000017941 */ /* 0x000fea0003800000 */
.L_x_4757:
[----:B------:R-:W0:Y:S01]  /*1900*/  I2F.U32 R108, R116 ;  /* 0x00000074006c7306 */ /* 0x000e220000201000 */
[----:B-----5:R-:W-:Y:S01]  /*1910*/  PRMT R110, RZ, 0x7610, R104 ;  /* 0x00007610ff6e7816 */ /* 0x020fe20000000068 */
[----:B------:R-:W-:-:S04]  /*1920*/  IMAD.MOV.U32 R111, RZ, RZ, 0x2f800000 ;  /* 0x2f800000ff6f7424 */ /* 0x000fc800078e00ff */
[----:B------:R-:W-:-:S04]  /*1930*/  FMUL.FTZ R110, R110, c[0x0][0x1ec] ;  /* 0x00007b006e6e7a20 */ /* 0x000fc80000410000 */
[----:B------:R-:W-:Y:S02]  /*1940*/  FMUL.FTZ R110, R110, c[0x0][0x1e8] ;  /* 0x00007a006e6e7a20 */ /* 0x000fe40000410000 */
[----:B0-----:R-:W-:Y:S01]  /*1950*/  FFMA.FTZ R108, R108, R111, 1.1641532182693481445e-10 ;  /* 0x2f0000006c6c7423 */ /* 0x001fe2000001006f */
[----:B------:R-:W-:-:S04]  /*1960*/  PRMT R111, RZ, 0x7610, R96 ;  /* 0x00007610ff6f7816 */ /* 0x000fc80000000060 */
[----:B------:R-:W-:-:S04]  /*1970*/  FSETP.GTU.FTZ.AND P3, PT, R108, c[0x0][0x1e4], PT ;  /* 0x000079006c007a0b */ /* 0x000fc80003f7c000 */
[----:B------:R-:W-:Y:S02]  /*1980*/  FSEL R110, R110, RZ, !P3 ;  /* 0x000000ff6e6e7208 */ /* 0x000fe40005800000 */
[----:B------:R-:W-:-:S03]  /*1990*/  SEL R153, RZ, 0x1, P3 ;  /* 0x00000001ff997807 */ /* 0x000fc60001800000 */
[----:B------:R-:W-:Y:S01]  /*19a0*/  FMUL.FTZ R118, R110, R111 ;  /* 0x0000006f6e767220 */ /* 0x000fe20000410000 */
[----:B------:R-:W-:-:S05]  /*19b0*/  @P0 PRMT R111, RZ, 0x7610, R100 ;  /* 0x00007610ff6f0816 */ /* 0x000fca0000000064 */
[----:B------:R-:W-:Y:S02]  /*19c0*/  @P0 FADD.FTZ R118, R118, R111 ;  /* 0x0000006f76760221 */ /* 0x000fe40000010000 */
.L_x_4753:
[----:B------:R-:W-:Y:S05]  /*19d0*/  BSYNC B0 ;  /* 0x0000000000007941 */ /* 0x000fea0003800000 */
.L_x_4751:
        /* <DEDUP_REMOVED lines=8> */
.L_x_4762:
        /* <DEDUP_REMOVED lines=12> */
.L_x_4765:
[----:B------:R-:W-:Y:S02]  /*1b20*/  IMAD.MOV.U32 R116, RZ, RZ, R142 ;  /* 0x000000ffff747224 */ /* 0x000fe400078e008e */
.L_x_4766:
[----:B------:R-:W-:Y:S05]  /*1b30*/  BSYNC B1 ;  /* 0x0000000000017941 */ /* 0x000fea0003800000 */
.L_x_4764:
        /* <DEDUP_REMOVED lines=16> */
.L_x_4770:
[----:B------:R-:W-:Y:S05]  /*1c40*/  BSYNC B2 ;  /* 0x0000000000027941 */ /* 0x000fea0003800000 */
.L_x_4769:
        /* <DEDUP_REMOVED lines=44> */
.L_x_4768:
[----:B------:R-:W-:Y:S05]  /*1f10*/  BSYNC B1 ;  /* 0x0000000000017941 */ /* 0x000fea0003800000 */
.L_x_4767:
[----:B------:R-:W0:Y:S01]  /*1f20*/  I2F.U32 R109, R116 ;  /* 0x00000074006d7306 */ /* 0x000e220000201000 */
[----:B------:R-:W-:Y:S01]  /*1f30*/  HFMA2.MMA R112, -RZ, RZ, 0.1171875, 0 ;  /* 0x2f800000ff707435 */ /* 0x000fe200000001ff */
[----:B-----5:R-:W-:Y:S02]  /*1f40*/  PRMT R110, RZ, 0x5410, R105 ;  /* 0x00005410ff6e7816 */ /* 0x020fe40000000069 */
        /* <DEDUP_REMOVED lines=10> */
.L_x_4763:
[----:B------:R-:W-:Y:S05]  /*1ff0*/  BSYNC B0 ;  /* 0x0000000000007941 */ /* 0x000fea0003800000 */
.L_x_4761:
        /* <DEDUP_REMOVED lines=8> */
.L_x_4772:
        /* <DEDUP_REMOVED lines=12> */
.L_x_4775:
[----:B------:R-:W-:Y:S02]  /*2140*/  IMAD.MOV.U32 R122, RZ, RZ, R142 ;  /* 0x000000ffff7a7224 */ /* 0x000fe400078e008e */
.L_x_4776:
[----:B------:R-:W-:Y:S05]  /*2150*/  BSYNC B1 ;  /* 0x0000000000017941 */ /* 0x000fea0003800000 */
.L_x_4774:
        /* <DEDUP_REMOVED lines=16> */
.L_x_4780:
[----:B------:R-:W-:Y:S05]  /*2260*/  BSYNC B2 ;  /* 0x0000000000027941 */ /* 0x000fea0003800000 */
.L_x_4779:
        /* <DEDUP_REMOVED lines=44> */
.L_x_4778:
[----:B------:R-:W-:Y:S05]  /*2530*/  BSYNC B1 ;  /* 0x0000000000017941 */ /* 0x000fea0003800000 */
.L_x_4777:
        /* <DEDUP_REMOVED lines=13> */
.L_x_4773:
[----:B------:R-:W-:Y:S05]  /*2610*/  BSYNC B0 ;  /* 0x0000000000007941 */ /* 0x000fea0003800000 */
.L_x_4771:
        /* <DEDUP_REMOVED lines=8> */
.L_x_4782:
        /* <DEDUP_REMOVED lines=12> */
.L_x_4785:
[----:B------:R-:W-:Y:S02]  /*2760*/  IMAD.MOV.U32 R122, RZ, RZ, R142 ;  /* 0x000000ffff7a7224 */ /* 0x000fe400078e008e */
.L_x_4786:
[----:B------:R-:W-:Y:S05]  /*2770*/  BSYNC B1 ;  /* 0x0000000000017941 */ /* 0x000fea0003800000 */
.L_x_4784:
        /* <DEDUP_REMOVED lines=16> */
.L_x_4790:
[----:B------:R-:W-:Y:S05]  /*2880*/  BSYNC B2 ;  /* 0x0000000000027941 */ /* 0x000fea0003800000 */
.L_x_4789:
        /* <DEDUP_REMOVED lines=44> */
.L_x_4788:
[----:B------:R-:W-:Y:S05]  /*2b50*/  BSYNC B1 ;  /* 0x0000000000017941 */ /* 0x000fea0003800000 */
.L_x_4787:
        /* <DEDUP_REMOVED lines=13> */
.L_x_4783:
[----:B------:R-:W-:Y:S05]  /*2c30*/  BSYNC B0 ;  /* 0x0000000000007941 */ /* 0x000fea0003800000 */
.L_x_4781:
        /* <DEDUP_REMOVED lines=8> */
.L_x_4792:
        /* <DEDUP_REMOVED lines=12> */
.L_x_4795:
[----:B------:R-:W-:Y:S02]  /*2d80*/  MOV R124, R142 ;  /* 0x0000008e007c7202 */ /* 0x000fe40000000f00 */
.L_x_4796:
[----:B------:R-:W-:Y:S05]  /*2d90*/  BSYNC B1 ;  /* 0x0000000000017941 */ /* 0x000fea0003800000 */
.L_x_4794:
        /* <DEDUP_REMOVED lines=16> */
.L_x_4800:
[----:B------:R-:W-:Y:S05]  /*2ea0*/  BSYNC B2 ;  /* 0x0000000000027941 */ /* 0x000fea0003800000 */
.L_x_4799:
        /* <DEDUP_REMOVED lines=44> */
.L_x_4798:
[----:B------:R-:W-:Y:S05]  /*3170*/  BSYNC B1 ;  /* 0x0000000000017941 */ /* 0x000fea0003800000 */
.L_x_4797:
        /* <DEDUP_REMOVED lines=13> */
.L_x_4793:
[----:B------:R-:W-:Y:S05]  /*3250*/  BSYNC B0 ;  /* 0x0000000000007941 */ /* 0x000fea0003800000 */
.L_x_4791:
        /* <DEDUP_REMOVED lines=8> */
.L_x_4802:
        /* <DEDUP_REMOVED lines=12> */
.L_x_4805:
[----:B------:R-:W-:Y:S02]  /*33a0*/  IMAD.MOV.U32 R124, RZ, RZ, R142 ;  /* 0x000000ffff7c7224 */ /* 0x000fe400078e008e */
.L_x_4806:
[----:B------:R-:W-:Y:S05]  /*33b0*/  BSYNC B1 ;  /* 0x0000000000017941 */ /* 0x000fea0003800000 */
.L_x_4804:
        /* <DEDUP_REMOVED lines=16> */
.L_x_4810:
[----:B------:R-:W-:Y:S05]  /*34c0*/  BSYNC B2 ;  /* 0x0000000000027941 */ /* 0x000fea0003800000 */
.L_x_4809:
        /* <DEDUP_REMOVED lines=44> */
.L_x_4808:
[----:B------:R-:W-:Y:S05]  /*3790*/  BSYNC B1 ;  /* 0x0000000000017941 */ /* 0x000fea0003800000 */
.L_x_4807:
        /* <DEDUP_REMOVED lines=13> */
.L_x_4803:
[----:B------:R-:W-:Y:S05]  /*3870*/  BSYNC B0 ;  /* 0x0000000000007941 */ /* 0x000fea0003800000 */
.L_x_4801:
        /* <DEDUP_REMOVED lines=8> */
.L_x_4812:
        /* <DEDUP_REMOVED lines=12> */
.L_x_4815:
[----:B------:R-:W-:Y:S02]  /*39c0*/  IMAD.MOV.U32 R126, RZ, RZ, R142 ;  /* 0x000000ffff7e7224 */ /* 0x000fe400078e008e */
.L_x_4816:
[----:B------:R-:W-:Y:S05]  /*39d0*/  BSYNC B1 ;  /* 0x0000000000017941 */ /* 0x000fea0003800000 */
.L_x_4814:
        /* <DEDUP_REMOVED lines=16> */
.L_x_4820:
[----:B------:R-:W-:Y:S05]  /*3ae0*/  BSYNC B2 ;  /* 0x0000000000027941 */ /* 0x000fea0003800000 */
.L_x_4819:
        /* <DEDUP_REMOVED lines=44> */
.L_x_4818:
[----:B------:R-:W-:Y:S05]  /*3db0*/  BSYNC B1 ;  /* 0x0000000000017941 */ /* 0x000fea0003800000 */
.L_x_4817:
        /* <DEDUP_REMOVED lines=13> */
.L_x_4813:
[----:B------:R-:W-:Y:S05]  /*3e90*/  BSYNC B0 ;  /* 0x0000000000007941 */ /* 0x000fea0003800000 */
.L_x_4811:
[----:B------:R-:W-:Y:S01]  /*3ea0*/  IMAD.MOV.U32 R164, RZ, RZ, 0x10 ;  /* 0x00000010ffa47424 */ /* 0x000fe200078e00ff */
[----:B------:R-:W-:Y:S01]  /*3eb0*/  F2FP.BF16.PACK_AB R111, R112, R113 ;  /* 0x00000071706f723e */ /* 0x000fe200000010ff */
[----:B------:R-:W-:Y:S01]  /*3ec0*/  BSSY B0, `(.L_x_4821) ;  /* 0x000001f000007945 */ /* 0x000fe20003800000 */
[----:B------:R-:W-:Y:S01]  /*3ed0*/  F2FP.BF16.PACK_AB R110, R114, R115 ;  /* 0x00000073726e723e */ /* 0x000fe200000010ff */
[-C--:B------:R-:W-:Y:S01]  /*3ee0*/  IMAD.WIDE.U32 R126, R247, R164.reuse, c[0x0][0x188] ;  /* 0x00006200f77e7625 */ /* 0x080fe200078e00a4 */
[----:B------:R-:W-:Y:S02]  /*3ef0*/  F2FP.BF16.PACK_AB R109, R116, R117 ;  /* 0x00000075746d723e */ /* 0x000fe400000010ff */
[----:B------:R-:W-:Y:S02]  /*3f00*/  F2FP.BF16.PACK_AB R108, R118, R119 ;  /* 0x00000077766c723e */ /* 0x000fe400000010ff */
[----:B------:R-:W-:Y:S02]  /*3f10*/  IADD3 R171, R245, 0x80, RZ ;  /* 0x00000080f5ab7810 */ /* 0x000fe40007ffe0ff */
        /* <DEDUP_REMOVED lines=25> */
.L_x_4822:
[----:B------:R-:W-:Y:S05]  /*40b0*/  BSYNC B0 ;  /* 0x0000000000007941 */ /* 0x000fea0003800000 */
.L_x_4821:
        /* <DEDUP_REMOVED lines=10> */
.L_x_4824:
        /* <DEDUP_REMOVED lines=12> */
.L_x_4827:
[----:B------:R-:W-:Y:S02]  /*4220*/  MOV R152, R142 ;  /* 0x0000008e00987202 */ /* 0x000fe40000000f00 */
.L_x_4828:
[----:B------:R-:W-:Y:S05]  /*4230*/  BSYNC B1 ;  /* 0x0000000000017941 */ /* 0x000fea0003800000 */
.L_x_4826:
        /* <DEDUP_REMOVED lines=16> */
.L_x_4832:
[----:B------:R-:W-:Y:S05]  /*4340*/  BSYNC B2 ;  /* 0x0000000000027941 */ /* 0x000fea0003800000 */
.L_x_4831:
[----:B------:R-:W-:Y:S01]  /*4350*/  IMAD.HI.U32 R109, R134, -0x326172a9, RZ ;  /* 0xcd9e8d57866d7827 */ /* 0x000fe200078e00ff */
[----:B------:R-:W-:-:S03]  /*4360*/  LOP3.LUT R108, R108, UR5, R139, 0x96, !PT ;  /* 0x000000056c6c7c12 */ /* 0x000fc6000f8e968b */
[----:B-1----:R-:W-:Y:S01]  /*4370*/  IMAD R123, R134, -0x326172a9, RZ ;  /* 0xcd9e8d57867b7824 */ /* 0x002fe200078e02ff */
        /* <DEDUP_REMOVED lines=41> */
.L_x_4830:
[----:B------:R-:W-:Y:S05]  /*4610*/  BSYNC B1 ;  /* 0x0000000000017941 */ /* 0x000fea0003800000 */
.L_x_4829:
        /* <DEDUP_REMOVED lines=11> */
[----:B------:R-:W-:Y:S02]  /*46d0*/  @P0 PRMT R110, RZ, 0x5410, R100 ;  /* 0x00005410ff6e0816 */ /* 0x000fe40000000064 */
[----:B------:R-:W-:-:S03]  /*46e0*/  PRMT R152, R109, 0x7610, R152 ;  /* 0x000076106d987816 */ /* 0x000fc60000000098 */
[----:B------:R-:W-:Y:S02]  /*46f0*/  @P0 FADD.FTZ R165, R110, R165 ;  /* 0x000000a56ea50221 */ /* 0x000fe40000010000 */
.L_x_4825:
[----:B------:R-:W-:Y:S05]  /*4700*/  BSYNC B0 ;  /* 0x0000000000007941 */ /* 0x000fea0003800000 */
.L_x_4823:
        /* <DEDUP_REMOVED lines=8> */
.L_x_4834:
        /* <DEDUP_REMOVED lines=12> */
.L_x_4837:
[----:B------:R-:W-:Y:S02]  /*4850*/  IMAD.MOV.U32 R153, RZ, RZ, R142 ;  /* 0x000000ffff997224 */ /* 0x000fe400078e008e */
.L_x_4838:
[----:B------:R-:W-:Y:S05]  /*4860*/  BSYNC B1 ;  /* 0x0000000000017941 */ /* 0x000fea0003800000 */
.L_x_4836:
        /* <DEDUP_REMOVED lines=16> */
.L_x_4842:
[----:B------:R-:W-:Y:S05]  /*4970*/  BSYNC B2 ;  /* 0x0000000000027941 */ /* 0x000fea0003800000 */
.L_x_4841:
        /* <DEDUP_REMOVED lines=40> */
[----:B------:R-:W-:-:S03]  /*4c00*/  LOP3.LUT R140, R123, UR25, R140, 0x96, !PT ;  /* 0x000000197b8c7c12 */ /* 0x000fc6000f8e968c */
[----:B------:R-:W-:Y:S01]  /*4c10*/  IMAD.MOV.U32 R142, RZ, RZ, R122 ;  /* 0x000000ffff8e7224 */ /* 0x000fe200078e007a */
[----:B------:R-:W-:Y:S01]  /*4c20*/  LOP3.LUT R141, R111, UR26, R108, 0x96, !PT ;  /* 0x0000001a6f8d7c12 */ /* 0x000fe2000f8e966c */
[----:B------:R-:W-:Y:S02]  /*4c30*/  IMAD.MOV.U32 R144, RZ, RZ, R110 ;  /* 0x000000ffff907224 */ /* 0x000fe400078e006e */
.L_x_4840:
[----:B------:R-:W-:Y:S05]  /*4c40*/  BSYNC B1 ;  /* 0x0000000000017941 */ /* 0x000fea0003800000 */
.L_x_4839:
        /* <DEDUP_REMOVED lines=8> */
[----:B------:R-:W-:Y:S02]  /*4cd0*/  PRMT R110, RZ, 0x7610, R92 ;  /* 0x00007610ff6e7816 */ /* 0x000fe4000000005c */
[----:B------:R-:W-:-:S03]  /*4ce0*/  SEL R108, RZ, 0x1, P3 ;  /* 0x00000001ff6c7807 */ /* 0x000fc60001800000 */
[----:B------:R-:W-:Y:S01]  /*4cf0*/  FMUL.FTZ R163, R163, R110 ;  /* 0x0000006ea3a37220 */ /* 0x000fe20000410000 */
[----:B------:R-:W-:Y:S02]  /*4d00*/  @P0 PRMT R110, RZ, 0x7610, R100 ;  /* 0x00007610ff6e0816 */ /* 0x000fe40000000064 */
[----:B------:R-:W-:-:S03]  /*4d10*/  PRMT R153, R108, 0x7610, R153 ;  /* 0x000076106c997816 */ /* 0x000fc60000000099 */
[----:B------:R-:W-:Y:S02]  /*4d20*/  @P0 FADD.FTZ R163, R110, R163 ;  /* 0x000000a36ea30221 */ /* 0x000fe40000010000 */
.L_x_4835:
[----:B------:R-:W-:Y:S05]  /*4d30*/  BSYNC B0 ;  /* 0x0000000000007941 */ /* 0x000fea0003800000 */
.L_x_4833:
        /* <DEDUP_REMOVED lines=8> */
.L_x_4844:
        /* <DEDUP_REMOVED lines=12> */
.L_x_4847:
[----:B------:R-:W-:Y:S02]  /*4e80*/  IMAD.MOV.U32 R126, RZ, RZ, R142 ;  /* 0x000000ffff7e7224 */ /* 0x000fe400078e008e */
.L_x_4848:
[----:B------:R-:W-:Y:S05]  /*4e90*/  BSYNC B1 ;  /* 0x0000000000017941 */ /* 0x000fea0003800000 */
.L_x_4846:
        /* <DEDUP_REMOVED lines=16> */
.L_x_4852:
[----:B------:R-:W-:Y:S05]  /*4fa0*/  BSYNC B2 ;  /* 0x0000000000027941 */ /* 0x000fea0003800000 */
.L_x_4851:
[----:B------:R-:W-:Y:S01]  /*4fb0*/  IMAD.HI.U32 R109, R134, -0x326172a9, RZ ;  /* 0xcd9e8d57866d7827 */ /* 0x000fe200078e00ff */
[----:B------:R-:W-:-:S03]  /*4fc0*/  LOP3.LUT R108, R108, UR5, R139, 0x96, !PT ;  /* 0x000000056c6c7c12 */ /* 0x000fc6000f8e968b */
[----:B------:R-:W-:Y:S01]  /*4fd0*/  IMAD R111, R134, -0x326172a9, RZ ;  /* 0xcd9e8d57866f7824 */ /* 0x000fe200078e02ff */
[----:B------:R-:W-:Y:S01]  /*4fe0*/  LOP3.LUT R109, R109, UR4, R136, 0x96, !PT ;  /* 0x000000046d6d7c12 */ /* 0x000fe2000f8e9688 */
[----:B-1----:R-:W-:-:S04]  /*4ff0*/  IMAD.WIDE.U32 R122, R108, -0x326172a9, RZ ;  /* 0xcd9e8d576c7a7825 */ /* 0x002fc800078e00ff */
        /* <DEDUP_REMOVED lines=39> */
.L_x_4850:
[----:B------:R-:W-:Y:S05]  /*5270*/  BSYNC B1 ;  /* 0x0000000000017941 */ /* 0x000fea0003800000 */
.L_x_4849:
[----:B------:R-:W0:Y:S01]  /*5280*/  I2F.U32 R109, R126 ;  /* 0x0000007e006d7306 */ /* 0x000e220000201000 */
[----:B------:R-:W-:Y:S01]  /*5290*/  HFMA2.MMA R110, -RZ, RZ, 0.1171875, 0 ;  /* 0x2f800000ff6e7435 */ /* 0x000fe200000001ff */
[----:B-----5:R-:W-:-:S05]  /*52a0*/  PRMT R111, RZ, 0x5410, R105 ;  /* 0x00005410ff6f7816 */ /* 0x020fca0000000069 */
        /* <DEDUP_REMOVED lines=10> */
.L_x_4845:
[----:B------:R-:W-:Y:S05]  /*5350*/  BSYNC B0 ;  /* 0x0000000000007941 */ /* 0x000fea0003800000 */
.L_x_4843:
        /* <DEDUP_REMOVED lines=8> */
.L_x_4854:
        /* <DEDUP_REMOVED lines=12> */
.L_x_4857:
[----:B------:R-:W-:Y:S02]  /*54a0*/  IMAD.MOV.U32 R155, RZ, RZ, R142 ;  /* 0x000000ffff9b7224 */ /* 0x000fe400078e008e */
.L_x_4858:
[----:B------:R-:W-:Y:S05]  /*54b0*/  BSYNC B1 ;  /* 0x0000000000017941 */ /* 0x000fea0003800000 */
.L_x_4856:
        /* <DEDUP_REMOVED lines=16> */
.L_x_4862:
[----:B------:R-:W-:Y:S05]  /*55c0*/  BSYNC B2 ;  /* 0x0000000000027941 */ /* 0x000fea0003800000 */
.L_x_4861:
        /* <DEDUP_REMOVED lines=44> */
.L_x_4860:
[----:B------:R-:W-:Y:S05]  /*5890*/  BSYNC B1 ;  /* 0x0000000000017941 */ /* 0x000fea0003800000 */
.L_x_4859:
        /* <DEDUP_REMOVED lines=14> */
.L_x_4855:
[----:B------:R-:W-:Y:S05]  /*5980*/  BSYNC B0 ;  /* 0x0000000000007941 */ /* 0x000fea0003800000 */
.L_x_4853:
        /* <DEDUP_REMOVED lines=8> */
.L_x_4864:
        /* <DEDUP_REMOVED lines=12> */
.L_x_4867:
[----:B------:R-:W-:Y:S02]  /*5ad0*/  IMAD.MOV.U32 R156, RZ, RZ, R142 ;  /* 0x000000ffff9c7224 */ /* 0x000fe400078e008e */
.L_x_4868:
[----:B------:R-:W-:Y:S05]  /*5ae0*/  BSYNC B1 ;  /* 0x0000000000017941 */ /* 0x000fea0003800000 */
.L_x_4866:
        /* <DEDUP_REMOVED lines=16> */
.L_x_4872:
[----:B------:R-:W-:Y:S05]  /*5bf0*/  BSYNC B2 ;  /* 0x0000000000027941 */ /* 0x000fea0003800000 */
.L_x_4871:
[----:B------:R-:W-:Y:S01]  /*5c00*/  IMAD.HI.U32 R109, R134, -0x326172a9, RZ ;  /* 0xcd9e8d57866d7827 */ /* 0x000fe200078e00ff */
[----:B------:R-:W-:-:S03]  /*5c10*/  LOP3.LUT R108, R108, UR5, R139, 0x96, !PT ;  /* 0x000000056c6c7c12 */ /* 0x000fc6000f8e968b */
[----:B------:R-:W-:Y:S01]  /*5c20*/  IMAD R111, R134, -0x326172a9, RZ ;  /* 0xcd9e8d57866f7824 */ /* 0x000fe200078e02ff */
[----:B-1----:R-:W-:Y:S01]  /*5c30*/  LOP3.LUT R122, R109, UR4, R136, 0x96, !PT ;  /* 0x000000046d7a7c12 */ /* 0x002fe2000f8e9688 */
        /* <DEDUP_REMOVED lines=40> */
.L_x_4870:
[----:B------:R-:W-:Y:S05]  /*5ec0*/  BSYNC B1 ;  /* 0x0000000000017941 */ /* 0x000fea0003800000 */
.L_x_4869:
        /* <DEDUP_REMOVED lines=8> */
[----:B-1----:R-:W-:Y:S02]  /*5f50*/  FSEL R125, R111, RZ, !P3 ;  /* 0x000000ff6f7d7208 */ /* 0x002fe40005800000 */
[----:B------:R-:W-:-:S03]  /*5f60*/  SEL R109, RZ, 0x1, P3 ;  /* 0x00000001ff6d7807 */ /* 0x000fc60001800000 */
[----:B------:R-:W-:Y:S01]  /*5f70*/  FMUL.FTZ R125, R125, R110 ;  /* 0x0000006e7d7d7220 */ /* 0x000fe20000410000 */
[----:B------:R-:W-:Y:S02]  /*5f80*/  @P0 PRMT R110, RZ, 0x5410, R102 ;  /* 0x00005410ff6e0816 */ /* 0x000fe40000000066 */
[----:B------:R-:W-:-:S03]  /*5f90*/  PRMT R156, R109, 0x7610, R156 ;  /* 0x000076106d9c7816 */ /* 0x000fc6000000009c */
[----:B------:R-:W-:Y:S02]  /*5fa0*/  @P0 FADD.FTZ R125, R110, R125 ;  /* 0x0000007d6e7d0221 */ /* 0x000fe40000010000 */
.L_x_4865:
[----:B------:R-:W-:Y:S05]  /*5fb0*/  BSYNC B0 ;  /* 0x0000000000007941 */ /* 0x000fea0003800000 */
.L_x_4863:
        /* <DEDUP_REMOVED lines=8> */
.L_x_4874:
        /* <DEDUP_REMOVED lines=12> */
.L_x_4877:
[----:B------:R-:W-:Y:S02]  /*6100*/  MOV R157, R142 ;  /* 0x0000008e009d7202 */ /* 0x000fe40000000f00 */
.L_x_4878:
[----:B------:R-:W-:Y:S05]  /*6110*/  BSYNC B1 ;  /* 0x0000000000017941 */ /* 0x000fea0003800000 */
.L_x_4876:
        /* <DEDUP_REMOVED lines=16> */
.L_x_4882:
[----:B------:R-:W-:Y:S05]  /*6220*/  BSYNC B2 ;  /* 0x0000000000027941 */ /* 0x000fea0003800000 */
.L_x_4881:
        /* <DEDUP_REMOVED lines=44> */
.L_x_4880:
[----:B------:R-:W-:Y:S05]  /*64f0*/  BSYNC B1 ;  /* 0x0000000000017941 */ /* 0x000fea0003800000 */
.L_x_4879:
        /* <DEDUP_REMOVED lines=14> */
.L_x_4875:
[----:B------:R-:W-:Y:S05]  /*65e0*/  BSYNC B0 ;  /* 0x0000000000007941 */ /* 0x000fea0003800000 */
.L_x_4873:
        /* <DEDUP_REMOVED lines=8> */
.L_x_4884:
        /* <DEDUP_REMOVED lines=12> */
.L_x_4887:
[----:B------:R-:W-:Y:S02]  /*6730*/  IMAD.MOV.U32 R158, RZ, RZ, R142 ;  /* 0x000000ffff9e7224 */ /* 0x000fe400078e008e */
.L_x_4888:
[----:B------:R-:W-:Y:S05]  /*6740*/  BSYNC B1 ;  /* 0x0000000000017941 */ /* 0x000fea0003800000 */
.L_x_4886:
        /* <DEDUP_REMOVED lines=16> */
.L_x_4892:
[----:B------:R-:W-:Y:S05]  /*6850*/  BSYNC B2 ;  /* 0x0000000000027941 */ /* 0x000fea0003800000 */
.L_x_4891:
        /* <DEDUP_REMOVED lines=44> */
.L_x_4890:
[----:B------:R-:W-:Y:S05]  /*6b20*/  BSYNC B1 ;  /* 0x0000000000017941 */ /* 0x000fea0003800000 */
.L_x_4889:
        /* <DEDUP_REMOVED lines=14> */
.L_x_4885:
[----:B------:R-:W-:Y:S05]  /*6c10*/  BSYNC B0 ;  /* 0x0000000000007941 */ /* 0x000fea0003800000 */
.L_x_4883:
        /* <DEDUP_REMOVED lines=8> */
.L_x_4894:
        /* <DEDUP_REMOVED lines=12> */
.L_x_4897:
[----:B------:R-:W-:Y:S02]  /*6d60*/  IMAD.MOV.U32 R159, RZ, RZ, R142 ;  /* 0x000000ffff9f7224 */ /* 0x000fe400078e008e */
.L_x_4898:
[----:B------:R-:W-:Y:S05]  /*6d70*/  BSYNC B1 ;  /* 0x0000000000017941 */ /* 0x000fea0003800000 */
.L_x_4896:
        /* <DEDUP_REMOVED lines=16> */
.L_x_4902:
[----:B------:R-:W-:Y:S05]  /*6e80*/  BSYNC B2 ;  /* 0x0000000000027941 */ /* 0x000fea0003800000 */
.L_x_4901:
        /* <DEDUP_REMOVED lines=44> */
.L_x_4900:
[----:B------:R-:W-:Y:S05]  /*7150*/  BSYNC B1 ;  /* 0x0000000000017941 */ /* 0x000fea0003800000 */
.L_x_4899:
        /* <DEDUP_REMOVED lines=14> */
.L_x_4895:
[----:B------:R-:W-:Y:S05]  /*7240*/  BSYNC B0 ;  /* 0x0000000000007941 */ /* 0x000fea0003800000 */
.L_x_4893:
[-C--:B------:R-:W-:Y:S01]  /*7250*/  IMAD.WIDE.U32 R168, R169, R164.reuse, c[0x0][0x188] ;  /* 0x00006200a9a87625 */ /* 0x080fe200078e00a4 */
[----:B------:R-:W-:Y:S01]  /*7260*/  F2FP.BF16.PACK_AB R111, R122, R123 ;  /* 0x0000007b7a6f723e */ /* 0x000fe200000010ff */
[----:B------:R-:W-:Y:S01]  /*7270*/  BSSY B0, `(.L_x_4903) ;  /* 0x000001e000007945 */ /* 0x000fe20003800000 */
[----:B------:R-:W-:Y:S02]  /*7280*/  F2FP.BF16.PACK_AB R110, R124, R125 ;  /* 0x0000007d7c6e723e */ /* 0x000fe400000010ff */
        /* <DEDUP_REMOVED lines=28> */
.L_x_4904:
[----:B------:R-:W-:Y:S05]  /*7450*/  BSYNC B0 ;  /* 0x0000000000007941 */ /* 0x000fea0003800000 */
.L_x_4903:
        /* <DEDUP_REMOVED lines=10> */
.L_x_4906:
        /* <DEDUP_REMOVED lines=12> */
.L_x_4909:
[----:B------:R-:W-:Y:S02]  /*75c0*/  IMAD.MOV.U32 R152, RZ, RZ, R142 ;  /* 0x000000ffff987224 */ /* 0x000fe400078e008e */
.L_x_4910:
[----:B------:R-:W-:Y:S05]  /*75d0*/  BSYNC B1 ;  /* 0x0000000000017941 */ /* 0x000fea0003800000 */
.L_x_4908:
        /* <DEDUP_REMOVED lines=16> */
.L_x_4914:
[----:B------:R-:W-:Y:S05]  /*76e0*/  BSYNC B2 ;  /* 0x0000000000027941 */ /* 0x000fea0003800000 */
.L_x_4913:
[----:B------:R-:W-:Y:S01]  /*76f0*/  IMAD.HI.U32 R109, R134, -0x326172a9, RZ ;  /* 0xcd9e8d57866d7827 */ /* 0x000fe200078e00ff */
[----:B------:R-:W-:-:S03]  /*7700*/  LOP3.LUT R108, R108, UR5, R139, 0x96, !PT ;  /* 0x000000056c6c7c12 */ /* 0x000fc6000f8e968b */
[----:B------:R-:W-:Y:S01]  /*7710*/  IMAD R111, R134, -0x326172a9, RZ ;  /* 0xcd9e8d57866f7824 */ /* 0x000fe200078e02ff */
[----:B-1----:R-:W-:Y:S01]  /*7720*/  LOP3.LUT R160, R109, UR4, R136, 0x96, !PT ;  /* 0x000000046da07c12 */ /* 0x002fe2000f8e9688 */
        /* <DEDUP_REMOVED lines=40> */
.L_x_4912:
[----:B------:R-:W-:Y:S05]  /*79b0*/  BSYNC B1 ;  /* 0x0000000000017941 */ /* 0x000fea0003800000 */
.L_x_4911:
        /* <DEDUP_REMOVED lines=14> */
.L_x_4907:
[----:B------:R-:W-:Y:S05]  /*7aa0*/  BSYNC B0 ;  /* 0x0000000000007941 */ /* 0x000fea0003800000 */
.L_x_4905:
        /* <DEDUP_REMOVED lines=8> */
.L_x_4916:
        /* <DEDUP_REMOVED lines=12> */
.L_x_4919:
[----:B------:R-:W-:Y:S02]  /*7bf0*/  IMAD.MOV.U32 R153, RZ, RZ, R142 ;  /* 0x000000ffff997224 */ /* 0x000fe400078e008e */
.L_x_4920:
[----:B------:R-:W-:Y:S05]  /*7c00*/  BSYNC B1 ;  /* 0x0000000000017941 */ /* 0x000fea0003800000 */
.L_x_4918:
        /* <DEDUP_REMOVED lines=16> */
.L_x_4924:
[----:B------:R-:W-:Y:S05]  /*7d10*/  BSYNC B2 ;  /* 0x0000000000027941 */ /* 0x000fea0003800000 */
.L_x_4923:
        /* <DEDUP_REMOVED lines=44> */
.L_x_4922:
[----:B------:R-:W-:Y:S05]  /*7fe0*/  BSYNC B1 ;  /* 0x0000000000017941 */ /* 0x000fea0003800000 */
.L_x_4921:
        /* <DEDUP_REMOVED lines=14> */
.L_x_4917:
[----:B------:R-:W-:Y:S05]  /*80d0*/  BSYNC B0 ;  /* 0x0000000000007941 */ /* 0x000fea0003800000 */
.L_x_4915:
        /* <DEDUP_REMOVED lines=8> */
.L_x_4926:
        /* <DEDUP_REMOVED lines=12> */
.L_x_4929:
[----:B------:R-:W-:Y:S02]  /*8220*/  IMAD.MOV.U32 R154, RZ, RZ, R142 ;  /* 0x000000ffff9a7224 */ /* 0x000fe400078e008e */
.L_x_4930:
[----:B------:R-:W-:Y:S05]  /*8230*/  BSYNC B1 ;  /* 0x0000000000017941 */ /* 0x000fea0003800000 */
.L_x_4928:
        /* <DEDUP_REMOVED lines=16> */
.L_x_4934:
[----:B------:R-:W-:Y:S05]  /*8340*/  BSYNC B2 ;  /* 0x0000000000027941 */ /* 0x000fea0003800000 */
.L_x_4933:
        /* <DEDUP_REMOVED lines=44> */
.L_x_4932:
[----:B------:R-:W-:Y:S05]  /*8610*/  BSYNC B1 ;  /* 0x0000000000017941 */ /* 0x000fea0003800000 */
.L_x_4931:
        /* <DEDUP_REMOVED lines=14> */
.L_x_4927:
[----:B------:R-:W-:Y:S05]  /*8700*/  BSYNC B0 ;  /* 0x0000000000007941 */ /* 0x000fea0003800000 */
.L_x_4925:
        /* <DEDUP_REMOVED lines=8> */
.L_x_4936:
        /* <DEDUP_REMOVED lines=12> */
.L_x_4939:
[----:B------:R-:W-:Y:S02]  /*8850*/  IMAD.MOV.U32 R155, RZ, RZ, R142 ;  /* 0x000000ffff9b7224 */ /* 0x000fe400078e008e */
.L_x_4940:
[----:B------:R-:W-:Y:S05]  /*8860*/  BSYNC B1 ;  /* 0x0000000000017941 */ /* 0x000fea0003800000 */
.L_x_4938:
        /* <DEDUP_REMOVED lines=16> */
.L_x_4944:
[----:B------:R-:W-:Y:S05]  /*8970*/  BSYNC B2 ;  /* 0x0000000000027941 */ /* 0x000fea0003800000 */
.L_x_4943:
        /* <DEDUP_REMOVED lines=44> */
.L_x_4942:
[----:B------:R-:W-:Y:S05]  /*8c40*/  BSYNC B1 ;  /* 0x0000000000017941 */ /* 0x000fea0003800000 */
.L_x_4941:
        /* <DEDUP_REMOVED lines=14> */
.L_x_4937:
[----:B------:R-:W-:Y:S05]  /*8d30*/  BSYNC B0 ;  /* 0x0000000000007941 */ /* 0x000fea0003800000 */
.L_x_4935:
        /* <DEDUP_REMOVED lines=8> */
.L_x_4946:
        /* <DEDUP_REMOVED lines=12> */
.L_x_4949:
[----:B------:R-:W-:Y:S02]  /*8e80*/  MOV R156, R142 ;  /* 0x0000008e009c7202 */ /* 0x000fe40000000f00 */
.L_x_4950:
[----:B------:R-:W-:Y:S05]  /*8e90*/  BSYNC B1 ;  /* 0x0000000000017941 */ /* 0x000fea0003800000 */
.L_x_4948:
        /* <DEDUP_REMOVED lines=16> */
.L_x_4954:
[----:B------:R-:W-:Y:S05]  /*8fa0*/  BSYNC B2 ;  /* 0x0000000000027941 */ /* 0x000fea0003800000 */
.L_x_4953:
        /* <DEDUP_REMOVED lines=44> */
.L_x_4952:
[----:B------:R-:W-:Y:S05]  /*9270*/  BSYNC B1 ;  /* 0x0000000000017941 */ /* 0x000fea0003800000 */
.L_x_4951:
        /* <DEDUP_REMOVED lines=14> */
.L_x_4947:
[----:B------:R-:W-:Y:S05]  /*9360*/  BSYNC B0 ;  /* 0x0000000000007941 */ /* 0x000fea0003800000 */
.L_x_4945:
        /* <DEDUP_REMOVED lines=8> */
.L_x_4956:
        /* <DEDUP_REMOVED lines=12> */
.L_x_4959:
[----:B------:R-:W-:Y:S02]  /*94b0*/  IMAD.MOV.U32 R157, RZ, RZ, R142 ;  /* 0x000000ffff9d7224 */ /* 0x000fe400078e008e */
.L_x_4960:
[----:B------:R-:W-:Y:S05]  /*94c0*/  BSYNC B1 ;  /* 0x0000000000017941 */ /* 0x000fea0003800000 */
.L_x_4958:
        /* <DEDUP_REMOVED lines=16> */
.L_x_4964:
[----:B------:R-:W-:Y:S05]  /*95d0*/  BSYNC B2 ;  /* 0x0000000000027941 */ /* 0x000fea0003800000 */
.L_x_4963:
        /* <DEDUP_REMOVED lines=44> */
.L_x_4962:
[----:B------:R-:W-:Y:S05]  /*98a0*/  BSYNC B1 ;  /* 0x0000000000017941 */ /* 0x000fea0003800000 */
.L_x_4961:
        /* <DEDUP_REMOVED lines=14> */
.L_x_4957:
[----:B------:R-:W-:Y:S05]  /*9990*/  BSYNC B0 ;  /* 0x0000000000007941 */ /* 0x000fea0003800000 */
.L_x_4955:
        /* <DEDUP_REMOVED lines=8> */
.L_x_4966:
        /* <DEDUP_REMOVED lines=12> */
.L_x_4969:
[----:B------:R-:W-:Y:S02]  /*9ae0*/  IMAD.MOV.U32 R158, RZ, RZ, R142 ;  /* 0x000000ffff9e7224 */ /* 0x000fe400078e008e */
.L_x_4970:
[----:B------:R-:W-:Y:S05]  /*9af0*/  BSYNC B1 ;  /* 0x0000000000017941 */ /* 0x000fea0003800000 */
.L_x_4968:
        /* <DEDUP_REMOVED lines=16> */
.L_x_4974:
[----:B------:R-:W-:Y:S05]  /*9c00*/  BSYNC B2 ;  /* 0x0000000000027941 */ /* 0x000fea0003800000 */
.L_x_4973:
        /* <DEDUP_REMOVED lines=44> */
.L_x_4972:
[----:B------:R-:W-:Y:S05]  /*9ed0*/  BSYNC B1 ;  /* 0x0000000000017941 */ /* 0x000fea0003800000 */
.L_x_4971:
        /* <DEDUP_REMOVED lines=14> */
.L_x_4967:
[----:B------:R-:W-:Y:S05]  /*9fc0*/  BSYNC B0 ;  /* 0x0000000000007941 */ /* 0x000fea0003800000 */
.L_x_4965:
        /* <DEDUP_REMOVED lines=8> */
.L_x_4976:
        /* <DEDUP_REMOVED lines=12> */
.L_x_4979:
[----:B------:R-:W-:Y:S02]  /*a110*/  IMAD.MOV.U32 R159, RZ, RZ, R142 ;  /* 0x000000ffff9f7224 */ /* 0x000fe400078e008e */
.L_x_4980:
[----:B------:R-:W-:Y:S05]  /*a120*/  BSYNC B1 ;  /* 0x0000000000017941 */ /* 0x000fea0003800000 */
.L_x_4978:
        /* <DEDUP_REMOVED lines=16> */
.L_x_4984:
[----:B------:R-:W-:Y:S05]  /*a230*/  BSYNC B2 ;  /* 0x0000000000027941 */ /* 0x000fea0003800000 */
.L_x_4983:
        /* <DEDUP_REMOVED lines=44> */
.L_x_4982:
[----:B------:R-:W-:Y:S05]  /*a500*/  BSYNC B1 ;  /* 0x0000000000017941 */ /* 0x000fea0003800000 */
.L_x_4981:
        /* <DEDUP_REMOVED lines=8> */
[----:B------:R-:W-:Y:S02]  /*a590*/  PRMT R110, RZ, 0x7610, R91 ;  /* 0x00007610ff6e7816 */ /* 0x000fe4000000005b */
[----:B------:R-:W-:-:S03]  /*a5a0*/  SEL R108, RZ, 0x1, P3 ;  /* 0x00000001ff6c7807 */ /* 0x000fc60001800000 */
[----:B------:R-:W-:Y:S01]  /*a5b0*/  FMUL.FTZ R167, R167, R110 ;  /* 0x0000006ea7a77220 */ /* 0x000fe20000410000 */
[----:B------:R-:W-:Y:S02]  /*a5c0*/  @P0 PRMT R110, RZ, 0x7610, R103 ;  /* 0x00007610ff6e0816 */ /* 0x000fe40000000067 */
[----:B------:R-:W-:-:S03]  /*a5d0*/  PRMT R159, R108, 0x7610, R159 ;  /* 0x000076106c9f7816 */ /* 0x000fc6000000009f */
[----:B------:R-:W-:Y:S02]  /*a5e0*/  @P0 FADD.FTZ R167, R110, R167 ;  /* 0x000000a76ea70221 */ /* 0x000fe40000010000 */
.L_x_4977:
[----:B------:R-:W-:Y:S05]  /*a5f0*/  BSYNC B0 ;  /* 0x0000000000007941 */ /* 0x000fea0003800000 */
.L_x_4975:
        /* <DEDUP_REMOVED lines=32> */
.L_x_4986:
[----:B------:R-:W-:Y:S05]  /*a800*/  BSYNC B0 ;  /* 0x0000000000007941 */ /* 0x000fea0003800000 */
.L_x_4985:
        /* <DEDUP_REMOVED lines=10> */
.L_x_4988:
        /* <DEDUP_REMOVED lines=12> */
.L_x_4991:
[----:B------:R-:W-:Y:S02]  /*a970*/  IMAD.MOV.U32 R152, RZ, RZ, R142 ;  /* 0x000000ffff987224 */ /* 0x000fe400078e008e */
.L_x_4992:
[----:B------:R-:W-:Y:S05]  /*a980*/  BSYNC B1 ;  /* 0x0000000000017941 */ /* 0x000fea0003800000 */
.L_x_4990:
        /* <DEDUP_REMOVED lines=16> */
.L_x_4996:
[----:B------:R-:W-:Y:S05]  /*aa90*/  BSYNC B2 ;  /* 0x0000000000027941 */ /* 0x000fea0003800000 */
.L_x_4995:
        /* <DEDUP_REMOVED lines=44> */
.L_x_4994:
[----:B------:R-:W-:Y:S05]  /*ad60*/  BSYNC B1 ;  /* 0x0000000000017941 */ /* 0x000fea0003800000 */
.L_x_4993:
        /* <DEDUP_REMOVED lines=14> */
.L_x_4989:
[----:B------:R-:W-:Y:S05]  /*ae50*/  BSYNC B0 ;  /* 0x0000000000007941 */ /* 0x000fea0003800000 */
.L_x_4987:
        /* <DEDUP_REMOVED lines=8> */
.L_x_4998:
        /* <DEDUP_REMOVED lines=12> */
.L_x_5001:
[----:B------:R-:W-:Y:S02]  /*afa0*/  IMAD.MOV.U32 R153, RZ, RZ, R142 ;  /* 0x000000ffff997224 */ /* 0x000fe400078e008e */
.L_x_5002:
[----:B------:R-:W-:Y:S05]  /*afb0*/  BSYNC B1 ;  /* 0x0000000000017941 */ /* 0x000fea0003800000 */
.L_x_5000:
        /* <DEDUP_REMOVED lines=16> */
.L_x_5006:
[----:B------:R-:W-:Y:S05]  /*b0c0*/  BSYNC B2 ;  /* 0x0000000000027941 */ /* 0x000fea0003800000 */
.L_x_5005:
        /* <DEDUP_REMOVED lines=44> */
.L_x_5004:
[----:B------:R-:W-:Y:S05]  /*b390*/  BSYNC B1 ;  /* 0x0000000000017941 */ /* 0x000fea0003800000 */
.L_x_5003:
        /* <DEDUP_REMOVED lines=14> */
.L_x_4999:
[----:B------:R-:W-:Y:S05]  /*b480*/  BSYNC B0 ;  /* 0x0000000000007941 */ /* 0x000fea0003800000 */
.L_x_4997:
        /* <DEDUP_REMOVED lines=8> */
.L_x_5008:
        /* <DEDUP_REMOVED lines=12> */
.L_x_5011:
[----:B------:R-:W-:Y:S02]  /*b5d0*/  IMAD.MOV.U32 R154, RZ, RZ, R142 ;  /* 0x000000ffff9a7224 */ /* 0x000fe400078e008e */
.L_x_5012:
[----:B------:R-:W-:Y:S05]  /*b5e0*/  BSYNC B1 ;  /* 0x0000000000017941 */ /* 0x000fea0003800000 */
.L_x_5010:
        /* <DEDUP_REMOVED lines=16> */
.L_x_5016:
[----:B------:R-:W-:Y:S05]  /*b6f0*/  BSYNC B2 ;  /* 0x0000000000027941 */ /* 0x000fea0003800000 */
.L_x_5015:
        /* <DEDUP_REMOVED lines=44> */
.L_x_5014:
[----:B------:R-:W-:Y:S05]  /*b9c0*/  BSYNC B1 ;  /* 0x0000000000017941 */ /* 0x000fea0003800000 */
.L_x_5013:
        /* <DEDUP_REMOVED lines=14> */
.L_x_5009:
[----:B------:R-:W-:Y:S05]  /*bab0*/  BSYNC B0 ;  /* 0x0000000000007941 */ /* 0x000fea0003800000 */
.L_x_5007:
        /* <DEDUP_REMOVED lines=8> */
.L_x_5018:
        /* <DEDUP_REMOVED lines=12> */
.L_x_5021:
[----:B------:R-:W-:Y:S02]  /*bc00*/  MOV R155, R142 ;  /* 0x0000008e009b7202 */ /* 0x000fe40000000f00 */
.L_x_5022:
[----:B------:R-:W-:Y:S05]  /*bc10*/  BSYNC B1 ;  /* 0x0000000000017941 */ /* 0x000fea0003800000 */
.L_x_5020:
        /* <DEDUP_REMOVED lines=16> */
.L_x_5026:
[----:B------:R-:W-:Y:S05]  /*bd20*/  BSYNC B2 ;  /* 0x0000000000027941 */ /* 0x000fea0003800000 */
.L_x_5025:
        /* <DEDUP_REMOVED lines=44> */
.L_x_5024:
[----:B------:R-:W-:Y:S05]  /*bff0*/  BSYNC B1 ;  /* 0x0000000000017941 */ /* 0x000fea0003800000 */
.L_x_5023:
        /* <DEDUP_REMOVED lines=14> */
.L_x_5019:
[----:B------:R-:W-:Y:S05]  /*c0e0*/  BSYNC B0 ;  /* 0x0000000000007941 */ /* 0x000fea0003800000 */
.L_x_5017:
        /* <DEDUP_REMOVED lines=8> */
.L_x_5028:
        /* <DEDUP_REMOVED lines=12> */
.L_x_5031:
[----:B------:R-:W-:Y:S02]  /*c230*/  IMAD.MOV.U32 R156, RZ, RZ, R142 ;  /* 0x000000ffff9c7224 */ /* 0x000fe400078e008e */
.L_x_5032:
[----:B------:R-:W-:Y:S05]  /*c240*/  BSYNC B1 ;  /* 0x0000000000017941 */ /* 0x000fea0003800000 */
.L_x_5030:
        /* <DEDUP_REMOVED lines=16> */
.L_x_5036:
[----:B------:R-:W-:Y:S05]  /*c350*/  BSYNC B2 ;  /* 0x0000000000027941 */ /* 0x000fea0003800000 */
.L_x_5035:
        /* <DEDUP_REMOVED lines=44> */
.L_x_5034:
[----:B------:R-:W-:Y:S05]  /*c620*/  BSYNC B1 ;  /* 0x0000000000017941 */ /* 0x000fea0003800000 */
.L_x_5033:
        /* <DEDUP_REMOVED lines=14> */
.L_x_5029:
[----:B------:R-:W-:Y:S05]  /*c710*/  BSYNC B0 ;  /* 0x0000000000007941 */ /* 0x000fea0003800000 */
.L_x_5027:
        /* <DEDUP_REMOVED lines=8> */
.L_x_5038:
        /* <DEDUP_REMOVED lines=12> */
.L_x_5041:
[----:B------:R-:W-:Y:S02]  /*c860*/  IMAD.MOV.U32 R157, RZ, RZ, R142 ;  /* 0x000000ffff9d7224 */ /* 0x000fe400078e008e */
.L_x_5042:
[----:B------:R-:W-:Y:S05]  /*c870*/  BSYNC B1 ;  /* 0x0000000000017941 */ /* 0x000fea0003800000 */
.L_x_5040:
        /* <DEDUP_REMOVED lines=16> */
.L_x_5046:
[----:B------:R-:W-:Y:S05]  /*c980*/  BSYNC B2 ;  /* 0x0000000000027941 */ /* 0x000fea0003800000 */
.L_x_5045:
        /* <DEDUP_REMOVED lines=44> */
.L_x_5044:
[----:B------:R-:W-:Y:S05]  /*cc50*/  BSYNC B1 ;  /* 0x0000000000017941 */ /* 0x000fea0003800000 */
.L_x_5043:
        /* <DEDUP_REMOVED lines=14> */
.L_x_5039:
[----:B------:R-:W-:Y:S05]  /*cd40*/  BSYNC B0 ;  /* 0x0000000000007941 */ /* 0x000fea0003800000 */
.L_x_5037:
        /* <DEDUP_REMOVED lines=8> */
.L_x_5048:
        /* <DEDUP_REMOVED lines=12> */
.L_x_5051:
[----:B------:R-:W-:Y:S02]  /*ce90*/  IMAD.MOV.U32 R158, RZ, RZ, R142 ;  /* 0x000000ffff9e7224 */ /* 0x000fe400078e008e */
.L_x_5052:
[----:B------:R-:W-:Y:S05]  /*cea0*/  BSYNC B1 ;  /* 0x0000000000017941 */ /* 0x000fea0003800000 */
.L_x_5050:
        /* <DEDUP_REMOVED lines=16> */
.L_x_5056:
[----:B------:R-:W-:Y:S05]  /*cfb0*/  BSYNC B2 ;  /* 0x0000000000027941 */ /* 0x000fea0003800000 */
.L_x_5055:
        /* <DEDUP_REMOVED lines=44> */
.L_x_5054:
[----:B------:R-:W-:Y:S05]  /*d280*/  BSYNC B1 ;  /* 0x0000000000017941 */ /* 0x000fea0003800000 */
.L_x_5053:
        /* <DEDUP_REMOVED lines=14> */
.L_x_5049:
[----:B------:R-:W-:Y:S05]  /*d370*/  BSYNC B0 ;  /* 0x0000000000007941 */ /* 0x000fea0003800000 */
.L_x_5047:
        /* <DEDUP_REMOVED lines=8> */
.L_x_5058:
        /* <DEDUP_REMOVED lines=12> */
.L_x_5061:
[----:B------:R-:W-:Y:S02]  /*d4c0*/  IMAD.MOV.U32 R159, RZ, RZ, R142 ;  /* 0x000000ffff9f7224 */ /* 0x000fe400078e008e */
.L_x_5062:
[----:B------:R-:W-:Y:S05]  /*d4d0*/  BSYNC B1 ;  /* 0x0000000000017941 */ /* 0x000fea0003800000 */
.L_x_5060:
        /* <DEDUP_REMOVED lines=16> */
.L_x_5066:
[----:B------:R-:W-:Y:S05]  /*d5e0*/  BSYNC B2 ;  /* 0x0000000000027941 */ /* 0x000fea0003800000 */
.L_x_5065:
        /* <DEDUP_REMOVED lines=44> */
.L_x_5064:
[----:B------:R-:W-:Y:S05]  /*d8b0*/  BSYNC B1 ;  /* 0x0000000000017941 */ /* 0x000fea0003800000 */
.L_x_5063:
        /* <DEDUP_REMOVED lines=14> */
.L_x_5059:
[----:B------:R-:W-:Y:S05]  /*d9a0*/  BSYNC B0 ;  /* 0x0000000000007941 */ /* 0x000fea0003800000 */
.L_x_5057:
        /* <DEDUP_REMOVED lines=32> */
.L_x_5068:
[----:B------:R-:W-:Y:S05]  /*dbb0*/  BSYNC B0 ;  /* 0x0000000000007941 */ /* 0x000fea0003800000 */
.L_x_5067:
        /* <DEDUP_REMOVED lines=10> */
.L_x_5070:
        /* <DEDUP_REMOVED lines=12> */
.L_x_5073:
[----:B------:R-:W-:Y:S02]  /*dd20*/  IMAD.MOV.U32 R152, RZ, RZ, R142 ;  /* 0x000000ffff987224 */ /* 0x000fe400078e008e */
.L_x_5074:
[----:B------:R-:W-:Y:S05]  /*dd30*/  BSYNC B1 ;  /* 0x0000000000017941 */ /* 0x000fea0003800000 */
.L_x_5072:
        /* <DEDUP_REMOVED lines=16> */
.L_x_5078:
[----:B------:R-:W-:Y:S05]  /*de40*/  BSYNC B2 ;  /* 0x0000000000027941 */ /* 0x000fea0003800000 */
.L_x_5077:
        /* <DEDUP_REMOVED lines=44> */
.L_x_5076:
[----:B------:R-:W-:Y:S05]  /*e110*/  BSYNC B1 ;  /* 0x0000000000017941 */ /* 0x000fea0003800000 */
.L_x_5075:
        /* <DEDUP_REMOVED lines=14> */
.L_x_5071:
[----:B------:R-:W-:Y:S05]  /*e200*/  BSYNC B0 ;  /* 0x0000000000007941 */ /* 0x000fea0003800000 */
.L_x_5069:
        /* <DEDUP_REMOVED lines=8> */
.L_x_5080:
        /* <DEDUP_REMOVED lines=12> */
.L_x_5083:
[----:B------:R-:W-:Y:S02]  /*e350*/  IMAD.MOV.U32 R153, RZ, RZ, R142 ;  /* 0x000000ffff997224 */ /* 0x000fe400078e008e */
.L_x_5084:
[----:B------:R-:W-:Y:S05]  /*e360*/  BSYNC B1 ;  /* 0x0000000000017941 */ /* 0x000fea0003800000 */
.L_x_5082:
        /* <DEDUP_REMOVED lines=16> */
.L_x_5088:
[----:B------:R-:W-:Y:S05]  /*e470*/  BSYNC B2 ;  /* 0x0000000000027941 */ /* 0x000fea0003800000 */
.L_x_5087:
        /* <DEDUP_REMOVED lines=44> */
.L_x_5086:
[----:B------:R-:W-:Y:S05]  /*e740*/  BSYNC B1 ;  /* 0x0000000000017941 */ /* 0x000fea0003800000 */
.L_x_5085:
        /* <DEDUP_REMOVED lines=14> */
.L_x_5081:
[----:B------:R-:W-:Y:S05]  /*e830*/  BSYNC B0 ;  /* 0x0000000000007941 */ /* 0x000fea0003800000 */
.L_x_5079:
        /* <DEDUP_REMOVED lines=8> */
.L_x_5090:
        /* <DEDUP_REMOVED lines=12> */
.L_x_5093:
[----:B------:R-:W-:Y:S02]  /*e980*/  MOV R154, R142 ;  /* 0x0000008e009a7202 */ /* 0x000fe40000000f00 */
.L_x_5094:
[----:B------:R-:W-:Y:S05]  /*e990*/  BSYNC B1 ;  /* 0x0000000000017941 */ /* 0x000fea0003800000 */
.L_x_5092:
        /* <DEDUP_REMOVED lines=16> */
.L_x_5098:
[----:B------:R-:W-:Y:S05]  /*eaa0*/  BSYNC B2 ;  /* 0x0000000000027941 */ /* 0x000fea0003800000 */
.L_x_5097:
        /* <DEDUP_REMOVED lines=44> */
.L_x_5096:
[----:B------:R-:W-:Y:S05]  /*ed70*/  BSYNC B1 ;  /* 0x0000000000017941 */ /* 0x000fea0003800000 */
.L_x_5095:
        /* <DEDUP_REMOVED lines=14> */
.L_x_5091:
[----:B------:R-:W-:Y:S05]  /*ee60*/  BSYNC B0 ;  /* 0x0000000000007941 */ /* 0x000fea0003800000 */
.L_x_5089:
        /* <DEDUP_REMOVED lines=8> */
.L_x_5100:
        /* <DEDUP_REMOVED lines=12> */
.L_x_5103:
[----:B------:R-:W-:Y:S02]  /*efb0*/  IMAD.MOV.U32 R155, RZ, RZ, R142 ;  /* 0x000000ffff9b7224 */ /* 0x000fe400078e008e */
.L_x_5104:
[----:B------:R-:W-:Y:S05]  /*efc0*/  BSYNC B1 ;  /* 0x0000000000017941 */ /* 0x000fea0003800000 */
.L_x_5102:
        /* <DEDUP_REMOVED lines=16> */
.L_x_5108:
[----:B------:R-:W-:Y:S05]  /*f0d0*/  BSYNC B2 ;  /* 0x0000000000027941 */ /* 0x000fea0003800000 */
.L_x_5107:
        /* <DEDUP_REMOVED lines=44> */
.L_x_5106:
[----:B------:R-:W-:Y:S05]  /*f3a0*/  BSYNC B1 ;  /* 0x0000000000017941 */ /* 0x000fea0003800000 */
.L_x_5105:
        /* <DEDUP_REMOVED lines=14> */
.L_x_5101:
[----:B------:R-:W-:Y:S05]  /*f490*/  BSYNC B0 ;  /* 0x0000000000007941 */ /* 0x000fea0003800000 */
.L_x_5099:
        /* <DEDUP_REMOVED lines=8> */
.L_x_5110:
        /* <DEDUP_REMOVED lines=12> */
.L_x_5113:
[----:B------:R-:W-:Y:S02]  /*f5e0*/  IMAD.MOV.U32 R156, RZ, RZ, R142 ;  /* 0x000000ffff9c7224 */ /* 0x000fe400078e008e */
.L_x_5114:
[----:B------:R-:W-:Y:S05]  /*f5f0*/  BSYNC B1 ;  /* 0x0000000000017941 */ /* 0x000fea0003800000 */
.L_x_5112:
        /* <DEDUP_REMOVED lines=16> */
.L_x_5118:
[----:B------:R-:W-:Y:S05]  /*f700*/  BSYNC B2 ;  /* 0x0000000000027941 */ /* 0x000fea0003800000 */
.L_x_5117:
        /* <DEDUP_REMOVED lines=44> */
.L_x_5116:
[----:B------:R-:W-:Y:S05]  /*f9d0*/  BSYNC B1 ;  /* 0x0000000000017941 */ /* 0x000fea0003800000 */
.L_x_5115:
        /* <DEDUP_REMOVED lines=14> */
.L_x_5111:
[----:B------:R-:W-:Y:S05]  /*fac0*/  BSYNC B0 ;  /* 0x0000000000007941 */ /* 0x000fea0003800000 */
.L_x_5109:
        /* <DEDUP_REMOVED lines=8> */
.L_x_5120:
        /* <DEDUP_REMOVED lines=12> */
.L_x_5123:
[----:B------:R-:W-:Y:S02]  /*fc10*/  IMAD.MOV.U32 R157, RZ, RZ, R142 ;  /* 0x000000ffff9d7224 */ /* 0x000fe400078e008e */
.L_x_5124:
[----:B------:R-:W-:Y:S05]  /*fc20*/  BSYNC B1 ;  /* 0x0000000000017941 */ /* 0x000fea0003800000 */
.L_x_5122:
        /* <DEDUP_REMOVED lines=16> */
.L_x_5128:
[----:B------:R-:W-:Y:S05]  /*fd30*/  BSYNC B2 ;  /* 0x0000000000027941 */ /* 0x000fea0003800000 */
.L_x_5127:
        /* <DEDUP_REMOVED lines=44> */
.L_x_5126:
[----:B------:R-:W-:Y:S05]  /*10000*/  BSYNC B1 ;  /* 0x0000000000017941 */ /* 0x000fea0003800000 */
.L_x_5125:
        /* <DEDUP_REMOVED lines=14> */
.L_x_5121:
[----:B------:R-:W-:Y:S05]  /*100f0*/  BSYNC B0 ;  /* 0x0000000000007941 */ /* 0x000fea0003800000 */
.L_x_5119:
        /* <DEDUP_REMOVED lines=8> */
.L_x_5130:
        /* <DEDUP_REMOVED lines=12> */
.L_x_5133:
[----:B------:R-:W-:Y:S02]  /*10240*/  IMAD.MOV.U32 R158, RZ, RZ, R142 ;  /* 0x000000ffff9e7224 */ /* 0x000fe400078e008e */
.L_x_5134:
[----:B------:R-:W-:Y:S05]  /*10250*/  BSYNC B1 ;  /* 0x0000000000017941 */ /* 0x000fea0003800000 */
.L_x_5132:
        /* <DEDUP_REMOVED lines=16> */
.L_x_5138:
[----:B------:R-:W-:Y:S05]  /*10360*/  BSYNC B2 ;  /* 0x0000000000027941 */ /* 0x000fea0003800000 */
.L_x_5137:
        /* <DEDUP_REMOVED lines=44> */
.L_x_5136:
[----:B------:R-:W-:Y:S05]  /*10630*/  BSYNC B1 ;  /* 0x0000000000017941 */ /* 0x000fea0003800000 */
.L_x_5135:
        /* <DEDUP_REMOVED lines=14> */
.L_x_5131:
[----:B------:R-:W-:Y:S05]  /*10720*/  BSYNC B0 ;  /* 0x0000000000007941 */ /* 0x000fea0003800000 */
.L_x_5129:
        /* <DEDUP_REMOVED lines=8> */
.L_x_5140:
        /* <DEDUP_REMOVED lines=12> */
.L_x_5143:
[----:B------:R-:W-:Y:S02]  /*10870*/  MOV R159, R142 ;  /* 0x0000008e009f7202 */ /* 0x000fe40000000f00 */
.L_x_5144:
[----:B------:R-:W-:Y:S05]  /*10880*/  BSYNC B1 ;  /* 0x0000000000017941 */ /* 0x000fea0003800000 */
.L_x_5142:
        /* <DEDUP_REMOVED lines=16> */
.L_x_5148:
[----:B------:R-:W-:Y:S05]  /*10990*/  BSYNC B2 ;  /* 0x0000000000027941 */ /* 0x000fea0003800000 */
.L_x_5147:
        /* <DEDUP_REMOVED lines=44> */
.L_x_5146:
[----:B------:R-:W-:Y:S05]  /*10c60*/  BSYNC B1 ;  /* 0x0000000000017941 */ /* 0x000fea0003800000 */
.L_x_5145:
        /* <DEDUP_REMOVED lines=14> */
.L_x_5141:
[----:B------:R-:W-:Y:S05]  /*10d50*/  BSYNC B0 ;  /* 0x0000000000007941 */ /* 0x000fea0003800000 */
.L_x_5139:
        /* <DEDUP_REMOVED lines=32> */
.L_x_5150:
[----:B------:R-:W-:Y:S05]  /*10f60*/  BSYNC B0 ;  /* 0x0000000000007941 */ /* 0x000fea0003800000 */
.L_x_5149:
[----:B-----5:R1:W5:Y:S04]  /*10f70*/  @P1 LDG.E.128 R104, [R214.64] ;  /* 0x00000006d6681981 */ /* 0x020368000c1e1d00 */
[----:B------:R1:W5:Y:S01]  /*10f80*/  @P0 LDG.E.128 R100, [R160.64] ;  /* 0x00000006a0640981 */ /* 0x000362000c1e1d00 */
[----:B------:R-:W-:Y:S01]  /*10f90*/  BSSY B0, `(.L_x_5151) ;  /* 0x0000062000007945 */ /* 0x000fe20003800000 */
[----:B------:R-:W-:Y:S05]  /*10fa0*/  @P2 BRA `(.L_x_5152) ;  /* 0x0000006000002947 */ /* 0x000fea0003800000 */
[----:B------:R-:W-:Y:S01]  /*10fb0*/  HFMA2.MMA R229, -RZ, RZ, 0, 0 ;  /* 0x00000000ffe57435 */ /* 0x000fe200000001ff */
[----:B0-----:R-:W-:Y:S01]  /*10fc0*/  IMAD.MOV.U32 R108, RZ, RZ, R162 ;  /* 0x000000ffff6c7224 */ /* 0x001fe200078e00a2 */
[----:B------:R-:W-:Y:S05]  /*10fd0*/  @!P0 BRA `(.L_x_5153) ;  /* 0x000005d000008947 */ /* 0x000fea0003800000 */
[----:B------:R-:W-:Y:S01]  /*10fe0*/  IMAD.MOV.U32 R108, RZ, RZ, R162 ;  /* 0x000000ffff6c7224 */ /* 0x000fe200078e00a2 */
[----:B-----5:R-:W-:Y:S01]  /*10ff0*/  PRMT R229, RZ, 0x5410, R100 ;  /* 0x00005410ffe57816 */ /* 0x020fe20000000064 */
[----:B------:R-:W-:Y:S05]  /*11000*/  BRA `(.L_x_5153) ;  /* 0x000005a000007947 */ /* 0x000fea0003800000 */
.L_x_5152:
        /* <DEDUP_REMOVED lines=12> */
.L_x_5155:
[----:B------:R-:W-:Y:S02]  /*110d0*/  IMAD.MOV.U32 R152, RZ, RZ, R142 ;  /* 0x000000ffff987224 */ /* 0x000fe400078e008e */
.L_x_5156:
[----:B------:R-:W-:Y:S05]  /*110e0*/  BSYNC B1 ;  /* 0x0000000000017941 */ /* 0x000fea0003800000 */
.L_x_5154:
        /* <DEDUP_REMOVED lines=16> */
.L_x_5160:
[----:B------:R-:W-:Y:S05]  /*111f0*/  BSYNC B2 ;  /* 0x0000000000027941 */ /* 0x000fea0003800000 */
.L_x_5159:
        /* <DEDUP_REMOVED lines=44> */
.L_x_5158:
[----:B------:R-:W-:Y:S05]  /*114c0*/  BSYNC B1 ;  /* 0x0000000000017941 */ /* 0x000fea0003800000 */
.L_x_5157:
        /* <DEDUP_REMOVED lines=14> */
.L_x_5153:
[----:B------:R-:W-:Y:S05]  /*115b0*/  BSYNC B0 ;  /* 0x0000000000007941 */ /* 0x000fea0003800000 */
.L_x_5151:
        /* <DEDUP_REMOVED lines=8> */
.L_x_5162:
        /* <DEDUP_REMOVED lines=12> */
.L_x_5165:
[----:B------:R-:W-:Y:S02]  /*11700*/  MOV R153, R142 ;  /* 0x0000008e00997202 */ /* 0x000fe40000000f00 */
.L_x_5166:
[----:B------:R-:W-:Y:S05]  /*11710*/  BSYNC B1 ;  /* 0x0000000000017941 */ /* 0x000fea0003800000 */
.L_x_5164:
        /* <DEDUP_REMOVED lines=16> */
.L_x_5170:
[----:B------:R-:W-:Y:S05]  /*11820*/  BSYNC B2 ;  /* 0x0000000000027941 */ /* 0x000fea0003800000 */
.L_x_5169:
        /* <DEDUP_REMOVED lines=44> */
.L_x_5168:
[----:B------:R-:W-:Y:S05]  /*11af0*/  BSYNC B1 ;  /* 0x0000000000017941 */ /* 0x000fea0003800000 */
.L_x_5167:
        /* <DEDUP_REMOVED lines=14> */
.L_x_5163:
[----:B------:R-:W-:Y:S05]  /*11be0*/  BSYNC B0 ;  /* 0x0000000000007941 */ /* 0x000fea0003800000 */
.L_x_5161:
        /* <DEDUP_REMOVED lines=8> */
.L_x_5172:
        /* <DEDUP_REMOVED lines=12> */
.L_x_5175:
[----:B------:R-:W-:Y:S02]  /*11d30*/  IMAD.MOV.U32 R154, RZ, RZ, R142 ;  /* 0x000000ffff9a7224 */ /* 0x000fe400078e008e */
.L_x_5176:
[----:B------:R-:W-:Y:S05]  /*11d40*/  BSYNC B1 ;  /* 0x0000000000017941 */ /* 0x000fea0003800000 */
.L_x_5174:
        /* <DEDUP_REMOVED lines=16> */
.L_x_5180:
[----:B------:R-:W-:Y:S05]  /*11e50*/  BSYNC B2 ;  /* 0x0000000000027941 */ /* 0x000fea0003800000 */
.L_x_5179:
        /* <DEDUP_REMOVED lines=44> */
.L_x_5178:
[----:B------:R-:W-:Y:S05]  /*12120*/  BSYNC B1 ;  /* 0x0000000000017941 */ /* 0x000fea0003800000 */
.L_x_5177:
        /* <DEDUP_REMOVED lines=14> */
.L_x_5173:
[----:B------:R-:W-:Y:S05]  /*12210*/  BSYNC B0 ;  /* 0x0000000000007941 */ /* 0x000fea0003800000 */
.L_x_5171:
        /* <DEDUP_REMOVED lines=8> */
.L_x_5182:
        /* <DEDUP_REMOVED lines=12> */
.L_x_5185:
[----:B------:R-:W-:Y:S02]  /*12360*/  IMAD.MOV.U32 R155, RZ, RZ, R142 ;  /* 0x000000ffff9b7224 */ /* 0x000fe400078e008e */
.L_x_5186:
[----:B------:R-:W-:Y:S05]  /*12370*/  BSYNC B1 ;  /* 0x0000000000017941 */ /* 0x000fea0003800000 */
.L_x_5184:
        /* <DEDUP_REMOVED lines=16> */
.L_x_5190:
[----:B------:R-:W-:Y:S05]  /*12480*/  BSYNC B2 ;  /* 0x0000000000027941 */ /* 0x000fea0003800000 */
.L_x_5189:
        /* <DEDUP_REMOVED lines=44> */
.L_x_5188:
[----:B------:R-:W-:Y:S05]  /*12750*/  BSYNC B1 ;  /* 0x0000000000017941 */ /* 0x000fea0003800000 */
.L_x_5187:
        /* <DEDUP_REMOVED lines=14> */
.L_x_5183:
[----:B------:R-:W-:Y:S05]  /*12840*/  BSYNC B0 ;  /* 0x0000000000007941 */ /* 0x000fea0003800000 */
.L_x_5181:
        /* <DEDUP_REMOVED lines=8> */
.L_x_5192:
        /* <DEDUP_REMOVED lines=12> */
.L_x_5195:
[----:B------:R-:W-:Y:S02]  /*12990*/  IMAD.MOV.U32 R156, RZ, RZ, R142 ;  /* 0x000000ffff9c7224 */ /* 0x000fe400078e008e */
.L_x_5196:
[----:B------:R-:W-:Y:S05]  /*129a0*/  BSYNC B1 ;  /* 0x0000000000017941 */ /* 0x000fea0003800000 */
.L_x_5194:
        /* <DEDUP_REMOVED lines=16> */
.L_x_5200:
[----:B------:R-:W-:Y:S05]  /*12ab0*/  BSYNC B2 ;  /* 0x0000000000027941 */ /* 0x000fea0003800000 */
.L_x_5199:
        /* <DEDUP_REMOVED lines=44> */
.L_x_5198:
[----:B------:R-:W-:Y:S05]  /*12d80*/  BSYNC B1 ;  /* 0x0000000000017941 */ /* 0x000fea0003800000 */
.L_x_5197:
        /* <DEDUP_REMOVED lines=14> */
.L_x_5193:
[----:B------:R-:W-:Y:S05]  /*12e70*/  BSYNC B0 ;  /* 0x0000000000007941 */ /* 0x000fea0003800000 */
.L_x_5191:
        /* <DEDUP_REMOVED lines=8> */
.L_x_5202:
        /* <DEDUP_REMOVED lines=12> */
.L_x_5205:
[----:B------:R-:W-:Y:S02]  /*12fc0*/  IMAD.MOV.U32 R157, RZ, RZ, R142 ;  /* 0x000000ffff9d7224 */ /* 0x000fe400078e008e */
.L_x_5206:
[----:B------:R-:W-:Y:S05]  /*12fd0*/  BSYNC B1 ;  /* 0x0000000000017941 */ /* 0x000fea0003800000 */
.L_x_5204:
        /* <DEDUP_REMOVED lines=16> */
.L_x_5210:
[----:B------:R-:W-:Y:S05]  /*130e0*/  BSYNC B2 ;  /* 0x0000000000027941 */ /* 0x000fea0003800000 */
.L_x_5209:
        /* <DEDUP_REMOVED lines=44> */
.L_x_5208:
[----:B------:R-:W-:Y:S05]  /*133b0*/  BSYNC B1 ;  /* 0x0000000000017941 */ /* 0x000fea0003800000 */
.L_x_5207:
        /* <DEDUP_REMOVED lines=14> */
.L_x_5203:
[----:B------:R-:W-:Y:S05]  /*134a0*/  BSYNC B0 ;  /* 0x0000000000007941 */ /* 0x000fea0003800000 */
.L_x_5201:
        /* <DEDUP_REMOVED lines=8> */
.L_x_5212:
        /* <DEDUP_REMOVED lines=12> */
.L_x_5215:
[----:B------:R-:W-:Y:S02]  /*135f0*/  MOV R158, R142 ;  /* 0x0000008e009e7202 */ /* 0x000fe40000000f00 */
.L_x_5216:
[----:B------:R-:W-:Y:S05]  /*13600*/  BSYNC B1 ;  /* 0x0000000000017941 */ /* 0x000fea0003800000 */
.L_x_5214:
        /* <DEDUP_REMOVED lines=16> */
.L_x_5220:
[----:B------:R-:W-:Y:S05]  /*13710*/  BSYNC B2 ;  /* 0x0000000000027941 */ /* 0x000fea0003800000 */
.L_x_5219:
        /* <DEDUP_REMOVED lines=44> */
.L_x_5218:
[----:B------:R-:W-:Y:S05]  /*139e0*/  BSYNC B1 ;  /* 0x0000000000017941 */ /* 0x000fea0003800000 */
.L_x_5217:
        /* <DEDUP_REMOVED lines=14> */
.L_x_5213:
[----:B------:R-:W-:Y:S05]  /*13ad0*/  BSYNC B0 ;  /* 0x0000000000007941 */ /* 0x000fea0003800000 */
.L_x_5211:
[----:B------:R-:W-:Y:S01]  /*13ae0*/  BSSY B0, `(.L_x_5221) ;  /* 0x0000062000007945 */ /* 0x000fe20003800000 */
[----:B------:R-:W-:Y:S05]  /*13af0*/  @P2 BRA `(.L_x_5222) ;  /* 0x0000006000002947 */ /* 0x000fea0003800000 */
[----:B-1----:R-:W-:Y:S02]  /*13b00*/  IMAD.MOV.U32 R215, RZ, RZ, RZ ;  /* 0x000000ffffd77224 */ /* 0x002fe400078e00ff */
[----:B------:R-:W-:Y:S01]  /*13b10*/  IMAD.MOV.U32 R162, RZ, RZ, R108 ;  /* 0x000000ffffa27224 */ /* 0x000fe200078e006c */
[----:B------:R-:W-:Y:S05]  /*13b20*/  @!P0 BRA `(.L_x_5223) ;  /* 0x000005d000008947 */ /* 0x000fea0003800000 */
[----:B------:R-:W-:Y:S02]  /*13b30*/  MOV R162, R108 ;  /* 0x0000006c00a27202 */ /* 0x000fe40000000f00 */
[----:B-----5:R-:W-:Y:S01]  /*13b40*/  PRMT R215, RZ, 0x7610, R103 ;  /* 0x00007610ffd77816 */ /* 0x020fe20000000067 */
[----:B------:R-:W-:Y:S05]  /*13b50*/  BRA `(.L_x_5223) ;  /* 0x000005a000007947 */ /* 0x000fea0003800000 */
.L_x_5222:
        /* <DEDUP_REMOVED lines=12> */
.L_x_5225:
[----:B------:R-:W-:Y:S02]  /*13c20*/  IMAD.MOV.U32 R159, RZ, RZ, R142 ;  /* 0x000000ffff9f7224 */ /* 0x000fe400078e008e */
.L_x_5226:
[----:B------:R-:W-:Y:S05]  /*13c30*/  BSYNC B1 ;  /* 0x0000000000017941 */ /* 0x000fea0003800000 */
.L_x_5224:
        /* <DEDUP_REMOVED lines=16> */
.L_x_5230:
[----:B------:R-:W-:Y:S05]  /*13d40*/  BSYNC B2 ;  /* 0x0000000000027941 */ /* 0x000fea0003800000 */
.L_x_5229:
[----:B------:R-:W-:Y:S01]  /*13d50*/  IMAD.HI.U32 R109, R134, -0x326172a9, RZ ;  /* 0xcd9e8d57866d7827 */ /* 0x000fe200078e00ff */
[----:B------:R-:W-:Y:S01]  /*13d60*/  LOP3.LUT R108, R108, UR5, R139, 0x96, !PT ;  /* 0x000000056c6c7c12 */ /* 0x000fe2000f8e968b */
[----:B------:R-:W-:Y:S02]  /*13d70*/  HFMA2.MMA R162, -RZ, RZ, 0, 0 ;  /* 0x00000000ffa27435 */ /* 0x000fe400000001ff */
        /* <DEDUP_REMOVED lines=41> */
.L_x_5228:
[----:B------:R-:W-:Y:S05]  /*14010*/  BSYNC B1 ;  /* 0x0000000000017941 */ /* 0x000fea0003800000 */
.L_x_5227:
        /* <DEDUP_REMOVED lines=14> */
.L_x_5223:
[----:B------:R-:W-:Y:S05]  /*14100*/  BSYNC B0 ;  /* 0x0000000000007941 */ /* 0x000fea0003800000 */
.L_x_5221:
        /* <DEDUP_REMOVED lines=32> */
.L_x_5232:
[----:B------:R-:W-:Y:S05]  /*14310*/  BSYNC B0 ;  /* 0x0000000000007941 */ /* 0x000fea0003800000 */
.L_x_5231:
[----:B-----5:R1:W5:Y:S04]  /*14320*/  @P1 LDG.E.128 R104, [R230.64] ;  /* 0x00000006e6681981 */ /* 0x020368000c1e1d00 */
[----:B------:R1:W5:Y:S01]  /*14330*/  @P0 LDG.E.128 R100, [R160.64] ;  /* 0x00000006a0640981 */ /* 0x000362000c1e1d00 */
[----:B------:R-:W-:Y:S01]  /*14340*/  BSSY B0, `(.L_x_5233) ;  /* 0x0000062000007945 */ /* 0x000fe20003800000 */
[----:B------:R-:W-:Y:S05]  /*14350*/  @P2 BRA `(.L_x_5234) ;  /* 0x0000006000002947 */ /* 0x000fea0003800000 */
[----:B0-----:R-:W-:Y:S01]  /*14360*/  IMAD.MOV.U32 R233, RZ, RZ, RZ ;  /* 0x000000ffffe97224 */ /* 0x001fe200078e00ff */
[----:B------:R-:W-:Y:S01]  /*14370*/  MOV R108, R162 ;  /* 0x000000a2006c7202 */ /* 0x000fe20000000f00 */
[----:B------:R-:W-:Y:S05]  /*14380*/  @!P0 BRA `(.L_x_5235) ;  /* 0x000005d000008947 */ /* 0x000fea0003800000 */
[----:B------:R-:W-:Y:S01]  /*14390*/  IMAD.MOV.U32 R108, RZ, RZ, R162 ;  /* 0x000000ffff6c7224 */ /* 0x000fe200078e00a2 */
[----:B-----5:R-:W-:Y:S01]  /*143a0*/  PRMT R233, RZ, 0x5410, R100 ;  /* 0x00005410ffe97816 */ /* 0x020fe20000000064 */
[----:B------:R-:W-:Y:S05]  /*143b0*/  BRA `(.L_x_5235) ;  /* 0x000005a000007947 */ /* 0x000fea0003800000 */
.L_x_5234:
        /* <DEDUP_REMOVED lines=12> */
.L_x_5237:
[----:B------:R-:W-:Y:S02]  /*14480*/  MOV R152, R142 ;  /* 0x0000008e00987202 */ /* 0x000fe40000000f00 */
.L_x_5238:
[----:B------:R-:W-:Y:S05]  /*14490*/  BSYNC B1 ;  /* 0x0000000000017941 */ /* 0x000fea0003800000 */
.L_x_5236:
        /* <DEDUP_REMOVED lines=16> */
.L_x_5242:
[----:B------:R-:W-:Y:S05]  /*145a0*/  BSYNC B2 ;  /* 0x0000000000027941 */ /* 0x000fea0003800000 */
.L_x_5241:
        /* <DEDUP_REMOVED lines=44> */
.L_x_5240:
[----:B------:R-:W-:Y:S05]  /*14870*/  BSYNC B1 ;  /* 0x0000000000017941 */ /* 0x000fea0003800000 */
.L_x_5239:
        /* <DEDUP_REMOVED lines=14> */
.L_x_5235:
[----:B------:R-:W-:Y:S05]  /*14960*/  BSYNC B0 ;  /* 0x0000000000007941 */ /* 0x000fea0003800000 */
.L_x_5233:
        /* <DEDUP_REMOVED lines=8> */
.L_x_5244:
        /* <DEDUP_REMOVED lines=12> */
.L_x_5247:
[----:B------:R-:W-:Y:S02]  /*14ab0*/  IMAD.MOV.U32 R153, RZ, RZ, R142 ;  /* 0x000000ffff997224 */ /* 0x000fe400078e008e */
.L_x_5248:
[----:B------:R-:W-:Y:S05]  /*14ac0*/  BSYNC B1 ;  /* 0x0000000000017941 */ /* 0x000fea0003800000 */
.L_x_5246:
        /* <DEDUP_REMOVED lines=16> */
.L_x_5252:
[----:B------:R-:W-:Y:S05]  /*14bd0*/  BSYNC B2 ;  /* 0x0000000000027941 */ /* 0x000fea0003800000 */
.L_x_5251:
        /* <DEDUP_REMOVED lines=44> */
.L_x_5250:
[----:B------:R-:W-:Y:S05]  /*14ea0*/  BSYNC B1 ;  /* 0x0000000000017941 */ /* 0x000fea0003800000 */
.L_x_5249:
        /* <DEDUP_REMOVED lines=14> */
.L_x_5245:
[----:B------:R-:W-:Y:S05]  /*14f90*/  BSYNC B0 ;  /* 0x0000000000007941 */ /* 0x000fea0003800000 */
.L_x_5243:
        /* <DEDUP_REMOVED lines=8> */
.L_x_5254:
        /* <DEDUP_REMOVED lines=12> */
.L_x_5257:
[----:B------:R-:W-:Y:S02]  /*150e0*/  IMAD.MOV.U32 R154, RZ, RZ, R142 ;  /* 0x000000ffff9a7224 */ /* 0x000fe400078e008e */
.L_x_5258:
[----:B------:R-:W-:Y:S05]  /*150f0*/  BSYNC B1 ;  /* 0x0000000000017941 */ /* 0x000fea0003800000 */
.L_x_5256:
        /* <DEDUP_REMOVED lines=16> */
.L_x_5262:
[----:B------:R-:W-:Y:S05]  /*15200*/  BSYNC B2 ;  /* 0x0000000000027941 */ /* 0x000fea0003800000 */
.L_x_5261:
        /* <DEDUP_REMOVED lines=44> */
.L_x_5260:
[----:B------:R-:W-:Y:S05]  /*154d0*/  BSYNC B1 ;  /* 0x0000000000017941 */ /* 0x000fea0003800000 */
.L_x_5259:
        /* <DEDUP_REMOVED lines=14> */
.L_x_5255:
[----:B------:R-:W-:Y:S05]  /*155c0*/  BSYNC B0 ;  /* 0x0000000000007941 */ /* 0x000fea0003800000 */
.L_x_5253:
        /* <DEDUP_REMOVED lines=8> */
.L_x_5264:
        /* <DEDUP_REMOVED lines=12> */
.L_x_5267:
[----:B------:R-:W-:Y:S02]  /*15710*/  IMAD.MOV.U32 R155, RZ, RZ, R142 ;  /* 0x000000ffff9b7224 */ /* 0x000fe400078e008e */
.L_x_5268:
[----:B------:R-:W-:Y:S05]  /*15720*/  BSYNC B1 ;  /* 0x0000000000017941 */ /* 0x000fea0003800000 */
.L_x_5266:
        /* <DEDUP_REMOVED lines=16> */
.L_x_5272:
[----:B------:R-:W-:Y:S05]  /*15830*/  BSYNC B2 ;  /* 0x0000000000027941 */ /* 0x000fea0003800000 */
.L_x_5271:
        /* <DEDUP_REMOVED lines=44> */
.L_x_5270:
[----:B------:R-:W-:Y:S05]  /*15b00*/  BSYNC B1 ;  /* 0x0000000000017941 */ /* 0x000fea0003800000 */
.L_x_5269:
        /* <DEDUP_REMOVED lines=14> */
.L_x_5265:
[----:B------:R-:W-:Y:S05]  /*15bf0*/  BSYNC B0 ;  /* 0x0000000000007941 */ /* 0x000fea0003800000 */
.L_x_5263:
        /* <DEDUP_REMOVED lines=8> */
.L_x_5274:
        /* <DEDUP_REMOVED lines=12> */
.L_x_5277:
[----:B------:R-:W-:Y:S02]  /*15d40*/  IMAD.MOV.U32 R156, RZ, RZ, R142 ;  /* 0x000000ffff9c7224 */ /* 0x000fe400078e008e */
.L_x_5278:
[----:B------:R-:W-:Y:S05]  /*15d50*/  BSYNC B1 ;  /* 0x0000000000017941 */ /* 0x000fea0003800000 */
.L_x_5276:
        /* <DEDUP_REMOVED lines=16> */
.L_x_5282:
[----:B------:R-:W-:Y:S05]  /*15e60*/  BSYNC B2 ;  /* 0x0000000000027941 */ /* 0x000fea0003800000 */
.L_x_5281:
        /* <DEDUP_REMOVED lines=44> */
.L_x_5280:
[----:B------:R-:W-:Y:S05]  /*16130*/  BSYNC B1 ;  /* 0x0000000000017941 */ /* 0x000fea0003800000 */
.L_x_5279:
        /* <DEDUP_REMOVED lines=14> */
.L_x_5275:
[----:B------:R-:W-:Y:S05]  /*16220*/  BSYNC B0 ;  /* 0x0000000000007941 */ /* 0x000fea0003800000 */
.L_x_5273:
        /* <DEDUP_REMOVED lines=8> */
.L_x_5284:
        /* <DEDUP_REMOVED lines=12> */
.L_x_5287:
[----:B------:R-:W-:Y:S02]  /*16370*/  IMAD.MOV.U32 R157, RZ, RZ, R142 ;  /* 0x000000ffff9d7224 */ /* 0x000fe400078e008e */
.L_x_5288:
[----:B------:R-:W-:Y:S05]  /*16380*/  BSYNC B1 ;  /* 0x0000000000017941 */ /* 0x000fea0003800000 */
.L_x_5286:
        /* <DEDUP_REMOVED lines=16> */
.L_x_5292:
[----:B------:R-:W-:Y:S05]  /*16490*/  BSYNC B2 ;  /* 0x0000000000027941 */ /* 0x000fea0003800000 */
.L_x_5291:
        /* <DEDUP_REMOVED lines=44> */
.L_x_5290:
[----:B------:R-:W-:Y:S05]  /*16760*/  BSYNC B1 ;  /* 0x0000000000017941 */ /* 0x000fea0003800000 */
.L_x_5289:
        /* <DEDUP_REMOVED lines=14> */
.L_x_5285:
[----:B------:R-:W-:Y:S05]  /*16850*/  BSYNC B0 ;  /* 0x0000000000007941 */ /* 0x000fea0003800000 */
.L_x_5283:
        /* <DEDUP_REMOVED lines=8> */
.L_x_5294:
        /* <DEDUP_REMOVED lines=12> */
.L_x_5297:
[----:B------:R-:W-:Y:S02]  /*169a0*/  IMAD.MOV.U32 R158, RZ, RZ, R142 ;  /* 0x000000ffff9e7224 */ /* 0x000fe400078e008e */
.L_x_5298:
[----:B------:R-:W-:Y:S05]  /*169b0*/  BSYNC B1 ;  /* 0x0000000000017941 */ /* 0x000fea0003800000 */
.L_x_5296:
        /* <DEDUP_REMOVED lines=16> */
.L_x_5302:
[----:B------:R-:W-:Y:S05]  /*16ac0*/  BSYNC B2 ;  /* 0x0000000000027941 */ /* 0x000fea0003800000 */
.L_x_5301:
        /* <DEDUP_REMOVED lines=44> */
.L_x_5300:
[----:B------:R-:W-:Y:S05]  /*16d90*/  BSYNC B1 ;  /* 0x0000000000017941 */ /* 0x000fea0003800000 */
.L_x_5299:
        /* <DEDUP_REMOVED lines=14> */
.L_x_5295:
[----:B------:R-:W-:Y:S05]  /*16e80*/  BSYNC B0 ;  /* 0x0000000000007941 */ /* 0x000fea0003800000 */
.L_x_5293:
        /* <DEDUP_REMOVED lines=8> */
.L_x_5304:
        /* <DEDUP_REMOVED lines=12> */
.L_x_5307:
[----:B------:R-:W-:Y:S02]  /*16fd0*/  IMAD.MOV.U32 R159, RZ, RZ, R142 ;  /* 0x000000ffff9f7224 */ /* 0x000fe400078e008e */
.L_x_5308:
[----:B------:R-:W-:Y:S05]  /*16fe0*/  BSYNC B1 ;  /* 0x0000000000017941 */ /* 0x000fea0003800000 */
.L_x_5306:
        /* <DEDUP_REMOVED lines=16> */
.L_x_5312:
[----:B------:R-:W-:Y:S05]  /*170f0*/  BSYNC B2 ;  /* 0x0000000000027941 */ /* 0x000fea0003800000 */
.L_x_5311:
        /* <DEDUP_REMOVED lines=44> */
.L_x_5310:
[----:B------:R-:W-:Y:S05]  /*173c0*/  BSYNC B1 ;  /* 0x0000000000017941 */ /* 0x000fea0003800000 */
.L_x_5309:
        /* <DEDUP_REMOVED lines=14> */
.L_x_5305:
[----:B------:R-:W-:Y:S05]  /*174b0*/  BSYNC B0 ;  /* 0x0000000000007941 */ /* 0x000fea0003800000 */
.L_x_5303:
[----:B------:R-:W-:Y:S01]  /*174c0*/  FADD.FTZ R109, RZ, R119 ;  /* 0x00000077ff6d7221 */ /* 0x000fe20000010000 */
[----:B------:R-:W0:Y:S01]  /*174d0*/  S2R R166, SR_TID.X ;  /* 0x0000000000a67919 */ /* 0x000e220000002100 */
[----:B------:R-:W-:Y:S01]  /*174e0*/  IMAD.WIDE.U32 R160, R247, R164, c[0x0][0x188] ;  /* 0x00006200f7a07625 */ /* 0x000fe200078e00a4 */
[----:B------:R-:W-:Y:S01]  /*174f0*/  F2FP.BF16.PACK_AB R111, R249, R231 ;  /* 0x000000e7f96f723e */ /* 0x000fe200000010ff */
[----:B------:R-:W-:Y:S01]  /*17500*/  BSSY B0, `(.L_x_5313) ;  /* 0x0000054000007945 */ /* 0x000fe20003800000 */
[----:B------:R-:W-:Y:S01]  /*17510*/  F2FP.BF16.PACK_AB R110, R243, R241 ;  /* 0x000000f1f36e723e */ /* 0x000fe200000010ff */
[----:B------:R-:W-:Y:S01]  /*17520*/  FADD.FTZ R108, R109, R118 ;  /* 0x000000766d6c7221 */ /* 0x000fe20000010000 */
[----:B------:R-:W-:-:S03]  /*17530*/  LOP3.LUT P2, RZ, R143, 0xff, RZ, 0xc0, !PT ;  /* 0x000000ff8fff7812 */ /* 0x000fc6000784c0ff */
[----:B------:R-:W-:-:S04]  /*17540*/  FADD.FTZ R109, R108, R117 ;  /* 0x000000756c6d7221 */ /* 0x000fc80000010000 */
[----:B------:R-:W-:-:S04]  /*17550*/  FADD.FTZ R108, R109, R116 ;  /* 0x000000746d6c7221 */ /* 0x000fc80000010000 */
[----:B------:R-:W-:-:S04]  /*17560*/  FADD.FTZ R109, R108, R115 ;  /* 0x000000736c6d7221 */ /* 0x000fc80000010000 */
[----:B------:R-:W-:Y:S01]  /*17570*/  FADD.FTZ R108, R109, R114 ;  /* 0x000000726d6c7221 */ /* 0x000fe20000010000 */
[----:B0-----:R-:W-:-:S03]  /*17580*/  LOP3.LUT P0, RZ, R166, 0x1f, RZ, 0xc0, !PT ;  /* 0x0000001fa6ff7812 */ /* 0x001fc6000780c0ff */
        /* <DEDUP_REMOVED lines=69> */
[----:B------:R-:W-:-:S04]  /*179e0*/  LOP3.LUT R247, R111, R247, R109, 0xfe, !PT ;  /* 0x000000f76ff77212 */ /* 0x000fc800078efe6d */
[----:B------:R-:W-:Y:S01]  /*179f0*/  LOP3.LUT R251, R160, R108, R110, 0xfe, !PT ;  /* 0x0000006ca0fb7212 */ /* 0x000fe200078efe6e */
[----:B------:R-:W-:Y:S01]  /*17a00*/  IMAD.WIDE.U32 R110, R245, R170, c[0x0][0x190] ;  /* 0x00006400f56e7625 */ /* 0x000fe200078e00aa */
[----:B------:R-:W-:Y:S02]  /*17a10*/  LOP3.LUT R109, R247, R161, RZ, 0xfc, !PT ;  /* 0x000000a1f76d7212 */ /* 0x000fe400078efcff */
[----:B------:R-:W-:-:S05]  /*17a20*/  LOP3.LUT R108, R251, 0xff, R152, 0xf8, !PT ;  /* 0x000000fffb6c7812 */ /* 0x000fca00078ef898 */
[----:B------:R0:W-:Y:S02]  /*17a30*/  STG.E.64 [R110.64], R108 ;  /* 0x0000006c6e007986 */ /* 0x0001e4000c101b06 */
.L_x_5314:
[----:B------:R-:W-:Y:S05]  /*17a40*/  BSYNC B0 ;  /* 0x0000000000007941 */ /* 0x000fea0003800000 */
.L_x_5313:
[----:B------:R-:W-:Y:S01]  /*17a50*/  @!P2 IADD3 R164, R164, 0x4, RZ ;  /* 0x00000004a4a4a810 */ /* 0x000fe20007ffe0ff */
[----:B------:R-:W-:Y:S01]  /*17a60*/  FADD.FTZ R168, R168, R249 ;  /* 0x000000f9a8a87221 */ /* 0x000fe20000010000 */
[----:B------:R-:W-:Y:S05]  /*17a70*/  BRA.DIV ~URZ, `(.L_x_5315) ;  /* 0x00001ea27f007947 */ /* 0x000fea000b800000 */
[----:B0-----:R0:W1:Y:S02]  /*17a80*/  SHFL.BFLY PT, R108, R168, 0x1, 0x1f ;  /* 0x0c201f00a86c7f89 */ /* 0x00106400000e0000 */
.L_x_5321:
        /* <DEDUP_REMOVED lines=132> */
.L_x_5322:
[----:B------:R-:W2:Y:S01]  /*182d0*/  S2R R174, SR_TID.X ;  /* 0x0000000000ae7919 */ /* 0x000ea20000002100 */
[----:B------:R-:W-:Y:S01]  /*182e0*/  @!P0 SHF.R.U32.HI R111, RZ, 0x5, R166 ;  /* 0x00000005ff6f8819 */ /* 0x000fe200000116a6 */
[----:B-1----:R-:W-:Y:S01]  /*182f0*/  FADD.FTZ R109, R161, R168 ;  /* 0x000000a8a16d7221 */ /* 0x002fe20000010000 */
[----:B------:R-:W-:Y:S02]  /*18300*/  WARPSYNC 0xffffffff ;  /* 0xffffffff00007948 */ /* 0x000fe40003800000 */
[----:B------:R-:W-:-:S05]  /*18310*/  @!P0 LOP3.LUT R111, R111, 0x3, RZ, 0xc0, !PT ;  /* 0x000000036f6f8812 */ /* 0x000fca00078ec0ff */
[----:B------:R-:W-:-:S05]  /*18320*/  @!P0 IMAD.IADD R111, R164, 0x1, R111 ;  /* 0x00000001a46f8824 */ /* 0x000fca00078e026f */
[----:B------:R1:W-:Y:S01]  /*18330*/  @!P0 STS.64 [R111.X8], R108 ;  /* 0x0000006c6f008388 */ /* 0x0003e20000008a00 */
[----:B--2---:R-:W-:-:S04]  /*18340*/  LOP3.LUT R161, R174, 0x1f, RZ, 0xc0, !PT ;  /* 0x0000001faea17812 */ /* 0x004fc800078ec0ff */
[----:B------:R-:W-:-:S11]  /*18350*/  ISETP.GT.U32.AND P0, PT, R161, 0x3, PT ;  /* 0x00000003a100780c */ /* 0x000fd60003f04070 */
[----:B-1----:R-:W-:Y:S01]  /*18360*/  BAR.SYNC.DEFER_BLOCKING 0x0 ;  /* 0x0000000000007b1d */ /* 0x002fe20000010000 */
[----:B------:R-:W-:Y:S01]  /*18370*/  CS2R R108, SRZ ;  /* 0x00000000006c7805 */ /* 0x000fe2000001ff00 */
[----:B------:R-:W-:Y:S01]  /*18380*/  @!P0 IADD3 R161, R164, R161, RZ ;  /* 0x000000a1a4a18210 */ /* 0x000fe20007ffe0ff */
[----:B------:R-:W-:Y:S02]  /*18390*/  IMAD.MOV.U32 R110, RZ, RZ, RZ ;  /* 0x000000ffff6e7224 */ /* 0x000fe400078e00ff */
[----:B------:R-:W-:Y:S01]  /*183a0*/  @!P0 IMAD.MOV.U32 R110, RZ, RZ, 0x700 ;  /* 0x00000700ff6e8424 */ /* 0x000fe200078e00ff */
[----:B------:R-:W-:Y:S01]  /*183b0*/  ULDC.U8 UR8, c[0x0][0x1f0] ;  /* 0x00007c0000087ab9 */ /* 0x000fe20000000000 */
[----:B------:R-:W-:Y:S01]  /*183c0*/  BSSY B0, `(.L_x_5317) ;  /* 0x000014e000007945 */ /* 0x000fe20003800000 */
[----:B------:R-:W-:Y:S01]  /*183d0*/  ISETP.NE.AND P1, PT, RZ, UR8, PT ;  /* 0x00000008ff007c0c */ /* 0x000fe2000bf25270 */
[----:B0-----:R-:W-:Y:S01]  /*183e0*/  I2F R168, R110 ;  /* 0x0000006e00a87306 */ /* 0x001fe20000201400 */
[----:B------:R-:W0:Y:S04]  /*183f0*/  SHFL.DOWN PT, R111, R110, 0x2, 0x1f ;  /* 0x08401f006e6f7f89 */ /* 0x000e2800000e0000 */
[----:B------:R1:W-:Y:S01]  /*18400*/  @!P0 LDS.64 R108, [R161.X8] ;  /* 0x00000000a16c8984 */ /* 0x0003e20000008a00 */
[----:B0-----:R-:W-:-:S02]  /*18410*/  IMAD.IADD R164, R111, 0x1, R110 ;  /* 0x000000016fa47824 */ /* 0x001fc400078e026e */
[----:B------:R-:W-:Y:S03]  /*18420*/  I2F R170, R111 ;  /* 0x0000006f00aa7306 */ /* 0x000fe60000201400 */
[----:B------:R-:W0:Y:S05]  /*18430*/  SHFL.DOWN PT, R251, R164, 0x1, 0x1f ;  /* 0x08201f00a4fb7f89 */ /* 0x000e2a00000e0000 */
[----:B------:R-:W1:Y:S08]  /*18440*/  I2F R166, R164 ;  /* 0x000000a400a67306 */ /* 0x000e700000201400 */
[----:B-1----:R-:W-:Y:S01]  /*18450*/  MUFU.RCP R161, R166 ;  /* 0x000000a600a17308 */ /* 0x002fe20000001000 */
[----:B0-----:R-:W-:Y:S01]  /*18460*/  IADD3 R110, R164, R251, RZ ;  /* 0x000000fba46e7210 */ /* 0x001fe20007ffe0ff */
[----:B------:R-:W0:Y:S06]  /*18470*/  SHFL.DOWN PT, R245, R108, 0x2, 0x1f ;  /* 0x08401f006cf57f89 */ /* 0x000e2c00000e0000 */
[----:B------:R-:W-:Y:S01]  /*18480*/  I2F R251, R251 ;  /* 0x000000fb00fb7306 */ /* 0x000fe20000201400 */
[----:B------:R-:W1:Y:S07]  /*18490*/  SHFL.DOWN PT, R160, R109, 0x2, 0x1f ;  /* 0x08401f006da07f89 */ /* 0x000e6e00000e0000 */
[----:B------:R-:W2:Y:S01]  /*184a0*/  I2F R110, R110 ;  /* 0x0000006e006e7306 */ /* 0x000ea20000201400 */
[----:B0-----:R-:W-:-:S02]  /*184b0*/  FMUL.FTZ R247, R245, R170 ;  /* 0x000000aaf5f77220 */ /* 0x001fc40000410000 */
[----:B------:R-:W-:-:S05]  /*184c0*/  FADD.FTZ R245, -R245, R108 ;  /* 0x0000006cf5f57221 */ /* 0x000fca0000010100 */
[----:B--2---:R-:W0:Y:S01]  /*184d0*/  MUFU.RCP R111, R110 ;  /* 0x0000006e006f7308 */ /* 0x004e220000001000 */
[----:B------:R-:W-:Y:S02]  /*184e0*/  FFMA.FTZ R172, R168, R108, R247 ;  /* 0x0000006ca8ac7223 */ /* 0x000fe400000100f7 */
[----:B------:R-:W-:Y:S02]  /*184f0*/  FMUL.FTZ R245, R245, R245 ;  /* 0x000000f5f5f57220 */ /* 0x000fe40000410000 */
[----:B------:R-:W-:Y:S02]  /*18500*/  FMUL.FTZ R247, R161, R172 ;  /* 0x000000aca1f77220 */ /* 0x000fe40000410000 */
[----:B------:R-:W-:Y:S02]  /*18510*/  FMUL.FTZ R245, R245, R168 ;  /* 0x000000a8f5f57220 */ /* 0x000fe40000410000 */
[----:B-1----:R-:W-:Y:S01]  /*18520*/  FADD.FTZ R160, R160, R109 ;  /* 0x0000006da0a07221 */ /* 0x002fe20000010000 */
[----:B------:R-:W1:Y:S01]  /*18530*/  SHFL.DOWN PT, R108, R247, 0x1, 0x1f ;  /* 0x08201f00f76c7f89 */ /* 0x000e6200000e0000 */
[----:B------:R-:W-:-:S04]  /*18540*/  FMUL.FTZ R245, R245, R170 ;  /* 0x000000aaf5f57220 */ /* 0x000fc80000410000 */
[----:B------:R-:W-:-:S05]  /*18550*/  FFMA.FTZ R160, R161, R245, R160 ;  /* 0x000000f5a1a07223 */ /* 0x000fca00000100a0 */
[----:B------:R-:W2:Y:S01]  /*18560*/  SHFL.DOWN PT, R109, R160, 0x1, 0x1f ;  /* 0x08201f00a06d7f89 */ /* 0x000ea200000e0000 */
[----:B-1----:R-:W-:Y:S02]  /*18570*/  FADD.FTZ R161, R247, -R108 ;  /* 0x8000006cf7a17221 */ /* 0x002fe40000010000 */
[----:B------:R-:W-:Y:S02]  /*18580*/  FMUL.FTZ R108, R108, R251 ;  /* 0x000000fb6c6c7220 */ /* 0x000fe40000410000 */
[----:B------:R-:W-:Y:S02]  /*18590*/  FMUL.FTZ R161, R161, R161 ;  /* 0x000000a1a1a17220 */ /* 0x000fe40000410000 */
[C---:B------:R-:W-:Y:S02]  /*185a0*/  FFMA.FTZ R108, R166.reuse, R247, R108 ;  /* 0x000000f7a66c7223 */ /* 0x040fe4000001006c */
[----:B------:R-:W-:Y:S02]  /*185b0*/  FMUL.FTZ R161, R166, R161 ;  /* 0x000000a1a6a17220 */ /* 0x000fe40000410000 */
[----:B0-----:R-:W-:-:S02]  /*185c0*/  FMUL.FTZ R164, R111, R108 ;  /* 0x0000006c6fa47220 */ /* 0x001fc40000410000 */
[----:B--2---:R-:W-:Y:S01]  /*185d0*/  FADD.FTZ R108, R160, R109 ;  /* 0x0000006da06c7221 */ /* 0x004fe20000010000 */
[----:B------:R-:W-:Y:S01]  /*185e0*/  SHF.R.U32.HI R109, RZ, 0x5, R174 ;  /* 0x00000005ff6d7819 */ /* 0x000fe200000116ae */
[----:B------:R-:W-:Y:S01]  /*185f0*/  FMUL.FTZ R161, R161, R251 ;  /* 0x000000fba1a17220 */ /* 0x000fe20000410000 */
[----:B------:R-:W0:Y:S03]  /*18600*/  SHFL.IDX PT, R245, R164, RZ, 0x1f ;  /* 0x00001fffa4f57589 */ /* 0x000e2600000e0000 */
[----:B------:R-:W-:Y:S01]  /*18610*/  FFMA.FTZ R108, R111, R161, R108 ;  /* 0x000000a16f6c7223 */ /* 0x000fe2000001006c */
[----:B------:R-:W-:Y:S01]  /*18620*/  LOP3.LUT R161, R109, 0x3, RZ, 0xc0, !PT ;  /* 0x000000036da17812 */ /* 0x000fe200078ec0ff */
[----:B------:R-:W-:-:S03]  /*18630*/  IMAD.MOV.U32 R111, RZ, RZ, c[0x0][0x1e0] ;  /* 0x00007800ff6f7624 */ /* 0x000fc600078e00ff */
[----:B------:R-:W-:Y:S01]  /*18640*/  LOP3.LUT P0, RZ, R161, 0x1f, R174, 0xf8, !PT ;  /* 0x0000001fa1ff7812 */ /* 0x000fe2000780f8ae */
[----:B------:R-:W1:Y:S01]  /*18650*/  SHFL.IDX PT, R108, R108, RZ, 0x1f ;  /* 0x00001fff6c6c7589 */ /* 0x000e6200000e0000 */
[----:B0-----:R-:W-:-:S05]  /*18660*/  FMUL.FTZ R109, R245, R245 ;  /* 0x000000f5f56d7220 */ /* 0x001fca0000410000 */
[----:B------:R-:W-:Y:S01]  /*18670*/  FSEL R110, R109, RZ, P1 ;  /* 0x000000ff6d6e7208 */ /* 0x000fe20000800000 */
[----:B-1----:R-:W-:-:S05]  /*18680*/  FFMA.FTZ R109, R108, R111, c[0x0][0x228] ;  /* 0x00008a006c6d7623 */ /* 0x002fca000001006f */
[----:B------:R-:W-:Y:S01]  /*18690*/  @!P0 LEA R108, P2, R137, c[0x0][0x1a0], 0x2 ;  /* 0x00006800896c8a11 */ /* 0x000fe200078410ff */
[----:B------:R-:W-:Y:S01]  /*186a0*/  FADD.FTZ R161, R109, R110 ;  /* 0x0000006e6da17221 */ /* 0x000fe20000010000 */
[C---:B------:R-:W-:Y:S02]  /*186b0*/  @!P0 LEA R110, P3, R137.reuse, c[0x0][0x1a8], 0x2 ;  /* 0x00006a00896e8a11 */ /* 0x040fe400078610ff */
[C-C-:B------:R-:W-:Y:S02]  /*186c0*/  @!P0 LEA.HI.X R109, R137.reuse, c[0x0][0x1a4], R120.reuse, 0x2, P2 ;  /* 0x00006900896d8a11 */ /* 0x140fe400010f1478 */
[----:B------:R-:W-:Y:S01]  /*186d0*/  @!P0 LEA.HI.X R111, R137, c[0x0][0x1ac], R120, 0x2, P3 ;  /* 0x00006b00896f8a11 */ /* 0x000fe200018f1478 */
[----:B------:R-:W0:Y:S02]  /*186e0*/  MUFU.RSQ R161, R161 ;  /* 0x000000a100a17308 */ /* 0x000e240000001400 */
        /* <DEDUP_REMOVED lines=8> */
[C---:B------:R-:W-:Y:S01]  /*18770*/  FADD.FTZ R168, -R108.reuse, R207 ;  /* 0x000000cf6ca87221 */ /* 0x040fe20000010100 */
[----:B------:R-:W-:Y:S01]  /*18780*/  PRMT R207, RZ, 0x7610, R52 ;  /* 0x00007610ffcf7816 */ /* 0x000fe20000000034 */
[C---:B------:R-:W-:Y:S01]  /*18790*/  FADD.FTZ R180, -R108.reuse, R203 ;  /* 0x000000cb6cb47221 */ /* 0x040fe20000010100 */
[----:B------:R-:W-:Y:S01]  /*187a0*/  PRMT R203, RZ, 0x7610, R57 ;  /* 0x00007610ffcb7816 */ /* 0x000fe20000000039 */
[C---:B------:R-:W-:Y:S02]  /*187b0*/  FADD.FTZ R238, -R108.reuse, R171 ;  /* 0x000000ab6cee7221 */ /* 0x040fe40000010100 */
[----:B------:R-:W-:-:S02]  /*187c0*/  FADD.FTZ R196, -R108, R199 ;  /* 0x000000c76cc47221 */ /* 0x000fc40000010100 */
[C---:B------:R-:W-:Y:S02]  /*187d0*/  FMUL.FTZ R171, R161.reuse, R126 ;  /* 0x0000007ea1ab7220 */ /* 0x040fe40000410000 */
[C---:B------:R-:W-:Y:S02]  /*187e0*/  FADD.FTZ R160, -R108.reuse, R115 ;  /* 0x000000736ca07221 */ /* 0x040fe40000010100 */
[C---:B------:R-:W-:Y:S02]  /*187f0*/  FMUL.FTZ R126, R161.reuse, R168 ;  /* 0x000000a8a17e7220 */ /* 0x040fe40000410000 */
[C---:B------:R-:W-:Y:S02]  /*18800*/  FMUL.FTZ R168, R161.reuse, R180 ;  /* 0x000000b4a1a87220 */ /* 0x040fe40000410000 */
[----:B------:R-:W-:Y:S01]  /*18810*/  FMUL.FTZ R180, R161, R196 ;  /* 0x000000c4a1b47220 */ /* 0x000fe20000410000 */
[----:B------:R-:W-:Y:S01]  /*18820*/  PRMT R196, RZ, 0x5410, R70 ;  /* 0x00005410ffc47816 */ /* 0x000fe20000000046 */
[----:B------:R-:W-:-:S02]  /*18830*/  FADD.FTZ R224, -R108, R193 ;  /* 0x000000c16ce07221 */ /* 0x000fc40000010100 */
[----:B------:R-:W-:Y:S02]  /*18840*/  FMUL.FTZ R193, R161, R160 ;  /* 0x000000a0a1c17220 */ /* 0x000fe40000410000 */
[C---:B------:R-:W-:Y:S02]  /*18850*/  FADD.FTZ R164, -R108.reuse, R114 ;  /* 0x000000726ca47221 */ /* 0x040fe40000010100 */
[----:B------:R-:W-:Y:S01]  /*18860*/  FFMA.FTZ R193, R193, R196, R6 ;  /* 0x000000c4c1c17223 */ /* 0x000fe20000010006 */
[----:B------:R-:W-:Y:S01]  /*18870*/  PRMT R196, RZ, 0x7610, R70 ;  /* 0x00007610ffc47816 */ /* 0x000fe20000000046 */
[C---:B------:R-:W-:Y:S02]  /*18880*/  FMUL.FTZ R252, R161.reuse, R164 ;  /* 0x000000a4a1fc7220 */ /* 0x040fe40000410000 */
[----:B------:R-:W-:Y:S02]  /*18890*/  FADD.FTZ R120, -R108, R117 ;  /* 0x000000756c787221 */ /* 0x000fe40000010100 */
[----:B------:R-:W-:Y:S01]  /*188a0*/  FFMA.FTZ R252, R252, R196, R7 ;  /* 0x000000c4fcfc7223 */ /* 0x000fe20000010007 */
[----:B------:R-:W-:Y:S01]  /*188b0*/  PRMT R196, RZ, 0x5410, R69 ;  /* 0x00005410ffc47816 */ /* 0x000fe20000000045 */
[----:B------:R-:W-:-:S02]  /*188c0*/  FMUL.FTZ R111, R161, R120 ;  /* 0x00000078a16f7220 */ /* 0x000fc40000410000 */
        /* <DEDUP_REMOVED lines=31> */
[C---:B------:R-:W-:Y:S01]  /*18ac0*/  FADD.FTZ R218, -R108.reuse, R205 ;  /* 0x000000cd6cda7221 */ /* 0x040fe20000010100 */
        /* <DEDUP_REMOVED lines=15> */
[----:B------:R-:W-:Y:S01]  /*18bc0*/  FFMA.FTZ R111, R111, R196, R4 ;  /* 0x000000c46f6f7223 */ /* 0x000fe20000010004 */
[----:B------:R-:W-:Y:S01]  /*18bd0*/  PRMT R196, RZ, 0x7610, R69 ;  /* 0x00007610ffc47816 */ /* 0x000fe20000000045 */
[----:B------:R-:W-:-:S02]  /*18be0*/  FMUL.FTZ R116, R161, R116 ;  /* 0x00000074a1747220 */ /* 0x000fc40000410000 */
[C---:B------:R-:W-:Y:S02]  /*18bf0*/  FMUL.FTZ R199, R161.reuse, R114 ;  /* 0x00000072a1c77220 */ /* 0x040fe40000410000 */
[C---:B------:R-:W-:Y:S02]  /*18c00*/  FMUL.FTZ R201, R161.reuse, R112 ;  /* 0x00000070a1c97220 */ /* 0x040fe40000410000 */
[C---:B------:R-:W-:Y:S02]  /*18c10*/  FMUL.FTZ R108, R161.reuse, R166 ;  /* 0x000000a6a16c7220 */ /* 0x040fe40000410000 */
[----:B------:R-:W-:Y:S02]  /*18c20*/  FMUL.FTZ R160, R161, R176 ;  /* 0x000000b0a1a07220 */ /* 0x000fe40000410000 */
[----:B------:R-:W-:Y:S02]  /*18c30*/  IMAD R121, R121, c[0x0][0x168], RZ ;  /* 0x00005a0079797a24 */ /* 0x000fe400078e02ff */
        /* <DEDUP_REMOVED lines=21> */
[C---:B------:R-:W-:Y:S01]  /*18d90*/  FMUL.FTZ R122, R161.reuse, R198 ;  /* 0x000000c6a17a7220 */ /* 0x040fe20000410000 */
[----:B------:R-:W-:Y:S01]  /*18da0*/  PRMT R198, RZ, 0x5410, R68 ;  /* 0x00005410ffc67816 */ /* 0x000fe20000000044 */
        /* <DEDUP_REMOVED lines=18> */
[C---:B------:R-:W-:Y:S01]  /*18ed0*/  FMUL.FTZ R191, R161.reuse, R202 ;  /* 0x000000caa1bf7220 */ /* 0x040fe20000410000 */
[----:B------:R-:W-:Y:S01]  /*18ee0*/  PRMT R202, RZ, 0x5410, R52 ;  /* 0x00005410ffca7816 */ /* 0x000fe20000000034 */
[C---:B------:R-:W-:Y:S02]  /*18ef0*/  FMUL.FTZ R188, R161.reuse, R188 ;  /* 0x000000bca1bc7220 */ /* 0x040fe40000410000 */
[C---:B------:R-:W-:Y:S02]  /*18f00*/  FMUL.FTZ R195, R161.reuse, R204 ;  /* 0x000000cca1c37220 */ /* 0x040fe40000410000 */
[C---:B------:R-:W-:Y:S02]  /*18f10*/  FMUL.FTZ R190, R161.reuse, R190 ;  /* 0x000000bea1be7220 */ /* 0x040fe40000410000 */
[----:B------:R-:W-:-:S02]  /*18f20*/  FMUL.FTZ R197, R161, R206 ;  /* 0x000000cea1c57220 */ /* 0x000fc40000410000 */
[----:B------:R-:W-:Y:S01]  /*18f30*/  FMUL.FTZ R192, R161, R249 ;  /* 0x000000f9a1c07220 */ /* 0x000fe20000410000 */
[----:B------:R-:W-:Y:S01]  /*18f40*/  PRMT R161, RZ, 0x5410, R71 ;  /* 0x00005410ffa17816 */ /* 0x000fe20000000047 */
[----:B------:R-:W-:Y:S01]  /*18f50*/  FFMA.FTZ R116, R116, R196, R5 ;  /* 0x000000c474747223 */ /* 0x000fe20000010005 */
[----:B------:R-:W-:Y:S01]  /*18f60*/  SHF.R.S32.HI R196, RZ, 0x1f, R121 ;  /* 0x0000001fffc47819 */ /* 0x000fe20000011479 */
[----:B------:R-:W-:Y:S01]  /*18f70*/  FFMA.FTZ R194, R201, R194, R9 ;  /* 0x000000c2c9c27223 */ /* 0x000fe20000010009 */
[----:B------:R-:W-:Y:S01]  /*18f80*/  PRMT R201, RZ, 0x7610, R60 ;  /* 0x00007610ffc97816 */ /* 0x000fe2000000003c */
[----:B------:R-:W-:Y:S01]  /*18f90*/  FFMA.FTZ R161, R199, R161, R8 ;  /* 0x000000a1c7a17223 */ /* 0x000fe20000010008 */
[----:B------:R-:W-:Y:S01]  /*18fa0*/  LEA.HI R199, R196, R121, RZ, 0x3 ;  /* 0x00000079c4c77211 */ /* 0x000fe200078f18ff */
        /* <DEDUP_REMOVED lines=51> */
[--C-:B------:R-:W-:Y:S01]  /*192e0*/  PRMT R121, RZ, 0x5410, R63.reuse ;  /* 0x00005410ff797816 */ /* 0x100fe2000000003f */
[----:B------:R-:W-:Y:S01]  /*192f0*/  FFMA.FTZ R198, R123, R198, R26 ;  /* 0x000000c67bc67223 */ /* 0x000fe2000001001a */
[----:B------:R-:W-:Y:S01]  /*19300*/  F2FP.BF16.PACK_AB R126, R174, R171 ;  /* 0x000000abae7e723e */ /* 0x000fe200000010ff */
        /* <DEDUP_REMOVED lines=33> */
[----:B------:R-:W-:Y:S01]  /*19520*/  IADD3 R160, R199, 0x80, RZ ;  /* 0x00000080c7a07810 */ /* 0x000fe20007ffe0ff */
[----:B------:R-:W-:Y:S01]  /*19530*/  FFMA.FTZ R164, R164, R108, R145 ;  /* 0x0000006ca4a47223 */ /* 0x000fe20000010091 */
[----:B------:R-:W-:Y:S01]  /*19540*/  F2FP.BF16.PACK_AB R121, R116, R111 ;  /* 0x0000006f7479723e */ /* 0x000fe200000010ff */
[----:B------:R-:W-:Y:S01]  /*19550*/  FFMA.FTZ R197, R197, R117, R150 ;  /* 0x00000075c5c57223 */ /* 0x000fe20000010096 */
[----:B------:R-:W-:Y:S01]  /*19560*/  PRMT R117, RZ, 0x7610, R47 ;  /* 0x00007610ff757816 */ /* 0x000fe2000000002f */
[----:B------:R-:W-:Y:S01]  /*19570*/  IMAD.WIDE.U32 R160, R160, R171, c[0x0][0x208] ;  /* 0x00008200a0a07625 */ /* 0x000fe200078e00ab */
[----:B------:R-:W-:-:S02]  /*19580*/  F2FP.BF16.PACK_AB R120, R118, R109 ;  /* 0x0000006d7678723e */ /* 0x000fc400000010ff */
[----:B------:R-:W-:Y:S01]  /*19590*/  F2FP.BF16.PACK_AB R127, R186, R189 ;  /* 0x000000bdba7f723e */ /* 0x000fe200000010ff */
[----:B------:R-:W-:Y:S01]  /*195a0*/  FFMA.FTZ R192, R192, R117, R151 ;  /* 0x00000075c0c07223 */ /* 0x000fe20000010097 */
[----:B------:R-:W-:Y:S02]  /*195b0*/  PRMT R117, RZ, 0x5410, R46 ;  /* 0x00005410ff757816 */ /* 0x000fe4000000002e */
[----:B------:R-:W-:Y:S02]  /*195c0*/  F2FP.BF16.PACK_AB R125, R110, R115 ;  /* 0x000000736e7d723e */ /* 0x000fe400000010ff */
[----:B------:R-:W-:Y:S01]  /*195d0*/  F2FP.BF16.PACK_AB R109, R114, R119 ;  /* 0x00000077726d723e */ /* 0x000fe200000010ff */
[----:B------:R-:W-:Y:S01]  /*195e0*/  FFMA.FTZ R195, R195, R117, R148 ;  /* 0x00000075c3c37223 */ /* 0x000fe20000010094 */
[----:B------:R-:W-:Y:S02]  /*195f0*/  PRMT R117, RZ, 0x7610, R46 ;  /* 0x00007610ff757816 */ /* 0x000fe4000000002e */
[----:B------:R-:W-:-:S02]  /*19600*/  F2FP.BF16.PACK_AB R118, R168, R173 ;  /* 0x000000ada876723e */ /* 0x000fc400000010ff */
[----:B------:R-:W-:Y:S01]  /*19610*/  F2FP.BF16.PACK_AB R114, R170, R175 ;  /* 0x000000afaa72723e */ /* 0x000fe200000010ff */
[----:B------:R-:W-:Y:S01]  /*19620*/  FFMA.FTZ R190, R190, R117, R149 ;  /* 0x00000075bebe7223 */ /* 0x000fe20000010095 */
[--C-:B------:R-:W-:Y:S02]  /*19630*/  PRMT R117, RZ, 0x5410, R45.reuse ;  /* 0x00005410ff757816 */ /* 0x100fe4000000002d */
[C---:B------:R-:W-:Y:S02]  /*19640*/  IADD3 R168, R199.reuse, 0x280, RZ ;  /* 0x00000280c7a87810 */ /* 0x040fe40007ffe0ff */
[----:B------:R-:W-:Y:S01]  /*19650*/  IADD3 R170, R199, 0x300, RZ ;  /* 0x00000300c7aa7810 */ /* 0x000fe20007ffe0ff */
[----:B------:R-:W-:Y:S01]  /*19660*/  FFMA.FTZ R191, R191, R117, R146 ;  /* 0x00000075bfbf7223 */ /* 0x000fe20000010092 */
[----:B------:R-:W-:Y:S02]  /*19670*/  PRMT R117, RZ, 0x7610, R45 ;  /* 0x00007610ff757816 */ /* 0x000fe4000000002d */
[----:B------:R-:W-:-:S02]  /*19680*/  F2FP.BF16.PACK_AB R111, R184, R187 ;  /* 0x000000bbb86f723e */ /* 0x000fc400000010ff */
[----:B------:R-:W-:Y:S01]  /*19690*/  F2FP.BF16.PACK_AB R110, R172, R177 ;  /* 0x000000b1ac6e723e */ /* 0x000fe200000010ff */
[----:B------:R-:W-:Y:S01]  /*196a0*/  FFMA.FTZ R188, R188, R117, R147 ;  /* 0x00000075bcbc7223 */ /* 0x000fe20000010093 */
[----:B------:R-:W-:Y:S01]  /*196b0*/  F2FP.BF16.PACK_AB R108, R201, R196 ;  /* 0x000000c4c96c723e */ /* 0x000fe200000010ff */
[----:B------:R-:W-:Y:S01]  /*196c0*/  IMAD.WIDE.U32 R116, R199, R171, c[0x0][0x208] ;  /* 0x00008200c7747625 */ /* 0x000fe200078e00ab */
[----:B------:R-:W-:Y:S02]  /*196d0*/  F2FP.BF16.PACK_AB R113, R203, R112 ;  /* 0x00000070cb71723e */ /* 0x000fe400000010ff */
[----:B------:R-:W-:Y:S02]  /*196e0*/  F2FP.BF16.PACK_AB R115, R182, R181 ;  /* 0x000000b5b673723e */ /* 0x000fe400000010ff */
[----:B------:R0:W-:Y:S01]  /*196f0*/  STG.E.128 [R116.64], R120 ;  /* 0x0000007874007986 */ /* 0x0001e2000c101d06 */
[----:B------:R-:W-:Y:S02]  /*19700*/  F2FP.BF16.PACK_AB R112, R205, R198 ;  /* 0x000000c6cd70723e */ /* 0x000fe400000010ff */
[----:B------:R-:W-:Y:S01]  /*19710*/  F2FP.BF16.PACK_AB R119, R180, R185 ;  /* 0x000000b9b477723e */ /* 0x000fe200000010ff */
[----:B------:R1:W-:Y:S01]  /*19720*/  STG.E.128 [R160.64], R124 ;  /* 0x0000007ca0007986 */ /* 0x0003e2000c101d06 */
[----:B0-----:R-:W-:-:S02]  /*19730*/  F2FP.BF16.PACK_AB R120, R166, R167 ;  /* 0x000000a7a678723e */ /* 0x001fc400000010ff */
[C---:B------:R-:W-:Y:S02]  /*19740*/  IADD3 R166, R199.reuse, 0x200, RZ ;  /* 0x00000200c7a67810 */ /* 0x040fe40007ffe0ff */
[----:B-1----:R-:W-:Y:S02]  /*19750*/  F2FP.BF16.PACK_AB R124, R164, R165 ;  /* 0x000000a5a47c723e */ /* 0x002fe400000010ff */
[C---:B------:R-:W-:Y:S01]  /*19760*/  IADD3 R160, R199.reuse, 0x100, RZ ;  /* 0x00000100c7a07810 */ /* 0x040fe20007ffe0ff */
[----:B------:R-:W-:Y:S01]  /*19770*/  IMAD.WIDE.U32 R166, R166, R171, c[0x0][0x208] ;  /* 0x00008200a6a67625 */ /* 0x000fe200078e00ab */
        /* <DEDUP_REMOVED lines=13> */
[----:B------:R-:W-:Y:S01]  /*19850*/  IMAD.WIDE.U32 R170, R170, R171, c[0x0][0x208] ;  /* 0x00008200aaaa7625 */ /* 0x000fe200078e00ab */
[----:B------:R-:W-:Y:S01]  /*19860*/  F2FP.BF16.PACK_AB R125, R188, R191 ;  /* 0x000000bfbc7d723e */ /* 0x000fe200000010ff */
[----:B------:R0:W-:Y:S04]  /*19870*/  STG.E.128 [R166.64], R116 ;  /* 0x00000074a6007986 */ /* 0x0001e8000c101d06 */
[----:B------:R0:W-:Y:S04]  /*19880*/  STG.E.128 [R168.64], R120 ;  /* 0x00000078a8007986 */ /* 0x0001e8000c101d06 */
[----:B------:R0:W-:Y:S02]  /*19890*/  STG.E.128 [R170.64], R124 ;  /* 0x0000007caa007986 */ /* 0x0001e4000c101d06 */
.L_x_5318:
[----:B-1----:R-:W-:Y:S05]  /*198a0*/  BSYNC B0 ;  /* 0x0000000000007941 */ /* 0x002fea0003800000 */
.L_x_5317:
[----:B------:R-:W-:Y:S02]  /*198b0*/  IADD3 R137, R137, c[0x0][0x160], RZ ;  /* 0x0000580089897a10 */ /* 0x000fe40007ffe0ff */
[----:B------:R-:W-:-:S02]  /*198c0*/  LOP3.LUT P1, RZ, R143, 0xff, RZ, 0xc0, !PT ;  /* 0x000000ff8fff7812 */ /* 0x000fc4000782c0ff */
[----:B------:R-:W-:Y:S02]  /*198d0*/  ISETP.GE.AND P0, PT, R137, c[0x0][0x164], PT ;  /* 0x0000590089007a0c */ /* 0x000fe40003f06270 */
[----:B------:R-:W-:-:S11]  /*198e0*/  SEL R143, RZ, 0x1, P1 ;  /* 0x00000001ff8f7807 */ /* 0x000fd60000800000 */
[----:B0----5:R-:W-:Y:S01]  /*198f0*/  @P0 CALL.REL.NOINC `(.L_x_5319) ;  /* 0x0000001000000944 */ /* 0x021fe20003c00000 */
[----:B------:R-:W-:Y:S05]  /*19900*/  BRA `(.L_x_5320) ;  /* 0xfffe72f000007947 */ /* 0x000fea000383ffff */
.L_x_5319:
[----:B------:R-:W-:Y:S05]  /*19910*/  EXIT ;  /* 0x000000000000794d */ /* 0x000fea0003800000 */
.L_x_5315:
[----:B0-----:R-:W-:Y:S01]  /*19920*/  HFMA2.MMA R109, -RZ, RZ, 0, 1.847743988037109375e-06 ;  /* 0x0000001fff6d7435 */ /* 0x001fe200000001ff */
[----:B------:R-:W-:Y:S01]  /*19930*/  IMAD.MOV.U32 R161, RZ, RZ, 0x1 ;  /* 0x00000001ffa17424 */ /* 0x000fe200078e00ff */
[----:B------:R-:W-:Y:S01]  /*19940*/  MOV R110, 0x19970 ;  /* 0x00019970006e7802 */ /* 0x000fe20000000f00 */
[----:B------:R-:W-:-:S03]  /*19950*/  IMAD.MOV.U32 R160, RZ, RZ, -0x1 ;  /* 0xffffffffffa07424 */ /* 0x000fc600078e00ff */
[----:B-----5:R-:W-:Y:S05]  /*19960*/  CALL.REL.NOINC `($__internal_15_$__cuda_sm70_shflsync_bfly_p) ;  /* 0x00000a9000007944 */ /* 0x020fea0003c00000 */
[----:B-1----:R-:W-:Y:S01]  /*19970*/  IMAD.MOV.U32 R108, RZ, RZ, R161 ;  /* 0x000000ffff6c7224 */ /* 0x002fe200078e00a1 */
[----:B0-----:R-:W-:Y:S05]  /*19980*/  BRA `(.L_x_5321) ;  /* 0xffffe10000007947 */ /* 0x001fea000383ffff */
.L_x_5316:
[----:B------:R-:W-:Y:S01]  /*19990*/  IMAD.MOV.U32 R161, RZ, RZ, 0x2 ;  /* 0x00000002ffa17424 */ /* 0x000fe200078e00ff */
[----:B------:R-:W-:Y:S01]  /*199a0*/  MOV R109, 0x1f ;  /* 0x0000001f006d7802 */ /* 0x000fe20000000f00 */
[----:B------:R-:W-:Y:S01]  /*199b0*/  IMAD.MOV.U32 R160, RZ, RZ, -0x1 ;  /* 0xffffffffffa07424 */ /* 0x000fe200078e00ff */
[----:B------:R-:W-:Y:S02]  /*199c0*/  MOV R110, 0x199e0 ;  /* 0x000199e0006e7802 */ /* 0x000fe40000000f00 */
[----:B-----5:R-:W-:Y:S05]  /*199d0*/  CALL.REL.NOINC `($__internal_15_$__cuda_sm70_shflsync_bfly_p) ;  /* 0x00000a2000007944 */ /* 0x020fea0003c00000 */
[----:B01----:R-:W-:Y:S01]  /*199e0*/  FADD.FTZ R168, R168, R161 ;  /* 0x000000a1a8a87221 */ /* 0x003fe20000010000 */
[----:B------:R-:W-:Y:S01]  /*199f0*/  MOV R160, 0xffffffff ;  /* 0xffffffff00a07802 */ /* 0x000fe20000000f00 */
[----:B------:R-:W-:Y:S01]  /*19a00*/  IMAD.MOV.U32 R161, RZ, RZ, 0x4 ;  /* 0x00000004ffa17424 */ /* 0x000fe200078e00ff */
[----:B------:R-:W-:Y:S01]  /*19a10*/  MOV R110, 0x19a40 ;  /* 0x00019a40006e7802 */ /* 0x000fe20000000f00 */
[----:B------:R-:W-:-:S02]  /*19a20*/  IMAD.MOV.U32 R109, RZ, RZ, 0x1f ;  /* 0x0000001fff6d7424 */ /* 0x000fc400078e00ff */
[----:B------:R-:W-:Y:S05]  /*19a30*/  CALL.REL.NOINC `($__internal_15_$__cuda_sm70_shflsync_bfly_p) ;  /* 0x000009c000007944 */ /* 0x000fea0003c00000 */
[----:B01----:R-:W-:Y:S01]  /*19a40*/  FADD.FTZ R168, R168, R161 ;  /* 0x000000a1a8a87221 */ /* 0x003fe20000010000 */
[----:B------:R-:W-:Y:S01]  /*19a50*/  MOV R110, 0x19aa0 ;  /* 0x00019aa0006e7802 */ /* 0x000fe20000000f00 */
[----:B------:R-:W-:-:S02]  /*19a60*/  IMAD.MOV.U32 R161, RZ, RZ, 0x8 ;  /* 0x00000008ffa17424 */ /* 0x000fc400078e00ff */
[----:B------:R-:W-:Y:S02]  /*19a70*/  IMAD.MOV.U32 R109, RZ, RZ, 0x1f ;  /* 0x0000001fff6d7424 */ /* 0x000fe400078e00ff */
[----:B------:R-:W-:Y:S02]  /*19a80*/  IMAD.MOV.U32 R160, RZ, RZ, -0x1 ;  /* 0xffffffffffa07424 */ /* 0x000fe400078e00ff */
[----:B------:R-:W-:Y:S05]  /*19a90*/  CALL.REL.NOINC `($__internal_15_$__cuda_sm70_shflsync_bfly_p) ;  /* 0x0000096000007944 */ /* 0x000fea0003c00000 */
[----:B01----:R-:W-:Y:S01]  /*19aa0*/  FADD.FTZ R168, R168, R161 ;  /* 0x000000a1a8a87221 */ /* 0x003fe20000010000 */
[----:B------:R-:W-:Y:S01]  /*19ab0*/  HFMA2.MMA R161, -RZ, RZ, 0, 9.5367431640625e-07 ;  /* 0x00000010ffa17435 */ /* 0x000fe200000001ff */
[----:B------:R-:W-:Y:S01]  /*19ac0*/  IMAD.MOV.U32 R109, RZ, RZ, 0x1f ;  /* 0x0000001fff6d7424 */ /* 0x000fe200078e00ff */
[----:B------:R-:W-:Y:S01]  /*19ad0*/  MOV R110, 0x19b00 ;  /* 0x00019b00006e7802 */ /* 0x000fe20000000f00 */
[----:B------:R-:W-:-:S03]  /*19ae0*/  IMAD.MOV.U32 R160, RZ, RZ, -0x1 ;  /* 0xffffffffffa07424 */ /* 0x000fc600078e00ff */
[----:B------:R-:W-:Y:S05]  /*19af0*/  CALL.REL.NOINC `($__internal_15_$__cuda_sm70_shflsync_bfly_p) ;  /* 0x0000090000007944 */ /* 0x000fea0003c00000 */
[----:B-1----:R-:W-:Y:S02]  /*19b00*/  FADD.FTZ R108, R168, R161 ;  /* 0x000000a1a86c7221 */ /* 0x002fe40000010000 */
[----:B------:R-:W-:Y:S02]  /*19b10*/  IMAD.MOV.U32 R161, RZ, RZ, 0x1 ;  /* 0x00000001ffa17424 */ /* 0x000fe400078e00ff */
        /* <DEDUP_REMOVED lines=112> */
[----:B------:R-:W-:Y:S02]  /*1a220*/  IMAD.MOV.U32 R160, RZ, RZ, -0x1 ;  /* 0xffffffffffa07424 */ /* 0x000fe400078e00ff */
[----:B------:R-:W-:Y:S01]  /*1a230*/  FFMA.FTZ R168, R110, R110, R109 ;  /* 0x0000006e6ea87223 */ /* 0x000fe2000001006d */
[----:B------:R-:W-:Y:S02]  /*1a240*/  MOV R109, 0x1f ;  /* 0x0000001f006d7802 */ /* 0x000fe40000000f00 */
[----:B------:R-:W-:-:S02]  /*1a250*/  MOV R110, 0x1a270 ;  /* 0x0001a270006e7802 */ /* 0x000fc40000000f00 */
[----:B------:R-:W-:Y:S05]  /*1a260*/  CALL.REL.NOINC `($__internal_15_$__cuda_sm70_shflsync_bfly_p) ;  /* 0x0000019000007944 */ /* 0x000fea0003c00000 */
        /* <DEDUP_REMOVED lines=13> */
[----:B------:R-:W-:Y:S01]  /*1a340*/  HFMA2.MMA R161, -RZ, RZ, 0, 4.76837158203125e-07 ;  /* 0x00000008ffa17435 */ /* 0x000fe200000001ff */
[----:B------:R-:W-:Y:S01]  /*1a350*/  IMAD.MOV.U32 R109, RZ, RZ, 0x1f ;  /* 0x0000001fff6d7424 */ /* 0x000fe200078e00ff */
[----:B------:R-:W-:Y:S01]  /*1a360*/  MOV R110, 0x1a390 ;  /* 0x0001a390006e7802 */ /* 0x000fe20000000f00 */
[----:B------:R-:W-:-:S03]  /*1a370*/  IMAD.MOV.U32 R160, RZ, RZ, -0x1 ;  /* 0xffffffffffa07424 */ /* 0x000fc600078e00ff */
[----:B------:R-:W-:Y:S05]  /*1a380*/  CALL.REL.NOINC `($__internal_15_$__cuda_sm70_shflsync_bfly_p) ;  /* 0x0000007000007944 */ /* 0x000fea0003c00000 */
[----:B01----:R-:W-:Y:S01]  /*1a390*/  FADD.FTZ R168, R168, R161 ;  /* 0x000000a1a8a87221 */ /* 0x003fe20000010000 */
[----:B------:R-:W-:Y:S01]  /*1a3a0*/  MOV R109, 0x1f ;  /* 0x0000001f006d7802 */ /* 0x000fe20000000f00 */
[----:B------:R-:W-:Y:S01]  /*1a3b0*/  IMAD.MOV.U32 R161, RZ, RZ, 0x10 ;  /* 0x00000010ffa17424 */ /* 0x000fe200078e00ff */
[----:B------:R-:W-:Y:S01]  /*1a3c0*/  MOV R110, 0x1a3f0 ;  /* 0x0001a3f0006e7802 */ /* 0x000fe20000000f00 */
[----:B------:R-:W-:-:S02]  /*1a3d0*/  IMAD.MOV.U32 R160, RZ, RZ, -0x1 ;  /* 0xffffffffffa07424 */ /* 0x000fc400078e00ff */
[----:B------:R-:W-:Y:S05]  /*1a3e0*/  CALL.REL.NOINC `($__internal_15_$__cuda_sm70_shflsync_bfly_p) ;  /* 0x0000001000007944 */ /* 0x000fea0003c00000 */
[----:B01----:R-:W-:Y:S05]  /*1a3f0*/  BRA `(.L_x_5322) ;  /* 0xffffded000007947 */ /* 0x003fea000383ffff */
        .weak           $__internal_15_$__cuda_sm70_shflsync_bfly_p
        .type           $__internal_15_$__cuda_sm70_shflsync_bfly_p,@function
        .size           $__internal_15_$__cuda_sm70_shflsync_bfly_p,(.L_x_44855 - $__internal_15_$__cuda_sm70_shflsync_bfly_p)
$__internal_15_$__cuda_sm70_shflsync_bfly_p:
[----:B------:R-:W-:Y:S01]  /*1a400*/  IMAD.MOV.U32 R111, RZ, RZ, 0x0 ;  /* 0x00000000ff6f7424 */ /* 0x000fe200078e00ff */
[----:B------:R-:W-:Y:S04]  /*1a410*/  WARPSYNC R160 ;  /* 0x000000a000007348 */ /* 0x000fe80003800000 */
[----:B------:R0:W1:Y:S01]  /*1a420*/  SHFL.BFLY PT, R161, R168, R161, R109 ;  /* 0x0c0000a1a8a17389 */ /* 0x00006200000e006d */
[----:B------:R-:W-:Y:S05]  /*1a430*/  RET.REL.NODEC R110 `(_ZN10layer_norm13ln_fwd_kernelINS_13Kernel_traitsI13__nv_bfloat16S2_S2_S2_fjLj7168ELj1ELj1ELj4ELj16ENS_18Kernel_traits_baseILj7168ES2_S2_S2_S2_fjLj128EEEEELb1ELb1ELb1ELb1EEEvNS_9FwdParamsE) ;  /* 0xfffe5bc06e007950 */ /* 0x000fea0003c3ffff */
.L_x_5323:
        /* <DEDUP_REMOVED lines=12> */
.L_x_44855:


//--------------------- .text._ZN10layer_norm13ln_fwd_kernelINS_13Kernel_traitsI6__halfS2_S2_S2_fjLj7168ELj1ELj1ELj4ELj16ENS_18Kernel_traits_baseILj7168ES2_S2_S2_S2_fjLj128EEEEELb0ELb0ELb0ELb0EEEvNS_9FwdParamsE --------------------------
	.section	.text._ZN10layer_norm13ln_fwd_kernelINS_13Kernel_traitsI6__halfS2_S2_S2_fjLj7168ELj1ELj1ELj4ELj16ENS_18Kernel_traits_baseILj7168ES2_S2_S2_S2_fjLj128EEEEELb0ELb0ELb0ELb0EEEvNS_9FwdParamsE,"ax",@progbits
	.sectioninfo	@"SHI_REGISTERS=250"
	.align	128
        .global         _ZN10layer_norm13ln_fwd_kernelINS_13Kernel_traitsI6__halfS2_S2_S2_fjLj7168ELj1ELj1ELj4ELj16ENS_18Kernel_traits_baseILj7168ES2_S2_S2_S2_fjLj128EEEEELb0ELb0ELb0ELb0EEEvNS_9FwdParamsE
        .type           _ZN10layer_norm13ln_fwd_kernelINS_13Kernel_traitsI6__halfS2_S2_S2_fjLj7168ELj1ELj1ELj4ELj16ENS_18Kernel_traits_baseILj7168ES2_S2_S2_S2_fjLj128EEEEELb0ELb0ELb0ELb0EEEvNS_9FwdParamsE,@function
        .size           _ZN10layer_norm13ln_fwd_kernelINS_13Kernel_traitsI6__halfS2_S2_S2_fjLj7168ELj1ELj1ELj4ELj16ENS_18Kernel_traits_baseILj7168ES2_S2_S2_S2_fjLj128EEEEELb0ELb0ELb0ELb0EEEvNS_9FwdParamsE,(.L_x_44856 - _ZN10layer_norm13ln_fwd_kernelINS_13Kernel_traitsI6__halfS2_S2_S2_fjLj7168ELj1ELj1ELj4ELj16ENS_18Kernel_traits_baseILj7168ES2_S2_S2_S2_fjLj128EEEEELb0ELb0ELb0ELb0EEEvNS_9FwdParamsE)
        .other          _ZN10layer_norm13ln_fwd_kernelINS_13Kernel_traitsI6__halfS2_S2_S2_fjLj7168ELj1ELj1ELj4ELj16ENS_18Kernel_traits_baseILj7168ES2_S2_S2_S2_fjLj128EEEEELb0ELb0ELb0ELb0EEEvNS_9FwdParamsE,@"STO_CUDA_ENTRY STV_DEFAULT"
_ZN10layer_norm13ln_fwd_kernelINS_13Kernel_traitsI6__halfS2_S2_S2_fjLj7168ELj1ELj1ELj4ELj16ENS_18Kernel_traits_baseILj7168ES2_S2_S2_S2_fjLj128EEEEELb0ELb0ELb0ELb0EEEvNS_9FwdParamsE:
.text._ZN10layer_norm13ln_fwd_kernelINS_13Kernel_traitsI6__halfS2_S2_S2_fjLj7168ELj1ELj1ELj4ELj16ENS_18Kernel_traits_baseILj7168ES2_S2_S2_S2_fjLj128EEEEELb0ELb0ELb0ELb0EEEvNS_9FwdParamsE:
        /* <DEDUP_REMOVED lines=31> */
.L_x_5325:
[----:B0-----:R-:W-:Y:S05]  /*01f0*/  BSYNC B0 ;  /* 0x0000000000007941 */ /* 0x001fea0003800000 */
.L_x_5324:
        /* <DEDUP_REMOVED lines=13> */
.L_x_5327:
[----:B0-----:R-:W-:Y:S05]  /*02d0*/  BSYNC B0 ;  /* 0x0000000000007941 */ /* 0x001fea0003800000 */
.L_x_5326:
        /* <DEDUP_REMOVED lines=13> */
.L_x_5329:
[----:B0-----:R-:W-:Y:S05]  /*03b0*/  BSYNC B0 ;  /* 0x0000000000007941 */ /* 0x001fea0003800000 */
.L_x_5328:
        /* <DEDUP_REMOVED lines=13> */
.L_x_5331:
[----:B0-----:R-:W-:Y:S05]  /*0490*/  BSYNC B0 ;  /* 0x0000000000007941 */ /* 0x001fea0003800000 */
.L_x_5330:
        /* <DEDUP_REMOVED lines=13> */
.L_x_5333:
[----:B0-----:R-:W-:Y:S05]  /*0570*/  BSYNC B0 ;  /* 0x0000000000007941 */ /* 0x001fea0003800000 */
.L_x_5332:
        /* <DEDUP_REMOVED lines=15> */
.L_x_5335:
[----:B0-----:R-:W-:Y:S05]  /*0670*/  BSYNC B0 ;  /* 0x0000000000007941 */ /* 0x001fea0003800000 */
.L_x_5334:
        /* <DEDUP_REMOVED lines=14> */
.L_x_5337:
[----:B0-----:R-:W-:Y:S05]  /*0760*/  BSYNC B0 ;  /* 0x0000000000007941 */ /* 0x001fea0003800000 */
.L_x_5336:
        /* <DEDUP_REMOVED lines=9> */
[--C-:B-----5:R-:W-:Y:S01]  /*0800*/  HADD2.F32 R96, -RZ, R76.reuse.H0_H0 ;  /* 0x2000004cff607230 */ /* 0x120fe20000004100 */
[C---:B------:R-:W-:Y:S01]  /*0810*/  LOP3.LUT R105, R51.reuse, 0x60, RZ, 0xc0, !PT ;  /* 0x0000006033697812 */ /* 0x040fe200078ec0ff */
[----:B------:R-:W-:Y:S01]  /*0820*/  HADD2.F32 R97, -RZ, R76.H1_H1 ;  /* 0x3000004cff617230 */ /* 0x000fe20000004100 */
[----:B------:R-:W-:Y:S01]  /*0830*/  SHF.L.U32 R106, R51, 0x5, RZ ;  /* 0x00000005336a7819 */ /* 0x000fe200000006ff */
[--C-:B------:R-:W-:Y:S01]  /*0840*/  HADD2.F32 R76, -RZ, R78.reuse.H0_H0 ;  /* 0x2000004eff4c7230 */ /* 0x100fe20000004100 */
[----:B------:R-:W-:Y:S01]  /*0850*/  HFMA2.MMA R136, -RZ, RZ, 0, 5.9604644775390625e-08 ;  /* 0x00000001ff887435 */ /* 0x000fe200000001ff */
[----:B------:R-:W-:Y:S01]  /*0860*/  HADD2.F32 R101, -RZ, R78.H1_H1 ;  /* 0x3000004eff657230 */ /* 0x000fe20000004100 */
[----:B------:R-:W-:Y:S01]  /*0870*/  LOP3.LUT R107, R106, 0x3e0, RZ, 0xc0, !PT ;  /* 0x000003e06a6b7812 */ /* 0x000fe200078ec0ff */
[--C-:B------:R-:W-:Y:S01]  /*0880*/  HADD2.F32 R78, -RZ, R64.reuse.H0_H0 ;  /* 0x20000040ff4e7230 */ /* 0x100fe20000004100 */
[----:B------:R-:W-:Y:S01]  /*0890*/  ULDC.U8 UR6, c[0x0][0x1f0] ;  /* 0x00007c0000067ab9 */ /* 0x000fe20000000000 */
[----:B------:R-:W-:Y:S01]  /*08a0*/  HADD2.F32 R100, -RZ, R64.H1_H1 ;  /* 0x30000040ff647230 */ /* 0x000fe20000004100 */
[----:B------:R-:W-:Y:S01]  /*08b0*/  LOP3.LUT R64, R104, 0x7f, RZ, 0xc0, !PT ;  /* 0x0000007f68407812 */ /* 0x000fe200078ec0ff */
[----:B------:R-:W-:-:S02]  /*08c0*/  HADD2.F32 R99, -RZ, R79.H0_H0 ;  /* 0x2000004fff637230 */ /* 0x000fc40000004100 */
[----:B------:R-:W-:Y:S02]  /*08d0*/  HADD2.F32 R98, -RZ, R79.H1_H1 ;  /* 0x3000004fff627230 */ /* 0x000fe40000004100 */
[--C-:B------:R-:W-:Y:S02]  /*08e0*/  HADD2.F32 R79, -RZ, R65.reuse.H0_H0 ;  /* 0x20000041ff4f7230 */ /* 0x100fe40000004100 */
[----:B------:R-:W-:Y:S01]  /*08f0*/  HADD2.F32 R103, -RZ, R65.H1_H1 ;  /* 0x30000041ff677230 */ /* 0x000fe20000004100 */
[C---:B------:R-:W-:Y:S01]  /*0900*/  IADD3 R65, R64.reuse, -R105, RZ ;  /* 0x8000006940417210 */ /* 0x040fe20007ffe0ff */
[--C-:B------:R-:W-:Y:S01]  /*0910*/  HADD2.F32 R102, -RZ, R66.reuse.H0_H0 ;  /* 0x20000042ff667230 */ /* 0x100fe20000004100 */
[----:B------:R-:W-:Y:S01]  /*0920*/  IADD3 R64, R64, -R107, RZ ;  /* 0x8000006b40407210 */ /* 0x000fe20007ffe0ff */
[----:B------:R-:W-:Y:S01]  /*0930*/  HADD2.F32 R105, -RZ, R66.H1_H1 ;  /* 0x30000042ff697230 */ /* 0x000fe20000004100 */
[----:B------:R-:W-:Y:S01]  /*0940*/  SHF.R.U32.HI R66, RZ, 0x2, R104 ;  /* 0x00000002ff427819 */ /* 0x000fe20000011668 */
[--C-:B------:R-:W-:Y:S01]  /*0950*/  HADD2.F32 R110, -RZ, R57.reuse.H0_H0 ;  /* 0x20000039ff6e7230 */ /* 0x100fe20000004100 */
[----:B------:R-:W-:Y:S01]  /*0960*/  IMNMX R65, RZ, R65, !PT ;  /* 0x00000041ff417217 */ /* 0x000fe20007800200 */
[----:B------:R-:W-:Y:S01]  /*0970*/  HADD2.F32 R115, -RZ, R57.H1_H1 ;  /* 0x30000039ff737230 */ /* 0x000fe20000004100 */
[----:B------:R-:W-:Y:S01]  /*0980*/  LOP3.LUT R66, R66, 0x3fffffe0, RZ, 0xc0, !PT ;  /* 0x3fffffe042427812 */ /* 0x000fe200078ec0ff */
[--C-:B------:R-:W-:Y:S01]  /*0990*/  HADD2.F32 R89, -RZ, R85.reuse.H0_H0 ;  /* 0x20000055ff597230 */ /* 0x100fe20000004100 */
[----:B------:R-:W-:Y:S01]  /*09a0*/  IMNMX R65, R65, 0x20, PT ;  /* 0x0000002041417817 */ /* 0x000fe20003800200 */
[----:B------:R-:W-:Y:S01]  /*09b0*/  HADD2.F32 R88, -RZ, R85.H1_H1 ;  /* 0x30000055ff587230 */ /* 0x000fe20000004100 */
[----:B------:R-:W-:Y:S01]  /*09c0*/  IMNMX R64, RZ, R64, !PT ;  /* 0x00000040ff407217 */ /* 0x000fe20007800200 */
[--C-:B------:R-:W-:Y:S01]  /*09d0*/  HADD2.F32 R85, -RZ, R86.reuse.H0_H0 ;  /* 0x20000056ff557230 */ /* 0x100fe20000004100 */
[----:B------:R-:W-:Y:S01]  /*09e0*/  IADD3 R65, R65, R66, RZ ;  /* 0x0000004241417210 */ /* 0x000fe20007ffe0ff */
[----:B------:R-:W-:Y:S01]  /*09f0*/  HADD2.F32 R91, -RZ, R86.H1_H1 ;  /* 0x30000056ff5b7230 */ /* 0x000fe20000004100 */
[----:B------:R-:W-:Y:S01]  /*0a00*/  IMNMX R57, R64, 0x20, PT ;  /* 0x0000002040397817 */ /* 0x000fe20003800200 */
[--C-:B------:R-:W-:Y:S01]  /*0a10*/  HADD2.F32 R21, -RZ, R6.reuse.H0_H0 ;  /* 0x20000006ff157230 */ /* 0x100fe20000004100 */
[----:B------:R-:W-:Y:S01]  /*0a20*/  SHF.L.U32 R65, R65, 0x3, RZ ;  /* 0x0000000341417819 */ /* 0x000fe200000006ff */
[----:B------:R-:W-:Y:S01]  /*0a30*/  HADD2.F32 R20, -RZ, R6.H1_H1 ;  /* 0x30000006ff147230 */ /* 0x000fe20000004100 */
[----:B------:R-:W-:Y:S01]  /*0a40*/  IADD3 R57, R66, R57, RZ ;  /* 0x0000003942397210 */ /* 0x000fe20007ffe0ff */
[----:B------:R-:W-:-:S02]  /*0a50*/  HADD2.F32 R19, -RZ, R7.H0_H0 ;  /* 0x20000007ff137230 */ /* 0x000fc40000004100 */
[----:B------:R-:W-:Y:S01]  /*0a60*/  HADD2.F32 R18, -RZ, R7.H1_H1 ;  /* 0x30000007ff127230 */ /* 0x000fe20000004100 */
[----:B------:R-:W0:Y:S01]  /*0a70*/  I2F.U32 R65, R65 ;  /* 0x0000004100417306 */ /* 0x000e220000201000 */
[--C-:B------:R-:W-:Y:S01]  /*0a80*/  HADD2.F32 R86, -RZ, R87.reuse.H0_H0 ;  /* 0x20000057ff567230 */ /* 0x100fe20000004100 */
[----:B------:R-:W-:Y:S01]  /*0a90*/  SHF.L.U32 R135, R57, 0x3, RZ ;  /* 0x0000000339877819 */ /* 0x000fe200000006ff */
[----:B------:R-:W-:Y:S02]  /*0aa0*/  HADD2.F32 R93, -RZ, R87.H1_H1 ;  /* 0x30000057ff5d7230 */ /* 0x000fe40000004100 */
[--C-:B------:R-:W-:Y:S02]  /*0ab0*/  HADD2.F32 R48, -RZ, R40.reuse.H0_H0 ;  /* 0x20000028ff307230 */ /* 0x100fe40000004100 */
[----:B------:R-:W-:Y:S02]  /*0ac0*/  HADD2.F32 R49, -RZ, R40.H1_H1 ;  /* 0x30000028ff317230 */ /* 0x000fe40000004100 */
[----:B------:R-:W-:-:S02]  /*0ad0*/  HADD2.F32 R46, -RZ, R41.H0_H0 ;  /* 0x20000029ff2e7230 */ /* 0x000fc40000004100 */
[----:B------:R-:W-:Y:S02]  /*0ae0*/  HADD2.F32 R47, -RZ, R41.H1_H1 ;  /* 0x30000029ff2f7230 */ /* 0x000fe40000004100 */
[--C-:B------:R-:W-:Y:S02]  /*0af0*/  HADD2.F32 R37, -RZ, R14.reuse.H0_H0 ;  /* 0x2000000eff257230 */ /* 0x100fe40000004100 */
[----:B------:R-:W-:Y:S01]  /*0b00*/  HADD2.F32 R36, -RZ, R14.H1_H1 ;  /* 0x3000000eff247230 */ /* 0x000fe20000004100 */
[----:B0-----:R0:W1:Y:S01]  /*0b10*/  MUFU.RCP R120, R65 ;  /* 0x0000004100787308 */ /* 0x0010620000001000 */
[--C-:B------:R-:W-:Y:S02]  /*0b20*/  HADD2.F32 R35, -RZ, R15.reuse.H0_H0 ;  /* 0x2000000fff237230 */ /* 0x100fe40000004100 */
[----:B------:R-:W-:Y:S02]  /*0b30*/  HADD2.F32 R34, -RZ, R15.H1_H1 ;  /* 0x3000000fff227230 */ /* 0x000fe40000004100 */
[----:B------:R-:W-:-:S02]  /*0b40*/  HADD2.F32 R32, -RZ, R24.H0_H0 ;  /* 0x20000018ff207230 */ /* 0x000fc40000004100 */
[----:B------:R-:W-:Y:S02]  /*0b50*/  HADD2.F32 R33, -RZ, R24.H1_H1 ;  /* 0x30000018ff217230 */ /* 0x000fe40000004100 */
[--C-:B------:R-:W-:Y:S02]  /*0b60*/  HADD2.F32 R30, -RZ, R25.reuse.H0_H0 ;  /* 0x20000019ff1e7230 */ /* 0x100fe40000004100 */
[----:B------:R-:W-:Y:S02]  /*0b70*/  HADD2.F32 R31, -RZ, R25.H1_H1 ;  /* 0x30000019ff1f7230 */ /* 0x000fe40000004100 */
        /* <DEDUP_REMOVED lines=40> */
[----:B------:R-:W-:Y:S02]  /*0e00*/  HADD2.F32 R42, -RZ, R43.H0_H0 ;  /* 0x2000002bff2a7230 */ /* 0x000fe40000004100 */
[----:B------:R-:W-:Y:S02]  /*0e10*/  HADD2.F32 R26, -RZ, R27.H0_H0 ;  /* 0x2000001bff1a7230 */ /* 0x000fe40000004100 */
[----:B------:R-:W-:Y:S02]  /*0e20*/  HADD2.F32 R10, -RZ, R11.H0_H0 ;  /* 0x2000000bff0a7230 */ /* 0x000fe40000004100 */
[----:B------:R-:W-:Y:S02]  /*0e30*/  HADD2.F32 R52, -RZ, R81.H0_H0 ;  /* 0x20000051ff347230 */ /* 0x000fe40000004100 */
[----:B------:R-:W-:-:S02]  /*0e40*/  HADD2.F32 R54, -RZ, R82.H0_H0 ;  /* 0x20000052ff367230 */ /* 0x000fc40000004100 */
[----:B------:R-:W-:Y:S02]  /*0e50*/  HADD2.F32 R83, -RZ, R84.H0_H0 ;  /* 0x20000054ff537230 */ /* 0x000fe40000004100 */
[----:B------:R-:W-:Y:S02]  /*0e60*/  HADD2.F32 R74, -RZ, R75.H0_H0 ;  /* 0x2000004bff4a7230 */ /* 0x000fe40000004100 */
[----:B------:R-:W-:Y:S02]  /*0e70*/  HADD2.F32 R95, -RZ, R77.H0_H0 ;  /* 0x2000004dff5f7230 */ /* 0x000fe40000004100 */
[----:B------:R-:W-:Y:S02]  /*0e80*/  HADD2.F32 R69, -RZ, R70.H0_H0 ;  /* 0x20000046ff457230 */ /* 0x000fe40000004100 */
[--C-:B------:R-:W-:Y:S02]  /*0e90*/  HADD2.F32 R111, -RZ, R71.reuse.H0_H0 ;  /* 0x20000047ff6f7230 */ /* 0x100fe40000004100 */
[----:B------:R-:W-:-:S02]  /*0ea0*/  HADD2.F32 R113, -RZ, R71.H1_H1 ;  /* 0x30000047ff717230 */ /* 0x000fc40000004100 */
[----:B------:R-:W-:Y:S02]  /*0eb0*/  HADD2.F32 R43, -RZ, R43.H1_H1 ;  /* 0x3000002bff2b7230 */ /* 0x000fe40000004100 */
[----:B------:R-:W-:Y:S02]  /*0ec0*/  HADD2.F32 R27, -RZ, R27.H1_H1 ;  /* 0x3000001bff1b7230 */ /* 0x000fe40000004100 */
[----:B------:R-:W-:Y:S02]  /*0ed0*/  HADD2.F32 R11, -RZ, R11.H1_H1 ;  /* 0x3000000bff0b7230 */ /* 0x000fe40000004100 */
[----:B------:R-:W-:Y:S02]  /*0ee0*/  HADD2.F32 R81, -RZ, R81.H1_H1 ;  /* 0x30000051ff517230 */ /* 0x000fe40000004100 */
[----:B------:R-:W-:Y:S02]  /*0ef0*/  HADD2.F32 R82, -RZ, R82.H1_H1 ;  /* 0x30000052ff527230 */ /* 0x000fe40000004100 */
[----:B------:R-:W-:-:S02]  /*0f00*/  HADD2.F32 R84, -RZ, R84.H1_H1 ;  /* 0x30000054ff547230 */ /* 0x000fc40000004100 */
[----:B------:R-:W-:Y:S02]  /*0f10*/  HADD2.F32 R75, -RZ, R75.H1_H1 ;  /* 0x3000004bff4b7230 */ /* 0x000fe40000004100 */
[----:B------:R-:W-:Y:S02]  /*0f20*/  HADD2.F32 R77, -RZ, R77.H1_H1 ;  /* 0x3000004dff4d7230 */ /* 0x000fe40000004100 */
[--C-:B------:R-:W-:Y:S02]  /*0f30*/  HADD2.F32 R104, -RZ, R67.reuse.H0_H0 ;  /* 0x20000043ff687230 */ /* 0x100fe40000004100 */
[----:B------:R-:W-:Y:S02]  /*0f40*/  HADD2.F32 R106, -RZ, R67.H1_H1 ;  /* 0x30000043ff6a7230 */ /* 0x000fe40000004100 */
        /* <DEDUP_REMOVED lines=14> */
[----:B01----:R-:W-:Y:S02]  /*1030*/  HADD2.F32 R138, -RZ, R63.H1_H1 ;  /* 0x3000003fff8a7230 */ /* 0x003fe40000004100 */
.L_x_5537:
        /* <DEDUP_REMOVED lines=12> */
[----:B------:R-:W-:Y:S01]  /*1100*/  MOV R142, R134 ;  /* 0x00000086008e7202 */ /* 0x000fe20000000f00 */
[----:B--2---:R-:W-:Y:S01]  /*1110*/  @P2 HADD2.F32 R140, -RZ, R64.H0_H0 ;  /* 0x20000040ff8c2230 */ /* 0x004fe20000004100 */
        /* <DEDUP_REMOVED lines=10> */
[----:B------:R-:W-:Y:S01]  /*11c0*/  ISETP.NE.AND.EX P2, PT, RZ, c[0x0][0x184], PT, P2 ;  /* 0x00006100ff007a0c */ /* 0x000fe20003f45320 */
[----:B--2---:R-:W-:-:S05]  /*11d0*/  HADD2.F32 R131, -RZ, R64.H0_H0 ;  /* 0x20000040ff837230 */ /* 0x004fca0000004100 */
[----:B------:R-:W-:-:S07]  /*11e0*/  FMUL.FTZ R131, R131, R140 ;  /* 0x0000008c83837220 */ /* 0x000fce0000410000 */
[----:B------:R-:W-:Y:S05]  /*11f0*/  @P2 BRA `(.L_x_5340) ;  /* 0x0000002000002947 */ /* 0x000fea0003800000 */
[----:B0-----:R-:W-:Y:S05]  /*1200*/  @P0 BRA `(.L_x_5341) ;  /* 0x0000003000000947 */ /* 0x001fea0003800000 */
[----:B------:R-:W-:Y:S05]  /*1210*/  BRA `(.L_x_5342) ;  /* 0x0000004000007947 */ /* 0x000fea0003800000 */
.L_x_5340:
[----:B0----5:R-:W-:-:S05]  /*1220*/  HADD2.F32 R132, -RZ, R60.H0_H0 ;  /* 0x2000003cff847230 */ /* 0x021fca0000004100 */
[----:B------:R-:W-:-:S05]  /*1230*/  FADD.FTZ R131, R132, R131 ;  /* 0x0000008384837221 */ /* 0x000fca0000010000 */
.L_x_5341:
[----:B------:R-:W-:-:S04]  /*1240*/  F2FP.PACK_AB R132, RZ, R131 ;  /* 0x00000083ff84723e */ /* 0x000fc800000000ff */
[----:B------:R-:W-:Y:S02]  /*1250*/  PRMT R56, R132, 0x7610, R56 ;  /* 0x0000761084387816 */ /* 0x000fe40000000038 */
.L_x_5342:
[----:B------:R-:W-:-:S05]  /*1260*/  HADD2.F32 R165, -RZ, R64.H1_H1 ;  /* 0x30000040ffa57230 */ /* 0x000fca0000004100 */
[----:B------:R-:W-:Y:S01]  /*1270*/  FMUL.FTZ R165, R165, R140 ;  /* 0x0000008ca5a57220 */ /* 0x000fe20000410000 */
[----:B------:R-:W-:Y:S05]  /*1280*/  @P2 BRA `(.L_x_5343) ;  /* 0x0000002000002947 */ /* 0x000fea0003800000 */
[----:B------:R-:W-:Y:S05]  /*1290*/  @P0 BRA `(.L_x_5344) ;  /* 0x0000003000000947 */ /* 0x000fea0003800000 */
[----:B------:R-:W-:Y:S05]  /*12a0*/  BRA `(.L_x_5345) ;  /* 0x0000004000007947 */ /* 0x000fea0003800000 */
.L_x_5343:
[----:B-----5:R-:W-:-:S05]  /*12b0*/  HADD2.F32 R64, -RZ, R60.H1_H1 ;  /* 0x3000003cff407230 */ /* 0x020fca0000004100 */
[----:B------:R-:W-:-:S05]  /*12c0*/  FADD.FTZ R165, R64, R165 ;  /* 0x000000a540a57221 */ /* 0x000fca0000010000 */
.L_x_5344:
[----:B------:R-:W-:-:S04]  /*12d0*/  F2FP.PACK_AB R64, RZ, R165 ;  /* 0x000000a5ff40723e */ /* 0x000fc800000000ff */
[----:B------:R-:W-:Y:S02]  /*12e0*/  PRMT R56, R56, 0x5410, R64 ;  /* 0x0000541038387816 */ /* 0x000fe40000000040 */
.L_x_5345:
[----:B------:R-:W-:-:S05]  /*12f0*/  HADD2.F32 R163, -RZ, R65.H0_H0 ;  /* 0x20000041ffa37230 */ /* 0x000fca0000004100 */
[----:B------:R-:W-:Y:S01]  /*1300*/  FMUL.FTZ R163, R163, R140 ;  /* 0x0000008ca3a37220 */ /* 0x000fe20000410000 */
[----:B------:R-:W-:Y:S05]  /*1310*/  @P2 BRA `(.L_x_5346) ;  /* 0x0000002000002947 */ /* 0x000fea0003800000 */
[----:B------:R-:W-:Y:S05]  /*1320*/  @P0 BRA `(.L_x_5347) ;  /* 0x0000003000000947 */ /* 0x000fea0003800000 */
[----:B------:R-:W-:Y:S05]  /*1330*/  BRA `(.L_x_5348) ;  /* 0x0000004000007947 */ /* 0x000fea0003800000 */
.L_x_5346:
[----:B-----5:R-:W-:-:S05]  /*1340*/  HADD2.F32 R64, -RZ, R61.H0_H0 ;  /* 0x2000003dff407230 */ /* 0x020fca0000004100 */
[----:B------:R-:W-:-:S05]  /*1350*/  FADD.FTZ R163, R64, R163 ;  /* 0x000000a340a37221 */ /* 0x000fca0000010000 */
.L_x_5347:
[----:B------:R-:W-:-:S04]  /*1360*/  F2FP.PACK_AB R64, RZ, R163 ;  /* 0x000000a3ff40723e */ /* 0x000fc800000000ff */
[----:B------:R-:W-:Y:S02]  /*1370*/  PRMT R57, R64, 0x7610, R57 ;  /* 0x0000761040397816 */ /* 0x000fe40000000039 */
.L_x_5348:
[----:B------:R-:W-:-:S05]  /*1380*/  HADD2.F32 R65, -RZ, R65.H1_H1 ;  /* 0x30000041ff417230 */ /* 0x000fca0000004100 */
[----:B------:R-:W-:Y:S01]  /*1390*/  FMUL.FTZ R197, R65, R140 ;  /* 0x0000008c41c57220 */ /* 0x000fe20000410000 */
[----:B------:R-:W-:Y:S05]  /*13a0*/  @P2 BRA `(.L_x_5349) ;  /* 0x0000002000002947 */ /* 0x000fea0003800000 */
[----:B------:R-:W-:Y:S05]  /*13b0*/  @P0 BRA `(.L_x_5350) ;  /* 0x0000003000000947 */ /* 0x000fea0003800000 */
[----:B------:R-:W-:Y:S05]  /*13c0*/  BRA `(.L_x_5351) ;  /* 0x0000004000007947 */ /* 0x000fea0003800000 */
.L_x_5349:
[----:B-----5:R-:W-:-:S05]  /*13d0*/  HADD2.F32 R64, -RZ, R61.H1_H1 ;  /* 0x3000003dff407230 */ /* 0x020fca0000004100 */
[----:B------:R-:W-:-:S05]  /*13e0*/  FADD.FTZ R197, R64, R197 ;  /* 0x000000c540c57221 */ /* 0x000fca0000010000 */
.L_x_5350:
[----:B------:R-:W-:-:S04]  /*13f0*/  F2FP.PACK_AB R64, RZ, R197 ;  /* 0x000000c5ff40723e */ /* 0x000fc800000000ff */
[----:B------:R-:W-:Y:S02]  /*1400*/  PRMT R57, R57, 0x5410, R64 ;  /* 0x0000541039397816 */ /* 0x000fe40000000040 */
.L_x_5351:
[----:B------:R-:W-:-:S05]  /*1410*/  HADD2.F32 R195, -RZ, R66.H0_H0 ;  /* 0x20000042ffc37230 */ /* 0x000fca0000004100 */
[----:B------:R-:W-:Y:S01]  /*1420*/  FMUL.FTZ R195, R195, R140 ;  /* 0x0000008cc3c37220 */ /* 0x000fe20000410000 */
[----:B------:R-:W-:Y:S05]  /*1430*/  @P2 BRA `(.L_x_5352) ;  /* 0x0000002000002947 */ /* 0x000fea0003800000 */
[----:B------:R-:W-:Y:S05]  /*1440*/  @P0 BRA `(.L_x_5353) ;  /* 0x0000003000000947 */ /* 0x000fea0003800000 */
[----:B------:R-:W-:Y:S05]  /*1450*/  BRA `(.L_x_5354) ;  /* 0x0000004000007947 */ /* 0x000fea0003800000 */
.L_x_5352:
[----:B-----5:R-:W-:-:S05]  /*1460*/  HADD2.F32 R64, -RZ, R62.H0_H0 ;  /* 0x2000003eff407230 */ /* 0x020fca0000004100 */
[----:B------:R-:W-:-:S05]  /*1470*/  FADD.FTZ R195, R64, R195 ;  /* 0x000000c340c37221 */ /* 0x000fca0000010000 */
.L_x_5353:
[----:B------:R-:W-:-:S04]  /*1480*/  F2FP.PACK_AB R64, RZ, R195 ;  /* 0x000000c3ff40723e */ /* 0x000fc800000000ff */
[----:B------:R-:W-:Y:S02]  /*1490*/  PRMT R58, R64, 0x7610, R58 ;  /* 0x00007610403a7816 */ /* 0x000fe4000000003a */
.L_x_5354:
[----:B------:R-:W-:-:S05]  /*14a0*/  HADD2.F32 R199, -RZ, R66.H1_H1 ;  /* 0x30000042ffc77230 */ /* 0x000fca0000004100 */
[----:B------:R-:W-:Y:S01]  /*14b0*/  FMUL.FTZ R199, R199, R140 ;  /* 0x0000008cc7c77220 */ /* 0x000fe20000410000 */
[----:B------:R-:W-:Y:S05]  /*14c0*/  @P2 BRA `(.L_x_5355) ;  /* 0x0000002000002947 */ /* 0x000fea0003800000 */
[----:B------:R-:W-:Y:S05]  /*14d0*/  @P0 BRA `(.L_x_5356) ;  /* 0x0000003000000947 */ /* 0x000fea0003800000 */
[----:B------:R-:W-:Y:S05]  /*14e0*/  BRA `(.L_x_5357) ;  /* 0x0000004000007947 */ /* 0x000fea0003800000 */
.L_x_5355:
[----:B-----5:R-:W-:-:S05]  /*14f0*/  HADD2.F32 R64, -RZ, R62.H1_H1 ;  /* 0x3000003eff407230 */ /* 0x020fca0000004100 */
[----:B------:R-:W-:-:S05]  /*1500*/  FADD.FTZ R199, R64, R199 ;  /* 0x000000c740c77221 */ /* 0x000fca0000010000 */
.L_x_5356:
[----:B------:R-:W-:-:S04]  /*1510*/  F2FP.PACK_AB R64, RZ, R199 ;  /* 0x000000c7ff40723e */ /* 0x000fc800000000ff */
[----:B------:R-:W-:Y:S02]  /*1520*/  PRMT R58, R58, 0x5410, R64 ;  /* 0x000054103a3a7816 */ /* 0x000fe40000000040 */
.L_x_5357:
[----:B------:R-:W-:-:S05]  /*1530*/  HADD2.F32 R201, -RZ, R67.H0_H0 ;  /* 0x20000043ffc97230 */ /* 0x000fca0000004100 */
[----:B------:R-:W-:Y:S01]  /*1540*/  FMUL.FTZ R201, R201, R140 ;  /* 0x0000008cc9c97220 */ /* 0x000fe20000410000 */
[----:B------:R-:W-:Y:S05]  /*1550*/  @P2 BRA `(.L_x_5358) ;  /* 0x0000002000002947 */ /* 0x000fea0003800000 */
[----:B------:R-:W-:Y:S05]  /*1560*/  @P0 BRA `(.L_x_5359) ;  /* 0x0000003000000947 */ /* 0x000fea0003800000 */
[----:B------:R-:W-:Y:S05]  /*1570*/  BRA `(.L_x_5360) ;  /* 0x0000004000007947 */ /* 0x000fea0003800000 */
.L_x_5358:
[----:B-----5:R-:W-:-:S05]  /*1580*/  HADD2.F32 R64, -RZ, R63.H0_H0 ;  /* 0x2000003fff407230 */ /* 0x020fca0000004100 */
[----:B------:R-:W-:-:S05]  /*1590*/  FADD.FTZ R201, R64, R201 ;  /* 0x000000c940c97221 */ /* 0x000fca0000010000 */
.L_x_5359:
[----:B------:R-:W-:-:S04]  /*15a0*/  F2FP.PACK_AB R64, RZ, R201 ;  /* 0x000000c9ff40723e */ /* 0x000fc800000000ff */
[----:B------:R-:W-:Y:S02]  /*15b0*/  PRMT R59, R64, 0x7610, R59 ;  /* 0x00007610403b7816 */ /* 0x000fe4000000003b */
.L_x_5360:
[----:B------:R-:W-:-:S05]  /*15c0*/  HADD2.F32 R67, -RZ, R67.H1_H1 ;  /* 0x30000043ff437230 */ /* 0x000fca0000004100 */
[----:B------:R-:W-:Y:S01]  /*15d0*/  FMUL.FTZ R227, R67, R140 ;  /* 0x0000008c43e37220 */ /* 0x000fe20000410000 */
[----:B------:R-:W-:Y:S05]  /*15e0*/  @P2 BRA `(.L_x_5361) ;  /* 0x0000002000002947 */ /* 0x000fea0003800000 */
[----:B------:R-:W-:Y:S05]  /*15f0*/  @P0 BRA `(.L_x_5362) ;  /* 0x0000003000000947 */ /* 0x000fea0003800000 */
[----:B------:R-:W-:Y:S05]  /*1600*/  BRA `(.L_x_5363) ;  /* 0x0000004000007947 */ /* 0x000fea0003800000 */
.L_x_5361:
[----:B-----5:R-:W-:-:S05]  /*1610*/  HADD2.F32 R64, -RZ, R63.H1_H1 ;  /* 0x3000003fff407230 */ /* 0x020fca0000004100 */
[----:B------:R-:W-:-:S05]  /*1620*/  FADD.FTZ R227, R64, R227 ;  /* 0x000000e340e37221 */ /* 0x000fca0000010000 */
.L_x_5362:
[----:B------:R-:W-:-:S04]  /*1630*/  F2FP.PACK_AB R64, RZ, R227 ;  /* 0x000000e3ff40723e */ /* 0x000fc800000000ff */
[----:B------:R-:W-:Y:S02]  /*1640*/  PRMT R59, R59, 0x5410, R64 ;  /* 0x000054103b3b7816 */ /* 0x000fe40000000040 */
.L_x_5363:
[C---:B------:R-:W-:Y:S02]  /*1650*/  @P0 LEA R64, P2, R134.reuse, c[0x0][0x188], 0x4 ;  /* 0x0000620086400a11 */ /* 0x040fe400078420ff */
[C---:B------:R-:W-:Y:S02]  /*1660*/  IADD3 R142, R134.reuse, 0x80, RZ ;  /* 0x00000080868e7810 */ /* 0x040fe40007ffe0ff */
[----:B------:R-:W-:-:S05]  /*1670*/  @P0 LEA.HI.X R65, R134, c[0x0][0x18c], RZ, 0x4, P2 ;  /* 0x0000630086410a11 */ /* 0x000fca00010f24ff */
[----:B------:R0:W-:Y:S04]  /*1680*/  @P0 STG.E.128 [R64.64], R56 ;  /* 0x0000003840000986 */ /* 0x0001e8000c101d04 */
.L_x_5339:
[----:B------:R-:W-:Y:S05]  /*1690*/  BSYNC B0 ;  /* 0x0000000000007941 */ /* 0x000fea0003800000 */
.L_x_5338:
        /* <DEDUP_REMOVED lines=12> */
[----:B------:R-:W-:Y:S01]  /*1760*/  ISETP.NE.AND.EX P2, PT, RZ, c[0x0][0x184], PT, P2 ;  /* 0x00006100ff007a0c */ /* 0x000fe20003f45320 */
[----:B--2---:R-:W-:-:S05]  /*1770*/  HADD2.F32 R159, -RZ, R64.H0_H0 ;  /* 0x20000040ff9f7230 */ /* 0x004fca0000004100 */
[----:B------:R-:W-:-:S07]  /*1780*/  FMUL.FTZ R130, R159, R140 ;  /* 0x0000008c9f827220 */ /* 0x000fce0000410000 */
[----:B------:R-:W-:Y:S05]  /*1790*/  @P2 BRA `(.L_x_5366) ;  /* 0x0000002000002947 */ /* 0x000fea0003800000 */
[----:B0-----:R-:W-:Y:S05]  /*17a0*/  @P0 BRA `(.L_x_5367) ;  /* 0x0000003000000947 */ /* 0x001fea0003800000 */
[----:B------:R-:W-:Y:S05]  /*17b0*/  BRA `(.L_x_5368) ;  /* 0x0000004000007947 */ /* 0x000fea0003800000 */
.L_x_5366:
[----:B0----5:R-:W-:-:S05]  /*17c0*/  HADD2.F32 R133, -RZ, R60.H0_H0 ;  /* 0x2000003cff857230 */ /* 0x021fca0000004100 */
[----:B------:R-:W-:-:S05]  /*17d0*/  FADD.FTZ R130, R133, R130 ;  /* 0x0000008285827221 */ /* 0x000fca0000010000 */
.L_x_5367:
[----:B------:R-:W-:-:S04]  /*17e0*/  F2FP.PACK_AB R132, RZ, R130 ;  /* 0x00000082ff84723e */ /* 0x000fc800000000ff */
[----:B------:R-:W-:Y:S02]  /*17f0*/  PRMT R56, R132, 0x7610, R56 ;  /* 0x0000761084387816 */ /* 0x000fe40000000038 */
.L_x_5368:
[----:B------:R-:W-:-:S05]  /*1800*/  HADD2.F32 R161, -RZ, R64.H1_H1 ;  /* 0x30000040ffa17230 */ /* 0x000fca0000004100 */
[----:B------:R-:W-:Y:S01]  /*1810*/  FMUL.FTZ R161, R161, R140 ;  /* 0x0000008ca1a17220 */ /* 0x000fe20000410000 */
[----:B------:R-:W-:Y:S05]  /*1820*/  @P2 BRA `(.L_x_5369) ;  /* 0x0000002000002947 */ /* 0x000fea0003800000 */
[----:B------:R-:W-:Y:S05]  /*1830*/  @P0 BRA `(.L_x_5370) ;  /* 0x0000003000000947 */ /* 0x000fea0003800000 */
[----:B------:R-:W-:Y:S05]  /*1840*/  BRA `(.L_x_5371) ;  /* 0x0000004000007947 */ /* 0x000fea0003800000 */
.L_x_5369:
[----:B-----5:R-:W-:-:S05]  /*1850*/  HADD2.F32 R64, -RZ, R60.H1_H1 ;  /* 0x3000003cff407230 */ /* 0x020fca0000004100 */
[----:B------:R-:W-:-:S05]  /*1860*/  FADD.FTZ R161, R64, R161 ;  /* 0x000000a140a17221 */ /* 0x000fca0000010000 */
.L_x_5370:
[----:B------:R-:W-:-:S04]  /*1870*/  F2FP.PACK_AB R64, RZ, R161 ;  /* 0x000000a1ff40723e */ /* 0x000fc800000000ff */
[----:B------:R-:W-:Y:S02]  /*1880*/  PRMT R56, R56, 0x5410, R64 ;  /* 0x0000541038387816 */ /* 0x000fe40000000040 */
.L_x_5371:
[----:B------:R-:W-:-:S05]  /*1890*/  HADD2.F32 R159, -RZ, R65.H0_H0 ;  /* 0x20000041ff9f7230 */ /* 0x000fca0000004100 */
[----:B------:R-:W-:Y:S01]  /*18a0*/  FMUL.FTZ R159, R159, R140 ;  /* 0x0000008c9f9f7220 */ /* 0x000fe20000410000 */
[----:B------:R-:W-:Y:S05]  /*18b0*/  @P2 BRA `(.L_x_5372) ;  /* 0x0000002000002947 */ /* 0x000fea0003800000 */
[----:B------:R-:W-:Y:S05]  /*18c0*/  @P0 BRA `(.L_x_5373) ;  /* 0x0000003000000947 */ /* 0x000fea0003800000 */
[----:B------:R-:W-:Y:S05]  /*18d0*/  BRA `(.L_x_5374) ;  /* 0x0000004000007947 */ /* 0x000fea0003800000 */
.L_x_5372:
[----:B-----5:R-:W-:-:S05]  /*18e0*/  HADD2.F32 R64, -RZ, R61.H0_H0 ;  /* 0x2000003dff407230 */ /* 0x020fca0000004100 */
[----:B------:R-:W-:-:S05]  /*18f0*/  FADD.FTZ R159, R64, R159 ;  /* 0x0000009f409f7221 */ /* 0x000fca0000010000 */
.L_x_5373:
[----:B------:R-:W-:-:S04]  /*1900*/  F2FP.PACK_AB R64, RZ, R159 ;  /* 0x0000009fff40723e */ /* 0x000fc800000000ff */
[----:B------:R-:W-:Y:S02]  /*1910*/  PRMT R57, R64, 0x7610, R57 ;  /* 0x0000761040397816 */ /* 0x000fe40000000039 */
.L_x_5374:
[----:B------:R-:W-:-:S05]  /*1920*/  HADD2.F32 R65, -RZ, R65.H1_H1 ;  /* 0x30000041ff417230 */ /* 0x000fca0000004100 */
[----:B------:R-:W-:Y:S01]  /*1930*/  FMUL.FTZ R193, R65, R140 ;  /* 0x0000008c41c17220 */ /* 0x000fe20000410000 */
[----:B------:R-:W-:Y:S05]  /*1940*/  @P2 BRA `(.L_x_5375) ;  /* 0x0000002000002947 */ /* 0x000fea0003800000 */
[----:B------:R-:W-:Y:S05]  /*1950*/  @P0 BRA `(.L_x_5376) ;  /* 0x0000003000000947 */ /* 0x000fea0003800000 */
[----:B------:R-:W-:Y:S05]  /*1960*/  BRA `(.L_x_5377) ;  /* 0x0000004000007947 */ /* 0x000fea0003800000 */
.L_x_5375:
[----:B-----5:R-:W-:-:S05]  /*1970*/  HADD2.F32 R64, -RZ, R61.H1_H1 ;  /* 0x3000003dff407230 */ /* 0x020fca0000004100 */
[----:B------:R-:W-:-:S05]  /*1980*/  FADD.FTZ R193, R64, R193 ;  /* 0x000000c140c17221 */ /* 0x000fca0000010000 */
.L_x_5376:
[----:B------:R-:W-:-:S04]  /*1990*/  F2FP.PACK_AB R64, RZ, R193 ;  /* 0x000000c1ff40723e */ /* 0x000fc800000000ff */
[----:B------:R-:W-:Y:S02]  /*19a0*/  PRMT R57, R57, 0x5410, R64 ;  /* 0x0000541039397816 */ /* 0x000fe40000000040 */
.L_x_5377:
[----:B------:R-:W-:-:S05]  /*19b0*/  HADD2.F32 R191, -RZ, R66.H0_H0 ;  /* 0x20000042ffbf7230 */ /* 0x000fca0000004100 */
[----:B------:R-:W-:Y:S01]  /*19c0*/  FMUL.FTZ R191, R191, R140 ;  /* 0x0000008cbfbf7220 */ /* 0x000fe20000410000 */
[----:B------:R-:W-:Y:S05]  /*19d0*/  @P2 BRA `(.L_x_5378) ;  /* 0x0000002000002947 */ /* 0x000fea0003800000 */
[----:B------:R-:W-:Y:S05]  /*19e0*/  @P0 BRA `(.L_x_5379) ;  /* 0x0000003000000947 */ /* 0x000fea0003800000 */
[----:B------:R-:W-:Y:S05]  /*19f0*/  BRA `(.L_x_5380) ;  /* 0x0000004000007947 */ /* 0x000fea0003800000 */
.L_x_5378:
[----:B-----5:R-:W-:-:S05]  /*1a00*/  HADD2.F32 R64, -RZ, R62.H0_H0 ;  /* 0x2000003eff407230 */ /* 0x020fca0000004100 */
[----:B------:R-:W-:-:S05]  /*1a10*/  FADD.FTZ R191, R64, R191 ;  /* 0x000000bf40bf7221 */ /* 0x000fca0000010000 */
.L_x_5379:
[----:B------:R-:W-:-:S04]  /*1a20*/  F2FP.PACK_AB R64, RZ, R191 ;  /* 0x000000bfff40723e */ /* 0x000fc800000000ff */
[----:B------:R-:W-:Y:S02]  /*1a30*/  PRMT R58, R64, 0x7610, R58 ;  /* 0x00007610403a7816 */ /* 0x000fe4000000003a */
.L_x_5380:
[----:B------:R-:W-:-:S05]  /*1a40*/  HADD2.F32 R203, -RZ, R66.H1_H1 ;  /* 0x30000042ffcb7230 */ /* 0x000fca0000004100 */
[----:B------:R-:W-:Y:S01]  /*1a50*/  FMUL.FTZ R203, R203, R140 ;  /* 0x0000008ccbcb7220 */ /* 0x000fe20000410000 */
[----:B------:R-:W-:Y:S05]  /*1a60*/  @P2 BRA `(.L_x_5381) ;  /* 0x0000002000002947 */ /* 0x000fea0003800000 */
[----:B------:R-:W-:Y:S05]  /*1a70*/  @P0 BRA `(.L_x_5382) ;  /* 0x0000003000000947 */ /* 0x000fea0003800000 */
[----:B------:R-:W-:Y:S05]  /*1a80*/  BRA `(.L_x_5383) ;  /* 0x0000004000007947 */ /* 0x000fea0003800000 */
.L_x_5381:
[----:B-----5:R-:W-:-:S05]  /*1a90*/  HADD2.F32 R64, -RZ, R62.H1_H1 ;  /* 0x3000003eff407230 */ /* 0x020fca0000004100 */
[----:B------:R-:W-:-:S05]  /*1aa0*/  FADD.FTZ R203, R64, R203 ;  /* 0x000000cb40cb7221 */ /* 0x000fca0000010000 */
.L_x_5382:
[----:B------:R-:W-:-:S04]  /*1ab0*/  F2FP.PACK_AB R64, RZ, R203 ;  /* 0x000000cbff40723e */ /* 0x000fc800000000ff */
[----:B------:R-:W-:Y:S02]  /*1ac0*/  PRMT R58, R58, 0x5410, R64 ;  /* 0x000054103a3a7816 */ /* 0x000fe40000000040 */
.L_x_5383:
[----:B------:R-:W-:-:S05]  /*1ad0*/  HADD2.F32 R205, -RZ, R67.H0_H0 ;  /* 0x20000043ffcd7230 */ /* 0x000fca0000004100 */
[----:B------:R-:W-:Y:S01]  /*1ae0*/  FMUL.FTZ R205, R205, R140 ;  /* 0x0000008ccdcd7220 */ /* 0x000fe20000410000 */
[----:B------:R-:W-:Y:S05]  /*1af0*/  @P2 BRA `(.L_x_5384) ;  /* 0x0000002000002947 */ /* 0x000fea0003800000 */
[----:B------:R-:W-:Y:S05]  /*1b00*/  @P0 BRA `(.L_x_5385) ;  /* 0x0000003000000947 */ /* 0x000fea0003800000 */
[----:B------:R-:W-:Y:S05]  /*1b10*/  BRA `(.L_x_5386) ;  /* 0x0000004000007947 */ /* 0x000fea0003800000 */
.L_x_5384:
[----:B-----5:R-:W-:-:S05]  /*1b20*/  HADD2.F32 R64, -RZ, R63.H0_H0 ;  /* 0x2000003fff407230 */ /* 0x020fca0000004100 */
[----:B------:R-:W-:-:S05]  /*1b30*/  FADD.FTZ R205, R64, R205 ;  /* 0x000000cd40cd7221 */ /* 0x000fca0000010000 */
.L_x_5385:
[----:B------:R-:W-:-:S04]  /*1b40*/  F2FP.PACK_AB R64, RZ, R205 ;  /* 0x000000cdff40723e */ /* 0x000fc800000000ff */
[----:B------:R-:W-:Y:S02]  /*1b50*/  PRMT R59, R64, 0x7610, R59 ;  /* 0x00007610403b7816 */ /* 0x000fe4000000003b */
.L_x_5386:
[----:B------:R-:W-:-:S05]  /*1b60*/  HADD2.F32 R67, -RZ, R67.H1_H1 ;  /* 0x30000043ff437230 */ /* 0x000fca0000004100 */
[----:B------:R-:W-:Y:S01]  /*1b70*/  FMUL.FTZ R229, R67, R140 ;  /* 0x0000008c43e57220 */ /* 0x000fe20000410000 */
[----:B------:R-:W-:Y:S05]  /*1b80*/  @P2 BRA `(.L_x_5387) ;  /* 0x0000002000002947 */ /* 0x000fea0003800000 */
[----:B------:R-:W-:Y:S05]  /*1b90*/  @P0 BRA `(.L_x_5388) ;  /* 0x0000003000000947 */ /* 0x000fea0003800000 */
[----:B------:R-:W-:Y:S05]  /*1ba0*/  BRA `(.L_x_5389) ;  /* 0x0000004000007947 */ /* 0x000fea0003800000 */
.L_x_5387:
[----:B-----5:R-:W-:-:S05]  /*1bb0*/  HADD2.F32 R64, -RZ, R63.H1_H1 ;  /* 0x3000003fff407230 */ /* 0x020fca0000004100 */
[----:B------:R-:W-:-:S05]  /*1bc0*/  FADD.FTZ R229, R64, R229 ;  /* 0x000000e540e57221 */ /* 0x000fca0000010000 */
.L_x_5388:
[----:B------:R-:W-:-:S04]  /*1bd0*/  F2FP.PACK_AB R64, RZ, R229 ;  /* 0x000000e5ff40723e */ /* 0x000fc800000000ff */
[----:B------:R-:W-:Y:S02]  /*1be0*/  PRMT R59, R59, 0x5410, R64 ;  /* 0x000054103b3b7816 */ /* 0x000fe40000000040 */
.L_x_5389:
[----:B------:R-:W-:-:S04]  /*1bf0*/  @P0 LEA R64, P2, R142, c[0x0][0x188], 0x4 ;  /* 0x000062008e400a11 */ /* 0x000fc800078420ff */
[C---:B------:R-:W-:Y:S02]  /*1c00*/  @P0 LEA.HI.X R65, R142.reuse, c[0x0][0x18c], RZ, 0x4, P2 ;  /* 0x000063008e410a11 */ /* 0x040fe400010f24ff */
[----:B------:R-:W-:-:S03]  /*1c10*/  IADD3 R142, R142, 0x80, RZ ;  /* 0x000000808e8e7810 */ /* 0x000fc60007ffe0ff */
[----:B------:R0:W-:Y:S04]  /*1c20*/  @P0 STG.E.128 [R64.64], R56 ;  /* 0x0000003840000986 */ /* 0x0001e8000c101d04 */
.L_x_5365:
[----:B------:R-:W-:Y:S05]  /*1c30*/  BSYNC B0 ;  /* 0x0000000000007941 */ /* 0x000fea0003800000 */
.L_x_5364:
        /* <DEDUP_REMOVED lines=18> */
.L_x_5392:
[----:B0----5:R-:W-:-:S05]  /*1d60*/  HADD2.F32 R132, -RZ, R60.H0_H0 ;  /* 0x2000003cff847230 */ /* 0x021fca0000004100 */
[----:B------:R-:W-:-:S05]  /*1d70*/  FADD.FTZ R129, R132, R129 ;  /* 0x0000008184817221 */ /* 0x000fca0000010000 */
.L_x_5393:
[----:B------:R-:W-:-:S04]  /*1d80*/  F2FP.PACK_AB R132, RZ, R129 ;  /* 0x00000081ff84723e */ /* 0x000fc800000000ff */
[----:B------:R-:W-:Y:S02]  /*1d90*/  PRMT R56, R132, 0x7610, R56 ;  /* 0x0000761084387816 */ /* 0x000fe40000000038 */
.L_x_5394:
[----:B------:R-:W-:-:S05]  /*1da0*/  HADD2.F32 R157, -RZ, R64.H1_H1 ;  /* 0x30000040ff9d7230 */ /* 0x000fca0000004100 */
[----:B------:R-:W-:Y:S01]  /*1db0*/  FMUL.FTZ R157, R157, R140 ;  /* 0x0000008c9d9d7220 */ /* 0x000fe20000410000 */
[----:B------:R-:W-:Y:S05]  /*1dc0*/  @P2 BRA `(.L_x_5395) ;  /* 0x0000002000002947 */ /* 0x000fea0003800000 */
[----:B------:R-:W-:Y:S05]  /*1dd0*/  @P0 BRA `(.L_x_5396) ;  /* 0x0000003000000947 */ /* 0x000fea0003800000 */
[----:B------:R-:W-:Y:S05]  /*1de0*/  BRA `(.L_x_5397) ;  /* 0x0000004000007947 */ /* 0x000fea0003800000 */
.L_x_5395:
[----:B-----5:R-:W-:-:S05]  /*1df0*/  HADD2.F32 R64, -RZ, R60.H1_H1 ;  /* 0x3000003cff407230 */ /* 0x020fca0000004100 */
[----:B------:R-:W-:-:S05]  /*1e00*/  FADD.FTZ R157, R64, R157 ;  /* 0x0000009d409d7221 */ /* 0x000fca0000010000 */
.L_x_5396:
[----:B------:R-:W-:-:S04]  /*1e10*/  F2FP.PACK_AB R64, RZ, R157 ;  /* 0x0000009dff40723e */ /* 0x000fc800000000ff */
[----:B------:R-:W-:Y:S02]  /*1e20*/  PRMT R56, R56, 0x5410, R64 ;  /* 0x0000541038387816 */ /* 0x000fe40000000040 */
.L_x_5397:
[----:B------:R-:W-:-:S05]  /*1e30*/  HADD2.F32 R155, -RZ, R65.H0_H0 ;  /* 0x20000041ff9b7230 */ /* 0x000fca0000004100 */
[----:B------:R-:W-:Y:S01]  /*1e40*/  FMUL.FTZ R155, R155, R140 ;  /* 0x0000008c9b9b7220 */ /* 0x000fe20000410000 */
[----:B------:R-:W-:Y:S05]  /*1e50*/  @P2 BRA `(.L_x_5398) ;  /* 0x0000002000002947 */ /* 0x000fea0003800000 */
[----:B------:R-:W-:Y:S05]  /*1e60*/  @P0 BRA `(.L_x_5399) ;  /* 0x0000003000000947 */ /* 0x000fea0003800000 */
[----:B------:R-:W-:Y:S05]  /*1e70*/  BRA `(.L_x_5400) ;  /* 0x0000004000007947 */ /* 0x000fea0003800000 */
.L_x_5398:
[----:B-----5:R-:W-:-:S05]  /*1e80*/  HADD2.F32 R64, -RZ, R61.H0_H0 ;  /* 0x2000003dff407230 */ /* 0x020fca0000004100 */
[----:B------:R-:W-:-:S05]  /*1e90*/  FADD.FTZ R155, R64, R155 ;  /* 0x0000009b409b7221 */ /* 0x000fca0000010000 */
.L_x_5399:
[----:B------:R-:W-:-:S04]  /*1ea0*/  F2FP.PACK_AB R64, RZ, R155 ;  /* 0x0000009bff40723e */ /* 0x000fc800000000ff */
[----:B------:R-:W-:Y:S02]  /*1eb0*/  PRMT R57, R64, 0x7610, R57 ;  /* 0x0000761040397816 */ /* 0x000fe40000000039 */
.L_x_5400:
[----:B------:R-:W-:-:S05]  /*1ec0*/  HADD2.F32 R65, -RZ, R65.H1_H1 ;  /* 0x30000041ff417230 */ /* 0x000fca0000004100 */
[----:B------:R-:W-:Y:S01]  /*1ed0*/  FMUL.FTZ R189, R65, R140 ;  /* 0x0000008c41bd7220 */ /* 0x000fe20000410000 */
[----:B------:R-:W-:Y:S05]  /*1ee0*/  @P2 BRA `(.L_x_5401) ;  /* 0x0000002000002947 */ /* 0x000fea0003800000 */
[----:B------:R-:W-:Y:S05]  /*1ef0*/  @P0 BRA `(.L_x_5402) ;  /* 0x0000003000000947 */ /* 0x000fea0003800000 */
[----:B------:R-:W-:Y:S05]  /*1f00*/  BRA `(.L_x_5403) ;  /* 0x0000004000007947 */ /* 0x000fea0003800000 */
.L_x_5401:
[----:B-----5:R-:W-:-:S05]  /*1f10*/  HADD2.F32 R64, -RZ, R61.H1_H1 ;  /* 0x3000003dff407230 */ /* 0x020fca0000004100 */
[----:B------:R-:W-:-:S05]  /*1f20*/  FADD.FTZ R189, R64, R189 ;  /* 0x000000bd40bd7221 */ /* 0x000fca0000010000 */
.L_x_5402:
[----:B------:R-:W-:-:S04]  /*1f30*/  F2FP.PACK_AB R64, RZ, R189 ;  /* 0x000000bdff40723e */ /* 0x000fc800000000ff */
[----:B------:R-:W-:Y:S02]  /*1f40*/  PRMT R57, R57, 0x5410, R64 ;  /* 0x0000541039397816 */ /* 0x000fe40000000040 */
.L_x_5403:
[----:B------:R-:W-:-:S05]  /*1f50*/  HADD2.F32 R187, -RZ, R66.H0_H0 ;  /* 0x20000042ffbb7230 */ /* 0x000fca0000004100 */
[----:B------:R-:W-:Y:S01]  /*1f60*/  FMUL.FTZ R187, R187, R140 ;  /* 0x0000008cbbbb7220 */ /* 0x000fe20000410000 */
[----:B------:R-:W-:Y:S05]  /*1f70*/  @P2 BRA `(.L_x_5404) ;  /* 0x0000002000002947 */ /* 0x000fea0003800000 */
[----:B------:R-:W-:Y:S05]  /*1f80*/  @P0 BRA `(.L_x_5405) ;  /* 0x0000003000000947 */ /* 0x000fea0003800000 */
[----:B------:R-:W-:Y:S05]  /*1f90*/  BRA `(.L_x_5406) ;  /* 0x0000004000007947 */ /* 0x000fea0003800000 */
.L_x_5404:
[----:B-----5:R-:W-:-:S05]  /*1fa0*/  HADD2.F32 R64, -RZ, R62.H0_H0 ;  /* 0x2000003eff407230 */ /* 0x020fca0000004100 */
[----:B------:R-:W-:-:S05]  /*1fb0*/  FADD.FTZ R187, R64, R187 ;  /* 0x000000bb40bb7221 */ /* 0x000fca0000010000 */
.L_x_5405:
[----:B------:R-:W-:-:S04]  /*1fc0*/  F2FP.PACK_AB R64, RZ, R187 ;  /* 0x000000bbff40723e */ /* 0x000fc800000000ff */
[----:B------:R-:W-:Y:S02]  /*1fd0*/  PRMT R58, R64, 0x7610, R58 ;  /* 0x00007610403a7816 */ /* 0x000fe4000000003a */
.L_x_5406:
[----:B------:R-:W-:-:S05]  /*1fe0*/  HADD2.F32 R207, -RZ, R66.H1_H1 ;  /* 0x30000042ffcf7230 */ /* 0x000fca0000004100 */
[----:B------:R-:W-:Y:S01]  /*1ff0*/  FMUL.FTZ R207, R207, R140 ;  /* 0x0000008ccfcf7220 */ /* 0x000fe20000410000 */
[----:B------:R-:W-:Y:S05]  /*2000*/  @P2 BRA `(.L_x_5407) ;  /* 0x0000002000002947 */ /* 0x000fea0003800000 */
[----:B------:R-:W-:Y:S05]  /*2010*/  @P0 BRA `(.L_x_5408) ;  /* 0x0000003000000947 */ /* 0x000fea0003800000 */
[----:B------:R-:W-:Y:S05]  /*2020*/  BRA `(.L_x_5409) ;  /* 0x0000004000007947 */ /* 0x000fea0003800000 */
.L_x_5407:
[----:B-----5:R-:W-:-:S05]  /*2030*/  HADD2.F32 R64, -RZ, R62.H1_H1 ;  /* 0x3000003eff407230 */ /* 0x020fca0000004100 */
[----:B------:R-:W-:-:S05]  /*2040*/  FADD.FTZ R207, R64, R207 ;  /* 0x000000cf40cf7221 */ /* 0x000fca0000010000 */
.L_x_5408:
[----:B------:R-:W-:-:S04]  /*2050*/  F2FP.PACK_AB R64, RZ, R207 ;  /* 0x000000cfff40723e */ /* 0x000fc800000000ff */
[----:B------:R-:W-:Y:S02]  /*2060*/  PRMT R58, R58, 0x5410, R64 ;  /* 0x000054103a3a7816 */ /* 0x000fe40000000040 */
.L_x_5409:
[----:B------:R-:W-:-:S05]  /*2070*/  HADD2.F32 R209, -RZ, R67.H0_H0 ;  /* 0x20000043ffd17230 */ /* 0x000fca0000004100 */
[----:B------:R-:W-:Y:S01]  /*2080*/  FMUL.FTZ R209, R209, R140 ;  /* 0x0000008cd1d17220 */ /* 0x000fe20000410000 */
[----:B------:R-:W-:Y:S05]  /*2090*/  @P2 BRA `(.L_x_5410) ;  /* 0x0000002000002947 */ /* 0x000fea0003800000 */
[----:B------:R-:W-:Y:S05]  /*20a0*/  @P0 BRA `(.L_x_5411) ;  /* 0x0000003000000947 */ /* 0x000fea0003800000 */
[----:B------:R-:W-:Y:S05]  /*20b0*/  BRA `(.L_x_5412) ;  /* 0x0000004000007947 */ /* 0x000fea0003800000 */
.L_x_5410:
[----:B-----5:R-:W-:-:S05]  /*20c0*/  HADD2.F32 R64, -RZ, R63.H0_H0 ;  /* 0x2000003fff407230 */ /* 0x020fca0000004100 */
[----:B------:R-:W-:-:S05]  /*20d0*/  FADD.FTZ R209, R64, R209 ;  /* 0x000000d140d17221 */ /* 0x000fca0000010000 */
.L_x_5411:
[----:B------:R-:W-:-:S04]  /*20e0*/  F2FP.PACK_AB R64, RZ, R209 ;  /* 0x000000d1ff40723e */ /* 0x000fc800000000ff */
[----:B------:R-:W-:Y:S02]  /*20f0*/  PRMT R59, R64, 0x7610, R59 ;  /* 0x00007610403b7816 */ /* 0x000fe4000000003b */
.L_x_5412:
[----:B------:R-:W-:-:S05]  /*2100*/  HADD2.F32 R67, -RZ, R67.H1_H1 ;  /* 0x30000043ff437230 */ /* 0x000fca0000004100 */
[----:B------:R-:W-:Y:S01]  /*2110*/  FMUL.FTZ R231, R67, R140 ;  /* 0x0000008c43e77220 */ /* 0x000fe20000410000 */
[----:B------:R-:W-:Y:S05]  /*2120*/  @P2 BRA `(.L_x_5413) ;  /* 0x0000002000002947 */ /* 0x000fea0003800000 */
[----:B------:R-:W-:Y:S05]  /*2130*/  @P0 BRA `(.L_x_5414) ;  /* 0x0000003000000947 */ /* 0x000fea0003800000 */
[----:B------:R-:W-:Y:S05]  /*2140*/  BRA `(.L_x_5415) ;  /* 0x0000004000007947 */ /* 0x000fea0003800000 */
.L_x_5413:
[----:B-----5:R-:W-:-:S05]  /*2150*/  HADD2.F32 R64, -RZ, R63.H1_H1 ;  /* 0x3000003fff407230 */ /* 0x020fca0000004100 */
[----:B------:R-:W-:-:S05]  /*2160*/  FADD.FTZ R231, R64, R231 ;  /* 0x000000e740e77221 */ /* 0x000fca0000010000 */
.L_x_5414:
[----:B------:R-:W-:-:S04]  /*2170*/  F2FP.PACK_AB R64, RZ, R231 ;  /* 0x000000e7ff40723e */ /* 0x000fc800000000ff */
[----:B------:R-:W-:Y:S02]  /*2180*/  PRMT R59, R59, 0x5410, R64 ;  /* 0x000054103b3b7816 */ /* 0x000fe40000000040 */
.L_x_5415:
[----:B------:R-:W-:-:S04]  /*2190*/  @P0 LEA R64, P2, R142, c[0x0][0x188], 0x4 ;  /* 0x000062008e400a11 */ /* 0x000fc800078420ff */
[C---:B------:R-:W-:Y:S02]  /*21a0*/  @P0 LEA.HI.X R65, R142.reuse, c[0x0][0x18c], RZ, 0x4, P2 ;  /* 0x000063008e410a11 */ /* 0x040fe400010f24ff */
[----:B------:R-:W-:-:S03]  /*21b0*/  IADD3 R142, R142, 0x80, RZ ;  /* 0x000000808e8e7810 */ /* 0x000fc60007ffe0ff */
[----:B------:R0:W-:Y:S04]  /*21c0*/  @P0 STG.E.128 [R64.64], R56 ;  /* 0x0000003840000986 */ /* 0x0001e8000c101d04 */
.L_x_5391:
[----:B------:R-:W-:Y:S05]  /*21d0*/  BSYNC B0 ;  /* 0x0000000000007941 */ /* 0x000fea0003800000 */
.L_x_5390:
        /* <DEDUP_REMOVED lines=18> */
.L_x_5418:
[----:B0----5:R-:W-:-:S05]  /*2300*/  HADD2.F32 R133, -RZ, R60.H0_H0 ;  /* 0x2000003cff857230 */ /* 0x021fca0000004100 */
[----:B------:R-:W-:-:S05]  /*2310*/  FADD.FTZ R128, R133, R128 ;  /* 0x0000008085807221 */ /* 0x000fca0000010000 */
.L_x_5419:
[----:B------:R-:W-:-:S04]  /*2320*/  F2FP.PACK_AB R132, RZ, R128 ;  /* 0x00000080ff84723e */ /* 0x000fc800000000ff */
[----:B------:R-:W-:Y:S02]  /*2330*/  PRMT R56, R132, 0x7610, R56 ;  /* 0x0000761084387816 */ /* 0x000fe40000000038 */
.L_x_5420:
[----:B------:R-:W-:-:S05]  /*2340*/  HADD2.F32 R153, -RZ, R64.H1_H1 ;  /* 0x30000040ff997230 */ /* 0x000fca0000004100 */
[----:B------:R-:W-:Y:S01]  /*2350*/  FMUL.FTZ R153, R153, R140 ;  /* 0x0000008c99997220 */ /* 0x000fe20000410000 */
[----:B------:R-:W-:Y:S05]  /*2360*/  @P2 BRA `(.L_x_5421) ;  /* 0x0000002000002947 */ /* 0x000fea0003800000 */
[----:B------:R-:W-:Y:S05]  /*2370*/  @P0 BRA `(.L_x_5422) ;  /* 0x0000003000000947 */ /* 0x000fea0003800000 */
[----:B------:R-:W-:Y:S05]  /*2380*/  BRA `(.L_x_5423) ;  /* 0x0000004000007947 */ /* 0x000fea0003800000 */
.L_x_5421:
[----:B-----5:R-:W-:-:S05]  /*2390*/  HADD2.F32 R64, -RZ, R60.H1_H1 ;  /* 0x3000003cff407230 */ /* 0x020fca0000004100 */
[----:B------:R-:W-:-:S05]  /*23a0*/  FADD.FTZ R153, R64, R153 ;  /* 0x0000009940997221 */ /* 0x000fca0000010000 */
.L_x_5422:
[----:B------:R-:W-:-:S04]  /*23b0*/  F2FP.PACK_AB R64, RZ, R153 ;  /* 0x00000099ff40723e */ /* 0x000fc800000000ff */
[----:B------:R-:W-:Y:S02]  /*23c0*/  PRMT R56, R56, 0x5410, R64 ;  /* 0x0000541038387816 */ /* 0x000fe40000000040 */
.L_x_5423:
[----:B------:R-:W-:-:S05]  /*23d0*/  HADD2.F32 R151, -RZ, R65.H0_H0 ;  /* 0x20000041ff977230 */ /* 0x000fca0000004100 */
[----:B------:R-:W-:Y:S01]  /*23e0*/  FMUL.FTZ R151, R151, R140 ;  /* 0x0000008c97977220 */ /* 0x000fe20000410000 */
[----:B------:R-:W-:Y:S05]  /*23f0*/  @P2 BRA `(.L_x_5424) ;  /* 0x0000002000002947 */ /* 0x000fea0003800000 */
[----:B------:R-:W-:Y:S05]  /*2400*/  @P0 BRA `(.L_x_5425) ;  /* 0x0000003000000947 */ /* 0x000fea0003800000 */
[----:B------:R-:W-:Y:S05]  /*2410*/  BRA `(.L_x_5426) ;  /* 0x0000004000007947 */ /* 0x000fea0003800000 */
.L_x_5424:
[----:B-----5:R-:W-:-:S05]  /*2420*/  HADD2.F32 R64, -RZ, R61.H0_H0 ;  /* 0x2000003dff407230 */ /* 0x020fca0000004100 */
[----:B------:R-:W-:-:S05]  /*2430*/  FADD.FTZ R151, R64, R151 ;  /* 0x0000009740977221 */ /* 0x000fca0000010000 */
.L_x_5425:
[----:B------:R-:W-:-:S04]  /*2440*/  F2FP.PACK_AB R64, RZ, R151 ;  /* 0x00000097ff40723e */ /* 0x000fc800000000ff */
[----:B------:R-:W-:Y:S02]  /*2450*/  PRMT R57, R64, 0x7610, R57 ;  /* 0x0000761040397816 */ /* 0x000fe40000000039 */
.L_x_5426:
[----:B------:R-:W-:-:S05]  /*2460*/  HADD2.F32 R65, -RZ, R65.H1_H1 ;  /* 0x30000041ff417230 */ /* 0x000fca0000004100 */
[----:B------:R-:W-:Y:S01]  /*2470*/  FMUL.FTZ R185, R65, R140 ;  /* 0x0000008c41b97220 */ /* 0x000fe20000410000 */
[----:B------:R-:W-:Y:S05]  /*2480*/  @P2 BRA `(.L_x_5427) ;  /* 0x0000002000002947 */ /* 0x000fea0003800000 */
[----:B------:R-:W-:Y:S05]  /*2490*/  @P0 BRA `(.L_x_5428) ;  /* 0x0000003000000947 */ /* 0x000fea0003800000 */
[----:B------:R-:W-:Y:S05]  /*24a0*/  BRA `(.L_x_5429) ;  /* 0x0000004000007947 */ /* 0x000fea0003800000 */
.L_x_5427:
[----:B-----5:R-:W-:-:S05]  /*24b0*/  HADD2.F32 R64, -RZ, R61.H1_H1 ;  /* 0x3000003dff407230 */ /* 0x020fca0000004100 */
[----:B------:R-:W-:-:S05]  /*24c0*/  FADD.FTZ R185, R64, R185 ;  /* 0x000000b940b97221 */ /* 0x000fca0000010000 */
.L_x_5428:
[----:B------:R-:W-:-:S04]  /*24d0*/  F2FP.PACK_AB R64, RZ, R185 ;  /* 0x000000b9ff40723e */ /* 0x000fc800000000ff */
[----:B------:R-:W-:Y:S02]  /*24e0*/  PRMT R57, R57, 0x5410, R64 ;  /* 0x0000541039397816 */ /* 0x000fe40000000040 */
.L_x_5429:
[----:B------:R-:W-:-:S05]  /*24f0*/  HADD2.F32 R183, -RZ, R66.H0_H0 ;  /* 0x20000042ffb77230 */ /* 0x000fca0000004100 */
[----:B------:R-:W-:Y:S01]  /*2500*/  FMUL.FTZ R183, R183, R140 ;  /* 0x0000008cb7b77220 */ /* 0x000fe20000410000 */
[----:B------:R-:W-:Y:S05]  /*2510*/  @P2 BRA `(.L_x_5430) ;  /* 0x0000002000002947 */ /* 0x000fea0003800000 */
[----:B------:R-:W-:Y:S05]  /*2520*/  @P0 BRA `(.L_x_5431) ;  /* 0x0000003000000947 */ /* 0x000fea0003800000 */
[----:B------:R-:W-:Y:S05]  /*2530*/  BRA `(.L_x_5432) ;  /* 0x0000004000007947 */ /* 0x000fea0003800000 */
.L_x_5430:
[----:B-----5:R-:W-:-:S05]  /*2540*/  HADD2.F32 R64, -RZ, R62.H0_H0 ;  /* 0x2000003eff407230 */ /* 0x020fca0000004100 */
[----:B------:R-:W-:-:S05]  /*2550*/  FADD.FTZ R183, R64, R183 ;  /* 0x000000b740b77221 */ /* 0x000fca0000010000 */
.L_x_5431:
[----:B------:R-:W-:-:S04]  /*2560*/  F2FP.PACK_AB R64, RZ, R183 ;  /* 0x000000b7ff40723e */ /* 0x000fc800000000ff */
[----:B------:R-:W-:Y:S02]  /*2570*/  PRMT R58, R64, 0x7610, R58 ;  /* 0x00007610403a7816 */ /* 0x000fe4000000003a */
.L_x_5432:
[----:B------:R-:W-:-:S05]  /*2580*/  HADD2.F32 R211, -RZ, R66.H1_H1 ;  /* 0x30000042ffd37230 */ /* 0x000fca0000004100 */
[----:B------:R-:W-:Y:S01]  /*2590*/  FMUL.FTZ R211, R211, R140 ;  /* 0x0000008cd3d37220 */ /* 0x000fe20000410000 */
[----:B------:R-:W-:Y:S05]  /*25a0*/  @P2 BRA `(.L_x_5433) ;  /* 0x0000002000002947 */ /* 0x000fea0003800000 */
[----:B------:R-:W-:Y:S05]  /*25b0*/  @P0 BRA `(.L_x_5434) ;  /* 0x0000003000000947 */ /* 0x000fea0003800000 */
[----:B------:R-:W-:Y:S05]  /*25c0*/  BRA `(.L_x_5435) ;  /* 0x0000004000007947 */ /* 0x000fea0003800000 */
.L_x_5433:
[----:B-----5:R-:W-:-:S05]  /*25d0*/  HADD2.F32 R64, -RZ, R62.H1_H1 ;  /* 0x3000003eff407230 */ /* 0x020fca0000004100 */
[----:B------:R-:W-:-:S05]  /*25e0*/  FADD.FTZ R211, R64, R211 ;  /* 0x000000d340d37221 */ /* 0x000fca0000010000 */
.L_x_5434:
[----:B------:R-:W-:-:S04]  /*25f0*/  F2FP.PACK_AB R64, RZ, R211 ;  /* 0x000000d3ff40723e */ /* 0x000fc800000000ff */
[----:B------:R-:W-:Y:S02]  /*2600*/  PRMT R58, R58, 0x5410, R64 ;  /* 0x000054103a3a7816 */ /* 0x000fe40000000040 */
.L_x_5435:
[----:B------:R-:W-:-:S05]  /*2610*/  HADD2.F32 R213, -RZ, R67.H0_H0 ;  /* 0x20000043ffd57230 */ /* 0x000fca0000004100 */
[----:B------:R-:W-:Y:S01]  /*2620*/  FMUL.FTZ R213, R213, R140 ;  /* 0x0000008cd5d57220 */ /* 0x000fe20000410000 */
[----:B------:R-:W-:Y:S05]  /*2630*/  @P2 BRA `(.L_x_5436) ;  /* 0x0000002000002947 */ /* 0x000fea0003800000 */
[----:B------:R-:W-:Y:S05]  /*2640*/  @P0 BRA `(.L_x_5437) ;  /* 0x0000003000000947 */ /* 0x000fea0003800000 */
[----:B------:R-:W-:Y:S05]  /*2650*/  BRA `(.L_x_5438) ;  /* 0x0000004000007947 */ /* 0x000fea0003800000 */
.L_x_5436:
[----:B-----5:R-:W-:-:S05]  /*2660*/  HADD2.F32 R64, -RZ, R63.H0_H0 ;  /* 0x2000003fff407230 */ /* 0x020fca0000004100 */
[----:B------:R-:W-:-:S05]  /*2670*/  FADD.FTZ R213, R64, R213 ;  /* 0x000000d540d57221 */ /* 0x000fca0000010000 */
.L_x_5437:
[----:B------:R-:W-:-:S04]  /*2680*/  F2FP.PACK_AB R64, RZ, R213 ;  /* 0x000000d5ff40723e */ /* 0x000fc800000000ff */
[----:B------:R-:W-:Y:S02]  /*2690*/  PRMT R59, R64, 0x7610, R59 ;  /* 0x00007610403b7816 */ /* 0x000fe4000000003b */
.L_x_5438:
[----:B------:R-:W-:-:S05]  /*26a0*/  HADD2.F32 R67, -RZ, R67.H1_H1 ;  /* 0x30000043ff437230 */ /* 0x000fca0000004100 */
[----:B------:R-:W-:Y:S01]  /*26b0*/  FMUL.FTZ R233, R67, R140 ;  /* 0x0000008c43e97220 */ /* 0x000fe20000410000 */
[----:B------:R-:W-:Y:S05]  /*26c0*/  @P2 BRA `(.L_x_5439) ;  /* 0x0000002000002947 */ /* 0x000fea0003800000 */
[----:B------:R-:W-:Y:S05]  /*26d0*/  @P0 BRA `(.L_x_5440) ;  /* 0x0000003000000947 */ /* 0x000fea0003800000 */
[----:B------:R-:W-:Y:S05]  /*26e0*/  BRA `(.L_x_5441) ;  /* 0x0000004000007947 */ /* 0x000fea0003800000 */
.L_x_5439:
[----:B-----5:R-:W-:-:S05]  /*26f0*/  HADD2.F32 R64, -RZ, R63.H1_H1 ;  /* 0x3000003fff407230 */ /* 0x020fca0000004100 */
[----:B------:R-:W-:-:S05]  /*2700*/  FADD.FTZ R233, R64, R233 ;  /* 0x000000e940e97221 */ /* 0x000fca0000010000 */
.L_x_5440:
[----:B------:R-:W-:-:S04]  /*2710*/  F2FP.PACK_AB R64, RZ, R233 ;  /* 0x000000e9ff40723e */ /* 0x000fc800000000ff */
[----:B------:R-:W-:Y:S02]  /*2720*/  PRMT R59, R59, 0x5410, R64 ;  /* 0x000054103b3b7816 */ /* 0x000fe40000000040 */
.L_x_5441:
[----:B------:R-:W-:-:S04]  /*2730*/  @P0 LEA R64, P2, R142, c[0x0][0x188], 0x4 ;  /* 0x000062008e400a11 */ /* 0x000fc800078420ff */
[C---:B------:R-:W-:Y:S02]  /*2740*/  @P0 LEA.HI.X R65, R142.reuse, c[0x0][0x18c], RZ, 0x4, P2 ;  /* 0x000063008e410a11 */ /* 0x040fe400010f24ff */
[----:B------:R-:W-:-:S03]  /*2750*/  IADD3 R142, R142, 0x80, RZ ;  /* 0x000000808e8e7810 */ /* 0x000fc60007ffe0ff */
[----:B------:R0:W-:Y:S04]  /*2760*/  @P0 STG.E.128 [R64.64], R56 ;  /* 0x0000003840000986 */ /* 0x0001e8000c101d04 */
.L_x_5417:
[----:B------:R-:W-:Y:S05]  /*2770*/  BSYNC B0 ;  /* 0x0000000000007941 */ /* 0x000fea0003800000 */
.L_x_5416:
        /* <DEDUP_REMOVED lines=18> */
.L_x_5444:
[----:B0----5:R-:W-:-:S05]  /*28a0*/  HADD2.F32 R133, -RZ, R60.H0_H0 ;  /* 0x2000003cff857230 */ /* 0x021fca0000004100 */
[----:B------:R-:W-:-:S05]  /*28b0*/  FADD.FTZ R126, R133, R126 ;  /* 0x0000007e857e7221 */ /* 0x000fca0000010000 */
.L_x_5445:
[----:B------:R-:W-:-:S04]  /*28c0*/  F2FP.PACK_AB R132, RZ, R126 ;  /* 0x0000007eff84723e */ /* 0x000fc800000000ff */
[----:B------:R-:W-:Y:S02]  /*28d0*/  PRMT R56, R132, 0x7610, R56 ;  /* 0x0000761084387816 */ /* 0x000fe40000000038 */
.L_x_5446:
[----:B------:R-:W-:-:S05]  /*28e0*/  HADD2.F32 R149, -RZ, R64.H1_H1 ;  /* 0x30000040ff957230 */ /* 0x000fca0000004100 */
[----:B------:R-:W-:Y:S01]  /*28f0*/  FMUL.FTZ R149, R149, R140 ;  /* 0x0000008c95957220 */ /* 0x000fe20000410000 */
[----:B------:R-:W-:Y:S05]  /*2900*/  @P2 BRA `(.L_x_5447) ;  /* 0x0000002000002947 */ /* 0x000fea0003800000 */
[----:B------:R-:W-:Y:S05]  /*2910*/  @P0 BRA `(.L_x_5448) ;  /* 0x0000003000000947 */ /* 0x000fea0003800000 */
[----:B------:R-:W-:Y:S05]  /*2920*/  BRA `(.L_x_5449) ;  /* 0x0000004000007947 */ /* 0x000fea0003800000 */
.L_x_5447:
[----:B-----5:R-:W-:-:S05]  /*2930*/  HADD2.F32 R64, -RZ, R60.H1_H1 ;  /* 0x3000003cff407230 */ /* 0x020fca0000004100 */
[----:B------:R-:W-:-:S05]  /*2940*/  FADD.FTZ R149, R64, R149 ;  /* 0x0000009540957221 */ /* 0x000fca0000010000 */
.L_x_5448:
[----:B------:R-:W-:-:S04]  /*2950*/  F2FP.PACK_AB R64, RZ, R149 ;  /* 0x00000095ff40723e */ /* 0x000fc800000000ff */
[----:B------:R-:W-:Y:S02]  /*2960*/  PRMT R56, R56, 0x5410, R64 ;  /* 0x0000541038387816 */ /* 0x000fe40000000040 */
.L_x_5449:
[----:B------:R-:W-:-:S05]  /*2970*/  HADD2.F32 R147, -RZ, R65.H0_H0 ;  /* 0x20000041ff937230 */ /* 0x000fca0000004100 */
[----:B------:R-:W-:Y:S01]  /*2980*/  FMUL.FTZ R147, R147, R140 ;  /* 0x0000008c93937220 */ /* 0x000fe20000410000 */
[----:B------:R-:W-:Y:S05]  /*2990*/  @P2 BRA `(.L_x_5450) ;  /* 0x0000002000002947 */ /* 0x000fea0003800000 */
[----:B------:R-:W-:Y:S05]  /*29a0*/  @P0 BRA `(.L_x_5451) ;  /* 0x0000003000000947 */ /* 0x000fea0003800000 */
[----:B------:R-:W-:Y:S05]  /*29b0*/  BRA `(.L_x_5452) ;  /* 0x0000004000007947 */ /* 0x000fea0003800000 */
.L_x_5450:
[----:B-----5:R-:W-:-:S05]  /*29c0*/  HADD2.F32 R64, -RZ, R61.H0_H0 ;  /* 0x2000003dff407230 */ /* 0x020fca0000004100 */
[----:B------:R-:W-:-:S05]  /*29d0*/  FADD.FTZ R147, R64, R147 ;  /* 0x0000009340937221 */ /* 0x000fca0000010000 */
.L_x_5451:
[----:B------:R-:W-:-:S04]  /*29e0*/  F2FP.PACK_AB R64, RZ, R147 ;  /* 0x00000093ff40723e */ /* 0x000fc800000000ff */
[----:B------:R-:W-:Y:S02]  /*29f0*/  PRMT R57, R64, 0x7610, R57 ;  /* 0x0000761040397816 */ /* 0x000fe40000000039 */
.L_x_5452:
[----:B------:R-:W-:-:S05]  /*2a00*/  HADD2.F32 R65, -RZ, R65.H1_H1 ;  /* 0x30000041ff417230 */ /* 0x000fca0000004100 */
[----:B------:R-:W-:Y:S01]  /*2a10*/  FMUL.FTZ R181, R65, R140 ;  /* 0x0000008c41b57220 */ /* 0x000fe20000410000 */
[----:B------:R-:W-:Y:S05]  /*2a20*/  @P2 BRA `(.L_x_5453) ;  /* 0x0000002000002947 */ /* 0x000fea0003800000 */
[----:B------:R-:W-:Y:S05]  /*2a30*/  @P0 BRA `(.L_x_5454) ;  /* 0x0000003000000947 */ /* 0x000fea0003800000 */
[----:B------:R-:W-:Y:S05]  /*2a40*/  BRA `(.L_x_5455) ;  /* 0x0000004000007947 */ /* 0x000fea0003800000 */
.L_x_5453:
[----:B-----5:R-:W-:-:S05]  /*2a50*/  HADD2.F32 R64, -RZ, R61.H1_H1 ;  /* 0x3000003dff407230 */ /* 0x020fca0000004100 */
[----:B------:R-:W-:-:S05]  /*2a60*/  FADD.FTZ R181, R64, R181 ;  /* 0x000000b540b57221 */ /* 0x000fca0000010000 */
.L_x_5454:
[----:B------:R-:W-:-:S04]  /*2a70*/  F2FP.PACK_AB R64, RZ, R181 ;  /* 0x000000b5ff40723e */ /* 0x000fc800000000ff */
[----:B------:R-:W-:Y:S02]  /*2a80*/  PRMT R57, R57, 0x5410, R64 ;  /* 0x0000541039397816 */ /* 0x000fe40000000040 */
.L_x_5455:
[----:B------:R-:W-:-:S05]  /*2a90*/  HADD2.F32 R179, -RZ, R66.H0_H0 ;  /* 0x20000042ffb37230 */ /* 0x000fca0000004100 */
[----:B------:R-:W-:Y:S01]  /*2aa0*/  FMUL.FTZ R179, R179, R140 ;  /* 0x0000008cb3b37220 */ /* 0x000fe20000410000 */
[----:B------:R-:W-:Y:S05]  /*2ab0*/  @P2 BRA `(.L_x_5456) ;  /* 0x0000002000002947 */ /* 0x000fea0003800000 */
[----:B------:R-:W-:Y:S05]  /*2ac0*/  @P0 BRA `(.L_x_5457) ;  /* 0x0000003000000947 */ /* 0x000fea0003800000 */
[----:B------:R-:W-:Y:S05]  /*2ad0*/  BRA `(.L_x_5458) ;  /* 0x0000004000007947 */ /* 0x000fea0003800000 */
.L_x_5456:
[----:B-----5:R-:W-:-:S05]  /*2ae0*/  HADD2.F32 R64, -RZ, R62.H0_H0 ;  /* 0x2000003eff407230 */ /* 0x020fca0000004100 */
[----:B------:R-:W-:-:S05]  /*2af0*/  FADD.FTZ R179, R64, R179 ;  /* 0x000000b340b37221 */ /* 0x000fca0000010000 */
.L_x_5457:
[----:B------:R-:W-:-:S04]  /*2b00*/  F2FP.PACK_AB R64, RZ, R179 ;  /* 0x000000b3ff40723e */ /* 0x000fc800000000ff */
[----:B------:R-:W-:Y:S02]  /*2b10*/  PRMT R58, R64, 0x7610, R58 ;  /* 0x00007610403a7816 */ /* 0x000fe4000000003a */
.L_x_5458:
[----:B------:R-:W-:-:S05]  /*2b20*/  HADD2.F32 R215, -RZ, R66.H1_H1 ;  /* 0x30000042ffd77230 */ /* 0x000fca0000004100 */
[----:B------:R-:W-:Y:S01]  /*2b30*/  FMUL.FTZ R215, R215, R140 ;  /* 0x0000008cd7d77220 */ /* 0x000fe20000410000 */
[----:B------:R-:W-:Y:S05]  /*2b40*/  @P2 BRA `(.L_x_5459) ;  /* 0x0000002000002947 */ /* 0x000fea0003800000 */
[----:B------:R-:W-:Y:S05]  /*2b50*/  @P0 BRA `(.L_x_5460) ;  /* 0x0000003000000947 */ /* 0x000fea0003800000 */
[----:B------:R-:W-:Y:S05]  /*2b60*/  BRA `(.L_x_5461) ;  /* 0x0000004000007947 */ /* 0x000fea0003800000 */
.L_x_5459:
[----:B-----5:R-:W-:-:S05]  /*2b70*/  HADD2.F32 R64, -RZ, R62.H1_H1 ;  /* 0x3000003eff407230 */ /* 0x020fca0000004100 */
[----:B------:R-:W-:-:S05]  /*2b80*/  FADD.FTZ R215, R64, R215 ;  /* 0x000000d740d77221 */ /* 0x000fca0000010000 */
.L_x_5460:
[----:B------:R-:W-:-:S04]  /*2b90*/  F2FP.PACK_AB R64, RZ, R215 ;  /* 0x000000d7ff40723e */ /* 0x000fc800000000ff */
[----:B------:R-:W-:Y:S02]  /*2ba0*/  PRMT R58, R58, 0x5410, R64 ;  /* 0x000054103a3a7816 */ /* 0x000fe40000000040 */
.L_x_5461:
[----:B------:R-:W-:-:S05]  /*2bb0*/  HADD2.F32 R217, -RZ, R67.H0_H0 ;  /* 0x20000043ffd97230 */ /* 0x000fca0000004100 */
[----:B------:R-:W-:Y:S01]  /*2bc0*/  FMUL.FTZ R217, R217, R140 ;  /* 0x0000008cd9d97220 */ /* 0x000fe20000410000 */
[----:B------:R-:W-:Y:S05]  /*2bd0*/  @P2 BRA `(.L_x_5462) ;  /* 0x0000002000002947 */ /* 0x000fea0003800000 */
[----:B------:R-:W-:Y:S05]  /*2be0*/  @P0 BRA `(.L_x_5463) ;  /* 0x0000003000000947 */ /* 0x000fea0003800000 */
[----:B------:R-:W-:Y:S05]  /*2bf0*/  BRA `(.L_x_5464) ;  /* 0x0000004000007947 */ /* 0x000fea0003800000 */
.L_x_5462:
[----:B-----5:R-:W-:-:S05]  /*2c00*/  HADD2.F32 R64, -RZ, R63.H0_H0 ;  /* 0x2000003fff407230 */ /* 0x020fca0000004100 */
[----:B------:R-:W-:-:S05]  /*2c10*/  FADD.FTZ R217, R64, R217 ;  /* 0x000000d940d97221 */ /* 0x000fca0000010000 */
.L_x_5463:
[----:B------:R-:W-:-:S04]  /*2c20*/  F2FP.PACK_AB R64, RZ, R217 ;  /* 0x000000d9ff40723e */ /* 0x000fc800000000ff */
[----:B------:R-:W-:Y:S02]  /*2c30*/  PRMT R59, R64, 0x7610, R59 ;  /* 0x00007610403b7816 */ /* 0x000fe4000000003b */
.L_x_5464:
[----:B------:R-:W-:-:S05]  /*2c40*/  HADD2.F32 R67, -RZ, R67.H1_H1 ;  /* 0x30000043ff437230 */ /* 0x000fca0000004100 */
[----:B------:R-:W-:Y:S01]  /*2c50*/  FMUL.FTZ R235, R67, R140 ;  /* 0x0000008c43eb7220 */ /* 0x000fe20000410000 */
[----:B------:R-:W-:Y:S05]  /*2c60*/  @P2 BRA `(.L_x_5465) ;  /* 0x0000002000002947 */ /* 0x000fea0003800000 */
[----:B------:R-:W-:Y:S05]  /*2c70*/  @P0 BRA `(.L_x_5466) ;  /* 0x0000003000000947 */ /* 0x000fea0003800000 */
[----:B------:R-:W-:Y:S05]  /*2c80*/  BRA `(.L_x_5467) ;  /* 0x0000004000007947 */ /* 0x000fea0003800000 */
.L_x_5465:
[----:B-----5:R-:W-:-:S05]  /*2c90*/  HADD2.F32 R64, -RZ, R63.H1_H1 ;  /* 0x3000003fff407230 */ /* 0x020fca0000004100 */
[----:B------:R-:W-:-:S05]  /*2ca0*/  FADD.FTZ R235, R64, R235 ;  /* 0x000000eb40eb7221 */ /* 0x000fca0000010000 */
.L_x_5466:
[----:B------:R-:W-:-:S04]  /*2cb0*/  F2FP.PACK_AB R64, RZ, R235 ;  /* 0x000000ebff40723e */ /* 0x000fc800000000ff */
[----:B------:R-:W-:Y:S02]  /*2cc0*/  PRMT R59, R59, 0x5410, R64 ;  /* 0x000054103b3b7816 */ /* 0x000fe40000000040 */
.L_x_5467:
[----:B------:R-:W-:-:S04]  /*2cd0*/  @P0 LEA R64, P2, R142, c[0x0][0x188], 0x4 ;  /* 0x000062008e400a11 */ /* 0x000fc800078420ff */
[C---:B------:R-:W-:Y:S02]  /*2ce0*/  @P0 LEA.HI.X R65, R142.reuse, c[0x0][0x18c], RZ, 0x4, P2 ;  /* 0x000063008e410a11 */ /* 0x040fe400010f24ff */
[----:B------:R-:W-:-:S03]  /*2cf0*/  IADD3 R142, R142, 0x80, RZ ;  /* 0x000000808e8e7810 */ /* 0x000fc60007ffe0ff */
[----:B------:R0:W-:Y:S04]  /*2d00*/  @P0 STG.E.128 [R64.64], R56 ;  /* 0x0000003840000986 */ /* 0x0001e8000c101d04 */
.L_x_5443:
[----:B------:R-:W-:Y:S05]  /*2d10*/  BSYNC B0 ;  /* 0x0000000000007941 */ /* 0x000fea0003800000 */
.L_x_5442:
        /* <DEDUP_REMOVED lines=18> */
.L_x_5470:
[----:B0----5:R-:W-:-:S05]  /*2e40*/  HADD2.F32 R132, -RZ, R60.H0_H0 ;  /* 0x2000003cff847230 */ /* 0x021fca0000004100 */
[----:B------:R-:W-:-:S05]  /*2e50*/  FADD.FTZ R139, R132, R139 ;  /* 0x0000008b848b7221 */ /* 0x000fca0000010000 */
.L_x_5471:
[----:B------:R-:W-:-:S04]  /*2e60*/  F2FP.PACK_AB R132, RZ, R139 ;  /* 0x0000008bff84723e */ /* 0x000fc800000000ff */
[----:B------:R-:W-:Y:S02]  /*2e70*/  PRMT R56, R132, 0x7610, R56 ;  /* 0x0000761084387816 */ /* 0x000fe40000000038 */
.L_x_5472:
[----:B------:R-:W-:-:S05]  /*2e80*/  HADD2.F32 R145, -RZ, R64.H1_H1 ;  /* 0x30000040ff917230 */ /* 0x000fca0000004100 */
[----:B------:R-:W-:Y:S01]  /*2e90*/  FMUL.FTZ R145, R145, R140 ;  /* 0x0000008c91917220 */ /* 0x000fe20000410000 */
[----:B------:R-:W-:Y:S05]  /*2ea0*/  @P2 BRA `(.L_x_5473) ;  /* 0x0000002000002947 */ /* 0x000fea0003800000 */
[----:B------:R-:W-:Y:S05]  /*2eb0*/  @P0 BRA `(.L_x_5474) ;  /* 0x0000003000000947 */ /* 0x000fea0003800000 */
[----:B------:R-:W-:Y:S05]  /*2ec0*/  BRA `(.L_x_5475) ;  /* 0x0000004000007947 */ /* 0x000fea0003800000 */
.L_x_5473:
[----:B-----5:R-:W-:-:S05]  /*2ed0*/  HADD2.F32 R64, -RZ, R60.H1_H1 ;  /* 0x3000003cff407230 */ /* 0x020fca0000004100 */
[----:B------:R-:W-:-:S05]  /*2ee0*/  FADD.FTZ R145, R64, R145 ;  /* 0x0000009140917221 */ /* 0x000fca0000010000 */
.L_x_5474:
[----:B------:R-:W-:-:S04]  /*2ef0*/  F2FP.PACK_AB R64, RZ, R145 ;  /* 0x00000091ff40723e */ /* 0x000fc800000000ff */
[----:B------:R-:W-:Y:S02]  /*2f00*/  PRMT R56, R56, 0x5410, R64 ;  /* 0x0000541038387816 */ /* 0x000fe40000000040 */
.L_x_5475:
[----:B------:R-:W-:-:S05]  /*2f10*/  HADD2.F32 R143, -RZ, R65.H0_H0 ;  /* 0x20000041ff8f7230 */ /* 0x000fca0000004100 */
[----:B------:R-:W-:Y:S01]  /*2f20*/  FMUL.FTZ R143, R143, R140 ;  /* 0x0000008c8f8f7220 */ /* 0x000fe20000410000 */
[----:B------:R-:W-:Y:S05]  /*2f30*/  @P2 BRA `(.L_x_5476) ;  /* 0x0000002000002947 */ /* 0x000fea0003800000 */
[----:B------:R-:W-:Y:S05]  /*2f40*/  @P0 BRA `(.L_x_5477) ;  /* 0x0000003000000947 */ /* 0x000fea0003800000 */
[----:B------:R-:W-:Y:S05]  /*2f50*/  BRA `(.L_x_5478) ;  /* 0x0000004000007947 */ /* 0x000fea0003800000 */
.L_x_5476:
[----:B-----5:R-:W-:-:S05]  /*2f60*/  HADD2.F32 R64, -RZ, R61.H0_H0 ;  /* 0x2000003dff407230 */ /* 0x020fca0000004100 */
[----:B------:R-:W-:-:S05]  /*2f70*/  FADD.FTZ R143, R64, R143 ;  /* 0x0000008f408f7221 */ /* 0x000fca0000010000 */
.L_x_5477:
[----:B------:R-:W-:-:S04]  /*2f80*/  F2FP.PACK_AB R64, RZ, R143 ;  /* 0x0000008fff40723e */ /* 0x000fc800000000ff */
[----:B------:R-:W-:Y:S02]  /*2f90*/  PRMT R57, R64, 0x7610, R57 ;  /* 0x0000761040397816 */ /* 0x000fe40000000039 */
.L_x_5478:
[----:B------:R-:W-:-:S05]  /*2fa0*/  HADD2.F32 R65, -RZ, R65.H1_H1 ;  /* 0x30000041ff417230 */ /* 0x000fca0000004100 */
[----:B------:R-:W-:Y:S01]  /*2fb0*/  FMUL.FTZ R177, R65, R140 ;  /* 0x0000008c41b17220 */ /* 0x000fe20000410000 */
[----:B------:R-:W-:Y:S05]  /*2fc0*/  @P2 BRA `(.L_x_5479) ;  /* 0x0000002000002947 */ /* 0x000fea0003800000 */
[----:B------:R-:W-:Y:S05]  /*2fd0*/  @P0 BRA `(.L_x_5480) ;  /* 0x0000003000000947 */ /* 0x000fea0003800000 */
[----:B------:R-:W-:Y:S05]  /*2fe0*/  BRA `(.L_x_5481) ;  /* 0x0000004000007947 */ /* 0x000fea0003800000 */
.L_x_5479:
[----:B-----5:R-:W-:-:S05]  /*2ff0*/  HADD2.F32 R64, -RZ, R61.H1_H1 ;  /* 0x3000003dff407230 */ /* 0x020fca0000004100 */
[----:B------:R-:W-:-:S05]  /*3000*/  FADD.FTZ R177, R64, R177 ;  /* 0x000000b140b17221 */ /* 0x000fca0000010000 */
.L_x_5480:
[----:B------:R-:W-:-:S04]  /*3010*/  F2FP.PACK_AB R64, RZ, R177 ;  /* 0x000000b1ff40723e */ /* 0x000fc800000000ff */
[----:B------:R-:W-:Y:S02]  /*3020*/  PRMT R57, R57, 0x5410, R64 ;  /* 0x0000541039397816 */ /* 0x000fe40000000040 */
.L_x_5481:
[----:B------:R-:W-:-:S05]  /*3030*/  HADD2.F32 R175, -RZ, R66.H0_H0 ;  /* 0x20000042ffaf7230 */ /* 0x000fca0000004100 */
[----:B------:R-:W-:Y:S01]  /*3040*/  FMUL.FTZ R175, R175, R140 ;  /* 0x0000008cafaf7220 */ /* 0x000fe20000410000 */
[----:B------:R-:W-:Y:S05]  /*3050*/  @P2 BRA `(.L_x_5482) ;  /* 0x0000002000002947 */ /* 0x000fea0003800000 */
[----:B------:R-:W-:Y:S05]  /*3060*/  @P0 BRA `(.L_x_5483) ;  /* 0x0000003000000947 */ /* 0x000fea0003800000 */
[----:B------:R-:W-:Y:S05]  /*3070*/  BRA `(.L_x_5484) ;  /* 0x0000004000007947 */ /* 0x000fea0003800000 */
.L_x_5482:
[----:B-----5:R-:W-:-:S05]  /*3080*/  HADD2.F32 R64, -RZ, R62.H0_H0 ;  /* 0x2000003eff407230 */ /* 0x020fca0000004100 */
[----:B------:R-:W-:-:S05]  /*3090*/  FADD.FTZ R175, R64, R175 ;  /* 0x000000af40af7221 */ /* 0x000fca0000010000 */
.L_x_5483:
[----:B------:R-:W-:-:S04]  /*30a0*/  F2FP.PACK_AB R64, RZ, R175 ;  /* 0x000000afff40723e */ /* 0x000fc800000000ff */
[----:B------:R-:W-:Y:S02]  /*30b0*/  PRMT R58, R64, 0x7610, R58 ;  /* 0x00007610403a7816 */ /* 0x000fe4000000003a */
.L_x_5484:
[----:B------:R-:W-:-:S05]  /*30c0*/  HADD2.F32 R219, -RZ, R66.H1_H1 ;  /* 0x30000042ffdb7230 */ /* 0x000fca0000004100 */
[----:B------:R-:W-:Y:S01]  /*30d0*/  FMUL.FTZ R219, R219, R140 ;  /* 0x0000008cdbdb7220 */ /* 0x000fe20000410000 */
[----:B------:R-:W-:Y:S05]  /*30e0*/  @P2 BRA `(.L_x_5485) ;  /* 0x0000002000002947 */ /* 0x000fea0003800000 */
[----:B------:R-:W-:Y:S05]  /*30f0*/  @P0 BRA `(.L_x_5486) ;  /* 0x0000003000000947 */ /* 0x000fea0003800000 */
[----:B------:R-:W-:Y:S05]  /*3100*/  BRA `(.L_x_5487) ;  /* 0x0000004000007947 */ /* 0x000fea0003800000 */
.L_x_5485:
[----:B-----5:R-:W-:-:S05]  /*3110*/  HADD2.F32 R64, -RZ, R62.H1_H1 ;  /* 0x3000003eff407230 */ /* 0x020fca0000004100 */
[----:B------:R-:W-:-:S05]  /*3120*/  FADD.FTZ R219, R64, R219 ;  /* 0x000000db40db7221 */ /* 0x000fca0000010000 */
.L_x_5486:
[----:B------:R-:W-:-:S04]  /*3130*/  F2FP.PACK_AB R64, RZ, R219 ;  /* 0x000000dbff40723e */ /* 0x000fc800000000ff */
[----:B------:R-:W-:Y:S02]  /*3140*/  PRMT R58, R58, 0x5410, R64 ;  /* 0x000054103a3a7816 */ /* 0x000fe40000000040 */
.L_x_5487:
[----:B------:R-:W-:-:S05]  /*3150*/  HADD2.F32 R221, -RZ, R67.H0_H0 ;  /* 0x20000043ffdd7230 */ /* 0x000fca0000004100 */
[----:B------:R-:W-:Y:S01]  /*3160*/  FMUL.FTZ R221, R221, R140 ;  /* 0x0000008cdddd7220 */ /* 0x000fe20000410000 */
[----:B------:R-:W-:Y:S05]  /*3170*/  @P2 BRA `(.L_x_5488) ;  /* 0x0000002000002947 */ /* 0x000fea0003800000 */
[----:B------:R-:W-:Y:S05]  /*3180*/  @P0 BRA `(.L_x_5489) ;  /* 0x0000003000000947 */ /* 0x000fea0003800000 */
[----:B------:R-:W-:Y:S05]  /*3190*/  BRA `(.L_x_5490) ;  /* 0x0000004000007947 */ /* 0x000fea0003800000 */
.L_x_5488:
[----:B-----5:R-:W-:-:S05]  /*31a0*/  HADD2.F32 R64, -RZ, R63.H0_H0 ;  /* 0x2000003fff407230 */ /* 0x020fca0000004100 */
[----:B------:R-:W-:-:S05]  /*31b0*/  FADD.FTZ R221, R64, R221 ;  /* 0x000000dd40dd7221 */ /* 0x000fca0000010000 */
.L_x_5489:
[----:B------:R-:W-:-:S04]  /*31c0*/  F2FP.PACK_AB R64, RZ, R221 ;  /* 0x000000ddff40723e */ /* 0x000fc800000000ff */
[----:B------:R-:W-:Y:S02]  /*31d0*/  PRMT R59, R64, 0x7610, R59 ;  /* 0x00007610403b7816 */ /* 0x000fe4000000003b */
.L_x_5490:
[----:B------:R-:W-:-:S05]  /*31e0*/  HADD2.F32 R67, -RZ, R67.H1_H1 ;  /* 0x30000043ff437230 */ /* 0x000fca0000004100 */
[----:B------:R-:W-:Y:S01]  /*31f0*/  FMUL.FTZ R237, R67, R140 ;  /* 0x0000008c43ed7220 */ /* 0x000fe20000410000 */
[----:B------:R-:W-:Y:S05]  /*3200*/  @P2 BRA `(.L_x_5491) ;  /* 0x0000002000002947 */ /* 0x000fea0003800000 */
[----:B------:R-:W-:Y:S05]  /*3210*/  @P0 BRA `(.L_x_5492) ;  /* 0x0000003000000947 */ /* 0x000fea0003800000 */
[----:B------:R-:W-:Y:S05]  /*3220*/  BRA `(.L_x_5493) ;  /* 0x0000004000007947 */ /* 0x000fea0003800000 */
.L_x_5491:
[----:B-----5:R-:W-:-:S05]  /*3230*/  HADD2.F32 R64, -RZ, R63.H1_H1 ;  /* 0x3000003fff407230 */ /* 0x020fca0000004100 */
[----:B------:R-:W-:-:S05]  /*3240*/  FADD.FTZ R237, R64, R237 ;  /* 0x000000ed40ed7221 */ /* 0x000fca0000010000 */
.L_x_5492:
[----:B------:R-:W-:-:S04]  /*3250*/  F2FP.PACK_AB R64, RZ, R237 ;  /* 0x000000edff40723e */ /* 0x000fc800000000ff */
[----:B------:R-:W-:Y:S02]  /*3260*/  PRMT R59, R59, 0x5410, R64 ;  /* 0x000054103b3b7816 */ /* 0x000fe40000000040 */
.L_x_5493:
[----:B------:R-:W-:-:S04]  /*3270*/  @P0 LEA R64, P2, R142, c[0x0][0x188], 0x4 ;  /* 0x000062008e400a11 */ /* 0x000fc800078420ff */
[C---:B------:R-:W-:Y:S02]  /*3280*/  @P0 LEA.HI.X R65, R142.reuse, c[0x0][0x18c], RZ, 0x4, P2 ;  /* 0x000063008e410a11 */ /* 0x040fe400010f24ff */
[----:B------:R-:W-:-:S03]  /*3290*/  IADD3 R142, R142, 0x80, RZ ;  /* 0x000000808e8e7810 */ /* 0x000fc60007ffe0ff */
[----:B------:R0:W-:Y:S04]  /*32a0*/  @P0 STG.E.128 [R64.64], R56 ;  /* 0x0000003840000986 */ /* 0x0001e8000c101d04 */
.L_x_5469:
[----:B------:R-:W-:Y:S05]  /*32b0*/  BSYNC B0 ;  /* 0x0000000000007941 */ /* 0x000fea0003800000 */
.L_x_5468:
        /* <DEDUP_REMOVED lines=18> */
.L_x_5496:
[----:B0----5:R-:W-:-:S05]  /*33e0*/  HADD2.F32 R132, -RZ, R60.H0_H0 ;  /* 0x2000003cff847230 */ /* 0x021fca0000004100 */
[----:B------:R-:W-:-:S05]  /*33f0*/  FADD.FTZ R141, R132, R141 ;  /* 0x0000008d848d7221 */ /* 0x000fca0000010000 */
.L_x_5497:
[----:B------:R-:W-:-:S04]  /*3400*/  F2FP.PACK_AB R132, RZ, R141 ;  /* 0x0000008dff84723e */ /* 0x000fc800000000ff */
[----:B------:R-:W-:Y:S02]  /*3410*/  PRMT R56, R132, 0x7610, R56 ;  /* 0x0000761084387816 */ /* 0x000fe40000000038 */
.L_x_5498:
[----:B------:R-:W-:-:S05]  /*3420*/  HADD2.F32 R167, -RZ, R64.H1_H1 ;  /* 0x30000040ffa77230 */ /* 0x000fca0000004100 */
[----:B------:R-:W-:Y:S01]  /*3430*/  FMUL.FTZ R167, R167, R140 ;  /* 0x0000008ca7a77220 */ /* 0x000fe20000410000 */
[----:B------:R-:W-:Y:S05]  /*3440*/  @P2 BRA `(.L_x_5499) ;  /* 0x0000002000002947 */ /* 0x000fea0003800000 */
[----:B------:R-:W-:Y:S05]  /*3450*/  @P0 BRA `(.L_x_5500) ;  /* 0x0000003000000947 */ /* 0x000fea0003800000 */
[----:B------:R-:W-:Y:S05]  /*3460*/  BRA `(.L_x_5501) ;  /* 0x0000004000007947 */ /* 0x000fea0003800000 */
.L_x_5499:
[----:B-----5:R-:W-:-:S05]  /*3470*/  HADD2.F32 R64, -RZ, R60.H1_H1 ;  /* 0x3000003cff407230 */ /* 0x020fca0000004100 */
[----:B------:R-:W-:-:S05]  /*3480*/  FADD.FTZ R167, R64, R167 ;  /* 0x000000a740a77221 */ /* 0x000fca0000010000 */
.L_x_5500:
[----:B------:R-:W-:-:S04]  /*3490*/  F2FP.PACK_AB R64, RZ, R167 ;  /* 0x000000a7ff40723e */ /* 0x000fc800000000ff */
[----:B------:R-:W-:Y:S02]  /*34a0*/  PRMT R56, R56, 0x5410, R64 ;  /* 0x0000541038387816 */ /* 0x000fe40000000040 */
.L_x_5501:
[----:B------:R-:W-:-:S05]  /*34b0*/  HADD2.F32 R169, -RZ, R65.H0_H0 ;  /* 0x20000041ffa97230 */ /* 0x000fca0000004100 */
[----:B------:R-:W-:Y:S01]  /*34c0*/  FMUL.FTZ R169, R169, R140 ;  /* 0x0000008ca9a97220 */ /* 0x000fe20000410000 */
[----:B------:R-:W-:Y:S05]  /*34d0*/  @P2 BRA `(.L_x_5502) ;  /* 0x0000002000002947 */ /* 0x000fea0003800000 */
[----:B------:R-:W-:Y:S05]  /*34e0*/  @P0 BRA `(.L_x_5503) ;  /* 0x0000003000000947 */ /* 0x000fea0003800000 */
[----:B------:R-:W-:Y:S05]  /*34f0*/  BRA `(.L_x_5504) ;  /* 0x0000004000007947 */ /* 0x000fea0003800000 */
.L_x_5502:
[----:B-----5:R-:W-:-:S05]  /*3500*/  HADD2.F32 R64, -RZ, R61.H0_H0 ;  /* 0x2000003dff407230 */ /* 0x020fca0000004100 */
[----:B------:R-:W-:-:S05]  /*3510*/  FADD.FTZ R169, R64, R169 ;  /* 0x000000a940a97221 */ /* 0x000fca0000010000 */
.L_x_5503:
[----:B------:R-:W-:-:S04]  /*3520*/  F2FP.PACK_AB R64, RZ, R169 ;  /* 0x000000a9ff40723e */ /* 0x000fc800000000ff */
[----:B------:R-:W-:Y:S02]  /*3530*/  PRMT R57, R64, 0x7610, R57 ;  /* 0x0000761040397816 */ /* 0x000fe40000000039 */
.L_x_5504:
[----:B------:R-:W-:-:S05]  /*3540*/  HADD2.F32 R65, -RZ, R65.H1_H1 ;  /* 0x30000041ff417230 */ /* 0x000fca0000004100 */
[----:B------:R-:W-:Y:S01]  /*3550*/  FMUL.FTZ R173, R65, R140 ;  /* 0x0000008c41ad7220 */ /* 0x000fe20000410000 */
[----:B------:R-:W-:Y:S05]  /*3560*/  @P2 BRA `(.L_x_5505) ;  /* 0x0000002000002947 */ /* 0x000fea0003800000 */
[----:B------:R-:W-:Y:S05]  /*3570*/  @P0 BRA `(.L_x_5506) ;  /* 0x0000003000000947 */ /* 0x000fea0003800000 */
[----:B------:R-:W-:Y:S05]  /*3580*/  BRA `(.L_x_5507) ;  /* 0x0000004000007947 */ /* 0x000fea0003800000 */
.L_x_5505:
[----:B-----5:R-:W-:-:S05]  /*3590*/  HADD2.F32 R64, -RZ, R61.H1_H1 ;  /* 0x3000003dff407230 */ /* 0x020fca0000004100 */
[----:B------:R-:W-:-:S05]  /*35a0*/  FADD.FTZ R173, R64, R173 ;  /* 0x000000ad40ad7221 */ /* 0x000fca0000010000 */
.L_x_5506:
[----:B------:R-:W-:-:S04]  /*35b0*/  F2FP.PACK_AB R64, RZ, R173 ;  /* 0x000000adff40723e */ /* 0x000fc800000000ff */
[----:B------:R-:W-:Y:S02]  /*35c0*/  PRMT R57, R57, 0x5410, R64 ;  /* 0x0000541039397816 */ /* 0x000fe40000000040 */
.L_x_5507:
[----:B------:R-:W-:-:S05]  /*35d0*/  HADD2.F32 R171, -RZ, R66.H0_H0 ;  /* 0x20000042ffab7230 */ /* 0x000fca0000004100 */
[----:B------:R-:W-:Y:S01]  /*35e0*/  FMUL.FTZ R171, R171, R140 ;  /* 0x0000008cabab7220 */ /* 0x000fe20000410000 */
[----:B------:R-:W-:Y:S05]  /*35f0*/  @P2 BRA `(.L_x_5508) ;  /* 0x0000002000002947 */ /* 0x000fea0003800000 */
[----:B------:R-:W-:Y:S05]  /*3600*/  @P0 BRA `(.L_x_5509) ;  /* 0x0000003000000947 */ /* 0x000fea0003800000 */
[----:B------:R-:W-:Y:S05]  /*3610*/  BRA `(.L_x_5510) ;  /* 0x0000004000007947 */ /* 0x000fea0003800000 */
.L_x_5508:
[----:B-----5:R-:W-:-:S05]  /*3620*/  HADD2.F32 R64, -RZ, R62.H0_H0 ;  /* 0x2000003eff407230 */ /* 0x020fca0000004100 */
[----:B------:R-:W-:-:S05]  /*3630*/  FADD.FTZ R171, R64, R171 ;  /* 0x000000ab40ab7221 */ /* 0x000fca0000010000 */
.L_x_5509:
[----:B------:R-:W-:-:S04]  /*3640*/  F2FP.PACK_AB R64, RZ, R171 ;  /* 0x000000abff40723e */ /* 0x000fc800000000ff */
[----:B------:R-:W-:Y:S02]  /*3650*/  PRMT R58, R64, 0x7610, R58 ;  /* 0x00007610403a7816 */ /* 0x000fe4000000003a */
.L_x_5510:
[----:B------:R-:W-:-:S05]  /*3660*/  HADD2.F32 R223, -RZ, R66.H1_H1 ;  /* 0x30000042ffdf7230 */ /* 0x000fca0000004100 */
[----:B------:R-:W-:Y:S01]  /*3670*/  FMUL.FTZ R223, R223, R140 ;  /* 0x0000008cdfdf7220 */ /* 0x000fe20000410000 */
[----:B------:R-:W-:Y:S05]  /*3680*/  @P2 BRA `(.L_x_5511) ;  /* 0x0000002000002947 */ /* 0x000fea0003800000 */
[----:B------:R-:W-:Y:S05]  /*3690*/  @P0 BRA `(.L_x_5512) ;  /* 0x0000003000000947 */ /* 0x000fea0003800000 */
[----:B------:R-:W-:Y:S05]  /*36a0*/  BRA `(.L_x_5513) ;  /* 0x0000004000007947 */ /* 0x000fea0003800000 */
.L_x_5511:
[----:B-----5:R-:W-:-:S05]  /*36b0*/  HADD2.F32 R64, -RZ, R62.H1_H1 ;  /* 0x3000003eff407230 */ /* 0x020fca0000004100 */
[----:B------:R-:W-:-:S05]  /*36c0*/  FADD.FTZ R223, R64, R223 ;  /* 0x000000df40df7221 */ /* 0x000fca0000010000 */
.L_x_5512:
[----:B------:R-:W-:-:S04]  /*36d0*/  F2FP.PACK_AB R64, RZ, R223 ;  /* 0x000000dfff40723e */ /* 0x000fc800000000ff */
[----:B------:R-:W-:Y:S02]  /*36e0*/  PRMT R58, R58, 0x5410, R64 ;  /* 0x000054103a3a7816 */ /* 0x000fe40000000040 */
.L_x_5513:
[----:B------:R-:W-:-:S05]  /*36f0*/  HADD2.F32 R225, -RZ, R67.H0_H0 ;  /* 0x20000043ffe17230 */ /* 0x000fca0000004100 */
[----:B------:R-:W-:Y:S01]  /*3700*/  FMUL.FTZ R225, R225, R140 ;  /* 0x0000008ce1e17220 */ /* 0x000fe20000410000 */
[----:B------:R-:W-:Y:S05]  /*3710*/  @P2 BRA `(.L_x_5514) ;  /* 0x0000002000002947 */ /* 0x000fea0003800000 */
[----:B------:R-:W-:Y:S05]  /*3720*/  @P0 BRA `(.L_x_5515) ;  /* 0x0000003000000947 */ /* 0x000fea0003800000 */
[----:B------:R-:W-:Y:S05]  /*3730*/  BRA `(.L_x_5516) ;  /* 0x0000004000007947 */ /* 0x000fea0003800000 */
.L_x_5514:
[----:B-----5:R-:W-:-:S05]  /*3740*/  HADD2.F32 R64, -RZ, R63.H0_H0 ;  /* 0x2000003fff407230 */ /* 0x020fca0000004100 */
[----:B------:R-:W-:-:S05]  /*3750*/  FADD.FTZ R225, R64, R225 ;  /* 0x000000e140e17221 */ /* 0x000fca0000010000 */
.L_x_5515:
[----:B------:R-:W-:-:S04]  /*3760*/  F2FP.PACK_AB R64, RZ, R225 ;  /* 0x000000e1ff40723e */ /* 0x000fc800000000ff */
[----:B------:R-:W-:Y:S02]  /*3770*/  PRMT R59, R64, 0x7610, R59 ;  /* 0x00007610403b7816 */ /* 0x000fe4000000003b */
.L_x_5516:
[----:B------:R-:W-:-:S05]  /*3780*/  HADD2.F32 R67, -RZ, R67.H1_H1 ;  /* 0x30000043ff437230 */ /* 0x000fca0000004100 */
[----:B------:R-:W-:Y:S01]  /*3790*/  FMUL.FTZ R239, R67, R140 ;  /* 0x0000008c43ef7220 */ /* 0x000fe20000410000 */
[----:B------:R-:W-:Y:S05]  /*37a0*/  @P2 BRA `(.L_x_5517) ;  /* 0x0000002000002947 */ /* 0x000fea0003800000 */
[----:B------:R-:W-:Y:S05]  /*37b0*/  @P0 BRA `(.L_x_5518) ;  /* 0x0000003000000947 */ /* 0x000fea0003800000 */
[----:B------:R-:W-:Y:S05]  /*37c0*/  BRA `(.L_x_5519) ;  /* 0x0000004000007947 */ /* 0x000fea0003800000 */
.L_x_5517:
[----:B-----5:R-:W-:-:S05]  /*37d0*/  HADD2.F32 R64, -RZ, R63.H1_H1 ;  /* 0x3000003fff407230 */ /* 0x020fca0000004100 */
[----:B------:R-:W-:-:S05]  /*37e0*/  FADD.FTZ R239, R64, R239 ;  /* 0x000000ef40ef7221 */ /* 0x000fca0000010000 */
.L_x_5518:
[----:B------:R-:W-:-:S04]  /*37f0*/  F2FP.PACK_AB R64, RZ, R239 ;  /* 0x000000efff40723e */ /* 0x000fc800000000ff */
[----:B------:R-:W-:Y:S02]  /*3800*/  PRMT R59, R59, 0x5410, R64 ;  /* 0x000054103b3b7816 */ /* 0x000fe40000000040 */
.L_x_5519:
[----:B------:R-:W-:-:S04]  /*3810*/  @P0 LEA R64, P2, R142, c[0x0][0x188], 0x4 ;  /* 0x000062008e400a11 */ /* 0x000fc800078420ff */
[----:B------:R-:W-:-:S05]  /*3820*/  @P0 LEA.HI.X R65, R142, c[0x0][0x18c], RZ, 0x4, P2 ;  /* 0x000063008e410a11 */ /* 0x000fca00010f24ff */
[----:B------:R0:W-:Y:S04]  /*3830*/  @P0 STG.E.128 [R64.64], R56 ;  /* 0x0000003840000986 */ /* 0x0001e8000c101d04 */
.L_x_5495:
[----:B------:R-:W-:Y:S05]  /*3840*/  BSYNC B0 ;  /* 0x0000000000007941 */ /* 0x000fea0003800000 */
.L_x_5494:
        /* <DEDUP_REMOVED lines=70> */
.L_x_5538:
        /* <DEDUP_REMOVED lines=136> */
.L_x_5539:
        /* <DEDUP_REMOVED lines=16> */
[----:B------:R-:W0:Y:S04]  /*4630*/  SHFL.DOWN PT, R140, R67, 0x2, 0x1f ;  /* 0x08401f00438c7f89 */ /* 0x000e2800000e0000 */
[----:B------:R-:W1:Y:S01]  /*4640*/  @!P2 LDS.64 R64, [R132.X8] ;  /* 0x000000008440a984 */ /* 0x000e620000008a00 */
[----:B------:R-:W-:-:S02]  /*4650*/  ISETP.NE.AND P2, PT, RZ, UR6, PT ;  /* 0x00000006ff007c0c */ /* 0x000fc4000bf45270 */
[----:B0-----:R-:W-:Y:S01]  /*4660*/  IADD3 R142, R140, R67, RZ ;  /* 0x000000438c8e7210 */ /* 0x001fe20007ffe0ff */
[----:B------:R-:W-:Y:S04]  /*4670*/  I2F R148, R140 ;  /* 0x0000008c00947306 */ /* 0x000fe80000201400 */
[----:B------:R-:W-:Y:S04]  /*4680*/  SHFL.DOWN PT, R245, R142, 0x1, 0x1f ;  /* 0x08201f008ef57f89 */ /* 0x000fe800000e0000 */
[----:B------:R-:W0:Y:S08]  /*4690*/  I2F R144, R142 ;  /* 0x0000008e00907306 */ /* 0x000e300000201400 */
[----:B0-----:R-:W0:Y:S01]  /*46a0*/  MUFU.RCP R146, R144 ;  /* 0x0000009000927308 */ /* 0x001e220000001000 */
[----:B-1----:R-:W1:Y:S02]  /*46b0*/  SHFL.DOWN PT, R133, R64, 0x2, 0x1f ;  /* 0x08401f0040857f89 */ /* 0x002e6400000e0000 */
[----:B-1----:R-:W-:-:S04]  /*46c0*/  FMUL.FTZ R132, R133, R148 ;  /* 0x0000009485847220 */ /* 0x002fc80000410000 */
[----:B------:R-:W-:Y:S01]  /*46d0*/  FFMA.FTZ R243, R241, R64, R132 ;  /* 0x00000040f1f37223 */ /* 0x000fe20000010084 */
[----:B------:R-:W-:Y:S01]  /*46e0*/  IADD3 R132, R142, R245, RZ ;  /* 0x000000f58e847210 */ /* 0x000fe20007ffe0ff */
        /* <DEDUP_REMOVED lines=29> */
[----:B------:R-:W-:Y:S02]  /*48c0*/  @!P2 MOV R66, 0x4 ;  /* 0x000000040042a802 */ /* 0x000fe40000000f00 */
[----:B------:R-:W-:-:S03]  /*48d0*/  @!P2 MOV R64, 0x4 ;  /* 0x000000040040a802 */ /* 0x000fc60000000f00 */
[----:B------:R-:W-:-:S05]  /*48e0*/  @!P2 IMAD.WIDE R66, R137, R66, c[0x0][0x1a0] ;  /* 0x000068008942a625 */ /* 0x000fca00078e0242 */
[----:B------:R1:W-:Y:S01]  /*48f0*/  @!P2 STG.E [R66.64], R247 ;  /* 0x000000f74200a986 */ /* 0x0003e2000c101904 */
[----:B0-----:R-:W-:-:S04]  /*4900*/  FFMA.FTZ R65, R132, R65, c[0x0][0x228] ;  /* 0x00008a0084417623 */ /* 0x001fc80000010041 */
[----:B------:R-:W-:Y:S02]  /*4910*/  FADD.FTZ R142, R65, R142 ;  /* 0x0000008e418e7221 */ /* 0x000fe40000010000 */
[----:B------:R-:W-:Y:S02]  /*4920*/  @!P2 IMAD.WIDE R64, R137, R64, c[0x0][0x1a8] ;  /* 0x00006a008940a625 */ /* 0x000fe400078e0240 */
[----:B------:R-:W0:Y:S03]  /*4930*/  MUFU.RSQ R241, R142 ;  /* 0x0000008e00f17308 */ /* 0x000e260000001400 */
[----:B0-----:R1:W-:Y:S01]  /*4940*/  @!P2 STG.E [R64.64], R241 ;  /* 0x000000f14000a986 */ /* 0x0013e2000c101904 */
[----:B------:R-:W-:Y:S05]  /*4950*/  @!P1 BRA `(.L_x_5523) ;  /* 0x0000020000009947 */ /* 0x000fea0003800000 */
[--C-:B-1----:R-:W-:Y:S01]  /*4960*/  FADD.FTZ R64, R131, -R140.reuse ;  /* 0x8000008c83407221 */ /* 0x102fe20000010000 */
[----:B------:R-:W-:Y:S01]  /*4970*/  HFMA2.MMA R245, -RZ, RZ, 0, 9.5367431640625e-07 ;  /* 0x00000010fff57435 */ /* 0x000fe200000001ff */
[----:B------:R-:W-:-:S02]  /*4980*/  FADD.FTZ R66, R165, -R140 ;  /* 0x8000008ca5427221 */ /* 0x000fc40000010000 */
[--C-:B------:R-:W-:Y:S02]  /*4990*/  FADD.FTZ R132, R163, -R140.reuse ;  /* 0x8000008ca3847221 */ /* 0x100fe40000010000 */
[--C-:B------:R-:W-:Y:S02]  /*49a0*/  FADD.FTZ R142, R197, -R140.reuse ;  /* 0x8000008cc58e7221 */ /* 0x100fe40000010000 */
[--C-:B------:R-:W-:Y:S02]  /*49b0*/  FADD.FTZ R144, R195, -R140.reuse ;  /* 0x8000008cc3907221 */ /* 0x100fe40000010000 */
[--C-:B------:R-:W-:Y:S02]  /*49c0*/  FADD.FTZ R146, R199, -R140.reuse ;  /* 0x8000008cc7927221 */ /* 0x100fe40000010000 */
[--C-:B------:R-:W-:Y:S02]  /*49d0*/  FADD.FTZ R148, R201, -R140.reuse ;  /* 0x8000008cc9947221 */ /* 0x100fe40000010000 */
[----:B------:R-:W-:-:S02]  /*49e0*/  FADD.FTZ R150, R227, -R140 ;  /* 0x8000008ce3967221 */ /* 0x000fc40000010000 */
[C---:B------:R-:W-:Y:S02]  /*49f0*/  FMUL.FTZ R64, R241.reuse, R64 ;  /* 0x00000040f1407220 */ /* 0x040fe40000410000 */
[C---:B------:R-:W-:Y:S02]  /*4a00*/  FMUL.FTZ R66, R241.reuse, R66 ;  /* 0x00000042f1427220 */ /* 0x040fe40000410000 */
[C---:B------:R-:W-:Y:S02]  /*4a10*/  FMUL.FTZ R132, R241.reuse, R132 ;  /* 0x00000084f1847220 */ /* 0x040fe40000410000 */
[C---:B------:R-:W-:Y:S02]  /*4a20*/  FMUL.FTZ R142, R241.reuse, R142 ;  /* 0x0000008ef18e7220 */ /* 0x040fe40000410000 */
        /* <DEDUP_REMOVED lines=8> */
[----:B------:R-:W-:Y:S01]  /*4ab0*/  F2FP.PACK_AB R64, R65, R64 ;  /* 0x000000404140723e */ /* 0x000fe200000000ff */
[----:B------:R-:W-:-:S02]  /*4ac0*/  FFMA.FTZ R66, R44, R144, R37 ;  /* 0x000000902c427223 */ /* 0x000fc40000010025 */
[----:B------:R-:W-:Y:S01]  /*4ad0*/  FFMA.FTZ R133, R45, R146, R36 ;  /* 0x000000922d857223 */ /* 0x000fe20000010024 */
[----:B------:R-:W-:Y:S01]  /*4ae0*/  F2FP.PACK_AB R65, R67, R132 ;  /* 0x000000844341723e */ /* 0x000fe200000000ff */
[----:B------:R-:W-:Y:S02]  /*4af0*/  FFMA.FTZ R148, R42, R148, R35 ;  /* 0x000000942a947223 */ /* 0x000fe40000010023 */
[----:B------:R-:W-:Y:S01]  /*4b00*/  FFMA.FTZ R243, R43, R150, R34 ;  /* 0x000000962bf37223 */ /* 0x000fe20000010022 */
[----:B------:R-:W-:Y:S01]  /*4b10*/  F2FP.PACK_AB R66, R133, R66 ;  /* 0x000000428542723e */ /* 0x000fe200000000ff */
[C---:B------:R-:W-:Y:S01]  /*4b20*/  IMAD.WIDE.U32 R132, R134.reuse, R245, c[0x0][0x208] ;  /* 0x0000820086847625 */ /* 0x040fe200078e00f5 */
[----:B------:R-:W-:Y:S02]  /*4b30*/  IADD3 R134, R134, 0x80, RZ ;  /* 0x0000008086867810 */ /* 0x000fe40007ffe0ff */
[----:B------:R-:W-:-:S05]  /*4b40*/  F2FP.PACK_AB R67, R243, R148 ;  /* 0x00000094f343723e */ /* 0x000fca00000000ff */
[----:B------:R0:W-:Y:S02]  /*4b50*/  STG.E.128 [R132.64], R64 ;  /* 0x0000004084007986 */ /* 0x0001e4000c101d04 */
.L_x_5523:
[----:B------:R-:W-:Y:S05]  /*4b60*/  BSYNC B0 ;  /* 0x0000000000007941 */ /* 0x000fea0003800000 */
.L_x_5522:
        /* <DEDUP_REMOVED lines=24> */
[----:B------:R-:W-:Y:S01]  /*4cf0*/  F2FP.PACK_AB R64, R65, R64 ;  /* 0x000000404140723e */ /* 0x000fe200000000ff */
[----:B------:R-:W-:Y:S02]  /*4d00*/  FFMA.FTZ R66, R28, R144, R21 ;  /* 0x000000901c427223 */ /* 0x000fe40000010015 */
[----:B------:R-:W-:Y:S01]  /*4d10*/  FFMA.FTZ R133, R29, R146, R20 ;  /* 0x000000921d857223 */ /* 0x000fe20000010014 */
[----:B------:R-:W-:Y:S01]  /*4d20*/  F2FP.PACK_AB R65, R67, R132 ;  /* 0x000000844341723e */ /* 0x000fe200000000ff */
[----:B------:R-:W-:Y:S02]  /*4d30*/  FFMA.FTZ R148, R26, R148, R19 ;  /* 0x000000941a947223 */ /* 0x000fe40000010013 */
[----:B------:R-:W-:Y:S01]  /*4d40*/  FFMA.FTZ R243, R27, R150, R18 ;  /* 0x000000961bf37223 */ /* 0x000fe20000010012 */
[----:B------:R-:W-:Y:S01]  /*4d50*/  F2FP.PACK_AB R66, R133, R66 ;  /* 0x000000428542723e */ /* 0x000fe200000000ff */
[C---:B------:R-:W-:Y:S01]  /*4d60*/  IMAD.WIDE.U32 R132, R134.reuse, R245, c[0x0][0x208] ;  /* 0x0000820086847625 */ /* 0x040fe200078e00f5 */
[----:B------:R-:W-:-:S02]  /*4d70*/  IADD3 R134, R134, 0x80, RZ ;  /* 0x0000008086867810 */ /* 0x000fc40007ffe0ff */
[----:B------:R-:W-:-:S05]  /*4d80*/  F2FP.PACK_AB R67, R243, R148 ;  /* 0x00000094f343723e */ /* 0x000fca00000000ff */
[----:B------:R0:W-:Y:S02]  /*4d90*/  STG.E.128 [R132.64], R64 ;  /* 0x0000004084007986 */ /* 0x0001e4000c101d04 */
.L_x_5525:
[----:B------:R-:W-:Y:S05]  /*4da0*/  BSYNC B0 ;  /* 0x0000000000007941 */ /* 0x000fea0003800000 */
.L_x_5524:
        /* <DEDUP_REMOVED lines=35> */
.L_x_5527:
[----:B------:R-:W-:Y:S05]  /*4fe0*/  BSYNC B0 ;  /* 0x0000000000007941 */ /* 0x000fea0003800000 */
.L_x_5526:
        /* <DEDUP_REMOVED lines=35> */
.L_x_5529:
[----:B------:R-:W-:Y:S05]  /*5220*/  BSYNC B0 ;  /* 0x0000000000007941 */ /* 0x000fea0003800000 */
.L_x_5528:
        /* <DEDUP_REMOVED lines=35> */
.L_x_5531:
[----:B------:R-:W-:Y:S05]  /*5460*/  BSYNC B0 ;  /* 0x0000000000007941 */ /* 0x000fea0003800000 */
.L_x_5530:
        /* <DEDUP_REMOVED lines=35> */
.L_x_5533:
[----:B------:R-:W-:Y:S05]  /*56a0*/  BSYNC B0 ;  /* 0x0000000000007941 */ /* 0x000fea0003800000 */
.L_x_5532:
        /* <DEDUP_REMOVED lines=26> */
[----:B------:R-:W-:Y:S02]  /*5850*/  FFMA.FTZ R140, R119, R140, R138 ;  /* 0x0000008c778c7223 */ /* 0x000fe4000001008a */
[----:B------:R-:W-:Y:S02]  /*5860*/  FFMA.FTZ R241, R117, R146, R124 ;  /* 0x0000009275f17223 */ /* 0x000fe4000001007c */
[----:B------:R-:W-:Y:S01]  /*5870*/  FFMA.FTZ R142, R115, R142, R122 ;  /* 0x0000008e738e7223 */ /* 0x000fe2000001007a */
[----:B------:R-:W-:Y:S01]  /*5880*/  F2FP.PACK_AB R67, R140, R67 ;  /* 0x000000438c43723e */ /* 0x000fe200000000ff */
[----:B------:R-:W-:Y:S01]  /*5890*/  IMAD.WIDE.U32 R132, R134, R243, c[0x0][0x208] ;  /* 0x0000820086847625 */ /* 0x000fe200078e00f3 */
[----:B------:R-:W-:-:S02]  /*58a0*/  F2FP.PACK_AB R66, R241, R144 ;  /* 0x00000090f142723e */ /* 0x000fc400000000ff */
[----:B------:R-:W-:-:S05]  /*58b0*/  F2FP.PACK_AB R65, R142, R65 ;  /* 0x000000418e41723e */ /* 0x000fca00000000ff */
[----:B------:R0:W-:Y:S02]  /*58c0*/  STG.E.128 [R132.64], R64 ;  /* 0x0000004084007986 */ /* 0x0001e4000c101d04 */
.L_x_5535:
[----:B------:R-:W-:Y:S05]  /*58d0*/  BSYNC B0 ;  /* 0x0000000000007941 */ /* 0x000fea0003800000 */
.L_x_5534:
[----:B------:R-:W-:Y:S02]  /*58e0*/  LOP3.LUT P2, RZ, R136, 0xff, RZ, 0xc0, !PT ;  /* 0x000000ff88ff7812 */ /* 0x000fe4000784c0ff */
[----:B------:R-:W-:Y:S02]  /*58f0*/  IADD3 R137, R137, c[0x0][0x160], RZ ;  /* 0x0000580089897a10 */ /* 0x000fe40007ffe0ff */
[----:B------:R-:W-:Y:S02]  /*5900*/  SEL R136, RZ, 0x1, P2 ;  /* 0x00000001ff887807 */ /* 0x000fe40001000000 */
[----:B------:R-:W-:-:S13]  /*5910*/  ISETP.GE.AND P2, PT, R137, c[0x0][0x164], PT ;  /* 0x0000590089007a0c */ /* 0x000fda0003f46270 */
[----:B01---5:R-:W-:Y:S01]  /*5920*/  @P2 CALL.REL.NOINC `(.L_x_5536) ;  /* 0x0000001000002944 */ /* 0x023fe20003c00000 */
[----:B------:R-:W-:Y:S05]  /*5930*/  BRA `(.L_x_5537) ;  /* 0xffffb70000007947 */ /* 0x000fea000383ffff */
.L_x_5536:
[----:B------:R-:W-:Y:S05]  /*5940*/  EXIT ;  /* 0x000000000000794d */ /* 0x000fea0003800000 */
.L_x_5520:
[----:B------:R-:W-:Y:S01]  /*5950*/  HFMA2.MMA R142, -RZ, RZ, 0, 5.9604644775390625e-08 ;  /* 0x00000001ff8e7435 */ /* 0x000fe200000001ff */
[----:B------:R-:W-:Y:S02]  /*5960*/  MOV R65, R64 ;  /* 0x0000004000417202 */ /* 0x000fe40000000f00 */
[----:B------:R-:W-:Y:S02]  /*5970*/  MOV R140, 0x1f ;  /* 0x0000001f008c7802 */ /* 0x000fe40000000f00 */
[----:B------:R-:W-:Y:S02]  /*5980*/  MOV R241, 0xffffffff ;  /* 0xffffffff00f17802 */ /* 0x000fe40000000f00 */
[----:B------:R-:W-:Y:S02]  /*5990*/  MOV R66, 0x59b0 ;  /* 0x000059b000427802 */ /* 0x000fe40000000f00 */
[----:B-----5:R-:W-:Y:S05]  /*59a0*/  CALL.REL.NOINC `($__internal_16_$__cuda_sm70_shflsync_bfly_p) ;  /* 0x00000ae000007944 */ /* 0x020fea0003c00000 */
[----:B01----:R-:W-:Y:S01]  /*59b0*/  MOV R65, R142 ;  /* 0x0000008e00417202 */ /* 0x003fe20000000f00 */
[----:B------:R-:W-:Y:S05]  /*59c0*/  BRA `(.L_x_5538) ;  /* 0xffffe2e000007947 */ /* 0x000fea000383ffff */
.L_x_5521:
[----:B------:R-:W-:Y:S01]  /*59d0*/  HFMA2.MMA R142, -RZ, RZ, 0, 1.1920928955078125e-07 ;  /* 0x00000002ff8e7435 */ /* 0x000fe200000001ff */
[----:B------:R-:W-:Y:S02]  /*59e0*/  MOV R140, 0x1f ;  /* 0x0000001f008c7802 */ /* 0x000fe40000000f00 */
[----:B------:R-:W-:-:S02]  /*59f0*/  MOV R241, 0xffffffff ;  /* 0xffffffff00f17802 */ /* 0x000fc40000000f00 */
[----:B------:R-:W-:Y:S02]  /*5a00*/  MOV R66, 0x5a20 ;  /* 0x00005a2000427802 */ /* 0x000fe40000000f00 */
[----:B0----5:R-:W-:Y:S05]  /*5a10*/  CALL.REL.NOINC `($__internal_16_$__cuda_sm70_shflsync_bfly_p) ;  /* 0x00000a7000007944 */ /* 0x021fea0003c00000 */
[----:B01----:R-:W-:Y:S01]  /*5a20*/  FADD.FTZ R65, R65, R142 ;  /* 0x0000008e41417221 */ /* 0x003fe20000010000 */
[----:B------:R-:W-:Y:S01]  /*5a30*/  HFMA2.MMA R142, -RZ, RZ, 0, 2.384185791015625e-07 ;  /* 0x00000004ff8e7435 */ /* 0x000fe200000001ff */
[----:B------:R-:W-:Y:S02]  /*5a40*/  MOV R140, 0x1f ;  /* 0x0000001f008c7802 */ /* 0x000fe40000000f00 */
[----:B------:R-:W-:Y:S02]  /*5a50*/  MOV R241, 0xffffffff ;  /* 0xffffffff00f17802 */ /* 0x000fe40000000f00 */
[----:B------:R-:W-:Y:S02]  /*5a60*/  MOV R66, 0x5a80 ;  /* 0x00005a8000427802 */ /* 0x000fe40000000f00 */
[----:B------:R-:W-:Y:S05]  /*5a70*/  CALL.REL.NOINC `($__internal_16_$__cuda_sm70_shflsync_bfly_p) ;  /* 0x00000a1000007944 */ /* 0x000fea0003c00000 */
[----:B01----:R-:W-:Y:S01]  /*5a80*/  FADD.FTZ R65, R65, R142 ;  /* 0x0000008e41417221 */ /* 0x003fe20000010000 */
[----:B------:R-:W-:Y:S01]  /*5a90*/  HFMA2.MMA R142, -RZ, RZ, 0, 4.76837158203125e-07 ;  /* 0x00000008ff8e7435 */ /* 0x000fe200000001ff */
[----:B------:R-:W-:Y:S02]  /*5aa0*/  MOV R140, 0x1f ;  /* 0x0000001f008c7802 */ /* 0x000fe40000000f00 */
[----:B------:R-:W-:-:S02]  /*5ab0*/  MOV R241, 0xffffffff ;  /* 0xffffffff00f17802 */ /* 0x000fc40000000f00 */
[----:B------:R-:W-:Y:S02]  /*5ac0*/  MOV R66, 0x5ae0 ;  /* 0x00005ae000427802 */ /* 0x000fe40000000f00 */
[----:B------:R-:W-:Y:S05]  /*5ad0*/  CALL.REL.NOINC `($__internal_16_$__cuda_sm70_shflsync_bfly_p) ;  /* 0x000009b000007944 */ /* 0x000fea0003c00000 */
[----:B01----:R-:W-:Y:S01]  /*5ae0*/  FADD.FTZ R65, R65, R142 ;  /* 0x0000008e41417221 */ /* 0x003fe20000010000 */
[----:B------:R-:W-:Y:S01]  /*5af0*/  HFMA2.MMA R142, -RZ, RZ, 0, 9.5367431640625e-07 ;  /* 0x00000010ff8e7435 */ /* 0x000fe200000001ff */
[----:B------:R-:W-:Y:S02]  /*5b00*/  MOV R140, 0x1f ;  /* 0x0000001f008c7802 */ /* 0x000fe40000000f00 */
[----:B------:R-:W-:Y:S02]  /*5b10*/  MOV R241, 0xffffffff ;  /* 0xffffffff00f17802 */ /* 0x000fe40000000f00 */
[----:B------:R-:W-:Y:S02]  /*5b20*/  MOV R66, 0x5b40 ;  /* 0x00005b4000427802 */ /* 0x000fe40000000f00 */
[----:B------:R-:W-:Y:S05]  /*5b30*/  CALL.REL.NOINC `($__internal_16_$__cuda_sm70_shflsync_bfly_p) ;  /* 0x0000095000007944 */ /* 0x000fea0003c00000 */
[----:B01----:R-:W-:Y:S01]  /*5b40*/  FADD.FTZ R65, R65, R142 ;  /* 0x0000008e41417221 */ /* 0x003fe20000010000 */
[----:B------:R-:W-:Y:S01]  /*5b50*/  P2R R144, PR, RZ, 0x1 ;  /* 0x00000001ff907803 */ /* 0x000fe20000000000 */
[----:B------:R-:W-:Y:S01]  /*5b60*/  HFMA2.MMA R142, -RZ, RZ, 0, 5.9604644775390625e-08 ;  /* 0x00000001ff8e7435 */ /* 0x000fe200000001ff */
[----:B------:R-:W-:Y:S01]  /*5b70*/  ISETP.GT.U32.AND P0, PT, R50, 0xff, PT ;  /* 0x000000ff3200780c */ /* 0x000fe20003f04070 */
[----:B------:R-:W-:Y:S01]  /*5b80*/  FMUL.FTZ R64, R120, R65 ;  /* 0x0000004178407220 */ /* 0x000fe20000410000 */
[----:B------:R-:W-:-:S03]  /*5b90*/  MOV R241, 0xffffffff ;  /* 0xffffffff00f17802 */ /* 0x000fc60000000f00 */
        /* <DEDUP_REMOVED lines=116> */
[----:B------:R-:W-:Y:S05]  /*62e0*/  CALL.REL.NOINC `($__internal_16_$__cuda_sm70_shflsync_bfly_p) ;  /* 0x000001a000007944 */ /* 0x000fea0003c00000 */
[----:B01----:R-:W-:Y:S01]  /*62f0*/  FADD.FTZ R65, R65, R142 ;  /* 0x0000008e41417221 */ /* 0x003fe20000010000 */
[----:B------:R-:W-:Y:S01]  /*6300*/  HFMA2.MMA R142, -RZ, RZ, 0, 1.1920928955078125e-07 ;  /* 0x00000002ff8e7435 */ /* 0x000fe200000001ff */
[----:B------:R-:W-:Y:S02]  /*6310*/  MOV R140, 0x1f ;  /* 0x0000001f008c7802 */ /* 0x000fe40000000f00 */
[----:B------:R-:W-:Y:S02]  /*6320*/  MOV R241, 0xffffffff ;  /* 0xffffffff00f17802 */ /* 0x000fe40000000f00 */
[----:B------:R-:W-:Y:S02]  /*6330*/  MOV R66, 0x6350 ;  /* 0x0000635000427802 */ /* 0x000fe40000000f00 */
[----:B------:R-:W-:Y:S05]  /*6340*/  CALL.REL.NOINC `($__internal_16_$__cuda_sm70_shflsync_bfly_p) ;  /* 0x0000014000007944 */ /* 0x000fea0003c00000 */
[----:B01----:R-:W-:Y:S01]  /*6350*/  FADD.FTZ R65, R65, R142 ;  /* 0x0000008e41417221 */ /* 0x003fe20000010000 */
[----:B------:R-:W-:Y:S01]  /*6360*/  HFMA2.MMA R142, -RZ, RZ, 0, 2.384185791015625e-07 ;  /* 0x00000004ff8e7435 */ /* 0x000fe200000001ff */
[----:B------:R-:W-:Y:S02]  /*6370*/  MOV R140, 0x1f ;  /* 0x0000001f008c7802 */ /* 0x000fe40000000f00 */
[----:B------:R-:W-:-:S02]  /*6380*/  MOV R241, 0xffffffff ;  /* 0xffffffff00f17802 */ /* 0x000fc40000000f00 */
[----:B------:R-:W-:Y:S02]  /*6390*/  MOV R66, 0x63b0 ;  /* 0x000063b000427802 */ /* 0x000fe40000000f00 */
[----:B------:R-:W-:Y:S05]  /*63a0*/  CALL.REL.NOINC `($__internal_16_$__cuda_sm70_shflsync_bfly_p) ;  /* 0x000000e000007944 */ /* 0x000fea0003c00000 */
[----:B01----:R-:W-:Y:S01]  /*63b0*/  FADD.FTZ R65, R65, R142 ;  /* 0x0000008e41417221 */ /* 0x003fe20000010000 */
[----:B------:R-:W-:Y:S01]  /*63c0*/  HFMA2.MMA R142, -RZ, RZ, 0, 4.76837158203125e-07 ;  /* 0x00000008ff8e7435 */ /* 0x000fe200000001ff */
[----:B------:R-:W-:Y:S02]  /*63d0*/  MOV R140, 0x1f ;  /* 0x0000001f008c7802 */ /* 0x000fe40000000f00 */
[----:B------:R-:W-:Y:S02]  /*63e0*/  MOV R241, 0xffffffff ;  /* 0xffffffff00f17802 */ /* 0x000fe40000000f00 */
[----:B------:R-:W-:Y:S02]  /*63f0*/  MOV R66, 0x6410 ;  /* 0x0000641000427802 */ /* 0x000fe40000000f00 */
[----:B------:R-:W-:Y:S05]  /*6400*/  CALL.REL.NOINC `($__internal_16_$__cuda_sm70_shflsync_bfly_p) ;  /* 0x0000008000007944 */ /* 0x000fea0003c00000 */
[----:B-1----:R-:W-:Y:S01]  /*6410*/  FADD.FTZ R133, R65, R142 ;  /* 0x0000008e41857221 */ /* 0x002fe20000010000 */
[----:B------:R-:W-:Y:S01]  /*6420*/  HFMA2.MMA R142, -RZ, RZ, 0, 9.5367431640625e-07 ;  /* 0x00000010ff8e7435 */ /* 0x000fe200000001ff */
[----:B0-----:R-:W-:Y:S02]  /*6430*/  MOV R140, 0x1f ;  /* 0x0000001f008c7802 */ /* 0x001fe40000000f00 */
[----:B------:R-:W-:-:S02]  /*6440*/  MOV R241, 0xffffffff ;  /* 0xffffffff00f17802 */ /* 0x000fc40000000f00 */
[----:B------:R-:W-:Y:S02]  /*6450*/  MOV R65, R133 ;  /* 0x0000008500417202 */ /* 0x000fe40000000f00 */
[----:B------:R-:W-:Y:S02]  /*6460*/  MOV R66, 0x6480 ;  /* 0x0000648000427802 */ /* 0x000fe40000000f00 */
[----:B------:R-:W-:Y:S05]  /*6470*/  CALL.REL.NOINC `($__internal_16_$__cuda_sm70_shflsync_bfly_p) ;  /* 0x0000001000007944 */ /* 0x000fea0003c00000 */
[----:B01----:R-:W-:Y:S05]  /*6480*/  BRA `(.L_x_5539) ;  /* 0xffffe0a000007947 */ /* 0x003fea000383ffff */
        .weak           $__internal_16_$__cuda_sm70_shflsync_bfly_p
        .type           $__internal_16_$__cuda_sm70_shflsync_bfly_p,@function
        .size           $__internal_16_$__cuda_sm70_shflsync_bfly_p,(.L_x_44856 - $__internal_16_$__cuda_sm70_shflsync_bfly_p)
$__internal_16_$__cuda_sm70_shflsync_bfly_p:
[----:B------:R-:W-:Y:S01]  /*6490*/  HFMA2.MMA R67, -RZ, RZ, 0, 0 ;  /* 0x00000000ff437435 */ /* 0x000fe200000001ff */
[----:B------:R-:W-:Y:S04]  /*64a0*/  WARPSYNC R241 ;  /* 0x000000f100007348 */ /* 0x000fe80003800000 */
[----:B------:R0:W1:Y:S01]  /*64b0*/  SHFL.BFLY PT, R142, R65, R142, R140 ;  /* 0x0c00008e418e7389 */ /* 0x00006200000e008c */
[----:B------:R-:W-:Y:S05]  /*64c0*/  RET.REL.NODEC R66 `(_ZN10layer_norm13ln_fwd_kernelINS_13Kernel_traitsI6__halfS2_S2_S2_fjLj7168ELj1ELj1ELj4ELj16ENS_18Kernel_traits_baseILj7168ES2_S2_S2_S2_fjLj128EEEEELb0ELb0ELb0ELb0EEEvNS_9FwdParamsE) ;  /* 0xffff9b3042007950 */ /* 0x000fea0003c3ffff */
.L_x_5540:
        /* <DEDUP_REMOVED lines=11> */
.L_x_44856:


//--------------------- .text._ZN10layer_norm13ln_fwd_kernelINS_13Kernel_traitsI6__halfS2_S2_S2_fjLj7168ELj1ELj1ELj4ELj16ENS_18Kernel_traits_baseILj7168ES2_S2_S2_S2_fjLj128EEEEELb0ELb0ELb0ELb1EEEvNS_9FwdParamsE --------------------------
	.section	.text._ZN10layer_norm13ln_fwd_kernelINS_13Kernel_traitsI6__halfS2_S2_S2_fjLj7168ELj1ELj1ELj4ELj16ENS_18Kernel_traits_baseILj7168ES2_S2_S2_S2_fjLj128EEEEELb0ELb0ELb0ELb1EEEvNS_9FwdParamsE,"ax",@progbits
	.sectioninfo	@"SHI_REGISTERS=168"
	.align	128
        .global         _ZN10layer_norm13ln_fwd_kernelINS_13Kernel_traitsI6__halfS2_S2_S2_fjLj7168ELj1ELj1ELj4ELj16ENS_18Kernel_traits_baseILj7168ES2_S2_S2_S2_fjLj128EEEEELb0ELb0ELb0ELb1EEEvNS_9FwdParamsE
        .type           _ZN10layer_norm13ln_fwd_kernelINS_13Kernel_traitsI6__halfS2_S2_S2_fjLj7168ELj1ELj1ELj4ELj16ENS_18Kernel_traits_baseILj7168ES2_S2_S2_S2_fjLj128EEEEELb0ELb0ELb0ELb1EEEvNS_9FwdParamsE,@function
        .size           _ZN10layer_norm13ln_fwd_kernelINS_13Kernel_traitsI6__halfS2_S2_S2_fjLj7168ELj1ELj1ELj4ELj16ENS_18Kernel_traits_baseILj7168ES2_S2_S2_S2_fjLj128EEEEELb0ELb0ELb0ELb1EEEvNS_9FwdParamsE,(.L_x_44857 - _ZN10layer_norm13ln_fwd_kernelINS_13Kernel_traitsI6__halfS2_S2_S2_fjLj7168ELj1ELj1ELj4ELj16ENS_18Kernel_traits_baseILj7168ES2_S2_S2_S2_fjLj128EEEEELb0ELb0ELb0ELb1EEEvNS_9FwdParamsE)
        .other          _ZN10layer_norm13ln_fwd_kernelINS_13Kernel_traitsI6__halfS2_S2_S2_fjLj7168ELj1ELj1ELj4ELj16ENS_18Kernel_traits_baseILj7168ES2_S2_S2_S2_fjLj128EEEEELb0ELb0ELb0ELb1EEEvNS_9FwdParamsE,@"STO_CUDA_ENTRY STV_DEFAULT"
_ZN10layer_norm13ln_fwd_kernelINS_13Kernel_traitsI6__halfS2_S2_S2_fjLj7168ELj1ELj1ELj4ELj16ENS_18Kernel_traits_baseILj7168ES2_S2_S2_S2_fjLj128EEEEELb0ELb0ELb0ELb1EEEvNS_9FwdParamsE:
.text._ZN10layer_norm13ln_fwd_kernelINS_13Kernel_traitsI6__halfS2_S2_S2_fjLj7168ELj1ELj1ELj4ELj16ENS_18Kernel_traits_baseILj7168ES2_S2_S2_S2_fjLj128EEEEELb0ELb0ELb0ELb1EEEvNS_9FwdParamsE:
        /* <DEDUP_REMOVED lines=17> */
[----:B------:R-:W-:-:S04]  /*0110*/  IADD3 R2, P2, R0, c[0x0][0x1b0], RZ ;  /* 0x00006c0000027a10 */ /* 0x000fc80007f5e0ff */
        /* <DEDUP_REMOVED lines=16> */
[--C-:B------:R-:W-:Y:S01]  /*0220*/  HADD2.F32 R123, -RZ, R4.reuse.H0_H0 ;  /* 0x20000004ff7b7230 */ /* 0x100fe20000004100 */
[----:B------:R0:W5:Y:S01]  /*0230*/  LDG.E.128 R44, [R2.64+0x1000] ;  /* 0x00100004022c7981 */ /* 0x000162000c1e1d00 */
[----:B------:R-:W-:Y:S01]  /*0240*/  HADD2.F32 R122, -RZ, R4.H1_H1 ;  /* 0x30000004ff7a7230 */ /* 0x000fe20000004100 */
[----:B------:R-:W-:Y:S01]  /*0250*/  @!P1 CS2R R20, SRZ ;  /* 0x0000000000149805 */ /* 0x000fe2000001ff00 */
[----:B------:R-:W-:Y:S01]  /*0260*/  HADD2.F32 R0, -RZ, R5.H0_H0 ;  /* 0x20000005ff007230 */ /* 0x000fe20000004100 */
[----:B------:R0:W5:Y:S01]  /*0270*/  LDG.E.128 R40, [R2.64+0x1800] ;  /* 0x0018000402287981 */ /* 0x000162000c1e1d00 */
[----:B------:R-:W-:Y:S01]  /*0280*/  HADD2.F32 R4, -RZ, R6.H1_H1 ;  /* 0x30000006ff047230 */ /* 0x000fe20000004100 */
        /* <DEDUP_REMOVED lines=8> */
[----:B------:R-:W-:Y:S01]  /*0310*/  HADD2.F32 R8, -RZ, R12.H1_H1 ;  /* 0x3000000cff087230 */ /* 0x000fe20000004100 */
[----:B------:R-:W-:Y:S01]  /*0320*/  @!P1 CS2R R56, SRZ ;  /* 0x0000000000389805 */ /* 0x000fe2000001ff00 */
[----:B------:R-:W-:Y:S01]  /*0330*/  @!P1 CS2R R58, SRZ ;  /* 0x00000000003a9805 */ /* 0x000fe2000001ff00 */
[--C-:B------:R-:W-:Y:S01]  /*0340*/  HADD2.F32 R9, -RZ, R13.reuse.H0_H0 ;  /* 0x2000000dff097230 */ /* 0x100fe20000004100 */
[----:B------:R-:W-:Y:S01]  /*0350*/  HFMA2.MMA R108, -RZ, RZ, 0, 5.9604644775390625e-08 ;  /* 0x00000001ff6c7435 */ /* 0x000fe200000001ff */
[----:B------:R-:W-:Y:S01]  /*0360*/  HADD2.F32 R10, -RZ, R13.H1_H1 ;  /* 0x3000000dff0a7230 */ /* 0x000fe20000004100 */
[----:B------:R-:W-:Y:S01]  /*0370*/  ULDC.U8 UR6, c[0x0][0x1f0] ;  /* 0x00007c0000067ab9 */ /* 0x000fe20000000000 */
[----:B------:R-:W-:-:S02]  /*0380*/  HADD2.F32 R11, -RZ, R14.H0_H0 ;  /* 0x2000000eff0b7230 */ /* 0x000fc40000004100 */
[----:B0-----:R-:W-:Y:S02]  /*0390*/  HADD2.F32 R2, -RZ, R5.H1_H1 ;  /* 0x30000005ff027230 */ /* 0x001fe40000004100 */
[----:B------:R-:W-:Y:S02]  /*03a0*/  HADD2.F32 R3, -RZ, R6.H0_H0 ;  /* 0x20000006ff037230 */ /* 0x000fe40000004100 */
[--C-:B------:R-:W-:Y:S02]  /*03b0*/  HADD2.F32 R5, -RZ, R7.reuse.H0_H0 ;  /* 0x20000007ff057230 */ /* 0x100fe40000004100 */
[----:B------:R-:W-:Y:S02]  /*03c0*/  HADD2.F32 R6, -RZ, R7.H1_H1 ;  /* 0x30000007ff067230 */ /* 0x000fe40000004100 */
[----:B------:R-:W-:Y:S02]  /*03d0*/  HADD2.F32 R7, -RZ, R12.H0_H0 ;  /* 0x2000000cff077230 */ /* 0x000fe40000004100 */
[----:B------:R-:W-:-:S02]  /*03e0*/  HADD2.F32 R12, -RZ, R14.H1_H1 ;  /* 0x3000000eff0c7230 */ /* 0x000fc40000004100 */
[--C-:B------:R-:W-:Y:S02]  /*03f0*/  HADD2.F32 R161, -RZ, R16.reuse.H0_H0 ;  /* 0x20000010ffa17230 */ /* 0x100fe40000004100 */
[----:B------:R-:W-:Y:S02]  /*0400*/  HADD2.F32 R160, -RZ, R16.H1_H1 ;  /* 0x30000010ffa07230 */ /* 0x000fe40000004100 */
[--C-:B------:R-:W-:Y:S02]  /*0410*/  HADD2.F32 R13, -RZ, R15.reuse.H0_H0 ;  /* 0x2000000fff0d7230 */ /* 0x100fe40000004100 */
[----:B------:R-:W-:Y:S02]  /*0420*/  HADD2.F32 R14, -RZ, R15.H1_H1 ;  /* 0x3000000fff0e7230 */ /* 0x000fe40000004100 */
[--C-:B------:R-:W-:Y:S02]  /*0430*/  HADD2.F32 R159, -RZ, R17.reuse.H0_H0 ;  /* 0x20000011ff9f7230 */ /* 0x100fe40000004100 */
        /* <DEDUP_REMOVED lines=21> */
[----:B------:R-:W-:Y:S02]  /*0590*/  HADD2.F32 R87, -RZ, R88.H0_H0 ;  /* 0x20000058ff577230 */ /* 0x000fe40000004100 */
[----:B------:R-:W-:Y:S02]  /*05a0*/  HADD2.F32 R92, -RZ, R89.H0_H0 ;  /* 0x20000059ff5c7230 */ /* 0x000fe40000004100 */
[----:B------:R-:W-:Y:S02]  /*05b0*/  HADD2.F32 R93, -RZ, R90.H0_H0 ;  /* 0x2000005aff5d7230 */ /* 0x000fe40000004100 */
[----:B------:R-:W-:-:S02]  /*05c0*/  HADD2.F32 R94, -RZ, R91.H0_H0 ;  /* 0x2000005bff5e7230 */ /* 0x000fc40000004100 */
[----:B------:R-:W-:Y:S01]  /*05d0*/  HADD2.F32 R95, -RZ, R91.H1_H1 ;  /* 0x3000005bff5f7230 */ /* 0x000fe20000004100 */
[----:B------:R-:W-:Y:S01]  /*05e0*/  MOV R91, R60 ;  /* 0x0000003c005b7202 */ /* 0x000fe20000000f00 */
        /* <DEDUP_REMOVED lines=8> */
[----:B------:R-:W-:Y:S02]  /*0670*/  HADD2.F32 R88, -RZ, R88.H1_H1 ;  /* 0x30000058ff587230 */ /* 0x000fe40000004100 */
[----:B------:R-:W-:Y:S02]  /*0680*/  HADD2.F32 R89, -RZ, R89.H1_H1 ;  /* 0x30000059ff597230 */ /* 0x000fe40000004100 */
[----:B------:R-:W-:-:S02]  /*0690*/  HADD2.F32 R90, -RZ, R90.H1_H1 ;  /* 0x3000005aff5a7230 */ /* 0x000fc40000004100 */
.L_x_5712:
        /* <DEDUP_REMOVED lines=17> */
[----:B------:R-:W-:Y:S02]  /*07b0*/  ISETP.NE.U32.AND P3, PT, RZ, c[0x0][0x180], PT ;  /* 0x00006000ff007a0c */ /* 0x000fe40003f65070 */
[----:B------:R-:W-:Y:S01]  /*07c0*/  MOV R117, 0x3f800000 ;  /* 0x3f80000000757802 */ /* 0x000fe20000000f00 */
[----:B---3--:R-:W-:Y:S01]  /*07d0*/  @P2 HADD2.F32 R117, -RZ, R72.H0_H0 ;  /* 0x20000048ff752230 */ /* 0x008fe20000004100 */
[----:B------:R-:W-:Y:S01]  /*07e0*/  ISETP.NE.AND.EX P2, PT, RZ, c[0x0][0x184], PT, P3 ;  /* 0x00006100ff007a0c */ /* 0x000fe20003f45330 */
[----:B--2---:R-:W-:-:S05]  /*07f0*/  HADD2.F32 R74, -RZ, R64.H0_H0 ;  /* 0x20000040ff4a7230 */ /* 0x004fca0000004100 */
[----:B------:R-:W-:-:S07]  /*0800*/  FMUL.FTZ R69, R74, R117 ;  /* 0x000000754a457220 */ /* 0x000fce0000410000 */
[----:B------:R-:W-:Y:S05]  /*0810*/  @P2 BRA `(.L_x_5541) ;  /* 0x0000002000002947 */ /* 0x000fea0003800000 */
[----:B0-----:R-:W-:Y:S05]  /*0820*/  @P0 BRA `(.L_x_5542) ;  /* 0x0000003000000947 */ /* 0x001fea0003800000 */
[----:B------:R-:W-:Y:S05]  /*0830*/  BRA `(.L_x_5543) ;  /* 0x0000004000007947 */ /* 0x000fea0003800000 */
.L_x_5541:
[----:B0----5:R-:W-:-:S05]  /*0840*/  HADD2.F32 R70, -RZ, R56.H0_H0 ;  /* 0x20000038ff467230 */ /* 0x021fca0000004100 */
[----:B------:R-:W-:-:S05]  /*0850*/  FADD.FTZ R69, R69, R70 ;  /* 0x0000004645457221 */ /* 0x000fca0000010000 */
.L_x_5542:
[----:B------:R-:W-:-:S04]  /*0860*/  F2FP.PACK_AB R70, RZ, R69 ;  /* 0x00000045ff46723e */ /* 0x000fc800000000ff */
[----:B------:R-:W-:Y:S02]  /*0870*/  PRMT R60, R70, 0x7610, R60 ;  /* 0x00007610463c7816 */ /* 0x000fe4000000003c */
.L_x_5543:
[----:B------:R-:W-:-:S05]  /*0880*/  HADD2.F32 R64, -RZ, R64.H1_H1 ;  /* 0x30000040ff407230 */ /* 0x000fca0000004100 */
[----:B------:R-:W-:Y:S01]  /*0890*/  FMUL.FTZ R74, R64, R117 ;  /* 0x00000075404a7220 */ /* 0x000fe20000410000 */
[----:B------:R-:W-:Y:S05]  /*08a0*/  @P2 BRA `(.L_x_5544) ;  /* 0x0000002000002947 */ /* 0x000fea0003800000 */
[----:B------:R-:W-:Y:S05]  /*08b0*/  @P0 BRA `(.L_x_5545) ;  /* 0x0000003000000947 */ /* 0x000fea0003800000 */
[----:B------:R-:W-:Y:S05]  /*08c0*/  BRA `(.L_x_5546) ;  /* 0x0000004000007947 */ /* 0x000fea0003800000 */
.L_x_5544:
[----:B-----5:R-:W-:-:S05]  /*08d0*/  HADD2.F32 R71, -RZ, R56.H1_H1 ;  /* 0x30000038ff477230 */ /* 0x020fca0000004100 */
[----:B------:R-:W-:-:S05]  /*08e0*/  FADD.FTZ R74, R74, R71 ;  /* 0x000000474a4a7221 */ /* 0x000fca0000010000 */
.L_x_5545:
[----:B------:R-:W-:-:S04]  /*08f0*/  F2FP.PACK_AB R64, RZ, R74 ;  /* 0x0000004aff40723e */ /* 0x000fc800000000ff */
[----:B------:R-:W-:Y:S02]  /*0900*/  PRMT R60, R60, 0x5410, R64 ;  /* 0x000054103c3c7816 */ /* 0x000fe40000000040 */
.L_x_5546:
[----:B------:R-:W-:-:S05]  /*0910*/  HADD2.F32 R64, -RZ, R65.H0_H0 ;  /* 0x20000041ff407230 */ /* 0x000fca0000004100 */
[----:B------:R-:W-:Y:S01]  /*0920*/  FMUL.FTZ R73, R64, R117 ;  /* 0x0000007540497220 */ /* 0x000fe20000410000 */
[----:B------:R-:W-:Y:S05]  /*0930*/  @P2 BRA `(.L_x_5547) ;  /* 0x0000002000002947 */ /* 0x000fea0003800000 */
[----:B------:R-:W-:Y:S05]  /*0940*/  @P0 BRA `(.L_x_5548) ;  /* 0x0000003000000947 */ /* 0x000fea0003800000 */
[----:B------:R-:W-:Y:S05]  /*0950*/  BRA `(.L_x_5549) ;  /* 0x0000004000007947 */ /* 0x000fea0003800000 */
.L_x_5547:
[----:B-----5:R-:W-:-:S05]  /*0960*/  HADD2.F32 R64, -RZ, R57.H0_H0 ;  /* 0x20000039ff407230 */ /* 0x020fca0000004100 */
[----:B------:R-:W-:-:S05]  /*0970*/  FADD.FTZ R73, R73, R64 ;  /* 0x0000004049497221 */ /* 0x000fca0000010000 */
.L_x_5548:
[----:B------:R-:W-:-:S04]  /*0980*/  F2FP.PACK_AB R64, RZ, R73 ;  /* 0x00000049ff40723e */ /* 0x000fc800000000ff */
[----:B------:R-:W-:Y:S02]  /*0990*/  PRMT R61, R64, 0x7610, R61 ;  /* 0x00007610403d7816 */ /* 0x000fe4000000003d */
.L_x_5549:
[----:B------:R-:W-:-:S05]  /*09a0*/  HADD2.F32 R64, -RZ, R65.H1_H1 ;  /* 0x30000041ff407230 */ /* 0x000fca0000004100 */
[----:B------:R-:W-:Y:S01]  /*09b0*/  FMUL.FTZ R75, R64, R117 ;  /* 0x00000075404b7220 */ /* 0x000fe20000410000 */
[----:B------:R-:W-:Y:S05]  /*09c0*/  @P2 BRA `(.L_x_5550) ;  /* 0x0000002000002947 */ /* 0x000fea0003800000 */
[----:B------:R-:W-:Y:S05]  /*09d0*/  @P0 BRA `(.L_x_5551) ;  /* 0x0000003000000947 */ /* 0x000fea0003800000 */
[----:B------:R-:W-:Y:S05]  /*09e0*/  BRA `(.L_x_5552) ;  /* 0x0000004000007947 */ /* 0x000fea0003800000 */
.L_x_5550:
[----:B-----5:R-:W-:-:S05]  /*09f0*/  HADD2.F32 R64, -RZ, R57.H1_H1 ;  /* 0x30000039ff407230 */ /* 0x020fca0000004100 */
[----:B------:R-:W-:-:S05]  /*0a00*/  FADD.FTZ R75, R75, R64 ;  /* 0x000000404b4b7221 */ /* 0x000fca0000010000 */
.L_x_5551:
[----:B------:R-:W-:-:S04]  /*0a10*/  F2FP.PACK_AB R64, RZ, R75 ;  /* 0x0000004bff40723e */ /* 0x000fc800000000ff */
[----:B------:R-:W-:Y:S02]  /*0a20*/  PRMT R61, R61, 0x5410, R64 ;  /* 0x000054103d3d7816 */ /* 0x000fe40000000040 */
.L_x_5552:
[----:B------:R-:W-:-:S05]  /*0a30*/  HADD2.F32 R76, -RZ, R66.H0_H0 ;  /* 0x20000042ff4c7230 */ /* 0x000fca0000004100 */
[----:B------:R-:W-:Y:S01]  /*0a40*/  FMUL.FTZ R76, R76, R117 ;  /* 0x000000754c4c7220 */ /* 0x000fe20000410000 */
[----:B------:R-:W-:Y:S05]  /*0a50*/  @P2 BRA `(.L_x_5553) ;  /* 0x0000002000002947 */ /* 0x000fea0003800000 */
[----:B------:R-:W-:Y:S05]  /*0a60*/  @P0 BRA `(.L_x_5554) ;  /* 0x0000003000000947 */ /* 0x000fea0003800000 */
[----:B------:R-:W-:Y:S05]  /*0a70*/  BRA `(.L_x_5555) ;  /* 0x0000004000007947 */ /* 0x000fea0003800000 */
.L_x_5553:
[----:B-----5:R-:W-:-:S05]  /*0a80*/  HADD2.F32 R65, -RZ, R58.H0_H0 ;  /* 0x2000003aff417230 */ /* 0x020fca0000004100 */
[----:B------:R-:W-:-:S05]  /*0a90*/  FADD.FTZ R76, R76, R65 ;  /* 0x000000414c4c7221 */ /* 0x000fca0000010000 */
.L_x_5554:
[----:B------:R-:W-:-:S04]  /*0aa0*/  F2FP.PACK_AB R64, RZ, R76 ;  /* 0x0000004cff40723e */ /* 0x000fc800000000ff */
[----:B------:R-:W-:Y:S02]  /*0ab0*/  PRMT R62, R64, 0x7610, R62 ;  /* 0x00007610403e7816 */ /* 0x000fe4000000003e */
.L_x_5555:
[----:B------:R-:W-:-:S05]  /*0ac0*/  HADD2.F32 R66, -RZ, R66.H1_H1 ;  /* 0x30000042ff427230 */ /* 0x000fca0000004100 */
[----:B------:R-:W-:Y:S01]  /*0ad0*/  FMUL.FTZ R82, R66, R117 ;  /* 0x0000007542527220 */ /* 0x000fe20000410000 */
[----:B------:R-:W-:Y:S05]  /*0ae0*/  @P2 BRA `(.L_x_5556) ;  /* 0x0000002000002947 */ /* 0x000fea0003800000 */
[----:B------:R-:W-:Y:S05]  /*0af0*/  @P0 BRA `(.L_x_5557) ;  /* 0x0000003000000947 */ /* 0x000fea0003800000 */
[----:B------:R-:W-:Y:S05]  /*0b00*/  BRA `(.L_x_5558) ;  /* 0x0000004000007947 */ /* 0x000fea0003800000 */
.L_x_5556:
[----:B-----5:R-:W-:-:S05]  /*0b10*/  HADD2.F32 R65, -RZ, R58.H1_H1 ;  /* 0x3000003aff417230 */ /* 0x020fca0000004100 */
[----:B------:R-:W-:-:S05]  /*0b20*/  FADD.FTZ R82, R82, R65 ;  /* 0x0000004152527221 */ /* 0x000fca0000010000 */
.L_x_5557:
[----:B------:R-:W-:-:S04]  /*0b30*/  F2FP.PACK_AB R64, RZ, R82 ;  /* 0x00000052ff40723e */ /* 0x000fc800000000ff */
[----:B------:R-:W-:Y:S02]  /*0b40*/  PRMT R62, R62, 0x5410, R64 ;  /* 0x000054103e3e7816 */ /* 0x000fe40000000040 */
.L_x_5558:
[----:B------:R-:W-:-:S05]  /*0b50*/  HADD2.F32 R64, -RZ, R67.H0_H0 ;  /* 0x20000043ff407230 */ /* 0x000fca0000004100 */
[----:B------:R-:W-:Y:S01]  /*0b60*/  FMUL.FTZ R81, R64, R117 ;  /* 0x0000007540517220 */ /* 0x000fe20000410000 */
[----:B------:R-:W-:Y:S05]  /*0b70*/  @P2 BRA `(.L_x_5559) ;  /* 0x0000002000002947 */ /* 0x000fea0003800000 */
[----:B------:R-:W-:Y:S05]  /*0b80*/  @P0 BRA `(.L_x_5560) ;  /* 0x0000003000000947 */ /* 0x000fea0003800000 */
[----:B------:R-:W-:Y:S05]  /*0b90*/  BRA `(.L_x_5561) ;  /* 0x0000004000007947 */ /* 0x000fea0003800000 */
.L_x_5559:
[----:B-----5:R-:W-:-:S05]  /*0ba0*/  HADD2.F32 R64, -RZ, R59.H0_H0 ;  /* 0x2000003bff407230 */ /* 0x020fca0000004100 */
[----:B------:R-:W-:-:S05]  /*0bb0*/  FADD.FTZ R81, R81, R64 ;  /* 0x0000004051517221 */ /* 0x000fca0000010000 */
.L_x_5560:
[----:B------:R-:W-:-:S04]  /*0bc0*/  F2FP.PACK_AB R64, RZ, R81 ;  /* 0x00000051ff40723e */ /* 0x000fc800000000ff */
[----:B------:R-:W-:Y:S02]  /*0bd0*/  PRMT R63, R64, 0x7610, R63 ;  /* 0x00007610403f7816 */ /* 0x000fe4000000003f */
.L_x_5561:
[----:B------:R-:W-:-:S05]  /*0be0*/  HADD2.F32 R64, -RZ, R67.H1_H1 ;  /* 0x30000043ff407230 */ /* 0x000fca0000004100 */
[----:B------:R-:W-:Y:S01]  /*0bf0*/  FMUL.FTZ R101, R64, R117 ;  /* 0x0000007540657220 */ /* 0x000fe20000410000 */
[----:B------:R-:W-:Y:S05]  /*0c00*/  @P2 BRA `(.L_x_5562) ;  /* 0x0000002000002947 */ /* 0x000fea0003800000 */
[----:B------:R-:W-:Y:S05]  /*0c10*/  @P0 BRA `(.L_x_5563) ;  /* 0x0000003000000947 */ /* 0x000fea0003800000 */
[----:B------:R-:W-:Y:S05]  /*0c20*/  BRA `(.L_x_5564) ;  /* 0x0000004000007947 */ /* 0x000fea0003800000 */
.L_x_5562:
[----:B-----5:R-:W-:-:S05]  /*0c30*/  HADD2.F32 R64, -RZ, R59.H1_H1 ;  /* 0x3000003bff407230 */ /* 0x020fca0000004100 */
[----:B------:R-:W-:-:S05]  /*0c40*/  FADD.FTZ R101, R101, R64 ;  /* 0x0000004065657221 */ /* 0x000fca0000010000 */
.L_x_5563:
[----:B------:R-:W-:-:S04]  /*0c50*/  F2FP.PACK_AB R64, RZ, R101 ;  /* 0x00000065ff40723e */ /* 0x000fc800000000ff */
[----:B------:R-:W-:Y:S02]  /*0c60*/  PRMT R63, R63, 0x5410, R64 ;  /* 0x000054103f3f7816 */ /* 0x000fe40000000040 */
.L_x_5564:
[C---:B------:R-:W-:Y:S01]  /*0c70*/  IADD3 R83, R68.reuse, 0x80, RZ ;  /* 0x0000008044537810 */ /* 0x040fe20007ffe0ff */
[----:B------:R-:W-:-:S04]  /*0c80*/  @P0 IMAD.WIDE.U32 R64, R68, R156, c[0x0][0x188] ;  /* 0x0000620044400625 */ /* 0x000fc800078e009c */
[CC--:B------:R-:W-:Y:S01]  /*0c90*/  IMAD.WIDE.U32 R66, R83.reuse, R156.reuse, c[0x0][0x170] ;  /* 0x00005c0053427625 */ /* 0x0c0fe200078e009c */
[----:B------:R0:W-:Y:S05]  /*0ca0*/  @P0 STG.E.128 [R64.64], R60 ;  /* 0x0000003c40000986 */ /* 0x0001ea000c101d04 */
[----:B0-----:R-:W2:Y:S01]  /*0cb0*/  LDG.E.128 R64, [R66.64] ;  /* 0x0000000442407981 */ /* 0x001ea2000c1e1d00 */
[----:B------:R-:W-:-:S05]  /*0cc0*/  @P1 IMAD.WIDE.U32 R70, R83, R156, c[0x0][0x180] ;  /* 0x0000600053461625 */ /* 0x000fca00078e009c */
[----:B-----5:R0:W5:Y:S01]  /*0cd0*/  @P1 LDG.E.128 R56, [R70.64] ;  /* 0x0000000446381981 */ /* 0x020162000c1e1d00 */
[----:B--2---:R-:W-:-:S05]  /*0ce0*/  HADD2.F32 R72, -RZ, R64.H0_H0 ;  /* 0x20000040ff487230 */ /* 0x004fca0000004100 */
[----:B0-----:R-:W-:Y:S01]  /*0cf0*/  FMUL.FTZ R70, R72, R117 ;  /* 0x0000007548467220 */ /* 0x001fe20000410000 */
[----:B------:R-:W-:Y:S05]  /*0d00*/  @P2 BRA `(.L_x_5565) ;  /* 0x0000002000002947 */ /* 0x000fea0003800000 */
[----:B------:R-:W-:Y:S05]  /*0d10*/  @P0 BRA `(.L_x_5566) ;  /* 0x0000003000000947 */ /* 0x000fea0003800000 */
[----:B------:R-:W-:Y:S05]  /*0d20*/  BRA `(.L_x_5567) ;  /* 0x0000004000007947 */ /* 0x000fea0003800000 */
.L_x_5565:
[----:B-----5:R-:W-:-:S05]  /*0d30*/  HADD2.F32 R71, -RZ, R56.H0_H0 ;  /* 0x20000038ff477230 */ /* 0x020fca0000004100 */
[----:B------:R-:W-:-:S05]  /*0d40*/  FADD.FTZ R70, R71, R70 ;  /* 0x0000004647467221 */ /* 0x000fca0000010000 */
.L_x_5566:
[----:B------:R-:W-:-:S04]  /*0d50*/  F2FP.PACK_AB R71, RZ, R70 ;  /* 0x00000046ff47723e */ /* 0x000fc800000000ff */
[----:B------:R-:W-:Y:S02]  /*0d60*/  PRMT R60, R71, 0x7610, R60 ;  /* 0x00007610473c7816 */ /* 0x000fe4000000003c */
.L_x_5567:
[----:B------:R-:W-:-:S05]  /*0d70*/  HADD2.F32 R64, -RZ, R64.H1_H1 ;  /* 0x30000040ff407230 */ /* 0x000fca0000004100 */
[----:B------:R-:W-:Y:S01]  /*0d80*/  FMUL.FTZ R72, R64, R117 ;  /* 0x0000007540487220 */ /* 0x000fe20000410000 */
[----:B------:R-:W-:Y:S05]  /*0d90*/  @P2 BRA `(.L_x_5568) ;  /* 0x0000002000002947 */ /* 0x000fea0003800000 */
[----:B------:R-:W-:Y:S05]  /*0da0*/  @P0 BRA `(.L_x_5569) ;  /* 0x0000003000000947 */ /* 0x000fea0003800000 */
[----:B------:R-:W-:Y:S05]  /*0db0*/  BRA `(.L_x_5570) ;  /* 0x0000004000007947 */ /* 0x000fea0003800000 */
.L_x_5568:
[----:B-----5:R-:W-:-:S05]  /*0dc0*/  HADD2.F32 R71, -RZ, R56.H1_H1 ;  /* 0x30000038ff477230 */ /* 0x020fca0000004100 */
[----:B------:R-:W-:-:S05]  /*0dd0*/  FADD.FTZ R72, R71, R72 ;  /* 0x0000004847487221 */ /* 0x000fca0000010000 */
.L_x_5569:
[----:B------:R-:W-:-:S04]  /*0de0*/  F2FP.PACK_AB R64, RZ, R72 ;  /* 0x00000048ff40723e */ /* 0x000fc800000000ff */
[----:B------:R-:W-:Y:S02]  /*0df0*/  PRMT R60, R60, 0x5410, R64 ;  /* 0x000054103c3c7816 */ /* 0x000fe40000000040 */
.L_x_5570:
[----:B------:R-:W-:-:S05]  /*0e00*/  HADD2.F32 R64, -RZ, R65.H0_H0 ;  /* 0x20000041ff407230 */ /* 0x000fca0000004100 */
[----:B------:R-:W-:Y:S01]  /*0e10*/  FMUL.FTZ R71, R64, R117 ;  /* 0x0000007540477220 */ /* 0x000fe20000410000 */
[----:B------:R-:W-:Y:S05]  /*0e20*/  @P2 BRA `(.L_x_5571) ;  /* 0x0000002000002947 */ /* 0x000fea0003800000 */
[----:B------:R-:W-:Y:S05]  /*0e30*/  @P0 BRA `(.L_x_5572) ;  /* 0x0000003000000947 */ /* 0x000fea0003800000 */
[----:B------:R-:W-:Y:S05]  /*0e40*/  BRA `(.L_x_5573) ;  /* 0x0000004000007947 */ /* 0x000fea0003800000 */
.L_x_5571:
[----:B-----5:R-:W-:-:S05]  /*0e50*/  HADD2.F32 R64, -RZ, R57.H0_H0 ;  /* 0x20000039ff407230 */ /* 0x020fca0000004100 */
[----:B------:R-:W-:-:S05]  /*0e60*/  FADD.FTZ R71, R64, R71 ;  /* 0x0000004740477221 */ /* 0x000fca0000010000 */
.L_x_5572:
[----:B------:R-:W-:-:S04]  /*0e70*/  F2FP.PACK_AB R64, RZ, R71 ;  /* 0x00000047ff40723e */ /* 0x000fc800000000ff */
[----:B------:R-:W-:Y:S02]  /*0e80*/  PRMT R61, R64, 0x7610, R61 ;  /* 0x00007610403d7816 */ /* 0x000fe4000000003d */
.L_x_5573:
[----:B------:R-:W-:-:S05]  /*0e90*/  HADD2.F32 R64, -RZ, R65.H1_H1 ;  /* 0x30000041ff407230 */ /* 0x000fca0000004100 */
[----:B------:R-:W-:Y:S01]  /*0ea0*/  FMUL.FTZ R77, R64, R117 ;  /* 0x00000075404d7220 */ /* 0x000fe20000410000 */
[----:B------:R-:W-:Y:S05]  /*0eb0*/  @P2 BRA `(.L_x_5574) ;  /* 0x0000002000002947 */ /* 0x000fea0003800000 */
[----:B------:R-:W-:Y:S05]  /*0ec0*/  @P0 BRA `(.L_x_5575) ;  /* 0x0000003000000947 */ /* 0x000fea0003800000 */
[----:B------:R-:W-:Y:S05]  /*0ed0*/  BRA `(.L_x_5576) ;  /* 0x0000004000007947 */ /* 0x000fea0003800000 */
.L_x_5574:
[----:B-----5:R-:W-:-:S05]  /*0ee0*/  HADD2.F32 R64, -RZ, R57.H1_H1 ;  /* 0x30000039ff407230 */ /* 0x020fca0000004100 */
[----:B------:R-:W-:-:S05]  /*0ef0*/  FADD.FTZ R77, R64, R77 ;  /* 0x0000004d404d7221 */ /* 0x000fca0000010000 */
.L_x_5575:
[----:B------:R-:W-:-:S04]  /*0f00*/  F2FP.PACK_AB R64, RZ, R77 ;  /* 0x0000004dff40723e */ /* 0x000fc800000000ff */
[----:B------:R-:W-:Y:S02]  /*0f10*/  PRMT R61, R61, 0x5410, R64 ;  /* 0x000054103d3d7816 */ /* 0x000fe40000000040 */
.L_x_5576:
[----:B------:R-:W-:-:S05]  /*0f20*/  HADD2.F32 R78, -RZ, R66.H0_H0 ;  /* 0x20000042ff4e7230 */ /* 0x000fca0000004100 */
[----:B------:R-:W-:Y:S01]  /*0f30*/  FMUL.FTZ R78, R78, R117 ;  /* 0x000000754e4e7220 */ /* 0x000fe20000410000 */
[----:B------:R-:W-:Y:S05]  /*0f40*/  @P2 BRA `(.L_x_5577) ;  /* 0x0000002000002947 */ /* 0x000fea0003800000 */
[----:B------:R-:W-:Y:S05]  /*0f50*/  @P0 BRA `(.L_x_5578) ;  /* 0x0000003000000947 */ /* 0x000fea0003800000 */
[----:B------:R-:W-:Y:S05]  /*0f60*/  BRA `(.L_x_5579) ;  /* 0x0000004000007947 */ /* 0x000fea0003800000 */
.L_x_5577:
[----:B-----5:R-:W-:-:S05]  /*0f70*/  HADD2.F32 R65, -RZ, R58.H0_H0 ;  /* 0x2000003aff417230 */ /* 0x020fca0000004100 */
[----:B------:R-:W-:-:S05]  /*0f80*/  FADD.FTZ R78, R65, R78 ;  /* 0x0000004e414e7221 */ /* 0x000fca0000010000 */
.L_x_5578:
[----:B------:R-:W-:-:S04]  /*0f90*/  F2FP.PACK_AB R64, RZ, R78 ;  /* 0x0000004eff40723e */ /* 0x000fc800000000ff */
[----:B------:R-:W-:Y:S02]  /*0fa0*/  PRMT R62, R64, 0x7610, R62 ;  /* 0x00007610403e7816 */ /* 0x000fe4000000003e */
.L_x_5579:
[----:B------:R-:W-:-:S05]  /*0fb0*/  HADD2.F32 R66, -RZ, R66.H1_H1 ;  /* 0x30000042ff427230 */ /* 0x000fca0000004100 */
[----:B------:R-:W-:Y:S01]  /*0fc0*/  FMUL.FTZ R80, R66, R117 ;  /* 0x0000007542507220 */ /* 0x000fe20000410000 */
[----:B------:R-:W-:Y:S05]  /*0fd0*/  @P2 BRA `(.L_x_5580) ;  /* 0x0000002000002947 */ /* 0x000fea0003800000 */
[----:B------:R-:W-:Y:S05]  /*0fe0*/  @P0 BRA `(.L_x_5581) ;  /* 0x0000003000000947 */ /* 0x000fea0003800000 */
[----:B------:R-:W-:Y:S05]  /*0ff0*/  BRA `(.L_x_5582) ;  /* 0x0000004000007947 */ /* 0x000fea0003800000 */
.L_x_5580:
[----:B-----5:R-:W-:-:S05]  /*1000*/  HADD2.F32 R65, -RZ, R58.H1_H1 ;  /* 0x3000003aff417230 */ /* 0x020fca0000004100 */
[----:B------:R-:W-:-:S05]  /*1010*/  FADD.FTZ R80, R65, R80 ;  /* 0x0000005041507221 */ /* 0x000fca0000010000 */
.L_x_5581:
[----:B------:R-:W-:-:S04]  /*1020*/  F2FP.PACK_AB R64, RZ, R80 ;  /* 0x00000050ff40723e */ /* 0x000fc800000000ff */
[----:B------:R-:W-:Y:S02]  /*1030*/  PRMT R62, R62, 0x5410, R64 ;  /* 0x000054103e3e7816 */ /* 0x000fe40000000040 */
.L_x_5582:
[----:B------:R-:W-:-:S05]  /*1040*/  HADD2.F32 R64, -RZ, R67.H0_H0 ;  /* 0x20000043ff407230 */ /* 0x000fca0000004100 */
[----:B------:R-:W-:Y:S01]  /*1050*/  FMUL.FTZ R79, R64, R117 ;  /* 0x00000075404f7220 */ /* 0x000fe20000410000 */
[----:B------:R-:W-:Y:S05]  /*1060*/  @P2 BRA `(.L_x_5583) ;  /* 0x0000002000002947 */ /* 0x000fea0003800000 */
[----:B------:R-:W-:Y:S05]  /*1070*/  @P0 BRA `(.L_x_5584) ;  /* 0x0000003000000947 */ /* 0x000fea0003800000 */
[----:B------:R-:W-:Y:S05]  /*1080*/  BRA `(.L_x_5585) ;  /* 0x0000004000007947 */ /* 0x000fea0003800000 */
.L_x_5583:
[----:B-----5:R-:W-:-:S05]  /*1090*/  HADD2.F32 R64, -RZ, R59.H0_H0 ;  /* 0x2000003bff407230 */ /* 0x020fca0000004100 */
[----:B------:R-:W-:-:S05]  /*10a0*/  FADD.FTZ R79, R64, R79 ;  /* 0x0000004f404f7221 */ /* 0x000fca0000010000 */
.L_x_5584:
[----:B------:R-:W-:-:S04]  /*10b0*/  F2FP.PACK_AB R64, RZ, R79 ;  /* 0x0000004fff40723e */ /* 0x000fc800000000ff */
[----:B------:R-:W-:Y:S02]  /*10c0*/  PRMT R63, R64, 0x7610, R63 ;  /* 0x00007610403f7816 */ /* 0x000fe4000000003f */
.L_x_5585:
[----:B------:R-:W-:-:S05]  /*10d0*/  HADD2.F32 R100, -RZ, R67.H1_H1 ;  /* 0x30000043ff647230 */ /* 0x000fca0000004100 */
[----:B------:R-:W-:Y:S01]  /*10e0*/  FMUL.FTZ R100, R100, R117 ;  /* 0x0000007564647220 */ /* 0x000fe20000410000 */
[----:B------:R-:W-:Y:S05]  /*10f0*/  @P2 BRA `(.L_x_5586) ;  /* 0x0000002000002947 */ /* 0x000fea0003800000 */
[----:B------:R-:W-:Y:S05]  /*1100*/  @P0 BRA `(.L_x_5587) ;  /* 0x0000003000000947 */ /* 0x000fea0003800000 */
[----:B------:R-:W-:Y:S05]  /*1110*/  BRA `(.L_x_5588) ;  /* 0x0000004000007947 */ /* 0x000fea0003800000 */
.L_x_5586:
[----:B-----5:R-:W-:-:S05]  /*1120*/  HADD2.F32 R65, -RZ, R59.H1_H1 ;  /* 0x3000003bff417230 */ /* 0x020fca0000004100 */
[----:B------:R-:W-:-:S05]  /*1130*/  FADD.FTZ R100, R65, R100 ;  /* 0x0000006441647221 */ /* 0x000fca0000010000 */
.L_x_5587:
[----:B------:R-:W-:-:S04]  /*1140*/  F2FP.PACK_AB R64, RZ, R100 ;  /* 0x00000064ff40723e */ /* 0x000fc800000000ff */
[----:B------:R-:W-:Y:S02]  /*1150*/  PRMT R63, R63, 0x5410, R64 ;  /* 0x000054103f3f7816 */ /* 0x000fe40000000040 */
.L_x_5588:
[----:B------:R-:W-:Y:S01]  /*1160*/  IADD3 R96, R68, 0x100, RZ ;  /* 0x0000010044607810 */ /* 0x000fe20007ffe0ff */
[----:B------:R-:W-:-:S04]  /*1170*/  @P0 IMAD.WIDE.U32 R64, R83, R156, c[0x0][0x188] ;  /* 0x0000620053400625 */ /* 0x000fc800078e009c */
[CC--:B------:R-:W-:Y:S01]  /*1180*/  IMAD.WIDE.U32 R66, R96.reuse, R156.reuse, c[0x0][0x170] ;  /* 0x00005c0060427625 */ /* 0x0c0fe200078e009c */
[----:B------:R0:W-:Y:S03]  /*1190*/  @P0 STG.E.128 [R64.64], R60 ;  /* 0x0000003c40000986 */ /* 0x0001e6000c101d04 */
[----:B------:R-:W-:-:S05]  /*11a0*/  @P1 IMAD.WIDE.U32 R98, R96, R156, c[0x0][0x180] ;  /* 0x0000600060621625 */ /* 0x000fca00078e009c */
[----:B-----5:R1:W5:Y:S04]  /*11b0*/  @P1 LDG.E.128 R56, [R98.64] ;  /* 0x0000000462381981 */ /* 0x020368000c1e1d00 */
[----:B0-----:R-:W2:Y:S02]  /*11c0*/  LDG.E.128 R64, [R66.64] ;  /* 0x0000000442407981 */ /* 0x001ea4000c1e1d00 */
[----:B--2---:R-:W-:-:S05]  /*11d0*/  HADD2.F32 R102, -RZ, R64.H0_H0 ;  /* 0x20000040ff667230 */ /* 0x004fca0000004100 */
[----:B------:R-:W-:Y:S01]  /*11e0*/  FMUL.FTZ R83, R102, R117 ;  /* 0x0000007566537220 */ /* 0x000fe20000410000 */
[----:B------:R-:W-:Y:S05]  /*11f0*/  @P2 BRA `(.L_x_5589) ;  /* 0x0000002000002947 */ /* 0x000fea0003800000 */
[----:B-1----:R-:W-:Y:S05]  /*1200*/  @P0 BRA `(.L_x_5590) ;  /* 0x0000003000000947 */ /* 0x002fea0003800000 */
[----:B------:R-:W-:Y:S05]  /*1210*/  BRA `(.L_x_5591) ;  /* 0x0000004000007947 */ /* 0x000fea0003800000 */
.L_x_5589:
[----:B-1---5:R-:W-:-:S05]  /*1220*/  HADD2.F32 R98, -RZ, R56.H0_H0 ;  /* 0x20000038ff627230 */ /* 0x022fca0000004100 */
[----:B------:R-:W-:-:S05]  /*1230*/  FADD.FTZ R83, R98, R83 ;  /* 0x0000005362537221 */ /* 0x000fca0000010000 */
.L_x_5590:
[----:B------:R-:W-:-:S04]  /*1240*/  F2FP.PACK_AB R97, RZ, R83 ;  /* 0x00000053ff61723e */ /* 0x000fc800000000ff */
[----:B------:R-:W-:Y:S02]  /*1250*/  PRMT R60, R97, 0x7610, R60 ;  /* 0x00007610613c7816 */ /* 0x000fe4000000003c */
.L_x_5591:
[----:B------:R-:W-:-:S05]  /*1260*/  HADD2.F32 R64, -RZ, R64.H1_H1 ;  /* 0x30000040ff407230 */ /* 0x000fca0000004100 */
[----:B------:R-:W-:Y:S01]  /*1270*/  FMUL.FTZ R105, R64, R117 ;  /* 0x0000007540697220 */ /* 0x000fe20000410000 */
[----:B------:R-:W-:Y:S05]  /*1280*/  @P2 BRA `(.L_x_5592) ;  /* 0x0000002000002947 */ /* 0x000fea0003800000 */
[----:B------:R-:W-:Y:S05]  /*1290*/  @P0 BRA `(.L_x_5593) ;  /* 0x0000003000000947 */ /* 0x000fea0003800000 */
[----:B------:R-:W-:Y:S05]  /*12a0*/  BRA `(.L_x_5594) ;  /* 0x0000004000007947 */ /* 0x000fea0003800000 */
.L_x_5592:
[----:B-----5:R-:W-:-:S05]  /*12b0*/  HADD2.F32 R64, -RZ, R56.H1_H1 ;  /* 0x30000038ff407230 */ /* 0x020fca0000004100 */
[----:B------:R-:W-:-:S05]  /*12c0*/  FADD.FTZ R105, R64, R105 ;  /* 0x0000006940697221 */ /* 0x000fca0000010000 */
.L_x_5593:
[----:B------:R-:W-:-:S04]  /*12d0*/  F2FP.PACK_AB R64, RZ, R105 ;  /* 0x00000069ff40723e */ /* 0x000fc800000000ff */
[----:B------:R-:W-:Y:S02]  /*12e0*/  PRMT R60, R60, 0x5410, R64 ;  /* 0x000054103c3c7816 */ /* 0x000fe40000000040 */
.L_x_5594:
[----:B------:R-:W-:-:S05]  /*12f0*/  HADD2.F32 R104, -RZ, R65.H0_H0 ;  /* 0x20000041ff687230 */ /* 0x000fca0000004100 */
[----:B------:R-:W-:Y:S01]  /*1300*/  FMUL.FTZ R104, R104, R117 ;  /* 0x0000007568687220 */ /* 0x000fe20000410000 */
[----:B------:R-:W-:Y:S05]  /*1310*/  @P2 BRA `(.L_x_5595) ;  /* 0x0000002000002947 */ /* 0x000fea0003800000 */
[----:B------:R-:W-:Y:S05]  /*1320*/  @P0 BRA `(.L_x_5596) ;  /* 0x0000003000000947 */ /* 0x000fea0003800000 */
[----:B------:R-:W-:Y:S05]  /*1330*/  BRA `(.L_x_5597) ;  /* 0x0000004000007947 */ /* 0x000fea0003800000 */
.L_x_5595:
[----:B-----5:R-:W-:-:S05]  /*1340*/  HADD2.F32 R97, -RZ, R57.H0_H0 ;  /* 0x20000039ff617230 */ /* 0x020fca0000004100 */
[----:B------:R-:W-:-:S05]  /*1350*/  FADD.FTZ R104, R97, R104 ;  /* 0x0000006861687221 */ /* 0x000fca0000010000 */
.L_x_5596:
[----:B------:R-:W-:-:S04]  /*1360*/  F2FP.PACK_AB R64, RZ, R104 ;  /* 0x00000068ff40723e */ /* 0x000fc800000000ff */
[----:B------:R-:W-:Y:S02]  /*1370*/  PRMT R61, R64, 0x7610, R61 ;  /* 0x00007610403d7816 */ /* 0x000fe4000000003d */
.L_x_5597:
[----:B------:R-:W-:-:S05]  /*1380*/  HADD2.F32 R64, -RZ, R65.H1_H1 ;  /* 0x30000041ff407230 */ /* 0x000fca0000004100 */
[----:B------:R-:W-:Y:S01]  /*1390*/  FMUL.FTZ R107, R64, R117 ;  /* 0x00000075406b7220 */ /* 0x000fe20000410000 */
[----:B------:R-:W-:Y:S05]  /*13a0*/  @P2 BRA `(.L_x_5598) ;  /* 0x0000002000002947 */ /* 0x000fea0003800000 */
[----:B------:R-:W-:Y:S05]  /*13b0*/  @P0 BRA `(.L_x_5599) ;  /* 0x0000003000000947 */ /* 0x000fea0003800000 */
[----:B------:R-:W-:Y:S05]  /*13c0*/  BRA `(.L_x_5600) ;  /* 0x0000004000007947 */ /* 0x000fea0003800000 */
.L_x_5598:
[----:B-----5:R-:W-:-:S05]  /*13d0*/  HADD2.F32 R64, -RZ, R57.H1_H1 ;  /* 0x30000039ff407230 */ /* 0x020fca0000004100 */
[----:B------:R-:W-:-:S05]  /*13e0*/  FADD.FTZ R107, R64, R107 ;  /* 0x0000006b406b7221 */ /* 0x000fca0000010000 */
.L_x_5599:
[----:B------:R-:W-:-:S04]  /*13f0*/  F2FP.PACK_AB R64, RZ, R107 ;  /* 0x0000006bff40723e */ /* 0x000fc800000000ff */
[----:B------:R-:W-:Y:S02]  /*1400*/  PRMT R61, R61, 0x5410, R64 ;  /* 0x000054103d3d7816 */ /* 0x000fe40000000040 */
.L_x_5600:
[----:B------:R-:W-:-:S05]  /*1410*/  HADD2.F32 R106, -RZ, R66.H0_H0 ;  /* 0x20000042ff6a7230 */ /* 0x000fca0000004100 */
[----:B------:R-:W-:Y:S01]  /*1420*/  FMUL.FTZ R106, R106, R117 ;  /* 0x000000756a6a7220 */ /* 0x000fe20000410000 */
[----:B------:R-:W-:Y:S05]  /*1430*/  @P2 BRA `(.L_x_5601) ;  /* 0x0000002000002947 */ /* 0x000fea0003800000 */
[----:B------:R-:W-:Y:S05]  /*1440*/  @P0 BRA `(.L_x_5602) ;  /* 0x0000003000000947 */ /* 0x000fea0003800000 */
[----:B------:R-:W-:Y:S05]  /*1450*/  BRA `(.L_x_5603) ;  /* 0x0000004000007947 */ /* 0x000fea0003800000 */
.L_x_5601:
[----:B-----5:R-:W-:-:S05]  /*1460*/  HADD2.F32 R65, -RZ, R58.H0_H0 ;  /* 0x2000003aff417230 */ /* 0x020fca0000004100 */
[----:B------:R-:W-:-:S05]  /*1470*/  FADD.FTZ R106, R65, R106 ;  /* 0x0000006a416a7221 */ /* 0x000fca0000010000 */
.L_x_5602:
[----:B------:R-:W-:-:S04]  /*1480*/  F2FP.PACK_AB R64, RZ, R106 ;  /* 0x0000006aff40723e */ /* 0x000fc800000000ff */
[----:B------:R-:W-:Y:S02]  /*1490*/  PRMT R62, R64, 0x7610, R62 ;  /* 0x00007610403e7816 */ /* 0x000fe4000000003e */
.L_x_5603:
[----:B------:R-:W-:-:S05]  /*14a0*/  HADD2.F32 R66, -RZ, R66.H1_H1 ;  /* 0x30000042ff427230 */ /* 0x000fca0000004100 */
[----:B------:R-:W-:Y:S01]  /*14b0*/  FMUL.FTZ R110, R66, R117 ;  /* 0x00000075426e7220 */ /* 0x000fe20000410000 */
[----:B------:R-:W-:Y:S05]  /*14c0*/  @P2 BRA `(.L_x_5604) ;  /* 0x0000002000002947 */ /* 0x000fea0003800000 */
[----:B------:R-:W-:Y:S05]  /*14d0*/  @P0 BRA `(.L_x_5605) ;  /* 0x0000003000000947 */ /* 0x000fea0003800000 */
[----:B------:R-:W-:Y:S05]  /*14e0*/  BRA `(.L_x_5606) ;  /* 0x0000004000007947 */ /* 0x000fea0003800000 */
.L_x_5604:
[----:B-----5:R-:W-:-:S05]  /*14f0*/  HADD2.F32 R65, -RZ, R58.H1_H1 ;  /* 0x3000003aff417230 */ /* 0x020fca0000004100 */
[----:B------:R-:W-:-:S05]  /*1500*/  FADD.FTZ R110, R65, R110 ;  /* 0x0000006e416e7221 */ /* 0x000fca0000010000 */
.L_x_5605:
[----:B------:R-:W-:-:S04]  /*1510*/  F2FP.PACK_AB R64, RZ, R110 ;  /* 0x0000006eff40723e */ /* 0x000fc800000000ff */
[----:B------:R-:W-:Y:S02]  /*1520*/  PRMT R62, R62, 0x5410, R64 ;  /* 0x000054103e3e7816 */ /* 0x000fe40000000040 */
.L_x_5606:
[----:B------:R-:W-:-:S05]  /*1530*/  HADD2.F32 R64, -RZ, R67.H0_H0 ;  /* 0x20000043ff407230 */ /* 0x000fca0000004100 */
[----:B------:R-:W-:Y:S01]  /*1540*/  FMUL.FTZ R109, R64, R117 ;  /* 0x00000075406d7220 */ /* 0x000fe20000410000 */
[----:B------:R-:W-:Y:S05]  /*1550*/  @P2 BRA `(.L_x_5607) ;  /* 0x0000002000002947 */ /* 0x000fea0003800000 */
[----:B------:R-:W-:Y:S05]  /*1560*/  @P0 BRA `(.L_x_5608) ;  /* 0x0000003000000947 */ /* 0x000fea0003800000 */
[----:B------:R-:W-:Y:S05]  /*1570*/  BRA `(.L_x_5609) ;  /* 0x0000004000007947 */ /* 0x000fea0003800000 */
.L_x_5607:
[----:B-----5:R-:W-:-:S05]  /*1580*/  HADD2.F32 R64, -RZ, R59.H0_H0 ;  /* 0x2000003bff407230 */ /* 0x020fca0000004100 */
[----:B------:R-:W-:-:S05]  /*1590*/  FADD.FTZ R109, R64, R109 ;  /* 0x0000006d406d7221 */ /* 0x000fca0000010000 */
.L_x_5608:
[----:B------:R-:W-:-:S04]  /*15a0*/  F2FP.PACK_AB R64, RZ, R109 ;  /* 0x0000006dff40723e */ /* 0x000fc800000000ff */
[----:B------:R-:W-:Y:S02]  /*15b0*/  PRMT R63, R64, 0x7610, R63 ;  /* 0x00007610403f7816 */ /* 0x000fe4000000003f */
.L_x_5609:
[----:B------:R-:W-:-:S05]  /*15c0*/  HADD2.F32 R64, -RZ, R67.H1_H1 ;  /* 0x30000043ff407230 */ /* 0x000fca0000004100 */
[----:B------:R-:W-:Y:S01]  /*15d0*/  FMUL.FTZ R111, R64, R117 ;  /* 0x00000075406f7220 */ /* 0x000fe20000410000 */
[----:B------:R-:W-:Y:S05]  /*15e0*/  @P2 BRA `(.L_x_5610) ;  /* 0x0000002000002947 */ /* 0x000fea0003800000 */
[----:B------:R-:W-:Y:S05]  /*15f0*/  @P0 BRA `(.L_x_5611) ;  /* 0x0000003000000947 */ /* 0x000fea0003800000 */
[----:B------:R-:W-:Y:S05]  /*1600*/  BRA `(.L_x_5612) ;  /* 0x0000004000007947 */ /* 0x000fea0003800000 */
.L_x_5610:
[----:B-----5:R-:W-:-:S05]  /*1610*/  HADD2.F32 R64, -RZ, R59.H1_H1 ;  /* 0x3000003bff407230 */ /* 0x020fca0000004100 */
[----:B------:R-:W-:-:S05]  /*1620*/  FADD.FTZ R111, R64, R111 ;  /* 0x0000006f406f7221 */ /* 0x000fca0000010000 */
.L_x_5611:
[----:B------:R-:W-:-:S04]  /*1630*/  F2FP.PACK_AB R64, RZ, R111 ;  /* 0x0000006fff40723e */ /* 0x000fc800000000ff */
[----:B------:R-:W-:Y:S02]  /*1640*/  PRMT R63, R63, 0x5410, R64 ;  /* 0x000054103f3f7816 */ /* 0x000fe40000000040 */
.L_x_5612:
        /* <DEDUP_REMOVED lines=13> */
.L_x_5613:
[----:B-1---5:R-:W-:-:S05]  /*1720*/  HADD2.F32 R99, -RZ, R56.H0_H0 ;  /* 0x20000038ff637230 */ /* 0x022fca0000004100 */
[----:B------:R-:W-:-:S05]  /*1730*/  FADD.FTZ R112, R99, R112 ;  /* 0x0000007063707221 */ /* 0x000fca0000010000 */
.L_x_5614:
[----:B------:R-:W-:-:S04]  /*1740*/  F2FP.PACK_AB R98, RZ, R112 ;  /* 0x00000070ff62723e */ /* 0x000fc800000000ff */
[----:B------:R-:W-:Y:S02]  /*1750*/  PRMT R60, R98, 0x7610, R60 ;  /* 0x00007610623c7816 */ /* 0x000fe4000000003c */
.L_x_5615:
[----:B------:R-:W-:-:S05]  /*1760*/  HADD2.F32 R64, -RZ, R64.H1_H1 ;  /* 0x30000040ff407230 */ /* 0x000fca0000004100 */
[----:B------:R-:W-:Y:S01]  /*1770*/  FMUL.FTZ R114, R64, R117 ;  /* 0x0000007540727220 */ /* 0x000fe20000410000 */
[----:B------:R-:W-:Y:S05]  /*1780*/  @P2 BRA `(.L_x_5616) ;  /* 0x0000002000002947 */ /* 0x000fea0003800000 */
[----:B------:R-:W-:Y:S05]  /*1790*/  @P0 BRA `(.L_x_5617) ;  /* 0x0000003000000947 */ /* 0x000fea0003800000 */
[----:B------:R-:W-:Y:S05]  /*17a0*/  BRA `(.L_x_5618) ;  /* 0x0000004000007947 */ /* 0x000fea0003800000 */
.L_x_5616:
[----:B-----5:R-:W-:-:S05]  /*17b0*/  HADD2.F32 R99, -RZ, R56.H1_H1 ;  /* 0x30000038ff637230 */ /* 0x020fca0000004100 */
[----:B------:R-:W-:-:S05]  /*17c0*/  FADD.FTZ R114, R99, R114 ;  /* 0x0000007263727221 */ /* 0x000fca0000010000 */
.L_x_5617:
[----:B------:R-:W-:-:S04]  /*17d0*/  F2FP.PACK_AB R64, RZ, R114 ;  /* 0x00000072ff40723e */ /* 0x000fc800000000ff */
[----:B------:R-:W-:Y:S02]  /*17e0*/  PRMT R60, R60, 0x5410, R64 ;  /* 0x000054103c3c7816 */ /* 0x000fe40000000040 */
.L_x_5618:
[----:B------:R-:W-:-:S05]  /*17f0*/  HADD2.F32 R64, -RZ, R65.H0_H0 ;  /* 0x20000041ff407230 */ /* 0x000fca0000004100 */
[----:B------:R-:W-:Y:S01]  /*1800*/  FMUL.FTZ R113, R64, R117 ;  /* 0x0000007540717220 */ /* 0x000fe20000410000 */
[----:B------:R-:W-:Y:S05]  /*1810*/  @P2 BRA `(.L_x_5619) ;  /* 0x0000002000002947 */ /* 0x000fea0003800000 */
[----:B------:R-:W-:Y:S05]  /*1820*/  @P0 BRA `(.L_x_5620) ;  /* 0x0000003000000947 */ /* 0x000fea0003800000 */
[----:B------:R-:W-:Y:S05]  /*1830*/  BRA `(.L_x_5621) ;  /* 0x0000004000007947 */ /* 0x000fea0003800000 */
.L_x_5619:
[----:B-----5:R-:W-:-:S05]  /*1840*/  HADD2.F32 R64, -RZ, R57.H0_H0 ;  /* 0x20000039ff407230 */ /* 0x020fca0000004100 */
[----:B------:R-:W-:-:S05]  /*1850*/  FADD.FTZ R113, R64, R113 ;  /* 0x0000007140717221 */ /* 0x000fca0000010000 */
.L_x_5620:
[----:B------:R-:W-:-:S04]  /*1860*/  F2FP.PACK_AB R64, RZ, R113 ;  /* 0x00000071ff40723e */ /* 0x000fc800000000ff */
[----:B------:R-:W-:Y:S02]  /*1870*/  PRMT R61, R64, 0x7610, R61 ;  /* 0x00007610403d7816 */ /* 0x000fe4000000003d */
.L_x_5621:
[----:B------:R-:W-:-:S05]  /*1880*/  HADD2.F32 R116, -RZ, R65.H1_H1 ;  /* 0x30000041ff747230 */ /* 0x000fca0000004100 */
[----:B------:R-:W-:Y:S01]  /*1890*/  FMUL.FTZ R116, R116, R117 ;  /* 0x0000007574747220 */ /* 0x000fe20000410000 */
[----:B------:R-:W-:Y:S05]  /*18a0*/  @P2 BRA `(.L_x_5622) ;  /* 0x0000002000002947 */ /* 0x000fea0003800000 */
[----:B------:R-:W-:Y:S05]  /*18b0*/  @P0 BRA `(.L_x_5623) ;  /* 0x0000003000000947 */ /* 0x000fea0003800000 */
[----:B------:R-:W-:Y:S05]  /*18c0*/  BRA `(.L_x_5624) ;  /* 0x0000004000007947 */ /* 0x000fea0003800000 */
.L_x_5622:
[----:B-----5:R-:W-:-:S05]  /*18d0*/  HADD2.F32 R65, -RZ, R57.H1_H1 ;  /* 0x30000039ff417230 */ /* 0x020fca0000004100 */
[----:B------:R-:W-:-:S05]  /*18e0*/  FADD.FTZ R116, R65, R116 ;  /* 0x0000007441747221 */ /* 0x000fca0000010000 */
.L_x_5623:
[----:B------:R-:W-:-:S04]  /*18f0*/  F2FP.PACK_AB R64, RZ, R116 ;  /* 0x00000074ff40723e */ /* 0x000fc800000000ff */
[----:B------:R-:W-:Y:S02]  /*1900*/  PRMT R61, R61, 0x5410, R64 ;  /* 0x000054103d3d7816 */ /* 0x000fe40000000040 */
.L_x_5624:
[----:B------:R-:W-:-:S05]  /*1910*/  HADD2.F32 R64, -RZ, R66.H0_H0 ;  /* 0x20000042ff407230 */ /* 0x000fca0000004100 */
[----:B------:R-:W-:Y:S01]  /*1920*/  FMUL.FTZ R115, R64, R117 ;  /* 0x0000007540737220 */ /* 0x000fe20000410000 */
[----:B------:R-:W-:Y:S05]  /*1930*/  @P2 BRA `(.L_x_5625) ;  /* 0x0000002000002947 */ /* 0x000fea0003800000 */
[----:B------:R-:W-:Y:S05]  /*1940*/  @P0 BRA `(.L_x_5626) ;  /* 0x0000003000000947 */ /* 0x000fea0003800000 */
[----:B------:R-:W-:Y:S05]  /*1950*/  BRA `(.L_x_5627) ;  /* 0x0000004000007947 */ /* 0x000fea0003800000 */
.L_x_5625:
[----:B-----5:R-:W-:-:S05]  /*1960*/  HADD2.F32 R64, -RZ, R58.H0_H0 ;  /* 0x2000003aff407230 */ /* 0x020fca0000004100 */
[----:B------:R-:W-:-:S05]  /*1970*/  FADD.FTZ R115, R64, R115 ;  /* 0x0000007340737221 */ /* 0x000fca0000010000 */
.L_x_5626:
[----:B------:R-:W-:-:S04]  /*1980*/  F2FP.PACK_AB R64, RZ, R115 ;  /* 0x00000073ff40723e */ /* 0x000fc800000000ff */
[----:B------:R-:W-:Y:S02]  /*1990*/  PRMT R62, R64, 0x7610, R62 ;  /* 0x00007610403e7816 */ /* 0x000fe4000000003e */
.L_x_5627:
[----:B------:R-:W-:-:S05]  /*19a0*/  HADD2.F32 R66, -RZ, R66.H1_H1 ;  /* 0x30000042ff427230 */ /* 0x000fca0000004100 */
[----:B------:R-:W-:Y:S01]  /*19b0*/  FMUL.FTZ R120, R66, R117 ;  /* 0x0000007542787220 */ /* 0x000fe20000410000 */
[----:B------:R-:W-:Y:S05]  /*19c0*/  @P2 BRA `(.L_x_5628) ;  /* 0x0000002000002947 */ /* 0x000fea0003800000 */
[----:B------:R-:W-:Y:S05]  /*19d0*/  @P0 BRA `(.L_x_5629) ;  /* 0x0000003000000947 */ /* 0x000fea0003800000 */
[----:B------:R-:W-:Y:S05]  /*19e0*/  BRA `(.L_x_5630) ;  /* 0x0000004000007947 */ /* 0x000fea0003800000 */
.L_x_5628:
[----:B-----5:R-:W-:-:S05]  /*19f0*/  HADD2.F32 R65, -RZ, R58.H1_H1 ;  /* 0x3000003aff417230 */ /* 0x020fca0000004100 */
[----:B------:R-:W-:-:S05]  /*1a00*/  FADD.FTZ R120, R65, R120 ;  /* 0x0000007841787221 */ /* 0x000fca0000010000 */
.L_x_5629:
[----:B------:R-:W-:-:S04]  /*1a10*/  F2FP.PACK_AB R64, RZ, R120 ;  /* 0x00000078ff40723e */ /* 0x000fc800000000ff */
[----:B------:R-:W-:Y:S02]  /*1a20*/  PRMT R62, R62, 0x5410, R64 ;  /* 0x000054103e3e7816 */ /* 0x000fe40000000040 */
.L_x_5630:
[----:B------:R-:W-:-:S05]  /*1a30*/  HADD2.F32 R64, -RZ, R67.H0_H0 ;  /* 0x20000043ff407230 */ /* 0x000fca0000004100 */
[----:B------:R-:W-:Y:S01]  /*1a40*/  FMUL.FTZ R119, R64, R117 ;  /* 0x0000007540777220 */ /* 0x000fe20000410000 */
[----:B------:R-:W-:Y:S05]  /*1a50*/  @P2 BRA `(.L_x_5631) ;  /* 0x0000002000002947 */ /* 0x000fea0003800000 */
[----:B------:R-:W-:Y:S05]  /*1a60*/  @P0 BRA `(.L_x_5632) ;  /* 0x0000003000000947 */ /* 0x000fea0003800000 */
[----:B------:R-:W-:Y:S05]  /*1a70*/  BRA `(.L_x_5633) ;  /* 0x0000004000007947 */ /* 0x000fea0003800000 */
.L_x_5631:
[----:B-----5:R-:W-:-:S05]  /*1a80*/  HADD2.F32 R64, -RZ, R59.H0_H0 ;  /* 0x2000003bff407230 */ /* 0x020fca0000004100 */
[----:B------:R-:W-:-:S05]  /*1a90*/  FADD.FTZ R119, R64, R119 ;  /* 0x0000007740777221 */ /* 0x000fca0000010000 */
.L_x_5632:
[----:B------:R-:W-:-:S04]  /*1aa0*/  F2FP.PACK_AB R64, RZ, R119 ;  /* 0x00000077ff40723e */ /* 0x000fc800000000ff */
[----:B------:R-:W-:Y:S02]  /*1ab0*/  PRMT R63, R64, 0x7610, R63 ;  /* 0x00007610403f7816 */ /* 0x000fe4000000003f */
.L_x_5633:
[----:B------:R-:W-:-:S05]  /*1ac0*/  HADD2.F32 R64, -RZ, R67.H1_H1 ;  /* 0x30000043ff407230 */ /* 0x000fca0000004100 */
[----:B------:R-:W-:Y:S01]  /*1ad0*/  FMUL.FTZ R121, R64, R117 ;  /* 0x0000007540797220 */ /* 0x000fe20000410000 */
[----:B------:R-:W-:Y:S05]  /*1ae0*/  @P2 BRA `(.L_x_5634) ;  /* 0x0000002000002947 */ /* 0x000fea0003800000 */
[----:B------:R-:W-:Y:S05]  /*1af0*/  @P0 BRA `(.L_x_5635) ;  /* 0x0000003000000947 */ /* 0x000fea0003800000 */
[----:B------:R-:W-:Y:S05]  /*1b00*/  BRA `(.L_x_5636) ;  /* 0x0000004000007947 */ /* 0x000fea0003800000 */
.L_x_5634:
[----:B-----5:R-:W-:-:S05]  /*1b10*/  HADD2.F32 R64, -RZ, R59.H1_H1 ;  /* 0x3000003bff407230 */ /* 0x020fca0000004100 */
[----:B------:R-:W-:-:S05]  /*1b20*/  FADD.FTZ R121, R64, R121 ;  /* 0x0000007940797221 */ /* 0x000fca0000010000 */
.L_x_5635:
[----:B------:R-:W-:-:S04]  /*1b30*/  F2FP.PACK_AB R64, RZ, R121 ;  /* 0x00000079ff40723e */ /* 0x000fc800000000ff */
[----:B------:R-:W-:Y:S02]  /*1b40*/  PRMT R63, R63, 0x5410, R64 ;  /* 0x000054103f3f7816 */ /* 0x000fe40000000040 */
.L_x_5636:
        /* <DEDUP_REMOVED lines=13> */
.L_x_5637:
[----:B-1---5:R-:W-:-:S05]  /*1c20*/  HADD2.F32 R99, -RZ, R56.H0_H0 ;  /* 0x20000038ff637230 */ /* 0x022fca0000004100 */
[----:B------:R-:W-:-:S05]  /*1c30*/  FADD.FTZ R124, R99, R124 ;  /* 0x0000007c637c7221 */ /* 0x000fca0000010000 */
.L_x_5638:
[----:B------:R-:W-:-:S04]  /*1c40*/  F2FP.PACK_AB R99, RZ, R124 ;  /* 0x0000007cff63723e */ /* 0x000fc800000000ff */
[----:B------:R-:W-:Y:S02]  /*1c50*/  PRMT R60, R99, 0x7610, R60 ;  /* 0x00007610633c7816 */ /* 0x000fe4000000003c */
.L_x_5639:
[----:B------:R-:W-:-:S05]  /*1c60*/  HADD2.F32 R64, -RZ, R64.H1_H1 ;  /* 0x30000040ff407230 */ /* 0x000fca0000004100 */
[----:B------:R-:W-:Y:S01]  /*1c70*/  FMUL.FTZ R126, R64, R117 ;  /* 0x00000075407e7220 */ /* 0x000fe20000410000 */
[----:B------:R-:W-:Y:S05]  /*1c80*/  @P2 BRA `(.L_x_5640) ;  /* 0x0000002000002947 */ /* 0x000fea0003800000 */
[----:B------:R-:W-:Y:S05]  /*1c90*/  @P0 BRA `(.L_x_5641) ;  /* 0x0000003000000947 */ /* 0x000fea0003800000 */
[----:B------:R-:W-:Y:S05]  /*1ca0*/  BRA `(.L_x_5642) ;  /* 0x0000004000007947 */ /* 0x000fea0003800000 */
.L_x_5640:
[----:B-----5:R-:W-:-:S05]  /*1cb0*/  HADD2.F32 R99, -RZ, R56.H1_H1 ;  /* 0x30000038ff637230 */ /* 0x020fca0000004100 */
[----:B------:R-:W-:-:S05]  /*1cc0*/  FADD.FTZ R126, R99, R126 ;  /* 0x0000007e637e7221 */ /* 0x000fca0000010000 */
.L_x_5641:
[----:B------:R-:W-:-:S04]  /*1cd0*/  F2FP.PACK_AB R64, RZ, R126 ;  /* 0x0000007eff40723e */ /* 0x000fc800000000ff */
[----:B------:R-:W-:Y:S02]  /*1ce0*/  PRMT R60, R60, 0x5410, R64 ;  /* 0x000054103c3c7816 */ /* 0x000fe40000000040 */
.L_x_5642:
[----:B------:R-:W-:-:S05]  /*1cf0*/  HADD2.F32 R64, -RZ, R65.H0_H0 ;  /* 0x20000041ff407230 */ /* 0x000fca0000004100 */
[----:B------:R-:W-:Y:S01]  /*1d00*/  FMUL.FTZ R125, R64, R117 ;  /* 0x00000075407d7220 */ /* 0x000fe20000410000 */
[----:B------:R-:W-:Y:S05]  /*1d10*/  @P2 BRA `(.L_x_5643) ;  /* 0x0000002000002947 */ /* 0x000fea0003800000 */
[----:B------:R-:W-:Y:S05]  /*1d20*/  @P0 BRA `(.L_x_5644) ;  /* 0x0000003000000947 */ /* 0x000fea0003800000 */
[----:B------:R-:W-:Y:S05]  /*1d30*/  BRA `(.L_x_5645) ;  /* 0x0000004000007947 */ /* 0x000fea0003800000 */
.L_x_5643:
[----:B-----5:R-:W-:-:S05]  /*1d40*/  HADD2.F32 R64, -RZ, R57.H0_H0 ;  /* 0x20000039ff407230 */ /* 0x020fca0000004100 */
[----:B------:R-:W-:-:S05]  /*1d50*/  FADD.FTZ R125, R64, R125 ;  /* 0x0000007d407d7221 */ /* 0x000fca0000010000 */
.L_x_5644:
[----:B------:R-:W-:-:S04]  /*1d60*/  F2FP.PACK_AB R64, RZ, R125 ;  /* 0x0000007dff40723e */ /* 0x000fc800000000ff */
[----:B------:R-:W-:Y:S02]  /*1d70*/  PRMT R61, R64, 0x7610, R61 ;  /* 0x00007610403d7816 */ /* 0x000fe4000000003d */
.L_x_5645:
[----:B------:R-:W-:-:S05]  /*1d80*/  HADD2.F32 R128, -RZ, R65.H1_H1 ;  /* 0x30000041ff807230 */ /* 0x000fca0000004100 */
[----:B------:R-:W-:Y:S01]  /*1d90*/  FMUL.FTZ R128, R128, R117 ;  /* 0x0000007580807220 */ /* 0x000fe20000410000 */
[----:B------:R-:W-:Y:S05]  /*1da0*/  @P2 BRA `(.L_x_5646) ;  /* 0x0000002000002947 */ /* 0x000fea0003800000 */
[----:B------:R-:W-:Y:S05]  /*1db0*/  @P0 BRA `(.L_x_5647) ;  /* 0x0000003000000947 */ /* 0x000fea0003800000 */
[----:B------:R-:W-:Y:S05]  /*1dc0*/  BRA `(.L_x_5648) ;  /* 0x0000004000007947 */ /* 0x000fea0003800000 */
.L_x_5646:
[----:B-----5:R-:W-:-:S05]  /*1dd0*/  HADD2.F32 R65, -RZ, R57.H1_H1 ;  /* 0x30000039ff417230 */ /* 0x020fca0000004100 */
[----:B------:R-:W-:-:S05]  /*1de0*/  FADD.FTZ R128, R65, R128 ;  /* 0x0000008041807221 */ /* 0x000fca0000010000 */
.L_x_5647:
[----:B------:R-:W-:-:S04]  /*1df0*/  F2FP.PACK_AB R64, RZ, R128 ;  /* 0x00000080ff40723e */ /* 0x000fc800000000ff */
[----:B------:R-:W-:Y:S02]  /*1e00*/  PRMT R61, R61, 0x5410, R64 ;  /* 0x000054103d3d7816 */ /* 0x000fe40000000040 */
.L_x_5648:
[----:B------:R-:W-:-:S05]  /*1e10*/  HADD2.F32 R64, -RZ, R66.H0_H0 ;  /* 0x20000042ff407230 */ /* 0x000fca0000004100 */
[----:B------:R-:W-:Y:S01]  /*1e20*/  FMUL.FTZ R127, R64, R117 ;  /* 0x00000075407f7220 */ /* 0x000fe20000410000 */
[----:B------:R-:W-:Y:S05]  /*1e30*/  @P2 BRA `(.L_x_5649) ;  /* 0x0000002000002947 */ /* 0x000fea0003800000 */
[----:B------:R-:W-:Y:S05]  /*1e40*/  @P0 BRA `(.L_x_5650) ;  /* 0x0000003000000947 */ /* 0x000fea0003800000 */
[----:B------:R-:W-:Y:S05]  /*1e50*/  BRA `(.L_x_5651) ;  /* 0x0000004000007947 */ /* 0x000fea0003800000 */
.L_x_5649:
[----:B-----5:R-:W-:-:S05]  /*1e60*/  HADD2.F32 R64, -RZ, R58.H0_H0 ;  /* 0x2000003aff407230 */ /* 0x020fca0000004100 */
[----:B------:R-:W-:-:S05]  /*1e70*/  FADD.FTZ R127, R64, R127 ;  /* 0x0000007f407f7221 */ /* 0x000fca0000010000 */
.L_x_5650:
[----:B------:R-:W-:-:S04]  /*1e80*/  F2FP.PACK_AB R64, RZ, R127 ;  /* 0x0000007fff40723e */ /* 0x000fc800000000ff */
[----:B------:R-:W-:Y:S02]  /*1e90*/  PRMT R62, R64, 0x7610, R62 ;  /* 0x00007610403e7816 */ /* 0x000fe4000000003e */
.L_x_5651:
[----:B------:R-:W-:-:S05]  /*1ea0*/  HADD2.F32 R66, -RZ, R66.H1_H1 ;  /* 0x30000042ff427230 */ /* 0x000fca0000004100 */
[----:B------:R-:W-:Y:S01]  /*1eb0*/  FMUL.FTZ R130, R66, R117 ;  /* 0x0000007542827220 */ /* 0x000fe20000410000 */
[----:B------:R-:W-:Y:S05]  /*1ec0*/  @P2 BRA `(.L_x_5652) ;  /* 0x0000002000002947 */ /* 0x000fea0003800000 */
[----:B------:R-:W-:Y:S05]  /*1ed0*/  @P0 BRA `(.L_x_5653) ;  /* 0x0000003000000947 */ /* 0x000fea0003800000 */
[----:B------:R-:W-:Y:S05]  /*1ee0*/  BRA `(.L_x_5654) ;  /* 0x0000004000007947 */ /* 0x000fea0003800000 */
.L_x_5652:
[----:B-----5:R-:W-:-:S05]  /*1ef0*/  HADD2.F32 R65, -RZ, R58.H1_H1 ;  /* 0x3000003aff417230 */ /* 0x020fca0000004100 */
[----:B------:R-:W-:-:S05]  /*1f00*/  FADD.FTZ R130, R65, R130 ;  /* 0x0000008241827221 */ /* 0x000fca0000010000 */
.L_x_5653:
[----:B------:R-:W-:-:S04]  /*1f10*/  F2FP.PACK_AB R64, RZ, R130 ;  /* 0x00000082ff40723e */ /* 0x000fc800000000ff */
[----:B------:R-:W-:Y:S02]  /*1f20*/  PRMT R62, R62, 0x5410, R64 ;  /* 0x000054103e3e7816 */ /* 0x000fe40000000040 */
.L_x_5654:
[----:B------:R-:W-:-:S05]  /*1f30*/  HADD2.F32 R64, -RZ, R67.H0_H0 ;  /* 0x20000043ff407230 */ /* 0x000fca0000004100 */
[----:B------:R-:W-:Y:S01]  /*1f40*/  FMUL.FTZ R129, R64, R117 ;  /* 0x0000007540817220 */ /* 0x000fe20000410000 */
[----:B------:R-:W-:Y:S05]  /*1f50*/  @P2 BRA `(.L_x_5655) ;  /* 0x0000002000002947 */ /* 0x000fea0003800000 */
[----:B------:R-:W-:Y:S05]  /*1f60*/  @P0 BRA `(.L_x_5656) ;  /* 0x0000003000000947 */ /* 0x000fea0003800000 */
[----:B------:R-:W-:Y:S05]  /*1f70*/  BRA `(.L_x_5657) ;  /* 0x0000004000007947 */ /* 0x000fea0003800000 */
.L_x_5655:
[----:B-----5:R-:W-:-:S05]  /*1f80*/  HADD2.F32 R64, -RZ, R59.H0_H0 ;  /* 0x2000003bff407230 */ /* 0x020fca0000004100 */
[----:B------:R-:W-:-:S05]  /*1f90*/  FADD.FTZ R129, R64, R129 ;  /* 0x0000008140817221 */ /* 0x000fca0000010000 */
.L_x_5656:
[----:B------:R-:W-:-:S04]  /*1fa0*/  F2FP.PACK_AB R64, RZ, R129 ;  /* 0x00000081ff40723e */ /* 0x000fc800000000ff */
[----:B------:R-:W-:Y:S02]  /*1fb0*/  PRMT R63, R64, 0x7610, R63 ;  /* 0x00007610403f7816 */ /* 0x000fe4000000003f */
.L_x_5657:
[----:B------:R-:W-:-:S05]  /*1fc0*/  HADD2.F32 R64, -RZ, R67.H1_H1 ;  /* 0x30000043ff407230 */ /* 0x000fca0000004100 */
[----:B------:R-:W-:Y:S01]  /*1fd0*/  FMUL.FTZ R131, R64, R117 ;  /* 0x0000007540837220 */ /* 0x000fe20000410000 */
[----:B------:R-:W-:Y:S05]  /*1fe0*/  @P2 BRA `(.L_x_5658) ;  /* 0x0000002000002947 */ /* 0x000fea0003800000 */
[----:B------:R-:W-:Y:S05]  /*1ff0*/  @P0 BRA `(.L_x_5659) ;  /* 0x0000003000000947 */ /* 0x000fea0003800000 */
[----:B------:R-:W-:Y:S05]  /*2000*/  BRA `(.L_x_5660) ;  /* 0x0000004000007947 */ /* 0x000fea0003800000 */
.L_x_5658:
[----:B-----5:R-:W-:-:S05]  /*2010*/  HADD2.F32 R64, -RZ, R59.H1_H1 ;  /* 0x3000003bff407230 */ /* 0x020fca0000004100 */
[----:B------:R-:W-:-:S05]  /*2020*/  FADD.FTZ R131, R64, R131 ;  /* 0x0000008340837221 */ /* 0x000fca0000010000 */
.L_x_5659:
[----:B------:R-:W-:-:S04]  /*2030*/  F2FP.PACK_AB R64, RZ, R131 ;  /* 0x00000083ff40723e */ /* 0x000fc800000000ff */
[----:B------:R-:W-:Y:S02]  /*2040*/  PRMT R63, R63, 0x5410, R64 ;  /* 0x000054103f3f7816 */ /* 0x000fe40000000040 */
.L_x_5660:
        /* <DEDUP_REMOVED lines=13> */
.L_x_5661:
[----:B-1---5:R-:W-:-:S05]  /*2120*/  HADD2.F32 R103, -RZ, R56.H0_H0 ;  /* 0x20000038ff677230 */ /* 0x022fca0000004100 */
[----:B------:R-:W-:-:S05]  /*2130*/  FADD.FTZ R134, R103, R134 ;  /* 0x0000008667867221 */ /* 0x000fca0000010000 */
.L_x_5662:
[----:B------:R-:W-:-:S04]  /*2140*/  F2FP.PACK_AB R102, RZ, R134 ;  /* 0x00000086ff66723e */ /* 0x000fc800000000ff */
[----:B------:R-:W-:Y:S02]  /*2150*/  PRMT R60, R102, 0x7610, R60 ;  /* 0x00007610663c7816 */ /* 0x000fe4000000003c */
.L_x_5663:
[----:B------:R-:W-:-:S05]  /*2160*/  HADD2.F32 R64, -RZ, R64.H1_H1 ;  /* 0x30000040ff407230 */ /* 0x000fca0000004100 */
[----:B------:R-:W-:Y:S01]  /*2170*/  FMUL.FTZ R136, R64, R117 ;  /* 0x0000007540887220 */ /* 0x000fe20000410000 */
[----:B------:R-:W-:Y:S05]  /*2180*/  @P2 BRA `(.L_x_5664) ;  /* 0x0000002000002947 */ /* 0x000fea0003800000 */
[----:B------:R-:W-:Y:S05]  /*2190*/  @P0 BRA `(.L_x_5665) ;  /* 0x0000003000000947 */ /* 0x000fea0003800000 */
[----:B------:R-:W-:Y:S05]  /*21a0*/  BRA `(.L_x_5666) ;  /* 0x0000004000007947 */ /* 0x000fea0003800000 */
.L_x_5664:
[----:B-----5:R-:W-:-:S05]  /*21b0*/  HADD2.F32 R103, -RZ, R56.H1_H1 ;  /* 0x30000038ff677230 */ /* 0x020fca0000004100 */
[----:B------:R-:W-:-:S05]  /*21c0*/  FADD.FTZ R136, R103, R136 ;  /* 0x0000008867887221 */ /* 0x000fca0000010000 */
.L_x_5665:
[----:B------:R-:W-:-:S04]  /*21d0*/  F2FP.PACK_AB R64, RZ, R136 ;  /* 0x00000088ff40723e */ /* 0x000fc800000000ff */
[----:B------:R-:W-:Y:S02]  /*21e0*/  PRMT R60, R60, 0x5410, R64 ;  /* 0x000054103c3c7816 */ /* 0x000fe40000000040 */
.L_x_5666:
[----:B------:R-:W-:-:S05]  /*21f0*/  HADD2.F32 R64, -RZ, R65.H0_H0 ;  /* 0x20000041ff407230 */ /* 0x000fca0000004100 */
[----:B------:R-:W-:Y:S01]  /*2200*/  FMUL.FTZ R135, R64, R117 ;  /* 0x0000007540877220 */ /* 0x000fe20000410000 */
[----:B------:R-:W-:Y:S05]  /*2210*/  @P2 BRA `(.L_x_5667) ;  /* 0x0000002000002947 */ /* 0x000fea0003800000 */
[----:B------:R-:W-:Y:S05]  /*2220*/  @P0 BRA `(.L_x_5668) ;  /* 0x0000003000000947 */ /* 0x000fea0003800000 */
[----:B------:R-:W-:Y:S05]  /*2230*/  BRA `(.L_x_5669) ;  /* 0x0000004000007947 */ /* 0x000fea0003800000 */
.L_x_5667:
[----:B-----5:R-:W-:-:S05]  /*2240*/  HADD2.F32 R64, -RZ, R57.H0_H0 ;  /* 0x20000039ff407230 */ /* 0x020fca0000004100 */
[----:B------:R-:W-:-:S05]  /*2250*/  FADD.FTZ R135, R64, R135 ;  /* 0x0000008740877221 */ /* 0x000fca0000010000 */
.L_x_5668:
[----:B------:R-:W-:-:S04]  /*2260*/  F2FP.PACK_AB R64, RZ, R135 ;  /* 0x00000087ff40723e */ /* 0x000fc800000000ff */
[----:B------:R-:W-:Y:S02]  /*2270*/  PRMT R61, R64, 0x7610, R61 ;  /* 0x00007610403d7816 */ /* 0x000fe4000000003d */
.L_x_5669:
[----:B------:R-:W-:-:S05]  /*2280*/  HADD2.F32 R138, -RZ, R65.H1_H1 ;  /* 0x30000041ff8a7230 */ /* 0x000fca0000004100 */
[----:B------:R-:W-:Y:S01]  /*2290*/  FMUL.FTZ R138, R138, R117 ;  /* 0x000000758a8a7220 */ /* 0x000fe20000410000 */
[----:B------:R-:W-:Y:S05]  /*22a0*/  @P2 BRA `(.L_x_5670) ;  /* 0x0000002000002947 */ /* 0x000fea0003800000 */
[----:B------:R-:W-:Y:S05]  /*22b0*/  @P0 BRA `(.L_x_5671) ;  /* 0x0000003000000947 */ /* 0x000fea0003800000 */
[----:B------:R-:W-:Y:S05]  /*22c0*/  BRA `(.L_x_5672) ;  /* 0x0000004000007947 */ /* 0x000fea0003800000 */
.L_x_5670:
[----:B-----5:R-:W-:-:S05]  /*22d0*/  HADD2.F32 R65, -RZ, R57.H1_H1 ;  /* 0x30000039ff417230 */ /* 0x020fca0000004100 */
[----:B------:R-:W-:-:S05]  /*22e0*/  FADD.FTZ R138, R65, R138 ;  /* 0x0000008a418a7221 */ /* 0x000fca0000010000 */
.L_x_5671:
[----:B------:R-:W-:-:S04]  /*22f0*/  F2FP.PACK_AB R64, RZ, R138 ;  /* 0x0000008aff40723e */ /* 0x000fc800000000ff */
[----:B------:R-:W-:Y:S02]  /*2300*/  PRMT R61, R61, 0x5410, R64 ;  /* 0x000054103d3d7816 */ /* 0x000fe40000000040 */
.L_x_5672:
[----:B------:R-:W-:-:S05]  /*2310*/  HADD2.F32 R64, -RZ, R66.H0_H0 ;  /* 0x20000042ff407230 */ /* 0x000fca0000004100 */
[----:B------:R-:W-:Y:S01]  /*2320*/  FMUL.FTZ R137, R64, R117 ;  /* 0x0000007540897220 */ /* 0x000fe20000410000 */
[----:B------:R-:W-:Y:S05]  /*2330*/  @P2 BRA `(.L_x_5673) ;  /* 0x0000002000002947 */ /* 0x000fea0003800000 */
[----:B------:R-:W-:Y:S05]  /*2340*/  @P0 BRA `(.L_x_5674) ;  /* 0x0000003000000947 */ /* 0x000fea0003800000 */
[----:B------:R-:W-:Y:S05]  /*2350*/  BRA `(.L_x_5675) ;  /* 0x0000004000007947 */ /* 0x000fea0003800000 */
.L_x_5673:
[----:B-----5:R-:W-:-:S05]  /*2360*/  HADD2.F32 R64, -RZ, R58.H0_H0 ;  /* 0x2000003aff407230 */ /* 0x020fca0000004100 */
[----:B------:R-:W-:-:S05]  /*2370*/  FADD.FTZ R137, R64, R137 ;  /* 0x0000008940897221 */ /* 0x000fca0000010000 */
.L_x_5674:
[----:B------:R-:W-:-:S04]  /*2380*/  F2FP.PACK_AB R64, RZ, R137 ;  /* 0x00000089ff40723e */ /* 0x000fc800000000ff */
[----:B------:R-:W-:Y:S02]  /*2390*/  PRMT R62, R64, 0x7610, R62 ;  /* 0x00007610403e7816 */ /* 0x000fe4000000003e */
.L_x_5675:
[----:B------:R-:W-:-:S05]  /*23a0*/  HADD2.F32 R66, -RZ, R66.H1_H1 ;  /* 0x30000042ff427230 */ /* 0x000fca0000004100 */
[----:B------:R-:W-:Y:S01]  /*23b0*/  FMUL.FTZ R140, R66, R117 ;  /* 0x00000075428c7220 */ /* 0x000fe20000410000 */
[----:B------:R-:W-:Y:S05]  /*23c0*/  @P2 BRA `(.L_x_5676) ;  /* 0x0000002000002947 */ /* 0x000fea0003800000 */
[----:B------:R-:W-:Y:S05]  /*23d0*/  @P0 BRA `(.L_x_5677) ;  /* 0x0000003000000947 */ /* 0x000fea0003800000 */
[----:B------:R-:W-:Y:S05]  /*23e0*/  BRA `(.L_x_5678) ;  /* 0x0000004000007947 */ /* 0x000fea0003800000 */
.L_x_5676:
[----:B-----5:R-:W-:-:S05]  /*23f0*/  HADD2.F32 R65, -RZ, R58.H1_H1 ;  /* 0x3000003aff417230 */ /* 0x020fca0000004100 */
[----:B------:R-:W-:-:S05]  /*2400*/  FADD.FTZ R140, R65, R140 ;  /* 0x0000008c418c7221 */ /* 0x000fca0000010000 */
.L_x_5677:
[----:B------:R-:W-:-:S04]  /*2410*/  F2FP.PACK_AB R64, RZ, R140 ;  /* 0x0000008cff40723e */ /* 0x000fc800000000ff */
[----:B------:R-:W-:Y:S02]  /*2420*/  PRMT R62, R62, 0x5410, R64 ;  /* 0x000054103e3e7816 */ /* 0x000fe40000000040 */
.L_x_5678:
[----:B------:R-:W-:-:S05]  /*2430*/  HADD2.F32 R64, -RZ, R67.H0_H0 ;  /* 0x20000043ff407230 */ /* 0x000fca0000004100 */
[----:B------:R-:W-:Y:S01]  /*2440*/  FMUL.FTZ R139, R64, R117 ;  /* 0x00000075408b7220 */ /* 0x000fe20000410000 */
[----:B------:R-:W-:Y:S05]  /*2450*/  @P2 BRA `(.L_x_5679) ;  /* 0x0000002000002947 */ /* 0x000fea0003800000 */
[----:B------:R-:W-:Y:S05]  /*2460*/  @P0 BRA `(.L_x_5680) ;  /* 0x0000003000000947 */ /* 0x000fea0003800000 */
[----:B------:R-:W-:Y:S05]  /*2470*/  BRA `(.L_x_5681) ;  /* 0x0000004000007947 */ /* 0x000fea0003800000 */
.L_x_5679:
[----:B-----5:R-:W-:-:S05]  /*2480*/  HADD2.F32 R64, -RZ, R59.H0_H0 ;  /* 0x2000003bff407230 */ /* 0x020fca0000004100 */
[----:B------:R-:W-:-:S05]  /*2490*/  FADD.FTZ R139, R64, R139 ;  /* 0x0000008b408b7221 */ /* 0x000fca0000010000 */
.L_x_5680:
[----:B------:R-:W-:-:S04]  /*24a0*/  F2FP.PACK_AB R64, RZ, R139 ;  /* 0x0000008bff40723e */ /* 0x000fc800000000ff */
[----:B------:R-:W-:Y:S02]  /*24b0*/  PRMT R63, R64, 0x7610, R63 ;  /* 0x00007610403f7816 */ /* 0x000fe4000000003f */
.L_x_5681:
[----:B------:R-:W-:-:S05]  /*24c0*/  HADD2.F32 R64, -RZ, R67.H1_H1 ;  /* 0x30000043ff407230 */ /* 0x000fca0000004100 */
[----:B------:R-:W-:Y:S01]  /*24d0*/  FMUL.FTZ R141, R64, R117 ;  /* 0x00000075408d7220 */ /* 0x000fe20000410000 */
[----:B------:R-:W-:Y:S05]  /*24e0*/  @P2 BRA `(.L_x_5682) ;  /* 0x0000002000002947 */ /* 0x000fea0003800000 */
[----:B------:R-:W-:Y:S05]  /*24f0*/  @P0 BRA `(.L_x_5683) ;  /* 0x0000003000000947 */ /* 0x000fea0003800000 */
[----:B------:R-:W-:Y:S05]  /*2500*/  BRA `(.L_x_5684) ;  /* 0x0000004000007947 */ /* 0x000fea0003800000 */
.L_x_5682:
[----:B-----5:R-:W-:-:S05]  /*2510*/  HADD2.F32 R64, -RZ, R59.H1_H1 ;  /* 0x3000003bff407230 */ /* 0x020fca0000004100 */
[----:B------:R-:W-:-:S05]  /*2520*/  FADD.FTZ R141, R64, R141 ;  /* 0x0000008d408d7221 */ /* 0x000fca0000010000 */
.L_x_5683:
[----:B------:R-:W-:-:S04]  /*2530*/  F2FP.PACK_AB R64, RZ, R141 ;  /* 0x0000008dff40723e */ /* 0x000fc800000000ff */
[----:B------:R-:W-:Y:S02]  /*2540*/  PRMT R63, R63, 0x5410, R64 ;  /* 0x000054103f3f7816 */ /* 0x000fe40000000040 */
.L_x_5684:
[C---:B------:R-:W-:Y:S02]  /*2550*/  @P0 IADD3 R65, R68.reuse, 0x280, RZ ;  /* 0x0000028044410810 */ /* 0x040fe40007ffe0ff */
[----:B------:R-:W-:-:S03]  /*2560*/  IADD3 R118, R68, 0x300, RZ ;  /* 0x0000030044767810 */ /* 0x000fc60007ffe0ff */
[----:B------:R-:W-:-:S05]  /*2570*/  @P0 IMAD.WIDE.U32 R64, R65, R156, c[0x0][0x188] ;  /* 0x0000620041400625 */ /* 0x000fca00078e009c */
[----:B------:R0:W-:Y:S02]  /*2580*/  @P0 STG.E.128 [R64.64], R60 ;  /* 0x0000003c40000986 */ /* 0x0001e4000c101d04 */
[----:B0-----:R-:W-:-:S06]  /*2590*/  IMAD.WIDE.U32 R64, R118, R156, c[0x0][0x170] ;  /* 0x00005c0076407625 */ /* 0x001fcc00078e009c */
[----:B------:R-:W2:Y:S01]  /*25a0*/  LDG.E.128 R64, [R64.64] ;  /* 0x0000000440407981 */ /* 0x000ea2000c1e1d00 */
[----:B------:R-:W-:-:S05]  /*25b0*/  @P1 IMAD.WIDE.U32 R102, R118, R156, c[0x0][0x180] ;  /* 0x0000600076661625 */ /* 0x000fca00078e009c */
[----:B-----5:R0:W5:Y:S01]  /*25c0*/  @P1 LDG.E.128 R56, [R102.64] ;  /* 0x0000000466381981 */ /* 0x020162000c1e1d00 */
[----:B--2---:R-:W-:-:S05]  /*25d0*/  HADD2.F32 R144, -RZ, R64.H0_H0 ;  /* 0x20000040ff907230 */ /* 0x004fca0000004100 */
[----:B0-----:R-:W-:Y:S01]  /*25e0*/  FMUL.FTZ R102, R144, R117 ;  /* 0x0000007590667220 */ /* 0x001fe20000410000 */
[----:B------:R-:W-:Y:S05]  /*25f0*/  @P2 BRA `(.L_x_5685) ;  /* 0x0000002000002947 */ /* 0x000fea0003800000 */
[----:B------:R-:W-:Y:S05]  /*2600*/  @P0 BRA `(.L_x_5686) ;  /* 0x0000003000000947 */ /* 0x000fea0003800000 */
[----:B------:R-:W-:Y:S05]  /*2610*/  BRA `(.L_x_5687) ;  /* 0x0000004000007947 */ /* 0x000fea0003800000 */
.L_x_5685:
[----:B-----5:R-:W-:-:S05]  /*2620*/  HADD2.F32 R103, -RZ, R56.H0_H0 ;  /* 0x20000038ff677230 */ /* 0x020fca0000004100 */
[----:B------:R-:W-:-:S05]  /*2630*/  FADD.FTZ R102, R103, R102 ;  /* 0x0000006667667221 */ /* 0x000fca0000010000 */
.L_x_5686:
[----:B------:R-:W-:-:S04]  /*2640*/  F2FP.PACK_AB R103, RZ, R102 ;  /* 0x00000066ff67723e */ /* 0x000fc800000000ff */
[----:B------:R-:W-:Y:S02]  /*2650*/  PRMT R60, R103, 0x7610, R60 ;  /* 0x00007610673c7816 */ /* 0x000fe4000000003c */
.L_x_5687:
[----:B------:R-:W-:-:S05]  /*2660*/  HADD2.F32 R64, -RZ, R64.H1_H1 ;  /* 0x30000040ff407230 */ /* 0x000fca0000004100 */
[----:B------:R-:W-:Y:S01]  /*2670*/  FMUL.FTZ R144, R64, R117 ;  /* 0x0000007540907220 */ /* 0x000fe20000410000 */
[----:B------:R-:W-:Y:S05]  /*2680*/  @P2 BRA `(.L_x_5688) ;  /* 0x0000002000002947 */ /* 0x000fea0003800000 */
[----:B------:R-:W-:Y:S05]  /*2690*/  @P0 BRA `(.L_x_5689) ;  /* 0x0000003000000947 */ /* 0x000fea0003800000 */
[----:B------:R-:W-:Y:S05]  /*26a0*/  BRA `(.L_x_5690) ;  /* 0x0000004000007947 */ /* 0x000fea0003800000 */
.L_x_5688:
[----:B-----5:R-:W-:-:S05]  /*26b0*/  HADD2.F32 R103, -RZ, R56.H1_H1 ;  /* 0x30000038ff677230 */ /* 0x020fca0000004100 */
[----:B------:R-:W-:-:S05]  /*26c0*/  FADD.FTZ R144, R103, R144 ;  /* 0x0000009067907221 */ /* 0x000fca0000010000 */
.L_x_5689:
[----:B------:R-:W-:-:S04]  /*26d0*/  F2FP.PACK_AB R64, RZ, R144 ;  /* 0x00000090ff40723e */ /* 0x000fc800000000ff */
[----:B------:R-:W-:Y:S02]  /*26e0*/  PRMT R60, R60, 0x5410, R64 ;  /* 0x000054103c3c7816 */ /* 0x000fe40000000040 */
.L_x_5690:
[----:B------:R-:W-:-:S05]  /*26f0*/  HADD2.F32 R64, -RZ, R65.H0_H0 ;  /* 0x20000041ff407230 */ /* 0x000fca0000004100 */
[----:B------:R-:W-:Y:S01]  /*2700*/  FMUL.FTZ R103, R64, R117 ;  /* 0x0000007540677220 */ /* 0x000fe20000410000 */
[----:B------:R-:W-:Y:S05]  /*2710*/  @P2 BRA `(.L_x_5691) ;  /* 0x0000002000002947 */ /* 0x000fea0003800000 */
[----:B------:R-:W-:Y:S05]  /*2720*/  @P0 BRA `(.L_x_5692) ;  /* 0x0000003000000947 */ /* 0x000fea0003800000 */
[----:B------:R-:W-:Y:S05]  /*2730*/  BRA `(.L_x_5693) ;  /* 0x0000004000007947 */ /* 0x000fea0003800000 */
.L_x_5691:
[----:B-----5:R-:W-:-:S05]  /*2740*/  HADD2.F32 R64, -RZ, R57.H0_H0 ;  /* 0x20000039ff407230 */ /* 0x020fca0000004100 */
[----:B------:R-:W-:-:S05]  /*2750*/  FADD.FTZ R103, R64, R103 ;  /* 0x0000006740677221 */ /* 0x000fca0000010000 */
.L_x_5692:
[----:B------:R-:W-:-:S04]  /*2760*/  F2FP.PACK_AB R64, RZ, R103 ;  /* 0x00000067ff40723e */ /* 0x000fc800000000ff */
[----:B------:R-:W-:Y:S02]  /*2770*/  PRMT R61, R64, 0x7610, R61 ;  /* 0x00007610403d7816 */ /* 0x000fe4000000003d */
.L_x_5693:
[----:B------:R-:W-:-:S05]  /*2780*/  HADD2.F32 R146, -RZ, R65.H1_H1 ;  /* 0x30000041ff927230 */ /* 0x000fca0000004100 */
[----:B------:R-:W-:Y:S01]  /*2790*/  FMUL.FTZ R146, R146, R117 ;  /* 0x0000007592927220 */ /* 0x000fe20000410000 */
[----:B------:R-:W-:Y:S05]  /*27a0*/  @P2 BRA `(.L_x_5694) ;  /* 0x0000002000002947 */ /* 0x000fea0003800000 */
[----:B------:R-:W-:Y:S05]  /*27b0*/  @P0 BRA `(.L_x_5695) ;  /* 0x0000003000000947 */ /* 0x000fea0003800000 */
[----:B------:R-:W-:Y:S05]  /*27c0*/  BRA `(.L_x_5696) ;  /* 0x0000004000007947 */ /* 0x000fea0003800000 */
.L_x_5694:
[----:B-----5:R-:W-:-:S05]  /*27d0*/  HADD2.F32 R65, -RZ, R57.H1_H1 ;  /* 0x30000039ff417230 */ /* 0x020fca0000004100 */
[----:B------:R-:W-:-:S05]  /*27e0*/  FADD.FTZ R146, R65, R146 ;  /* 0x0000009241927221 */ /* 0x000fca0000010000 */
.L_x_5695:
[----:B------:R-:W-:-:S04]  /*27f0*/  F2FP.PACK_AB R64, RZ, R146 ;  /* 0x00000092ff40723e */ /* 0x000fc800000000ff */
[----:B------:R-:W-:Y:S02]  /*2800*/  PRMT R61, R61, 0x5410, R64 ;  /* 0x000054103d3d7816 */ /* 0x000fe40000000040 */
.L_x_5696:
[----:B------:R-:W-:-:S05]  /*2810*/  HADD2.F32 R64, -RZ, R66.H0_H0 ;  /* 0x20000042ff407230 */ /* 0x000fca0000004100 */
[----:B------:R-:W-:Y:S01]  /*2820*/  FMUL.FTZ R145, R64, R117 ;  /* 0x0000007540917220 */ /* 0x000fe20000410000 */
[----:B------:R-:W-:Y:S05]  /*2830*/  @P2 BRA `(.L_x_5697) ;  /* 0x0000002000002947 */ /* 0x000fea0003800000 */
[----:B------:R-:W-:Y:S05]  /*2840*/  @P0 BRA `(.L_x_5698) ;  /* 0x0000003000000947 */ /* 0x000fea0003800000 */
[----:B------:R-:W-:Y:S05]  /*2850*/  BRA `(.L_x_5699) ;  /* 0x0000004000007947 */ /* 0x000fea0003800000 */
.L_x_5697:
[----:B-----5:R-:W-:-:S05]  /*2860*/  HADD2.F32 R64, -RZ, R58.H0_H0 ;  /* 0x2000003aff407230 */ /* 0x020fca0000004100 */
[----:B------:R-:W-:-:S05]  /*2870*/  FADD.FTZ R145, R64, R145 ;  /* 0x0000009140917221 */ /* 0x000fca0000010000 */
.L_x_5698:
[----:B------:R-:W-:-:S04]  /*2880*/  F2FP.PACK_AB R64, RZ, R145 ;  /* 0x00000091ff40723e */ /* 0x000fc800000000ff */
[----:B------:R-:W-:Y:S02]  /*2890*/  PRMT R62, R64, 0x7610, R62 ;  /* 0x00007610403e7816 */ /* 0x000fe4000000003e */
.L_x_5699:
[----:B------:R-:W-:-:S05]  /*28a0*/  HADD2.F32 R66, -RZ, R66.H1_H1 ;  /* 0x30000042ff427230 */ /* 0x000fca0000004100 */
[----:B------:R-:W-:Y:S01]  /*28b0*/  FMUL.FTZ R147, R66, R117 ;  /* 0x0000007542937220 */ /* 0x000fe20000410000 */
[----:B------:R-:W-:Y:S05]  /*28c0*/  @P2 BRA `(.L_x_5700) ;  /* 0x0000002000002947 */ /* 0x000fea0003800000 */
[----:B------:R-:W-:Y:S05]  /*28d0*/  @P0 BRA `(.L_x_5701) ;  /* 0x0000003000000947 */ /* 0x000fea0003800000 */
[----:B------:R-:W-:Y:S05]  /*28e0*/  BRA `(.L_x_5702) ;  /* 0x0000004000007947 */ /* 0x000fea0003800000 */
.L_x_5700:
[----:B-----5:R-:W-:-:S05]  /*28f0*/  HADD2.F32 R64, -RZ, R58.H1_H1 ;  /* 0x3000003aff407230 */ /* 0x020fca0000004100 */
[----:B------:R-:W-:-:S05]  /*2900*/  FADD.FTZ R147, R64, R147 ;  /* 0x0000009340937221 */ /* 0x000fca0000010000 */
.L_x_5701:
[----:B------:R-:W-:-:S04]  /*2910*/  F2FP.PACK_AB R64, RZ, R147 ;  /* 0x00000093ff40723e */ /* 0x000fc800000000ff */
[----:B------:R-:W-:Y:S02]  /*2920*/  PRMT R62, R62, 0x5410, R64 ;  /* 0x000054103e3e7816 */ /* 0x000fe40000000040 */
.L_x_5702:
[----:B------:R-:W-:-:S05]  /*2930*/  HADD2.F32 R148, -RZ, R67.H0_H0 ;  /* 0x20000043ff947230 */ /* 0x000fca0000004100 */
[----:B------:R-:W-:Y:S01]  /*2940*/  FMUL.FTZ R148, R148, R117 ;  /* 0x0000007594947220 */ /* 0x000fe20000410000 */
[----:B------:R-:W-:Y:S05]  /*2950*/  @P2 BRA `(.L_x_5703) ;  /* 0x0000002000002947 */ /* 0x000fea0003800000 */
[----:B------:R-:W-:Y:S05]  /*2960*/  @P0 BRA `(.L_x_5704) ;  /* 0x0000003000000947 */ /* 0x000fea0003800000 */
[----:B------:R-:W-:Y:S05]  /*2970*/  BRA `(.L_x_5705) ;  /* 0x0000004000007947 */ /* 0x000fea0003800000 */
.L_x_5703:
[----:B-----5:R-:W-:-:S05]  /*2980*/  HADD2.F32 R65, -RZ, R59.H0_H0 ;  /* 0x2000003bff417230 */ /* 0x020fca0000004100 */
[----:B------:R-:W-:-:S05]  /*2990*/  FADD.FTZ R148, R65, R148 ;  /* 0x0000009441947221 */ /* 0x000fca0000010000 */
.L_x_5704:
[----:B------:R-:W-:-:S04]  /*29a0*/  F2FP.PACK_AB R64, RZ, R148 ;  /* 0x00000094ff40723e */ /* 0x000fc800000000ff */
[----:B------:R-:W-:Y:S02]  /*29b0*/  PRMT R63, R64, 0x7610, R63 ;  /* 0x00007610403f7816 */ /* 0x000fe4000000003f */
.L_x_5705:
[----:B------:R-:W-:-:S05]  /*29c0*/  HADD2.F32 R64, -RZ, R67.H1_H1 ;  /* 0x30000043ff407230 */ /* 0x000fca0000004100 */
[----:B------:R-:W-:Y:S01]  /*29d0*/  FMUL.FTZ R117, R64, R117 ;  /* 0x0000007540757220 */ /* 0x000fe20000410000 */
[----:B------:R-:W-:Y:S05]  /*29e0*/  @P2 BRA `(.L_x_5706) ;  /* 0x0000002000002947 */ /* 0x000fea0003800000 */
[----:B------:R-:W-:Y:S05]  /*29f0*/  @P0 BRA `(.L_x_5707) ;  /* 0x0000003000000947 */ /* 0x000fea0003800000 */
[----:B------:R-:W-:Y:S05]  /*2a00*/  BRA `(.L_x_5708) ;  /* 0x0000004000007947 */ /* 0x000fea0003800000 */
.L_x_5706:
[----:B-----5:R-:W-:-:S05]  /*2a10*/  HADD2.F32 R64, -RZ, R59.H1_H1 ;  /* 0x3000003bff407230 */ /* 0x020fca0000004100 */
[----:B------:R-:W-:-:S05]  /*2a20*/  FADD.FTZ R117, R64, R117 ;  /* 0x0000007540757221 */ /* 0x000fca0000010000 */
.L_x_5707:
[----:B------:R-:W-:-:S04]  /*2a30*/  F2FP.PACK_AB R64, RZ, R117 ;  /* 0x00000075ff40723e */ /* 0x000fc800000000ff */
[----:B------:R-:W-:Y:S02]  /*2a40*/  PRMT R63, R63, 0x5410, R64 ;  /* 0x000054103f3f7816 */ /* 0x000fe40000000040 */
.L_x_5708:
        /* <DEDUP_REMOVED lines=66> */
.L_x_5713:
        /* <DEDUP_REMOVED lines=132> */
.L_x_5714:
[----:B------:R-:W-:Y:S01]  /*36b0*/  SHF.R.U32.HI R66, RZ, 0x5, R163 ;  /* 0x00000005ff427819 */ /* 0x000fe200000116a3 */
[----:B-1----:R-:W-:Y:S01]  /*36c0*/  FADD.FTZ R65, R65, R162 ;  /* 0x000000a241417221 */ /* 0x002fe20000010000 */
[----:B------:R-:W-:Y:S01]  /*36d0*/  WARPSYNC 0xffffffff ;  /* 0xffffffff00007948 */ /* 0x000fe20003800000 */
[----:B------:R-:W-:Y:S01]  /*36e0*/  LOP3.LUT R165, R163, 0x1f, RZ, 0xc0, !PT ;  /* 0x0000001fa3a57812 */ /* 0x000fe200078ec0ff */
[----:B0-----:R-:W-:Y:S01]  /*36f0*/  HFMA2.MMA R162, -RZ, RZ, 0, 0 ;  /* 0x00000000ffa27435 */ /* 0x001fe200000001ff */
        /* <DEDUP_REMOVED lines=10> */
[----:B------:R0:W-:Y:S01]  /*37a0*/  I2F R165, R162 ;  /* 0x000000a200a57306 */ /* 0x0001e20000201400 */
[----:B------:R-:W1:Y:S04]  /*37b0*/  SHFL.DOWN PT, R156, R162, 0x2, 0x1f ;  /* 0x08401f00a29c7f89 */ /* 0x000e6800000e0000 */
[----:B------:R-:W2:Y:S01]  /*37c0*/  @!P2 LDS.64 R64, [R164.X8] ;  /* 0x00000000a440a984 */ /* 0x000ea20000008a00 */
[----:B------:R-:W-:Y:S02]  /*37d0*/  LOP3.LUT P2, RZ, R66, 0x1f, R163, 0xf8, !PT ;  /* 0x0000001f42ff7812 */ /* 0x000fe4000784f8a3 */
[----:B-1----:R-:W-:Y:S02]  /*37e0*/  IADD3 R66, R156, R162, RZ ;  /* 0x000000a29c427210 */ /* 0x002fe40007ffe0ff */
[----:B------:R-:W1:Y:S03]  /*37f0*/  I2F R156, R156 ;  /* 0x0000009c009c7306 */ /* 0x000e660000201400 */
[----:B0-----:R-:W-:Y:S04]  /*3800*/  SHFL.DOWN PT, R162, R66, 0x1, 0x1f ;  /* 0x08201f0042a27f89 */ /* 0x001fe800000e0000 */
[----:B--2---:R-:W0:Y:S02]  /*3810*/  SHFL.DOWN PT, R108, R64, 0x2, 0x1f ;  /* 0x08401f00406c7f89 */ /* 0x004e2400000e0000 */
[----:B0-----:R-:W-:-:S02]  /*3820*/  FADD.FTZ R67, -R108, R64 ;  /* 0x000000406c437221 */ /* 0x001fc40000010100 */
[----:B-1----:R-:W-:Y:S02]  /*3830*/  FMUL.FTZ R108, R108, R156 ;  /* 0x0000009c6c6c7220 */ /* 0x002fe40000410000 */
[----:B------:R-:W-:-:S04]  /*3840*/  FMUL.FTZ R67, R67, R67 ;  /* 0x0000004343437220 */ /* 0x000fc80000410000 */
[----:B------:R-:W-:Y:S02]  /*3850*/  FMUL.FTZ R67, R67, R165 ;  /* 0x000000a543437220 */ /* 0x000fe40000410000 */
[----:B------:R-:W-:Y:S02]  /*3860*/  FFMA.FTZ R165, R165, R64, R108 ;  /* 0x00000040a5a57223 */ /* 0x000fe4000001006c */
[----:B------:R-:W0:Y:S01]  /*3870*/  SHFL.DOWN PT, R108, R65, 0x2, 0x1f ;  /* 0x08401f00416c7f89 */ /* 0x000e2200000e0000 */
[----:B------:R-:W1:Y:S01]  /*3880*/  I2F R64, R66 ;  /* 0x0000004200407306 */ /* 0x000e620000201400 */
[----:B------:R-:W-:Y:S01]  /*3890*/  FMUL.FTZ R67, R67, R156 ;  /* 0x0000009c43437220 */ /* 0x000fe20000410000 */
[----:B------:R-:W-:-:S06]  /*38a0*/  IADD3 R156, R66, R162, RZ ;  /* 0x000000a2429c7210 */ /* 0x000fcc0007ffe0ff */
[----:B------:R-:W-:Y:S08]  /*38b0*/  I2F R162, R162 ;  /* 0x000000a200a27306 */ /* 0x000ff00000201400 */
[----:B------:R-:W2:Y:S01]  /*38c0*/  I2F R156, R156 ;  /* 0x0000009c009c7306 */ /* 0x000ea20000201400 */
[----:B0-----:R-:W-:-:S07]  /*38d0*/  FADD.FTZ R164, R108, R65 ;  /* 0x000000416ca47221 */ /* 0x001fce0000010000 */
[----:B-1----:R-:W0:Y:S08]  /*38e0*/  MUFU.RCP R108, R64 ;  /* 0x00000040006c7308 */ /* 0x002e300000001000 */
[----:B--2---:R-:W1:Y:S01]  /*38f0*/  MUFU.RCP R66, R156 ;  /* 0x0000009c00427308 */ /* 0x004e620000001000 */
[C---:B0-----:R-:W-:Y:S02]  /*3900*/  FMUL.FTZ R165, R108.reuse, R165 ;  /* 0x000000a56ca57220 */ /* 0x041fe40000410000 */
[----:B------:R-:W-:-:S03]  /*3910*/  FFMA.FTZ R67, R108, R67, R164 ;  /* 0x000000436c437223 */ /* 0x000fc600000100a4 */
[----:B------:R-:W0:Y:S02]  /*3920*/  SHFL.DOWN PT, R108, R165, 0x1, 0x1f ;  /* 0x08201f00a56c7f89 */ /* 0x000e2400000e0000 */
[----:B0-----:R-:W-:Y:S02]  /*3930*/  FADD.FTZ R164, R165, -R108 ;  /* 0x8000006ca5a47221 */ /* 0x001fe40000010000 */
[----:B------:R-:W-:Y:S02]  /*3940*/  FMUL.FTZ R108, R108, R162 ;  /* 0x000000a26c6c7220 */ /* 0x000fe40000410000 */
[----:B------:R-:W-:Y:S01]  /*3950*/  FMUL.FTZ R65, R164, R164 ;  /* 0x000000a4a4417220 */ /* 0x000fe20000410000 */
[----:B------:R-:W-:Y:S01]  /*3960*/  HADD2.F32 R164, -RZ, R55.H1_H1 ;  /* 0x30000037ffa47230 */ /* 0x000fe20000004100 */
[C---:B------:R-:W-:Y:S02]  /*3970*/  FFMA.FTZ R108, R64.reuse, R165, R108 ;  /* 0x000000a5406c7223 */ /* 0x040fe4000001006c */
[----:B------:R-:W-:-:S02]  /*3980*/  FMUL.FTZ R65, R64, R65 ;  /* 0x0000004140417220 */ /* 0x000fc40000410000 */
[----:B------:R-:W0:Y:S01]  /*3990*/  SHFL.DOWN PT, R64, R67, 0x1, 0x1f ;  /* 0x08201f0043407f89 */ /* 0x000e2200000e0000 */
[----:B-1----:R-:W-:Y:S02]  /*39a0*/  FMUL.FTZ R108, R66, R108 ;  /* 0x0000006c426c7220 */ /* 0x002fe40000410000 */
[----:B------:R-:W-:-:S03]  /*39b0*/  FMUL.FTZ R65, R65, R162 ;  /* 0x000000a241417220 */ /* 0x000fc60000410000 */
[----:B------:R-:W1:Y:S01]  /*39c0*/  SHFL.IDX PT, R165, R108, RZ, 0x1f ;  /* 0x00001fff6ca57589 */ /* 0x000e6200000e0000 */
[----:B0-----:R-:W-:Y:S01]  /*39d0*/  FADD.FTZ R64, R67, R64 ;  /* 0x0000004043407221 */ /* 0x001fe20000010000 */
[----:B------:R-:W-:-:S03]  /*39e0*/  MOV R67, c[0x0][0x1e0] ;  /* 0x0000780000437a02 */ /* 0x000fc60000000f00 */
[----:B------:R-:W-:Y:S01]  /*39f0*/  FFMA.FTZ R66, R66, R65, R64 ;  /* 0x0000004142427223 */ /* 0x000fe20000010040 */
[----:B------:R-:W-:Y:S01]  /*3a00*/  @!P2 MOV R64, 0x4 ;  /* 0x000000040040a802 */ /* 0x000fe20000000f00 */
[----:B-1----:R-:W-:-:S04]  /*3a10*/  FMUL.FTZ R156, R165, R165 ;  /* 0x000000a5a59c7220 */ /* 0x002fc80000410000 */
[----:B------:R-:W0:Y:S01]  /*3a20*/  SHFL.IDX PT, R66, R66, RZ, 0x1f ;  /* 0x00001fff42427589 */ /* 0x000e2200000e0000 */
[----:B------:R-:W-:Y:S01]  /*3a30*/  FSEL R156, R156, RZ, P3 ;  /* 0x000000ff9c9c7208 */ /* 0x000fe20001800000 */
[----:B------:R-:W-:-:S05]  /*3a40*/  @!P2 IMAD.WIDE R64, R91, R64, c[0x0][0x1a0] ;  /* 0x000068005b40a625 */ /* 0x000fca00078e0240 */
[----:B------:R1:W-:Y:S01]  /*3a50*/  @!P2 STG.E [R64.64], R165 ;  /* 0x000000a54000a986 */ /* 0x0003e2000c101904 */
[----:B0-----:R-:W-:Y:S01]  /*3a60*/  FFMA.FTZ R67, R66, R67, c[0x0][0x228] ;  /* 0x00008a0042437623 */ /* 0x001fe20000010043 */
[----:B------:R-:W-:-:S03]  /*3a70*/  @!P2 MOV R66, 0x4 ;  /* 0x000000040042a802 */ /* 0x000fc60000000f00 */
[----:B------:R-:W-:Y:S01]  /*3a80*/  FADD.FTZ R67, R67, R156 ;  /* 0x0000009c43437221 */ /* 0x000fe20000010000 */
[----:B------:R-:W-:Y:S01]  /*3a90*/  FSEL R156, R165, RZ, !P3 ;  /* 0x000000ffa59c7208 */ /* 0x000fe20005800000 */
[----:B-1----:R-:W-:Y:S01]  /*3aa0*/  @!P2 IMAD.WIDE R64, R91, R66, c[0x0][0x1a8] ;  /* 0x00006a005b40a625 */ /* 0x002fe200078e0242 */
[----:B------:R-:W-:Y:S01]  /*3ab0*/  HADD2.F32 R66, -RZ, R55.H0_H0 ;  /* 0x20000037ff427230 */ /* 0x000fe20000004100 */
[----:B------:R-:W0:Y:S02]  /*3ac0*/  MUFU.RSQ R108, R67 ;  /* 0x00000043006c7308 */ /* 0x000e240000001400 */
[C---:B------:R-:W-:Y:S02]  /*3ad0*/  FADD.FTZ R81, -R156.reuse, R81 ;  /* 0x000000519c517221 */ /* 0x040fe40000010100 */
[C---:B------:R-:W-:Y:S02]  /*3ae0*/  FADD.FTZ R165, -R156.reuse, R101 ;  /* 0x000000659ca57221 */ /* 0x040fe40000010100 */
[----:B------:R-:W-:-:S02]  /*3af0*/  FADD.FTZ R73, -R156, R73 ;  /* 0x000000499c497221 */ /* 0x000fc40000010100 */
[C---:B------:R-:W-:Y:S02]  /*3b00*/  FADD.FTZ R75, -R156.reuse, R75 ;  /* 0x0000004b9c4b7221 */ /* 0x040fe40000010100 */
[C---:B------:R-:W-:Y:S02]  /*3b10*/  FADD.FTZ R69, -R156.reuse, R69 ;  /* 0x000000459c457221 */ /* 0x040fe40000010100 */
[C---:B------:R-:W-:Y:S02]  /*3b20*/  FADD.FTZ R100, -R156.reuse, R100 ;  /* 0x000000649c647221 */ /* 0x040fe40000010100 */
[----:B------:R-:W-:Y:S02]  /*3b30*/  FADD.FTZ R78, -R156, R78 ;  /* 0x0000004e9c4e7221 */ /* 0x000fe40000010100 */
[----:B0-----:R-:W-:Y:S01]  /*3b40*/  FMUL.FTZ R101, R108, R81 ;  /* 0x000000516c657220 */ /* 0x001fe20000410000 */
[----:B------:R0:W-:Y:S01]  /*3b50*/  @!P2 STG.E [R64.64], R108 ;  /* 0x0000006c4000a986 */ /* 0x0001e2000c101904 */
[----:B------:R-:W-:-:S02]  /*3b60*/  FADD.FTZ R81, -R156, R76 ;  /* 0x0000004c9c517221 */ /* 0x000fc40000010100 */
[C---:B------:R-:W-:Y:S01]  /*3b70*/  FMUL.FTZ R76, R108.reuse, R73 ;  /* 0x000000496c4c7220 */ /* 0x040fe20000410000 */
[--C-:B------:R-:W-:Y:S01]  /*3b80*/  HADD2.F32 R73, -RZ, R54.reuse.H1_H1 ;  /* 0x30000036ff497230 */ /* 0x100fe20000004100 */
[----:B------:R-:W-:Y:S02]  /*3b90*/  FMUL.FTZ R162, R108, R165 ;  /* 0x000000a56ca27220 */ /* 0x000fe40000410000 */
[----:B------:R-:W-:Y:S02]  /*3ba0*/  FFMA.FTZ R66, R101, R66, R154 ;  /* 0x0000004265427223 */ /* 0x000fe4000001009a */
[----:B------:R-:W-:Y:S01]  /*3bb0*/  FFMA.FTZ R67, R162, R164, R153 ;  /* 0x000000a4a2437223 */ /* 0x000fe20000010099 */
[----:B------:R-:W-:Y:S01]  /*3bc0*/  HFMA2.MMA R162, -RZ, RZ, 0, 9.5367431640625e-07 ;  /* 0x00000010ffa27435 */ /* 0x000fe200000001ff */
[C---:B------:R-:W-:Y:S01]  /*3bd0*/  FMUL.FTZ R100, R108.reuse, R100 ;  /* 0x000000646c647220 */ /* 0x040fe20000410000 */
[----:B0-----:R-:W-:Y:S01]  /*3be0*/  HADD2.F32 R65, -RZ, R54.H0_H0 ;  /* 0x20000036ff417230 */ /* 0x001fe20000004100 */
[----:B------:R-:W-:Y:S01]  /*3bf0*/  FMUL.FTZ R64, R108, R81 ;  /* 0x000000516c407220 */ /* 0x000fe20000410000 */
[----:B------:R-:W-:Y:S01]  /*3c00*/  F2FP.PACK_AB R67, R67, R66 ;  /* 0x000000424343723e */ /* 0x000fe200000000ff */
[----:B------:R-:W-:-:S02]  /*3c10*/  FADD.FTZ R81, -R156, R82 ;  /* 0x000000529c517221 */ /* 0x000fc40000010100 */
[----:B------:R-:W-:Y:S01]  /*3c20*/  FFMA.FTZ R64, R64, R65, R157 ;  /* 0x0000004140407223 */ /* 0x000fe2000001009d */
[--C-:B------:R-:W-:Y:S01]  /*3c30*/  HADD2.F32 R65, -RZ, R53.reuse.H0_H0 ;  /* 0x20000035ff417230 */ /* 0x100fe20000004100 */
[C---:B------:R-:W-:Y:S02]  /*3c40*/  FMUL.FTZ R82, R108.reuse, R81 ;  /* 0x000000516c527220 */ /* 0x040fe40000410000 */
[----:B------:R-:W-:Y:S02]  /*3c50*/  FMUL.FTZ R81, R108, R75 ;  /* 0x0000004b6c517220 */ /* 0x000fe40000410000 */
[----:B------:R-:W-:Y:S01]  /*3c60*/  FFMA.FTZ R65, R76, R65, R159 ;  /* 0x000000414c417223 */ /* 0x000fe2000001009f */
[----:B------:R-:W-:Y:S01]  /*3c70*/  HADD2.F32 R76, -RZ, R53.H1_H1 ;  /* 0x30000035ff4c7230 */ /* 0x000fe20000004100 */
[----:B------:R-:W-:Y:S02]  /*3c80*/  FADD.FTZ R75, -R156, R74 ;  /* 0x0000004a9c4b7221 */ /* 0x000fe40000010100 */
[----:B------:R-:W-:Y:S01]  /*3c90*/  FFMA.FTZ R73, R82, R73, R155 ;  /* 0x0000004952497223 */ /* 0x000fe2000001009b */
[----:B------:R-:W-:Y:S01]  /*3ca0*/  HADD2.F32 R82, -RZ, R30.H0_H0 ;  /* 0x2000001eff527230 */ /* 0x000fe20000004100 */
[----:B------:R-:W-:Y:S01]  /*3cb0*/  FFMA.FTZ R74, R81, R76, R158 ;  /* 0x0000004c514a7223 */ /* 0x000fe2000001009e */
[--C-:B------:R-:W-:Y:S01]  /*3cc0*/  HADD2.F32 R81, -RZ, R52.reuse.H1_H1 ;  /* 0x30000034ff517230 */ /* 0x100fe20000004100 */
[C---:B------:R-:W-:Y:S01]  /*3cd0*/  FMUL.FTZ R76, R108.reuse, R69 ;  /* 0x000000456c4c7220 */ /* 0x040fe20000410000 */
[----:B------:R-:W-:Y:S01]  /*3ce0*/  HADD2.F32 R69, -RZ, R52.H0_H0 ;  /* 0x20000034ff457230 */ /* 0x000fe20000004100 */
[C---:B------:R-:W-:Y:S01]  /*3cf0*/  FMUL.FTZ R75, R108.reuse, R75 ;  /* 0x0000004b6c4b7220 */ /* 0x040fe20000410000 */
[----:B------:R-:W-:Y:S01]  /*3d00*/  F2FP.PACK_AB R66, R73, R64 ;  /* 0x000000404942723e */ /* 0x000fe200000000ff */
[----:B------:R-:W-:Y:S01]  /*3d10*/  FMUL.FTZ R78, R108, R78 ;  /* 0x0000004e6c4e7220 */ /* 0x000fe20000410000 */
[----:B------:R-:W-:Y:S01]  /*3d20*/  F2FP.PACK_AB R65, R74, R65 ;  /* 0x000000414a41723e */ /* 0x000fe200000000ff */
[----:B------:R-:W-:Y:S01]  /*3d30*/  FFMA.FTZ R69, R76, R69, R161 ;  /* 0x000000454c457223 */ /* 0x000fe200000100a1 */
[----:B------:R-:W-:Y:S01]  /*3d40*/  HADD2.F32 R74, -RZ, R39.H0_H0 ;  /* 0x20000027ff4a7230 */ /* 0x000fe20000004100 */
[----:B------:R-:W-:Y:S01]  /*3d50*/  FFMA.FTZ R76, R75, R81, R160 ;  /* 0x000000514b4c7223 */ /* 0x000fe200000100a0 */
[----:B------:R-:W-:Y:S01]  /*3d60*/  HADD2.F32 R81, -RZ, R36.H1_H1 ;  /* 0x30000024ff517230 */ /* 0x000fe20000004100 */
[----:B------:R-:W-:-:S02]  /*3d70*/  FADD.FTZ R71, -R156, R71 ;  /* 0x000000479c477221 */ /* 0x000fc40000010100 */
[----:B------:R-:W-:Y:S01]  /*3d80*/  FADD.FTZ R70, -R156, R70 ;  /* 0x000000469c467221 */ /* 0x000fe20000010100 */
[----:B------:R-:W-:Y:S01]  /*3d90*/  F2FP.PACK_AB R64, R76, R69 ;  /* 0x000000454c40723e */ /* 0x000fe200000000ff */
[----:B------:R-:W-:Y:S01]  /*3da0*/  IMAD.WIDE.U32 R68, R68, R162, c[0x0][0x208] ;  /* 0x0000820044447625 */ /* 0x000fe200078e00a2 */
[----:B------:R-:W-:-:S03]  /*3db0*/  HADD2.F32 R76, -RZ, R37.H0_H0 ;  /* 0x20000025ff4c7230 */ /* 0x000fc60000004100 */
[C---:B------:R-:W-:Y:S01]  /*3dc0*/  FMUL.FTZ R71, R108.reuse, R71 ;  /* 0x000000476c477220 */ /* 0x040fe20000410000 */
[----:B------:R0:W-:Y:S01]  /*3dd0*/  STG.E.128 [R68.64], R64 ;  /* 0x0000004044007986 */ /* 0x0001e2000c101d04 */
[----:B------:R-:W-:Y:S02]  /*3de0*/  FMUL.FTZ R70, R108, R70 ;  /* 0x000000466c467220 */ /* 0x000fe40000410000 */
[C---:B------:R-:W-:Y:S02]  /*3df0*/  FADD.FTZ R111, -R156.reuse, R111 ;  /* 0x0000006f9c6f7221 */ /* 0x040fe40000010100 */
[----:B------:R-:W-:Y:S02]  /*3e00*/  FADD.FTZ R110, -R156, R110 ;  /* 0x0000006e9c6e7221 */ /* 0x000fe40000010100 */
[C---:B------:R-:W-:Y:S02]  /*3e10*/  FMUL.FTZ R111, R108.reuse, R111 ;  /* 0x0000006f6c6f7220 */ /* 0x040fe40000410000 */
[----:B------:R-:W-:-:S02]  /*3e20*/  FMUL.FTZ R110, R108, R110 ;  /* 0x0000006e6c6e7220 */ /* 0x000fc40000410000 */
[C---:B------:R-:W-:Y:S02]  /*3e30*/  FADD.FTZ R104, -R156.reuse, R104 ;  /* 0x000000689c687221 */ /* 0x040fe40000010100 */
[----:B------:R-:W-:Y:S02]  /*3e40*/  FADD.FTZ R105, -R156, R105 ;  /* 0x000000699c697221 */ /* 0x000fe40000010100 */
[C---:B------:R-:W-:Y:S02]  /*3e50*/  FMUL.FTZ R104, R108.reuse, R104 ;  /* 0x000000686c687220 */ /* 0x040fe40000410000 */
[----:B------:R-:W-:Y:S01]  /*3e60*/  FMUL.FTZ R105, R108, R105 ;  /* 0x000000696c697220 */ /* 0x000fe20000410000 */
[----:B0-----:R-:W-:Y:S01]  /*3e70*/  HADD2.F32 R68, -RZ, R45.H1_H1 ;  /* 0x3000002dff447230 */ /* 0x001fe20000004100 */
[C---:B------:R-:W-:Y:S01]  /*3e80*/  IMAD R64, R91.reuse, c[0x0][0x168], RZ ;  /* 0x00005a005b407a24 */ /* 0x040fe200078e02ff */
[--C-:B------:R-:W-:Y:S01]  /*3e90*/  HADD2.F32 R66, -RZ, R51.reuse.H0_H0 ;  /* 0x20000033ff427230 */ /* 0x100fe20000004100 */
[C---:B------:R-:W-:Y:S01]  /*3ea0*/  FADD.FTZ R121, -R156.reuse, R121 ;  /* 0x000000799c797221 */ /* 0x040fe20000010100 */
[----:B------:R-:W-:Y:S01]  /*3eb0*/  HADD2.F32 R67, -RZ, R50.H1_H1 ;  /* 0x30000032ff437230 */ /* 0x000fe20000004100 */
[----:B------:R-:W-:Y:S01]  /*3ec0*/  FADD.FTZ R120, -R156, R120 ;  /* 0x000000789c787221 */ /* 0x000fe20000010100 */
[----:B------:R-:W-:Y:S01]  /*3ed0*/  SHF.R.S32.HI R65, RZ, 0x1f, R64 ;  /* 0x0000001fff417819 */ /* 0x000fe20000011440 */
[C---:B------:R-:W-:Y:S01]  /*3ee0*/  FMUL.FTZ R121, R108.reuse, R121 ;  /* 0x000000796c797220 */ /* 0x040fe20000410000 */
[----:B------:R-:W-:Y:S01]  /*3ef0*/  IADD3 R91, R91, c[0x0][0x160], RZ ;  /* 0x000058005b5b7a10 */ /* 0x000fe20007ffe0ff */
[----:B------:R-:W-:Y:S01]  /*3f00*/  FMUL.FTZ R120, R108, R120 ;  /* 0x000000786c787220 */ /* 0x000fe20000410000 */
[----:B------:R-:W-:Y:S01]  /*3f10*/  LEA.HI R64, R65, R64, RZ, 0x3 ;  /* 0x0000004041407211 */ /* 0x000fe200078f18ff */
[C---:B------:R-:W-:Y:S01]  /*3f20*/  FADD.FTZ R116, -R156.reuse, R116 ;  /* 0x000000749c747221 */ /* 0x040fe20000010100 */
[----:B------:R-:W-:Y:S01]  /*3f30*/  LOP3.LUT R65, R163, 0x7f, RZ, 0xc0, !PT ;  /* 0x0000007fa3417812 */ /* 0x000fe200078ec0ff */
[----:B------:R-:W-:Y:S01]  /*3f40*/  FADD.FTZ R114, -R156, R114 ;  /* 0x000000729c727221 */ /* 0x000fe20000010100 */
[----:B------:R-:W-:Y:S01]  /*3f50*/  ISETP.GE.AND P2, PT, R91, c[0x0][0x164], PT ;  /* 0x000059005b007a0c */ /* 0x000fe20003f46270 */
[----:B------:R-:W-:Y:S01]  /*3f60*/  FMUL.FTZ R116, R108, R116 ;  /* 0x000000746c747220 */ /* 0x000fe20000410000 */
[----:B------:R-:W-:Y:S01]  /*3f70*/  LEA.HI.SX32 R64, R64, R65, 0x1d ;  /* 0x0000004140407211 */ /* 0x000fe200078feaff */
[----:B------:R-:W-:Y:S01]  /*3f80*/  HADD2.F32 R65, -RZ, R51.H1_H1 ;  /* 0x30000033ff417230 */ /* 0x000fe20000004100 */
[----:B------:R-:W-:-:S02]  /*3f90*/  FMUL.FTZ R114, R108, R114 ;  /* 0x000000726c727220 */ /* 0x000fc40000410000 */
[----:B------:R-:W-:Y:S02]  /*3fa0*/  FADD.FTZ R131, -R156, R131 ;  /* 0x000000839c837221 */ /* 0x000fe40000010100 */
[----:B------:R-:W-:Y:S01]  /*3fb0*/  FFMA.FTZ R100, R100, R65, R132 ;  /* 0x0000004164647223 */ /* 0x000fe20000010084 */
[----:B------:R-:W-:Y:S01]  /*3fc0*/  HADD2.F32 R65, -RZ, R50.H0_H0 ;  /* 0x20000032ff417230 */ /* 0x000fe20000004100 */
[----:B------:R-:W-:Y:S02]  /*3fd0*/  FMUL.FTZ R131, R108, R131 ;  /* 0x000000836c837220 */ /* 0x000fe40000410000 */
[----:B------:R-:W-:Y:S02]  /*3fe0*/  FADD.FTZ R130, -R156, R130 ;  /* 0x000000829c827221 */ /* 0x000fe40000010100 */
[----:B------:R-:W-:Y:S01]  /*3ff0*/  FFMA.FTZ R78, R78, R65, R143 ;  /* 0x000000414e4e7223 */ /* 0x000fe2000001008f */
[----:B------:R-:W-:Y:S01]  /*4000*/  HADD2.F32 R65, -RZ, R49.H0_H0 ;  /* 0x20000031ff417230 */ /* 0x000fe20000004100 */
[----:B------:R-:W-:-:S02]  /*4010*/  FMUL.FTZ R130, R108, R130 ;  /* 0x000000826c827220 */ /* 0x000fc40000410000 */
[----:B------:R-:W-:Y:S02]  /*4020*/  FADD.FTZ R128, -R156, R128 ;  /* 0x000000809c807221 */ /* 0x000fe40000010100 */
[----:B------:R-:W-:Y:S01]  /*4030*/  FFMA.FTZ R71, R71, R65, R150 ;  /* 0x0000004147477223 */ /* 0x000fe20000010096 */
[----:B------:R-:W-:Y:S01]  /*4040*/  HADD2.F32 R65, -RZ, R48.H0_H0 ;  /* 0x20000030ff417230 */ /* 0x000fe20000004100 */
[----:B------:R-:W-:Y:S02]  /*4050*/  FMUL.FTZ R128, R108, R128 ;  /* 0x000000806c807220 */ /* 0x000fe40000410000 */
[----:B------:R-:W-:Y:S02]  /*4060*/  FADD.FTZ R124, -R156, R124 ;  /* 0x0000007c9c7c7221 */ /* 0x000fe40000010100 */
[----:B------:R-:W-:Y:S01]  /*4070*/  FFMA.FTZ R70, R70, R65, R152 ;  /* 0x0000004146467223 */ /* 0x000fe20000010098 */
[----:B------:R-:W-:Y:S01]  /*4080*/  HADD2.F32 R65, -RZ, R47.H1_H1 ;  /* 0x3000002fff417230 */ /* 0x000fe20000004100 */
[----:B------:R-:W-:-:S02]  /*4090*/  FMUL.FTZ R124, R108, R124 ;  /* 0x0000007c6c7c7220 */ /* 0x000fc40000410000 */
[----:B------:R-:W-:Y:S02]  /*40a0*/  FADD.FTZ R141, -R156, R141 ;  /* 0x0000008d9c8d7221 */ /* 0x000fe40000010100 */
[----:B------:R-:W-:Y:S01]  /*40b0*/  FFMA.FTZ R111, R111, R65, R6 ;  /* 0x000000416f6f7223 */ /* 0x000fe20000010006 */
[----:B------:R-:W-:Y:S01]  /*40c0*/  HADD2.F32 R65, -RZ, R46.H1_H1 ;  /* 0x3000002eff417230 */ /* 0x000fe20000004100 */
[----:B------:R-:W-:Y:S02]  /*40d0*/  FMUL.FTZ R141, R108, R141 ;  /* 0x0000008d6c8d7220 */ /* 0x000fe40000410000 */
[----:B------:R-:W-:Y:S02]  /*40e0*/  FADD.FTZ R140, -R156, R140 ;  /* 0x0000008c9c8c7221 */ /* 0x000fe40000010100 */
[----:B------:R-:W-:Y:S01]  /*40f0*/  FFMA.FTZ R110, R110, R65, R4 ;  /* 0x000000416e6e7223 */ /* 0x000fe20000010004 */
[----:B------:R-:W-:Y:S01]  /*4100*/  HADD2.F32 R65, -RZ, R45.H0_H0 ;  /* 0x2000002dff417230 */ /* 0x000fe20000004100 */
[----:B------:R-:W-:-:S02]  /*4110*/  FADD.FTZ R107, -R156, R107 ;  /* 0x0000006b9c6b7221 */ /* 0x000fc40000010100 */
[----:B------:R-:W-:Y:S02]  /*4120*/  FADD.FTZ R125, -R156, R125 ;  /* 0x0000007d9c7d7221 */ /* 0x000fe40000010100 */
[----:B------:R-:W-:Y:S01]  /*4130*/  FFMA.FTZ R104, R104, R65, R0 ;  /* 0x0000004168687223 */ /* 0x000fe20000010000 */
[----:B------:R-:W-:Y:S01]  /*4140*/  HADD2.F32 R65, -RZ, R44.H1_H1 ;  /* 0x3000002cff417230 */ /* 0x000fe20000004100 */
[----:B------:R-:W-:Y:S02]  /*4150*/  FMUL.FTZ R140, R108, R140 ;  /* 0x0000008c6c8c7220 */ /* 0x000fe40000410000 */
[----:B------:R-:W-:Y:S02]  /*4160*/  FADD.FTZ R138, -R156, R138 ;  /* 0x0000008a9c8a7221 */ /* 0x000fe40000010100 */
[----:B------:R-:W-:Y:S01]  /*4170*/  FFMA.FTZ R105, R105, R65, R122 ;  /* 0x0000004169697223 */ /* 0x000fe2000001007a */
[----:B------:R-:W-:Y:S01]  /*4180*/  HADD2.F32 R65, -RZ, R43.H1_H1 ;  /* 0x3000002bff417230 */ /* 0x000fe20000004100 */
[----:B------:R-:W-:-:S02]  /*4190*/  FMUL.FTZ R107, R108, R107 ;  /* 0x0000006b6c6b7220 */ /* 0x000fc40000410000 */
[C---:B------:R-:W-:Y:S02]  /*41a0*/  FADD.FTZ R79, -R156.reuse, R79 ;  /* 0x0000004f9c4f7221 */ /* 0x040fe40000010100 */
[----:B------:R-:W-:Y:S01]  /*41b0*/  FFMA.FTZ R121, R121, R65, R14 ;  /* 0x0000004179797223 */ /* 0x000fe2000001000e */
[----:B------:R-:W-:Y:S01]  /*41c0*/  HADD2.F32 R65, -RZ, R42.H1_H1 ;  /* 0x3000002aff417230 */ /* 0x000fe20000004100 */
[----:B------:R-:W-:Y:S02]  /*41d0*/  FADD.FTZ R83, -R156, R83 ;  /* 0x000000539c537221 */ /* 0x000fe40000010100 */
[----:B------:R-:W-:Y:S02]  /*41e0*/  FMUL.FTZ R125, R108, R125 ;  /* 0x0000007d6c7d7220 */ /* 0x000fe40000410000 */
[----:B------:R-:W-:Y:S01]  /*41f0*/  FFMA.FTZ R120, R120, R65, R12 ;  /* 0x0000004178787223 */ /* 0x000fe2000001000c */
[----:B------:R-:W-:Y:S01]  /*4200*/  HADD2.F32 R65, -RZ, R41.H1_H1 ;  /* 0x30000029ff417230 */ /* 0x000fe20000004100 */
[----:B------:R-:W-:-:S02]  /*4210*/  FADD.FTZ R139, -R156, R139 ;  /* 0x0000008b9c8b7221 */ /* 0x000fc40000010100 */
[----:B------:R-:W-:Y:S02]  /*4220*/  FMUL.FTZ R138, R108, R138 ;  /* 0x0000008a6c8a7220 */ /* 0x000fe40000410000 */
[----:B------:R-:W-:Y:S01]  /*4230*/  FFMA.FTZ R116, R116, R65, R10 ;  /* 0x0000004174747223 */ /* 0x000fe2000001000a */
[----:B------:R-:W-:Y:S01]  /*4240*/  HADD2.F32 R65, -RZ, R40.H1_H1 ;  /* 0x30000028ff417230 */ /* 0x000fe20000004100 */
[----:B------:R-:W-:Y:S01]  /*4250*/  FFMA.FTZ R107, R107, R68, R2 ;  /* 0x000000446b6b7223 */ /* 0x000fe20000010002 */
[----:B------:R-:W-:Y:S01]  /*4260*/  HADD2.F32 R68, -RZ, R44.H0_H0 ;  /* 0x2000002cff447230 */ /* 0x000fe20000004100 */
        /* <DEDUP_REMOVED lines=9> */
[----:B------:R-:W-:Y:S02]  /*4300*/  FADD.FTZ R77, -R156, R77 ;  /* 0x0000004d9c4d7221 */ /* 0x000fe40000010100 */
[----:B------:R-:W-:Y:S01]  /*4310*/  FFMA.FTZ R130, R130, R65, R20 ;  /* 0x0000004182827223 */ /* 0x000fe20000010014 */
[----:B------:R-:W-:Y:S01]  /*4320*/  HADD2.F32 R65, -RZ, R37.H1_H1 ;  /* 0x30000025ff417230 */ /* 0x000fe20000004100 */
[----:B------:R-:W-:-:S02]  /*4330*/  FADD.FTZ R119, -R156, R119 ;  /* 0x000000779c777221 */ /* 0x000fc40000010100 */
[----:B------:R-:W-:Y:S02]  /*4340*/  FMUL.FTZ R139, R108, R139 ;  /* 0x0000008b6c8b7220 */ /* 0x000fe40000410000 */
[----:B------:R-:W-:Y:S01]  /*4350*/  FFMA.FTZ R128, R128, R65, R18 ;  /* 0x0000004180807223 */ /* 0x000fe20000010012 */
[----:B------:R-:W-:Y:S01]  /*4360*/  HADD2.F32 R65, -RZ, R36.H0_H0 ;  /* 0x20000024ff417230 */ /* 0x000fe20000004100 */
[----:B------:R-:W-:Y:S01]  /*4370*/  FFMA.FTZ R79, R79, R66, R133 ;  /* 0x000000424f4f7223 */ /* 0x000fe20000010085 */
[----:B------:R-:W-:Y:S01]  /*4380*/  HADD2.F32 R66, -RZ, R49.H1_H1 ;  /* 0x30000031ff427230 */ /* 0x000fe20000004100 */
[----:B------:R-:W-:Y:S01]  /*4390*/  FADD.FTZ R137, -R156, R137 ;  /* 0x000000899c897221 */ /* 0x000fe20000010100 */
[----:B------:R-:W-:Y:S01]  /*43a0*/  F2FP.PACK_AB R73, R128, R73 ;  /* 0x000000498049723e */ /* 0x000fe200000000ff */
[----:B------:R-:W-:Y:S01]  /*43b0*/  FFMA.FTZ R124, R124, R65, R15 ;  /* 0x000000417c7c7223 */ /* 0x000fe2000001000f */
[----:B------:R-:W-:Y:S01]  /*43c0*/  HADD2.F32 R65, -RZ, R35.H1_H1 ;  /* 0x30000023ff417230 */ /* 0x000fe20000004100 */
[----:B------:R-:W-:Y:S01]  /*43d0*/  FMUL.FTZ R134, R108, R134 ;  /* 0x000000866c867220 */ /* 0x000fe20000410000 */
[----:B------:R-:W-:Y:S01]  /*43e0*/  F2FP.PACK_AB R79, R100, R79 ;  /* 0x0000004f644f723e */ /* 0x000fe200000000ff */
[----:B------:R-:W-:Y:S01]  /*43f0*/  FFMA.FTZ R83, R83, R68, R123 ;  /* 0x0000004453537223 */ /* 0x000fe2000001007b */
[----:B------:R-:W-:Y:S01]  /*4400*/  HADD2.F32 R68, -RZ, R43.H0_H0 ;  /* 0x2000002bff447230 */ /* 0x000fe20000004100 */
[----:B------:R-:W-:Y:S01]  /*4410*/  FFMA.FTZ R141, R141, R65, R86 ;  /* 0x000000418d8d7223 */ /* 0x000fe20000010056 */
[----:B------:R-:W-:Y:S01]  /*4420*/  HADD2.F32 R65, -RZ, R34.H1_H1 ;  /* 0x30000022ff417230 */ /* 0x000fe20000004100 */
[----:B------:R-:W-:-:S02]  /*4430*/  FMUL.FTZ R77, R108, R77 ;  /* 0x0000004d6c4d7220 */ /* 0x000fc40000410000 */
[----:B------:R-:W-:Y:S02]  /*4440*/  FADD.FTZ R148, -R156, R148 ;  /* 0x000000949c947221 */ /* 0x000fe40000010100 */
[----:B------:R-:W-:Y:S01]  /*4450*/  FFMA.FTZ R140, R140, R65, R84 ;  /* 0x000000418c8c7223 */ /* 0x000fe20000010054 */
[----:B------:R-:W-:Y:S01]  /*4460*/  HADD2.F32 R65, -RZ, R33.H1_H1 ;  /* 0x30000021ff417230 */ /* 0x000fe20000004100 */
[----:B------:R-:W-:Y:S02]  /*4470*/  FMUL.FTZ R119, R108, R119 ;  /* 0x000000776c777220 */ /* 0x000fe40000410000 */
[----:B------:R-:W-:Y:S01]  /*4480*/  FFMA.FTZ R139, R139, R76, R85 ;  /* 0x0000004c8b8b7223 */ /* 0x000fe20000010055 */
[----:B------:R-:W-:Y:S01]  /*4490*/  HADD2.F32 R76, -RZ, R34.H0_H0 ;  /* 0x20000022ff4c7230 */ /* 0x000fe20000004100 */
[----:B------:R-:W-:Y:S01]  /*44a0*/  FFMA.FTZ R138, R138, R65, R26 ;  /* 0x000000418a8a7223 */ /* 0x000fe2000001001a */
[----:B------:R-:W-:Y:S01]  /*44b0*/  HADD2.F32 R65, -RZ, R32.H0_H0 ;  /* 0x20000020ff417230 */ /* 0x000fe20000004100 */
[----:B------:R-:W-:-:S02]  /*44c0*/  FADD.FTZ R72, -R156, R72 ;  /* 0x000000489c487221 */ /* 0x000fc40000010100 */
[C---:B------:R-:W-:Y:S02]  /*44d0*/  FADD.FTZ R80, -R156.reuse, R80 ;  /* 0x000000509c507221 */ /* 0x040fe40000010100 */
[----:B------:R-:W-:Y:S02]  /*44e0*/  FADD.FTZ R115, -R156, R115 ;  /* 0x000000739c737221 */ /* 0x000fe40000010100 */
[----:B------:R-:W-:Y:S02]  /*44f0*/  FMUL.FTZ R137, R108, R137 ;  /* 0x000000896c897220 */ /* 0x000fe40000410000 */
[----:B------:R-:W-:Y:S01]  /*4500*/  FFMA.FTZ R134, R134, R65, R23 ;  /* 0x0000004186867223 */ /* 0x000fe20000010017 */
[----:B------:R-:W-:Y:S01]  /*4510*/  HADD2.F32 R65, -RZ, R31.H0_H0 ;  /* 0x2000001fff417230 */ /* 0x000fe20000004100 */
[----:B------:R-:W-:Y:S01]  /*4520*/  FFMA.FTZ R77, R77, R66, R149 ;  /* 0x000000424d4d7223 */ /* 0x000fe20000010095 */
[----:B------:R-:W-:Y:S01]  /*4530*/  HADD2.F32 R66, -RZ, R48.H1_H1 ;  /* 0x30000030ff427230 */ /* 0x000fe20000004100 */
[----:B------:R-:W-:-:S02]  /*4540*/  FADD.FTZ R135, -R156, R135 ;  /* 0x000000879c877221 */ /* 0x000fc40000010100 */
[----:B------:R-:W-:Y:S01]  /*4550*/  FMUL.FTZ R148, R108, R148 ;  /* 0x000000946c947220 */ /* 0x000fe20000410000 */
[----:B------:R-:W-:Y:S01]  /*4560*/  F2FP.PACK_AB R77, R77, R71 ;  /* 0x000000474d4d723e */ /* 0x000fe200000000ff */
[----:B------:R-:W-:Y:S01]  /*4570*/  FFMA.FTZ R119, R119, R68, R13 ;  /* 0x0000004477777223 */ /* 0x000fe2000001000d */
[----:B------:R-:W-:Y:S01]  /*4580*/  HADD2.F32 R68, -RZ, R42.H0_H0 ;  /* 0x2000002aff447230 */ /* 0x000fe20000004100 */
[----:B------:R-:W-:Y:S01]  /*4590*/  FADD.FTZ R126, -R156, R126 ;  /* 0x0000007e9c7e7221 */ /* 0x000fe20000010100 */
[----:B------:R-:W-:Y:S01]  /*45a0*/  HADD2.F32 R71, -RZ, R28.H1_H1 ;  /* 0x3000001cff477230 */ /* 0x000fe20000004100 */
[C---:B------:R-:W-:Y:S02]  /*45b0*/  FMUL.FTZ R72, R108.reuse, R72 ;  /* 0x000000486c487220 */ /* 0x040fe40000410000 */
[----:B------:R-:W-:Y:S02]  /*45c0*/  FMUL.FTZ R80, R108, R80 ;  /* 0x000000506c507220 */ /* 0x000fe40000410000 */
[----:B------:R-:W-:-:S02]  /*45d0*/  FADD.FTZ R147, -R156, R147 ;  /* 0x000000939c937221 */ /* 0x000fc40000010100 */
[----:B------:R-:W-:Y:S02]  /*45e0*/  FMUL.FTZ R115, R108, R115 ;  /* 0x000000736c737220 */ /* 0x000fe40000410000 */
[----:B------:R-:W-:Y:S01]  /*45f0*/  FFMA.FTZ R137, R137, R76, R27 ;  /* 0x0000004c89897223 */ /* 0x000fe2000001001b */
[----:B------:R-:W-:Y:S01]  /*4600*/  HADD2.F32 R76, -RZ, R33.H0_H0 ;  /* 0x20000021ff4c7230 */ /* 0x000fe20000004100 */
[C---:B------:R-:W-:Y:S02]  /*4610*/  FADD.FTZ R109, -R156.reuse, R109 ;  /* 0x0000006d9c6d7221 */ /* 0x040fe40000010100 */
[----:B------:R-:W-:Y:S02]  /*4620*/  FADD.FTZ R113, -R156, R113 ;  /* 0x000000719c717221 */ /* 0x000fe40000010100 */
[----:B------:R-:W-:Y:S02]  /*4630*/  FMUL.FTZ R135, R108, R135 ;  /* 0x000000876c877220 */ /* 0x000fe40000410000 */
[----:B------:R-:W-:Y:S01]  /*4640*/  FFMA.FTZ R148, R148, R65, R94 ;  /* 0x0000004194947223 */ /* 0x000fe2000001005e */
[----:B------:R-:W-:Y:S01]  /*4650*/  HADD2.F32 R65, -RZ, R30.H1_H1 ;  /* 0x3000001eff417230 */ /* 0x000fe20000004100 */
[----:B------:R-:W-:-:S02]  /*4660*/  FADD.FTZ R129, -R156, R129 ;  /* 0x000000819c817221 */ /* 0x000fc40000010100 */
[----:B------:R-:W-:Y:S02]  /*4670*/  FMUL.FTZ R126, R108, R126 ;  /* 0x0000007e6c7e7220 */ /* 0x000fe40000410000 */
[----:B------:R-:W-:Y:S02]  /*4680*/  FFMA.FTZ R80, R80, R67, R142 ;  /* 0x0000004350507223 */ /* 0x000fe4000001008e */
[----:B------:R-:W-:Y:S01]  /*4690*/  FFMA.FTZ R72, R72, R66, R151 ;  /* 0x0000004248487223 */ /* 0x000fe20000010097 */
[----:B------:R-:W-:Y:S01]  /*46a0*/  HADD2.F32 R66, -RZ, R47.H0_H0 ;  /* 0x2000002fff427230 */ /* 0x000fe20000004100 */
[----:B------:R-:W-:Y:S01]  /*46b0*/  FADD.FTZ R117, -R156, R117 ;  /* 0x000000759c757221 */ /* 0x000fe20000010100 */
[----:B------:R-:W-:Y:S01]  /*46c0*/  F2FP.PACK_AB R78, R80, R78 ;  /* 0x0000004e504e723e */ /* 0x000fe200000000ff */
[----:B------:R-:W-:Y:S01]  /*46d0*/  FMUL.FTZ R147, R108, R147 ;  /* 0x000000936c937220 */ /* 0x000fe20000410000 */
[----:B------:R-:W-:Y:S01]  /*46e0*/  HADD2.F32 R80, -RZ, R28.H0_H0 ;  /* 0x2000001cff507230 */ /* 0x000fe20000004100 */
[----:B------:R-:W-:Y:S01]  /*46f0*/  FFMA.FTZ R115, R115, R68, R11 ;  /* 0x0000004473737223 */ /* 0x000fe2000001000b */
[----:B------:R-:W-:Y:S01]  /*4700*/  HADD2.F32 R68, -RZ, R41.H0_H0 ;  /* 0x20000029ff447230 */ /* 0x000fe20000004100 */
[----:B------:R-:W-:-:S02]  /*4710*/  FADD.FTZ R136, -R156, R136 ;  /* 0x000000889c887221 */ /* 0x000fc40000010100 */
[----:B------:R-:W-:Y:S02]  /*4720*/  FMUL.FTZ R109, R108, R109 ;  /* 0x0000006d6c6d7220 */ /* 0x000fe40000410000 */
[C---:B------:R-:W-:Y:S02]  /*4730*/  FADD.FTZ R102, -R156.reuse, R102 ;  /* 0x000000669c667221 */ /* 0x040fe40000010100 */
        /* <DEDUP_REMOVED lines=8> */
[----:B------:R-:W-:Y:S02]  /*47c0*/  FADD.FTZ R112, -R156, R112 ;  /* 0x000000709c707221 */ /* 0x000fe40000010100 */
[----:B------:R-:W-:Y:S02]  /*47d0*/  FMUL.FTZ R117, R108, R117 ;  /* 0x000000756c757220 */ /* 0x000fe40000410000 */
[----:B------:R-:W-:Y:S01]  /*47e0*/  FFMA.FTZ R147, R147, R65, R90 ;  /* 0x0000004193937223 */ /* 0x000fe2000001005a */
[----:B------:R-:W-:Y:S01]  /*47f0*/  IADD3 R65, R64, 0x80, RZ ;  /* 0x0000008040417810 */ /* 0x000fe20007ffe0ff */
[----:B------:R-:W-:-:S02]  /*4800*/  FADD.FTZ R127, -R156, R127 ;  /* 0x0000007f9c7f7221 */ /* 0x000fc40000010100 */
[C---:B------:R-:W-:Y:S02]  /*4810*/  FMUL.FTZ R136, R108.reuse, R136 ;  /* 0x000000886c887220 */ /* 0x040fe40000410000 */
[----:B------:R-:W-:Y:S01]  /*4820*/  FFMA.FTZ R67, R109, R66, R5 ;  /* 0x000000426d437223 */ /* 0x000fe20000010005 */
[----:B------:R-:W-:Y:S01]  /*4830*/  HADD2.F32 R66, -RZ, R46.H0_H0 ;  /* 0x2000002eff427230 */ /* 0x000fe20000004100 */
[C---:B------:R-:W-:Y:S02]  /*4840*/  FMUL.FTZ R102, R108.reuse, R102 ;  /* 0x000000666c667220 */ /* 0x040fe40000410000 */
[----:B------:R-:W-:Y:S01]  /*4850*/  FMUL.FTZ R144, R108, R144 ;  /* 0x000000906c907220 */ /* 0x000fe20000410000 */
[----:B------:R-:W-:Y:S01]  /*4860*/  F2FP.PACK_AB R67, R111, R67 ;  /* 0x000000436f43723e */ /* 0x000fe200000000ff */
[----:B------:R-:W-:Y:S01]  /*4870*/  FFMA.FTZ R69, R113, R68, R9 ;  /* 0x0000004471457223 */ /* 0x000fe20000010009 */
[----:B------:R-:W-:Y:S01]  /*4880*/  HADD2.F32 R68, -RZ, R40.H0_H0 ;  /* 0x20000028ff447230 */ /* 0x000fe20000004100 */
[----:B------:R-:W-:-:S02]  /*4890*/  FADD.FTZ R103, -R156, R103 ;  /* 0x000000679c677221 */ /* 0x000fc40000010100 */
[----:B------:R-:W-:Y:S01]  /*48a0*/  FADD.FTZ R146, -R156, R146 ;  /* 0x000000929c927221 */ /* 0x000fe20000010100 */
[----:B------:R-:W-:Y:S01]  /*48b0*/  F2FP.PACK_AB R69, R116, R69 ;  /* 0x000000457445723e */ /* 0x000fe200000000ff */
[----:B------:R-:W-:Y:S02]  /*48c0*/  FADD.FTZ R145, -R156, R145 ;  /* 0x000000919c917221 */ /* 0x000fe40000010100 */
[C---:B------:R-:W-:Y:S02]  /*48d0*/  FMUL.FTZ R106, R108.reuse, R106 ;  /* 0x0000006a6c6a7220 */ /* 0x040fe40000410000 */
[----:B------:R-:W-:Y:S01]  /*48e0*/  FFMA.FTZ R75, R129, R74, R21 ;  /* 0x0000004a814b7223 */ /* 0x000fe20000010015 */
[----:B------:R-:W-:Y:S01]  /*48f0*/  HADD2.F32 R74, -RZ, R38.H0_H0 ;  /* 0x20000026ff4a7230 */ /* 0x000fe20000004100 */
[----:B------:R-:W-:Y:S02]  /*4900*/  FMUL.FTZ R112, R108, R112 ;  /* 0x000000706c707220 */ /* 0x000fe40000410000 */
[----:B------:R-:W-:Y:S01]  /*4910*/  FFMA.FTZ R117, R117, R76, R95 ;  /* 0x0000004c75757223 */ /* 0x000fe2000001005f */
[----:B------:R-:W-:Y:S01]  /*4920*/  F2FP.PACK_AB R76, R72, R70 ;  /* 0x00000046484c723e */ /* 0x000fe200000000ff */
[----:B------:R-:W-:Y:S01]  /*4930*/  FMUL.FTZ R127, R108, R127 ;  /* 0x0000007f6c7f7220 */ /* 0x000fe20000410000 */
[--C-:B------:R-:W-:Y:S01]  /*4940*/  HADD2.F32 R70, -RZ, R29.reuse.H1_H1 ;  /* 0x3000001dff467230 */ /* 0x100fe20000004100 */
[----:B------:R-:W-:Y:S01]  /*4950*/  FFMA.FTZ R136, R136, R81, R24 ;  /* 0x0000005188887223 */ /* 0x000fe20000010018 */
[----:B------:R-:W-:Y:S01]  /*4960*/  HADD2.F32 R81, -RZ, R29.H0_H0 ;  /* 0x2000001dff517230 */ /* 0x000fe20000004100 */
[----:B------:R-:W-:Y:S01]  /*4970*/  IMAD.WIDE.U32 R64, R65, R162, c[0x0][0x208] ;  /* 0x0000820041407625 */ /* 0x000fe200078e00a2 */
[----:B------:R-:W-:-:S02]  /*4980*/  F2FP.PACK_AB R75, R131, R75 ;  /* 0x0000004b834b723e */ /* 0x000fc400000000ff */
[----:B------:R-:W-:Y:S01]  /*4990*/  F2FP.PACK_AB R72, R126, R124 ;  /* 0x0000007c7e48723e */ /* 0x000fe200000000ff */
[----:B------:R-:W-:Y:S01]  /*49a0*/  FFMA.FTZ R80, R102, R80, R87 ;  /* 0x0000005066507223 */ /* 0x000fe20000010057 */
[----:B------:R0:W-:Y:S01]  /*49b0*/  STG.E.128 [R64.64], R76 ;  /* 0x0000004c40007986 */ /* 0x0001e2000c101d04 */
[----:B------:R-:W-:Y:S01]  /*49c0*/  FFMA.FTZ R101, R144, R71, R88 ;  /* 0x0000004790657223 */ /* 0x000fe20000010058 */
[----:B------:R-:W-:Y:S01]  /*49d0*/  F2FP.PACK_AB R71, R121, R119 ;  /* 0x000000777947723e */ /* 0x000fe200000000ff */
[C---:B------:R-:W-:Y:S02]  /*49e0*/  FMUL.FTZ R103, R108.reuse, R103 ;  /* 0x000000676c677220 */ /* 0x040fe40000410000 */
[C---:B------:R-:W-:Y:S01]  /*49f0*/  FMUL.FTZ R146, R108.reuse, R146 ;  /* 0x000000926c927220 */ /* 0x040fe20000410000 */
[----:B------:R-:W-:Y:S01]  /*4a00*/  F2FP.PACK_AB R80, R101, R80 ;  /* 0x000000506550723e */ /* 0x000fe200000000ff */
[----:B------:R-:W-:Y:S01]  /*4a10*/  FMUL.FTZ R145, R108, R145 ;  /* 0x000000916c917220 */ /* 0x000fe20000410000 */
[----:B------:R-:W-:Y:S01]  /*4a20*/  SEL R108, RZ, 0x1, P1 ;  /* 0x00000001ff6c7807 */ /* 0x000fe20000800000 */
[----:B------:R-:W-:-:S02]  /*4a30*/  FFMA.FTZ R66, R106, R66, R3 ;  /* 0x000000426a427223 */ /* 0x000fc40000010003 */
[----:B------:R-:W-:Y:S02]  /*4a40*/  FFMA.FTZ R68, R112, R68, R7 ;  /* 0x0000004470447223 */ /* 0x000fe40000010007 */
[----:B------:R-:W-:Y:S01]  /*4a50*/  FFMA.FTZ R74, R127, R74, R19 ;  /* 0x0000004a7f4a7223 */ /* 0x000fe20000010013 */
[----:B------:R-:W-:Y:S01]  /*4a60*/  F2FP.PACK_AB R66, R110, R66 ;  /* 0x000000426e42723e */ /* 0x000fe200000000ff */
[----:B------:R-:W-:Y:S01]  /*4a70*/  FFMA.FTZ R82, R145, R82, R93 ;  /* 0x0000005291527223 */ /* 0x000fe2000001005d */
[----:B------:R-:W-:Y:S01]  /*4a80*/  F2FP.PACK_AB R68, R114, R68 ;  /* 0x000000447244723e */ /* 0x000fe200000000ff */
[----:B------:R-:W-:Y:S01]  /*4a90*/  FFMA.FTZ R81, R103, R81, R92 ;  /* 0x0000005167517223 */ /* 0x000fe2000001005c */
[----:B0-----:R-:W-:Y:S01]  /*4aa0*/  F2FP.PACK_AB R65, R107, R104 ;  /* 0x000000686b41723e */ /* 0x001fe200000000ff */
[----:B------:R-:W-:Y:S01]  /*4ab0*/  FFMA.FTZ R146, R146, R70, R89 ;  /* 0x0000004692927223 */ /* 0x000fe20000010059 */
[----:B------:R-:W-:Y:S01]  /*4ac0*/  F2FP.PACK_AB R64, R105, R83 ;  /* 0x000000536940723e */ /* 0x000fe200000000ff */
[----:B------:R-:W-:Y:S01]  /*4ad0*/  IMAD.WIDE.U32 R100, R96, R162, c[0x0][0x208] ;  /* 0x0000820060647625 */ /* 0x000fe200078e00a2 */
[----:B------:R-:W-:-:S02]  /*4ae0*/  F2FP.PACK_AB R70, R120, R115 ;  /* 0x000000737846723e */ /* 0x000fc400000000ff */
[----:B------:R-:W-:Y:S01]  /*4af0*/  F2FP.PACK_AB R74, R130, R74 ;  /* 0x0000004a824a723e */ /* 0x000fe200000000ff */
[-C--:B------:R-:W-:Y:S01]  /*4b00*/  IMAD.WIDE.U32 R96, R97, R162.reuse, c[0x0][0x208] ;  /* 0x0000820061607625 */ /* 0x080fe200078e00a2 */
[----:B------:R-:W-:Y:S01]  /*4b10*/  F2FP.PACK_AB R79, R141, R139 ;  /* 0x0000008b8d4f723e */ /* 0x000fe200000000ff */
[----:B------:R0:W-:Y:S01]  /*4b20*/  STG.E.128 [R100.64], R64 ;  /* 0x0000004064007986 */ /* 0x0001e2000c101d04 */
[----:B------:R-:W-:Y:S01]  /*4b30*/  F2FP.PACK_AB R78, R140, R137 ;  /* 0x000000898c4e723e */ /* 0x000fe200000000ff */
[----:B------:R-:W-:Y:S01]  /*4b40*/  IMAD.WIDE.U32 R102, R98, R162, c[0x0][0x208] ;  /* 0x0000820062667625 */ /* 0x000fe200078e00a2 */
        /* <DEDUP_REMOVED lines=9> */
[----:B------:R0:W-:Y:S04]  /*4be0*/  STG.E.128 [R98.64], R76 ;  /* 0x0000004c62007986 */ /* 0x0001e8000c101d04 */
[----:B------:R0:W-:Y:S02]  /*4bf0*/  STG.E.128 [R118.64], R80 ;  /* 0x0000005076007986 */ /* 0x0001e4000c101d04 */
[----:B0----5:R-:W-:Y:S01]  /*4c00*/  @P2 CALL.REL.NOINC `(.L_x_5711) ;  /* 0x0000001000002944 */ /* 0x021fe20003c00000 */
[----:B------:R-:W-:Y:S05]  /*4c10*/  BRA `(.L_x_5712) ;  /* 0xffffba8000007947 */ /* 0x000fea000383ffff */
.L_x_5711:
[----:B------:R-:W-:Y:S05]  /*4c20*/  EXIT ;  /* 0x000000000000794d */ /* 0x000fea0003800000 */
.L_x_5709:
[----:B------:R-:W-:Y:S01]  /*4c30*/  HFMA2.MMA R65, -RZ, RZ, 0, 5.9604644775390625e-08 ;  /* 0x00000001ff417435 */ /* 0x000fe200000001ff */
[----:B------:R-:W-:-:S02]  /*4c40*/  MOV R162, R64 ;  /* 0x0000004000a27202 */ /* 0x000fc40000000f00 */
[----:B------:R-:W-:Y:S02]  /*4c50*/  MOV R164, 0x1f ;  /* 0x0000001f00a47802 */ /* 0x000fe40000000f00 */
[----:B------:R-:W-:Y:S02]  /*4c60*/  MOV R67, 0xffffffff ;  /* 0xffffffff00437802 */ /* 0x000fe40000000f00 */
[----:B------:R-:W-:Y:S02]  /*4c70*/  MOV R66, 0x4c90 ;  /* 0x00004c9000427802 */ /* 0x000fe40000000f00 */
[----:B-----5:R-:W-:Y:S05]  /*4c80*/  CALL.REL.NOINC `($__internal_17_$__cuda_sm70_shflsync_bfly_p) ;  /* 0x00000ac000007944 */ /* 0x020fea0003c00000 */
[----:B-1----:R-:W-:Y:S05]  /*4c90*/  BRA `(.L_x_5713) ;  /* 0xffffe1d000007947 */ /* 0x002fea000383ffff */
.L_x_5710:
[----:B------:R-:W-:Y:S01]  /*4ca0*/  HFMA2.MMA R65, -RZ, RZ, 0, 1.1920928955078125e-07 ;  /* 0x00000002ff417435 */ /* 0x000fe200000001ff */
[----:B------:R-:W-:Y:S02]  /*4cb0*/  MOV R162, R64 ;  /* 0x0000004000a27202 */ /* 0x000fe40000000f00 */
[----:B------:R-:W-:Y:S02]  /*4cc0*/  MOV R164, 0x1f ;  /* 0x0000001f00a47802 */ /* 0x000fe40000000f00 */
[----:B------:R-:W-:Y:S02]  /*4cd0*/  MOV R67, 0xffffffff ;  /* 0xffffffff00437802 */ /* 0x000fe40000000f00 */
[----:B------:R-:W-:-:S02]  /*4ce0*/  MOV R66, 0x4d00 ;  /* 0x00004d0000427802 */ /* 0x000fc40000000f00 */
[----:B-----5:R-:W-:Y:S05]  /*4cf0*/  CALL.REL.NOINC `($__internal_17_$__cuda_sm70_shflsync_bfly_p) ;  /* 0x00000a5000007944 */ /* 0x020fea0003c00000 */
[----:B-1----:R-:W-:Y:S01]  /*4d00*/  FADD.FTZ R64, R64, R65 ;  /* 0x0000004140407221 */ /* 0x002fe20000010000 */
[----:B------:R-:W-:Y:S01]  /*4d10*/  HFMA2.MMA R65, -RZ, RZ, 0, 2.384185791015625e-07 ;  /* 0x00000004ff417435 */ /* 0x000fe200000001ff */
[----:B------:R-:W-:-:S02]  /*4d20*/  MOV R164, 0x1f ;  /* 0x0000001f00a47802 */ /* 0x000fc40000000f00 */
[----:B------:R-:W-:Y:S02]  /*4d30*/  MOV R67, 0xffffffff ;  /* 0xffffffff00437802 */ /* 0x000fe40000000f00 */
[----:B------:R-:W-:Y:S02]  /*4d40*/  MOV R162, R64 ;  /* 0x0000004000a27202 */ /* 0x000fe40000000f00 */
[----:B------:R-:W-:Y:S02]  /*4d50*/  MOV R66, 0x4d70 ;  /* 0x00004d7000427802 */ /* 0x000fe40000000f00 */
[----:B------:R-:W-:Y:S05]  /*4d60*/  CALL.REL.NOINC `($__internal_17_$__cuda_sm70_shflsync_bfly_p) ;  /* 0x000009e000007944 */ /* 0x000fea0003c00000 */
[----:B-1----:R-:W-:Y:S01]  /*4d70*/  FADD.FTZ R64, R64, R65 ;  /* 0x0000004140407221 */ /* 0x002fe20000010000 */
[----:B------:R-:W-:Y:S01]  /*4d80*/  HFMA2.MMA R65, -RZ, RZ, 0, 4.76837158203125e-07 ;  /* 0x00000008ff417435 */ /* 0x000fe200000001ff */
[----:B------:R-:W-:Y:S02]  /*4d90*/  MOV R164, 0x1f ;  /* 0x0000001f00a47802 */ /* 0x000fe40000000f00 */
[----:B------:R-:W-:Y:S02]  /*4da0*/  MOV R67, 0xffffffff ;  /* 0xffffffff00437802 */ /* 0x000fe40000000f00 */
[----:B------:R-:W-:-:S02]  /*4db0*/  MOV R162, R64 ;  /* 0x0000004000a27202 */ /* 0x000fc40000000f00 */
[----:B------:R-:W-:Y:S02]  /*4dc0*/  MOV R66, 0x4de0 ;  /* 0x00004de000427802 */ /* 0x000fe40000000f00 */
[----:B------:R-:W-:Y:S05]  /*4dd0*/  CALL.REL.NOINC `($__internal_17_$__cuda_sm70_shflsync_bfly_p) ;  /* 0x0000097000007944 */ /* 0x000fea0003c00000 */
[----:B-1----:R-:W-:Y:S01]  /*4de0*/  FADD.FTZ R64, R64, R65 ;  /* 0x0000004140407221 */ /* 0x002fe20000010000 */
[----:B------:R-:W-:Y:S01]  /*4df0*/  HFMA2.MMA R65, -RZ, RZ, 0, 9.5367431640625e-07 ;  /* 0x00000010ff417435 */ /* 0x000fe200000001ff */
[----:B------:R-:W-:Y:S02]  /*4e00*/  MOV R164, 0x1f ;  /* 0x0000001f00a47802 */ /* 0x000fe40000000f00 */
[----:B------:R-:W-:Y:S02]  /*4e10*/  MOV R67, 0xffffffff ;  /* 0xffffffff00437802 */ /* 0x000fe40000000f00 */
[----:B------:R-:W-:Y:S02]  /*4e20*/  MOV R162, R64 ;  /* 0x0000004000a27202 */ /* 0x000fe40000000f00 */
[----:B------:R-:W-:Y:S02]  /*4e30*/  MOV R66, 0x4e50 ;  /* 0x00004e5000427802 */ /* 0x000fe40000000f00 */
[----:B------:R-:W-:Y:S05]  /*4e40*/  CALL.REL.NOINC `($__internal_17_$__cuda_sm70_shflsync_bfly_p) ;  /* 0x0000090000007944 */ /* 0x000fea0003c00000 */
        /* <DEDUP_REMOVED lines=118> */
[----:B------:R-:W-:Y:S05]  /*55b0*/  CALL.REL.NOINC `($__internal_17_$__cuda_sm70_shflsync_bfly_p) ;  /* 0x0000019000007944 */ /* 0x000fea0003c00000 */
[----:B-1----:R-:W-:Y:S01]  /*55c0*/  FADD.FTZ R162, R162, R65 ;  /* 0x00000041a2a27221 */ /* 0x002fe20000010000 */
[----:B------:R-:W-:Y:S01]  /*55d0*/  HFMA2.MMA R65, -RZ, RZ, 0, 1.1920928955078125e-07 ;  /* 0x00000002ff417435 */ /* 0x000fe200000001ff */
[----:B------:R-:W-:Y:S02]  /*55e0*/  MOV R164, 0x1f ;  /* 0x0000001f00a47802 */ /* 0x000fe40000000f00 */
[----:B------:R-:W-:Y:S02]  /*55f0*/  MOV R67, 0xffffffff ;  /* 0xffffffff00437802 */ /* 0x000fe40000000f00 */
[----:B------:R-:W-:Y:S02]  /*5600*/  MOV R66, 0x5620 ;  /* 0x0000562000427802 */ /* 0x000fe40000000f00 */
[----:B------:R-:W-:Y:S05]  /*5610*/  CALL.REL.NOINC `($__internal_17_$__cuda_sm70_shflsync_bfly_p) ;  /* 0x0000013000007944 */ /* 0x000fea0003c00000 */
[----:B-1----:R-:W-:Y:S01]  /*5620*/  FADD.FTZ R162, R162, R65 ;  /* 0x00000041a2a27221 */ /* 0x002fe20000010000 */
[----:B------:R-:W-:Y:S01]  /*5630*/  HFMA2.MMA R65, -RZ, RZ, 0, 2.384185791015625e-07 ;  /* 0x00000004ff417435 */ /* 0x000fe200000001ff */
[----:B------:R-:W-:Y:S02]  /*5640*/  MOV R164, 0x1f ;  /* 0x0000001f00a47802 */ /* 0x000fe40000000f00 */
[----:B------:R-:W-:-:S02]  /*5650*/  MOV R67, 0xffffffff ;  /* 0xffffffff00437802 */ /* 0x000fc40000000f00 */
[----:B------:R-:W-:Y:S02]  /*5660*/  MOV R66, 0x5680 ;  /* 0x0000568000427802 */ /* 0x000fe40000000f00 */
[----:B------:R-:W-:Y:S05]  /*5670*/  CALL.REL.NOINC `($__internal_17_$__cuda_sm70_shflsync_bfly_p) ;  /* 0x000000d000007944 */ /* 0x000fea0003c00000 */
[----:B-1----:R-:W-:Y:S01]  /*5680*/  FADD.FTZ R162, R162, R65 ;  /* 0x00000041a2a27221 */ /* 0x002fe20000010000 */
[----:B------:R-:W-:Y:S01]  /*5690*/  HFMA2.MMA R65, -RZ, RZ, 0, 4.76837158203125e-07 ;  /* 0x00000008ff417435 */ /* 0x000fe200000001ff */
[----:B------:R-:W-:Y:S02]  /*56a0*/  MOV R164, 0x1f ;  /* 0x0000001f00a47802 */ /* 0x000fe40000000f00 */
[----:B------:R-:W-:Y:S02]  /*56b0*/  MOV R67, 0xffffffff ;  /* 0xffffffff00437802 */ /* 0x000fe40000000f00 */
[----:B------:R-:W-:Y:S02]  /*56c0*/  MOV R66, 0x56e0 ;  /* 0x000056e000427802 */ /* 0x000fe40000000f00 */
[----:B------:R-:W-:Y:S05]  /*56d0*/  CALL.REL.NOINC `($__internal_17_$__cuda_sm70_shflsync_bfly_p) ;  /* 0x0000007000007944 */ /* 0x000fea0003c00000 */
[----:B-1----:R-:W-:Y:S01]  /*56e0*/  FADD.FTZ R162, R162, R65 ;  /* 0x00000041a2a27221 */ /* 0x002fe20000010000 */
[----:B------:R-:W-:Y:S01]  /*56f0*/  HFMA2.MMA R65, -RZ, RZ, 0, 9.5367431640625e-07 ;  /* 0x00000010ff417435 */ /* 0x000fe200000001ff */
[----:B------:R-:W-:Y:S02]  /*5700*/  MOV R164, 0x1f ;  /* 0x0000001f00a47802 */ /* 0x000fe40000000f00 */
[----:B------:R-:W-:-:S02]  /*5710*/  MOV R67, 0xffffffff ;  /* 0xffffffff00437802 */ /* 0x000fc40000000f00 */
[----:B------:R-:W-:Y:S02]  /*5720*/  MOV R66, 0x5740 ;  /* 0x0000574000427802 */ /* 0x000fe40000000f00 */
[----:B------:R-:W-:Y:S05]  /*5730*/  CALL.REL.NOINC `($__internal_17_$__cuda_sm70_shflsync_bfly_p) ;  /* 0x0000001000007944 */ /* 0x000fea0003c00000 */
[----:B-1----:R-:W-:Y:S05]  /*5740*/  BRA `(.L_x_5714) ;  /* 0xffffdf6000007947 */ /* 0x002fea000383ffff */
        .weak           $__internal_17_$__cuda_sm70_shflsync_bfly_p
        .type           $__internal_17_$__cuda_sm70_shflsync_bfly_p,@function
        .size           $__internal_17_$__cuda_sm70_shflsync_bfly_p,(.L_x_44857 - $__internal_17_$__cuda_sm70_shflsync_bfly_p)
$__internal_17_$__cuda_sm70_shflsync_bfly_p:
[----:B------:R-:W-:Y:S04]  /*5750*/  WARPSYNC R67 ;  /* 0x0000004300007348 */ /* 0x000fe80003800000 */
[----:B------:R0:W1:Y:S02]  /*5760*/  SHFL.BFLY PT, R65, R162, R65, R164 ;  /* 0x0c000041a2417389 */ /* 0x00006400000e00a4 */
[----:B0-----:R-:W-:-:S06]  /*5770*/  HFMA2.MMA R67, -RZ, RZ, 0, 0 ;  /* 0x00000000ff437435 */ /* 0x001fcc00000001ff */
[----:B------:R-:W-:Y:S05]  /*5780*/  RET.REL.NODEC R66 `(_ZN10layer_norm13ln_fwd_kernelINS_13Kernel_traitsI6__halfS2_S2_S2_fjLj7168ELj1ELj1ELj4ELj16ENS_18Kernel_traits_baseILj7168ES2_S2_S2_S2_fjLj128EEEEELb0ELb0ELb0ELb1EEEvNS_9FwdParamsE) ;  /* 0xffffa87042007950 */ /* 0x000fea0003c3ffff */
.L_x_5715:
        /* <DEDUP_REMOVED lines=15> */
.L_x_44857:


//--------------------- .text._ZN10layer_norm13ln_fwd_kernelINS_13Kernel_traitsI6__halfS2_S2_S2_fjLj7168ELj1ELj1ELj4ELj16ENS_18Kernel_traits_baseILj7168ES2_S2_S2_S2_fjLj128EEEEELb0ELb0ELb1ELb0EEEvNS_9FwdParamsE --------------------------
	.section	.text._ZN10layer_norm13ln_fwd_kernelINS_13Kernel_traitsI6__halfS2_S2_S2_fjLj7168ELj1ELj1ELj4ELj16ENS_18Kernel_traits_baseILj7168ES2_S2_S2_S2_fjLj128EEEEELb0ELb0ELb1ELb0EEEvNS_9FwdParamsE,"ax",@progbits
	.sectioninfo	@"SHI_REGISTERS=252"
	.align	128
        .global         _ZN10layer_norm13ln_fwd_kernelINS_13Kernel_traitsI6__halfS2_S2_S2_fjLj7168ELj1ELj1ELj4ELj16ENS_18Kernel_traits_baseILj7168ES2_S2_S2_S2_fjLj128EEEEELb0ELb0ELb1ELb0EEEvNS_9FwdParamsE
        .type           _ZN10layer_norm13ln_fwd_kernelINS_13Kernel_traitsI6__halfS2_S2_S2_fjLj7168ELj1ELj1ELj4ELj16ENS_18Kernel_traits_baseILj7168ES2_S2_S2_S2_fjLj128EEEEELb0ELb0ELb1ELb0EEEvNS_9FwdParamsE,@function
        .size           _ZN10layer_norm13ln_fwd_kernelINS_13Kernel_traitsI6__halfS2_S2_S2_fjLj7168ELj1ELj1ELj4ELj16ENS_18Kernel_traits_baseILj7168ES2_S2_S2_S2_fjLj128EEEEELb0ELb0ELb1ELb0EEEvNS_9FwdParamsE,(.L_x_44858 - _ZN10layer_norm13ln_fwd_kernelINS_13Kernel_traitsI6__halfS2_S2_S2_fjLj7168ELj1ELj1ELj4ELj16ENS_18Kernel_traits_baseILj7168ES2_S2_S2_S2_fjLj128EEEEELb0ELb0ELb1ELb0EEEvNS_9FwdParamsE)
        .other          _ZN10layer_norm13ln_fwd_kernelINS_13Kernel_traitsI6__halfS2_S2_S2_fjLj7168ELj1ELj1ELj4ELj16ENS_18Kernel_traits_baseILj7168ES2_S2_S2_S2_fjLj128EEEEELb0ELb0ELb1ELb0EEEvNS_9FwdParamsE,@"STO_CUDA_ENTRY STV_DEFAULT"
_ZN10layer_norm13ln_fwd_kernelINS_13Kernel_traitsI6__halfS2_S2_S2_fjLj7168ELj1ELj1ELj4ELj16ENS_18Kernel_traits_baseILj7168ES2_S2_S2_S2_fjLj128EEEEELb0ELb0ELb1ELb0EEEvNS_9FwdParamsE:
.text._ZN10layer_norm13ln_fwd_kernelINS_13Kernel_traitsI6__halfS2_S2_S2_fjLj7168ELj1ELj1ELj4ELj16ENS_18Kernel_traits_baseILj7168ES2_S2_S2_S2_fjLj128EEEEELb0ELb0ELb1ELb0EEEvNS_9FwdParamsE:
        /* <DEDUP_REMOVED lines=31> */
.L_x_5717:
[----:B0-----:R-:W-:Y:S05]  /*01f0*/  BSYNC B0 ;  /* 0x0000000000007941 */ /* 0x001fea0003800000 */
.L_x_5716:
        /* <DEDUP_REMOVED lines=13> */
.L_x_5719:
[----:B0-----:R-:W-:Y:S05]  /*02d0*/  BSYNC B0 ;  /* 0x0000000000007941 */ /* 0x001fea0003800000 */
.L_x_5718:
        /* <DEDUP_REMOVED lines=13> */
.L_x_5721:
[----:B0-----:R-:W-:Y:S05]  /*03b0*/  BSYNC B0 ;  /* 0x0000000000007941 */ /* 0x001fea0003800000 */
.L_x_5720:
        /* <DEDUP_REMOVED lines=13> */
.L_x_5723:
[----:B0-----:R-:W-:Y:S05]  /*0490*/  BSYNC B0 ;  /* 0x0000000000007941 */ /* 0x001fea0003800000 */
.L_x_5722:
        /* <DEDUP_REMOVED lines=13> */
.L_x_5725:
[----:B0-----:R-:W-:Y:S05]  /*0570*/  BSYNC B0 ;  /* 0x0000000000007941 */ /* 0x001fea0003800000 */
.L_x_5724:
        /* <DEDUP_REMOVED lines=15> */
.L_x_5727:
[----:B0-----:R-:W-:Y:S05]  /*0670*/  BSYNC B0 ;  /* 0x0000000000007941 */ /* 0x001fea0003800000 */
.L_x_5726:
        /* <DEDUP_REMOVED lines=14> */
.L_x_5729:
[----:B0-----:R-:W-:Y:S05]  /*0760*/  BSYNC B0 ;  /* 0x0000000000007941 */ /* 0x001fea0003800000 */
.L_x_5728:
[----:B------:R-:W0:Y:S02]  /*0770*/  S2UR UR6, SR_CTAID.X ;  /* 0x00000000000679c3 */ /* 0x000e240000002500 */
        /* <DEDUP_REMOVED lines=9> */
[----:B------:R-:W-:Y:S01]  /*0810*/  MOV R129, 0x1 ;  /* 0x0000000100817802 */ /* 0x000fe20000000f00 */
        /* <DEDUP_REMOVED lines=126> */
.L_x_5929:
        /* <DEDUP_REMOVED lines=33> */
[----:B-----5:R-:W-:Y:S01]  /*1210*/  HADD2.F32 R134, -RZ, R60.H0_H0 ;  /* 0x2000003cff867230 */ /* 0x020fe20000004100 */
[----:B------:R-:W-:Y:S05]  /*1220*/  BRA `(.L_x_5734) ;  /* 0x0000004000007947 */ /* 0x000fea0003800000 */
.L_x_5733:
[----:B0----5:R-:W-:Y:S02]  /*1230*/  HADD2.F32 R134, -RZ, R56.H0_H0 ;  /* 0x20000038ff867230 */ /* 0x021fe40000004100 */
[----:B------:R-:W-:-:S03]  /*1240*/  @P2 HADD2.F32 R65, -RZ, R60.H0_H0 ;  /* 0x2000003cff412230 */ /* 0x000fc60000004100 */
[----:B------:R-:W-:-:S04]  /*1250*/  FMUL.FTZ R134, R134, c[0x0][0x1ec] ;  /* 0x00007b0086867a20 */ /* 0x000fc80000410000 */
[----:B------:R-:W-:Y:S02]  /*1260*/  @P2 FADD.FTZ R134, R65, R134 ;  /* 0x0000008641862221 */ /* 0x000fe40000010000 */
.L_x_5734:
[----:B------:R-:W-:Y:S05]  /*1270*/  BSYNC B1 ;  /* 0x0000000000017941 */ /* 0x000fea0003800000 */
.L_x_5732:
[----:B------:R-:W-:Y:S01]  /*1280*/  BSSY B1, `(.L_x_5735) ;  /* 0x000000a000017945 */ /* 0x000fe20003800000 */
[----:B------:R-:W-:Y:S05]  /*1290*/  @P3 BRA `(.L_x_5736) ;  /* 0x0000004000003947 */ /* 0x000fea0003800000 */
[----:B------:R-:W-:Y:S01]  /*12a0*/  MOV R135, RZ ;  /* 0x000000ff00877202 */ /* 0x000fe20000000f00 */
[----:B------:R-:W-:Y:S05]  /*12b0*/  @!P2 BRA `(.L_x_5737) ;  /* 0x000000600000a947 */ /* 0x000fea0003800000 */
[----:B-----5:R-:W-:Y:S01]  /*12c0*/  HADD2.F32 R135, -RZ, R60.H1_H1 ;  /* 0x3000003cff877230 */ /* 0x020fe20000004100 */
[----:B------:R-:W-:Y:S05]  /*12d0*/  BRA `(.L_x_5737) ;  /* 0x0000004000007947 */ /* 0x000fea0003800000 */
.L_x_5736:
[----:B-----5:R-:W-:Y:S02]  /*12e0*/  HADD2.F32 R135, -RZ, R56.H1_H1 ;  /* 0x30000038ff877230 */ /* 0x020fe40000004100 */
[----:B------:R-:W-:-:S03]  /*12f0*/  @P2 HADD2.F32 R64, -RZ, R60.H1_H1 ;  /* 0x3000003cff402230 */ /* 0x000fc60000004100 */
[----:B------:R-:W-:-:S04]  /*1300*/  FMUL.FTZ R135, R135, c[0x0][0x1ec] ;  /* 0x00007b0087877a20 */ /* 0x000fc80000410000 */
[----:B------:R-:W-:Y:S02]  /*1310*/  @P2 FADD.FTZ R135, R64, R135 ;  /* 0x0000008740872221 */ /* 0x000fe40000010000 */
.L_x_5737:
[----:B------:R-:W-:Y:S05]  /*1320*/  BSYNC B1 ;  /* 0x0000000000017941 */ /* 0x000fea0003800000 */
.L_x_5735:
[----:B------:R-:W-:Y:S01]  /*1330*/  BSSY B1, `(.L_x_5738) ;  /* 0x000000a000017945 */ /* 0x000fe20003800000 */
[----:B------:R-:W-:Y:S05]  /*1340*/  @P3 BRA `(.L_x_5739) ;  /* 0x0000004000003947 */ /* 0x000fea0003800000 */
[----:B------:R-:W-:Y:S01]  /*1350*/  HFMA2.MMA R137, -RZ, RZ, 0, 0 ;  /* 0x00000000ff897435 */ /* 0x000fe200000001ff */
[----:B------:R-:W-:Y:S05]  /*1360*/  @!P2 BRA `(.L_x_5740) ;  /* 0x000000600000a947 */ /* 0x000fea0003800000 */
[----:B-----5:R-:W-:Y:S01]  /*1370*/  HADD2.F32 R137, -RZ, R61.H0_H0 ;  /* 0x2000003dff897230 */ /* 0x020fe20000004100 */
[----:B------:R-:W-:Y:S05]  /*1380*/  BRA `(.L_x_5740) ;  /* 0x0000004000007947 */ /* 0x000fea0003800000 */
.L_x_5739:
[----:B-----5:R-:W-:Y:S02]  /*1390*/  HADD2.F32 R137, -RZ, R57.H0_H0 ;  /* 0x20000039ff897230 */ /* 0x020fe40000004100 */
[----:B------:R-:W-:-:S03]  /*13a0*/  @P2 HADD2.F32 R64, -RZ, R61.H0_H0 ;  /* 0x2000003dff402230 */ /* 0x000fc60000004100 */
[----:B------:R-:W-:-:S04]  /*13b0*/  FMUL.FTZ R137, R137, c[0x0][0x1ec] ;  /* 0x00007b0089897a20 */ /* 0x000fc80000410000 */
[----:B------:R-:W-:Y:S02]  /*13c0*/  @P2 FADD.FTZ R137, R64, R137 ;  /* 0x0000008940892221 */ /* 0x000fe40000010000 */
.L_x_5740:
[----:B------:R-:W-:Y:S05]  /*13d0*/  BSYNC B1 ;  /* 0x0000000000017941 */ /* 0x000fea0003800000 */
.L_x_5738:
[----:B------:R-:W-:Y:S01]  /*13e0*/  BSSY B1, `(.L_x_5741) ;  /* 0x000000a000017945 */ /* 0x000fe20003800000 */
[----:B------:R-:W-:Y:S05]  /*13f0*/  @P3 BRA `(.L_x_5742) ;  /* 0x0000004000003947 */ /* 0x000fea0003800000 */
[----:B------:R-:W-:Y:S01]  /*1400*/  MOV R139, RZ ;  /* 0x000000ff008b7202 */ /* 0x000fe20000000f00 */
[----:B------:R-:W-:Y:S05]  /*1410*/  @!P2 BRA `(.L_x_5743) ;  /* 0x000000600000a947 */ /* 0x000fea0003800000 */
[----:B-----5:R-:W-:Y:S01]  /*1420*/  HADD2.F32 R139, -RZ, R61.H1_H1 ;  /* 0x3000003dff8b7230 */ /* 0x020fe20000004100 */
[----:B------:R-:W-:Y:S05]  /*1430*/  BRA `(.L_x_5743) ;  /* 0x0000004000007947 */ /* 0x000fea0003800000 */
.L_x_5742:
[----:B-----5:R-:W-:Y:S02]  /*1440*/  HADD2.F32 R139, -RZ, R57.H1_H1 ;  /* 0x30000039ff8b7230 */ /* 0x020fe40000004100 */
[----:B------:R-:W-:-:S03]  /*1450*/  @P2 HADD2.F32 R64, -RZ, R61.H1_H1 ;  /* 0x3000003dff402230 */ /* 0x000fc60000004100 */
[----:B------:R-:W-:-:S04]  /*1460*/  FMUL.FTZ R139, R139, c[0x0][0x1ec] ;  /* 0x00007b008b8b7a20 */ /* 0x000fc80000410000 */
[----:B------:R-:W-:Y:S02]  /*1470*/  @P2 FADD.FTZ R139, R64, R139 ;  /* 0x0000008b408b2221 */ /* 0x000fe40000010000 */
.L_x_5743:
[----:B------:R-:W-:Y:S05]  /*1480*/  BSYNC B1 ;  /* 0x0000000000017941 */ /* 0x000fea0003800000 */
.L_x_5741:
[----:B------:R-:W-:Y:S01]  /*1490*/  BSSY B1, `(.L_x_5744) ;  /* 0x000000a000017945 */ /* 0x000fe20003800000 */
[----:B------:R-:W-:Y:S05]  /*14a0*/  @P3 BRA `(.L_x_5745) ;  /* 0x0000004000003947 */ /* 0x000fea0003800000 */
[----:B------:R-:W-:Y:S01]  /*14b0*/  HFMA2.MMA R141, -RZ, RZ, 0, 0 ;  /* 0x00000000ff8d7435 */ /* 0x000fe200000001ff */
[----:B------:R-:W-:Y:S05]  /*14c0*/  @!P2 BRA `(.L_x_5746) ;  /* 0x000000600000a947 */ /* 0x000fea0003800000 */
[----:B-----5:R-:W-:Y:S01]  /*14d0*/  HADD2.F32 R141, -RZ, R62.H0_H0 ;  /* 0x2000003eff8d7230 */ /* 0x020fe20000004100 */
[----:B------:R-:W-:Y:S05]  /*14e0*/  BRA `(.L_x_5746) ;  /* 0x0000004000007947 */ /* 0x000fea0003800000 */
.L_x_5745:
[----:B-----5:R-:W-:Y:S02]  /*14f0*/  HADD2.F32 R141, -RZ, R58.H0_H0 ;  /* 0x2000003aff8d7230 */ /* 0x020fe40000004100 */
[----:B------:R-:W-:-:S03]  /*1500*/  @P2 HADD2.F32 R64, -RZ, R62.H0_H0 ;  /* 0x2000003eff402230 */ /* 0x000fc60000004100 */
[----:B------:R-:W-:-:S04]  /*1510*/  FMUL.FTZ R141, R141, c[0x0][0x1ec] ;  /* 0x00007b008d8d7a20 */ /* 0x000fc80000410000 */
[----:B------:R-:W-:Y:S02]  /*1520*/  @P2 FADD.FTZ R141, R64, R141 ;  /* 0x0000008d408d2221 */ /* 0x000fe40000010000 */
.L_x_5746:
[----:B------:R-:W-:Y:S05]  /*1530*/  BSYNC B1 ;  /* 0x0000000000017941 */ /* 0x000fea0003800000 */
.L_x_5744:
[----:B------:R-:W-:Y:S01]  /*1540*/  BSSY B1, `(.L_x_5747) ;  /* 0x000000a000017945 */ /* 0x000fe20003800000 */
[----:B------:R-:W-:Y:S05]  /*1550*/  @P3 BRA `(.L_x_5748) ;  /* 0x0000004000003947 */ /* 0x000fea0003800000 */
[----:B------:R-:W-:Y:S01]  /*1560*/  MOV R143, RZ ;  /* 0x000000ff008f7202 */ /* 0x000fe20000000f00 */
[----:B------:R-:W-:Y:S05]  /*1570*/  @!P2 BRA `(.L_x_5749) ;  /* 0x000000600000a947 */ /* 0x000fea0003800000 */
[----:B-----5:R-:W-:Y:S01]  /*1580*/  HADD2.F32 R143, -RZ, R62.H1_H1 ;  /* 0x3000003eff8f7230 */ /* 0x020fe20000004100 */
[----:B------:R-:W-:Y:S05]  /*1590*/  BRA `(.L_x_5749) ;  /* 0x0000004000007947 */ /* 0x000fea0003800000 */
.L_x_5748:
[----:B-----5:R-:W-:Y:S02]  /*15a0*/  HADD2.F32 R143, -RZ, R58.H1_H1 ;  /* 0x3000003aff8f7230 */ /* 0x020fe40000004100 */
[----:B------:R-:W-:-:S03]  /*15b0*/  @P2 HADD2.F32 R64, -RZ, R62.H1_H1 ;  /* 0x3000003eff402230 */ /* 0x000fc60000004100 */
[----:B------:R-:W-:-:S04]  /*15c0*/  FMUL.FTZ R143, R143, c[0x0][0x1ec] ;  /* 0x00007b008f8f7a20 */ /* 0x000fc80000410000 */
[----:B------:R-:W-:Y:S02]  /*15d0*/  @P2 FADD.FTZ R143, R64, R143 ;  /* 0x0000008f408f2221 */ /* 0x000fe40000010000 */
.L_x_5749:
[----:B------:R-:W-:Y:S05]  /*15e0*/  BSYNC B1 ;  /* 0x0000000000017941 */ /* 0x000fea0003800000 */
.L_x_5747:
[----:B------:R-:W-:Y:S01]  /*15f0*/  BSSY B1, `(.L_x_5750) ;  /* 0x000000a000017945 */ /* 0x000fe20003800000 */
[----:B------:R-:W-:Y:S05]  /*1600*/  @P3 BRA `(.L_x_5751) ;  /* 0x0000004000003947 */ /* 0x000fea0003800000 */
[----:B------:R-:W-:Y:S01]  /*1610*/  HFMA2.MMA R145, -RZ, RZ, 0, 0 ;  /* 0x00000000ff917435 */ /* 0x000fe200000001ff */
[----:B------:R-:W-:Y:S05]  /*1620*/  @!P2 BRA `(.L_x_5752) ;  /* 0x000000600000a947 */ /* 0x000fea0003800000 */
[----:B-----5:R-:W-:Y:S01]  /*1630*/  HADD2.F32 R145, -RZ, R63.H0_H0 ;  /* 0x2000003fff917230 */ /* 0x020fe20000004100 */
[----:B------:R-:W-:Y:S05]  /*1640*/  BRA `(.L_x_5752) ;  /* 0x0000004000007947 */ /* 0x000fea0003800000 */
.L_x_5751:
[----:B-----5:R-:W-:Y:S02]  /*1650*/  HADD2.F32 R145, -RZ, R59.H0_H0 ;  /* 0x2000003bff917230 */ /* 0x020fe40000004100 */
[----:B------:R-:W-:-:S03]  /*1660*/  @P2 HADD2.F32 R64, -RZ, R63.H0_H0 ;  /* 0x2000003fff402230 */ /* 0x000fc60000004100 */
[----:B------:R-:W-:-:S04]  /*1670*/  FMUL.FTZ R145, R145, c[0x0][0x1ec] ;  /* 0x00007b0091917a20 */ /* 0x000fc80000410000 */
[----:B------:R-:W-:Y:S02]  /*1680*/  @P2 FADD.FTZ R145, R64, R145 ;  /* 0x0000009140912221 */ /* 0x000fe40000010000 */
.L_x_5752:
[----:B------:R-:W-:Y:S05]  /*1690*/  BSYNC B1 ;  /* 0x0000000000017941 */ /* 0x000fea0003800000 */
.L_x_5750:
[----:B------:R-:W-:Y:S01]  /*16a0*/  BSSY B1, `(.L_x_5753) ;  /* 0x000000a000017945 */ /* 0x000fe20003800000 */
[----:B------:R-:W-:Y:S05]  /*16b0*/  @P3 BRA `(.L_x_5754) ;  /* 0x0000004000003947 */ /* 0x000fea0003800000 */
[----:B------:R-:W-:Y:S01]  /*16c0*/  MOV R147, RZ ;  /* 0x000000ff00937202 */ /* 0x000fe20000000f00 */
[----:B------:R-:W-:Y:S05]  /*16d0*/  @!P2 BRA `(.L_x_5755) ;  /* 0x000000600000a947 */ /* 0x000fea0003800000 */
[----:B-----5:R-:W-:Y:S01]  /*16e0*/  HADD2.F32 R147, -RZ, R63.H1_H1 ;  /* 0x3000003fff937230 */ /* 0x020fe20000004100 */
[----:B------:R-:W-:Y:S05]  /*16f0*/  BRA `(.L_x_5755) ;  /* 0x0000004000007947 */ /* 0x000fea0003800000 */
.L_x_5754:
[----:B-----5:R-:W-:Y:S02]  /*1700*/  HADD2.F32 R147, -RZ, R59.H1_H1 ;  /* 0x3000003bff937230 */ /* 0x020fe40000004100 */
[----:B------:R-:W-:-:S03]  /*1710*/  @P2 HADD2.F32 R64, -RZ, R63.H1_H1 ;  /* 0x3000003fff402230 */ /* 0x000fc60000004100 */
[----:B------:R-:W-:-:S04]  /*1720*/  FMUL.FTZ R147, R147, c[0x0][0x1ec] ;  /* 0x00007b0093937a20 */ /* 0x000fc80000410000 */
[----:B------:R-:W-:Y:S02]  /*1730*/  @P2 FADD.FTZ R147, R64, R147 ;  /* 0x0000009340932221 */ /* 0x000fe40000010000 */
.L_x_5755:
[----:B------:R-:W-:Y:S05]  /*1740*/  BSYNC B1 ;  /* 0x0000000000017941 */ /* 0x000fea0003800000 */
.L_x_5753:
[----:B------:R-:W-:Y:S01]  /*1750*/  HFMA2.MMA R133, -RZ, RZ, 0, 9.5367431640625e-07 ;  /* 0x00000010ff857435 */ /* 0x000fe200000001ff */
[----:B------:R-:W-:Y:S02]  /*1760*/  F2FP.PACK_AB R67, R147, R145 ;  /* 0x000000919343723e */ /* 0x000fe400000000ff */
[----:B------:R-:W-:Y:S02]  /*1770*/  F2FP.PACK_AB R66, R143, R141 ;  /* 0x0000008d8f42723e */ /* 0x000fe400000000ff */
[----:B------:R-:W-:Y:S02]  /*1780*/  F2FP.PACK_AB R65, R139, R137 ;  /* 0x000000898b41723e */ /* 0x000fe400000000ff */
[----:B------:R-:W-:Y:S02]  /*1790*/  F2FP.PACK_AB R64, R135, R134 ;  /* 0x000000868740723e */ /* 0x000fe400000000ff */
[----:B------:R-:W-:Y:S01]  /*17a0*/  IADD3 R142, R142, 0x80, RZ ;  /* 0x000000808e8e7810 */ /* 0x000fe20007ffe0ff */
[C---:B------:R-:W-:Y:S01]  /*17b0*/  IMAD.WIDE.U32 R132, R138.reuse, R133, c[0x0][0x188] ;  /* 0x000062008a847625 */ /* 0x040fe200078e0085 */
[----:B------:R-:W-:-:S04]  /*17c0*/  IADD3 R138, R138, 0x80, RZ ;  /* 0x000000808a8a7810 */ /* 0x000fc80007ffe0ff */
[----:B------:R0:W-:Y:S03]  /*17d0*/  STG.E.128 [R132.64], R64 ;  /* 0x0000004084007986 */ /* 0x0001e6000c101d04 */
.L_x_5731:
[----:B-1----:R-:W-:Y:S05]  /*17e0*/  BSYNC B0 ;  /* 0x0000000000007941 */ /* 0x002fea0003800000 */
.L_x_5730:
        /* <DEDUP_REMOVED lines=18> */
.L_x_5759:
[----:B0----5:R-:W-:Y:S02]  /*1910*/  HADD2.F32 R149, -RZ, R56.H0_H0 ;  /* 0x20000038ff957230 */ /* 0x021fe40000004100 */
[----:B------:R-:W-:-:S03]  /*1920*/  @P2 HADD2.F32 R64, -RZ, R60.H0_H0 ;  /* 0x2000003cff402230 */ /* 0x000fc60000004100 */
[----:B------:R-:W-:-:S04]  /*1930*/  FMUL.FTZ R149, R149, c[0x0][0x1ec] ;  /* 0x00007b0095957a20 */ /* 0x000fc80000410000 */
[----:B------:R-:W-:Y:S02]  /*1940*/  @P2 FADD.FTZ R149, R64, R149 ;  /* 0x0000009540952221 */ /* 0x000fe40000010000 */
.L_x_5760:
[----:B------:R-:W-:Y:S05]  /*1950*/  BSYNC B1 ;  /* 0x0000000000017941 */ /* 0x000fea0003800000 */
.L_x_5758:
[----:B------:R-:W-:Y:S01]  /*1960*/  BSSY B1, `(.L_x_5761) ;  /* 0x000000a000017945 */ /* 0x000fe20003800000 */
[----:B------:R-:W-:Y:S05]  /*1970*/  @P3 BRA `(.L_x_5762) ;  /* 0x0000004000003947 */ /* 0x000fea0003800000 */
[----:B------:R-:W-:Y:S01]  /*1980*/  MOV R151, RZ ;  /* 0x000000ff00977202 */ /* 0x000fe20000000f00 */
[----:B------:R-:W-:Y:S05]  /*1990*/  @!P2 BRA `(.L_x_5763) ;  /* 0x000000600000a947 */ /* 0x000fea0003800000 */
[----:B-----5:R-:W-:Y:S01]  /*19a0*/  HADD2.F32 R151, -RZ, R60.H1_H1 ;  /* 0x3000003cff977230 */ /* 0x020fe20000004100 */
[----:B------:R-:W-:Y:S05]  /*19b0*/  BRA `(.L_x_5763) ;  /* 0x0000004000007947 */ /* 0x000fea0003800000 */
.L_x_5762:
[----:B-----5:R-:W-:Y:S02]  /*19c0*/  HADD2.F32 R151, -RZ, R56.H1_H1 ;  /* 0x30000038ff977230 */ /* 0x020fe40000004100 */
[----:B------:R-:W-:-:S03]  /*19d0*/  @P2 HADD2.F32 R64, -RZ, R60.H1_H1 ;  /* 0x3000003cff402230 */ /* 0x000fc60000004100 */
[----:B------:R-:W-:-:S04]  /*19e0*/  FMUL.FTZ R151, R151, c[0x0][0x1ec] ;  /* 0x00007b0097977a20 */ /* 0x000fc80000410000 */
[----:B------:R-:W-:Y:S02]  /*19f0*/  @P2 FADD.FTZ R151, R64, R151 ;  /* 0x0000009740972221 */ /* 0x000fe40000010000 */
.L_x_5763:
[----:B------:R-:W-:Y:S05]  /*1a00*/  BSYNC B1 ;  /* 0x0000000000017941 */ /* 0x000fea0003800000 */
.L_x_5761:
[----:B------:R-:W-:Y:S01]  /*1a10*/  BSSY B1, `(.L_x_5764) ;  /* 0x000000a000017945 */ /* 0x000fe20003800000 */
[----:B------:R-:W-:Y:S05]  /*1a20*/  @P3 BRA `(.L_x_5765) ;  /* 0x0000004000003947 */ /* 0x000fea0003800000 */
[----:B------:R-:W-:Y:S01]  /*1a30*/  HFMA2.MMA R153, -RZ, RZ, 0, 0 ;  /* 0x00000000ff997435 */ /* 0x000fe200000001ff */
[----:B------:R-:W-:Y:S05]  /*1a40*/  @!P2 BRA `(.L_x_5766) ;  /* 0x000000600000a947 */ /* 0x000fea0003800000 */
[----:B-----5:R-:W-:Y:S01]  /*1a50*/  HADD2.F32 R153, -RZ, R61.H0_H0 ;  /* 0x2000003dff997230 */ /* 0x020fe20000004100 */
[----:B------:R-:W-:Y:S05]  /*1a60*/  BRA `(.L_x_5766) ;  /* 0x0000004000007947 */ /* 0x000fea0003800000 */
.L_x_5765:
[----:B-----5:R-:W-:Y:S02]  /*1a70*/  HADD2.F32 R153, -RZ, R57.H0_H0 ;  /* 0x20000039ff997230 */ /* 0x020fe40000004100 */
[----:B------:R-:W-:-:S03]  /*1a80*/  @P2 HADD2.F32 R64, -RZ, R61.H0_H0 ;  /* 0x2000003dff402230 */ /* 0x000fc60000004100 */
[----:B------:R-:W-:-:S04]  /*1a90*/  FMUL.FTZ R153, R153, c[0x0][0x1ec] ;  /* 0x00007b0099997a20 */ /* 0x000fc80000410000 */
[----:B------:R-:W-:Y:S02]  /*1aa0*/  @P2 FADD.FTZ R153, R64, R153 ;  /* 0x0000009940992221 */ /* 0x000fe40000010000 */
.L_x_5766:
[----:B------:R-:W-:Y:S05]  /*1ab0*/  BSYNC B1 ;  /* 0x0000000000017941 */ /* 0x000fea0003800000 */
.L_x_5764:
[----:B------:R-:W-:Y:S01]  /*1ac0*/  BSSY B1, `(.L_x_5767) ;  /* 0x000000a000017945 */ /* 0x000fe20003800000 */
[----:B------:R-:W-:Y:S05]  /*1ad0*/  @P3 BRA `(.L_x_5768) ;  /* 0x0000004000003947 */ /* 0x000fea0003800000 */
[----:B------:R-:W-:Y:S01]  /*1ae0*/  MOV R155, RZ ;  /* 0x000000ff009b7202 */ /* 0x000fe20000000f00 */
[----:B------:R-:W-:Y:S05]  /*1af0*/  @!P2 BRA `(.L_x_5769) ;  /* 0x000000600000a947 */ /* 0x000fea0003800000 */
[----:B-----5:R-:W-:Y:S01]  /*1b00*/  HADD2.F32 R155, -RZ, R61.H1_H1 ;  /* 0x3000003dff9b7230 */ /* 0x020fe20000004100 */
[----:B------:R-:W-:Y:S05]  /*1b10*/  BRA `(.L_x_5769) ;  /* 0x0000004000007947 */ /* 0x000fea0003800000 */
.L_x_5768:
[----:B-----5:R-:W-:Y:S02]  /*1b20*/  HADD2.F32 R155, -RZ, R57.H1_H1 ;  /* 0x30000039ff9b7230 */ /* 0x020fe40000004100 */
[----:B------:R-:W-:-:S03]  /*1b30*/  @P2 HADD2.F32 R64, -RZ, R61.H1_H1 ;  /* 0x3000003dff402230 */ /* 0x000fc60000004100 */
[----:B------:R-:W-:-:S04]  /*1b40*/  FMUL.FTZ R155, R155, c[0x0][0x1ec] ;  /* 0x00007b009b9b7a20 */ /* 0x000fc80000410000 */
[----:B------:R-:W-:Y:S02]  /*1b50*/  @P2 FADD.FTZ R155, R64, R155 ;  /* 0x0000009b409b2221 */ /* 0x000fe40000010000 */
.L_x_5769:
[----:B------:R-:W-:Y:S05]  /*1b60*/  BSYNC B1 ;  /* 0x0000000000017941 */ /* 0x000fea0003800000 */
.L_x_5767:
[----:B------:R-:W-:Y:S01]  /*1b70*/  BSSY B1, `(.L_x_5770) ;  /* 0x000000a000017945 */ /* 0x000fe20003800000 */
[----:B------:R-:W-:Y:S05]  /*1b80*/  @P3 BRA `(.L_x_5771) ;  /* 0x0000004000003947 */ /* 0x000fea0003800000 */
[----:B------:R-:W-:Y:S01]  /*1b90*/  HFMA2.MMA R157, -RZ, RZ, 0, 0 ;  /* 0x00000000ff9d7435 */ /* 0x000fe200000001ff */
[----:B------:R-:W-:Y:S05]  /*1ba0*/  @!P2 BRA `(.L_x_5772) ;  /* 0x000000600000a947 */ /* 0x000fea0003800000 */
[----:B-----5:R-:W-:Y:S01]  /*1bb0*/  HADD2.F32 R157, -RZ, R62.H0_H0 ;  /* 0x2000003eff9d7230 */ /* 0x020fe20000004100 */
[----:B------:R-:W-:Y:S05]  /*1bc0*/  BRA `(.L_x_5772) ;  /* 0x0000004000007947 */ /* 0x000fea0003800000 */
.L_x_5771:
[----:B-----5:R-:W-:Y:S02]  /*1bd0*/  HADD2.F32 R157, -RZ, R58.H0_H0 ;  /* 0x2000003aff9d7230 */ /* 0x020fe40000004100 */
[----:B------:R-:W-:-:S03]  /*1be0*/  @P2 HADD2.F32 R64, -RZ, R62.H0_H0 ;  /* 0x2000003eff402230 */ /* 0x000fc60000004100 */
[----:B------:R-:W-:-:S04]  /*1bf0*/  FMUL.FTZ R157, R157, c[0x0][0x1ec] ;  /* 0x00007b009d9d7a20 */ /* 0x000fc80000410000 */
[----:B------:R-:W-:Y:S02]  /*1c00*/  @P2 FADD.FTZ R157, R64, R157 ;  /* 0x0000009d409d2221 */ /* 0x000fe40000010000 */
.L_x_5772:
[----:B------:R-:W-:Y:S05]  /*1c10*/  BSYNC B1 ;  /* 0x0000000000017941 */ /* 0x000fea0003800000 */
.L_x_5770:
[----:B------:R-:W-:Y:S01]  /*1c20*/  BSSY B1, `(.L_x_5773) ;  /* 0x000000a000017945 */ /* 0x000fe20003800000 */
[----:B------:R-:W-:Y:S05]  /*1c30*/  @P3 BRA `(.L_x_5774) ;  /* 0x0000004000003947 */ /* 0x000fea0003800000 */
[----:B------:R-:W-:Y:S01]  /*1c40*/  MOV R159, RZ ;  /* 0x000000ff009f7202 */ /* 0x000fe20000000f00 */
[----:B------:R-:W-:Y:S05]  /*1c50*/  @!P2 BRA `(.L_x_5775) ;  /* 0x000000600000a947 */ /* 0x000fea0003800000 */
[----:B-----5:R-:W-:Y:S01]  /*1c60*/  HADD2.F32 R159, -RZ, R62.H1_H1 ;  /* 0x3000003eff9f7230 */ /* 0x020fe20000004100 */
[----:B------:R-:W-:Y:S05]  /*1c70*/  BRA `(.L_x_5775) ;  /* 0x0000004000007947 */ /* 0x000fea0003800000 */
.L_x_5774:
[----:B-----5:R-:W-:Y:S02]  /*1c80*/  HADD2.F32 R159, -RZ, R58.H1_H1 ;  /* 0x3000003aff9f7230 */ /* 0x020fe40000004100 */
[----:B------:R-:W-:-:S03]  /*1c90*/  @P2 HADD2.F32 R64, -RZ, R62.H1_H1 ;  /* 0x3000003eff402230 */ /* 0x000fc60000004100 */
[----:B------:R-:W-:-:S04]  /*1ca0*/  FMUL.FTZ R159, R159, c[0x0][0x1ec] ;  /* 0x00007b009f9f7a20 */ /* 0x000fc80000410000 */
[----:B------:R-:W-:Y:S02]  /*1cb0*/  @P2 FADD.FTZ R159, R64, R159 ;  /* 0x0000009f409f2221 */ /* 0x000fe40000010000 */
.L_x_5775:
[----:B------:R-:W-:Y:S05]  /*1cc0*/  BSYNC B1 ;  /* 0x0000000000017941 */ /* 0x000fea0003800000 */
.L_x_5773:
[----:B------:R-:W-:Y:S01]  /*1cd0*/  BSSY B1, `(.L_x_5776) ;  /* 0x000000a000017945 */ /* 0x000fe20003800000 */
[----:B------:R-:W-:Y:S05]  /*1ce0*/  @P3 BRA `(.L_x_5777) ;  /* 0x0000004000003947 */ /* 0x000fea0003800000 */
[----:B------:R-:W-:Y:S01]  /*1cf0*/  HFMA2.MMA R161, -RZ, RZ, 0, 0 ;  /* 0x00000000ffa17435 */ /* 0x000fe200000001ff */
[----:B------:R-:W-:Y:S05]  /*1d00*/  @!P2 BRA `(.L_x_5778) ;  /* 0x000000600000a947 */ /* 0x000fea0003800000 */
[----:B-----5:R-:W-:Y:S01]  /*1d10*/  HADD2.F32 R161, -RZ, R63.H0_H0 ;  /* 0x2000003fffa17230 */ /* 0x020fe20000004100 */
[----:B------:R-:W-:Y:S05]  /*1d20*/  BRA `(.L_x_5778) ;  /* 0x0000004000007947 */ /* 0x000fea0003800000 */
.L_x_5777:
[----:B-----5:R-:W-:Y:S02]  /*1d30*/  HADD2.F32 R161, -RZ, R59.H0_H0 ;  /* 0x2000003bffa17230 */ /* 0x020fe40000004100 */
[----:B------:R-:W-:-:S03]  /*1d40*/  @P2 HADD2.F32 R64, -RZ, R63.H0_H0 ;  /* 0x2000003fff402230 */ /* 0x000fc60000004100 */
[----:B------:R-:W-:-:S04]  /*1d50*/  FMUL.FTZ R161, R161, c[0x0][0x1ec] ;  /* 0x00007b00a1a17a20 */ /* 0x000fc80000410000 */
[----:B------:R-:W-:Y:S02]  /*1d60*/  @P2 FADD.FTZ R161, R64, R161 ;  /* 0x000000a140a12221 */ /* 0x000fe40000010000 */
.L_x_5778:
[----:B------:R-:W-:Y:S05]  /*1d70*/  BSYNC B1 ;  /* 0x0000000000017941 */ /* 0x000fea0003800000 */
.L_x_5776:
[----:B------:R-:W-:Y:S01]  /*1d80*/  BSSY B1, `(.L_x_5779) ;  /* 0x000000a000017945 */ /* 0x000fe20003800000 */
[----:B------:R-:W-:Y:S05]  /*1d90*/  @P3 BRA `(.L_x_5780) ;  /* 0x0000004000003947 */ /* 0x000fea0003800000 */
[----:B------:R-:W-:Y:S01]  /*1da0*/  MOV R163, RZ ;  /* 0x000000ff00a37202 */ /* 0x000fe20000000f00 */
[----:B------:R-:W-:Y:S05]  /*1db0*/  @!P2 BRA `(.L_x_5781) ;  /* 0x000000600000a947 */ /* 0x000fea0003800000 */
[----:B-----5:R-:W-:Y:S01]  /*1dc0*/  HADD2.F32 R163, -RZ, R63.H1_H1 ;  /* 0x3000003fffa37230 */ /* 0x020fe20000004100 */
[----:B------:R-:W-:Y:S05]  /*1dd0*/  BRA `(.L_x_5781) ;  /* 0x0000004000007947 */ /* 0x000fea0003800000 */
.L_x_5780:
[----:B-----5:R-:W-:Y:S02]  /*1de0*/  HADD2.F32 R163, -RZ, R59.H1_H1 ;  /* 0x3000003bffa37230 */ /* 0x020fe40000004100 */
[----:B------:R-:W-:-:S03]  /*1df0*/  @P2 HADD2.F32 R64, -RZ, R63.H1_H1 ;  /* 0x3000003fff402230 */ /* 0x000fc60000004100 */
[----:B------:R-:W-:-:S04]  /*1e00*/  FMUL.FTZ R163, R163, c[0x0][0x1ec] ;  /* 0x00007b00a3a37a20 */ /* 0x000fc80000410000 */
[----:B------:R-:W-:Y:S02]  /*1e10*/  @P2 FADD.FTZ R163, R64, R163 ;  /* 0x000000a340a32221 */ /* 0x000fe40000010000 */
.L_x_5781:
[----:B------:R-:W-:Y:S05]  /*1e20*/  BSYNC B1 ;  /* 0x0000000000017941 */ /* 0x000fea0003800000 */
.L_x_5779:
        /* <DEDUP_REMOVED lines=9> */
.L_x_5757:
[----:B------:R-:W-:Y:S05]  /*1ec0*/  BSYNC B0 ;  /* 0x0000000000007941 */ /* 0x000fea0003800000 */
.L_x_5756:
        /* <DEDUP_REMOVED lines=18> */
.L_x_5785:
[----:B0----5:R-:W-:Y:S02]  /*1ff0*/  HADD2.F32 R165, -RZ, R56.H0_H0 ;  /* 0x20000038ffa57230 */ /* 0x021fe40000004100 */
[----:B------:R-:W-:-:S03]  /*2000*/  @P2 HADD2.F32 R64, -RZ, R60.H0_H0 ;  /* 0x2000003cff402230 */ /* 0x000fc60000004100 */
[----:B------:R-:W-:-:S04]  /*2010*/  FMUL.FTZ R165, R165, c[0x0][0x1ec] ;  /* 0x00007b00a5a57a20 */ /* 0x000fc80000410000 */
[----:B------:R-:W-:Y:S02]  /*2020*/  @P2 FADD.FTZ R165, R64, R165 ;  /* 0x000000a540a52221 */ /* 0x000fe40000010000 */
.L_x_5786:
[----:B------:R-:W-:Y:S05]  /*2030*/  BSYNC B1 ;  /* 0x0000000000017941 */ /* 0x000fea0003800000 */
.L_x_5784:
[----:B------:R-:W-:Y:S01]  /*2040*/  BSSY B1, `(.L_x_5787) ;  /* 0x000000a000017945 */ /* 0x000fe20003800000 */
[----:B------:R-:W-:Y:S05]  /*2050*/  @P3 BRA `(.L_x_5788) ;  /* 0x0000004000003947 */ /* 0x000fea0003800000 */
[----:B------:R-:W-:Y:S01]  /*2060*/  MOV R167, RZ ;  /* 0x000000ff00a77202 */ /* 0x000fe20000000f00 */
[----:B------:R-:W-:Y:S05]  /*2070*/  @!P2 BRA `(.L_x_5789) ;  /* 0x000000600000a947 */ /* 0x000fea0003800000 */
[----:B-----5:R-:W-:Y:S01]  /*2080*/  HADD2.F32 R167, -RZ, R60.H1_H1 ;  /* 0x3000003cffa77230 */ /* 0x020fe20000004100 */
[----:B------:R-:W-:Y:S05]  /*2090*/  BRA `(.L_x_5789) ;  /* 0x0000004000007947 */ /* 0x000fea0003800000 */
.L_x_5788:
[----:B-----5:R-:W-:Y:S02]  /*20a0*/  HADD2.F32 R167, -RZ, R56.H1_H1 ;  /* 0x30000038ffa77230 */ /* 0x020fe40000004100 */
[----:B------:R-:W-:-:S03]  /*20b0*/  @P2 HADD2.F32 R64, -RZ, R60.H1_H1 ;  /* 0x3000003cff402230 */ /* 0x000fc60000004100 */
[----:B------:R-:W-:-:S04]  /*20c0*/  FMUL.FTZ R167, R167, c[0x0][0x1ec] ;  /* 0x00007b00a7a77a20 */ /* 0x000fc80000410000 */
[----:B------:R-:W-:Y:S02]  /*20d0*/  @P2 FADD.FTZ R167, R64, R167 ;  /* 0x000000a740a72221 */ /* 0x000fe40000010000 */
.L_x_5789:
[----:B------:R-:W-:Y:S05]  /*20e0*/  BSYNC B1 ;  /* 0x0000000000017941 */ /* 0x000fea0003800000 */
.L_x_5787:
[----:B------:R-:W-:Y:S01]  /*20f0*/  BSSY B1, `(.L_x_5790) ;  /* 0x000000a000017945 */ /* 0x000fe20003800000 */
[----:B------:R-:W-:Y:S05]  /*2100*/  @P3 BRA `(.L_x_5791) ;  /* 0x0000004000003947 */ /* 0x000fea0003800000 */
[----:B------:R-:W-:Y:S01]  /*2110*/  HFMA2.MMA R169, -RZ, RZ, 0, 0 ;  /* 0x00000000ffa97435 */ /* 0x000fe200000001ff */
[----:B------:R-:W-:Y:S05]  /*2120*/  @!P2 BRA `(.L_x_5792) ;  /* 0x000000600000a947 */ /* 0x000fea0003800000 */
[----:B-----5:R-:W-:Y:S01]  /*2130*/  HADD2.F32 R169, -RZ, R61.H0_H0 ;  /* 0x2000003dffa97230 */ /* 0x020fe20000004100 */
[----:B------:R-:W-:Y:S05]  /*2140*/  BRA `(.L_x_5792) ;  /* 0x0000004000007947 */ /* 0x000fea0003800000 */
.L_x_5791:
[----:B-----5:R-:W-:Y:S02]  /*2150*/  HADD2.F32 R169, -RZ, R57.H0_H0 ;  /* 0x20000039ffa97230 */ /* 0x020fe40000004100 */
[----:B------:R-:W-:-:S03]  /*2160*/  @P2 HADD2.F32 R64, -RZ, R61.H0_H0 ;  /* 0x2000003dff402230 */ /* 0x000fc60000004100 */
[----:B------:R-:W-:-:S04]  /*2170*/  FMUL.FTZ R169, R169, c[0x0][0x1ec] ;  /* 0x00007b00a9a97a20 */ /* 0x000fc80000410000 */
[----:B------:R-:W-:Y:S02]  /*2180*/  @P2 FADD.FTZ R169, R64, R169 ;  /* 0x000000a940a92221 */ /* 0x000fe40000010000 */
.L_x_5792:
[----:B------:R-:W-:Y:S05]  /*2190*/  BSYNC B1 ;  /* 0x0000000000017941 */ /* 0x000fea0003800000 */
.L_x_5790:
[----:B------:R-:W-:Y:S01]  /*21a0*/  BSSY B1, `(.L_x_5793) ;  /* 0x000000a000017945 */ /* 0x000fe20003800000 */
[----:B------:R-:W-:Y:S05]  /*21b0*/  @P3 BRA `(.L_x_5794) ;  /* 0x0000004000003947 */ /* 0x000fea0003800000 */
[----:B------:R-:W-:Y:S01]  /*21c0*/  MOV R171, RZ ;  /* 0x000000ff00ab7202 */ /* 0x000fe20000000f00 */
[----:B------:R-:W-:Y:S05]  /*21d0*/  @!P2 BRA `(.L_x_5795) ;  /* 0x000000600000a947 */ /* 0x000fea0003800000 */
[----:B-----5:R-:W-:Y:S01]  /*21e0*/  HADD2.F32 R171, -RZ, R61.H1_H1 ;  /* 0x3000003dffab7230 */ /* 0x020fe20000004100 */
[----:B------:R-:W-:Y:S05]  /*21f0*/  BRA `(.L_x_5795) ;  /* 0x0000004000007947 */ /* 0x000fea0003800000 */
.L_x_5794:
[----:B-----5:R-:W-:Y:S02]  /*2200*/  HADD2.F32 R171, -RZ, R57.H1_H1 ;  /* 0x30000039ffab7230 */ /* 0x020fe40000004100 */
[----:B------:R-:W-:-:S03]  /*2210*/  @P2 HADD2.F32 R64, -RZ, R61.H1_H1 ;  /* 0x3000003dff402230 */ /* 0x000fc60000004100 */
[----:B------:R-:W-:-:S04]  /*2220*/  FMUL.FTZ R171, R171, c[0x0][0x1ec] ;  /* 0x00007b00abab7a20 */ /* 0x000fc80000410000 */
[----:B------:R-:W-:Y:S02]  /*2230*/  @P2 FADD.FTZ R171, R64, R171 ;  /* 0x000000ab40ab2221 */ /* 0x000fe40000010000 */
.L_x_5795:
[----:B------:R-:W-:Y:S05]  /*2240*/  BSYNC B1 ;  /* 0x0000000000017941 */ /* 0x000fea0003800000 */
.L_x_5793:
[----:B------:R-:W-:Y:S01]  /*2250*/  BSSY B1, `(.L_x_5796) ;  /* 0x000000a000017945 */ /* 0x000fe20003800000 */
[----:B------:R-:W-:Y:S05]  /*2260*/  @P3 BRA `(.L_x_5797) ;  /* 0x0000004000003947 */ /* 0x000fea0003800000 */
[----:B------:R-:W-:Y:S01]  /*2270*/  HFMA2.MMA R173, -RZ, RZ, 0, 0 ;  /* 0x00000000ffad7435 */ /* 0x000fe200000001ff */
[----:B------:R-:W-:Y:S05]  /*2280*/  @!P2 BRA `(.L_x_5798) ;  /* 0x000000600000a947 */ /* 0x000fea0003800000 */
[----:B-----5:R-:W-:Y:S01]  /*2290*/  HADD2.F32 R173, -RZ, R62.H0_H0 ;  /* 0x2000003effad7230 */ /* 0x020fe20000004100 */
[----:B------:R-:W-:Y:S05]  /*22a0*/  BRA `(.L_x_5798) ;  /* 0x0000004000007947 */ /* 0x000fea0003800000 */
.L_x_5797:
[----:B-----5:R-:W-:Y:S02]  /*22b0*/  HADD2.F32 R173, -RZ, R58.H0_H0 ;  /* 0x2000003affad7230 */ /* 0x020fe40000004100 */
[----:B------:R-:W-:-:S03]  /*22c0*/  @P2 HADD2.F32 R64, -RZ, R62.H0_H0 ;  /* 0x2000003eff402230 */ /* 0x000fc60000004100 */
[----:B------:R-:W-:-:S04]  /*22d0*/  FMUL.FTZ R173, R173, c[0x0][0x1ec] ;  /* 0x00007b00adad7a20 */ /* 0x000fc80000410000 */
[----:B------:R-:W-:Y:S02]  /*22e0*/  @P2 FADD.FTZ R173, R64, R173 ;  /* 0x000000ad40ad2221 */ /* 0x000fe40000010000 */
.L_x_5798:
[----:B------:R-:W-:Y:S05]  /*22f0*/  BSYNC B1 ;  /* 0x0000000000017941 */ /* 0x000fea0003800000 */
.L_x_5796:
[----:B------:R-:W-:Y:S01]  /*2300*/  BSSY B1, `(.L_x_5799) ;  /* 0x000000a000017945 */ /* 0x000fe20003800000 */
[----:B------:R-:W-:Y:S05]  /*2310*/  @P3 BRA `(.L_x_5800) ;  /* 0x0000004000003947 */ /* 0x000fea0003800000 */
[----:B------:R-:W-:Y:S01]  /*2320*/  MOV R175, RZ ;  /* 0x000000ff00af7202 */ /* 0x000fe20000000f00 */
[----:B------:R-:W-:Y:S05]  /*2330*/  @!P2 BRA `(.L_x_5801) ;  /* 0x000000600000a947 */ /* 0x000fea0003800000 */
[----:B-----5:R-:W-:Y:S01]  /*2340*/  HADD2.F32 R175, -RZ, R62.H1_H1 ;  /* 0x3000003effaf7230 */ /* 0x020fe20000004100 */
[----:B------:R-:W-:Y:S05]  /*2350*/  BRA `(.L_x_5801) ;  /* 0x0000004000007947 */ /* 0x000fea0003800000 */
.L_x_5800:
[----:B-----5:R-:W-:Y:S02]  /*2360*/  HADD2.F32 R175, -RZ, R58.H1_H1 ;  /* 0x3000003affaf7230 */ /* 0x020fe40000004100 */
[----:B------:R-:W-:-:S03]  /*2370*/  @P2 HADD2.F32 R64, -RZ, R62.H1_H1 ;  /* 0x3000003eff402230 */ /* 0x000fc60000004100 */
[----:B------:R-:W-:-:S04]  /*2380*/  FMUL.FTZ R175, R175, c[0x0][0x1ec] ;  /* 0x00007b00afaf7a20 */ /* 0x000fc80000410000 */
[----:B------:R-:W-:Y:S02]  /*2390*/  @P2 FADD.FTZ R175, R64, R175 ;  /* 0x000000af40af2221 */ /* 0x000fe40000010000 */
.L_x_5801:
[----:B------:R-:W-:Y:S05]  /*23a0*/  BSYNC B1 ;  /* 0x0000000000017941 */ /* 0x000fea0003800000 */
.L_x_5799:
[----:B------:R-:W-:Y:S01]  /*23b0*/  BSSY B1, `(.L_x_5802) ;  /* 0x000000a000017945 */ /* 0x000fe20003800000 */
[----:B------:R-:W-:Y:S05]  /*23c0*/  @P3 BRA `(.L_x_5803) ;  /* 0x0000004000003947 */ /* 0x000fea0003800000 */
[----:B------:R-:W-:Y:S01]  /*23d0*/  HFMA2.MMA R177, -RZ, RZ, 0, 0 ;  /* 0x00000000ffb17435 */ /* 0x000fe200000001ff */
[----:B------:R-:W-:Y:S05]  /*23e0*/  @!P2 BRA `(.L_x_5804) ;  /* 0x000000600000a947 */ /* 0x000fea0003800000 */
[----:B-----5:R-:W-:Y:S01]  /*23f0*/  HADD2.F32 R177, -RZ, R63.H0_H0 ;  /* 0x2000003fffb17230 */ /* 0x020fe20000004100 */
[----:B------:R-:W-:Y:S05]  /*2400*/  BRA `(.L_x_5804) ;  /* 0x0000004000007947 */ /* 0x000fea0003800000 */
.L_x_5803:
[----:B-----5:R-:W-:Y:S02]  /*2410*/  HADD2.F32 R177, -RZ, R59.H0_H0 ;  /* 0x2000003bffb17230 */ /* 0x020fe40000004100 */
[----:B------:R-:W-:-:S03]  /*2420*/  @P2 HADD2.F32 R64, -RZ, R63.H0_H0 ;  /* 0x2000003fff402230 */ /* 0x000fc60000004100 */
[----:B------:R-:W-:-:S04]  /*2430*/  FMUL.FTZ R177, R177, c[0x0][0x1ec] ;  /* 0x00007b00b1b17a20 */ /* 0x000fc80000410000 */
[----:B------:R-:W-:Y:S02]  /*2440*/  @P2 FADD.FTZ R177, R64, R177 ;  /* 0x000000b140b12221 */ /* 0x000fe40000010000 */
.L_x_5804:
[----:B------:R-:W-:Y:S05]  /*2450*/  BSYNC B1 ;  /* 0x0000000000017941 */ /* 0x000fea0003800000 */
.L_x_5802:
[----:B------:R-:W-:Y:S01]  /*2460*/  BSSY B1, `(.L_x_5805) ;  /* 0x000000a000017945 */ /* 0x000fe20003800000 */
[----:B------:R-:W-:Y:S05]  /*2470*/  @P3 BRA `(.L_x_5806) ;  /* 0x0000004000003947 */ /* 0x000fea0003800000 */
[----:B------:R-:W-:Y:S01]  /*2480*/  MOV R179, RZ ;  /* 0x000000ff00b37202 */ /* 0x000fe20000000f00 */
[----:B------:R-:W-:Y:S05]  /*2490*/  @!P2 BRA `(.L_x_5807) ;  /* 0x000000600000a947 */ /* 0x000fea0003800000 */
[----:B-----5:R-:W-:Y:S01]  /*24a0*/  HADD2.F32 R179, -RZ, R63.H1_H1 ;  /* 0x3000003fffb37230 */ /* 0x020fe20000004100 */
[----:B------:R-:W-:Y:S05]  /*24b0*/  BRA `(.L_x_5807) ;  /* 0x0000004000007947 */ /* 0x000fea0003800000 */
.L_x_5806:
[----:B-----5:R-:W-:Y:S02]  /*24c0*/  HADD2.F32 R179, -RZ, R59.H1_H1 ;  /* 0x3000003bffb37230 */ /* 0x020fe40000004100 */
[----:B------:R-:W-:-:S03]  /*24d0*/  @P2 HADD2.F32 R64, -RZ, R63.H1_H1 ;  /* 0x3000003fff402230 */ /* 0x000fc60000004100 */
[----:B------:R-:W-:-:S04]  /*24e0*/  FMUL.FTZ R179, R179, c[0x0][0x1ec] ;  /* 0x00007b00b3b37a20 */ /* 0x000fc80000410000 */
[----:B------:R-:W-:Y:S02]  /*24f0*/  @P2 FADD.FTZ R179, R64, R179 ;  /* 0x000000b340b32221 */ /* 0x000fe40000010000 */
.L_x_5807:
[----:B------:R-:W-:Y:S05]  /*2500*/  BSYNC B1 ;  /* 0x0000000000017941 */ /* 0x000fea0003800000 */
.L_x_5805:
        /* <DEDUP_REMOVED lines=9> */
.L_x_5783:
[----:B------:R-:W-:Y:S05]  /*25a0*/  BSYNC B0 ;  /* 0x0000000000007941 */ /* 0x000fea0003800000 */
.L_x_5782:
        /* <DEDUP_REMOVED lines=18> */
.L_x_5811:
[----:B0----5:R-:W-:Y:S02]  /*26d0*/  HADD2.F32 R181, -RZ, R56.H0_H0 ;  /* 0x20000038ffb57230 */ /* 0x021fe40000004100 */
[----:B------:R-:W-:-:S03]  /*26e0*/  @P2 HADD2.F32 R64, -RZ, R60.H0_H0 ;  /* 0x2000003cff402230 */ /* 0x000fc60000004100 */
[----:B------:R-:W-:-:S04]  /*26f0*/  FMUL.FTZ R181, R181, c[0x0][0x1ec] ;  /* 0x00007b00b5b57a20 */ /* 0x000fc80000410000 */
[----:B------:R-:W-:Y:S02]  /*2700*/  @P2 FADD.FTZ R181, R64, R181 ;  /* 0x000000b540b52221 */ /* 0x000fe40000010000 */
.L_x_5812:
[----:B------:R-:W-:Y:S05]  /*2710*/  BSYNC B1 ;  /* 0x0000000000017941 */ /* 0x000fea0003800000 */
.L_x_5810:
[----:B------:R-:W-:Y:S01]  /*2720*/  BSSY B1, `(.L_x_5813) ;  /* 0x000000a000017945 */ /* 0x000fe20003800000 */
[----:B------:R-:W-:Y:S05]  /*2730*/  @P3 BRA `(.L_x_5814) ;  /* 0x0000004000003947 */ /* 0x000fea0003800000 */
[----:B------:R-:W-:Y:S01]  /*2740*/  MOV R183, RZ ;  /* 0x000000ff00b77202 */ /* 0x000fe20000000f00 */
[----:B------:R-:W-:Y:S05]  /*2750*/  @!P2 BRA `(.L_x_5815) ;  /* 0x000000600000a947 */ /* 0x000fea0003800000 */
[----:B-----5:R-:W-:Y:S01]  /*2760*/  HADD2.F32 R183, -RZ, R60.H1_H1 ;  /* 0x3000003cffb77230 */ /* 0x020fe20000004100 */
[----:B------:R-:W-:Y:S05]  /*2770*/  BRA `(.L_x_5815) ;  /* 0x0000004000007947 */ /* 0x000fea0003800000 */
.L_x_5814:
[----:B-----5:R-:W-:Y:S02]  /*2780*/  HADD2.F32 R183, -RZ, R56.H1_H1 ;  /* 0x30000038ffb77230 */ /* 0x020fe40000004100 */
[----:B------:R-:W-:-:S03]  /*2790*/  @P2 HADD2.F32 R64, -RZ, R60.H1_H1 ;  /* 0x3000003cff402230 */ /* 0x000fc60000004100 */
[----:B------:R-:W-:-:S04]  /*27a0*/  FMUL.FTZ R183, R183, c[0x0][0x1ec] ;  /* 0x00007b00b7b77a20 */ /* 0x000fc80000410000 */
[----:B------:R-:W-:Y:S02]  /*27b0*/  @P2 FADD.FTZ R183, R64, R183 ;  /* 0x000000b740b72221 */ /* 0x000fe40000010000 */
.L_x_5815:
[----:B------:R-:W-:Y:S05]  /*27c0*/  BSYNC B1 ;  /* 0x0000000000017941 */ /* 0x000fea0003800000 */
.L_x_5813:
[----:B------:R-:W-:Y:S01]  /*27d0*/  BSSY B1, `(.L_x_5816) ;  /* 0x000000a000017945 */ /* 0x000fe20003800000 */
[----:B------:R-:W-:Y:S05]  /*27e0*/  @P3 BRA `(.L_x_5817) ;  /* 0x0000004000003947 */ /* 0x000fea0003800000 */
[----:B------:R-:W-:Y:S01]  /*27f0*/  HFMA2.MMA R185, -RZ, RZ, 0, 0 ;  /* 0x00000000ffb97435 */ /* 0x000fe200000001ff */
[----:B------:R-:W-:Y:S05]  /*2800*/  @!P2 BRA `(.L_x_5818) ;  /* 0x000000600000a947 */ /* 0x000fea0003800000 */
[----:B-----5:R-:W-:Y:S01]  /*2810*/  HADD2.F32 R185, -RZ, R61.H0_H0 ;  /* 0x2000003dffb97230 */ /* 0x020fe20000004100 */
[----:B------:R-:W-:Y:S05]  /*2820*/  BRA `(.L_x_5818) ;  /* 0x0000004000007947 */ /* 0x000fea0003800000 */
.L_x_5817:
[----:B-----5:R-:W-:Y:S02]  /*2830*/  HADD2.F32 R185, -RZ, R57.H0_H0 ;  /* 0x20000039ffb97230 */ /* 0x020fe40000004100 */
[----:B------:R-:W-:-:S03]  /*2840*/  @P2 HADD2.F32 R64, -RZ, R61.H0_H0 ;  /* 0x2000003dff402230 */ /* 0x000fc60000004100 */
[----:B------:R-:W-:-:S04]  /*2850*/  FMUL.FTZ R185, R185, c[0x0][0x1ec] ;  /* 0x00007b00b9b97a20 */ /* 0x000fc80000410000 */
[----:B------:R-:W-:Y:S02]  /*2860*/  @P2 FADD.FTZ R185, R64, R185 ;  /* 0x000000b940b92221 */ /* 0x000fe40000010000 */
.L_x_5818:
[----:B------:R-:W-:Y:S05]  /*2870*/  BSYNC B1 ;  /* 0x0000000000017941 */ /* 0x000fea0003800000 */
.L_x_5816:
[----:B------:R-:W-:Y:S01]  /*2880*/  BSSY B1, `(.L_x_5819) ;  /* 0x000000a000017945 */ /* 0x000fe20003800000 */
[----:B------:R-:W-:Y:S05]  /*2890*/  @P3 BRA `(.L_x_5820) ;  /* 0x0000004000003947 */ /* 0x000fea0003800000 */
[----:B------:R-:W-:Y:S01]  /*28a0*/  MOV R187, RZ ;  /* 0x000000ff00bb7202 */ /* 0x000fe20000000f00 */
[----:B------:R-:W-:Y:S05]  /*28b0*/  @!P2 BRA `(.L_x_5821) ;  /* 0x000000600000a947 */ /* 0x000fea0003800000 */
[----:B-----5:R-:W-:Y:S01]  /*28c0*/  HADD2.F32 R187, -RZ, R61.H1_H1 ;  /* 0x3000003dffbb7230 */ /* 0x020fe20000004100 */
[----:B------:R-:W-:Y:S05]  /*28d0*/  BRA `(.L_x_5821) ;  /* 0x0000004000007947 */ /* 0x000fea0003800000 */
.L_x_5820:
[----:B-----5:R-:W-:Y:S02]  /*28e0*/  HADD2.F32 R187, -RZ, R57.H1_H1 ;  /* 0x30000039ffbb7230 */ /* 0x020fe40000004100 */
[----:B------:R-:W-:-:S03]  /*28f0*/  @P2 HADD2.F32 R64, -RZ, R61.H1_H1 ;  /* 0x3000003dff402230 */ /* 0x000fc60000004100 */
[----:B------:R-:W-:-:S04]  /*2900*/  FMUL.FTZ R187, R187, c[0x0][0x1ec] ;  /* 0x00007b00bbbb7a20 */ /* 0x000fc80000410000 */
[----:B------:R-:W-:Y:S02]  /*2910*/  @P2 FADD.FTZ R187, R64, R187 ;  /* 0x000000bb40bb2221 */ /* 0x000fe40000010000 */
.L_x_5821:
[----:B------:R-:W-:Y:S05]  /*2920*/  BSYNC B1 ;  /* 0x0000000000017941 */ /* 0x000fea0003800000 */
.L_x_5819:
[----:B------:R-:W-:Y:S01]  /*2930*/  BSSY B1, `(.L_x_5822) ;  /* 0x000000a000017945 */ /* 0x000fe20003800000 */
[----:B------:R-:W-:Y:S05]  /*2940*/  @P3 BRA `(.L_x_5823) ;  /* 0x0000004000003947 */ /* 0x000fea0003800000 */
[----:B------:R-:W-:Y:S01]  /*2950*/  HFMA2.MMA R189, -RZ, RZ, 0, 0 ;  /* 0x00000000ffbd7435 */ /* 0x000fe200000001ff */
[----:B------:R-:W-:Y:S05]  /*2960*/  @!P2 BRA `(.L_x_5824) ;  /* 0x000000600000a947 */ /* 0x000fea0003800000 */
[----:B-----5:R-:W-:Y:S01]  /*2970*/  HADD2.F32 R189, -RZ, R62.H0_H0 ;  /* 0x2000003effbd7230 */ /* 0x020fe20000004100 */
[----:B------:R-:W-:Y:S05]  /*2980*/  BRA `(.L_x_5824) ;  /* 0x0000004000007947 */ /* 0x000fea0003800000 */
.L_x_5823:
[----:B-----5:R-:W-:Y:S02]  /*2990*/  HADD2.F32 R189, -RZ, R58.H0_H0 ;  /* 0x2000003affbd7230 */ /* 0x020fe40000004100 */
[----:B------:R-:W-:-:S03]  /*29a0*/  @P2 HADD2.F32 R64, -RZ, R62.H0_H0 ;  /* 0x2000003eff402230 */ /* 0x000fc60000004100 */
[----:B------:R-:W-:-:S04]  /*29b0*/  FMUL.FTZ R189, R189, c[0x0][0x1ec] ;  /* 0x00007b00bdbd7a20 */ /* 0x000fc80000410000 */
[----:B------:R-:W-:Y:S02]  /*29c0*/  @P2 FADD.FTZ R189, R64, R189 ;  /* 0x000000bd40bd2221 */ /* 0x000fe40000010000 */
.L_x_5824:
[----:B------:R-:W-:Y:S05]  /*29d0*/  BSYNC B1 ;  /* 0x0000000000017941 */ /* 0x000fea0003800000 */
.L_x_5822:
[----:B------:R-:W-:Y:S01]  /*29e0*/  BSSY B1, `(.L_x_5825) ;  /* 0x000000a000017945 */ /* 0x000fe20003800000 */
[----:B------:R-:W-:Y:S05]  /*29f0*/  @P3 BRA `(.L_x_5826) ;  /* 0x0000004000003947 */ /* 0x000fea0003800000 */
[----:B------:R-:W-:Y:S01]  /*2a00*/  MOV R191, RZ ;  /* 0x000000ff00bf7202 */ /* 0x000fe20000000f00 */
[----:B------:R-:W-:Y:S05]  /*2a10*/  @!P2 BRA `(.L_x_5827) ;  /* 0x000000600000a947 */ /* 0x000fea0003800000 */
[----:B-----5:R-:W-:Y:S01]  /*2a20*/  HADD2.F32 R191, -RZ, R62.H1_H1 ;  /* 0x3000003effbf7230 */ /* 0x020fe20000004100 */
[----:B------:R-:W-:Y:S05]  /*2a30*/  BRA `(.L_x_5827) ;  /* 0x0000004000007947 */ /* 0x000fea0003800000 */
.L_x_5826:
[----:B-----5:R-:W-:Y:S02]  /*2a40*/  HADD2.F32 R191, -RZ, R58.H1_H1 ;  /* 0x3000003affbf7230 */ /* 0x020fe40000004100 */
[----:B------:R-:W-:-:S03]  /*2a50*/  @P2 HADD2.F32 R64, -RZ, R62.H1_H1 ;  /* 0x3000003eff402230 */ /* 0x000fc60000004100 */
[----:B------:R-:W-:-:S04]  /*2a60*/  FMUL.FTZ R191, R191, c[0x0][0x1ec] ;  /* 0x00007b00bfbf7a20 */ /* 0x000fc80000410000 */
[----:B------:R-:W-:Y:S02]  /*2a70*/  @P2 FADD.FTZ R191, R64, R191 ;  /* 0x000000bf40bf2221 */ /* 0x000fe40000010000 */
.L_x_5827:
[----:B------:R-:W-:Y:S05]  /*2a80*/  BSYNC B1 ;  /* 0x0000000000017941 */ /* 0x000fea0003800000 */
.L_x_5825:
[----:B------:R-:W-:Y:S01]  /*2a90*/  BSSY B1, `(.L_x_5828) ;  /* 0x000000a000017945 */ /* 0x000fe20003800000 */
[----:B------:R-:W-:Y:S05]  /*2aa0*/  @P3 BRA `(.L_x_5829) ;  /* 0x0000004000003947 */ /* 0x000fea0003800000 */
[----:B------:R-:W-:Y:S01]  /*2ab0*/  HFMA2.MMA R193, -RZ, RZ, 0, 0 ;  /* 0x00000000ffc17435 */ /* 0x000fe200000001ff */
[----:B------:R-:W-:Y:S05]  /*2ac0*/  @!P2 BRA `(.L_x_5830) ;  /* 0x000000600000a947 */ /* 0x000fea0003800000 */
[----:B-----5:R-:W-:Y:S01]  /*2ad0*/  HADD2.F32 R193, -RZ, R63.H0_H0 ;  /* 0x2000003fffc17230 */ /* 0x020fe20000004100 */
[----:B------:R-:W-:Y:S05]  /*2ae0*/  BRA `(.L_x_5830) ;  /* 0x0000004000007947 */ /* 0x000fea0003800000 */
.L_x_5829:
[----:B-----5:R-:W-:Y:S02]  /*2af0*/  HADD2.F32 R193, -RZ, R59.H0_H0 ;  /* 0x2000003bffc17230 */ /* 0x020fe40000004100 */
[----:B------:R-:W-:-:S03]  /*2b00*/  @P2 HADD2.F32 R64, -RZ, R63.H0_H0 ;  /* 0x2000003fff402230 */ /* 0x000fc60000004100 */
[----:B------:R-:W-:-:S04]  /*2b10*/  FMUL.FTZ R193, R193, c[0x0][0x1ec] ;  /* 0x00007b00c1c17a20 */ /* 0x000fc80000410000 */
[----:B------:R-:W-:Y:S02]  /*2b20*/  @P2 FADD.FTZ R193, R64, R193 ;  /* 0x000000c140c12221 */ /* 0x000fe40000010000 */
.L_x_5830:
[----:B------:R-:W-:Y:S05]  /*2b30*/  BSYNC B1 ;  /* 0x0000000000017941 */ /* 0x000fea0003800000 */
.L_x_5828:
[----:B------:R-:W-:Y:S01]  /*2b40*/  BSSY B1, `(.L_x_5831) ;  /* 0x000000a000017945 */ /* 0x000fe20003800000 */
[----:B------:R-:W-:Y:S05]  /*2b50*/  @P3 BRA `(.L_x_5832) ;  /* 0x0000004000003947 */ /* 0x000fea0003800000 */
[----:B------:R-:W-:Y:S01]  /*2b60*/  MOV R195, RZ ;  /* 0x000000ff00c37202 */ /* 0x000fe20000000f00 */
[----:B------:R-:W-:Y:S05]  /*2b70*/  @!P2 BRA `(.L_x_5833) ;  /* 0x000000600000a947 */ /* 0x000fea0003800000 */
[----:B-----5:R-:W-:Y:S01]  /*2b80*/  HADD2.F32 R195, -RZ, R63.H1_H1 ;  /* 0x3000003fffc37230 */ /* 0x020fe20000004100 */
[----:B------:R-:W-:Y:S05]  /*2b90*/  BRA `(.L_x_5833) ;  /* 0x0000004000007947 */ /* 0x000fea0003800000 */
.L_x_5832:
[----:B-----5:R-:W-:Y:S02]  /*2ba0*/  HADD2.F32 R195, -RZ, R59.H1_H1 ;  /* 0x3000003bffc37230 */ /* 0x020fe40000004100 */
[----:B------:R-:W-:-:S03]  /*2bb0*/  @P2 HADD2.F32 R64, -RZ, R63.H1_H1 ;  /* 0x3000003fff402230 */ /* 0x000fc60000004100 */
[----:B------:R-:W-:-:S04]  /*2bc0*/  FMUL.FTZ R195, R195, c[0x0][0x1ec] ;  /* 0x00007b00c3c37a20 */ /* 0x000fc80000410000 */
[----:B------:R-:W-:Y:S02]  /*2bd0*/  @P2 FADD.FTZ R195, R64, R195 ;  /* 0x000000c340c32221 */ /* 0x000fe40000010000 */
.L_x_5833:
[----:B------:R-:W-:Y:S05]  /*2be0*/  BSYNC B1 ;  /* 0x0000000000017941 */ /* 0x000fea0003800000 */
.L_x_5831:
        /* <DEDUP_REMOVED lines=9> */
.L_x_5809:
[----:B------:R-:W-:Y:S05]  /*2c80*/  BSYNC B0 ;  /* 0x0000000000007941 */ /* 0x000fea0003800000 */
.L_x_5808:
        /* <DEDUP_REMOVED lines=18> */
.L_x_5837:
[----:B0----5:R-:W-:Y:S02]  /*2db0*/  HADD2.F32 R197, -RZ, R56.H0_H0 ;  /* 0x20000038ffc57230 */ /* 0x021fe40000004100 */
[----:B------:R-:W-:-:S03]  /*2dc0*/  @P2 HADD2.F32 R64, -RZ, R60.H0_H0 ;  /* 0x2000003cff402230 */ /* 0x000fc60000004100 */
[----:B------:R-:W-:-:S04]  /*2dd0*/  FMUL.FTZ R197, R197, c[0x0][0x1ec] ;  /* 0x00007b00c5c57a20 */ /* 0x000fc80000410000 */
[----:B------:R-:W-:Y:S02]  /*2de0*/  @P2 FADD.FTZ R197, R64, R197 ;  /* 0x000000c540c52221 */ /* 0x000fe40000010000 */
.L_x_5838:
[----:B------:R-:W-:Y:S05]  /*2df0*/  BSYNC B1 ;  /* 0x0000000000017941 */ /* 0x000fea0003800000 */
.L_x_5836:
[----:B------:R-:W-:Y:S01]  /*2e00*/  BSSY B1, `(.L_x_5839) ;  /* 0x000000a000017945 */ /* 0x000fe20003800000 */
[----:B------:R-:W-:Y:S05]  /*2e10*/  @P3 BRA `(.L_x_5840) ;  /* 0x0000004000003947 */ /* 0x000fea0003800000 */
[----:B------:R-:W-:Y:S01]  /*2e20*/  MOV R199, RZ ;  /* 0x000000ff00c77202 */ /* 0x000fe20000000f00 */
[----:B------:R-:W-:Y:S05]  /*2e30*/  @!P2 BRA `(.L_x_5841) ;  /* 0x000000600000a947 */ /* 0x000fea0003800000 */
[----:B-----5:R-:W-:Y:S01]  /*2e40*/  HADD2.F32 R199, -RZ, R60.H1_H1 ;  /* 0x3000003cffc77230 */ /* 0x020fe20000004100 */
[----:B------:R-:W-:Y:S05]  /*2e50*/  BRA `(.L_x_5841) ;  /* 0x0000004000007947 */ /* 0x000fea0003800000 */
.L_x_5840:
[----:B-----5:R-:W-:Y:S02]  /*2e60*/  HADD2.F32 R199, -RZ, R56.H1_H1 ;  /* 0x30000038ffc77230 */ /* 0x020fe40000004100 */
[----:B------:R-:W-:-:S03]  /*2e70*/  @P2 HADD2.F32 R64, -RZ, R60.H1_H1 ;  /* 0x3000003cff402230 */ /* 0x000fc60000004100 */
[----:B------:R-:W-:-:S04]  /*2e80*/  FMUL.FTZ R199, R199, c[0x0][0x1ec] ;  /* 0x00007b00c7c77a20 */ /* 0x000fc80000410000 */
[----:B------:R-:W-:Y:S02]  /*2e90*/  @P2 FADD.FTZ R199, R64, R199 ;  /* 0x000000c740c72221 */ /* 0x000fe40000010000 */
.L_x_5841:
[----:B------:R-:W-:Y:S05]  /*2ea0*/  BSYNC B1 ;  /* 0x0000000000017941 */ /* 0x000fea0003800000 */
.L_x_5839:
[----:B------:R-:W-:Y:S01]  /*2eb0*/  BSSY B1, `(.L_x_5842) ;  /* 0x000000a000017945 */ /* 0x000fe20003800000 */
[----:B------:R-:W-:Y:S05]  /*2ec0*/  @P3 BRA `(.L_x_5843) ;  /* 0x0000004000003947 */ /* 0x000fea0003800000 */
[----:B------:R-:W-:Y:S01]  /*2ed0*/  HFMA2.MMA R201, -RZ, RZ, 0, 0 ;  /* 0x00000000ffc97435 */ /* 0x000fe200000001ff */
[----:B------:R-:W-:Y:S05]  /*2ee0*/  @!P2 BRA `(.L_x_5844) ;  /* 0x000000600000a947 */ /* 0x000fea0003800000 */
[----:B-----5:R-:W-:Y:S01]  /*2ef0*/  HADD2.F32 R201, -RZ, R61.H0_H0 ;  /* 0x2000003dffc97230 */ /* 0x020fe20000004100 */
[----:B------:R-:W-:Y:S05]  /*2f00*/  BRA `(.L_x_5844) ;  /* 0x0000004000007947 */ /* 0x000fea0003800000 */
.L_x_5843:
[----:B-----5:R-:W-:Y:S02]  /*2f10*/  HADD2.F32 R201, -RZ, R57.H0_H0 ;  /* 0x20000039ffc97230 */ /* 0x020fe40000004100 */
[----:B------:R-:W-:-:S03]  /*2f20*/  @P2 HADD2.F32 R64, -RZ, R61.H0_H0 ;  /* 0x2000003dff402230 */ /* 0x000fc60000004100 */
[----:B------:R-:W-:-:S04]  /*2f30*/  FMUL.FTZ R201, R201, c[0x0][0x1ec] ;  /* 0x00007b00c9c97a20 */ /* 0x000fc80000410000 */
[----:B------:R-:W-:Y:S02]  /*2f40*/  @P2 FADD.FTZ R201, R64, R201 ;  /* 0x000000c940c92221 */ /* 0x000fe40000010000 */
.L_x_5844:
[----:B------:R-:W-:Y:S05]  /*2f50*/  BSYNC B1 ;  /* 0x0000000000017941 */ /* 0x000fea0003800000 */
.L_x_5842:
[----:B------:R-:W-:Y:S01]  /*2f60*/  BSSY B1, `(.L_x_5845) ;  /* 0x000000a000017945 */ /* 0x000fe20003800000 */
[----:B------:R-:W-:Y:S05]  /*2f70*/  @P3 BRA `(.L_x_5846) ;  /* 0x0000004000003947 */ /* 0x000fea0003800000 */
[----:B------:R-:W-:Y:S01]  /*2f80*/  MOV R203, RZ ;  /* 0x000000ff00cb7202 */ /* 0x000fe20000000f00 */
[----:B------:R-:W-:Y:S05]  /*2f90*/  @!P2 BRA `(.L_x_5847) ;  /* 0x000000600000a947 */ /* 0x000fea0003800000 */
[----:B-----5:R-:W-:Y:S01]  /*2fa0*/  HADD2.F32 R203, -RZ, R61.H1_H1 ;  /* 0x3000003dffcb7230 */ /* 0x020fe20000004100 */
[----:B------:R-:W-:Y:S05]  /*2fb0*/  BRA `(.L_x_5847) ;  /* 0x0000004000007947 */ /* 0x000fea0003800000 */
.L_x_5846:
[----:B-----5:R-:W-:Y:S02]  /*2fc0*/  HADD2.F32 R203, -RZ, R57.H1_H1 ;  /* 0x30000039ffcb7230 */ /* 0x020fe40000004100 */
[----:B------:R-:W-:-:S03]  /*2fd0*/  @P2 HADD2.F32 R64, -RZ, R61.H1_H1 ;  /* 0x3000003dff402230 */ /* 0x000fc60000004100 */
[----:B------:R-:W-:-:S04]  /*2fe0*/  FMUL.FTZ R203, R203, c[0x0][0x1ec] ;  /* 0x00007b00cbcb7a20 */ /* 0x000fc80000410000 */
[----:B------:R-:W-:Y:S02]  /*2ff0*/  @P2 FADD.FTZ R203, R64, R203 ;  /* 0x000000cb40cb2221 */ /* 0x000fe40000010000 */
.L_x_5847:
[----:B------:R-:W-:Y:S05]  /*3000*/  BSYNC B1 ;  /* 0x0000000000017941 */ /* 0x000fea0003800000 */
.L_x_5845:
[----:B------:R-:W-:Y:S01]  /*3010*/  BSSY B1, `(.L_x_5848) ;  /* 0x000000a000017945 */ /* 0x000fe20003800000 */
[----:B------:R-:W-:Y:S05]  /*3020*/  @P3 BRA `(.L_x_5849) ;  /* 0x0000004000003947 */ /* 0x000fea0003800000 */
[----:B------:R-:W-:Y:S01]  /*3030*/  HFMA2.MMA R205, -RZ, RZ, 0, 0 ;  /* 0x00000000ffcd7435 */ /* 0x000fe200000001ff */
[----:B------:R-:W-:Y:S05]  /*3040*/  @!P2 BRA `(.L_x_5850) ;  /* 0x000000600000a947 */ /* 0x000fea0003800000 */
[----:B-----5:R-:W-:Y:S01]  /*3050*/  HADD2.F32 R205, -RZ, R62.H0_H0 ;  /* 0x2000003effcd7230 */ /* 0x020fe20000004100 */
[----:B------:R-:W-:Y:S05]  /*3060*/  BRA `(.L_x_5850) ;  /* 0x0000004000007947 */ /* 0x000fea0003800000 */
.L_x_5849:
[----:B-----5:R-:W-:Y:S02]  /*3070*/  HADD2.F32 R205, -RZ, R58.H0_H0 ;  /* 0x2000003affcd7230 */ /* 0x020fe40000004100 */
[----:B------:R-:W-:-:S03]  /*3080*/  @P2 HADD2.F32 R64, -RZ, R62.H0_H0 ;  /* 0x2000003eff402230 */ /* 0x000fc60000004100 */
[----:B------:R-:W-:-:S04]  /*3090*/  FMUL.FTZ R205, R205, c[0x0][0x1ec] ;  /* 0x00007b00cdcd7a20 */ /* 0x000fc80000410000 */
[----:B------:R-:W-:Y:S02]  /*30a0*/  @P2 FADD.FTZ R205, R64, R205 ;  /* 0x000000cd40cd2221 */ /* 0x000fe40000010000 */
.L_x_5850:
[----:B------:R-:W-:Y:S05]  /*30b0*/  BSYNC B1 ;  /* 0x0000000000017941 */ /* 0x000fea0003800000 */
.L_x_5848:
[----:B------:R-:W-:Y:S01]  /*30c0*/  BSSY B1, `(.L_x_5851) ;  /* 0x000000a000017945 */ /* 0x000fe20003800000 */
[----:B------:R-:W-:Y:S05]  /*30d0*/  @P3 BRA `(.L_x_5852) ;  /* 0x0000004000003947 */ /* 0x000fea0003800000 */
[----:B------:R-:W-:Y:S01]  /*30e0*/  MOV R207, RZ ;  /* 0x000000ff00cf7202 */ /* 0x000fe20000000f00 */
[----:B------:R-:W-:Y:S05]  /*30f0*/  @!P2 BRA `(.L_x_5853) ;  /* 0x000000600000a947 */ /* 0x000fea0003800000 */
[----:B-----5:R-:W-:Y:S01]  /*3100*/  HADD2.F32 R207, -RZ, R62.H1_H1 ;  /* 0x3000003effcf7230 */ /* 0x020fe20000004100 */
[----:B------:R-:W-:Y:S05]  /*3110*/  BRA `(.L_x_5853) ;  /* 0x0000004000007947 */ /* 0x000fea0003800000 */
.L_x_5852:
[----:B-----5:R-:W-:Y:S02]  /*3120*/  HADD2.F32 R207, -RZ, R58.H1_H1 ;  /* 0x3000003affcf7230 */ /* 0x020fe40000004100 */
[----:B------:R-:W-:-:S03]  /*3130*/  @P2 HADD2.F32 R64, -RZ, R62.H1_H1 ;  /* 0x3000003eff402230 */ /* 0x000fc60000004100 */
[----:B------:R-:W-:-:S04]  /*3140*/  FMUL.FTZ R207, R207, c[0x0][0x1ec] ;  /* 0x00007b00cfcf7a20 */ /* 0x000fc80000410000 */
[----:B------:R-:W-:Y:S02]  /*3150*/  @P2 FADD.FTZ R207, R64, R207 ;  /* 0x000000cf40cf2221 */ /* 0x000fe40000010000 */
.L_x_5853:
[----:B------:R-:W-:Y:S05]  /*3160*/  BSYNC B1 ;  /* 0x0000000000017941 */ /* 0x000fea0003800000 */
.L_x_5851:
[----:B------:R-:W-:Y:S01]  /*3170*/  BSSY B1, `(.L_x_5854) ;  /* 0x000000a000017945 */ /* 0x000fe20003800000 */
[----:B------:R-:W-:Y:S05]  /*3180*/  @P3 BRA `(.L_x_5855) ;  /* 0x0000004000003947 */ /* 0x000fea0003800000 */
[----:B------:R-:W-:Y:S01]  /*3190*/  HFMA2.MMA R209, -RZ, RZ, 0, 0 ;  /* 0x00000000ffd17435 */ /* 0x000fe200000001ff */
[----:B------:R-:W-:Y:S05]  /*31a0*/  @!P2 BRA `(.L_x_5856) ;  /* 0x000000600000a947 */ /* 0x000fea0003800000 */
[----:B-----5:R-:W-:Y:S01]  /*31b0*/  HADD2.F32 R209, -RZ, R63.H0_H0 ;  /* 0x2000003fffd17230 */ /* 0x020fe20000004100 */
[----:B------:R-:W-:Y:S05]  /*31c0*/  BRA `(.L_x_5856) ;  /* 0x0000004000007947 */ /* 0x000fea0003800000 */
.L_x_5855:
[----:B-----5:R-:W-:Y:S02]  /*31d0*/  HADD2.F32 R209, -RZ, R59.H0_H0 ;  /* 0x2000003bffd17230 */ /* 0x020fe40000004100 */
[----:B------:R-:W-:-:S03]  /*31e0*/  @P2 HADD2.F32 R64, -RZ, R63.H0_H0 ;  /* 0x2000003fff402230 */ /* 0x000fc60000004100 */
[----:B------:R-:W-:-:S04]  /*31f0*/  FMUL.FTZ R209, R209, c[0x0][0x1ec] ;  /* 0x00007b00d1d17a20 */ /* 0x000fc80000410000 */
[----:B------:R-:W-:Y:S02]  /*3200*/  @P2 FADD.FTZ R209, R64, R209 ;  /* 0x000000d140d12221 */ /* 0x000fe40000010000 */
.L_x_5856:
[----:B------:R-:W-:Y:S05]  /*3210*/  BSYNC B1 ;  /* 0x0000000000017941 */ /* 0x000fea0003800000 */
.L_x_5854:
[----:B------:R-:W-:Y:S01]  /*3220*/  BSSY B1, `(.L_x_5857) ;  /* 0x000000a000017945 */ /* 0x000fe20003800000 */
[----:B------:R-:W-:Y:S05]  /*3230*/  @P3 BRA `(.L_x_5858) ;  /* 0x0000004000003947 */ /* 0x000fea0003800000 */
[----:B------:R-:W-:Y:S01]  /*3240*/  MOV R211, RZ ;  /* 0x000000ff00d37202 */ /* 0x000fe20000000f00 */
[----:B------:R-:W-:Y:S05]  /*3250*/  @!P2 BRA `(.L_x_5859) ;  /* 0x000000600000a947 */ /* 0x000fea0003800000 */
[----:B-----5:R-:W-:Y:S01]  /*3260*/  HADD2.F32 R211, -RZ, R63.H1_H1 ;  /* 0x3000003fffd37230 */ /* 0x020fe20000004100 */
[----:B------:R-:W-:Y:S05]  /*3270*/  BRA `(.L_x_5859) ;  /* 0x0000004000007947 */ /* 0x000fea0003800000 */
.L_x_5858:
[----:B-----5:R-:W-:Y:S02]  /*3280*/  HADD2.F32 R211, -RZ, R59.H1_H1 ;  /* 0x3000003bffd37230 */ /* 0x020fe40000004100 */
[----:B------:R-:W-:-:S03]  /*3290*/  @P2 HADD2.F32 R64, -RZ, R63.H1_H1 ;  /* 0x3000003fff402230 */ /* 0x000fc60000004100 */
[----:B------:R-:W-:-:S04]  /*32a0*/  FMUL.FTZ R211, R211, c[0x0][0x1ec] ;  /* 0x00007b00d3d37a20 */ /* 0x000fc80000410000 */
[----:B------:R-:W-:Y:S02]  /*32b0*/  @P2 FADD.FTZ R211, R64, R211 ;  /* 0x000000d340d32221 */ /* 0x000fe40000010000 */
.L_x_5859:
[----:B------:R-:W-:Y:S05]  /*32c0*/  BSYNC B1 ;  /* 0x0000000000017941 */ /* 0x000fea0003800000 */
.L_x_5857:
        /* <DEDUP_REMOVED lines=9> */
.L_x_5835:
[----:B------:R-:W-:Y:S05]  /*3360*/  BSYNC B0 ;  /* 0x0000000000007941 */ /* 0x000fea0003800000 */
.L_x_5834:
        /* <DEDUP_REMOVED lines=18> */
.L_x_5863:
[----:B0----5:R-:W-:Y:S02]  /*3490*/  HADD2.F32 R213, -RZ, R56.H0_H0 ;  /* 0x20000038ffd57230 */ /* 0x021fe40000004100 */
[----:B------:R-:W-:-:S03]  /*34a0*/  @P2 HADD2.F32 R64, -RZ, R60.H0_H0 ;  /* 0x2000003cff402230 */ /* 0x000fc60000004100 */
[----:B------:R-:W-:-:S04]  /*34b0*/  FMUL.FTZ R213, R213, c[0x0][0x1ec] ;  /* 0x00007b00d5d57a20 */ /* 0x000fc80000410000 */
[----:B------:R-:W-:Y:S02]  /*34c0*/  @P2 FADD.FTZ R213, R64, R213 ;  /* 0x000000d540d52221 */ /* 0x000fe40000010000 */
.L_x_5864:
[----:B------:R-:W-:Y:S05]  /*34d0*/  BSYNC B1 ;  /* 0x0000000000017941 */ /* 0x000fea0003800000 */
.L_x_5862:
[----:B------:R-:W-:Y:S01]  /*34e0*/  BSSY B1, `(.L_x_5865) ;  /* 0x000000a000017945 */ /* 0x000fe20003800000 */
[----:B------:R-:W-:Y:S05]  /*34f0*/  @P3 BRA `(.L_x_5866) ;  /* 0x0000004000003947 */ /* 0x000fea0003800000 */
[----:B------:R-:W-:Y:S01]  /*3500*/  MOV R215, RZ ;  /* 0x000000ff00d77202 */ /* 0x000fe20000000f00 */
[----:B------:R-:W-:Y:S05]  /*3510*/  @!P2 BRA `(.L_x_5867) ;  /* 0x000000600000a947 */ /* 0x000fea0003800000 */
[----:B-----5:R-:W-:Y:S01]  /*3520*/  HADD2.F32 R215, -RZ, R60.H1_H1 ;  /* 0x3000003cffd77230 */ /* 0x020fe20000004100 */
[----:B------:R-:W-:Y:S05]  /*3530*/  BRA `(.L_x_5867) ;  /* 0x0000004000007947 */ /* 0x000fea0003800000 */
.L_x_5866:
[----:B-----5:R-:W-:Y:S02]  /*3540*/  HADD2.F32 R215, -RZ, R56.H1_H1 ;  /* 0x30000038ffd77230 */ /* 0x020fe40000004100 */
[----:B------:R-:W-:-:S03]  /*3550*/  @P2 HADD2.F32 R64, -RZ, R60.H1_H1 ;  /* 0x3000003cff402230 */ /* 0x000fc60000004100 */
[----:B------:R-:W-:-:S04]  /*3560*/  FMUL.FTZ R215, R215, c[0x0][0x1ec] ;  /* 0x00007b00d7d77a20 */ /* 0x000fc80000410000 */
[----:B------:R-:W-:Y:S02]  /*3570*/  @P2 FADD.FTZ R215, R64, R215 ;  /* 0x000000d740d72221 */ /* 0x000fe40000010000 */
.L_x_5867:
[----:B------:R-:W-:Y:S05]  /*3580*/  BSYNC B1 ;  /* 0x0000000000017941 */ /* 0x000fea0003800000 */
.L_x_5865:
[----:B------:R-:W-:Y:S01]  /*3590*/  BSSY B1, `(.L_x_5868) ;  /* 0x000000a000017945 */ /* 0x000fe20003800000 */
[----:B------:R-:W-:Y:S05]  /*35a0*/  @P3 BRA `(.L_x_5869) ;  /* 0x0000004000003947 */ /* 0x000fea0003800000 */
[----:B------:R-:W-:Y:S01]  /*35b0*/  HFMA2.MMA R217, -RZ, RZ, 0, 0 ;  /* 0x00000000ffd97435 */ /* 0x000fe200000001ff */
[----:B------:R-:W-:Y:S05]  /*35c0*/  @!P2 BRA `(.L_x_5870) ;  /* 0x000000600000a947 */ /* 0x000fea0003800000 */
[----:B-----5:R-:W-:Y:S01]  /*35d0*/  HADD2.F32 R217, -RZ, R61.H0_H0 ;  /* 0x2000003dffd97230 */ /* 0x020fe20000004100 */
[----:B------:R-:W-:Y:S05]  /*35e0*/  BRA `(.L_x_5870) ;  /* 0x0000004000007947 */ /* 0x000fea0003800000 */
.L_x_5869:
[----:B-----5:R-:W-:Y:S02]  /*35f0*/  HADD2.F32 R217, -RZ, R57.H0_H0 ;  /* 0x20000039ffd97230 */ /* 0x020fe40000004100 */
[----:B------:R-:W-:-:S03]  /*3600*/  @P2 HADD2.F32 R64, -RZ, R61.H0_H0 ;  /* 0x2000003dff402230 */ /* 0x000fc60000004100 */
[----:B------:R-:W-:-:S04]  /*3610*/  FMUL.FTZ R217, R217, c[0x0][0x1ec] ;  /* 0x00007b00d9d97a20 */ /* 0x000fc80000410000 */
[----:B------:R-:W-:Y:S02]  /*3620*/  @P2 FADD.FTZ R217, R64, R217 ;  /* 0x000000d940d92221 */ /* 0x000fe40000010000 */
.L_x_5870:
[----:B------:R-:W-:Y:S05]  /*3630*/  BSYNC B1 ;  /* 0x0000000000017941 */ /* 0x000fea0003800000 */
.L_x_5868:
[----:B------:R-:W-:Y:S01]  /*3640*/  BSSY B1, `(.L_x_5871) ;  /* 0x000000a000017945 */ /* 0x000fe20003800000 */
[----:B------:R-:W-:Y:S05]  /*3650*/  @P3 BRA `(.L_x_5872) ;  /* 0x0000004000003947 */ /* 0x000fea0003800000 */
[----:B------:R-:W-:Y:S01]  /*3660*/  MOV R219, RZ ;  /* 0x000000ff00db7202 */ /* 0x000fe20000000f00 */
[----:B------:R-:W-:Y:S05]  /*3670*/  @!P2 BRA `(.L_x_5873) ;  /* 0x000000600000a947 */ /* 0x000fea0003800000 */
[----:B-----5:R-:W-:Y:S01]  /*3680*/  HADD2.F32 R219, -RZ, R61.H1_H1 ;  /* 0x3000003dffdb7230 */ /* 0x020fe20000004100 */
[----:B------:R-:W-:Y:S05]  /*3690*/  BRA `(.L_x_5873) ;  /* 0x0000004000007947 */ /* 0x000fea0003800000 */
.L_x_5872:
[----:B-----5:R-:W-:Y:S02]  /*36a0*/  HADD2.F32 R219, -RZ, R57.H1_H1 ;  /* 0x30000039ffdb7230 */ /* 0x020fe40000004100 */
[----:B------:R-:W-:-:S03]  /*36b0*/  @P2 HADD2.F32 R64, -RZ, R61.H1_H1 ;  /* 0x3000003dff402230 */ /* 0x000fc60000004100 */
[----:B------:R-:W-:-:S04]  /*36c0*/  FMUL.FTZ R219, R219, c[0x0][0x1ec] ;  /* 0x00007b00dbdb7a20 */ /* 0x000fc80000410000 */
[----:B------:R-:W-:Y:S02]  /*36d0*/  @P2 FADD.FTZ R219, R64, R219 ;  /* 0x000000db40db2221 */ /* 0x000fe40000010000 */
.L_x_5873:
[----:B------:R-:W-:Y:S05]  /*36e0*/  BSYNC B1 ;  /* 0x0000000000017941 */ /* 0x000fea0003800000 */
.L_x_5871:
[----:B------:R-:W-:Y:S01]  /*36f0*/  BSSY B1, `(.L_x_5874) ;  /* 0x000000a000017945 */ /* 0x000fe20003800000 */
[----:B------:R-:W-:Y:S05]  /*3700*/  @P3 BRA `(.L_x_5875) ;  /* 0x0000004000003947 */ /* 0x000fea0003800000 */
[----:B------:R-:W-:Y:S01]  /*3710*/  HFMA2.MMA R221, -RZ, RZ, 0, 0 ;  /* 0x00000000ffdd7435 */ /* 0x000fe200000001ff */
[----:B------:R-:W-:Y:S05]  /*3720*/  @!P2 BRA `(.L_x_5876) ;  /* 0x000000600000a947 */ /* 0x000fea0003800000 */
[----:B-----5:R-:W-:Y:S01]  /*3730*/  HADD2.F32 R221, -RZ, R62.H0_H0 ;  /* 0x2000003effdd7230 */ /* 0x020fe20000004100 */
[----:B------:R-:W-:Y:S05]  /*3740*/  BRA `(.L_x_5876) ;  /* 0x0000004000007947 */ /* 0x000fea0003800000 */
.L_x_5875:
[----:B-----5:R-:W-:Y:S02]  /*3750*/  HADD2.F32 R221, -RZ, R58.H0_H0 ;  /* 0x2000003affdd7230 */ /* 0x020fe40000004100 */
[----:B------:R-:W-:-:S03]  /*3760*/  @P2 HADD2.F32 R64, -RZ, R62.H0_H0 ;  /* 0x2000003eff402230 */ /* 0x000fc60000004100 */
[----:B------:R-:W-:-:S04]  /*3770*/  FMUL.FTZ R221, R221, c[0x0][0x1ec] ;  /* 0x00007b00dddd7a20 */ /* 0x000fc80000410000 */
[----:B------:R-:W-:Y:S02]  /*3780*/  @P2 FADD.FTZ R221, R64, R221 ;  /* 0x000000dd40dd2221 */ /* 0x000fe40000010000 */
.L_x_5876:
[----:B------:R-:W-:Y:S05]  /*3790*/  BSYNC B1 ;  /* 0x0000000000017941 */ /* 0x000fea0003800000 */
.L_x_5874:
[----:B------:R-:W-:Y:S01]  /*37a0*/  BSSY B1, `(.L_x_5877) ;  /* 0x000000a000017945 */ /* 0x000fe20003800000 */
[----:B------:R-:W-:Y:S05]  /*37b0*/  @P3 BRA `(.L_x_5878) ;  /* 0x0000004000003947 */ /* 0x000fea0003800000 */
[----:B------:R-:W-:Y:S01]  /*37c0*/  MOV R223, RZ ;  /* 0x000000ff00df7202 */ /* 0x000fe20000000f00 */
[----:B------:R-:W-:Y:S05]  /*37d0*/  @!P2 BRA `(.L_x_5879) ;  /* 0x000000600000a947 */ /* 0x000fea0003800000 */
[----:B-----5:R-:W-:Y:S01]  /*37e0*/  HADD2.F32 R223, -RZ, R62.H1_H1 ;  /* 0x3000003effdf7230 */ /* 0x020fe20000004100 */
[----:B------:R-:W-:Y:S05]  /*37f0*/  BRA `(.L_x_5879) ;  /* 0x0000004000007947 */ /* 0x000fea0003800000 */
.L_x_5878:
[----:B-----5:R-:W-:Y:S02]  /*3800*/  HADD2.F32 R223, -RZ, R58.H1_H1 ;  /* 0x3000003affdf7230 */ /* 0x020fe40000004100 */
[----:B------:R-:W-:-:S03]  /*3810*/  @P2 HADD2.F32 R64, -RZ, R62.H1_H1 ;  /* 0x3000003eff402230 */ /* 0x000fc60000004100 */
[----:B------:R-:W-:-:S04]  /*3820*/  FMUL.FTZ R223, R223, c[0x0][0x1ec] ;  /* 0x00007b00dfdf7a20 */ /* 0x000fc80000410000 */
[----:B------:R-:W-:Y:S02]  /*3830*/  @P2 FADD.FTZ R223, R64, R223 ;  /* 0x000000df40df2221 */ /* 0x000fe40000010000 */
.L_x_5879:
[----:B------:R-:W-:Y:S05]  /*3840*/  BSYNC B1 ;  /* 0x0000000000017941 */ /* 0x000fea0003800000 */
.L_x_5877:
[----:B------:R-:W-:Y:S01]  /*3850*/  BSSY B1, `(.L_x_5880) ;  /* 0x000000a000017945 */ /* 0x000fe20003800000 */
[----:B------:R-:W-:Y:S05]  /*3860*/  @P3 BRA `(.L_x_5881) ;  /* 0x0000004000003947 */ /* 0x000fea0003800000 */
[----:B------:R-:W-:Y:S01]  /*3870*/  HFMA2.MMA R225, -RZ, RZ, 0, 0 ;  /* 0x00000000ffe17435 */ /* 0x000fe200000001ff */
[----:B------:R-:W-:Y:S05]  /*3880*/  @!P2 BRA `(.L_x_5882) ;  /* 0x000000600000a947 */ /* 0x000fea0003800000 */
[----:B-----5:R-:W-:Y:S01]  /*3890*/  HADD2.F32 R225, -RZ, R63.H0_H0 ;  /* 0x2000003fffe17230 */ /* 0x020fe20000004100 */
[----:B------:R-:W-:Y:S05]  /*38a0*/  BRA `(.L_x_5882) ;  /* 0x0000004000007947 */ /* 0x000fea0003800000 */
.L_x_5881:
[----:B-----5:R-:W-:Y:S02]  /*38b0*/  HADD2.F32 R225, -RZ, R59.H0_H0 ;  /* 0x2000003bffe17230 */ /* 0x020fe40000004100 */
[----:B------:R-:W-:-:S03]  /*38c0*/  @P2 HADD2.F32 R64, -RZ, R63.H0_H0 ;  /* 0x2000003fff402230 */ /* 0x000fc60000004100 */
[----:B------:R-:W-:-:S04]  /*38d0*/  FMUL.FTZ R225, R225, c[0x0][0x1ec] ;  /* 0x00007b00e1e17a20 */ /* 0x000fc80000410000 */
[----:B------:R-:W-:Y:S02]  /*38e0*/  @P2 FADD.FTZ R225, R64, R225 ;  /* 0x000000e140e12221 */ /* 0x000fe40000010000 */
.L_x_5882:
[----:B------:R-:W-:Y:S05]  /*38f0*/  BSYNC B1 ;  /* 0x0000000000017941 */ /* 0x000fea0003800000 */
.L_x_5880:
[----:B------:R-:W-:Y:S01]  /*3900*/  BSSY B1, `(.L_x_5883) ;  /* 0x000000a000017945 */ /* 0x000fe20003800000 */
[----:B------:R-:W-:Y:S05]  /*3910*/  @P3 BRA `(.L_x_5884) ;  /* 0x0000004000003947 */ /* 0x000fea0003800000 */
[----:B------:R-:W-:Y:S01]  /*3920*/  MOV R227, RZ ;  /* 0x000000ff00e37202 */ /* 0x000fe20000000f00 */
[----:B------:R-:W-:Y:S05]  /*3930*/  @!P2 BRA `(.L_x_5885) ;  /* 0x000000600000a947 */ /* 0x000fea0003800000 */
[----:B-----5:R-:W-:Y:S01]  /*3940*/  HADD2.F32 R227, -RZ, R63.H1_H1 ;  /* 0x3000003fffe37230 */ /* 0x020fe20000004100 */
[----:B------:R-:W-:Y:S05]  /*3950*/  BRA `(.L_x_5885) ;  /* 0x0000004000007947 */ /* 0x000fea0003800000 */
.L_x_5884:
[----:B-----5:R-:W-:Y:S02]  /*3960*/  HADD2.F32 R227, -RZ, R59.H1_H1 ;  /* 0x3000003bffe37230 */ /* 0x020fe40000004100 */
[----:B------:R-:W-:-:S03]  /*3970*/  @P2 HADD2.F32 R64, -RZ, R63.H1_H1 ;  /* 0x3000003fff402230 */ /* 0x000fc60000004100 */
[----:B------:R-:W-:-:S04]  /*3980*/  FMUL.FTZ R227, R227, c[0x0][0x1ec] ;  /* 0x00007b00e3e37a20 */ /* 0x000fc80000410000 */
[----:B------:R-:W-:Y:S02]  /*3990*/  @P2 FADD.FTZ R227, R64, R227 ;  /* 0x000000e340e32221 */ /* 0x000fe40000010000 */
.L_x_5885:
[----:B------:R-:W-:Y:S05]  /*39a0*/  BSYNC B1 ;  /* 0x0000000000017941 */ /* 0x000fea0003800000 */
.L_x_5883:
        /* <DEDUP_REMOVED lines=9> */
.L_x_5861:
[----:B------:R-:W-:Y:S05]  /*3a40*/  BSYNC B0 ;  /* 0x0000000000007941 */ /* 0x000fea0003800000 */
.L_x_5860:
        /* <DEDUP_REMOVED lines=18> */
.L_x_5889:
[----:B0----5:R-:W-:Y:S02]  /*3b70*/  HADD2.F32 R229, -RZ, R56.H0_H0 ;  /* 0x20000038ffe57230 */ /* 0x021fe40000004100 */
[----:B------:R-:W-:-:S03]  /*3b80*/  @P1 HADD2.F32 R64, -RZ, R60.H0_H0 ;  /* 0x2000003cff401230 */ /* 0x000fc60000004100 */
[----:B------:R-:W-:-:S04]  /*3b90*/  FMUL.FTZ R229, R229, c[0x0][0x1ec] ;  /* 0x00007b00e5e57a20 */ /* 0x000fc80000410000 */
[----:B------:R-:W-:Y:S02]  /*3ba0*/  @P1 FADD.FTZ R229, R64, R229 ;  /* 0x000000e540e51221 */ /* 0x000fe40000010000 */
.L_x_5890:
[----:B------:R-:W-:Y:S05]  /*3bb0*/  BSYNC B1 ;  /* 0x0000000000017941 */ /* 0x000fea0003800000 */
.L_x_5888:
[----:B------:R-:W-:Y:S01]  /*3bc0*/  BSSY B1, `(.L_x_5891) ;  /* 0x000000a000017945 */ /* 0x000fe20003800000 */
[----:B------:R-:W-:Y:S05]  /*3bd0*/  @P2 BRA `(.L_x_5892) ;  /* 0x0000004000002947 */ /* 0x000fea0003800000 */
[----:B------:R-:W-:Y:S01]  /*3be0*/  MOV R231, RZ ;  /* 0x000000ff00e77202 */ /* 0x000fe20000000f00 */
[----:B------:R-:W-:Y:S05]  /*3bf0*/  @!P1 BRA `(.L_x_5893) ;  /* 0x0000006000009947 */ /* 0x000fea0003800000 */
[----:B-----5:R-:W-:Y:S01]  /*3c00*/  HADD2.F32 R231, -RZ, R60.H1_H1 ;  /* 0x3000003cffe77230 */ /* 0x020fe20000004100 */
[----:B------:R-:W-:Y:S05]  /*3c10*/  BRA `(.L_x_5893) ;  /* 0x0000004000007947 */ /* 0x000fea0003800000 */
.L_x_5892:
[----:B-----5:R-:W-:Y:S02]  /*3c20*/  HADD2.F32 R231, -RZ, R56.H1_H1 ;  /* 0x30000038ffe77230 */ /* 0x020fe40000004100 */
[----:B------:R-:W-:-:S03]  /*3c30*/  @P1 HADD2.F32 R64, -RZ, R60.H1_H1 ;  /* 0x3000003cff401230 */ /* 0x000fc60000004100 */
[----:B------:R-:W-:-:S04]  /*3c40*/  FMUL.FTZ R231, R231, c[0x0][0x1ec] ;  /* 0x00007b00e7e77a20 */ /* 0x000fc80000410000 */
[----:B------:R-:W-:Y:S02]  /*3c50*/  @P1 FADD.FTZ R231, R64, R231 ;  /* 0x000000e740e71221 */ /* 0x000fe40000010000 */
.L_x_5893:
[----:B------:R-:W-:Y:S05]  /*3c60*/  BSYNC B1 ;  /* 0x0000000000017941 */ /* 0x000fea0003800000 */
.L_x_5891:
[----:B------:R-:W-:Y:S01]  /*3c70*/  BSSY B1, `(.L_x_5894) ;  /* 0x000000a000017945 */ /* 0x000fe20003800000 */
[----:B------:R-:W-:Y:S05]  /*3c80*/  @P2 BRA `(.L_x_5895) ;  /* 0x0000004000002947 */ /* 0x000fea0003800000 */
[----:B------:R-:W-:Y:S01]  /*3c90*/  HFMA2.MMA R233, -RZ, RZ, 0, 0 ;  /* 0x00000000ffe97435 */ /* 0x000fe200000001ff */
[----:B------:R-:W-:Y:S05]  /*3ca0*/  @!P1 BRA `(.L_x_5896) ;  /* 0x0000006000009947 */ /* 0x000fea0003800000 */
[----:B-----5:R-:W-:Y:S01]  /*3cb0*/  HADD2.F32 R233, -RZ, R61.H0_H0 ;  /* 0x2000003dffe97230 */ /* 0x020fe20000004100 */
[----:B------:R-:W-:Y:S05]  /*3cc0*/  BRA `(.L_x_5896) ;  /* 0x0000004000007947 */ /* 0x000fea0003800000 */
.L_x_5895:
[----:B-----5:R-:W-:Y:S02]  /*3cd0*/  HADD2.F32 R233, -RZ, R57.H0_H0 ;  /* 0x20000039ffe97230 */ /* 0x020fe40000004100 */
[----:B------:R-:W-:-:S03]  /*3ce0*/  @P1 HADD2.F32 R64, -RZ, R61.H0_H0 ;  /* 0x2000003dff401230 */ /* 0x000fc60000004100 */
[----:B------:R-:W-:-:S04]  /*3cf0*/  FMUL.FTZ R233, R233, c[0x0][0x1ec] ;  /* 0x00007b00e9e97a20 */ /* 0x000fc80000410000 */
[----:B------:R-:W-:Y:S02]  /*3d00*/  @P1 FADD.FTZ R233, R64, R233 ;  /* 0x000000e940e91221 */ /* 0x000fe40000010000 */
.L_x_5896:
[----:B------:R-:W-:Y:S05]  /*3d10*/  BSYNC B1 ;  /* 0x0000000000017941 */ /* 0x000fea0003800000 */
.L_x_5894:
[----:B------:R-:W-:Y:S01]  /*3d20*/  BSSY B1, `(.L_x_5897) ;  /* 0x000000a000017945 */ /* 0x000fe20003800000 */
[----:B------:R-:W-:Y:S05]  /*3d30*/  @P2 BRA `(.L_x_5898) ;  /* 0x0000004000002947 */ /* 0x000fea0003800000 */
[----:B------:R-:W-:Y:S01]  /*3d40*/  MOV R235, RZ ;  /* 0x000000ff00eb7202 */ /* 0x000fe20000000f00 */
[----:B------:R-:W-:Y:S05]  /*3d50*/  @!P1 BRA `(.L_x_5899) ;  /* 0x0000006000009947 */ /* 0x000fea0003800000 */
[----:B-----5:R-:W-:Y:S01]  /*3d60*/  HADD2.F32 R235, -RZ, R61.H1_H1 ;  /* 0x3000003dffeb7230 */ /* 0x020fe20000004100 */
[----:B------:R-:W-:Y:S05]  /*3d70*/  BRA `(.L_x_5899) ;  /* 0x0000004000007947 */ /* 0x000fea0003800000 */
.L_x_5898:
[----:B-----5:R-:W-:Y:S02]  /*3d80*/  HADD2.F32 R235, -RZ, R57.H1_H1 ;  /* 0x30000039ffeb7230 */ /* 0x020fe40000004100 */
[----:B------:R-:W-:-:S03]  /*3d90*/  @P1 HADD2.F32 R64, -RZ, R61.H1_H1 ;  /* 0x3000003dff401230 */ /* 0x000fc60000004100 */
[----:B------:R-:W-:-:S04]  /*3da0*/  FMUL.FTZ R235, R235, c[0x0][0x1ec] ;  /* 0x00007b00ebeb7a20 */ /* 0x000fc80000410000 */
[----:B------:R-:W-:Y:S02]  /*3db0*/  @P1 FADD.FTZ R235, R64, R235 ;  /* 0x000000eb40eb1221 */ /* 0x000fe40000010000 */
.L_x_5899:
[----:B------:R-:W-:Y:S05]  /*3dc0*/  BSYNC B1 ;  /* 0x0000000000017941 */ /* 0x000fea0003800000 */
.L_x_5897:
[----:B------:R-:W-:Y:S01]  /*3dd0*/  BSSY B1, `(.L_x_5900) ;  /* 0x000000a000017945 */ /* 0x000fe20003800000 */
[----:B------:R-:W-:Y:S05]  /*3de0*/  @P2 BRA `(.L_x_5901) ;  /* 0x0000004000002947 */ /* 0x000fea0003800000 */
[----:B------:R-:W-:Y:S01]  /*3df0*/  HFMA2.MMA R237, -RZ, RZ, 0, 0 ;  /* 0x00000000ffed7435 */ /* 0x000fe200000001ff */
[----:B------:R-:W-:Y:S05]  /*3e00*/  @!P1 BRA `(.L_x_5902) ;  /* 0x0000006000009947 */ /* 0x000fea0003800000 */
[----:B-----5:R-:W-:Y:S01]  /*3e10*/  HADD2.F32 R237, -RZ, R62.H0_H0 ;  /* 0x2000003effed7230 */ /* 0x020fe20000004100 */
[----:B------:R-:W-:Y:S05]  /*3e20*/  BRA `(.L_x_5902) ;  /* 0x0000004000007947 */ /* 0x000fea0003800000 */
.L_x_5901:
[----:B-----5:R-:W-:Y:S02]  /*3e30*/  HADD2.F32 R237, -RZ, R58.H0_H0 ;  /* 0x2000003affed7230 */ /* 0x020fe40000004100 */
[----:B------:R-:W-:-:S03]  /*3e40*/  @P1 HADD2.F32 R64, -RZ, R62.H0_H0 ;  /* 0x2000003eff401230 */ /* 0x000fc60000004100 */
[----:B------:R-:W-:-:S04]  /*3e50*/  FMUL.FTZ R237, R237, c[0x0][0x1ec] ;  /* 0x00007b00eded7a20 */ /* 0x000fc80000410000 */
[----:B------:R-:W-:Y:S02]  /*3e60*/  @P1 FADD.FTZ R237, R64, R237 ;  /* 0x000000ed40ed1221 */ /* 0x000fe40000010000 */
.L_x_5902:
[----:B------:R-:W-:Y:S05]  /*3e70*/  BSYNC B1 ;  /* 0x0000000000017941 */ /* 0x000fea0003800000 */
.L_x_5900:
[----:B------:R-:W-:Y:S01]  /*3e80*/  BSSY B1, `(.L_x_5903) ;  /* 0x000000a000017945 */ /* 0x000fe20003800000 */
[----:B------:R-:W-:Y:S05]  /*3e90*/  @P2 BRA `(.L_x_5904) ;  /* 0x0000004000002947 */ /* 0x000fea0003800000 */
[----:B------:R-:W-:Y:S01]  /*3ea0*/  MOV R239, RZ ;  /* 0x000000ff00ef7202 */ /* 0x000fe20000000f00 */
[----:B------:R-:W-:Y:S05]  /*3eb0*/  @!P1 BRA `(.L_x_5905) ;  /* 0x0000006000009947 */ /* 0x000fea0003800000 */
[----:B-----5:R-:W-:Y:S01]  /*3ec0*/  HADD2.F32 R239, -RZ, R62.H1_H1 ;  /* 0x3000003effef7230 */ /* 0x020fe20000004100 */
[----:B------:R-:W-:Y:S05]  /*3ed0*/  BRA `(.L_x_5905) ;  /* 0x0000004000007947 */ /* 0x000fea0003800000 */
.L_x_5904:
[----:B-----5:R-:W-:Y:S02]  /*3ee0*/  HADD2.F32 R239, -RZ, R58.H1_H1 ;  /* 0x3000003affef7230 */ /* 0x020fe40000004100 */
[----:B------:R-:W-:-:S03]  /*3ef0*/  @P1 HADD2.F32 R64, -RZ, R62.H1_H1 ;  /* 0x3000003eff401230 */ /* 0x000fc60000004100 */
[----:B------:R-:W-:-:S04]  /*3f00*/  FMUL.FTZ R239, R239, c[0x0][0x1ec] ;  /* 0x00007b00efef7a20 */ /* 0x000fc80000410000 */
[----:B------:R-:W-:Y:S02]  /*3f10*/  @P1 FADD.FTZ R239, R64, R239 ;  /* 0x000000ef40ef1221 */ /* 0x000fe40000010000 */
.L_x_5905:
[----:B------:R-:W-:Y:S05]  /*3f20*/  BSYNC B1 ;  /* 0x0000000000017941 */ /* 0x000fea0003800000 */
.L_x_5903:
[----:B------:R-:W-:Y:S01]  /*3f30*/  BSSY B1, `(.L_x_5906) ;  /* 0x000000a000017945 */ /* 0x000fe20003800000 */
[----:B------:R-:W-:Y:S05]  /*3f40*/  @P2 BRA `(.L_x_5907) ;  /* 0x0000004000002947 */ /* 0x000fea0003800000 */
[----:B------:R-:W-:Y:S01]  /*3f50*/  HFMA2.MMA R241, -RZ, RZ, 0, 0 ;  /* 0x00000000fff17435 */ /* 0x000fe200000001ff */
[----:B------:R-:W-:Y:S05]  /*3f60*/  @!P1 BRA `(.L_x_5908) ;  /* 0x0000006000009947 */ /* 0x000fea0003800000 */
[----:B-----5:R-:W-:Y:S01]  /*3f70*/  HADD2.F32 R241, -RZ, R63.H0_H0 ;  /* 0x2000003ffff17230 */ /* 0x020fe20000004100 */
[----:B------:R-:W-:Y:S05]  /*3f80*/  BRA `(.L_x_5908) ;  /* 0x0000004000007947 */ /* 0x000fea0003800000 */
.L_x_5907:
[----:B-----5:R-:W-:Y:S02]  /*3f90*/  HADD2.F32 R241, -RZ, R59.H0_H0 ;  /* 0x2000003bfff17230 */ /* 0x020fe40000004100 */
[----:B------:R-:W-:-:S03]  /*3fa0*/  @P1 HADD2.F32 R64, -RZ, R63.H0_H0 ;  /* 0x2000003fff401230 */ /* 0x000fc60000004100 */
[----:B------:R-:W-:-:S04]  /*3fb0*/  FMUL.FTZ R241, R241, c[0x0][0x1ec] ;  /* 0x00007b00f1f17a20 */ /* 0x000fc80000410000 */
[----:B------:R-:W-:Y:S02]  /*3fc0*/  @P1 FADD.FTZ R241, R64, R241 ;  /* 0x000000f140f11221 */ /* 0x000fe40000010000 */
.L_x_5908:
[----:B------:R-:W-:Y:S05]  /*3fd0*/  BSYNC B1 ;  /* 0x0000000000017941 */ /* 0x000fea0003800000 */
.L_x_5906:
[----:B------:R-:W-:Y:S01]  /*3fe0*/  BSSY B1, `(.L_x_5909) ;  /* 0x000000a000017945 */ /* 0x000fe20003800000 */
[----:B------:R-:W-:Y:S05]  /*3ff0*/  @P2 BRA `(.L_x_5910) ;  /* 0x0000004000002947 */ /* 0x000fea0003800000 */
[----:B------:R-:W-:Y:S01]  /*4000*/  MOV R131, RZ ;  /* 0x000000ff00837202 */ /* 0x000fe20000000f00 */
[----:B------:R-:W-:Y:S05]  /*4010*/  @!P1 BRA `(.L_x_5911) ;  /* 0x0000006000009947 */ /* 0x000fea0003800000 */
[----:B-----5:R-:W-:Y:S01]  /*4020*/  HADD2.F32 R131, -RZ, R63.H1_H1 ;  /* 0x3000003fff837230 */ /* 0x020fe20000004100 */
[----:B------:R-:W-:Y:S05]  /*4030*/  BRA `(.L_x_5911) ;  /* 0x0000004000007947 */ /* 0x000fea0003800000 */
.L_x_5910:
[----:B-----5:R-:W-:Y:S02]  /*4040*/  HADD2.F32 R131, -RZ, R59.H1_H1 ;  /* 0x3000003bff837230 */ /* 0x020fe40000004100 */
[----:B------:R-:W-:-:S03]  /*4050*/  @P1 HADD2.F32 R64, -RZ, R63.H1_H1 ;  /* 0x3000003fff401230 */ /* 0x000fc60000004100 */
[----:B------:R-:W-:-:S04]  /*4060*/  FMUL.FTZ R131, R131, c[0x0][0x1ec] ;  /* 0x00007b0083837a20 */ /* 0x000fc80000410000 */
[----:B------:R-:W-:Y:S02]  /*4070*/  @P1 FADD.FTZ R131, R64, R131 ;  /* 0x0000008340831221 */ /* 0x000fe40000010000 */
.L_x_5911:
[----:B------:R-:W-:Y:S05]  /*4080*/  BSYNC B1 ;  /* 0x0000000000017941 */ /* 0x000fea0003800000 */
.L_x_5909:
[----:B------:R-:W-:Y:S01]  /*4090*/  HFMA2.MMA R133, -RZ, RZ, 0, 9.5367431640625e-07 ;  /* 0x00000010ff857435 */ /* 0x000fe200000001ff */
[----:B------:R-:W-:Y:S02]  /*40a0*/  F2FP.PACK_AB R67, R131, R241 ;  /* 0x000000f18343723e */ /* 0x000fe400000000ff */
[----:B------:R-:W-:Y:S02]  /*40b0*/  F2FP.PACK_AB R66, R239, R237 ;  /* 0x000000edef42723e */ /* 0x000fe400000000ff */
[----:B------:R-:W-:Y:S02]  /*40c0*/  F2FP.PACK_AB R65, R235, R233 ;  /* 0x000000e9eb41723e */ /* 0x000fe400000000ff */
[----:B------:R-:W-:-:S03]  /*40d0*/  F2FP.PACK_AB R64, R231, R229 ;  /* 0x000000e5e740723e */ /* 0x000fc600000000ff */
[----:B------:R-:W-:-:S05]  /*40e0*/  IMAD.WIDE.U32 R132, R138, R133, c[0x0][0x188] ;  /* 0x000062008a847625 */ /* 0x000fca00078e0085 */
[----:B------:R0:W-:Y:S02]  /*40f0*/  STG.E.128 [R132.64], R64 ;  /* 0x0000004084007986 */ /* 0x0001e4000c101d04 */
.L_x_5887:
[----:B------:R-:W-:Y:S05]  /*4100*/  BSYNC B0 ;  /* 0x0000000000007941 */ /* 0x000fea0003800000 */
.L_x_5886:
        /* <DEDUP_REMOVED lines=69> */
.L_x_5930:
        /* <DEDUP_REMOVED lines=133> */
.L_x_5931:
        /* <DEDUP_REMOVED lines=108> */
.L_x_5917:
[----:B------:R-:W-:Y:S05]  /*5470*/  BSYNC B1 ;  /* 0x0000000000017941 */ /* 0x000fea0003800000 */
.L_x_5916:
        /* <DEDUP_REMOVED lines=35> */
.L_x_5919:
[----:B------:R-:W-:Y:S05]  /*56b0*/  BSYNC B1 ;  /* 0x0000000000017941 */ /* 0x000fea0003800000 */
.L_x_5918:
        /* <DEDUP_REMOVED lines=35> */
.L_x_5921:
[----:B------:R-:W-:Y:S05]  /*58f0*/  BSYNC B1 ;  /* 0x0000000000017941 */ /* 0x000fea0003800000 */
.L_x_5920:
        /* <DEDUP_REMOVED lines=35> */
.L_x_5923:
[----:B------:R-:W-:Y:S05]  /*5b30*/  BSYNC B1 ;  /* 0x0000000000017941 */ /* 0x000fea0003800000 */
.L_x_5922:
        /* <DEDUP_REMOVED lines=35> */
.L_x_5925:
[----:B------:R-:W-:Y:S05]  /*5d70*/  BSYNC B1 ;  /* 0x0000000000017941 */ /* 0x000fea0003800000 */
.L_x_5924:
        /* <DEDUP_REMOVED lines=35> */
.L_x_5927:
[----:B------:R-:W-:Y:S05]  /*5fb0*/  BSYNC B1 ;  /* 0x0000000000017941 */ /* 0x000fea0003800000 */
.L_x_5926:
        /* <DEDUP_REMOVED lines=33> */
.L_x_5915:
[----:B0-----:R-:W-:Y:S05]  /*61d0*/  BSYNC B0 ;  /* 0x0000000000007941 */ /* 0x001fea0003800000 */
.L_x_5914:
[----:B------:R-:W-:Y:S02]  /*61e0*/  LOP3.LUT P1, RZ, R129, 0xff, RZ, 0xc0, !PT ;  /* 0x000000ff81ff7812 */ /* 0x000fe4000782c0ff */
[----:B------:R-:W-:Y:S02]  /*61f0*/  IADD3 R128, R128, c[0x0][0x160], RZ ;  /* 0x0000580080807a10 */ /* 0x000fe40007ffe0ff */
[----:B------:R-:W-:Y:S02]  /*6200*/  SEL R129, RZ, 0x1, P1 ;  /* 0x00000001ff817807 */ /* 0x000fe40000800000 */
[----:B------:R-:W-:-:S13]  /*6210*/  ISETP.GE.AND P1, PT, R128, c[0x0][0x164], PT ;  /* 0x0000590080007a0c */ /* 0x000fda0003f26270 */
[----:B------:R-:W-:Y:S01]  /*6220*/  @P1 CALL.REL.NOINC `(.L_x_5928) ;  /* 0x0000001000001944 */ /* 0x000fe20003c00000 */
[----:B------:R-:W-:Y:S05]  /*6230*/  BRA `(.L_x_5929) ;  /* 0xffffadc000007947 */ /* 0x000fea000383ffff */
.L_x_5928:
[----:B------:R-:W-:Y:S05]  /*6240*/  EXIT ;  /* 0x000000000000794d */ /* 0x000fea0003800000 */
.L_x_5912:
[----:B------:R-:W-:Y:S01]  /*6250*/  HFMA2.MMA R140, -RZ, RZ, 0, 5.9604644775390625e-08 ;  /* 0x00000001ff8c7435 */ /* 0x000fe200000001ff */
[----:B------:R-:W-:Y:S02]  /*6260*/  MOV R65, R64 ;  /* 0x0000004000417202 */ /* 0x000fe40000000f00 */
[----:B------:R-:W-:Y:S02]  /*6270*/  MOV R138, 0x1f ;  /* 0x0000001f008a7802 */ /* 0x000fe40000000f00 */
[----:B------:R-:W-:Y:S02]  /*6280*/  MOV R245, 0xffffffff ;  /* 0xffffffff00f57802 */ /* 0x000fe40000000f00 */
[----:B------:R-:W-:Y:S02]  /*6290*/  MOV R66, 0x62b0 ;  /* 0x000062b000427802 */ /* 0x000fe40000000f00 */
[----:B-----5:R-:W-:Y:S05]  /*62a0*/  CALL.REL.NOINC `($__internal_18_$__cuda_sm70_shflsync_bfly_p) ;  /* 0x00000ab000007944 */ /* 0x020fea0003c00000 */
[----:B01----:R-:W-:Y:S01]  /*62b0*/  MOV R65, R140 ;  /* 0x0000008c00417202 */ /* 0x003fe20000000f00 */
[----:B------:R-:W-:Y:S05]  /*62c0*/  BRA `(.L_x_5930) ;  /* 0xffffe29000007947 */ /* 0x000fea000383ffff */
.L_x_5913:
[----:B------:R-:W-:Y:S01]  /*62d0*/  HFMA2.MMA R140, -RZ, RZ, 0, 1.1920928955078125e-07 ;  /* 0x00000002ff8c7435 */ /* 0x000fe200000001ff */
[----:B------:R-:W-:Y:S02]  /*62e0*/  MOV R138, 0x1f ;  /* 0x0000001f008a7802 */ /* 0x000fe40000000f00 */
[----:B------:R-:W-:-:S02]  /*62f0*/  MOV R245, 0xffffffff ;  /* 0xffffffff00f57802 */ /* 0x000fc40000000f00 */
[----:B------:R-:W-:Y:S02]  /*6300*/  MOV R66, 0x6320 ;  /* 0x0000632000427802 */ /* 0x000fe40000000f00 */
[----:B0----5:R-:W-:Y:S05]  /*6310*/  CALL.REL.NOINC `($__internal_18_$__cuda_sm70_shflsync_bfly_p) ;  /* 0x00000a4000007944 */ /* 0x021fea0003c00000 */
[----:B01----:R-:W-:Y:S01]  /*6320*/  FADD.FTZ R65, R65, R140 ;  /* 0x0000008c41417221 */ /* 0x003fe20000010000 */
[----:B------:R-:W-:Y:S01]  /*6330*/  HFMA2.MMA R140, -RZ, RZ, 0, 2.384185791015625e-07 ;  /* 0x00000004ff8c7435 */ /* 0x000fe200000001ff */
[----:B------:R-:W-:Y:S02]  /*6340*/  MOV R138, 0x1f ;  /* 0x0000001f008a7802 */ /* 0x000fe40000000f00 */
[----:B------:R-:W-:Y:S02]  /*6350*/  MOV R245, 0xffffffff ;  /* 0xffffffff00f57802 */ /* 0x000fe40000000f00 */
[----:B------:R-:W-:Y:S02]  /*6360*/  MOV R66, 0x6380 ;  /* 0x0000638000427802 */ /* 0x000fe40000000f00 */
[----:B------:R-:W-:Y:S05]  /*6370*/  CALL.REL.NOINC `($__internal_18_$__cuda_sm70_shflsync_bfly_p) ;  /* 0x000009e000007944 */ /* 0x000fea0003c00000 */
[----:B01----:R-:W-:Y:S01]  /*6380*/  FADD.FTZ R65, R65, R140 ;  /* 0x0000008c41417221 */ /* 0x003fe20000010000 */
[----:B------:R-:W-:Y:S01]  /*6390*/  HFMA2.MMA R140, -RZ, RZ, 0, 4.76837158203125e-07 ;  /* 0x00000008ff8c7435 */ /* 0x000fe200000001ff */
[----:B------:R-:W-:Y:S02]  /*63a0*/  MOV R138, 0x1f ;  /* 0x0000001f008a7802 */ /* 0x000fe40000000f00 */
[----:B------:R-:W-:-:S02]  /*63b0*/  MOV R245, 0xffffffff ;  /* 0xffffffff00f57802 */ /* 0x000fc40000000f00 */
[----:B------:R-:W-:Y:S02]  /*63c0*/  MOV R66, 0x63e0 ;  /* 0x000063e000427802 */ /* 0x000fe40000000f00 */
[----:B------:R-:W-:Y:S05]  /*63d0*/  CALL.REL.NOINC `($__internal_18_$__cuda_sm70_shflsync_bfly_p) ;  /* 0x0000098000007944 */ /* 0x000fea0003c00000 */
[----:B01----:R-:W-:Y:S01]  /*63e0*/  FADD.FTZ R65, R65, R140 ;  /* 0x0000008c41417221 */ /* 0x003fe20000010000 */
[----:B------:R-:W-:Y:S01]  /*63f0*/  HFMA2.MMA R140, -RZ, RZ, 0, 9.5367431640625e-07 ;  /* 0x00000010ff8c7435 */ /* 0x000fe200000001ff */
[----:B------:R-:W-:Y:S02]  /*6400*/  MOV R138, 0x1f ;  /* 0x0000001f008a7802 */ /* 0x000fe40000000f00 */
[----:B------:R-:W-:Y:S02]  /*6410*/  MOV R245, 0xffffffff ;  /* 0xffffffff00f57802 */ /* 0x000fe40000000f00 */
[----:B------:R-:W-:Y:S02]  /*6420*/  MOV R66, 0x6440 ;  /* 0x0000644000427802 */ /* 0x000fe40000000f00 */
[----:B------:R-:W-:Y:S05]  /*6430*/  CALL.REL.NOINC `($__internal_18_$__cuda_sm70_shflsync_bfly_p) ;  /* 0x0000092000007944 */ /* 0x000fea0003c00000 */
[----:B01----:R-:W-:Y:S01]  /*6440*/  FADD.FTZ R65, R65, R140 ;  /* 0x0000008c41417221 */ /* 0x003fe20000010000 */
[----:B------:R-:W-:Y:S01]  /*6450*/  HFMA2.MMA R140, -RZ, RZ, 0, 5.9604644775390625e-08 ;  /* 0x00000001ff8c7435 */ /* 0x000fe200000001ff */
[----:B------:R-:W-:Y:S02]  /*6460*/  MOV R245, 0xffffffff ;  /* 0xffffffff00f57802 */ /* 0x000fe40000000f00 */
        /* <DEDUP_REMOVED lines=116> */
[----:B------:R-:W-:Y:S05]  /*6bb0*/  CALL.REL.NOINC `($__internal_18_$__cuda_sm70_shflsync_bfly_p) ;  /* 0x000001a000007944 */ /* 0x000fea0003c00000 */
[----:B01----:R-:W-:Y:S01]  /*6bc0*/  FADD.FTZ R65, R65, R140 ;  /* 0x0000008c41417221 */ /* 0x003fe20000010000 */
[----:B------:R-:W-:Y:S01]  /*6bd0*/  HFMA2.MMA R140, -RZ, RZ, 0, 1.1920928955078125e-07 ;  /* 0x00000002ff8c7435 */ /* 0x000fe200000001ff */
[----:B------:R-:W-:Y:S02]  /*6be0*/  MOV R138, 0x1f ;  /* 0x0000001f008a7802 */ /* 0x000fe40000000f00 */
[----:B------:R-:W-:Y:S02]  /*6bf0*/  MOV R245, 0xffffffff ;  /* 0xffffffff00f57802 */ /* 0x000fe40000000f00 */
[----:B------:R-:W-:Y:S02]  /*6c00*/  MOV R66, 0x6c20 ;  /* 0x00006c2000427802 */ /* 0x000fe40000000f00 */
[----:B------:R-:W-:Y:S05]  /*6c10*/  CALL.REL.NOINC `($__internal_18_$__cuda_sm70_shflsync_bfly_p) ;  /* 0x0000014000007944 */ /* 0x000fea0003c00000 */
[----:B01----:R-:W-:Y:S01]  /*6c20*/  FADD.FTZ R65, R65, R140 ;  /* 0x0000008c41417221 */ /* 0x003fe20000010000 */
[----:B------:R-:W-:Y:S01]  /*6c30*/  HFMA2.MMA R140, -RZ, RZ, 0, 2.384185791015625e-07 ;  /* 0x00000004ff8c7435 */ /* 0x000fe200000001ff */
[----:B------:R-:W-:Y:S02]  /*6c40*/  MOV R138, 0x1f ;  /* 0x0000001f008a7802 */ /* 0x000fe40000000f00 */
[----:B------:R-:W-:-:S02]  /*6c50*/  MOV R245, 0xffffffff ;  /* 0xffffffff00f57802 */ /* 0x000fc40000000f00 */
[----:B------:R-:W-:Y:S02]  /*6c60*/  MOV R66, 0x6c80 ;  /* 0x00006c8000427802 */ /* 0x000fe40000000f00 */
[----:B------:R-:W-:Y:S05]  /*6c70*/  CALL.REL.NOINC `($__internal_18_$__cuda_sm70_shflsync_bfly_p) ;  /* 0x000000e000007944 */ /* 0x000fea0003c00000 */
[----:B01----:R-:W-:Y:S01]  /*6c80*/  FADD.FTZ R65, R65, R140 ;  /* 0x0000008c41417221 */ /* 0x003fe20000010000 */
[----:B------:R-:W-:Y:S01]  /*6c90*/  HFMA2.MMA R140, -RZ, RZ, 0, 4.76837158203125e-07 ;  /* 0x00000008ff8c7435 */ /* 0x000fe200000001ff */
[----:B------:R-:W-:Y:S02]  /*6ca0*/  MOV R138, 0x1f ;  /* 0x0000001f008a7802 */ /* 0x000fe40000000f00 */
[----:B------:R-:W-:Y:S02]  /*6cb0*/  MOV R245, 0xffffffff ;  /* 0xffffffff00f57802 */ /* 0x000fe40000000f00 */
[----:B------:R-:W-:Y:S02]  /*6cc0*/  MOV R66, 0x6ce0 ;  /* 0x00006ce000427802 */ /* 0x000fe40000000f00 */
[----:B------:R-:W-:Y:S05]  /*6cd0*/  CALL.REL.NOINC `($__internal_18_$__cuda_sm70_shflsync_bfly_p) ;  /* 0x0000008000007944 */ /* 0x000fea0003c00000 */
[----:B-1----:R-:W-:Y:S01]  /*6ce0*/  FADD.FTZ R133, R65, R140 ;  /* 0x0000008c41857221 */ /* 0x002fe20000010000 */
[----:B------:R-:W-:Y:S01]  /*6cf0*/  HFMA2.MMA R140, -RZ, RZ, 0, 9.5367431640625e-07 ;  /* 0x00000010ff8c7435 */ /* 0x000fe200000001ff */
[----:B0-----:R-:W-:Y:S02]  /*6d00*/  MOV R138, 0x1f ;  /* 0x0000001f008a7802 */ /* 0x001fe40000000f00 */
[----:B------:R-:W-:-:S02]  /*6d10*/  MOV R245, 0xffffffff ;  /* 0xffffffff00f57802 */ /* 0x000fc40000000f00 */
[----:B------:R-:W-:Y:S02]  /*6d20*/  MOV R65, R133 ;  /* 0x0000008500417202 */ /* 0x000fe40000000f00 */
[----:B------:R-:W-:Y:S02]  /*6d30*/  MOV R66, 0x6d50 ;  /* 0x00006d5000427802 */ /* 0x000fe40000000f00 */
[----:B------:R-:W-:Y:S05]  /*6d40*/  CALL.REL.NOINC `($__internal_18_$__cuda_sm70_shflsync_bfly_p) ;  /* 0x0000001000007944 */ /* 0x000fea0003c00000 */
[----:B01----:R-:W-:Y:S05]  /*6d50*/  BRA `(.L_x_5931) ;  /* 0xffffe05000007947 */ /* 0x003fea000383ffff */
        .weak           $__internal_18_$__cuda_sm70_shflsync_bfly_p
        .type           $__internal_18_$__cuda_sm70_shflsync_bfly_p,@function
        .size           $__internal_18_$__cuda_sm70_shflsync_bfly_p,(.L_x_44858 - $__internal_18_$__cuda_sm70_shflsync_bfly_p)
$__internal_18_$__cuda_sm70_shflsync_bfly_p:
[----:B------:R-:W-:Y:S01]  /*6d60*/  HFMA2.MMA R67, -RZ, RZ, 0, 0 ;  /* 0x00000000ff437435 */ /* 0x000fe200000001ff */
[----:B------:R-:W-:Y:S04]  /*6d70*/  WARPSYNC R245 ;  /* 0x000000f500007348 */ /* 0x000fe80003800000 */
[----:B------:R0:W1:Y:S01]  /*6d80*/  SHFL.BFLY PT, R140, R65, R140, R138 ;  /* 0x0c00008c418c7389 */ /* 0x00006200000e008a */
[----:B------:R-:W-:Y:S05]  /*6d90*/  RET.REL.NODEC R66 `(_ZN10layer_norm13ln_fwd_kernelINS_13Kernel_traitsI6__halfS2_S2_S2_fjLj7168ELj1ELj1ELj4ELj16ENS_18Kernel_traits_baseILj7168ES2_S2_S2_S2_fjLj128EEEEELb0ELb0ELb1ELb0EEEvNS_9FwdParamsE) ;  /* 0xffff926042007950 */ /* 0x000fea0003c3ffff */
.L_x_5932:
        /* <DEDUP_REMOVED lines=14> */
.L_x_44858:


//--------------------- .text._ZN10layer_norm13ln_fwd_kernelINS_13Kernel_traitsI6__halfS2_S2_S2_fjLj7168ELj1ELj1ELj4ELj16ENS_18Kernel_traits_baseILj7168ES2_S2_S2_S2_fjLj128EEEEELb0ELb0ELb1ELb1EEEvNS_9FwdParamsE --------------------------
	.section	.text._ZN10layer_norm13ln_fwd_kernelINS_13Kernel_traitsI6__halfS2_S2_S2_fjLj7168ELj1ELj1ELj4ELj16ENS_18Kernel_traits_baseILj7168ES2_S2_S2_S2_fjLj128EEEEELb0ELb0ELb1ELb1EEEvNS_9FwdParamsE,"ax",@progbits
	.sectioninfo	@"SHI_REGISTERS=250"
	.align	128
        .global         _ZN10layer_norm13ln_fwd_kernelINS_13Kernel_traitsI6__halfS2_S2_S2_fjLj7168ELj1ELj1ELj4ELj16ENS_18Kernel_traits_baseILj7168ES2_S2_S2_S2_fjLj128EEEEELb0ELb0ELb1ELb1EEEvNS_9FwdParamsE
        .type           _ZN10layer_norm13ln_fwd_kernelINS_13Kernel_traitsI6__halfS2_S2_S2_fjLj7168ELj1ELj1ELj4ELj16ENS_18Kernel_traits_baseILj7168ES2_S2_S2_S2_fjLj128EEEEELb0ELb0ELb1ELb1EEEvNS_9FwdParamsE,@function
        .size           _ZN10layer_norm13ln_fwd_kernelINS_13Kernel_traitsI6__halfS2_S2_S2_fjLj7168ELj1ELj1ELj4ELj16ENS_18Kernel_traits_baseILj7168ES2_S2_S2_S2_fjLj128EEEEELb0ELb0ELb1ELb1EEEvNS_9FwdParamsE,(.L_x_44859 - _ZN10layer_norm13ln_fwd_kernelINS_13Kernel_traitsI6__halfS2_S2_S2_fjLj7168ELj1ELj1ELj4ELj16ENS_18Kernel_traits_baseILj7168ES2_S2_S2_S2_fjLj128EEEEELb0ELb0ELb1ELb1EEEvNS_9FwdParamsE)
        .other          _ZN10layer_norm13ln_fwd_kernelINS_13Kernel_traitsI6__halfS2_S2_S2_fjLj7168ELj1ELj1ELj4ELj16ENS_18Kernel_traits_baseILj7168ES2_S2_S2_S2_fjLj128EEEEELb0ELb0ELb1ELb1EEEvNS_9FwdParamsE,@"STO_CUDA_ENTRY STV_DEFAULT"
_ZN10layer_norm13ln_fwd_kernelINS_13Kernel_traitsI6__halfS2_S2_S2_fjLj7168ELj1ELj1ELj4ELj16ENS_18Kernel_traits_baseILj7168ES2_S2_S2_S2_fjLj128EEEEELb0ELb0ELb1ELb1EEEvNS_9FwdParamsE:
.text._ZN10layer_norm13ln_fwd_kernelINS_13Kernel_traitsI6__halfS2_S2_S2_fjLj7168ELj1ELj1ELj4ELj16ENS_18Kernel_traits_baseILj7168ES2_S2_S2_S2_fjLj128EEEEELb0ELb0ELb1ELb1EEEvNS_9FwdParamsE:
        /* <DEDUP_REMOVED lines=23> */
[----:B0-----:R-:W2:Y:S04]  /*0170*/  LDG.E.128 R20, [R40.64+0x2000] ;  /* 0x0020000428147981 */ /* 0x001ea8000c1e1d00 */
[----:B------:R-:W3:Y:S04]  /*0180*/  LDG.E.128 R24, [R40.64+0x2800] ;  /* 0x0028000428187981 */ /* 0x000ee8000c1e1d00 */
[----:B------:R-:W4:Y:S04]  /*0190*/  LDG.E.128 R28, [R40.64+0x3000] ;  /* 0x00300004281c7981 */ /* 0x000f28000c1e1d00 */
[----:B------:R-:W4:Y:S04]  /*01a0*/  LDG.E.128 R12, [R40.64+0x1000] ;  /* 0x00100004280c7981 */ /* 0x000f28000c1e1d00 */
[----:B------:R-:W4:Y:S04]  /*01b0*/  LDG.E.128 R16, [R40.64+0x1800] ;  /* 0x0018000428107981 */ /* 0x000f28000c1e1d00 */
[----:B------:R-:W4:Y:S04]  /*01c0*/  LDG.E.128 R8, [R40.64+0x800] ;  /* 0x0008000428087981 */ /* 0x000f28000c1e1d00 */
[----:B------:R0:W5:Y:S02]  /*01d0*/  LDG.E.128 R4, [R40.64] ;  /* 0x0000000428047981 */ /* 0x000164000c1e1d00 */
[----:B-----5:R-:W-:Y:S01]  /*01e0*/  @!P0 CS2R R96, SRZ ;  /* 0x0000000000608805 */ /* 0x020fe2000001ff00 */
        /* <DEDUP_REMOVED lines=14> */
[----:B------:R-:W-:Y:S01]  /*02d0*/  SHF.R.U32.HI R145, RZ, 0x5, R0 ;  /* 0x00000005ff917819 */ /* 0x000fe20000011600 */
[--C-:B------:R-:W-:Y:S01]  /*02e0*/  HADD2.F32 R90, -RZ, R96.reuse.H0_H0 ;  /* 0x20000060ff5a7230 */ /* 0x100fe20000004100 */
[----:B------:R-:W-:Y:S01]  /*02f0*/  HFMA2.MMA R132, -RZ, RZ, 0, 5.9604644775390625e-08 ;  /* 0x00000001ff847435 */ /* 0x000fe200000001ff */
[----:B------:R-:W-:Y:S02]  /*0300*/  HADD2.F32 R91, -RZ, R96.H1_H1 ;  /* 0x30000060ff5b7230 */ /* 0x000fe40000004100 */
[--C-:B------:R-:W-:Y:S02]  /*0310*/  HADD2.F32 R92, -RZ, R97.reuse.H0_H0 ;  /* 0x20000061ff5c7230 */ /* 0x100fe40000004100 */
[----:B------:R-:W-:Y:S01]  /*0320*/  HADD2.F32 R93, -RZ, R97.H1_H1 ;  /* 0x30000061ff5d7230 */ /* 0x000fe20000004100 */
[C---:B------:R-:W-:Y:S01]  /*0330*/  LOP3.LUT R116, R0.reuse, 0x1f, RZ, 0xc0, !PT ;  /* 0x0000001f00747812 */ /* 0x040fe200078ec0ff */
[--C-:B------:R-:W-:Y:S01]  /*0340*/  HADD2.F32 R94, -RZ, R98.reuse.H0_H0 ;  /* 0x20000062ff5e7230 */ /* 0x100fe20000004100 */
[----:B------:R-:W-:Y:S01]  /*0350*/  LOP3.LUT R117, R0, 0x7f, RZ, 0xc0, !PT ;  /* 0x0000007f00757812 */ /* 0x000fe200078ec0ff */
[----:B------:R-:W-:Y:S01]  /*0360*/  HADD2.F32 R95, -RZ, R98.H1_H1 ;  /* 0x30000062ff5f7230 */ /* 0x000fe20000004100 */
[----:B------:R-:W-:Y:S01]  /*0370*/  LOP3.LUT R145, R145, 0x3, RZ, 0xc0, !PT ;  /* 0x0000000391917812 */ /* 0x000fe200078ec0ff */
[--C-:B------:R-:W-:Y:S01]  /*0380*/  HADD2.F32 R96, -RZ, R99.reuse.H0_H0 ;  /* 0x20000063ff607230 */ /* 0x100fe20000004100 */
[----:B------:R-:W-:Y:S01]  /*0390*/  IADD3 R143, R114, 0x4, RZ ;  /* 0x00000004728f7810 */ /* 0x000fe20007ffe0ff */
        /* <DEDUP_REMOVED lines=48> */
[----:B------:R-:W-:Y:S01]  /*06a0*/  HADD2.F32 R113, -RZ, R35.H1_H1 ;  /* 0x30000023ff717230 */ /* 0x000fe20000004100 */
[----:B------:R-:W-:Y:S01]  /*06b0*/  ULDC.U8 UR6, c[0x0][0x1f0] ;  /* 0x00007c0000067ab9 */ /* 0x000fe20000000000 */
[----:B--2---:R-:W-:-:S02]  /*06c0*/  HADD2.F32 R133, -RZ, R21.H0_H0 ;  /* 0x20000015ff857230 */ /* 0x004fc40000004100 */
[----:B------:R-:W-:Y:S02]  /*06d0*/  HADD2.F32 R126, -RZ, R21.H1_H1 ;  /* 0x30000015ff7e7230 */ /* 0x000fe40000004100 */
[--C-:B---3--:R-:W-:Y:S02]  /*06e0*/  HADD2.F32 R137, -RZ, R25.reuse.H0_H0 ;  /* 0x20000019ff897230 */ /* 0x108fe40000004100 */
[----:B------:R-:W-:Y:S02]  /*06f0*/  HADD2.F32 R128, -RZ, R25.H1_H1 ;  /* 0x30000019ff807230 */ /* 0x000fe40000004100 */
[--C-:B----4-:R-:W-:Y:S02]  /*0700*/  HADD2.F32 R139, -RZ, R28.reuse.H0_H0 ;  /* 0x2000001cff8b7230 */ /* 0x110fe40000004100 */
[----:B------:R-:W-:Y:S02]  /*0710*/  HADD2.F32 R141, -RZ, R28.H1_H1 ;  /* 0x3000001cff8d7230 */ /* 0x000fe40000004100 */
[----:B------:R-:W-:-:S02]  /*0720*/  HADD2.F32 R123, -RZ, R14.H0_H0 ;  /* 0x2000000eff7b7230 */ /* 0x000fc40000004100 */
[----:B------:R-:W-:Y:S02]  /*0730*/  HADD2.F32 R131, -RZ, R20.H0_H0 ;  /* 0x20000014ff837230 */ /* 0x000fe40000004100 */
[----:B------:R-:W-:Y:S02]  /*0740*/  HADD2.F32 R129, -RZ, R18.H0_H0 ;  /* 0x20000012ff817230 */ /* 0x000fe40000004100 */
[----:B------:R-:W-:Y:S02]  /*0750*/  HADD2.F32 R21, -RZ, R22.H0_H0 ;  /* 0x20000016ff157230 */ /* 0x000fe40000004100 */
[----:B------:R-:W-:Y:S02]  /*0760*/  HADD2.F32 R135, -RZ, R24.H0_H0 ;  /* 0x20000018ff877230 */ /* 0x000fe40000004100 */
[----:B------:R-:W-:Y:S02]  /*0770*/  HADD2.F32 R25, -RZ, R26.H0_H0 ;  /* 0x2000001aff197230 */ /* 0x000fe40000004100 */
[----:B------:R-:W-:-:S02]  /*0780*/  HADD2.F32 R28, -RZ, R29.H0_H0 ;  /* 0x2000001dff1c7230 */ /* 0x000fc40000004100 */
[--C-:B------:R-:W-:Y:S02]  /*0790*/  HADD2.F32 R130, -RZ, R30.reuse.H0_H0 ;  /* 0x2000001eff827230 */ /* 0x100fe40000004100 */
[----:B------:R-:W-:Y:S02]  /*07a0*/  HADD2.F32 R147, -RZ, R30.H1_H1 ;  /* 0x3000001eff937230 */ /* 0x000fe40000004100 */
[--C-:B------:R-:W-:Y:S02]  /*07b0*/  HADD2.F32 R119, -RZ, R12.reuse.H0_H0 ;  /* 0x2000000cff777230 */ /* 0x100fe40000004100 */
[----:B------:R-:W-:Y:S02]  /*07c0*/  HADD2.F32 R118, -RZ, R12.H1_H1 ;  /* 0x3000000cff767230 */ /* 0x000fe40000004100 */
[--C-:B------:R-:W-:Y:S02]  /*07d0*/  HADD2.F32 R121, -RZ, R13.reuse.H0_H0 ;  /* 0x2000000dff797230 */ /* 0x100fe40000004100 */
[----:B------:R-:W-:-:S02]  /*07e0*/  HADD2.F32 R120, -RZ, R13.H1_H1 ;  /* 0x3000000dff787230 */ /* 0x000fc40000004100 */
[----:B------:R-:W-:Y:S02]  /*07f0*/  HADD2.F32 R14, -RZ, R14.H1_H1 ;  /* 0x3000000eff0e7230 */ /* 0x000fe40000004100 */
[--C-:B------:R-:W-:Y:S02]  /*0800*/  HADD2.F32 R125, -RZ, R16.reuse.H0_H0 ;  /* 0x20000010ff7d7230 */ /* 0x100fe40000004100 */
[----:B------:R-:W-:Y:S02]  /*0810*/  HADD2.F32 R122, -RZ, R16.H1_H1 ;  /* 0x30000010ff7a7230 */ /* 0x000fe40000004100 */
[--C-:B------:R-:W-:Y:S02]  /*0820*/  HADD2.F32 R127, -RZ, R17.reuse.H0_H0 ;  /* 0x20000011ff7f7230 */ /* 0x100fe40000004100 */
[----:B------:R-:W-:Y:S02]  /*0830*/  HADD2.F32 R124, -RZ, R17.H1_H1 ;  /* 0x30000011ff7c7230 */ /* 0x000fe40000004100 */
[----:B------:R-:W-:-:S02]  /*0840*/  HADD2.F32 R18, -RZ, R18.H1_H1 ;  /* 0x30000012ff127230 */ /* 0x000fc40000004100 */
[----:B------:R-:W-:Y:S02]  /*0850*/  HADD2.F32 R20, -RZ, R20.H1_H1 ;  /* 0x30000014ff147230 */ /* 0x000fe40000004100 */
[----:B------:R-:W-:Y:S02]  /*0860*/  HADD2.F32 R22, -RZ, R22.H1_H1 ;  /* 0x30000016ff167230 */ /* 0x000fe40000004100 */
[----:B------:R-:W-:Y:S02]  /*0870*/  HADD2.F32 R24, -RZ, R24.H1_H1 ;  /* 0x30000018ff187230 */ /* 0x000fe40000004100 */
[----:B------:R-:W-:Y:S02]  /*0880*/  HADD2.F32 R26, -RZ, R26.H1_H1 ;  /* 0x3000001aff1a7230 */ /* 0x000fe40000004100 */
[----:B------:R-:W-:Y:S02]  /*0890*/  HADD2.F32 R29, -RZ, R29.H1_H1 ;  /* 0x3000001dff1d7230 */ /* 0x000fe40000004100 */
[----:B0-----:R-:W-:-:S02]  /*08a0*/  HADD2.F32 R30, -RZ, R10.H1_H1 ;  /* 0x3000000aff1e7230 */ /* 0x001fc40000004100 */
.L_x_6106:
        /* <DEDUP_REMOVED lines=8> */
[----:B------:R1:W5:Y:S08]  /*0930*/  LDG.E R46, [R46.64] ;  /* 0x000000042e2e7981 */ /* 0x000370000c1e1900 */
        /* <DEDUP_REMOVED lines=19> */
[----:B-1----:R-:W-:Y:S01]  /*0a70*/  HFMA2.MMA R59, -RZ, RZ, 0, 0 ;  /* 0x00000000ff3b7435 */ /* 0x002fe200000001ff */
[----:B------:R-:W-:Y:S05]  /*0a80*/  @!P0 BRA `(.L_x_5935) ;  /* 0x0000006000008947 */ /* 0x000fea0003800000 */
[----:B-----5:R-:W-:Y:S01]  /*0a90*/  HADD2.F32 R59, -RZ, R32.H0_H0 ;  /* 0x20000020ff3b7230 */ /* 0x020fe20000004100 */
[----:B------:R-:W-:Y:S05]  /*0aa0*/  BRA `(.L_x_5935) ;  /* 0x0000004000007947 */ /* 0x000fea0003800000 */
.L_x_5934:
[----:B-1---5:R-:W-:Y:S02]  /*0ab0*/  HADD2.F32 R59, -RZ, R36.H0_H0 ;  /* 0x20000024ff3b7230 */ /* 0x022fe40000004100 */
[----:B------:R-:W-:-:S03]  /*0ac0*/  @P0 HADD2.F32 R12, -RZ, R32.H0_H0 ;  /* 0x20000020ff0c0230 */ /* 0x000fc60000004100 */
[----:B------:R-:W-:-:S04]  /*0ad0*/  FMUL.FTZ R59, R59, c[0x0][0x1ec] ;  /* 0x00007b003b3b7a20 */ /* 0x000fc80000410000 */
[----:B------:R-:W-:Y:S02]  /*0ae0*/  @P0 FADD.FTZ R59, R59, R12 ;  /* 0x0000000c3b3b0221 */ /* 0x000fe40000010000 */
.L_x_5935:
[----:B------:R-:W-:Y:S05]  /*0af0*/  BSYNC B0 ;  /* 0x0000000000007941 */ /* 0x000fea0003800000 */
.L_x_5933:
[----:B------:R-:W-:Y:S01]  /*0b00*/  BSSY B0, `(.L_x_5936) ;  /* 0x000000a000007945 */ /* 0x000fe20003800000 */
[----:B------:R-:W-:Y:S05]  /*0b10*/  @P2 BRA `(.L_x_5937) ;  /* 0x0000004000002947 */ /* 0x000fea0003800000 */
[----:B------:R-:W-:Y:S01]  /*0b20*/  MOV R57, RZ ;  /* 0x000000ff00397202 */ /* 0x000fe20000000f00 */
[----:B------:R-:W-:Y:S05]  /*0b30*/  @!P0 BRA `(.L_x_5938) ;  /* 0x0000006000008947 */ /* 0x000fea0003800000 */
[----:B-----5:R-:W-:Y:S01]  /*0b40*/  HADD2.F32 R57, -RZ, R32.H1_H1 ;  /* 0x30000020ff397230 */ /* 0x020fe20000004100 */
[----:B------:R-:W-:Y:S05]  /*0b50*/  BRA `(.L_x_5938) ;  /* 0x0000004000007947 */ /* 0x000fea0003800000 */
.L_x_5937:
[----:B-----5:R-:W-:Y:S02]  /*0b60*/  HADD2.F32 R57, -RZ, R36.H1_H1 ;  /* 0x30000024ff397230 */ /* 0x020fe40000004100 */
[----:B------:R-:W-:-:S03]  /*0b70*/  @P0 HADD2.F32 R12, -RZ, R32.H1_H1 ;  /* 0x30000020ff0c0230 */ /* 0x000fc60000004100 */
[----:B------:R-:W-:-:S04]  /*0b80*/  FMUL.FTZ R57, R57, c[0x0][0x1ec] ;  /* 0x00007b0039397a20 */ /* 0x000fc80000410000 */
[----:B------:R-:W-:Y:S02]  /*0b90*/  @P0 FADD.FTZ R57, R57, R12 ;  /* 0x0000000c39390221 */ /* 0x000fe40000010000 */
.L_x_5938:
[----:B------:R-:W-:Y:S05]  /*0ba0*/  BSYNC B0 ;  /* 0x0000000000007941 */ /* 0x000fea0003800000 */
.L_x_5936:
[----:B------:R-:W-:Y:S01]  /*0bb0*/  BSSY B0, `(.L_x_5939) ;  /* 0x000000a000007945 */ /* 0x000fe20003800000 */
[----:B------:R-:W-:Y:S05]  /*0bc0*/  @P2 BRA `(.L_x_5940) ;  /* 0x0000004000002947 */ /* 0x000fea0003800000 */
[----:B------:R-:W-:Y:S01]  /*0bd0*/  HFMA2.MMA R55, -RZ, RZ, 0, 0 ;  /* 0x00000000ff377435 */ /* 0x000fe200000001ff */
[----:B------:R-:W-:Y:S05]  /*0be0*/  @!P0 BRA `(.L_x_5941) ;  /* 0x0000006000008947 */ /* 0x000fea0003800000 */
[----:B-----5:R-:W-:Y:S01]  /*0bf0*/  HADD2.F32 R55, -RZ, R33.H0_H0 ;  /* 0x20000021ff377230 */ /* 0x020fe20000004100 */
[----:B------:R-:W-:Y:S05]  /*0c00*/  BRA `(.L_x_5941) ;  /* 0x0000004000007947 */ /* 0x000fea0003800000 */
.L_x_5940:
[----:B-----5:R-:W-:Y:S02]  /*0c10*/  HADD2.F32 R55, -RZ, R37.H0_H0 ;  /* 0x20000025ff377230 */ /* 0x020fe40000004100 */
[----:B------:R-:W-:-:S03]  /*0c20*/  @P0 HADD2.F32 R12, -RZ, R33.H0_H0 ;  /* 0x20000021ff0c0230 */ /* 0x000fc60000004100 */
[----:B------:R-:W-:-:S04]  /*0c30*/  FMUL.FTZ R55, R55, c[0x0][0x1ec] ;  /* 0x00007b0037377a20 */ /* 0x000fc80000410000 */
[----:B------:R-:W-:Y:S02]  /*0c40*/  @P0 FADD.FTZ R55, R55, R12 ;  /* 0x0000000c37370221 */ /* 0x000fe40000010000 */
.L_x_5941:
[----:B------:R-:W-:Y:S05]  /*0c50*/  BSYNC B0 ;  /* 0x0000000000007941 */ /* 0x000fea0003800000 */
.L_x_5939:
[----:B------:R-:W-:Y:S01]  /*0c60*/  BSSY B0, `(.L_x_5942) ;  /* 0x000000a000007945 */ /* 0x000fe20003800000 */
[----:B------:R-:W-:Y:S05]  /*0c70*/  @P2 BRA `(.L_x_5943) ;  /* 0x0000004000002947 */ /* 0x000fea0003800000 */
[----:B------:R-:W-:Y:S01]  /*0c80*/  MOV R53, RZ ;  /* 0x000000ff00357202 */ /* 0x000fe20000000f00 */
[----:B------:R-:W-:Y:S05]  /*0c90*/  @!P0 BRA `(.L_x_5944) ;  /* 0x0000006000008947 */ /* 0x000fea0003800000 */
[----:B-----5:R-:W-:Y:S01]  /*0ca0*/  HADD2.F32 R53, -RZ, R33.H1_H1 ;  /* 0x30000021ff357230 */ /* 0x020fe20000004100 */
[----:B------:R-:W-:Y:S05]  /*0cb0*/  BRA `(.L_x_5944) ;  /* 0x0000004000007947 */ /* 0x000fea0003800000 */
.L_x_5943:
[----:B-----5:R-:W-:Y:S02]  /*0cc0*/  HADD2.F32 R53, -RZ, R37.H1_H1 ;  /* 0x30000025ff357230 */ /* 0x020fe40000004100 */
[----:B------:R-:W-:-:S03]  /*0cd0*/  @P0 HADD2.F32 R12, -RZ, R33.H1_H1 ;  /* 0x30000021ff0c0230 */ /* 0x000fc60000004100 */
[----:B------:R-:W-:-:S04]  /*0ce0*/  FMUL.FTZ R53, R53, c[0x0][0x1ec] ;  /* 0x00007b0035357a20 */ /* 0x000fc80000410000 */
[----:B------:R-:W-:Y:S02]  /*0cf0*/  @P0 FADD.FTZ R53, R53, R12 ;  /* 0x0000000c35350221 */ /* 0x000fe40000010000 */
.L_x_5944:
[----:B------:R-:W-:Y:S05]  /*0d00*/  BSYNC B0 ;  /* 0x0000000000007941 */ /* 0x000fea0003800000 */
.L_x_5942:
[----:B------:R-:W-:Y:S01]  /*0d10*/  BSSY B0, `(.L_x_5945) ;  /* 0x000000a000007945 */ /* 0x000fe20003800000 */
[----:B------:R-:W-:Y:S05]  /*0d20*/  @P2 BRA `(.L_x_5946) ;  /* 0x0000004000002947 */ /* 0x000fea0003800000 */
[----:B------:R-:W-:Y:S01]  /*0d30*/  HFMA2.MMA R51, -RZ, RZ, 0, 0 ;  /* 0x00000000ff337435 */ /* 0x000fe200000001ff */
[----:B------:R-:W-:Y:S05]  /*0d40*/  @!P0 BRA `(.L_x_5947) ;  /* 0x0000006000008947 */ /* 0x000fea0003800000 */
[----:B-----5:R-:W-:Y:S01]  /*0d50*/  HADD2.F32 R51, -RZ, R34.H0_H0 ;  /* 0x20000022ff337230 */ /* 0x020fe20000004100 */
[----:B------:R-:W-:Y:S05]  /*0d60*/  BRA `(.L_x_5947) ;  /* 0x0000004000007947 */ /* 0x000fea0003800000 */
.L_x_5946:
[----:B-----5:R-:W-:Y:S02]  /*0d70*/  HADD2.F32 R51, -RZ, R38.H0_H0 ;  /* 0x20000026ff337230 */ /* 0x020fe40000004100 */
[----:B------:R-:W-:-:S03]  /*0d80*/  @P0 HADD2.F32 R12, -RZ, R34.H0_H0 ;  /* 0x20000022ff0c0230 */ /* 0x000fc60000004100 */
[----:B------:R-:W-:-:S04]  /*0d90*/  FMUL.FTZ R51, R51, c[0x0][0x1ec] ;  /* 0x00007b0033337a20 */ /* 0x000fc80000410000 */
[----:B------:R-:W-:Y:S02]  /*0da0*/  @P0 FADD.FTZ R51, R51, R12 ;  /* 0x0000000c33330221 */ /* 0x000fe40000010000 */
.L_x_5947:
[----:B------:R-:W-:Y:S05]  /*0db0*/  BSYNC B0 ;  /* 0x0000000000007941 */ /* 0x000fea0003800000 */
.L_x_5945:
[----:B------:R-:W-:Y:S01]  /*0dc0*/  BSSY B0, `(.L_x_5948) ;  /* 0x000000a000007945 */ /* 0x000fe20003800000 */
[----:B------:R-:W-:Y:S05]  /*0dd0*/  @P2 BRA `(.L_x_5949) ;  /* 0x0000004000002947 */ /* 0x000fea0003800000 */
[----:B------:R-:W-:Y:S01]  /*0de0*/  MOV R49, RZ ;  /* 0x000000ff00317202 */ /* 0x000fe20000000f00 */
[----:B------:R-:W-:Y:S05]  /*0df0*/  @!P0 BRA `(.L_x_5950) ;  /* 0x0000006000008947 */ /* 0x000fea0003800000 */
[----:B-----5:R-:W-:Y:S01]  /*0e00*/  HADD2.F32 R49, -RZ, R34.H1_H1 ;  /* 0x30000022ff317230 */ /* 0x020fe20000004100 */
[----:B------:R-:W-:Y:S05]  /*0e10*/  BRA `(.L_x_5950) ;  /* 0x0000004000007947 */ /* 0x000fea0003800000 */
.L_x_5949:
[----:B-----5:R-:W-:Y:S02]  /*0e20*/  HADD2.F32 R49, -RZ, R38.H1_H1 ;  /* 0x30000026ff317230 */ /* 0x020fe40000004100 */
[----:B------:R-:W-:-:S03]  /*0e30*/  @P0 HADD2.F32 R12, -RZ, R34.H1_H1 ;  /* 0x30000022ff0c0230 */ /* 0x000fc60000004100 */
[----:B------:R-:W-:-:S04]  /*0e40*/  FMUL.FTZ R49, R49, c[0x0][0x1ec] ;  /* 0x00007b0031317a20 */ /* 0x000fc80000410000 */
[----:B------:R-:W-:Y:S02]  /*0e50*/  @P0 FADD.FTZ R49, R49, R12 ;  /* 0x0000000c31310221 */ /* 0x000fe40000010000 */
.L_x_5950:
[----:B------:R-:W-:Y:S05]  /*0e60*/  BSYNC B0 ;  /* 0x0000000000007941 */ /* 0x000fea0003800000 */
.L_x_5948:
[----:B------:R-:W-:Y:S01]  /*0e70*/  BSSY B0, `(.L_x_5951) ;  /* 0x000000a000007945 */ /* 0x000fe20003800000 */
[----:B------:R-:W-:Y:S05]  /*0e80*/  @P2 BRA `(.L_x_5952) ;  /* 0x0000004000002947 */ /* 0x000fea0003800000 */
[----:B------:R-:W-:Y:S01]  /*0e90*/  HFMA2.MMA R47, -RZ, RZ, 0, 0 ;  /* 0x00000000ff2f7435 */ /* 0x000fe200000001ff */
[----:B------:R-:W-:Y:S05]  /*0ea0*/  @!P0 BRA `(.L_x_5953) ;  /* 0x0000006000008947 */ /* 0x000fea0003800000 */
[----:B-----5:R-:W-:Y:S01]  /*0eb0*/  HADD2.F32 R47, -RZ, R35.H0_H0 ;  /* 0x20000023ff2f7230 */ /* 0x020fe20000004100 */
[----:B------:R-:W-:Y:S05]  /*0ec0*/  BRA `(.L_x_5953) ;  /* 0x0000004000007947 */ /* 0x000fea0003800000 */
.L_x_5952:
[----:B-----5:R-:W-:Y:S02]  /*0ed0*/  HADD2.F32 R47, -RZ, R39.H0_H0 ;  /* 0x20000027ff2f7230 */ /* 0x020fe40000004100 */
[----:B------:R-:W-:-:S03]  /*0ee0*/  @P0 HADD2.F32 R12, -RZ, R35.H0_H0 ;  /* 0x20000023ff0c0230 */ /* 0x000fc60000004100 */
[----:B------:R-:W-:-:S04]  /*0ef0*/  FMUL.FTZ R47, R47, c[0x0][0x1ec] ;  /* 0x00007b002f2f7a20 */ /* 0x000fc80000410000 */
[----:B------:R-:W-:Y:S02]  /*0f00*/  @P0 FADD.FTZ R47, R47, R12 ;  /* 0x0000000c2f2f0221 */ /* 0x000fe40000010000 */
.L_x_5953:
[----:B------:R-:W-:Y:S05]  /*0f10*/  BSYNC B0 ;  /* 0x0000000000007941 */ /* 0x000fea0003800000 */
.L_x_5951:
[----:B------:R-:W-:Y:S01]  /*0f20*/  BSSY B0, `(.L_x_5954) ;  /* 0x000000a000007945 */ /* 0x000fe20003800000 */
[----:B------:R-:W-:Y:S05]  /*0f30*/  @P2 BRA `(.L_x_5955) ;  /* 0x0000004000002947 */ /* 0x000fea0003800000 */
[----:B------:R-:W-:Y:S01]  /*0f40*/  MOV R45, RZ ;  /* 0x000000ff002d7202 */ /* 0x000fe20000000f00 */
[----:B------:R-:W-:Y:S05]  /*0f50*/  @!P0 BRA `(.L_x_5956) ;  /* 0x0000006000008947 */ /* 0x000fea0003800000 */
[----:B-----5:R-:W-:Y:S01]  /*0f60*/  HADD2.F32 R45, -RZ, R35.H1_H1 ;  /* 0x30000023ff2d7230 */ /* 0x020fe20000004100 */
[----:B------:R-:W-:Y:S05]  /*0f70*/  BRA `(.L_x_5956) ;  /* 0x0000004000007947 */ /* 0x000fea0003800000 */
.L_x_5955:
[----:B-----5:R-:W-:Y:S02]  /*0f80*/  HADD2.F32 R45, -RZ, R39.H1_H1 ;  /* 0x30000027ff2d7230 */ /* 0x020fe40000004100 */
[----:B------:R-:W-:-:S03]  /*0f90*/  @P0 HADD2.F32 R12, -RZ, R35.H1_H1 ;  /* 0x30000023ff0c0230 */ /* 0x000fc60000004100 */
[----:B------:R-:W-:-:S04]  /*0fa0*/  FMUL.FTZ R45, R45, c[0x0][0x1ec] ;  /* 0x00007b002d2d7a20 */ /* 0x000fc80000410000 */
[----:B------:R-:W-:Y:S02]  /*0fb0*/  @P0 FADD.FTZ R45, R45, R12 ;  /* 0x0000000c2d2d0221 */ /* 0x000fe40000010000 */
.L_x_5956:
[----:B------:R-:W-:Y:S05]  /*0fc0*/  BSYNC B0 ;  /* 0x0000000000007941 */ /* 0x000fea0003800000 */
.L_x_5954:
[----:B------:R-:W-:Y:S01]  /*0fd0*/  HFMA2.MMA R48, -RZ, RZ, 0, 9.5367431640625e-07 ;  /* 0x00000010ff307435 */ /* 0x000fe200000001ff */
[----:B------:R-:W-:Y:S02]  /*0fe0*/  @P1 IADD3 R17, R50, 0x80, RZ ;  /* 0x0000008032111810 */ /* 0x000fe40007ffe0ff */
[----:B------:R-:W-:Y:S02]  /*0ff0*/  IADD3 R153, R231, 0x80, RZ ;  /* 0x00000080e7997810 */ /* 0x000fe40007ffe0ff */
[----:B------:R-:W-:Y:S02]  /*1000*/  F2FP.PACK_AB R43, R45, R47 ;  /* 0x0000002f2d2b723e */ /* 0x000fe400000000ff */
[----:B------:R-:W-:Y:S02]  /*1010*/  F2FP.PACK_AB R42, R49, R51 ;  /* 0x00000033312a723e */ /* 0x000fe400000000ff */
[----:B------:R-:W-:Y:S01]  /*1020*/  F2FP.PACK_AB R41, R53, R55 ;  /* 0x000000373529723e */ /* 0x000fe200000000ff */
[----:B------:R-:W-:Y:S01]  /*1030*/  IMAD.WIDE.U32 R12, R231, R48, c[0x0][0x188] ;  /* 0x00006200e70c7625 */ /* 0x000fe200078e0030 */
[----:B------:R-:W-:-:S03]  /*1040*/  F2FP.PACK_AB R40, R57, R59 ;  /* 0x0000003b3928723e */ /* 0x000fc600000000ff */
[-C--:B------:R-:W-:Y:S02]  /*1050*/  @P1 IMAD.WIDE.U32 R16, R17, R48.reuse, c[0x0][0x170] ;  /* 0x00005c0011101625 */ /* 0x080fe400078e0030 */
[----:B------:R0:W-:Y:S02]  /*1060*/  STG.E.128 [R12.64], R40 ;  /* 0x000000280c007986 */ /* 0x0001e4000c101d04 */
[----:B------:R-:W-:Y:S02]  /*1070*/  @P0 IMAD.WIDE.U32 R148, R153, R48, c[0x0][0x180] ;  /* 0x0000600099940625 */ /* 0x000fe400078e0030 */
[----:B-----5:R0:W5:Y:S04]  /*1080*/  @P1 LDG.E.128 R36, [R16.64] ;  /* 0x0000000410241981 */ /* 0x020168000c1e1d00 */
[----:B------:R0:W5:Y:S01]  /*1090*/  @P0 LDG.E.128 R32, [R148.64] ;  /* 0x0000000494200981 */ /* 0x000162000c1e1d00 */
[----:B------:R-:W-:Y:S01]  /*10a0*/  BSSY B0, `(.L_x_5957) ;  /* 0x000000a000007945 */ /* 0x000fe20003800000 */
[----:B------:R-:W-:Y:S05]  /*10b0*/  @P2 BRA `(.L_x_5958) ;  /* 0x0000004000002947 */ /* 0x000fea0003800000 */
[----:B0-----:R-:W-:Y:S01]  /*10c0*/  MOV R149, RZ ;  /* 0x000000ff00957202 */ /* 0x001fe20000000f00 */
[----:B------:R-:W-:Y:S05]  /*10d0*/  @!P0 BRA `(.L_x_5959) ;  /* 0x0000006000008947 */ /* 0x000fea0003800000 */
[----:B-----5:R-:W-:Y:S01]  /*10e0*/  HADD2.F32 R149, -RZ, R32.H0_H0 ;  /* 0x20000020ff957230 */ /* 0x020fe20000004100 */
[----:B------:R-:W-:Y:S05]  /*10f0*/  BRA `(.L_x_5959) ;  /* 0x0000004000007947 */ /* 0x000fea0003800000 */
.L_x_5958:
[----:B0----5:R-:W-:Y:S02]  /*1100*/  HADD2.F32 R149, -RZ, R36.H0_H0 ;  /* 0x20000024ff957230 */ /* 0x021fe40000004100 */
[----:B------:R-:W-:-:S03]  /*1110*/  @P0 HADD2.F32 R12, -RZ, R32.H0_H0 ;  /* 0x20000020ff0c0230 */ /* 0x000fc60000004100 */
[----:B------:R-:W-:-:S04]  /*1120*/  FMUL.FTZ R149, R149, c[0x0][0x1ec] ;  /* 0x00007b0095957a20 */ /* 0x000fc80000410000 */
[----:B------:R-:W-:Y:S02]  /*1130*/  @P0 FADD.FTZ R149, R12, R149 ;  /* 0x000000950c950221 */ /* 0x000fe40000010000 */
.L_x_5959:
[----:B------:R-:W-:Y:S05]  /*1140*/  BSYNC B0 ;  /* 0x0000000000007941 */ /* 0x000fea0003800000 */
.L_x_5957:
[----:B------:R-:W-:Y:S01]  /*1150*/  BSSY B0, `(.L_x_5960) ;  /* 0x000000a000007945 */ /* 0x000fe20003800000 */
[----:B------:R-:W-:Y:S05]  /*1160*/  @P2 BRA `(.L_x_5961) ;  /* 0x0000004000002947 */ /* 0x000fea0003800000 */
[----:B------:R-:W-:Y:S01]  /*1170*/  MOV R151, RZ ;  /* 0x000000ff00977202 */ /* 0x000fe20000000f00 */
[----:B------:R-:W-:Y:S05]  /*1180*/  @!P0 BRA `(.L_x_5962) ;  /* 0x0000006000008947 */ /* 0x000fea0003800000 */
[----:B-----5:R-:W-:Y:S01]  /*1190*/  HADD2.F32 R151, -RZ, R32.H1_H1 ;  /* 0x30000020ff977230 */ /* 0x020fe20000004100 */
[----:B------:R-:W-:Y:S05]  /*11a0*/  BRA `(.L_x_5962) ;  /* 0x0000004000007947 */ /* 0x000fea0003800000 */
.L_x_5961:
[----:B-----5:R-:W-:Y:S02]  /*11b0*/  HADD2.F32 R151, -RZ, R36.H1_H1 ;  /* 0x30000024ff977230 */ /* 0x020fe40000004100 */
[----:B------:R-:W-:-:S03]  /*11c0*/  @P0 HADD2.F32 R12, -RZ, R32.H1_H1 ;  /* 0x30000020ff0c0230 */ /* 0x000fc60000004100 */
[----:B------:R-:W-:-:S04]  /*11d0*/  FMUL.FTZ R151, R151, c[0x0][0x1ec] ;  /* 0x00007b0097977a20 */ /* 0x000fc80000410000 */
[----:B------:R-:W-:Y:S02]  /*11e0*/  @P0 FADD.FTZ R151, R12, R151 ;  /* 0x000000970c970221 */ /* 0x000fe40000010000 */
.L_x_5962:
[----:B------:R-:W-:Y:S05]  /*11f0*/  BSYNC B0 ;  /* 0x0000000000007941 */ /* 0x000fea0003800000 */
.L_x_5960:
[----:B------:R-:W-:Y:S01]  /*1200*/  BSSY B0, `(.L_x_5963) ;  /* 0x000000a000007945 */ /* 0x000fe20003800000 */
[----:B------:R-:W-:Y:S05]  /*1210*/  @P2 BRA `(.L_x_5964) ;  /* 0x0000004000002947 */ /* 0x000fea0003800000 */
[----:B------:R-:W-:Y:S01]  /*1220*/  HFMA2.MMA R155, -RZ, RZ, 0, 0 ;  /* 0x00000000ff9b7435 */ /* 0x000fe200000001ff */
[----:B------:R-:W-:Y:S05]  /*1230*/  @!P0 BRA `(.L_x_5965) ;  /* 0x0000006000008947 */ /* 0x000fea0003800000 */
[----:B-----5:R-:W-:Y:S01]  /*1240*/  HADD2.F32 R155, -RZ, R33.H0_H0 ;  /* 0x20000021ff9b7230 */ /* 0x020fe20000004100 */
[----:B------:R-:W-:Y:S05]  /*1250*/  BRA `(.L_x_5965) ;  /* 0x0000004000007947 */ /* 0x000fea0003800000 */
.L_x_5964:
[----:B-----5:R-:W-:Y:S02]  /*1260*/  HADD2.F32 R155, -RZ, R37.H0_H0 ;  /* 0x20000025ff9b7230 */ /* 0x020fe40000004100 */
[----:B------:R-:W-:-:S03]  /*1270*/  @P0 HADD2.F32 R12, -RZ, R33.H0_H0 ;  /* 0x20000021ff0c0230 */ /* 0x000fc60000004100 */
[----:B------:R-:W-:-:S04]  /*1280*/  FMUL.FTZ R155, R155, c[0x0][0x1ec] ;  /* 0x00007b009b9b7a20 */ /* 0x000fc80000410000 */
[----:B------:R-:W-:Y:S02]  /*1290*/  @P0 FADD.FTZ R155, R12, R155 ;  /* 0x0000009b0c9b0221 */ /* 0x000fe40000010000 */
.L_x_5965:
[----:B------:R-:W-:Y:S05]  /*12a0*/  BSYNC B0 ;  /* 0x0000000000007941 */ /* 0x000fea0003800000 */
.L_x_5963:
[----:B------:R-:W-:Y:S01]  /*12b0*/  BSSY B0, `(.L_x_5966) ;  /* 0x000000a000007945 */ /* 0x000fe20003800000 */
[----:B------:R-:W-:Y:S05]  /*12c0*/  @P2 BRA `(.L_x_5967) ;  /* 0x0000004000002947 */ /* 0x000fea0003800000 */
[----:B------:R-:W-:Y:S01]  /*12d0*/  MOV R157, RZ ;  /* 0x000000ff009d7202 */ /* 0x000fe20000000f00 */
[----:B------:R-:W-:Y:S05]  /*12e0*/  @!P0 BRA `(.L_x_5968) ;  /* 0x0000006000008947 */ /* 0x000fea0003800000 */
[----:B-----5:R-:W-:Y:S01]  /*12f0*/  HADD2.F32 R157, -RZ, R33.H1_H1 ;  /* 0x30000021ff9d7230 */ /* 0x020fe20000004100 */
[----:B------:R-:W-:Y:S05]  /*1300*/  BRA `(.L_x_5968) ;  /* 0x0000004000007947 */ /* 0x000fea0003800000 */
.L_x_5967:
[----:B-----5:R-:W-:Y:S02]  /*1310*/  HADD2.F32 R157, -RZ, R37.H1_H1 ;  /* 0x30000025ff9d7230 */ /* 0x020fe40000004100 */
[----:B------:R-:W-:-:S03]  /*1320*/  @P0 HADD2.F32 R12, -RZ, R33.H1_H1 ;  /* 0x30000021ff0c0230 */ /* 0x000fc60000004100 */
[----:B------:R-:W-:-:S04]  /*1330*/  FMUL.FTZ R157, R157, c[0x0][0x1ec] ;  /* 0x00007b009d9d7a20 */ /* 0x000fc80000410000 */
[----:B------:R-:W-:Y:S02]  /*1340*/  @P0 FADD.FTZ R157, R12, R157 ;  /* 0x0000009d0c9d0221 */ /* 0x000fe40000010000 */
.L_x_5968:
[----:B------:R-:W-:Y:S05]  /*1350*/  BSYNC B0 ;  /* 0x0000000000007941 */ /* 0x000fea0003800000 */
.L_x_5966:
[----:B------:R-:W-:Y:S01]  /*1360*/  BSSY B0, `(.L_x_5969) ;  /* 0x000000a000007945 */ /* 0x000fe20003800000 */
[----:B------:R-:W-:Y:S05]  /*1370*/  @P2 BRA `(.L_x_5970) ;  /* 0x0000004000002947 */ /* 0x000fea0003800000 */
[----:B------:R-:W-:Y:S01]  /*1380*/  HFMA2.MMA R159, -RZ, RZ, 0, 0 ;  /* 0x00000000ff9f7435 */ /* 0x000fe200000001ff */
[----:B------:R-:W-:Y:S05]  /*1390*/  @!P0 BRA `(.L_x_5971) ;  /* 0x0000006000008947 */ /* 0x000fea0003800000 */
[----:B-----5:R-:W-:Y:S01]  /*13a0*/  HADD2.F32 R159, -RZ, R34.H0_H0 ;  /* 0x20000022ff9f7230 */ /* 0x020fe20000004100 */
[----:B------:R-:W-:Y:S05]  /*13b0*/  BRA `(.L_x_5971) ;  /* 0x0000004000007947 */ /* 0x000fea0003800000 */
.L_x_5970:
[----:B-----5:R-:W-:Y:S02]  /*13c0*/  HADD2.F32 R159, -RZ, R38.H0_H0 ;  /* 0x20000026ff9f7230 */ /* 0x020fe40000004100 */
[----:B------:R-:W-:-:S03]  /*13d0*/  @P0 HADD2.F32 R12, -RZ, R34.H0_H0 ;  /* 0x20000022ff0c0230 */ /* 0x000fc60000004100 */
[----:B------:R-:W-:-:S04]  /*13e0*/  FMUL.FTZ R159, R159, c[0x0][0x1ec] ;  /* 0x00007b009f9f7a20 */ /* 0x000fc80000410000 */
[----:B------:R-:W-:Y:S02]  /*13f0*/  @P0 FADD.FTZ R159, R12, R159 ;  /* 0x0000009f0c9f0221 */ /* 0x000fe40000010000 */
.L_x_5971:
[----:B------:R-:W-:Y:S05]  /*1400*/  BSYNC B0 ;  /* 0x0000000000007941 */ /* 0x000fea0003800000 */
.L_x_5969:
[----:B------:R-:W-:Y:S01]  /*1410*/  BSSY B0, `(.L_x_5972) ;  /* 0x000000a000007945 */ /* 0x000fe20003800000 */
[----:B------:R-:W-:Y:S05]  /*1420*/  @P2 BRA `(.L_x_5973) ;  /* 0x0000004000002947 */ /* 0x000fea0003800000 */
[----:B------:R-:W-:Y:S01]  /*1430*/  MOV R161, RZ ;  /* 0x000000ff00a17202 */ /* 0x000fe20000000f00 */
[----:B------:R-:W-:Y:S05]  /*1440*/  @!P0 BRA `(.L_x_5974) ;  /* 0x0000006000008947 */ /* 0x000fea0003800000 */
[----:B-----5:R-:W-:Y:S01]  /*1450*/  HADD2.F32 R161, -RZ, R34.H1_H1 ;  /* 0x30000022ffa17230 */ /* 0x020fe20000004100 */
[----:B------:R-:W-:Y:S05]  /*1460*/  BRA `(.L_x_5974) ;  /* 0x0000004000007947 */ /* 0x000fea0003800000 */
.L_x_5973:
[----:B-----5:R-:W-:Y:S02]  /*1470*/  HADD2.F32 R161, -RZ, R38.H1_H1 ;  /* 0x30000026ffa17230 */ /* 0x020fe40000004100 */
[----:B------:R-:W-:-:S03]  /*1480*/  @P0 HADD2.F32 R12, -RZ, R34.H1_H1 ;  /* 0x30000022ff0c0230 */ /* 0x000fc60000004100 */
[----:B------:R-:W-:-:S04]  /*1490*/  FMUL.FTZ R161, R161, c[0x0][0x1ec] ;  /* 0x00007b00a1a17a20 */ /* 0x000fc80000410000 */
[----:B------:R-:W-:Y:S02]  /*14a0*/  @P0 FADD.FTZ R161, R12, R161 ;  /* 0x000000a10ca10221 */ /* 0x000fe40000010000 */
.L_x_5974:
[----:B------:R-:W-:Y:S05]  /*14b0*/  BSYNC B0 ;  /* 0x0000000000007941 */ /* 0x000fea0003800000 */
.L_x_5972:
[----:B------:R-:W-:Y:S01]  /*14c0*/  BSSY B0, `(.L_x_5975) ;  /* 0x000000a000007945 */ /* 0x000fe20003800000 */
[----:B------:R-:W-:Y:S05]  /*14d0*/  @P2 BRA `(.L_x_5976) ;  /* 0x0000004000002947 */ /* 0x000fea0003800000 */
[----:B------:R-:W-:Y:S01]  /*14e0*/  HFMA2.MMA R163, -RZ, RZ, 0, 0 ;  /* 0x00000000ffa37435 */ /* 0x000fe200000001ff */
[----:B------:R-:W-:Y:S05]  /*14f0*/  @!P0 BRA `(.L_x_5977) ;  /* 0x0000006000008947 */ /* 0x000fea0003800000 */
[----:B-----5:R-:W-:Y:S01]  /*1500*/  HADD2.F32 R163, -RZ, R35.H0_H0 ;  /* 0x20000023ffa37230 */ /* 0x020fe20000004100 */
[----:B------:R-:W-:Y:S05]  /*1510*/  BRA `(.L_x_5977) ;  /* 0x0000004000007947 */ /* 0x000fea0003800000 */
.L_x_5976:
[----:B-----5:R-:W-:Y:S02]  /*1520*/  HADD2.F32 R163, -RZ, R39.H0_H0 ;  /* 0x20000027ffa37230 */ /* 0x020fe40000004100 */
[----:B------:R-:W-:-:S03]  /*1530*/  @P0 HADD2.F32 R12, -RZ, R35.H0_H0 ;  /* 0x20000023ff0c0230 */ /* 0x000fc60000004100 */
[----:B------:R-:W-:-:S04]  /*1540*/  FMUL.FTZ R163, R163, c[0x0][0x1ec] ;  /* 0x00007b00a3a37a20 */ /* 0x000fc80000410000 */
[----:B------:R-:W-:Y:S02]  /*1550*/  @P0 FADD.FTZ R163, R12, R163 ;  /* 0x000000a30ca30221 */ /* 0x000fe40000010000 */
.L_x_5977:
[----:B------:R-:W-:Y:S05]  /*1560*/  BSYNC B0 ;  /* 0x0000000000007941 */ /* 0x000fea0003800000 */
.L_x_5975:
[----:B------:R-:W-:Y:S01]  /*1570*/  BSSY B0, `(.L_x_5978) ;  /* 0x000000a000007945 */ /* 0x000fe20003800000 */
[----:B------:R-:W-:Y:S05]  /*1580*/  @P2 BRA `(.L_x_5979) ;  /* 0x0000004000002947 */ /* 0x000fea0003800000 */
[----:B------:R-:W-:Y:S01]  /*1590*/  MOV R165, RZ ;  /* 0x000000ff00a57202 */ /* 0x000fe20000000f00 */
[----:B------:R-:W-:Y:S05]  /*15a0*/  @!P0 BRA `(.L_x_5980) ;  /* 0x0000006000008947 */ /* 0x000fea0003800000 */
[----:B-----5:R-:W-:Y:S01]  /*15b0*/  HADD2.F32 R165, -RZ, R35.H1_H1 ;  /* 0x30000023ffa57230 */ /* 0x020fe20000004100 */
[----:B------:R-:W-:Y:S05]  /*15c0*/  BRA `(.L_x_5980) ;  /* 0x0000004000007947 */ /* 0x000fea0003800000 */
.L_x_5979:
[----:B-----5:R-:W-:Y:S02]  /*15d0*/  HADD2.F32 R165, -RZ, R39.H1_H1 ;  /* 0x30000027ffa57230 */ /* 0x020fe40000004100 */
[----:B------:R-:W-:-:S03]  /*15e0*/  @P0 HADD2.F32 R12, -RZ, R35.H1_H1 ;  /* 0x30000023ff0c0230 */ /* 0x000fc60000004100 */
[----:B------:R-:W-:-:S04]  /*15f0*/  FMUL.FTZ R165, R165, c[0x0][0x1ec] ;  /* 0x00007b00a5a57a20 */ /* 0x000fc80000410000 */
[----:B------:R-:W-:Y:S02]  /*1600*/  @P0 FADD.FTZ R165, R12, R165 ;  /* 0x000000a50ca50221 */ /* 0x000fe40000010000 */
.L_x_5980:
[----:B------:R-:W-:Y:S05]  /*1610*/  BSYNC B0 ;  /* 0x0000000000007941 */ /* 0x000fea0003800000 */
.L_x_5978:
[----:B------:R-:W-:Y:S01]  /*1620*/  @P1 IADD3 R17, R50, 0x100, RZ ;  /* 0x0000010032111810 */ /* 0x000fe20007ffe0ff */
[-C--:B------:R-:W-:Y:S01]  /*1630*/  IMAD.WIDE.U32 R12, R153, R48.reuse, c[0x0][0x188] ;  /* 0x00006200990c7625 */ /* 0x080fe200078e0030 */
[----:B------:R-:W-:Y:S02]  /*1640*/  IADD3 R183, R231, 0x100, RZ ;  /* 0x00000100e7b77810 */ /* 0x000fe40007ffe0ff */
[----:B------:R-:W-:Y:S01]  /*1650*/  F2FP.PACK_AB R43, R165, R163 ;  /* 0x000000a3a52b723e */ /* 0x000fe200000000ff */
[-C--:B------:R-:W-:Y:S01]  /*1660*/  @P1 IMAD.WIDE.U32 R16, R17, R48.reuse, c[0x0][0x170] ;  /* 0x00005c0011101625 */ /* 0x080fe200078e0030 */
[----:B------:R-:W-:Y:S02]  /*1670*/  F2FP.PACK_AB R42, R161, R159 ;  /* 0x0000009fa12a723e */ /* 0x000fe400000000ff */
[----:B------:R-:W-:Y:S01]  /*1680*/  F2FP.PACK_AB R41, R157, R155 ;  /* 0x0000009b9d29723e */ /* 0x000fe200000000ff */
[----:B------:R-:W-:Y:S01]  /*1690*/  @P0 IMAD.WIDE.U32 R152, R183, R48, c[0x0][0x180] ;  /* 0x00006000b7980625 */ /* 0x000fe200078e0030 */
[----:B------:R-:W-:-:S05]  /*16a0*/  F2FP.PACK_AB R40, R151, R149 ;  /* 0x000000959728723e */ /* 0x000fca00000000ff */
[----:B------:R0:W-:Y:S04]  /*16b0*/  STG.E.128 [R12.64], R40 ;  /* 0x000000280c007986 */ /* 0x0001e8000c101d04 */
[----:B-----5:R0:W5:Y:S04]  /*16c0*/  @P1 LDG.E.128 R36, [R16.64] ;  /* 0x0000000410241981 */ /* 0x020168000c1e1d00 */
[----:B------:R0:W5:Y:S01]  /*16d0*/  @P0 LDG.E.128 R32, [R152.64] ;  /* 0x0000000498200981 */ /* 0x000162000c1e1d00 */
[----:B------:R-:W-:Y:S01]  /*16e0*/  BSSY B0, `(.L_x_5981) ;  /* 0x000000a000007945 */ /* 0x000fe20003800000 */
[----:B------:R-:W-:Y:S05]  /*16f0*/  @P2 BRA `(.L_x_5982) ;  /* 0x0000004000002947 */ /* 0x000fea0003800000 */
[----:B------:R-:W-:Y:S01]  /*1700*/  HFMA2.MMA R167, -RZ, RZ, 0, 0 ;  /* 0x00000000ffa77435 */ /* 0x000fe200000001ff */
[----:B------:R-:W-:Y:S05]  /*1710*/  @!P0 BRA `(.L_x_5983) ;  /* 0x0000006000008947 */ /* 0x000fea0003800000 */
[----:B-----5:R-:W-:Y:S01]  /*1720*/  HADD2.F32 R167, -RZ, R32.H0_H0 ;  /* 0x20000020ffa77230 */ /* 0x020fe20000004100 */
[----:B------:R-:W-:Y:S05]  /*1730*/  BRA `(.L_x_5983) ;  /* 0x0000004000007947 */ /* 0x000fea0003800000 */
.L_x_5982:
[----:B-----5:R-:W-:Y:S02]  /*1740*/  HADD2.F32 R167, -RZ, R36.H0_H0 ;  /* 0x20000024ffa77230 */ /* 0x020fe40000004100 */
[----:B0-----:R-:W-:-:S03]  /*1750*/  @P0 HADD2.F32 R12, -RZ, R32.H0_H0 ;  /* 0x20000020ff0c0230 */ /* 0x001fc60000004100 */
[----:B------:R-:W-:-:S04]  /*1760*/  FMUL.FTZ R167, R167, c[0x0][0x1ec] ;  /* 0x00007b00a7a77a20 */ /* 0x000fc80000410000 */
[----:B------:R-:W-:Y:S02]  /*1770*/  @P0 FADD.FTZ R167, R12, R167 ;  /* 0x000000a70ca70221 */ /* 0x000fe40000010000 */
.L_x_5983:
[----:B------:R-:W-:Y:S05]  /*1780*/  BSYNC B0 ;  /* 0x0000000000007941 */ /* 0x000fea0003800000 */
.L_x_5981:
[----:B------:R-:W-:Y:S01]  /*1790*/  BSSY B0, `(.L_x_5984) ;  /* 0x000000a000007945 */ /* 0x000fe20003800000 */
[----:B------:R-:W-:Y:S05]  /*17a0*/  @P2 BRA `(.L_x_5985) ;  /* 0x0000004000002947 */ /* 0x000fea0003800000 */
[----:B------:R-:W-:Y:S01]  /*17b0*/  MOV R169, RZ ;  /* 0x000000ff00a97202 */ /* 0x000fe20000000f00 */
[----:B------:R-:W-:Y:S05]  /*17c0*/  @!P0 BRA `(.L_x_5986) ;  /* 0x0000006000008947 */ /* 0x000fea0003800000 */
[----:B-----5:R-:W-:Y:S01]  /*17d0*/  HADD2.F32 R169, -RZ, R32.H1_H1 ;  /* 0x30000020ffa97230 */ /* 0x020fe20000004100 */
[----:B------:R-:W-:Y:S05]  /*17e0*/  BRA `(.L_x_5986) ;  /* 0x0000004000007947 */ /* 0x000fea0003800000 */
.L_x_5985:
[----:B-----5:R-:W-:Y:S02]  /*17f0*/  HADD2.F32 R169, -RZ, R36.H1_H1 ;  /* 0x30000024ffa97230 */ /* 0x020fe40000004100 */
[----:B0-----:R-:W-:-:S03]  /*1800*/  @P0 HADD2.F32 R12, -RZ, R32.H1_H1 ;  /* 0x30000020ff0c0230 */ /* 0x001fc60000004100 */
[----:B------:R-:W-:-:S04]  /*1810*/  FMUL.FTZ R169, R169, c[0x0][0x1ec] ;  /* 0x00007b00a9a97a20 */ /* 0x000fc80000410000 */
[----:B------:R-:W-:Y:S02]  /*1820*/  @P0 FADD.FTZ R169, R12, R169 ;  /* 0x000000a90ca90221 */ /* 0x000fe40000010000 */
.L_x_5986:
[----:B------:R-:W-:Y:S05]  /*1830*/  BSYNC B0 ;  /* 0x0000000000007941 */ /* 0x000fea0003800000 */
.L_x_5984:
[----:B------:R-:W-:Y:S01]  /*1840*/  BSSY B0, `(.L_x_5987) ;  /* 0x000000a000007945 */ /* 0x000fe20003800000 */
[----:B------:R-:W-:Y:S05]  /*1850*/  @P2 BRA `(.L_x_5988) ;  /* 0x0000004000002947 */ /* 0x000fea0003800000 */
[----:B------:R-:W-:Y:S01]  /*1860*/  HFMA2.MMA R171, -RZ, RZ, 0, 0 ;  /* 0x00000000ffab7435 */ /* 0x000fe200000001ff */
[----:B------:R-:W-:Y:S05]  /*1870*/  @!P0 BRA `(.L_x_5989) ;  /* 0x0000006000008947 */ /* 0x000fea0003800000 */
[----:B-----5:R-:W-:Y:S01]  /*1880*/  HADD2.F32 R171, -RZ, R33.H0_H0 ;  /* 0x20000021ffab7230 */ /* 0x020fe20000004100 */
[----:B------:R-:W-:Y:S05]  /*1890*/  BRA `(.L_x_5989) ;  /* 0x0000004000007947 */ /* 0x000fea0003800000 */
.L_x_5988:
[----:B-----5:R-:W-:Y:S02]  /*18a0*/  HADD2.F32 R171, -RZ, R37.H0_H0 ;  /* 0x20000025ffab7230 */ /* 0x020fe40000004100 */
[----:B0-----:R-:W-:-:S03]  /*18b0*/  @P0 HADD2.F32 R12, -RZ, R33.H0_H0 ;  /* 0x20000021ff0c0230 */ /* 0x001fc60000004100 */
[----:B------:R-:W-:-:S04]  /*18c0*/  FMUL.FTZ R171, R171, c[0x0][0x1ec] ;  /* 0x00007b00abab7a20 */ /* 0x000fc80000410000 */
[----:B------:R-:W-:Y:S02]  /*18d0*/  @P0 FADD.FTZ R171, R12, R171 ;  /* 0x000000ab0cab0221 */ /* 0x000fe40000010000 */
.L_x_5989:
[----:B------:R-:W-:Y:S05]  /*18e0*/  BSYNC B0 ;  /* 0x0000000000007941 */ /* 0x000fea0003800000 */
.L_x_5987:
[----:B------:R-:W-:Y:S01]  /*18f0*/  BSSY B0, `(.L_x_5990) ;  /* 0x000000a000007945 */ /* 0x000fe20003800000 */
[----:B------:R-:W-:Y:S05]  /*1900*/  @P2 BRA `(.L_x_5991) ;  /* 0x0000004000002947 */ /* 0x000fea0003800000 */
[----:B------:R-:W-:Y:S01]  /*1910*/  MOV R173, RZ ;  /* 0x000000ff00ad7202 */ /* 0x000fe20000000f00 */
[----:B------:R-:W-:Y:S05]  /*1920*/  @!P0 BRA `(.L_x_5992) ;  /* 0x0000006000008947 */ /* 0x000fea0003800000 */
[----:B-----5:R-:W-:Y:S01]  /*1930*/  HADD2.F32 R173, -RZ, R33.H1_H1 ;  /* 0x30000021ffad7230 */ /* 0x020fe20000004100 */
[----:B------:R-:W-:Y:S05]  /*1940*/  BRA `(.L_x_5992) ;  /* 0x0000004000007947 */ /* 0x000fea0003800000 */
.L_x_5991:
[----:B-----5:R-:W-:Y:S02]  /*1950*/  HADD2.F32 R173, -RZ, R37.H1_H1 ;  /* 0x30000025ffad7230 */ /* 0x020fe40000004100 */
[----:B0-----:R-:W-:-:S03]  /*1960*/  @P0 HADD2.F32 R12, -RZ, R33.H1_H1 ;  /* 0x30000021ff0c0230 */ /* 0x001fc60000004100 */
[----:B------:R-:W-:-:S04]  /*1970*/  FMUL.FTZ R173, R173, c[0x0][0x1ec] ;  /* 0x00007b00adad7a20 */ /* 0x000fc80000410000 */
[----:B------:R-:W-:Y:S02]  /*1980*/  @P0 FADD.FTZ R173, R12, R173 ;  /* 0x000000ad0cad0221 */ /* 0x000fe40000010000 */
.L_x_5992:
[----:B------:R-:W-:Y:S05]  /*1990*/  BSYNC B0 ;  /* 0x0000000000007941 */ /* 0x000fea0003800000 */
.L_x_5990:
[----:B------:R-:W-:Y:S01]  /*19a0*/  BSSY B0, `(.L_x_5993) ;  /* 0x000000a000007945 */ /* 0x000fe20003800000 */
[----:B------:R-:W-:Y:S05]  /*19b0*/  @P2 BRA `(.L_x_5994) ;  /* 0x0000004000002947 */ /* 0x000fea0003800000 */
[----:B------:R-:W-:Y:S01]  /*19c0*/  HFMA2.MMA R175, -RZ, RZ, 0, 0 ;  /* 0x00000000ffaf7435 */ /* 0x000fe200000001ff */
[----:B------:R-:W-:Y:S05]  /*19d0*/  @!P0 BRA `(.L_x_5995) ;  /* 0x0000006000008947 */ /* 0x000fea0003800000 */
[----:B-----5:R-:W-:Y:S01]  /*19e0*/  HADD2.F32 R175, -RZ, R34.H0_H0 ;  /* 0x20000022ffaf7230 */ /* 0x020fe20000004100 */
[----:B------:R-:W-:Y:S05]  /*19f0*/  BRA `(.L_x_5995) ;  /* 0x0000004000007947 */ /* 0x000fea0003800000 */
.L_x_5994:
[----:B-----5:R-:W-:Y:S02]  /*1a00*/  HADD2.F32 R175, -RZ, R38.H0_H0 ;  /* 0x20000026ffaf7230 */ /* 0x020fe40000004100 */
[----:B0-----:R-:W-:-:S03]  /*1a10*/  @P0 HADD2.F32 R12, -RZ, R34.H0_H0 ;  /* 0x20000022ff0c0230 */ /* 0x001fc60000004100 */
[----:B------:R-:W-:-:S04]  /*1a20*/  FMUL.FTZ R175, R175, c[0x0][0x1ec] ;  /* 0x00007b00afaf7a20 */ /* 0x000fc80000410000 */
[----:B------:R-:W-:Y:S02]  /*1a30*/  @P0 FADD.FTZ R175, R12, R175 ;  /* 0x000000af0caf0221 */ /* 0x000fe40000010000 */
.L_x_5995:
[----:B------:R-:W-:Y:S05]  /*1a40*/  BSYNC B0 ;  /* 0x0000000000007941 */ /* 0x000fea0003800000 */
.L_x_5993:
[----:B------:R-:W-:Y:S01]  /*1a50*/  BSSY B0, `(.L_x_5996) ;  /* 0x000000a000007945 */ /* 0x000fe20003800000 */
[----:B------:R-:W-:Y:S05]  /*1a60*/  @P2 BRA `(.L_x_5997) ;  /* 0x0000004000002947 */ /* 0x000fea0003800000 */
[----:B------:R-:W-:Y:S01]  /*1a70*/  MOV R177, RZ ;  /* 0x000000ff00b17202 */ /* 0x000fe20000000f00 */
[----:B------:R-:W-:Y:S05]  /*1a80*/  @!P0 BRA `(.L_x_5998) ;  /* 0x0000006000008947 */ /* 0x000fea0003800000 */
[----:B-----5:R-:W-:Y:S01]  /*1a90*/  HADD2.F32 R177, -RZ, R34.H1_H1 ;  /* 0x30000022ffb17230 */ /* 0x020fe20000004100 */
[----:B------:R-:W-:Y:S05]  /*1aa0*/  BRA `(.L_x_5998) ;  /* 0x0000004000007947 */ /* 0x000fea0003800000 */
.L_x_5997:
[----:B-----5:R-:W-:Y:S02]  /*1ab0*/  HADD2.F32 R177, -RZ, R38.H1_H1 ;  /* 0x30000026ffb17230 */ /* 0x020fe40000004100 */
[----:B0-----:R-:W-:-:S03]  /*1ac0*/  @P0 HADD2.F32 R12, -RZ, R34.H1_H1 ;  /* 0x30000022ff0c0230 */ /* 0x001fc60000004100 */
[----:B------:R-:W-:-:S04]  /*1ad0*/  FMUL.FTZ R177, R177, c[0x0][0x1ec] ;  /* 0x00007b00b1b17a20 */ /* 0x000fc80000410000 */
[----:B------:R-:W-:Y:S02]  /*1ae0*/  @P0 FADD.FTZ R177, R12, R177 ;  /* 0x000000b10cb10221 */ /* 0x000fe40000010000 */
.L_x_5998:
[----:B------:R-:W-:Y:S05]  /*1af0*/  BSYNC B0 ;  /* 0x0000000000007941 */ /* 0x000fea0003800000 */
.L_x_5996:
[----:B------:R-:W-:Y:S01]  /*1b00*/  BSSY B0, `(.L_x_5999) ;  /* 0x000000a000007945 */ /* 0x000fe20003800000 */
[----:B------:R-:W-:Y:S05]  /*1b10*/  @P2 BRA `(.L_x_6000) ;  /* 0x0000004000002947 */ /* 0x000fea0003800000 */
[----:B------:R-:W-:Y:S01]  /*1b20*/  HFMA2.MMA R179, -RZ, RZ, 0, 0 ;  /* 0x00000000ffb37435 */ /* 0x000fe200000001ff */
[----:B------:R-:W-:Y:S05]  /*1b30*/  @!P0 BRA `(.L_x_6001) ;  /* 0x0000006000008947 */ /* 0x000fea0003800000 */
[----:B-----5:R-:W-:Y:S01]  /*1b40*/  HADD2.F32 R179, -RZ, R35.H0_H0 ;  /* 0x20000023ffb37230 */ /* 0x020fe20000004100 */
[----:B------:R-:W-:Y:S05]  /*1b50*/  BRA `(.L_x_6001) ;  /* 0x0000004000007947 */ /* 0x000fea0003800000 */
.L_x_6000:
[----:B-----5:R-:W-:Y:S02]  /*1b60*/  HADD2.F32 R179, -RZ, R39.H0_H0 ;  /* 0x20000027ffb37230 */ /* 0x020fe40000004100 */
[----:B0-----:R-:W-:-:S03]  /*1b70*/  @P0 HADD2.F32 R12, -RZ, R35.H0_H0 ;  /* 0x20000023ff0c0230 */ /* 0x001fc60000004100 */
[----:B------:R-:W-:-:S04]  /*1b80*/  FMUL.FTZ R179, R179, c[0x0][0x1ec] ;  /* 0x00007b00b3b37a20 */ /* 0x000fc80000410000 */
[----:B------:R-:W-:Y:S02]  /*1b90*/  @P0 FADD.FTZ R179, R12, R179 ;  /* 0x000000b30cb30221 */ /* 0x000fe40000010000 */
.L_x_6001:
[----:B------:R-:W-:Y:S05]  /*1ba0*/  BSYNC B0 ;  /* 0x0000000000007941 */ /* 0x000fea0003800000 */
.L_x_5999:
[----:B------:R-:W-:Y:S01]  /*1bb0*/  BSSY B0, `(.L_x_6002) ;  /* 0x000000a000007945 */ /* 0x000fe20003800000 */
[----:B------:R-:W-:Y:S05]  /*1bc0*/  @P2 BRA `(.L_x_6003) ;  /* 0x0000004000002947 */ /* 0x000fea0003800000 */
[----:B------:R-:W-:Y:S01]  /*1bd0*/  MOV R181, RZ ;  /* 0x000000ff00b57202 */ /* 0x000fe20000000f00 */
[----:B------:R-:W-:Y:S05]  /*1be0*/  @!P0 BRA `(.L_x_6004) ;  /* 0x0000006000008947 */ /* 0x000fea0003800000 */
[----:B-----5:R-:W-:Y:S01]  /*1bf0*/  HADD2.F32 R181, -RZ, R35.H1_H1 ;  /* 0x30000023ffb57230 */ /* 0x020fe20000004100 */
[----:B------:R-:W-:Y:S05]  /*1c00*/  BRA `(.L_x_6004) ;  /* 0x0000004000007947 */ /* 0x000fea0003800000 */
.L_x_6003:
[----:B-----5:R-:W-:Y:S02]  /*1c10*/  HADD2.F32 R181, -RZ, R39.H1_H1 ;  /* 0x30000027ffb57230 */ /* 0x020fe40000004100 */
[----:B0-----:R-:W-:-:S03]  /*1c20*/  @P0 HADD2.F32 R12, -RZ, R35.H1_H1 ;  /* 0x30000023ff0c0230 */ /* 0x001fc60000004100 */
[----:B------:R-:W-:-:S04]  /*1c30*/  FMUL.FTZ R181, R181, c[0x0][0x1ec] ;  /* 0x00007b00b5b57a20 */ /* 0x000fc80000410000 */
[----:B------:R-:W-:Y:S02]  /*1c40*/  @P0 FADD.FTZ R181, R12, R181 ;  /* 0x000000b50cb50221 */ /* 0x000fe40000010000 */
.L_x_6004:
[----:B------:R-:W-:Y:S05]  /*1c50*/  BSYNC B0 ;  /* 0x0000000000007941 */ /* 0x000fea0003800000 */
.L_x_6002:
[----:B0-----:R-:W-:Y:S01]  /*1c60*/  @P1 IADD3 R17, R50, 0x180, RZ ;  /* 0x0000018032111810 */ /* 0x001fe20007ffe0ff */
        /* <DEDUP_REMOVED lines=17> */
.L_x_6006:
[----:B-----5:R-:W-:Y:S02]  /*1d80*/  HADD2.F32 R183, -RZ, R36.H0_H0 ;  /* 0x20000024ffb77230 */ /* 0x020fe40000004100 */
[----:B0-----:R-:W-:-:S03]  /*1d90*/  @P0 HADD2.F32 R12, -RZ, R32.H0_H0 ;  /* 0x20000020ff0c0230 */ /* 0x001fc60000004100 */
[----:B------:R-:W-:-:S04]  /*1da0*/  FMUL.FTZ R183, R183, c[0x0][0x1ec] ;  /* 0x00007b00b7b77a20 */ /* 0x000fc80000410000 */
[----:B------:R-:W-:Y:S02]  /*1db0*/  @P0 FADD.FTZ R183, R12, R183 ;  /* 0x000000b70cb70221 */ /* 0x000fe40000010000 */
.L_x_6007:
[----:B------:R-:W-:Y:S05]  /*1dc0*/  BSYNC B0 ;  /* 0x0000000000007941 */ /* 0x000fea0003800000 */
.L_x_6005:
[----:B------:R-:W-:Y:S01]  /*1dd0*/  BSSY B0, `(.L_x_6008) ;  /* 0x000000a000007945 */ /* 0x000fe20003800000 */
[----:B------:R-:W-:Y:S05]  /*1de0*/  @P2 BRA `(.L_x_6009) ;  /* 0x0000004000002947 */ /* 0x000fea0003800000 */
[----:B------:R-:W-:Y:S01]  /*1df0*/  MOV R185, RZ ;  /* 0x000000ff00b97202 */ /* 0x000fe20000000f00 */
[----:B------:R-:W-:Y:S05]  /*1e00*/  @!P0 BRA `(.L_x_6010) ;  /* 0x0000006000008947 */ /* 0x000fea0003800000 */
[----:B-----5:R-:W-:Y:S01]  /*1e10*/  HADD2.F32 R185, -RZ, R32.H1_H1 ;  /* 0x30000020ffb97230 */ /* 0x020fe20000004100 */
[----:B------:R-:W-:Y:S05]  /*1e20*/  BRA `(.L_x_6010) ;  /* 0x0000004000007947 */ /* 0x000fea0003800000 */
.L_x_6009:
[----:B-----5:R-:W-:Y:S02]  /*1e30*/  HADD2.F32 R185, -RZ, R36.H1_H1 ;  /* 0x30000024ffb97230 */ /* 0x020fe40000004100 */
[----:B0-----:R-:W-:-:S03]  /*1e40*/  @P0 HADD2.F32 R12, -RZ, R32.H1_H1 ;  /* 0x30000020ff0c0230 */ /* 0x001fc60000004100 */
[----:B------:R-:W-:-:S04]  /*1e50*/  FMUL.FTZ R185, R185, c[0x0][0x1ec] ;  /* 0x00007b00b9b97a20 */ /* 0x000fc80000410000 */
[----:B------:R-:W-:Y:S02]  /*1e60*/  @P0 FADD.FTZ R185, R12, R185 ;  /* 0x000000b90cb90221 */ /* 0x000fe40000010000 */
.L_x_6010:
[----:B------:R-:W-:Y:S05]  /*1e70*/  BSYNC B0 ;  /* 0x0000000000007941 */ /* 0x000fea0003800000 */
.L_x_6008:
[----:B------:R-:W-:Y:S01]  /*1e80*/  BSSY B0, `(.L_x_6011) ;  /* 0x000000a000007945 */ /* 0x000fe20003800000 */
[----:B------:R-:W-:Y:S05]  /*1e90*/  @P2 BRA `(.L_x_6012) ;  /* 0x0000004000002947 */ /* 0x000fea0003800000 */
[----:B------:R-:W-:Y:S01]  /*1ea0*/  HFMA2.MMA R187, -RZ, RZ, 0, 0 ;  /* 0x00000000ffbb7435 */ /* 0x000fe200000001ff */
[----:B------:R-:W-:Y:S05]  /*1eb0*/  @!P0 BRA `(.L_x_6013) ;  /* 0x0000006000008947 */ /* 0x000fea0003800000 */
[----:B-----5:R-:W-:Y:S01]  /*1ec0*/  HADD2.F32 R187, -RZ, R33.H0_H0 ;  /* 0x20000021ffbb7230 */ /* 0x020fe20000004100 */
[----:B------:R-:W-:Y:S05]  /*1ed0*/  BRA `(.L_x_6013) ;  /* 0x0000004000007947 */ /* 0x000fea0003800000 */
.L_x_6012:
[----:B-----5:R-:W-:Y:S02]  /*1ee0*/  HADD2.F32 R187, -RZ, R37.H0_H0 ;  /* 0x20000025ffbb7230 */ /* 0x020fe40000004100 */
[----:B0-----:R-:W-:-:S03]  /*1ef0*/  @P0 HADD2.F32 R12, -RZ, R33.H0_H0 ;  /* 0x20000021ff0c0230 */ /* 0x001fc60000004100 */
[----:B------:R-:W-:-:S04]  /*1f00*/  FMUL.FTZ R187, R187, c[0x0][0x1ec] ;  /* 0x00007b00bbbb7a20 */ /* 0x000fc80000410000 */
[----:B------:R-:W-:Y:S02]  /*1f10*/  @P0 FADD.FTZ R187, R12, R187 ;  /* 0x000000bb0cbb0221 */ /* 0x000fe40000010000 */
.L_x_6013:
[----:B------:R-:W-:Y:S05]  /*1f20*/  BSYNC B0 ;  /* 0x0000000000007941 */ /* 0x000fea0003800000 */
.L_x_6011:
[----:B------:R-:W-:Y:S01]  /*1f30*/  BSSY B0, `(.L_x_6014) ;  /* 0x000000a000007945 */ /* 0x000fe20003800000 */
[----:B------:R-:W-:Y:S05]  /*1f40*/  @P2 BRA `(.L_x_6015) ;  /* 0x0000004000002947 */ /* 0x000fea0003800000 */
[----:B------:R-:W-:Y:S01]  /*1f50*/  MOV R189, RZ ;  /* 0x000000ff00bd7202 */ /* 0x000fe20000000f00 */
[----:B------:R-:W-:Y:S05]  /*1f60*/  @!P0 BRA `(.L_x_6016) ;  /* 0x0000006000008947 */ /* 0x000fea0003800000 */
[----:B-----5:R-:W-:Y:S01]  /*1f70*/  HADD2.F32 R189, -RZ, R33.H1_H1 ;  /* 0x30000021ffbd7230 */ /* 0x020fe20000004100 */
[----:B------:R-:W-:Y:S05]  /*1f80*/  BRA `(.L_x_6016) ;  /* 0x0000004000007947 */ /* 0x000fea0003800000 */
.L_x_6015:
[----:B-----5:R-:W-:Y:S02]  /*1f90*/  HADD2.F32 R189, -RZ, R37.H1_H1 ;  /* 0x30000025ffbd7230 */ /* 0x020fe40000004100 */
[----:B0-----:R-:W-:-:S03]  /*1fa0*/  @P0 HADD2.F32 R12, -RZ, R33.H1_H1 ;  /* 0x30000021ff0c0230 */ /* 0x001fc60000004100 */
[----:B------:R-:W-:-:S04]  /*1fb0*/  FMUL.FTZ R189, R189, c[0x0][0x1ec] ;  /* 0x00007b00bdbd7a20 */ /* 0x000fc80000410000 */
[----:B------:R-:W-:Y:S02]  /*1fc0*/  @P0 FADD.FTZ R189, R12, R189 ;  /* 0x000000bd0cbd0221 */ /* 0x000fe40000010000 */
.L_x_6016:
[----:B------:R-:W-:Y:S05]  /*1fd0*/  BSYNC B0 ;  /* 0x0000000000007941 */ /* 0x000fea0003800000 */
.L_x_6014:
[----:B------:R-:W-:Y:S01]  /*1fe0*/  BSSY B0, `(.L_x_6017) ;  /* 0x000000a000007945 */ /* 0x000fe20003800000 */
[----:B------:R-:W-:Y:S05]  /*1ff0*/  @P2 BRA `(.L_x_6018) ;  /* 0x0000004000002947 */ /* 0x000fea0003800000 */
[----:B------:R-:W-:Y:S01]  /*2000*/  HFMA2.MMA R191, -RZ, RZ, 0, 0 ;  /* 0x00000000ffbf7435 */ /* 0x000fe200000001ff */
[----:B------:R-:W-:Y:S05]  /*2010*/  @!P0 BRA `(.L_x_6019) ;  /* 0x0000006000008947 */ /* 0x000fea0003800000 */
[----:B-----5:R-:W-:Y:S01]  /*2020*/  HADD2.F32 R191, -RZ, R34.H0_H0 ;  /* 0x20000022ffbf7230 */ /* 0x020fe20000004100 */
[----:B------:R-:W-:Y:S05]  /*2030*/  BRA `(.L_x_6019) ;  /* 0x0000004000007947 */ /* 0x000fea0003800000 */
.L_x_6018:
[----:B-----5:R-:W-:Y:S02]  /*2040*/  HADD2.F32 R191, -RZ, R38.H0_H0 ;  /* 0x20000026ffbf7230 */ /* 0x020fe40000004100 */
[----:B0-----:R-:W-:-:S03]  /*2050*/  @P0 HADD2.F32 R12, -RZ, R34.H0_H0 ;  /* 0x20000022ff0c0230 */ /* 0x001fc60000004100 */
[----:B------:R-:W-:-:S04]  /*2060*/  FMUL.FTZ R191, R191, c[0x0][0x1ec] ;  /* 0x00007b00bfbf7a20 */ /* 0x000fc80000410000 */
[----:B------:R-:W-:Y:S02]  /*2070*/  @P0 FADD.FTZ R191, R12, R191 ;  /* 0x000000bf0cbf0221 */ /* 0x000fe40000010000 */
.L_x_6019:
[----:B------:R-:W-:Y:S05]  /*2080*/  BSYNC B0 ;  /* 0x0000000000007941 */ /* 0x000fea0003800000 */
.L_x_6017:
[----:B------:R-:W-:Y:S01]  /*2090*/  BSSY B0, `(.L_x_6020) ;  /* 0x000000a000007945 */ /* 0x000fe20003800000 */
[----:B------:R-:W-:Y:S05]  /*20a0*/  @P2 BRA `(.L_x_6021) ;  /* 0x0000004000002947 */ /* 0x000fea0003800000 */
[----:B------:R-:W-:Y:S01]  /*20b0*/  MOV R193, RZ ;  /* 0x000000ff00c17202 */ /* 0x000fe20000000f00 */
[----:B------:R-:W-:Y:S05]  /*20c0*/  @!P0 BRA `(.L_x_6022) ;  /* 0x0000006000008947 */ /* 0x000fea0003800000 */
[----:B-----5:R-:W-:Y:S01]  /*20d0*/  HADD2.F32 R193, -RZ, R34.H1_H1 ;  /* 0x30000022ffc17230 */ /* 0x020fe20000004100 */
[----:B------:R-:W-:Y:S05]  /*20e0*/  BRA `(.L_x_6022) ;  /* 0x0000004000007947 */ /* 0x000fea0003800000 */
.L_x_6021:
[----:B-----5:R-:W-:Y:S02]  /*20f0*/  HADD2.F32 R193, -RZ, R38.H1_H1 ;  /* 0x30000026ffc17230 */ /* 0x020fe40000004100 */
[----:B0-----:R-:W-:-:S03]  /*2100*/  @P0 HADD2.F32 R12, -RZ, R34.H1_H1 ;  /* 0x30000022ff0c0230 */ /* 0x001fc60000004100 */
[----:B------:R-:W-:-:S04]  /*2110*/  FMUL.FTZ R193, R193, c[0x0][0x1ec] ;  /* 0x00007b00c1c17a20 */ /* 0x000fc80000410000 */
[----:B------:R-:W-:Y:S02]  /*2120*/  @P0 FADD.FTZ R193, R12, R193 ;  /* 0x000000c10cc10221 */ /* 0x000fe40000010000 */
.L_x_6022:
[----:B------:R-:W-:Y:S05]  /*2130*/  BSYNC B0 ;  /* 0x0000000000007941 */ /* 0x000fea0003800000 */
.L_x_6020:
[----:B------:R-:W-:Y:S01]  /*2140*/  BSSY B0, `(.L_x_6023) ;  /* 0x000000a000007945 */ /* 0x000fe20003800000 */
[----:B------:R-:W-:Y:S05]  /*2150*/  @P2 BRA `(.L_x_6024) ;  /* 0x0000004000002947 */ /* 0x000fea0003800000 */
[----:B------:R-:W-:Y:S01]  /*2160*/  HFMA2.MMA R195, -RZ, RZ, 0, 0 ;  /* 0x00000000ffc37435 */ /* 0x000fe200000001ff */
[----:B------:R-:W-:Y:S05]  /*2170*/  @!P0 BRA `(.L_x_6025) ;  /* 0x0000006000008947 */ /* 0x000fea0003800000 */
[----:B-----5:R-:W-:Y:S01]  /*2180*/  HADD2.F32 R195, -RZ, R35.H0_H0 ;  /* 0x20000023ffc37230 */ /* 0x020fe20000004100 */
[----:B------:R-:W-:Y:S05]  /*2190*/  BRA `(.L_x_6025) ;  /* 0x0000004000007947 */ /* 0x000fea0003800000 */
.L_x_6024:
[----:B-----5:R-:W-:Y:S02]  /*21a0*/  HADD2.F32 R195, -RZ, R39.H0_H0 ;  /* 0x20000027ffc37230 */ /* 0x020fe40000004100 */
[----:B0-----:R-:W-:-:S03]  /*21b0*/  @P0 HADD2.F32 R12, -RZ, R35.H0_H0 ;  /* 0x20000023ff0c0230 */ /* 0x001fc60000004100 */
[----:B------:R-:W-:-:S04]  /*21c0*/  FMUL.FTZ R195, R195, c[0x0][0x1ec] ;  /* 0x00007b00c3c37a20 */ /* 0x000fc80000410000 */
[----:B------:R-:W-:Y:S02]  /*21d0*/  @P0 FADD.FTZ R195, R12, R195 ;  /* 0x000000c30cc30221 */ /* 0x000fe40000010000 */
.L_x_6025:
[----:B------:R-:W-:Y:S05]  /*21e0*/  BSYNC B0 ;  /* 0x0000000000007941 */ /* 0x000fea0003800000 */
.L_x_6023:
[----:B------:R-:W-:Y:S01]  /*21f0*/  BSSY B0, `(.L_x_6026) ;  /* 0x000000a000007945 */ /* 0x000fe20003800000 */
[----:B------:R-:W-:Y:S05]  /*2200*/  @P2 BRA `(.L_x_6027) ;  /* 0x0000004000002947 */ /* 0x000fea0003800000 */
[----:B------:R-:W-:Y:S01]  /*2210*/  MOV R197, RZ ;  /* 0x000000ff00c57202 */ /* 0x000fe20000000f00 */
[----:B------:R-:W-:Y:S05]  /*2220*/  @!P0 BRA `(.L_x_6028) ;  /* 0x0000006000008947 */ /* 0x000fea0003800000 */
[----:B-----5:R-:W-:Y:S01]  /*2230*/  HADD2.F32 R197, -RZ, R35.H1_H1 ;  /* 0x30000023ffc57230 */ /* 0x020fe20000004100 */
[----:B------:R-:W-:Y:S05]  /*2240*/  BRA `(.L_x_6028) ;  /* 0x0000004000007947 */ /* 0x000fea0003800000 */
.L_x_6027:
[----:B-----5:R-:W-:Y:S02]  /*2250*/  HADD2.F32 R197, -RZ, R39.H1_H1 ;  /* 0x30000027ffc57230 */ /* 0x020fe40000004100 */
[----:B0-----:R-:W-:-:S03]  /*2260*/  @P0 HADD2.F32 R12, -RZ, R35.H1_H1 ;  /* 0x30000023ff0c0230 */ /* 0x001fc60000004100 */
[----:B------:R-:W-:-:S04]  /*2270*/  FMUL.FTZ R197, R197, c[0x0][0x1ec] ;  /* 0x00007b00c5c57a20 */ /* 0x000fc80000410000 */
[----:B------:R-:W-:Y:S02]  /*2280*/  @P0 FADD.FTZ R197, R12, R197 ;  /* 0x000000c50cc50221 */ /* 0x000fe40000010000 */
.L_x_6028:
[----:B------:R-:W-:Y:S05]  /*2290*/  BSYNC B0 ;  /* 0x0000000000007941 */ /* 0x000fea0003800000 */
.L_x_6026:
        /* <DEDUP_REMOVED lines=18> */
.L_x_6030:
[----:B-----5:R-:W-:Y:S02]  /*23c0*/  HADD2.F32 R199, -RZ, R36.H0_H0 ;  /* 0x20000024ffc77230 */ /* 0x020fe40000004100 */
[----:B0-----:R-:W-:-:S03]  /*23d0*/  @P0 HADD2.F32 R12, -RZ, R32.H0_H0 ;  /* 0x20000020ff0c0230 */ /* 0x001fc60000004100 */
[----:B------:R-:W-:-:S04]  /*23e0*/  FMUL.FTZ R199, R199, c[0x0][0x1ec] ;  /* 0x00007b00c7c77a20 */ /* 0x000fc80000410000 */
[----:B------:R-:W-:Y:S02]  /*23f0*/  @P0 FADD.FTZ R199, R12, R199 ;  /* 0x000000c70cc70221 */ /* 0x000fe40000010000 */
.L_x_6031:
[----:B------:R-:W-:Y:S05]  /*2400*/  BSYNC B0 ;  /* 0x0000000000007941 */ /* 0x000fea0003800000 */
.L_x_6029:
[----:B------:R-:W-:Y:S01]  /*2410*/  BSSY B0, `(.L_x_6032) ;  /* 0x000000a000007945 */ /* 0x000fe20003800000 */
[----:B------:R-:W-:Y:S05]  /*2420*/  @P2 BRA `(.L_x_6033) ;  /* 0x0000004000002947 */ /* 0x000fea0003800000 */
[----:B------:R-:W-:Y:S01]  /*2430*/  MOV R201, RZ ;  /* 0x000000ff00c97202 */ /* 0x000fe20000000f00 */
[----:B------:R-:W-:Y:S05]  /*2440*/  @!P0 BRA `(.L_x_6034) ;  /* 0x0000006000008947 */ /* 0x000fea0003800000 */
[----:B-----5:R-:W-:Y:S01]  /*2450*/  HADD2.F32 R201, -RZ, R32.H1_H1 ;  /* 0x30000020ffc97230 */ /* 0x020fe20000004100 */
[----:B------:R-:W-:Y:S05]  /*2460*/  BRA `(.L_x_6034) ;  /* 0x0000004000007947 */ /* 0x000fea0003800000 */
.L_x_6033:
[----:B-----5:R-:W-:Y:S02]  /*2470*/  HADD2.F32 R201, -RZ, R36.H1_H1 ;  /* 0x30000024ffc97230 */ /* 0x020fe40000004100 */
[----:B0-----:R-:W-:-:S03]  /*2480*/  @P0 HADD2.F32 R12, -RZ, R32.H1_H1 ;  /* 0x30000020ff0c0230 */ /* 0x001fc60000004100 */
[----:B------:R-:W-:-:S04]  /*2490*/  FMUL.FTZ R201, R201, c[0x0][0x1ec] ;  /* 0x00007b00c9c97a20 */ /* 0x000fc80000410000 */
[----:B------:R-:W-:Y:S02]  /*24a0*/  @P0 FADD.FTZ R201, R12, R201 ;  /* 0x000000c90cc90221 */ /* 0x000fe40000010000 */
.L_x_6034:
[----:B------:R-:W-:Y:S05]  /*24b0*/  BSYNC B0 ;  /* 0x0000000000007941 */ /* 0x000fea0003800000 */
.L_x_6032:
[----:B------:R-:W-:Y:S01]  /*24c0*/  BSSY B0, `(.L_x_6035) ;  /* 0x000000a000007945 */ /* 0x000fe20003800000 */
[----:B------:R-:W-:Y:S05]  /*24d0*/  @P2 BRA `(.L_x_6036) ;  /* 0x0000004000002947 */ /* 0x000fea0003800000 */
[----:B------:R-:W-:Y:S01]  /*24e0*/  HFMA2.MMA R203, -RZ, RZ, 0, 0 ;  /* 0x00000000ffcb7435 */ /* 0x000fe200000001ff */
[----:B------:R-:W-:Y:S05]  /*24f0*/  @!P0 BRA `(.L_x_6037) ;  /* 0x0000006000008947 */ /* 0x000fea0003800000 */
[----:B-----5:R-:W-:Y:S01]  /*2500*/  HADD2.F32 R203, -RZ, R33.H0_H0 ;  /* 0x20000021ffcb7230 */ /* 0x020fe20000004100 */
[----:B------:R-:W-:Y:S05]  /*2510*/  BRA `(.L_x_6037) ;  /* 0x0000004000007947 */ /* 0x000fea0003800000 */
.L_x_6036:
[----:B-----5:R-:W-:Y:S02]  /*2520*/  HADD2.F32 R203, -RZ, R37.H0_H0 ;  /* 0x20000025ffcb7230 */ /* 0x020fe40000004100 */
[----:B0-----:R-:W-:-:S03]  /*2530*/  @P0 HADD2.F32 R12, -RZ, R33.H0_H0 ;  /* 0x20000021ff0c0230 */ /* 0x001fc60000004100 */
[----:B------:R-:W-:-:S04]  /*2540*/  FMUL.FTZ R203, R203, c[0x0][0x1ec] ;  /* 0x00007b00cbcb7a20 */ /* 0x000fc80000410000 */
[----:B------:R-:W-:Y:S02]  /*2550*/  @P0 FADD.FTZ R203, R12, R203 ;  /* 0x000000cb0ccb0221 */ /* 0x000fe40000010000 */
.L_x_6037:
[----:B------:R-:W-:Y:S05]  /*2560*/  BSYNC B0 ;  /* 0x0000000000007941 */ /* 0x000fea0003800000 */
.L_x_6035:
[----:B------:R-:W-:Y:S01]  /*2570*/  BSSY B0, `(.L_x_6038) ;  /* 0x000000a000007945 */ /* 0x000fe20003800000 */
[----:B------:R-:W-:Y:S05]  /*2580*/  @P2 BRA `(.L_x_6039) ;  /* 0x0000004000002947 */ /* 0x000fea0003800000 */
[----:B------:R-:W-:Y:S01]  /*2590*/  MOV R205, RZ ;  /* 0x000000ff00cd7202 */ /* 0x000fe20000000f00 */
[----:B------:R-:W-:Y:S05]  /*25a0*/  @!P0 BRA `(.L_x_6040) ;  /* 0x0000006000008947 */ /* 0x000fea0003800000 */
[----:B-----5:R-:W-:Y:S01]  /*25b0*/  HADD2.F32 R205, -RZ, R33.H1_H1 ;  /* 0x30000021ffcd7230 */ /* 0x020fe20000004100 */
[----:B------:R-:W-:Y:S05]  /*25c0*/  BRA `(.L_x_6040) ;  /* 0x0000004000007947 */ /* 0x000fea0003800000 */
.L_x_6039:
[----:B-----5:R-:W-:Y:S02]  /*25d0*/  HADD2.F32 R205, -RZ, R37.H1_H1 ;  /* 0x30000025ffcd7230 */ /* 0x020fe40000004100 */
[----:B0-----:R-:W-:-:S03]  /*25e0*/  @P0 HADD2.F32 R12, -RZ, R33.H1_H1 ;  /* 0x30000021ff0c0230 */ /* 0x001fc60000004100 */
[----:B------:R-:W-:-:S04]  /*25f0*/  FMUL.FTZ R205, R205, c[0x0][0x1ec] ;  /* 0x00007b00cdcd7a20 */ /* 0x000fc80000410000 */
[----:B------:R-:W-:Y:S02]  /*2600*/  @P0 FADD.FTZ R205, R12, R205 ;  /* 0x000000cd0ccd0221 */ /* 0x000fe40000010000 */
.L_x_6040:
[----:B------:R-:W-:Y:S05]  /*2610*/  BSYNC B0 ;  /* 0x0000000000007941 */ /* 0x000fea0003800000 */
.L_x_6038:
[----:B------:R-:W-:Y:S01]  /*2620*/  BSSY B0, `(.L_x_6041) ;  /* 0x000000a000007945 */ /* 0x000fe20003800000 */
[----:B------:R-:W-:Y:S05]  /*2630*/  @P2 BRA `(.L_x_6042) ;  /* 0x0000004000002947 */ /* 0x000fea0003800000 */
[----:B------:R-:W-:Y:S01]  /*2640*/  HFMA2.MMA R207, -RZ, RZ, 0, 0 ;  /* 0x00000000ffcf7435 */ /* 0x000fe200000001ff */
[----:B------:R-:W-:Y:S05]  /*2650*/  @!P0 BRA `(.L_x_6043) ;  /* 0x0000006000008947 */ /* 0x000fea0003800000 */
[----:B-----5:R-:W-:Y:S01]  /*2660*/  HADD2.F32 R207, -RZ, R34.H0_H0 ;  /* 0x20000022ffcf7230 */ /* 0x020fe20000004100 */
[----:B------:R-:W-:Y:S05]  /*2670*/  BRA `(.L_x_6043) ;  /* 0x0000004000007947 */ /* 0x000fea0003800000 */
.L_x_6042:
[----:B-----5:R-:W-:Y:S02]  /*2680*/  HADD2.F32 R207, -RZ, R38.H0_H0 ;  /* 0x20000026ffcf7230 */ /* 0x020fe40000004100 */
[----:B0-----:R-:W-:-:S03]  /*2690*/  @P0 HADD2.F32 R12, -RZ, R34.H0_H0 ;  /* 0x20000022ff0c0230 */ /* 0x001fc60000004100 */
[----:B------:R-:W-:-:S04]  /*26a0*/  FMUL.FTZ R207, R207, c[0x0][0x1ec] ;  /* 0x00007b00cfcf7a20 */ /* 0x000fc80000410000 */
[----:B------:R-:W-:Y:S02]  /*26b0*/  @P0 FADD.FTZ R207, R12, R207 ;  /* 0x000000cf0ccf0221 */ /* 0x000fe40000010000 */
.L_x_6043:
[----:B------:R-:W-:Y:S05]  /*26c0*/  BSYNC B0 ;  /* 0x0000000000007941 */ /* 0x000fea0003800000 */
.L_x_6041:
[----:B------:R-:W-:Y:S01]  /*26d0*/  BSSY B0, `(.L_x_6044) ;  /* 0x000000a000007945 */ /* 0x000fe20003800000 */
[----:B------:R-:W-:Y:S05]  /*26e0*/  @P2 BRA `(.L_x_6045) ;  /* 0x0000004000002947 */ /* 0x000fea0003800000 */
[----:B------:R-:W-:Y:S01]  /*26f0*/  MOV R209, RZ ;  /* 0x000000ff00d17202 */ /* 0x000fe20000000f00 */
[----:B------:R-:W-:Y:S05]  /*2700*/  @!P0 BRA `(.L_x_6046) ;  /* 0x0000006000008947 */ /* 0x000fea0003800000 */
[----:B-----5:R-:W-:Y:S01]  /*2710*/  HADD2.F32 R209, -RZ, R34.H1_H1 ;  /* 0x30000022ffd17230 */ /* 0x020fe20000004100 */
[----:B------:R-:W-:Y:S05]  /*2720*/  BRA `(.L_x_6046) ;  /* 0x0000004000007947 */ /* 0x000fea0003800000 */
.L_x_6045:
[----:B-----5:R-:W-:Y:S02]  /*2730*/  HADD2.F32 R209, -RZ, R38.H1_H1 ;  /* 0x30000026ffd17230 */ /* 0x020fe40000004100 */
[----:B0-----:R-:W-:-:S03]  /*2740*/  @P0 HADD2.F32 R12, -RZ, R34.H1_H1 ;  /* 0x30000022ff0c0230 */ /* 0x001fc60000004100 */
[----:B------:R-:W-:-:S04]  /*2750*/  FMUL.FTZ R209, R209, c[0x0][0x1ec] ;  /* 0x00007b00d1d17a20 */ /* 0x000fc80000410000 */
[----:B------:R-:W-:Y:S02]  /*2760*/  @P0 FADD.FTZ R209, R12, R209 ;  /* 0x000000d10cd10221 */ /* 0x000fe40000010000 */
.L_x_6046:
[----:B------:R-:W-:Y:S05]  /*2770*/  BSYNC B0 ;  /* 0x0000000000007941 */ /* 0x000fea0003800000 */
.L_x_6044:
[----:B------:R-:W-:Y:S01]  /*2780*/  BSSY B0, `(.L_x_6047) ;  /* 0x000000a000007945 */ /* 0x000fe20003800000 */
[----:B------:R-:W-:Y:S05]  /*2790*/  @P2 BRA `(.L_x_6048) ;  /* 0x0000004000002947 */ /* 0x000fea0003800000 */
[----:B------:R-:W-:Y:S01]  /*27a0*/  HFMA2.MMA R211, -RZ, RZ, 0, 0 ;  /* 0x00000000ffd37435 */ /* 0x000fe200000001ff */
[----:B------:R-:W-:Y:S05]  /*27b0*/  @!P0 BRA `(.L_x_6049) ;  /* 0x0000006000008947 */ /* 0x000fea0003800000 */
[----:B-----5:R-:W-:Y:S01]  /*27c0*/  HADD2.F32 R211, -RZ, R35.H0_H0 ;  /* 0x20000023ffd37230 */ /* 0x020fe20000004100 */
[----:B------:R-:W-:Y:S05]  /*27d0*/  BRA `(.L_x_6049) ;  /* 0x0000004000007947 */ /* 0x000fea0003800000 */
.L_x_6048:
[----:B-----5:R-:W-:Y:S02]  /*27e0*/  HADD2.F32 R211, -RZ, R39.H0_H0 ;  /* 0x20000027ffd37230 */ /* 0x020fe40000004100 */
[----:B0-----:R-:W-:-:S03]  /*27f0*/  @P0 HADD2.F32 R12, -RZ, R35.H0_H0 ;  /* 0x20000023ff0c0230 */ /* 0x001fc60000004100 */
[----:B------:R-:W-:-:S04]  /*2800*/  FMUL.FTZ R211, R211, c[0x0][0x1ec] ;  /* 0x00007b00d3d37a20 */ /* 0x000fc80000410000 */
[----:B------:R-:W-:Y:S02]  /*2810*/  @P0 FADD.FTZ R211, R12, R211 ;  /* 0x000000d30cd30221 */ /* 0x000fe40000010000 */
.L_x_6049:
[----:B------:R-:W-:Y:S05]  /*2820*/  BSYNC B0 ;  /* 0x0000000000007941 */ /* 0x000fea0003800000 */
.L_x_6047:
[----:B------:R-:W-:Y:S01]  /*2830*/  BSSY B0, `(.L_x_6050) ;  /* 0x000000a000007945 */ /* 0x000fe20003800000 */
[----:B------:R-:W-:Y:S05]  /*2840*/  @P2 BRA `(.L_x_6051) ;  /* 0x0000004000002947 */ /* 0x000fea0003800000 */
[----:B------:R-:W-:Y:S01]  /*2850*/  MOV R213, RZ ;  /* 0x000000ff00d57202 */ /* 0x000fe20000000f00 */
[----:B------:R-:W-:Y:S05]  /*2860*/  @!P0 BRA `(.L_x_6052) ;  /* 0x0000006000008947 */ /* 0x000fea0003800000 */
[----:B-----5:R-:W-:Y:S01]  /*2870*/  HADD2.F32 R213, -RZ, R35.H1_H1 ;  /* 0x30000023ffd57230 */ /* 0x020fe20000004100 */
[----:B------:R-:W-:Y:S05]  /*2880*/  BRA `(.L_x_6052) ;  /* 0x0000004000007947 */ /* 0x000fea0003800000 */
.L_x_6051:
[----:B-----5:R-:W-:Y:S02]  /*2890*/  HADD2.F32 R213, -RZ, R39.H1_H1 ;  /* 0x30000027ffd57230 */ /* 0x020fe40000004100 */
[----:B0-----:R-:W-:-:S03]  /*28a0*/  @P0 HADD2.F32 R12, -RZ, R35.H1_H1 ;  /* 0x30000023ff0c0230 */ /* 0x001fc60000004100 */
[----:B------:R-:W-:-:S04]  /*28b0*/  FMUL.FTZ R213, R213, c[0x0][0x1ec] ;  /* 0x00007b00d5d57a20 */ /* 0x000fc80000410000 */
[----:B------:R-:W-:Y:S02]  /*28c0*/  @P0 FADD.FTZ R213, R12, R213 ;  /* 0x000000d50cd50221 */ /* 0x000fe40000010000 */
.L_x_6052:
[----:B------:R-:W-:Y:S05]  /*28d0*/  BSYNC B0 ;  /* 0x0000000000007941 */ /* 0x000fea0003800000 */
.L_x_6050:
        /* <DEDUP_REMOVED lines=18> */
.L_x_6054:
[----:B-----5:R-:W-:Y:S02]  /*2a00*/  HADD2.F32 R215, -RZ, R36.H0_H0 ;  /* 0x20000024ffd77230 */ /* 0x020fe40000004100 */
[----:B0-----:R-:W-:-:S03]  /*2a10*/  @P0 HADD2.F32 R12, -RZ, R32.H0_H0 ;  /* 0x20000020ff0c0230 */ /* 0x001fc60000004100 */
[----:B------:R-:W-:-:S04]  /*2a20*/  FMUL.FTZ R215, R215, c[0x0][0x1ec] ;  /* 0x00007b00d7d77a20 */ /* 0x000fc80000410000 */
[----:B------:R-:W-:Y:S02]  /*2a30*/  @P0 FADD.FTZ R215, R12, R215 ;  /* 0x000000d70cd70221 */ /* 0x000fe40000010000 */
.L_x_6055:
[----:B------:R-:W-:Y:S05]  /*2a40*/  BSYNC B0 ;  /* 0x0000000000007941 */ /* 0x000fea0003800000 */
.L_x_6053:
[----:B------:R-:W-:Y:S01]  /*2a50*/  BSSY B0, `(.L_x_6056) ;  /* 0x000000a000007945 */ /* 0x000fe20003800000 */
[----:B------:R-:W-:Y:S05]  /*2a60*/  @P2 BRA `(.L_x_6057) ;  /* 0x0000004000002947 */ /* 0x000fea0003800000 */
[----:B------:R-:W-:Y:S01]  /*2a70*/  MOV R217, RZ ;  /* 0x000000ff00d97202 */ /* 0x000fe20000000f00 */
[----:B------:R-:W-:Y:S05]  /*2a80*/  @!P0 BRA `(.L_x_6058) ;  /* 0x0000006000008947 */ /* 0x000fea0003800000 */
[----:B-----5:R-:W-:Y:S01]  /*2a90*/  HADD2.F32 R217, -RZ, R32.H1_H1 ;  /* 0x30000020ffd97230 */ /* 0x020fe20000004100 */
[----:B------:R-:W-:Y:S05]  /*2aa0*/  BRA `(.L_x_6058) ;  /* 0x0000004000007947 */ /* 0x000fea0003800000 */
.L_x_6057:
[----:B-----5:R-:W-:Y:S02]  /*2ab0*/  HADD2.F32 R217, -RZ, R36.H1_H1 ;  /* 0x30000024ffd97230 */ /* 0x020fe40000004100 */
[----:B0-----:R-:W-:-:S03]  /*2ac0*/  @P0 HADD2.F32 R12, -RZ, R32.H1_H1 ;  /* 0x30000020ff0c0230 */ /* 0x001fc60000004100 */
[----:B------:R-:W-:-:S04]  /*2ad0*/  FMUL.FTZ R217, R217, c[0x0][0x1ec] ;  /* 0x00007b00d9d97a20 */ /* 0x000fc80000410000 */
[----:B------:R-:W-:Y:S02]  /*2ae0*/  @P0 FADD.FTZ R217, R12, R217 ;  /* 0x000000d90cd90221 */ /* 0x000fe40000010000 */
.L_x_6058:
[----:B------:R-:W-:Y:S05]  /*2af0*/  BSYNC B0 ;  /* 0x0000000000007941 */ /* 0x000fea0003800000 */
.L_x_6056:
[----:B------:R-:W-:Y:S01]  /*2b00*/  BSSY B0, `(.L_x_6059) ;  /* 0x000000a000007945 */ /* 0x000fe20003800000 */
[----:B------:R-:W-:Y:S05]  /*2b10*/  @P2 BRA `(.L_x_6060) ;  /* 0x0000004000002947 */ /* 0x000fea0003800000 */
[----:B------:R-:W-:Y:S01]  /*2b20*/  HFMA2.MMA R219, -RZ, RZ, 0, 0 ;  /* 0x00000000ffdb7435 */ /* 0x000fe200000001ff */
[----:B------:R-:W-:Y:S05]  /*2b30*/  @!P0 BRA `(.L_x_6061) ;  /* 0x0000006000008947 */ /* 0x000fea0003800000 */
[----:B-----5:R-:W-:Y:S01]  /*2b40*/  HADD2.F32 R219, -RZ, R33.H0_H0 ;  /* 0x20000021ffdb7230 */ /* 0x020fe20000004100 */
[----:B------:R-:W-:Y:S05]  /*2b50*/  BRA `(.L_x_6061) ;  /* 0x0000004000007947 */ /* 0x000fea0003800000 */
.L_x_6060:
[----:B-----5:R-:W-:Y:S02]  /*2b60*/  HADD2.F32 R219, -RZ, R37.H0_H0 ;  /* 0x20000025ffdb7230 */ /* 0x020fe40000004100 */
[----:B0-----:R-:W-:-:S03]  /*2b70*/  @P0 HADD2.F32 R12, -RZ, R33.H0_H0 ;  /* 0x20000021ff0c0230 */ /* 0x001fc60000004100 */
[----:B------:R-:W-:-:S04]  /*2b80*/  FMUL.FTZ R219, R219, c[0x0][0x1ec] ;  /* 0x00007b00dbdb7a20 */ /* 0x000fc80000410000 */
[----:B------:R-:W-:Y:S02]  /*2b90*/  @P0 FADD.FTZ R219, R12, R219 ;  /* 0x000000db0cdb0221 */ /* 0x000fe40000010000 */
.L_x_6061:
[----:B------:R-:W-:Y:S05]  /*2ba0*/  BSYNC B0 ;  /* 0x0000000000007941 */ /* 0x000fea0003800000 */
.L_x_6059:
[----:B------:R-:W-:Y:S01]  /*2bb0*/  BSSY B0, `(.L_x_6062) ;  /* 0x000000a000007945 */ /* 0x000fe20003800000 */
[----:B------:R-:W-:Y:S05]  /*2bc0*/  @P2 BRA `(.L_x_6063) ;  /* 0x0000004000002947 */ /* 0x000fea0003800000 */
[----:B------:R-:W-:Y:S01]  /*2bd0*/  MOV R221, RZ ;  /* 0x000000ff00dd7202 */ /* 0x000fe20000000f00 */
[----:B------:R-:W-:Y:S05]  /*2be0*/  @!P0 BRA `(.L_x_6064) ;  /* 0x0000006000008947 */ /* 0x000fea0003800000 */
[----:B-----5:R-:W-:Y:S01]  /*2bf0*/  HADD2.F32 R221, -RZ, R33.H1_H1 ;  /* 0x30000021ffdd7230 */ /* 0x020fe20000004100 */
[----:B------:R-:W-:Y:S05]  /*2c00*/  BRA `(.L_x_6064) ;  /* 0x0000004000007947 */ /* 0x000fea0003800000 */
.L_x_6063:
[----:B-----5:R-:W-:Y:S02]  /*2c10*/  HADD2.F32 R221, -RZ, R37.H1_H1 ;  /* 0x30000025ffdd7230 */ /* 0x020fe40000004100 */
[----:B0-----:R-:W-:-:S03]  /*2c20*/  @P0 HADD2.F32 R12, -RZ, R33.H1_H1 ;  /* 0x30000021ff0c0230 */ /* 0x001fc60000004100 */
[----:B------:R-:W-:-:S04]  /*2c30*/  FMUL.FTZ R221, R221, c[0x0][0x1ec] ;  /* 0x00007b00dddd7a20 */ /* 0x000fc80000410000 */
[----:B------:R-:W-:Y:S02]  /*2c40*/  @P0 FADD.FTZ R221, R12, R221 ;  /* 0x000000dd0cdd0221 */ /* 0x000fe40000010000 */
.L_x_6064:
[----:B------:R-:W-:Y:S05]  /*2c50*/  BSYNC B0 ;  /* 0x0000000000007941 */ /* 0x000fea0003800000 */
.L_x_6062:
[----:B------:R-:W-:Y:S01]  /*2c60*/  BSSY B0, `(.L_x_6065) ;  /* 0x000000a000007945 */ /* 0x000fe20003800000 */
[----:B------:R-:W-:Y:S05]  /*2c70*/  @P2 BRA `(.L_x_6066) ;  /* 0x0000004000002947 */ /* 0x000fea0003800000 */
[----:B------:R-:W-:Y:S01]  /*2c80*/  HFMA2.MMA R223, -RZ, RZ, 0, 0 ;  /* 0x00000000ffdf7435 */ /* 0x000fe200000001ff */
[----:B------:R-:W-:Y:S05]  /*2c90*/  @!P0 BRA `(.L_x_6067) ;  /* 0x0000006000008947 */ /* 0x000fea0003800000 */
[----:B-----5:R-:W-:Y:S01]  /*2ca0*/  HADD2.F32 R223, -RZ, R34.H0_H0 ;  /* 0x20000022ffdf7230 */ /* 0x020fe20000004100 */
[----:B------:R-:W-:Y:S05]  /*2cb0*/  BRA `(.L_x_6067) ;  /* 0x0000004000007947 */ /* 0x000fea0003800000 */
.L_x_6066:
[----:B-----5:R-:W-:Y:S02]  /*2cc0*/  HADD2.F32 R223, -RZ, R38.H0_H0 ;  /* 0x20000026ffdf7230 */ /* 0x020fe40000004100 */
[----:B0-----:R-:W-:-:S03]  /*2cd0*/  @P0 HADD2.F32 R12, -RZ, R34.H0_H0 ;  /* 0x20000022ff0c0230 */ /* 0x001fc60000004100 */
[----:B------:R-:W-:-:S04]  /*2ce0*/  FMUL.FTZ R223, R223, c[0x0][0x1ec] ;  /* 0x00007b00dfdf7a20 */ /* 0x000fc80000410000 */
[----:B------:R-:W-:Y:S02]  /*2cf0*/  @P0 FADD.FTZ R223, R12, R223 ;  /* 0x000000df0cdf0221 */ /* 0x000fe40000010000 */
.L_x_6067:
[----:B------:R-:W-:Y:S05]  /*2d00*/  BSYNC B0 ;  /* 0x0000000000007941 */ /* 0x000fea0003800000 */
.L_x_6065:
[----:B------:R-:W-:Y:S01]  /*2d10*/  BSSY B0, `(.L_x_6068) ;  /* 0x000000a000007945 */ /* 0x000fe20003800000 */
[----:B------:R-:W-:Y:S05]  /*2d20*/  @P2 BRA `(.L_x_6069) ;  /* 0x0000004000002947 */ /* 0x000fea0003800000 */
[----:B------:R-:W-:Y:S01]  /*2d30*/  MOV R225, RZ ;  /* 0x000000ff00e17202 */ /* 0x000fe20000000f00 */
[----:B------:R-:W-:Y:S05]  /*2d40*/  @!P0 BRA `(.L_x_6070) ;  /* 0x0000006000008947 */ /* 0x000fea0003800000 */
[----:B-----5:R-:W-:Y:S01]  /*2d50*/  HADD2.F32 R225, -RZ, R34.H1_H1 ;  /* 0x30000022ffe17230 */ /* 0x020fe20000004100 */
[----:B------:R-:W-:Y:S05]  /*2d60*/  BRA `(.L_x_6070) ;  /* 0x0000004000007947 */ /* 0x000fea0003800000 */
.L_x_6069:
[----:B-----5:R-:W-:Y:S02]  /*2d70*/  HADD2.F32 R225, -RZ, R38.H1_H1 ;  /* 0x30000026ffe17230 */ /* 0x020fe40000004100 */
[----:B0-----:R-:W-:-:S03]  /*2d80*/  @P0 HADD2.F32 R12, -RZ, R34.H1_H1 ;  /* 0x30000022ff0c0230 */ /* 0x001fc60000004100 */
[----:B------:R-:W-:-:S04]  /*2d90*/  FMUL.FTZ R225, R225, c[0x0][0x1ec] ;  /* 0x00007b00e1e17a20 */ /* 0x000fc80000410000 */
[----:B------:R-:W-:Y:S02]  /*2da0*/  @P0 FADD.FTZ R225, R12, R225 ;  /* 0x000000e10ce10221 */ /* 0x000fe40000010000 */
.L_x_6070:
[----:B------:R-:W-:Y:S05]  /*2db0*/  BSYNC B0 ;  /* 0x0000000000007941 */ /* 0x000fea0003800000 */
.L_x_6068:
[----:B------:R-:W-:Y:S01]  /*2dc0*/  BSSY B0, `(.L_x_6071) ;  /* 0x000000a000007945 */ /* 0x000fe20003800000 */
[----:B------:R-:W-:Y:S05]  /*2dd0*/  @P2 BRA `(.L_x_6072) ;  /* 0x0000004000002947 */ /* 0x000fea0003800000 */
[----:B------:R-:W-:Y:S01]  /*2de0*/  HFMA2.MMA R227, -RZ, RZ, 0, 0 ;  /* 0x00000000ffe37435 */ /* 0x000fe200000001ff */
[----:B------:R-:W-:Y:S05]  /*2df0*/  @!P0 BRA `(.L_x_6073) ;  /* 0x0000006000008947 */ /* 0x000fea0003800000 */
[----:B-----5:R-:W-:Y:S01]  /*2e00*/  HADD2.F32 R227, -RZ, R35.H0_H0 ;  /* 0x20000023ffe37230 */ /* 0x020fe20000004100 */
[----:B------:R-:W-:Y:S05]  /*2e10*/  BRA `(.L_x_6073) ;  /* 0x0000004000007947 */ /* 0x000fea0003800000 */
.L_x_6072:
[----:B-----5:R-:W-:Y:S02]  /*2e20*/  HADD2.F32 R227, -RZ, R39.H0_H0 ;  /* 0x20000027ffe37230 */ /* 0x020fe40000004100 */
[----:B0-----:R-:W-:-:S03]  /*2e30*/  @P0 HADD2.F32 R12, -RZ, R35.H0_H0 ;  /* 0x20000023ff0c0230 */ /* 0x001fc60000004100 */
[----:B------:R-:W-:-:S04]  /*2e40*/  FMUL.FTZ R227, R227, c[0x0][0x1ec] ;  /* 0x00007b00e3e37a20 */ /* 0x000fc80000410000 */
[----:B------:R-:W-:Y:S02]  /*2e50*/  @P0 FADD.FTZ R227, R12, R227 ;  /* 0x000000e30ce30221 */ /* 0x000fe40000010000 */
.L_x_6073:
[----:B------:R-:W-:Y:S05]  /*2e60*/  BSYNC B0 ;  /* 0x0000000000007941 */ /* 0x000fea0003800000 */
.L_x_6071:
[----:B------:R-:W-:Y:S01]  /*2e70*/  BSSY B0, `(.L_x_6074) ;  /* 0x000000a000007945 */ /* 0x000fe20003800000 */
[----:B------:R-:W-:Y:S05]  /*2e80*/  @P2 BRA `(.L_x_6075) ;  /* 0x0000004000002947 */ /* 0x000fea0003800000 */
[----:B------:R-:W-:Y:S01]  /*2e90*/  MOV R229, RZ ;  /* 0x000000ff00e57202 */ /* 0x000fe20000000f00 */
[----:B------:R-:W-:Y:S05]  /*2ea0*/  @!P0 BRA `(.L_x_6076) ;  /* 0x0000006000008947 */ /* 0x000fea0003800000 */
[----:B-----5:R-:W-:Y:S01]  /*2eb0*/  HADD2.F32 R229, -RZ, R35.H1_H1 ;  /* 0x30000023ffe57230 */ /* 0x020fe20000004100 */
[----:B------:R-:W-:Y:S05]  /*2ec0*/  BRA `(.L_x_6076) ;  /* 0x0000004000007947 */ /* 0x000fea0003800000 */
.L_x_6075:
[----:B-----5:R-:W-:Y:S02]  /*2ed0*/  HADD2.F32 R229, -RZ, R39.H1_H1 ;  /* 0x30000027ffe57230 */ /* 0x020fe40000004100 */
[----:B0-----:R-:W-:-:S03]  /*2ee0*/  @P0 HADD2.F32 R12, -RZ, R35.H1_H1 ;  /* 0x30000023ff0c0230 */ /* 0x001fc60000004100 */
[----:B------:R-:W-:-:S04]  /*2ef0*/  FMUL.FTZ R229, R229, c[0x0][0x1ec] ;  /* 0x00007b00e5e57a20 */ /* 0x000fc80000410000 */
[----:B------:R-:W-:Y:S02]  /*2f00*/  @P0 FADD.FTZ R229, R12, R229 ;  /* 0x000000e50ce50221 */ /* 0x000fe40000010000 */
.L_x_6076:
[----:B------:R-:W-:Y:S05]  /*2f10*/  BSYNC B0 ;  /* 0x0000000000007941 */ /* 0x000fea0003800000 */
.L_x_6074:
[----:B------:R-:W-:Y:S01]  /*2f20*/  IADD3 R245, R231, 0x300, RZ ;  /* 0x00000300e7f57810 */ /* 0x000fe20007ffe0ff */
[-C--:B0-----:R-:W-:Y:S01]  /*2f30*/  IMAD.WIDE.U32 R12, R233, R48.reuse, c[0x0][0x188] ;  /* 0x00006200e90c7625 */ /* 0x081fe200078e0030 */
[----:B------:R-:W-:Y:S02]  /*2f40*/  @P1 IADD3 R17, R50, 0x300, RZ ;  /* 0x0000030032111810 */ /* 0x000fe40007ffe0ff */
        /* <DEDUP_REMOVED lines=11> */
[----:B0-----:R-:W-:Y:S01]  /*3000*/  HFMA2.MMA R153, -RZ, RZ, 0, 0 ;  /* 0x00000000ff997435 */ /* 0x001fe200000001ff */
[----:B------:R-:W-:Y:S05]  /*3010*/  @!P0 BRA `(.L_x_6079) ;  /* 0x0000006000008947 */ /* 0x000fea0003800000 */
[----:B-----5:R-:W-:Y:S01]  /*3020*/  HADD2.F32 R153, -RZ, R32.H0_H0 ;  /* 0x20000020ff997230 */ /* 0x020fe20000004100 */
[----:B------:R-:W-:Y:S05]  /*3030*/  BRA `(.L_x_6079) ;  /* 0x0000004000007947 */ /* 0x000fea0003800000 */
.L_x_6078:
[----:B0----5:R-:W-:Y:S02]  /*3040*/  HADD2.F32 R153, -RZ, R36.H0_H0 ;  /* 0x20000024ff997230 */ /* 0x021fe40000004100 */
[----:B------:R-:W-:-:S03]  /*3050*/  @P0 HADD2.F32 R12, -RZ, R32.H0_H0 ;  /* 0x20000020ff0c0230 */ /* 0x000fc60000004100 */
[----:B------:R-:W-:-:S04]  /*3060*/  FMUL.FTZ R153, R153, c[0x0][0x1ec] ;  /* 0x00007b0099997a20 */ /* 0x000fc80000410000 */
[----:B------:R-:W-:Y:S02]  /*3070*/  @P0 FADD.FTZ R153, R12, R153 ;  /* 0x000000990c990221 */ /* 0x000fe40000010000 */
.L_x_6079:
[----:B------:R-:W-:Y:S05]  /*3080*/  BSYNC B0 ;  /* 0x0000000000007941 */ /* 0x000fea0003800000 */
.L_x_6077:
[----:B------:R-:W-:Y:S01]  /*3090*/  BSSY B0, `(.L_x_6080) ;  /* 0x000000a000007945 */ /* 0x000fe20003800000 */
[----:B------:R-:W-:Y:S05]  /*30a0*/  @P2 BRA `(.L_x_6081) ;  /* 0x0000004000002947 */ /* 0x000fea0003800000 */
[----:B------:R-:W-:Y:S01]  /*30b0*/  MOV R231, RZ ;  /* 0x000000ff00e77202 */ /* 0x000fe20000000f00 */
[----:B------:R-:W-:Y:S05]  /*30c0*/  @!P0 BRA `(.L_x_6082) ;  /* 0x0000006000008947 */ /* 0x000fea0003800000 */
[----:B-----5:R-:W-:Y:S01]  /*30d0*/  HADD2.F32 R231, -RZ, R32.H1_H1 ;  /* 0x30000020ffe77230 */ /* 0x020fe20000004100 */
[----:B------:R-:W-:Y:S05]  /*30e0*/  BRA `(.L_x_6082) ;  /* 0x0000004000007947 */ /* 0x000fea0003800000 */
.L_x_6081:
[----:B-----5:R-:W-:Y:S02]  /*30f0*/  HADD2.F32 R231, -RZ, R36.H1_H1 ;  /* 0x30000024ffe77230 */ /* 0x020fe40000004100 */
[----:B------:R-:W-:-:S03]  /*3100*/  @P0 HADD2.F32 R12, -RZ, R32.H1_H1 ;  /* 0x30000020ff0c0230 */ /* 0x000fc60000004100 */
[----:B------:R-:W-:-:S04]  /*3110*/  FMUL.FTZ R231, R231, c[0x0][0x1ec] ;  /* 0x00007b00e7e77a20 */ /* 0x000fc80000410000 */
[----:B------:R-:W-:Y:S02]  /*3120*/  @P0 FADD.FTZ R231, R12, R231 ;  /* 0x000000e70ce70221 */ /* 0x000fe40000010000 */
.L_x_6082:
[----:B------:R-:W-:Y:S05]  /*3130*/  BSYNC B0 ;  /* 0x0000000000007941 */ /* 0x000fea0003800000 */
.L_x_6080:
[----:B------:R-:W-:Y:S01]  /*3140*/  BSSY B0, `(.L_x_6083) ;  /* 0x000000a000007945 */ /* 0x000fe20003800000 */
[----:B------:R-:W-:Y:S05]  /*3150*/  @P2 BRA `(.L_x_6084) ;  /* 0x0000004000002947 */ /* 0x000fea0003800000 */
[----:B------:R-:W-:Y:S01]  /*3160*/  HFMA2.MMA R233, -RZ, RZ, 0, 0 ;  /* 0x00000000ffe97435 */ /* 0x000fe200000001ff */
[----:B------:R-:W-:Y:S05]  /*3170*/  @!P0 BRA `(.L_x_6085) ;  /* 0x0000006000008947 */ /* 0x000fea0003800000 */
[----:B-----5:R-:W-:Y:S01]  /*3180*/  HADD2.F32 R233, -RZ, R33.H0_H0 ;  /* 0x20000021ffe97230 */ /* 0x020fe20000004100 */
[----:B------:R-:W-:Y:S05]  /*3190*/  BRA `(.L_x_6085) ;  /* 0x0000004000007947 */ /* 0x000fea0003800000 */
.L_x_6084:
[----:B-----5:R-:W-:Y:S02]  /*31a0*/  HADD2.F32 R233, -RZ, R37.H0_H0 ;  /* 0x20000025ffe97230 */ /* 0x020fe40000004100 */
[----:B------:R-:W-:-:S03]  /*31b0*/  @P0 HADD2.F32 R12, -RZ, R33.H0_H0 ;  /* 0x20000021ff0c0230 */ /* 0x000fc60000004100 */
[----:B------:R-:W-:-:S04]  /*31c0*/  FMUL.FTZ R233, R233, c[0x0][0x1ec] ;  /* 0x00007b00e9e97a20 */ /* 0x000fc80000410000 */
[----:B------:R-:W-:Y:S02]  /*31d0*/  @P0 FADD.FTZ R233, R12, R233 ;  /* 0x000000e90ce90221 */ /* 0x000fe40000010000 */
.L_x_6085:
[----:B------:R-:W-:Y:S05]  /*31e0*/  BSYNC B0 ;  /* 0x0000000000007941 */ /* 0x000fea0003800000 */
.L_x_6083:
[----:B------:R-:W-:Y:S01]  /*31f0*/  BSSY B0, `(.L_x_6086) ;  /* 0x000000a000007945 */ /* 0x000fe20003800000 */
[----:B------:R-:W-:Y:S05]  /*3200*/  @P2 BRA `(.L_x_6087) ;  /* 0x0000004000002947 */ /* 0x000fea0003800000 */
[----:B------:R-:W-:Y:S01]  /*3210*/  MOV R235, RZ ;  /* 0x000000ff00eb7202 */ /* 0x000fe20000000f00 */
[----:B------:R-:W-:Y:S05]  /*3220*/  @!P0 BRA `(.L_x_6088) ;  /* 0x0000006000008947 */ /* 0x000fea0003800000 */
[----:B-----5:R-:W-:Y:S01]  /*3230*/  HADD2.F32 R235, -RZ, R33.H1_H1 ;  /* 0x30000021ffeb7230 */ /* 0x020fe20000004100 */
[----:B------:R-:W-:Y:S05]  /*3240*/  BRA `(.L_x_6088) ;  /* 0x0000004000007947 */ /* 0x000fea0003800000 */
.L_x_6087:
[----:B-----5:R-:W-:Y:S02]  /*3250*/  HADD2.F32 R235, -RZ, R37.H1_H1 ;  /* 0x30000025ffeb7230 */ /* 0x020fe40000004100 */
[----:B------:R-:W-:-:S03]  /*3260*/  @P0 HADD2.F32 R12, -RZ, R33.H1_H1 ;  /* 0x30000021ff0c0230 */ /* 0x000fc60000004100 */
[----:B------:R-:W-:-:S04]  /*3270*/  FMUL.FTZ R235, R235, c[0x0][0x1ec] ;  /* 0x00007b00ebeb7a20 */ /* 0x000fc80000410000 */
[----:B------:R-:W-:Y:S02]  /*3280*/  @P0 FADD.FTZ R235, R12, R235 ;  /* 0x000000eb0ceb0221 */ /* 0x000fe40000010000 */
.L_x_6088:
[----:B------:R-:W-:Y:S05]  /*3290*/  BSYNC B0 ;  /* 0x0000000000007941 */ /* 0x000fea0003800000 */
.L_x_6086:
[----:B------:R-:W-:Y:S01]  /*32a0*/  BSSY B0, `(.L_x_6089) ;  /* 0x000000a000007945 */ /* 0x000fe20003800000 */
[----:B------:R-:W-:Y:S05]  /*32b0*/  @P2 BRA `(.L_x_6090) ;  /* 0x0000004000002947 */ /* 0x000fea0003800000 */
[----:B------:R-:W-:Y:S01]  /*32c0*/  HFMA2.MMA R237, -RZ, RZ, 0, 0 ;  /* 0x00000000ffed7435 */ /* 0x000fe200000001ff */
[----:B------:R-:W-:Y:S05]  /*32d0*/  @!P0 BRA `(.L_x_6091) ;  /* 0x0000006000008947 */ /* 0x000fea0003800000 */
[----:B-----5:R-:W-:Y:S01]  /*32e0*/  HADD2.F32 R237, -RZ, R34.H0_H0 ;  /* 0x20000022ffed7230 */ /* 0x020fe20000004100 */
[----:B------:R-:W-:Y:S05]  /*32f0*/  BRA `(.L_x_6091) ;  /* 0x0000004000007947 */ /* 0x000fea0003800000 */
.L_x_6090:
[----:B-----5:R-:W-:Y:S02]  /*3300*/  HADD2.F32 R237, -RZ, R38.H0_H0 ;  /* 0x20000026ffed7230 */ /* 0x020fe40000004100 */
[----:B------:R-:W-:-:S03]  /*3310*/  @P0 HADD2.F32 R12, -RZ, R34.H0_H0 ;  /* 0x20000022ff0c0230 */ /* 0x000fc60000004100 */
[----:B------:R-:W-:-:S04]  /*3320*/  FMUL.FTZ R237, R237, c[0x0][0x1ec] ;  /* 0x00007b00eded7a20 */ /* 0x000fc80000410000 */
[----:B------:R-:W-:Y:S02]  /*3330*/  @P0 FADD.FTZ R237, R12, R237 ;  /* 0x000000ed0ced0221 */ /* 0x000fe40000010000 */
.L_x_6091:
[----:B------:R-:W-:Y:S05]  /*3340*/  BSYNC B0 ;  /* 0x0000000000007941 */ /* 0x000fea0003800000 */
.L_x_6089:
[----:B------:R-:W-:Y:S01]  /*3350*/  BSSY B0, `(.L_x_6092) ;  /* 0x000000a000007945 */ /* 0x000fe20003800000 */
[----:B------:R-:W-:Y:S05]  /*3360*/  @P2 BRA `(.L_x_6093) ;  /* 0x0000004000002947 */ /* 0x000fea0003800000 */
[----:B------:R-:W-:Y:S01]  /*3370*/  MOV R239, RZ ;  /* 0x000000ff00ef7202 */ /* 0x000fe20000000f00 */
[----:B------:R-:W-:Y:S05]  /*3380*/  @!P0 BRA `(.L_x_6094) ;  /* 0x0000006000008947 */ /* 0x000fea0003800000 */
[----:B-----5:R-:W-:Y:S01]  /*3390*/  HADD2.F32 R239, -RZ, R34.H1_H1 ;  /* 0x30000022ffef7230 */ /* 0x020fe20000004100 */
[----:B------:R-:W-:Y:S05]  /*33a0*/  BRA `(.L_x_6094) ;  /* 0x0000004000007947 */ /* 0x000fea0003800000 */
.L_x_6093:
[----:B-----5:R-:W-:Y:S02]  /*33b0*/  HADD2.F32 R239, -RZ, R38.H1_H1 ;  /* 0x30000026ffef7230 */ /* 0x020fe40000004100 */
[----:B------:R-:W-:-:S03]  /*33c0*/  @P0 HADD2.F32 R12, -RZ, R34.H1_H1 ;  /* 0x30000022ff0c0230 */ /* 0x000fc60000004100 */
[----:B------:R-:W-:-:S04]  /*33d0*/  FMUL.FTZ R239, R239, c[0x0][0x1ec] ;  /* 0x00007b00efef7a20 */ /* 0x000fc80000410000 */
[----:B------:R-:W-:Y:S02]  /*33e0*/  @P0 FADD.FTZ R239, R12, R239 ;  /* 0x000000ef0cef0221 */ /* 0x000fe40000010000 */
.L_x_6094:
[----:B------:R-:W-:Y:S05]  /*33f0*/  BSYNC B0 ;  /* 0x0000000000007941 */ /* 0x000fea0003800000 */
.L_x_6092:
[----:B------:R-:W-:Y:S01]  /*3400*/  BSSY B0, `(.L_x_6095) ;  /* 0x000000a000007945 */ /* 0x000fe20003800000 */
[----:B------:R-:W-:Y:S05]  /*3410*/  @P2 BRA `(.L_x_6096) ;  /* 0x0000004000002947 */ /* 0x000fea0003800000 */
[----:B------:R-:W-:Y:S01]  /*3420*/  HFMA2.MMA R241, -RZ, RZ, 0, 0 ;  /* 0x00000000fff17435 */ /* 0x000fe200000001ff */
[----:B------:R-:W-:Y:S05]  /*3430*/  @!P0 BRA `(.L_x_6097) ;  /* 0x0000006000008947 */ /* 0x000fea0003800000 */
[----:B-----5:R-:W-:Y:S01]  /*3440*/  HADD2.F32 R241, -RZ, R35.H0_H0 ;  /* 0x20000023fff17230 */ /* 0x020fe20000004100 */
[----:B------:R-:W-:Y:S05]  /*3450*/  BRA `(.L_x_6097) ;  /* 0x0000004000007947 */ /* 0x000fea0003800000 */
.L_x_6096:
[----:B-----5:R-:W-:Y:S02]  /*3460*/  HADD2.F32 R241, -RZ, R39.H0_H0 ;  /* 0x20000027fff17230 */ /* 0x020fe40000004100 */
[----:B------:R-:W-:-:S03]  /*3470*/  @P0 HADD2.F32 R12, -RZ, R35.H0_H0 ;  /* 0x20000023ff0c0230 */ /* 0x000fc60000004100 */
[----:B------:R-:W-:-:S04]  /*3480*/  FMUL.FTZ R241, R241, c[0x0][0x1ec] ;  /* 0x00007b00f1f17a20 */ /* 0x000fc80000410000 */
[----:B------:R-:W-:Y:S02]  /*3490*/  @P0 FADD.FTZ R241, R12, R241 ;  /* 0x000000f10cf10221 */ /* 0x000fe40000010000 */
.L_x_6097:
[----:B------:R-:W-:Y:S05]  /*34a0*/  BSYNC B0 ;  /* 0x0000000000007941 */ /* 0x000fea0003800000 */
.L_x_6095:
[----:B------:R-:W-:Y:S01]  /*34b0*/  BSSY B0, `(.L_x_6098) ;  /* 0x000000a000007945 */ /* 0x000fe20003800000 */
[----:B------:R-:W-:Y:S05]  /*34c0*/  @P2 BRA `(.L_x_6099) ;  /* 0x0000004000002947 */ /* 0x000fea0003800000 */
[----:B------:R-:W-:Y:S01]  /*34d0*/  MOV R243, RZ ;  /* 0x000000ff00f37202 */ /* 0x000fe20000000f00 */
[----:B------:R-:W-:Y:S05]  /*34e0*/  @!P0 BRA `(.L_x_6100) ;  /* 0x0000006000008947 */ /* 0x000fea0003800000 */
[----:B-----5:R-:W-:Y:S01]  /*34f0*/  HADD2.F32 R243, -RZ, R35.H1_H1 ;  /* 0x30000023fff37230 */ /* 0x020fe20000004100 */
[----:B------:R-:W-:Y:S05]  /*3500*/  BRA `(.L_x_6100) ;  /* 0x0000004000007947 */ /* 0x000fea0003800000 */
.L_x_6099:
[----:B-----5:R-:W-:Y:S02]  /*3510*/  HADD2.F32 R243, -RZ, R39.H1_H1 ;  /* 0x30000027fff37230 */ /* 0x020fe40000004100 */
[----:B------:R-:W-:-:S03]  /*3520*/  @P0 HADD2.F32 R12, -RZ, R35.H1_H1 ;  /* 0x30000023ff0c0230 */ /* 0x000fc60000004100 */
[----:B------:R-:W-:-:S04]  /*3530*/  FMUL.FTZ R243, R243, c[0x0][0x1ec] ;  /* 0x00007b00f3f37a20 */ /* 0x000fc80000410000 */
[----:B------:R-:W-:Y:S02]  /*3540*/  @P0 FADD.FTZ R243, R12, R243 ;  /* 0x000000f30cf30221 */ /* 0x000fe40000010000 */
.L_x_6100:
[----:B------:R-:W-:Y:S05]  /*3550*/  BSYNC B0 ;  /* 0x0000000000007941 */ /* 0x000fea0003800000 */
.L_x_6098:
[----:B------:R-:W-:Y:S01]  /*3560*/  FADD.FTZ R12, RZ, R59 ;  /* 0x0000003bff0c7221 */ /* 0x000fe20000010000 */
[----:B------:R-:W-:Y:S02]  /*3570*/  F2FP.PACK_AB R43, R243, R241 ;  /* 0x000000f1f32b723e */ /* 0x000fe400000000ff */
[----:B------:R-:W-:Y:S01]  /*3580*/  F2FP.PACK_AB R42, R239, R237 ;  /* 0x000000edef2a723e */ /* 0x000fe200000000ff */
[----:B------:R-:W-:Y:S01]  /*3590*/  FADD.FTZ R12, R12, R57 ;  /* 0x000000390c0c7221 */ /* 0x000fe20000010000 */
[----:B------:R-:W-:Y:S02]  /*35a0*/  F2FP.PACK_AB R41, R235, R233 ;  /* 0x000000e9eb29723e */ /* 0x000fe400000000ff */
[----:B------:R-:W-:Y:S01]  /*35b0*/  F2FP.PACK_AB R40, R231, R153 ;  /* 0x00000099e728723e */ /* 0x000fe200000000ff */
        /* <DEDUP_REMOVED lines=60> */
.L_x_6107:
        /* <DEDUP_REMOVED lines=132> */
.L_x_6108:
        /* <DEDUP_REMOVED lines=64> */
[----:B-1----:R-:W-:Y:S01]  /*45c0*/  FSEL R12, R43, RZ, !P0 ;  /* 0x000000ff2b0c7208 */ /* 0x002fe20004000000 */
[----:B------:R-:W-:Y:S01]  /*45d0*/  HADD2.F32 R162, -RZ, R7.H0_H0 ;  /* 0x20000007ffa27230 */ /* 0x000fe20000004100 */
[----:B------:R-:W-:Y:S01]  /*45e0*/  IADD3 R46, R46, -0x1, RZ ;  /* 0xffffffff2e2e7810 */ /* 0x000fe20007ffe0ff */
[----:B------:R-:W-:Y:S02]  /*45f0*/  HADD2.F32 R160, -RZ, R6.H1_H1 ;  /* 0x30000006ffa07230 */ /* 0x000fe40000004100 */
[C---:B------:R-:W-:Y:S02]  /*4600*/  FADD.FTZ R50, -R12.reuse, R51 ;  /* 0x000000330c327221 */ /* 0x040fe40000010100 */
[C---:B------:R-:W-:Y:S02]  /*4610*/  FADD.FTZ R54, -R12.reuse, R47 ;  /* 0x0000002f0c367221 */ /* 0x040fe40000010100 */
[C---:B------:R-:W-:Y:S02]  /*4620*/  FADD.FTZ R56, -R12.reuse, R45 ;  /* 0x0000002d0c387221 */ /* 0x040fe40000010100 */
[----:B------:R-:W-:-:S02]  /*4630*/  FADD.FTZ R142, -R12, R161 ;  /* 0x000000a10c8e7221 */ /* 0x000fc40000010100 */
[C---:B------:R-:W-:Y:S01]  /*4640*/  FADD.FTZ R144, -R12.reuse, R163 ;  /* 0x000000a30c907221 */ /* 0x040fe20000010100 */
[----:B------:R-:W-:Y:S01]  /*4650*/  HADD2.F32 R163, -RZ, R7.H1_H1 ;  /* 0x30000007ffa37230 */ /* 0x000fe20000004100 */
[C---:B------:R-:W-:Y:S02]  /*4660*/  FADD.FTZ R16, -R12.reuse, R59 ;  /* 0x0000003b0c107221 */ /* 0x040fe40000010100 */
[C---:B------:R-:W-:Y:S02]  /*4670*/  FADD.FTZ R40, -R12.reuse, R57 ;  /* 0x000000390c287221 */ /* 0x040fe40000010100 */
[C---:B------:R-:W-:Y:S02]  /*4680*/  FADD.FTZ R48, -R12.reuse, R53 ;  /* 0x000000350c307221 */ /* 0x040fe40000010100 */
[----:B------:R-:W-:Y:S02]  /*4690*/  FADD.FTZ R154, -R12, R173 ;  /* 0x000000ad0c9a7221 */ /* 0x000fe40000010100 */
[----:B------:R-:W-:-:S02]  /*46a0*/  FMUL.FTZ R51, R41, R50 ;  /* 0x0000003229337220 */ /* 0x000fc40000410000 */
[----:B------:R-:W-:Y:S02]  /*46b0*/  FMUL.FTZ R161, R41, R54 ;  /* 0x0000003629a17220 */ /* 0x000fe40000410000 */
[C---:B------:R-:W-:Y:S02]  /*46c0*/  FADD.FTZ R44, -R12.reuse, R55 ;  /* 0x000000370c2c7221 */ /* 0x040fe40000010100 */
[C---:B------:R-:W-:Y:S02]  /*46d0*/  FADD.FTZ R52, -R12.reuse, R49 ;  /* 0x000000310c347221 */ /* 0x040fe40000010100 */
[C---:B------:R-:W-:Y:S02]  /*46e0*/  FADD.FTZ R58, -R12.reuse, R149 ;  /* 0x000000950c3a7221 */ /* 0x040fe40000010100 */
[C---:B------:R-:W-:Y:S02]  /*46f0*/  FADD.FTZ R134, -R12.reuse, R151 ;  /* 0x000000970c867221 */ /* 0x040fe40000010100 */
[----:B------:R-:W-:-:S02]  /*4700*/  FADD.FTZ R136, -R12, R155 ;  /* 0x0000009b0c887221 */ /* 0x000fc40000010100 */
[C---:B------:R-:W-:Y:S02]  /*4710*/  FADD.FTZ R138, -R12.reuse, R157 ;  /* 0x0000009d0c8a7221 */ /* 0x040fe40000010100 */
[C---:B------:R-:W-:Y:S01]  /*4720*/  FADD.FTZ R140, -R12.reuse, R159 ;  /* 0x0000009f0c8c7221 */ /* 0x040fe20000010100 */
[----:B------:R-:W-:Y:S01]  /*4730*/  HADD2.F32 R159, -RZ, R6.H0_H0 ;  /* 0x20000006ff9f7230 */ /* 0x000fe20000004100 */
[C---:B------:R-:W-:Y:S02]  /*4740*/  FADD.FTZ R146, -R12.reuse, R165 ;  /* 0x000000a50c927221 */ /* 0x040fe40000010100 */
[C---:B------:R-:W-:Y:S02]  /*4750*/  FADD.FTZ R148, -R12.reuse, R167 ;  /* 0x000000a70c947221 */ /* 0x040fe40000010100 */
[C---:B------:R-:W-:Y:S02]  /*4760*/  FADD.FTZ R150, -R12.reuse, R169 ;  /* 0x000000a90c967221 */ /* 0x040fe40000010100 */
[----:B------:R-:W-:-:S02]  /*4770*/  FADD.FTZ R152, -R12, R171 ;  /* 0x000000ab0c987221 */ /* 0x000fc40000010100 */
[C---:B------:R-:W-:Y:S02]  /*4780*/  FADD.FTZ R156, -R12.reuse, R175 ;  /* 0x000000af0c9c7221 */ /* 0x040fe40000010100 */
[----:B------:R-:W-:Y:S02]  /*4790*/  FMUL.FTZ R50, R41, R56 ;  /* 0x0000003829327220 */ /* 0x000fe40000410000 */
[C---:B------:R-:W-:Y:S02]  /*47a0*/  FADD.FTZ R168, -R12.reuse, R177 ;  /* 0x000000b10ca87221 */ /* 0x040fe40000010100 */
[C---:B------:R-:W-:Y:S01]  /*47b0*/  FADD.FTZ R170, -R12.reuse, R179 ;  /* 0x000000b30caa7221 */ /* 0x040fe20000010100 */
[----:B------:R-:W-:Y:S01]  /*47c0*/  MOV R179, 0x10 ;  /* 0x0000001000b37802 */ /* 0x000fe20000000f00 */
        /* <DEDUP_REMOVED lines=32> */
[----:B------:R-:W-:Y:S02]  /*49d0*/  FADD.FTZ R236, -R12, R243 ;  /* 0x000000f30cec7221 */ /* 0x000fe40000010100 */
[C---:B------:R-:W-:Y:S02]  /*49e0*/  FMUL.FTZ R43, R41.reuse, R16 ;  /* 0x00000010292b7220 */ /* 0x040fe40000410000 */
        /* <DEDUP_REMOVED lines=18> */
[----:B------:R-:W-:Y:S01]  /*4b10*/  FFMA.FTZ R162, R50, R163, R65 ;  /* 0x000000a332a27223 */ /* 0x000fe20000010041 */
[----:B------:R-:W-:Y:S01]  /*4b20*/  HADD2.F32 R50, -RZ, R5.H0_H0 ;  /* 0x20000005ff327230 */ /* 0x000fe20000004100 */
[C---:B------:R-:W-:Y:S01]  /*4b30*/  FMUL.FTZ R155, R41.reuse, R168 ;  /* 0x000000a8299b7220 */ /* 0x040fe20000410000 */
[----:B------:R-:W-:Y:S01]  /*4b40*/  HADD2.F32 R163, -RZ, R11.H1_H1 ;  /* 0x3000000bffa37230 */ /* 0x000fe20000004100 */
[C---:B------:R-:W-:Y:S01]  /*4b50*/  FMUL.FTZ R171, R41.reuse, R170 ;  /* 0x000000aa29ab7220 */ /* 0x040fe20000410000 */
[----:B------:R-:W-:Y:S01]  /*4b60*/  HADD2.F32 R170, -RZ, R15.H1_H1 ;  /* 0x3000000fffaa7230 */ /* 0x000fe20000004100 */
        /* <DEDUP_REMOVED lines=32> */
[----:B------:R-:W-:Y:S01]  /*4d70*/  FMUL.FTZ R236, R41, R236 ;  /* 0x000000ec29ec7220 */ /* 0x000fe20000410000 */
[--C-:B------:R-:W-:Y:S01]  /*4d80*/  HADD2.F32 R41, -RZ, R4.reuse.H1_H1 ;  /* 0x30000004ff297230 */ /* 0x100fe20000004100 */
[----:B------:R-:W-:Y:S01]  /*4d90*/  FFMA.FTZ R159, R51, R159, R62 ;  /* 0x0000009f339f7223 */ /* 0x000fe2000001003e */
[----:B------:R-:W-:Y:S01]  /*4da0*/  HADD2.F32 R51, -RZ, R5.H1_H1 ;  /* 0x30000005ff337230 */ /* 0x000fe20000004100 */
[----:B------:R-:W-:Y:S02]  /*4db0*/  IMAD R46, R46, c[0x0][0x168], RZ ;  /* 0x00005a002e2e7a24 */ /* 0x000fe400078e02ff */
[----:B------:R-:W-:Y:S01]  /*4dc0*/  FFMA.FTZ R160, R40, R160, R63 ;  /* 0x000000a028a07223 */ /* 0x000fe2000001003f */
[----:B------:R-:W-:Y:S01]  /*4dd0*/  HADD2.F32 R40, -RZ, R4.H0_H0 ;  /* 0x20000004ff287230 */ /* 0x000fe20000004100 */
[----:B------:R-:W-:-:S02]  /*4de0*/  FFMA.FTZ R50, R49, R50, R60 ;  /* 0x0000003231327223 */ /* 0x000fc4000001003c */
[----:B------:R-:W-:Y:S01]  /*4df0*/  FFMA.FTZ R49, R42, R41, R3 ;  /* 0x000000292a317223 */ /* 0x000fe20000010003 */
[----:B------:R-:W-:Y:S01]  /*4e00*/  SHF.R.S32.HI R41, RZ, 0x1f, R46 ;  /* 0x0000001fff297819 */ /* 0x000fe2000001142e */
[----:B------:R-:W-:Y:S01]  /*4e10*/  FFMA.FTZ R51, R158, R51, R61 ;  /* 0x000000339e337223 */ /* 0x000fe2000001003d */
[----:B------:R-:W-:Y:S01]  /*4e20*/  HADD2.F32 R158, -RZ, R11.H0_H0 ;  /* 0x2000000bff9e7230 */ /* 0x000fe20000004100 */
[----:B------:R-:W-:Y:S01]  /*4e30*/  FFMA.FTZ R40, R43, R40, R2 ;  /* 0x000000282b287223 */ /* 0x000fe20000010002 */
[----:B------:R-:W-:Y:S01]  /*4e40*/  HADD2.F32 R43, -RZ, R10.H0_H0 ;  /* 0x2000000aff2b7230 */ /* 0x000fe20000004100 */
[----:B------:R-:W-:Y:S01]  /*4e50*/  LEA.HI R46, R41, R46, RZ, 0x3 ;  /* 0x0000002e292e7211 */ /* 0x000fe200078f18ff */
[----:B------:R-:W-:Y:S01]  /*4e60*/  HADD2.F32 R42, -RZ, R9.H0_H0 ;  /* 0x20000009ff2a7230 */ /* 0x000fe20000004100 */
[----:B------:R-:W-:Y:S01]  /*4e70*/  FFMA.FTZ R169, R169, R158, R72 ;  /* 0x0000009ea9a97223 */ /* 0x000fe20000010048 */
[--C-:B------:R-:W-:Y:S01]  /*4e80*/  HADD2.F32 R41, -RZ, R8.reuse.H0_H0 ;  /* 0x20000008ff297230 */ /* 0x100fe20000004100 */
[----:B------:R-:W-:Y:S01]  /*4e90*/  FFMA.FTZ R168, R166, R163, R73 ;  /* 0x000000a3a6a87223 */ /* 0x000fe20000010049 */
[----:B------:R-:W-:Y:S01]  /*4ea0*/  HADD2.F32 R158, -RZ, R15.H0_H0 ;  /* 0x2000000fff9e7230 */ /* 0x000fe20000004100 */
[----:B------:R-:W-:Y:S01]  /*4eb0*/  FFMA.FTZ R167, R167, R43, R70 ;  /* 0x0000002ba7a77223 */ /* 0x000fe20000010046 */
[----:B------:R-:W-:Y:S01]  /*4ec0*/  HADD2.F32 R43, -RZ, R9.H1_H1 ;  /* 0x30000009ff2b7230 */ /* 0x000fe20000004100 */
[----:B------:R-:W-:Y:S01]  /*4ed0*/  FFMA.FTZ R165, R165, R42, R68 ;  /* 0x0000002aa5a57223 */ /* 0x000fe20000010044 */
[----:B------:R-:W-:Y:S01]  /*4ee0*/  HADD2.F32 R42, -RZ, R8.H1_H1 ;  /* 0x30000008ff2a7230 */ /* 0x000fe20000004100 */
[----:B------:R-:W-:Y:S01]  /*4ef0*/  FFMA.FTZ R163, R13, R41, R66 ;  /* 0x000000290da37223 */ /* 0x000fe20000010042 */
[----:B------:R-:W-:Y:S01]  /*4f00*/  HADD2.F32 R41, -RZ, R23.H0_H0 ;  /* 0x20000017ff297230 */ /* 0x000fe20000004100 */
[----:B------:R-:W-:Y:S01]  /*4f10*/  FFMA.FTZ R171, R171, R158, R80 ;  /* 0x0000009eabab7223 */ /* 0x000fe20000010050 */
[----:B------:R-:W-:Y:S01]  /*4f20*/  LEA.HI.SX32 R158, R46, R117, 0x1d ;  /* 0x000000752e9e7211 */ /* 0x000fe200078feaff */
[--C-:B------:R-:W-:Y:S01]  /*4f30*/  HADD2.F32 R46, -RZ, R27.reuse.H1_H1 ;  /* 0x3000001bff2e7230 */ /* 0x100fe20000004100 */
[----:B------:R-:W-:Y:S01]  /*4f40*/  FFMA.FTZ R166, R164, R43, R69 ;  /* 0x0000002ba4a67223 */ /* 0x000fe20000010045 */
[----:B------:R-:W-:Y:S01]  /*4f50*/  HADD2.F32 R43, -RZ, R27.H0_H0 ;  /* 0x2000001bff2b7230 */ /* 0x000fe20000004100 */
[----:B------:R-:W-:Y:S01]  /*4f60*/  FFMA.FTZ R164, R12, R42, R67 ;  /* 0x0000002a0ca47223 */ /* 0x000fe20000010043 */
[----:B------:R-:W-:Y:S01]  /*4f70*/  HADD2.F32 R42, -RZ, R23.H1_H1 ;  /* 0x30000017ff2a7230 */ /* 0x000fe20000004100 */
[----:B------:R-:W-:Y:S01]  /*4f80*/  FFMA.FTZ R175, R175, R41, R96 ;  /* 0x00000029afaf7223 */ /* 0x000fe20000010060 */
[----:B------:R-:W-:Y:S01]  /*4f90*/  F2FP.PACK_AB R41, R51, R50 ;  /* 0x000000323329723e */ /* 0x000fe200000000ff */
[--C-:B------:R-:W-:Y:S01]  /*4fa0*/  HADD2.F32 R12, -RZ, R19.reuse.H0_H0 ;  /* 0x20000013ff0c7230 */ /* 0x100fe20000004100 */
[----:B------:R-:W-:Y:S01]  /*4fb0*/  F2FP.PACK_AB R40, R49, R40 ;  /* 0x000000283128723e */ /* 0x000fe200000000ff */
[----:B------:R-:W-:Y:S01]  /*4fc0*/  HADD2.F32 R13, -RZ, R19.H1_H1 ;  /* 0x30000013ff0d7230 */ /* 0x000fe20000004100 */
[----:B------:R-:W-:Y:S01]  /*4fd0*/  FFMA.FTZ R220, R220, R46, R105 ;  /* 0x0000002edcdc7223 */ /* 0x000fe20000010069 */
[--C-:B------:R-:W-:Y:S01]  /*4fe0*/  HADD2.F32 R50, -RZ, R31.reuse.H1_H1 ;  /* 0x3000001fff327230 */ /* 0x100fe20000004100 */
[----:B------:R-:W-:Y:S01]  /*4ff0*/  FFMA.FTZ R48, R30, R48, R71 ;  /* 0x000000301e307223 */ /* 0x000fe20000010047 */
[----:B------:R-:W-:Y:S01]  /*5000*/  HADD2.F32 R49, -RZ, R31.H0_H0 ;  /* 0x2000001fff317230 */ /* 0x000fe20000004100 */
[----:B------:R-:W-:Y:S01]  /*5010*/  IADD3 R46, R158, 0x80, RZ ;  /* 0x000000809e2e7810 */ /* 0x000fe20007ffe0ff */
[----:B------:R-:W-:Y:S01]  /*5020*/  FFMA.FTZ R177, R177, R43, R104 ;  /* 0x0000002bb1b17223 */ /* 0x000fe20000010068 */
[----:B------:R-:W-:Y:S01]  /*5030*/  F2FP.PACK_AB R43, R162, R161 ;  /* 0x000000a1a22b723e */ /* 0x000fe200000000ff */
[----:B------:R-:W-:Y:S01]  /*5040*/  FFMA.FTZ R204, R204, R42, R97 ;  /* 0x0000002acccc7223 */ /* 0x000fe20000010061 */
[----:B------:R-:W-:Y:S01]  /*5050*/  F2FP.PACK_AB R42, R160, R159 ;  /* 0x0000009fa02a723e */ /* 0x000fe200000000ff */
[----:B------:R-:W-:Y:S01]  /*5060*/  FFMA.FTZ R173, R173, R12, R88 ;  /* 0x0000000cadad7223 */ /* 0x000fe20000010058 */
[----:B------:R-:W-:Y:S01]  /*5070*/  F2FP.PACK_AB R51, R168, R169 ;  /* 0x000000a9a833723e */ /* 0x000fe200000000ff */
[----:B------:R-:W-:-:S02]  /*5080*/  FFMA.FTZ R188, R188, R13, R89 ;  /* 0x0000000dbcbc7223 */ /* 0x000fc40000010059 */
[----:B------:R-:W-:Y:S01]  /*5090*/  FFMA.FTZ R161, R236, R50, R113 ;  /* 0x00000032eca17223 */ /* 0x000fe20000010071 */
[----:B------:R-:W-:Y:S01]  /*50a0*/  F2FP.PACK_AB R50, R48, R167 ;  /* 0x000000a73032723e */ /* 0x000fe200000000ff */
[----:B------:R-:W-:Y:S01]  /*50b0*/  IMAD.WIDE.U32 R12, R158, R179, c[0x0][0x208] ;  /* 0x000082009e0c7625 */ /* 0x000fe200078e00b3 */
[----:B------:R-:W-:-:S03]  /*50c0*/  F2FP.PACK_AB R48, R164, R163 ;  /* 0x000000a3a430723e */ /* 0x000fc600000000ff */
[----:B------:R-:W-:Y:S01]  /*50d0*/  FFMA.FTZ R234, R234, R49, R111 ;  /* 0x00000031eaea7223 */ /* 0x000fe2000001006f */
[----:B------:R-:W-:Y:S01]  /*50e0*/  F2FP.PACK_AB R49, R166, R165 ;  /* 0x000000a5a631723e */ /* 0x000fe200000000ff */
[----:B------:R-:W-:Y:S01]  /*50f0*/  FFMA.FTZ R159, R119, R16, R74 ;  /* 0x00000010779f7223 */ /* 0x000fe2000001004a */
[----:B------:R0:W-:Y:S01]  /*5100*/  STG.E.128 [R12.64], R40 ;  /* 0x000000280c007986 */ /* 0x0001e2000c101d04 */
[----:B------:R-:W-:Y:S02]  /*5110*/  FFMA.FTZ R160, R121, R17, R76 ;  /* 0x0000001179a07223 */ /* 0x000fe4000001004c */
[----:B------:R-:W-:-:S04]  /*5120*/  IMAD.WIDE.U32 R16, R46, R179, c[0x0][0x208] ;  /* 0x000082002e107625 */ /* 0x000fc800078e00b3 */
[----:B------:R-:W-:Y:S01]  /*5130*/  FFMA.FTZ R149, R125, R149, R82 ;  /* 0x000000957d957223 */ /* 0x000fe20000010052 */
[----:B------:R1:W-:Y:S01]  /*5140*/  STG.E.128 [R16.64], R48 ;  /* 0x0000003010007986 */ /* 0x0003e2000c101d04 */
[----:B------:R-:W-:Y:S02]  /*5150*/  FFMA.FTZ R44, R122, R44, R83 ;  /* 0x0000002c7a2c7223 */ /* 0x000fe40000010053 */
[----:B------:R-:W-:Y:S02]  /*5160*/  FFMA.FTZ R57, R29, R57, R110 ;  /* 0x000000391d397223 */ /* 0x000fe4000001006e */
[----:B------:R-:W-:Y:S01]  /*5170*/  FFMA.FTZ R150, R127, R150, R84 ;  /* 0x000000967f967223 */ /* 0x000fe20000010054 */
[----:B------:R-:W-:Y:S01]  /*5180*/  F2FP.PACK_AB R44, R44, R149 ;  /* 0x000000952c2c723e */ /* 0x000fe200000000ff */
[----:B------:R-:W-:Y:S02]  /*5190*/  FFMA.FTZ R45, R124, R45, R85 ;  /* 0x0000002d7c2d7223 */ /* 0x000fe40000010055 */
[----:B------:R-:W-:-:S02]  /*51a0*/  FFMA.FTZ R58, R135, R58, R98 ;  /* 0x0000003a873a7223 */ /* 0x000fc40000010062 */
[----:B0-----:R-:W-:Y:S01]  /*51b0*/  FFMA.FTZ R13, R20, R54, R91 ;  /* 0x00000036140d7223 */ /* 0x001fe2000001005b */
[----:B------:R-:W-:Y:S01]  /*51c0*/  F2FP.PACK_AB R45, R45, R150 ;  /* 0x000000962d2d723e */ /* 0x000fe200000000ff */
[----:B------:R-:W-:Y:S01]  /*51d0*/  FFMA.FTZ R54, R25, R146, R102 ;  /* 0x0000009219367223 */ /* 0x000fe20000010066 */
[----:B------:R-:W-:Y:S01]  /*51e0*/  IADD3 R150, R158, 0x280, RZ ;  /* 0x000002809e967810 */ /* 0x000fe20007ffe0ff */
[----:B------:R-:W-:Y:S02]  /*51f0*/  FFMA.FTZ R12, R139, R52, R106 ;  /* 0x000000348b0c7223 */ /* 0x000fe4000001006a */
[----:B------:R-:W-:Y:S01]  /*5200*/  FFMA.FTZ R170, R172, R170, R81 ;  /* 0x000000aaacaa7223 */ /* 0x000fe20000010051 */
[----:B-1----:R-:W-:Y:S01]  /*5210*/  F2FP.PACK_AB R51, R204, R175 ;  /* 0x000000afcc33723e */ /* 0x002fe200000000ff */
[----:B------:R-:W-:Y:S01]  /*5220*/  FFMA.FTZ R17, R26, R148, R103 ;  /* 0x000000941a117223 */ /* 0x000fe20000010067 */
[----:B------:R-:W-:Y:S01]  /*5230*/  IADD3 R148, R158, 0x200, RZ ;  /* 0x000002009e947810 */ /* 0x000fe20007ffe0ff */
[----:B------:R-:W-:Y:S01]  /*5240*/  FFMA.FTZ R48, R131, R53, R90 ;  /* 0x0000003583307223 */ /* 0x000fe2000001005a */
[----:B------:R-:W-:Y:S01]  /*5250*/  F2FP.PACK_AB R43, R170, R171 ;  /* 0x000000abaa2b723e */ /* 0x000fe200000000ff */
        /* <DEDUP_REMOVED lines=9> */
[----:B------:R-:W-:Y:S01]  /*52f0*/  IADD3 R12, R158, 0x100, RZ ;  /* 0x000001009e0c7810 */ /* 0x000fe20007ffe0ff */
[----:B------:R-:W-:Y:S01]  /*5300*/  FFMA.FTZ R41, R120, R151, R77 ;  /* 0x0000009778297223 */ /* 0x000fe2000001004d */
[----:B------:R-:W-:Y:S01]  /*5310*/  IADD3 R16, R158, 0x180, RZ ;  /* 0x000001809e107810 */ /* 0x000fe20007ffe0ff */
[----:B------:R-:W-:Y:S01]  /*5320*/  FFMA.FTZ R40, R118, R47, R75 ;  /* 0x0000002f76287223 */ /* 0x000fe2000001004b */
[----:B------:R-:W-:Y:S01]  /*5330*/  F2FP.PACK_AB R52, R13, R58 ;  /* 0x0000003a0d34723e */ /* 0x000fe200000000ff */
        /* <DEDUP_REMOVED lines=20> */
[----:B------:R-:W-:Y:S01]  /*5480*/  IMAD.WIDE.U32 R12, R12, R179, c[0x0][0x208] ;  /* 0x000082000c0c7625 */ /* 0x000fe200078e00b3 */
[----:B------:R-:W-:-:S02]  /*5490*/  F2FP.PACK_AB R59, R161, R234 ;  /* 0x000000eaa13b723e */ /* 0x000fc400000000ff */
[----:B------:R-:W-:Y:S01]  /*54a0*/  F2FP.PACK_AB R53, R144, R53 ;  /* 0x000000359035723e */ /* 0x000fe200000000ff */
[-C--:B------:R-:W-:Y:S01]  /*54b0*/  IMAD.WIDE.U32 R16, R16, R179.reuse, c[0x0][0x208] ;  /* 0x0000820010107625 */ /* 0x080fe200078e00b3 */
[----:B------:R0:W-:Y:S03]  /*54c0*/  STG.E.128 [R12.64], R40 ;  /* 0x000000280c007986 */ /* 0x0001e6000c101d04 */
[-C--:B------:R-:W-:Y:S01]  /*54d0*/  IMAD.WIDE.U32 R148, R148, R179.reuse, c[0x0][0x208] ;  /* 0x0000820094947625 */ /* 0x080fe200078e00b3 */
[----:B------:R0:W-:Y:S03]  /*54e0*/  STG.E.128 [R16.64], R44 ;  /* 0x0000002c10007986 */ /* 0x0001e6000c101d04 */
[-C--:B------:R-:W-:Y:S01]  /*54f0*/  IMAD.WIDE.U32 R150, R150, R179.reuse, c[0x0][0x208] ;  /* 0x0000820096967625 */ /* 0x080fe200078e00b3 */
[----:B------:R0:W-:Y:S03]  /*5500*/  STG.E.128 [R148.64], R48 ;  /* 0x0000003094007986 */ /* 0x0001e6000c101d04 */
[----:B------:R-:W-:Y:S01]  /*5510*/  IMAD.WIDE.U32 R152, R152, R179, c[0x0][0x208] ;  /* 0x0000820098987625 */ /* 0x000fe200078e00b3 */
[----:B------:R0:W-:Y:S04]  /*5520*/  STG.E.128 [R150.64], R52 ;  /* 0x0000003496007986 */ /* 0x0001e8000c101d04 */
[----:B------:R0:W-:Y:S02]  /*5530*/  STG.E.128 [R152.64], R56 ;  /* 0x0000003898007986 */ /* 0x0001e4000c101d04 */
.L_x_6104:
[----:B-1----:R-:W-:Y:S05]  /*5540*/  BSYNC B0 ;  /* 0x0000000000007941 */ /* 0x002fea0003800000 */
.L_x_6103:
[----:B------:R-:W-:Y:S02]  /*5550*/  IADD3 R115, R115, c[0x0][0x160], RZ ;  /* 0x0000580073737a10 */ /* 0x000fe40007ffe0ff */
[----:B------:R-:W-:-:S02]  /*5560*/  LOP3.LUT P1, RZ, R132, 0xff, RZ, 0xc0, !PT ;  /* 0x000000ff84ff7812 */ /* 0x000fc4000782c0ff */
[----:B------:R-:W-:Y:S02]  /*5570*/  ISETP.GE.AND P0, PT, R115, c[0x0][0x164], PT ;  /* 0x0000590073007a0c */ /* 0x000fe40003f06270 */
[----:B------:R-:W-:-:S11]  /*5580*/  SEL R132, RZ, 0x1, P1 ;  /* 0x00000001ff847807 */ /* 0x000fd60000800000 */
[----:B0----5:R-:W-:Y:S01]  /*5590*/  @P0 CALL.REL.NOINC `(.L_x_6105) ;  /* 0x0000001000000944 */ /* 0x021fe20003c00000 */
[----:B------:R-:W-:Y:S05]  /*55a0*/  BRA `(.L_x_6106) ;  /* 0xffffb30000007947 */ /* 0x000fea000383ffff */
.L_x_6105:
[----:B------:R-:W-:Y:S05]  /*55b0*/  EXIT ;  /* 0x000000000000794d */ /* 0x000fea0003800000 */
.L_x_6101:
[----:B0-----:R-:W-:Y:S01]  /*55c0*/  HFMA2.MMA R41, -RZ, RZ, 0, 5.9604644775390625e-08 ;  /* 0x00000001ff297435 */ /* 0x001fe200000001ff */
[----:B------:R-:W-:Y:S02]  /*55d0*/  MOV R42, R245 ;  /* 0x000000f5002a7202 */ /* 0x000fe40000000f00 */
[----:B------:R-:W-:Y:S02]  /*55e0*/  MOV R13, 0x1f ;  /* 0x0000001f000d7802 */ /* 0x000fe40000000f00 */
[----:B------:R-:W-:Y:S02]  /*55f0*/  MOV R40, 0xffffffff ;  /* 0xffffffff00287802 */ /* 0x000fe40000000f00 */
[----:B------:R-:W-:Y:S02]  /*5600*/  MOV R16, 0x5620 ;  /* 0x0000562000107802 */ /* 0x000fe40000000f00 */
[----:B-----5:R-:W-:Y:S05]  /*5610*/  CALL.REL.NOINC `($__internal_19_$__cuda_sm70_shflsync_bfly_p) ;  /* 0x00000a9000007944 */ /* 0x020fea0003c00000 */
[----:B-1----:R-:W-:Y:S01]  /*5620*/  MOV R12, R41 ;  /* 0x00000029000c7202 */ /* 0x002fe20000000f00 */
[----:B0-----:R-:W-:Y:S05]  /*5630*/  BRA `(.L_x_6107) ;  /* 0xffffe34000007947 */ /* 0x001fea000383ffff */
.L_x_6102:
[----:B------:R-:W-:Y:S01]  /*5640*/  HFMA2.MMA R41, -RZ, RZ, 0, 1.1920928955078125e-07 ;  /* 0x00000002ff297435 */ /* 0x000fe200000001ff */
[----:B------:R-:W-:Y:S02]  /*5650*/  MOV R13, 0x1f ;  /* 0x0000001f000d7802 */ /* 0x000fe40000000f00 */
[----:B------:R-:W-:-:S02]  /*5660*/  MOV R40, 0xffffffff ;  /* 0xffffffff00287802 */ /* 0x000fc40000000f00 */
[----:B------:R-:W-:Y:S02]  /*5670*/  MOV R16, 0x5690 ;  /* 0x0000569000107802 */ /* 0x000fe40000000f00 */
[----:B0----5:R-:W-:Y:S05]  /*5680*/  CALL.REL.NOINC `($__internal_19_$__cuda_sm70_shflsync_bfly_p) ;  /* 0x00000a2000007944 */ /* 0x021fea0003c00000 */
[----:B01----:R-:W-:Y:S01]  /*5690*/  FADD.FTZ R42, R42, R41 ;  /* 0x000000292a2a7221 */ /* 0x003fe20000010000 */
[----:B------:R-:W-:Y:S01]  /*56a0*/  HFMA2.MMA R41, -RZ, RZ, 0, 2.384185791015625e-07 ;  /* 0x00000004ff297435 */ /* 0x000fe200000001ff */
[----:B------:R-:W-:Y:S02]  /*56b0*/  MOV R13, 0x1f ;  /* 0x0000001f000d7802 */ /* 0x000fe40000000f00 */
[----:B------:R-:W-:Y:S02]  /*56c0*/  MOV R40, 0xffffffff ;  /* 0xffffffff00287802 */ /* 0x000fe40000000f00 */
[----:B------:R-:W-:Y:S02]  /*56d0*/  MOV R16, 0x56f0 ;  /* 0x000056f000107802 */ /* 0x000fe40000000f00 */
[----:B------:R-:W-:Y:S05]  /*56e0*/  CALL.REL.NOINC `($__internal_19_$__cuda_sm70_shflsync_bfly_p) ;  /* 0x000009c000007944 */ /* 0x000fea0003c00000 */
[----:B01----:R-:W-:Y:S01]  /*56f0*/  FADD.FTZ R42, R42, R41 ;  /* 0x000000292a2a7221 */ /* 0x003fe20000010000 */
[----:B------:R-:W-:Y:S01]  /*5700*/  HFMA2.MMA R41, -RZ, RZ, 0, 4.76837158203125e-07 ;  /* 0x00000008ff297435 */ /* 0x000fe200000001ff */
[----:B------:R-:W-:Y:S02]  /*5710*/  MOV R13, 0x1f ;  /* 0x0000001f000d7802 */ /* 0x000fe40000000f00 */
[----:B------:R-:W-:-:S02]  /*5720*/  MOV R40, 0xffffffff ;  /* 0xffffffff00287802 */ /* 0x000fc40000000f00 */
[----:B------:R-:W-:Y:S02]  /*5730*/  MOV R16, 0x5750 ;  /* 0x0000575000107802 */ /* 0x000fe40000000f00 */
[----:B------:R-:W-:Y:S05]  /*5740*/  CALL.REL.NOINC `($__internal_19_$__cuda_sm70_shflsync_bfly_p) ;  /* 0x0000096000007944 */ /* 0x000fea0003c00000 */
[----:B01----:R-:W-:Y:S01]  /*5750*/  FADD.FTZ R42, R42, R41 ;  /* 0x000000292a2a7221 */ /* 0x003fe20000010000 */
[----:B------:R-:W-:Y:S01]  /*5760*/  HFMA2.MMA R41, -RZ, RZ, 0, 9.5367431640625e-07 ;  /* 0x00000010ff297435 */ /* 0x000fe200000001ff */
[----:B------:R-:W-:Y:S02]  /*5770*/  MOV R13, 0x1f ;  /* 0x0000001f000d7802 */ /* 0x000fe40000000f00 */
[----:B------:R-:W-:Y:S02]  /*5780*/  MOV R40, 0xffffffff ;  /* 0xffffffff00287802 */ /* 0x000fe40000000f00 */
[----:B------:R-:W-:Y:S02]  /*5790*/  MOV R16, 0x57b0 ;  /* 0x000057b000107802 */ /* 0x000fe40000000f00 */
[----:B------:R-:W-:Y:S05]  /*57a0*/  CALL.REL.NOINC `($__internal_19_$__cuda_sm70_shflsync_bfly_p) ;  /* 0x0000090000007944 */ /* 0x000fea0003c00000 */
        /* <DEDUP_REMOVED lines=118> */
[----:B------:R-:W-:Y:S05]  /*5f10*/  CALL.REL.NOINC `($__internal_19_$__cuda_sm70_shflsync_bfly_p) ;  /* 0x0000019000007944 */ /* 0x000fea0003c00000 */
[----:B01----:R-:W-:Y:S01]  /*5f20*/  FADD.FTZ R42, R42, R41 ;  /* 0x000000292a2a7221 */ /* 0x003fe20000010000 */
[----:B------:R-:W-:Y:S01]  /*5f30*/  HFMA2.MMA R41, -RZ, RZ, 0, 1.1920928955078125e-07 ;  /* 0x00000002ff297435 */ /* 0x000fe200000001ff */
[----:B------:R-:W-:Y:S02]  /*5f40*/  MOV R13, 0x1f ;  /* 0x0000001f000d7802 */ /* 0x000fe40000000f00 */
[----:B------:R-:W-:Y:S02]  /*5f50*/  MOV R40, 0xffffffff ;  /* 0xffffffff00287802 */ /* 0x000fe40000000f00 */
[----:B------:R-:W-:Y:S02]  /*5f60*/  MOV R16, 0x5f80 ;  /* 0x00005f8000107802 */ /* 0x000fe40000000f00 */
[----:B------:R-:W-:Y:S05]  /*5f70*/  CALL.REL.NOINC `($__internal_19_$__cuda_sm70_shflsync_bfly_p) ;  /* 0x0000013000007944 */ /* 0x000fea0003c00000 */
[----:B01----:R-:W-:Y:S01]  /*5f80*/  FADD.FTZ R42, R42, R41 ;  /* 0x000000292a2a7221 */ /* 0x003fe20000010000 */
[----:B------:R-:W-:Y:S01]  /*5f90*/  HFMA2.MMA R41, -RZ, RZ, 0, 2.384185791015625e-07 ;  /* 0x00000004ff297435 */ /* 0x000fe200000001ff */
[----:B------:R-:W-:-:S02]  /*5fa0*/  MOV R13, 0x1f ;  /* 0x0000001f000d7802 */ /* 0x000fc40000000f00 */
[----:B------:R-:W-:Y:S02]  /*5fb0*/  MOV R40, 0xffffffff ;  /* 0xffffffff00287802 */ /* 0x000fe40000000f00 */
[----:B------:R-:W-:Y:S02]  /*5fc0*/  MOV R16, 0x5fe0 ;  /* 0x00005fe000107802 */ /* 0x000fe40000000f00 */
[----:B------:R-:W-:Y:S05]  /*5fd0*/  CALL.REL.NOINC `($__internal_19_$__cuda_sm70_shflsync_bfly_p) ;  /* 0x000000d000007944 */ /* 0x000fea0003c00000 */
[----:B01----:R-:W-:Y:S01]  /*5fe0*/  FADD.FTZ R42, R42, R41 ;  /* 0x000000292a2a7221 */ /* 0x003fe20000010000 */
[----:B------:R-:W-:Y:S01]  /*5ff0*/  HFMA2.MMA R41, -RZ, RZ, 0, 4.76837158203125e-07 ;  /* 0x00000008ff297435 */ /* 0x000fe200000001ff */
[----:B------:R-:W-:Y:S02]  /*6000*/  MOV R13, 0x1f ;  /* 0x0000001f000d7802 */ /* 0x000fe40000000f00 */
[----:B------:R-:W-:Y:S02]  /*6010*/  MOV R40, 0xffffffff ;  /* 0xffffffff00287802 */ /* 0x000fe40000000f00 */
[----:B------:R-:W-:Y:S02]  /*6020*/  MOV R16, 0x6040 ;  /* 0x0000604000107802 */ /* 0x000fe40000000f00 */
[----:B------:R-:W-:Y:S05]  /*6030*/  CALL.REL.NOINC `($__internal_19_$__cuda_sm70_shflsync_bfly_p) ;  /* 0x0000007000007944 */ /* 0x000fea0003c00000 */
[----:B01----:R-:W-:Y:S01]  /*6040*/  FADD.FTZ R42, R42, R41 ;  /* 0x000000292a2a7221 */ /* 0x003fe20000010000 */
[----:B------:R-:W-:Y:S01]  /*6050*/  HFMA2.MMA R41, -RZ, RZ, 0, 9.5367431640625e-07 ;  /* 0x00000010ff297435 */ /* 0x000fe200000001ff */
[----:B------:R-:W-:-:S02]  /*6060*/  MOV R13, 0x1f ;  /* 0x0000001f000d7802 */ /* 0x000fc40000000f00 */
[----:B------:R-:W-:Y:S02]  /*6070*/  MOV R40, 0xffffffff ;  /* 0xffffffff00287802 */ /* 0x000fe40000000f00 */
[----:B------:R-:W-:Y:S02]  /*6080*/  MOV R16, 0x60a0 ;  /* 0x000060a000107802 */ /* 0x000fe40000000f00 */
[----:B------:R-:W-:Y:S05]  /*6090*/  CALL.REL.NOINC `($__internal_19_$__cuda_sm70_shflsync_bfly_p) ;  /* 0x0000001000007944 */ /* 0x000fea0003c00000 */
[----:B01----:R-:W-:Y:S05]  /*60a0*/  BRA `(.L_x_6108) ;  /* 0xffffe11000007947 */ /* 0x003fea000383ffff */
        .weak           $__internal_19_$__cuda_sm70_shflsync_bfly_p
        .type           $__internal_19_$__cuda_sm70_shflsync_bfly_p,@function
        .size           $__internal_19_$__cuda_sm70_shflsync_bfly_p,(.L_x_44859 - $__internal_19_$__cuda_sm70_shflsync_bfly_p)
$__internal_19_$__cuda_sm70_shflsync_bfly_p:
[----:B------:R-:W-:Y:S01]  /*60b0*/  HFMA2.MMA R17, -RZ, RZ, 0, 0 ;  /* 0x00000000ff117435 */ /* 0x000fe200000001ff */
[----:B------:R-:W-:Y:S04]  /*60c0*/  WARPSYNC R40 ;  /* 0x0000002800007348 */ /* 0x000fe80003800000 */
[----:B------:R0:W1:Y:S01]  /*60d0*/  SHFL.BFLY PT, R41, R42, R41, R13 ;  /* 0x0c0000292a297389 */ /* 0x00006200000e000d */
[----:B------:R-:W-:Y:S05]  /*60e0*/  RET.REL.NODEC R16 `(_ZN10layer_norm13ln_fwd_kernelINS_13Kernel_traitsI6__halfS2_S2_S2_fjLj7168ELj1ELj1ELj4ELj16ENS_18Kernel_traits_baseILj7168ES2_S2_S2_S2_fjLj128EEEEELb0ELb0ELb1ELb1EEEvNS_9FwdParamsE) ;  /* 0xffff9f1010007950 */ /* 0x000fea0003c3ffff */
.L_x_6109:
        /* <DEDUP_REMOVED lines=9> */
.L_x_44859:


//--------------------- .text._ZN10layer_norm13ln_fwd_kernelINS_13Kernel_traitsI6__halfS2_S2_S2_fjLj7168ELj1ELj1ELj4ELj16ENS_18Kernel_traits_baseILj7168ES2_S2_S2_S2_fjLj128EEEEELb0ELb1ELb0ELb0EEEvNS_9FwdParamsE --------------------------
	.section	.text._ZN10layer_norm13ln_fwd_kernelINS_13Kernel_traitsI6__halfS2_S2_S2_fjLj7168ELj1ELj1ELj4ELj16ENS_18Kernel_traits_baseILj7168ES2_S2_S2_S2_fjLj128EEEEELb0ELb1ELb0ELb0EEEvNS_9FwdParamsE,"ax",@progbits
	.sectioninfo	@"SHI_REGISTERS=253"
	.align	128
        .global         _ZN10layer_norm13ln_fwd_kernelINS_13Kernel_traitsI6__halfS2_S2_S2_fjLj7168ELj1ELj1ELj4ELj16ENS_18Kernel_traits_baseILj7168ES2_S2_S2_S2_fjLj128EEEEELb0ELb1ELb0ELb0EEEvNS_9FwdParamsE
        .type           _ZN10layer_norm13ln_fwd_kernelINS_13Kernel_traitsI6__halfS2_S2_S2_fjLj7168ELj1ELj1ELj4ELj16ENS_18Kernel_traits_baseILj7168ES2_S2_S2_S2_fjLj128EEEEELb0ELb1ELb0ELb0EEEvNS_9FwdParamsE,@function
        .size           _ZN10layer_norm13ln_fwd_kernelINS_13Kernel_traitsI6__halfS2_S2_S2_fjLj7168ELj1ELj1ELj4ELj16ENS_18Kernel_traits_baseILj7168ES2_S2_S2_S2_fjLj128EEEEELb0ELb1ELb0ELb0EEEvNS_9FwdParamsE,(.L_x_44860 - _ZN10layer_norm13ln_fwd_kernelINS_13Kernel_traitsI6__halfS2_S2_S2_fjLj7168ELj1ELj1ELj4ELj16ENS_18Kernel_traits_baseILj7168ES2_S2_S2_S2_fjLj128EEEEELb0ELb1ELb0ELb0EEEvNS_9FwdParamsE)
        .other          _ZN10layer_norm13ln_fwd_kernelINS_13Kernel_traitsI6__halfS2_S2_S2_fjLj7168ELj1ELj1ELj4ELj16ENS_18Kernel_traits_baseILj7168ES2_S2_S2_S2_fjLj128EEEEELb0ELb1ELb0ELb0EEEvNS_9FwdParamsE,@"STO_CUDA_ENTRY STV_DEFAULT"
_ZN10layer_norm13ln_fwd_kernelINS_13Kernel_traitsI6__halfS2_S2_S2_fjLj7168ELj1ELj1ELj4ELj16ENS_18Kernel_traits_baseILj7168ES2_S2_S2_S2_fjLj128EEEEELb0ELb1ELb0ELb0EEEvNS_9FwdParamsE:
.text._ZN10layer_norm13ln_fwd_kernelINS_13Kernel_traitsI6__halfS2_S2_S2_fjLj7168ELj1ELj1ELj4ELj16ENS_18Kernel_traits_baseILj7168ES2_S2_S2_S2_fjLj128EEEEELb0ELb1ELb0ELb0EEEvNS_9FwdParamsE:
        /* <DEDUP_REMOVED lines=38> */
.L_x_6111:
[----:B0-----:R-:W-:Y:S05]  /*0260*/  BSYNC B0 ;  /* 0x0000000000007941 */ /* 0x001fea0003800000 */
.L_x_6110:
        /* <DEDUP_REMOVED lines=16> */
.L_x_6113:
[----:B0-----:R-:W-:Y:S05]  /*0370*/  BSYNC B0 ;  /* 0x0000000000007941 */ /* 0x001fea0003800000 */
.L_x_6112:
        /* <DEDUP_REMOVED lines=16> */
.L_x_6115:
[----:B0-----:R-:W-:Y:S05]  /*0480*/  BSYNC B0 ;  /* 0x0000000000007941 */ /* 0x001fea0003800000 */
.L_x_6114:
        /* <DEDUP_REMOVED lines=16> */
.L_x_6117:
[----:B0-----:R-:W-:Y:S05]  /*0590*/  BSYNC B0 ;  /* 0x0000000000007941 */ /* 0x001fea0003800000 */
.L_x_6116:
        /* <DEDUP_REMOVED lines=16> */
.L_x_6119:
[----:B0-----:R-:W-:Y:S05]  /*06a0*/  BSYNC B0 ;  /* 0x0000000000007941 */ /* 0x001fea0003800000 */
.L_x_6118:
        /* <DEDUP_REMOVED lines=19> */
.L_x_6121:
[----:B0-----:R-:W-:Y:S05]  /*07e0*/  BSYNC B0 ;  /* 0x0000000000007941 */ /* 0x001fea0003800000 */
.L_x_6120:
        /* <DEDUP_REMOVED lines=18> */
.L_x_6123:
[----:B0-----:R-:W-:Y:S05]  /*0910*/  BSYNC B0 ;  /* 0x0000000000007941 */ /* 0x001fea0003800000 */
.L_x_6122:
[----:B------:R-:W0:Y:S02]  /*0920*/  S2UR UR6, SR_CTAID.X ;  /* 0x00000000000679c3 */ /* 0x000e240000002500 */
[----:B0-----:R-:W-:-:S04]  /*0930*/  LEA.HI R183, R43, UR6, RZ, 0x19 ;  /* 0x000000062bb77c11 */ /* 0x001fc8000f8fc8ff */
[----:B------:R-:W-:-:S13]  /*0940*/  ISETP.GE.AND P1, PT, R183, c[0x0][0x164], PT ;  /* 0x00005900b7007a0c */ /* 0x000fda0003f26270 */
[----:B------:R-:W-:Y:S05]  /*0950*/  @P1 EXIT ;  /* 0x000000000000194d */ /* 0x000fea0003800000 */
[----:B------:R-:W-:Y:S01]  /*0960*/  SHF.R.S32.HI R159, RZ, 0x3, R156 ;  /* 0x00000003ff9f7819 */ /* 0x000fe2000001149c */
[--C-:B-----5:R-:W-:Y:S01]  /*0970*/  HADD2.F32 R132, -RZ, R89.reuse.H0_H0 ;  /* 0x20000059ff847230 */ /* 0x120fe20000004100 */
[----:B------:R-:W-:Y:S01]  /*0980*/  LOP3.LUT R161, R43, 0x60, RZ, 0xc0, !PT ;  /* 0x000000602ba17812 */ /* 0x000fe200078ec0ff */
[----:B------:R-:W-:Y:S01]  /*0990*/  HADD2.F32 R133, -RZ, R89.H1_H1 ;  /* 0x30000059ff857230 */ /* 0x000fe20000004100 */
[----:B------:R-:W-:Y:S01]  /*09a0*/  LOP3.LUT R160, R159, 0x7f, RZ, 0xc0, !PT ;  /* 0x0000007f9fa07812 */ /* 0x000fe200078ec0ff */
[--C-:B------:R-:W-:Y:S01]  /*09b0*/  HADD2.F32 R89, -RZ, R90.reuse.H0_H0 ;  /* 0x2000005aff597230 */ /* 0x100fe20000004100 */
[----:B------:R-:W-:Y:S01]  /*09c0*/  SHF.R.U32.HI R159, RZ, 0x2, R159 ;  /* 0x00000002ff9f7819 */ /* 0x000fe2000001169f */
[----:B------:R-:W-:Y:S01]  /*09d0*/  HADD2.F32 R134, -RZ, R90.H1_H1 ;  /* 0x3000005aff867230 */ /* 0x000fe20000004100 */
[----:B------:R-:W-:Y:S01]  /*09e0*/  IADD3 R161, R160, -R161, RZ ;  /* 0x800000a1a0a17210 */ /* 0x000fe20007ffe0ff */
[--C-:B------:R-:W-:Y:S01]  /*09f0*/  HADD2.F32 R90, -RZ, R91.reuse.H0_H0 ;  /* 0x2000005bff5a7230 */ /* 0x100fe20000004100 */
[----:B------:R-:W-:Y:S01]  /*0a00*/  SHF.L.U32 R162, R43, 0x5, RZ ;  /* 0x000000052ba27819 */ /* 0x000fe200000006ff */
[----:B------:R-:W-:Y:S01]  /*0a10*/  HADD2.F32 R135, -RZ, R91.H1_H1 ;  /* 0x3000005bff877230 */ /* 0x000fe20000004100 */
[----:B------:R-:W-:Y:S01]  /*0a20*/  IMNMX R161, RZ, R161, !PT ;  /* 0x000000a1ffa17217 */ /* 0x000fe20007800200 */
[--C-:B------:R-:W-:Y:S01]  /*0a30*/  HADD2.F32 R91, -RZ, R92.reuse.H0_H0 ;  /* 0x2000005cff5b7230 */ /* 0x100fe20000004100 */
[----:B------:R-:W-:Y:S01]  /*0a40*/  LOP3.LUT R172, R159, 0x3fffffe0, RZ, 0xc0, !PT ;  /* 0x3fffffe09fac7812 */ /* 0x000fe200078ec0ff */
[----:B------:R-:W-:Y:S01]  /*0a50*/  HADD2.F32 R136, -RZ, R92.H1_H1 ;  /* 0x3000005cff887230 */ /* 0x000fe20000004100 */
[----:B------:R-:W-:Y:S01]  /*0a60*/  IMNMX R161, R161, 0x20, PT ;  /* 0x00000020a1a17817 */ /* 0x000fe20003800200 */
[--C-:B------:R-:W-:Y:S01]  /*0a70*/  HADD2.F32 R92, -RZ, R93.reuse.H0_H0 ;  /* 0x2000005dff5c7230 */ /* 0x100fe20000004100 */
[----:B------:R-:W-:Y:S01]  /*0a80*/  LOP3.LUT R163, R162, 0x3e0, RZ, 0xc0, !PT ;  /* 0x000003e0a2a37812 */ /* 0x000fe200078ec0ff */
[----:B------:R-:W-:Y:S01]  /*0a90*/  HADD2.F32 R137, -RZ, R93.H1_H1 ;  /* 0x3000005dff897230 */ /* 0x000fe20000004100 */
[----:B------:R-:W-:Y:S01]  /*0aa0*/  IADD3 R162, R161, R172, RZ ;  /* 0x000000aca1a27210 */ /* 0x000fe20007ffe0ff */
[--C-:B------:R-:W-:Y:S01]  /*0ab0*/  HADD2.F32 R93, -RZ, R94.reuse.H0_H0 ;  /* 0x2000005eff5d7230 */ /* 0x100fe20000004100 */
[----:B------:R-:W-:Y:S01]  /*0ac0*/  IADD3 R164, R160, -R163, RZ ;  /* 0x800000a3a0a47210 */ /* 0x000fe20007ffe0ff */
[----:B------:R-:W-:Y:S01]  /*0ad0*/  HADD2.F32 R138, -RZ, R94.H1_H1 ;  /* 0x3000005eff8a7230 */ /* 0x000fe20000004100 */
[----:B------:R-:W-:Y:S01]  /*0ae0*/  SHF.L.U32 R170, R162, 0x3, RZ ;  /* 0x00000003a2aa7819 */ /* 0x000fe200000006ff */
[--C-:B------:R-:W-:Y:S01]  /*0af0*/  HADD2.F32 R94, -RZ, R95.reuse.H0_H0 ;  /* 0x2000005fff5e7230 */ /* 0x100fe20000004100 */
[----:B------:R-:W-:Y:S01]  /*0b00*/  MOV R181, 0x1 ;  /* 0x0000000100b57802 */ /* 0x000fe20000000f00 */
[----:B------:R-:W-:Y:S01]  /*0b10*/  HADD2.F32 R139, -RZ, R95.H1_H1 ;  /* 0x3000005fff8b7230 */ /* 0x000fe20000004100 */
[----:B------:R-:W0:Y:S01]  /*0b20*/  I2F.U32 R174, R170 ;  /* 0x000000aa00ae7306 */ /* 0x000e220000201000 */
[--C-:B------:R-:W-:Y:S01]  /*0b30*/  HADD2.F32 R95, -RZ, R80.reuse.H0_H0 ;  /* 0x20000050ff5f7230 */ /* 0x100fe20000004100 */
[----:B------:R-:W-:Y:S01]  /*0b40*/  ULDC.U8 UR6, c[0x0][0x1f0] ;  /* 0x00007c0000067ab9 */ /* 0x000fe20000000000 */
[----:B------:R-:W-:-:S02]  /*0b50*/  HADD2.F32 R140, -RZ, R80.H1_H1 ;  /* 0x30000050ff8c7230 */ /* 0x000fc40000004100 */
[--C-:B------:R-:W-:Y:S02]  /*0b60*/  HADD2.F32 R80, -RZ, R81.reuse.H0_H0 ;  /* 0x20000051ff507230 */ /* 0x100fe40000004100 */
[----:B------:R-:W-:Y:S02]  /*0b70*/  HADD2.F32 R141, -RZ, R81.H1_H1 ;  /* 0x30000051ff8d7230 */ /* 0x000fe40000004100 */
[--C-:B------:R-:W-:Y:S02]  /*0b80*/  HADD2.F32 R81, -RZ, R82.reuse.H0_H0 ;  /* 0x20000052ff517230 */ /* 0x100fe40000004100 */
[----:B------:R-:W-:Y:S02]  /*0b90*/  HADD2.F32 R142, -RZ, R82.H1_H1 ;  /* 0x30000052ff8e7230 */ /* 0x000fe40000004100 */
[--C-:B------:R-:W-:Y:S02]  /*0ba0*/  HADD2.F32 R82, -RZ, R83.reuse.H0_H0 ;  /* 0x20000053ff527230 */ /* 0x100fe40000004100 */
[----:B------:R-:W-:Y:S01]  /*0bb0*/  HADD2.F32 R143, -RZ, R83.H1_H1 ;  /* 0x30000053ff8f7230 */ /* 0x000fe20000004100 */
[----:B0-----:R-:W0:Y:S01]  /*0bc0*/  MUFU.RCP R174, R174 ;  /* 0x000000ae00ae7308 */ /* 0x001e220000001000 */
        /* <DEDUP_REMOVED lines=73> */
[----:B------:R-:W-:Y:S01]  /*1060*/  HADD2.F32 R165, -RZ, R52.H1_H1 ;  /* 0x30000034ffa57230 */ /* 0x000fe20000004100 */
[----:B------:R-:W-:Y:S01]  /*1070*/  IMNMX R52, RZ, R164, !PT ;  /* 0x000000a4ff347217 */ /* 0x000fe20007800200 */
        /* <DEDUP_REMOVED lines=9> */
[----:B------:R-:W-:Y:S01]  /*1110*/  HADD2.F32 R167, -RZ, R53.H1_H1 ;  /* 0x30000035ffa77230 */ /* 0x000fe20000004100 */
[----:B------:R-:W-:Y:S01]  /*1120*/  IMNMX R53, R52, 0x20, PT ;  /* 0x0000002034357817 */ /* 0x000fe20003800200 */
[----:B------:R-:W-:-:S02]  /*1130*/  HADD2.F32 R109, -RZ, R110.H0_H0 ;  /* 0x2000006eff6d7230 */ /* 0x000fc40000004100 */
[----:B------:R-:W-:Y:S01]  /*1140*/  HADD2.F32 R122, -RZ, R110.H1_H1 ;  /* 0x3000006eff7a7230 */ /* 0x000fe20000004100 */
[----:B------:R-:W-:Y:S01]  /*1150*/  IADD3 R53, R172, R53, RZ ;  /* 0x00000035ac357210 */ /* 0x000fe20007ffe0ff */
[--C-:B------:R-:W-:Y:S02]  /*1160*/  HADD2.F32 R110, -RZ, R111.reuse.H0_H0 ;  /* 0x2000006fff6e7230 */ /* 0x100fe40000004100 */
[----:B------:R-:W-:Y:S01]  /*1170*/  HADD2.F32 R123, -RZ, R111.H1_H1 ;  /* 0x3000006fff7b7230 */ /* 0x000fe20000004100 */
[----:B------:R-:W-:Y:S01]  /*1180*/  SHF.L.U32 R182, R53, 0x3, RZ ;  /* 0x0000000335b67819 */ /* 0x000fe200000006ff */
        /* <DEDUP_REMOVED lines=40> */
[----:B------:R-:W-:Y:S02]  /*1410*/  HADD2.F32 R61, -RZ, R61.H1_H1 ;  /* 0x3000003dff3d7230 */ /* 0x000fe40000004100 */
[----:B------:R-:W-:Y:S02]  /*1420*/  HADD2.F32 R62, -RZ, R62.H1_H1 ;  /* 0x3000003eff3e7230 */ /* 0x000fe40000004100 */
[----:B------:R-:W-:Y:S02]  /*1430*/  HADD2.F32 R63, -RZ, R63.H1_H1 ;  /* 0x3000003fff3f7230 */ /* 0x000fe40000004100 */
[----:B------:R-:W-:Y:S02]  /*1440*/  HADD2.F32 R101, -RZ, R101.H1_H1 ;  /* 0x30000065ff657230 */ /* 0x000fe40000004100 */
[----:B------:R-:W-:-:S02]  /*1450*/  HADD2.F32 R103, -RZ, R103.H1_H1 ;  /* 0x30000067ff677230 */ /* 0x000fc40000004100 */
        /* <DEDUP_REMOVED lines=12> */
[----:B0-----:R-:W-:Y:S02]  /*1520*/  HADD2.F32 R179, -RZ, R59.H1_H1 ;  /* 0x3000003bffb37230 */ /* 0x001fe40000004100 */
.L_x_6155:
[----:B------:R-:W-:-:S04]  /*1530*/  ISETP.NE.U32.AND P1, PT, RZ, c[0x0][0x1c0], PT ;  /* 0x00007000ff007a0c */ /* 0x000fc80003f25070 */
[----:B------:R-:W-:-:S13]  /*1540*/  ISETP.NE.AND.EX P1, PT, RZ, c[0x0][0x1c4], PT, P1 ;  /* 0x00007100ff007a0c */ /* 0x000fda0003f25310 */
[----:B------:R-:W-:-:S05]  /*1550*/  @P1 MOV R56, 0x2 ;  /* 0x0000000200381802 */ /* 0x000fca0000000f00 */
[----:B------:R-:W-:-:S06]  /*1560*/  @P1 IMAD.WIDE R56, R183, R56, c[0x0][0x1c0] ;  /* 0x00007000b7381625 */ /* 0x000fcc00078e0238 */
[----:B------:R-:W2:Y:S01]  /*1570*/  @P1 LDG.E.U16 R56, [R56.64] ;  /* 0x0000000438381981 */ /* 0x000ea2000c1e1500 */
[----:B------:R-:W-:Y:S01]  /*1580*/  IMAD R58, R183, c[0x0][0x168], RZ ;  /* 0x00005a00b73a7a24 */ /* 0x000fe200078e02ff */
[----:B------:R-:W-:Y:S01]  /*1590*/  LOP3.LUT R180, R43, 0x7f, RZ, 0xc0, !PT ;  /* 0x0000007f2bb47812 */ /* 0x000fe200078ec0ff */
[----:B------:R-:W-:Y:S01]  /*15a0*/  HFMA2.MMA R240, -RZ, RZ, 1.875, 0 ;  /* 0x3f800000fff07435 */ /* 0x000fe200000001ff */
[----:B------:R-:W-:Y:S02]  /*15b0*/  BSSY B0, `(.L_x_6124) ;  /* 0x000003f000007945 */ /* 0x000fe40003800000 */
[----:B------:R-:W-:-:S04]  /*15c0*/  SHF.R.S32.HI R59, RZ, 0x1f, R58 ;  /* 0x0000001fff3b7819 */ /* 0x000fc8000001143a */
[----:B------:R-:W-:-:S04]  /*15d0*/  LEA.HI R59, R59, R58, RZ, 0x3 ;  /* 0x0000003a3b3b7211 */ /* 0x000fc800078f18ff */
[----:B------:R-:W-:-:S04]  /*15e0*/  LEA.HI.SX32 R180, R59, R180, 0x1d ;  /* 0x000000b43bb47211 */ /* 0x000fc800078feaff */
[----:B------:R-:W-:Y:S01]  /*15f0*/  MOV R241, R180 ;  /* 0x000000b400f17202 */ /* 0x000fe20000000f00 */
[----:B--2---:R-:W-:Y:S01]  /*1600*/  @P1 HADD2.F32 R240, -RZ, R56.H0_H0 ;  /* 0x20000038fff01230 */ /* 0x004fe20000004100 */
[----:B------:R-:W-:Y:S05]  /*1610*/  @!P0 BRA `(.L_x_6125) ;  /* 0x0000038000008947 */ /* 0x000fea0003800000 */
[----:B------:R-:W-:Y:S02]  /*1620*/  ISETP.NE.U32.AND P1, PT, RZ, c[0x0][0x180], PT ;  /* 0x00006000ff007a0c */ /* 0x000fe40003f25070 */
[----:B------:R-:W-:Y:S02]  /*1630*/  MOV R57, 0x10 ;  /* 0x0000001000397802 */ /* 0x000fe40000000f00 */
[----:B------:R-:W-:-:S03]  /*1640*/  ISETP.NE.AND.EX P1, PT, RZ, c[0x0][0x184], PT, P1 ;  /* 0x00006100ff007a0c */ /* 0x000fc60003f25310 */
[----:B------:R-:W-:-:S06]  /*1650*/  IMAD.WIDE.U32 R56, R180, R57, c[0x0][0x170] ;  /* 0x00005c00b4387625 */ /* 0x000fcc00078e0039 */
[----:B------:R-:W2:Y:S04]  /*1660*/  LDG.E.128 R56, [R56.64] ;  /* 0x0000000438387981 */ /* 0x000ea8000c1e1d00 */
[----:B------:R-:W-:-:S04]  /*1670*/  @P1 LEA R184, P2, R180, c[0x0][0x180], 0x4 ;  /* 0x00006000b4b81a11 */ /* 0x000fc800078420ff */
[----:B------:R-:W-:-:S05]  /*1680*/  @P1 LEA.HI.X R185, R180, c[0x0][0x184], RZ, 0x4, P2 ;  /* 0x00006100b4b91a11 */ /* 0x000fca00010f24ff */
[----:B------:R0:W3:Y:S01]  /*1690*/  @P1 LDG.E.128 R52, [R184.64] ;  /* 0x00000004b8341981 */ /* 0x0000e2000c1e1d00 */
[----:B--2---:R-:W-:Y:S02]  /*16a0*/  HADD2.F32 R203, -RZ, R56.H0_H0 ;  /* 0x20000038ffcb7230 */ /* 0x004fe40000004100 */
[----:B------:R-:W-:-:S03]  /*16b0*/  HADD2.F32 R241, -RZ, R57.H0_H0 ;  /* 0x20000039fff17230 */ /* 0x000fc60000004100 */
[----:B------:R-:W-:Y:S01]  /*16c0*/  FMUL.FTZ R186, R203, R240 ;  /* 0x000000f0cbba7220 */ /* 0x000fe20000410000 */
[----:B------:R-:W-:-:S03]  /*16d0*/  HADD2.F32 R215, -RZ, R56.H1_H1 ;  /* 0x30000038ffd77230 */ /* 0x000fc60000004100 */
[----:B0-----:R-:W-:Y:S01]  /*16e0*/  FMUL.FTZ R184, R41, R186 ;  /* 0x000000ba29b87220 */ /* 0x001fe20000410000 */
[----:B---3--:R-:W-:Y:S01]  /*16f0*/  @P1 HADD2.F32 R203, -RZ, R52.H0_H0 ;  /* 0x20000034ffcb1230 */ /* 0x008fe20000004100 */
[----:B------:R-:W-:-:S04]  /*1700*/  FMUL.FTZ R186, R241, R240 ;  /* 0x000000f0f1ba7220 */ /* 0x000fc80000410000 */
[----:B------:R-:W-:Y:S01]  /*1710*/  @P1 FADD.FTZ R184, R203, R184 ;  /* 0x000000b8cbb81221 */ /* 0x000fe20000010000 */
[----:B------:R-:W-:Y:S01]  /*1720*/  @P1 HADD2.F32 R203, -RZ, R53.H0_H0 ;  /* 0x20000035ffcb1230 */ /* 0x000fe20000004100 */
[----:B------:R-:W-:Y:S02]  /*1730*/  FMUL.FTZ R186, R39, R186 ;  /* 0x000000ba27ba7220 */ /* 0x000fe40000410000 */
[----:B------:R-:W-:Y:S01]  /*1740*/  FMUL.FTZ R215, R215, R240 ;  /* 0x000000f0d7d77220 */ /* 0x000fe20000410000 */
[----:B------:R-:W-:Y:S01]  /*1750*/  @P1 HADD2.F32 R56, -RZ, R52.H1_H1 ;  /* 0x30000034ff381230 */ /* 0x000fe20000004100 */
[----:B------:R-:W-:Y:S01]  /*1760*/  @P1 FADD.FTZ R186, R203, R186 ;  /* 0x000000bacbba1221 */ /* 0x000fe20000010000 */
[----:B------:R-:W-:Y:S01]  /*1770*/  HADD2.F32 R57, -RZ, R57.H1_H1 ;  /* 0x30000039ff397230 */ /* 0x000fe20000004100 */
[----:B------:R-:W-:Y:S01]  /*1780*/  FMUL.FTZ R185, R40, R215 ;  /* 0x000000d728b97220 */ /* 0x000fe20000410000 */
[----:B------:R-:W-:-:S03]  /*1790*/  HADD2.F32 R203, -RZ, R58.H0_H0 ;  /* 0x2000003affcb7230 */ /* 0x000fc60000004100 */
[----:B------:R-:W-:Y:S02]  /*17a0*/  @P1 FADD.FTZ R185, R56, R185 ;  /* 0x000000b938b91221 */ /* 0x000fe40000010000 */
[-C--:B------:R-:W-:Y:S02]  /*17b0*/  FMUL.FTZ R57, R57, R240.reuse ;  /* 0x000000f039397220 */ /* 0x080fe40000410000 */
[----:B------:R-:W-:Y:S01]  /*17c0*/  FMUL.FTZ R56, R203, R240 ;  /* 0x000000f0cb387220 */ /* 0x000fe20000410000 */
[----:B------:R-:W-:Y:S01]  /*17d0*/  HADD2.F32 R215, -RZ, R58.H1_H1 ;  /* 0x3000003affd77230 */ /* 0x000fe20000004100 */
[----:B------:R-:W-:Y:S01]  /*17e0*/  FMUL.FTZ R202, R38, R57 ;  /* 0x0000003926ca7220 */ /* 0x000fe20000410000 */
[----:B------:R-:W-:Y:S01]  /*17f0*/  @P1 HADD2.F32 R57, -RZ, R53.H1_H1 ;  /* 0x30000035ff391230 */ /* 0x000fe20000004100 */
[----:B------:R-:W-:Y:S01]  /*1800*/  FMUL.FTZ R203, R37, R56 ;  /* 0x0000003825cb7220 */ /* 0x000fe20000410000 */
[--C-:B------:R-:W-:Y:S01]  /*1810*/  @P1 HADD2.F32 R56, -RZ, R54.reuse.H0_H0 ;  /* 0x20000036ff381230 */ /* 0x100fe20000004100 */
[----:B------:R-:W-:Y:S01]  /*1820*/  FMUL.FTZ R215, R215, R240 ;  /* 0x000000f0d7d77220 */ /* 0x000fe20000410000 */
[--C-:B------:R-:W-:Y:S01]  /*1830*/  HADD2.F32 R241, -RZ, R59.reuse.H0_H0 ;  /* 0x2000003bfff17230 */ /* 0x100fe20000004100 */
[----:B------:R-:W-:Y:S01]  /*1840*/  @P1 FADD.FTZ R202, R57, R202 ;  /* 0x000000ca39ca1221 */ /* 0x000fe20000010000 */
[----:B------:R-:W-:Y:S01]  /*1850*/  HADD2.F32 R59, -RZ, R59.H1_H1 ;  /* 0x3000003bff3b7230 */ /* 0x000fe20000004100 */
[----:B------:R-:W-:Y:S01]  /*1860*/  @P1 FADD.FTZ R203, R56, R203 ;  /* 0x000000cb38cb1221 */ /* 0x000fe20000010000 */
[----:B------:R-:W-:Y:S01]  /*1870*/  @P1 HADD2.F32 R57, -RZ, R54.H1_H1 ;  /* 0x30000036ff391230 */ /* 0x000fe20000004100 */
[----:B------:R-:W-:-:S02]  /*1880*/  FMUL.FTZ R214, R36, R215 ;  /* 0x000000d724d67220 */ /* 0x000fc40000410000 */
[-C--:B------:R-:W-:Y:S02]  /*1890*/  FMUL.FTZ R56, R241, R240.reuse ;  /* 0x000000f0f1387220 */ /* 0x080fe40000410000 */
[----:B------:R-:W-:Y:S02]  /*18a0*/  FMUL.FTZ R59, R59, R240 ;  /* 0x000000f03b3b7220 */ /* 0x000fe40000410000 */
[----:B------:R-:W-:Y:S01]  /*18b0*/  @P1 FADD.FTZ R214, R57, R214 ;  /* 0x000000d639d61221 */ /* 0x000fe20000010000 */
[--C-:B------:R-:W-:Y:S01]  /*18c0*/  @P1 HADD2.F32 R57, -RZ, R55.reuse.H1_H1 ;  /* 0x30000037ff391230 */ /* 0x100fe20000004100 */
[----:B------:R-:W-:Y:S01]  /*18d0*/  FMUL.FTZ R215, R35, R56 ;  /* 0x0000003823d77220 */ /* 0x000fe20000410000 */
[----:B------:R-:W-:Y:S01]  /*18e0*/  @P1 HADD2.F32 R56, -RZ, R55.H0_H0 ;  /* 0x20000037ff381230 */ /* 0x000fe20000004100 */
[----:B------:R-:W-:-:S04]  /*18f0*/  FMUL.FTZ R216, R34, R59 ;  /* 0x0000003b22d87220 */ /* 0x000fc80000410000 */
[----:B------:R-:W-:Y:S02]  /*1900*/  @P1 FADD.FTZ R215, R56, R215 ;  /* 0x000000d738d71221 */ /* 0x000fe40000010000 */
[----:B------:R-:W-:Y:S01]  /*1910*/  @P1 FADD.FTZ R216, R57, R216 ;  /* 0x000000d839d81221 */ /* 0x000fe20000010000 */
[----:B------:R-:W-:Y:S02]  /*1920*/  LEA R242, P1, R180, c[0x0][0x188], 0x4 ;  /* 0x00006200b4f27a11 */ /* 0x000fe400078220ff */
[----:B------:R-:W-:Y:S02]  /*1930*/  F2FP.PACK_AB R58, R214, R203 ;  /* 0x000000cbd63a723e */ /* 0x000fe400000000ff */
[----:B------:R-:W-:Y:S02]  /*1940*/  LEA.HI.X R243, R180, c[0x0][0x18c], RZ, 0x4, P1 ;  /* 0x00006300b4f37a11 */ /* 0x000fe400008f24ff */
[----:B------:R-:W-:Y:S02]  /*1950*/  F2FP.PACK_AB R57, R202, R186 ;  /* 0x000000baca39723e */ /* 0x000fe400000000ff */
[----:B------:R-:W-:-:S02]  /*1960*/  F2FP.PACK_AB R56, R185, R184 ;  /* 0x000000b8b938723e */ /* 0x000fc400000000ff */
[----:B------:R-:W-:-:S05]  /*1970*/  F2FP.PACK_AB R59, R216, R215 ;  /* 0x000000d7d83b723e */ /* 0x000fca00000000ff */
[----:B------:R0:W-:Y:S01]  /*1980*/  STG.E.128 [R242.64], R56 ;  /* 0x00000038f2007986 */ /* 0x0001e2000c101d04 */
[----:B------:R-:W-:-:S03]  /*1990*/  IADD3 R241, R180, 0x80, RZ ;  /* 0x00000080b4f17810 */ /* 0x000fc60007ffe0ff */
.L_x_6125:
[----:B------:R-:W-:Y:S05]  /*19a0*/  BSYNC B0 ;  /* 0x0000000000007941 */ /* 0x000fea0003800000 */
.L_x_6124:
        /* <DEDUP_REMOVED lines=10> */
[----:B------:R0:W3:Y:S01]  /*1a50*/  @P1 LDG.E.128 R52, [R188.64] ;  /* 0x00000004bc341981 */ /* 0x0000e2000c1e1d00 */
[--C-:B--2---:R-:W-:Y:S02]  /*1a60*/  HADD2.F32 R205, -RZ, R56.reuse.H1_H1 ;  /* 0x30000038ffcd7230 */ /* 0x104fe40000004100 */
[----:B------:R-:W-:-:S03]  /*1a70*/  HADD2.F32 R187, -RZ, R56.H0_H0 ;  /* 0x20000038ffbb7230 */ /* 0x000fc60000004100 */
[-C--:B------:R-:W-:Y:S01]  /*1a80*/  FMUL.FTZ R205, R205, R240.reuse ;  /* 0x000000f0cdcd7220 */ /* 0x080fe20000410000 */
[--C-:B------:R-:W-:Y:S01]  /*1a90*/  HADD2.F32 R217, -RZ, R57.reuse.H0_H0 ;  /* 0x20000039ffd97230 */ /* 0x100fe20000004100 */
[----:B------:R-:W-:Y:S02]  /*1aa0*/  FMUL.FTZ R204, R187, R240 ;  /* 0x000000f0bbcc7220 */ /* 0x000fe40000410000 */
[----:B0-----:R-:W-:Y:S01]  /*1ab0*/  FMUL.FTZ R188, R32, R205 ;  /* 0x000000cd20bc7220 */ /* 0x001fe20000410000 */
[----:B---3--:R-:W-:Y:S01]  /*1ac0*/  @P1 HADD2.F32 R205, -RZ, R52.H1_H1 ;  /* 0x30000034ffcd1230 */ /* 0x008fe20000004100 */
[----:B------:R-:W-:Y:S01]  /*1ad0*/  FMUL.FTZ R187, R33, R204 ;  /* 0x000000cc21bb7220 */ /* 0x000fe20000410000 */
[----:B------:R-:W-:Y:S01]  /*1ae0*/  HADD2.F32 R57, -RZ, R57.H1_H1 ;  /* 0x30000039ff397230 */ /* 0x000fe20000004100 */
[----:B------:R-:W-:Y:S01]  /*1af0*/  FMUL.FTZ R204, R217, R240 ;  /* 0x000000f0d9cc7220 */ /* 0x000fe20000410000 */
[----:B------:R-:W-:Y:S01]  /*1b00*/  @P1 HADD2.F32 R56, -RZ, R53.H0_H0 ;  /* 0x20000035ff381230 */ /* 0x000fe20000004100 */
[----:B------:R-:W-:Y:S01]  /*1b10*/  @P1 FADD.FTZ R188, R205, R188 ;  /* 0x000000bccdbc1221 */ /* 0x000fe20000010000 */
[----:B------:R-:W-:Y:S01]  /*1b20*/  HADD2.F32 R205, -RZ, R58.H0_H0 ;  /* 0x2000003affcd7230 */ /* 0x000fe20000004100 */
[----:B------:R-:W-:-:S02]  /*1b30*/  FMUL.FTZ R189, R31, R204 ;  /* 0x000000cc1fbd7220 */ /* 0x000fc40000410000 */
[-C--:B------:R-:W-:Y:S02]  /*1b40*/  FMUL.FTZ R57, R57, R240.reuse ;  /* 0x000000f039397220 */ /* 0x080fe40000410000 */
[----:B------:R-:W-:Y:S02]  /*1b50*/  @P1 FADD.FTZ R189, R56, R189 ;  /* 0x000000bd38bd1221 */ /* 0x000fe40000010000 */
[----:B------:R-:W-:Y:S02]  /*1b60*/  FMUL.FTZ R56, R205, R240 ;  /* 0x000000f0cd387220 */ /* 0x000fe40000410000 */
[----:B------:R-:W-:Y:S01]  /*1b70*/  FMUL.FTZ R204, R30, R57 ;  /* 0x000000391ecc7220 */ /* 0x000fe20000410000 */
[----:B------:R-:W-:Y:S01]  /*1b80*/  @P1 HADD2.F32 R57, -RZ, R53.H1_H1 ;  /* 0x30000035ff391230 */ /* 0x000fe20000004100 */
[----:B------:R-:W-:Y:S01]  /*1b90*/  FMUL.FTZ R205, R29, R56 ;  /* 0x000000381dcd7220 */ /* 0x000fe20000410000 */
[----:B------:R-:W-:Y:S02]  /*1ba0*/  HADD2.F32 R217, -RZ, R58.H1_H1 ;  /* 0x3000003affd97230 */ /* 0x000fe40000004100 */
[----:B------:R-:W-:Y:S01]  /*1bb0*/  @P1 HADD2.F32 R56, -RZ, R54.H0_H0 ;  /* 0x20000036ff381230 */ /* 0x000fe20000004100 */
[----:B------:R-:W-:Y:S01]  /*1bc0*/  @P1 FADD.FTZ R204, R57, R204 ;  /* 0x000000cc39cc1221 */ /* 0x000fe20000010000 */
[----:B------:R-:W-:Y:S01]  /*1bd0*/  @P1 HADD2.F32 R218, -RZ, R52.H0_H0 ;  /* 0x20000034ffda1230 */ /* 0x000fe20000004100 */
[----:B------:R-:W-:Y:S01]  /*1be0*/  FMUL.FTZ R217, R217, R240 ;  /* 0x000000f0d9d97220 */ /* 0x000fe20000410000 */
[--C-:B------:R-:W-:Y:S01]  /*1bf0*/  HADD2.F32 R57, -RZ, R59.reuse.H0_H0 ;  /* 0x2000003bff397230 */ /* 0x100fe20000004100 */
[----:B------:R-:W-:Y:S01]  /*1c00*/  @P1 FADD.FTZ R205, R56, R205 ;  /* 0x000000cd38cd1221 */ /* 0x000fe20000010000 */
[----:B------:R-:W-:Y:S01]  /*1c10*/  HADD2.F32 R59, -RZ, R59.H1_H1 ;  /* 0x3000003bff3b7230 */ /* 0x000fe20000004100 */
[----:B------:R-:W-:Y:S01]  /*1c20*/  FMUL.FTZ R217, R28, R217 ;  /* 0x000000d91cd97220 */ /* 0x000fe20000410000 */
[----:B------:R-:W-:Y:S01]  /*1c30*/  @P1 HADD2.F32 R56, -RZ, R54.H1_H1 ;  /* 0x30000036ff381230 */ /* 0x000fe20000004100 */
[----:B------:R-:W-:-:S02]  /*1c40*/  @P1 FADD.FTZ R187, R218, R187 ;  /* 0x000000bbdabb1221 */ /* 0x000fc40000010000 */
[-C--:B------:R-:W-:Y:S02]  /*1c50*/  FMUL.FTZ R218, R57, R240.reuse ;  /* 0x000000f039da7220 */ /* 0x080fe40000410000 */
[----:B------:R-:W-:Y:S01]  /*1c60*/  FMUL.FTZ R59, R59, R240 ;  /* 0x000000f03b3b7220 */ /* 0x000fe20000410000 */
[--C-:B------:R-:W-:Y:S01]  /*1c70*/  @P1 HADD2.F32 R57, -RZ, R55.reuse.H0_H0 ;  /* 0x20000037ff391230 */ /* 0x100fe20000004100 */
[----:B------:R-:W-:Y:S01]  /*1c80*/  @P1 FADD.FTZ R217, R56, R217 ;  /* 0x000000d938d91221 */ /* 0x000fe20000010000 */
[----:B------:R-:W-:Y:S01]  /*1c90*/  @P1 HADD2.F32 R56, -RZ, R55.H1_H1 ;  /* 0x30000037ff381230 */ /* 0x000fe20000004100 */
[----:B------:R-:W-:Y:S02]  /*1ca0*/  FMUL.FTZ R218, R27, R218 ;  /* 0x000000da1bda7220 */ /* 0x000fe40000410000 */
[----:B------:R-:W-:Y:S02]  /*1cb0*/  FMUL.FTZ R219, R26, R59 ;  /* 0x0000003b1adb7220 */ /* 0x000fe40000410000 */
[----:B------:R-:W-:-:S02]  /*1cc0*/  @P1 FADD.FTZ R218, R57, R218 ;  /* 0x000000da39da1221 */ /* 0x000fc40000010000 */
[----:B------:R-:W-:Y:S01]  /*1cd0*/  @P1 FADD.FTZ R219, R56, R219 ;  /* 0x000000db38db1221 */ /* 0x000fe20000010000 */
[----:B------:R-:W-:Y:S02]  /*1ce0*/  LEA R242, P1, R241, c[0x0][0x188], 0x4 ;  /* 0x00006200f1f27a11 */ /* 0x000fe400078220ff */
[----:B------:R-:W-:Y:S02]  /*1cf0*/  F2FP.PACK_AB R58, R217, R205 ;  /* 0x000000cdd93a723e */ /* 0x000fe400000000ff */
[----:B------:R-:W-:Y:S02]  /*1d00*/  LEA.HI.X R243, R241, c[0x0][0x18c], RZ, 0x4, P1 ;  /* 0x00006300f1f37a11 */ /* 0x000fe400008f24ff */
[----:B------:R-:W-:Y:S02]  /*1d10*/  F2FP.PACK_AB R57, R204, R189 ;  /* 0x000000bdcc39723e */ /* 0x000fe400000000ff */
[----:B------:R-:W-:Y:S02]  /*1d20*/  F2FP.PACK_AB R56, R188, R187 ;  /* 0x000000bbbc38723e */ /* 0x000fe400000000ff */
[----:B------:R-:W-:-:S05]  /*1d30*/  F2FP.PACK_AB R59, R219, R218 ;  /* 0x000000dadb3b723e */ /* 0x000fca00000000ff */
[----:B------:R0:W-:Y:S01]  /*1d40*/  STG.E.128 [R242.64], R56 ;  /* 0x00000038f2007986 */ /* 0x0001e2000c101d04 */
[----:B------:R-:W-:-:S03]  /*1d50*/  IADD3 R241, R241, 0x80, RZ ;  /* 0x00000080f1f17810 */ /* 0x000fc60007ffe0ff */
.L_x_6127:
[----:B------:R-:W-:Y:S05]  /*1d60*/  BSYNC B0 ;  /* 0x0000000000007941 */ /* 0x000fea0003800000 */
.L_x_6126:
        /* <DEDUP_REMOVED lines=10> */
[----:B------:R0:W3:Y:S01]  /*1e10*/  @P1 LDG.E.128 R52, [R190.64] ;  /* 0x00000004be341981 */ /* 0x0000e2000c1e1d00 */
[----:B--2---:R-:W-:Y:S02]  /*1e20*/  HADD2.F32 R207, -RZ, R56.H0_H0 ;  /* 0x20000038ffcf7230 */ /* 0x004fe40000004100 */
[----:B------:R-:W-:-:S03]  /*1e30*/  HADD2.F32 R221, -RZ, R57.H0_H0 ;  /* 0x20000039ffdd7230 */ /* 0x000fc60000004100 */
[----:B------:R-:W-:Y:S01]  /*1e40*/  FMUL.FTZ R192, R207, R240 ;  /* 0x000000f0cfc07220 */ /* 0x000fe20000410000 */
[----:B------:R-:W-:-:S03]  /*1e50*/  HADD2.F32 R207, -RZ, R56.H1_H1 ;  /* 0x30000038ffcf7230 */ /* 0x000fc60000004100 */
[----:B0-----:R-:W-:Y:S02]  /*1e60*/  FMUL.FTZ R190, R25, R192 ;  /* 0x000000c019be7220 */ /* 0x001fe40000410000 */
[-C--:B------:R-:W-:Y:S02]  /*1e70*/  FMUL.FTZ R207, R207, R240.reuse ;  /* 0x000000f0cfcf7220 */ /* 0x080fe40000410000 */
[----:B------:R-:W-:Y:S02]  /*1e80*/  FMUL.FTZ R192, R221, R240 ;  /* 0x000000f0ddc07220 */ /* 0x000fe40000410000 */
[----:B------:R-:W-:Y:S01]  /*1e90*/  FMUL.FTZ R191, R24, R207 ;  /* 0x000000cf18bf7220 */ /* 0x000fe20000410000 */
[----:B------:R-:W-:Y:S01]  /*1ea0*/  HADD2.F32 R57, -RZ, R57.H1_H1 ;  /* 0x30000039ff397230 */ /* 0x000fe20000004100 */
[----:B------:R-:W-:Y:S01]  /*1eb0*/  FMUL.FTZ R192, R23, R192 ;  /* 0x000000c017c07220 */ /* 0x000fe20000410000 */
[----:B---3--:R-:W-:Y:S02]  /*1ec0*/  @P1 HADD2.F32 R207, -RZ, R53.H0_H0 ;  /* 0x20000035ffcf1230 */ /* 0x008fe40000004100 */
[----:B------:R-:W-:Y:S01]  /*1ed0*/  @P1 HADD2.F32 R56, -RZ, R52.H1_H1 ;  /* 0x30000034ff381230 */ /* 0x000fe20000004100 */
[----:B------:R-:W-:-:S02]  /*1ee0*/  FMUL.FTZ R57, R57, R240 ;  /* 0x000000f039397220 */ /* 0x000fc40000410000 */
[----:B------:R-:W-:Y:S01]  /*1ef0*/  @P1 FADD.FTZ R192, R207, R192 ;  /* 0x000000c0cfc01221 */ /* 0x000fe20000010000 */
[--C-:B------:R-:W-:Y:S01]  /*1f00*/  HADD2.F32 R207, -RZ, R58.reuse.H0_H0 ;  /* 0x2000003affcf7230 */ /* 0x100fe20000004100 */
[----:B------:R-:W-:Y:S01]  /*1f10*/  @P1 FADD.FTZ R191, R56, R191 ;  /* 0x000000bf38bf1221 */ /* 0x000fe20000010000 */
[----:B------:R-:W-:Y:S01]  /*1f20*/  HADD2.F32 R221, -RZ, R58.H1_H1 ;  /* 0x3000003affdd7230 */ /* 0x000fe20000004100 */
[----:B------:R-:W-:Y:S01]  /*1f30*/  FMUL.FTZ R206, R22, R57 ;  /* 0x0000003916ce7220 */ /* 0x000fe20000410000 */
[----:B------:R-:W-:Y:S01]  /*1f40*/  @P1 HADD2.F32 R57, -RZ, R53.H1_H1 ;  /* 0x30000035ff391230 */ /* 0x000fe20000004100 */
[-C--:B------:R-:W-:Y:S02]  /*1f50*/  FMUL.FTZ R56, R207, R240.reuse ;  /* 0x000000f0cf387220 */ /* 0x080fe40000410000 */
[----:B------:R-:W-:Y:S02]  /*1f60*/  FMUL.FTZ R221, R221, R240 ;  /* 0x000000f0dddd7220 */ /* 0x000fe40000410000 */
[----:B------:R-:W-:Y:S01]  /*1f70*/  FMUL.FTZ R207, R21, R56 ;  /* 0x0000003815cf7220 */ /* 0x000fe20000410000 */
[--C-:B------:R-:W-:Y:S01]  /*1f80*/  @P1 HADD2.F32 R56, -RZ, R54.reuse.H0_H0 ;  /* 0x20000036ff381230 */ /* 0x100fe20000004100 */
[----:B------:R-:W-:Y:S01]  /*1f90*/  @P1 FADD.FTZ R206, R57, R206 ;  /* 0x000000ce39ce1221 */ /* 0x000fe20000010000 */
[--C-:B------:R-:W-:Y:S01]  /*1fa0*/  HADD2.F32 R57, -RZ, R59.reuse.H0_H0 ;  /* 0x2000003bff397230 */ /* 0x100fe20000004100 */
[----:B------:R-:W-:Y:S01]  /*1fb0*/  FMUL.FTZ R220, R20, R221 ;  /* 0x000000dd14dc7220 */ /* 0x000fe20000410000 */
[----:B------:R-:W-:Y:S01]  /*1fc0*/  HADD2.F32 R59, -RZ, R59.H1_H1 ;  /* 0x3000003bff3b7230 */ /* 0x000fe20000004100 */
[----:B------:R-:W-:Y:S01]  /*1fd0*/  @P1 FADD.FTZ R207, R56, R207 ;  /* 0x000000cf38cf1221 */ /* 0x000fe20000010000 */
[----:B------:R-:W-:Y:S01]  /*1fe0*/  @P1 HADD2.F32 R221, -RZ, R54.H1_H1 ;  /* 0x30000036ffdd1230 */ /* 0x000fe20000004100 */
[----:B------:R-:W-:-:S02]  /*1ff0*/  FMUL.FTZ R56, R57, R240 ;  /* 0x000000f039387220 */ /* 0x000fc40000410000 */
[----:B------:R-:W-:Y:S02]  /*2000*/  FMUL.FTZ R59, R59, R240 ;  /* 0x000000f03b3b7220 */ /* 0x000fe40000410000 */
[----:B------:R-:W-:Y:S01]  /*2010*/  @P1 FADD.FTZ R220, R221, R220 ;  /* 0x000000dcdddc1221 */ /* 0x000fe20000010000 */
[----:B------:R-:W-:Y:S01]  /*2020*/  @P1 HADD2.F32 R243, -RZ, R52.H0_H0 ;  /* 0x20000034fff31230 */ /* 0x000fe20000004100 */
[----:B------:R-:W-:Y:S01]  /*2030*/  FMUL.FTZ R221, R19, R56 ;  /* 0x0000003813dd7220 */ /* 0x000fe20000410000 */
[--C-:B------:R-:W-:Y:S01]  /*2040*/  @P1 HADD2.F32 R56, -RZ, R55.reuse.H0_H0 ;  /* 0x20000037ff381230 */ /* 0x100fe20000004100 */
[----:B------:R-:W-:Y:S01]  /*2050*/  FMUL.FTZ R222, R18, R59 ;  /* 0x0000003b12de7220 */ /* 0x000fe20000410000 */
[----:B------:R-:W-:Y:S01]  /*2060*/  @P1 HADD2.F32 R57, -RZ, R55.H1_H1 ;  /* 0x30000037ff391230 */ /* 0x000fe20000004100 */
[----:B------:R-:W-:Y:S02]  /*2070*/  @P1 FADD.FTZ R190, R243, R190 ;  /* 0x000000bef3be1221 */ /* 0x000fe40000010000 */
[----:B------:R-:W-:-:S02]  /*2080*/  @P1 FADD.FTZ R221, R56, R221 ;  /* 0x000000dd38dd1221 */ /* 0x000fc40000010000 */
[----:B------:R-:W-:Y:S01]  /*2090*/  @P1 FADD.FTZ R222, R57, R222 ;  /* 0x000000de39de1221 */ /* 0x000fe20000010000 */
[C---:B------:R-:W-:Y:S02]  /*20a0*/  LEA R242, P1, R241.reuse, c[0x0][0x188], 0x4 ;  /* 0x00006200f1f27a11 */ /* 0x040fe400078220ff */
[----:B------:R-:W-:Y:S02]  /*20b0*/  F2FP.PACK_AB R58, R220, R207 ;  /* 0x000000cfdc3a723e */ /* 0x000fe400000000ff */
[----:B------:R-:W-:Y:S02]  /*20c0*/  LEA.HI.X R243, R241, c[0x0][0x18c], RZ, 0x4, P1 ;  /* 0x00006300f1f37a11 */ /* 0x000fe400008f24ff */
[----:B------:R-:W-:Y:S02]  /*20d0*/  F2FP.PACK_AB R57, R206, R192 ;  /* 0x000000c0ce39723e */ /* 0x000fe400000000ff */
[----:B------:R-:W-:Y:S02]  /*20e0*/  F2FP.PACK_AB R56, R191, R190 ;  /* 0x000000bebf38723e */ /* 0x000fe400000000ff */
[----:B------:R-:W-:-:S05]  /*20f0*/  F2FP.PACK_AB R59, R222, R221 ;  /* 0x000000ddde3b723e */ /* 0x000fca00000000ff */
[----:B------:R0:W-:Y:S01]  /*2100*/  STG.E.128 [R242.64], R56 ;  /* 0x00000038f2007986 */ /* 0x0001e2000c101d04 */
[----:B------:R-:W-:-:S03]  /*2110*/  IADD3 R241, R241, 0x80, RZ ;  /* 0x00000080f1f17810 */ /* 0x000fc60007ffe0ff */
.L_x_6129:
[----:B------:R-:W-:Y:S05]  /*2120*/  BSYNC B0 ;  /* 0x0000000000007941 */ /* 0x000fea0003800000 */
.L_x_6128:
        /* <DEDUP_REMOVED lines=59> */
.L_x_6131:
[----:B------:R-:W-:Y:S05]  /*24e0*/  BSYNC B0 ;  /* 0x0000000000007941 */ /* 0x000fea0003800000 */
.L_x_6130:
        /* <DEDUP_REMOVED lines=59> */
.L_x_6133:
[----:B------:R-:W-:Y:S05]  /*28a0*/  BSYNC B0 ;  /* 0x0000000000007941 */ /* 0x000fea0003800000 */
.L_x_6132:
[----:B------:R-:W-:Y:S01]  /*28b0*/  ISETP.GE.U32.AND P1, PT, R42, 0x300, PT ;  /* 0x000003002a00780c */ /* 0x000fe20003f26070 */
[----:B------:R-:W-:-:S12]  /*28c0*/  BSSY B0, `(.L_x_6134) ;  /* 0x000003a000007945 */ /* 0x000fd80003800000 */
[----:B------:R-:W-:Y:S05]  /*28d0*/  @!P1 BRA `(.L_x_6135) ;  /* 0x0000038000009947 */ /* 0x000fea0003800000 */
[----:B------:R-:W-:Y:S01]  /*28e0*/  ISETP.NE.U32.AND P1, PT, RZ, c[0x0][0x180], PT ;  /* 0x00006000ff007a0c */ /* 0x000fe20003f25070 */
[----:B0-----:R-:W-:-:S03]  /*28f0*/  HFMA2.MMA R56, -RZ, RZ, 0, 9.5367431640625e-07 ;  /* 0x00000010ff387435 */ /* 0x001fc600000001ff */
[----:B------:R-:W-:-:S07]  /*2900*/  ISETP.NE.AND.EX P1, PT, RZ, c[0x0][0x184], PT, P1 ;  /* 0x00006100ff007a0c */ /* 0x000fce0003f25310 */
[----:B------:R-:W-:-:S06]  /*2910*/  IMAD.WIDE.U32 R56, R241, R56, c[0x0][0x170] ;  /* 0x00005c00f1387625 */ /* 0x000fcc00078e0038 */
[C---:B------:R-:W-:Y:S01]  /*2920*/  @P1 LEA R200, P2, R241.reuse, c[0x0][0x180], 0x4 ;  /* 0x00006000f1c81a11 */ /* 0x040fe200078420ff */
[----:B------:R-:W2:Y:S03]  /*2930*/  LDG.E.128 R56, [R56.64] ;  /* 0x0000000438387981 */ /* 0x000ea6000c1e1d00 */
[----:B------:R-:W-:-:S05]  /*2940*/  @P1 LEA.HI.X R201, R241, c[0x0][0x184], RZ, 0x4, P2 ;  /* 0x00006100f1c91a11 */ /* 0x000fca00010f24ff */
[----:B------:R-:W3:Y:S01]  /*2950*/  @P1 LDG.E.128 R52, [R200.64] ;  /* 0x00000004c8341981 */ /* 0x000ee2000c1e1d00 */
[----:B--2---:R-:W-:Y:S02]  /*2960*/  HADD2.F32 R213, -RZ, R56.H1_H1 ;  /* 0x30000038ffd57230 */ /* 0x004fe40000004100 */
[----:B------:R-:W-:-:S03]  /*2970*/  HADD2.F32 R229, -RZ, R57.H0_H0 ;  /* 0x20000039ffe57230 */ /* 0x000fc60000004100 */
[----:B------:R-:W-:Y:S01]  /*2980*/  FMUL.FTZ R212, R213, R240 ;  /* 0x000000f0d5d47220 */ /* 0x000fe20000410000 */
[----:B---3--:R-:W-:-:S03]  /*2990*/  @P1 HADD2.F32 R213, -RZ, R52.H1_H1 ;  /* 0x30000034ffd51230 */ /* 0x008fc60000004100 */
[----:B------:R-:W-:Y:S02]  /*29a0*/  FMUL.FTZ R200, R45, R212 ;  /* 0x000000d42dc87220 */ /* 0x000fe40000410000 */
[-C--:B------:R-:W-:Y:S02]  /*29b0*/  FMUL.FTZ R229, R229, R240.reuse ;  /* 0x000000f0e5e57220 */ /* 0x080fe40000410000 */
[----:B------:R-:W-:Y:S01]  /*29c0*/  @P1 FADD.FTZ R200, R213, R200 ;  /* 0x000000c8d5c81221 */ /* 0x000fe20000010000 */
[----:B------:R-:W-:Y:S02]  /*29d0*/  HADD2.F32 R213, -RZ, R58.H0_H0 ;  /* 0x2000003affd57230 */ /* 0x000fe40000004100 */
[----:B------:R-:W-:Y:S01]  /*29e0*/  HADD2.F32 R199, -RZ, R56.H0_H0 ;  /* 0x20000038ffc77230 */ /* 0x000fe20000004100 */
[----:B------:R-:W-:Y:S01]  /*29f0*/  FMUL.FTZ R201, R44, R229 ;  /* 0x000000e52cc97220 */ /* 0x000fe20000410000 */
[----:B------:R-:W-:Y:S02]  /*2a00*/  @P1 HADD2.F32 R56, -RZ, R53.H0_H0 ;  /* 0x20000035ff381230 */ /* 0x000fe40000004100 */
[----:B------:R-:W-:Y:S01]  /*2a10*/  HADD2.F32 R57, -RZ, R57.H1_H1 ;  /* 0x30000039ff397230 */ /* 0x000fe20000004100 */
[-C--:B------:R-:W-:Y:S01]  /*2a20*/  FMUL.FTZ R213, R213, R240.reuse ;  /* 0x000000f0d5d57220 */ /* 0x080fe20000410000 */
[----:B------:R-:W-:Y:S01]  /*2a30*/  HADD2.F32 R231, -RZ, R59.H0_H0 ;  /* 0x2000003bffe77230 */ /* 0x000fe20000004100 */
[----:B------:R-:W-:-:S02]  /*2a40*/  FMUL.FTZ R199, R199, R240 ;  /* 0x000000f0c7c77220 */ /* 0x000fc40000410000 */
[----:B------:R-:W-:Y:S01]  /*2a50*/  @P1 FADD.FTZ R201, R56, R201 ;  /* 0x000000c938c91221 */ /* 0x000fe20000010000 */
[----:B------:R-:W-:Y:S01]  /*2a60*/  @P1 HADD2.F32 R56, -RZ, R54.H0_H0 ;  /* 0x20000036ff381230 */ /* 0x000fe20000004100 */
[----:B------:R-:W-:Y:S01]  /*2a70*/  FMUL.FTZ R212, R57, R240 ;  /* 0x000000f039d47220 */ /* 0x000fe20000410000 */
[----:B------:R-:W-:Y:S01]  /*2a80*/  HADD2.F32 R57, -RZ, R58.H1_H1 ;  /* 0x3000003aff397230 */ /* 0x000fe20000004100 */
[----:B------:R-:W-:Y:S01]  /*2a90*/  FMUL.FTZ R213, R46, R213 ;  /* 0x000000d52ed57220 */ /* 0x000fe20000410000 */
[----:B------:R-:W-:Y:S01]  /*2aa0*/  HADD2.F32 R59, -RZ, R59.H1_H1 ;  /* 0x3000003bff3b7230 */ /* 0x000fe20000004100 */
[----:B------:R-:W-:Y:S01]  /*2ab0*/  FMUL.FTZ R199, R0, R199 ;  /* 0x000000c700c77220 */ /* 0x000fe20000410000 */
[----:B------:R-:W-:Y:S01]  /*2ac0*/  @P1 HADD2.F32 R230, -RZ, R52.H0_H0 ;  /* 0x20000034ffe61230 */ /* 0x000fe20000004100 */
[----:B------:R-:W-:Y:S01]  /*2ad0*/  FMUL.FTZ R212, R61, R212 ;  /* 0x000000d43dd47220 */ /* 0x000fe20000410000 */
[----:B------:R-:W-:Y:S01]  /*2ae0*/  @P1 HADD2.F32 R229, -RZ, R53.H1_H1 ;  /* 0x30000035ffe51230 */ /* 0x000fe20000004100 */
[----:B------:R-:W-:-:S02]  /*2af0*/  @P1 FADD.FTZ R213, R56, R213 ;  /* 0x000000d538d51221 */ /* 0x000fc40000010000 */
[-C--:B------:R-:W-:Y:S02]  /*2b00*/  FMUL.FTZ R57, R57, R240.reuse ;  /* 0x000000f039397220 */ /* 0x080fe40000410000 */
[-C--:B------:R-:W-:Y:S02]  /*2b10*/  FMUL.FTZ R56, R59, R240.reuse ;  /* 0x000000f03b387220 */ /* 0x080fe40000410000 */
[----:B------:R-:W-:Y:S02]  /*2b20*/  @P1 FADD.FTZ R199, R230, R199 ;  /* 0x000000c7e6c71221 */ /* 0x000fe40000010000 */
[----:B------:R-:W-:Y:S02]  /*2b30*/  FMUL.FTZ R230, R231, R240 ;  /* 0x000000f0e7e67220 */ /* 0x000fe40000410000 */
[----:B------:R-:W-:Y:S01]  /*2b40*/  @P1 FADD.FTZ R212, R229, R212 ;  /* 0x000000d4e5d41221 */ /* 0x000fe20000010000 */
[----:B------:R-:W-:Y:S01]  /*2b50*/  @P1 HADD2.F32 R58, -RZ, R54.H1_H1 ;  /* 0x30000036ff3a1230 */ /* 0x000fe20000004100 */
[----:B------:R-:W-:Y:S01]  /*2b60*/  FMUL.FTZ R229, R62, R57 ;  /* 0x000000393ee57220 */ /* 0x000fe20000410000 */
[--C-:B------:R-:W-:Y:S01]  /*2b70*/  @P1 HADD2.F32 R57, -RZ, R55.reuse.H0_H0 ;  /* 0x20000037ff391230 */ /* 0x100fe20000004100 */
[----:B------:R-:W-:Y:S01]  /*2b80*/  FMUL.FTZ R231, R63, R56 ;  /* 0x000000383fe77220 */ /* 0x000fe20000410000 */
[----:B------:R-:W-:Y:S01]  /*2b90*/  @P1 HADD2.F32 R56, -RZ, R55.H1_H1 ;  /* 0x30000037ff381230 */ /* 0x000fe20000004100 */
[----:B------:R-:W-:-:S02]  /*2ba0*/  FMUL.FTZ R230, R47, R230 ;  /* 0x000000e62fe67220 */ /* 0x000fc40000410000 */
[----:B------:R-:W-:Y:S02]  /*2bb0*/  @P1 FADD.FTZ R229, R58, R229 ;  /* 0x000000e53ae51221 */ /* 0x000fe40000010000 */
[----:B------:R-:W-:Y:S02]  /*2bc0*/  @P1 FADD.FTZ R230, R57, R230 ;  /* 0x000000e639e61221 */ /* 0x000fe40000010000 */
[----:B------:R-:W-:Y:S01]  /*2bd0*/  @P1 FADD.FTZ R231, R56, R231 ;  /* 0x000000e738e71221 */ /* 0x000fe20000010000 */
[----:B------:R-:W-:Y:S02]  /*2be0*/  LEA R242, P1, R241, c[0x0][0x188], 0x4 ;  /* 0x00006200f1f27a11 */ /* 0x000fe400078220ff */
[----:B------:R-:W-:Y:S02]  /*2bf0*/  F2FP.PACK_AB R58, R229, R213 ;  /* 0x000000d5e53a723e */ /* 0x000fe400000000ff */
[----:B------:R-:W-:Y:S02]  /*2c00*/  LEA.HI.X R243, R241, c[0x0][0x18c], RZ, 0x4, P1 ;  /* 0x00006300f1f37a11 */ /* 0x000fe400008f24ff */
[----:B------:R-:W-:-:S02]  /*2c10*/  F2FP.PACK_AB R57, R212, R201 ;  /* 0x000000c9d439723e */ /* 0x000fc400000000ff */
[----:B------:R-:W-:Y:S02]  /*2c20*/  F2FP.PACK_AB R56, R200, R199 ;  /* 0x000000c7c838723e */ /* 0x000fe400000000ff */
[----:B------:R-:W-:-:S05]  /*2c30*/  F2FP.PACK_AB R59, R231, R230 ;  /* 0x000000e6e73b723e */ /* 0x000fca00000000ff */
[----:B------:R0:W-:Y:S01]  /*2c40*/  STG.E.128 [R242.64], R56 ;  /* 0x00000038f2007986 */ /* 0x0001e2000c101d04 */
[----:B------:R-:W-:-:S03]  /*2c50*/  IADD3 R241, R241, 0x80, RZ ;  /* 0x00000080f1f17810 */ /* 0x000fc60007ffe0ff */
.L_x_6135:
[----:B------:R-:W-:Y:S05]  /*2c60*/  BSYNC B0 ;  /* 0x0000000000007941 */ /* 0x000fea0003800000 */
.L_x_6134:
        /* <DEDUP_REMOVED lines=10> */
[----:B------:R0:W3:Y:S01]  /*2d10*/  @P1 LDG.E.128 R52, [R232.64] ;  /* 0x00000004e8341981 */ /* 0x0000e2000c1e1d00 */
[--C-:B--2---:R-:W-:Y:S02]  /*2d20*/  HADD2.F32 R235, -RZ, R56.reuse.H0_H0 ;  /* 0x20000038ffeb7230 */ /* 0x104fe40000004100 */
[--C-:B------:R-:W-:Y:S02]  /*2d30*/  HADD2.F32 R243, -RZ, R57.reuse.H1_H1 ;  /* 0x30000039fff37230 */ /* 0x100fe40000004100 */
[----:B------:R-:W-:Y:S01]  /*2d40*/  HADD2.F32 R239, -RZ, R57.H0_H0 ;  /* 0x20000039ffef7230 */ /* 0x000fe20000004100 */
[-C--:B------:R-:W-:Y:S01]  /*2d50*/  FMUL.FTZ R235, R235, R240.reuse ;  /* 0x000000f0ebeb7220 */ /* 0x080fe20000410000 */
[----:B------:R-:W-:Y:S01]  /*2d60*/  HADD2.F32 R237, -RZ, R56.H1_H1 ;  /* 0x30000038ffed7230 */ /* 0x000fe20000004100 */
[-C--:B------:R-:W-:Y:S02]  /*2d70*/  FMUL.FTZ R56, R243, R240.reuse ;  /* 0x000000f0f3387220 */ /* 0x080fe40000410000 */
[----:B0-----:R-:W-:Y:S01]  /*2d80*/  FMUL.FTZ R232, R60, R235 ;  /* 0x000000eb3ce87220 */ /* 0x001fe20000410000 */
[----:B---3--:R-:W-:Y:S01]  /*2d90*/  @P1 HADD2.F32 R57, -RZ, R52.H0_H0 ;  /* 0x20000034ff391230 */ /* 0x008fe20000004100 */
[----:B------:R-:W-:Y:S01]  /*2da0*/  FMUL.FTZ R239, R239, R240 ;  /* 0x000000f0efef7220 */ /* 0x000fe20000410000 */
[--C-:B------:R-:W-:Y:S01]  /*2db0*/  HADD2.F32 R245, -RZ, R58.reuse.H0_H0 ;  /* 0x2000003afff57230 */ /* 0x100fe20000004100 */
[----:B------:R-:W-:Y:S01]  /*2dc0*/  FMUL.FTZ R235, R113, R56 ;  /* 0x0000003871eb7220 */ /* 0x000fe20000410000 */
[----:B------:R-:W-:Y:S01]  /*2dd0*/  HADD2.F32 R247, -RZ, R58.H1_H1 ;  /* 0x3000003afff77230 */ /* 0x000fe20000004100 */
[----:B------:R-:W-:Y:S01]  /*2de0*/  @P1 FADD.FTZ R232, R57, R232 ;  /* 0x000000e839e81221 */ /* 0x000fe20000010000 */
[--C-:B------:R-:W-:Y:S01]  /*2df0*/  @P1 HADD2.F32 R57, -RZ, R53.reuse.H0_H0 ;  /* 0x20000035ff391230 */ /* 0x100fe20000004100 */
[----:B------:R-:W-:Y:S01]  /*2e00*/  FMUL.FTZ R234, R48, R239 ;  /* 0x000000ef30ea7220 */ /* 0x000fe20000410000 */
[----:B------:R-:W-:Y:S01]  /*2e10*/  @P1 HADD2.F32 R56, -RZ, R53.H1_H1 ;  /* 0x30000035ff381230 */ /* 0x000fe20000004100 */
[-C--:B------:R-:W-:Y:S01]  /*2e20*/  FMUL.FTZ R237, R237, R240.reuse ;  /* 0x000000f0eded7220 */ /* 0x080fe20000410000 */
[--C-:B------:R-:W-:Y:S01]  /*2e30*/  HADD2.F32 R249, -RZ, R59.reuse.H0_H0 ;  /* 0x2000003bfff97230 */ /* 0x100fe20000004100 */
[-C--:B------:R-:W-:Y:S01]  /*2e40*/  FMUL.FTZ R236, R245, R240.reuse ;  /* 0x000000f0f5ec7220 */ /* 0x080fe20000410000 */
[----:B------:R-:W-:Y:S01]  /*2e50*/  HADD2.F32 R59, -RZ, R59.H1_H1 ;  /* 0x3000003bff3b7230 */ /* 0x000fe20000004100 */
[----:B------:R-:W-:-:S02]  /*2e60*/  FMUL.FTZ R247, R247, R240 ;  /* 0x000000f0f7f77220 */ /* 0x000fc40000410000 */
[----:B------:R-:W-:Y:S01]  /*2e70*/  @P1 FADD.FTZ R234, R57, R234 ;  /* 0x000000ea39ea1221 */ /* 0x000fe20000010000 */
[--C-:B------:R-:W-:Y:S01]  /*2e80*/  @P1 HADD2.F32 R57, -RZ, R54.reuse.H0_H0 ;  /* 0x20000036ff391230 */ /* 0x100fe20000004100 */
[----:B------:R-:W-:Y:S01]  /*2e90*/  @P1 FADD.FTZ R235, R56, R235 ;  /* 0x000000eb38eb1221 */ /* 0x000fe20000010000 */
[----:B------:R-:W-:Y:S01]  /*2ea0*/  @P1 HADD2.F32 R56, -RZ, R54.H1_H1 ;  /* 0x30000036ff381230 */ /* 0x000fe20000004100 */
[----:B------:R-:W-:Y:S02]  /*2eb0*/  FMUL.FTZ R233, R112, R237 ;  /* 0x000000ed70e97220 */ /* 0x000fe40000410000 */
[----:B------:R-:W-:Y:S02]  /*2ec0*/  FMUL.FTZ R236, R49, R236 ;  /* 0x000000ec31ec7220 */ /* 0x000fe40000410000 */
[----:B------:R-:W-:Y:S02]  /*2ed0*/  FMUL.FTZ R237, R114, R247 ;  /* 0x000000f772ed7220 */ /* 0x000fe40000410000 */
[----:B------:R-:W-:-:S02]  /*2ee0*/  FMUL.FTZ R249, R249, R240 ;  /* 0x000000f0f9f97220 */ /* 0x000fc40000410000 */
[----:B------:R-:W-:Y:S01]  /*2ef0*/  FMUL.FTZ R240, R59, R240 ;  /* 0x000000f03bf07220 */ /* 0x000fe20000410000 */
[----:B------:R-:W-:Y:S01]  /*2f00*/  @P1 HADD2.F32 R58, -RZ, R52.H1_H1 ;  /* 0x30000034ff3a1230 */ /* 0x000fe20000004100 */
[----:B------:R-:W-:Y:S01]  /*2f10*/  @P1 FADD.FTZ R236, R57, R236 ;  /* 0x000000ec39ec1221 */ /* 0x000fe20000010000 */
[--C-:B------:R-:W-:Y:S01]  /*2f20*/  @P1 HADD2.F32 R57, -RZ, R55.reuse.H0_H0 ;  /* 0x20000037ff391230 */ /* 0x100fe20000004100 */
[----:B------:R-:W-:Y:S01]  /*2f30*/  @P1 FADD.FTZ R237, R56, R237 ;  /* 0x000000ed38ed1221 */ /* 0x000fe20000010000 */
[----:B------:R-:W-:Y:S01]  /*2f40*/  @P1 HADD2.F32 R56, -RZ, R55.H1_H1 ;  /* 0x30000037ff381230 */ /* 0x000fe20000004100 */
[----:B------:R-:W-:Y:S02]  /*2f50*/  FMUL.FTZ R238, R50, R249 ;  /* 0x000000f932ee7220 */ /* 0x000fe40000410000 */
[----:B------:R-:W-:Y:S02]  /*2f60*/  FMUL.FTZ R239, R115, R240 ;  /* 0x000000f073ef7220 */ /* 0x000fe40000410000 */
[----:B------:R-:W-:-:S02]  /*2f70*/  @P1 FADD.FTZ R233, R58, R233 ;  /* 0x000000e93ae91221 */ /* 0x000fc40000010000 */
        /* <DEDUP_REMOVED lines=8> */
[----:B------:R0:W-:Y:S02]  /*3000*/  STG.E.128 [R240.64], R56 ;  /* 0x00000038f0007986 */ /* 0x0001e4000c101d04 */
.L_x_6137:
[----:B------:R-:W-:Y:S05]  /*3010*/  BSYNC B0 ;  /* 0x0000000000007941 */ /* 0x000fea0003800000 */
.L_x_6136:
        /* <DEDUP_REMOVED lines=69> */
.L_x_6156:
        /* <DEDUP_REMOVED lines=133> */
.L_x_6157:
        /* <DEDUP_REMOVED lines=75> */
[----:B------:R-:W-:Y:S01]  /*4170*/  F2FP.PACK_AB R56, R57, R56 ;  /* 0x000000383938723e */ /* 0x000fe200000000ff */
[----:B------:R-:W-:Y:S02]  /*4180*/  FMUL.FTZ R57, R241, R58 ;  /* 0x0000003af1397220 */ /* 0x000fe40000410000 */
[--C-:B------:R-:W-:Y:S02]  /*4190*/  FADD.FTZ R58, R214, -R240.reuse ;  /* 0x800000f0d63a7221 */ /* 0x100fe40000010000 */
[--C-:B------:R-:W-:Y:S02]  /*41a0*/  FADD.FTZ R246, R215, -R240.reuse ;  /* 0x800000f0d7f67221 */ /* 0x100fe40000010000 */
[----:B------:R-:W-:-:S02]  /*41b0*/  FADD.FTZ R248, R216, -R240 ;  /* 0x800000f0d8f87221 */ /* 0x000fc40000010000 */
[C---:B------:R-:W-:Y:S02]  /*41c0*/  FMUL.FTZ R244, R241.reuse, R244 ;  /* 0x000000f4f1f47220 */ /* 0x040fe40000410000 */
[C---:B------:R-:W-:Y:S02]  /*41d0*/  FMUL.FTZ R59, R241.reuse, R58 ;  /* 0x0000003af13b7220 */ /* 0x040fe40000410000 */
[C---:B------:R-:W-:Y:S02]  /*41e0*/  FMUL.FTZ R243, R241.reuse, R246 ;  /* 0x000000f6f1f37220 */ /* 0x040fe40000410000 */
[----:B------:R-:W-:Y:S02]  /*41f0*/  FMUL.FTZ R248, R241, R248 ;  /* 0x000000f8f1f87220 */ /* 0x000fe40000410000 */
[----:B------:R-:W-:Y:S02]  /*4200*/  FADD.FTZ R242, R202, -R240 ;  /* 0x800000f0caf27221 */ /* 0x000fe40000010000 */
[----:B------:R-:W-:-:S02]  /*4210*/  FFMA.FTZ R58, R105, R244, R109 ;  /* 0x000000f4693a7223 */ /* 0x000fc4000001006d */
[----:B------:R-:W-:Y:S02]  /*4220*/  FFMA.FTZ R59, R118, R59, R122 ;  /* 0x0000003b763b7223 */ /* 0x000fe4000001007a */
[----:B------:R-:W-:Y:S02]  /*4230*/  FFMA.FTZ R243, R106, R243, R110 ;  /* 0x000000f36af37223 */ /* 0x000fe4000001006e */
[----:B------:R-:W-:Y:S01]  /*4240*/  FFMA.FTZ R248, R119, R248, R123 ;  /* 0x000000f877f87223 */ /* 0x000fe2000001007b */
[----:B------:R-:W-:Y:S01]  /*4250*/  F2FP.PACK_AB R58, R59, R58 ;  /* 0x0000003a3b3a723e */ /* 0x000fe200000000ff */
[----:B------:R-:W-:Y:S02]  /*4260*/  FMUL.FTZ R242, R241, R242 ;  /* 0x000000f2f1f27220 */ /* 0x000fe40000410000 */
[----:B------:R-:W-:Y:S01]  /*4270*/  FFMA.FTZ R57, R104, R57, R108 ;  /* 0x0000003968397223 */ /* 0x000fe2000001006c */
[----:B------:R-:W-:Y:S01]  /*4280*/  F2FP.PACK_AB R59, R248, R243 ;  /* 0x000000f3f83b723e */ /* 0x000fe200000000ff */
[----:B------:R-:W-:Y:S01]  /*4290*/  FFMA.FTZ R242, R117, R242, R121 ;  /* 0x000000f275f27223 */ /* 0x000fe20000010079 */
[----:B------:R-:W-:-:S04]  /*42a0*/  MOV R243, 0x10 ;  /* 0x0000001000f37802 */ /* 0x000fc80000000f00 */
[----:B------:R-:W-:Y:S01]  /*42b0*/  F2FP.PACK_AB R57, R242, R57 ;  /* 0x00000039f239723e */ /* 0x000fe200000000ff */
[C---:B------:R-:W-:Y:S01]  /*42c0*/  IMAD.WIDE.U32 R242, R180.reuse, R243, c[0x0][0x208] ;  /* 0x00008200b4f27625 */ /* 0x040fe200078e00f3 */
[----:B------:R-:W-:-:S04]  /*42d0*/  IADD3 R180, R180, 0x80, RZ ;  /* 0x00000080b4b47810 */ /* 0x000fc80007ffe0ff */
[----:B------:R0:W-:Y:S03]  /*42e0*/  STG.E.128 [R242.64], R56 ;  /* 0x00000038f2007986 */ /* 0x0001e6000c101d04 */
.L_x_6141:
[----:B------:R-:W-:Y:S05]  /*42f0*/  BSYNC B0 ;  /* 0x0000000000007941 */ /* 0x000fea0003800000 */
.L_x_6140:
        /* <DEDUP_REMOVED lines=25> */
[----:B------:R-:W-:Y:S02]  /*4490*/  FADD.FTZ R242, R204, -R240 ;  /* 0x800000f0ccf27221 */ /* 0x000fe40000010000 */
[----:B------:R-:W-:Y:S01]  /*44a0*/  FFMA.FTZ R57, R96, R57, R100 ;  /* 0x0000003960397223 */ /* 0x000fe20000010064 */
[----:B------:R-:W-:Y:S01]  /*44b0*/  F2FP.PACK_AB R59, R248, R243 ;  /* 0x000000f3f83b723e */ /* 0x000fe200000000ff */
[----:B------:R-:W-:Y:S01]  /*44c0*/  FMUL.FTZ R242, R241, R242 ;  /* 0x000000f2f1f27220 */ /* 0x000fe20000410000 */
[----:B------:R-:W-:-:S03]  /*44d0*/  HFMA2.MMA R243, -RZ, RZ, 0, 9.5367431640625e-07 ;  /* 0x00000010fff37435 */ /* 0x000fc600000001ff */
[----:B------:R-:W-:-:S05]  /*44e0*/  FFMA.FTZ R242, R125, R242, R101 ;  /* 0x000000f27df27223 */ /* 0x000fca0000010065 */
[----:B------:R-:W-:Y:S02]  /*44f0*/  F2FP.PACK_AB R57, R242, R57 ;  /* 0x00000039f239723e */ /* 0x000fe400000000ff */
[C---:B------:R-:W-:Y:S01]  /*4500*/  IMAD.WIDE.U32 R242, R180.reuse, R243, c[0x0][0x208] ;  /* 0x00008200b4f27625 */ /* 0x040fe200078e00f3 */
[----:B------:R-:W-:-:S04]  /*4510*/  IADD3 R180, R180, 0x80, RZ ;  /* 0x00000080b4b47810 */ /* 0x000fc80007ffe0ff */
[----:B------:R0:W-:Y:S03]  /*4520*/  STG.E.128 [R242.64], R56 ;  /* 0x00000038f2007986 */ /* 0x0001e6000c101d04 */
.L_x_6143:
[----:B------:R-:W-:Y:S05]  /*4530*/  BSYNC B0 ;  /* 0x0000000000007941 */ /* 0x000fea0003800000 */
.L_x_6142:
        /* <DEDUP_REMOVED lines=35> */
.L_x_6145:
[----:B------:R-:W-:Y:S05]  /*4770*/  BSYNC B0 ;  /* 0x0000000000007941 */ /* 0x000fea0003800000 */
.L_x_6144:
        /* <DEDUP_REMOVED lines=35> */
.L_x_6147:
[----:B------:R-:W-:Y:S05]  /*49b0*/  BSYNC B0 ;  /* 0x0000000000007941 */ /* 0x000fea0003800000 */
.L_x_6146:
        /* <DEDUP_REMOVED lines=35> */
.L_x_6149:
[----:B------:R-:W-:Y:S05]  /*4bf0*/  BSYNC B0 ;  /* 0x0000000000007941 */ /* 0x000fea0003800000 */
.L_x_6148:
        /* <DEDUP_REMOVED lines=35> */
.L_x_6151:
[----:B------:R-:W-:Y:S05]  /*4e30*/  BSYNC B0 ;  /* 0x0000000000007941 */ /* 0x000fea0003800000 */
.L_x_6150:
        /* <DEDUP_REMOVED lines=10> */
[----:B------:R-:W-:Y:S02]  /*4ee0*/  FMUL.FTZ R57, R241, R242 ;  /* 0x000000f2f1397220 */ /* 0x000fe40000410000 */
[----:B------:R-:W-:Y:S02]  /*4ef0*/  FADD.FTZ R240, R237, -R240 ;  /* 0x800000f0edf07221 */ /* 0x000fe40000010000 */
        /* <DEDUP_REMOVED lines=12> */
[----:B------:R-:W-:Y:S01]  /*4fc0*/  F2FP.PACK_AB R56, R241, R242 ;  /* 0x000000f2f138723e */ /* 0x000fe200000000ff */
[----:B------:R-:W-:Y:S01]  /*4fd0*/  FFMA.FTZ R58, R166, R58, R175 ;  /* 0x0000003aa63a7223 */ /* 0x000fe200000100af */
[----:B------:R-:W-:Y:S01]  /*4fe0*/  MOV R241, 0x10 ;  /* 0x0000001000f17802 */ /* 0x000fe20000000f00 */
[----:B------:R-:W-:Y:S01]  /*4ff0*/  FFMA.FTZ R243, R169, R240, R178 ;  /* 0x000000f0a9f37223 */ /* 0x000fe200000100b2 */
[----:B------:R-:W-:Y:S01]  /*5000*/  F2FP.PACK_AB R59, R250, R59 ;  /* 0x0000003bfa3b723e */ /* 0x000fe200000000ff */
[----:B------:R-:W-:-:S02]  /*5010*/  FFMA.FTZ R248, R167, R248, R176 ;  /* 0x000000f8a7f87223 */ /* 0x000fc400000100b0 */
[----:B------:R-:W-:Y:S01]  /*5020*/  IMAD.WIDE.U32 R240, R180, R241, c[0x0][0x208] ;  /* 0x00008200b4f07625 */ /* 0x000fe200078e00f1 */
[----:B------:R-:W-:Y:S02]  /*5030*/  F2FP.PACK_AB R58, R243, R58 ;  /* 0x0000003af33a723e */ /* 0x000fe400000000ff */
[----:B------:R-:W-:-:S05]  /*5040*/  F2FP.PACK_AB R57, R248, R57 ;  /* 0x00000039f839723e */ /* 0x000fca00000000ff */
[----:B------:R0:W-:Y:S02]  /*5050*/  STG.E.128 [R240.64], R56 ;  /* 0x00000038f0007986 */ /* 0x0001e4000c101d04 */
.L_x_6153:
[----:B------:R-:W-:Y:S05]  /*5060*/  BSYNC B0 ;  /* 0x0000000000007941 */ /* 0x000fea0003800000 */
.L_x_6152:
[----:B------:R-:W-:Y:S02]  /*5070*/  LOP3.LUT P1, RZ, R181, 0xff, RZ, 0xc0, !PT ;  /* 0x000000ffb5ff7812 */ /* 0x000fe4000782c0ff */
[----:B------:R-:W-:Y:S02]  /*5080*/  IADD3 R183, R183, c[0x0][0x160], RZ ;  /* 0x00005800b7b77a10 */ /* 0x000fe40007ffe0ff */
[----:B------:R-:W-:Y:S02]  /*5090*/  SEL R181, RZ, 0x1, P1 ;  /* 0x00000001ffb57807 */ /* 0x000fe40000800000 */
[----:B------:R-:W-:-:S13]  /*50a0*/  ISETP.GE.AND P1, PT, R183, c[0x0][0x164], PT ;  /* 0x00005900b7007a0c */ /* 0x000fda0003f26270 */
[----:B0-----:R-:W-:Y:S01]  /*50b0*/  @P1 CALL.REL.NOINC `(.L_x_6154) ;  /* 0x0000001000001944 */ /* 0x001fe20003c00000 */
[----:B------:R-:W-:Y:S05]  /*50c0*/  BRA `(.L_x_6155) ;  /* 0xffffc46000007947 */ /* 0x000fea000383ffff */
.L_x_6154:
[----:B------:R-:W-:Y:S05]  /*50d0*/  EXIT ;  /* 0x000000000000794d */ /* 0x000fea0003800000 */
.L_x_6138:
[----:B------:R-:W-:Y:S01]  /*50e0*/  HFMA2.MMA R242, -RZ, RZ, 0, 5.9604644775390625e-08 ;  /* 0x00000001fff27435 */ /* 0x000fe200000001ff */
[----:B------:R-:W-:Y:S02]  /*50f0*/  MOV R57, R56 ;  /* 0x0000003800397202 */ /* 0x000fe40000000f00 */
[----:B------:R-:W-:Y:S02]  /*5100*/  MOV R243, 0x1f ;  /* 0x0000001f00f37802 */ /* 0x000fe40000000f00 */
[----:B------:R-:W-:Y:S02]  /*5110*/  MOV R244, 0xffffffff ;  /* 0xffffffff00f47802 */ /* 0x000fe40000000f00 */
[----:B------:R-:W-:Y:S02]  /*5120*/  MOV R58, 0x5140 ;  /* 0x00005140003a7802 */ /* 0x000fe40000000f00 */
[----:B------:R-:W-:Y:S05]  /*5130*/  CALL.REL.NOINC `($__internal_20_$__cuda_sm70_shflsync_bfly_p) ;  /* 0x00000aa000007944 */ /* 0x000fea0003c00000 */
[----:B01----:R-:W-:Y:S05]  /*5140*/  BRA `(.L_x_6156) ;  /* 0xffffe32000007947 */ /* 0x003fea000383ffff */
.L_x_6139:
[----:B------:R-:W-:Y:S01]  /*5150*/  HFMA2.MMA R242, -RZ, RZ, 0, 1.1920928955078125e-07 ;  /* 0x00000002fff27435 */ /* 0x000fe200000001ff */
[----:B------:R-:W-:Y:S02]  /*5160*/  MOV R243, 0x1f ;  /* 0x0000001f00f37802 */ /* 0x000fe40000000f00 */
[----:B------:R-:W-:-:S02]  /*5170*/  MOV R244, 0xffffffff ;  /* 0xffffffff00f47802 */ /* 0x000fc40000000f00 */
[----:B------:R-:W-:Y:S02]  /*5180*/  MOV R58, 0x51a0 ;  /* 0x000051a0003a7802 */ /* 0x000fe40000000f00 */
[----:B0-----:R-:W-:Y:S05]  /*5190*/  CALL.REL.NOINC `($__internal_20_$__cuda_sm70_shflsync_bfly_p) ;  /* 0x00000a4000007944 */ /* 0x001fea0003c00000 */
[----:B01----:R-:W-:Y:S01]  /*51a0*/  FADD.FTZ R57, R57, R242 ;  /* 0x000000f239397221 */ /* 0x003fe20000010000 */
[----:B------:R-:W-:Y:S01]  /*51b0*/  HFMA2.MMA R242, -RZ, RZ, 0, 2.384185791015625e-07 ;  /* 0x00000004fff27435 */ /* 0x000fe200000001ff */
[----:B------:R-:W-:Y:S02]  /*51c0*/  MOV R243, 0x1f ;  /* 0x0000001f00f37802 */ /* 0x000fe40000000f00 */
[----:B------:R-:W-:Y:S02]  /*51d0*/  MOV R244, 0xffffffff ;  /* 0xffffffff00f47802 */ /* 0x000fe40000000f00 */
[----:B------:R-:W-:Y:S02]  /*51e0*/  MOV R58, 0x5200 ;  /* 0x00005200003a7802 */ /* 0x000fe40000000f00 */
[----:B------:R-:W-:Y:S05]  /*51f0*/  CALL.REL.NOINC `($__internal_20_$__cuda_sm70_shflsync_bfly_p) ;  /* 0x000009e000007944 */ /* 0x000fea0003c00000 */
[----:B01----:R-:W-:Y:S01]  /*5200*/  FADD.FTZ R57, R57, R242 ;  /* 0x000000f239397221 */ /* 0x003fe20000010000 */
[----:B------:R-:W-:Y:S01]  /*5210*/  HFMA2.MMA R242, -RZ, RZ, 0, 4.76837158203125e-07 ;  /* 0x00000008fff27435 */ /* 0x000fe200000001ff */
[----:B------:R-:W-:Y:S02]  /*5220*/  MOV R243, 0x1f ;  /* 0x0000001f00f37802 */ /* 0x000fe40000000f00 */
[----:B------:R-:W-:-:S02]  /*5230*/  MOV R244, 0xffffffff ;  /* 0xffffffff00f47802 */ /* 0x000fc40000000f00 */
[----:B------:R-:W-:Y:S02]  /*5240*/  MOV R58, 0x5260 ;  /* 0x00005260003a7802 */ /* 0x000fe40000000f00 */
[----:B------:R-:W-:Y:S05]  /*5250*/  CALL.REL.NOINC `($__internal_20_$__cuda_sm70_shflsync_bfly_p) ;  /* 0x0000098000007944 */ /* 0x000fea0003c00000 */
[----:B01----:R-:W-:Y:S01]  /*5260*/  FADD.FTZ R57, R57, R242 ;  /* 0x000000f239397221 */ /* 0x003fe20000010000 */
[----:B------:R-:W-:Y:S01]  /*5270*/  HFMA2.MMA R242, -RZ, RZ, 0, 9.5367431640625e-07 ;  /* 0x00000010fff27435 */ /* 0x000fe200000001ff */
[----:B------:R-:W-:Y:S02]  /*5280*/  MOV R243, 0x1f ;  /* 0x0000001f00f37802 */ /* 0x000fe40000000f00 */
[----:B------:R-:W-:Y:S02]  /*5290*/  MOV R244, 0xffffffff ;  /* 0xffffffff00f47802 */ /* 0x000fe40000000f00 */
[----:B------:R-:W-:Y:S02]  /*52a0*/  MOV R58, 0x52c0 ;  /* 0x000052c0003a7802 */ /* 0x000fe40000000f00 */
[----:B------:R-:W-:Y:S05]  /*52b0*/  CALL.REL.NOINC `($__internal_20_$__cuda_sm70_shflsync_bfly_p) ;  /* 0x0000092000007944 */ /* 0x000fea0003c00000 */
        /* <DEDUP_REMOVED lines=119> */
[----:B------:R-:W-:Y:S05]  /*5a30*/  CALL.REL.NOINC `($__internal_20_$__cuda_sm70_shflsync_bfly_p) ;  /* 0x000001a000007944 */ /* 0x000fea0003c00000 */
[----:B01----:R-:W-:Y:S01]  /*5a40*/  FADD.FTZ R57, R57, R242 ;  /* 0x000000f239397221 */ /* 0x003fe20000010000 */
[----:B------:R-:W-:Y:S01]  /*5a50*/  HFMA2.MMA R242, -RZ, RZ, 0, 1.1920928955078125e-07 ;  /* 0x00000002fff27435 */ /* 0x000fe200000001ff */
[----:B------:R-:W-:Y:S02]  /*5a60*/  MOV R243, 0x1f ;  /* 0x0000001f00f37802 */ /* 0x000fe40000000f00 */
[----:B------:R-:W-:Y:S02]  /*5a70*/  MOV R244, 0xffffffff ;  /* 0xffffffff00f47802 */ /* 0x000fe40000000f00 */
[----:B------:R-:W-:Y:S02]  /*5a80*/  MOV R58, 0x5aa0 ;  /* 0x00005aa0003a7802 */ /* 0x000fe40000000f00 */
[----:B------:R-:W-:Y:S05]  /*5a90*/  CALL.REL.NOINC `($__internal_20_$__cuda_sm70_shflsync_bfly_p) ;  /* 0x0000014000007944 */ /* 0x000fea0003c00000 */
[----:B01----:R-:W-:Y:S01]  /*5aa0*/  FADD.FTZ R57, R57, R242 ;  /* 0x000000f239397221 */ /* 0x003fe20000010000 */
[----:B------:R-:W-:Y:S01]  /*5ab0*/  HFMA2.MMA R242, -RZ, RZ, 0, 2.384185791015625e-07 ;  /* 0x00000004fff27435 */ /* 0x000fe200000001ff */
[----:B------:R-:W-:Y:S02]  /*5ac0*/  MOV R243, 0x1f ;  /* 0x0000001f00f37802 */ /* 0x000fe40000000f00 */
[----:B------:R-:W-:-:S02]  /*5ad0*/  MOV R244, 0xffffffff ;  /* 0xffffffff00f47802 */ /* 0x000fc40000000f00 */
[----:B------:R-:W-:Y:S02]  /*5ae0*/  MOV R58, 0x5b00 ;  /* 0x00005b00003a7802 */ /* 0x000fe40000000f00 */
[----:B------:R-:W-:Y:S05]  /*5af0*/  CALL.REL.NOINC `($__internal_20_$__cuda_sm70_shflsync_bfly_p) ;  /* 0x000000e000007944 */ /* 0x000fea0003c00000 */
[----:B01----:R-:W-:Y:S01]  /*5b00*/  FADD.FTZ R57, R57, R242 ;  /* 0x000000f239397221 */ /* 0x003fe20000010000 */
[----:B------:R-:W-:Y:S01]  /*5b10*/  HFMA2.MMA R242, -RZ, RZ, 0, 4.76837158203125e-07 ;  /* 0x00000008fff27435 */ /* 0x000fe200000001ff */
[----:B------:R-:W-:Y:S02]  /*5b20*/  MOV R243, 0x1f ;  /* 0x0000001f00f37802 */ /* 0x000fe40000000f00 */
[----:B------:R-:W-:Y:S02]  /*5b30*/  MOV R244, 0xffffffff ;  /* 0xffffffff00f47802 */ /* 0x000fe40000000f00 */
[----:B------:R-:W-:Y:S02]  /*5b40*/  MOV R58, 0x5b60 ;  /* 0x00005b60003a7802 */ /* 0x000fe40000000f00 */
[----:B------:R-:W-:Y:S05]  /*5b50*/  CALL.REL.NOINC `($__internal_20_$__cuda_sm70_shflsync_bfly_p) ;  /* 0x0000008000007944 */ /* 0x000fea0003c00000 */
[----:B-1----:R-:W-:Y:S01]  /*5b60*/  FADD.FTZ R241, R57, R242 ;  /* 0x000000f239f17221 */ /* 0x002fe20000010000 */
[----:B------:R-:W-:Y:S01]  /*5b70*/  HFMA2.MMA R242, -RZ, RZ, 0, 9.5367431640625e-07 ;  /* 0x00000010fff27435 */ /* 0x000fe200000001ff */
[----:B0-----:R-:W-:Y:S02]  /*5b80*/  MOV R243, 0x1f ;  /* 0x0000001f00f37802 */ /* 0x001fe40000000f00 */
[----:B------:R-:W-:-:S02]  /*5b90*/  MOV R244, 0xffffffff ;  /* 0xffffffff00f47802 */ /* 0x000fc40000000f00 */
[----:B------:R-:W-:Y:S02]  /*5ba0*/  MOV R57, R241 ;  /* 0x000000f100397202 */ /* 0x000fe40000000f00 */
[----:B------:R-:W-:Y:S02]  /*5bb0*/  MOV R58, 0x5bd0 ;  /* 0x00005bd0003a7802 */ /* 0x000fe40000000f00 */
[----:B------:R-:W-:Y:S05]  /*5bc0*/  CALL.REL.NOINC `($__internal_20_$__cuda_sm70_shflsync_bfly_p) ;  /* 0x0000001000007944 */ /* 0x000fea0003c00000 */
[----:B01----:R-:W-:Y:S05]  /*5bd0*/  BRA `(.L_x_6157) ;  /* 0xffffe0e000007947 */ /* 0x003fea000383ffff */
        .weak           $__internal_20_$__cuda_sm70_shflsync_bfly_p
        .type           $__internal_20_$__cuda_sm70_shflsync_bfly_p,@function
        .size           $__internal_20_$__cuda_sm70_shflsync_bfly_p,(.L_x_44860 - $__internal_20_$__cuda_sm70_shflsync_bfly_p)
$__internal_20_$__cuda_sm70_shflsync_bfly_p:
[----:B------:R-:W-:Y:S01]  /*5be0*/  HFMA2.MMA R59, -RZ, RZ, 0, 0 ;  /* 0x00000000ff3b7435 */ /* 0x000fe200000001ff */
[----:B------:R-:W-:Y:S04]  /*5bf0*/  WARPSYNC R244 ;  /* 0x000000f400007348 */ /* 0x000fe80003800000 */
[----:B------:R0:W1:Y:S01]  /*5c00*/  SHFL.BFLY PT, R242, R57, R242, R243 ;  /* 0x0c0000f239f27389 */ /* 0x00006200000e00f3 */
[----:B------:R-:W-:Y:S05]  /*5c10*/  RET.REL.NODEC R58 `(_ZN10layer_norm13ln_fwd_kernelINS_13Kernel_traitsI6__halfS2_S2_S2_fjLj7168ELj1ELj1ELj4ELj16ENS_18Kernel_traits_baseILj7168ES2_S2_S2_S2_fjLj128EEEEELb0ELb1ELb0ELb0EEEvNS_9FwdParamsE) ;  /* 0xffffa3e03a007950 */ /* 0x000fea0003c3ffff */
.L_x_6158:
        /* <DEDUP_REMOVED lines=14> */
.L_x_44860:


//--------------------- .text._ZN10layer_norm13ln_fwd_kernelINS_13Kernel_traitsI6__halfS2_S2_S2_fjLj7168ELj1ELj1ELj4ELj16ENS_18Kernel_traits_baseILj7168ES2_S2_S2_S2_fjLj128EEEEELb0ELb1ELb0ELb1EEEvNS_9FwdParamsE --------------------------
	.section	.text._ZN10layer_norm13ln_fwd_kernelINS_13Kernel_traitsI6__halfS2_S2_S2_fjLj7168ELj1ELj1ELj4ELj16ENS_18Kernel_traits_baseILj7168ES2_S2_S2_S2_fjLj128EEEEELb0ELb1ELb0ELb1EEEvNS_9FwdParamsE,"ax",@progbits
	.sectioninfo	@"SHI_REGISTERS=254"
	.align	128
        .global         _ZN10layer_norm13ln_fwd_kernelINS_13Kernel_traitsI6__halfS2_S2_S2_fjLj7168ELj1ELj1ELj4ELj16ENS_18Kernel_traits_baseILj7168ES2_S2_S2_S2_fjLj128EEEEELb0ELb1ELb0ELb1EEEvNS_9FwdParamsE
        .type           _ZN10layer_norm13ln_fwd_kernelINS_13Kernel_traitsI6__halfS2_S2_S2_fjLj7168ELj1ELj1ELj4ELj16ENS_18Kernel_traits_baseILj7168ES2_S2_S2_S2_fjLj128EEEEELb0ELb1ELb0ELb1EEEvNS_9FwdParamsE,@function
        .size           _ZN10layer_norm13ln_fwd_kernelINS_13Kernel_traitsI6__halfS2_S2_S2_fjLj7168ELj1ELj1ELj4ELj16ENS_18Kernel_traits_baseILj7168ES2_S2_S2_S2_fjLj128EEEEELb0ELb1ELb0ELb1EEEvNS_9FwdParamsE,(.L_x_44861 - _ZN10layer_norm13ln_fwd_kernelINS_13Kernel_traitsI6__halfS2_S2_S2_fjLj7168ELj1ELj1ELj4ELj16ENS_18Kernel_traits_baseILj7168ES2_S2_S2_S2_fjLj128EEEEELb0ELb1ELb0ELb1EEEvNS_9FwdParamsE)
        .other          _ZN10layer_norm13ln_fwd_kernelINS_13Kernel_traitsI6__halfS2_S2_S2_fjLj7168ELj1ELj1ELj4ELj16ENS_18Kernel_traits_baseILj7168ES2_S2_S2_S2_fjLj128EEEEELb0ELb1ELb0ELb1EEEvNS_9FwdParamsE,@"STO_CUDA_ENTRY STV_DEFAULT"
_ZN10layer_norm13ln_fwd_kernelINS_13Kernel_traitsI6__halfS2_S2_S2_fjLj7168ELj1ELj1ELj4ELj16ENS_18Kernel_traits_baseILj7168ES2_S2_S2_S2_fjLj128EEEEELb0ELb1ELb0ELb1EEEvNS_9FwdParamsE:
.text._ZN10layer_norm13ln_fwd_kernelINS_13Kernel_traitsI6__halfS2_S2_S2_fjLj7168ELj1ELj1ELj4ELj16ENS_18Kernel_traits_baseILj7168ES2_S2_S2_S2_fjLj128EEEEELb0ELb1ELb0ELb1EEEvNS_9FwdParamsE:
        /* <DEDUP_REMOVED lines=33> */
[----:B------:R0:W4:Y:S04]  /*0210*/  LDG.E.128 R52, [R2.64+0x3000] ;  /* 0x0030000402347981 */ /* 0x000128000c1e1d00 */
[----:B------:R-:W4:Y:S04]  /*0220*/  LDG.E.128 R64, [R72.64+0x3000] ;  /* 0x0030000448407981 */ /* 0x000f28000c1e1d00 */
[----:B------:R0:W4:Y:S01]  /*0230*/  LDG.E.128 R20, [R2.64+0x2000] ;  /* 0x0020000402147981 */ /* 0x000122000c1e1d00 */
        /* <DEDUP_REMOVED lines=15> */
[--C-:B------:R-:W-:Y:S01]  /*0330*/  HADD2.F32 R101, -RZ, R82.reuse.H0_H0 ;  /* 0x20000052ff657230 */ /* 0x100fe20000004100 */
[----:B------:R-:W-:Y:S01]  /*0340*/  HFMA2.MMA R160, -RZ, RZ, 0, 5.9604644775390625e-08 ;  /* 0x00000001ffa07435 */ /* 0x000fe200000001ff */
[----:B------:R-:W-:Y:S01]  /*0350*/  HADD2.F32 R100, -RZ, R82.H1_H1 ;  /* 0x30000052ff647230 */ /* 0x000fe20000004100 */
[----:B------:R0:W5:Y:S01]  /*0360*/  LDG.E.128 R16, [R2.64] ;  /* 0x0000000402107981 */ /* 0x000162000c1e1d00 */
[----:B------:R-:W-:-:S02]  /*0370*/  HADD2.F32 R99, -RZ, R83.H0_H0 ;  /* 0x20000053ff637230 */ /* 0x000fc40000004100 */
[----:B------:R-:W-:Y:S01]  /*0380*/  HADD2.F32 R98, -RZ, R83.H1_H1 ;  /* 0x30000053ff627230 */ /* 0x000fe20000004100 */
[----:B------:R0:W5:Y:S01]  /*0390*/  LDG.E.128 R12, [R2.64+0x800] ;  /* 0x00080004020c7981 */ /* 0x000162000c1e1d00 */
[--C-:B------:R-:W-:Y:S02]  /*03a0*/  HADD2.F32 R97, -RZ, R84.reuse.H0_H0 ;  /* 0x20000054ff617230 */ /* 0x100fe40000004100 */
[----:B------:R-:W-:Y:S01]  /*03b0*/  HADD2.F32 R96, -RZ, R84.H1_H1 ;  /* 0x30000054ff607230 */ /* 0x000fe20000004100 */
[----:B------:R0:W5:Y:S01]  /*03c0*/  LDG.E.128 R8, [R2.64+0x1000] ;  /* 0x0010000402087981 */ /* 0x000162000c1e1d00 */
[--C-:B------:R-:W-:Y:S02]  /*03d0*/  HADD2.F32 R95, -RZ, R85.reuse.H0_H0 ;  /* 0x20000055ff5f7230 */ /* 0x100fe40000004100 */
[----:B------:R-:W-:Y:S01]  /*03e0*/  HADD2.F32 R94, -RZ, R85.H1_H1 ;  /* 0x30000055ff5e7230 */ /* 0x000fe20000004100 */
[----:B------:R0:W5:Y:S01]  /*03f0*/  LDG.E.128 R4, [R2.64+0x1800] ;  /* 0x0018000402047981 */ /* 0x000162000c1e1d00 */
[----:B------:R-:W-:-:S02]  /*0400*/  HADD2.F32 R93, -RZ, R86.H0_H0 ;  /* 0x20000056ff5d7230 */ /* 0x000fc40000004100 */
[----:B------:R-:W-:Y:S02]  /*0410*/  HADD2.F32 R92, -RZ, R86.H1_H1 ;  /* 0x30000056ff5c7230 */ /* 0x000fe40000004100 */
[--C-:B------:R-:W-:Y:S02]  /*0420*/  HADD2.F32 R91, -RZ, R87.reuse.H0_H0 ;  /* 0x20000057ff5b7230 */ /* 0x100fe40000004100 */
[----:B------:R-:W-:Y:S01]  /*0430*/  HADD2.F32 R90, -RZ, R87.H1_H1 ;  /* 0x30000057ff5a7230 */ /* 0x000fe20000004100 */
[----:B------:R-:W-:Y:S01]  /*0440*/  LEA R143, R143, 0x4, 0x2 ;  /* 0x000000048f8f7811 */ /* 0x000fe200078e10ff */
[--C-:B------:R-:W-:Y:S01]  /*0450*/  HADD2.F32 R113, -RZ, R76.reuse.H0_H0 ;  /* 0x2000004cff717230 */ /* 0x100fe20000004100 */
[----:B------:R-:W-:Y:S01]  /*0460*/  LOP3.LUT R144, R114, 0x1f, RZ, 0xc0, !PT ;  /* 0x0000001f72907812 */ /* 0x000fe200078ec0ff */
[----:B------:R-:W-:Y:S01]  /*0470*/  HADD2.F32 R112, -RZ, R76.H1_H1 ;  /* 0x3000004cff707230 */ /* 0x000fe20000004100 */
[----:B------:R-:W-:Y:S01]  /*0480*/  LOP3.LUT R163, R163, 0x3, RZ, 0xc0, !PT ;  /* 0x00000003a3a37812 */ /* 0x000fe200078ec0ff */
        /* <DEDUP_REMOVED lines=24> */
[----:B0-----:R-:W-:-:S02]  /*0610*/  HADD2.F32 R3, -RZ, R71.H0_H0 ;  /* 0x20000047ff037230 */ /* 0x001fc40000004100 */
        /* <DEDUP_REMOVED lines=42> */
[----:B------:R-:W-:-:S02]  /*08c0*/  HADD2.F32 R153, -RZ, R48.H1_H1 ;  /* 0x30000030ff997230 */ /* 0x000fc40000004100 */
[--C-:B------:R-:W-:Y:S02]  /*08d0*/  HADD2.F32 R152, -RZ, R49.reuse.H0_H0 ;  /* 0x20000031ff987230 */ /* 0x100fe40000004100 */
[----:B------:R-:W-:Y:S02]  /*08e0*/  HADD2.F32 R155, -RZ, R49.H1_H1 ;  /* 0x30000031ff9b7230 */ /* 0x000fe40000004100 */
[--C-:B------:R-:W-:Y:S02]  /*08f0*/  HADD2.F32 R50, -RZ, R52.reuse.H0_H0 ;  /* 0x20000034ff327230 */ /* 0x100fe40000004100 */
[----:B------:R-:W-:Y:S02]  /*0900*/  HADD2.F32 R159, -RZ, R52.H1_H1 ;  /* 0x30000034ff9f7230 */ /* 0x000fe40000004100 */
[--C-:B------:R-:W-:Y:S02]  /*0910*/  HADD2.F32 R156, -RZ, R53.reuse.H0_H0 ;  /* 0x20000035ff9c7230 */ /* 0x100fe40000004100 */
[----:B------:R-:W-:-:S02]  /*0920*/  HADD2.F32 R161, -RZ, R53.H1_H1 ;  /* 0x30000035ffa17230 */ /* 0x000fc40000004100 */
[----:B------:R-:W-:Y:S02]  /*0930*/  HADD2.F32 R54, -RZ, R54.H1_H1 ;  /* 0x30000036ff367230 */ /* 0x000fe40000004100 */
[----:B------:R-:W-:Y:S02]  /*0940*/  HADD2.F32 R165, -RZ, R22.H1_H1 ;  /* 0x30000016ffa57230 */ /* 0x000fe40000004100 */
.L_x_6162:
[----:B------:R-:W-:Y:S01]  /*0950*/  ISETP.NE.U32.AND P0, PT, RZ, c[0x0][0x1c0], PT ;  /* 0x00007000ff007a0c */ /* 0x000fe20003f05070 */
[----:B------:R-:W-:Y:S01]  /*0960*/  IMAD R48, R142, c[0x0][0x168], RZ ;  /* 0x00005a008e307a24 */ /* 0x000fe200078e02ff */
[----:B------:R-:W-:Y:S02]  /*0970*/  ISETP.NE.U32.AND P1, PT, RZ, c[0x0][0x180], PT ;  /* 0x00006000ff007a0c */ /* 0x000fe40003f25070 */
[----:B------:R-:W-:Y:S02]  /*0980*/  ISETP.NE.AND.EX P0, PT, RZ, c[0x0][0x1c4], PT, P0 ;  /* 0x00007100ff007a0c */ /* 0x000fe40003f05300 */
[----:B------:R-:W-:Y:S02]  /*0990*/  SHF.R.S32.HI R49, RZ, 0x1f, R48 ;  /* 0x0000001fff317819 */ /* 0x000fe40000011430 */
[----:B------:R-:W-:-:S02]  /*09a0*/  MOV R132, 0x10 ;  /* 0x0000001000847802 */ /* 0x000fc40000000f00 */
[----:B------:R-:W-:Y:S02]  /*09b0*/  LEA.HI R48, R49, R48, RZ, 0x3 ;  /* 0x0000003031307211 */ /* 0x000fe400078f18ff */
[----:B------:R-:W-:Y:S02]  /*09c0*/  ISETP.NE.AND.EX P1, PT, RZ, c[0x0][0x184], PT, P1 ;  /* 0x00006100ff007a0c */ /* 0x000fe40003f25310 */
[----:B------:R-:W-:-:S03]  /*09d0*/  LEA.HI.SX32 R187, R48, R167, 0x1d ;  /* 0x000000a730bb7211 */ /* 0x000fc600078feaff */
[----:B------:R-:W-:Y:S02]  /*09e0*/  @P0 MOV R53, 0x2 ;  /* 0x0000000200350802 */ /* 0x000fe40000000f00 */
[----:B------:R-:W-:-:S04]  /*09f0*/  IMAD.WIDE.U32 R60, R187, R132, c[0x0][0x170] ;  /* 0x00005c00bb3c7625 */ /* 0x000fc800078e0084 */
[----:B------:R-:W-:Y:S02]  /*0a00*/  @P0 IMAD.WIDE R52, R142, R53, c[0x0][0x1c0] ;  /* 0x000070008e340625 */ /* 0x000fe400078e0235 */
[----:B------:R-:W2:Y:S01]  /*0a10*/  LDG.E.128 R60, [R60.64] ;  /* 0x000000043c3c7981 */ /* 0x000ea2000c1e1d00 */
[----:B------:R-:W-:-:S03]  /*0a20*/  @P1 LEA R48, P2, R187, c[0x0][0x180], 0x4 ;  /* 0x00006000bb301a11 */ /* 0x000fc600078420ff */
[----:B------:R2:W3:Y:S01]  /*0a30*/  @P0 LDG.E.U16 R52, [R52.64] ;  /* 0x0000000434340981 */ /* 0x0004e2000c1e1500 */
[----:B------:R-:W-:-:S05]  /*0a40*/  @P1 LEA.HI.X R49, R187, c[0x0][0x184], RZ, 0x4, P2 ;  /* 0x00006100bb311a11 */ /* 0x000fca00010f24ff */
[----:B------:R0:W4:Y:S01]  /*0a50*/  @P1 LDG.E.128 R56, [R48.64] ;  /* 0x0000000430381981 */ /* 0x000122000c1e1d00 */
[----:B------:R-:W-:Y:S01]  /*0a60*/  MOV R74, 0x3f800000 ;  /* 0x3f800000004a7802 */ /* 0x000fe20000000f00 */
[--C-:B------:R-:W-:Y:S02]  /*0a70*/  HADD2.F32 R64, -RZ, R24.reuse.H0_H0 ;  /* 0x20000018ff407230 */ /* 0x100fe40000004100 */
[----:B0-----:R-:W-:Y:S01]  /*0a80*/  HADD2.F32 R48, -RZ, R24.H1_H1 ;  /* 0x30000018ff307230 */ /* 0x001fe20000004100 */
[----:B------:R-:W-:Y:S01]  /*0a90*/  IADD3 R189, R187, 0x80, RZ ;  /* 0x00000080bbbd7810 */ /* 0x000fe20007ffe0ff */
[----:B--2---:R-:W-:Y:S02]  /*0aa0*/  HADD2.F32 R53, -RZ, R61.H0_H0 ;  /* 0x2000003dff357230 */ /* 0x004fe40000004100 */
[----:B------:R-:W-:Y:S02]  /*0ab0*/  HADD2.F32 R67, -RZ, R60.H1_H1 ;  /* 0x3000003cff437230 */ /* 0x000fe40000004100 */
[----:B---3--:R-:W-:-:S02]  /*0ac0*/  @P0 HADD2.F32 R74, -RZ, R52.H0_H0 ;  /* 0x20000034ff4a0230 */ /* 0x008fc40000004100 */
[----:B------:R-:W-:Y:S02]  /*0ad0*/  HADD2.F32 R65, -RZ, R60.H0_H0 ;  /* 0x2000003cff417230 */ /* 0x000fe40000004100 */
[----:B------:R-:W-:Y:S01]  /*0ae0*/  HADD2.F32 R52, -RZ, R25.H0_H0 ;  /* 0x20000019ff347230 */ /* 0x000fe20000004100 */
[-C--:B------:R-:W-:Y:S01]  /*0af0*/  FMUL.FTZ R53, R53, R74.reuse ;  /* 0x0000004a35357220 */ /* 0x080fe20000410000 */
[----:B------:R-:W-:Y:S02]  /*0b00*/  HADD2.F32 R61, -RZ, R61.H1_H1 ;  /* 0x3000003dff3d7230 */ /* 0x000fe40000004100 */
[--C-:B------:R-:W-:Y:S01]  /*0b10*/  HADD2.F32 R69, -RZ, R62.reuse.H0_H0 ;  /* 0x2000003eff457230 */ /* 0x100fe20000004100 */
[-C--:B------:R-:W-:Y:S01]  /*0b20*/  FMUL.FTZ R67, R67, R74.reuse ;  /* 0x0000004a43437220 */ /* 0x080fe20000410000 */
[----:B------:R-:W-:Y:S01]  /*0b30*/  HADD2.F32 R71, -RZ, R62.H1_H1 ;  /* 0x3000003eff477230 */ /* 0x000fe20000004100 */
[----:B------:R-:W-:Y:S01]  /*0b40*/  FMUL.FTZ R65, R65, R74 ;  /* 0x0000004a41417220 */ /* 0x000fe20000410000 */
[----:B------:R-:W-:Y:S01]  /*0b50*/  HADD2.F32 R60, -RZ, R25.H1_H1 ;  /* 0x30000019ff3c7230 */ /* 0x000fe20000004100 */
[----:B------:R-:W-:Y:S01]  /*0b60*/  FMUL.FTZ R133, R53, R52 ;  /* 0x0000003435857220 */ /* 0x000fe20000410000 */
[----:B------:R-:W-:Y:S01]  /*0b70*/  HADD2.F32 R62, -RZ, R26.H0_H0 ;  /* 0x2000001aff3e7230 */ /* 0x000fe20000004100 */
[-C--:B------:R-:W-:Y:S01]  /*0b80*/  FMUL.FTZ R61, R61, R74.reuse ;  /* 0x0000004a3d3d7220 */ /* 0x080fe20000410000 */
[--C-:B------:R-:W-:Y:S01]  /*0b90*/  HADD2.F32 R49, -RZ, R63.reuse.H0_H0 ;  /* 0x2000003fff317230 */ /* 0x100fe20000004100 */
[----:B------:R-:W-:Y:S01]  /*0ba0*/  FMUL.FTZ R69, R69, R74 ;  /* 0x0000004a45457220 */ /* 0x000fe20000410000 */
[--C-:B----4-:R-:W-:Y:S01]  /*0bb0*/  @P1 HADD2.F32 R52, -RZ, R56.reuse.H1_H1 ;  /* 0x30000038ff341230 */ /* 0x110fe20000004100 */
[----:B------:R-:W-:Y:S01]  /*0bc0*/  FMUL.FTZ R167, R67, R48 ;  /* 0x0000003043a77220 */ /* 0x000fe20000410000 */
[----:B------:R-:W-:Y:S01]  /*0bd0*/  HADD2.F32 R63, -RZ, R63.H1_H1 ;  /* 0x3000003fff3f7230 */ /* 0x000fe20000004100 */
[----:B------:R-:W-:Y:S01]  /*0be0*/  FMUL.FTZ R169, R65, R64 ;  /* 0x0000004041a97220 */ /* 0x000fe20000410000 */
[----:B------:R-:W-:Y:S01]  /*0bf0*/  @P1 HADD2.F32 R48, -RZ, R56.H0_H0 ;  /* 0x20000038ff301230 */ /* 0x000fe20000004100 */
[----:B------:R-:W-:Y:S01]  /*0c00*/  FMUL.FTZ R131, R61, R60 ;  /* 0x0000003c3d837220 */ /* 0x000fe20000410000 */
[----:B------:R-:W-:Y:S01]  /*0c10*/  HADD2.F32 R64, -RZ, R26.H1_H1 ;  /* 0x3000001aff407230 */ /* 0x000fe20000004100 */
[----:B------:R-:W-:Y:S01]  /*0c20*/  FMUL.FTZ R75, R69, R62 ;  /* 0x0000003e454b7220 */ /* 0x000fe20000410000 */
[----:B------:R-:W-:Y:S01]  /*0c30*/  @P1 HADD2.F32 R60, -RZ, R57.H0_H0 ;  /* 0x20000039ff3c1230 */ /* 0x000fe20000004100 */
[----:B------:R-:W-:Y:S01]  /*0c40*/  @P1 FADD.FTZ R167, R167, R52 ;  /* 0x00000034a7a71221 */ /* 0x000fe20000010000 */
[----:B------:R-:W-:Y:S01]  /*0c50*/  @P1 HADD2.F32 R62, -RZ, R58.H0_H0 ;  /* 0x2000003aff3e1230 */ /* 0x000fe20000004100 */
[----:B------:R-:W-:-:S02]  /*0c60*/  FMUL.FTZ R71, R71, R74 ;  /* 0x0000004a47477220 */ /* 0x000fc40000410000 */
[-C--:B------:R-:W-:Y:S02]  /*0c70*/  FMUL.FTZ R52, R63, R74.reuse ;  /* 0x0000004a3f347220 */ /* 0x080fe40000410000 */
[----:B------:R-:W-:Y:S02]  /*0c80*/  @P1 FADD.FTZ R169, R169, R48 ;  /* 0x00000030a9a91221 */ /* 0x000fe40000010000 */
[----:B------:R-:W-:Y:S02]  /*0c90*/  FMUL.FTZ R48, R49, R74 ;  /* 0x0000004a31307220 */ /* 0x000fe40000410000 */
[----:B------:R-:W-:Y:S01]  /*0ca0*/  FMUL.FTZ R73, R71, R64 ;  /* 0x0000004047497220 */ /* 0x000fe20000410000 */
[--C-:B------:R-:W-:Y:S01]  /*0cb0*/  @P1 HADD2.F32 R64, -RZ, R59.reuse.H1_H1 ;  /* 0x3000003bff401230 */ /* 0x100fe20000004100 */
[----:B------:R-:W-:Y:S01]  /*0cc0*/  @P1 FADD.FTZ R133, R133, R60 ;  /* 0x0000003c85851221 */ /* 0x000fe20000010000 */
[----:B------:R-:W-:Y:S01]  /*0cd0*/  @P1 HADD2.F32 R60, -RZ, R58.H1_H1 ;  /* 0x3000003aff3c1230 */ /* 0x000fe20000004100 */
[----:B------:R-:W-:Y:S01]  /*0ce0*/  @P1 FADD.FTZ R75, R75, R62 ;  /* 0x0000003e4b4b1221 */ /* 0x000fe20000010000 */
[----:B------:R-:W-:Y:S01]  /*0cf0*/  @P1 HADD2.F32 R62, -RZ, R59.H0_H0 ;  /* 0x2000003bff3e1230 */ /* 0x000fe20000004100 */
[----:B------:R-:W-:Y:S01]  /*0d00*/  FMUL.FTZ R69, R27, R52 ;  /* 0x000000341b457220 */ /* 0x000fe20000410000 */
[----:B------:R-:W-:Y:S01]  /*0d10*/  @P1 HADD2.F32 R52, -RZ, R57.H1_H1 ;  /* 0x30000039ff341230 */ /* 0x000fe20000004100 */
[----:B------:R-:W-:Y:S01]  /*0d20*/  FMUL.FTZ R71, R145, R48 ;  /* 0x0000003091477220 */ /* 0x000fe20000410000 */
[----:B------:R-:W-:Y:S01]  /*0d30*/  LEA R48, P0, R187, c[0x0][0x188], 0x4 ;  /* 0x00006200bb307a11 */ /* 0x000fe200078020ff */
[----:B------:R-:W-:-:S02]  /*0d40*/  @P1 FADD.FTZ R69, R69, R64 ;  /* 0x0000004045451221 */ /* 0x000fc40000010000 */
[----:B------:R-:W-:Y:S02]  /*0d50*/  @P1 FADD.FTZ R71, R71, R62 ;  /* 0x0000003e47471221 */ /* 0x000fe40000010000 */
[----:B------:R-:W-:Y:S02]  /*0d60*/  @P1 FADD.FTZ R73, R73, R60 ;  /* 0x0000003c49491221 */ /* 0x000fe40000010000 */
[----:B------:R-:W-:Y:S01]  /*0d70*/  @P1 FADD.FTZ R131, R131, R52 ;  /* 0x0000003483831221 */ /* 0x000fe20000010000 */
[----:B------:R-:W-:Y:S01]  /*0d80*/  LEA.HI.X R49, R187, c[0x0][0x18c], RZ, 0x4, P0 ;  /* 0x00006300bb317a11 */ /* 0x000fe200000f24ff */
[----:B------:R-:W-:Y:S01]  /*0d90*/  IMAD.WIDE.U32 R64, R189, R132, c[0x0][0x170] ;  /* 0x00005c00bd407625 */ /* 0x000fe200078e0084 */
[----:B------:R-:W-:Y:S02]  /*0da0*/  F2FP.PACK_AB R63, R69, R71 ;  /* 0x00000047453f723e */ /* 0x000fe400000000ff */
[----:B------:R-:W-:Y:S02]  /*0db0*/  F2FP.PACK_AB R62, R73, R75 ;  /* 0x0000004b493e723e */ /* 0x000fe400000000ff */
[----:B------:R-:W-:-:S02]  /*0dc0*/  F2FP.PACK_AB R61, R131, R133 ;  /* 0x00000085833d723e */ /* 0x000fc400000000ff */
[----:B------:R-:W-:Y:S02]  /*0dd0*/  F2FP.PACK_AB R60, R167, R169 ;  /* 0x000000a9a73c723e */ /* 0x000fe400000000ff */
[----:B------:R-:W-:-:S03]  /*0de0*/  @P1 LEA R52, P0, R189, c[0x0][0x180], 0x4 ;  /* 0x00006000bd341a11 */ /* 0x000fc600078020ff */
[----:B------:R0:W-:Y:S01]  /*0df0*/  STG.E.128 [R48.64], R60 ;  /* 0x0000003c30007986 */ /* 0x0001e2000c101d04 */
[----:B------:R-:W-:-:S03]  /*0e00*/  @P1 LEA.HI.X R53, R189, c[0x0][0x184], RZ, 0x4, P0 ;  /* 0x00006100bd351a11 */ /* 0x000fc600000f24ff */
[----:B------:R-:W2:Y:S04]  /*0e10*/  LDG.E.128 R64, [R64.64] ;  /* 0x0000000440407981 */ /* 0x000ea8000c1e1d00 */
[----:B------:R1:W3:Y:S01]  /*0e20*/  @P1 LDG.E.128 R56, [R52.64] ;  /* 0x0000000434381981 */ /* 0x0002e2000c1e1d00 */
[--C-:B------:R-:W-:Y:S02]  /*0e30*/  HADD2.F32 R68, -RZ, R28.reuse.H0_H0 ;  /* 0x2000001cff447230 */ /* 0x100fe40000004100 */
[----:B------:R-:W-:Y:S02]  /*0e40*/  HADD2.F32 R70, -RZ, R28.H1_H1 ;  /* 0x3000001cff467230 */ /* 0x000fe40000004100 */
[--C-:B------:R-:W-:Y:S02]  /*0e50*/  HADD2.F32 R72, -RZ, R29.reuse.H0_H0 ;  /* 0x2000001dff487230 */ /* 0x100fe40000004100 */
[----:B0-----:R-:W-:-:S02]  /*0e60*/  HADD2.F32 R48, -RZ, R29.H1_H1 ;  /* 0x3000001dff307230 */ /* 0x001fc40000004100 */
[--C-:B-1----:R-:W-:Y:S02]  /*0e70*/  HADD2.F32 R52, -RZ, R30.reuse.H0_H0 ;  /* 0x2000001eff347230 */ /* 0x102fe40000004100 */
[----:B------:R-:W-:Y:S01]  /*0e80*/  HADD2.F32 R60, -RZ, R30.H1_H1 ;  /* 0x3000001eff3c7230 */ /* 0x000fe20000004100 */
[----:B------:R-:W-:Y:S01]  /*0e90*/  IADD3 R205, R187, 0x100, RZ ;  /* 0x00000100bbcd7810 */ /* 0x000fe20007ffe0ff */
[--C-:B--2---:R-:W-:Y:S02]  /*0ea0*/  HADD2.F32 R171, -RZ, R64.reuse.H0_H0 ;  /* 0x20000040ffab7230 */ /* 0x104fe40000004100 */
[--C-:B------:R-:W-:Y:S02]  /*0eb0*/  HADD2.F32 R49, -RZ, R65.reuse.H1_H1 ;  /* 0x30000041ff317230 */ /* 0x100fe40000004100 */
[----:B------:R-:W-:Y:S02]  /*0ec0*/  HADD2.F32 R173, -RZ, R64.H1_H1 ;  /* 0x30000040ffad7230 */ /* 0x000fe40000004100 */
[----:B------:R-:W-:Y:S01]  /*0ed0*/  HADD2.F32 R175, -RZ, R65.H0_H0 ;  /* 0x20000041ffaf7230 */ /* 0x000fe20000004100 */
[----:B------:R-:W-:Y:S01]  /*0ee0*/  FMUL.FTZ R171, R171, R74 ;  /* 0x0000004aabab7220 */ /* 0x000fe20000410000 */
[----:B------:R-:W-:-:S02]  /*0ef0*/  HADD2.F32 R61, -RZ, R66.H0_H0 ;  /* 0x20000042ff3d7230 */ /* 0x000fc40000004100 */
[----:B------:R-:W-:Y:S01]  /*0f00*/  HADD2.F32 R63, -RZ, R66.H1_H1 ;  /* 0x30000042ff3f7230 */ /* 0x000fe20000004100 */
[-C--:B------:R-:W-:Y:S01]  /*0f10*/  FMUL.FTZ R49, R49, R74.reuse ;  /* 0x0000004a31317220 */ /* 0x080fe20000410000 */
[----:B------:R-:W-:Y:S01]  /*0f20*/  HADD2.F32 R65, -RZ, R67.H0_H0 ;  /* 0x20000043ff417230 */ /* 0x000fe20000004100 */
[-C--:B------:R-:W-:Y:S01]  /*0f30*/  FMUL.FTZ R173, R173, R74.reuse ;  /* 0x0000004aadad7220 */ /* 0x080fe20000410000 */
[----:B---3--:R-:W-:Y:S01]  /*0f40*/  @P1 HADD2.F32 R62, -RZ, R56.H0_H0 ;  /* 0x20000038ff3e1230 */ /* 0x008fe20000004100 */
[----:B------:R-:W-:Y:S02]  /*0f50*/  FMUL.FTZ R175, R175, R74 ;  /* 0x0000004aafaf7220 */ /* 0x000fe40000410000 */
[----:B------:R-:W-:Y:S02]  /*0f60*/  FMUL.FTZ R185, R171, R68 ;  /* 0x00000044abb97220 */ /* 0x000fe40000410000 */
[-C--:B------:R-:W-:Y:S02]  /*0f70*/  FMUL.FTZ R61, R61, R74.reuse ;  /* 0x0000004a3d3d7220 */ /* 0x080fe40000410000 */
[----:B------:R-:W-:-:S02]  /*0f80*/  FMUL.FTZ R63, R63, R74 ;  /* 0x0000004a3f3f7220 */ /* 0x000fc40000410000 */
[----:B------:R-:W-:Y:S01]  /*0f90*/  FMUL.FTZ R179, R49, R48 ;  /* 0x0000003031b37220 */ /* 0x000fe20000410000 */
[----:B------:R-:W-:Y:S01]  /*0fa0*/  @P1 HADD2.F32 R48, -RZ, R56.H1_H1 ;  /* 0x30000038ff301230 */ /* 0x000fe20000004100 */
[----:B------:R-:W-:Y:S01]  /*0fb0*/  FMUL.FTZ R65, R65, R74 ;  /* 0x0000004a41417220 */ /* 0x000fe20000410000 */
[----:B------:R-:W-:Y:S01]  /*0fc0*/  HADD2.F32 R67, -RZ, R67.H1_H1 ;  /* 0x30000043ff437230 */ /* 0x000fe20000004100 */
[----:B------:R-:W-:Y:S02]  /*0fd0*/  FMUL.FTZ R183, R173, R70 ;  /* 0x00000046adb77220 */ /* 0x000fe40000410000 */
[----:B------:R-:W-:Y:S02]  /*0fe0*/  FMUL.FTZ R181, R175, R72 ;  /* 0x00000048afb57220 */ /* 0x000fe40000410000 */
[----:B------:R-:W-:Y:S01]  /*0ff0*/  FMUL.FTZ R177, R61, R52 ;  /* 0x000000343db17220 */ /* 0x000fe20000410000 */
[----:B------:R-:W-:Y:S01]  /*1000*/  @P1 HADD2.F32 R52, -RZ, R57.H0_H0 ;  /* 0x20000039ff341230 */ /* 0x000fe20000004100 */
[----:B------:R-:W-:Y:S01]  /*1010*/  FMUL.FTZ R175, R63, R60 ;  /* 0x0000003c3faf7220 */ /* 0x000fe20000410000 */
[----:B------:R-:W-:Y:S01]  /*1020*/  @P1 HADD2.F32 R60, -RZ, R58.H0_H0 ;  /* 0x2000003aff3c1230 */ /* 0x000fe20000004100 */
[----:B------:R-:W-:Y:S01]  /*1030*/  @P1 FADD.FTZ R185, R62, R185 ;  /* 0x000000b93eb91221 */ /* 0x000fe20000010000 */
[----:B------:R-:W-:Y:S01]  /*1040*/  @P1 HADD2.F32 R62, -RZ, R59.H0_H0 ;  /* 0x2000003bff3e1230 */ /* 0x000fe20000004100 */
[----:B------:R-:W-:-:S02]  /*1050*/  FMUL.FTZ R173, R146, R65 ;  /* 0x0000004192ad7220 */ /* 0x000fc40000410000 */
[----:B------:R-:W-:Y:S02]  /*1060*/  @P1 FADD.FTZ R183, R48, R183 ;  /* 0x000000b730b71221 */ /* 0x000fe40000010000 */
[----:B------:R-:W-:Y:S02]  /*1070*/  FMUL.FTZ R48, R67, R74 ;  /* 0x0000004a43307220 */ /* 0x000fe40000410000 */
[----:B------:R-:W-:Y:S01]  /*1080*/  @P1 FADD.FTZ R181, R52, R181 ;  /* 0x000000b534b51221 */ /* 0x000fe20000010000 */
[----:B------:R-:W-:Y:S01]  /*1090*/  @P1 HADD2.F32 R52, -RZ, R57.H1_H1 ;  /* 0x30000039ff341230 */ /* 0x000fe20000004100 */
[----:B------:R-:W-:Y:S01]  /*10a0*/  @P1 FADD.FTZ R177, R60, R177 ;  /* 0x000000b13cb11221 */ /* 0x000fe20000010000 */
[----:B------:R-:W-:Y:S01]  /*10b0*/  @P1 HADD2.F32 R60, -RZ, R58.H1_H1 ;  /* 0x3000003aff3c1230 */ /* 0x000fe20000004100 */
[----:B------:R-:W-:Y:S01]  /*10c0*/  @P1 FADD.FTZ R173, R62, R173 ;  /* 0x000000ad3ead1221 */ /* 0x000fe20000010000 */
[----:B------:R-:W-:Y:S01]  /*10d0*/  @P1 HADD2.F32 R62, -RZ, R59.H1_H1 ;  /* 0x3000003bff3e1230 */ /* 0x000fe20000004100 */
[----:B------:R-:W-:Y:S01]  /*10e0*/  FMUL.FTZ R171, R31, R48 ;  /* 0x000000301fab7220 */ /* 0x000fe20000410000 */
[----:B------:R-:W-:Y:S01]  /*10f0*/  SHF.L.U32 R70, R189, 0x4, RZ ;  /* 0x00000004bd467819 */ /* 0x000fe200000006ff */
[----:B------:R-:W-:Y:S01]  /*1100*/  @P1 FADD.FTZ R175, R60, R175 ;  /* 0x000000af3caf1221 */ /* 0x000fe20000010000 */
[----:B------:R-:W-:Y:S01]  /*1110*/  SHF.R.U32.HI R68, RZ, 0x1c, R189 ;  /* 0x0000001cff447819 */ /* 0x000fe200000116bd */
[----:B------:R-:W-:Y:S01]  /*1120*/  @P1 FADD.FTZ R171, R62, R171 ;  /* 0x000000ab3eab1221 */ /* 0x000fe20000010000 */
[----:B------:R-:W-:Y:S01]  /*1130*/  IADD3 R48, P0, R70, c[0x0][0x188], RZ ;  /* 0x0000620046307a10 */ /* 0x000fe20007f1e0ff */
[----:B------:R-:W-:Y:S01]  /*1140*/  @P1 FADD.FTZ R179, R52, R179 ;  /* 0x000000b334b31221 */ /* 0x000fe20000010000 */
[----:B------:R-:W-:Y:S01]  /*1150*/  F2FP.PACK_AB R62, R175, R177 ;  /* 0x000000b1af3e723e */ /* 0x000fe200000000ff */
[----:B------:R-:W-:Y:S01]  /*1160*/  IMAD.WIDE.U32 R64, R205, R132, c[0x0][0x170] ;  /* 0x00005c00cd407625 */ /* 0x000fe200078e0084 */
[----:B------:R-:W-:-:S02]  /*1170*/  IADD3.X R49, R68, c[0x0][0x18c], RZ, P0, !PT ;  /* 0x0000630044317a10 */ /* 0x000fc400007fe4ff */
[----:B------:R-:W-:Y:S02]  /*1180*/  F2FP.PACK_AB R63, R171, R173 ;  /* 0x000000adab3f723e */ /* 0x000fe400000000ff */
[----:B------:R-:W-:Y:S02]  /*1190*/  F2FP.PACK_AB R61, R179, R181 ;  /* 0x000000b5b33d723e */ /* 0x000fe400000000ff */
[----:B------:R-:W-:Y:S02]  /*11a0*/  F2FP.PACK_AB R60, R183, R185 ;  /* 0x000000b9b73c723e */ /* 0x000fe400000000ff */
[----:B------:R-:W-:-:S03]  /*11b0*/  @P1 LEA R52, P0, R205, c[0x0][0x180], 0x4 ;  /* 0x00006000cd341a11 */ /* 0x000fc600078020ff */
[----:B------:R0:W-:Y:S04]  /*11c0*/  STG.E.128 [R48.64], R60 ;  /* 0x0000003c30007986 */ /* 0x0001e8000c101d04 */
[----:B------:R-:W2:Y:S01]  /*11d0*/  LDG.E.128 R64, [R64.64] ;  /* 0x0000000440407981 */ /* 0x000ea2000c1e1d00 */
[----:B------:R-:W-:-:S05]  /*11e0*/  @P1 LEA.HI.X R53, R205, c[0x0][0x184], RZ, 0x4, P0 ;  /* 0x00006100cd351a11 */ /* 0x000fca00000f24ff */
[----:B------:R1:W3:Y:S01]  /*11f0*/  @P1 LDG.E.128 R56, [R52.64] ;  /* 0x0000000434381981 */ /* 0x0002e2000c1e1d00 */
[--C-:B------:R-:W-:Y:S02]  /*1200*/  HADD2.F32 R72, -RZ, R32.reuse.H0_H0 ;  /* 0x20000020ff487230 */ /* 0x100fe40000004100 */
[----:B------:R-:W-:Y:S02]  /*1210*/  HADD2.F32 R130, -RZ, R32.H1_H1 ;  /* 0x30000020ff827230 */ /* 0x000fe40000004100 */
[--C-:B------:R-:W-:Y:S02]  /*1220*/  HADD2.F32 R162, -RZ, R33.reuse.H0_H0 ;  /* 0x20000021ffa27230 */ /* 0x100fe40000004100 */
[--C-:B-1----:R-:W-:Y:S02]  /*1230*/  HADD2.F32 R52, -RZ, R34.reuse.H0_H0 ;  /* 0x20000022ff347230 */ /* 0x102fe40000004100 */
[----:B0-----:R-:W-:Y:S02]  /*1240*/  HADD2.F32 R48, -RZ, R33.H1_H1 ;  /* 0x30000021ff307230 */ /* 0x001fe40000004100 */
[----:B------:R-:W-:Y:S01]  /*1250*/  HADD2.F32 R60, -RZ, R34.H1_H1 ;  /* 0x30000022ff3c7230 */ /* 0x000fe20000004100 */
[----:B------:R-:W-:Y:S01]  /*1260*/  IADD3 R221, R187, 0x180, RZ ;  /* 0x00000180bbdd7810 */ /* 0x000fe20007ffe0ff */
[----:B--2---:R-:W-:-:S02]  /*1270*/  HADD2.F32 R61, -RZ, R66.H0_H0 ;  /* 0x20000042ff3d7230 */ /* 0x004fc40000004100 */
[--C-:B------:R-:W-:Y:S02]  /*1280*/  HADD2.F32 R189, -RZ, R64.reuse.H0_H0 ;  /* 0x20000040ffbd7230 */ /* 0x100fe40000004100 */
[----:B------:R-:W-:Y:S02]  /*1290*/  HADD2.F32 R191, -RZ, R64.H1_H1 ;  /* 0x30000040ffbf7230 */ /* 0x000fe40000004100 */
[--C-:B------:R-:W-:Y:S01]  /*12a0*/  HADD2.F32 R49, -RZ, R65.reuse.H1_H1 ;  /* 0x30000041ff317230 */ /* 0x100fe20000004100 */
[-C--:B------:R-:W-:Y:S01]  /*12b0*/  FMUL.FTZ R61, R61, R74.reuse ;  /* 0x0000004a3d3d7220 */ /* 0x080fe20000410000 */
[----:B------:R-:W-:Y:S01]  /*12c0*/  HADD2.F32 R193, -RZ, R65.H0_H0 ;  /* 0x20000041ffc17230 */ /* 0x000fe20000004100 */
[-C--:B------:R-:W-:Y:S01]  /*12d0*/  FMUL.FTZ R189, R189, R74.reuse ;  /* 0x0000004abdbd7220 */ /* 0x080fe20000410000 */
[----:B------:R-:W-:Y:S01]  /*12e0*/  HADD2.F32 R63, -RZ, R66.H1_H1 ;  /* 0x30000042ff3f7230 */ /* 0x000fe20000004100 */
[-C--:B------:R-:W-:Y:S01]  /*12f0*/  FMUL.FTZ R191, R191, R74.reuse ;  /* 0x0000004abfbf7220 */ /* 0x080fe20000410000 */
[----:B------:R-:W-:Y:S01]  /*1300*/  HADD2.F32 R65, -RZ, R67.H0_H0 ;  /* 0x20000043ff417230 */ /* 0x000fe20000004100 */
[----:B------:R-:W-:Y:S01]  /*1310*/  FMUL.FTZ R49, R49, R74 ;  /* 0x0000004a31317220 */ /* 0x000fe20000410000 */
[--C-:B---3--:R-:W-:Y:S01]  /*1320*/  @P1 HADD2.F32 R62, -RZ, R56.reuse.H0_H0 ;  /* 0x20000038ff3e1230 */ /* 0x108fe20000004100 */
[----:B------:R-:W-:Y:S01]  /*1330*/  FMUL.FTZ R195, R61, R52 ;  /* 0x000000343dc37220 */ /* 0x000fe20000410000 */
[----:B------:R-:W-:Y:S01]  /*1340*/  @P1 HADD2.F32 R52, -RZ, R56.H1_H1 ;  /* 0x30000038ff341230 */ /* 0x000fe20000004100 */
[----:B------:R-:W-:-:S02]  /*1350*/  FMUL.FTZ R193, R193, R74 ;  /* 0x0000004ac1c17220 */ /* 0x000fc40000410000 */
[----:B------:R-:W-:Y:S02]  /*1360*/  FMUL.FTZ R203, R189, R72 ;  /* 0x00000048bdcb7220 */ /* 0x000fe40000410000 */
[----:B------:R-:W-:Y:S02]  /*1370*/  FMUL.FTZ R201, R191, R130 ;  /* 0x00000082bfc97220 */ /* 0x000fe40000410000 */
[----:B------:R-:W-:Y:S02]  /*1380*/  FMUL.FTZ R63, R63, R74 ;  /* 0x0000004a3f3f7220 */ /* 0x000fe40000410000 */
[----:B------:R-:W-:Y:S01]  /*1390*/  FMUL.FTZ R197, R49, R48 ;  /* 0x0000003031c57220 */ /* 0x000fe20000410000 */
[----:B------:R-:W-:Y:S01]  /*13a0*/  HADD2.F32 R67, -RZ, R67.H1_H1 ;  /* 0x30000043ff437230 */ /* 0x000fe20000004100 */
[----:B------:R-:W-:Y:S02]  /*13b0*/  FMUL.FTZ R48, R65, R74 ;  /* 0x0000004a41307220 */ /* 0x000fe40000410000 */
[----:B------:R-:W-:-:S02]  /*13c0*/  FMUL.FTZ R199, R193, R162 ;  /* 0x000000a2c1c77220 */ /* 0x000fc40000410000 */
[----:B------:R-:W-:Y:S01]  /*13d0*/  FMUL.FTZ R193, R63, R60 ;  /* 0x0000003c3fc17220 */ /* 0x000fe20000410000 */
[----:B------:R-:W-:Y:S01]  /*13e0*/  @P1 HADD2.F32 R60, -RZ, R57.H0_H0 ;  /* 0x20000039ff3c1230 */ /* 0x000fe20000004100 */
[----:B------:R-:W-:Y:S01]  /*13f0*/  @P1 FADD.FTZ R203, R62, R203 ;  /* 0x000000cb3ecb1221 */ /* 0x000fe20000010000 */
[----:B------:R-:W-:Y:S01]  /*1400*/  @P1 HADD2.F32 R62, -RZ, R59.H0_H0 ;  /* 0x2000003bff3e1230 */ /* 0x000fe20000004100 */
[----:B------:R-:W-:Y:S01]  /*1410*/  @P1 FADD.FTZ R201, R52, R201 ;  /* 0x000000c934c91221 */ /* 0x000fe20000010000 */
[--C-:B------:R-:W-:Y:S01]  /*1420*/  @P1 HADD2.F32 R52, -RZ, R58.reuse.H0_H0 ;  /* 0x2000003aff341230 */ /* 0x100fe20000004100 */
[----:B------:R-:W-:Y:S02]  /*1430*/  FMUL.FTZ R191, R147, R48 ;  /* 0x0000003093bf7220 */ /* 0x000fe40000410000 */
        /* <DEDUP_REMOVED lines=31> */
[----:B------:R-:W-:Y:S02]  /*1630*/  SHF.L.U32 R168, R221, 0x4, RZ ;  /* 0x00000004dda87819 */ /* 0x000fe400000006ff */
[----:B------:R-:W-:Y:S01]  /*1640*/  IADD3 R237, R187, 0x200, RZ ;  /* 0x00000200bbed7810 */ /* 0x000fe20007ffe0ff */
[--C-:B--2---:R-:W-:Y:S02]  /*1650*/  HADD2.F32 R205, -RZ, R64.reuse.H0_H0 ;  /* 0x20000040ffcd7230 */ /* 0x104fe40000004100 */
[----:B------:R-:W-:Y:S02]  /*1660*/  HADD2.F32 R49, -RZ, R65.H1_H1 ;  /* 0x30000041ff317230 */ /* 0x000fe40000004100 */
[----:B------:R-:W-:-:S02]  /*1670*/  HADD2.F32 R207, -RZ, R64.H1_H1 ;  /* 0x30000040ffcf7230 */ /* 0x000fc40000004100 */
[----:B------:R-:W-:Y:S01]  /*1680*/  HADD2.F32 R209, -RZ, R65.H0_H0 ;  /* 0x20000041ffd17230 */ /* 0x000fe20000004100 */
[-C--:B------:R-:W-:Y:S01]  /*1690*/  FMUL.FTZ R205, R205, R74.reuse ;  /* 0x0000004acdcd7220 */ /* 0x080fe20000410000 */
[--C-:B------:R-:W-:Y:S02]  /*16a0*/  HADD2.F32 R61, -RZ, R66.reuse.H0_H0 ;  /* 0x20000042ff3d7230 */ /* 0x100fe40000004100 */
[----:B------:R-:W-:Y:S01]  /*16b0*/  HADD2.F32 R63, -RZ, R66.H1_H1 ;  /* 0x30000042ff3f7230 */ /* 0x000fe20000004100 */
[-C--:B------:R-:W-:Y:S01]  /*16c0*/  FMUL.FTZ R49, R49, R74.reuse ;  /* 0x0000004a31317220 */ /* 0x080fe20000410000 */
[----:B------:R-:W-:Y:S01]  /*16d0*/  HADD2.F32 R65, -RZ, R67.H0_H0 ;  /* 0x20000043ff417230 */ /* 0x000fe20000004100 */
[-C--:B------:R-:W-:Y:S01]  /*16e0*/  FMUL.FTZ R207, R207, R74.reuse ;  /* 0x0000004acfcf7220 */ /* 0x080fe20000410000 */
[----:B---3--:R-:W-:Y:S01]  /*16f0*/  @P1 HADD2.F32 R62, -RZ, R56.H0_H0 ;  /* 0x20000038ff3e1230 */ /* 0x008fe20000004100 */
[----:B------:R-:W-:Y:S02]  /*1700*/  FMUL.FTZ R209, R209, R74 ;  /* 0x0000004ad1d17220 */ /* 0x000fe40000410000 */
[----:B------:R-:W-:-:S02]  /*1710*/  FMUL.FTZ R219, R205, R162 ;  /* 0x000000a2cddb7220 */ /* 0x000fc40000410000 */
[-C--:B------:R-:W-:Y:S02]  /*1720*/  FMUL.FTZ R61, R61, R74.reuse ;  /* 0x0000004a3d3d7220 */ /* 0x080fe40000410000 */
[----:B------:R-:W-:Y:S02]  /*1730*/  FMUL.FTZ R63, R63, R74 ;  /* 0x0000004a3f3f7220 */ /* 0x000fe40000410000 */
[----:B------:R-:W-:Y:S01]  /*1740*/  FMUL.FTZ R213, R49, R48 ;  /* 0x0000003031d57220 */ /* 0x000fe20000410000 */
[----:B------:R-:W-:Y:S01]  /*1750*/  @P1 HADD2.F32 R48, -RZ, R56.H1_H1 ;  /* 0x30000038ff301230 */ /* 0x000fe20000004100 */
[----:B------:R-:W-:Y:S01]  /*1760*/  FMUL.FTZ R65, R65, R74 ;  /* 0x0000004a41417220 */ /* 0x000fe20000410000 */
[----:B------:R-:W-:Y:S01]  /*1770*/  HADD2.F32 R67, -RZ, R67.H1_H1 ;  /* 0x30000043ff437230 */ /* 0x000fe20000004100 */
[----:B------:R-:W-:Y:S02]  /*1780*/  FMUL.FTZ R217, R207, R164 ;  /* 0x000000a4cfd97220 */ /* 0x000fe40000410000 */
[----:B------:R-:W-:-:S02]  /*1790*/  FMUL.FTZ R215, R209, R166 ;  /* 0x000000a6d1d77220 */ /* 0x000fc40000410000 */
[----:B------:R-:W-:Y:S01]  /*17a0*/  FMUL.FTZ R211, R61, R52 ;  /* 0x000000343dd37220 */ /* 0x000fe20000410000 */
[----:B------:R-:W-:Y:S01]  /*17b0*/  @P1 HADD2.F32 R52, -RZ, R57.H0_H0 ;  /* 0x20000039ff341230 */ /* 0x000fe20000004100 */
[----:B------:R-:W-:Y:S01]  /*17c0*/  FMUL.FTZ R209, R63, R60 ;  /* 0x0000003c3fd17220 */ /* 0x000fe20000410000 */
[----:B------:R-:W-:Y:S01]  /*17d0*/  @P1 HADD2.F32 R60, -RZ, R58.H0_H0 ;  /* 0x2000003aff3c1230 */ /* 0x000fe20000004100 */
[----:B------:R-:W-:Y:S01]  /*17e0*/  @P1 FADD.FTZ R219, R62, R219 ;  /* 0x000000db3edb1221 */ /* 0x000fe20000010000 */
[----:B------:R-:W-:Y:S01]  /*17f0*/  @P1 HADD2.F32 R62, -RZ, R59.H0_H0 ;  /* 0x2000003bff3e1230 */ /* 0x000fe20000004100 */
[----:B------:R-:W-:Y:S02]  /*1800*/  FMUL.FTZ R207, R148, R65 ;  /* 0x0000004194cf7220 */ /* 0x000fe40000410000 */
[----:B------:R-:W-:Y:S02]  /*1810*/  @P1 FADD.FTZ R217, R48, R217 ;  /* 0x000000d930d91221 */ /* 0x000fe40000010000 */
[----:B------:R-:W-:-:S02]  /*1820*/  FMUL.FTZ R48, R67, R74 ;  /* 0x0000004a43307220 */ /* 0x000fc40000410000 */
[----:B------:R-:W-:Y:S01]  /*1830*/  @P1 FADD.FTZ R215, R52, R215 ;  /* 0x000000d734d71221 */ /* 0x000fe20000010000 */
[----:B------:R-:W-:Y:S01]  /*1840*/  @P1 HADD2.F32 R52, -RZ, R57.H1_H1 ;  /* 0x30000039ff341230 */ /* 0x000fe20000004100 */
[----:B------:R-:W-:Y:S01]  /*1850*/  @P1 FADD.FTZ R211, R60, R211 ;  /* 0x000000d33cd31221 */ /* 0x000fe20000010000 */
[----:B------:R-:W-:Y:S01]  /*1860*/  @P1 HADD2.F32 R60, -RZ, R58.H1_H1 ;  /* 0x3000003aff3c1230 */ /* 0x000fe20000004100 */
[----:B------:R-:W-:Y:S01]  /*1870*/  @P1 FADD.FTZ R207, R62, R207 ;  /* 0x000000cf3ecf1221 */ /* 0x000fe20000010000 */
[----:B------:R-:W-:Y:S01]  /*1880*/  @P1 HADD2.F32 R62, -RZ, R59.H1_H1 ;  /* 0x3000003bff3e1230 */ /* 0x000fe20000004100 */
[----:B------:R-:W-:Y:S01]  /*1890*/  FMUL.FTZ R205, R39, R48 ;  /* 0x0000003027cd7220 */ /* 0x000fe20000410000 */
[----:B------:R-:W-:Y:S01]  /*18a0*/  SHF.R.U32.HI R164, RZ, 0x1c, R221 ;  /* 0x0000001cffa47819 */ /* 0x000fe200000116dd */
[----:B------:R-:W-:Y:S01]  /*18b0*/  @P1 FADD.FTZ R209, R60, R209 ;  /* 0x000000d13cd11221 */ /* 0x000fe20000010000 */
[----:B------:R-:W-:Y:S01]  /*18c0*/  IADD3 R48, P0, R168, c[0x0][0x188], RZ ;  /* 0x00006200a8307a10 */ /* 0x000fe20007f1e0ff */
[----:B------:R-:W-:-:S02]  /*18d0*/  @P1 FADD.FTZ R205, R62, R205 ;  /* 0x000000cd3ecd1221 */ /* 0x000fc40000010000 */
[----:B------:R-:W-:Y:S01]  /*18e0*/  @P1 FADD.FTZ R213, R52, R213 ;  /* 0x000000d534d51221 */ /* 0x000fe20000010000 */
[----:B------:R-:W-:Y:S01]  /*18f0*/  IADD3.X R49, R164, c[0x0][0x18c], RZ, P0, !PT ;  /* 0x00006300a4317a10 */ /* 0x000fe200007fe4ff */
[----:B------:R-:W-:Y:S01]  /*1900*/  IMAD.WIDE.U32 R64, R237, R132, c[0x0][0x170] ;  /* 0x00005c00ed407625 */ /* 0x000fe200078e0084 */
[----:B------:R-:W-:Y:S02]  /*1910*/  F2FP.PACK_AB R63, R205, R207 ;  /* 0x000000cfcd3f723e */ /* 0x000fe400000000ff */
        /* <DEDUP_REMOVED lines=74> */
[----:B------:R-:W-:Y:S02]  /*1dc0*/  HADD2.F32 R60, -RZ, R46.H1_H1 ;  /* 0x3000002eff3c7230 */ /* 0x000fe40000004100 */
[--C-:B--2---:R-:W-:Y:S02]  /*1dd0*/  HADD2.F32 R237, -RZ, R64.reuse.H0_H0 ;  /* 0x20000040ffed7230 */ /* 0x104fe40000004100 */
[----:B------:R-:W-:Y:S02]  /*1de0*/  HADD2.F32 R239, -RZ, R64.H1_H1 ;  /* 0x30000040ffef7230 */ /* 0x000fe40000004100 */
[--C-:B------:R-:W-:Y:S01]  /*1df0*/  HADD2.F32 R49, -RZ, R65.reuse.H1_H1 ;  /* 0x30000041ff317230 */ /* 0x100fe20000004100 */
[-C--:B------:R-:W-:Y:S01]  /*1e00*/  FMUL.FTZ R237, R237, R74.reuse ;  /* 0x0000004aeded7220 */ /* 0x080fe20000410000 */
[--C-:B------:R-:W-:Y:S01]  /*1e10*/  HADD2.F32 R61, -RZ, R66.reuse.H0_H0 ;  /* 0x20000042ff3d7230 */ /* 0x100fe20000004100 */
[-C--:B------:R-:W-:Y:S01]  /*1e20*/  FMUL.FTZ R239, R239, R74.reuse ;  /* 0x0000004aefef7220 */ /* 0x080fe20000410000 */
[----:B------:R-:W-:Y:S01]  /*1e30*/  HADD2.F32 R63, -RZ, R66.H1_H1 ;  /* 0x30000042ff3f7230 */ /* 0x000fe20000004100 */
[----:B------:R-:W-:Y:S01]  /*1e40*/  FMUL.FTZ R49, R49, R74 ;  /* 0x0000004a31317220 */ /* 0x000fe20000410000 */
[----:B------:R-:W-:-:S02]  /*1e50*/  HADD2.F32 R241, -RZ, R65.H0_H0 ;  /* 0x20000041fff17230 */ /* 0x000fc40000004100 */
[--C-:B------:R-:W-:Y:S01]  /*1e60*/  HADD2.F32 R65, -RZ, R67.reuse.H0_H0 ;  /* 0x20000043ff417230 */ /* 0x100fe20000004100 */
[----:B------:R-:W-:Y:S01]  /*1e70*/  FMUL.FTZ R249, R237, R170 ;  /* 0x000000aaedf97220 */ /* 0x000fe20000410000 */
[--C-:B---3--:R-:W-:Y:S01]  /*1e80*/  @P1 HADD2.F32 R62, -RZ, R56.reuse.H0_H0 ;  /* 0x20000038ff3e1230 */ /* 0x108fe20000004100 */
[----:B------:R-:W-:Y:S02]  /*1e90*/  FMUL.FTZ R251, R239, R172 ;  /* 0x000000aceffb7220 */ /* 0x000fe40000410000 */
[-C--:B------:R-:W-:Y:S02]  /*1ea0*/  FMUL.FTZ R61, R61, R74.reuse ;  /* 0x0000004a3d3d7220 */ /* 0x080fe40000410000 */
[----:B------:R-:W-:Y:S02]  /*1eb0*/  FMUL.FTZ R63, R63, R74 ;  /* 0x0000004a3f3f7220 */ /* 0x000fe40000410000 */
[----:B------:R-:W-:Y:S01]  /*1ec0*/  FMUL.FTZ R239, R49, R48 ;  /* 0x0000003031ef7220 */ /* 0x000fe20000410000 */
[----:B------:R-:W-:Y:S01]  /*1ed0*/  @P1 HADD2.F32 R48, -RZ, R56.H1_H1 ;  /* 0x30000038ff301230 */ /* 0x000fe20000004100 */
[-C--:B------:R-:W-:Y:S01]  /*1ee0*/  FMUL.FTZ R241, R241, R74.reuse ;  /* 0x0000004af1f17220 */ /* 0x080fe20000410000 */
[----:B------:R-:W-:Y:S01]  /*1ef0*/  HADD2.F32 R67, -RZ, R67.H1_H1 ;  /* 0x30000043ff437230 */ /* 0x000fe20000004100 */
        /* <DEDUP_REMOVED lines=8> */
[----:B------:R-:W-:Y:S02]  /*1f80*/  FMUL.FTZ R245, R150, R65 ;  /* 0x0000004196f57220 */ /* 0x000fe40000410000 */
[----:B------:R-:W-:-:S02]  /*1f90*/  @P1 FADD.FTZ R251, R48, R251 ;  /* 0x000000fb30fb1221 */ /* 0x000fc40000010000 */
        /* <DEDUP_REMOVED lines=10> */
[----:B------:R-:W-:Y:S01]  /*2040*/  IADD3 R174, R187, 0x300, RZ ;  /* 0x00000300bbae7810 */ /* 0x000fe20007ffe0ff */
[----:B------:R-:W-:Y:S01]  /*2050*/  @P1 FADD.FTZ R247, R62, R247 ;  /* 0x000000f73ef71221 */ /* 0x000fe20000010000 */
[----:B------:R-:W-:Y:S01]  /*2060*/  SHF.R.U32.HI R170, RZ, 0x1c, R176 ;  /* 0x0000001cffaa7819 */ /* 0x000fe200000116b0 */
[----:B------:R-:W-:Y:S01]  /*2070*/  @P1 FADD.FTZ R239, R52, R239 ;  /* 0x000000ef34ef1221 */ /* 0x000fe20000010000 */
[----:B------:R-:W-:Y:S01]  /*2080*/  IADD3 R48, P0, R172, c[0x0][0x188], RZ ;  /* 0x00006200ac307a10 */ /* 0x000fe20007f1e0ff */
[----:B------:R-:W-:Y:S01]  /*2090*/  IMAD.WIDE.U32 R64, R174, R132, c[0x0][0x170] ;  /* 0x00005c00ae407625 */ /* 0x000fe200078e0084 */
[----:B------:R-:W-:-:S02]  /*20a0*/  F2FP.PACK_AB R63, R247, R245 ;  /* 0x000000f5f73f723e */ /* 0x000fc400000000ff */
[----:B------:R-:W-:Y:S02]  /*20b0*/  IADD3.X R49, R170, c[0x0][0x18c], RZ, P0, !PT ;  /* 0x00006300aa317a10 */ /* 0x000fe400007fe4ff */
[----:B------:R-:W-:Y:S02]  /*20c0*/  F2FP.PACK_AB R62, R237, R243 ;  /* 0x000000f3ed3e723e */ /* 0x000fe400000000ff */
[----:B------:R-:W-:Y:S02]  /*20d0*/  F2FP.PACK_AB R61, R239, R241 ;  /* 0x000000f1ef3d723e */ /* 0x000fe400000000ff */
[----:B------:R-:W-:-:S05]  /*20e0*/  F2FP.PACK_AB R60, R251, R249 ;  /* 0x000000f9fb3c723e */ /* 0x000fca00000000ff */
[----:B------:R0:W-:Y:S04]  /*20f0*/  STG.E.128 [R48.64], R60 ;  /* 0x0000003c30007986 */ /* 0x0001e8000c101d04 */
[----:B------:R-:W0:Y:S01]  /*2100*/  LDG.E.128 R64, [R64.64] ;  /* 0x0000000440407981 */ /* 0x000e22000c1e1d00 */
[----:B------:R-:W-:-:S04]  /*2110*/  @P1 LEA R52, P0, R174, c[0x0][0x180], 0x4 ;  /* 0x00006000ae341a11 */ /* 0x000fc800078020ff */
[----:B------:R-:W-:-:S05]  /*2120*/  @P1 LEA.HI.X R53, R174, c[0x0][0x184], RZ, 0x4, P0 ;  /* 0x00006100ae351a11 */ /* 0x000fca00000f24ff */
[----:B------:R1:W2:Y:S01]  /*2130*/  @P1 LDG.E.128 R56, [R52.64] ;  /* 0x0000000434381981 */ /* 0x0002a2000c1e1d00 */
        /* <DEDUP_REMOVED lines=43> */
[----:B------:R-:W3:Y:S01]  /*23f0*/  S2R R180, SR_TID.X ;  /* 0x0000000000b47919 */ /* 0x000ee20000002100 */
[----:B------:R-:W-:Y:S02]  /*2400*/  SHF.R.U32.HI R174, RZ, 0x1c, R174 ;  /* 0x0000001cffae7819 */ /* 0x000fe400000116ae */
[----:B---3--:R-:W-:-:S04]  /*2410*/  SHF.R.U32.HI R180, RZ, 0x5, R180 ;  /* 0x00000005ffb47819 */ /* 0x008fc800000116b4 */
[----:B------:R-:W-:Y:S01]  /*2420*/  LOP3.LUT R180, R180, 0x7fffffc, RZ, 0xc0, !PT ;  /* 0x07fffffcb4b47812 */ /* 0x000fe200078ec0ff */
[--C-:B0-----:R-:W-:Y:S02]  /*2430*/  HADD2.F32 R49, -RZ, R64.reuse.H0_H0 ;  /* 0x20000040ff317230 */ /* 0x101fe40000004100 */
[--C-:B------:R-:W-:Y:S02]  /*2440*/  HADD2.F32 R61, -RZ, R65.reuse.H0_H0 ;  /* 0x20000041ff3d7230 */ /* 0x100fe40000004100 */
[----:B------:R-:W-:Y:S01]  /*2450*/  HADD2.F32 R65, -RZ, R65.H1_H1 ;  /* 0x30000041ff417230 */ /* 0x000fe20000004100 */
[-C--:B------:R-:W-:Y:S01]  /*2460*/  FMUL.FTZ R48, R49, R74.reuse ;  /* 0x0000004a31307220 */ /* 0x080fe20000410000 */
[----:B-1----:R-:W-:Y:S02]  /*2470*/  HADD2.F32 R53, -RZ, R64.H1_H1 ;  /* 0x30000040ff357230 */ /* 0x002fe40000004100 */
[--C-:B------:R-:W-:Y:S02]  /*2480*/  HADD2.F32 R63, -RZ, R66.reuse.H0_H0 ;  /* 0x20000042ff3f7230 */ /* 0x100fe40000004100 */
[----:B------:R-:W-:Y:S01]  /*2490*/  HADD2.F32 R187, -RZ, R66.H1_H1 ;  /* 0x30000042ffbb7230 */ /* 0x000fe20000004100 */
[----:B------:R-:W-:-:S02]  /*24a0*/  FMUL.FTZ R66, R65, R74 ;  /* 0x0000004a41427220 */ /* 0x000fc40000410000 */
[----:B------:R-:W-:Y:S02]  /*24b0*/  FMUL.FTZ R65, R129, R48 ;  /* 0x0000003081417220 */ /* 0x000fe40000410000 */
[----:B------:R-:W-:Y:S01]  /*24c0*/  FADD.FTZ R48, R132, R241 ;  /* 0x000000f184307221 */ /* 0x000fe20000010000 */
[--C-:B------:R-:W-:Y:S01]  /*24d0*/  HADD2.F32 R62, -RZ, R67.reuse.H1_H1 ;  /* 0x30000043ff3e7230 */ /* 0x100fe20000004100 */
[----:B------:R-:W-:Y:S01]  /*24e0*/  FMUL.FTZ R64, R53, R74 ;  /* 0x0000004a35407220 */ /* 0x000fe20000410000 */
[----:B------:R-:W-:Y:S01]  /*24f0*/  HADD2.F32 R60, -RZ, R67.H0_H0 ;  /* 0x20000043ff3c7230 */ /* 0x000fe20000004100 */
[----:B------:R-:W-:Y:S01]  /*2500*/  FADD.FTZ R48, R48, R239 ;  /* 0x000000ef30307221 */ /* 0x000fe20000010000 */
[----:B--2---:R-:W-:Y:S01]  /*2510*/  @P1 HADD2.F32 R49, -RZ, R56.H1_H1 ;  /* 0x30000038ff311230 */ /* 0x004fe20000004100 */
[----:B------:R-:W-:Y:S02]  /*2520*/  FMUL.FTZ R64, R135, R64 ;  /* 0x0000004087407220 */ /* 0x000fe40000410000 */
[----:B------:R-:W-:-:S02]  /*2530*/  FMUL.FTZ R61, R61, R74 ;  /* 0x0000004a3d3d7220 */ /* 0x000fc40000410000 */
[-C--:B------:R-:W-:Y:S02]  /*2540*/  FMUL.FTZ R62, R62, R74.reuse ;  /* 0x0000004a3e3e7220 */ /* 0x080fe40000410000 */
[----:B------:R-:W-:Y:S01]  /*2550*/  FADD.FTZ R48, R48, R243 ;  /* 0x000000f330307221 */ /* 0x000fe20000010000 */
[----:B------:R-:W-:Y:S01]  /*2560*/  @P1 HADD2.F32 R53, -RZ, R59.H1_H1 ;  /* 0x3000003bff351230 */ /* 0x000fe20000004100 */
[----:B------:R-:W-:Y:S01]  /*2570*/  FMUL.FTZ R67, R60, R74 ;  /* 0x0000004a3c437220 */ /* 0x000fe20000410000 */
[----:B------:R-:W-:Y:S01]  /*2580*/  @P1 HADD2.F32 R60, -RZ, R56.H0_H0 ;  /* 0x20000038ff3c1230 */ /* 0x000fe20000004100 */
[----:B------:R-:W-:Y:S01]  /*2590*/  @P1 FADD.FTZ R64, R49, R64 ;  /* 0x0000004031401221 */ /* 0x000fe20000010000 */
[----:B------:R-:W-:Y:S01]  /*25a0*/  @P1 HADD2.F32 R49, -RZ, R57.H0_H0 ;  /* 0x20000039ff311230 */ /* 0x000fe20000004100 */
[----:B------:R-:W-:Y:S02]  /*25b0*/  FMUL.FTZ R178, R141, R62 ;  /* 0x0000003e8db27220 */ /* 0x000fe40000410000 */
[----:B------:R-:W-:-:S02]  /*25c0*/  FMUL.FTZ R132, R136, R61 ;  /* 0x0000003d88847220 */ /* 0x000fc40000410000 */
[----:B------:R-:W-:Y:S02]  /*25d0*/  FADD.FTZ R48, R48, R237 ;  /* 0x000000ed30307221 */ /* 0x000fe40000010000 */
[-C--:B------:R-:W-:Y:S02]  /*25e0*/  FMUL.FTZ R63, R63, R74.reuse ;  /* 0x0000004a3f3f7220 */ /* 0x080fe40000410000 */
[----:B------:R-:W-:Y:S01]  /*25f0*/  FMUL.FTZ R52, R187, R74 ;  /* 0x0000004abb347220 */ /* 0x000fe20000410000 */
[----:B------:R-:W-:Y:S01]  /*2600*/  @P1 HADD2.F32 R62, -RZ, R59.H0_H0 ;  /* 0x2000003bff3e1230 */ /* 0x000fe20000004100 */
[----:B------:R-:W-:Y:S01]  /*2610*/  @P1 FADD.FTZ R178, R53, R178 ;  /* 0x000000b235b21221 */ /* 0x000fe20000010000 */
[--C-:B------:R-:W-:Y:S01]  /*2620*/  @P1 HADD2.F32 R53, -RZ, R58.reuse.H1_H1 ;  /* 0x3000003aff351230 */ /* 0x100fe20000004100 */
[----:B------:R-:W-:Y:S01]  /*2630*/  @P1 FADD.FTZ R65, R60, R65 ;  /* 0x000000413c411221 */ /* 0x000fe20000010000 */
[----:B------:R-:W-:Y:S01]  /*2640*/  @P1 HADD2.F32 R60, -RZ, R58.H0_H0 ;  /* 0x2000003aff3c1230 */ /* 0x000fe20000004100 */
[----:B------:R-:W-:Y:S01]  /*2650*/  @P1 FADD.FTZ R132, R49, R132 ;  /* 0x0000008431841221 */ /* 0x000fe20000010000 */
[----:B------:R-:W-:Y:S01]  /*2660*/  @P1 HADD2.F32 R49, -RZ, R57.H1_H1 ;  /* 0x30000039ff311230 */ /* 0x000fe20000004100 */
[----:B------:R-:W-:-:S02]  /*2670*/  FADD.FTZ R48, R48, R245 ;  /* 0x000000f530307221 */ /* 0x000fc40000010000 */
[----:B------:R-:W-:Y:S02]  /*2680*/  FMUL.FTZ R187, R138, R63 ;  /* 0x0000003f8abb7220 */ /* 0x000fe40000410000 */
[----:B------:R-:W-:Y:S02]  /*2690*/  FMUL.FTZ R67, R140, R67 ;  /* 0x000000438c437220 */ /* 0x000fe40000410000 */
[----:B------:R-:W-:Y:S02]  /*26a0*/  FMUL.FTZ R74, R139, R52 ;  /* 0x000000348b4a7220 */ /* 0x000fe40000410000 */
[----:B------:R-:W-:Y:S02]  /*26b0*/  FMUL.FTZ R66, R137, R66 ;  /* 0x0000004289427220 */ /* 0x000fe40000410000 */
[----:B------:R-:W-:Y:S01]  /*26c0*/  FADD.FTZ R52, R48, R247 ;  /* 0x000000f730347221 */ /* 0x000fe20000010000 */
[----:B------:R-:W-:Y:S01]  /*26d0*/  IADD3 R48, P0, R176, c[0x0][0x188], RZ ;  /* 0x00006200b0307a10 */ /* 0x000fe20007f1e0ff */
[----:B------:R-:W-:-:S02]  /*26e0*/  @P1 FADD.FTZ R187, R60, R187 ;  /* 0x000000bb3cbb1221 */ /* 0x000fc40000010000 */
[----:B------:R-:W-:Y:S02]  /*26f0*/  @P1 FADD.FTZ R67, R62, R67 ;  /* 0x000000433e431221 */ /* 0x000fe40000010000 */
[----:B------:R-:W-:Y:S02]  /*2700*/  @P1 FADD.FTZ R74, R53, R74 ;  /* 0x0000004a354a1221 */ /* 0x000fe40000010000 */
[----:B------:R-:W-:Y:S02]  /*2710*/  @P1 FADD.FTZ R66, R49, R66 ;  /* 0x0000004231421221 */ /* 0x000fe40000010000 */
[----:B------:R-:W-:Y:S01]  /*2720*/  FADD.FTZ R53, R52, R65 ;  /* 0x0000004134357221 */ /* 0x000fe20000010000 */
[----:B------:R-:W-:Y:S02]  /*2730*/  IADD3.X R49, R174, c[0x0][0x18c], RZ, P0, !PT ;  /* 0x00006300ae317a10 */ /* 0x000fe400007fe4ff */
[----:B------:R-:W-:Y:S01]  /*2740*/  F2FP.PACK_AB R63, R178, R67 ;  /* 0x00000043b23f723e */ /* 0x000fe200000000ff */
[----:B------:R-:W-:Y:S01]  /*2750*/  FADD.FTZ R53, R53, R64 ;  /* 0x0000004035357221 */ /* 0x000fe20000010000 */
[----:B------:R-:W-:-:S02]  /*2760*/  F2FP.PACK_AB R62, R74, R187 ;  /* 0x000000bb4a3e723e */ /* 0x000fc400000000ff */
[----:B------:R-:W-:Y:S02]  /*2770*/  F2FP.PACK_AB R61, R66, R132 ;  /* 0x00000084423d723e */ /* 0x000fe400000000ff */
[----:B------:R-:W-:Y:S01]  /*2780*/  F2FP.PACK_AB R60, R64, R65 ;  /* 0x00000041403c723e */ /* 0x000fe200000000ff */
        /* <DEDUP_REMOVED lines=11> */
.L_x_6163:
        /* <DEDUP_REMOVED lines=132> */
.L_x_6164:
[C---:B------:R-:W-:Y:S01]  /*3080*/  ISETP.NE.AND P0, PT, R144.reuse, RZ, PT ;  /* 0x000000ff9000720c */ /* 0x040fe20003f05270 */
[----:B--2---:R-:W-:Y:S01]  /*3090*/  FADD.FTZ R49, R61, R62 ;  /* 0x0000003e3d317221 */ /* 0x004fe20000010000 */
[----:B------:R-:W-:Y:S01]  /*30a0*/  WARPSYNC 0xffffffff ;  /* 0xffffffff00007948 */ /* 0x000fe20003800000 */
[----:B------:R-:W-:Y:S01]  /*30b0*/  ISETP.GT.U32.AND P1, PT, R144, 0x3, PT ;  /* 0x000000039000780c */ /* 0x000fe20003f24070 */
[----:B------:R-:W-:Y:S01]  /*30c0*/  CS2R R52, SRZ ;  /* 0x0000000000347805 */ /* 0x000fe2000001ff00 */
[----:B------:R-:W-:-:S08]  /*30d0*/  HFMA2.MMA R61, -RZ, RZ, 0, 0 ;  /* 0x00000000ff3d7435 */ /* 0x000fd000000001ff */
        /* <DEDUP_REMOVED lines=54> */
[C---:B------:R-:W-:Y:S01]  /*3440*/  FADD.FTZ R69, -R62.reuse, R69 ;  /* 0x000000453e457221 */ /* 0x040fe20000010100 */
[----:B------:R-:W-:Y:S01]  /*3450*/  @!P0 MOV R63, 0x4 ;  /* 0x00000004003f8802 */ /* 0x000fe20000000f00 */
[----:B------:R-:W-:-:S02]  /*3460*/  FADD.FTZ R133, -R62, R133 ;  /* 0x000000853e857221 */ /* 0x000fc40000010100 */
[----:B------:R-:W-:Y:S02]  /*3470*/  FADD.FTZ R61, R52, R53 ;  /* 0x00000035343d7221 */ /* 0x000fe40000010000 */
[C---:B0-----:R-:W-:Y:S01]  /*3480*/  FADD.FTZ R49, -R62.reuse, R74 ;  /* 0x0000004a3e317221 */ /* 0x041fe20000010100 */
[----:B-----5:R-:W-:Y:S01]  /*3490*/  HADD2.F32 R74, -RZ, R19.H1_H1 ;  /* 0x30000013ff4a7230 */ /* 0x020fe20000004100 */
[----:B------:R-:W0:Y:S01]  /*34a0*/  MUFU.RSQ R48, R61 ;  /* 0x0000003d00307308 */ /* 0x000e220000001400 */
[C---:B------:R-:W-:Y:S02]  /*34b0*/  FADD.FTZ R177, -R62.reuse, R177 ;  /* 0x000000b13eb17221 */ /* 0x040fe40000010100 */
[C---:B------:R-:W-:Y:S02]  /*34c0*/  FADD.FTZ R173, -R62.reuse, R173 ;  /* 0x000000ad3ead7221 */ /* 0x040fe40000010100 */
[C---:B------:R-:W-:Y:S02]  /*34d0*/  FADD.FTZ R171, -R62.reuse, R171 ;  /* 0x000000ab3eab7221 */ /* 0x040fe40000010100 */
[----:B------:R-:W-:-:S02]  /*34e0*/  FADD.FTZ R64, -R62, R64 ;  /* 0x000000403e407221 */ /* 0x000fc40000010100 */
[----:B------:R-:W-:Y:S02]  /*34f0*/  FADD.FTZ R169, -R62, R169 ;  /* 0x000000a93ea97221 */ /* 0x000fe40000010100 */
[C---:B------:R-:W-:Y:S01]  /*3500*/  @!P0 IMAD.WIDE R52, R142.reuse, R63, c[0x0][0x1a8] ;  /* 0x00006a008e348625 */ /* 0x040fe200078e023f */
[----:B------:R-:W-:-:S03]  /*3510*/  IADD3 R142, R142, c[0x0][0x160], RZ ;  /* 0x000058008e8e7a10 */ /* 0x000fc60007ffe0ff */
[----:B------:R-:W-:Y:S01]  /*3520*/  FADD.FTZ R167, -R62, R167 ;  /* 0x000000a73ea77221 */ /* 0x000fe20000010100 */
[----:B0-----:R0:W-:Y:S01]  /*3530*/  @!P0 STG.E [R52.64], R48 ;  /* 0x0000003034008986 */ /* 0x0011e2000c101904 */
[----:B------:R-:W-:Y:S02]  /*3540*/  FMUL.FTZ R69, R48, R69 ;  /* 0x0000004530457220 */ /* 0x000fe40000410000 */
[----:B------:R-:W-:Y:S02]  /*3550*/  FADD.FTZ R75, -R62, R75 ;  /* 0x0000004b3e4b7221 */ /* 0x000fe40000010100 */
[----:B------:R-:W-:Y:S01]  /*3560*/  FFMA.FTZ R74, R69, R74, R106 ;  /* 0x0000004a454a7223 */ /* 0x000fe2000001006a */
[----:B------:R-:W-:Y:S01]  /*3570*/  HADD2.F32 R69, -RZ, R15.H0_H0 ;  /* 0x2000000fff457230 */ /* 0x000fe20000004100 */
[C---:B------:R-:W-:Y:S02]  /*3580*/  FMUL.FTZ R180, R48.reuse, R133 ;  /* 0x0000008530b47220 */ /* 0x040fe40000410000 */
        /* <DEDUP_REMOVED lines=42> */
[C---:B------:R-:W-:Y:S01]  /*3830*/  FADD.FTZ R63, -R62.reuse, R132 ;  /* 0x000000843e3f7221 */ /* 0x040fe20000010100 */
[----:B------:R-:W-:Y:S01]  /*3840*/  HADD2.F32 R132, -RZ, R19.H0_H0 ;  /* 0x20000013ff847230 */ /* 0x000fe20000004100 */
[C---:B------:R-:W-:Y:S01]  /*3850*/  FADD.FTZ R61, -R62.reuse, R66 ;  /* 0x000000423e3d7221 */ /* 0x040fe20000010100 */
[----:B------:R-:W-:Y:S01]  /*3860*/  HADD2.F32 R66, -RZ, R18.H0_H0 ;  /* 0x20000012ff427230 */ /* 0x000fe20000004100 */
[----:B------:R-:W-:-:S02]  /*3870*/  FADD.FTZ R187, -R62, R187 ;  /* 0x000000bb3ebb7221 */ /* 0x000fc40000010100 */
[----:B------:R-:W-:Y:S02]  /*3880*/  FADD.FTZ R67, -R62, R67 ;  /* 0x000000433e437221 */ /* 0x000fe40000010100 */
[C---:B------:R-:W-:Y:S02]  /*3890*/  FMUL.FTZ R186, R48.reuse, R173 ;  /* 0x000000ad30ba7220 */ /* 0x040fe40000410000 */
[C---:B------:R-:W-:Y:S02]  /*38a0*/  FMUL.FTZ R133, R48.reuse, R171 ;  /* 0x000000ab30857220 */ /* 0x040fe40000410000 */
[----:B------:R-:W-:Y:S01]  /*38b0*/  FMUL.FTZ R177, R48, R49 ;  /* 0x0000003130b17220 */ /* 0x000fe20000410000 */
[--C-:B------:R-:W-:Y:S01]  /*38c0*/  HADD2.F32 R49, -RZ, R16.reuse.H0_H0 ;  /* 0x20000010ff317230 */ /* 0x100fe20000004100 */
[----:B------:R-:W-:Y:S02]  /*38d0*/  FADD.FTZ R62, -R62, R178 ;  /* 0x000000b23e3e7221 */ /* 0x000fe40000010100 */
[C---:B------:R-:W-:Y:S01]  /*38e0*/  FMUL.FTZ R171, R48.reuse, R64 ;  /* 0x0000004030ab7220 */ /* 0x040fe20000410000 */
[----:B------:R-:W-:Y:S01]  /*38f0*/  HADD2.F32 R64, -RZ, R16.H1_H1 ;  /* 0x30000010ff407230 */ /* 0x000fe20000004100 */
[----:B------:R-:W-:-:S02]  /*3900*/  FMUL.FTZ R178, R48, R169 ;  /* 0x000000a930b27220 */ /* 0x000fc40000410000 */
[C---:B------:R-:W-:Y:S02]  /*3910*/  FMUL.FTZ R167, R48.reuse, R167 ;  /* 0x000000a730a77220 */ /* 0x040fe40000410000 */
[----:B------:R-:W-:Y:S02]  /*3920*/  FMUL.FTZ R75, R48, R75 ;  /* 0x0000004b304b7220 */ /* 0x000fe40000410000 */
[----:B------:R-:W-:Y:S01]  /*3930*/  FFMA.FTZ R186, R186, R69, R99 ;  /* 0x00000045baba7223 */ /* 0x000fe20000010063 */
[----:B------:R-:W-:Y:S01]  /*3940*/  HADD2.F32 R69, -RZ, R12.H0_H0 ;  /* 0x2000000cff457230 */ /* 0x000fe20000004100 */
[C---:B------:R-:W-:Y:S02]  /*3950*/  FMUL.FTZ R182, R48.reuse, R181 ;  /* 0x000000b530b67220 */ /* 0x040fe40000410000 */
[C---:B0-----:R-:W-:Y:S02]  /*3960*/  FMUL.FTZ R52, R48.reuse, R185 ;  /* 0x000000b930347220 */ /* 0x041fe40000410000 */
[----:B------:R-:W-:-:S02]  /*3970*/  FMUL.FTZ R181, R48, R62 ;  /* 0x0000003e30b57220 */ /* 0x000fc40000410000 */
[----:B------:R-:W-:Y:S02]  /*3980*/  FFMA.FTZ R178, R178, R49, R113 ;  /* 0x00000031b2b27223 */ /* 0x000fe40000010071 */
[----:B------:R-:W-:Y:S01]  /*3990*/  FFMA.FTZ R62, R75, R66, R109 ;  /* 0x000000424b3e7223 */ /* 0x000fe2000001006d */
[----:B------:R-:W-:Y:S01]  /*39a0*/  HADD2.F32 R66, -RZ, R14.H0_H0 ;  /* 0x2000000eff427230 */ /* 0x000fe20000004100 */
[----:B------:R-:W-:Y:S01]  /*39b0*/  FFMA.FTZ R49, R167, R64, R112 ;  /* 0x00000040a7317223 */ /* 0x000fe20000010070 */
[----:B------:R-:W-:Y:S01]  /*39c0*/  HADD2.F32 R167, -RZ, R10.H0_H0 ;  /* 0x2000000affa77230 */ /* 0x000fe20000004100 */
[----:B------:R-:W-:Y:S01]  /*39d0*/  FMUL.FTZ R192, R48, R195 ;  /* 0x000000c330c07220 */ /* 0x000fe20000410000 */
[----:B------:R-:W-:Y:S01]  /*39e0*/  HADD2.F32 R64, -RZ, R14.H1_H1 ;  /* 0x3000000eff407230 */ /* 0x000fe20000004100 */
[----:B------:R-:W-:Y:S01]  /*39f0*/  FFMA.FTZ R69, R52, R69, R105 ;  /* 0x0000004534457223 */ /* 0x000fe20000010069 */
[----:B------:R-:W-:Y:S01]  /*3a00*/  HADD2.F32 R52, -RZ, R8.H0_H0 ;  /* 0x20000008ff347230 */ /* 0x000fe20000004100 */
[C---:B------:R-:W-:Y:S01]  /*3a10*/  FMUL.FTZ R53, R48.reuse, R175 ;  /* 0x000000af30357220 */ /* 0x040fe20000410000 */
[----:B------:R-:W-:Y:S01]  /*3a20*/  HADD2.F32 R75, -RZ, R9.H0_H0 ;  /* 0x20000009ff4b7230 */ /* 0x000fe20000004100 */
[----:B------:R-:W-:-:S02]  /*3a30*/  FMUL.FTZ R188, R48, R203 ;  /* 0x000000cb30bc7220 */ /* 0x000fc40000410000 */
[----:B------:R-:W-:Y:S02]  /*3a40*/  FFMA.FTZ R66, R184, R66, R101 ;  /* 0x00000042b8427223 */ /* 0x000fe40000010065 */
[----:B------:R-:W-:Y:S01]  /*3a50*/  FFMA.FTZ R192, R192, R167, R93 ;  /* 0x000000a7c0c07223 */ /* 0x000fe2000001005d */
[----:B------:R-:W-:Y:S01]  /*3a60*/  HADD2.F32 R167, -RZ, R6.H1_H1 ;  /* 0x30000006ffa77230 */ /* 0x000fe20000004100 */
[----:B------:R-:W0:Y:S01]  /*3a70*/  S2R R184, SR_TID.X ;  /* 0x0000000000b87919 */ /* 0x000e220000002100 */
[----:B------:R-:W-:Y:S02]  /*3a80*/  FMUL.FTZ R209, R48, R209 ;  /* 0x000000d130d17220 */ /* 0x000fe40000410000 */
[----:B------:R-:W-:Y:S01]  /*3a90*/  FFMA.FTZ R53, R53, R64, R100 ;  /* 0x0000004035357223 */ /* 0x000fe20000010064 */
[----:B------:R-:W-:Y:S01]  /*3aa0*/  HADD2.F32 R64, -RZ, R13.H1_H1 ;  /* 0x3000000dff407230 */ /* 0x000fe20000004100 */
[----:B------:R-:W-:Y:S01]  /*3ab0*/  FFMA.FTZ R188, R188, R52, R97 ;  /* 0x00000034bcbc7223 */ /* 0x000fe20000010061 */
[----:B------:R-:W-:Y:S01]  /*3ac0*/  HADD2.F32 R52, -RZ, R8.H1_H1 ;  /* 0x30000008ff347230 */ /* 0x000fe20000004100 */
[C---:B------:R-:W-:Y:S01]  /*3ad0*/  FMUL.FTZ R179, R48.reuse, R179 ;  /* 0x000000b330b37220 */ /* 0x040fe20000410000 */
[----:B------:R-:W-:Y:S01]  /*3ae0*/  F2FP.PACK_AB R66, R53, R66 ;  /* 0x000000423542723e */ /* 0x000fe200000000ff */
[----:B------:R-:W-:-:S02]  /*3af0*/  FMUL.FTZ R201, R48, R201 ;  /* 0x000000c930c97220 */ /* 0x000fc40000410000 */
[----:B------:R-:W-:Y:S01]  /*3b00*/  FFMA.FTZ R209, R209, R167, R84 ;  /* 0x000000a7d1d17223 */ /* 0x000fe20000010054 */
[----:B------:R-:W-:Y:S01]  /*3b10*/  HADD2.F32 R167, -RZ, R5.H0_H0 ;  /* 0x20000005ffa77230 */ /* 0x000fe20000004100 */
        /* <DEDUP_REMOVED lines=32> */
[C---:B------:R-:W-:Y:S01]  /*3d20*/  FMUL.FTZ R169, R48.reuse, R65 ;  /* 0x0000004130a97220 */ /* 0x040fe20000410000 */
[----:B------:R-:W-:Y:S01]  /*3d30*/  HADD2.F32 R65, -RZ, R18.H1_H1 ;  /* 0x30000012ff417230 */ /* 0x000fe20000004100 */
[C---:B------:R-:W-:Y:S02]  /*3d40*/  FMUL.FTZ R173, R48.reuse, R63 ;  /* 0x0000003f30ad7220 */ /* 0x040fe40000410000 */
[C---:B------:R-:W-:Y:S01]  /*3d50*/  FMUL.FTZ R175, R48.reuse, R61 ;  /* 0x0000003d30af7220 */ /* 0x040fe20000410000 */
[----:B------:R-:W-:Y:S01]  /*3d60*/  HADD2.F32 R61, -RZ, R17.H0_H0 ;  /* 0x20000011ff3d7230 */ /* 0x000fe20000004100 */
[----:B------:R-:W-:-:S02]  /*3d70*/  FMUL.FTZ R187, R48, R187 ;  /* 0x000000bb30bb7220 */ /* 0x000fc40000410000 */
[----:B------:R-:W-:Y:S01]  /*3d80*/  FMUL.FTZ R67, R48, R67 ;  /* 0x0000004330437220 */ /* 0x000fe20000410000 */
[----:B------:R-:W-:Y:S01]  /*3d90*/  HADD2.F32 R48, -RZ, R17.H1_H1 ;  /* 0x30000011ff307230 */ /* 0x000fe20000004100 */
[----:B------:R-:W-:Y:S01]  /*3da0*/  FFMA.FTZ R64, R179, R64, R102 ;  /* 0x00000040b3407223 */ /* 0x000fe20000010066 */
[----:B------:R-:W-:Y:S01]  /*3db0*/  HADD2.F32 R179, -RZ, R10.H1_H1 ;  /* 0x3000000affb37230 */ /* 0x000fe20000004100 */
[----:B------:R-:W-:Y:S01]  /*3dc0*/  FFMA.FTZ R201, R201, R52, R96 ;  /* 0x00000034c9c97223 */ /* 0x000fe20000010060 */
[----:B------:R-:W-:Y:S01]  /*3dd0*/  HADD2.F32 R52, -RZ, R4.H0_H0 ;  /* 0x20000004ff347230 */ /* 0x000fe20000004100 */
        /* <DEDUP_REMOVED lines=19> */
[----:B0-----:R-:W-:Y:S01]  /*3f10*/  LOP3.LUT R167, R184, 0x7f, RZ, 0xc0, !PT ;  /* 0x0000007fb8a77812 */ /* 0x001fe200078ec0ff */
[----:B------:R-:W-:Y:S01]  /*3f20*/  FFMA.FTZ R200, R200, R131, R85 ;  /* 0x00000083c8c87223 */ /* 0x000fe20000010055 */
[----:B------:R-:W-:Y:S01]  /*3f30*/  HADD2.F32 R131, -RZ, R4.H1_H1 ;  /* 0x30000004ff837230 */ /* 0x000fe20000004100 */
[----:B------:R-:W-:Y:S01]  /*3f40*/  FFMA.FTZ R210, R210, R179, R3 ;  /* 0x000000b3d2d27223 */ /* 0x000fe20000010003 */
[----:B------:R-:W-:Y:S01]  /*3f50*/  HADD2.F32 R179, -RZ, R51.H1_H1 ;  /* 0x30000033ffb37230 */ /* 0x000fe20000004100 */
[----:B------:R-:W-:Y:S01]  /*3f60*/  FFMA.FTZ R63, R71, R132, R107 ;  /* 0x00000084473f7223 */ /* 0x000fe2000001006b */
[----:B------:R-:W-:Y:S01]  /*3f70*/  HADD2.F32 R71, -RZ, R15.H1_H1 ;  /* 0x3000000fff477230 */ /* 0x000fe20000004100 */
[----:B------:R-:W-:Y:S01]  /*3f80*/  FFMA.FTZ R61, R180, R61, R111 ;  /* 0x0000003db43d7223 */ /* 0x000fe2000001006f */
[----:B------:R-:W-:Y:S01]  /*3f90*/  HADD2.F32 R132, -RZ, R12.H1_H1 ;  /* 0x3000000cff847230 */ /* 0x000fe20000004100 */
[----:B------:R-:W-:Y:S01]  /*3fa0*/  FFMA.FTZ R204, R204, R52, R81 ;  /* 0x00000034cccc7223 */ /* 0x000fe20000010051 */
[----:B------:R-:W-:Y:S01]  /*3fb0*/  HADD2.F32 R52, -RZ, R55.H0_H0 ;  /* 0x20000037ff347230 */ /* 0x000fe20000004100 */
[----:B------:R-:W-:Y:S01]  /*3fc0*/  F2FP.PACK_AB R62, R73, R62 ;  /* 0x0000003e493e723e */ /* 0x000fe200000000ff */
[----:B------:R-:W-:Y:S01]  /*3fd0*/  FFMA.FTZ R217, R217, R131, R88 ;  /* 0x00000083d9d97223 */ /* 0x000fe20000010058 */
[----:B------:R-:W-:Y:S01]  /*3fe0*/  LEA.HI.SX32 R73, R60, R167, 0x1d ;  /* 0x000000a73c497211 */ /* 0x000fe200078feaff */
[----:B------:R-:W-:Y:S01]  /*3ff0*/  FFMA.FTZ R65, R182, R65, R103 ;  /* 0x00000041b6417223 */ /* 0x000fe20000010067 */
[----:B------:R-:W-:Y:S01]  /*4000*/  HADD2.F32 R131, -RZ, R21.H1_H1 ;  /* 0x30000015ff837230 */ /* 0x000fe20000004100 */
[----:B------:R-:W-:Y:S01]  /*4010*/  FFMA.FTZ R247, R247, R179, R122 ;  /* 0x000000b3f7f77223 */ /* 0x000fe2000001007a */
[----:B------:R-:W-:Y:S01]  /*4020*/  F2FP.PACK_AB R61, R48, R61 ;  /* 0x0000003d303d723e */ /* 0x000fe200000000ff */
[----:B------:R-:W-:Y:S01]  /*4030*/  FFMA.FTZ R133, R133, R71, R98 ;  /* 0x0000004785857223 */ /* 0x000fe20000010062 */
[----:B------:R-:W-:Y:S01]  /*4040*/  LEA R48, P0, R73, c[0x0][0x208], 0x4 ;  /* 0x0000820049307a11 */ /* 0x000fe200078020ff */
[----:B------:R-:W-:Y:S01]  /*4050*/  FFMA.FTZ R132, R183, R132, R104 ;  /* 0x00000084b7847223 */ /* 0x000fe20000010068 */
[--C-:B------:R-:W-:Y:S01]  /*4060*/  HADD2.F32 R71, -RZ, R11.reuse.H0_H0 ;  /* 0x2000000bff477230 */ /* 0x100fe20000004100 */
[----:B------:R-:W-:Y:S01]  /*4070*/  FFMA.FTZ R179, R67, R52, R128 ;  /* 0x0000003443b37223 */ /* 0x000fe20000010080 */
[----:B------:R-:W-:Y:S01]  /*4080*/  HADD2.F32 R180, -RZ, R11.H1_H1 ;  /* 0x3000000bffb47230 */ /* 0x000fe20000004100 */
[----:B------:R-:W-:Y:S01]  /*4090*/  FFMA.FTZ R190, R190, R75, R95 ;  /* 0x0000004bbebe7223 */ /* 0x000fe2000001005f */
[----:B------:R-:W-:Y:S01]  /*40a0*/  IADD3 R52, P1, R70, c[0x0][0x208], RZ ;  /* 0x0000820046347a10 */ /* 0x000fe20007f3e0ff */
[--C-:B------:R-:W-:Y:S01]  /*40b0*/  HADD2.F32 R75, -RZ, R7.reuse.H0_H0 ;  /* 0x20000007ff4b7230 */ /* 0x100fe20000004100 */
[----:B------:R-:W-:Y:S01]  /*40c0*/  F2FP.PACK_AB R60, R49, R178 ;  /* 0x000000b2313c723e */ /* 0x000fe200000000ff */
[----:B------:R-:W-:Y:S01]  /*40d0*/  HADD2.F32 R182, -RZ, R7.H1_H1 ;  /* 0x30000007ffb67230 */ /* 0x000fe20000004100 */
[----:B------:R-:W-:Y:S01]  /*40e0*/  FFMA.FTZ R229, R229, R131, R78 ;  /* 0x00000083e5e57223 */ /* 0x000fe2000001004e */
[----:B------:R-:W-:Y:S01]  /*40f0*/  F2FP.PACK_AB R63, R74, R63 ;  /* 0x0000003f4a3f723e */ /* 0x000fe200000000ff */
[----:B------:R-:W-:Y:S01]  /*4100*/  HADD2.F32 R131, -RZ, R20.H1_H1 ;  /* 0x30000014ff837230 */ /* 0x000fe20000004100 */
[----:B------:R-:W-:Y:S01]  /*4110*/  LEA.HI.X R49, R73, c[0x0][0x20c], RZ, 0x4, P0 ;  /* 0x0000830049317a11 */ /* 0x000fe200000f24ff */
[----:B------:R-:W-:Y:S01]  /*4120*/  HADD2.F32 R70, -RZ, R55.H1_H1 ;  /* 0x30000037ff467230 */ /* 0x000fe20000004100 */
[----:B------:R-:W-:Y:S01]  /*4130*/  F2FP.PACK_AB R65, R64, R65 ;  /* 0x000000414041723e */ /* 0x000fe200000000ff */
[----:B------:R-:W-:Y:S01]  /*4140*/  FFMA.FTZ R71, R194, R71, R91 ;  /* 0x00000047c2477223 */ /* 0x000fe2000001005b */
[----:B------:R-:W-:Y:S01]  /*4150*/  F2FP.PACK_AB R67, R133, R186 ;  /* 0x000000ba8543723e */ /* 0x000fe200000000ff */
[----:B------:R-:W-:Y:S01]  /*4160*/  FFMA.FTZ R180, R189, R180, R90 ;  /* 0x000000b4bdb47223 */ /* 0x000fe2000001005a */
[----:B------:R-:W-:Y:S01]  /*4170*/  IADD3.X R53, R68, c[0x0][0x20c], RZ, P1, !PT ;  /* 0x0000830044357a10 */ /* 0x000fe20000ffe4ff */
[----:B------:R-:W-:Y:S01]  /*4180*/  FFMA.FTZ R75, R202, R75, R83 ;  /* 0x0000004bca4b7223 */ /* 0x000fe20000010053 */
[----:B------:R-:W-:Y:S01]  /*4190*/  F2FP.PACK_AB R64, R132, R69 ;  /* 0x000000458440723e */ /* 0x000fe200000000ff */
[----:B------:R-:W-:Y:S01]  /*41a0*/  FFMA.FTZ R182, R205, R182, R82 ;  /* 0x000000b6cdb67223 */ /* 0x000fe20000010052 */
[----:B------:R-:W-:Y:S01]  /*41b0*/  IADD3 R130, P0, R130, c[0x0][0x208], RZ ;  /* 0x0000820082827a10 */ /* 0x000fe20007f1e0ff */
[----:B------:R0:W-:Y:S01]  /*41c0*/  STG.E.128 [R48.64], R60 ;  /* 0x0000003c30007986 */ /* 0x0001e2000c101d04 */
[----:B------:R-:W-:Y:S01]  /*41d0*/  IADD3 R132, P1, R168, c[0x0][0x208], RZ ;  /* 0x00008200a8847a10 */ /* 0x000fe20007f3e0ff */
[----:B------:R-:W-:Y:S01]  /*41e0*/  FFMA.FTZ R233, R233, R131, R80 ;  /* 0x00000083e9e97223 */ /* 0x000fe20000010050 */
[----:B------:R-:W-:Y:S01]  /*41f0*/  HADD2.F32 R183, -RZ, R23.H1_H1 ;  /* 0x30000017ffb77230 */ /* 0x000fe20000004100 */
[----:B------:R-:W-:Y:S01]  /*4200*/  FFMA.FTZ R178, R181, R70, R134 ;  /* 0x00000046b5b27223 */ /* 0x000fe20000010086 */
[----:B------:R1:W-:Y:S01]  /*4210*/  STG.E.128 [R52.64], R64 ;  /* 0x0000004034007986 */ /* 0x0003e2000c101d04 */
        /* <DEDUP_REMOVED lines=12> */
[----:B------:R-:W-:Y:S01]  /*42e0*/  F2FP.PACK_AB R74, R209, R200 ;  /* 0x000000c8d14a723e */ /* 0x000fe200000000ff */
[----:B0-----:R-:W-:Y:S01]  /*42f0*/  FFMA.FTZ R48, R155, R239, R118 ;  /* 0x000000ef9b307223 */ /* 0x001fe20000010076 */
[----:B------:R-:W-:Y:S01]  /*4300*/  F2FP.PACK_AB R73, R213, R198 ;  /* 0x000000c6d549723e */ /* 0x000fe200000000ff */
[----:B------:R0:W-:Y:S01]  /*4310*/  STG.E.128 [R130.64], R68 ;  /* 0x0000004482007986 */ /* 0x0001e2000c101d04 */
[----:B------:R-:W-:Y:S01]  /*4320*/  IADD3.X R133, R164, c[0x0][0x20c], RZ, P1, !PT ;  /* 0x00008300a4857a10 */ /* 0x000fe20000ffe4ff */
[----:B-1----:R-:W-:Y:S01]  /*4330*/  FFMA.FTZ R65, R152, R241, R115 ;  /* 0x000000f198417223 */ /* 0x002fe20000010073 */
[----:B------:R-:W-:Y:S01]  /*4340*/  F2FP.PACK_AB R72, R217, R196 ;  /* 0x000000c4d948723e */ /* 0x000fe200000000ff */
[----:B------:R-:W-:Y:S01]  /*4350*/  FFMA.FTZ R64, R151, R249, R0 ;  /* 0x000000f997407223 */ /* 0x000fe20000010000 */
[----:B------:R-:W-:Y:S01]  /*4360*/  IADD3 R52, P1, R172, c[0x0][0x208], RZ ;  /* 0x00008200ac347a10 */ /* 0x000fe20007f3e0ff */
[----:B------:R-:W-:Y:S01]  /*4370*/  FFMA.FTZ R66, R154, R243, R117 ;  /* 0x000000f39a427223 */ /* 0x000fe20000010075 */
[----:B------:R-:W-:Y:S01]  /*4380*/  F2FP.PACK_AB R65, R48, R65 ;  /* 0x000000413041723e */ /* 0x000fe200000000ff */
[----:B------:R1:W-:Y:S01]  /*4390*/  STG.E.128 [R132.64], R72 ;  /* 0x0000004884007986 */ /* 0x0003e2000c101d04 */
[----:B------:R-:W-:-:S02]  /*43a0*/  IADD3 R48, P0, R166, c[0x0][0x208], RZ ;  /* 0x00008200a6307a10 */ /* 0x000fc40007f1e0ff */
[----:B------:R-:W-:Y:S02]  /*43b0*/  F2FP.PACK_AB R63, R221, R210 ;  /* 0x000000d2dd3f723e */ /* 0x000fe400000000ff */
[----:B------:R-:W-:Y:S02]  /*43c0*/  F2FP.PACK_AB R62, R225, R208 ;  /* 0x000000d0e13e723e */ /* 0x000fe400000000ff */
[----:B------:R-:W-:Y:S02]  /*43d0*/  F2FP.PACK_AB R61, R229, R206 ;  /* 0x000000cee53d723e */ /* 0x000fe400000000ff */
[----:B------:R-:W-:Y:S01]  /*43e0*/  F2FP.PACK_AB R60, R233, R204 ;  /* 0x000000cce93c723e */ /* 0x000fe200000000ff */
[----:B0-----:R-:W-:Y:S01]  /*43f0*/  FFMA.FTZ R70, R158, R187, R125 ;  /* 0x000000bb9e467223 */ /* 0x001fe2000001007d */
[----:B------:R-:W-:Y:S01]  /*4400*/  IADD3.X R49, R162, c[0x0][0x20c], RZ, P0, !PT ;  /* 0x00008300a2317a10 */ /* 0x000fe200007fe4ff */
[----:B------:R-:W-:Y:S01]  /*4410*/  FFMA.FTZ R69, R156, R173, R123 ;  /* 0x000000ad9c457223 */ /* 0x000fe2000001007b */
[----:B------:R-:W-:Y:S01]  /*4420*/  F2FP.PACK_AB R67, R247, R212 ;  /* 0x000000d4f743723e */ /* 0x000fe200000000ff */
[----:B------:R-:W-:Y:S01]  /*4430*/  FFMA.FTZ R68, R50, R169, R121 ;  /* 0x000000a932447223 */ /* 0x000fe20000010079 */
[----:B------:R-:W-:Y:S01]  /*4440*/  F2FP.PACK_AB R66, R237, R66 ;  /* 0x00000042ed42723e */ /* 0x000fe200000000ff */
[----:B------:R0:W-:Y:S01]  /*4450*/  STG.E.128 [R48.64], R60 ;  /* 0x0000003c30007986 */ /* 0x0001e2000c101d04 */
[----:B------:R-:W-:Y:S01]  /*4460*/  F2FP.PACK_AB R64, R251, R64 ;  /* 0x00000040fb40723e */ /* 0x000fe200000000ff */
[----:B-1----:R-:W-:Y:S01]  /*4470*/  FFMA.FTZ R74, R161, R175, R126 ;  /* 0x000000afa14a7223 */ /* 0x002fe2000001007e */
[----:B------:R-:W-:-:S02]  /*4480*/  IADD3 R72, P2, R176, c[0x0][0x208], RZ ;  /* 0x00008200b0487a10 */ /* 0x000fc40007f5e0ff */
[----:B------:R-:W-:Y:S02]  /*4490*/  IADD3.X R53, R170, c[0x0][0x20c], RZ, P1, !PT ;  /* 0x00008300aa357a10 */ /* 0x000fe40000ffe4ff */
[----:B------:R-:W-:Y:S02]  /*44a0*/  F2FP.PACK_AB R71, R178, R179 ;  /* 0x000000b3b247723e */ /* 0x000fe400000000ff */
[----:B------:R-:W-:Y:S01]  /*44b0*/  F2FP.PACK_AB R70, R177, R70 ;  /* 0x00000046b146723e */ /* 0x000fe200000000ff */
[----:B------:R0:W-:Y:S01]  /*44c0*/  STG.E.128 [R52.64], R64 ;  /* 0x0000004034007986 */ /* 0x0001e2000c101d04 */
[----:B------:R-:W-:Y:S02]  /*44d0*/  F2FP.PACK_AB R69, R74, R69 ;  /* 0x000000454a45723e */ /* 0x000fe400000000ff */
[----:B------:R-:W-:Y:S02]  /*44e0*/  F2FP.PACK_AB R68, R171, R68 ;  /* 0x00000044ab44723e */ /* 0x000fe400000000ff */
[----:B------:R-:W-:-:S02]  /*44f0*/  IADD3.X R73, R174, c[0x0][0x20c], RZ, P2, !PT ;  /* 0x00008300ae497a10 */ /* 0x000fc400017fe4ff */
[----:B------:R-:W-:Y:S02]  /*4500*/  ISETP.GE.AND P0, PT, R142, c[0x0][0x164], PT ;  /* 0x000059008e007a0c */ /* 0x000fe40003f06270 */
[----:B------:R-:W-:Y:S01]  /*4510*/  LOP3.LUT P1, RZ, R160, 0xff, RZ, 0xc0, !PT ;  /* 0x000000ffa0ff7812 */ /* 0x000fe2000782c0ff */
[----:B------:R0:W-:Y:S03]  /*4520*/  STG.E.128 [R72.64], R68 ;  /* 0x0000004448007986 */ /* 0x0001e6000c101d04 */
[----:B------:R-:W-:-:S07]  /*4530*/  SEL R160, RZ, 0x1, P1 ;  /* 0x00000001ffa07807 */ /* 0x000fce0000800000 */
[----:B0-----:R-:W-:Y:S01]  /*4540*/  @P0 CALL.REL.NOINC `(.L_x_6161) ;  /* 0x0000001000000944 */ /* 0x001fe20003c00000 */
[----:B------:R-:W-:Y:S05]  /*4550*/  BRA `(.L_x_6162) ;  /* 0xffffc3f000007947 */ /* 0x000fea000383ffff */
.L_x_6161:
[----:B------:R-:W-:Y:S05]  /*4560*/  EXIT ;  /* 0x000000000000794d */ /* 0x000fea0003800000 */
.L_x_6159:
[----:B0-----:R-:W-:Y:S01]  /*4570*/  HFMA2.MMA R61, -RZ, RZ, 0, 5.9604644775390625e-08 ;  /* 0x00000001ff3d7435 */ /* 0x001fe200000001ff */
[----:B------:R-:W-:Y:S02]  /*4580*/  MOV R62, R182 ;  /* 0x000000b6003e7202 */ /* 0x000fe40000000f00 */
[----:B------:R-:W-:Y:S02]  /*4590*/  MOV R49, 0x1f ;  /* 0x0000001f00317802 */ /* 0x000fe40000000f00 */
[----:B------:R-:W-:Y:S02]  /*45a0*/  MOV R60, 0xffffffff ;  /* 0xffffffff003c7802 */ /* 0x000fe40000000f00 */
[----:B------:R-:W-:Y:S02]  /*45b0*/  MOV R52, 0x45d0 ;  /* 0x000045d000347802 */ /* 0x000fe40000000f00 */
[----:B-----5:R-:W-:Y:S05]  /*45c0*/  CALL.REL.NOINC `($__internal_21_$__cuda_sm70_shflsync_bfly_p) ;  /* 0x00000a9000007944 */ /* 0x020fea0003c00000 */
[----:B-1----:R-:W-:Y:S01]  /*45d0*/  MOV R48, R61 ;  /* 0x0000003d00307202 */ /* 0x002fe20000000f00 */
[----:B0-----:R-:W-:Y:S05]  /*45e0*/  BRA `(.L_x_6163) ;  /* 0xffffe25000007947 */ /* 0x001fea000383ffff */
.L_x_6160:
[----:B------:R-:W-:Y:S01]  /*45f0*/  HFMA2.MMA R61, -RZ, RZ, 0, 1.1920928955078125e-07 ;  /* 0x00000002ff3d7435 */ /* 0x000fe200000001ff */
[----:B------:R-:W-:Y:S02]  /*4600*/  MOV R49, 0x1f ;  /* 0x0000001f00317802 */ /* 0x000fe40000000f00 */
[----:B------:R-:W-:-:S02]  /*4610*/  MOV R60, 0xffffffff ;  /* 0xffffffff003c7802 */ /* 0x000fc40000000f00 */
[----:B------:R-:W-:Y:S02]  /*4620*/  MOV R52, 0x4640 ;  /* 0x0000464000347802 */ /* 0x000fe40000000f00 */
[----:B0----5:R-:W-:Y:S05]  /*4630*/  CALL.REL.NOINC `($__internal_21_$__cuda_sm70_shflsync_bfly_p) ;  /* 0x00000a2000007944 */ /* 0x021fea0003c00000 */
[----:B01----:R-:W-:Y:S01]  /*4640*/  FADD.FTZ R62, R62, R61 ;  /* 0x0000003d3e3e7221 */ /* 0x003fe20000010000 */
[----:B------:R-:W-:Y:S01]  /*4650*/  HFMA2.MMA R61, -RZ, RZ, 0, 2.384185791015625e-07 ;  /* 0x00000004ff3d7435 */ /* 0x000fe200000001ff */
[----:B------:R-:W-:Y:S02]  /*4660*/  MOV R49, 0x1f ;  /* 0x0000001f00317802 */ /* 0x000fe40000000f00 */
[----:B------:R-:W-:Y:S02]  /*4670*/  MOV R60, 0xffffffff ;  /* 0xffffffff003c7802 */ /* 0x000fe40000000f00 */
[----:B------:R-:W-:Y:S02]  /*4680*/  MOV R52, 0x46a0 ;  /* 0x000046a000347802 */ /* 0x000fe40000000f00 */
[----:B------:R-:W-:Y:S05]  /*4690*/  CALL.REL.NOINC `($__internal_21_$__cuda_sm70_shflsync_bfly_p) ;  /* 0x000009c000007944 */ /* 0x000fea0003c00000 */
[----:B01----:R-:W-:Y:S01]  /*46a0*/  FADD.FTZ R62, R62, R61 ;  /* 0x0000003d3e3e7221 */ /* 0x003fe20000010000 */
[----:B------:R-:W-:Y:S01]  /*46b0*/  HFMA2.MMA R61, -RZ, RZ, 0, 4.76837158203125e-07 ;  /* 0x00000008ff3d7435 */ /* 0x000fe200000001ff */
[----:B------:R-:W-:Y:S02]  /*46c0*/  MOV R49, 0x1f ;  /* 0x0000001f00317802 */ /* 0x000fe40000000f00 */
[----:B------:R-:W-:-:S02]  /*46d0*/  MOV R60, 0xffffffff ;  /* 0xffffffff003c7802 */ /* 0x000fc40000000f00 */
[----:B------:R-:W-:Y:S02]  /*46e0*/  MOV R52, 0x4700 ;  /* 0x0000470000347802 */ /* 0x000fe40000000f00 */
[----:B------:R-:W-:Y:S05]  /*46f0*/  CALL.REL.NOINC `($__internal_21_$__cuda_sm70_shflsync_bfly_p) ;  /* 0x0000096000007944 */ /* 0x000fea0003c00000 */
[----:B01----:R-:W-:Y:S01]  /*4700*/  FADD.FTZ R62, R62, R61 ;  /* 0x0000003d3e3e7221 */ /* 0x003fe20000010000 */
[----:B------:R-:W-:Y:S01]  /*4710*/  HFMA2.MMA R61, -RZ, RZ, 0, 9.5367431640625e-07 ;  /* 0x00000010ff3d7435 */ /* 0x000fe200000001ff */
[----:B------:R-:W-:Y:S02]  /*4720*/  MOV R49, 0x1f ;  /* 0x0000001f00317802 */ /* 0x000fe40000000f00 */
[----:B------:R-:W-:Y:S02]  /*4730*/  MOV R60, 0xffffffff ;  /* 0xffffffff003c7802 */ /* 0x000fe40000000f00 */
[----:B------:R-:W-:Y:S02]  /*4740*/  MOV R52, 0x4760 ;  /* 0x0000476000347802 */ /* 0x000fe40000000f00 */
[----:B------:R-:W-:Y:S05]  /*4750*/  CALL.REL.NOINC `($__internal_21_$__cuda_sm70_shflsync_bfly_p) ;  /* 0x0000090000007944 */ /* 0x000fea0003c00000 */
        /* <DEDUP_REMOVED lines=118> */
[----:B------:R-:W-:Y:S05]  /*4ec0*/  CALL.REL.NOINC `($__internal_21_$__cuda_sm70_shflsync_bfly_p) ;  /* 0x0000019000007944 */ /* 0x000fea0003c00000 */
[----:B01----:R-:W-:Y:S01]  /*4ed0*/  FADD.FTZ R62, R62, R61 ;  /* 0x0000003d3e3e7221 */ /* 0x003fe20000010000 */
[----:B------:R-:W-:Y:S01]  /*4ee0*/  HFMA2.MMA R61, -RZ, RZ, 0, 1.1920928955078125e-07 ;  /* 0x00000002ff3d7435 */ /* 0x000fe200000001ff */
[----:B------:R-:W-:Y:S02]  /*4ef0*/  MOV R49, 0x1f ;  /* 0x0000001f00317802 */ /* 0x000fe40000000f00 */
[----:B------:R-:W-:Y:S02]  /*4f00*/  MOV R60, 0xffffffff ;  /* 0xffffffff003c7802 */ /* 0x000fe40000000f00 */
[----:B------:R-:W-:Y:S02]  /*4f10*/  MOV R52, 0x4f30 ;  /* 0x00004f3000347802 */ /* 0x000fe40000000f00 */
[----:B------:R-:W-:Y:S05]  /*4f20*/  CALL.REL.NOINC `($__internal_21_$__cuda_sm70_shflsync_bfly_p) ;  /* 0x0000013000007944 */ /* 0x000fea0003c00000 */
[----:B01----:R-:W-:Y:S01]  /*4f30*/  FADD.FTZ R62, R62, R61 ;  /* 0x0000003d3e3e7221 */ /* 0x003fe20000010000 */
[----:B------:R-:W-:Y:S01]  /*4f40*/  HFMA2.MMA R61, -RZ, RZ, 0, 2.384185791015625e-07 ;  /* 0x00000004ff3d7435 */ /* 0x000fe200000001ff */
[----:B------:R-:W-:-:S02]  /*4f50*/  MOV R49, 0x1f ;  /* 0x0000001f00317802 */ /* 0x000fc40000000f00 */
[----:B------:R-:W-:Y:S02]  /*4f60*/  MOV R60, 0xffffffff ;  /* 0xffffffff003c7802 */ /* 0x000fe40000000f00 */
[----:B------:R-:W-:Y:S02]  /*4f70*/  MOV R52, 0x4f90 ;  /* 0x00004f9000347802 */ /* 0x000fe40000000f00 */
[----:B------:R-:W-:Y:S05]  /*4f80*/  CALL.REL.NOINC `($__internal_21_$__cuda_sm70_shflsync_bfly_p) ;  /* 0x000000d000007944 */ /* 0x000fea0003c00000 */
[----:B01----:R-:W-:Y:S01]  /*4f90*/  FADD.FTZ R62, R62, R61 ;  /* 0x0000003d3e3e7221 */ /* 0x003fe20000010000 */
[----:B------:R-:W-:Y:S01]  /*4fa0*/  HFMA2.MMA R61, -RZ, RZ, 0, 4.76837158203125e-07 ;  /* 0x00000008ff3d7435 */ /* 0x000fe200000001ff */
[----:B------:R-:W-:Y:S02]  /*4fb0*/  MOV R49, 0x1f ;  /* 0x0000001f00317802 */ /* 0x000fe40000000f00 */
[----:B------:R-:W-:Y:S02]  /*4fc0*/  MOV R60, 0xffffffff ;  /* 0xffffffff003c7802 */ /* 0x000fe40000000f00 */
[----:B------:R-:W-:Y:S02]  /*4fd0*/  MOV R52, 0x4ff0 ;  /* 0x00004ff000347802 */ /* 0x000fe40000000f00 */
[----:B------:R-:W-:Y:S05]  /*4fe0*/  CALL.REL.NOINC `($__internal_21_$__cuda_sm70_shflsync_bfly_p) ;  /* 0x0000007000007944 */ /* 0x000fea0003c00000 */
[----:B01----:R-:W-:Y:S01]  /*4ff0*/  FADD.FTZ R62, R62, R61 ;  /* 0x0000003d3e3e7221 */ /* 0x003fe20000010000 */
[----:B------:R-:W-:Y:S01]  /*5000*/  HFMA2.MMA R61, -RZ, RZ, 0, 9.5367431640625e-07 ;  /* 0x00000010ff3d7435 */ /* 0x000fe200000001ff */
[----:B------:R-:W-:-:S02]  /*5010*/  MOV R49, 0x1f ;  /* 0x0000001f00317802 */ /* 0x000fc40000000f00 */
[----:B------:R-:W-:Y:S02]  /*5020*/  MOV R60, 0xffffffff ;  /* 0xffffffff003c7802 */ /* 0x000fe40000000f00 */
[----:B------:R-:W-:Y:S02]  /*5030*/  MOV R52, 0x5050 ;  /* 0x0000505000347802 */ /* 0x000fe40000000f00 */
[----:B------:R-:W-:Y:S05]  /*5040*/  CALL.REL.NOINC `($__internal_21_$__cuda_sm70_shflsync_bfly_p) ;  /* 0x0000001000007944 */ /* 0x000fea0003c00000 */
[----:B01----:R-:W-:Y:S05]  /*5050*/  BRA `(.L_x_6164) ;  /* 0xffffe02000007947 */ /* 0x003fea000383ffff */
        .weak           $__internal_21_$__cuda_sm70_shflsync_bfly_p
        .type           $__internal_21_$__cuda_sm70_shflsync_bfly_p,@function
        .size           $__internal_21_$__cuda_sm70_shflsync_bfly_p,(.L_x_44861 - $__internal_21_$__cuda_sm70_shflsync_bfly_p)
$__internal_21_$__cuda_sm70_shflsync_bfly_p:
[----:B------:R-:W-:Y:S01]  /*5060*/  HFMA2.MMA R53, -RZ, RZ, 0, 0 ;  /* 0x00000000ff357435 */ /* 0x000fe200000001ff */
[----:B------:R-:W-:Y:S04]  /*5070*/  WARPSYNC R60 ;  /* 0x0000003c00007348 */ /* 0x000fe80003800000 */
[----:B------:R0:W1:Y:S01]  /*5080*/  SHFL.BFLY PT, R61, R62, R61, R49 ;  /* 0x0c00003d3e3d7389 */ /* 0x00006200000e0031 */
[----:B------:R-:W-:Y:S05]  /*5090*/  RET.REL.NODEC R52 `(_ZN10layer_norm13ln_fwd_kernelINS_13Kernel_traitsI6__halfS2_S2_S2_fjLj7168ELj1ELj1ELj4ELj16ENS_18Kernel_traits_baseILj7168ES2_S2_S2_S2_fjLj128EEEEELb0ELb1ELb0ELb1EEEvNS_9FwdParamsE) ;  /* 0xffffaf6034007950 */ /* 0x000fea0003c3ffff */
.L_x_6165:
        /* <DEDUP_REMOVED lines=14> */
.L_x_44861:


//--------------------- .text._ZN10layer_norm13ln_fwd_kernelINS_13Kernel_traitsI6__halfS2_S2_S2_fjLj7168ELj1ELj1ELj4ELj16ENS_18Kernel_traits_baseILj7168ES2_S2_S2_S2_fjLj128EEEEELb0ELb1ELb1ELb0EEEvNS_9FwdParamsE --------------------------
	.section	.text._ZN10layer_norm13ln_fwd_kernelINS_13Kernel_traitsI6__halfS2_S2_S2_fjLj7168ELj1ELj1ELj4ELj16ENS_18Kernel_traits_baseILj7168ES2_S2_S2_S2_fjLj128EEEEELb0ELb1ELb1ELb0EEEvNS_9FwdParamsE,"ax",@progbits
	.sectioninfo	@"SHI_REGISTERS=255"
	.align	128
        .global         _ZN10layer_norm13ln_fwd_kernelINS_13Kernel_traitsI6__halfS2_S2_S2_fjLj7168ELj1ELj1ELj4ELj16ENS_18Kernel_traits_baseILj7168ES2_S2_S2_S2_fjLj128EEEEELb0ELb1ELb1ELb0EEEvNS_9FwdParamsE
        .type           _ZN10layer_norm13ln_fwd_kernelINS_13Kernel_traitsI6__halfS2_S2_S2_fjLj7168ELj1ELj1ELj4ELj16ENS_18Kernel_traits_baseILj7168ES2_S2_S2_S2_fjLj128EEEEELb0ELb1ELb1ELb0EEEvNS_9FwdParamsE,@function
        .size           _ZN10layer_norm13ln_fwd_kernelINS_13Kernel_traitsI6__halfS2_S2_S2_fjLj7168ELj1ELj1ELj4ELj16ENS_18Kernel_traits_baseILj7168ES2_S2_S2_S2_fjLj128EEEEELb0ELb1ELb1ELb0EEEvNS_9FwdParamsE,(.L_x_44862 - _ZN10layer_norm13ln_fwd_kernelINS_13Kernel_traitsI6__halfS2_S2_S2_fjLj7168ELj1ELj1ELj4ELj16ENS_18Kernel_traits_baseILj7168ES2_S2_S2_S2_fjLj128EEEEELb0ELb1ELb1ELb0EEEvNS_9FwdParamsE)
        .other          _ZN10layer_norm13ln_fwd_kernelINS_13Kernel_traitsI6__halfS2_S2_S2_fjLj7168ELj1ELj1ELj4ELj16ENS_18Kernel_traits_baseILj7168ES2_S2_S2_S2_fjLj128EEEEELb0ELb1ELb1ELb0EEEvNS_9FwdParamsE,@"STO_CUDA_ENTRY STV_DEFAULT"
_ZN10layer_norm13ln_fwd_kernelINS_13Kernel_traitsI6__halfS2_S2_S2_fjLj7168ELj1ELj1ELj4ELj16ENS_18Kernel_traits_baseILj7168ES2_S2_S2_S2_fjLj128EEEEELb0ELb1ELb1ELb0EEEvNS_9FwdParamsE:
.text._ZN10layer_norm13ln_fwd_kernelINS_13Kernel_traitsI6__halfS2_S2_S2_fjLj7168ELj1ELj1ELj4ELj16ENS_18Kernel_traits_baseILj7168ES2_S2_S2_S2_fjLj128EEEEELb0ELb1ELb1ELb0EEEvNS_9FwdParamsE:
        /* <DEDUP_REMOVED lines=38> */
.L_x_6167:
[----:B0-----:R-:W-:Y:S05]  /*0260*/  BSYNC B0 ;  /* 0x0000000000007941 */ /* 0x001fea0003800000 */
.L_x_6166:
        /* <DEDUP_REMOVED lines=16> */
.L_x_6169:
[----:B0-----:R-:W-:Y:S05]  /*0370*/  BSYNC B0 ;  /* 0x0000000000007941 */ /* 0x001fea0003800000 */
.L_x_6168:
        /* <DEDUP_REMOVED lines=16> */
.L_x_6171:
[----:B0-----:R-:W-:Y:S05]  /*0480*/  BSYNC B0 ;  /* 0x0000000000007941 */ /* 0x001fea0003800000 */
.L_x_6170:
        /* <DEDUP_REMOVED lines=16> */
.L_x_6173:
[----:B0-----:R-:W-:Y:S05]  /*0590*/  BSYNC B0 ;  /* 0x0000000000007941 */ /* 0x001fea0003800000 */
.L_x_6172:
        /* <DEDUP_REMOVED lines=16> */
.L_x_6175:
[----:B0-----:R-:W-:Y:S05]  /*06a0*/  BSYNC B0 ;  /* 0x0000000000007941 */ /* 0x001fea0003800000 */
.L_x_6174:
        /* <DEDUP_REMOVED lines=19> */
.L_x_6177:
[----:B0-----:R-:W-:Y:S05]  /*07e0*/  BSYNC B0 ;  /* 0x0000000000007941 */ /* 0x001fea0003800000 */
.L_x_6176:
        /* <DEDUP_REMOVED lines=18> */
.L_x_6179:
[----:B0-----:R-:W-:Y:S05]  /*0910*/  BSYNC B0 ;  /* 0x0000000000007941 */ /* 0x001fea0003800000 */
.L_x_6178:
[----:B------:R-:W0:Y:S02]  /*0920*/  S2UR UR6, SR_CTAID.X ;  /* 0x00000000000679c3 */ /* 0x000e240000002500 */
[----:B0-----:R-:W-:-:S04]  /*0930*/  LEA.HI R242, R43, UR6, RZ, 0x19 ;  /* 0x000000062bf27c11 */ /* 0x001fc8000f8fc8ff */
[----:B------:R-:W-:-:S13]  /*0940*/  ISETP.GE.AND P1, PT, R242, c[0x0][0x164], PT ;  /* 0x00005900f2007a0c */ /* 0x000fda0003f26270 */
[----:B------:R-:W-:Y:S05]  /*0950*/  @P1 EXIT ;  /* 0x000000000000194d */ /* 0x000fea0003800000 */
[--C-:B-----5:R-:W-:Y:S01]  /*0960*/  HADD2.F32 R29, -RZ, R18.reuse.H0_H0 ;  /* 0x20000012ff1d7230 */ /* 0x120fe20000004100 */
[----:B------:R-:W-:Y:S01]  /*0970*/  SHF.R.S32.HI R160, RZ, 0x3, R156 ;  /* 0x00000003ffa07819 */ /* 0x000fe2000001149c */
[----:B------:R-:W-:Y:S01]  /*0980*/  HADD2.F32 R28, -RZ, R18.H1_H1 ;  /* 0x30000012ff1c7230 */ /* 0x000fe20000004100 */
[C---:B------:R-:W-:Y:S01]  /*0990*/  LOP3.LUT R161, R43.reuse, 0x60, RZ, 0xc0, !PT ;  /* 0x000000602ba17812 */ /* 0x040fe200078ec0ff */
[--C-:B------:R-:W-:Y:S01]  /*09a0*/  HADD2.F32 R27, -RZ, R19.reuse.H0_H0 ;  /* 0x20000013ff1b7230 */ /* 0x100fe20000004100 */
[----:B------:R-:W-:Y:S01]  /*09b0*/  SHF.L.U32 R162, R43, 0x5, RZ ;  /* 0x000000052ba27819 */ /* 0x000fe200000006ff */
[----:B------:R-:W-:Y:S01]  /*09c0*/  HADD2.F32 R26, -RZ, R19.H1_H1 ;  /* 0x30000013ff1a7230 */ /* 0x000fe20000004100 */
[----:B------:R-:W-:Y:S01]  /*09d0*/  MOV R240, 0x1 ;  /* 0x0000000100f07802 */ /* 0x000fe20000000f00 */
[--C-:B------:R-:W-:Y:S01]  /*09e0*/  HADD2.F32 R41, -RZ, R12.reuse.H0_H0 ;  /* 0x2000000cff297230 */ /* 0x100fe20000004100 */
[----:B------:R-:W-:Y:S01]  /*09f0*/  LOP3.LUT R165, R162, 0x3e0, RZ, 0xc0, !PT ;  /* 0x000003e0a2a57812 */ /* 0x000fe200078ec0ff */
[----:B------:R-:W-:Y:S01]  /*0a00*/  HADD2.F32 R40, -RZ, R12.H1_H1 ;  /* 0x3000000cff287230 */ /* 0x000fe20000004100 */
[----:B------:R-:W-:Y:S01]  /*0a10*/  ULDC.U8 UR6, c[0x0][0x1f0] ;  /* 0x00007c0000067ab9 */ /* 0x000fe20000000000 */
        /* <DEDUP_REMOVED lines=104> */
[----:B------:R-:W-:Y:S01]  /*10a0*/  LOP3.LUT R64, R160, 0x7f, RZ, 0xc0, !PT ;  /* 0x0000007fa0407812 */ /* 0x000fe200078ec0ff */
        /* <DEDUP_REMOVED lines=48> */
[----:B------:R-:W-:Y:S02]  /*13b0*/  HADD2.F32 R44, -RZ, R61.H0_H0 ;  /* 0x2000003dff2c7230 */ /* 0x000fe40000004100 */
[----:B------:R-:W-:Y:S02]  /*13c0*/  HADD2.F32 R46, -RZ, R62.H0_H0 ;  /* 0x2000003eff2e7230 */ /* 0x000fe40000004100 */
[----:B------:R-:W-:-:S02]  /*13d0*/  HADD2.F32 R47, -RZ, R63.H0_H0 ;  /* 0x2000003fff2f7230 */ /* 0x000fc40000004100 */
[--C-:B------:R-:W-:Y:S02]  /*13e0*/  HADD2.F32 R70, -RZ, R71.reuse.H0_H0 ;  /* 0x20000047ff467230 */ /* 0x100fe40000004100 */
[----:B------:R-:W-:Y:S02]  /*13f0*/  HADD2.F32 R167, -RZ, R71.H1_H1 ;  /* 0x30000047ffa77230 */ /* 0x000fe40000004100 */
[----:B------:R-:W-:Y:S02]  /*1400*/  HADD2.F32 R61, -RZ, R61.H1_H1 ;  /* 0x3000003dff3d7230 */ /* 0x000fe40000004100 */
        /* <DEDUP_REMOVED lines=17> */
[----:B01----:R-:W-:Y:S02]  /*1520*/  HADD2.F32 R196, -RZ, R59.H1_H1 ;  /* 0x3000003bffc47230 */ /* 0x003fe40000004100 */
.L_x_6379:
[----:B------:R-:W-:-:S10]  /*1530*/  HFMA2.MMA R67, -RZ, RZ, 0, 2.384185791015625e-07 ;  /* 0x00000004ff437435 */ /* 0x000fd400000001ff */
        /* <DEDUP_REMOVED lines=34> */
.L_x_6183:
[----:B0----5:R-:W-:-:S05]  /*1760*/  HADD2.F32 R64, -RZ, R52.H0_H0 ;  /* 0x20000034ff407230 */ /* 0x021fca0000004100 */
[----:B------:R-:W-:-:S04]  /*1770*/  FMUL.FTZ R64, R64, c[0x0][0x1ec] ;  /* 0x00007b0040407a20 */ /* 0x000fc80000410000 */
[----:B------:R-:W-:Y:S01]  /*1780*/  FMUL.FTZ R195, R41, R64 ;  /* 0x0000004029c37220 */ /* 0x000fe20000410000 */
[----:B------:R-:W-:-:S05]  /*1790*/  @P2 HADD2.F32 R64, -RZ, R56.H0_H0 ;  /* 0x20000038ff402230 */ /* 0x000fca0000004100 */
[----:B------:R-:W-:Y:S02]  /*17a0*/  @P2 FADD.FTZ R195, R64, R195 ;  /* 0x000000c340c32221 */ /* 0x000fe40000010000 */
.L_x_6184:
[----:B------:R-:W-:Y:S05]  /*17b0*/  BSYNC B1 ;  /* 0x0000000000017941 */ /* 0x000fea0003800000 */
.L_x_6182:
[----:B------:R-:W-:Y:S01]  /*17c0*/  BSSY B1, `(.L_x_6185) ;  /* 0x000000b000017945 */ /* 0x000fe20003800000 */
[----:B------:R-:W-:Y:S05]  /*17d0*/  @P3 BRA `(.L_x_6186) ;  /* 0x0000004000003947 */ /* 0x000fea0003800000 */
[----:B------:R-:W-:Y:S01]  /*17e0*/  MOV R194, RZ ;  /* 0x000000ff00c27202 */ /* 0x000fe20000000f00 */
[----:B------:R-:W-:Y:S05]  /*17f0*/  @!P2 BRA `(.L_x_6187) ;  /* 0x000000700000a947 */ /* 0x000fea0003800000 */
[----:B-----5:R-:W-:Y:S01]  /*1800*/  HADD2.F32 R194, -RZ, R56.H1_H1 ;  /* 0x30000038ffc27230 */ /* 0x020fe20000004100 */
[----:B------:R-:W-:Y:S05]  /*1810*/  BRA `(.L_x_6187) ;  /* 0x0000005000007947 */ /* 0x000fea0003800000 */
.L_x_6186:
[----:B-----5:R-:W-:-:S05]  /*1820*/  HADD2.F32 R64, -RZ, R52.H1_H1 ;  /* 0x30000034ff407230 */ /* 0x020fca0000004100 */
[----:B------:R-:W-:-:S04]  /*1830*/  FMUL.FTZ R65, R64, c[0x0][0x1ec] ;  /* 0x00007b0040417a20 */ /* 0x000fc80000410000 */
[----:B------:R-:W-:Y:S01]  /*1840*/  FMUL.FTZ R194, R40, R65 ;  /* 0x0000004128c27220 */ /* 0x000fe20000410000 */
[----:B------:R-:W-:-:S05]  /*1850*/  @P2 HADD2.F32 R65, -RZ, R56.H1_H1 ;  /* 0x30000038ff412230 */ /* 0x000fca0000004100 */
[----:B------:R-:W-:Y:S02]  /*1860*/  @P2 FADD.FTZ R194, R65, R194 ;  /* 0x000000c241c22221 */ /* 0x000fe40000010000 */
.L_x_6187:
[----:B------:R-:W-:Y:S05]  /*1870*/  BSYNC B1 ;  /* 0x0000000000017941 */ /* 0x000fea0003800000 */
.L_x_6185:
[----:B------:R-:W-:Y:S01]  /*1880*/  BSSY B1, `(.L_x_6188) ;  /* 0x000000b000017945 */ /* 0x000fe20003800000 */
[----:B------:R-:W-:Y:S05]  /*1890*/  @P3 BRA `(.L_x_6189) ;  /* 0x0000004000003947 */ /* 0x000fea0003800000 */
[----:B------:R-:W-:Y:S01]  /*18a0*/  HFMA2.MMA R193, -RZ, RZ, 0, 0 ;  /* 0x00000000ffc17435 */ /* 0x000fe200000001ff */
[----:B------:R-:W-:Y:S05]  /*18b0*/  @!P2 BRA `(.L_x_6190) ;  /* 0x000000700000a947 */ /* 0x000fea0003800000 */
[----:B-----5:R-:W-:Y:S01]  /*18c0*/  HADD2.F32 R193, -RZ, R57.H0_H0 ;  /* 0x20000039ffc17230 */ /* 0x020fe20000004100 */
[----:B------:R-:W-:Y:S05]  /*18d0*/  BRA `(.L_x_6190) ;  /* 0x0000005000007947 */ /* 0x000fea0003800000 */
.L_x_6189:
[----:B-----5:R-:W-:-:S05]  /*18e0*/  HADD2.F32 R64, -RZ, R53.H0_H0 ;  /* 0x20000035ff407230 */ /* 0x020fca0000004100 */
[----:B------:R-:W-:-:S04]  /*18f0*/  FMUL.FTZ R64, R64, c[0x0][0x1ec] ;  /* 0x00007b0040407a20 */ /* 0x000fc80000410000 */
[----:B------:R-:W-:Y:S01]  /*1900*/  FMUL.FTZ R193, R39, R64 ;  /* 0x0000004027c17220 */ /* 0x000fe20000410000 */
[----:B------:R-:W-:-:S05]  /*1910*/  @P2 HADD2.F32 R64, -RZ, R57.H0_H0 ;  /* 0x20000039ff402230 */ /* 0x000fca0000004100 */
[----:B------:R-:W-:Y:S02]  /*1920*/  @P2 FADD.FTZ R193, R64, R193 ;  /* 0x000000c140c12221 */ /* 0x000fe40000010000 */
.L_x_6190:
[----:B------:R-:W-:Y:S05]  /*1930*/  BSYNC B1 ;  /* 0x0000000000017941 */ /* 0x000fea0003800000 */
.L_x_6188:
[----:B------:R-:W-:Y:S01]  /*1940*/  BSSY B1, `(.L_x_6191) ;  /* 0x000000b000017945 */ /* 0x000fe20003800000 */
[----:B------:R-:W-:Y:S05]  /*1950*/  @P3 BRA `(.L_x_6192) ;  /* 0x0000004000003947 */ /* 0x000fea0003800000 */
[----:B------:R-:W-:Y:S01]  /*1960*/  MOV R192, RZ ;  /* 0x000000ff00c07202 */ /* 0x000fe20000000f00 */
[----:B------:R-:W-:Y:S05]  /*1970*/  @!P2 BRA `(.L_x_6193) ;  /* 0x000000700000a947 */ /* 0x000fea0003800000 */
[----:B-----5:R-:W-:Y:S01]  /*1980*/  HADD2.F32 R192, -RZ, R57.H1_H1 ;  /* 0x30000039ffc07230 */ /* 0x020fe20000004100 */
[----:B------:R-:W-:Y:S05]  /*1990*/  BRA `(.L_x_6193) ;  /* 0x0000005000007947 */ /* 0x000fea0003800000 */
.L_x_6192:
[----:B-----5:R-:W-:-:S05]  /*19a0*/  HADD2.F32 R64, -RZ, R53.H1_H1 ;  /* 0x30000035ff407230 */ /* 0x020fca0000004100 */
[----:B------:R-:W-:-:S04]  /*19b0*/  FMUL.FTZ R65, R64, c[0x0][0x1ec] ;  /* 0x00007b0040417a20 */ /* 0x000fc80000410000 */
[----:B------:R-:W-:Y:S01]  /*19c0*/  FMUL.FTZ R192, R38, R65 ;  /* 0x0000004126c07220 */ /* 0x000fe20000410000 */
[----:B------:R-:W-:-:S05]  /*19d0*/  @P2 HADD2.F32 R65, -RZ, R57.H1_H1 ;  /* 0x30000039ff412230 */ /* 0x000fca0000004100 */
[----:B------:R-:W-:Y:S02]  /*19e0*/  @P2 FADD.FTZ R192, R65, R192 ;  /* 0x000000c041c02221 */ /* 0x000fe40000010000 */
.L_x_6193:
[----:B------:R-:W-:Y:S05]  /*19f0*/  BSYNC B1 ;  /* 0x0000000000017941 */ /* 0x000fea0003800000 */
.L_x_6191:
[----:B------:R-:W-:Y:S01]  /*1a00*/  BSSY B1, `(.L_x_6194) ;  /* 0x000000b000017945 */ /* 0x000fe20003800000 */
[----:B------:R-:W-:Y:S05]  /*1a10*/  @P3 BRA `(.L_x_6195) ;  /* 0x0000004000003947 */ /* 0x000fea0003800000 */
[----:B------:R-:W-:Y:S01]  /*1a20*/  HFMA2.MMA R191, -RZ, RZ, 0, 0 ;  /* 0x00000000ffbf7435 */ /* 0x000fe200000001ff */
[----:B------:R-:W-:Y:S05]  /*1a30*/  @!P2 BRA `(.L_x_6196) ;  /* 0x000000700000a947 */ /* 0x000fea0003800000 */
[----:B-----5:R-:W-:Y:S01]  /*1a40*/  HADD2.F32 R191, -RZ, R58.H0_H0 ;  /* 0x2000003affbf7230 */ /* 0x020fe20000004100 */
[----:B------:R-:W-:Y:S05]  /*1a50*/  BRA `(.L_x_6196) ;  /* 0x0000005000007947 */ /* 0x000fea0003800000 */
.L_x_6195:
[----:B-----5:R-:W-:-:S05]  /*1a60*/  HADD2.F32 R64, -RZ, R54.H0_H0 ;  /* 0x20000036ff407230 */ /* 0x020fca0000004100 */
[----:B------:R-:W-:-:S04]  /*1a70*/  FMUL.FTZ R64, R64, c[0x0][0x1ec] ;  /* 0x00007b0040407a20 */ /* 0x000fc80000410000 */
[----:B------:R-:W-:Y:S01]  /*1a80*/  FMUL.FTZ R191, R37, R64 ;  /* 0x0000004025bf7220 */ /* 0x000fe20000410000 */
[----:B------:R-:W-:-:S05]  /*1a90*/  @P2 HADD2.F32 R64, -RZ, R58.H0_H0 ;  /* 0x2000003aff402230 */ /* 0x000fca0000004100 */
[----:B------:R-:W-:Y:S02]  /*1aa0*/  @P2 FADD.FTZ R191, R64, R191 ;  /* 0x000000bf40bf2221 */ /* 0x000fe40000010000 */
.L_x_6196:
[----:B------:R-:W-:Y:S05]  /*1ab0*/  BSYNC B1 ;  /* 0x0000000000017941 */ /* 0x000fea0003800000 */
.L_x_6194:
[----:B------:R-:W-:Y:S01]  /*1ac0*/  BSSY B1, `(.L_x_6197) ;  /* 0x000000b000017945 */ /* 0x000fe20003800000 */
[----:B------:R-:W-:Y:S05]  /*1ad0*/  @P3 BRA `(.L_x_6198) ;  /* 0x0000004000003947 */ /* 0x000fea0003800000 */
[----:B------:R-:W-:Y:S01]  /*1ae0*/  MOV R190, RZ ;  /* 0x000000ff00be7202 */ /* 0x000fe20000000f00 */
[----:B------:R-:W-:Y:S05]  /*1af0*/  @!P2 BRA `(.L_x_6199) ;  /* 0x000000700000a947 */ /* 0x000fea0003800000 */
[----:B-----5:R-:W-:Y:S01]  /*1b00*/  HADD2.F32 R190, -RZ, R58.H1_H1 ;  /* 0x3000003affbe7230 */ /* 0x020fe20000004100 */
[----:B------:R-:W-:Y:S05]  /*1b10*/  BRA `(.L_x_6199) ;  /* 0x0000005000007947 */ /* 0x000fea0003800000 */
.L_x_6198:
[----:B-----5:R-:W-:-:S05]  /*1b20*/  HADD2.F32 R64, -RZ, R54.H1_H1 ;  /* 0x30000036ff407230 */ /* 0x020fca0000004100 */
[----:B------:R-:W-:-:S04]  /*1b30*/  FMUL.FTZ R65, R64, c[0x0][0x1ec] ;  /* 0x00007b0040417a20 */ /* 0x000fc80000410000 */
[----:B------:R-:W-:Y:S01]  /*1b40*/  FMUL.FTZ R190, R36, R65 ;  /* 0x0000004124be7220 */ /* 0x000fe20000410000 */
[----:B------:R-:W-:-:S05]  /*1b50*/  @P2 HADD2.F32 R65, -RZ, R58.H1_H1 ;  /* 0x3000003aff412230 */ /* 0x000fca0000004100 */
[----:B------:R-:W-:Y:S02]  /*1b60*/  @P2 FADD.FTZ R190, R65, R190 ;  /* 0x000000be41be2221 */ /* 0x000fe40000010000 */
.L_x_6199:
[----:B------:R-:W-:Y:S05]  /*1b70*/  BSYNC B1 ;  /* 0x0000000000017941 */ /* 0x000fea0003800000 */
.L_x_6197:
[----:B------:R-:W-:Y:S01]  /*1b80*/  BSSY B1, `(.L_x_6200) ;  /* 0x000000b000017945 */ /* 0x000fe20003800000 */
[----:B------:R-:W-:Y:S05]  /*1b90*/  @P3 BRA `(.L_x_6201) ;  /* 0x0000004000003947 */ /* 0x000fea0003800000 */
[----:B------:R-:W-:Y:S01]  /*1ba0*/  HFMA2.MMA R189, -RZ, RZ, 0, 0 ;  /* 0x00000000ffbd7435 */ /* 0x000fe200000001ff */
[----:B------:R-:W-:Y:S05]  /*1bb0*/  @!P2 BRA `(.L_x_6202) ;  /* 0x000000700000a947 */ /* 0x000fea0003800000 */
[----:B-----5:R-:W-:Y:S01]  /*1bc0*/  HADD2.F32 R189, -RZ, R59.H0_H0 ;  /* 0x2000003bffbd7230 */ /* 0x020fe20000004100 */
[----:B------:R-:W-:Y:S05]  /*1bd0*/  BRA `(.L_x_6202) ;  /* 0x0000005000007947 */ /* 0x000fea0003800000 */
.L_x_6201:
[----:B-----5:R-:W-:-:S05]  /*1be0*/  HADD2.F32 R64, -RZ, R55.H0_H0 ;  /* 0x20000037ff407230 */ /* 0x020fca0000004100 */
[----:B------:R-:W-:-:S04]  /*1bf0*/  FMUL.FTZ R64, R64, c[0x0][0x1ec] ;  /* 0x00007b0040407a20 */ /* 0x000fc80000410000 */
[----:B------:R-:W-:Y:S01]  /*1c00*/  FMUL.FTZ R189, R35, R64 ;  /* 0x0000004023bd7220 */ /* 0x000fe20000410000 */
[----:B------:R-:W-:-:S05]  /*1c10*/  @P2 HADD2.F32 R64, -RZ, R59.H0_H0 ;  /* 0x2000003bff402230 */ /* 0x000fca0000004100 */
[----:B------:R-:W-:Y:S02]  /*1c20*/  @P2 FADD.FTZ R189, R64, R189 ;  /* 0x000000bd40bd2221 */ /* 0x000fe40000010000 */
.L_x_6202:
[----:B------:R-:W-:Y:S05]  /*1c30*/  BSYNC B1 ;  /* 0x0000000000017941 */ /* 0x000fea0003800000 */
.L_x_6200:
[----:B------:R-:W-:Y:S01]  /*1c40*/  BSSY B1, `(.L_x_6203) ;  /* 0x000000b000017945 */ /* 0x000fe20003800000 */
[----:B------:R-:W-:Y:S05]  /*1c50*/  @P3 BRA `(.L_x_6204) ;  /* 0x0000004000003947 */ /* 0x000fea0003800000 */
[----:B------:R-:W-:Y:S01]  /*1c60*/  MOV R188, RZ ;  /* 0x000000ff00bc7202 */ /* 0x000fe20000000f00 */
[----:B------:R-:W-:Y:S05]  /*1c70*/  @!P2 BRA `(.L_x_6205) ;  /* 0x000000700000a947 */ /* 0x000fea0003800000 */
[----:B-----5:R-:W-:Y:S01]  /*1c80*/  HADD2.F32 R188, -RZ, R59.H1_H1 ;  /* 0x3000003bffbc7230 */ /* 0x020fe20000004100 */
[----:B------:R-:W-:Y:S05]  /*1c90*/  BRA `(.L_x_6205) ;  /* 0x0000005000007947 */ /* 0x000fea0003800000 */
.L_x_6204:
[----:B-----5:R-:W-:-:S05]  /*1ca0*/  HADD2.F32 R64, -RZ, R55.H1_H1 ;  /* 0x30000037ff407230 */ /* 0x020fca0000004100 */
[----:B------:R-:W-:-:S04]  /*1cb0*/  FMUL.FTZ R65, R64, c[0x0][0x1ec] ;  /* 0x00007b0040417a20 */ /* 0x000fc80000410000 */
[----:B------:R-:W-:Y:S01]  /*1cc0*/  FMUL.FTZ R188, R34, R65 ;  /* 0x0000004122bc7220 */ /* 0x000fe20000410000 */
[----:B------:R-:W-:-:S05]  /*1cd0*/  @P2 HADD2.F32 R65, -RZ, R59.H1_H1 ;  /* 0x3000003bff412230 */ /* 0x000fca0000004100 */
[----:B------:R-:W-:Y:S02]  /*1ce0*/  @P2 FADD.FTZ R188, R65, R188 ;  /* 0x000000bc41bc2221 */ /* 0x000fe40000010000 */
.L_x_6205:
[----:B------:R-:W-:Y:S05]  /*1cf0*/  BSYNC B1 ;  /* 0x0000000000017941 */ /* 0x000fea0003800000 */
.L_x_6203:
        /* <DEDUP_REMOVED lines=9> */
.L_x_6181:
[----:B0-----:R-:W-:Y:S05]  /*1d90*/  BSYNC B0 ;  /* 0x0000000000007941 */ /* 0x001fea0003800000 */
.L_x_6180:
        /* <DEDUP_REMOVED lines=18> */
.L_x_6209:
[----:B0----5:R-:W-:-:S05]  /*1ec0*/  HADD2.F32 R64, -RZ, R52.H0_H0 ;  /* 0x20000034ff407230 */ /* 0x021fca0000004100 */
[----:B------:R-:W-:-:S04]  /*1ed0*/  FMUL.FTZ R64, R64, c[0x0][0x1ec] ;  /* 0x00007b0040407a20 */ /* 0x000fc80000410000 */
[----:B------:R-:W-:Y:S01]  /*1ee0*/  FMUL.FTZ R187, R33, R64 ;  /* 0x0000004021bb7220 */ /* 0x000fe20000410000 */
[----:B------:R-:W-:-:S05]  /*1ef0*/  @P2 HADD2.F32 R64, -RZ, R56.H0_H0 ;  /* 0x20000038ff402230 */ /* 0x000fca0000004100 */
[----:B------:R-:W-:Y:S02]  /*1f00*/  @P2 FADD.FTZ R187, R64, R187 ;  /* 0x000000bb40bb2221 */ /* 0x000fe40000010000 */
.L_x_6210:
[----:B------:R-:W-:Y:S05]  /*1f10*/  BSYNC B1 ;  /* 0x0000000000017941 */ /* 0x000fea0003800000 */
.L_x_6208:
[----:B------:R-:W-:Y:S01]  /*1f20*/  BSSY B1, `(.L_x_6211) ;  /* 0x000000b000017945 */ /* 0x000fe20003800000 */
[----:B------:R-:W-:Y:S05]  /*1f30*/  @P3 BRA `(.L_x_6212) ;  /* 0x0000004000003947 */ /* 0x000fea0003800000 */
[----:B------:R-:W-:Y:S01]  /*1f40*/  MOV R186, RZ ;  /* 0x000000ff00ba7202 */ /* 0x000fe20000000f00 */
[----:B------:R-:W-:Y:S05]  /*1f50*/  @!P2 BRA `(.L_x_6213) ;  /* 0x000000700000a947 */ /* 0x000fea0003800000 */
[----:B-----5:R-:W-:Y:S01]  /*1f60*/  HADD2.F32 R186, -RZ, R56.H1_H1 ;  /* 0x30000038ffba7230 */ /* 0x020fe20000004100 */
[----:B------:R-:W-:Y:S05]  /*1f70*/  BRA `(.L_x_6213) ;  /* 0x0000005000007947 */ /* 0x000fea0003800000 */
.L_x_6212:
[----:B-----5:R-:W-:-:S05]  /*1f80*/  HADD2.F32 R64, -RZ, R52.H1_H1 ;  /* 0x30000034ff407230 */ /* 0x020fca0000004100 */
[----:B------:R-:W-:-:S04]  /*1f90*/  FMUL.FTZ R65, R64, c[0x0][0x1ec] ;  /* 0x00007b0040417a20 */ /* 0x000fc80000410000 */
[----:B------:R-:W-:Y:S01]  /*1fa0*/  FMUL.FTZ R186, R32, R65 ;  /* 0x0000004120ba7220 */ /* 0x000fe20000410000 */
[----:B------:R-:W-:-:S05]  /*1fb0*/  @P2 HADD2.F32 R65, -RZ, R56.H1_H1 ;  /* 0x30000038ff412230 */ /* 0x000fca0000004100 */
[----:B------:R-:W-:Y:S02]  /*1fc0*/  @P2 FADD.FTZ R186, R65, R186 ;  /* 0x000000ba41ba2221 */ /* 0x000fe40000010000 */
.L_x_6213:
[----:B------:R-:W-:Y:S05]  /*1fd0*/  BSYNC B1 ;  /* 0x0000000000017941 */ /* 0x000fea0003800000 */
.L_x_6211:
[----:B------:R-:W-:Y:S01]  /*1fe0*/  BSSY B1, `(.L_x_6214) ;  /* 0x000000b000017945 */ /* 0x000fe20003800000 */
[----:B------:R-:W-:Y:S05]  /*1ff0*/  @P3 BRA `(.L_x_6215) ;  /* 0x0000004000003947 */ /* 0x000fea0003800000 */
[----:B------:R-:W-:Y:S01]  /*2000*/  HFMA2.MMA R185, -RZ, RZ, 0, 0 ;  /* 0x00000000ffb97435 */ /* 0x000fe200000001ff */
[----:B------:R-:W-:Y:S05]  /*2010*/  @!P2 BRA `(.L_x_6216) ;  /* 0x000000700000a947 */ /* 0x000fea0003800000 */
[----:B-----5:R-:W-:Y:S01]  /*2020*/  HADD2.F32 R185, -RZ, R57.H0_H0 ;  /* 0x20000039ffb97230 */ /* 0x020fe20000004100 */
[----:B------:R-:W-:Y:S05]  /*2030*/  BRA `(.L_x_6216) ;  /* 0x0000005000007947 */ /* 0x000fea0003800000 */
.L_x_6215:
[----:B-----5:R-:W-:-:S05]  /*2040*/  HADD2.F32 R64, -RZ, R53.H0_H0 ;  /* 0x20000035ff407230 */ /* 0x020fca0000004100 */
[----:B------:R-:W-:-:S04]  /*2050*/  FMUL.FTZ R64, R64, c[0x0][0x1ec] ;  /* 0x00007b0040407a20 */ /* 0x000fc80000410000 */
[----:B------:R-:W-:Y:S01]  /*2060*/  FMUL.FTZ R185, R31, R64 ;  /* 0x000000401fb97220 */ /* 0x000fe20000410000 */
[----:B------:R-:W-:-:S05]  /*2070*/  @P2 HADD2.F32 R64, -RZ, R57.H0_H0 ;  /* 0x20000039ff402230 */ /* 0x000fca0000004100 */
[----:B------:R-:W-:Y:S02]  /*2080*/  @P2 FADD.FTZ R185, R64, R185 ;  /* 0x000000b940b92221 */ /* 0x000fe40000010000 */
.L_x_6216:
[----:B------:R-:W-:Y:S05]  /*2090*/  BSYNC B1 ;  /* 0x0000000000017941 */ /* 0x000fea0003800000 */
.L_x_6214:
[----:B------:R-:W-:Y:S01]  /*20a0*/  BSSY B1, `(.L_x_6217) ;  /* 0x000000b000017945 */ /* 0x000fe20003800000 */
[----:B------:R-:W-:Y:S05]  /*20b0*/  @P3 BRA `(.L_x_6218) ;  /* 0x0000004000003947 */ /* 0x000fea0003800000 */
[----:B------:R-:W-:Y:S01]  /*20c0*/  MOV R184, RZ ;  /* 0x000000ff00b87202 */ /* 0x000fe20000000f00 */
[----:B------:R-:W-:Y:S05]  /*20d0*/  @!P2 BRA `(.L_x_6219) ;  /* 0x000000700000a947 */ /* 0x000fea0003800000 */
[----:B-----5:R-:W-:Y:S01]  /*20e0*/  HADD2.F32 R184, -RZ, R57.H1_H1 ;  /* 0x30000039ffb87230 */ /* 0x020fe20000004100 */
[----:B------:R-:W-:Y:S05]  /*20f0*/  BRA `(.L_x_6219) ;  /* 0x0000005000007947 */ /* 0x000fea0003800000 */
.L_x_6218:
[----:B-----5:R-:W-:-:S05]  /*2100*/  HADD2.F32 R64, -RZ, R53.H1_H1 ;  /* 0x30000035ff407230 */ /* 0x020fca0000004100 */
[----:B------:R-:W-:-:S04]  /*2110*/  FMUL.FTZ R65, R64, c[0x0][0x1ec] ;  /* 0x00007b0040417a20 */ /* 0x000fc80000410000 */
[----:B------:R-:W-:Y:S01]  /*2120*/  FMUL.FTZ R184, R30, R65 ;  /* 0x000000411eb87220 */ /* 0x000fe20000410000 */
[----:B------:R-:W-:-:S05]  /*2130*/  @P2 HADD2.F32 R65, -RZ, R57.H1_H1 ;  /* 0x30000039ff412230 */ /* 0x000fca0000004100 */
[----:B------:R-:W-:Y:S02]  /*2140*/  @P2 FADD.FTZ R184, R65, R184 ;  /* 0x000000b841b82221 */ /* 0x000fe40000010000 */
.L_x_6219:
[----:B------:R-:W-:Y:S05]  /*2150*/  BSYNC B1 ;  /* 0x0000000000017941 */ /* 0x000fea0003800000 */
.L_x_6217:
[----:B------:R-:W-:Y:S01]  /*2160*/  BSSY B1, `(.L_x_6220) ;  /* 0x000000b000017945 */ /* 0x000fe20003800000 */
[----:B------:R-:W-:Y:S05]  /*2170*/  @P3 BRA `(.L_x_6221) ;  /* 0x0000004000003947 */ /* 0x000fea0003800000 */
[----:B------:R-:W-:Y:S01]  /*2180*/  HFMA2.MMA R183, -RZ, RZ, 0, 0 ;  /* 0x00000000ffb77435 */ /* 0x000fe200000001ff */
[----:B------:R-:W-:Y:S05]  /*2190*/  @!P2 BRA `(.L_x_6222) ;  /* 0x000000700000a947 */ /* 0x000fea0003800000 */
[----:B-----5:R-:W-:Y:S01]  /*21a0*/  HADD2.F32 R183, -RZ, R58.H0_H0 ;  /* 0x2000003affb77230 */ /* 0x020fe20000004100 */
[----:B------:R-:W-:Y:S05]  /*21b0*/  BRA `(.L_x_6222) ;  /* 0x0000005000007947 */ /* 0x000fea0003800000 */
.L_x_6221:
[----:B-----5:R-:W-:-:S05]  /*21c0*/  HADD2.F32 R64, -RZ, R54.H0_H0 ;  /* 0x20000036ff407230 */ /* 0x020fca0000004100 */
[----:B------:R-:W-:-:S04]  /*21d0*/  FMUL.FTZ R64, R64, c[0x0][0x1ec] ;  /* 0x00007b0040407a20 */ /* 0x000fc80000410000 */
[----:B------:R-:W-:Y:S01]  /*21e0*/  FMUL.FTZ R183, R29, R64 ;  /* 0x000000401db77220 */ /* 0x000fe20000410000 */
[----:B------:R-:W-:-:S05]  /*21f0*/  @P2 HADD2.F32 R64, -RZ, R58.H0_H0 ;  /* 0x2000003aff402230 */ /* 0x000fca0000004100 */
[----:B------:R-:W-:Y:S02]  /*2200*/  @P2 FADD.FTZ R183, R64, R183 ;  /* 0x000000b740b72221 */ /* 0x000fe40000010000 */
.L_x_6222:
[----:B------:R-:W-:Y:S05]  /*2210*/  BSYNC B1 ;  /* 0x0000000000017941 */ /* 0x000fea0003800000 */
.L_x_6220:
[----:B------:R-:W-:Y:S01]  /*2220*/  BSSY B1, `(.L_x_6223) ;  /* 0x000000b000017945 */ /* 0x000fe20003800000 */
[----:B------:R-:W-:Y:S05]  /*2230*/  @P3 BRA `(.L_x_6224) ;  /* 0x0000004000003947 */ /* 0x000fea0003800000 */
[----:B------:R-:W-:Y:S01]  /*2240*/  MOV R197, RZ ;  /* 0x000000ff00c57202 */ /* 0x000fe20000000f00 */
[----:B------:R-:W-:Y:S05]  /*2250*/  @!P2 BRA `(.L_x_6225) ;  /* 0x000000700000a947 */ /* 0x000fea0003800000 */
[----:B-----5:R-:W-:Y:S01]  /*2260*/  HADD2.F32 R197, -RZ, R58.H1_H1 ;  /* 0x3000003affc57230 */ /* 0x020fe20000004100 */
[----:B------:R-:W-:Y:S05]  /*2270*/  BRA `(.L_x_6225) ;  /* 0x0000005000007947 */ /* 0x000fea0003800000 */
.L_x_6224:
[----:B-----5:R-:W-:-:S05]  /*2280*/  HADD2.F32 R64, -RZ, R54.H1_H1 ;  /* 0x30000036ff407230 */ /* 0x020fca0000004100 */
[----:B------:R-:W-:Y:S01]  /*2290*/  FMUL.FTZ R197, R64, c[0x0][0x1ec] ;  /* 0x00007b0040c57a20 */ /* 0x000fe20000410000 */
[----:B------:R-:W-:-:S03]  /*22a0*/  @P2 HADD2.F32 R64, -RZ, R58.H1_H1 ;  /* 0x3000003aff402230 */ /* 0x000fc60000004100 */
[----:B------:R-:W-:-:S04]  /*22b0*/  FMUL.FTZ R197, R28, R197 ;  /* 0x000000c51cc57220 */ /* 0x000fc80000410000 */
[----:B------:R-:W-:Y:S02]  /*22c0*/  @P2 FADD.FTZ R197, R64, R197 ;  /* 0x000000c540c52221 */ /* 0x000fe40000010000 */
.L_x_6225:
[----:B------:R-:W-:Y:S05]  /*22d0*/  BSYNC B1 ;  /* 0x0000000000017941 */ /* 0x000fea0003800000 */
.L_x_6223:
[----:B------:R-:W-:Y:S01]  /*22e0*/  BSSY B1, `(.L_x_6226) ;  /* 0x000000b000017945 */ /* 0x000fe20003800000 */
[----:B------:R-:W-:Y:S05]  /*22f0*/  @P3 BRA `(.L_x_6227) ;  /* 0x0000004000003947 */ /* 0x000fea0003800000 */
[----:B------:R-:W-:Y:S01]  /*2300*/  HFMA2.MMA R198, -RZ, RZ, 0, 0 ;  /* 0x00000000ffc67435 */ /* 0x000fe200000001ff */
[----:B------:R-:W-:Y:S05]  /*2310*/  @!P2 BRA `(.L_x_6228) ;  /* 0x000000700000a947 */ /* 0x000fea0003800000 */
[----:B-----5:R-:W-:Y:S01]  /*2320*/  HADD2.F32 R198, -RZ, R59.H0_H0 ;  /* 0x2000003bffc67230 */ /* 0x020fe20000004100 */
[----:B------:R-:W-:Y:S05]  /*2330*/  BRA `(.L_x_6228) ;  /* 0x0000005000007947 */ /* 0x000fea0003800000 */
.L_x_6227:
[----:B-----5:R-:W-:Y:S02]  /*2340*/  HADD2.F32 R64, -RZ, R55.H0_H0 ;  /* 0x20000037ff407230 */ /* 0x020fe40000004100 */
[----:B------:R-:W-:-:S03]  /*2350*/  @P2 HADD2.F32 R65, -RZ, R59.H0_H0 ;  /* 0x2000003bff412230 */ /* 0x000fc60000004100 */
[----:B------:R-:W-:-:S04]  /*2360*/  FMUL.FTZ R64, R64, c[0x0][0x1ec] ;  /* 0x00007b0040407a20 */ /* 0x000fc80000410000 */
[----:B------:R-:W-:-:S04]  /*2370*/  FMUL.FTZ R198, R27, R64 ;  /* 0x000000401bc67220 */ /* 0x000fc80000410000 */
[----:B------:R-:W-:Y:S02]  /*2380*/  @P2 FADD.FTZ R198, R65, R198 ;  /* 0x000000c641c62221 */ /* 0x000fe40000010000 */
.L_x_6228:
[----:B------:R-:W-:Y:S05]  /*2390*/  BSYNC B1 ;  /* 0x0000000000017941 */ /* 0x000fea0003800000 */
.L_x_6226:
[----:B------:R-:W-:Y:S01]  /*23a0*/  BSSY B1, `(.L_x_6229) ;  /* 0x000000b000017945 */ /* 0x000fe20003800000 */
[----:B------:R-:W-:Y:S05]  /*23b0*/  @P3 BRA `(.L_x_6230) ;  /* 0x0000004000003947 */ /* 0x000fea0003800000 */
[----:B------:R-:W-:Y:S01]  /*23c0*/  MOV R199, RZ ;  /* 0x000000ff00c77202 */ /* 0x000fe20000000f00 */
[----:B------:R-:W-:Y:S05]  /*23d0*/  @!P2 BRA `(.L_x_6231) ;  /* 0x000000700000a947 */ /* 0x000fea0003800000 */
[----:B-----5:R-:W-:Y:S01]  /*23e0*/  HADD2.F32 R199, -RZ, R59.H1_H1 ;  /* 0x3000003bffc77230 */ /* 0x020fe20000004100 */
[----:B------:R-:W-:Y:S05]  /*23f0*/  BRA `(.L_x_6231) ;  /* 0x0000005000007947 */ /* 0x000fea0003800000 */
.L_x_6230:
[----:B-----5:R-:W-:-:S05]  /*2400*/  HADD2.F32 R64, -RZ, R55.H1_H1 ;  /* 0x30000037ff407230 */ /* 0x020fca0000004100 */
[----:B------:R-:W-:Y:S01]  /*2410*/  FMUL.FTZ R199, R64, c[0x0][0x1ec] ;  /* 0x00007b0040c77a20 */ /* 0x000fe20000410000 */
[----:B------:R-:W-:-:S03]  /*2420*/  @P2 HADD2.F32 R64, -RZ, R59.H1_H1 ;  /* 0x3000003bff402230 */ /* 0x000fc60000004100 */
[----:B------:R-:W-:-:S04]  /*2430*/  FMUL.FTZ R199, R26, R199 ;  /* 0x000000c71ac77220 */ /* 0x000fc80000410000 */
[----:B------:R-:W-:Y:S02]  /*2440*/  @P2 FADD.FTZ R199, R64, R199 ;  /* 0x000000c740c72221 */ /* 0x000fe40000010000 */
.L_x_6231:
[----:B------:R-:W-:Y:S05]  /*2450*/  BSYNC B1 ;  /* 0x0000000000017941 */ /* 0x000fea0003800000 */
.L_x_6229:
        /* <DEDUP_REMOVED lines=9> */
.L_x_6207:
[----:B------:R-:W-:Y:S05]  /*24f0*/  BSYNC B0 ;  /* 0x0000000000007941 */ /* 0x000fea0003800000 */
.L_x_6206:
        /* <DEDUP_REMOVED lines=18> */
.L_x_6235:
[----:B0----5:R-:W-:Y:S02]  /*2620*/  HADD2.F32 R64, -RZ, R52.H0_H0 ;  /* 0x20000034ff407230 */ /* 0x021fe40000004100 */
[----:B------:R-:W-:-:S03]  /*2630*/  @P2 HADD2.F32 R65, -RZ, R56.H0_H0 ;  /* 0x20000038ff412230 */ /* 0x000fc60000004100 */
[----:B------:R-:W-:-:S04]  /*2640*/  FMUL.FTZ R64, R64, c[0x0][0x1ec] ;  /* 0x00007b0040407a20 */ /* 0x000fc80000410000 */
[----:B------:R-:W-:-:S04]  /*2650*/  FMUL.FTZ R200, R25, R64 ;  /* 0x0000004019c87220 */ /* 0x000fc80000410000 */
[----:B------:R-:W-:Y:S02]  /*2660*/  @P2 FADD.FTZ R200, R65, R200 ;  /* 0x000000c841c82221 */ /* 0x000fe40000010000 */
.L_x_6236:
[----:B------:R-:W-:Y:S05]  /*2670*/  BSYNC B1 ;  /* 0x0000000000017941 */ /* 0x000fea0003800000 */
.L_x_6234:
[----:B------:R-:W-:Y:S01]  /*2680*/  BSSY B1, `(.L_x_6237) ;  /* 0x000000b000017945 */ /* 0x000fe20003800000 */
[----:B------:R-:W-:Y:S05]  /*2690*/  @P3 BRA `(.L_x_6238) ;  /* 0x0000004000003947 */ /* 0x000fea0003800000 */
[----:B------:R-:W-:Y:S01]  /*26a0*/  MOV R201, RZ ;  /* 0x000000ff00c97202 */ /* 0x000fe20000000f00 */
[----:B------:R-:W-:Y:S05]  /*26b0*/  @!P2 BRA `(.L_x_6239) ;  /* 0x000000700000a947 */ /* 0x000fea0003800000 */
[----:B-----5:R-:W-:Y:S01]  /*26c0*/  HADD2.F32 R201, -RZ, R56.H1_H1 ;  /* 0x30000038ffc97230 */ /* 0x020fe20000004100 */
[----:B------:R-:W-:Y:S05]  /*26d0*/  BRA `(.L_x_6239) ;  /* 0x0000005000007947 */ /* 0x000fea0003800000 */
.L_x_6238:
[----:B-----5:R-:W-:-:S05]  /*26e0*/  HADD2.F32 R64, -RZ, R52.H1_H1 ;  /* 0x30000034ff407230 */ /* 0x020fca0000004100 */
[----:B------:R-:W-:Y:S01]  /*26f0*/  FMUL.FTZ R201, R64, c[0x0][0x1ec] ;  /* 0x00007b0040c97a20 */ /* 0x000fe20000410000 */
[----:B------:R-:W-:-:S03]  /*2700*/  @P2 HADD2.F32 R64, -RZ, R56.H1_H1 ;  /* 0x30000038ff402230 */ /* 0x000fc60000004100 */
[----:B------:R-:W-:-:S04]  /*2710*/  FMUL.FTZ R201, R24, R201 ;  /* 0x000000c918c97220 */ /* 0x000fc80000410000 */
[----:B------:R-:W-:Y:S02]  /*2720*/  @P2 FADD.FTZ R201, R64, R201 ;  /* 0x000000c940c92221 */ /* 0x000fe40000010000 */
.L_x_6239:
[----:B------:R-:W-:Y:S05]  /*2730*/  BSYNC B1 ;  /* 0x0000000000017941 */ /* 0x000fea0003800000 */
.L_x_6237:
[----:B------:R-:W-:Y:S01]  /*2740*/  BSSY B1, `(.L_x_6240) ;  /* 0x000000b000017945 */ /* 0x000fe20003800000 */
[----:B------:R-:W-:Y:S05]  /*2750*/  @P3 BRA `(.L_x_6241) ;  /* 0x0000004000003947 */ /* 0x000fea0003800000 */
[----:B------:R-:W-:Y:S01]  /*2760*/  HFMA2.MMA R202, -RZ, RZ, 0, 0 ;  /* 0x00000000ffca7435 */ /* 0x000fe200000001ff */
[----:B------:R-:W-:Y:S05]  /*2770*/  @!P2 BRA `(.L_x_6242) ;  /* 0x000000700000a947 */ /* 0x000fea0003800000 */
[----:B-----5:R-:W-:Y:S01]  /*2780*/  HADD2.F32 R202, -RZ, R57.H0_H0 ;  /* 0x20000039ffca7230 */ /* 0x020fe20000004100 */
[----:B------:R-:W-:Y:S05]  /*2790*/  BRA `(.L_x_6242) ;  /* 0x0000005000007947 */ /* 0x000fea0003800000 */
.L_x_6241:
[----:B-----5:R-:W-:Y:S02]  /*27a0*/  HADD2.F32 R64, -RZ, R53.H0_H0 ;  /* 0x20000035ff407230 */ /* 0x020fe40000004100 */
[----:B------:R-:W-:-:S03]  /*27b0*/  @P2 HADD2.F32 R65, -RZ, R57.H0_H0 ;  /* 0x20000039ff412230 */ /* 0x000fc60000004100 */
[----:B------:R-:W-:-:S04]  /*27c0*/  FMUL.FTZ R64, R64, c[0x0][0x1ec] ;  /* 0x00007b0040407a20 */ /* 0x000fc80000410000 */
[----:B------:R-:W-:-:S04]  /*27d0*/  FMUL.FTZ R202, R23, R64 ;  /* 0x0000004017ca7220 */ /* 0x000fc80000410000 */
[----:B------:R-:W-:Y:S02]  /*27e0*/  @P2 FADD.FTZ R202, R65, R202 ;  /* 0x000000ca41ca2221 */ /* 0x000fe40000010000 */
.L_x_6242:
[----:B------:R-:W-:Y:S05]  /*27f0*/  BSYNC B1 ;  /* 0x0000000000017941 */ /* 0x000fea0003800000 */
.L_x_6240:
[----:B------:R-:W-:Y:S01]  /*2800*/  BSSY B1, `(.L_x_6243) ;  /* 0x000000b000017945 */ /* 0x000fe20003800000 */
[----:B------:R-:W-:Y:S05]  /*2810*/  @P3 BRA `(.L_x_6244) ;  /* 0x0000004000003947 */ /* 0x000fea0003800000 */
[----:B------:R-:W-:Y:S01]  /*2820*/  MOV R203, RZ ;  /* 0x000000ff00cb7202 */ /* 0x000fe20000000f00 */
[----:B------:R-:W-:Y:S05]  /*2830*/  @!P2 BRA `(.L_x_6245) ;  /* 0x000000700000a947 */ /* 0x000fea0003800000 */
[----:B-----5:R-:W-:Y:S01]  /*2840*/  HADD2.F32 R203, -RZ, R57.H1_H1 ;  /* 0x30000039ffcb7230 */ /* 0x020fe20000004100 */
[----:B------:R-:W-:Y:S05]  /*2850*/  BRA `(.L_x_6245) ;  /* 0x0000005000007947 */ /* 0x000fea0003800000 */
.L_x_6244:
[----:B-----5:R-:W-:-:S05]  /*2860*/  HADD2.F32 R64, -RZ, R53.H1_H1 ;  /* 0x30000035ff407230 */ /* 0x020fca0000004100 */
[----:B------:R-:W-:Y:S01]  /*2870*/  FMUL.FTZ R203, R64, c[0x0][0x1ec] ;  /* 0x00007b0040cb7a20 */ /* 0x000fe20000410000 */
[----:B------:R-:W-:-:S03]  /*2880*/  @P2 HADD2.F32 R64, -RZ, R57.H1_H1 ;  /* 0x30000039ff402230 */ /* 0x000fc60000004100 */
[----:B------:R-:W-:-:S04]  /*2890*/  FMUL.FTZ R203, R22, R203 ;  /* 0x000000cb16cb7220 */ /* 0x000fc80000410000 */
[----:B------:R-:W-:Y:S02]  /*28a0*/  @P2 FADD.FTZ R203, R64, R203 ;  /* 0x000000cb40cb2221 */ /* 0x000fe40000010000 */
.L_x_6245:
[----:B------:R-:W-:Y:S05]  /*28b0*/  BSYNC B1 ;  /* 0x0000000000017941 */ /* 0x000fea0003800000 */
.L_x_6243:
[----:B------:R-:W-:Y:S01]  /*28c0*/  BSSY B1, `(.L_x_6246) ;  /* 0x000000b000017945 */ /* 0x000fe20003800000 */
[----:B------:R-:W-:Y:S05]  /*28d0*/  @P3 BRA `(.L_x_6247) ;  /* 0x0000004000003947 */ /* 0x000fea0003800000 */
[----:B------:R-:W-:Y:S01]  /*28e0*/  HFMA2.MMA R204, -RZ, RZ, 0, 0 ;  /* 0x00000000ffcc7435 */ /* 0x000fe200000001ff */
[----:B------:R-:W-:Y:S05]  /*28f0*/  @!P2 BRA `(.L_x_6248) ;  /* 0x000000700000a947 */ /* 0x000fea0003800000 */
[----:B-----5:R-:W-:Y:S01]  /*2900*/  HADD2.F32 R204, -RZ, R58.H0_H0 ;  /* 0x2000003affcc7230 */ /* 0x020fe20000004100 */
[----:B------:R-:W-:Y:S05]  /*2910*/  BRA `(.L_x_6248) ;  /* 0x0000005000007947 */ /* 0x000fea0003800000 */
.L_x_6247:
[----:B-----5:R-:W-:Y:S02]  /*2920*/  HADD2.F32 R64, -RZ, R54.H0_H0 ;  /* 0x20000036ff407230 */ /* 0x020fe40000004100 */
[----:B------:R-:W-:-:S03]  /*2930*/  @P2 HADD2.F32 R65, -RZ, R58.H0_H0 ;  /* 0x2000003aff412230 */ /* 0x000fc60000004100 */
[----:B------:R-:W-:-:S04]  /*2940*/  FMUL.FTZ R64, R64, c[0x0][0x1ec] ;  /* 0x00007b0040407a20 */ /* 0x000fc80000410000 */
[----:B------:R-:W-:-:S04]  /*2950*/  FMUL.FTZ R204, R21, R64 ;  /* 0x0000004015cc7220 */ /* 0x000fc80000410000 */
[----:B------:R-:W-:Y:S02]  /*2960*/  @P2 FADD.FTZ R204, R65, R204 ;  /* 0x000000cc41cc2221 */ /* 0x000fe40000010000 */
.L_x_6248:
[----:B------:R-:W-:Y:S05]  /*2970*/  BSYNC B1 ;  /* 0x0000000000017941 */ /* 0x000fea0003800000 */
.L_x_6246:
[----:B------:R-:W-:Y:S01]  /*2980*/  BSSY B1, `(.L_x_6249) ;  /* 0x000000b000017945 */ /* 0x000fe20003800000 */
[----:B------:R-:W-:Y:S05]  /*2990*/  @P3 BRA `(.L_x_6250) ;  /* 0x0000004000003947 */ /* 0x000fea0003800000 */
[----:B------:R-:W-:Y:S01]  /*29a0*/  MOV R205, RZ ;  /* 0x000000ff00cd7202 */ /* 0x000fe20000000f00 */
[----:B------:R-:W-:Y:S05]  /*29b0*/  @!P2 BRA `(.L_x_6251) ;  /* 0x000000700000a947 */ /* 0x000fea0003800000 */
[----:B-----5:R-:W-:Y:S01]  /*29c0*/  HADD2.F32 R205, -RZ, R58.H1_H1 ;  /* 0x3000003affcd7230 */ /* 0x020fe20000004100 */
[----:B------:R-:W-:Y:S05]  /*29d0*/  BRA `(.L_x_6251) ;  /* 0x0000005000007947 */ /* 0x000fea0003800000 */
.L_x_6250:
[----:B-----5:R-:W-:-:S05]  /*29e0*/  HADD2.F32 R64, -RZ, R54.H1_H1 ;  /* 0x30000036ff407230 */ /* 0x020fca0000004100 */
[----:B------:R-:W-:Y:S01]  /*29f0*/  FMUL.FTZ R205, R64, c[0x0][0x1ec] ;  /* 0x00007b0040cd7a20 */ /* 0x000fe20000410000 */
[----:B------:R-:W-:-:S03]  /*2a00*/  @P2 HADD2.F32 R64, -RZ, R58.H1_H1 ;  /* 0x3000003aff402230 */ /* 0x000fc60000004100 */
[----:B------:R-:W-:-:S04]  /*2a10*/  FMUL.FTZ R205, R20, R205 ;  /* 0x000000cd14cd7220 */ /* 0x000fc80000410000 */
[----:B------:R-:W-:Y:S02]  /*2a20*/  @P2 FADD.FTZ R205, R64, R205 ;  /* 0x000000cd40cd2221 */ /* 0x000fe40000010000 */
.L_x_6251:
[----:B------:R-:W-:Y:S05]  /*2a30*/  BSYNC B1 ;  /* 0x0000000000017941 */ /* 0x000fea0003800000 */
.L_x_6249:
[----:B------:R-:W-:Y:S01]  /*2a40*/  BSSY B1, `(.L_x_6252) ;  /* 0x000000b000017945 */ /* 0x000fe20003800000 */
[----:B------:R-:W-:Y:S05]  /*2a50*/  @P3 BRA `(.L_x_6253) ;  /* 0x0000004000003947 */ /* 0x000fea0003800000 */
[----:B------:R-:W-:Y:S01]  /*2a60*/  HFMA2.MMA R206, -RZ, RZ, 0, 0 ;  /* 0x00000000ffce7435 */ /* 0x000fe200000001ff */
[----:B------:R-:W-:Y:S05]  /*2a70*/  @!P2 BRA `(.L_x_6254) ;  /* 0x000000700000a947 */ /* 0x000fea0003800000 */
[----:B-----5:R-:W-:Y:S01]  /*2a80*/  HADD2.F32 R206, -RZ, R59.H0_H0 ;  /* 0x2000003bffce7230 */ /* 0x020fe20000004100 */
[----:B------:R-:W-:Y:S05]  /*2a90*/  BRA `(.L_x_6254) ;  /* 0x0000005000007947 */ /* 0x000fea0003800000 */
.L_x_6253:
[----:B-----5:R-:W-:Y:S02]  /*2aa0*/  HADD2.F32 R64, -RZ, R55.H0_H0 ;  /* 0x20000037ff407230 */ /* 0x020fe40000004100 */
[----:B------:R-:W-:-:S03]  /*2ab0*/  @P2 HADD2.F32 R65, -RZ, R59.H0_H0 ;  /* 0x2000003bff412230 */ /* 0x000fc60000004100 */
[----:B------:R-:W-:-:S04]  /*2ac0*/  FMUL.FTZ R64, R64, c[0x0][0x1ec] ;  /* 0x00007b0040407a20 */ /* 0x000fc80000410000 */
[----:B------:R-:W-:-:S04]  /*2ad0*/  FMUL.FTZ R206, R19, R64 ;  /* 0x0000004013ce7220 */ /* 0x000fc80000410000 */
[----:B------:R-:W-:Y:S02]  /*2ae0*/  @P2 FADD.FTZ R206, R65, R206 ;  /* 0x000000ce41ce2221 */ /* 0x000fe40000010000 */
.L_x_6254:
[----:B------:R-:W-:Y:S05]  /*2af0*/  BSYNC B1 ;  /* 0x0000000000017941 */ /* 0x000fea0003800000 */
.L_x_6252:
[----:B------:R-:W-:Y:S01]  /*2b00*/  BSSY B1, `(.L_x_6255) ;  /* 0x000000b000017945 */ /* 0x000fe20003800000 */
[----:B------:R-:W-:Y:S05]  /*2b10*/  @P3 BRA `(.L_x_6256) ;  /* 0x0000004000003947 */ /* 0x000fea0003800000 */
[----:B------:R-:W-:Y:S01]  /*2b20*/  MOV R207, RZ ;  /* 0x000000ff00cf7202 */ /* 0x000fe20000000f00 */
[----:B------:R-:W-:Y:S05]  /*2b30*/  @!P2 BRA `(.L_x_6257) ;  /* 0x000000700000a947 */ /* 0x000fea0003800000 */
[----:B-----5:R-:W-:Y:S01]  /*2b40*/  HADD2.F32 R207, -RZ, R59.H1_H1 ;  /* 0x3000003bffcf7230 */ /* 0x020fe20000004100 */
[----:B------:R-:W-:Y:S05]  /*2b50*/  BRA `(.L_x_6257) ;  /* 0x0000005000007947 */ /* 0x000fea0003800000 */
.L_x_6256:
[----:B-----5:R-:W-:-:S05]  /*2b60*/  HADD2.F32 R64, -RZ, R55.H1_H1 ;  /* 0x30000037ff407230 */ /* 0x020fca0000004100 */
[----:B------:R-:W-:Y:S01]  /*2b70*/  FMUL.FTZ R207, R64, c[0x0][0x1ec] ;  /* 0x00007b0040cf7a20 */ /* 0x000fe20000410000 */
[----:B------:R-:W-:-:S03]  /*2b80*/  @P2 HADD2.F32 R64, -RZ, R59.H1_H1 ;  /* 0x3000003bff402230 */ /* 0x000fc60000004100 */
[----:B------:R-:W-:-:S04]  /*2b90*/  FMUL.FTZ R207, R18, R207 ;  /* 0x000000cf12cf7220 */ /* 0x000fc80000410000 */
[----:B------:R-:W-:Y:S02]  /*2ba0*/  @P2 FADD.FTZ R207, R64, R207 ;  /* 0x000000cf40cf2221 */ /* 0x000fe40000010000 */
.L_x_6257:
[----:B------:R-:W-:Y:S05]  /*2bb0*/  BSYNC B1 ;  /* 0x0000000000017941 */ /* 0x000fea0003800000 */
.L_x_6255:
        /* <DEDUP_REMOVED lines=9> */
.L_x_6233:
[----:B------:R-:W-:Y:S05]  /*2c50*/  BSYNC B0 ;  /* 0x0000000000007941 */ /* 0x000fea0003800000 */
.L_x_6232:
        /* <DEDUP_REMOVED lines=18> */
.L_x_6261:
[----:B0----5:R-:W-:Y:S02]  /*2d80*/  HADD2.F32 R64, -RZ, R52.H0_H0 ;  /* 0x20000034ff407230 */ /* 0x021fe40000004100 */
[----:B------:R-:W-:-:S03]  /*2d90*/  @P2 HADD2.F32 R65, -RZ, R56.H0_H0 ;  /* 0x20000038ff412230 */ /* 0x000fc60000004100 */
[----:B------:R-:W-:-:S04]  /*2da0*/  FMUL.FTZ R64, R64, c[0x0][0x1ec] ;  /* 0x00007b0040407a20 */ /* 0x000fc80000410000 */
[----:B------:R-:W-:-:S04]  /*2db0*/  FMUL.FTZ R208, R17, R64 ;  /* 0x0000004011d07220 */ /* 0x000fc80000410000 */
[----:B------:R-:W-:Y:S02]  /*2dc0*/  @P2 FADD.FTZ R208, R65, R208 ;  /* 0x000000d041d02221 */ /* 0x000fe40000010000 */
.L_x_6262:
[----:B------:R-:W-:Y:S05]  /*2dd0*/  BSYNC B1 ;  /* 0x0000000000017941 */ /* 0x000fea0003800000 */
.L_x_6260:
[----:B------:R-:W-:Y:S01]  /*2de0*/  BSSY B1, `(.L_x_6263) ;  /* 0x000000b000017945 */ /* 0x000fe20003800000 */
[----:B------:R-:W-:Y:S05]  /*2df0*/  @P3 BRA `(.L_x_6264) ;  /* 0x0000004000003947 */ /* 0x000fea0003800000 */
[----:B------:R-:W-:Y:S01]  /*2e00*/  MOV R209, RZ ;  /* 0x000000ff00d17202 */ /* 0x000fe20000000f00 */
[----:B------:R-:W-:Y:S05]  /*2e10*/  @!P2 BRA `(.L_x_6265) ;  /* 0x000000700000a947 */ /* 0x000fea0003800000 */
[----:B-----5:R-:W-:Y:S01]  /*2e20*/  HADD2.F32 R209, -RZ, R56.H1_H1 ;  /* 0x30000038ffd17230 */ /* 0x020fe20000004100 */
[----:B------:R-:W-:Y:S05]  /*2e30*/  BRA `(.L_x_6265) ;  /* 0x0000005000007947 */ /* 0x000fea0003800000 */
.L_x_6264:
[----:B-----5:R-:W-:-:S05]  /*2e40*/  HADD2.F32 R64, -RZ, R52.H1_H1 ;  /* 0x30000034ff407230 */ /* 0x020fca0000004100 */
[----:B------:R-:W-:Y:S01]  /*2e50*/  FMUL.FTZ R209, R64, c[0x0][0x1ec] ;  /* 0x00007b0040d17a20 */ /* 0x000fe20000410000 */
[----:B------:R-:W-:-:S03]  /*2e60*/  @P2 HADD2.F32 R64, -RZ, R56.H1_H1 ;  /* 0x30000038ff402230 */ /* 0x000fc60000004100 */
[----:B------:R-:W-:-:S04]  /*2e70*/  FMUL.FTZ R209, R16, R209 ;  /* 0x000000d110d17220 */ /* 0x000fc80000410000 */
[----:B------:R-:W-:Y:S02]  /*2e80*/  @P2 FADD.FTZ R209, R64, R209 ;  /* 0x000000d140d12221 */ /* 0x000fe40000010000 */
.L_x_6265:
[----:B------:R-:W-:Y:S05]  /*2e90*/  BSYNC B1 ;  /* 0x0000000000017941 */ /* 0x000fea0003800000 */
.L_x_6263:
[----:B------:R-:W-:Y:S01]  /*2ea0*/  BSSY B1, `(.L_x_6266) ;  /* 0x000000b000017945 */ /* 0x000fe20003800000 */
[----:B------:R-:W-:Y:S05]  /*2eb0*/  @P3 BRA `(.L_x_6267) ;  /* 0x0000004000003947 */ /* 0x000fea0003800000 */
[----:B------:R-:W-:Y:S01]  /*2ec0*/  HFMA2.MMA R210, -RZ, RZ, 0, 0 ;  /* 0x00000000ffd27435 */ /* 0x000fe200000001ff */
[----:B------:R-:W-:Y:S05]  /*2ed0*/  @!P2 BRA `(.L_x_6268) ;  /* 0x000000700000a947 */ /* 0x000fea0003800000 */
[----:B-----5:R-:W-:Y:S01]  /*2ee0*/  HADD2.F32 R210, -RZ, R57.H0_H0 ;  /* 0x20000039ffd27230 */ /* 0x020fe20000004100 */
[----:B------:R-:W-:Y:S05]  /*2ef0*/  BRA `(.L_x_6268) ;  /* 0x0000005000007947 */ /* 0x000fea0003800000 */
.L_x_6267:
[----:B-----5:R-:W-:Y:S02]  /*2f00*/  HADD2.F32 R64, -RZ, R53.H0_H0 ;  /* 0x20000035ff407230 */ /* 0x020fe40000004100 */
[----:B------:R-:W-:-:S03]  /*2f10*/  @P2 HADD2.F32 R65, -RZ, R57.H0_H0 ;  /* 0x20000039ff412230 */ /* 0x000fc60000004100 */
[----:B------:R-:W-:-:S04]  /*2f20*/  FMUL.FTZ R64, R64, c[0x0][0x1ec] ;  /* 0x00007b0040407a20 */ /* 0x000fc80000410000 */
[----:B------:R-:W-:-:S04]  /*2f30*/  FMUL.FTZ R210, R15, R64 ;  /* 0x000000400fd27220 */ /* 0x000fc80000410000 */
[----:B------:R-:W-:Y:S02]  /*2f40*/  @P2 FADD.FTZ R210, R65, R210 ;  /* 0x000000d241d22221 */ /* 0x000fe40000010000 */
.L_x_6268:
[----:B------:R-:W-:Y:S05]  /*2f50*/  BSYNC B1 ;  /* 0x0000000000017941 */ /* 0x000fea0003800000 */
.L_x_6266:
[----:B------:R-:W-:Y:S01]  /*2f60*/  BSSY B1, `(.L_x_6269) ;  /* 0x000000b000017945 */ /* 0x000fe20003800000 */
[----:B------:R-:W-:Y:S05]  /*2f70*/  @P3 BRA `(.L_x_6270) ;  /* 0x0000004000003947 */ /* 0x000fea0003800000 */
[----:B------:R-:W-:Y:S01]  /*2f80*/  MOV R211, RZ ;  /* 0x000000ff00d37202 */ /* 0x000fe20000000f00 */
[----:B------:R-:W-:Y:S05]  /*2f90*/  @!P2 BRA `(.L_x_6271) ;  /* 0x000000700000a947 */ /* 0x000fea0003800000 */
[----:B-----5:R-:W-:Y:S01]  /*2fa0*/  HADD2.F32 R211, -RZ, R57.H1_H1 ;  /* 0x30000039ffd37230 */ /* 0x020fe20000004100 */
[----:B------:R-:W-:Y:S05]  /*2fb0*/  BRA `(.L_x_6271) ;  /* 0x0000005000007947 */ /* 0x000fea0003800000 */
.L_x_6270:
[----:B-----5:R-:W-:-:S05]  /*2fc0*/  HADD2.F32 R64, -RZ, R53.H1_H1 ;  /* 0x30000035ff407230 */ /* 0x020fca0000004100 */
[----:B------:R-:W-:Y:S01]  /*2fd0*/  FMUL.FTZ R211, R64, c[0x0][0x1ec] ;  /* 0x00007b0040d37a20 */ /* 0x000fe20000410000 */
[----:B------:R-:W-:-:S03]  /*2fe0*/  @P2 HADD2.F32 R64, -RZ, R57.H1_H1 ;  /* 0x30000039ff402230 */ /* 0x000fc60000004100 */
[----:B------:R-:W-:-:S04]  /*2ff0*/  FMUL.FTZ R211, R14, R211 ;  /* 0x000000d30ed37220 */ /* 0x000fc80000410000 */
[----:B------:R-:W-:Y:S02]  /*3000*/  @P2 FADD.FTZ R211, R64, R211 ;  /* 0x000000d340d32221 */ /* 0x000fe40000010000 */
.L_x_6271:
[----:B------:R-:W-:Y:S05]  /*3010*/  BSYNC B1 ;  /* 0x0000000000017941 */ /* 0x000fea0003800000 */
.L_x_6269:
[----:B------:R-:W-:Y:S01]  /*3020*/  BSSY B1, `(.L_x_6272) ;  /* 0x000000b000017945 */ /* 0x000fe20003800000 */
[----:B------:R-:W-:Y:S05]  /*3030*/  @P3 BRA `(.L_x_6273) ;  /* 0x0000004000003947 */ /* 0x000fea0003800000 */
[----:B------:R-:W-:Y:S01]  /*3040*/  HFMA2.MMA R212, -RZ, RZ, 0, 0 ;  /* 0x00000000ffd47435 */ /* 0x000fe200000001ff */
[----:B------:R-:W-:Y:S05]  /*3050*/  @!P2 BRA `(.L_x_6274) ;  /* 0x000000700000a947 */ /* 0x000fea0003800000 */
[----:B-----5:R-:W-:Y:S01]  /*3060*/  HADD2.F32 R212, -RZ, R58.H0_H0 ;  /* 0x2000003affd47230 */ /* 0x020fe20000004100 */
[----:B------:R-:W-:Y:S05]  /*3070*/  BRA `(.L_x_6274) ;  /* 0x0000005000007947 */ /* 0x000fea0003800000 */
.L_x_6273:
[----:B-----5:R-:W-:Y:S02]  /*3080*/  HADD2.F32 R64, -RZ, R54.H0_H0 ;  /* 0x20000036ff407230 */ /* 0x020fe40000004100 */
[----:B------:R-:W-:-:S03]  /*3090*/  @P2 HADD2.F32 R65, -RZ, R58.H0_H0 ;  /* 0x2000003aff412230 */ /* 0x000fc60000004100 */
[----:B------:R-:W-:-:S04]  /*30a0*/  FMUL.FTZ R64, R64, c[0x0][0x1ec] ;  /* 0x00007b0040407a20 */ /* 0x000fc80000410000 */
[----:B------:R-:W-:-:S04]  /*30b0*/  FMUL.FTZ R212, R13, R64 ;  /* 0x000000400dd47220 */ /* 0x000fc80000410000 */
[----:B------:R-:W-:Y:S02]  /*30c0*/  @P2 FADD.FTZ R212, R65, R212 ;  /* 0x000000d441d42221 */ /* 0x000fe40000010000 */
.L_x_6274:
[----:B------:R-:W-:Y:S05]  /*30d0*/  BSYNC B1 ;  /* 0x0000000000017941 */ /* 0x000fea0003800000 */
.L_x_6272:
[----:B------:R-:W-:Y:S01]  /*30e0*/  BSSY B1, `(.L_x_6275) ;  /* 0x000000b000017945 */ /* 0x000fe20003800000 */
[----:B------:R-:W-:Y:S05]  /*30f0*/  @P3 BRA `(.L_x_6276) ;  /* 0x0000004000003947 */ /* 0x000fea0003800000 */
[----:B------:R-:W-:Y:S01]  /*3100*/  MOV R213, RZ ;  /* 0x000000ff00d57202 */ /* 0x000fe20000000f00 */
[----:B------:R-:W-:Y:S05]  /*3110*/  @!P2 BRA `(.L_x_6277) ;  /* 0x000000700000a947 */ /* 0x000fea0003800000 */
[----:B-----5:R-:W-:Y:S01]  /*3120*/  HADD2.F32 R213, -RZ, R58.H1_H1 ;  /* 0x3000003affd57230 */ /* 0x020fe20000004100 */
[----:B------:R-:W-:Y:S05]  /*3130*/  BRA `(.L_x_6277) ;  /* 0x0000005000007947 */ /* 0x000fea0003800000 */
.L_x_6276:
[----:B-----5:R-:W-:-:S05]  /*3140*/  HADD2.F32 R64, -RZ, R54.H1_H1 ;  /* 0x30000036ff407230 */ /* 0x020fca0000004100 */
[----:B------:R-:W-:Y:S01]  /*3150*/  FMUL.FTZ R213, R64, c[0x0][0x1ec] ;  /* 0x00007b0040d57a20 */ /* 0x000fe20000410000 */
[----:B------:R-:W-:-:S03]  /*3160*/  @P2 HADD2.F32 R64, -RZ, R58.H1_H1 ;  /* 0x3000003aff402230 */ /* 0x000fc60000004100 */
[----:B------:R-:W-:-:S04]  /*3170*/  FMUL.FTZ R213, R12, R213 ;  /* 0x000000d50cd57220 */ /* 0x000fc80000410000 */
[----:B------:R-:W-:Y:S02]  /*3180*/  @P2 FADD.FTZ R213, R64, R213 ;  /* 0x000000d540d52221 */ /* 0x000fe40000010000 */
.L_x_6277:
[----:B------:R-:W-:Y:S05]  /*3190*/  BSYNC B1 ;  /* 0x0000000000017941 */ /* 0x000fea0003800000 */
.L_x_6275:
[----:B------:R-:W-:Y:S01]  /*31a0*/  BSSY B1, `(.L_x_6278) ;  /* 0x000000b000017945 */ /* 0x000fe20003800000 */
[----:B------:R-:W-:Y:S05]  /*31b0*/  @P3 BRA `(.L_x_6279) ;  /* 0x0000004000003947 */ /* 0x000fea0003800000 */
[----:B------:R-:W-:Y:S01]  /*31c0*/  HFMA2.MMA R214, -RZ, RZ, 0, 0 ;  /* 0x00000000ffd67435 */ /* 0x000fe200000001ff */
[----:B------:R-:W-:Y:S05]  /*31d0*/  @!P2 BRA `(.L_x_6280) ;  /* 0x000000700000a947 */ /* 0x000fea0003800000 */
[----:B-----5:R-:W-:Y:S01]  /*31e0*/  HADD2.F32 R214, -RZ, R59.H0_H0 ;  /* 0x2000003bffd67230 */ /* 0x020fe20000004100 */
[----:B------:R-:W-:Y:S05]  /*31f0*/  BRA `(.L_x_6280) ;  /* 0x0000005000007947 */ /* 0x000fea0003800000 */
.L_x_6279:
[----:B-----5:R-:W-:Y:S02]  /*3200*/  HADD2.F32 R64, -RZ, R55.H0_H0 ;  /* 0x20000037ff407230 */ /* 0x020fe40000004100 */
[----:B------:R-:W-:-:S03]  /*3210*/  @P2 HADD2.F32 R65, -RZ, R59.H0_H0 ;  /* 0x2000003bff412230 */ /* 0x000fc60000004100 */
[----:B------:R-:W-:-:S04]  /*3220*/  FMUL.FTZ R64, R64, c[0x0][0x1ec] ;  /* 0x00007b0040407a20 */ /* 0x000fc80000410000 */
[----:B------:R-:W-:-:S04]  /*3230*/  FMUL.FTZ R214, R11, R64 ;  /* 0x000000400bd67220 */ /* 0x000fc80000410000 */
[----:B------:R-:W-:Y:S02]  /*3240*/  @P2 FADD.FTZ R214, R65, R214 ;  /* 0x000000d641d62221 */ /* 0x000fe40000010000 */
.L_x_6280:
[----:B------:R-:W-:Y:S05]  /*3250*/  BSYNC B1 ;  /* 0x0000000000017941 */ /* 0x000fea0003800000 */
.L_x_6278:
[----:B------:R-:W-:Y:S01]  /*3260*/  BSSY B1, `(.L_x_6281) ;  /* 0x000000b000017945 */ /* 0x000fe20003800000 */
[----:B------:R-:W-:Y:S05]  /*3270*/  @P3 BRA `(.L_x_6282) ;  /* 0x0000004000003947 */ /* 0x000fea0003800000 */
[----:B------:R-:W-:Y:S01]  /*3280*/  MOV R215, RZ ;  /* 0x000000ff00d77202 */ /* 0x000fe20000000f00 */
[----:B------:R-:W-:Y:S05]  /*3290*/  @!P2 BRA `(.L_x_6283) ;  /* 0x000000700000a947 */ /* 0x000fea0003800000 */
[----:B-----5:R-:W-:Y:S01]  /*32a0*/  HADD2.F32 R215, -RZ, R59.H1_H1 ;  /* 0x3000003bffd77230 */ /* 0x020fe20000004100 */
[----:B------:R-:W-:Y:S05]  /*32b0*/  BRA `(.L_x_6283) ;  /* 0x0000005000007947 */ /* 0x000fea0003800000 */
.L_x_6282:
[----:B-----5:R-:W-:-:S05]  /*32c0*/  HADD2.F32 R64, -RZ, R55.H1_H1 ;  /* 0x30000037ff407230 */ /* 0x020fca0000004100 */
[----:B------:R-:W-:Y:S01]  /*32d0*/  FMUL.FTZ R215, R64, c[0x0][0x1ec] ;  /* 0x00007b0040d77a20 */ /* 0x000fe20000410000 */
[----:B------:R-:W-:-:S03]  /*32e0*/  @P2 HADD2.F32 R64, -RZ, R59.H1_H1 ;  /* 0x3000003bff402230 */ /* 0x000fc60000004100 */
[----:B------:R-:W-:-:S04]  /*32f0*/  FMUL.FTZ R215, R10, R215 ;  /* 0x000000d70ad77220 */ /* 0x000fc80000410000 */
[----:B------:R-:W-:Y:S02]  /*3300*/  @P2 FADD.FTZ R215, R64, R215 ;  /* 0x000000d740d72221 */ /* 0x000fe40000010000 */
.L_x_6283:
[----:B------:R-:W-:Y:S05]  /*3310*/  BSYNC B1 ;  /* 0x0000000000017941 */ /* 0x000fea0003800000 */
.L_x_6281:
        /* <DEDUP_REMOVED lines=9> */
.L_x_6259:
[----:B------:R-:W-:Y:S05]  /*33b0*/  BSYNC B0 ;  /* 0x0000000000007941 */ /* 0x000fea0003800000 */
.L_x_6258:
        /* <DEDUP_REMOVED lines=18> */
.L_x_6287:
[----:B0----5:R-:W-:Y:S02]  /*34e0*/  HADD2.F32 R64, -RZ, R52.H0_H0 ;  /* 0x20000034ff407230 */ /* 0x021fe40000004100 */
[----:B------:R-:W-:-:S03]  /*34f0*/  @P2 HADD2.F32 R65, -RZ, R56.H0_H0 ;  /* 0x20000038ff412230 */ /* 0x000fc60000004100 */
[----:B------:R-:W-:-:S04]  /*3500*/  FMUL.FTZ R64, R64, c[0x0][0x1ec] ;  /* 0x00007b0040407a20 */ /* 0x000fc80000410000 */
[----:B------:R-:W-:-:S04]  /*3510*/  FMUL.FTZ R216, R9, R64 ;  /* 0x0000004009d87220 */ /* 0x000fc80000410000 */
[----:B------:R-:W-:Y:S02]  /*3520*/  @P2 FADD.FTZ R216, R65, R216 ;  /* 0x000000d841d82221 */ /* 0x000fe40000010000 */
.L_x_6288:
[----:B------:R-:W-:Y:S05]  /*3530*/  BSYNC B1 ;  /* 0x0000000000017941 */ /* 0x000fea0003800000 */
.L_x_6286:
[----:B------:R-:W-:Y:S01]  /*3540*/  BSSY B1, `(.L_x_6289) ;  /* 0x000000b000017945 */ /* 0x000fe20003800000 */
[----:B------:R-:W-:Y:S05]  /*3550*/  @P3 BRA `(.L_x_6290) ;  /* 0x0000004000003947 */ /* 0x000fea0003800000 */
[----:B------:R-:W-:Y:S01]  /*3560*/  MOV R217, RZ ;  /* 0x000000ff00d97202 */ /* 0x000fe20000000f00 */
[----:B------:R-:W-:Y:S05]  /*3570*/  @!P2 BRA `(.L_x_6291) ;  /* 0x000000700000a947 */ /* 0x000fea0003800000 */
[----:B-----5:R-:W-:Y:S01]  /*3580*/  HADD2.F32 R217, -RZ, R56.H1_H1 ;  /* 0x30000038ffd97230 */ /* 0x020fe20000004100 */
[----:B------:R-:W-:Y:S05]  /*3590*/  BRA `(.L_x_6291) ;  /* 0x0000005000007947 */ /* 0x000fea0003800000 */
.L_x_6290:
[----:B-----5:R-:W-:-:S05]  /*35a0*/  HADD2.F32 R64, -RZ, R52.H1_H1 ;  /* 0x30000034ff407230 */ /* 0x020fca0000004100 */
[----:B------:R-:W-:Y:S01]  /*35b0*/  FMUL.FTZ R217, R64, c[0x0][0x1ec] ;  /* 0x00007b0040d97a20 */ /* 0x000fe20000410000 */
[----:B------:R-:W-:-:S03]  /*35c0*/  @P2 HADD2.F32 R64, -RZ, R56.H1_H1 ;  /* 0x30000038ff402230 */ /* 0x000fc60000004100 */
[----:B------:R-:W-:-:S04]  /*35d0*/  FMUL.FTZ R217, R8, R217 ;  /* 0x000000d908d97220 */ /* 0x000fc80000410000 */
[----:B------:R-:W-:Y:S02]  /*35e0*/  @P2 FADD.FTZ R217, R64, R217 ;  /* 0x000000d940d92221 */ /* 0x000fe40000010000 */
.L_x_6291:
[----:B------:R-:W-:Y:S05]  /*35f0*/  BSYNC B1 ;  /* 0x0000000000017941 */ /* 0x000fea0003800000 */
.L_x_6289:
[----:B------:R-:W-:Y:S01]  /*3600*/  BSSY B1, `(.L_x_6292) ;  /* 0x000000b000017945 */ /* 0x000fe20003800000 */
[----:B------:R-:W-:Y:S05]  /*3610*/  @P3 BRA `(.L_x_6293) ;  /* 0x0000004000003947 */ /* 0x000fea0003800000 */
[----:B------:R-:W-:Y:S01]  /*3620*/  HFMA2.MMA R218, -RZ, RZ, 0, 0 ;  /* 0x00000000ffda7435 */ /* 0x000fe200000001ff */
[----:B------:R-:W-:Y:S05]  /*3630*/  @!P2 BRA `(.L_x_6294) ;  /* 0x000000700000a947 */ /* 0x000fea0003800000 */
[----:B-----5:R-:W-:Y:S01]  /*3640*/  HADD2.F32 R218, -RZ, R57.H0_H0 ;  /* 0x20000039ffda7230 */ /* 0x020fe20000004100 */
[----:B------:R-:W-:Y:S05]  /*3650*/  BRA `(.L_x_6294) ;  /* 0x0000005000007947 */ /* 0x000fea0003800000 */
.L_x_6293:
[----:B-----5:R-:W-:Y:S02]  /*3660*/  HADD2.F32 R64, -RZ, R53.H0_H0 ;  /* 0x20000035ff407230 */ /* 0x020fe40000004100 */
[----:B------:R-:W-:-:S03]  /*3670*/  @P2 HADD2.F32 R65, -RZ, R57.H0_H0 ;  /* 0x20000039ff412230 */ /* 0x000fc60000004100 */
[----:B------:R-:W-:-:S04]  /*3680*/  FMUL.FTZ R64, R64, c[0x0][0x1ec] ;  /* 0x00007b0040407a20 */ /* 0x000fc80000410000 */
[----:B------:R-:W-:-:S04]  /*3690*/  FMUL.FTZ R218, R7, R64 ;  /* 0x0000004007da7220 */ /* 0x000fc80000410000 */
[----:B------:R-:W-:Y:S02]  /*36a0*/  @P2 FADD.FTZ R218, R65, R218 ;  /* 0x000000da41da2221 */ /* 0x000fe40000010000 */
.L_x_6294:
[----:B------:R-:W-:Y:S05]  /*36b0*/  BSYNC B1 ;  /* 0x0000000000017941 */ /* 0x000fea0003800000 */
.L_x_6292:
[----:B------:R-:W-:Y:S01]  /*36c0*/  BSSY B1, `(.L_x_6295) ;  /* 0x000000b000017945 */ /* 0x000fe20003800000 */
[----:B------:R-:W-:Y:S05]  /*36d0*/  @P3 BRA `(.L_x_6296) ;  /* 0x0000004000003947 */ /* 0x000fea0003800000 */
[----:B------:R-:W-:Y:S01]  /*36e0*/  MOV R219, RZ ;  /* 0x000000ff00db7202 */ /* 0x000fe20000000f00 */
[----:B------:R-:W-:Y:S05]  /*36f0*/  @!P2 BRA `(.L_x_6297) ;  /* 0x000000700000a947 */ /* 0x000fea0003800000 */
[----:B-----5:R-:W-:Y:S01]  /*3700*/  HADD2.F32 R219, -RZ, R57.H1_H1 ;  /* 0x30000039ffdb7230 */ /* 0x020fe20000004100 */
[----:B------:R-:W-:Y:S05]  /*3710*/  BRA `(.L_x_6297) ;  /* 0x0000005000007947 */ /* 0x000fea0003800000 */
.L_x_6296:
[----:B-----5:R-:W-:-:S05]  /*3720*/  HADD2.F32 R64, -RZ, R53.H1_H1 ;  /* 0x30000035ff407230 */ /* 0x020fca0000004100 */
[----:B------:R-:W-:Y:S01]  /*3730*/  FMUL.FTZ R219, R64, c[0x0][0x1ec] ;  /* 0x00007b0040db7a20 */ /* 0x000fe20000410000 */
[----:B------:R-:W-:-:S03]  /*3740*/  @P2 HADD2.F32 R64, -RZ, R57.H1_H1 ;  /* 0x30000039ff402230 */ /* 0x000fc60000004100 */
[----:B------:R-:W-:-:S04]  /*3750*/  FMUL.FTZ R219, R6, R219 ;  /* 0x000000db06db7220 */ /* 0x000fc80000410000 */
[----:B------:R-:W-:Y:S02]  /*3760*/  @P2 FADD.FTZ R219, R64, R219 ;  /* 0x000000db40db2221 */ /* 0x000fe40000010000 */
.L_x_6297:
[----:B------:R-:W-:Y:S05]  /*3770*/  BSYNC B1 ;  /* 0x0000000000017941 */ /* 0x000fea0003800000 */
.L_x_6295:
[----:B------:R-:W-:Y:S01]  /*3780*/  BSSY B1, `(.L_x_6298) ;  /* 0x000000b000017945 */ /* 0x000fe20003800000 */
[----:B------:R-:W-:Y:S05]  /*3790*/  @P3 BRA `(.L_x_6299) ;  /* 0x0000004000003947 */ /* 0x000fea0003800000 */
[----:B------:R-:W-:Y:S01]  /*37a0*/  HFMA2.MMA R220, -RZ, RZ, 0, 0 ;  /* 0x00000000ffdc7435 */ /* 0x000fe200000001ff */
[----:B------:R-:W-:Y:S05]  /*37b0*/  @!P2 BRA `(.L_x_6300) ;  /* 0x000000700000a947 */ /* 0x000fea0003800000 */
[----:B-----5:R-:W-:Y:S01]  /*37c0*/  HADD2.F32 R220, -RZ, R58.H0_H0 ;  /* 0x2000003affdc7230 */ /* 0x020fe20000004100 */
[----:B------:R-:W-:Y:S05]  /*37d0*/  BRA `(.L_x_6300) ;  /* 0x0000005000007947 */ /* 0x000fea0003800000 */
.L_x_6299:
[----:B-----5:R-:W-:Y:S02]  /*37e0*/  HADD2.F32 R64, -RZ, R54.H0_H0 ;  /* 0x20000036ff407230 */ /* 0x020fe40000004100 */
[----:B------:R-:W-:-:S03]  /*37f0*/  @P2 HADD2.F32 R65, -RZ, R58.H0_H0 ;  /* 0x2000003aff412230 */ /* 0x000fc60000004100 */
[----:B------:R-:W-:-:S04]  /*3800*/  FMUL.FTZ R64, R64, c[0x0][0x1ec] ;  /* 0x00007b0040407a20 */ /* 0x000fc80000410000 */
[----:B------:R-:W-:-:S04]  /*3810*/  FMUL.FTZ R220, R5, R64 ;  /* 0x0000004005dc7220 */ /* 0x000fc80000410000 */
[----:B------:R-:W-:Y:S02]  /*3820*/  @P2 FADD.FTZ R220, R65, R220 ;  /* 0x000000dc41dc2221 */ /* 0x000fe40000010000 */
.L_x_6300:
[----:B------:R-:W-:Y:S05]  /*3830*/  BSYNC B1 ;  /* 0x0000000000017941 */ /* 0x000fea0003800000 */
.L_x_6298:
[----:B------:R-:W-:Y:S01]  /*3840*/  BSSY B1, `(.L_x_6301) ;  /* 0x000000b000017945 */ /* 0x000fe20003800000 */
[----:B------:R-:W-:Y:S05]  /*3850*/  @P3 BRA `(.L_x_6302) ;  /* 0x0000004000003947 */ /* 0x000fea0003800000 */
[----:B------:R-:W-:Y:S01]  /*3860*/  MOV R221, RZ ;  /* 0x000000ff00dd7202 */ /* 0x000fe20000000f00 */
[----:B------:R-:W-:Y:S05]  /*3870*/  @!P2 BRA `(.L_x_6303) ;  /* 0x000000700000a947 */ /* 0x000fea0003800000 */
[----:B-----5:R-:W-:Y:S01]  /*3880*/  HADD2.F32 R221, -RZ, R58.H1_H1 ;  /* 0x3000003affdd7230 */ /* 0x020fe20000004100 */
[----:B------:R-:W-:Y:S05]  /*3890*/  BRA `(.L_x_6303) ;  /* 0x0000005000007947 */ /* 0x000fea0003800000 */
.L_x_6302:
[----:B-----5:R-:W-:-:S05]  /*38a0*/  HADD2.F32 R64, -RZ, R54.H1_H1 ;  /* 0x30000036ff407230 */ /* 0x020fca0000004100 */
[----:B------:R-:W-:Y:S01]  /*38b0*/  FMUL.FTZ R221, R64, c[0x0][0x1ec] ;  /* 0x00007b0040dd7a20 */ /* 0x000fe20000410000 */
[----:B------:R-:W-:-:S03]  /*38c0*/  @P2 HADD2.F32 R64, -RZ, R58.H1_H1 ;  /* 0x3000003aff402230 */ /* 0x000fc60000004100 */
[----:B------:R-:W-:-:S04]  /*38d0*/  FMUL.FTZ R221, R4, R221 ;  /* 0x000000dd04dd7220 */ /* 0x000fc80000410000 */
[----:B------:R-:W-:Y:S02]  /*38e0*/  @P2 FADD.FTZ R221, R64, R221 ;  /* 0x000000dd40dd2221 */ /* 0x000fe40000010000 */
.L_x_6303:
[----:B------:R-:W-:Y:S05]  /*38f0*/  BSYNC B1 ;  /* 0x0000000000017941 */ /* 0x000fea0003800000 */
.L_x_6301:
[----:B------:R-:W-:Y:S01]  /*3900*/  BSSY B1, `(.L_x_6304) ;  /* 0x000000b000017945 */ /* 0x000fe20003800000 */
[----:B------:R-:W-:Y:S05]  /*3910*/  @P3 BRA `(.L_x_6305) ;  /* 0x0000004000003947 */ /* 0x000fea0003800000 */
[----:B------:R-:W-:Y:S01]  /*3920*/  HFMA2.MMA R222, -RZ, RZ, 0, 0 ;  /* 0x00000000ffde7435 */ /* 0x000fe200000001ff */
[----:B------:R-:W-:Y:S05]  /*3930*/  @!P2 BRA `(.L_x_6306) ;  /* 0x000000700000a947 */ /* 0x000fea0003800000 */
[----:B-----5:R-:W-:Y:S01]  /*3940*/  HADD2.F32 R222, -RZ, R59.H0_H0 ;  /* 0x2000003bffde7230 */ /* 0x020fe20000004100 */
[----:B------:R-:W-:Y:S05]  /*3950*/  BRA `(.L_x_6306) ;  /* 0x0000005000007947 */ /* 0x000fea0003800000 */
.L_x_6305:
[----:B-----5:R-:W-:Y:S02]  /*3960*/  HADD2.F32 R64, -RZ, R55.H0_H0 ;  /* 0x20000037ff407230 */ /* 0x020fe40000004100 */
[----:B------:R-:W-:-:S03]  /*3970*/  @P2 HADD2.F32 R65, -RZ, R59.H0_H0 ;  /* 0x2000003bff412230 */ /* 0x000fc60000004100 */
[----:B------:R-:W-:-:S04]  /*3980*/  FMUL.FTZ R64, R64, c[0x0][0x1ec] ;  /* 0x00007b0040407a20 */ /* 0x000fc80000410000 */
[----:B------:R-:W-:-:S04]  /*3990*/  FMUL.FTZ R222, R3, R64 ;  /* 0x0000004003de7220 */ /* 0x000fc80000410000 */
[----:B------:R-:W-:Y:S02]  /*39a0*/  @P2 FADD.FTZ R222, R65, R222 ;  /* 0x000000de41de2221 */ /* 0x000fe40000010000 */
.L_x_6306:
[----:B------:R-:W-:Y:S05]  /*39b0*/  BSYNC B1 ;  /* 0x0000000000017941 */ /* 0x000fea0003800000 */
.L_x_6304:
[----:B------:R-:W-:Y:S01]  /*39c0*/  BSSY B1, `(.L_x_6307) ;  /* 0x000000b000017945 */ /* 0x000fe20003800000 */
[----:B------:R-:W-:Y:S05]  /*39d0*/  @P3 BRA `(.L_x_6308) ;  /* 0x0000004000003947 */ /* 0x000fea0003800000 */
[----:B------:R-:W-:Y:S01]  /*39e0*/  MOV R223, RZ ;  /* 0x000000ff00df7202 */ /* 0x000fe20000000f00 */
[----:B------:R-:W-:Y:S05]  /*39f0*/  @!P2 BRA `(.L_x_6309) ;  /* 0x000000700000a947 */ /* 0x000fea0003800000 */
[----:B-----5:R-:W-:Y:S01]  /*3a00*/  HADD2.F32 R223, -RZ, R59.H1_H1 ;  /* 0x3000003bffdf7230 */ /* 0x020fe20000004100 */
[----:B------:R-:W-:Y:S05]  /*3a10*/  BRA `(.L_x_6309) ;  /* 0x0000005000007947 */ /* 0x000fea0003800000 */
.L_x_6308:
[----:B-----5:R-:W-:-:S05]  /*3a20*/  HADD2.F32 R64, -RZ, R55.H1_H1 ;  /* 0x30000037ff407230 */ /* 0x020fca0000004100 */
[----:B------:R-:W-:Y:S01]  /*3a30*/  FMUL.FTZ R223, R64, c[0x0][0x1ec] ;  /* 0x00007b0040df7a20 */ /* 0x000fe20000410000 */
[----:B------:R-:W-:-:S03]  /*3a40*/  @P2 HADD2.F32 R64, -RZ, R59.H1_H1 ;  /* 0x3000003bff402230 */ /* 0x000fc60000004100 */
[----:B------:R-:W-:-:S04]  /*3a50*/  FMUL.FTZ R223, R2, R223 ;  /* 0x000000df02df7220 */ /* 0x000fc80000410000 */
[----:B------:R-:W-:Y:S02]  /*3a60*/  @P2 FADD.FTZ R223, R64, R223 ;  /* 0x000000df40df2221 */ /* 0x000fe40000010000 */
.L_x_6309:
[----:B------:R-:W-:Y:S05]  /*3a70*/  BSYNC B1 ;  /* 0x0000000000017941 */ /* 0x000fea0003800000 */
.L_x_6307:
        /* <DEDUP_REMOVED lines=9> */
.L_x_6285:
[----:B------:R-:W-:Y:S05]  /*3b10*/  BSYNC B0 ;  /* 0x0000000000007941 */ /* 0x000fea0003800000 */
.L_x_6284:
        /* <DEDUP_REMOVED lines=18> */
.L_x_6313:
[----:B0----5:R-:W-:-:S05]  /*3c40*/  HADD2.F32 R64, -RZ, R52.H0_H0 ;  /* 0x20000034ff407230 */ /* 0x021fca0000004100 */
[----:B------:R-:W-:-:S04]  /*3c50*/  FMUL.FTZ R65, R64, c[0x0][0x1ec] ;  /* 0x00007b0040417a20 */ /* 0x000fc80000410000 */
[----:B------:R-:W-:Y:S01]  /*3c60*/  FMUL.FTZ R224, R0, R65 ;  /* 0x0000004100e07220 */ /* 0x000fe20000410000 */
[----:B------:R-:W-:-:S05]  /*3c70*/  @P2 HADD2.F32 R65, -RZ, R56.H0_H0 ;  /* 0x20000038ff412230 */ /* 0x000fca0000004100 */
[----:B------:R-:W-:Y:S02]  /*3c80*/  @P2 FADD.FTZ R224, R65, R224 ;  /* 0x000000e041e02221 */ /* 0x000fe40000010000 */
.L_x_6314:
[----:B------:R-:W-:Y:S05]  /*3c90*/  BSYNC B1 ;  /* 0x0000000000017941 */ /* 0x000fea0003800000 */
.L_x_6312:
[----:B------:R-:W-:Y:S01]  /*3ca0*/  BSSY B1, `(.L_x_6315) ;  /* 0x000000b000017945 */ /* 0x000fe20003800000 */
[----:B------:R-:W-:Y:S05]  /*3cb0*/  @P3 BRA `(.L_x_6316) ;  /* 0x0000004000003947 */ /* 0x000fea0003800000 */
[----:B------:R-:W-:Y:S01]  /*3cc0*/  MOV R225, RZ ;  /* 0x000000ff00e17202 */ /* 0x000fe20000000f00 */
[----:B------:R-:W-:Y:S05]  /*3cd0*/  @!P2 BRA `(.L_x_6317) ;  /* 0x000000700000a947 */ /* 0x000fea0003800000 */
[----:B-----5:R-:W-:Y:S01]  /*3ce0*/  HADD2.F32 R225, -RZ, R56.H1_H1 ;  /* 0x30000038ffe17230 */ /* 0x020fe20000004100 */
[----:B------:R-:W-:Y:S05]  /*3cf0*/  BRA `(.L_x_6317) ;  /* 0x0000005000007947 */ /* 0x000fea0003800000 */
.L_x_6316:
[----:B-----5:R-:W-:-:S05]  /*3d00*/  HADD2.F32 R64, -RZ, R52.H1_H1 ;  /* 0x30000034ff407230 */ /* 0x020fca0000004100 */
[----:B------:R-:W-:-:S04]  /*3d10*/  FMUL.FTZ R64, R64, c[0x0][0x1ec] ;  /* 0x00007b0040407a20 */ /* 0x000fc80000410000 */
[----:B------:R-:W-:Y:S01]  /*3d20*/  FMUL.FTZ R225, R45, R64 ;  /* 0x000000402de17220 */ /* 0x000fe20000410000 */
[----:B------:R-:W-:-:S05]  /*3d30*/  @P2 HADD2.F32 R64, -RZ, R56.H1_H1 ;  /* 0x30000038ff402230 */ /* 0x000fca0000004100 */
[----:B------:R-:W-:Y:S02]  /*3d40*/  @P2 FADD.FTZ R225, R64, R225 ;  /* 0x000000e140e12221 */ /* 0x000fe40000010000 */
.L_x_6317:
[----:B------:R-:W-:Y:S05]  /*3d50*/  BSYNC B1 ;  /* 0x0000000000017941 */ /* 0x000fea0003800000 */
.L_x_6315:
[----:B------:R-:W-:Y:S01]  /*3d60*/  BSSY B1, `(.L_x_6318) ;  /* 0x000000b000017945 */ /* 0x000fe20003800000 */
[----:B------:R-:W-:Y:S05]  /*3d70*/  @P3 BRA `(.L_x_6319) ;  /* 0x0000004000003947 */ /* 0x000fea0003800000 */
[----:B------:R-:W-:Y:S01]  /*3d80*/  HFMA2.MMA R226, -RZ, RZ, 0, 0 ;  /* 0x00000000ffe27435 */ /* 0x000fe200000001ff */
[----:B------:R-:W-:Y:S05]  /*3d90*/  @!P2 BRA `(.L_x_6320) ;  /* 0x000000700000a947 */ /* 0x000fea0003800000 */
[----:B-----5:R-:W-:Y:S01]  /*3da0*/  HADD2.F32 R226, -RZ, R57.H0_H0 ;  /* 0x20000039ffe27230 */ /* 0x020fe20000004100 */
[----:B------:R-:W-:Y:S05]  /*3db0*/  BRA `(.L_x_6320) ;  /* 0x0000005000007947 */ /* 0x000fea0003800000 */
.L_x_6319:
[----:B-----5:R-:W-:-:S05]  /*3dc0*/  HADD2.F32 R64, -RZ, R53.H0_H0 ;  /* 0x20000035ff407230 */ /* 0x020fca0000004100 */
[----:B------:R-:W-:-:S04]  /*3dd0*/  FMUL.FTZ R65, R64, c[0x0][0x1ec] ;  /* 0x00007b0040417a20 */ /* 0x000fc80000410000 */
[----:B------:R-:W-:Y:S01]  /*3de0*/  FMUL.FTZ R226, R44, R65 ;  /* 0x000000412ce27220 */ /* 0x000fe20000410000 */
[----:B------:R-:W-:-:S05]  /*3df0*/  @P2 HADD2.F32 R65, -RZ, R57.H0_H0 ;  /* 0x20000039ff412230 */ /* 0x000fca0000004100 */
[----:B------:R-:W-:Y:S02]  /*3e00*/  @P2 FADD.FTZ R226, R65, R226 ;  /* 0x000000e241e22221 */ /* 0x000fe40000010000 */
.L_x_6320:
[----:B------:R-:W-:Y:S05]  /*3e10*/  BSYNC B1 ;  /* 0x0000000000017941 */ /* 0x000fea0003800000 */
.L_x_6318:
[----:B------:R-:W-:Y:S01]  /*3e20*/  BSSY B1, `(.L_x_6321) ;  /* 0x000000b000017945 */ /* 0x000fe20003800000 */
[----:B------:R-:W-:Y:S05]  /*3e30*/  @P3 BRA `(.L_x_6322) ;  /* 0x0000004000003947 */ /* 0x000fea0003800000 */
[----:B------:R-:W-:Y:S01]  /*3e40*/  MOV R227, RZ ;  /* 0x000000ff00e37202 */ /* 0x000fe20000000f00 */
[----:B------:R-:W-:Y:S05]  /*3e50*/  @!P2 BRA `(.L_x_6323) ;  /* 0x000000700000a947 */ /* 0x000fea0003800000 */
[----:B-----5:R-:W-:Y:S01]  /*3e60*/  HADD2.F32 R227, -RZ, R57.H1_H1 ;  /* 0x30000039ffe37230 */ /* 0x020fe20000004100 */
[----:B------:R-:W-:Y:S05]  /*3e70*/  BRA `(.L_x_6323) ;  /* 0x0000005000007947 */ /* 0x000fea0003800000 */
.L_x_6322:
[----:B-----5:R-:W-:-:S05]  /*3e80*/  HADD2.F32 R64, -RZ, R53.H1_H1 ;  /* 0x30000035ff407230 */ /* 0x020fca0000004100 */
[----:B------:R-:W-:-:S04]  /*3e90*/  FMUL.FTZ R64, R64, c[0x0][0x1ec] ;  /* 0x00007b0040407a20 */ /* 0x000fc80000410000 */
[----:B------:R-:W-:Y:S01]  /*3ea0*/  FMUL.FTZ R227, R61, R64 ;  /* 0x000000403de37220 */ /* 0x000fe20000410000 */
[----:B------:R-:W-:-:S05]  /*3eb0*/  @P2 HADD2.F32 R64, -RZ, R57.H1_H1 ;  /* 0x30000039ff402230 */ /* 0x000fca0000004100 */
[----:B------:R-:W-:Y:S02]  /*3ec0*/  @P2 FADD.FTZ R227, R64, R227 ;  /* 0x000000e340e32221 */ /* 0x000fe40000010000 */
.L_x_6323:
[----:B------:R-:W-:Y:S05]  /*3ed0*/  BSYNC B1 ;  /* 0x0000000000017941 */ /* 0x000fea0003800000 */
.L_x_6321:
[----:B------:R-:W-:Y:S01]  /*3ee0*/  BSSY B1, `(.L_x_6324) ;  /* 0x000000b000017945 */ /* 0x000fe20003800000 */
[----:B------:R-:W-:Y:S05]  /*3ef0*/  @P3 BRA `(.L_x_6325) ;  /* 0x0000004000003947 */ /* 0x000fea0003800000 */
[----:B------:R-:W-:Y:S01]  /*3f00*/  HFMA2.MMA R228, -RZ, RZ, 0, 0 ;  /* 0x00000000ffe47435 */ /* 0x000fe200000001ff */
[----:B------:R-:W-:Y:S05]  /*3f10*/  @!P2 BRA `(.L_x_6326) ;  /* 0x000000700000a947 */ /* 0x000fea0003800000 */
[----:B-----5:R-:W-:Y:S01]  /*3f20*/  HADD2.F32 R228, -RZ, R58.H0_H0 ;  /* 0x2000003affe47230 */ /* 0x020fe20000004100 */
[----:B------:R-:W-:Y:S05]  /*3f30*/  BRA `(.L_x_6326) ;  /* 0x0000005000007947 */ /* 0x000fea0003800000 */
.L_x_6325:
[----:B-----5:R-:W-:-:S05]  /*3f40*/  HADD2.F32 R64, -RZ, R54.H0_H0 ;  /* 0x20000036ff407230 */ /* 0x020fca0000004100 */
[----:B------:R-:W-:-:S04]  /*3f50*/  FMUL.FTZ R65, R64, c[0x0][0x1ec] ;  /* 0x00007b0040417a20 */ /* 0x000fc80000410000 */
[----:B------:R-:W-:Y:S01]  /*3f60*/  FMUL.FTZ R228, R46, R65 ;  /* 0x000000412ee47220 */ /* 0x000fe20000410000 */
[----:B------:R-:W-:-:S05]  /*3f70*/  @P2 HADD2.F32 R65, -RZ, R58.H0_H0 ;  /* 0x2000003aff412230 */ /* 0x000fca0000004100 */
[----:B------:R-:W-:Y:S02]  /*3f80*/  @P2 FADD.FTZ R228, R65, R228 ;  /* 0x000000e441e42221 */ /* 0x000fe40000010000 */
.L_x_6326:
[----:B------:R-:W-:Y:S05]  /*3f90*/  BSYNC B1 ;  /* 0x0000000000017941 */ /* 0x000fea0003800000 */
.L_x_6324:
[----:B------:R-:W-:Y:S01]  /*3fa0*/  BSSY B1, `(.L_x_6327) ;  /* 0x000000b000017945 */ /* 0x000fe20003800000 */
[----:B------:R-:W-:Y:S05]  /*3fb0*/  @P3 BRA `(.L_x_6328) ;  /* 0x0000004000003947 */ /* 0x000fea0003800000 */
[----:B------:R-:W-:Y:S01]  /*3fc0*/  MOV R229, RZ ;  /* 0x000000ff00e57202 */ /* 0x000fe20000000f00 */
[----:B------:R-:W-:Y:S05]  /*3fd0*/  @!P2 BRA `(.L_x_6329) ;  /* 0x000000700000a947 */ /* 0x000fea0003800000 */
[----:B-----5:R-:W-:Y:S01]  /*3fe0*/  HADD2.F32 R229, -RZ, R58.H1_H1 ;  /* 0x3000003affe57230 */ /* 0x020fe20000004100 */
[----:B------:R-:W-:Y:S05]  /*3ff0*/  BRA `(.L_x_6329) ;  /* 0x0000005000007947 */ /* 0x000fea0003800000 */
.L_x_6328:
[----:B-----5:R-:W-:-:S05]  /*4000*/  HADD2.F32 R64, -RZ, R54.H1_H1 ;  /* 0x30000036ff407230 */ /* 0x020fca0000004100 */
[----:B------:R-:W-:Y:S01]  /*4010*/  FMUL.FTZ R229, R64, c[0x0][0x1ec] ;  /* 0x00007b0040e57a20 */ /* 0x000fe20000410000 */
[----:B------:R-:W-:-:S03]  /*4020*/  @P2 HADD2.F32 R64, -RZ, R58.H1_H1 ;  /* 0x3000003aff402230 */ /* 0x000fc60000004100 */
[----:B------:R-:W-:-:S04]  /*4030*/  FMUL.FTZ R229, R62, R229 ;  /* 0x000000e53ee57220 */ /* 0x000fc80000410000 */
[----:B------:R-:W-:Y:S02]  /*4040*/  @P2 FADD.FTZ R229, R64, R229 ;  /* 0x000000e540e52221 */ /* 0x000fe40000010000 */
.L_x_6329:
[----:B------:R-:W-:Y:S05]  /*4050*/  BSYNC B1 ;  /* 0x0000000000017941 */ /* 0x000fea0003800000 */
.L_x_6327:
[----:B------:R-:W-:Y:S01]  /*4060*/  BSSY B1, `(.L_x_6330) ;  /* 0x000000b000017945 */ /* 0x000fe20003800000 */
[----:B------:R-:W-:Y:S05]  /*4070*/  @P3 BRA `(.L_x_6331) ;  /* 0x0000004000003947 */ /* 0x000fea0003800000 */
[----:B------:R-:W-:Y:S01]  /*4080*/  HFMA2.MMA R230, -RZ, RZ, 0, 0 ;  /* 0x00000000ffe67435 */ /* 0x000fe200000001ff */
[----:B------:R-:W-:Y:S05]  /*4090*/  @!P2 BRA `(.L_x_6332) ;  /* 0x000000700000a947 */ /* 0x000fea0003800000 */
[----:B-----5:R-:W-:Y:S01]  /*40a0*/  HADD2.F32 R230, -RZ, R59.H0_H0 ;  /* 0x2000003bffe67230 */ /* 0x020fe20000004100 */
[----:B------:R-:W-:Y:S05]  /*40b0*/  BRA `(.L_x_6332) ;  /* 0x0000005000007947 */ /* 0x000fea0003800000 */
.L_x_6331:
[----:B-----5:R-:W-:Y:S02]  /*40c0*/  HADD2.F32 R64, -RZ, R55.H0_H0 ;  /* 0x20000037ff407230 */ /* 0x020fe40000004100 */
[----:B------:R-:W-:-:S03]  /*40d0*/  @P2 HADD2.F32 R65, -RZ, R59.H0_H0 ;  /* 0x2000003bff412230 */ /* 0x000fc60000004100 */
[----:B------:R-:W-:-:S04]  /*40e0*/  FMUL.FTZ R64, R64, c[0x0][0x1ec] ;  /* 0x00007b0040407a20 */ /* 0x000fc80000410000 */
[----:B------:R-:W-:-:S04]  /*40f0*/  FMUL.FTZ R230, R47, R64 ;  /* 0x000000402fe67220 */ /* 0x000fc80000410000 */
[----:B------:R-:W-:Y:S02]  /*4100*/  @P2 FADD.FTZ R230, R65, R230 ;  /* 0x000000e641e62221 */ /* 0x000fe40000010000 */
.L_x_6332:
[----:B------:R-:W-:Y:S05]  /*4110*/  BSYNC B1 ;  /* 0x0000000000017941 */ /* 0x000fea0003800000 */
.L_x_6330:
[----:B------:R-:W-:Y:S01]  /*4120*/  BSSY B1, `(.L_x_6333) ;  /* 0x000000b000017945 */ /* 0x000fe20003800000 */
[----:B------:R-:W-:Y:S05]  /*4130*/  @P3 BRA `(.L_x_6334) ;  /* 0x0000004000003947 */ /* 0x000fea0003800000 */
[----:B------:R-:W-:Y:S01]  /*4140*/  MOV R231, RZ ;  /* 0x000000ff00e77202 */ /* 0x000fe20000000f00 */
[----:B------:R-:W-:Y:S05]  /*4150*/  @!P2 BRA `(.L_x_6335) ;  /* 0x000000700000a947 */ /* 0x000fea0003800000 */
[----:B-----5:R-:W-:Y:S01]  /*4160*/  HADD2.F32 R231, -RZ, R59.H1_H1 ;  /* 0x3000003bffe77230 */ /* 0x020fe20000004100 */
[----:B------:R-:W-:Y:S05]  /*4170*/  BRA `(.L_x_6335) ;  /* 0x0000005000007947 */ /* 0x000fea0003800000 */
.L_x_6334:
[----:B-----5:R-:W-:-:S05]  /*4180*/  HADD2.F32 R64, -RZ, R55.H1_H1 ;  /* 0x30000037ff407230 */ /* 0x020fca0000004100 */
[----:B------:R-:W-:-:S04]  /*4190*/  FMUL.FTZ R64, R64, c[0x0][0x1ec] ;  /* 0x00007b0040407a20 */ /* 0x000fc80000410000 */
[----:B------:R-:W-:Y:S01]  /*41a0*/  FMUL.FTZ R231, R63, R64 ;  /* 0x000000403fe77220 */ /* 0x000fe20000410000 */
[----:B------:R-:W-:-:S05]  /*41b0*/  @P2 HADD2.F32 R64, -RZ, R59.H1_H1 ;  /* 0x3000003bff402230 */ /* 0x000fca0000004100 */
[----:B------:R-:W-:Y:S02]  /*41c0*/  @P2 FADD.FTZ R231, R64, R231 ;  /* 0x000000e740e72221 */ /* 0x000fe40000010000 */
.L_x_6335:
[----:B------:R-:W-:Y:S05]  /*41d0*/  BSYNC B1 ;  /* 0x0000000000017941 */ /* 0x000fea0003800000 */
.L_x_6333:
        /* <DEDUP_REMOVED lines=9> */
.L_x_6311:
[----:B------:R-:W-:Y:S05]  /*4270*/  BSYNC B0 ;  /* 0x0000000000007941 */ /* 0x000fea0003800000 */
.L_x_6310:
        /* <DEDUP_REMOVED lines=18> */
.L_x_6339:
[----:B0----5:R-:W-:-:S05]  /*43a0*/  HADD2.F32 R64, -RZ, R52.H0_H0 ;  /* 0x20000034ff407230 */ /* 0x021fca0000004100 */
[----:B------:R-:W-:-:S04]  /*43b0*/  FMUL.FTZ R65, R64, c[0x0][0x1ec] ;  /* 0x00007b0040417a20 */ /* 0x000fc80000410000 */
[----:B------:R-:W-:Y:S01]  /*43c0*/  FMUL.FTZ R232, R60, R65 ;  /* 0x000000413ce87220 */ /* 0x000fe20000410000 */
[----:B------:R-:W-:-:S05]  /*43d0*/  @P1 HADD2.F32 R65, -RZ, R56.H0_H0 ;  /* 0x20000038ff411230 */ /* 0x000fca0000004100 */
[----:B------:R-:W-:Y:S02]  /*43e0*/  @P1 FADD.FTZ R232, R65, R232 ;  /* 0x000000e841e81221 */ /* 0x000fe40000010000 */
.L_x_6340:
[----:B------:R-:W-:Y:S05]  /*43f0*/  BSYNC B1 ;  /* 0x0000000000017941 */ /* 0x000fea0003800000 */
.L_x_6338:
[----:B------:R-:W-:Y:S01]  /*4400*/  BSSY B1, `(.L_x_6341) ;  /* 0x000000b000017945 */ /* 0x000fe20003800000 */
[----:B------:R-:W-:Y:S05]  /*4410*/  @P2 BRA `(.L_x_6342) ;  /* 0x0000004000002947 */ /* 0x000fea0003800000 */
[----:B------:R-:W-:Y:S01]  /*4420*/  MOV R233, RZ ;  /* 0x000000ff00e97202 */ /* 0x000fe20000000f00 */
[----:B------:R-:W-:Y:S05]  /*4430*/  @!P1 BRA `(.L_x_6343) ;  /* 0x0000007000009947 */ /* 0x000fea0003800000 */
[----:B-----5:R-:W-:Y:S01]  /*4440*/  HADD2.F32 R233, -RZ, R56.H1_H1 ;  /* 0x30000038ffe97230 */ /* 0x020fe20000004100 */
[----:B------:R-:W-:Y:S05]  /*4450*/  BRA `(.L_x_6343) ;  /* 0x0000005000007947 */ /* 0x000fea0003800000 */
.L_x_6342:
[----:B-----5:R-:W-:-:S05]  /*4460*/  HADD2.F32 R64, -RZ, R52.H1_H1 ;  /* 0x30000034ff407230 */ /* 0x020fca0000004100 */
[----:B------:R-:W-:Y:S01]  /*4470*/  FMUL.FTZ R233, R64, c[0x0][0x1ec] ;  /* 0x00007b0040e97a20 */ /* 0x000fe20000410000 */
[----:B------:R-:W-:-:S03]  /*4480*/  @P1 HADD2.F32 R64, -RZ, R56.H1_H1 ;  /* 0x30000038ff401230 */ /* 0x000fc60000004100 */
[----:B------:R-:W-:-:S04]  /*4490*/  FMUL.FTZ R233, R112, R233 ;  /* 0x000000e970e97220 */ /* 0x000fc80000410000 */
[----:B------:R-:W-:Y:S02]  /*44a0*/  @P1 FADD.FTZ R233, R64, R233 ;  /* 0x000000e940e91221 */ /* 0x000fe40000010000 */
.L_x_6343:
[----:B------:R-:W-:Y:S05]  /*44b0*/  BSYNC B1 ;  /* 0x0000000000017941 */ /* 0x000fea0003800000 */
.L_x_6341:
[----:B------:R-:W-:Y:S01]  /*44c0*/  BSSY B1, `(.L_x_6344) ;  /* 0x000000b000017945 */ /* 0x000fe20003800000 */
[----:B------:R-:W-:Y:S05]  /*44d0*/  @P2 BRA `(.L_x_6345) ;  /* 0x0000004000002947 */ /* 0x000fea0003800000 */
[----:B------:R-:W-:Y:S01]  /*44e0*/  HFMA2.MMA R234, -RZ, RZ, 0, 0 ;  /* 0x00000000ffea7435 */ /* 0x000fe200000001ff */
[----:B------:R-:W-:Y:S05]  /*44f0*/  @!P1 BRA `(.L_x_6346) ;  /* 0x0000007000009947 */ /* 0x000fea0003800000 */
[----:B-----5:R-:W-:Y:S01]  /*4500*/  HADD2.F32 R234, -RZ, R57.H0_H0 ;  /* 0x20000039ffea7230 */ /* 0x020fe20000004100 */
[----:B------:R-:W-:Y:S05]  /*4510*/  BRA `(.L_x_6346) ;  /* 0x0000005000007947 */ /* 0x000fea0003800000 */
.L_x_6345:
[----:B-----5:R-:W-:-:S05]  /*4520*/  HADD2.F32 R64, -RZ, R53.H0_H0 ;  /* 0x20000035ff407230 */ /* 0x020fca0000004100 */
[----:B------:R-:W-:-:S04]  /*4530*/  FMUL.FTZ R65, R64, c[0x0][0x1ec] ;  /* 0x00007b0040417a20 */ /* 0x000fc80000410000 */
[----:B------:R-:W-:Y:S01]  /*4540*/  FMUL.FTZ R234, R48, R65 ;  /* 0x0000004130ea7220 */ /* 0x000fe20000410000 */
[----:B------:R-:W-:-:S05]  /*4550*/  @P1 HADD2.F32 R65, -RZ, R57.H0_H0 ;  /* 0x20000039ff411230 */ /* 0x000fca0000004100 */
[----:B------:R-:W-:Y:S02]  /*4560*/  @P1 FADD.FTZ R234, R65, R234 ;  /* 0x000000ea41ea1221 */ /* 0x000fe40000010000 */
.L_x_6346:
[----:B------:R-:W-:Y:S05]  /*4570*/  BSYNC B1 ;  /* 0x0000000000017941 */ /* 0x000fea0003800000 */
.L_x_6344:
[----:B------:R-:W-:Y:S01]  /*4580*/  BSSY B1, `(.L_x_6347) ;  /* 0x000000b000017945 */ /* 0x000fe20003800000 */
[----:B------:R-:W-:Y:S05]  /*4590*/  @P2 BRA `(.L_x_6348) ;  /* 0x0000004000002947 */ /* 0x000fea0003800000 */
[----:B------:R-:W-:Y:S01]  /*45a0*/  MOV R235, RZ ;  /* 0x000000ff00eb7202 */ /* 0x000fe20000000f00 */
[----:B------:R-:W-:Y:S05]  /*45b0*/  @!P1 BRA `(.L_x_6349) ;  /* 0x0000007000009947 */ /* 0x000fea0003800000 */
[----:B-----5:R-:W-:Y:S01]  /*45c0*/  HADD2.F32 R235, -RZ, R57.H1_H1 ;  /* 0x30000039ffeb7230 */ /* 0x020fe20000004100 */
[----:B------:R-:W-:Y:S05]  /*45d0*/  BRA `(.L_x_6349) ;  /* 0x0000005000007947 */ /* 0x000fea0003800000 */
.L_x_6348:
[----:B-----5:R-:W-:-:S05]  /*45e0*/  HADD2.F32 R64, -RZ, R53.H1_H1 ;  /* 0x30000035ff407230 */ /* 0x020fca0000004100 */
[----:B------:R-:W-:-:S04]  /*45f0*/  FMUL.FTZ R64, R64, c[0x0][0x1ec] ;  /* 0x00007b0040407a20 */ /* 0x000fc80000410000 */
[----:B------:R-:W-:Y:S01]  /*4600*/  FMUL.FTZ R235, R113, R64 ;  /* 0x0000004071eb7220 */ /* 0x000fe20000410000 */
[----:B------:R-:W-:-:S05]  /*4610*/  @P1 HADD2.F32 R64, -RZ, R57.H1_H1 ;  /* 0x30000039ff401230 */ /* 0x000fca0000004100 */
[----:B------:R-:W-:Y:S02]  /*4620*/  @P1 FADD.FTZ R235, R64, R235 ;  /* 0x000000eb40eb1221 */ /* 0x000fe40000010000 */
.L_x_6349:
[----:B------:R-:W-:Y:S05]  /*4630*/  BSYNC B1 ;  /* 0x0000000000017941 */ /* 0x000fea0003800000 */
.L_x_6347:
[----:B------:R-:W-:Y:S01]  /*4640*/  BSSY B1, `(.L_x_6350) ;  /* 0x000000b000017945 */ /* 0x000fe20003800000 */
[----:B------:R-:W-:Y:S05]  /*4650*/  @P2 BRA `(.L_x_6351) ;  /* 0x0000004000002947 */ /* 0x000fea0003800000 */
[----:B------:R-:W-:Y:S01]  /*4660*/  HFMA2.MMA R236, -RZ, RZ, 0, 0 ;  /* 0x00000000ffec7435 */ /* 0x000fe200000001ff */
[----:B------:R-:W-:Y:S05]  /*4670*/  @!P1 BRA `(.L_x_6352) ;  /* 0x0000007000009947 */ /* 0x000fea0003800000 */
[----:B-----5:R-:W-:Y:S01]  /*4680*/  HADD2.F32 R236, -RZ, R58.H0_H0 ;  /* 0x2000003affec7230 */ /* 0x020fe20000004100 */
[----:B------:R-:W-:Y:S05]  /*4690*/  BRA `(.L_x_6352) ;  /* 0x0000005000007947 */ /* 0x000fea0003800000 */
.L_x_6351:
[----:B-----5:R-:W-:Y:S02]  /*46a0*/  HADD2.F32 R64, -RZ, R54.H0_H0 ;  /* 0x20000036ff407230 */ /* 0x020fe40000004100 */
[----:B------:R-:W-:-:S03]  /*46b0*/  @P1 HADD2.F32 R65, -RZ, R58.H0_H0 ;  /* 0x2000003aff411230 */ /* 0x000fc60000004100 */
[----:B------:R-:W-:-:S04]  /*46c0*/  FMUL.FTZ R64, R64, c[0x0][0x1ec] ;  /* 0x00007b0040407a20 */ /* 0x000fc80000410000 */
[----:B------:R-:W-:-:S04]  /*46d0*/  FMUL.FTZ R236, R49, R64 ;  /* 0x0000004031ec7220 */ /* 0x000fc80000410000 */
[----:B------:R-:W-:Y:S02]  /*46e0*/  @P1 FADD.FTZ R236, R65, R236 ;  /* 0x000000ec41ec1221 */ /* 0x000fe40000010000 */
.L_x_6352:
[----:B------:R-:W-:Y:S05]  /*46f0*/  BSYNC B1 ;  /* 0x0000000000017941 */ /* 0x000fea0003800000 */
.L_x_6350:
[----:B------:R-:W-:Y:S01]  /*4700*/  BSSY B1, `(.L_x_6353) ;  /* 0x000000b000017945 */ /* 0x000fe20003800000 */
[----:B------:R-:W-:Y:S05]  /*4710*/  @P2 BRA `(.L_x_6354) ;  /* 0x0000004000002947 */ /* 0x000fea0003800000 */
[----:B------:R-:W-:Y:S01]  /*4720*/  MOV R237, RZ ;  /* 0x000000ff00ed7202 */ /* 0x000fe20000000f00 */
[----:B------:R-:W-:Y:S05]  /*4730*/  @!P1 BRA `(.L_x_6355) ;  /* 0x0000007000009947 */ /* 0x000fea0003800000 */
[----:B-----5:R-:W-:Y:S01]  /*4740*/  HADD2.F32 R237, -RZ, R58.H1_H1 ;  /* 0x3000003affed7230 */ /* 0x020fe20000004100 */
[----:B------:R-:W-:Y:S05]  /*4750*/  BRA `(.L_x_6355) ;  /* 0x0000005000007947 */ /* 0x000fea0003800000 */
.L_x_6354:
[----:B-----5:R-:W-:-:S05]  /*4760*/  HADD2.F32 R64, -RZ, R54.H1_H1 ;  /* 0x30000036ff407230 */ /* 0x020fca0000004100 */
[----:B------:R-:W-:Y:S01]  /*4770*/  FMUL.FTZ R237, R64, c[0x0][0x1ec] ;  /* 0x00007b0040ed7a20 */ /* 0x000fe20000410000 */
[----:B------:R-:W-:-:S03]  /*4780*/  @P1 HADD2.F32 R64, -RZ, R58.H1_H1 ;  /* 0x3000003aff401230 */ /* 0x000fc60000004100 */
[----:B------:R-:W-:-:S04]  /*4790*/  FMUL.FTZ R237, R114, R237 ;  /* 0x000000ed72ed7220 */ /* 0x000fc80000410000 */
[----:B------:R-:W-:Y:S02]  /*47a0*/  @P1 FADD.FTZ R237, R64, R237 ;  /* 0x000000ed40ed1221 */ /* 0x000fe40000010000 */
.L_x_6355:
[----:B------:R-:W-:Y:S05]  /*47b0*/  BSYNC B1 ;  /* 0x0000000000017941 */ /* 0x000fea0003800000 */
.L_x_6353:
[----:B------:R-:W-:Y:S01]  /*47c0*/  BSSY B1, `(.L_x_6356) ;  /* 0x000000b000017945 */ /* 0x000fe20003800000 */
[----:B------:R-:W-:Y:S05]  /*47d0*/  @P2 BRA `(.L_x_6357) ;  /* 0x0000004000002947 */ /* 0x000fea0003800000 */
[----:B------:R-:W-:Y:S01]  /*47e0*/  HFMA2.MMA R238, -RZ, RZ, 0, 0 ;  /* 0x00000000ffee7435 */ /* 0x000fe200000001ff */
[----:B------:R-:W-:Y:S05]  /*47f0*/  @!P1 BRA `(.L_x_6358) ;  /* 0x0000007000009947 */ /* 0x000fea0003800000 */
[----:B-----5:R-:W-:Y:S01]  /*4800*/  HADD2.F32 R238, -RZ, R59.H0_H0 ;  /* 0x2000003bffee7230 */ /* 0x020fe20000004100 */
[----:B------:R-:W-:Y:S05]  /*4810*/  BRA `(.L_x_6358) ;  /* 0x0000005000007947 */ /* 0x000fea0003800000 */
.L_x_6357:
[----:B-----5:R-:W-:-:S05]  /*4820*/  HADD2.F32 R64, -RZ, R55.H0_H0 ;  /* 0x20000037ff407230 */ /* 0x020fca0000004100 */
[----:B------:R-:W-:-:S04]  /*4830*/  FMUL.FTZ R65, R64, c[0x0][0x1ec] ;  /* 0x00007b0040417a20 */ /* 0x000fc80000410000 */
[----:B------:R-:W-:Y:S01]  /*4840*/  FMUL.FTZ R238, R50, R65 ;  /* 0x0000004132ee7220 */ /* 0x000fe20000410000 */
[----:B------:R-:W-:-:S05]  /*4850*/  @P1 HADD2.F32 R65, -RZ, R59.H0_H0 ;  /* 0x2000003bff411230 */ /* 0x000fca0000004100 */
[----:B------:R-:W-:Y:S02]  /*4860*/  @P1 FADD.FTZ R238, R65, R238 ;  /* 0x000000ee41ee1221 */ /* 0x000fe40000010000 */
.L_x_6358:
[----:B------:R-:W-:Y:S05]  /*4870*/  BSYNC B1 ;  /* 0x0000000000017941 */ /* 0x000fea0003800000 */
.L_x_6356:
[----:B------:R-:W-:Y:S01]  /*4880*/  BSSY B1, `(.L_x_6359) ;  /* 0x000000b000017945 */ /* 0x000fe20003800000 */
[----:B------:R-:W-:Y:S05]  /*4890*/  @P2 BRA `(.L_x_6360) ;  /* 0x0000004000002947 */ /* 0x000fea0003800000 */
[----:B------:R-:W-:Y:S01]  /*48a0*/  MOV R239, RZ ;  /* 0x000000ff00ef7202 */ /* 0x000fe20000000f00 */
[----:B------:R-:W-:Y:S05]  /*48b0*/  @!P1 BRA `(.L_x_6361) ;  /* 0x0000007000009947 */ /* 0x000fea0003800000 */
[----:B-----5:R-:W-:Y:S01]  /*48c0*/  HADD2.F32 R239, -RZ, R59.H1_H1 ;  /* 0x3000003bffef7230 */ /* 0x020fe20000004100 */
[----:B------:R-:W-:Y:S05]  /*48d0*/  BRA `(.L_x_6361) ;  /* 0x0000005000007947 */ /* 0x000fea0003800000 */
.L_x_6360:
[----:B-----5:R-:W-:-:S05]  /*48e0*/  HADD2.F32 R64, -RZ, R55.H1_H1 ;  /* 0x30000037ff407230 */ /* 0x020fca0000004100 */
[----:B------:R-:W-:-:S04]  /*48f0*/  FMUL.FTZ R64, R64, c[0x0][0x1ec] ;  /* 0x00007b0040407a20 */ /* 0x000fc80000410000 */
[----:B------:R-:W-:Y:S01]  /*4900*/  FMUL.FTZ R239, R115, R64 ;  /* 0x0000004073ef7220 */ /* 0x000fe20000410000 */
[----:B------:R-:W-:-:S05]  /*4910*/  @P1 HADD2.F32 R64, -RZ, R59.H1_H1 ;  /* 0x3000003bff401230 */ /* 0x000fca0000004100 */
[----:B------:R-:W-:Y:S02]  /*4920*/  @P1 FADD.FTZ R239, R64, R239 ;  /* 0x000000ef40ef1221 */ /* 0x000fe40000010000 */
.L_x_6361:
[----:B------:R-:W-:Y:S05]  /*4930*/  BSYNC B1 ;  /* 0x0000000000017941 */ /* 0x000fea0003800000 */
.L_x_6359:
[----:B------:R-:W-:Y:S01]  /*4940*/  HFMA2.MMA R247, -RZ, RZ, 0, 9.5367431640625e-07 ;  /* 0x00000010fff77435 */ /* 0x000fe200000001ff */
[----:B------:R-:W-:Y:S02]  /*4950*/  F2FP.PACK_AB R67, R239, R238 ;  /* 0x000000eeef43723e */ /* 0x000fe400000000ff */
[----:B------:R-:W-:Y:S02]  /*4960*/  F2FP.PACK_AB R66, R237, R236 ;  /* 0x000000eced42723e */ /* 0x000fe400000000ff */
[----:B------:R-:W-:Y:S02]  /*4970*/  F2FP.PACK_AB R65, R235, R234 ;  /* 0x000000eaeb41723e */ /* 0x000fe400000000ff */
[----:B------:R-:W-:-:S03]  /*4980*/  F2FP.PACK_AB R64, R233, R232 ;  /* 0x000000e8e940723e */ /* 0x000fc600000000ff */
[----:B------:R-:W-:-:S05]  /*4990*/  IMAD.WIDE.U32 R246, R246, R247, c[0x0][0x188] ;  /* 0x00006200f6f67625 */ /* 0x000fca00078e00f7 */
[----:B------:R0:W-:Y:S02]  /*49a0*/  STG.E.128 [R246.64], R64 ;  /* 0x00000040f6007986 */ /* 0x0001e4000c101d04 */
.L_x_6337:
[----:B------:R-:W-:Y:S05]  /*49b0*/  BSYNC B0 ;  /* 0x0000000000007941 */ /* 0x000fea0003800000 */
.L_x_6336:
        /* <DEDUP_REMOVED lines=69> */
.L_x_6380:
        /* <DEDUP_REMOVED lines=133> */
.L_x_6381:
        /* <DEDUP_REMOVED lines=97> */
[----:B------:R-:W-:Y:S01]  /*5c70*/  F2FP.PACK_AB R66, R67, R246 ;  /* 0x000000f64342723e */ /* 0x000fe200000000ff */
[----:B------:R-:W-:Y:S01]  /*5c80*/  HFMA2.MMA R246, -RZ, RZ, 0, 9.5367431640625e-07 ;  /* 0x00000010fff67435 */ /* 0x000fe200000001ff */
[----:B------:R-:W-:Y:S02]  /*5c90*/  FMUL.FTZ R248, R245, R248 ;  /* 0x000000f8f5f87220 */ /* 0x000fe40000410000 */
[----:B------:R-:W-:Y:S02]  /*5ca0*/  FFMA.FTZ R247, R106, R247, R110 ;  /* 0x000000f76af77223 */ /* 0x000fe4000001006e */
[----:B------:R-:W-:Y:S02]  /*5cb0*/  FFMA.FTZ R65, R104, R65, R108 ;  /* 0x0000004168417223 */ /* 0x000fe4000001006c */
[----:B------:R-:W-:Y:S01]  /*5cc0*/  FFMA.FTZ R248, R117, R248, R121 ;  /* 0x000000f875f87223 */ /* 0x000fe20000010079 */
[----:B------:R-:W-:-:S02]  /*5cd0*/  F2FP.PACK_AB R67, R250, R247 ;  /* 0x000000f7fa43723e */ /* 0x000fc400000000ff */
[C---:B------:R-:W-:Y:S01]  /*5ce0*/  IMAD.WIDE.U32 R246, R243.reuse, R246, c[0x0][0x208] ;  /* 0x00008200f3f67625 */ /* 0x040fe200078e00f6 */
[----:B------:R-:W-:Y:S02]  /*5cf0*/  IADD3 R243, R243, 0x80, RZ ;  /* 0x00000080f3f37810 */ /* 0x000fe40007ffe0ff */
[----:B------:R-:W-:-:S05]  /*5d00*/  F2FP.PACK_AB R65, R248, R65 ;  /* 0x00000041f841723e */ /* 0x000fca00000000ff */
[----:B------:R0:W-:Y:S02]  /*5d10*/  STG.E.128 [R246.64], R64 ;  /* 0x00000040f6007986 */ /* 0x0001e4000c101d04 */
.L_x_6367:
[----:B------:R-:W-:Y:S05]  /*5d20*/  BSYNC B1 ;  /* 0x0000000000017941 */ /* 0x000fea0003800000 */
.L_x_6366:
        /* <DEDUP_REMOVED lines=14> */
[----:B------:R-:W-:Y:S02]  /*5e10*/  FMUL.FTZ R246, R245, R246 ;  /* 0x000000f6f5f67220 */ /* 0x000fe40000410000 */
[----:B------:R-:W-:-:S02]  /*5e20*/  FADD.FTZ R252, R199, -R244 ;  /* 0x800000f4c7fc7221 */ /* 0x000fc40000010000 */
[C---:B------:R-:W-:Y:S02]  /*5e30*/  FMUL.FTZ R67, R245.reuse, R66 ;  /* 0x00000042f5437220 */ /* 0x040fe40000410000 */
        /* <DEDUP_REMOVED lines=8> */
[----:B------:R-:W-:Y:S01]  /*5ec0*/  F2FP.PACK_AB R66, R67, R246 ;  /* 0x000000f64342723e */ /* 0x000fe200000000ff */
[----:B------:R-:W-:Y:S01]  /*5ed0*/  FFMA.FTZ R247, R98, R247, R102 ;  /* 0x000000f762f77223 */ /* 0x000fe20000010066 */
[----:B------:R-:W-:Y:S01]  /*5ee0*/  MOV R246, 0x10 ;  /* 0x0000001000f67802 */ /* 0x000fe20000000f00 */
[----:B------:R-:W-:Y:S02]  /*5ef0*/  FFMA.FTZ R65, R96, R65, R100 ;  /* 0x0000004160417223 */ /* 0x000fe40000010064 */
[----:B------:R-:W-:Y:S01]  /*5f00*/  FFMA.FTZ R248, R125, R248, R129 ;  /* 0x000000f87df87223 */ /* 0x000fe20000010081 */
[----:B------:R-:W-:Y:S01]  /*5f10*/  F2FP.PACK_AB R67, R250, R247 ;  /* 0x000000f7fa43723e */ /* 0x000fe200000000ff */
[C---:B------:R-:W-:Y:S01]  /*5f20*/  IMAD.WIDE.U32 R246, R243.reuse, R246, c[0x0][0x208] ;  /* 0x00008200f3f67625 */ /* 0x040fe200078e00f6 */
[----:B------:R-:W-:-:S02]  /*5f30*/  IADD3 R243, R243, 0x80, RZ ;  /* 0x00000080f3f37810 */ /* 0x000fc40007ffe0ff */
[----:B------:R-:W-:-:S05]  /*5f40*/  F2FP.PACK_AB R65, R248, R65 ;  /* 0x00000041f841723e */ /* 0x000fca00000000ff */
[----:B------:R0:W-:Y:S02]  /*5f50*/  STG.E.128 [R246.64], R64 ;  /* 0x00000040f6007986 */ /* 0x0001e4000c101d04 */
.L_x_6369:
[----:B------:R-:W-:Y:S05]  /*5f60*/  BSYNC B1 ;  /* 0x0000000000017941 */ /* 0x000fea0003800000 */
.L_x_6368:
        /* <DEDUP_REMOVED lines=35> */
.L_x_6371:
[----:B------:R-:W-:Y:S05]  /*61a0*/  BSYNC B1 ;  /* 0x0000000000017941 */ /* 0x000fea0003800000 */
.L_x_6370:
        /* <DEDUP_REMOVED lines=35> */
.L_x_6373:
[----:B------:R-:W-:Y:S05]  /*63e0*/  BSYNC B1 ;  /* 0x0000000000017941 */ /* 0x000fea0003800000 */
.L_x_6372:
        /* <DEDUP_REMOVED lines=35> */
.L_x_6375:
[----:B------:R-:W-:Y:S05]  /*6620*/  BSYNC B1 ;  /* 0x0000000000017941 */ /* 0x000fea0003800000 */
.L_x_6374:
        /* <DEDUP_REMOVED lines=12> */
[----:B------:R-:W-:Y:S02]  /*66f0*/  FADD.FTZ R248, R228, -R244 ;  /* 0x800000f4e4f87221 */ /* 0x000fe40000010000 */
[C---:B------:R-:W-:Y:S02]  /*6700*/  FMUL.FTZ R67, R245.reuse, R66 ;  /* 0x00000042f5437220 */ /* 0x040fe40000410000 */
[C---:B------:R-:W-:Y:S02]  /*6710*/  FMUL.FTZ R246, R245.reuse, R246 ;  /* 0x000000f6f5f67220 */ /* 0x040fe40000410000 */
[----:B------:R-:W-:-:S02]  /*6720*/  FMUL.FTZ R65, R245, R248 ;  /* 0x000000f8f5417220 */ /* 0x000fc40000410000 */
[--C-:B------:R-:W-:Y:S02]  /*6730*/  FADD.FTZ R66, R229, -R244.reuse ;  /* 0x800000f4e5427221 */ /* 0x100fe40000010000 */
[--C-:B------:R-:W-:Y:S02]  /*6740*/  FADD.FTZ R248, R230, -R244.reuse ;  /* 0x800000f4e6f87221 */ /* 0x100fe40000010000 */
[----:B------:R-:W-:Y:S02]  /*6750*/  FADD.FTZ R250, R231, -R244 ;  /* 0x800000f4e7fa7221 */ /* 0x000fe40000010000 */
[----:B------:R-:W-:Y:S02]  /*6760*/  FFMA.FTZ R67, R156, R67, R68 ;  /* 0x000000439c437223 */ /* 0x000fe40000010044 */
[----:B------:R-:W-:Y:S02]  /*6770*/  FFMA.FTZ R246, R159, R246, R165 ;  /* 0x000000f69ff67223 */ /* 0x000fe400000100a5 */
[----:B------:R-:W-:-:S02]  /*6780*/  FMUL.FTZ R247, R245, R66 ;  /* 0x00000042f5f77220 */ /* 0x000fc40000410000 */
        /* <DEDUP_REMOVED lines=13> */
.L_x_6377:
[----:B------:R-:W-:Y:S05]  /*6860*/  BSYNC B1 ;  /* 0x0000000000017941 */ /* 0x000fea0003800000 */
.L_x_6376:
[----:B------:R-:W-:-:S13]  /*6870*/  ISETP.GE.U32.AND P1, PT, R42, 0x380, PT ;  /* 0x000003802a00780c */ /* 0x000fda0003f26070 */
[----:B------:R-:W-:Y:S05]  /*6880*/  @!P1 BRA `(.L_x_6365) ;  /* 0x000001f000009947 */ /* 0x000fea0003800000 */
[--C-:B0-----:R-:W-:Y:S02]  /*6890*/  FADD.FTZ R65, R239, -R244.reuse ;  /* 0x800000f4ef417221 */ /* 0x101fe40000010000 */
[--C-:B------:R-:W-:Y:S02]  /*68a0*/  FADD.FTZ R252, R238, -R244.reuse ;  /* 0x800000f4eefc7221 */ /* 0x100fe40000010000 */
[----:B------:R-:W-:Y:S02]  /*68b0*/  FMUL.FTZ R65, R245, R65 ;  /* 0x00000041f5417220 */ /* 0x000fe40000410000 */
[--C-:B------:R-:W-:Y:S02]  /*68c0*/  FADD.FTZ R66, R232, -R244.reuse ;  /* 0x800000f4e8427221 */ /* 0x100fe40000010000 */
[--C-:B------:R-:W-:Y:S02]  /*68d0*/  FADD.FTZ R64, R233, -R244.reuse ;  /* 0x800000f4e9407221 */ /* 0x100fe40000010000 */
[----:B------:R-:W-:-:S02]  /*68e0*/  FADD.FTZ R250, R234, -R244 ;  /* 0x800000f4eafa7221 */ /* 0x000fc40000010000 */
[--C-:B------:R-:W-:Y:S02]  /*68f0*/  FADD.FTZ R248, R235, -R244.reuse ;  /* 0x800000f4ebf87221 */ /* 0x100fe40000010000 */
[--C-:B------:R-:W-:Y:S02]  /*6900*/  FADD.FTZ R246, R236, -R244.reuse ;  /* 0x800000f4ecf67221 */ /* 0x100fe40000010000 */
[----:B------:R-:W-:Y:S02]  /*6910*/  FADD.FTZ R244, R237, -R244 ;  /* 0x800000f4edf47221 */ /* 0x000fe40000010000 */
[----:B------:R-:W-:Y:S02]  /*6920*/  FMUL.FTZ R67, R245, R252 ;  /* 0x000000fcf5437220 */ /* 0x000fe40000410000 */
[----:B------:R-:W-:Y:S02]  /*6930*/  FFMA.FTZ R252, R175, R65, R196 ;  /* 0x00000041affc7223 */ /* 0x000fe400000100c4 */
[----:B------:R-:W-:-:S02]  /*6940*/  FMUL.FTZ R66, R245, R66 ;  /* 0x00000042f5427220 */ /* 0x000fc40000410000 */
        /* <DEDUP_REMOVED lines=8> */
[----:B------:R-:W-:Y:S02]  /*69d0*/  FFMA.FTZ R67, R172, R67, R181 ;  /* 0x00000043ac437223 */ /* 0x000fe400000100b5 */
[----:B------:R-:W-:Y:S01]  /*69e0*/  FFMA.FTZ R250, R168, R250, R177 ;  /* 0x000000faa8fa7223 */ /* 0x000fe200000100b1 */
[----:B------:R-:W-:Y:S01]  /*69f0*/  F2FP.PACK_AB R64, R245, R244 ;  /* 0x000000f4f540723e */ /* 0x000fe200000000ff */
[----:B------:R-:W-:Y:S01]  /*6a00*/  HFMA2.MMA R244, -RZ, RZ, 0, 9.5367431640625e-07 ;  /* 0x00000010fff47435 */ /* 0x000fe200000001ff */
[----:B------:R-:W-:Y:S01]  /*6a10*/  FFMA.FTZ R66, R170, R246, R179 ;  /* 0x000000f6aa427223 */ /* 0x000fe200000100b3 */
[----:B------:R-:W-:Y:S01]  /*6a20*/  F2FP.PACK_AB R67, R252, R67 ;  /* 0x00000043fc43723e */ /* 0x000fe200000000ff */
[----:B------:R-:W-:-:S03]  /*6a30*/  FFMA.FTZ R65, R171, R65, R180 ;  /* 0x00000041ab417223 */ /* 0x000fc600000100b4 */
[----:B------:R-:W-:Y:S02]  /*6a40*/  F2FP.PACK_AB R66, R247, R66 ;  /* 0x00000042f742723e */ /* 0x000fe400000000ff */
[----:B------:R-:W-:Y:S02]  /*6a50*/  F2FP.PACK_AB R65, R65, R250 ;  /* 0x000000fa4141723e */ /* 0x000fe400000000ff */
[----:B------:R-:W-:-:S05]  /*6a60*/  IMAD.WIDE.U32 R244, R243, R244, c[0x0][0x208] ;  /* 0x00008200f3f47625 */ /* 0x000fca00078e00f4 */
[----:B------:R0:W-:Y:S02]  /*6a70*/  STG.E.128 [R244.64], R64 ;  /* 0x00000040f4007986 */ /* 0x0001e4000c101d04 */
.L_x_6365:
[----:B0-----:R-:W-:Y:S05]  /*6a80*/  BSYNC B0 ;  /* 0x0000000000007941 */ /* 0x001fea0003800000 */
.L_x_6364:
[----:B------:R-:W-:Y:S02]  /*6a90*/  LOP3.LUT P1, RZ, R240, 0xff, RZ, 0xc0, !PT ;  /* 0x000000fff0ff7812 */ /* 0x000fe4000782c0ff */
[----:B------:R-:W-:Y:S02]  /*6aa0*/  IADD3 R242, R242, c[0x0][0x160], RZ ;  /* 0x00005800f2f27a10 */ /* 0x000fe40007ffe0ff */
[----:B------:R-:W-:Y:S02]  /*6ab0*/  SEL R240, RZ, 0x1, P1 ;  /* 0x00000001fff07807 */ /* 0x000fe40000800000 */
[----:B------:R-:W-:-:S13]  /*6ac0*/  ISETP.GE.AND P1, PT, R242, c[0x0][0x164], PT ;  /* 0x00005900f2007a0c */ /* 0x000fda0003f26270 */
[----:B------:R-:W-:Y:S01]  /*6ad0*/  @P1 CALL.REL.NOINC `(.L_x_6378) ;  /* 0x0000001000001944 */ /* 0x000fe20003c00000 */
[----:B------:R-:W-:Y:S05]  /*6ae0*/  BRA `(.L_x_6379) ;  /* 0xffffaa4000007947 */ /* 0x000fea000383ffff */
.L_x_6378:
[----:B------:R-:W-:Y:S05]  /*6af0*/  EXIT ;  /* 0x000000000000794d */ /* 0x000fea0003800000 */
.L_x_6362:
[----:B------:R-:W-:Y:S01]  /*6b00*/  HFMA2.MMA R247, -RZ, RZ, 0, 1.847743988037109375e-06 ;  /* 0x0000001ffff77435 */ /* 0x000fe200000001ff */
[----:B------:R-:W-:Y:S02]  /*6b10*/  MOV R249, 0x1 ;  /* 0x0000000100f97802 */ /* 0x000fe40000000f00 */
[----:B------:R-:W-:Y:S02]  /*6b20*/  MOV R248, 0xffffffff ;  /* 0xffffffff00f87802 */ /* 0x000fe40000000f00 */
[----:B------:R-:W-:Y:S02]  /*6b30*/  MOV R66, 0x6b50 ;  /* 0x00006b5000427802 */ /* 0x000fe40000000f00 */
[----:B-----5:R-:W-:Y:S05]  /*6b40*/  CALL.REL.NOINC `($__internal_22_$__cuda_sm70_shflsync_bfly_p) ;  /* 0x00000aa000007944 */ /* 0x020fea0003c00000 */
[----:B01----:R-:W-:Y:S05]  /*6b50*/  BRA `(.L_x_6380) ;  /* 0xffffe2b000007947 */ /* 0x003fea000383ffff */
.L_x_6363:
[----:B------:R-:W-:Y:S01]  /*6b60*/  HFMA2.MMA R249, -RZ, RZ, 0, 1.1920928955078125e-07 ;  /* 0x00000002fff97435 */ /* 0x000fe200000001ff */
[----:B------:R-:W-:Y:S02]  /*6b70*/  MOV R247, 0x1f ;  /* 0x0000001f00f77802 */ /* 0x000fe40000000f00 */
[----:B------:R-:W-:Y:S02]  /*6b80*/  MOV R248, 0xffffffff ;  /* 0xffffffff00f87802 */ /* 0x000fe40000000f00 */
[----:B------:R-:W-:-:S02]  /*6b90*/  MOV R66, 0x6bb0 ;  /* 0x00006bb000427802 */ /* 0x000fc40000000f00 */
[----:B-----5:R-:W-:Y:S05]  /*6ba0*/  CALL.REL.NOINC `($__internal_22_$__cuda_sm70_shflsync_bfly_p) ;  /* 0x00000a4000007944 */ /* 0x020fea0003c00000 */
[----:B0-----:R-:W-:Y:S01]  /*6bb0*/  HFMA2.MMA R249, -RZ, RZ, 0, 2.384185791015625e-07 ;  /* 0x00000004fff97435 */ /* 0x001fe200000001ff */
[----:B-1----:R-:W-:Y:S01]  /*6bc0*/  FADD.FTZ R65, R65, R248 ;  /* 0x000000f841417221 */ /* 0x002fe20000010000 */
[----:B------:R-:W-:-:S02]  /*6bd0*/  MOV R247, 0x1f ;  /* 0x0000001f00f77802 */ /* 0x000fc40000000f00 */
[----:B------:R-:W-:Y:S02]  /*6be0*/  MOV R248, 0xffffffff ;  /* 0xffffffff00f87802 */ /* 0x000fe40000000f00 */
[----:B------:R-:W-:Y:S02]  /*6bf0*/  MOV R66, 0x6c10 ;  /* 0x00006c1000427802 */ /* 0x000fe40000000f00 */
[----:B------:R-:W-:Y:S05]  /*6c00*/  CALL.REL.NOINC `($__internal_22_$__cuda_sm70_shflsync_bfly_p) ;  /* 0x000009e000007944 */ /* 0x000fea0003c00000 */
[----:B0-----:R-:W-:Y:S01]  /*6c10*/  HFMA2.MMA R249, -RZ, RZ, 0, 4.76837158203125e-07 ;  /* 0x00000008fff97435 */ /* 0x001fe200000001ff */
[----:B-1----:R-:W-:Y:S01]  /*6c20*/  FADD.FTZ R65, R65, R248 ;  /* 0x000000f841417221 */ /* 0x002fe20000010000 */
[----:B------:R-:W-:Y:S02]  /*6c30*/  MOV R247, 0x1f ;  /* 0x0000001f00f77802 */ /* 0x000fe40000000f00 */
[----:B------:R-:W-:Y:S02]  /*6c40*/  MOV R248, 0xffffffff ;  /* 0xffffffff00f87802 */ /* 0x000fe40000000f00 */
[----:B------:R-:W-:Y:S02]  /*6c50*/  MOV R66, 0x6c70 ;  /* 0x00006c7000427802 */ /* 0x000fe40000000f00 */
[----:B------:R-:W-:Y:S05]  /*6c60*/  CALL.REL.NOINC `($__internal_22_$__cuda_sm70_shflsync_bfly_p) ;  /* 0x0000098000007944 */ /* 0x000fea0003c00000 */
[----:B0-----:R-:W-:Y:S01]  /*6c70*/  HFMA2.MMA R249, -RZ, RZ, 0, 9.5367431640625e-07 ;  /* 0x00000010fff97435 */ /* 0x001fe200000001ff */
[----:B-1----:R-:W-:Y:S01]  /*6c80*/  FADD.FTZ R65, R65, R248 ;  /* 0x000000f841417221 */ /* 0x002fe20000010000 */
[----:B------:R-:W-:-:S02]  /*6c90*/  MOV R247, 0x1f ;  /* 0x0000001f00f77802 */ /* 0x000fc40000000f00 */
[----:B------:R-:W-:Y:S02]  /*6ca0*/  MOV R248, 0xffffffff ;  /* 0xffffffff00f87802 */ /* 0x000fe40000000f00 */
[----:B------:R-:W-:Y:S02]  /*6cb0*/  MOV R66, 0x6cd0 ;  /* 0x00006cd000427802 */ /* 0x000fe40000000f00 */
[----:B------:R-:W-:Y:S05]  /*6cc0*/  CALL.REL.NOINC `($__internal_22_$__cuda_sm70_shflsync_bfly_p) ;  /* 0x0000092000007944 */ /* 0x000fea0003c00000 */
        /* <DEDUP_REMOVED lines=119> */
[----:B------:R-:W-:Y:S05]  /*7440*/  CALL.REL.NOINC `($__internal_22_$__cuda_sm70_shflsync_bfly_p) ;  /* 0x000001a000007944 */ /* 0x000fea0003c00000 */
[----:B0-----:R-:W-:Y:S01]  /*7450*/  HFMA2.MMA R249, -RZ, RZ, 0, 1.1920928955078125e-07 ;  /* 0x00000002fff97435 */ /* 0x001fe200000001ff */
[----:B-1----:R-:W-:Y:S01]  /*7460*/  FADD.FTZ R65, R65, R248 ;  /* 0x000000f841417221 */ /* 0x002fe20000010000 */
[----:B------:R-:W-:Y:S02]  /*7470*/  MOV R247, 0x1f ;  /* 0x0000001f00f77802 */ /* 0x000fe40000000f00 */
[----:B------:R-:W-:Y:S02]  /*7480*/  MOV R248, 0xffffffff ;  /* 0xffffffff00f87802 */ /* 0x000fe40000000f00 */
[----:B------:R-:W-:Y:S02]  /*7490*/  MOV R66, 0x74b0 ;  /* 0x000074b000427802 */ /* 0x000fe40000000f00 */
[----:B------:R-:W-:Y:S05]  /*74a0*/  CALL.REL.NOINC `($__internal_22_$__cuda_sm70_shflsync_bfly_p) ;  /* 0x0000014000007944 */ /* 0x000fea0003c00000 */
[----:B0-----:R-:W-:Y:S01]  /*74b0*/  HFMA2.MMA R249, -RZ, RZ, 0, 2.384185791015625e-07 ;  /* 0x00000004fff97435 */ /* 0x001fe200000001ff */
[----:B-1----:R-:W-:Y:S01]  /*74c0*/  FADD.FTZ R65, R65, R248 ;  /* 0x000000f841417221 */ /* 0x002fe20000010000 */
[----:B------:R-:W-:Y:S02]  /*74d0*/  MOV R247, 0x1f ;  /* 0x0000001f00f77802 */ /* 0x000fe40000000f00 */
[----:B------:R-:W-:-:S02]  /*74e0*/  MOV R248, 0xffffffff ;  /* 0xffffffff00f87802 */ /* 0x000fc40000000f00 */
        /* <DEDUP_REMOVED lines=8> */
[----:B-1----:R-:W-:Y:S01]  /*7570*/  FADD.FTZ R246, R65, R248 ;  /* 0x000000f841f67221 */ /* 0x002fe20000010000 */
[----:B0-----:R-:W-:Y:S01]  /*7580*/  HFMA2.MMA R249, -RZ, RZ, 0, 9.5367431640625e-07 ;  /* 0x00000010fff97435 */ /* 0x001fe200000001ff */
[----:B------:R-:W-:Y:S02]  /*7590*/  MOV R247, 0x1f ;  /* 0x0000001f00f77802 */ /* 0x000fe40000000f00 */
[----:B------:R-:W-:-:S02]  /*75a0*/  MOV R248, 0xffffffff ;  /* 0xffffffff00f87802 */ /* 0x000fc40000000f00 */
[----:B------:R-:W-:Y:S02]  /*75b0*/  MOV R65, R246 ;  /* 0x000000f600417202 */ /* 0x000fe40000000f00 */
[----:B------:R-:W-:Y:S02]  /*75c0*/  MOV R66, 0x75e0 ;  /* 0x000075e000427802 */ /* 0x000fe40000000f00 */
[----:B------:R-:W-:Y:S05]  /*75d0*/  CALL.REL.NOINC `($__internal_22_$__cuda_sm70_shflsync_bfly_p) ;  /* 0x0000001000007944 */ /* 0x000fea0003c00000 */
[----:B01----:R-:W-:Y:S05]  /*75e0*/  BRA `(.L_x_6381) ;  /* 0xffffe07000007947 */ /* 0x003fea000383ffff */
        .weak           $__internal_22_$__cuda_sm70_shflsync_bfly_p
        .type           $__internal_22_$__cuda_sm70_shflsync_bfly_p,@function
        .size           $__internal_22_$__cuda_sm70_shflsync_bfly_p,(.L_x_44862 - $__internal_22_$__cuda_sm70_shflsync_bfly_p)
$__internal_22_$__cuda_sm70_shflsync_bfly_p:
[----:B------:R-:W-:Y:S01]  /*75f0*/  HFMA2.MMA R67, -RZ, RZ, 0, 0 ;  /* 0x00000000ff437435 */ /* 0x000fe200000001ff */
[----:B------:R-:W-:Y:S04]  /*7600*/  WARPSYNC R248 ;  /* 0x000000f800007348 */ /* 0x000fe80003800000 */
[----:B------:R0:W1:Y:S01]  /*7610*/  SHFL.BFLY PT, R248, R65, R249, R247 ;  /* 0x0c0000f941f87389 */ /* 0x00006200000e00f7 */
[----:B------:R-:W-:Y:S05]  /*7620*/  RET.REL.NODEC R66 `(_ZN10layer_norm13ln_fwd_kernelINS_13Kernel_traitsI6__halfS2_S2_S2_fjLj7168ELj1ELj1ELj4ELj16ENS_18Kernel_traits_baseILj7168ES2_S2_S2_S2_fjLj128EEEEELb0ELb1ELb1ELb0EEEvNS_9FwdParamsE) ;  /* 0xffff89d042007950 */ /* 0x000fea0003c3ffff */
.L_x_6382:
        /* <DEDUP_REMOVED lines=13> */
.L_x_44862:


//--------------------- .text._ZN10layer_norm13ln_fwd_kernelINS_13Kernel_traitsI6__halfS2_S2_S2_fjLj7168ELj1ELj1ELj4ELj16ENS_18Kernel_traits_baseILj7168ES2_S2_S2_S2_fjLj128EEEEELb0ELb1ELb1ELb1EEEvNS_9FwdParamsE --------------------------
	.section	.text._ZN10layer_norm13ln_fwd_kernelINS_13Kernel_traitsI6__halfS2_S2_S2_fjLj7168ELj1ELj1ELj4ELj16ENS_18Kernel_traits_baseILj7168ES2_S2_S2_S2_fjLj128EEEEELb0ELb1ELb1ELb1EEEvNS_9FwdParamsE,"ax",@progbits
	.sectioninfo	@"SHI_REGISTERS=255"
	.align	128
        .global         _ZN10layer_norm13ln_fwd_kernelINS_13Kernel_traitsI6__halfS2_S2_S2_fjLj7168ELj1ELj1ELj4ELj16ENS_18Kernel_traits_baseILj7168ES2_S2_S2_S2_fjLj128EEEEELb0ELb1ELb1ELb1EEEvNS_9FwdParamsE
        .type           _ZN10layer_norm13ln_fwd_kernelINS_13Kernel_traitsI6__halfS2_S2_S2_fjLj7168ELj1ELj1ELj4ELj16ENS_18Kernel_traits_baseILj7168ES2_S2_S2_S2_fjLj128EEEEELb0ELb1ELb1ELb1EEEvNS_9FwdParamsE,@function
        .size           _ZN10layer_norm13ln_fwd_kernelINS_13Kernel_traitsI6__halfS2_S2_S2_fjLj7168ELj1ELj1ELj4ELj16ENS_18Kernel_traits_baseILj7168ES2_S2_S2_S2_fjLj128EEEEELb0ELb1ELb1ELb1EEEvNS_9FwdParamsE,(.L_x_44863 - _ZN10layer_norm13ln_fwd_kernelINS_13Kernel_traitsI6__halfS2_S2_S2_fjLj7168ELj1ELj1ELj4ELj16ENS_18Kernel_traits_baseILj7168ES2_S2_S2_S2_fjLj128EEEEELb0ELb1ELb1ELb1EEEvNS_9FwdParamsE)
        .other          _ZN10layer_norm13ln_fwd_kernelINS_13Kernel_traitsI6__halfS2_S2_S2_fjLj7168ELj1ELj1ELj4ELj16ENS_18Kernel_traits_baseILj7168ES2_S2_S2_S2_fjLj128EEEEELb0ELb1ELb1ELb1EEEvNS_9FwdParamsE,@"STO_CUDA_ENTRY STV_DEFAULT"
_ZN10layer_norm13ln_fwd_kernelINS_13Kernel_traitsI6__halfS2_S2_S2_fjLj7168ELj1ELj1ELj4ELj16ENS_18Kernel_traits_baseILj7168ES2_S2_S2_S2_fjLj128EEEEELb0ELb1ELb1ELb1EEEvNS_9FwdParamsE:
.text._ZN10layer_norm13ln_fwd_kernelINS_13Kernel_traitsI6__halfS2_S2_S2_fjLj7168ELj1ELj1ELj4ELj16ENS_18Kernel_traits_baseILj7168ES2_S2_S2_S2_fjLj128EEEEELb0ELb1ELb1ELb1EEEvNS_9FwdParamsE:
        /* <DEDUP_REMOVED lines=43> */
[----:B------:R1:W5:Y:S01]  /*02b0*/  LDG.E.128 R56, [R10.64] ;  /* 0x000000040a387981 */ /* 0x000362000c1e1d00 */
[--C-:B------:R-:W-:Y:S01]  /*02c0*/  HADD2.F32 R3, -RZ, R12.reuse.H0_H0 ;  /* 0x2000000cff037230 */ /* 0x100fe20000004100 */
[----:B------:R-:W-:Y:S01]  /*02d0*/  @!P0 CS2R R32, SRZ ;  /* 0x0000000000208805 */ /* 0x000fe2000001ff00 */
[----:B------:R-:W-:Y:S01]  /*02e0*/  HADD2.F32 R4, -RZ, R12.H1_H1 ;  /* 0x3000000cff047230 */ /* 0x000fe20000004100 */
[----:B------:R1:W5:Y:S01]  /*02f0*/  LDG.E.128 R52, [R10.64+0x800] ;  /* 0x000800040a347981 */ /* 0x000362000c1e1d00 */
[--C-:B------:R-:W-:Y:S01]  /*0300*/  HADD2.F32 R5, -RZ, R13.reuse.H0_H0 ;  /* 0x2000000dff057230 */ /* 0x100fe20000004100 */
[----:B------:R-:W-:Y:S01]  /*0310*/  @!P0 CS2R R34, SRZ ;  /* 0x0000000000228805 */ /* 0x000fe2000001ff00 */
[----:B0-----:R-:W-:Y:S01]  /*0320*/  HADD2.F32 R6, -RZ, R13.H1_H1 ;  /* 0x3000000dff067230 */ /* 0x001fe20000004100 */
[----:B------:R1:W5:Y:S01]  /*0330*/  LDG.E.128 R48, [R10.64+0x1000] ;  /* 0x001000040a307981 */ /* 0x000362000c1e1d00 */
[----:B------:R-:W-:-:S02]  /*0340*/  HADD2.F32 R7, -RZ, R14.H0_H0 ;  /* 0x2000000eff077230 */ /* 0x000fc40000004100 */
[----:B------:R-:W-:Y:S01]  /*0350*/  HADD2.F32 R8, -RZ, R14.H1_H1 ;  /* 0x3000000eff087230 */ /* 0x000fe20000004100 */
[----:B------:R1:W5:Y:S01]  /*0360*/  LDG.E.128 R44, [R10.64+0x1800] ;  /* 0x001800040a2c7981 */ /* 0x000362000c1e1d00 */
[----:B------:R-:W-:Y:S02]  /*0370*/  HADD2.F32 R9, -RZ, R15.H0_H0 ;  /* 0x2000000fff097230 */ /* 0x000fe40000004100 */
[----:B------:R-:W-:Y:S02]  /*0380*/  HADD2.F32 R12, -RZ, R16.H1_H1 ;  /* 0x30000010ff0c7230 */ /* 0x000fe40000004100 */
[--C-:B------:R-:W-:Y:S02]  /*0390*/  HADD2.F32 R13, -RZ, R17.reuse.H0_H0 ;  /* 0x20000011ff0d7230 */ /* 0x100fe40000004100 */
[----:B------:R-:W-:Y:S02]  /*03a0*/  HADD2.F32 R14, -RZ, R17.H1_H1 ;  /* 0x30000011ff0e7230 */ /* 0x000fe40000004100 */
[----:B------:R-:W-:-:S02]  /*03b0*/  HADD2.F32 R135, -RZ, R60.H0_H0 ;  /* 0x2000003cff877230 */ /* 0x000fc40000004100 */
[----:B-1----:R-:W-:Y:S02]  /*03c0*/  HADD2.F32 R10, -RZ, R15.H1_H1 ;  /* 0x3000000fff0a7230 */ /* 0x002fe40000004100 */
[----:B------:R-:W-:Y:S02]  /*03d0*/  HADD2.F32 R11, -RZ, R16.H0_H0 ;  /* 0x20000010ff0b7230 */ /* 0x000fe40000004100 */
[--C-:B------:R-:W-:Y:S02]  /*03e0*/  HADD2.F32 R15, -RZ, R18.reuse.H0_H0 ;  /* 0x20000012ff0f7230 */ /* 0x100fe40000004100 */
[----:B------:R-:W-:Y:S02]  /*03f0*/  HADD2.F32 R16, -RZ, R18.H1_H1 ;  /* 0x30000012ff107230 */ /* 0x000fe40000004100 */
[----:B------:R-:W-:Y:S01]  /*0400*/  HADD2.F32 R136, -RZ, R60.H1_H1 ;  /* 0x3000003cff887230 */ /* 0x000fe20000004100 */
[----:B------:R-:W-:Y:S01]  /*0410*/  HFMA2.MMA R60, -RZ, RZ, 0, 5.9604644775390625e-08 ;  /* 0x00000001ff3c7435 */ /* 0x000fe200000001ff */
[--C-:B------:R-:W-:Y:S01]  /*0420*/  HADD2.F32 R17, -RZ, R19.reuse.H0_H0 ;  /* 0x20000013ff117230 */ /* 0x100fe20000004100 */
[----:B------:R-:W-:Y:S01]  /*0430*/  @!P0 CS2R R40, SRZ ;  /* 0x0000000000288805 */ /* 0x000fe2000001ff00 */
[----:B------:R-:W-:Y:S01]  /*0440*/  HADD2.F32 R18, -RZ, R19.H1_H1 ;  /* 0x30000013ff127230 */ /* 0x000fe20000004100 */
[----:B------:R-:W-:Y:S01]  /*0450*/  @!P0 CS2R R42, SRZ ;  /* 0x00000000002a8805 */ /* 0x000fe2000001ff00 */
[----:B------:R-:W-:-:S02]  /*0460*/  HADD2.F32 R19, -RZ, R24.H0_H0 ;  /* 0x20000018ff137230 */ /* 0x000fc40000004100 */
[----:B------:R-:W-:Y:S02]  /*0470*/  HADD2.F32 R20, -RZ, R24.H1_H1 ;  /* 0x30000018ff147230 */ /* 0x000fe40000004100 */
[--C-:B------:R-:W-:Y:S02]  /*0480*/  HADD2.F32 R21, -RZ, R25.reuse.H0_H0 ;  /* 0x20000019ff157230 */ /* 0x100fe40000004100 */
[----:B------:R-:W-:Y:S02]  /*0490*/  HADD2.F32 R22, -RZ, R25.H1_H1 ;  /* 0x30000019ff167230 */ /* 0x000fe40000004100 */
[--C-:B------:R-:W-:Y:S02]  /*04a0*/  HADD2.F32 R23, -RZ, R26.reuse.H0_H0 ;  /* 0x2000001aff177230 */ /* 0x100fe40000004100 */
[----:B------:R-:W-:Y:S01]  /*04b0*/  HADD2.F32 R24, -RZ, R26.H1_H1 ;  /* 0x3000001aff187230 */ /* 0x000fe20000004100 */
[----:B------:R-:W-:Y:S01]  /*04c0*/  @!P0 CS2R R64, SRZ ;  /* 0x0000000000408805 */ /* 0x000fe2000001ff00 */
[--C-:B------:R-:W-:Y:S01]  /*04d0*/  HADD2.F32 R25, -RZ, R27.reuse.H0_H0 ;  /* 0x2000001bff197230 */ /* 0x100fe20000004100 */
[----:B------:R-:W-:Y:S01]  /*04e0*/  @!P0 CS2R R66, SRZ ;  /* 0x0000000000428805 */ /* 0x000fe2000001ff00 */
[----:B------:R-:W-:Y:S01]  /*04f0*/  HADD2.F32 R26, -RZ, R27.H1_H1 ;  /* 0x3000001bff1a7230 */ /* 0x000fe20000004100 */
[----:B------:R-:W-:Y:S01]  /*0500*/  @!P0 CS2R R62, SRZ ;  /* 0x00000000003e8805 */ /* 0x000fe2000001ff00 */
[----:B------:R-:W-:-:S02]  /*0510*/  HADD2.F32 R27, -RZ, R32.H0_H0 ;  /* 0x20000020ff1b7230 */ /* 0x000fc40000004100 */
[----:B------:R-:W-:Y:S01]  /*0520*/  HADD2.F32 R28, -RZ, R32.H1_H1 ;  /* 0x30000020ff1c7230 */ /* 0x000fe20000004100 */
[----:B------:R-:W-:Y:S01]  /*0530*/  SHF.L.U32 R143, R143, 0x2, RZ ;  /* 0x000000028f8f7819 */ /* 0x000fe200000006ff */
[--C-:B------:R-:W-:Y:S01]  /*0540*/  HADD2.F32 R29, -RZ, R33.reuse.H0_H0 ;  /* 0x20000021ff1d7230 */ /* 0x100fe20000004100 */
[----:B------:R-:W-:Y:S01]  /*0550*/  SHF.R.U32.HI R173, RZ, 0x5, R0 ;  /* 0x00000005ffad7819 */ /* 0x000fe20000011600 */
        /* <DEDUP_REMOVED lines=12> */
[--C-:B------:R-:W-:Y:S01]  /*0620*/  HADD2.F32 R41, -RZ, R43.reuse.H0_H0 ;  /* 0x2000002bff297230 */ /* 0x100fe20000004100 */
[----:B------:R-:W-:Y:S01]  /*0630*/  LOP3.LUT R173, R173, 0x3, RZ, 0xc0, !PT ;  /* 0x00000003adad7812 */ /* 0x000fe200078ec0ff */
[----:B------:R-:W-:Y:S01]  /*0640*/  HADD2.F32 R42, -RZ, R43.H1_H1 ;  /* 0x3000002bff2a7230 */ /* 0x000fe20000004100 */
[----:B------:R-:W-:Y:S01]  /*0650*/  IADD3 R172, R143, 0x4, RZ ;  /* 0x000000048fac7810 */ /* 0x000fe20007ffe0ff */
        /* <DEDUP_REMOVED lines=30> */
[--C-:B------:R-:W-:Y:S02]  /*0840*/  HADD2.F32 R156, -RZ, R98.reuse.H0_H0 ;  /* 0x20000062ff9c7230 */ /* 0x100fe40000004100 */
[----:B------:R-:W-:Y:S02]  /*0850*/  HADD2.F32 R153, -RZ, R98.H1_H1 ;  /* 0x30000062ff997230 */ /* 0x000fe40000004100 */
[--C-:B------:R-:W-:Y:S02]  /*0860*/  HADD2.F32 R166, -RZ, R102.reuse.H0_H0 ;  /* 0x20000066ffa67230 */ /* 0x100fe40000004100 */
[----:B------:R-:W-:-:S02]  /*0870*/  HADD2.F32 R165, -RZ, R102.H1_H1 ;  /* 0x30000066ffa57230 */ /* 0x000fc40000004100 */
[--C-:B------:R-:W-:Y:S02]  /*0880*/  HADD2.F32 R170, -RZ, R106.reuse.H0_H0 ;  /* 0x2000006affaa7230 */ /* 0x100fe40000004100 */
[----:B------:R-:W-:Y:S01]  /*0890*/  HADD2.F32 R171, -RZ, R106.H1_H1 ;  /* 0x3000006affab7230 */ /* 0x000fe20000004100 */
[----:B------:R-:W-:Y:S01]  /*08a0*/  PRMT R106, R60, 0x7610, R106 ;  /* 0x000076103c6a7816 */ /* 0x000fe2000000006a */
        /* <DEDUP_REMOVED lines=10> */
.L_x_6556:
        /* <DEDUP_REMOVED lines=28> */
[----:B0-----:R-:W-:Y:S01]  /*0b10*/  HFMA2.MMA R159, -RZ, RZ, 0, 0 ;  /* 0x00000000ff9f7435 */ /* 0x001fe200000001ff */
[----:B------:R-:W-:Y:S05]  /*0b20*/  @!P0 BRA `(.L_x_6385) ;  /* 0x0000008000008947 */ /* 0x000fea0003800000 */
[----:B-----5:R-:W-:Y:S01]  /*0b30*/  HADD2.F32 R159, -RZ, R60.H0_H0 ;  /* 0x2000003cff9f7230 */ /* 0x020fe20000004100 */
[----:B------:R-:W-:Y:S05]  /*0b40*/  BRA `(.L_x_6385) ;  /* 0x0000006000007947 */ /* 0x000fea0003800000 */
.L_x_6384:
[----:B0----5:R-:W-:Y:S02]  /*0b50*/  HADD2.F32 R100, -RZ, R64.H0_H0 ;  /* 0x20000040ff647230 */ /* 0x021fe40000004100 */
[----:B------:R-:W-:Y:S02]  /*0b60*/  HADD2.F32 R159, -RZ, R68.H0_H0 ;  /* 0x20000044ff9f7230 */ /* 0x000fe40000004100 */
[----:B------:R-:W-:Y:S01]  /*0b70*/  @P0 HADD2.F32 R104, -RZ, R60.H0_H0 ;  /* 0x2000003cff680230 */ /* 0x000fe20000004100 */
[----:B------:R-:W-:-:S04]  /*0b80*/  FMUL.FTZ R100, R100, c[0x0][0x1ec] ;  /* 0x00007b0064647a20 */ /* 0x000fc80000410000 */
[----:B------:R-:W-:-:S04]  /*0b90*/  FMUL.FTZ R159, R100, R159 ;  /* 0x0000009f649f7220 */ /* 0x000fc80000410000 */
[----:B------:R-:W-:Y:S02]  /*0ba0*/  @P0 FADD.FTZ R159, R159, R104 ;  /* 0x000000689f9f0221 */ /* 0x000fe40000010000 */
.L_x_6385:
[----:B------:R-:W-:Y:S05]  /*0bb0*/  BSYNC B0 ;  /* 0x0000000000007941 */ /* 0x000fea0003800000 */
.L_x_6383:
[----:B------:R-:W-:Y:S01]  /*0bc0*/  BSSY B0, `(.L_x_6386) ;  /* 0x000000c000007945 */ /* 0x000fe20003800000 */
[----:B------:R-:W-:Y:S05]  /*0bd0*/  @P2 BRA `(.L_x_6387) ;  /* 0x0000004000002947 */ /* 0x000fea0003800000 */
[----:B------:R-:W-:Y:S01]  /*0be0*/  MOV R127, RZ ;  /* 0x000000ff007f7202 */ /* 0x000fe20000000f00 */
[----:B------:R-:W-:Y:S05]  /*0bf0*/  @!P0 BRA `(.L_x_6388) ;  /* 0x0000008000008947 */ /* 0x000fea0003800000 */
[----:B-----5:R-:W-:Y:S01]  /*0c00*/  HADD2.F32 R127, -RZ, R60.H1_H1 ;  /* 0x3000003cff7f7230 */ /* 0x020fe20000004100 */
[----:B------:R-:W-:Y:S05]  /*0c10*/  BRA `(.L_x_6388) ;  /* 0x0000006000007947 */ /* 0x000fea0003800000 */
.L_x_6387:
[----:B-----5:R-:W-:Y:S02]  /*0c20*/  HADD2.F32 R100, -RZ, R64.H1_H1 ;  /* 0x30000040ff647230 */ /* 0x020fe40000004100 */
[----:B------:R-:W-:Y:S02]  /*0c30*/  HADD2.F32 R127, -RZ, R68.H1_H1 ;  /* 0x30000044ff7f7230 */ /* 0x000fe40000004100 */
[----:B------:R-:W-:Y:S01]  /*0c40*/  @P0 HADD2.F32 R104, -RZ, R60.H1_H1 ;  /* 0x3000003cff680230 */ /* 0x000fe20000004100 */
[----:B------:R-:W-:-:S04]  /*0c50*/  FMUL.FTZ R100, R100, c[0x0][0x1ec] ;  /* 0x00007b0064647a20 */ /* 0x000fc80000410000 */
[----:B------:R-:W-:-:S04]  /*0c60*/  FMUL.FTZ R127, R100, R127 ;  /* 0x0000007f647f7220 */ /* 0x000fc80000410000 */
[----:B------:R-:W-:Y:S02]  /*0c70*/  @P0 FADD.FTZ R127, R127, R104 ;  /* 0x000000687f7f0221 */ /* 0x000fe40000010000 */
.L_x_6388:
[----:B------:R-:W-:Y:S05]  /*0c80*/  BSYNC B0 ;  /* 0x0000000000007941 */ /* 0x000fea0003800000 */
.L_x_6386:
[----:B------:R-:W-:Y:S01]  /*0c90*/  BSSY B0, `(.L_x_6389) ;  /* 0x000000c000007945 */ /* 0x000fe20003800000 */
[----:B------:R-:W-:Y:S05]  /*0ca0*/  @P2 BRA `(.L_x_6390) ;  /* 0x0000004000002947 */ /* 0x000fea0003800000 */
[----:B------:R-:W-:Y:S01]  /*0cb0*/  HFMA2.MMA R125, -RZ, RZ, 0, 0 ;  /* 0x00000000ff7d7435 */ /* 0x000fe200000001ff */
[----:B------:R-:W-:Y:S05]  /*0cc0*/  @!P0 BRA `(.L_x_6391) ;  /* 0x0000008000008947 */ /* 0x000fea0003800000 */
[----:B-----5:R-:W-:Y:S01]  /*0cd0*/  HADD2.F32 R125, -RZ, R61.H0_H0 ;  /* 0x2000003dff7d7230 */ /* 0x020fe20000004100 */
[----:B------:R-:W-:Y:S05]  /*0ce0*/  BRA `(.L_x_6391) ;  /* 0x0000006000007947 */ /* 0x000fea0003800000 */
.L_x_6390:
[----:B-----5:R-:W-:Y:S02]  /*0cf0*/  HADD2.F32 R100, -RZ, R65.H0_H0 ;  /* 0x20000041ff647230 */ /* 0x020fe40000004100 */
[----:B------:R-:W-:Y:S02]  /*0d00*/  HADD2.F32 R125, -RZ, R69.H0_H0 ;  /* 0x20000045ff7d7230 */ /* 0x000fe40000004100 */
[----:B------:R-:W-:Y:S01]  /*0d10*/  @P0 HADD2.F32 R104, -RZ, R61.H0_H0 ;  /* 0x2000003dff680230 */ /* 0x000fe20000004100 */
[----:B------:R-:W-:-:S04]  /*0d20*/  FMUL.FTZ R100, R100, c[0x0][0x1ec] ;  /* 0x00007b0064647a20 */ /* 0x000fc80000410000 */
[----:B------:R-:W-:-:S04]  /*0d30*/  FMUL.FTZ R125, R100, R125 ;  /* 0x0000007d647d7220 */ /* 0x000fc80000410000 */
[----:B------:R-:W-:Y:S02]  /*0d40*/  @P0 FADD.FTZ R125, R125, R104 ;  /* 0x000000687d7d0221 */ /* 0x000fe40000010000 */
.L_x_6391:
[----:B------:R-:W-:Y:S05]  /*0d50*/  BSYNC B0 ;  /* 0x0000000000007941 */ /* 0x000fea0003800000 */
.L_x_6389:
[----:B------:R-:W-:Y:S01]  /*0d60*/  BSSY B0, `(.L_x_6392) ;  /* 0x000000c000007945 */ /* 0x000fe20003800000 */
[----:B------:R-:W-:Y:S05]  /*0d70*/  @P2 BRA `(.L_x_6393) ;  /* 0x0000004000002947 */ /* 0x000fea0003800000 */
[----:B------:R-:W-:Y:S01]  /*0d80*/  MOV R123, RZ ;  /* 0x000000ff007b7202 */ /* 0x000fe20000000f00 */
[----:B------:R-:W-:Y:S05]  /*0d90*/  @!P0 BRA `(.L_x_6394) ;  /* 0x0000008000008947 */ /* 0x000fea0003800000 */
[----:B-----5:R-:W-:Y:S01]  /*0da0*/  HADD2.F32 R123, -RZ, R61.H1_H1 ;  /* 0x3000003dff7b7230 */ /* 0x020fe20000004100 */
[----:B------:R-:W-:Y:S05]  /*0db0*/  BRA `(.L_x_6394) ;  /* 0x0000006000007947 */ /* 0x000fea0003800000 */
.L_x_6393:
[----:B-----5:R-:W-:Y:S02]  /*0dc0*/  HADD2.F32 R100, -RZ, R65.H1_H1 ;  /* 0x30000041ff647230 */ /* 0x020fe40000004100 */
[----:B------:R-:W-:Y:S02]  /*0dd0*/  HADD2.F32 R123, -RZ, R69.H1_H1 ;  /* 0x30000045ff7b7230 */ /* 0x000fe40000004100 */
[----:B------:R-:W-:Y:S01]  /*0de0*/  @P0 HADD2.F32 R104, -RZ, R61.H1_H1 ;  /* 0x3000003dff680230 */ /* 0x000fe20000004100 */
[----:B------:R-:W-:-:S04]  /*0df0*/  FMUL.FTZ R100, R100, c[0x0][0x1ec] ;  /* 0x00007b0064647a20 */ /* 0x000fc80000410000 */
[----:B------:R-:W-:-:S04]  /*0e00*/  FMUL.FTZ R123, R100, R123 ;  /* 0x0000007b647b7220 */ /* 0x000fc80000410000 */
[----:B------:R-:W-:Y:S02]  /*0e10*/  @P0 FADD.FTZ R123, R123, R104 ;  /* 0x000000687b7b0221 */ /* 0x000fe40000010000 */
.L_x_6394:
[----:B------:R-:W-:Y:S05]  /*0e20*/  BSYNC B0 ;  /* 0x0000000000007941 */ /* 0x000fea0003800000 */
.L_x_6392:
[----:B------:R-:W-:Y:S01]  /*0e30*/  BSSY B0, `(.L_x_6395) ;  /* 0x000000c000007945 */ /* 0x000fe20003800000 */
[----:B------:R-:W-:Y:S05]  /*0e40*/  @P2 BRA `(.L_x_6396) ;  /* 0x0000004000002947 */ /* 0x000fea0003800000 */
[----:B------:R-:W-:Y:S01]  /*0e50*/  HFMA2.MMA R121, -RZ, RZ, 0, 0 ;  /* 0x00000000ff797435 */ /* 0x000fe200000001ff */
[----:B------:R-:W-:Y:S05]  /*0e60*/  @!P0 BRA `(.L_x_6397) ;  /* 0x0000008000008947 */ /* 0x000fea0003800000 */
[----:B-----5:R-:W-:Y:S01]  /*0e70*/  HADD2.F32 R121, -RZ, R62.H0_H0 ;  /* 0x2000003eff797230 */ /* 0x020fe20000004100 */
[----:B------:R-:W-:Y:S05]  /*0e80*/  BRA `(.L_x_6397) ;  /* 0x0000006000007947 */ /* 0x000fea0003800000 */
.L_x_6396:
[----:B-----5:R-:W-:Y:S02]  /*0e90*/  HADD2.F32 R100, -RZ, R66.H0_H0 ;  /* 0x20000042ff647230 */ /* 0x020fe40000004100 */
[----:B------:R-:W-:Y:S02]  /*0ea0*/  HADD2.F32 R121, -RZ, R70.H0_H0 ;  /* 0x20000046ff797230 */ /* 0x000fe40000004100 */
[----:B------:R-:W-:Y:S01]  /*0eb0*/  @P0 HADD2.F32 R104, -RZ, R62.H0_H0 ;  /* 0x2000003eff680230 */ /* 0x000fe20000004100 */
[----:B------:R-:W-:-:S04]  /*0ec0*/  FMUL.FTZ R100, R100, c[0x0][0x1ec] ;  /* 0x00007b0064647a20 */ /* 0x000fc80000410000 */
[----:B------:R-:W-:-:S04]  /*0ed0*/  FMUL.FTZ R121, R100, R121 ;  /* 0x0000007964797220 */ /* 0x000fc80000410000 */
[----:B------:R-:W-:Y:S02]  /*0ee0*/  @P0 FADD.FTZ R121, R121, R104 ;  /* 0x0000006879790221 */ /* 0x000fe40000010000 */
.L_x_6397:
[----:B------:R-:W-:Y:S05]  /*0ef0*/  BSYNC B0 ;  /* 0x0000000000007941 */ /* 0x000fea0003800000 */
.L_x_6395:
[----:B------:R-:W-:Y:S01]  /*0f00*/  BSSY B0, `(.L_x_6398) ;  /* 0x000000c000007945 */ /* 0x000fe20003800000 */
[----:B------:R-:W-:Y:S05]  /*0f10*/  @P2 BRA `(.L_x_6399) ;  /* 0x0000004000002947 */ /* 0x000fea0003800000 */
[----:B------:R-:W-:Y:S01]  /*0f20*/  MOV R119, RZ ;  /* 0x000000ff00777202 */ /* 0x000fe20000000f00 */
[----:B------:R-:W-:Y:S05]  /*0f30*/  @!P0 BRA `(.L_x_6400) ;  /* 0x0000008000008947 */ /* 0x000fea0003800000 */
[----:B-----5:R-:W-:Y:S01]  /*0f40*/  HADD2.F32 R119, -RZ, R62.H1_H1 ;  /* 0x3000003eff777230 */ /* 0x020fe20000004100 */
[----:B------:R-:W-:Y:S05]  /*0f50*/  BRA `(.L_x_6400) ;  /* 0x0000006000007947 */ /* 0x000fea0003800000 */
.L_x_6399:
[----:B-----5:R-:W-:Y:S02]  /*0f60*/  HADD2.F32 R100, -RZ, R66.H1_H1 ;  /* 0x30000042ff647230 */ /* 0x020fe40000004100 */
[----:B------:R-:W-:Y:S02]  /*0f70*/  HADD2.F32 R119, -RZ, R70.H1_H1 ;  /* 0x30000046ff777230 */ /* 0x000fe40000004100 */
[----:B------:R-:W-:Y:S01]  /*0f80*/  @P0 HADD2.F32 R104, -RZ, R62.H1_H1 ;  /* 0x3000003eff680230 */ /* 0x000fe20000004100 */
[----:B------:R-:W-:-:S04]  /*0f90*/  FMUL.FTZ R100, R100, c[0x0][0x1ec] ;  /* 0x00007b0064647a20 */ /* 0x000fc80000410000 */
[----:B------:R-:W-:-:S04]  /*0fa0*/  FMUL.FTZ R119, R100, R119 ;  /* 0x0000007764777220 */ /* 0x000fc80000410000 */
[----:B------:R-:W-:Y:S02]  /*0fb0*/  @P0 FADD.FTZ R119, R119, R104 ;  /* 0x0000006877770221 */ /* 0x000fe40000010000 */
.L_x_6400:
[----:B------:R-:W-:Y:S05]  /*0fc0*/  BSYNC B0 ;  /* 0x0000000000007941 */ /* 0x000fea0003800000 */
.L_x_6398:
[----:B------:R-:W-:Y:S01]  /*0fd0*/  BSSY B0, `(.L_x_6401) ;  /* 0x000000b000007945 */ /* 0x000fe20003800000 */
[----:B------:R-:W-:Y:S05]  /*0fe0*/  @P2 BRA `(.L_x_6402) ;  /* 0x0000004000002947 */ /* 0x000fea0003800000 */
[----:B------:R-:W-:Y:S01]  /*0ff0*/  HFMA2.MMA R117, -RZ, RZ, 0, 0 ;  /* 0x00000000ff757435 */ /* 0x000fe200000001ff */
[----:B------:R-:W-:Y:S05]  /*1000*/  @!P0 BRA `(.L_x_6403) ;  /* 0x0000007000008947 */ /* 0x000fea0003800000 */
[----:B-----5:R-:W-:Y:S01]  /*1010*/  HADD2.F32 R117, -RZ, R63.H0_H0 ;  /* 0x2000003fff757230 */ /* 0x020fe20000004100 */
[----:B------:R-:W-:Y:S05]  /*1020*/  BRA `(.L_x_6403) ;  /* 0x0000005000007947 */ /* 0x000fea0003800000 */
.L_x_6402:
[----:B-----5:R-:W-:-:S05]  /*1030*/  HADD2.F32 R100, -RZ, R67.H0_H0 ;  /* 0x20000043ff647230 */ /* 0x020fca0000004100 */
[----:B------:R-:W-:Y:S01]  /*1040*/  FMUL.FTZ R117, R100, c[0x0][0x1ec] ;  /* 0x00007b0064757a20 */ /* 0x000fe20000410000 */
[----:B------:R-:W-:-:S03]  /*1050*/  @P0 HADD2.F32 R100, -RZ, R63.H0_H0 ;  /* 0x2000003fff640230 */ /* 0x000fc60000004100 */
[----:B------:R-:W-:-:S04]  /*1060*/  FMUL.FTZ R117, R146, R117 ;  /* 0x0000007592757220 */ /* 0x000fc80000410000 */
[----:B------:R-:W-:Y:S02]  /*1070*/  @P0 FADD.FTZ R117, R117, R100 ;  /* 0x0000006475750221 */ /* 0x000fe40000010000 */
.L_x_6403:
[----:B------:R-:W-:Y:S05]  /*1080*/  BSYNC B0 ;  /* 0x0000000000007941 */ /* 0x000fea0003800000 */
.L_x_6401:
[----:B------:R-:W-:Y:S01]  /*1090*/  BSSY B0, `(.L_x_6404) ;  /* 0x000000b000007945 */ /* 0x000fe20003800000 */
[----:B------:R-:W-:Y:S05]  /*10a0*/  @P2 BRA `(.L_x_6405) ;  /* 0x0000004000002947 */ /* 0x000fea0003800000 */
[----:B------:R-:W-:Y:S01]  /*10b0*/  MOV R115, RZ ;  /* 0x000000ff00737202 */ /* 0x000fe20000000f00 */
[----:B------:R-:W-:Y:S05]  /*10c0*/  @!P0 BRA `(.L_x_6406) ;  /* 0x0000007000008947 */ /* 0x000fea0003800000 */
[----:B-----5:R-:W-:Y:S01]  /*10d0*/  HADD2.F32 R115, -RZ, R63.H1_H1 ;  /* 0x3000003fff737230 */ /* 0x020fe20000004100 */
[----:B------:R-:W-:Y:S05]  /*10e0*/  BRA `(.L_x_6406) ;  /* 0x0000005000007947 */ /* 0x000fea0003800000 */
.L_x_6405:
[----:B-----5:R-:W-:Y:S02]  /*10f0*/  HADD2.F32 R100, -RZ, R67.H1_H1 ;  /* 0x30000043ff647230 */ /* 0x020fe40000004100 */
[----:B------:R-:W-:-:S03]  /*1100*/  @P0 HADD2.F32 R104, -RZ, R63.H1_H1 ;  /* 0x3000003fff680230 */ /* 0x000fc60000004100 */
[----:B------:R-:W-:-:S04]  /*1110*/  FMUL.FTZ R100, R100, c[0x0][0x1ec] ;  /* 0x00007b0064647a20 */ /* 0x000fc80000410000 */
[----:B------:R-:W-:-:S04]  /*1120*/  FMUL.FTZ R115, R71, R100 ;  /* 0x0000006447737220 */ /* 0x000fc80000410000 */
[----:B------:R-:W-:Y:S02]  /*1130*/  @P0 FADD.FTZ R115, R115, R104 ;  /* 0x0000006873730221 */ /* 0x000fe40000010000 */
.L_x_6406:
[----:B------:R-:W-:Y:S05]  /*1140*/  BSYNC B0 ;  /* 0x0000000000007941 */ /* 0x000fea0003800000 */
.L_x_6404:
        /* <DEDUP_REMOVED lines=15> */
[----:B------:R-:W-:Y:S01]  /*1240*/  MOV R189, RZ ;  /* 0x000000ff00bd7202 */ /* 0x000fe20000000f00 */
[----:B------:R-:W-:Y:S05]  /*1250*/  @!P0 BRA `(.L_x_6409) ;  /* 0x0000008000008947 */ /* 0x000fea0003800000 */
[----:B-----5:R-:W-:Y:S01]  /*1260*/  HADD2.F32 R189, -RZ, R60.H0_H0 ;  /* 0x2000003cffbd7230 */ /* 0x020fe20000004100 */
[----:B------:R-:W-:Y:S05]  /*1270*/  BRA `(.L_x_6409) ;  /* 0x0000006000007947 */ /* 0x000fea0003800000 */
.L_x_6408:
[----:B0----5:R-:W-:Y:S02]  /*1280*/  HADD2.F32 R100, -RZ, R64.H0_H0 ;  /* 0x20000040ff647230 */ /* 0x021fe40000004100 */
[----:B------:R-:W-:-:S02]  /*1290*/  HADD2.F32 R189, -RZ, R72.H0_H0 ;  /* 0x20000048ffbd7230 */ /* 0x000fc40000004100 */
[----:B------:R-:W-:Y:S01]  /*12a0*/  @P0 HADD2.F32 R104, -RZ, R60.H0_H0 ;  /* 0x2000003cff680230 */ /* 0x000fe20000004100 */
[----:B------:R-:W-:-:S04]  /*12b0*/  FMUL.FTZ R100, R100, c[0x0][0x1ec] ;  /* 0x00007b0064647a20 */ /* 0x000fc80000410000 */
[----:B------:R-:W-:-:S04]  /*12c0*/  FMUL.FTZ R189, R100, R189 ;  /* 0x000000bd64bd7220 */ /* 0x000fc80000410000 */
[----:B------:R-:W-:Y:S02]  /*12d0*/  @P0 FADD.FTZ R189, R104, R189 ;  /* 0x000000bd68bd0221 */ /* 0x000fe40000010000 */
.L_x_6409:
[----:B------:R-:W-:Y:S05]  /*12e0*/  BSYNC B0 ;  /* 0x0000000000007941 */ /* 0x000fea0003800000 */
.L_x_6407:
[----:B------:R-:W-:Y:S01]  /*12f0*/  BSSY B0, `(.L_x_6410) ;  /* 0x000000c000007945 */ /* 0x000fe20003800000 */
[----:B------:R-:W-:Y:S05]  /*1300*/  @P2 BRA `(.L_x_6411) ;  /* 0x0000004000002947 */ /* 0x000fea0003800000 */
[----:B------:R-:W-:Y:S01]  /*1310*/  MOV R187, RZ ;  /* 0x000000ff00bb7202 */ /* 0x000fe20000000f00 */
[----:B------:R-:W-:Y:S05]  /*1320*/  @!P0 BRA `(.L_x_6412) ;  /* 0x0000008000008947 */ /* 0x000fea0003800000 */
[----:B-----5:R-:W-:Y:S01]  /*1330*/  HADD2.F32 R187, -RZ, R60.H1_H1 ;  /* 0x3000003cffbb7230 */ /* 0x020fe20000004100 */
[----:B------:R-:W-:Y:S05]  /*1340*/  BRA `(.L_x_6412) ;  /* 0x0000006000007947 */ /* 0x000fea0003800000 */
.L_x_6411:
[----:B0----5:R-:W-:Y:S02]  /*1350*/  HADD2.F32 R100, -RZ, R64.H1_H1 ;  /* 0x30000040ff647230 */ /* 0x021fe40000004100 */
[----:B------:R-:W-:Y:S02]  /*1360*/  HADD2.F32 R187, -RZ, R72.H1_H1 ;  /* 0x30000048ffbb7230 */ /* 0x000fe40000004100 */
[----:B------:R-:W-:Y:S01]  /*1370*/  @P0 HADD2.F32 R104, -RZ, R60.H1_H1 ;  /* 0x3000003cff680230 */ /* 0x000fe20000004100 */
[----:B------:R-:W-:-:S04]  /*1380*/  FMUL.FTZ R100, R100, c[0x0][0x1ec] ;  /* 0x00007b0064647a20 */ /* 0x000fc80000410000 */
[----:B------:R-:W-:-:S04]  /*1390*/  FMUL.FTZ R187, R100, R187 ;  /* 0x000000bb64bb7220 */ /* 0x000fc80000410000 */
[----:B------:R-:W-:Y:S02]  /*13a0*/  @P0 FADD.FTZ R187, R104, R187 ;  /* 0x000000bb68bb0221 */ /* 0x000fe40000010000 */
.L_x_6412:
[----:B------:R-:W-:Y:S05]  /*13b0*/  BSYNC B0 ;  /* 0x0000000000007941 */ /* 0x000fea0003800000 */
.L_x_6410:
[----:B------:R-:W-:Y:S01]  /*13c0*/  BSSY B0, `(.L_x_6413) ;  /* 0x000000c000007945 */ /* 0x000fe20003800000 */
[----:B------:R-:W-:Y:S05]  /*13d0*/  @P2 BRA `(.L_x_6414) ;  /* 0x0000004000002947 */ /* 0x000fea0003800000 */
[----:B------:R-:W-:Y:S01]  /*13e0*/  HFMA2.MMA R185, -RZ, RZ, 0, 0 ;  /* 0x00000000ffb97435 */ /* 0x000fe200000001ff */
[----:B------:R-:W-:Y:S05]  /*13f0*/  @!P0 BRA `(.L_x_6415) ;  /* 0x0000008000008947 */ /* 0x000fea0003800000 */
[----:B-----5:R-:W-:Y:S01]  /*1400*/  HADD2.F32 R185, -RZ, R61.H0_H0 ;  /* 0x2000003dffb97230 */ /* 0x020fe20000004100 */
[----:B------:R-:W-:Y:S05]  /*1410*/  BRA `(.L_x_6415) ;  /* 0x0000006000007947 */ /* 0x000fea0003800000 */
.L_x_6414:
[----:B0----5:R-:W-:Y:S02]  /*1420*/  HADD2.F32 R100, -RZ, R65.H0_H0 ;  /* 0x20000041ff647230 */ /* 0x021fe40000004100 */
[----:B------:R-:W-:Y:S02]  /*1430*/  HADD2.F32 R185, -RZ, R73.H0_H0 ;  /* 0x20000049ffb97230 */ /* 0x000fe40000004100 */
[----:B------:R-:W-:Y:S01]  /*1440*/  @P0 HADD2.F32 R104, -RZ, R61.H0_H0 ;  /* 0x2000003dff680230 */ /* 0x000fe20000004100 */
[----:B------:R-:W-:-:S04]  /*1450*/  FMUL.FTZ R100, R100, c[0x0][0x1ec] ;  /* 0x00007b0064647a20 */ /* 0x000fc80000410000 */
[----:B------:R-:W-:-:S04]  /*1460*/  FMUL.FTZ R185, R100, R185 ;  /* 0x000000b964b97220 */ /* 0x000fc80000410000 */
[----:B------:R-:W-:Y:S02]  /*1470*/  @P0 FADD.FTZ R185, R104, R185 ;  /* 0x000000b968b90221 */ /* 0x000fe40000010000 */
.L_x_6415:
[----:B------:R-:W-:Y:S05]  /*1480*/  BSYNC B0 ;  /* 0x0000000000007941 */ /* 0x000fea0003800000 */
.L_x_6413:
[----:B------:R-:W-:Y:S01]  /*1490*/  BSSY B0, `(.L_x_6416) ;  /* 0x000000c000007945 */ /* 0x000fe20003800000 */
[----:B------:R-:W-:Y:S05]  /*14a0*/  @P2 BRA `(.L_x_6417) ;  /* 0x0000004000002947 */ /* 0x000fea0003800000 */
[----:B------:R-:W-:Y:S01]  /*14b0*/  MOV R183, RZ ;  /* 0x000000ff00b77202 */ /* 0x000fe20000000f00 */
[----:B------:R-:W-:Y:S05]  /*14c0*/  @!P0 BRA `(.L_x_6418) ;  /* 0x0000008000008947 */ /* 0x000fea0003800000 */
[----:B-----5:R-:W-:Y:S01]  /*14d0*/  HADD2.F32 R183, -RZ, R61.H1_H1 ;  /* 0x3000003dffb77230 */ /* 0x020fe20000004100 */
[----:B------:R-:W-:Y:S05]  /*14e0*/  BRA `(.L_x_6418) ;  /* 0x0000006000007947 */ /* 0x000fea0003800000 */
.L_x_6417:
[----:B0----5:R-:W-:Y:S02]  /*14f0*/  HADD2.F32 R100, -RZ, R65.H1_H1 ;  /* 0x30000041ff647230 */ /* 0x021fe40000004100 */
[----:B------:R-:W-:Y:S02]  /*1500*/  HADD2.F32 R183, -RZ, R73.H1_H1 ;  /* 0x30000049ffb77230 */ /* 0x000fe40000004100 */
[----:B------:R-:W-:Y:S01]  /*1510*/  @P0 HADD2.F32 R104, -RZ, R61.H1_H1 ;  /* 0x3000003dff680230 */ /* 0x000fe20000004100 */
[----:B------:R-:W-:-:S04]  /*1520*/  FMUL.FTZ R100, R100, c[0x0][0x1ec] ;  /* 0x00007b0064647a20 */ /* 0x000fc80000410000 */
[----:B------:R-:W-:-:S04]  /*1530*/  FMUL.FTZ R183, R100, R183 ;  /* 0x000000b764b77220 */ /* 0x000fc80000410000 */
[----:B------:R-:W-:Y:S02]  /*1540*/  @P0 FADD.FTZ R183, R104, R183 ;  /* 0x000000b768b70221 */ /* 0x000fe40000010000 */
.L_x_6418:
[----:B------:R-:W-:Y:S05]  /*1550*/  BSYNC B0 ;  /* 0x0000000000007941 */ /* 0x000fea0003800000 */
.L_x_6416:
[----:B------:R-:W-:Y:S01]  /*1560*/  BSSY B0, `(.L_x_6419) ;  /* 0x000000c000007945 */ /* 0x000fe20003800000 */
[----:B------:R-:W-:Y:S05]  /*1570*/  @P2 BRA `(.L_x_6420) ;  /* 0x0000004000002947 */ /* 0x000fea0003800000 */
[----:B------:R-:W-:Y:S01]  /*1580*/  HFMA2.MMA R181, -RZ, RZ, 0, 0 ;  /* 0x00000000ffb57435 */ /* 0x000fe200000001ff */
[----:B------:R-:W-:Y:S05]  /*1590*/  @!P0 BRA `(.L_x_6421) ;  /* 0x0000008000008947 */ /* 0x000fea0003800000 */
[----:B-----5:R-:W-:Y:S01]  /*15a0*/  HADD2.F32 R181, -RZ, R62.H0_H0 ;  /* 0x2000003effb57230 */ /* 0x020fe20000004100 */
[----:B------:R-:W-:Y:S05]  /*15b0*/  BRA `(.L_x_6421) ;  /* 0x0000006000007947 */ /* 0x000fea0003800000 */
.L_x_6420:
[----:B0----5:R-:W-:Y:S02]  /*15c0*/  HADD2.F32 R100, -RZ, R66.H0_H0 ;  /* 0x20000042ff647230 */ /* 0x021fe40000004100 */
[----:B------:R-:W-:Y:S02]  /*15d0*/  HADD2.F32 R181, -RZ, R74.H0_H0 ;  /* 0x2000004affb57230 */ /* 0x000fe40000004100 */
[----:B------:R-:W-:Y:S01]  /*15e0*/  @P0 HADD2.F32 R104, -RZ, R62.H0_H0 ;  /* 0x2000003eff680230 */ /* 0x000fe20000004100 */
[----:B------:R-:W-:-:S04]  /*15f0*/  FMUL.FTZ R100, R100, c[0x0][0x1ec] ;  /* 0x00007b0064647a20 */ /* 0x000fc80000410000 */
[----:B------:R-:W-:-:S04]  /*1600*/  FMUL.FTZ R181, R100, R181 ;  /* 0x000000b564b57220 */ /* 0x000fc80000410000 */
[----:B------:R-:W-:Y:S02]  /*1610*/  @P0 FADD.FTZ R181, R104, R181 ;  /* 0x000000b568b50221 */ /* 0x000fe40000010000 */
.L_x_6421:
[----:B------:R-:W-:Y:S05]  /*1620*/  BSYNC B0 ;  /* 0x0000000000007941 */ /* 0x000fea0003800000 */
.L_x_6419:
[----:B------:R-:W-:Y:S01]  /*1630*/  BSSY B0, `(.L_x_6422) ;  /* 0x000000c000007945 */ /* 0x000fe20003800000 */
[----:B------:R-:W-:Y:S05]  /*1640*/  @P2 BRA `(.L_x_6423) ;  /* 0x0000004000002947 */ /* 0x000fea0003800000 */
[----:B------:R-:W-:Y:S01]  /*1650*/  MOV R179, RZ ;  /* 0x000000ff00b37202 */ /* 0x000fe20000000f00 */
[----:B------:R-:W-:Y:S05]  /*1660*/  @!P0 BRA `(.L_x_6424) ;  /* 0x0000008000008947 */ /* 0x000fea0003800000 */
[----:B-----5:R-:W-:Y:S01]  /*1670*/  HADD2.F32 R179, -RZ, R62.H1_H1 ;  /* 0x3000003effb37230 */ /* 0x020fe20000004100 */
[----:B------:R-:W-:Y:S05]  /*1680*/  BRA `(.L_x_6424) ;  /* 0x0000006000007947 */ /* 0x000fea0003800000 */
.L_x_6423:
[----:B0----5:R-:W-:Y:S02]  /*1690*/  HADD2.F32 R100, -RZ, R66.H1_H1 ;  /* 0x30000042ff647230 */ /* 0x021fe40000004100 */
[----:B------:R-:W-:Y:S02]  /*16a0*/  HADD2.F32 R179, -RZ, R74.H1_H1 ;  /* 0x3000004affb37230 */ /* 0x000fe40000004100 */
[----:B------:R-:W-:Y:S01]  /*16b0*/  @P0 HADD2.F32 R104, -RZ, R62.H1_H1 ;  /* 0x3000003eff680230 */ /* 0x000fe20000004100 */
[----:B------:R-:W-:-:S04]  /*16c0*/  FMUL.FTZ R100, R100, c[0x0][0x1ec] ;  /* 0x00007b0064647a20 */ /* 0x000fc80000410000 */
[----:B------:R-:W-:-:S04]  /*16d0*/  FMUL.FTZ R179, R100, R179 ;  /* 0x000000b364b37220 */ /* 0x000fc80000410000 */
[----:B------:R-:W-:Y:S02]  /*16e0*/  @P0 FADD.FTZ R179, R104, R179 ;  /* 0x000000b368b30221 */ /* 0x000fe40000010000 */
.L_x_6424:
[----:B------:R-:W-:Y:S05]  /*16f0*/  BSYNC B0 ;  /* 0x0000000000007941 */ /* 0x000fea0003800000 */
.L_x_6422:
[----:B------:R-:W-:Y:S01]  /*1700*/  BSSY B0, `(.L_x_6425) ;  /* 0x000000b000007945 */ /* 0x000fe20003800000 */
[----:B------:R-:W-:Y:S05]  /*1710*/  @P2 BRA `(.L_x_6426) ;  /* 0x0000004000002947 */ /* 0x000fea0003800000 */
[----:B------:R-:W-:Y:S01]  /*1720*/  HFMA2.MMA R177, -RZ, RZ, 0, 0 ;  /* 0x00000000ffb17435 */ /* 0x000fe200000001ff */
[----:B------:R-:W-:Y:S05]  /*1730*/  @!P0 BRA `(.L_x_6427) ;  /* 0x0000007000008947 */ /* 0x000fea0003800000 */
[----:B-----5:R-:W-:Y:S01]  /*1740*/  HADD2.F32 R177, -RZ, R63.H0_H0 ;  /* 0x2000003fffb17230 */ /* 0x020fe20000004100 */
[----:B------:R-:W-:Y:S05]  /*1750*/  BRA `(.L_x_6427) ;  /* 0x0000005000007947 */ /* 0x000fea0003800000 */
.L_x_6426:
[----:B0----5:R-:W-:Y:S02]  /*1760*/  HADD2.F32 R100, -RZ, R67.H0_H0 ;  /* 0x20000043ff647230 */ /* 0x021fe40000004100 */
[----:B------:R-:W-:-:S03]  /*1770*/  @P0 HADD2.F32 R104, -RZ, R63.H0_H0 ;  /* 0x2000003fff680230 */ /* 0x000fc60000004100 */
[----:B------:R-:W-:-:S04]  /*1780*/  FMUL.FTZ R100, R100, c[0x0][0x1ec] ;  /* 0x00007b0064647a20 */ /* 0x000fc80000410000 */
[----:B------:R-:W-:-:S04]  /*1790*/  FMUL.FTZ R177, R147, R100 ;  /* 0x0000006493b17220 */ /* 0x000fc80000410000 */
[----:B------:R-:W-:Y:S02]  /*17a0*/  @P0 FADD.FTZ R177, R104, R177 ;  /* 0x000000b168b10221 */ /* 0x000fe40000010000 */
.L_x_6427:
[----:B------:R-:W-:Y:S05]  /*17b0*/  BSYNC B0 ;  /* 0x0000000000007941 */ /* 0x000fea0003800000 */
.L_x_6425:
[----:B------:R-:W-:Y:S01]  /*17c0*/  BSSY B0, `(.L_x_6428) ;  /* 0x000000b000007945 */ /* 0x000fe20003800000 */
[----:B------:R-:W-:Y:S05]  /*17d0*/  @P2 BRA `(.L_x_6429) ;  /* 0x0000004000002947 */ /* 0x000fea0003800000 */
[----:B------:R-:W-:Y:S01]  /*17e0*/  MOV R163, RZ ;  /* 0x000000ff00a37202 */ /* 0x000fe20000000f00 */
[----:B------:R-:W-:Y:S05]  /*17f0*/  @!P0 BRA `(.L_x_6430) ;  /* 0x0000007000008947 */ /* 0x000fea0003800000 */
[----:B-----5:R-:W-:Y:S01]  /*1800*/  HADD2.F32 R163, -RZ, R63.H1_H1 ;  /* 0x3000003fffa37230 */ /* 0x020fe20000004100 */
[----:B------:R-:W-:Y:S05]  /*1810*/  BRA `(.L_x_6430) ;  /* 0x0000005000007947 */ /* 0x000fea0003800000 */
.L_x_6429:
[----:B0----5:R-:W-:-:S05]  /*1820*/  HADD2.F32 R100, -RZ, R67.H1_H1 ;  /* 0x30000043ff647230 */ /* 0x021fca0000004100 */
[----:B------:R-:W-:Y:S01]  /*1830*/  FMUL.FTZ R163, R100, c[0x0][0x1ec] ;  /* 0x00007b0064a37a20 */ /* 0x000fe20000410000 */
[----:B------:R-:W-:-:S03]  /*1840*/  @P0 HADD2.F32 R100, -RZ, R63.H1_H1 ;  /* 0x3000003fff640230 */ /* 0x000fc60000004100 */
[----:B------:R-:W-:-:S04]  /*1850*/  FMUL.FTZ R163, R148, R163 ;  /* 0x000000a394a37220 */ /* 0x000fc80000410000 */
[----:B------:R-:W-:Y:S02]  /*1860*/  @P0 FADD.FTZ R163, R100, R163 ;  /* 0x000000a364a30221 */ /* 0x000fe40000010000 */
.L_x_6430:
[----:B------:R-:W-:Y:S05]  /*1870*/  BSYNC B0 ;  /* 0x0000000000007941 */ /* 0x000fea0003800000 */
.L_x_6428:
        /* <DEDUP_REMOVED lines=18> */
.L_x_6432:
[----:B0----5:R-:W-:Y:S02]  /*19a0*/  HADD2.F32 R100, -RZ, R64.H0_H0 ;  /* 0x20000040ff647230 */ /* 0x021fe40000004100 */
[----:B------:R-:W-:-:S02]  /*19b0*/  HADD2.F32 R205, -RZ, R76.H0_H0 ;  /* 0x2000004cffcd7230 */ /* 0x000fc40000004100 */
[----:B------:R-:W-:Y:S01]  /*19c0*/  @P0 HADD2.F32 R104, -RZ, R60.H0_H0 ;  /* 0x2000003cff680230 */ /* 0x000fe20000004100 */
[----:B------:R-:W-:-:S04]  /*19d0*/  FMUL.FTZ R100, R100, c[0x0][0x1ec] ;  /* 0x00007b0064647a20 */ /* 0x000fc80000410000 */
[----:B------:R-:W-:-:S04]  /*19e0*/  FMUL.FTZ R205, R100, R205 ;  /* 0x000000cd64cd7220 */ /* 0x000fc80000410000 */
[----:B------:R-:W-:Y:S02]  /*19f0*/  @P0 FADD.FTZ R205, R104, R205 ;  /* 0x000000cd68cd0221 */ /* 0x000fe40000010000 */
.L_x_6433:
[----:B------:R-:W-:Y:S05]  /*1a00*/  BSYNC B0 ;  /* 0x0000000000007941 */ /* 0x000fea0003800000 */
.L_x_6431:
[----:B------:R-:W-:Y:S01]  /*1a10*/  BSSY B0, `(.L_x_6434) ;  /* 0x000000c000007945 */ /* 0x000fe20003800000 */
[----:B------:R-:W-:Y:S05]  /*1a20*/  @P2 BRA `(.L_x_6435) ;  /* 0x0000004000002947 */ /* 0x000fea0003800000 */
[----:B------:R-:W-:Y:S01]  /*1a30*/  MOV R203, RZ ;  /* 0x000000ff00cb7202 */ /* 0x000fe20000000f00 */
[----:B------:R-:W-:Y:S05]  /*1a40*/  @!P0 BRA `(.L_x_6436) ;  /* 0x0000008000008947 */ /* 0x000fea0003800000 */
[----:B-----5:R-:W-:Y:S01]  /*1a50*/  HADD2.F32 R203, -RZ, R60.H1_H1 ;  /* 0x3000003cffcb7230 */ /* 0x020fe20000004100 */
[----:B------:R-:W-:Y:S05]  /*1a60*/  BRA `(.L_x_6436) ;  /* 0x0000006000007947 */ /* 0x000fea0003800000 */
.L_x_6435:
[----:B0----5:R-:W-:Y:S02]  /*1a70*/  HADD2.F32 R100, -RZ, R64.H1_H1 ;  /* 0x30000040ff647230 */ /* 0x021fe40000004100 */
[----:B------:R-:W-:Y:S02]  /*1a80*/  HADD2.F32 R203, -RZ, R76.H1_H1 ;  /* 0x3000004cffcb7230 */ /* 0x000fe40000004100 */
[----:B------:R-:W-:Y:S01]  /*1a90*/  @P0 HADD2.F32 R104, -RZ, R60.H1_H1 ;  /* 0x3000003cff680230 */ /* 0x000fe20000004100 */
[----:B------:R-:W-:-:S04]  /*1aa0*/  FMUL.FTZ R100, R100, c[0x0][0x1ec] ;  /* 0x00007b0064647a20 */ /* 0x000fc80000410000 */
[----:B------:R-:W-:-:S04]  /*1ab0*/  FMUL.FTZ R203, R100, R203 ;  /* 0x000000cb64cb7220 */ /* 0x000fc80000410000 */
[----:B------:R-:W-:Y:S02]  /*1ac0*/  @P0 FADD.FTZ R203, R104, R203 ;  /* 0x000000cb68cb0221 */ /* 0x000fe40000010000 */
.L_x_6436:
[----:B------:R-:W-:Y:S05]  /*1ad0*/  BSYNC B0 ;  /* 0x0000000000007941 */ /* 0x000fea0003800000 */
.L_x_6434:
[----:B------:R-:W-:Y:S01]  /*1ae0*/  BSSY B0, `(.L_x_6437) ;  /* 0x000000c000007945 */ /* 0x000fe20003800000 */
[----:B------:R-:W-:Y:S05]  /*1af0*/  @P2 BRA `(.L_x_6438) ;  /* 0x0000004000002947 */ /* 0x000fea0003800000 */
[----:B------:R-:W-:Y:S01]  /*1b00*/  HFMA2.MMA R201, -RZ, RZ, 0, 0 ;  /* 0x00000000ffc97435 */ /* 0x000fe200000001ff */
[----:B------:R-:W-:Y:S05]  /*1b10*/  @!P0 BRA `(.L_x_6439) ;  /* 0x0000008000008947 */ /* 0x000fea0003800000 */
[----:B-----5:R-:W-:Y:S01]  /*1b20*/  HADD2.F32 R201, -RZ, R61.H0_H0 ;  /* 0x2000003dffc97230 */ /* 0x020fe20000004100 */
[----:B------:R-:W-:Y:S05]  /*1b30*/  BRA `(.L_x_6439) ;  /* 0x0000006000007947 */ /* 0x000fea0003800000 */
.L_x_6438:
[----:B0----5:R-:W-:Y:S02]  /*1b40*/  HADD2.F32 R100, -RZ, R65.H0_H0 ;  /* 0x20000041ff647230 */ /* 0x021fe40000004100 */
[----:B------:R-:W-:Y:S02]  /*1b50*/  HADD2.F32 R201, -RZ, R77.H0_H0 ;  /* 0x2000004dffc97230 */ /* 0x000fe40000004100 */
[----:B------:R-:W-:Y:S01]  /*1b60*/  @P0 HADD2.F32 R104, -RZ, R61.H0_H0 ;  /* 0x2000003dff680230 */ /* 0x000fe20000004100 */
[----:B------:R-:W-:-:S04]  /*1b70*/  FMUL.FTZ R100, R100, c[0x0][0x1ec] ;  /* 0x00007b0064647a20 */ /* 0x000fc80000410000 */
[----:B------:R-:W-:-:S04]  /*1b80*/  FMUL.FTZ R201, R100, R201 ;  /* 0x000000c964c97220 */ /* 0x000fc80000410000 */
[----:B------:R-:W-:Y:S02]  /*1b90*/  @P0 FADD.FTZ R201, R104, R201 ;  /* 0x000000c968c90221 */ /* 0x000fe40000010000 */
.L_x_6439:
[----:B------:R-:W-:Y:S05]  /*1ba0*/  BSYNC B0 ;  /* 0x0000000000007941 */ /* 0x000fea0003800000 */
.L_x_6437:
[----:B------:R-:W-:Y:S01]  /*1bb0*/  BSSY B0, `(.L_x_6440) ;  /* 0x000000c000007945 */ /* 0x000fe20003800000 */
[----:B------:R-:W-:Y:S05]  /*1bc0*/  @P2 BRA `(.L_x_6441) ;  /* 0x0000004000002947 */ /* 0x000fea0003800000 */
[----:B------:R-:W-:Y:S01]  /*1bd0*/  MOV R199, RZ ;  /* 0x000000ff00c77202 */ /* 0x000fe20000000f00 */
[----:B------:R-:W-:Y:S05]  /*1be0*/  @!P0 BRA `(.L_x_6442) ;  /* 0x0000008000008947 */ /* 0x000fea0003800000 */
[----:B-----5:R-:W-:Y:S01]  /*1bf0*/  HADD2.F32 R199, -RZ, R61.H1_H1 ;  /* 0x3000003dffc77230 */ /* 0x020fe20000004100 */
[----:B------:R-:W-:Y:S05]  /*1c00*/  BRA `(.L_x_6442) ;  /* 0x0000006000007947 */ /* 0x000fea0003800000 */
.L_x_6441:
[----:B0----5:R-:W-:Y:S02]  /*1c10*/  HADD2.F32 R100, -RZ, R65.H1_H1 ;  /* 0x30000041ff647230 */ /* 0x021fe40000004100 */
[----:B------:R-:W-:Y:S02]  /*1c20*/  HADD2.F32 R199, -RZ, R77.H1_H1 ;  /* 0x3000004dffc77230 */ /* 0x000fe40000004100 */
[----:B------:R-:W-:Y:S01]  /*1c30*/  @P0 HADD2.F32 R104, -RZ, R61.H1_H1 ;  /* 0x3000003dff680230 */ /* 0x000fe20000004100 */
[----:B------:R-:W-:-:S04]  /*1c40*/  FMUL.FTZ R100, R100, c[0x0][0x1ec] ;  /* 0x00007b0064647a20 */ /* 0x000fc80000410000 */
[----:B------:R-:W-:-:S04]  /*1c50*/  FMUL.FTZ R199, R100, R199 ;  /* 0x000000c764c77220 */ /* 0x000fc80000410000 */
[----:B------:R-:W-:Y:S02]  /*1c60*/  @P0 FADD.FTZ R199, R104, R199 ;  /* 0x000000c768c70221 */ /* 0x000fe40000010000 */
.L_x_6442:
[----:B------:R-:W-:Y:S05]  /*1c70*/  BSYNC B0 ;  /* 0x0000000000007941 */ /* 0x000fea0003800000 */
.L_x_6440:
[----:B------:R-:W-:Y:S01]  /*1c80*/  BSSY B0, `(.L_x_6443) ;  /* 0x000000c000007945 */ /* 0x000fe20003800000 */
[----:B------:R-:W-:Y:S05]  /*1c90*/  @P2 BRA `(.L_x_6444) ;  /* 0x0000004000002947 */ /* 0x000fea0003800000 */
[----:B------:R-:W-:Y:S01]  /*1ca0*/  HFMA2.MMA R197, -RZ, RZ, 0, 0 ;  /* 0x00000000ffc57435 */ /* 0x000fe200000001ff */
[----:B------:R-:W-:Y:S05]  /*1cb0*/  @!P0 BRA `(.L_x_6445) ;  /* 0x0000008000008947 */ /* 0x000fea0003800000 */
[----:B-----5:R-:W-:Y:S01]  /*1cc0*/  HADD2.F32 R197, -RZ, R62.H0_H0 ;  /* 0x2000003effc57230 */ /* 0x020fe20000004100 */
[----:B------:R-:W-:Y:S05]  /*1cd0*/  BRA `(.L_x_6445) ;  /* 0x0000006000007947 */ /* 0x000fea0003800000 */
.L_x_6444:
[----:B0----5:R-:W-:Y:S02]  /*1ce0*/  HADD2.F32 R100, -RZ, R66.H0_H0 ;  /* 0x20000042ff647230 */ /* 0x021fe40000004100 */
[----:B------:R-:W-:Y:S02]  /*1cf0*/  HADD2.F32 R197, -RZ, R78.H0_H0 ;  /* 0x2000004effc57230 */ /* 0x000fe40000004100 */
[----:B------:R-:W-:Y:S01]  /*1d00*/  @P0 HADD2.F32 R104, -RZ, R62.H0_H0 ;  /* 0x2000003eff680230 */ /* 0x000fe20000004100 */
[----:B------:R-:W-:-:S04]  /*1d10*/  FMUL.FTZ R100, R100, c[0x0][0x1ec] ;  /* 0x00007b0064647a20 */ /* 0x000fc80000410000 */
[----:B------:R-:W-:-:S04]  /*1d20*/  FMUL.FTZ R197, R100, R197 ;  /* 0x000000c564c57220 */ /* 0x000fc80000410000 */
[----:B------:R-:W-:Y:S02]  /*1d30*/  @P0 FADD.FTZ R197, R104, R197 ;  /* 0x000000c568c50221 */ /* 0x000fe40000010000 */
.L_x_6445:
[----:B------:R-:W-:Y:S05]  /*1d40*/  BSYNC B0 ;  /* 0x0000000000007941 */ /* 0x000fea0003800000 */
.L_x_6443:
[----:B------:R-:W-:Y:S01]  /*1d50*/  BSSY B0, `(.L_x_6446) ;  /* 0x000000c000007945 */ /* 0x000fe20003800000 */
[----:B------:R-:W-:Y:S05]  /*1d60*/  @P2 BRA `(.L_x_6447) ;  /* 0x0000004000002947 */ /* 0x000fea0003800000 */
[----:B------:R-:W-:Y:S01]  /*1d70*/  MOV R195, RZ ;  /* 0x000000ff00c37202 */ /* 0x000fe20000000f00 */
[----:B------:R-:W-:Y:S05]  /*1d80*/  @!P0 BRA `(.L_x_6448) ;  /* 0x0000008000008947 */ /* 0x000fea0003800000 */
[----:B-----5:R-:W-:Y:S01]  /*1d90*/  HADD2.F32 R195, -RZ, R62.H1_H1 ;  /* 0x3000003effc37230 */ /* 0x020fe20000004100 */
[----:B------:R-:W-:Y:S05]  /*1da0*/  BRA `(.L_x_6448) ;  /* 0x0000006000007947 */ /* 0x000fea0003800000 */
.L_x_6447:
[----:B0----5:R-:W-:Y:S02]  /*1db0*/  HADD2.F32 R100, -RZ, R66.H1_H1 ;  /* 0x30000042ff647230 */ /* 0x021fe40000004100 */
[----:B------:R-:W-:Y:S02]  /*1dc0*/  HADD2.F32 R195, -RZ, R78.H1_H1 ;  /* 0x3000004effc37230 */ /* 0x000fe40000004100 */
[----:B------:R-:W-:Y:S01]  /*1dd0*/  @P0 HADD2.F32 R104, -RZ, R62.H1_H1 ;  /* 0x3000003eff680230 */ /* 0x000fe20000004100 */
[----:B------:R-:W-:-:S04]  /*1de0*/  FMUL.FTZ R100, R100, c[0x0][0x1ec] ;  /* 0x00007b0064647a20 */ /* 0x000fc80000410000 */
[----:B------:R-:W-:-:S04]  /*1df0*/  FMUL.FTZ R195, R100, R195 ;  /* 0x000000c364c37220 */ /* 0x000fc80000410000 */
[----:B------:R-:W-:Y:S02]  /*1e00*/  @P0 FADD.FTZ R195, R104, R195 ;  /* 0x000000c368c30221 */ /* 0x000fe40000010000 */
.L_x_6448:
[----:B------:R-:W-:Y:S05]  /*1e10*/  BSYNC B0 ;  /* 0x0000000000007941 */ /* 0x000fea0003800000 */
.L_x_6446:
[----:B------:R-:W-:Y:S01]  /*1e20*/  BSSY B0, `(.L_x_6449) ;  /* 0x000000b000007945 */ /* 0x000fe20003800000 */
[----:B------:R-:W-:Y:S05]  /*1e30*/  @P2 BRA `(.L_x_6450) ;  /* 0x0000004000002947 */ /* 0x000fea0003800000 */
[----:B------:R-:W-:Y:S01]  /*1e40*/  HFMA2.MMA R193, -RZ, RZ, 0, 0 ;  /* 0x00000000ffc17435 */ /* 0x000fe200000001ff */
[----:B------:R-:W-:Y:S05]  /*1e50*/  @!P0 BRA `(.L_x_6451) ;  /* 0x0000007000008947 */ /* 0x000fea0003800000 */
[----:B-----5:R-:W-:Y:S01]  /*1e60*/  HADD2.F32 R193, -RZ, R63.H0_H0 ;  /* 0x2000003fffc17230 */ /* 0x020fe20000004100 */
[----:B------:R-:W-:Y:S05]  /*1e70*/  BRA `(.L_x_6451) ;  /* 0x0000005000007947 */ /* 0x000fea0003800000 */
.L_x_6450:
[----:B0----5:R-:W-:Y:S02]  /*1e80*/  HADD2.F32 R100, -RZ, R67.H0_H0 ;  /* 0x20000043ff647230 */ /* 0x021fe40000004100 */
[----:B------:R-:W-:-:S03]  /*1e90*/  @P0 HADD2.F32 R104, -RZ, R63.H0_H0 ;  /* 0x2000003fff680230 */ /* 0x000fc60000004100 */
[----:B------:R-:W-:-:S04]  /*1ea0*/  FMUL.FTZ R100, R100, c[0x0][0x1ec] ;  /* 0x00007b0064647a20 */ /* 0x000fc80000410000 */
[----:B------:R-:W-:-:S04]  /*1eb0*/  FMUL.FTZ R193, R75, R100 ;  /* 0x000000644bc17220 */ /* 0x000fc80000410000 */
[----:B------:R-:W-:Y:S02]  /*1ec0*/  @P0 FADD.FTZ R193, R104, R193 ;  /* 0x000000c168c10221 */ /* 0x000fe40000010000 */
.L_x_6451:
[----:B------:R-:W-:Y:S05]  /*1ed0*/  BSYNC B0 ;  /* 0x0000000000007941 */ /* 0x000fea0003800000 */
.L_x_6449:
[----:B------:R-:W-:Y:S01]  /*1ee0*/  BSSY B0, `(.L_x_6452) ;  /* 0x000000b000007945 */ /* 0x000fe20003800000 */
[----:B------:R-:W-:Y:S05]  /*1ef0*/  @P2 BRA `(.L_x_6453) ;  /* 0x0000004000002947 */ /* 0x000fea0003800000 */
[----:B------:R-:W-:Y:S01]  /*1f00*/  MOV R191, RZ ;  /* 0x000000ff00bf7202 */ /* 0x000fe20000000f00 */
[----:B------:R-:W-:Y:S05]  /*1f10*/  @!P0 BRA `(.L_x_6454) ;  /* 0x0000007000008947 */ /* 0x000fea0003800000 */
[----:B-----5:R-:W-:Y:S01]  /*1f20*/  HADD2.F32 R191, -RZ, R63.H1_H1 ;  /* 0x3000003fffbf7230 */ /* 0x020fe20000004100 */
[----:B------:R-:W-:Y:S05]  /*1f30*/  BRA `(.L_x_6454) ;  /* 0x0000005000007947 */ /* 0x000fea0003800000 */
.L_x_6453:
[----:B0----5:R-:W-:Y:S02]  /*1f40*/  HADD2.F32 R100, -RZ, R67.H1_H1 ;  /* 0x30000043ff647230 */ /* 0x021fe40000004100 */
[----:B------:R-:W-:-:S03]  /*1f50*/  @P0 HADD2.F32 R104, -RZ, R63.H1_H1 ;  /* 0x3000003fff680230 */ /* 0x000fc60000004100 */
[----:B------:R-:W-:-:S04]  /*1f60*/  FMUL.FTZ R100, R100, c[0x0][0x1ec] ;  /* 0x00007b0064647a20 */ /* 0x000fc80000410000 */
[----:B------:R-:W-:-:S04]  /*1f70*/  FMUL.FTZ R191, R79, R100 ;  /* 0x000000644fbf7220 */ /* 0x000fc80000410000 */
[----:B------:R-:W-:Y:S02]  /*1f80*/  @P0 FADD.FTZ R191, R104, R191 ;  /* 0x000000bf68bf0221 */ /* 0x000fe40000010000 */
.L_x_6454:
[----:B------:R-:W-:Y:S05]  /*1f90*/  BSYNC B0 ;  /* 0x0000000000007941 */ /* 0x000fea0003800000 */
.L_x_6452:
        /* <DEDUP_REMOVED lines=18> */
.L_x_6456:
[----:B0----5:R-:W-:Y:S02]  /*20c0*/  HADD2.F32 R100, -RZ, R64.H0_H0 ;  /* 0x20000040ff647230 */ /* 0x021fe40000004100 */
[----:B------:R-:W-:-:S02]  /*20d0*/  HADD2.F32 R223, -RZ, R80.H0_H0 ;  /* 0x20000050ffdf7230 */ /* 0x000fc40000004100 */
[----:B------:R-:W-:Y:S01]  /*20e0*/  @P0 HADD2.F32 R104, -RZ, R60.H0_H0 ;  /* 0x2000003cff680230 */ /* 0x000fe20000004100 */
[----:B------:R-:W-:-:S04]  /*20f0*/  FMUL.FTZ R100, R100, c[0x0][0x1ec] ;  /* 0x00007b0064647a20 */ /* 0x000fc80000410000 */
[----:B------:R-:W-:-:S04]  /*2100*/  FMUL.FTZ R223, R100, R223 ;  /* 0x000000df64df7220 */ /* 0x000fc80000410000 */
[----:B------:R-:W-:Y:S02]  /*2110*/  @P0 FADD.FTZ R223, R104, R223 ;  /* 0x000000df68df0221 */ /* 0x000fe40000010000 */
.L_x_6457:
[----:B------:R-:W-:Y:S05]  /*2120*/  BSYNC B0 ;  /* 0x0000000000007941 */ /* 0x000fea0003800000 */
.L_x_6455:
[----:B------:R-:W-:Y:S01]  /*2130*/  BSSY B0, `(.L_x_6458) ;  /* 0x000000c000007945 */ /* 0x000fe20003800000 */
[----:B------:R-:W-:Y:S05]  /*2140*/  @P2 BRA `(.L_x_6459) ;  /* 0x0000004000002947 */ /* 0x000fea0003800000 */
[----:B------:R-:W-:Y:S01]  /*2150*/  MOV R221, RZ ;  /* 0x000000ff00dd7202 */ /* 0x000fe20000000f00 */
[----:B------:R-:W-:Y:S05]  /*2160*/  @!P0 BRA `(.L_x_6460) ;  /* 0x0000008000008947 */ /* 0x000fea0003800000 */
[----:B-----5:R-:W-:Y:S01]  /*2170*/  HADD2.F32 R221, -RZ, R60.H1_H1 ;  /* 0x3000003cffdd7230 */ /* 0x020fe20000004100 */
[----:B------:R-:W-:Y:S05]  /*2180*/  BRA `(.L_x_6460) ;  /* 0x0000006000007947 */ /* 0x000fea0003800000 */
.L_x_6459:
[----:B0----5:R-:W-:Y:S02]  /*2190*/  HADD2.F32 R100, -RZ, R64.H1_H1 ;  /* 0x30000040ff647230 */ /* 0x021fe40000004100 */
[----:B------:R-:W-:Y:S02]  /*21a0*/  HADD2.F32 R221, -RZ, R80.H1_H1 ;  /* 0x30000050ffdd7230 */ /* 0x000fe40000004100 */
[----:B------:R-:W-:Y:S01]  /*21b0*/  @P0 HADD2.F32 R104, -RZ, R60.H1_H1 ;  /* 0x3000003cff680230 */ /* 0x000fe20000004100 */
[----:B------:R-:W-:-:S04]  /*21c0*/  FMUL.FTZ R100, R100, c[0x0][0x1ec] ;  /* 0x00007b0064647a20 */ /* 0x000fc80000410000 */
[----:B------:R-:W-:-:S04]  /*21d0*/  FMUL.FTZ R221, R100, R221 ;  /* 0x000000dd64dd7220 */ /* 0x000fc80000410000 */
[----:B------:R-:W-:Y:S02]  /*21e0*/  @P0 FADD.FTZ R221, R104, R221 ;  /* 0x000000dd68dd0221 */ /* 0x000fe40000010000 */
.L_x_6460:
[----:B------:R-:W-:Y:S05]  /*21f0*/  BSYNC B0 ;  /* 0x0000000000007941 */ /* 0x000fea0003800000 */
.L_x_6458:
[----:B------:R-:W-:Y:S01]  /*2200*/  BSSY B0, `(.L_x_6461) ;  /* 0x000000c000007945 */ /* 0x000fe20003800000 */
[----:B------:R-:W-:Y:S05]  /*2210*/  @P2 BRA `(.L_x_6462) ;  /* 0x0000004000002947 */ /* 0x000fea0003800000 */
[----:B------:R-:W-:Y:S01]  /*2220*/  HFMA2.MMA R219, -RZ, RZ, 0, 0 ;  /* 0x00000000ffdb7435 */ /* 0x000fe200000001ff */
[----:B------:R-:W-:Y:S05]  /*2230*/  @!P0 BRA `(.L_x_6463) ;  /* 0x0000008000008947 */ /* 0x000fea0003800000 */
[----:B-----5:R-:W-:Y:S01]  /*2240*/  HADD2.F32 R219, -RZ, R61.H0_H0 ;  /* 0x2000003dffdb7230 */ /* 0x020fe20000004100 */
[----:B------:R-:W-:Y:S05]  /*2250*/  BRA `(.L_x_6463) ;  /* 0x0000006000007947 */ /* 0x000fea0003800000 */
.L_x_6462:
[----:B0----5:R-:W-:Y:S02]  /*2260*/  HADD2.F32 R100, -RZ, R65.H0_H0 ;  /* 0x20000041ff647230 */ /* 0x021fe40000004100 */
[----:B------:R-:W-:Y:S02]  /*2270*/  HADD2.F32 R219, -RZ, R81.H0_H0 ;  /* 0x20000051ffdb7230 */ /* 0x000fe40000004100 */
[----:B------:R-:W-:Y:S01]  /*2280*/  @P0 HADD2.F32 R104, -RZ, R61.H0_H0 ;  /* 0x2000003dff680230 */ /* 0x000fe20000004100 */
[----:B------:R-:W-:-:S04]  /*2290*/  FMUL.FTZ R100, R100, c[0x0][0x1ec] ;  /* 0x00007b0064647a20 */ /* 0x000fc80000410000 */
[----:B------:R-:W-:-:S04]  /*22a0*/  FMUL.FTZ R219, R100, R219 ;  /* 0x000000db64db7220 */ /* 0x000fc80000410000 */
[----:B------:R-:W-:Y:S02]  /*22b0*/  @P0 FADD.FTZ R219, R104, R219 ;  /* 0x000000db68db0221 */ /* 0x000fe40000010000 */
.L_x_6463:
[----:B------:R-:W-:Y:S05]  /*22c0*/  BSYNC B0 ;  /* 0x0000000000007941 */ /* 0x000fea0003800000 */
.L_x_6461:
[----:B------:R-:W-:Y:S01]  /*22d0*/  BSSY B0, `(.L_x_6464) ;  /* 0x000000c000007945 */ /* 0x000fe20003800000 */
[----:B------:R-:W-:Y:S05]  /*22e0*/  @P2 BRA `(.L_x_6465) ;  /* 0x0000004000002947 */ /* 0x000fea0003800000 */
[----:B------:R-:W-:Y:S01]  /*22f0*/  MOV R217, RZ ;  /* 0x000000ff00d97202 */ /* 0x000fe20000000f00 */
[----:B------:R-:W-:Y:S05]  /*2300*/  @!P0 BRA `(.L_x_6466) ;  /* 0x0000008000008947 */ /* 0x000fea0003800000 */
[----:B-----5:R-:W-:Y:S01]  /*2310*/  HADD2.F32 R217, -RZ, R61.H1_H1 ;  /* 0x3000003dffd97230 */ /* 0x020fe20000004100 */
[----:B------:R-:W-:Y:S05]  /*2320*/  BRA `(.L_x_6466) ;  /* 0x0000006000007947 */ /* 0x000fea0003800000 */
.L_x_6465:
[----:B0----5:R-:W-:Y:S02]  /*2330*/  HADD2.F32 R100, -RZ, R65.H1_H1 ;  /* 0x30000041ff647230 */ /* 0x021fe40000004100 */
[----:B------:R-:W-:Y:S02]  /*2340*/  HADD2.F32 R217, -RZ, R81.H1_H1 ;  /* 0x30000051ffd97230 */ /* 0x000fe40000004100 */
[----:B------:R-:W-:Y:S01]  /*2350*/  @P0 HADD2.F32 R104, -RZ, R61.H1_H1 ;  /* 0x3000003dff680230 */ /* 0x000fe20000004100 */
[----:B------:R-:W-:-:S04]  /*2360*/  FMUL.FTZ R100, R100, c[0x0][0x1ec] ;  /* 0x00007b0064647a20 */ /* 0x000fc80000410000 */
[----:B------:R-:W-:-:S04]  /*2370*/  FMUL.FTZ R217, R100, R217 ;  /* 0x000000d964d97220 */ /* 0x000fc80000410000 */
[----:B------:R-:W-:Y:S02]  /*2380*/  @P0 FADD.FTZ R217, R104, R217 ;  /* 0x000000d968d90221 */ /* 0x000fe40000010000 */
.L_x_6466:
[----:B------:R-:W-:Y:S05]  /*2390*/  BSYNC B0 ;  /* 0x0000000000007941 */ /* 0x000fea0003800000 */
.L_x_6464:
[----:B------:R-:W-:Y:S01]  /*23a0*/  BSSY B0, `(.L_x_6467) ;  /* 0x000000c000007945 */ /* 0x000fe20003800000 */
[----:B------:R-:W-:Y:S05]  /*23b0*/  @P2 BRA `(.L_x_6468) ;  /* 0x0000004000002947 */ /* 0x000fea0003800000 */
[----:B------:R-:W-:Y:S01]  /*23c0*/  HFMA2.MMA R215, -RZ, RZ, 0, 0 ;  /* 0x00000000ffd77435 */ /* 0x000fe200000001ff */
[----:B------:R-:W-:Y:S05]  /*23d0*/  @!P0 BRA `(.L_x_6469) ;  /* 0x0000008000008947 */ /* 0x000fea0003800000 */
[----:B-----5:R-:W-:Y:S01]  /*23e0*/  HADD2.F32 R215, -RZ, R62.H0_H0 ;  /* 0x2000003effd77230 */ /* 0x020fe20000004100 */
[----:B------:R-:W-:Y:S05]  /*23f0*/  BRA `(.L_x_6469) ;  /* 0x0000006000007947 */ /* 0x000fea0003800000 */
.L_x_6468:
[----:B0----5:R-:W-:Y:S02]  /*2400*/  HADD2.F32 R100, -RZ, R66.H0_H0 ;  /* 0x20000042ff647230 */ /* 0x021fe40000004100 */
[----:B------:R-:W-:Y:S02]  /*2410*/  HADD2.F32 R215, -RZ, R82.H0_H0 ;  /* 0x20000052ffd77230 */ /* 0x000fe40000004100 */
[----:B------:R-:W-:Y:S01]  /*2420*/  @P0 HADD2.F32 R104, -RZ, R62.H0_H0 ;  /* 0x2000003eff680230 */ /* 0x000fe20000004100 */
[----:B------:R-:W-:-:S04]  /*2430*/  FMUL.FTZ R100, R100, c[0x0][0x1ec] ;  /* 0x00007b0064647a20 */ /* 0x000fc80000410000 */
[----:B------:R-:W-:-:S04]  /*2440*/  FMUL.FTZ R215, R100, R215 ;  /* 0x000000d764d77220 */ /* 0x000fc80000410000 */
[----:B------:R-:W-:Y:S02]  /*2450*/  @P0 FADD.FTZ R215, R104, R215 ;  /* 0x000000d768d70221 */ /* 0x000fe40000010000 */
.L_x_6469:
[----:B------:R-:W-:Y:S05]  /*2460*/  BSYNC B0 ;  /* 0x0000000000007941 */ /* 0x000fea0003800000 */
.L_x_6467:
[----:B------:R-:W-:Y:S01]  /*2470*/  BSSY B0, `(.L_x_6470) ;  /* 0x000000c000007945 */ /* 0x000fe20003800000 */
[----:B------:R-:W-:Y:S05]  /*2480*/  @P2 BRA `(.L_x_6471) ;  /* 0x0000004000002947 */ /* 0x000fea0003800000 */
[----:B------:R-:W-:Y:S01]  /*2490*/  MOV R213, RZ ;  /* 0x000000ff00d57202 */ /* 0x000fe20000000f00 */
[----:B------:R-:W-:Y:S05]  /*24a0*/  @!P0 BRA `(.L_x_6472) ;  /* 0x0000008000008947 */ /* 0x000fea0003800000 */
[----:B-----5:R-:W-:Y:S01]  /*24b0*/  HADD2.F32 R213, -RZ, R62.H1_H1 ;  /* 0x3000003effd57230 */ /* 0x020fe20000004100 */
[----:B------:R-:W-:Y:S05]  /*24c0*/  BRA `(.L_x_6472) ;  /* 0x0000006000007947 */ /* 0x000fea0003800000 */
.L_x_6471:
[----:B0----5:R-:W-:Y:S02]  /*24d0*/  HADD2.F32 R100, -RZ, R66.H1_H1 ;  /* 0x30000042ff647230 */ /* 0x021fe40000004100 */
[----:B------:R-:W-:Y:S02]  /*24e0*/  HADD2.F32 R213, -RZ, R82.H1_H1 ;  /* 0x30000052ffd57230 */ /* 0x000fe40000004100 */
[----:B------:R-:W-:Y:S01]  /*24f0*/  @P0 HADD2.F32 R104, -RZ, R62.H1_H1 ;  /* 0x3000003eff680230 */ /* 0x000fe20000004100 */
[----:B------:R-:W-:-:S04]  /*2500*/  FMUL.FTZ R100, R100, c[0x0][0x1ec] ;  /* 0x00007b0064647a20 */ /* 0x000fc80000410000 */
[----:B------:R-:W-:-:S04]  /*2510*/  FMUL.FTZ R213, R100, R213 ;  /* 0x000000d564d57220 */ /* 0x000fc80000410000 */
[----:B------:R-:W-:Y:S02]  /*2520*/  @P0 FADD.FTZ R213, R104, R213 ;  /* 0x000000d568d50221 */ /* 0x000fe40000010000 */
.L_x_6472:
[----:B------:R-:W-:Y:S05]  /*2530*/  BSYNC B0 ;  /* 0x0000000000007941 */ /* 0x000fea0003800000 */
.L_x_6470:
[----:B------:R-:W-:Y:S01]  /*2540*/  BSSY B0, `(.L_x_6473) ;  /* 0x000000b000007945 */ /* 0x000fe20003800000 */
[----:B------:R-:W-:Y:S05]  /*2550*/  @P2 BRA `(.L_x_6474) ;  /* 0x0000004000002947 */ /* 0x000fea0003800000 */
[----:B------:R-:W-:Y:S01]  /*2560*/  HFMA2.MMA R211, -RZ, RZ, 0, 0 ;  /* 0x00000000ffd37435 */ /* 0x000fe200000001ff */
[----:B------:R-:W-:Y:S05]  /*2570*/  @!P0 BRA `(.L_x_6475) ;  /* 0x0000007000008947 */ /* 0x000fea0003800000 */
[----:B-----5:R-:W-:Y:S01]  /*2580*/  HADD2.F32 R211, -RZ, R63.H0_H0 ;  /* 0x2000003fffd37230 */ /* 0x020fe20000004100 */
[----:B------:R-:W-:Y:S05]  /*2590*/  BRA `(.L_x_6475) ;  /* 0x0000005000007947 */ /* 0x000fea0003800000 */
.L_x_6474:
[----:B0----5:R-:W-:Y:S02]  /*25a0*/  HADD2.F32 R100, -RZ, R67.H0_H0 ;  /* 0x20000043ff647230 */ /* 0x021fe40000004100 */
[----:B------:R-:W-:-:S03]  /*25b0*/  @P0 HADD2.F32 R104, -RZ, R63.H0_H0 ;  /* 0x2000003fff680230 */ /* 0x000fc60000004100 */
[----:B------:R-:W-:-:S04]  /*25c0*/  FMUL.FTZ R100, R100, c[0x0][0x1ec] ;  /* 0x00007b0064647a20 */ /* 0x000fc80000410000 */
[----:B------:R-:W-:-:S04]  /*25d0*/  FMUL.FTZ R211, R149, R100 ;  /* 0x0000006495d37220 */ /* 0x000fc80000410000 */
[----:B------:R-:W-:Y:S02]  /*25e0*/  @P0 FADD.FTZ R211, R104, R211 ;  /* 0x000000d368d30221 */ /* 0x000fe40000010000 */
.L_x_6475:
[----:B------:R-:W-:Y:S05]  /*25f0*/  BSYNC B0 ;  /* 0x0000000000007941 */ /* 0x000fea0003800000 */
.L_x_6473:
[----:B------:R-:W-:Y:S01]  /*2600*/  BSSY B0, `(.L_x_6476) ;  /* 0x000000b000007945 */ /* 0x000fe20003800000 */
[----:B------:R-:W-:Y:S05]  /*2610*/  @P2 BRA `(.L_x_6477) ;  /* 0x0000004000002947 */ /* 0x000fea0003800000 */
[----:B------:R-:W-:Y:S01]  /*2620*/  MOV R209, RZ ;  /* 0x000000ff00d17202 */ /* 0x000fe20000000f00 */
[----:B------:R-:W-:Y:S05]  /*2630*/  @!P0 BRA `(.L_x_6478) ;  /* 0x0000007000008947 */ /* 0x000fea0003800000 */
[----:B-----5:R-:W-:Y:S01]  /*2640*/  HADD2.F32 R209, -RZ, R63.H1_H1 ;  /* 0x3000003fffd17230 */ /* 0x020fe20000004100 */
[----:B------:R-:W-:Y:S05]  /*2650*/  BRA `(.L_x_6478) ;  /* 0x0000005000007947 */ /* 0x000fea0003800000 */
.L_x_6477:
[----:B0----5:R-:W-:Y:S02]  /*2660*/  HADD2.F32 R100, -RZ, R67.H1_H1 ;  /* 0x30000043ff647230 */ /* 0x021fe40000004100 */
[----:B------:R-:W-:-:S03]  /*2670*/  @P0 HADD2.F32 R104, -RZ, R63.H1_H1 ;  /* 0x3000003fff680230 */ /* 0x000fc60000004100 */
[----:B------:R-:W-:-:S04]  /*2680*/  FMUL.FTZ R100, R100, c[0x0][0x1ec] ;  /* 0x00007b0064647a20 */ /* 0x000fc80000410000 */
[----:B------:R-:W-:-:S04]  /*2690*/  FMUL.FTZ R209, R83, R100 ;  /* 0x0000006453d17220 */ /* 0x000fc80000410000 */
[----:B------:R-:W-:Y:S02]  /*26a0*/  @P0 FADD.FTZ R209, R104, R209 ;  /* 0x000000d168d10221 */ /* 0x000fe40000010000 */
.L_x_6478:
[----:B------:R-:W-:Y:S05]  /*26b0*/  BSYNC B0 ;  /* 0x0000000000007941 */ /* 0x000fea0003800000 */
.L_x_6476:
        /* <DEDUP_REMOVED lines=18> */
.L_x_6480:
[----:B0----5:R-:W-:Y:S02]  /*27e0*/  HADD2.F32 R100, -RZ, R64.H0_H0 ;  /* 0x20000040ff647230 */ /* 0x021fe40000004100 */
[----:B------:R-:W-:-:S02]  /*27f0*/  HADD2.F32 R237, -RZ, R84.H0_H0 ;  /* 0x20000054ffed7230 */ /* 0x000fc40000004100 */
[----:B------:R-:W-:Y:S01]  /*2800*/  @P0 HADD2.F32 R104, -RZ, R60.H0_H0 ;  /* 0x2000003cff680230 */ /* 0x000fe20000004100 */
[----:B------:R-:W-:-:S04]  /*2810*/  FMUL.FTZ R100, R100, c[0x0][0x1ec] ;  /* 0x00007b0064647a20 */ /* 0x000fc80000410000 */
[----:B------:R-:W-:-:S04]  /*2820*/  FMUL.FTZ R237, R100, R237 ;  /* 0x000000ed64ed7220 */ /* 0x000fc80000410000 */
[----:B------:R-:W-:Y:S02]  /*2830*/  @P0 FADD.FTZ R237, R104, R237 ;  /* 0x000000ed68ed0221 */ /* 0x000fe40000010000 */
.L_x_6481:
[----:B------:R-:W-:Y:S05]  /*2840*/  BSYNC B0 ;  /* 0x0000000000007941 */ /* 0x000fea0003800000 */
.L_x_6479:
[----:B------:R-:W-:Y:S01]  /*2850*/  BSSY B0, `(.L_x_6482) ;  /* 0x000000c000007945 */ /* 0x000fe20003800000 */
[----:B------:R-:W-:Y:S05]  /*2860*/  @P2 BRA `(.L_x_6483) ;  /* 0x0000004000002947 */ /* 0x000fea0003800000 */
[----:B------:R-:W-:Y:S01]  /*2870*/  MOV R239, RZ ;  /* 0x000000ff00ef7202 */ /* 0x000fe20000000f00 */
[----:B------:R-:W-:Y:S05]  /*2880*/  @!P0 BRA `(.L_x_6484) ;  /* 0x0000008000008947 */ /* 0x000fea0003800000 */
[----:B-----5:R-:W-:Y:S01]  /*2890*/  HADD2.F32 R239, -RZ, R60.H1_H1 ;  /* 0x3000003cffef7230 */ /* 0x020fe20000004100 */
[----:B------:R-:W-:Y:S05]  /*28a0*/  BRA `(.L_x_6484) ;  /* 0x0000006000007947 */ /* 0x000fea0003800000 */
.L_x_6483:
[----:B0----5:R-:W-:Y:S02]  /*28b0*/  HADD2.F32 R100, -RZ, R64.H1_H1 ;  /* 0x30000040ff647230 */ /* 0x021fe40000004100 */
[----:B------:R-:W-:Y:S02]  /*28c0*/  HADD2.F32 R239, -RZ, R84.H1_H1 ;  /* 0x30000054ffef7230 */ /* 0x000fe40000004100 */
[----:B------:R-:W-:Y:S01]  /*28d0*/  @P0 HADD2.F32 R104, -RZ, R60.H1_H1 ;  /* 0x3000003cff680230 */ /* 0x000fe20000004100 */
[----:B------:R-:W-:-:S04]  /*28e0*/  FMUL.FTZ R100, R100, c[0x0][0x1ec] ;  /* 0x00007b0064647a20 */ /* 0x000fc80000410000 */
[----:B------:R-:W-:-:S04]  /*28f0*/  FMUL.FTZ R239, R100, R239 ;  /* 0x000000ef64ef7220 */ /* 0x000fc80000410000 */
[----:B------:R-:W-:Y:S02]  /*2900*/  @P0 FADD.FTZ R239, R104, R239 ;  /* 0x000000ef68ef0221 */ /* 0x000fe40000010000 */
.L_x_6484:
[----:B------:R-:W-:Y:S05]  /*2910*/  BSYNC B0 ;  /* 0x0000000000007941 */ /* 0x000fea0003800000 */
.L_x_6482:
[----:B------:R-:W-:Y:S01]  /*2920*/  BSSY B0, `(.L_x_6485) ;  /* 0x000000c000007945 */ /* 0x000fe20003800000 */
[----:B------:R-:W-:Y:S05]  /*2930*/  @P2 BRA `(.L_x_6486) ;  /* 0x0000004000002947 */ /* 0x000fea0003800000 */
[----:B------:R-:W-:Y:S01]  /*2940*/  HFMA2.MMA R231, -RZ, RZ, 0, 0 ;  /* 0x00000000ffe77435 */ /* 0x000fe200000001ff */
[----:B------:R-:W-:Y:S05]  /*2950*/  @!P0 BRA `(.L_x_6487) ;  /* 0x0000008000008947 */ /* 0x000fea0003800000 */
[----:B-----5:R-:W-:Y:S01]  /*2960*/  HADD2.F32 R231, -RZ, R61.H0_H0 ;  /* 0x2000003dffe77230 */ /* 0x020fe20000004100 */
[----:B------:R-:W-:Y:S05]  /*2970*/  BRA `(.L_x_6487) ;  /* 0x0000006000007947 */ /* 0x000fea0003800000 */
.L_x_6486:
[----:B0----5:R-:W-:Y:S02]  /*2980*/  HADD2.F32 R100, -RZ, R65.H0_H0 ;  /* 0x20000041ff647230 */ /* 0x021fe40000004100 */
[----:B------:R-:W-:Y:S02]  /*2990*/  HADD2.F32 R231, -RZ, R85.H0_H0 ;  /* 0x20000055ffe77230 */ /* 0x000fe40000004100 */
[----:B------:R-:W-:Y:S01]  /*29a0*/  @P0 HADD2.F32 R104, -RZ, R61.H0_H0 ;  /* 0x2000003dff680230 */ /* 0x000fe20000004100 */
[----:B------:R-:W-:-:S04]  /*29b0*/  FMUL.FTZ R100, R100, c[0x0][0x1ec] ;  /* 0x00007b0064647a20 */ /* 0x000fc80000410000 */
[----:B------:R-:W-:-:S04]  /*29c0*/  FMUL.FTZ R231, R100, R231 ;  /* 0x000000e764e77220 */ /* 0x000fc80000410000 */
[----:B------:R-:W-:Y:S02]  /*29d0*/  @P0 FADD.FTZ R231, R104, R231 ;  /* 0x000000e768e70221 */ /* 0x000fe40000010000 */
.L_x_6487:
[----:B------:R-:W-:Y:S05]  /*29e0*/  BSYNC B0 ;  /* 0x0000000000007941 */ /* 0x000fea0003800000 */
.L_x_6485:
[----:B------:R-:W-:Y:S01]  /*29f0*/  BSSY B0, `(.L_x_6488) ;  /* 0x000000c000007945 */ /* 0x000fe20003800000 */
[----:B------:R-:W-:Y:S05]  /*2a00*/  @P2 BRA `(.L_x_6489) ;  /* 0x0000004000002947 */ /* 0x000fea0003800000 */
[----:B------:R-:W-:Y:S01]  /*2a10*/  MOV R227, RZ ;  /* 0x000000ff00e37202 */ /* 0x000fe20000000f00 */
[----:B------:R-:W-:Y:S05]  /*2a20*/  @!P0 BRA `(.L_x_6490) ;  /* 0x0000008000008947 */ /* 0x000fea0003800000 */
[----:B-----5:R-:W-:Y:S01]  /*2a30*/  HADD2.F32 R227, -RZ, R61.H1_H1 ;  /* 0x3000003dffe37230 */ /* 0x020fe20000004100 */
[----:B------:R-:W-:Y:S05]  /*2a40*/  BRA `(.L_x_6490) ;  /* 0x0000006000007947 */ /* 0x000fea0003800000 */
.L_x_6489:
[----:B0----5:R-:W-:Y:S02]  /*2a50*/  HADD2.F32 R100, -RZ, R65.H1_H1 ;  /* 0x30000041ff647230 */ /* 0x021fe40000004100 */
[----:B------:R-:W-:Y:S02]  /*2a60*/  HADD2.F32 R227, -RZ, R85.H1_H1 ;  /* 0x30000055ffe37230 */ /* 0x000fe40000004100 */
[----:B------:R-:W-:Y:S01]  /*2a70*/  @P0 HADD2.F32 R104, -RZ, R61.H1_H1 ;  /* 0x3000003dff680230 */ /* 0x000fe20000004100 */
[----:B------:R-:W-:-:S04]  /*2a80*/  FMUL.FTZ R100, R100, c[0x0][0x1ec] ;  /* 0x00007b0064647a20 */ /* 0x000fc80000410000 */
[----:B------:R-:W-:-:S04]  /*2a90*/  FMUL.FTZ R227, R100, R227 ;  /* 0x000000e364e37220 */ /* 0x000fc80000410000 */
[----:B------:R-:W-:Y:S02]  /*2aa0*/  @P0 FADD.FTZ R227, R104, R227 ;  /* 0x000000e368e30221 */ /* 0x000fe40000010000 */
.L_x_6490:
[----:B------:R-:W-:Y:S05]  /*2ab0*/  BSYNC B0 ;  /* 0x0000000000007941 */ /* 0x000fea0003800000 */
.L_x_6488:
[----:B------:R-:W-:Y:S01]  /*2ac0*/  BSSY B0, `(.L_x_6491) ;  /* 0x000000c000007945 */ /* 0x000fe20003800000 */
[----:B------:R-:W-:Y:S05]  /*2ad0*/  @P2 BRA `(.L_x_6492) ;  /* 0x0000004000002947 */ /* 0x000fea0003800000 */
[----:B------:R-:W-:Y:S01]  /*2ae0*/  HFMA2.MMA R225, -RZ, RZ, 0, 0 ;  /* 0x00000000ffe17435 */ /* 0x000fe200000001ff */
[----:B------:R-:W-:Y:S05]  /*2af0*/  @!P0 BRA `(.L_x_6493) ;  /* 0x0000008000008947 */ /* 0x000fea0003800000 */
[----:B-----5:R-:W-:Y:S01]  /*2b00*/  HADD2.F32 R225, -RZ, R62.H0_H0 ;  /* 0x2000003effe17230 */ /* 0x020fe20000004100 */
[----:B------:R-:W-:Y:S05]  /*2b10*/  BRA `(.L_x_6493) ;  /* 0x0000006000007947 */ /* 0x000fea0003800000 */
.L_x_6492:
[----:B0----5:R-:W-:Y:S02]  /*2b20*/  HADD2.F32 R100, -RZ, R66.H0_H0 ;  /* 0x20000042ff647230 */ /* 0x021fe40000004100 */
[----:B------:R-:W-:Y:S02]  /*2b30*/  HADD2.F32 R225, -RZ, R86.H0_H0 ;  /* 0x20000056ffe17230 */ /* 0x000fe40000004100 */
[----:B------:R-:W-:Y:S01]  /*2b40*/  @P0 HADD2.F32 R104, -RZ, R62.H0_H0 ;  /* 0x2000003eff680230 */ /* 0x000fe20000004100 */
[----:B------:R-:W-:-:S04]  /*2b50*/  FMUL.FTZ R100, R100, c[0x0][0x1ec] ;  /* 0x00007b0064647a20 */ /* 0x000fc80000410000 */
[----:B------:R-:W-:-:S04]  /*2b60*/  FMUL.FTZ R225, R100, R225 ;  /* 0x000000e164e17220 */ /* 0x000fc80000410000 */
[----:B------:R-:W-:Y:S02]  /*2b70*/  @P0 FADD.FTZ R225, R104, R225 ;  /* 0x000000e168e10221 */ /* 0x000fe40000010000 */
.L_x_6493:
[----:B------:R-:W-:Y:S05]  /*2b80*/  BSYNC B0 ;  /* 0x0000000000007941 */ /* 0x000fea0003800000 */
.L_x_6491:
[----:B------:R-:W-:Y:S01]  /*2b90*/  BSSY B0, `(.L_x_6494) ;  /* 0x000000c000007945 */ /* 0x000fe20003800000 */
[----:B------:R-:W-:Y:S05]  /*2ba0*/  @P2 BRA `(.L_x_6495) ;  /* 0x0000004000002947 */ /* 0x000fea0003800000 */
[----:B------:R-:W-:Y:S01]  /*2bb0*/  MOV R233, RZ ;  /* 0x000000ff00e97202 */ /* 0x000fe20000000f00 */
[----:B------:R-:W-:Y:S05]  /*2bc0*/  @!P0 BRA `(.L_x_6496) ;  /* 0x0000008000008947 */ /* 0x000fea0003800000 */
[----:B-----5:R-:W-:Y:S01]  /*2bd0*/  HADD2.F32 R233, -RZ, R62.H1_H1 ;  /* 0x3000003effe97230 */ /* 0x020fe20000004100 */
[----:B------:R-:W-:Y:S05]  /*2be0*/  BRA `(.L_x_6496) ;  /* 0x0000006000007947 */ /* 0x000fea0003800000 */
.L_x_6495:
[----:B0----5:R-:W-:Y:S02]  /*2bf0*/  HADD2.F32 R100, -RZ, R66.H1_H1 ;  /* 0x30000042ff647230 */ /* 0x021fe40000004100 */
[----:B------:R-:W-:Y:S02]  /*2c00*/  HADD2.F32 R233, -RZ, R86.H1_H1 ;  /* 0x30000056ffe97230 */ /* 0x000fe40000004100 */
[----:B------:R-:W-:Y:S01]  /*2c10*/  @P0 HADD2.F32 R104, -RZ, R62.H1_H1 ;  /* 0x3000003eff680230 */ /* 0x000fe20000004100 */
[----:B------:R-:W-:-:S04]  /*2c20*/  FMUL.FTZ R100, R100, c[0x0][0x1ec] ;  /* 0x00007b0064647a20 */ /* 0x000fc80000410000 */
[----:B------:R-:W-:-:S04]  /*2c30*/  FMUL.FTZ R233, R100, R233 ;  /* 0x000000e964e97220 */ /* 0x000fc80000410000 */
[----:B------:R-:W-:Y:S02]  /*2c40*/  @P0 FADD.FTZ R233, R104, R233 ;  /* 0x000000e968e90221 */ /* 0x000fe40000010000 */
.L_x_6496:
[----:B------:R-:W-:Y:S05]  /*2c50*/  BSYNC B0 ;  /* 0x0000000000007941 */ /* 0x000fea0003800000 */
.L_x_6494:
[----:B------:R-:W-:Y:S01]  /*2c60*/  BSSY B0, `(.L_x_6497) ;  /* 0x000000b000007945 */ /* 0x000fe20003800000 */
[----:B------:R-:W-:Y:S05]  /*2c70*/  @P2 BRA `(.L_x_6498) ;  /* 0x0000004000002947 */ /* 0x000fea0003800000 */
[----:B------:R-:W-:Y:S01]  /*2c80*/  HFMA2.MMA R229, -RZ, RZ, 0, 0 ;  /* 0x00000000ffe57435 */ /* 0x000fe200000001ff */
[----:B------:R-:W-:Y:S05]  /*2c90*/  @!P0 BRA `(.L_x_6499) ;  /* 0x0000007000008947 */ /* 0x000fea0003800000 */
[----:B-----5:R-:W-:Y:S01]  /*2ca0*/  HADD2.F32 R229, -RZ, R63.H0_H0 ;  /* 0x2000003fffe57230 */ /* 0x020fe20000004100 */
[----:B------:R-:W-:Y:S05]  /*2cb0*/  BRA `(.L_x_6499) ;  /* 0x0000005000007947 */ /* 0x000fea0003800000 */
.L_x_6498:
[----:B0----5:R-:W-:-:S05]  /*2cc0*/  HADD2.F32 R100, -RZ, R67.H0_H0 ;  /* 0x20000043ff647230 */ /* 0x021fca0000004100 */
[----:B------:R-:W-:Y:S01]  /*2cd0*/  FMUL.FTZ R229, R100, c[0x0][0x1ec] ;  /* 0x00007b0064e57a20 */ /* 0x000fe20000410000 */
[----:B------:R-:W-:-:S03]  /*2ce0*/  @P0 HADD2.F32 R100, -RZ, R63.H0_H0 ;  /* 0x2000003fff640230 */ /* 0x000fc60000004100 */
[----:B------:R-:W-:-:S04]  /*2cf0*/  FMUL.FTZ R229, R150, R229 ;  /* 0x000000e596e57220 */ /* 0x000fc80000410000 */
[----:B------:R-:W-:Y:S02]  /*2d00*/  @P0 FADD.FTZ R229, R100, R229 ;  /* 0x000000e564e50221 */ /* 0x000fe40000010000 */
.L_x_6499:
[----:B------:R-:W-:Y:S05]  /*2d10*/  BSYNC B0 ;  /* 0x0000000000007941 */ /* 0x000fea0003800000 */
.L_x_6497:
[----:B------:R-:W-:Y:S01]  /*2d20*/  BSSY B0, `(.L_x_6500) ;  /* 0x000000b000007945 */ /* 0x000fe20003800000 */
[----:B------:R-:W-:Y:S05]  /*2d30*/  @P2 BRA `(.L_x_6501) ;  /* 0x0000004000002947 */ /* 0x000fea0003800000 */
[----:B------:R-:W-:Y:S01]  /*2d40*/  MOV R235, RZ ;  /* 0x000000ff00eb7202 */ /* 0x000fe20000000f00 */
[----:B------:R-:W-:Y:S05]  /*2d50*/  @!P0 BRA `(.L_x_6502) ;  /* 0x0000007000008947 */ /* 0x000fea0003800000 */
[----:B-----5:R-:W-:Y:S01]  /*2d60*/  HADD2.F32 R235, -RZ, R63.H1_H1 ;  /* 0x3000003fffeb7230 */ /* 0x020fe20000004100 */
[----:B------:R-:W-:Y:S05]  /*2d70*/  BRA `(.L_x_6502) ;  /* 0x0000005000007947 */ /* 0x000fea0003800000 */
.L_x_6501:
[----:B0----5:R-:W-:Y:S02]  /*2d80*/  HADD2.F32 R100, -RZ, R67.H1_H1 ;  /* 0x30000043ff647230 */ /* 0x021fe40000004100 */
[----:B------:R-:W-:-:S03]  /*2d90*/  @P0 HADD2.F32 R104, -RZ, R63.H1_H1 ;  /* 0x3000003fff680230 */ /* 0x000fc60000004100 */
[----:B------:R-:W-:-:S04]  /*2da0*/  FMUL.FTZ R100, R100, c[0x0][0x1ec] ;  /* 0x00007b0064647a20 */ /* 0x000fc80000410000 */
[----:B------:R-:W-:-:S04]  /*2db0*/  FMUL.FTZ R235, R87, R100 ;  /* 0x0000006457eb7220 */ /* 0x000fc80000410000 */
[----:B------:R-:W-:Y:S02]  /*2dc0*/  @P0 FADD.FTZ R235, R104, R235 ;  /* 0x000000eb68eb0221 */ /* 0x000fe40000010000 */
.L_x_6502:
[----:B------:R-:W-:Y:S05]  /*2dd0*/  BSYNC B0 ;  /* 0x0000000000007941 */ /* 0x000fea0003800000 */
.L_x_6500:
        /* <DEDUP_REMOVED lines=18> */
.L_x_6504:
[----:B0----5:R-:W-:Y:S02]  /*2f00*/  HADD2.F32 R100, -RZ, R64.H0_H0 ;  /* 0x20000040ff647230 */ /* 0x021fe40000004100 */
[----:B------:R-:W-:-:S02]  /*2f10*/  HADD2.F32 R122, -RZ, R88.H0_H0 ;  /* 0x20000058ff7a7230 */ /* 0x000fc40000004100 */
[----:B------:R-:W-:Y:S01]  /*2f20*/  @P0 HADD2.F32 R105, -RZ, R60.H0_H0 ;  /* 0x2000003cff690230 */ /* 0x000fe20000004100 */
[----:B------:R-:W-:-:S04]  /*2f30*/  FMUL.FTZ R101, R100, c[0x0][0x1ec] ;  /* 0x00007b0064657a20 */ /* 0x000fc80000410000 */
[----:B------:R-:W-:-:S04]  /*2f40*/  FMUL.FTZ R122, R101, R122 ;  /* 0x0000007a657a7220 */ /* 0x000fc80000410000 */
[----:B------:R-:W-:Y:S02]  /*2f50*/  @P0 FADD.FTZ R122, R105, R122 ;  /* 0x0000007a697a0221 */ /* 0x000fe40000010000 */
.L_x_6505:
[----:B------:R-:W-:Y:S05]  /*2f60*/  BSYNC B0 ;  /* 0x0000000000007941 */ /* 0x000fea0003800000 */
.L_x_6503:
[----:B------:R-:W-:Y:S01]  /*2f70*/  BSSY B0, `(.L_x_6506) ;  /* 0x000000c000007945 */ /* 0x000fe20003800000 */
[----:B------:R-:W-:Y:S05]  /*2f80*/  @P2 BRA `(.L_x_6507) ;  /* 0x0000004000002947 */ /* 0x000fea0003800000 */
[----:B------:R-:W-:Y:S01]  /*2f90*/  MOV R247, RZ ;  /* 0x000000ff00f77202 */ /* 0x000fe20000000f00 */
[----:B------:R-:W-:Y:S05]  /*2fa0*/  @!P0 BRA `(.L_x_6508) ;  /* 0x0000008000008947 */ /* 0x000fea0003800000 */
[----:B-----5:R-:W-:Y:S01]  /*2fb0*/  HADD2.F32 R247, -RZ, R60.H1_H1 ;  /* 0x3000003cfff77230 */ /* 0x020fe20000004100 */
[----:B------:R-:W-:Y:S05]  /*2fc0*/  BRA `(.L_x_6508) ;  /* 0x0000006000007947 */ /* 0x000fea0003800000 */
.L_x_6507:
[----:B0----5:R-:W-:Y:S02]  /*2fd0*/  HADD2.F32 R100, -RZ, R64.H1_H1 ;  /* 0x30000040ff647230 */ /* 0x021fe40000004100 */
[----:B------:R-:W-:Y:S02]  /*2fe0*/  HADD2.F32 R247, -RZ, R88.H1_H1 ;  /* 0x30000058fff77230 */ /* 0x000fe40000004100 */
[----:B------:R-:W-:Y:S01]  /*2ff0*/  @P0 HADD2.F32 R104, -RZ, R60.H1_H1 ;  /* 0x3000003cff680230 */ /* 0x000fe20000004100 */
[----:B------:R-:W-:-:S04]  /*3000*/  FMUL.FTZ R100, R100, c[0x0][0x1ec] ;  /* 0x00007b0064647a20 */ /* 0x000fc80000410000 */
[----:B------:R-:W-:-:S04]  /*3010*/  FMUL.FTZ R247, R100, R247 ;  /* 0x000000f764f77220 */ /* 0x000fc80000410000 */
[----:B------:R-:W-:Y:S02]  /*3020*/  @P0 FADD.FTZ R247, R104, R247 ;  /* 0x000000f768f70221 */ /* 0x000fe40000010000 */
.L_x_6508:
[----:B------:R-:W-:Y:S05]  /*3030*/  BSYNC B0 ;  /* 0x0000000000007941 */ /* 0x000fea0003800000 */
.L_x_6506:
[----:B------:R-:W-:Y:S01]  /*3040*/  BSSY B0, `(.L_x_6509) ;  /* 0x000000c000007945 */ /* 0x000fe20003800000 */
[----:B------:R-:W-:Y:S05]  /*3050*/  @P2 BRA `(.L_x_6510) ;  /* 0x0000004000002947 */ /* 0x000fea0003800000 */
[----:B------:R-:W-:Y:S01]  /*3060*/  HFMA2.MMA R241, -RZ, RZ, 0, 0 ;  /* 0x00000000fff17435 */ /* 0x000fe200000001ff */
[----:B------:R-:W-:Y:S05]  /*3070*/  @!P0 BRA `(.L_x_6511) ;  /* 0x0000008000008947 */ /* 0x000fea0003800000 */
[----:B-----5:R-:W-:Y:S01]  /*3080*/  HADD2.F32 R241, -RZ, R61.H0_H0 ;  /* 0x2000003dfff17230 */ /* 0x020fe20000004100 */
[----:B------:R-:W-:Y:S05]  /*3090*/  BRA `(.L_x_6511) ;  /* 0x0000006000007947 */ /* 0x000fea0003800000 */
.L_x_6510:
[----:B0----5:R-:W-:Y:S02]  /*30a0*/  HADD2.F32 R100, -RZ, R65.H0_H0 ;  /* 0x20000041ff647230 */ /* 0x021fe40000004100 */
[----:B------:R-:W-:Y:S02]  /*30b0*/  HADD2.F32 R241, -RZ, R89.H0_H0 ;  /* 0x20000059fff17230 */ /* 0x000fe40000004100 */
[----:B------:R-:W-:Y:S01]  /*30c0*/  @P0 HADD2.F32 R104, -RZ, R61.H0_H0 ;  /* 0x2000003dff680230 */ /* 0x000fe20000004100 */
[----:B------:R-:W-:-:S04]  /*30d0*/  FMUL.FTZ R100, R100, c[0x0][0x1ec] ;  /* 0x00007b0064647a20 */ /* 0x000fc80000410000 */
[----:B------:R-:W-:-:S04]  /*30e0*/  FMUL.FTZ R241, R100, R241 ;  /* 0x000000f164f17220 */ /* 0x000fc80000410000 */
[----:B------:R-:W-:Y:S02]  /*30f0*/  @P0 FADD.FTZ R241, R104, R241 ;  /* 0x000000f168f10221 */ /* 0x000fe40000010000 */
.L_x_6511:
[----:B------:R-:W-:Y:S05]  /*3100*/  BSYNC B0 ;  /* 0x0000000000007941 */ /* 0x000fea0003800000 */
.L_x_6509:
[----:B------:R-:W-:Y:S01]  /*3110*/  BSSY B0, `(.L_x_6512) ;  /* 0x000000c000007945 */ /* 0x000fe20003800000 */
[----:B------:R-:W-:Y:S05]  /*3120*/  @P2 BRA `(.L_x_6513) ;  /* 0x0000004000002947 */ /* 0x000fea0003800000 */
[----:B------:R-:W-:Y:S01]  /*3130*/  MOV R249, RZ ;  /* 0x000000ff00f97202 */ /* 0x000fe20000000f00 */
[----:B------:R-:W-:Y:S05]  /*3140*/  @!P0 BRA `(.L_x_6514) ;  /* 0x0000008000008947 */ /* 0x000fea0003800000 */
[----:B-----5:R-:W-:Y:S01]  /*3150*/  HADD2.F32 R249, -RZ, R61.H1_H1 ;  /* 0x3000003dfff97230 */ /* 0x020fe20000004100 */
[----:B------:R-:W-:Y:S05]  /*3160*/  BRA `(.L_x_6514) ;  /* 0x0000006000007947 */ /* 0x000fea0003800000 */
.L_x_6513:
[----:B0----5:R-:W-:Y:S02]  /*3170*/  HADD2.F32 R100, -RZ, R65.H1_H1 ;  /* 0x30000041ff647230 */ /* 0x021fe40000004100 */
[----:B------:R-:W-:Y:S02]  /*3180*/  HADD2.F32 R249, -RZ, R89.H1_H1 ;  /* 0x30000059fff97230 */ /* 0x000fe40000004100 */
[----:B------:R-:W-:Y:S01]  /*3190*/  @P0 HADD2.F32 R104, -RZ, R61.H1_H1 ;  /* 0x3000003dff680230 */ /* 0x000fe20000004100 */
[----:B------:R-:W-:-:S04]  /*31a0*/  FMUL.FTZ R100, R100, c[0x0][0x1ec] ;  /* 0x00007b0064647a20 */ /* 0x000fc80000410000 */
[----:B------:R-:W-:-:S04]  /*31b0*/  FMUL.FTZ R249, R100, R249 ;  /* 0x000000f964f97220 */ /* 0x000fc80000410000 */
[----:B------:R-:W-:Y:S02]  /*31c0*/  @P0 FADD.FTZ R249, R104, R249 ;  /* 0x000000f968f90221 */ /* 0x000fe40000010000 */
.L_x_6514:
[----:B------:R-:W-:Y:S05]  /*31d0*/  BSYNC B0 ;  /* 0x0000000000007941 */ /* 0x000fea0003800000 */
.L_x_6512:
[----:B------:R-:W-:Y:S01]  /*31e0*/  BSSY B0, `(.L_x_6515) ;  /* 0x000000c000007945 */ /* 0x000fe20003800000 */
[----:B------:R-:W-:Y:S05]  /*31f0*/  @P2 BRA `(.L_x_6516) ;  /* 0x0000004000002947 */ /* 0x000fea0003800000 */
[----:B------:R-:W-:Y:S01]  /*3200*/  HFMA2.MMA R243, -RZ, RZ, 0, 0 ;  /* 0x00000000fff37435 */ /* 0x000fe200000001ff */
[----:B------:R-:W-:Y:S05]  /*3210*/  @!P0 BRA `(.L_x_6517) ;  /* 0x0000008000008947 */ /* 0x000fea0003800000 */
[----:B-----5:R-:W-:Y:S01]  /*3220*/  HADD2.F32 R243, -RZ, R62.H0_H0 ;  /* 0x2000003efff37230 */ /* 0x020fe20000004100 */
[----:B------:R-:W-:Y:S05]  /*3230*/  BRA `(.L_x_6517) ;  /* 0x0000006000007947 */ /* 0x000fea0003800000 */
.L_x_6516:
[----:B0----5:R-:W-:Y:S02]  /*3240*/  HADD2.F32 R100, -RZ, R66.H0_H0 ;  /* 0x20000042ff647230 */ /* 0x021fe40000004100 */
[----:B------:R-:W-:Y:S02]  /*3250*/  HADD2.F32 R243, -RZ, R90.H0_H0 ;  /* 0x2000005afff37230 */ /* 0x000fe40000004100 */
[----:B------:R-:W-:Y:S01]  /*3260*/  @P0 HADD2.F32 R104, -RZ, R62.H0_H0 ;  /* 0x2000003eff680230 */ /* 0x000fe20000004100 */
[----:B------:R-:W-:-:S04]  /*3270*/  FMUL.FTZ R100, R100, c[0x0][0x1ec] ;  /* 0x00007b0064647a20 */ /* 0x000fc80000410000 */
[----:B------:R-:W-:-:S04]  /*3280*/  FMUL.FTZ R243, R100, R243 ;  /* 0x000000f364f37220 */ /* 0x000fc80000410000 */
[----:B------:R-:W-:Y:S02]  /*3290*/  @P0 FADD.FTZ R243, R104, R243 ;  /* 0x000000f368f30221 */ /* 0x000fe40000010000 */
.L_x_6517:
[----:B------:R-:W-:Y:S05]  /*32a0*/  BSYNC B0 ;  /* 0x0000000000007941 */ /* 0x000fea0003800000 */
.L_x_6515:
[----:B------:R-:W-:Y:S01]  /*32b0*/  BSSY B0, `(.L_x_6518) ;  /* 0x000000c000007945 */ /* 0x000fe20003800000 */
[----:B------:R-:W-:Y:S05]  /*32c0*/  @P2 BRA `(.L_x_6519) ;  /* 0x0000004000002947 */ /* 0x000fea0003800000 */
[----:B------:R-:W-:Y:S01]  /*32d0*/  MOV R245, RZ ;  /* 0x000000ff00f57202 */ /* 0x000fe20000000f00 */
[----:B------:R-:W-:Y:S05]  /*32e0*/  @!P0 BRA `(.L_x_6520) ;  /* 0x0000008000008947 */ /* 0x000fea0003800000 */
[----:B-----5:R-:W-:Y:S01]  /*32f0*/  HADD2.F32 R245, -RZ, R62.H1_H1 ;  /* 0x3000003efff57230 */ /* 0x020fe20000004100 */
[----:B------:R-:W-:Y:S05]  /*3300*/  BRA `(.L_x_6520) ;  /* 0x0000006000007947 */ /* 0x000fea0003800000 */
.L_x_6519:
[----:B0----5:R-:W-:Y:S02]  /*3310*/  HADD2.F32 R100, -RZ, R66.H1_H1 ;  /* 0x30000042ff647230 */ /* 0x021fe40000004100 */
[----:B------:R-:W-:Y:S02]  /*3320*/  HADD2.F32 R245, -RZ, R90.H1_H1 ;  /* 0x3000005afff57230 */ /* 0x000fe40000004100 */
[----:B------:R-:W-:Y:S01]  /*3330*/  @P0 HADD2.F32 R104, -RZ, R62.H1_H1 ;  /* 0x3000003eff680230 */ /* 0x000fe20000004100 */
[----:B------:R-:W-:-:S04]  /*3340*/  FMUL.FTZ R100, R100, c[0x0][0x1ec] ;  /* 0x00007b0064647a20 */ /* 0x000fc80000410000 */
[----:B------:R-:W-:-:S04]  /*3350*/  FMUL.FTZ R245, R100, R245 ;  /* 0x000000f564f57220 */ /* 0x000fc80000410000 */
[----:B------:R-:W-:Y:S02]  /*3360*/  @P0 FADD.FTZ R245, R104, R245 ;  /* 0x000000f568f50221 */ /* 0x000fe40000010000 */
.L_x_6520:
[----:B------:R-:W-:Y:S05]  /*3370*/  BSYNC B0 ;  /* 0x0000000000007941 */ /* 0x000fea0003800000 */
.L_x_6518:
[----:B------:R-:W-:Y:S01]  /*3380*/  BSSY B0, `(.L_x_6521) ;  /* 0x000000b000007945 */ /* 0x000fe20003800000 */
[----:B------:R-:W-:Y:S05]  /*3390*/  @P2 BRA `(.L_x_6522) ;  /* 0x0000004000002947 */ /* 0x000fea0003800000 */
[----:B------:R-:W-:Y:S01]  /*33a0*/  HFMA2.MMA R251, -RZ, RZ, 0, 0 ;  /* 0x00000000fffb7435 */ /* 0x000fe200000001ff */
[----:B------:R-:W-:Y:S05]  /*33b0*/  @!P0 BRA `(.L_x_6523) ;  /* 0x0000007000008947 */ /* 0x000fea0003800000 */
[----:B-----5:R-:W-:Y:S01]  /*33c0*/  HADD2.F32 R251, -RZ, R63.H0_H0 ;  /* 0x2000003ffffb7230 */ /* 0x020fe20000004100 */
[----:B------:R-:W-:Y:S05]  /*33d0*/  BRA `(.L_x_6523) ;  /* 0x0000005000007947 */ /* 0x000fea0003800000 */
.L_x_6522:
[----:B0----5:R-:W-:Y:S02]  /*33e0*/  HADD2.F32 R100, -RZ, R67.H0_H0 ;  /* 0x20000043ff647230 */ /* 0x021fe40000004100 */
[----:B------:R-:W-:-:S03]  /*33f0*/  @P0 HADD2.F32 R104, -RZ, R63.H0_H0 ;  /* 0x2000003fff680230 */ /* 0x000fc60000004100 */
[----:B------:R-:W-:-:S04]  /*3400*/  FMUL.FTZ R100, R100, c[0x0][0x1ec] ;  /* 0x00007b0064647a20 */ /* 0x000fc80000410000 */
[----:B------:R-:W-:-:S04]  /*3410*/  FMUL.FTZ R251, R151, R100 ;  /* 0x0000006497fb7220 */ /* 0x000fc80000410000 */
[----:B------:R-:W-:Y:S02]  /*3420*/  @P0 FADD.FTZ R251, R104, R251 ;  /* 0x000000fb68fb0221 */ /* 0x000fe40000010000 */
.L_x_6523:
[----:B------:R-:W-:Y:S05]  /*3430*/  BSYNC B0 ;  /* 0x0000000000007941 */ /* 0x000fea0003800000 */
.L_x_6521:
[----:B------:R-:W-:Y:S01]  /*3440*/  BSSY B0, `(.L_x_6524) ;  /* 0x000000b000007945 */ /* 0x000fe20003800000 */
[----:B------:R-:W-:Y:S05]  /*3450*/  @P2 BRA `(.L_x_6525) ;  /* 0x0000004000002947 */ /* 0x000fea0003800000 */
[----:B------:R-:W-:Y:S01]  /*3460*/  MOV R120, RZ ;  /* 0x000000ff00787202 */ /* 0x000fe20000000f00 */
[----:B------:R-:W-:Y:S05]  /*3470*/  @!P0 BRA `(.L_x_6526) ;  /* 0x0000007000008947 */ /* 0x000fea0003800000 */
[----:B-----5:R-:W-:Y:S01]  /*3480*/  HADD2.F32 R120, -RZ, R63.H1_H1 ;  /* 0x3000003fff787230 */ /* 0x020fe20000004100 */
[----:B------:R-:W-:Y:S05]  /*3490*/  BRA `(.L_x_6526) ;  /* 0x0000005000007947 */ /* 0x000fea0003800000 */
.L_x_6525:
[----:B0----5:R-:W-:Y:S02]  /*34a0*/  HADD2.F32 R100, -RZ, R67.H1_H1 ;  /* 0x30000043ff647230 */ /* 0x021fe40000004100 */
[----:B------:R-:W-:-:S03]  /*34b0*/  @P0 HADD2.F32 R101, -RZ, R63.H1_H1 ;  /* 0x3000003fff650230 */ /* 0x000fc60000004100 */
[----:B------:R-:W-:-:S04]  /*34c0*/  FMUL.FTZ R100, R100, c[0x0][0x1ec] ;  /* 0x00007b0064647a20 */ /* 0x000fc80000410000 */
[----:B------:R-:W-:-:S04]  /*34d0*/  FMUL.FTZ R120, R91, R100 ;  /* 0x000000645b787220 */ /* 0x000fc80000410000 */
[----:B------:R-:W-:Y:S02]  /*34e0*/  @P0 FADD.FTZ R120, R101, R120 ;  /* 0x0000007865780221 */ /* 0x000fe40000010000 */
.L_x_6526:
[----:B------:R-:W-:Y:S05]  /*34f0*/  BSYNC B0 ;  /* 0x0000000000007941 */ /* 0x000fea0003800000 */
.L_x_6524:
        /* <DEDUP_REMOVED lines=18> */
.L_x_6528:
[----:B0----5:R-:W-:Y:S02]  /*3620*/  HADD2.F32 R100, -RZ, R64.H0_H0 ;  /* 0x20000040ff647230 */ /* 0x021fe40000004100 */
[----:B------:R-:W-:-:S02]  /*3630*/  HADD2.F32 R160, -RZ, R92.H0_H0 ;  /* 0x2000005cffa07230 */ /* 0x000fc40000004100 */
[----:B------:R-:W-:Y:S01]  /*3640*/  @P0 HADD2.F32 R105, -RZ, R60.H0_H0 ;  /* 0x2000003cff690230 */ /* 0x000fe20000004100 */
[----:B------:R-:W-:-:S04]  /*3650*/  FMUL.FTZ R101, R100, c[0x0][0x1ec] ;  /* 0x00007b0064657a20 */ /* 0x000fc80000410000 */
[----:B------:R-:W-:-:S04]  /*3660*/  FMUL.FTZ R160, R101, R160 ;  /* 0x000000a065a07220 */ /* 0x000fc80000410000 */
[----:B------:R-:W-:Y:S02]  /*3670*/  @P0 FADD.FTZ R160, R105, R160 ;  /* 0x000000a069a00221 */ /* 0x000fe40000010000 */
.L_x_6529:
[----:B------:R-:W-:Y:S05]  /*3680*/  BSYNC B0 ;  /* 0x0000000000007941 */ /* 0x000fea0003800000 */
.L_x_6527:
[----:B------:R-:W-:Y:S01]  /*3690*/  BSSY B0, `(.L_x_6530) ;  /* 0x000000c000007945 */ /* 0x000fe20003800000 */
[----:B------:R-:W-:Y:S05]  /*36a0*/  @P2 BRA `(.L_x_6531) ;  /* 0x0000004000002947 */ /* 0x000fea0003800000 */
[----:B------:R-:W-:Y:S01]  /*36b0*/  MOV R158, RZ ;  /* 0x000000ff009e7202 */ /* 0x000fe20000000f00 */
[----:B------:R-:W-:Y:S05]  /*36c0*/  @!P0 BRA `(.L_x_6532) ;  /* 0x0000008000008947 */ /* 0x000fea0003800000 */
[----:B-----5:R-:W-:Y:S01]  /*36d0*/  HADD2.F32 R158, -RZ, R60.H1_H1 ;  /* 0x3000003cff9e7230 */ /* 0x020fe20000004100 */
[----:B------:R-:W-:Y:S05]  /*36e0*/  BRA `(.L_x_6532) ;  /* 0x0000006000007947 */ /* 0x000fea0003800000 */
.L_x_6531:
[----:B0----5:R-:W-:Y:S02]  /*36f0*/  HADD2.F32 R100, -RZ, R64.H1_H1 ;  /* 0x30000040ff647230 */ /* 0x021fe40000004100 */
[----:B------:R-:W-:Y:S02]  /*3700*/  HADD2.F32 R158, -RZ, R92.H1_H1 ;  /* 0x3000005cff9e7230 */ /* 0x000fe40000004100 */
[----:B------:R-:W-:Y:S01]  /*3710*/  @P0 HADD2.F32 R105, -RZ, R60.H1_H1 ;  /* 0x3000003cff690230 */ /* 0x000fe20000004100 */
[----:B------:R-:W-:-:S04]  /*3720*/  FMUL.FTZ R101, R100, c[0x0][0x1ec] ;  /* 0x00007b0064657a20 */ /* 0x000fc80000410000 */
[----:B------:R-:W-:-:S04]  /*3730*/  FMUL.FTZ R158, R101, R158 ;  /* 0x0000009e659e7220 */ /* 0x000fc80000410000 */
[----:B------:R-:W-:Y:S02]  /*3740*/  @P0 FADD.FTZ R158, R105, R158 ;  /* 0x0000009e699e0221 */ /* 0x000fe40000010000 */
.L_x_6532:
[----:B------:R-:W-:Y:S05]  /*3750*/  BSYNC B0 ;  /* 0x0000000000007941 */ /* 0x000fea0003800000 */
.L_x_6530:
[----:B------:R-:W-:Y:S01]  /*3760*/  BSSY B0, `(.L_x_6533) ;  /* 0x000000c000007945 */ /* 0x000fe20003800000 */
[----:B------:R-:W-:Y:S05]  /*3770*/  @P2 BRA `(.L_x_6534) ;  /* 0x0000004000002947 */ /* 0x000fea0003800000 */
[----:B0-----:R-:W-:Y:S01]  /*3780*/  HFMA2.MMA R113, -RZ, RZ, 0, 0 ;  /* 0x00000000ff717435 */ /* 0x001fe200000001ff */
[----:B------:R-:W-:Y:S05]  /*3790*/  @!P0 BRA `(.L_x_6535) ;  /* 0x0000008000008947 */ /* 0x000fea0003800000 */
[----:B-----5:R-:W-:Y:S01]  /*37a0*/  HADD2.F32 R113, -RZ, R61.H0_H0 ;  /* 0x2000003dff717230 */ /* 0x020fe20000004100 */
[----:B------:R-:W-:Y:S05]  /*37b0*/  BRA `(.L_x_6535) ;  /* 0x0000006000007947 */ /* 0x000fea0003800000 */
.L_x_6534:
[----:B0----5:R-:W-:Y:S02]  /*37c0*/  HADD2.F32 R100, -RZ, R65.H0_H0 ;  /* 0x20000041ff647230 */ /* 0x021fe40000004100 */
[----:B------:R-:W-:Y:S02]  /*37d0*/  HADD2.F32 R113, -RZ, R93.H0_H0 ;  /* 0x2000005dff717230 */ /* 0x000fe40000004100 */
[----:B------:R-:W-:Y:S01]  /*37e0*/  @P0 HADD2.F32 R104, -RZ, R61.H0_H0 ;  /* 0x2000003dff680230 */ /* 0x000fe20000004100 */
[----:B------:R-:W-:-:S04]  /*37f0*/  FMUL.FTZ R100, R100, c[0x0][0x1ec] ;  /* 0x00007b0064647a20 */ /* 0x000fc80000410000 */
[----:B------:R-:W-:-:S04]  /*3800*/  FMUL.FTZ R113, R100, R113 ;  /* 0x0000007164717220 */ /* 0x000fc80000410000 */
[----:B------:R-:W-:Y:S02]  /*3810*/  @P0 FADD.FTZ R113, R104, R113 ;  /* 0x0000007168710221 */ /* 0x000fe40000010000 */
.L_x_6535:
[----:B------:R-:W-:Y:S05]  /*3820*/  BSYNC B0 ;  /* 0x0000000000007941 */ /* 0x000fea0003800000 */
.L_x_6533:
[----:B------:R-:W-:Y:S01]  /*3830*/  BSSY B0, `(.L_x_6536) ;  /* 0x000000c000007945 */ /* 0x000fe20003800000 */
[----:B------:R-:W-:Y:S05]  /*3840*/  @P2 BRA `(.L_x_6537) ;  /* 0x0000004000002947 */ /* 0x000fea0003800000 */
[----:B------:R-:W-:Y:S01]  /*3850*/  MOV R207, RZ ;  /* 0x000000ff00cf7202 */ /* 0x000fe20000000f00 */
[----:B------:R-:W-:Y:S05]  /*3860*/  @!P0 BRA `(.L_x_6538) ;  /* 0x0000008000008947 */ /* 0x000fea0003800000 */
[----:B-----5:R-:W-:Y:S01]  /*3870*/  HADD2.F32 R207, -RZ, R61.H1_H1 ;  /* 0x3000003dffcf7230 */ /* 0x020fe20000004100 */
[----:B------:R-:W-:Y:S05]  /*3880*/  BRA `(.L_x_6538) ;  /* 0x0000006000007947 */ /* 0x000fea0003800000 */
.L_x_6537:
[----:B-----5:R-:W-:Y:S02]  /*3890*/  HADD2.F32 R100, -RZ, R65.H1_H1 ;  /* 0x30000041ff647230 */ /* 0x020fe40000004100 */
[----:B------:R-:W-:Y:S02]  /*38a0*/  HADD2.F32 R207, -RZ, R93.H1_H1 ;  /* 0x3000005dffcf7230 */ /* 0x000fe40000004100 */
[----:B------:R-:W-:Y:S01]  /*38b0*/  @P0 HADD2.F32 R104, -RZ, R61.H1_H1 ;  /* 0x3000003dff680230 */ /* 0x000fe20000004100 */
[----:B------:R-:W-:-:S04]  /*38c0*/  FMUL.FTZ R100, R100, c[0x0][0x1ec] ;  /* 0x00007b0064647a20 */ /* 0x000fc80000410000 */
[----:B------:R-:W-:-:S04]  /*38d0*/  FMUL.FTZ R207, R100, R207 ;  /* 0x000000cf64cf7220 */ /* 0x000fc80000410000 */
[----:B------:R-:W-:Y:S02]  /*38e0*/  @P0 FADD.FTZ R207, R104, R207 ;  /* 0x000000cf68cf0221 */ /* 0x000fe40000010000 */
.L_x_6538:
[----:B------:R-:W-:Y:S05]  /*38f0*/  BSYNC B0 ;  /* 0x0000000000007941 */ /* 0x000fea0003800000 */
.L_x_6536:
[----:B------:R-:W-:Y:S01]  /*3900*/  BSSY B0, `(.L_x_6539) ;  /* 0x000000c000007945 */ /* 0x000fe20003800000 */
[----:B------:R-:W-:Y:S05]  /*3910*/  @P2 BRA `(.L_x_6540) ;  /* 0x0000004000002947 */ /* 0x000fea0003800000 */
[----:B------:R-:W-:Y:S01]  /*3920*/  HFMA2.MMA R118, -RZ, RZ, 0, 0 ;  /* 0x00000000ff767435 */ /* 0x000fe200000001ff */
[----:B------:R-:W-:Y:S05]  /*3930*/  @!P0 BRA `(.L_x_6541) ;  /* 0x0000008000008947 */ /* 0x000fea0003800000 */
[----:B-----5:R-:W-:Y:S01]  /*3940*/  HADD2.F32 R118, -RZ, R62.H0_H0 ;  /* 0x2000003eff767230 */ /* 0x020fe20000004100 */
[----:B------:R-:W-:Y:S05]  /*3950*/  BRA `(.L_x_6541) ;  /* 0x0000006000007947 */ /* 0x000fea0003800000 */
.L_x_6540:
[----:B-----5:R-:W-:Y:S02]  /*3960*/  HADD2.F32 R100, -RZ, R66.H0_H0 ;  /* 0x20000042ff647230 */ /* 0x020fe40000004100 */
[----:B------:R-:W-:Y:S02]  /*3970*/  HADD2.F32 R118, -RZ, R94.H0_H0 ;  /* 0x2000005eff767230 */ /* 0x000fe40000004100 */
[----:B------:R-:W-:Y:S01]  /*3980*/  @P0 HADD2.F32 R105, -RZ, R62.H0_H0 ;  /* 0x2000003eff690230 */ /* 0x000fe20000004100 */
[----:B------:R-:W-:-:S04]  /*3990*/  FMUL.FTZ R101, R100, c[0x0][0x1ec] ;  /* 0x00007b0064657a20 */ /* 0x000fc80000410000 */
[----:B------:R-:W-:-:S04]  /*39a0*/  FMUL.FTZ R118, R101, R118 ;  /* 0x0000007665767220 */ /* 0x000fc80000410000 */
[----:B------:R-:W-:Y:S02]  /*39b0*/  @P0 FADD.FTZ R118, R105, R118 ;  /* 0x0000007669760221 */ /* 0x000fe40000010000 */
.L_x_6541:
[----:B------:R-:W-:Y:S05]  /*39c0*/  BSYNC B0 ;  /* 0x0000000000007941 */ /* 0x000fea0003800000 */
.L_x_6539:
[----:B------:R-:W-:Y:S01]  /*39d0*/  BSSY B0, `(.L_x_6542) ;  /* 0x000000c000007945 */ /* 0x000fe20003800000 */
[----:B------:R-:W-:Y:S05]  /*39e0*/  @P2 BRA `(.L_x_6543) ;  /* 0x0000004000002947 */ /* 0x000fea0003800000 */
[----:B------:R-:W-:Y:S01]  /*39f0*/  MOV R112, RZ ;  /* 0x000000ff00707202 */ /* 0x000fe20000000f00 */
[----:B------:R-:W-:Y:S05]  /*3a00*/  @!P0 BRA `(.L_x_6544) ;  /* 0x0000008000008947 */ /* 0x000fea0003800000 */
[----:B-----5:R-:W-:Y:S01]  /*3a10*/  HADD2.F32 R112, -RZ, R62.H1_H1 ;  /* 0x3000003eff707230 */ /* 0x020fe20000004100 */
[----:B------:R-:W-:Y:S05]  /*3a20*/  BRA `(.L_x_6544) ;  /* 0x0000006000007947 */ /* 0x000fea0003800000 */
.L_x_6543:
[----:B-----5:R-:W-:Y:S02]  /*3a30*/  HADD2.F32 R100, -RZ, R66.H1_H1 ;  /* 0x30000042ff647230 */ /* 0x020fe40000004100 */
[----:B------:R-:W-:Y:S02]  /*3a40*/  HADD2.F32 R112, -RZ, R94.H1_H1 ;  /* 0x3000005eff707230 */ /* 0x000fe40000004100 */
[----:B------:R-:W-:Y:S01]  /*3a50*/  @P0 HADD2.F32 R105, -RZ, R62.H1_H1 ;  /* 0x3000003eff690230 */ /* 0x000fe20000004100 */
[----:B------:R-:W-:-:S04]  /*3a60*/  FMUL.FTZ R101, R100, c[0x0][0x1ec] ;  /* 0x00007b0064657a20 */ /* 0x000fc80000410000 */
[----:B------:R-:W-:-:S04]  /*3a70*/  FMUL.FTZ R112, R101, R112 ;  /* 0x0000007065707220 */ /* 0x000fc80000410000 */
[----:B------:R-:W-:Y:S02]  /*3a80*/  @P0 FADD.FTZ R112, R105, R112 ;  /* 0x0000007069700221 */ /* 0x000fe40000010000 */
.L_x_6544:
[----:B------:R-:W-:Y:S05]  /*3a90*/  BSYNC B0 ;  /* 0x0000000000007941 */ /* 0x000fea0003800000 */
.L_x_6542:
[----:B------:R-:W-:Y:S01]  /*3aa0*/  BSSY B0, `(.L_x_6545) ;  /* 0x000000b000007945 */ /* 0x000fe20003800000 */
[----:B------:R-:W-:Y:S05]  /*3ab0*/  @P2 BRA `(.L_x_6546) ;  /* 0x0000004000002947 */ /* 0x000fea0003800000 */
[----:B------:R-:W-:Y:S01]  /*3ac0*/  HFMA2.MMA R124, -RZ, RZ, 0, 0 ;  /* 0x00000000ff7c7435 */ /* 0x000fe200000001ff */
[----:B------:R-:W-:Y:S05]  /*3ad0*/  @!P0 BRA `(.L_x_6547) ;  /* 0x0000007000008947 */ /* 0x000fea0003800000 */
[----:B-----5:R-:W-:Y:S01]  /*3ae0*/  HADD2.F32 R124, -RZ, R63.H0_H0 ;  /* 0x2000003fff7c7230 */ /* 0x020fe20000004100 */
[----:B------:R-:W-:Y:S05]  /*3af0*/  BRA `(.L_x_6547) ;  /* 0x0000005000007947 */ /* 0x000fea0003800000 */
.L_x_6546:
[----:B-----5:R-:W-:Y:S02]  /*3b00*/  HADD2.F32 R100, -RZ, R67.H0_H0 ;  /* 0x20000043ff647230 */ /* 0x020fe40000004100 */
[----:B------:R-:W-:-:S03]  /*3b10*/  @P0 HADD2.F32 R105, -RZ, R63.H0_H0 ;  /* 0x2000003fff690230 */ /* 0x000fc60000004100 */
[----:B------:R-:W-:-:S04]  /*3b20*/  FMUL.FTZ R101, R100, c[0x0][0x1ec] ;  /* 0x00007b0064657a20 */ /* 0x000fc80000410000 */
[----:B------:R-:W-:-:S04]  /*3b30*/  FMUL.FTZ R124, R152, R101 ;  /* 0x00000065987c7220 */ /* 0x000fc80000410000 */
[----:B------:R-:W-:Y:S02]  /*3b40*/  @P0 FADD.FTZ R124, R105, R124 ;  /* 0x0000007c697c0221 */ /* 0x000fe40000010000 */
.L_x_6547:
[----:B------:R-:W-:Y:S05]  /*3b50*/  BSYNC B0 ;  /* 0x0000000000007941 */ /* 0x000fea0003800000 */
.L_x_6545:
[----:B------:R-:W-:Y:S01]  /*3b60*/  BSSY B0, `(.L_x_6548) ;  /* 0x000000b000007945 */ /* 0x000fe20003800000 */
[----:B------:R-:W-:Y:S05]  /*3b70*/  @P2 BRA `(.L_x_6549) ;  /* 0x0000004000002947 */ /* 0x000fea0003800000 */
[----:B------:R-:W-:Y:S01]  /*3b80*/  MOV R126, RZ ;  /* 0x000000ff007e7202 */ /* 0x000fe20000000f00 */
[----:B------:R-:W-:Y:S05]  /*3b90*/  @!P0 BRA `(.L_x_6550) ;  /* 0x0000007000008947 */ /* 0x000fea0003800000 */
[----:B-----5:R-:W-:Y:S01]  /*3ba0*/  HADD2.F32 R126, -RZ, R63.H1_H1 ;  /* 0x3000003fff7e7230 */ /* 0x020fe20000004100 */
[----:B------:R-:W-:Y:S05]  /*3bb0*/  BRA `(.L_x_6550) ;  /* 0x0000005000007947 */ /* 0x000fea0003800000 */
.L_x_6549:
[----:B-----5:R-:W-:Y:S02]  /*3bc0*/  HADD2.F32 R100, -RZ, R67.H1_H1 ;  /* 0x30000043ff647230 */ /* 0x020fe40000004100 */
[----:B------:R-:W-:-:S03]  /*3bd0*/  @P0 HADD2.F32 R101, -RZ, R63.H1_H1 ;  /* 0x3000003fff650230 */ /* 0x000fc60000004100 */
[----:B------:R-:W-:-:S04]  /*3be0*/  FMUL.FTZ R100, R100, c[0x0][0x1ec] ;  /* 0x00007b0064647a20 */ /* 0x000fc80000410000 */
[----:B------:R-:W-:-:S04]  /*3bf0*/  FMUL.FTZ R126, R95, R100 ;  /* 0x000000645f7e7220 */ /* 0x000fc80000410000 */
[----:B------:R-:W-:Y:S02]  /*3c00*/  @P0 FADD.FTZ R126, R101, R126 ;  /* 0x0000007e657e0221 */ /* 0x000fe40000010000 */
.L_x_6550:
[----:B------:R-:W-:Y:S05]  /*3c10*/  BSYNC B0 ;  /* 0x0000000000007941 */ /* 0x000fea0003800000 */
.L_x_6548:
        /* <DEDUP_REMOVED lines=66> */
.L_x_6557:
        /* <DEDUP_REMOVED lines=132> */
.L_x_6558:
        /* <DEDUP_REMOVED lines=65> */
[--C-:B------:R-:W-:Y:S01]  /*4c90*/  HADD2.F32 R111, -RZ, R59.reuse.H1_H1 ;  /* 0x3000003bff6f7230 */ /* 0x100fe20000004100 */
[----:B------:R-:W-:Y:S01]  /*4ca0*/  IADD3 R114, R114, -0x1, RZ ;  /* 0xffffffff72727810 */ /* 0x000fe20007ffe0ff */
[----:B------:R-:W-:Y:S02]  /*4cb0*/  HADD2.F32 R105, -RZ, R59.H0_H0 ;  /* 0x2000003bff697230 */ /* 0x000fe40000004100 */
[C---:B------:R-:W-:Y:S02]  /*4cc0*/  FADD.FTZ R178, -R100.reuse, R115 ;  /* 0x0000007364b27221 */ /* 0x040fe40000010100 */
[C---:B------:R-:W-:Y:S02]  /*4cd0*/  FADD.FTZ R116, -R100.reuse, R123 ;  /* 0x0000007b64747221 */ /* 0x040fe40000010100 */
[----:B------:R-:W-:Y:S02]  /*4ce0*/  FMUL.FTZ R178, R109, R178 ;  /* 0x000000b26db27220 */ /* 0x000fe40000410000 */
[----:B------:R-:W-:-:S02]  /*4cf0*/  FADD.FTZ R112, -R100, R112 ;  /* 0x0000007064707221 */ /* 0x000fc40000010100 */
[----:B------:R-:W-:Y:S01]  /*4d00*/  FFMA.FTZ R178, R178, R111, R10 ;  /* 0x0000006fb2b27223 */ /* 0x000fe2000001000a */
[----:B------:R-:W-:Y:S01]  /*4d10*/  HADD2.F32 R111, -RZ, R57.H1_H1 ;  /* 0x30000039ff6f7230 */ /* 0x000fe20000004100 */
[C---:B------:R-:W-:Y:S01]  /*4d20*/  FMUL.FTZ R115, R109.reuse, R116 ;  /* 0x000000746d737220 */ /* 0x040fe20000410000 */
[----:B------:R-:W-:Y:S01]  /*4d30*/  HADD2.F32 R116, -RZ, R50.H0_H0 ;  /* 0x20000032ff747230 */ /* 0x000fe20000004100 */
[C---:B------:R-:W-:Y:S02]  /*4d40*/  FADD.FTZ R174, -R100.reuse, R119 ;  /* 0x0000007764ae7221 */ /* 0x040fe40000010100 */
[C---:B------:R-:W-:Y:S02]  /*4d50*/  FADD.FTZ R188, -R100.reuse, R181 ;  /* 0x000000b564bc7221 */ /* 0x040fe40000010100 */
[C---:B------:R-:W-:Y:S02]  /*4d60*/  FADD.FTZ R192, -R100.reuse, R177 ;  /* 0x000000b164c07221 */ /* 0x040fe40000010100 */
[----:B------:R-:W-:Y:S01]  /*4d70*/  FMUL.FTZ R181, R109, R112 ;  /* 0x000000706db57220 */ /* 0x000fe20000410000 */
[----:B------:R-:W-:Y:S01]  /*4d80*/  HADD2.F32 R112, -RZ, R58.H1_H1 ;  /* 0x3000003aff707230 */ /* 0x000fe20000004100 */
[----:B------:R-:W-:-:S02]  /*4d90*/  FADD.FTZ R176, -R100, R117 ;  /* 0x0000007564b07221 */ /* 0x000fc40000010100 */
[----:B------:R-:W-:Y:S01]  /*4da0*/  FFMA.FTZ R115, R115, R111, R6 ;  /* 0x0000006f73737223 */ /* 0x000fe20000010006 */
[--C-:B------:R-:W-:Y:S01]  /*4db0*/  HADD2.F32 R111, -RZ, R55.reuse.H0_H0 ;  /* 0x20000037ff6f7230 */ /* 0x100fe20000004100 */
[C---:B------:R-:W-:Y:S02]  /*4dc0*/  FMUL.FTZ R117, R109.reuse, R174 ;  /* 0x000000ae6d757220 */ /* 0x040fe40000410000 */
[----:B------:R-:W-:Y:S02]  /*4dd0*/  FMUL.FTZ R192, R109, R192 ;  /* 0x000000c06dc07220 */ /* 0x000fe40000410000 */
[C---:B------:R-:W-:Y:S02]  /*4de0*/  FADD.FTZ R194, -R100.reuse, R163 ;  /* 0x000000a364c27221 */ /* 0x040fe40000010100 */
[C---:B------:R-:W-:Y:S02]  /*4df0*/  FADD.FTZ R182, -R100.reuse, R187 ;  /* 0x000000bb64b67221 */ /* 0x040fe40000010100 */
[----:B------:R-:W-:Y:S01]  /*4e00*/  FFMA.FTZ R117, R117, R112, R8 ;  /* 0x0000007075757223 */ /* 0x000fe20000010008 */
[----:B------:R-:W-:Y:S01]  /*4e10*/  HADD2.F32 R112, -RZ, R55.H1_H1 ;  /* 0x30000037ff707230 */ /* 0x000fe20000004100 */
[----:B------:R-:W-:-:S02]  /*4e20*/  FADD.FTZ R108, -R100, R127 ;  /* 0x0000007f646c7221 */ /* 0x000fc40000010100 */
[----:B------:R-:W-:Y:S01]  /*4e30*/  FFMA.FTZ R192, R192, R111, R17 ;  /* 0x0000006fc0c07223 */ /* 0x000fe20000010011 */
[----:B------:R-:W-:Y:S01]  /*4e40*/  HADD2.F32 R111, -RZ, R52.H1_H1 ;  /* 0x30000034ff6f7230 */ /* 0x000fe20000004100 */
[C---:B------:R-:W-:Y:S02]  /*4e50*/  FMUL.FTZ R127, R109.reuse, R194 ;  /* 0x000000c26d7f7220 */ /* 0x040fe40000410000 */
[C---:B------:R-:W-:Y:S02]  /*4e60*/  FADD.FTZ R248, -R100.reuse, R122 ;  /* 0x0000007a64f87221 */ /* 0x040fe40000010100 */
[C---:B------:R-:W-:Y:S02]  /*4e70*/  FADD.FTZ R101, -R100.reuse, R160 ;  /* 0x000000a064657221 */ /* 0x040fe40000010100 */
[----:B------:R-:W-:Y:S02]  /*4e80*/  FMUL.FTZ R119, R109, R182 ;  /* 0x000000b66d777220 */ /* 0x000fe40000410000 */
        /* <DEDUP_REMOVED lines=13> */
[----:B------:R-:W-:Y:S01]  /*4f60*/  HADD2.F32 R195, -RZ, R54.H1_H1 ;  /* 0x30000036ffc37230 */ /* 0x000fe20000004100 */
        /* <DEDUP_REMOVED lines=30> */
[----:B------:R-:W-:Y:S01]  /*5150*/  FADD.FTZ R100, -R100, R126 ;  /* 0x0000007e64647221 */ /* 0x000fe20000010100 */
[----:B------:R-:W-:Y:S01]  /*5160*/  HADD2.F32 R126, -RZ, R58.H0_H0 ;  /* 0x2000003aff7e7230 */ /* 0x000fe20000004100 */
[----:B------:R-:W-:Y:S01]  /*5170*/  FFMA.FTZ R127, R127, R112, R18 ;  /* 0x000000707f7f7223 */ /* 0x000fe20000010012 */
[----:B------:R-:W-:Y:S01]  /*5180*/  HADD2.F32 R112, -RZ, R53.H0_H0 ;  /* 0x20000035ff707230 */ /* 0x000fe20000004100 */
[----:B------:R-:W-:-:S02]  /*5190*/  FMUL.FTZ R113, R109, R108 ;  /* 0x0000006c6d717220 */ /* 0x000fc40000410000 */
[----:B------:R-:W-:Y:S01]  /*51a0*/  FFMA.FTZ R197, R119, R111, R12 ;  /* 0x0000006f77c57223 */ /* 0x000fe2000001000c */
[----:B------:R-:W-:Y:S01]  /*51b0*/  HADD2.F32 R119, -RZ, R50.H1_H1 ;  /* 0x30000032ff777230 */ /* 0x000fe20000004100 */
[C---:B------:R-:W-:Y:S01]  /*51c0*/  FMUL.FTZ R104, R109.reuse, R104 ;  /* 0x000000686d687220 */ /* 0x040fe20000410000 */
[----:B------:R-:W-:Y:S01]  /*51d0*/  HADD2.F32 R111, -RZ, R51.H0_H0 ;  /* 0x20000033ff6f7230 */ /* 0x000fe20000004100 */
        /* <DEDUP_REMOVED lines=34> */
[----:B------:R-:W-:Y:S01]  /*5400*/  HADD2.F32 R122, -RZ, R54.H0_H0 ;  /* 0x20000036ff7a7230 */ /* 0x000fe20000004100 */
[----:B------:R-:W-:-:S02]  /*5410*/  FMUL.FTZ R250, R109, R250 ;  /* 0x000000fa6dfa7220 */ /* 0x000fc40000410000 */
[C---:B------:R-:W-:Y:S02]  /*5420*/  FMUL.FTZ R244, R109.reuse, R244 ;  /* 0x000000f46df47220 */ /* 0x040fe40000410000 */
[C---:B------:R-:W-:Y:S02]  /*5430*/  FMUL.FTZ R246, R109.reuse, R246 ;  /* 0x000000f66df67220 */ /* 0x040fe40000410000 */
[C---:B------:R-:W-:Y:S02]  /*5440*/  FMUL.FTZ R252, R109.reuse, R252 ;  /* 0x000000fc6dfc7220 */ /* 0x040fe40000410000 */
[C---:B------:R-:W-:Y:S02]  /*5450*/  FMUL.FTZ R108, R109.reuse, R251 ;  /* 0x000000fb6d6c7220 */ /* 0x040fe40000410000 */
[C---:B------:R-:W-:Y:S01]  /*5460*/  FMUL.FTZ R191, R109.reuse, R120 ;  /* 0x000000786dbf7220 */ /* 0x040fe20000410000 */
[----:B------:R-:W-:Y:S01]  /*5470*/  HADD2.F32 R120, -RZ, R47.H0_H0 ;  /* 0x2000002fff787230 */ /* 0x000fe20000004100 */
[C---:B------:R-:W-:Y:S01]  /*5480*/  FMUL.FTZ R163, R109.reuse, R101 ;  /* 0x000000656da37220 */ /* 0x040fe20000410000 */
[----:B------:R-:W-:Y:S01]  /*5490*/  HADD2.F32 R101, -RZ, R57.H0_H0 ;  /* 0x20000039ff657230 */ /* 0x000fe20000004100 */
[----:B------:R-:W-:-:S02]  /*54a0*/  FMUL.FTZ R158, R109, R158 ;  /* 0x0000009e6d9e7220 */ /* 0x000fc40000410000 */
[C---:B------:R-:W-:Y:S02]  /*54b0*/  FMUL.FTZ R160, R109.reuse, R160 ;  /* 0x000000a06da07220 */ /* 0x040fe40000410000 */
[C---:B------:R-:W-:Y:S02]  /*54c0*/  FMUL.FTZ R207, R109.reuse, R207 ;  /* 0x000000cf6dcf7220 */ /* 0x040fe40000410000 */
[C---:B------:R-:W-:Y:S02]  /*54d0*/  FMUL.FTZ R174, R109.reuse, R118 ;  /* 0x000000766dae7220 */ /* 0x040fe40000410000 */
[C---:B------:R-:W-:Y:S02]  /*54e0*/  FMUL.FTZ R124, R109.reuse, R124 ;  /* 0x0000007c6d7c7220 */ /* 0x040fe40000410000 */
[----:B------:R-:W-:Y:S01]  /*54f0*/  FMUL.FTZ R109, R109, R100 ;  /* 0x000000646d6d7220 */ /* 0x000fe20000410000 */
[----:B------:R-:W-:Y:S01]  /*5500*/  HADD2.F32 R100, -RZ, R56.H0_H0 ;  /* 0x20000038ff647230 */ /* 0x000fe20000004100 */
[----:B------:R-:W-:Y:S01]  /*5510*/  FFMA.FTZ R184, R184, R112, R13 ;  /* 0x00000070b8b87223 */ /* 0x000fe2000001000d */
[----:B------:R-:W-:Y:S01]  /*5520*/  HADD2.F32 R112, -RZ, R51.H1_H1 ;  /* 0x30000033ff707230 */ /* 0x000fe20000004100 */
[----:B------:R-:W-:Y:S01]  /*5530*/  FFMA.FTZ R177, R177, R119, R24 ;  /* 0x00000077b1b17223 */ /* 0x000fe20000010018 */
[----:B------:R-:W-:Y:S01]  /*5540*/  HADD2.F32 R119, -RZ, R49.H1_H1 ;  /* 0x30000031ff777230 */ /* 0x000fe20000004100 */
[----:B------:R-:W-:Y:S01]  /*5550*/  FFMA.FTZ R204, R204, R116, R23 ;  /* 0x00000074cccc7223 */ /* 0x000fe20000010017 */
[----:B------:R-:W-:Y:S01]  /*5560*/  HADD2.F32 R116, -RZ, R48.H1_H1 ;  /* 0x30000030ff747230 */ /* 0x000fe20000004100 */
[----:B------:R-:W-:-:S02]  /*5570*/  IMAD R114, R114, c[0x0][0x168], RZ ;  /* 0x00005a0072727a24 */ /* 0x000fc400078e02ff */
[----:B------:R-:W-:Y:S01]  /*5580*/  FFMA.FTZ R104, R104, R100, R3 ;  /* 0x0000006468687223 */ /* 0x000fe20000010003 */
[----:B------:R-:W-:Y:S01]  /*5590*/  HADD2.F32 R100, -RZ, R56.H1_H1 ;  /* 0x30000038ff647230 */ /* 0x000fe20000004100 */
[----:B------:R-:W-:Y:S02]  /*55a0*/  FFMA.FTZ R112, R185, R112, R26 ;  /* 0x00000070b9707223 */ /* 0x000fe4000001001a */
[----:B------:R-:W-:Y:S01]  /*55b0*/  FFMA.FTZ R110, R110, R101, R5 ;  /* 0x000000656e6e7223 */ /* 0x000fe20000010005 */
[----:B------:R-:W-:Y:S01]  /*55c0*/  SHF.R.S32.HI R101, RZ, 0x1f, R114 ;  /* 0x0000001fff657819 */ /* 0x000fe20000011472 */
[----:B------:R-:W-:Y:S01]  /*55d0*/  FFMA.FTZ R185, R161, R119, R22 ;  /* 0x00000077a1b97223 */ /* 0x000fe20000010016 */
[--C-:B------:R-:W-:Y:S01]  /*55e0*/  HADD2.F32 R119, -RZ, R45.reuse.H0_H0 ;  /* 0x2000002dff777230 */ /* 0x100fe20000004100 */
        /* <DEDUP_REMOVED lines=8> */
[----:B------:R-:W-:Y:S01]  /*5670*/  LEA.HI R101, R101, R114, RZ, 0x3 ;  /* 0x0000007265657211 */ /* 0x000fe200078f18ff */
[----:B------:R-:W-:Y:S01]  /*5680*/  FFMA.FTZ R183, R183, R120, R30 ;  /* 0x00000078b7b77223 */ /* 0x000fe2000001001e */
[----:B------:R-:W-:Y:S01]  /*5690*/  HADD2.F32 R120, -RZ, R99.H0_H0 ;  /* 0x20000063ff787230 */ /* 0x000fe20000004100 */
[----:B------:R-:W-:Y:S01]  /*56a0*/  FFMA.FTZ R216, R216, R119, R29 ;  /* 0x00000077d8d87223 */ /* 0x000fe2000001001d */
[----:B------:R-:W-:Y:S01]  /*56b0*/  HADD2.F32 R119, -RZ, R96.H0_H0 ;  /* 0x20000060ff777230 */ /* 0x000fe20000004100 */
[----:B------:R-:W-:Y:S01]  /*56c0*/  FFMA.FTZ R212, R212, R116, R27 ;  /* 0x00000074d4d47223 */ /* 0x000fe2000001001b */
[----:B------:R-:W-:Y:S01]  /*56d0*/  HADD2.F32 R116, -RZ, R44.H1_H1 ;  /* 0x3000002cff747230 */ /* 0x000fe20000004100 */
[----:B------:R-:W-:Y:S01]  /*56e0*/  FFMA.FTZ R118, R162, R126, R7 ;  /* 0x0000007ea2767223 */ /* 0x000fe20000010007 */
[----:B------:R-:W-:Y:S01]  /*56f0*/  LEA.HI.SX32 R159, R101, R2, 0x1d ;  /* 0x00000002659f7211 */ /* 0x000fe200078feaff */
[----:B------:R-:W-:Y:S01]  /*5700*/  FFMA.FTZ R100, R180, R100, R11 ;  /* 0x00000064b4647223 */ /* 0x000fe2000001000b */
[----:B------:R-:W-:Y:S01]  /*5710*/  MOV R162, 0x10 ;  /* 0x0000001000a27802 */ /* 0x000fe20000000f00 */
[----:B------:R-:W-:Y:S01]  /*5720*/  FFMA.FTZ R189, R189, R123, R34 ;  /* 0x0000007bbdbd7223 */ /* 0x000fe20000010022 */
[--C-:B------:R-:W-:Y:S01]  /*5730*/  HADD2.F32 R123, -RZ, R46.reuse.H0_H0 ;  /* 0x2000002eff7b7230 */ /* 0x100fe20000004100 */
[----:B------:R-:W-:Y:S01]  /*5740*/  FFMA.FTZ R105, R176, R105, R9 ;  /* 0x00000069b0697223 */ /* 0x000fe20000010009 */
[----:B------:R-:W-:Y:S01]  /*5750*/  HADD2.F32 R114, -RZ, R53.H1_H1 ;  /* 0x30000035ff727230 */ /* 0x000fe20000004100 */
[----:B------:R-:W-:Y:S01]  /*5760*/  FFMA.FTZ R240, R240, R120, R41 ;  /* 0x00000078f0f07223 */ /* 0x000fe20000010029 */
[----:B------:R-:W-:Y:S01]  /*5770*/  HADD2.F32 R126, -RZ, R46.H1_H1 ;  /* 0x3000002eff7e7230 */ /* 0x000fe20000004100 */
[----:B------:R-:W-:Y:S01]  /*5780*/  FFMA.FTZ R179, R179, R116, R28 ;  /* 0x00000074b3b37223 */ /* 0x000fe2000001001c */
[----:B------:R-:W-:Y:S01]  /*5790*/  F2FP.PACK_AB R118, R117, R118 ;  /* 0x000000767576723e */ /* 0x000fe200000000ff */
[----:B------:R-:W-:Y:S01]  /*57a0*/  FFMA.FTZ R228, R228, R119, R35 ;  /* 0x00000077e4e47223 */ /* 0x000fe20000010023 */
[----:B------:R-:W-:Y:S01]  /*57b0*/  F2FP.PACK_AB R120, R197, R100 ;  /* 0x00000064c578723e */ /* 0x000fe200000000ff */
[----:B------:R-:W-:Y:S01]  /*57c0*/  FFMA.FTZ R220, R220, R123, R31 ;  /* 0x0000007bdcdc7223 */ /* 0x000fe2000001001f */
[----:B------:R-:W-:Y:S01]  /*57d0*/  F2FP.PACK_AB R119, R178, R105 ;  /* 0x00000069b277723e */ /* 0x000fe200000000ff */
[----:B------:R-:W-:Y:S01]  /*57e0*/  IMAD.WIDE.U32 R100, R159, R162, c[0x0][0x208] ;  /* 0x000082009f647625 */ /* 0x000fe200078e00a2 */
[----:B------:R-:W-:Y:S01]  /*57f0*/  F2FP.PACK_AB R117, R115, R110 ;  /* 0x0000006e7375723e */ /* 0x000fe200000000ff */
[----:B------:R-:W-:Y:S01]  /*5800*/  HADD2.F32 R123, -RZ, R99.H1_H1 ;  /* 0x30000063ff7b7230 */ /* 0x000fe20000004100 */
[----:B------:R-:W-:Y:S01]  /*5810*/  F2FP.PACK_AB R116, R113, R104 ;  /* 0x000000687174723e */ /* 0x000fe200000000ff */
[----:B------:R-:W-:Y:S01]  /*5820*/  FFMA.FTZ R122, R188, R122, R15 ;  /* 0x0000007abc7a7223 */ /* 0x000fe2000001000f */
[----:B------:R-:W-:Y:S01]  /*5830*/  IADD3 R105, R159, 0x80, RZ ;  /* 0x000000809f697810 */ /* 0x000fe20007ffe0ff */
[----:B------:R-:W-:Y:S01]  /*5840*/  FFMA.FTZ R121, R121, R114, R14 ;  /* 0x0000007279797223 */ /* 0x000fe2000001000e */
[----:B------:R-:W-:Y:S01]  /*5850*/  HADD2.F32 R114, -RZ, R49.H0_H0 ;  /* 0x20000031ff727230 */ /* 0x000fe20000004100 */
[----:B------:R-:W-:Y:S01]  /*5860*/  FFMA.FTZ R187, R187, R126, R32 ;  /* 0x0000007ebbbb7223 */ /* 0x000fe20000010020 */
[----:B------:R-:W-:Y:S01]  /*5870*/  HADD2.F32 R126, -RZ, R103.H0_H0 ;  /* 0x20000067ff7e7230 */ /* 0x000fe20000004100 */
[----:B------:R0:W-:Y:S01]  /*5880*/  STG.E.128 [R100.64], R116 ;  /* 0x0000007464007986 */ /* 0x0001e2000c101d04 */
[----:B------:R-:W-:Y:S01]  /*5890*/  FFMA.FTZ R193, R193, R123, R42 ;  /* 0x0000007bc1c17223 */ /* 0x000fe2000001002a */
[--C-:B------:R-:W-:Y:S01]  /*58a0*/  HADD2.F32 R110, -RZ, R107.reuse.H0_H0 ;  /* 0x2000006bff6e7230 */ /* 0x100fe20000004100 */
[----:B------:R-:W-:Y:S01]  /*58b0*/  F2FP.PACK_AB R123, R127, R192 ;  /* 0x000000c07f7b723e */ /* 0x000fe200000000ff */
[----:B------:R-:W-:Y:S01]  /*58c0*/  IMAD.WIDE.U32 R104, R105, R162, c[0x0][0x208] ;  /* 0x0000820069687625 */ /* 0x000fe200078e00a2 */
[----:B------:R-:W-:Y:S01]  /*58d0*/  F2FP.PACK_AB R122, R195, R122 ;  /* 0x0000007ac37a723e */ /* 0x000fe200000000ff */
[----:B------:R-:W-:Y:S01]  /*58e0*/  HADD2.F32 R113, -RZ, R107.H1_H1 ;  /* 0x3000006bff717230 */ /* 0x000fe20000004100 */
[----:B------:R-:W-:Y:S01]  /*58f0*/  F2FP.PACK_AB R121, R121, R184 ;  /* 0x000000b87979723e */ /* 0x000fe200000000ff */
[----:B------:R-:W-:Y:S01]  /*5900*/  FFMA.FTZ R200, R200, R114, R21 ;  /* 0x00000072c8c87223 */ /* 0x000fe20000010015 */
[----:B------:R-:W-:Y:S01]  /*5910*/  HADD2.F32 R114, -RZ, R48.H0_H0 ;  /* 0x20000030ff727230 */ /* 0x000fe20000004100 */
[----:B------:R-:W-:Y:S01]  /*5920*/  FFMA.FTZ R126, R108, R126, R133 ;  /* 0x0000007e6c7e7223 */ /* 0x000fe20000010085 */
[----:B------:R-:W-:Y:S01]  /*5930*/  HADD2.F32 R108, -RZ, R103.H1_H1 ;  /* 0x30000067ff6c7230 */ /* 0x000fe20000004100 */
[----:B------:R-:W-:Y:S01]  /*5940*/  FFMA.FTZ R176, R124, R110, R141 ;  /* 0x0000006e7cb07223 */ /* 0x000fe2000001008d */
[----:B------:R1:W-:Y:S01]  /*5950*/  STG.E.128 [R104.64], R120 ;  /* 0x0000007868007986 */ /* 0x0003e2000c101d04 */
[----:B------:R-:W-:Y:S01]  /*5960*/  FFMA.FTZ R124, R102, R163, R135 ;  /* 0x000000a3667c7223 */ /* 0x000fe20000010087 */
[----:B------:R-:W-:Y:S01]  /*5970*/  F2FP.PACK_AB R110, R177, R204 ;  /* 0x000000ccb16e723e */ /* 0x000fe200000000ff */
[----:B------:R-:W-:Y:S01]  /*5980*/  FFMA.FTZ R114, R196, R114, R19 ;  /* 0x00000072c4727223 */ /* 0x000fe20000010013 */
[----:B------:R-:W-:Y:S01]  /*5990*/  IADD3 R163, R159, 0x280, RZ ;  /* 0x000002809fa37810 */ /* 0x000fe20007ffe0ff */
[----:B0-----:R-:W-:Y:S01]  /*59a0*/  FFMA.FTZ R101, R175, R236, R36 ;  /* 0x000000ecaf657223 */ /* 0x001fe20000010024 */
[----:B------:R-:W-:Y:S01]  /*59b0*/  IADD3 R177, R159, 0x300, RZ ;  /* 0x000003009fb17810 */ /* 0x000fe20007ffe0ff */
[----:B------:R-:W-:Y:S01]  /*59c0*/  FFMA.FTZ R191, R191, R108, R134 ;  /* 0x0000006cbfbf7223 */ /* 0x000fe20000010086 */
[----:B------:R-:W-:Y:S01]  /*59d0*/  F2FP.PACK_AB R108, R161, R114 ;  /* 0x00000072a16c723e */ /* 0x000fe200000000ff */
        /* <DEDUP_REMOVED lines=9> */
[----:B------:R-:W-:Y:S01]  /*5a70*/  IADD3 R101, R159, 0x100, RZ ;  /* 0x000001009f657810 */ /* 0x000fe20007ffe0ff */
[----:B-1----:R-:W-:Y:S01]  /*5a80*/  FFMA.FTZ R122, R166, R246, R131 ;  /* 0x000000f6a67a7223 */ /* 0x002fe20000010083 */
        /* <DEDUP_REMOVED lines=26> */
[----:B------:R-:W-:Y:S01]  /*5c30*/  IMAD.WIDE.U32 R104, R105, R162, c[0x0][0x208] ;  /* 0x0000820069687625 */ /* 0x000fe200078e00a2 */
[----:B------:R-:W-:Y:S01]  /*5c40*/  F2FP.PACK_AB R127, R195, R176 ;  /* 0x000000b0c37f723e */ /* 0x000fe200000000ff */
[----:B------:R0:W-:Y:S01]  /*5c50*/  STG.E.128 [R100.64], R108 ;  /* 0x0000006c64007986 */ /* 0x0001e2000c101d04 */
[----:B------:R-:W-:Y:S01]  /*5c60*/  F2FP.PACK_AB R126, R181, R126 ;  /* 0x0000007eb57e723e */ /* 0x000fe200000000ff */
[-C--:B------:R-:W-:Y:S02]  /*5c70*/  IMAD.WIDE.U32 R158, R161, R162.reuse, c[0x0][0x208] ;  /* 0x00008200a19e7625 */ /* 0x080fe400078e00a2 */
[----:B------:R0:W-:Y:S02]  /*5c80*/  STG.E.128 [R104.64], R112 ;  /* 0x0000007068007986 */ /* 0x0001e4000c101d04 */
[-C--:B------:R-:W-:Y:S02]  /*5c90*/  IMAD.WIDE.U32 R160, R163, R162.reuse, c[0x0][0x208] ;  /* 0x00008200a3a07625 */ /* 0x080fe400078e00a2 */
[----:B------:R0:W-:Y:S02]  /*5ca0*/  STG.E.128 [R158.64], R116 ;  /* 0x000000749e007986 */ /* 0x0001e4000c101d04 */
[----:B------:R-:W-:-:S02]  /*5cb0*/  IMAD.WIDE.U32 R162, R177, R162, c[0x0][0x208] ;  /* 0x00008200b1a27625 */ /* 0x000fc400078e00a2 */
[----:B------:R0:W-:Y:S04]  /*5cc0*/  STG.E.128 [R160.64], R120 ;  /* 0x00000078a0007986 */ /* 0x0001e8000c101d04 */
[----:B------:R0:W-:Y:S02]  /*5cd0*/  STG.E.128 [R162.64], R124 ;  /* 0x0000007ca2007986 */ /* 0x0001e4000c101d04 */
.L_x_6554:
[----:B-1----:R-:W-:Y:S05]  /*5ce0*/  BSYNC B0 ;  /* 0x0000000000007941 */ /* 0x002fea0003800000 */
.L_x_6553:
[----:B------:R-:W-:Y:S02]  /*5cf0*/  IADD3 R144, R144, c[0x0][0x160], RZ ;  /* 0x0000580090907a10 */ /* 0x000fe40007ffe0ff */
[----:B------:R-:W-:Y:S02]  /*5d00*/  LOP3.LUT P1, RZ, R106, 0xff, RZ, 0xc0, !PT ;  /* 0x000000ff6aff7812 */ /* 0x000fe4000782c0ff */
[----:B------:R-:W-:Y:S02]  /*5d10*/  ISETP.GE.AND P0, PT, R144, c[0x0][0x164], PT ;  /* 0x0000590090007a0c */ /* 0x000fe40003f06270 */
[----:B------:R-:W-:-:S11]  /*5d20*/  SEL R106, RZ, 0x1, P1 ;  /* 0x00000001ff6a7807 */ /* 0x000fd60000800000 */
[----:B0----5:R-:W-:Y:S01]  /*5d30*/  @P0 CALL.REL.NOINC `(.L_x_6555) ;  /* 0x0000001000000944 */ /* 0x021fe20003c00000 */
[----:B------:R-:W-:Y:S05]  /*5d40*/  BRA `(.L_x_6556) ;  /* 0xffffac0000007947 */ /* 0x000fea000383ffff */
.L_x_6555:
[----:B------:R-:W-:Y:S05]  /*5d50*/  EXIT ;  /* 0x000000000000794d */ /* 0x000fea0003800000 */
.L_x_6551:
[----:B0-----:R-:W-:Y:S01]  /*5d60*/  HFMA2.MMA R109, -RZ, RZ, 0, 5.9604644775390625e-08 ;  /* 0x00000001ff6d7435 */ /* 0x001fe200000001ff */
[----:B------:R-:W-:Y:S02]  /*5d70*/  MOV R110, R162 ;  /* 0x000000a2006e7202 */ /* 0x000fe40000000f00 */
[----:B------:R-:W-:Y:S02]  /*5d80*/  MOV R101, 0x1f ;  /* 0x0000001f00657802 */ /* 0x000fe40000000f00 */
[----:B------:R-:W-:Y:S02]  /*5d90*/  MOV R108, 0xffffffff ;  /* 0xffffffff006c7802 */ /* 0x000fe40000000f00 */
[----:B------:R-:W-:Y:S02]  /*5da0*/  MOV R104, 0x5dc0 ;  /* 0x00005dc000687802 */ /* 0x000fe40000000f00 */
[----:B-----5:R-:W-:Y:S05]  /*5db0*/  CALL.REL.NOINC `($__internal_23_$__cuda_sm70_shflsync_bfly_p) ;  /* 0x00000a9000007944 */ /* 0x020fea0003c00000 */
[----:B-1----:R-:W-:Y:S01]  /*5dc0*/  MOV R100, R109 ;  /* 0x0000006d00647202 */ /* 0x002fe20000000f00 */
[----:B0-----:R-:W-:Y:S05]  /*5dd0*/  BRA `(.L_x_6557) ;  /* 0xffffe26000007947 */ /* 0x001fea000383ffff */
.L_x_6552:
[----:B------:R-:W-:Y:S01]  /*5de0*/  HFMA2.MMA R109, -RZ, RZ, 0, 1.1920928955078125e-07 ;  /* 0x00000002ff6d7435 */ /* 0x000fe200000001ff */
[----:B------:R-:W-:Y:S02]  /*5df0*/  MOV R101, 0x1f ;  /* 0x0000001f00657802 */ /* 0x000fe40000000f00 */
[----:B------:R-:W-:-:S02]  /*5e00*/  MOV R108, 0xffffffff ;  /* 0xffffffff006c7802 */ /* 0x000fc40000000f00 */
[----:B------:R-:W-:Y:S02]  /*5e10*/  MOV R104, 0x5e30 ;  /* 0x00005e3000687802 */ /* 0x000fe40000000f00 */
[----:B0----5:R-:W-:Y:S05]  /*5e20*/  CALL.REL.NOINC `($__internal_23_$__cuda_sm70_shflsync_bfly_p) ;  /* 0x00000a2000007944 */ /* 0x021fea0003c00000 */
[----:B01----:R-:W-:Y:S01]  /*5e30*/  FADD.FTZ R110, R110, R109 ;  /* 0x0000006d6e6e7221 */ /* 0x003fe20000010000 */
[----:B------:R-:W-:Y:S01]  /*5e40*/  HFMA2.MMA R109, -RZ, RZ, 0, 2.384185791015625e-07 ;  /* 0x00000004ff6d7435 */ /* 0x000fe200000001ff */
[----:B------:R-:W-:Y:S02]  /*5e50*/  MOV R101, 0x1f ;  /* 0x0000001f00657802 */ /* 0x000fe40000000f00 */
[----:B------:R-:W-:Y:S02]  /*5e60*/  MOV R108, 0xffffffff ;  /* 0xffffffff006c7802 */ /* 0x000fe40000000f00 */
[----:B------:R-:W-:Y:S02]  /*5e70*/  MOV R104, 0x5e90 ;  /* 0x00005e9000687802 */ /* 0x000fe40000000f00 */
[----:B------:R-:W-:Y:S05]  /*5e80*/  CALL.REL.NOINC `($__internal_23_$__cuda_sm70_shflsync_bfly_p) ;  /* 0x000009c000007944 */ /* 0x000fea0003c00000 */
[----:B01----:R-:W-:Y:S01]  /*5e90*/  FADD.FTZ R110, R110, R109 ;  /* 0x0000006d6e6e7221 */ /* 0x003fe20000010000 */
[----:B------:R-:W-:Y:S01]  /*5ea0*/  HFMA2.MMA R109, -RZ, RZ, 0, 4.76837158203125e-07 ;  /* 0x00000008ff6d7435 */ /* 0x000fe200000001ff */
[----:B------:R-:W-:Y:S02]  /*5eb0*/  MOV R101, 0x1f ;  /* 0x0000001f00657802 */ /* 0x000fe40000000f00 */
[----:B------:R-:W-:-:S02]  /*5ec0*/  MOV R108, 0xffffffff ;  /* 0xffffffff006c7802 */ /* 0x000fc40000000f00 */
[----:B------:R-:W-:Y:S02]  /*5ed0*/  MOV R104, 0x5ef0 ;  /* 0x00005ef000687802 */ /* 0x000fe40000000f00 */
[----:B------:R-:W-:Y:S05]  /*5ee0*/  CALL.REL.NOINC `($__internal_23_$__cuda_sm70_shflsync_bfly_p) ;  /* 0x0000096000007944 */ /* 0x000fea0003c00000 */
[----:B01----:R-:W-:Y:S01]  /*5ef0*/  FADD.FTZ R110, R110, R109 ;  /* 0x0000006d6e6e7221 */ /* 0x003fe20000010000 */
[----:B------:R-:W-:Y:S01]  /*5f00*/  HFMA2.MMA R109, -RZ, RZ, 0, 9.5367431640625e-07 ;  /* 0x00000010ff6d7435 */ /* 0x000fe200000001ff */
[----:B------:R-:W-:Y:S02]  /*5f10*/  MOV R101, 0x1f ;  /* 0x0000001f00657802 */ /* 0x000fe40000000f00 */
[----:B------:R-:W-:Y:S02]  /*5f20*/  MOV R108, 0xffffffff ;  /* 0xffffffff006c7802 */ /* 0x000fe40000000f00 */
[----:B------:R-:W-:Y:S02]  /*5f30*/  MOV R104, 0x5f50 ;  /* 0x00005f5000687802 */ /* 0x000fe40000000f00 */
[----:B------:R-:W-:Y:S05]  /*5f40*/  CALL.REL.NOINC `($__internal_23_$__cuda_sm70_shflsync_bfly_p) ;  /* 0x0000090000007944 */ /* 0x000fea0003c00000 */
        /* <DEDUP_REMOVED lines=118> */
[----:B------:R-:W-:Y:S05]  /*66b0*/  CALL.REL.NOINC `($__internal_23_$__cuda_sm70_shflsync_bfly_p) ;  /* 0x0000019000007944 */ /* 0x000fea0003c00000 */
[----:B01----:R-:W-:Y:S01]  /*66c0*/  FADD.FTZ R110, R110, R109 ;  /* 0x0000006d6e6e7221 */ /* 0x003fe20000010000 */
[----:B------:R-:W-:Y:S01]  /*66d0*/  HFMA2.MMA R109, -RZ, RZ, 0, 1.1920928955078125e-07 ;  /* 0x00000002ff6d7435 */ /* 0x000fe200000001ff */
[----:B------:R-:W-:Y:S02]  /*66e0*/  MOV R101, 0x1f ;  /* 0x0000001f00657802 */ /* 0x000fe40000000f00 */
[----:B------:R-:W-:Y:S02]  /*66f0*/  MOV R108, 0xffffffff ;  /* 0xffffffff006c7802 */ /* 0x000fe40000000f00 */
[----:B------:R-:W-:Y:S02]  /*6700*/  MOV R104, 0x6720 ;  /* 0x0000672000687802 */ /* 0x000fe40000000f00 */
[----:B------:R-:W-:Y:S05]  /*6710*/  CALL.REL.NOINC `($__internal_23_$__cuda_sm70_shflsync_bfly_p) ;  /* 0x0000013000007944 */ /* 0x000fea0003c00000 */
[----:B01----:R-:W-:Y:S01]  /*6720*/  FADD.FTZ R110, R110, R109 ;  /* 0x0000006d6e6e7221 */ /* 0x003fe20000010000 */
[----:B------:R-:W-:Y:S01]  /*6730*/  HFMA2.MMA R109, -RZ, RZ, 0, 2.384185791015625e-07 ;  /* 0x00000004ff6d7435 */ /* 0x000fe200000001ff */
[----:B------:R-:W-:-:S02]  /*6740*/  MOV R101, 0x1f ;  /* 0x0000001f00657802 */ /* 0x000fc40000000f00 */
[----:B------:R-:W-:Y:S02]  /*6750*/  MOV R108, 0xffffffff ;  /* 0xffffffff006c7802 */ /* 0x000fe40000000f00 */
[----:B------:R-:W-:Y:S02]  /*6760*/  MOV R104, 0x6780 ;  /* 0x0000678000687802 */ /* 0x000fe40000000f00 */
[----:B------:R-:W-:Y:S05]  /*6770*/  CALL.REL.NOINC `($__internal_23_$__cuda_sm70_shflsync_bfly_p) ;  /* 0x000000d000007944 */ /* 0x000fea0003c00000 */
[----:B01----:R-:W-:Y:S01]  /*6780*/  FADD.FTZ R110, R110, R109 ;  /* 0x0000006d6e6e7221 */ /* 0x003fe20000010000 */
[----:B------:R-:W-:Y:S01]  /*6790*/  HFMA2.MMA R109, -RZ, RZ, 0, 4.76837158203125e-07 ;  /* 0x00000008ff6d7435 */ /* 0x000fe200000001ff */
[----:B------:R-:W-:Y:S02]  /*67a0*/  MOV R101, 0x1f ;  /* 0x0000001f00657802 */ /* 0x000fe40000000f00 */
[----:B------:R-:W-:Y:S02]  /*67b0*/  MOV R108, 0xffffffff ;  /* 0xffffffff006c7802 */ /* 0x000fe40000000f00 */
[----:B------:R-:W-:Y:S02]  /*67c0*/  MOV R104, 0x67e0 ;  /* 0x000067e000687802 */ /* 0x000fe40000000f00 */
[----:B------:R-:W-:Y:S05]  /*67d0*/  CALL.REL.NOINC `($__internal_23_$__cuda_sm70_shflsync_bfly_p) ;  /* 0x0000007000007944 */ /* 0x000fea0003c00000 */
[----:B01----:R-:W-:Y:S01]  /*67e0*/  FADD.FTZ R110, R110, R109 ;  /* 0x0000006d6e6e7221 */ /* 0x003fe20000010000 */
[----:B------:R-:W-:Y:S01]  /*67f0*/  HFMA2.MMA R109, -RZ, RZ, 0, 9.5367431640625e-07 ;  /* 0x00000010ff6d7435 */ /* 0x000fe200000001ff */
[----:B------:R-:W-:-:S02]  /*6800*/  MOV R101, 0x1f ;  /* 0x0000001f00657802 */ /* 0x000fc40000000f00 */
[----:B------:R-:W-:Y:S02]  /*6810*/  MOV R108, 0xffffffff ;  /* 0xffffffff006c7802 */ /* 0x000fe40000000f00 */
[----:B------:R-:W-:Y:S02]  /*6820*/  MOV R104, 0x6840 ;  /* 0x0000684000687802 */ /* 0x000fe40000000f00 */
[----:B------:R-:W-:Y:S05]  /*6830*/  CALL.REL.NOINC `($__internal_23_$__cuda_sm70_shflsync_bfly_p) ;  /* 0x0000001000007944 */ /* 0x000fea0003c00000 */
[----:B01----:R-:W-:Y:S05]  /*6840*/  BRA `(.L_x_6558) ;  /* 0xffffe03000007947 */ /* 0x003fea000383ffff */
        .weak           $__internal_23_$__cuda_sm70_shflsync_bfly_p
        .type           $__internal_23_$__cuda_sm70_shflsync_bfly_p,@function
        .size           $__internal_23_$__cuda_sm70_shflsync_bfly_p,(.L_x_44863 - $__internal_23_$__cuda_sm70_shflsync_bfly_p)
$__internal_23_$__cuda_sm70_shflsync_bfly_p:
[----:B------:R-:W-:Y:S01]  /*6850*/  HFMA2.MMA R105, -RZ, RZ, 0, 0 ;  /* 0x00000000ff697435 */ /* 0x000fe200000001ff */
[----:B------:R-:W-:Y:S04]  /*6860*/  WARPSYNC R108 ;  /* 0x0000006c00007348 */ /* 0x000fe80003800000 */
[----:B------:R0:W1:Y:S01]  /*6870*/  SHFL.BFLY PT, R109, R110, R109, R101 ;  /* 0x0c00006d6e6d7389 */ /* 0x00006200000e0065 */
[----:B------:R-:W-:Y:S05]  /*6880*/  RET.REL.NODEC R104 `(_ZN10layer_norm13ln_fwd_kernelINS_13Kernel_traitsI6__halfS2_S2_S2_fjLj7168ELj1ELj1ELj4ELj16ENS_18Kernel_traits_baseILj7168ES2_S2_S2_S2_fjLj128EEEEELb0ELb1ELb1ELb1EEEvNS_9FwdParamsE) ;  /* 0xffff977068007950 */ /* 0x000fea0003c3ffff */
.L_x_6559:
        /* <DEDUP_REMOVED lines=15> */
.L_x_44863:


//--------------------- .text._ZN10layer_norm13ln_fwd_kernelINS_13Kernel_traitsI6__halfS2_S2_S2_fjLj7168ELj1ELj1ELj4ELj16ENS_18Kernel_traits_baseILj7168ES2_S2_S2_S2_fjLj128EEEEELb1ELb0ELb0ELb0EEEvNS_9FwdParamsE --------------------------
	.section	.text._ZN10layer_norm13ln_fwd_kernelINS_13Kernel_traitsI6__halfS2_S2_S2_fjLj7168ELj1ELj1ELj4ELj16ENS_18Kernel_traits_baseILj7168ES2_S2_S2_S2_fjLj128EEEEELb1ELb0ELb0ELb0EEEvNS_9FwdParamsE,"ax",@progbits
	.sectioninfo	@"SHI_REGISTERS=232"
	.align	128
        .global         _ZN10layer_norm13ln_fwd_kernelINS_13Kernel_traitsI6__halfS2_S2_S2_fjLj7168ELj1ELj1ELj4ELj16ENS_18Kernel_traits_baseILj7168ES2_S2_S2_S2_fjLj128EEEEELb1ELb0ELb0ELb0EEEvNS_9FwdParamsE
        .type           _ZN10layer_norm13ln_fwd_kernelINS_13Kernel_traitsI6__halfS2_S2_S2_fjLj7168ELj1ELj1ELj4ELj16ENS_18Kernel_traits_baseILj7168ES2_S2_S2_S2_fjLj128EEEEELb1ELb0ELb0ELb0EEEvNS_9FwdParamsE,@function
        .size           _ZN10layer_norm13ln_fwd_kernelINS_13Kernel_traitsI6__halfS2_S2_S2_fjLj7168ELj1ELj1ELj4ELj16ENS_18Kernel_traits_baseILj7168ES2_S2_S2_S2_fjLj128EEEEELb1ELb0ELb0ELb0EEEvNS_9FwdParamsE,(.L_x_44864 - _ZN10layer_norm13ln_fwd_kernelINS_13Kernel_traitsI6__halfS2_S2_S2_fjLj7168ELj1ELj1ELj4ELj16ENS_18Kernel_traits_baseILj7168ES2_S2_S2_S2_fjLj128EEEEELb1ELb0ELb0ELb0EEEvNS_9FwdParamsE)
        .other          _ZN10layer_norm13ln_fwd_kernelINS_13Kernel_traitsI6__halfS2_S2_S2_fjLj7168ELj1ELj1ELj4ELj16ENS_18Kernel_traits_baseILj7168ES2_S2_S2_S2_fjLj128EEEEELb1ELb0ELb0ELb0EEEvNS_9FwdParamsE,@"STO_CUDA_ENTRY STV_DEFAULT"
_ZN10layer_norm13ln_fwd_kernelINS_13Kernel_traitsI6__halfS2_S2_S2_fjLj7168ELj1ELj1ELj4ELj16ENS_18Kernel_traits_baseILj7168ES2_S2_S2_S2_fjLj128EEEEELb1ELb0ELb0ELb0EEEvNS_9FwdParamsE:
.text._ZN10layer_norm13ln_fwd_kernelINS_13Kernel_traitsI6__halfS2_S2_S2_fjLj7168ELj1ELj1ELj4ELj16ENS_18Kernel_traits_baseILj7168ES2_S2_S2_S2_fjLj128EEEEELb1ELb0ELb0ELb0EEEvNS_9FwdParamsE:
[----:B------:R-:W-:Y:S02]  /*0000*/  IMAD.MOV.U32 R1, RZ, RZ, c[0x0][0x28] ;  /* 0x00000a00ff017624 */ /* 0x000fe400078e00ff */
[----:B------:R-:W-:Y:S01]  /*0010*/  ULDC.U8 UR4, c[0x0][0x244] ;  /* 0x0000910000047ab9 */ /* 0x000fe20000000000 */
[----:B------:R-:W-:Y:S01]  /*0020*/  IMAD.MOV.U32 R151, RZ, RZ, c[0x0][0x23c] ;  /* 0x00008f00ff977624 */ /* 0x000fe200078e00ff */
[----:B------:R-:W-:Y:S01]  /*0030*/  ISETP.NE.AND P0, PT, RZ, UR4, PT ;  /* 0x00000004ff007c0c */ /* 0x000fe2000bf05270 */
[----:B------:R-:W-:Y:S01]  /*0040*/  IMAD.MOV.U32 R150, RZ, RZ, c[0x0][0x238] ;  /* 0x00008e00ff967624 */ /* 0x000fe200078e00ff */
[----:B------:R-:W-:-:S11]  /*0050*/  ULDC.64 UR4, c[0x0][0x118] ;  /* 0x0000460000047ab9 */ /* 0x000fd60000000a00 */
[----:B------:R-:W-:Y:S01]  /*0060*/  @P0 IMAD.MOV.U32 R2, RZ, RZ, R150 ;  /* 0x000000ffff020224 */ /* 0x000fe200078e0096 */
[----:B------:R-:W-:-:S06]  /*0070*/  @P0 MOV R3, R151 ;  /* 0x0000009700030202 */ /* 0x000fcc0000000f00 */
        /* <DEDUP_REMOVED lines=12> */
[----:B-1----:R-:W-:-:S03]  /*0140*/  IMAD R45, R27, c[0x0][0x0], R46 ;  /* 0x000000001b2d7a24 */ /* 0x002fc600078e022e */
[----:B------:R-:W-:Y:S01]  /*0150*/  LOP3.LUT R36, R52, 0x7f, RZ, 0x3c, !PT ;  /* 0x0000007f34247812 */ /* 0x000fe200078e3cff */
[----:B------:R-:W-:-:S03]  /*0160*/  IMAD.WIDE.U32 R4, R45, -0x326172a9, RZ ;  /* 0xcd9e8d572d047825 */ /* 0x000fc600078e00ff */
[----:B------:R-:W-:-:S04]  /*0170*/  LEA.HI.SX32 R36, R127, R36, 0x1d ;  /* 0x000000247f247211 */ /* 0x000fc800078feaff */
[C---:B------:R-:W-:Y:S02]  /*0180*/  LOP3.LUT P6, RZ, R36.reuse, 0xffffff80, RZ, 0xc0, !PT ;  /* 0xffffff8024ff7812 */ /* 0x040fe400078cc0ff */
[C---:B------:R-:W-:Y:S02]  /*0190*/  ISETP.GE.U32.AND P5, PT, R36.reuse, 0x100, PT ;  /* 0x000001002400780c */ /* 0x040fe40003fa6070 */
[C---:B------:R-:W-:Y:S02]  /*01a0*/  ISETP.GE.U32.AND P4, PT, R36.reuse, 0x180, PT ;  /* 0x000001802400780c */ /* 0x040fe40003f86070 */
[C---:B------:R-:W-:Y:S02]  /*01b0*/  ISETP.GE.U32.AND P3, PT, R36.reuse, 0x200, PT ;  /* 0x000002002400780c */ /* 0x040fe40003f66070 */
[----:B------:R-:W-:-:S05]  /*01c0*/  ISETP.GE.U32.AND P2, PT, R36, 0x280, PT ;  /* 0x000002802400780c */ /* 0x000fca0003f46070 */
[----:B------:R-:W-:-:S04]  /*01d0*/  @P6 LOP3.LUT R31, R31, 0x8, RZ, 0xfc, !PT ;  /* 0x000000081f1f6812 */ /* 0x000fc800078efcff */
[----:B------:R-:W-:-:S04]  /*01e0*/  LOP3.LUT R31, R31, 0xfffffdff, RZ, 0xc0, !PT ;  /* 0xfffffdff1f1f7812 */ /* 0x000fc800078ec0ff */
[----:B------:R-:W-:-:S04]  /*01f0*/  @P5 LOP3.LUT R31, R31, 0x200, RZ, 0xfc, !PT ;  /* 0x000002001f1f5812 */ /* 0x000fc800078efcff */
[----:B------:R-:W-:-:S04]  /*0200*/  LOP3.LUT R31, R31, 0xfffffeff, RZ, 0xc0, !PT ;  /* 0xfffffeff1f1f7812 */ /* 0x000fc800078ec0ff */
[----:B------:R-:W-:-:S04]  /*0210*/  @P4 LOP3.LUT R31, R31, 0x100, RZ, 0xfc, !PT ;  /* 0x000001001f1f4812 */ /* 0x000fc800078efcff */
[----:B------:R-:W-:-:S04]  /*0220*/  LOP3.LUT R31, R31, 0xffffff7f, RZ, 0xc0, !PT ;  /* 0xffffff7f1f1f7812 */ /* 0x000fc800078ec0ff */
[----:B------:R-:W-:-:S04]  /*0230*/  @P3 LOP3.LUT R31, R31, 0x80, RZ, 0xfc, !PT ;  /* 0x000000801f1f3812 */ /* 0x000fc800078efcff */
[----:B------:R-:W-:-:S04]  /*0240*/  LOP3.LUT R31, R31, 0xffffffbf, RZ, 0xc0, !PT ;  /* 0xffffffbf1f1f7812 */ /* 0x000fc800078ec0ff */
[----:B------:R-:W-:Y:S02]  /*0250*/  @P2 LOP3.LUT R31, R31, 0x40, RZ, 0xfc, !PT ;  /* 0x000000401f1f2812 */ /* 0x000fe400078efcff */
        /* <DEDUP_REMOVED lines=42> */
[----:B------:R-:W-:Y:S01]  /*0500*/  LOP3.LUT R52, R52, 0x80, RZ, 0xfc, !PT ;  /* 0x0000008034347812 */ /* 0x000fe200078efcff */
[----:B------:R-:W-:Y:S01]  /*0510*/  @!P0 CS2R R4, SRZ ;  /* 0x0000000000048805 */ /* 0x000fe2000001ff00 */
[----:B------:R-:W-:Y:S02]  /*0520*/  @!P0 CS2R R6, SRZ ;  /* 0x0000000000068805 */ /* 0x000fe4000001ff00 */
.L_x_6561:
[----:B0-----:R-:W-:Y:S05]  /*0530*/  BSYNC B0 ;  /* 0x0000000000007941 */ /* 0x001fea0003800000 */
.L_x_6560:
        /* <DEDUP_REMOVED lines=13> */
.L_x_6563:
[----:B0-----:R-:W-:Y:S05]  /*0610*/  BSYNC B0 ;  /* 0x0000000000007941 */ /* 0x001fea0003800000 */
.L_x_6562:
        /* <DEDUP_REMOVED lines=13> */
.L_x_6565:
[----:B0-----:R-:W-:Y:S05]  /*06f0*/  BSYNC B0 ;  /* 0x0000000000007941 */ /* 0x001fea0003800000 */
.L_x_6564:
        /* <DEDUP_REMOVED lines=13> */
.L_x_6567:
[----:B0-----:R-:W-:Y:S05]  /*07d0*/  BSYNC B0 ;  /* 0x0000000000007941 */ /* 0x001fea0003800000 */
.L_x_6566:
        /* <DEDUP_REMOVED lines=13> */
.L_x_6569:
[----:B0-----:R-:W-:Y:S05]  /*08b0*/  BSYNC B0 ;  /* 0x0000000000007941 */ /* 0x001fea0003800000 */
.L_x_6568:
[----:B------:R-:W-:Y:S01]  /*08c0*/  ISETP.GE.U32.AND P0, PT, R36, 0x300, PT ;  /* 0x000003002400780c */ /* 0x000fe20003f06070 */
[----:B------:R-:W-:Y:S01]  /*08d0*/  IMAD.WIDE.U32 R16, R0, -0x326172a9, RZ ;  /* 0xcd9e8d5700107825 */ /* 0x000fe200078e00ff */
[C---:B------:R-:W-:Y:S01]  /*08e0*/  IADD3 R32, R212.reuse, 0x1715609d, RZ ;  /* 0x1715609dd4207810 */ /* 0x040fe20007ffe0ff */
[----:B------:R-:W-:Y:S01]  /*08f0*/  BSSY B0, `(.L_x_6570) ;  /* 0x0000013000007945 */ /* 0x000fe20003800000 */
[----:B------:R-:W-:Y:S02]  /*0900*/  LOP3.LUT R13, R15, R2, R33, 0x96, !PT ;  /* 0x000000020f0d7212 */ /* 0x000fe400078e9621 */
[----:B------:R-:W-:Y:S02]  /*0910*/  LOP3.LUT R31, R31, 0xffffffdf, RZ, 0xc0, !PT ;  /* 0xffffffdf1f1f7812 */ /* 0x000fe400078ec0ff */
[----:B------:R-:W-:Y:S01]  /*0920*/  LOP3.LUT R0, R17, R12, R32, 0x96, !PT ;  /* 0x0000000c11007212 */ /* 0x000fe200078e9620 */
[----:B------:R-:W-:Y:S01]  /*0930*/  IMAD.WIDE.U32 R12, R13, -0x326172a9, RZ ;  /* 0xcd9e8d570d0c7825 */ /* 0x000fe200078e00ff */
[----:B------:R-:W-:-:S03]  /*0940*/  IADD3 R30, R212, -0x4ab325aa, RZ ;  /* 0xb54cda56d41e7810 */ /* 0x000fc60007ffe0ff */
        /* <DEDUP_REMOVED lines=13> */
.L_x_6571:
[----:B0-----:R-:W-:Y:S05]  /*0a20*/  BSYNC B0 ;  /* 0x0000000000007941 */ /* 0x001fea0003800000 */
.L_x_6570:
        /* <DEDUP_REMOVED lines=21> */
.L_x_6573:
[----:B0-----:R-:W-:Y:S05]  /*0b80*/  BSYNC B0 ;  /* 0x0000000000007941 */ /* 0x001fea0003800000 */
.L_x_6572:
[----:B------:R-:W-:Y:S01]  /*0b90*/  LEA.HI R27, R46, R27, RZ, 0x19 ;  /* 0x0000001b2e1b7211 */ /* 0x000fe200078fc8ff */
[----:B------:R-:W-:Y:S01]  /*0ba0*/  IMAD.WIDE.U32 R144, R144, -0x326172a9, RZ ;  /* 0xcd9e8d5790907825 */ /* 0x000fe200078e00ff */
[----:B------:R-:W-:Y:S02]  /*0bb0*/  LOP3.LUT R148, R147, R2, R28, 0x96, !PT ;  /* 0x0000000293947212 */ /* 0x000fe400078e961c */
[----:B------:R-:W-:-:S02]  /*0bc0*/  ISETP.GE.AND P0, PT, R27, c[0x0][0x164], PT ;  /* 0x000059001b007a0c */ /* 0x000fc40003f06270 */
[----:B------:R-:W-:-:S11]  /*0bd0*/  IADD3 R26, R212, 0x5384540f, RZ ;  /* 0x5384540fd41a7810 */ /* 0x000fd60007ffe0ff */
[----:B------:R-:W-:Y:S05]  /*0be0*/  @P0 EXIT ;  /* 0x000000000000094d */ /* 0x000fea0003800000 */
[--C-:B-----5:R-:W-:Y:S01]  /*0bf0*/  HADD2.F32 R113, -RZ, R71.reuse.H0_H0 ;  /* 0x20000047ff717230 */ /* 0x120fe20000004100 */
[----:B------:R-:W-:Y:S01]  /*0c00*/  SHF.R.S32.HI R133, RZ, 0x3, R127 ;  /* 0x00000003ff857819 */ /* 0x000fe2000001147f */
[----:B------:R-:W-:Y:S01]  /*0c10*/  HADD2.F32 R114, -RZ, R71.H1_H1 ;  /* 0x30000047ff727230 */ /* 0x000fe20000004100 */
[----:B------:R-:W-:Y:S01]  /*0c20*/  LOP3.LUT R153, R145, R12, R26, 0x96, !PT ;  /* 0x0000000c91997212 */ /* 0x000fe200078e961a */
[--C-:B------:R-:W-:Y:S01]  /*0c30*/  HADD2.F32 R71, -RZ, R72.reuse.H0_H0 ;  /* 0x20000048ff477230 */ /* 0x100fe20000004100 */
[----:B------:R-:W-:Y:S01]  /*0c40*/  LOP3.LUT R143, R133, 0x7f, RZ, 0xc0, !PT ;  /* 0x0000007f858f7812 */ /* 0x000fe200078ec0ff */
[----:B------:R-:W-:Y:S01]  /*0c50*/  HADD2.F32 R115, -RZ, R72.H1_H1 ;  /* 0x30000048ff737230 */ /* 0x000fe20000004100 */
[----:B------:R-:W-:Y:S01]  /*0c60*/  SHF.R.U32.HI R133, RZ, 0x2, R133 ;  /* 0x00000002ff857819 */ /* 0x000fe20000011685 */
[--C-:B------:R-:W-:Y:S01]  /*0c70*/  HADD2.F32 R72, -RZ, R73.reuse.H0_H0 ;  /* 0x20000049ff487230 */ /* 0x100fe20000004100 */
[C---:B------:R-:W-:Y:S01]  /*0c80*/  IADD3 R135, R213.reuse, -0x24c28bd8, RZ ;  /* 0xdb3d7428d5877810 */ /* 0x040fe20007ffe0ff */
[----:B------:R-:W-:Y:S01]  /*0c90*/  HADD2.F32 R116, -RZ, R73.H1_H1 ;  /* 0x30000049ff747230 */ /* 0x000fe20000004100 */
[C---:B------:R-:W-:Y:S01]  /*0ca0*/  IADD3 R134, R212.reuse, -0xe443238, RZ ;  /* 0xf1bbcdc8d4867810 */ /* 0x040fe20007ffe0ff */
[--C-:B------:R-:W-:Y:S01]  /*0cb0*/  HADD2.F32 R73, -RZ, R74.reuse.H0_H0 ;  /* 0x2000004aff497230 */ /* 0x100fe20000004100 */
[----:B------:R-:W-:Y:S01]  /*0cc0*/  IADD3 R155, R213, -0x695add53, RZ ;  /* 0x96a522add59b7810 */ /* 0x000fe20007ffe0ff */
[----:B------:R-:W-:Y:S01]  /*0cd0*/  HADD2.F32 R117, -RZ, R74.H1_H1 ;  /* 0x3000004aff757230 */ /* 0x000fe20000004100 */
[----:B------:R-:W-:Y:S01]  /*0ce0*/  IADD3 R154, R212, -0x700cb87f, RZ ;  /* 0x8ff34781d49a7810 */ /* 0x000fe20007ffe0ff */
[--C-:B------:R-:W-:Y:S01]  /*0cf0*/  HADD2.F32 R74, -RZ, R75.reuse.H0_H0 ;  /* 0x2000004bff4a7230 */ /* 0x100fe20000004100 */
[----:B------:R-:W-:Y:S01]  /*0d00*/  IMAD.MOV.U32 R147, RZ, RZ, 0x1 ;  /* 0x00000001ff937424 */ /* 0x000fe200078e00ff */
[----:B------:R-:W-:Y:S01]  /*0d10*/  HADD2.F32 R118, -RZ, R75.H1_H1 ;  /* 0x3000004bff767230 */ /* 0x000fe20000004100 */
[----:B------:R-:W-:Y:S01]  /*0d20*/  LOP3.LUT R150, R150, 0x3, RZ, 0xc0, !PT ;  /* 0x0000000396967812 */ /* 0x000fe200078ec0ff */
[--C-:B------:R-:W-:Y:S01]  /*0d30*/  HADD2.F32 R75, -RZ, R60.reuse.H0_H0 ;  /* 0x2000003cff4b7230 */ /* 0x100fe20000004100 */
[----:B------:R-:W-:Y:S01]  /*0d40*/  IMAD.MOV.U32 R149, RZ, RZ, RZ ;  /* 0x000000ffff957224 */ /* 0x000fe200078e00ff */
        /* <DEDUP_REMOVED lines=17> */
[----:B------:R-:W-:Y:S01]  /*0e60*/  HADD2.F32 R128, -RZ, R52.H1_H1 ;  /* 0x30000034ff807230 */ /* 0x000fe20000004100 */
[----:B------:R-:W-:Y:S01]  /*0e70*/  LOP3.LUT R52, R46, 0x60, RZ, 0xc0, !PT ;  /* 0x000000602e347812 */ /* 0x000fe200078ec0ff */
[--C-:B------:R-:W-:Y:S02]  /*0e80*/  HADD2.F32 R131, -RZ, R55.reuse.H0_H0 ;  /* 0x20000037ff837230 */ /* 0x100fe40000004100 */
[----:B------:R-:W-:Y:S01]  /*0e90*/  HADD2.F32 R136, -RZ, R55.H1_H1 ;  /* 0x30000037ff887230 */ /* 0x000fe20000004100 */
[----:B------:R-:W-:Y:S01]  /*0ea0*/  LOP3.LUT R55, R133, 0x3fffffe0, RZ, 0xc0, !PT ;  /* 0x3fffffe085377812 */ /* 0x000fe200078ec0ff */
[----:B------:R-:W-:Y:S01]  /*0eb0*/  IMAD.IADD R52, R143, 0x1, -R52 ;  /* 0x000000018f347824 */ /* 0x000fe200078e0a34 */
[----:B------:R-:W-:-:S02]  /*0ec0*/  HADD2.F32 R129, -RZ, R54.H0_H0 ;  /* 0x20000036ff817230 */ /* 0x000fc40000004100 */
[----:B------:R-:W-:Y:S02]  /*0ed0*/  HADD2.F32 R132, -RZ, R54.H1_H1 ;  /* 0x30000036ff847230 */ /* 0x000fe40000004100 */
[----:B------:R-:W-:Y:S01]  /*0ee0*/  IMNMX R52, RZ, R52, !PT ;  /* 0x00000034ff347217 */ /* 0x000fe20007800200 */
[--C-:B------:R-:W-:Y:S02]  /*0ef0*/  HADD2.F32 R133, -RZ, R56.reuse.H0_H0 ;  /* 0x20000038ff857230 */ /* 0x100fe40000004100 */
[----:B------:R-:W-:Y:S01]  /*0f00*/  HADD2.F32 R138, -RZ, R56.H1_H1 ;  /* 0x30000038ff8a7230 */ /* 0x000fe20000004100 */
[----:B------:R-:W-:Y:S01]  /*0f10*/  IMNMX R52, R52, 0x20, PT ;  /* 0x0000002034347817 */ /* 0x000fe20003800200 */
[--C-:B------:R-:W-:Y:S01]  /*0f20*/  HADD2.F32 R21, -RZ, R10.reuse.H0_H0 ;  /* 0x2000000aff157230 */ /* 0x100fe20000004100 */
[----:B------:R-:W-:Y:S01]  /*0f30*/  SHF.L.U32 R56, R46, 0x5, RZ ;  /* 0x000000052e387819 */ /* 0x000fe200000006ff */
[----:B------:R-:W-:Y:S02]  /*0f40*/  HADD2.F32 R20, -RZ, R10.H1_H1 ;  /* 0x3000000aff147230 */ /* 0x000fe40000004100 */
[----:B------:R-:W-:Y:S01]  /*0f50*/  IMAD.IADD R52, R52, 0x1, R55 ;  /* 0x0000000134347824 */ /* 0x000fe200078e0237 */
[----:B------:R-:W-:Y:S01]  /*0f60*/  LOP3.LUT R56, R56, 0x3e0, RZ, 0xc0, !PT ;  /* 0x000003e038387812 */ /* 0x000fe200078ec0ff */
[----:B------:R-:W-:-:S02]  /*0f70*/  HADD2.F32 R19, -RZ, R11.H0_H0 ;  /* 0x2000000bff137230 */ /* 0x000fc40000004100 */
[----:B------:R-:W-:Y:S01]  /*0f80*/  IMAD.SHL.U32 R54, R52, 0x8, RZ ;  /* 0x0000000834367824 */ /* 0x000fe200078e00ff */
[----:B------:R-:W-:Y:S01]  /*0f90*/  HADD2.F32 R18, -RZ, R11.H1_H1 ;  /* 0x3000000bff127230 */ /* 0x000fe20000004100 */
[----:B------:R-:W-:Y:S01]  /*0fa0*/  IMAD.IADD R56, R143, 0x1, -R56 ;  /* 0x000000018f387824 */ /* 0x000fe200078e0a38 */
[--C-:B------:R-:W-:Y:S01]  /*0fb0*/  HADD2.F32 R13, -RZ, R6.reuse.H0_H0 ;  /* 0x20000006ff0d7230 */ /* 0x100fe20000004100 */
[C---:B------:R-:W-:Y:S01]  /*0fc0*/  IMAD.HI.U32 R52, R153.reuse, -0x2daee0ad, RZ ;  /* 0xd2511f5399347827 */ /* 0x040fe200078e00ff */
[----:B------:R-:W-:Y:S01]  /*0fd0*/  HADD2.F32 R12, -RZ, R6.H1_H1 ;  /* 0x30000006ff0c7230 */ /* 0x000fe20000004100 */
[----:B------:R-:W0:Y:S01]  /*0fe0*/  I2F.U32 R54, R54 ;  /* 0x0000003600367306 */ /* 0x000e220000201000 */
[--C-:B------:R-:W-:Y:S01]  /*0ff0*/  HADD2.F32 R11, -RZ, R7.reuse.H0_H0 ;  /* 0x20000007ff0b7230 */ /* 0x100fe20000004100 */
[----:B------:R-:W-:Y:S01]  /*1000*/  IMNMX R56, RZ, R56, !PT ;  /* 0x00000038ff387217 */ /* 0x000fe20007800200 */
[----:B------:R-:W-:Y:S01]  /*1010*/  HADD2.F32 R10, -RZ, R7.H1_H1 ;  /* 0x30000007ff0a7230 */ /* 0x000fe20000004100 */
[----:B------:R-:W-:Y:S01]  /*1020*/  LOP3.LUT R146, R52, R146, R135, 0x96, !PT ;  /* 0x0000009234927212 */ /* 0x000fe200078e9687 */
[--C-:B------:R-:W-:Y:S01]  /*1030*/  HADD2.F32 R7, -RZ, R49.reuse.H0_H0 ;  /* 0x20000031ff077230 */ /* 0x100fe20000004100 */
[----:B------:R-:W-:Y:S01]  /*1040*/  IMNMX R56, R56, 0x20, PT ;  /* 0x0000002038387817 */ /* 0x000fe20003800200 */
[----:B------:R-:W-:Y:S01]  /*1050*/  HADD2.F32 R6, -RZ, R49.H1_H1 ;  /* 0x30000031ff067230 */ /* 0x000fe20000004100 */
[----:B------:R-:W-:Y:S01]  /*1060*/  IMAD R153, R153, -0x2daee0ad, RZ ;  /* 0xd2511f5399997824 */ /* 0x000fe200078e02ff */
[--C-:B------:R-:W-:Y:S01]  /*1070*/  HADD2.F32 R47, -RZ, R93.reuse.H0_H0 ;  /* 0x2000005dff2f7230 */ /* 0x100fe20000004100 */
[----:B------:R-:W-:Y:S01]  /*1080*/  IMAD.HI.U32 R151, R146, -0x326172a9, RZ ;  /* 0xcd9e8d5792977827 */ /* 0x000fe200078e00ff */
[----:B------:R-:W-:-:S02]  /*1090*/  HADD2.F32 R49, -RZ, R93.H1_H1 ;  /* 0x3000005dff317230 */ /* 0x000fc40000004100 */
[--C-:B------:R-:W-:Y:S01]  /*10a0*/  HADD2.F32 R93, -RZ, R85.reuse.H0_H0 ;  /* 0x20000055ff5d7230 */ /* 0x100fe20000004100 */
[----:B------:R-:W-:Y:S01]  /*10b0*/  IMAD.IADD R56, R55, 0x1, R56 ;  /* 0x0000000137387824 */ /* 0x000fe200078e0238 */
[----:B------:R-:W-:Y:S01]  /*10c0*/  HADD2.F32 R96, -RZ, R85.H1_H1 ;  /* 0x30000055ff607230 */ /* 0x000fe20000004100 */
[----:B0-----:R0:W1:Y:S01]  /*10d0*/  MUFU.RCP R152, R54 ;  /* 0x0000003600987308 */ /* 0x0010620000001000 */
[--C-:B------:R-:W-:Y:S01]  /*10e0*/  HADD2.F32 R85, -RZ, R86.reuse.H0_H0 ;  /* 0x20000056ff557230 */ /* 0x100fe20000004100 */
[----:B------:R-:W-:Y:S01]  /*10f0*/  IMAD R146, R146, -0x326172a9, RZ ;  /* 0xcd9e8d5792927824 */ /* 0x000fe200078e02ff */
[----:B------:R-:W-:Y:S01]  /*1100*/  HADD2.F32 R97, -RZ, R86.H1_H1 ;  /* 0x30000056ff617230 */ /* 0x000fe20000004100 */
[----:B------:R-:W-:Y:S01]  /*1110*/  SHF.L.U32 R145, R56, 0x3, RZ ;  /* 0x0000000338917819 */ /* 0x000fe200000006ff */
[--C-:B------:R-:W-:Y:S02]  /*1120*/  HADD2.F32 R86, -RZ, R87.reuse.H0_H0 ;  /* 0x20000057ff567230 */ /* 0x100fe40000004100 */
[----:B------:R-:W-:-:S02]  /*1130*/  HADD2.F32 R98, -RZ, R87.H1_H1 ;  /* 0x30000057ff627230 */ /* 0x000fc40000004100 */
[--C-:B------:R-:W-:Y:S02]  /*1140*/  HADD2.F32 R127, -RZ, R53.reuse.H0_H0 ;  /* 0x20000035ff7f7230 */ /* 0x100fe40000004100 */
[----:B------:R-:W-:Y:S01]  /*1150*/  HADD2.F32 R130, -RZ, R53.H1_H1 ;  /* 0x30000035ff827230 */ /* 0x000fe20000004100 */
[C---:B------:R-:W-:Y:S01]  /*1160*/  IMAD.HI.U32 R53, R148.reuse, -0x326172a9, RZ ;  /* 0xcd9e8d5794357827 */ /* 0x040fe200078e00ff */
[--C-:B------:R-:W-:Y:S02]  /*1170*/  HADD2.F32 R87, -RZ, R88.reuse.H0_H0 ;  /* 0x20000058ff577230 */ /* 0x100fe40000004100 */
[----:B------:R-:W-:Y:S02]  /*1180*/  HADD2.F32 R99, -RZ, R88.H1_H1 ;  /* 0x30000058ff637230 */ /* 0x000fe40000004100 */
[--C-:B------:R-:W-:Y:S01]  /*1190*/  HADD2.F32 R88, -RZ, R89.reuse.H0_H0 ;  /* 0x20000059ff587230 */ /* 0x100fe20000004100 */
[----:B------:R-:W-:Y:S01]  /*11a0*/  LOP3.LUT R144, R53, R144, R134, 0x96, !PT ;  /* 0x0000009035907212 */ /* 0x000fe200078e9686 */
[----:B------:R-:W-:Y:S01]  /*11b0*/  HADD2.F32 R100, -RZ, R89.H1_H1 ;  /* 0x30000059ff647230 */ /* 0x000fe20000004100 */
[----:B------:R-:W-:Y:S01]  /*11c0*/  IMAD R53, R148, -0x326172a9, RZ ;  /* 0xcd9e8d5794357824 */ /* 0x000fe200078e02ff */
[----:B------:R-:W-:-:S02]  /*11d0*/  HADD2.F32 R89, -RZ, R90.H0_H0 ;  /* 0x2000005aff597230 */ /* 0x000fc40000004100 */
[----:B------:R-:W-:Y:S01]  /*11e0*/  HADD2.F32 R101, -RZ, R90.H1_H1 ;  /* 0x3000005aff657230 */ /* 0x000fe20000004100 */
[C---:B------:R-:W-:Y:S01]  /*11f0*/  IMAD.HI.U32 R52, R144.reuse, -0x2daee0ad, RZ ;  /* 0xd2511f5390347827 */ /* 0x040fe200078e00ff */
[--C-:B------:R-:W-:Y:S01]  /*1200*/  HADD2.F32 R90, -RZ, R91.reuse.H0_H0 ;  /* 0x2000005bff5a7230 */ /* 0x100fe20000004100 */
[----:B------:R-:W-:Y:S01]  /*1210*/  LOP3.LUT R151, R151, R53, R154, 0x96, !PT ;  /* 0x0000003597977212 */ /* 0x000fe200078e969a */
[----:B------:R-:W-:Y:S01]  /*1220*/  HADD2.F32 R102, -RZ, R91.H1_H1 ;  /* 0x3000005bff667230 */ /* 0x000fe20000004100 */
[----:B------:R-:W-:Y:S01]  /*1230*/  IMAD R148, R144, -0x2daee0ad, RZ ;  /* 0xd2511f5390947824 */ /* 0x000fe200078e02ff */
[--C-:B------:R-:W-:Y:S01]  /*1240*/  HADD2.F32 R91, -RZ, R76.reuse.H0_H0 ;  /* 0x2000004cff5b7230 */ /* 0x100fe20000004100 */
[----:B------:R-:W-:Y:S01]  /*1250*/  LOP3.LUT R153, R52, R153, R155, 0x96, !PT ;  /* 0x0000009934997212 */ /* 0x000fe200078e969b */
        /* <DEDUP_REMOVED lines=48> */
[----:B01----:R-:W-:Y:S02]  /*1560*/  HADD2.F32 R156, -RZ, R59.H1_H1 ;  /* 0x3000003bff9c7230 */ /* 0x003fe40000004100 */
.L_x_6997:
[----:B------:R-:W-:Y:S02]  /*1570*/  ISETP.NE.U32.AND P0, PT, RZ, c[0x0][0x1c0], PT ;  /* 0x00007000ff007a0c */ /* 0x000fe40003f05070 */
[----:B------:R-:W-:-:S02]  /*1580*/  LOP3.LUT P1, RZ, R31, 0x8, RZ, 0xc0, !PT ;  /* 0x000000081fff7812 */ /* 0x000fc4000782c0ff */
        /* <DEDUP_REMOVED lines=12> */
[----:B--2---:R-:W-:Y:S01]  /*1650*/  @P0 HADD2.F32 R214, -RZ, R56.H0_H0 ;  /* 0x20000038ffd60230 */ /* 0x004fe20000004100 */
        /* <DEDUP_REMOVED lines=21> */
.L_x_6577:
[----:B0-----:R-:W-:Y:S02]  /*17b0*/  IMAD.MOV.U32 R177, RZ, RZ, R146 ;  /* 0x000000ffffb17224 */ /* 0x001fe400078e0092 */
.L_x_6578:
[----:B------:R-:W-:Y:S05]  /*17c0*/  BSYNC B1 ;  /* 0x0000000000017941 */ /* 0x000fea0003800000 */
.L_x_6576:
        /* <DEDUP_REMOVED lines=16> */
.L_x_6582:
[----:B------:R-:W-:Y:S05]  /*18d0*/  BSYNC B2 ;  /* 0x0000000000027941 */ /* 0x000fea0003800000 */
.L_x_6581:
        /* <DEDUP_REMOVED lines=44> */
.L_x_6580:
[----:B------:R-:W-:Y:S05]  /*1ba0*/  BSYNC B1 ;  /* 0x0000000000017941 */ /* 0x000fea0003800000 */
.L_x_6579:
[----:B------:R-:W0:Y:S01]  /*1bb0*/  I2F.U32 R150, R177 ;  /* 0x000000b100967306 */ /* 0x000e220000201000 */
[----:B------:R-:W-:Y:S01]  /*1bc0*/  IMAD.MOV.U32 R205, RZ, RZ, 0x2f800000 ;  /* 0x2f800000ffcd7424 */ /* 0x000fe200078e00ff */
[----:B-----5:R-:W-:Y:S01]  /*1bd0*/  HADD2.F32 R143, -RZ, R56.H0_H0 ;  /* 0x20000038ff8f7230 */ /* 0x020fe20000004100 */
[----:B------:R-:W-:Y:S01]  /*1be0*/  LOP3.LUT R31, R31, 0xfffffffb, RZ, 0xc0, !PT ;  /* 0xfffffffb1f1f7812 */ /* 0x000fe200078ec0ff */
[----:B------:R-:W-:Y:S01]  /*1bf0*/  @P0 HADD2.F32 R168, -RZ, R52.H0_H0 ;  /* 0x20000034ffa80230 */ /* 0x000fe20000004100 */
[----:B------:R-:W-:Y:S02]  /*1c00*/  BSSY B1, `(.L_x_6583) ;  /* 0x0000014000017945 */ /* 0x000fe40003800000 */
[----:B------:R-:W-:-:S04]  /*1c10*/  FMUL.FTZ R143, R143, R214 ;  /* 0x000000d68f8f7220 */ /* 0x000fc80000410000 */
[----:B------:R-:W-:Y:S02]  /*1c20*/  FMUL.FTZ R143, R143, c[0x0][0x1e8] ;  /* 0x00007a008f8f7a20 */ /* 0x000fe40000410000 */
[----:B0-----:R-:W-:-:S05]  /*1c30*/  FFMA.FTZ R150, R150, R205, 1.1641532182693481445e-10 ;  /* 0x2f00000096967423 */ /* 0x001fca00000100cd */
[----:B------:R-:W-:Y:S02]  /*1c40*/  FSETP.GTU.FTZ.AND P1, PT, R150, c[0x0][0x1e4], PT ;  /* 0x0000790096007a0b */ /* 0x000fe40003f3c000 */
[----:B------:R-:W-:Y:S02]  /*1c50*/  IADD3 R150, R178, 0x1, RZ ;  /* 0x00000001b2967810 */ /* 0x000fe40007ffe0ff */
        /* <DEDUP_REMOVED lines=13> */
.L_x_6584:
[----:B------:R-:W-:Y:S02]  /*1d30*/  IMAD.MOV.U32 R177, RZ, RZ, R146 ;  /* 0x000000ffffb17224 */ /* 0x000fe400078e0092 */
.L_x_6585:
[----:B------:R-:W-:Y:S05]  /*1d40*/  BSYNC B1 ;  /* 0x0000000000017941 */ /* 0x000fea0003800000 */
.L_x_6583:
        /* <DEDUP_REMOVED lines=16> */
.L_x_6589:
[----:B------:R-:W-:Y:S05]  /*1e50*/  BSYNC B2 ;  /* 0x0000000000027941 */ /* 0x000fea0003800000 */
.L_x_6588:
        /* <DEDUP_REMOVED lines=44> */
.L_x_6587:
[----:B------:R-:W-:Y:S05]  /*2120*/  BSYNC B1 ;  /* 0x0000000000017941 */ /* 0x000fea0003800000 */
.L_x_6586:
[----:B------:R-:W0:Y:S01]  /*2130*/  I2F.U32 R168, R177 ;  /* 0x000000b100a87306 */ /* 0x000e220000201000 */
[----:B------:R-:W-:Y:S01]  /*2140*/  HADD2.F32 R169, -RZ, R56.H1_H1 ;  /* 0x30000038ffa97230 */ /* 0x000fe20000004100 */
[----:B------:R-:W-:Y:S01]  /*2150*/  LOP3.LUT R31, R31, 0xfffffffd, RZ, 0xc0, !PT ;  /* 0xfffffffd1f1f7812 */ /* 0x000fe200078ec0ff */
[----:B------:R-:W-:Y:S01]  /*2160*/  @P0 HADD2.F32 R56, -RZ, R52.H1_H1 ;  /* 0x30000034ff380230 */ /* 0x000fe20000004100 */
[----:B------:R-:W-:Y:S01]  /*2170*/  BSSY B1, `(.L_x_6590) ;  /* 0x0000014000017945 */ /* 0x000fe20003800000 */
[----:B------:R-:W-:Y:S01]  /*2180*/  IADD3 R178, R150, 0x1, RZ ;  /* 0x0000000196b27810 */ /* 0x000fe20007ffe0ff */
[----:B------:R-:W-:-:S04]  /*2190*/  FMUL.FTZ R169, R169, R214 ;  /* 0x000000d6a9a97220 */ /* 0x000fc80000410000 */
        /* <DEDUP_REMOVED lines=16> */
.L_x_6591:
[----:B------:R-:W-:Y:S02]  /*22a0*/  MOV R56, R146 ;  /* 0x0000009200387202 */ /* 0x000fe40000000f00 */
.L_x_6592:
[----:B------:R-:W-:Y:S05]  /*22b0*/  BSYNC B1 ;  /* 0x0000000000017941 */ /* 0x000fea0003800000 */
.L_x_6590:
        /* <DEDUP_REMOVED lines=16> */
.L_x_6596:
[----:B------:R-:W-:Y:S05]  /*23c0*/  BSYNC B2 ;  /* 0x0000000000027941 */ /* 0x000fea0003800000 */
.L_x_6595:
        /* <DEDUP_REMOVED lines=44> */
.L_x_6594:
[----:B------:R-:W-:Y:S05]  /*2690*/  BSYNC B1 ;  /* 0x0000000000017941 */ /* 0x000fea0003800000 */
.L_x_6593:
[----:B------:R-:W0:Y:S01]  /*26a0*/  I2F.U32 R56, R56 ;  /* 0x0000003800387306 */ /* 0x000e220000201000 */
[----:B------:R-:W-:Y:S01]  /*26b0*/  HADD2.F32 R177, -RZ, R57.H0_H0 ;  /* 0x20000039ffb17230 */ /* 0x000fe20000004100 */
[----:B------:R-:W-:Y:S01]  /*26c0*/  ISETP.NE.AND P2, PT, R178, 0x1, PT ;  /* 0x00000001b200780c */ /* 0x000fe20003f45270 */
        /* <DEDUP_REMOVED lines=18> */
.L_x_6598:
[----:B------:R-:W-:Y:S02]  /*27f0*/  IMAD.MOV.U32 R56, RZ, RZ, R146 ;  /* 0x000000ffff387224 */ /* 0x000fe400078e0092 */
.L_x_6599:
[----:B------:R-:W-:Y:S05]  /*2800*/  BSYNC B1 ;  /* 0x0000000000017941 */ /* 0x000fea0003800000 */
.L_x_6597:
        /* <DEDUP_REMOVED lines=16> */
.L_x_6603:
[----:B------:R-:W-:Y:S05]  /*2910*/  BSYNC B2 ;  /* 0x0000000000027941 */ /* 0x000fea0003800000 */
.L_x_6602:
        /* <DEDUP_REMOVED lines=44> */
.L_x_6601:
[----:B------:R-:W-:Y:S05]  /*2be0*/  BSYNC B1 ;  /* 0x0000000000017941 */ /* 0x000fea0003800000 */
.L_x_6600:
[----:B------:R-:W0:Y:S01]  /*2bf0*/  I2F.U32 R56, R56 ;  /* 0x0000003800387306 */ /* 0x000e220000201000 */
[----:B------:R-:W-:Y:S01]  /*2c00*/  HADD2.F32 R177, -RZ, R57.H1_H1 ;  /* 0x30000039ffb17230 */ /* 0x000fe20000004100 */
[----:B------:R-:W-:Y:S01]  /*2c10*/  ISETP.NE.AND P3, PT, R150, 0x1, PT ;  /* 0x000000019600780c */ /* 0x000fe20003f65270 */
[----:B------:R-:W-:Y:S01]  /*2c20*/  @P0 HADD2.F32 R178, -RZ, R53.H1_H1 ;  /* 0x30000035ffb20230 */ /* 0x000fe20000004100 */
        /* <DEDUP_REMOVED lines=17> */
.L_x_6605:
[----:B------:R-:W-:Y:S02]  /*2d40*/  MOV R191, R146 ;  /* 0x0000009200bf7202 */ /* 0x000fe40000000f00 */
.L_x_6606:
[----:B------:R-:W-:Y:S05]  /*2d50*/  BSYNC B1 ;  /* 0x0000000000017941 */ /* 0x000fea0003800000 */
.L_x_6604:
        /* <DEDUP_REMOVED lines=16> */
.L_x_6610:
[----:B------:R-:W-:Y:S05]  /*2e60*/  BSYNC B2 ;  /* 0x0000000000027941 */ /* 0x000fea0003800000 */
.L_x_6609:
        /* <DEDUP_REMOVED lines=44> */
.L_x_6608:
[----:B------:R-:W-:Y:S05]  /*3130*/  BSYNC B1 ;  /* 0x0000000000017941 */ /* 0x000fea0003800000 */
.L_x_6607:
        /* <DEDUP_REMOVED lines=21> */
.L_x_6612:
[----:B------:R-:W-:Y:S02]  /*3290*/  IMAD.MOV.U32 R192, RZ, RZ, R146 ;  /* 0x000000ffffc07224 */ /* 0x000fe400078e0092 */
.L_x_6613:
[----:B------:R-:W-:Y:S05]  /*32a0*/  BSYNC B1 ;  /* 0x0000000000017941 */ /* 0x000fea0003800000 */
.L_x_6611:
        /* <DEDUP_REMOVED lines=16> */
.L_x_6617:
[----:B------:R-:W-:Y:S05]  /*33b0*/  BSYNC B2 ;  /* 0x0000000000027941 */ /* 0x000fea0003800000 */
.L_x_6616:
        /* <DEDUP_REMOVED lines=44> */
.L_x_6615:
[----:B------:R-:W-:Y:S05]  /*3680*/  BSYNC B1 ;  /* 0x0000000000017941 */ /* 0x000fea0003800000 */
.L_x_6614:
        /* <DEDUP_REMOVED lines=21> */
.L_x_6619:
[----:B------:R-:W-:Y:S02]  /*37e0*/  MOV R58, R146 ;  /* 0x00000092003a7202 */ /* 0x000fe40000000f00 */
.L_x_6620:
[----:B------:R-:W-:Y:S05]  /*37f0*/  BSYNC B1 ;  /* 0x0000000000017941 */ /* 0x000fea0003800000 */
.L_x_6618:
        /* <DEDUP_REMOVED lines=16> */
.L_x_6624:
[----:B------:R-:W-:Y:S05]  /*3900*/  BSYNC B2 ;  /* 0x0000000000027941 */ /* 0x000fea0003800000 */
.L_x_6623:
        /* <DEDUP_REMOVED lines=44> */
.L_x_6622:
[----:B------:R-:W-:Y:S05]  /*3bd0*/  BSYNC B1 ;  /* 0x0000000000017941 */ /* 0x000fea0003800000 */
.L_x_6621:
[----:B------:R-:W0:Y:S01]  /*3be0*/  I2F.U32 R56, R58 ;  /* 0x0000003a00387306 */ /* 0x000e220000201000 */
[----:B------:R-:W-:Y:S01]  /*3bf0*/  HADD2.F32 R215, -RZ, R59.H0_H0 ;  /* 0x2000003bffd77230 */ /* 0x000fe20000004100 */
[C---:B------:R-:W-:Y:S01]  /*3c00*/  ISETP.NE.AND P6, PT, R57.reuse, 0x1, PT ;  /* 0x000000013900780c */ /* 0x040fe20003fc5270 */
[----:B------:R-:W-:Y:S01]  /*3c10*/  @P0 HADD2.F32 R217, -RZ, R55.H0_H0 ;  /* 0x20000037ffd90230 */ /* 0x000fe20000004100 */
[----:B------:R-:W-:Y:S01]  /*3c20*/  BSSY B1, `(.L_x_6625) ;  /* 0x0000012000017945 */ /* 0x000fe20003800000 */
[----:B------:R-:W-:Y:S01]  /*3c30*/  IADD3 R150, R57, 0x1, RZ ;  /* 0x0000000139967810 */ /* 0x000fe20007ffe0ff */
[----:B------:R-:W-:-:S04]  /*3c40*/  FMUL.FTZ R215, R215, R214 ;  /* 0x000000d6d7d77220 */ /* 0x000fc80000410000 */
        /* <DEDUP_REMOVED lines=14> */
.L_x_6626:
[----:B------:R-:W-:Y:S02]  /*3d30*/  IMAD.MOV.U32 R58, RZ, RZ, R146 ;  /* 0x000000ffff3a7224 */ /* 0x000fe400078e0092 */
.L_x_6627:
[----:B------:R-:W-:Y:S05]  /*3d40*/  BSYNC B1 ;  /* 0x0000000000017941 */ /* 0x000fea0003800000 */
.L_x_6625:
        /* <DEDUP_REMOVED lines=18> */
.L_x_6631:
[----:B------:R-:W-:Y:S05]  /*3e70*/  BSYNC B2 ;  /* 0x0000000000027941 */ /* 0x000fea0003800000 */
.L_x_6630:
        /* <DEDUP_REMOVED lines=44> */
.L_x_6629:
[----:B------:R-:W-:Y:S05]  /*4140*/  BSYNC B1 ;  /* 0x0000000000017941 */ /* 0x000fea0003800000 */
.L_x_6628:
[----:B------:R-:W0:Y:S01]  /*4150*/  I2F.U32 R56, R58 ;  /* 0x0000003a00387306 */ /* 0x000e220000201000 */
[----:B------:R-:W-:Y:S01]  /*4160*/  HADD2.F32 R59, -RZ, R59.H1_H1 ;  /* 0x3000003bff3b7230 */ /* 0x000fe20000004100 */
[----:B------:R-:W-:Y:S01]  /*4170*/  SEL R224, RZ, 0x100, P4 ;  /* 0x00000100ffe07807 */ /* 0x000fe20002000000 */
[----:B------:R-:W-:Y:S01]  /*4180*/  @P0 HADD2.F32 R216, -RZ, R55.H1_H1 ;  /* 0x30000037ffd80230 */ /* 0x000fe20000004100 */
[----:B------:R-:W-:Y:S02]  /*4190*/  SEL R227, RZ, 0x10000, P5 ;  /* 0x00010000ffe37807 */ /* 0x000fe40002800000 */
[----:B------:R-:W-:Y:S01]  /*41a0*/  FMUL.FTZ R59, R59, R214 ;  /* 0x000000d63b3b7220 */ /* 0x000fe20000410000 */
[----:B------:R-:W-:-:S02]  /*41b0*/  LOP3.LUT P5, RZ, R31, 0x2, RZ, 0xc0, !PT ;  /* 0x000000021fff7812 */ /* 0x000fc400078ac0ff */
[----:B------:R-:W-:Y:S01]  /*41c0*/  SEL R222, RZ, 0x1, P1 ;  /* 0x00000001ffde7807 */ /* 0x000fe20000800000 */
[----:B------:R-:W-:Y:S01]  /*41d0*/  FMUL.FTZ R59, R59, c[0x0][0x1e8] ;  /* 0x00007a003b3b7a20 */ /* 0x000fe20000410000 */
[----:B------:R-:W-:Y:S02]  /*41e0*/  SEL R220, RZ, 0x1, P5 ;  /* 0x00000001ffdc7807 */ /* 0x000fe40002800000 */
[----:B------:R-:W-:Y:S01]  /*41f0*/  LOP3.LUT P6, RZ, R31, 0x4, RZ, 0xc0, !PT ;  /* 0x000000041fff7812 */ /* 0x000fe200078cc0ff */
[----:B------:R-:W-:Y:S01]  /*4200*/  IMAD.WIDE.U32 R222, R222, 0x10000, RZ ;  /* 0x00010000dede7825 */ /* 0x000fe200078e00ff */
[----:B------:R-:W-:Y:S02]  /*4210*/  SEL R225, RZ, 0x1, P3 ;  /* 0x00000001ffe17807 */ /* 0x000fe40001800000 */
[----:B------:R-:W-:Y:S01]  /*4220*/  SEL R215, RZ, 0x1, P6 ;  /* 0x00000001ffd77807 */ /* 0x000fe20003000000 */
[----:B0-----:R-:W-:Y:S02]  /*4230*/  FFMA.FTZ R56, R56, R205, 1.1641532182693481445e-10 ;  /* 0x2f00000038387423 */ /* 0x001fe400000100cd */
[----:B------:R-:W-:-:S03]  /*4240*/  IMAD.WIDE.U32 R220, R220, 0x100, RZ ;  /* 0x00000100dcdc7825 */ /* 0x000fc600078e00ff */
[----:B------:R-:W-:Y:S02]  /*4250*/  FSETP.GTU.FTZ.AND P4, PT, R56, c[0x0][0x1e4], PT ;  /* 0x0000790038007a0b */ /* 0x000fe40003f9c000 */
[----:B------:R-:W-:Y:S02]  /*4260*/  SEL R56, RZ, 0x1, P2 ;  /* 0x00000001ff387807 */ /* 0x000fe40001000000 */
[----:B------:R-:W-:Y:S02]  /*4270*/  FSEL R205, R59, RZ, !P4 ;  /* 0x000000ff3bcd7208 */ /* 0x000fe40006000000 */
[----:B------:R-:W-:Y:S01]  /*4280*/  SEL R58, RZ, 0x1000000, P4 ;  /* 0x01000000ff3a7807 */ /* 0x000fe20002000000 */
[----:B------:R-:W-:-:S03]  /*4290*/  IMAD.WIDE.U32 R56, R56, 0x1000000, RZ ;  /* 0x0100000038387825 */ /* 0x000fc600078e00ff */
[----:B------:R-:W-:Y:S01]  /*42a0*/  LOP3.LUT R58, R224, R58, R227, 0xfe, !PT ;  /* 0x0000003ae03a7212 */ /* 0x000fe200078efee3 */
[----:B------:R-:W-:Y:S01]  /*42b0*/  @P0 FADD.FTZ R205, R216, R205 ;  /* 0x000000cdd8cd0221 */ /* 0x000fe20000010000 */
[----:B------:R-:W-:Y:S02]  /*42c0*/  LEA R218, P0, R144, c[0x0][0x188], 0x4 ;  /* 0x0000620090da7a11 */ /* 0x000fe400078020ff */
[----:B------:R-:W-:Y:S02]  /*42d0*/  LOP3.LUT R220, R220, R56, R222, 0xfe, !PT ;  /* 0x00000038dcdc7212 */ /* 0x000fe400078efede */
[C---:B------:R-:W-:Y:S02]  /*42e0*/  LEA.HI.X R219, R144.reuse, c[0x0][0x18c], RZ, 0x4, P0 ;  /* 0x0000630090db7a11 */ /* 0x040fe400000f24ff */
[----:B------:R-:W-:Y:S02]  /*42f0*/  LEA R216, P0, R144, c[0x0][0x190], 0x3 ;  /* 0x0000640090d87a11 */ /* 0x000fe400078018ff */
[----:B------:R-:W-:-:S02]  /*4300*/  LOP3.LUT R225, R57, R58, R225, 0xfe, !PT ;  /* 0x0000003a39e17212 */ /* 0x000fc400078efee1 */
[----:B------:R-:W-:Y:S02]  /*4310*/  F2FP.PACK_AB R58, R191, R178 ;  /* 0x000000b2bf3a723e */ /* 0x000fe400000000ff */
[----:B------:R-:W-:Y:S02]  /*4320*/  F2FP.PACK_AB R57, R177, R168 ;  /* 0x000000a8b139723e */ /* 0x000fe400000000ff */
[----:B------:R-:W-:Y:S02]  /*4330*/  F2FP.PACK_AB R56, R169, R143 ;  /* 0x0000008fa938723e */ /* 0x000fe400000000ff */
[----:B------:R-:W-:Y:S02]  /*4340*/  F2FP.PACK_AB R59, R205, R192 ;  /* 0x000000c0cd3b723e */ /* 0x000fe400000000ff */
[----:B------:R-:W-:Y:S02]  /*4350*/  LEA.HI.X R217, R144, c[0x0][0x194], RZ, 0x3, P0 ;  /* 0x0000650090d97a11 */ /* 0x000fe400000f1cff */
[----:B------:R-:W-:Y:S01]  /*4360*/  LOP3.LUT R220, R220, R215, RZ, 0xfc, !PT ;  /* 0x000000d7dcdc7212 */ /* 0x000fe200078efcff */
[----:B------:R0:W-:Y:S01]  /*4370*/  STG.E.128 [R218.64], R56 ;  /* 0x00000038da007986 */ /* 0x0001e2000c101d04 */
[----:B------:R-:W-:-:S02]  /*4380*/  LOP3.LUT R221, R221, R225, R223, 0xfe, !PT ;  /* 0x000000e1dddd7212 */ /* 0x000fc400078efedf */
[----:B------:R-:W-:-:S03]  /*4390*/  IADD3 R215, R144, 0x80, RZ ;  /* 0x0000008090d77810 */ /* 0x000fc60007ffe0ff */
[----:B------:R0:W-:Y:S04]  /*43a0*/  STG.E.64 [R216.64], R220 ;  /* 0x000000dcd8007986 */ /* 0x0001e8000c101b04 */
.L_x_6575:
[----:B------:R-:W-:Y:S05]  /*43b0*/  BSYNC B0 ;  /* 0x0000000000007941 */ /* 0x000fea0003800000 */
.L_x_6574:
        /* <DEDUP_REMOVED lines=23> */
.L_x_6635:
[----:B0-----:R-:W-:Y:S02]  /*4530*/  IMAD.MOV.U32 R179, RZ, RZ, R146 ;  /* 0x000000ffffb37224 */ /* 0x001fe400078e0092 */
.L_x_6636:
[----:B------:R-:W-:Y:S05]  /*4540*/  BSYNC B1 ;  /* 0x0000000000017941 */ /* 0x000fea0003800000 */
.L_x_6634:
        /* <DEDUP_REMOVED lines=16> */
.L_x_6640:
[----:B------:R-:W-:Y:S05]  /*4650*/  BSYNC B2 ;  /* 0x0000000000027941 */ /* 0x000fea0003800000 */
.L_x_6639:
        /* <DEDUP_REMOVED lines=44> */
.L_x_6638:
[----:B------:R-:W-:Y:S05]  /*4920*/  BSYNC B1 ;  /* 0x0000000000017941 */ /* 0x000fea0003800000 */
.L_x_6637:
[----:B------:R-:W0:Y:S01]  /*4930*/  I2F.U32 R157, R179 ;  /* 0x000000b3009d7306 */ /* 0x000e220000201000 */
[----:B------:R-:W-:Y:S01]  /*4940*/  HFMA2.MMA R206, -RZ, RZ, 0.1171875, 0 ;  /* 0x2f800000ffce7435 */ /* 0x000fe200000001ff */
[----:B-----5:R-:W-:Y:S01]  /*4950*/  HADD2.F32 R167, -RZ, R56.H0_H0 ;  /* 0x20000038ffa77230 */ /* 0x020fe20000004100 */
[----:B------:R-:W-:Y:S01]  /*4960*/  LOP3.LUT R31, R31, 0xfffffffb, RZ, 0xc0, !PT ;  /* 0xfffffffb1f1f7812 */ /* 0x000fe200078ec0ff */
        /* <DEDUP_REMOVED lines=20> */
.L_x_6642:
[----:B------:R-:W-:Y:S02]  /*4ab0*/  MOV R179, R146 ;  /* 0x0000009200b37202 */ /* 0x000fe40000000f00 */
.L_x_6643:
[----:B------:R-:W-:Y:S05]  /*4ac0*/  BSYNC B1 ;  /* 0x0000000000017941 */ /* 0x000fea0003800000 */
.L_x_6641:
        /* <DEDUP_REMOVED lines=16> */
.L_x_6647:
[----:B------:R-:W-:Y:S05]  /*4bd0*/  BSYNC B2 ;  /* 0x0000000000027941 */ /* 0x000fea0003800000 */
.L_x_6646:
        /* <DEDUP_REMOVED lines=44> */
.L_x_6645:
[----:B------:R-:W-:Y:S05]  /*4ea0*/  BSYNC B1 ;  /* 0x0000000000017941 */ /* 0x000fea0003800000 */
.L_x_6644:
        /* <DEDUP_REMOVED lines=23> */
.L_x_6649:
[----:B------:R-:W-:Y:S02]  /*5020*/  IMAD.MOV.U32 R56, RZ, RZ, R146 ;  /* 0x000000ffff387224 */ /* 0x000fe400078e0092 */
.L_x_6650:
[----:B------:R-:W-:Y:S05]  /*5030*/  BSYNC B1 ;  /* 0x0000000000017941 */ /* 0x000fea0003800000 */
.L_x_6648:
        /* <DEDUP_REMOVED lines=16> */
.L_x_6654:
[----:B------:R-:W-:Y:S05]  /*5140*/  BSYNC B2 ;  /* 0x0000000000027941 */ /* 0x000fea0003800000 */
.L_x_6653:
        /* <DEDUP_REMOVED lines=44> */
.L_x_6652:
[----:B------:R-:W-:Y:S05]  /*5410*/  BSYNC B1 ;  /* 0x0000000000017941 */ /* 0x000fea0003800000 */
.L_x_6651:
        /* <DEDUP_REMOVED lines=21> */
.L_x_6656:
[----:B------:R-:W-:Y:S02]  /*5570*/  MOV R56, R146 ;  /* 0x0000009200387202 */ /* 0x000fe40000000f00 */
.L_x_6657:
[----:B------:R-:W-:Y:S05]  /*5580*/  BSYNC B1 ;  /* 0x0000000000017941 */ /* 0x000fea0003800000 */
.L_x_6655:
        /* <DEDUP_REMOVED lines=16> */
.L_x_6661:
[----:B------:R-:W-:Y:S05]  /*5690*/  BSYNC B2 ;  /* 0x0000000000027941 */ /* 0x000fea0003800000 */
.L_x_6660:
        /* <DEDUP_REMOVED lines=44> */
.L_x_6659:
[----:B------:R-:W-:Y:S05]  /*5960*/  BSYNC B1 ;  /* 0x0000000000017941 */ /* 0x000fea0003800000 */
.L_x_6658:
        /* <DEDUP_REMOVED lines=21> */
.L_x_6663:
[----:B------:R-:W-:Y:S02]  /*5ac0*/  IMAD.MOV.U32 R193, RZ, RZ, R146 ;  /* 0x000000ffffc17224 */ /* 0x000fe400078e0092 */
.L_x_6664:
[----:B------:R-:W-:Y:S05]  /*5ad0*/  BSYNC B1 ;  /* 0x0000000000017941 */ /* 0x000fea0003800000 */
.L_x_6662:
        /* <DEDUP_REMOVED lines=16> */
.L_x_6668:
[----:B------:R-:W-:Y:S05]  /*5be0*/  BSYNC B2 ;  /* 0x0000000000027941 */ /* 0x000fea0003800000 */
.L_x_6667:
        /* <DEDUP_REMOVED lines=44> */
.L_x_6666:
[----:B------:R-:W-:Y:S05]  /*5eb0*/  BSYNC B1 ;  /* 0x0000000000017941 */ /* 0x000fea0003800000 */
.L_x_6665:
        /* <DEDUP_REMOVED lines=21> */
.L_x_6670:
[----:B------:R-:W-:Y:S02]  /*6010*/  MOV R194, R146 ;  /* 0x0000009200c27202 */ /* 0x000fe40000000f00 */
.L_x_6671:
[----:B------:R-:W-:Y:S05]  /*6020*/  BSYNC B1 ;  /* 0x0000000000017941 */ /* 0x000fea0003800000 */
.L_x_6669:
        /* <DEDUP_REMOVED lines=16> */
.L_x_6675:
[----:B------:R-:W-:Y:S05]  /*6130*/  BSYNC B2 ;  /* 0x0000000000027941 */ /* 0x000fea0003800000 */
.L_x_6674:
        /* <DEDUP_REMOVED lines=44> */
.L_x_6673:
[----:B------:R-:W-:Y:S05]  /*6400*/  BSYNC B1 ;  /* 0x0000000000017941 */ /* 0x000fea0003800000 */
.L_x_6672:
        /* <DEDUP_REMOVED lines=21> */
.L_x_6677:
[----:B------:R-:W-:Y:S02]  /*6560*/  IMAD.MOV.U32 R58, RZ, RZ, R146 ;  /* 0x000000ffff3a7224 */ /* 0x000fe400078e0092 */
.L_x_6678:
[----:B------:R-:W-:Y:S05]  /*6570*/  BSYNC B1 ;  /* 0x0000000000017941 */ /* 0x000fea0003800000 */
.L_x_6676:
        /* <DEDUP_REMOVED lines=16> */
.L_x_6682:
[----:B------:R-:W-:Y:S05]  /*6680*/  BSYNC B2 ;  /* 0x0000000000027941 */ /* 0x000fea0003800000 */
.L_x_6681:
        /* <DEDUP_REMOVED lines=44> */
.L_x_6680:
[----:B------:R-:W-:Y:S05]  /*6950*/  BSYNC B1 ;  /* 0x0000000000017941 */ /* 0x000fea0003800000 */
.L_x_6679:
        /* <DEDUP_REMOVED lines=21> */
.L_x_6684:
[----:B------:R-:W-:Y:S02]  /*6ab0*/  MOV R58, R146 ;  /* 0x00000092003a7202 */ /* 0x000fe40000000f00 */
.L_x_6685:
[----:B------:R-:W-:Y:S05]  /*6ac0*/  BSYNC B1 ;  /* 0x0000000000017941 */ /* 0x000fea0003800000 */
.L_x_6683:
        /* <DEDUP_REMOVED lines=18> */
.L_x_6689:
[----:B------:R-:W-:Y:S05]  /*6bf0*/  BSYNC B2 ;  /* 0x0000000000027941 */ /* 0x000fea0003800000 */
.L_x_6688:
        /* <DEDUP_REMOVED lines=44> */
.L_x_6687:
[----:B------:R-:W-:Y:S05]  /*6ec0*/  BSYNC B1 ;  /* 0x0000000000017941 */ /* 0x000fea0003800000 */
.L_x_6686:
[----:B------:R-:W0:Y:S01]  /*6ed0*/  I2F.U32 R57, R58 ;  /* 0x0000003a00397306 */ /* 0x000e220000201000 */
[----:B------:R-:W-:Y:S01]  /*6ee0*/  HADD2.F32 R59, -RZ, R59.H1_H1 ;  /* 0x3000003bff3b7230 */ /* 0x000fe20000004100 */
[----:B------:R-:W-:Y:S01]  /*6ef0*/  SEL R224, RZ, 0x100, P4 ;  /* 0x00000100ffe07807 */ /* 0x000fe20002000000 */
[----:B------:R-:W-:Y:S01]  /*6f00*/  @P0 HADD2.F32 R217, -RZ, R55.H1_H1 ;  /* 0x30000037ffd90230 */ /* 0x000fe20000004100 */
[----:B------:R-:W-:-:S02]  /*6f10*/  SEL R229, RZ, 0x10000, P5 ;  /* 0x00010000ffe57807 */ /* 0x000fc40002800000 */
[----:B------:R-:W-:Y:S01]  /*6f20*/  FMUL.FTZ R59, R59, R214 ;  /* 0x000000d63b3b7220 */ /* 0x000fe20000410000 */
[----:B------:R-:W-:Y:S02]  /*6f30*/  LOP3.LUT P5, RZ, R31, 0x2, RZ, 0xc0, !PT ;  /* 0x000000021fff7812 */ /* 0x000fe400078ac0ff */
        /* <DEDUP_REMOVED lines=10> */
[----:B------:R-:W-:-:S03]  /*6fe0*/  IMAD.WIDE.U32 R56, R56, 0x1000000, RZ ;  /* 0x0100000038387825 */ /* 0x000fc600078e00ff */
[----:B------:R-:W-:Y:S01]  /*6ff0*/  FSEL R206, R59, RZ, !P4 ;  /* 0x000000ff3bce7208 */ /* 0x000fe20006000000 */
[----:B------:R-:W-:Y:S01]  /*7000*/  IMAD.WIDE.U32 R220, R220, 0x100, RZ ;  /* 0x00000100dcdc7825 */ /* 0x000fe200078e00ff */
[----:B------:R-:W-:-:S03]  /*7010*/  SEL R58, RZ, 0x1000000, P4 ;  /* 0x01000000ff3a7807 */ /* 0x000fc60002000000 */
[----:B------:R-:W-:Y:S01]  /*7020*/  @P0 FADD.FTZ R206, R217, R206 ;  /* 0x000000ced9ce0221 */ /* 0x000fe20000010000 */
[C---:B------:R-:W-:Y:S02]  /*7030*/  LEA R218, P0, R215.reuse, c[0x0][0x188], 0x4 ;  /* 0x00006200d7da7a11 */ /* 0x040fe400078020ff */
[----:B------:R-:W-:Y:S02]  /*7040*/  LOP3.LUT R58, R224, R58, R229, 0xfe, !PT ;  /* 0x0000003ae03a7212 */ /* 0x000fe400078efee5 */
[C---:B------:R-:W-:Y:S02]  /*7050*/  LEA.HI.X R219, R215.reuse, c[0x0][0x18c], RZ, 0x4, P0 ;  /* 0x00006300d7db7a11 */ /* 0x040fe400000f24ff */
[----:B------:R-:W-:Y:S02]  /*7060*/  LEA R216, P0, R215, c[0x0][0x190], 0x3 ;  /* 0x00006400d7d87a11 */ /* 0x000fe400078018ff */
[----:B------:R-:W-:Y:S02]  /*7070*/  LOP3.LUT R220, R220, R56, R222, 0xfe, !PT ;  /* 0x00000038dcdc7212 */ /* 0x000fe400078efede */
        /* <DEDUP_REMOVED lines=11> */
.L_x_6633:
[----:B------:R-:W-:Y:S05]  /*7130*/  BSYNC B0 ;  /* 0x0000000000007941 */ /* 0x000fea0003800000 */
.L_x_6632:
        /* <DEDUP_REMOVED lines=23> */
.L_x_6693:
[----:B0-----:R-:W-:Y:S02]  /*72b0*/  IMAD.MOV.U32 R181, RZ, RZ, R146 ;  /* 0x000000ffffb57224 */ /* 0x001fe400078e0092 */
.L_x_6694:
[----:B------:R-:W-:Y:S05]  /*72c0*/  BSYNC B1 ;  /* 0x0000000000017941 */ /* 0x000fea0003800000 */
.L_x_6692:
        /* <DEDUP_REMOVED lines=16> */
.L_x_6698:
[----:B------:R-:W-:Y:S05]  /*73d0*/  BSYNC B2 ;  /* 0x0000000000027941 */ /* 0x000fea0003800000 */
.L_x_6697:
        /* <DEDUP_REMOVED lines=44> */
.L_x_6696:
[----:B------:R-:W-:Y:S05]  /*76a0*/  BSYNC B1 ;  /* 0x0000000000017941 */ /* 0x000fea0003800000 */
.L_x_6695:
        /* <DEDUP_REMOVED lines=24> */
.L_x_6700:
[----:B------:R-:W-:Y:S02]  /*7830*/  IMAD.MOV.U32 R181, RZ, RZ, R146 ;  /* 0x000000ffffb57224 */ /* 0x000fe400078e0092 */
.L_x_6701:
[----:B------:R-:W-:Y:S05]  /*7840*/  BSYNC B1 ;  /* 0x0000000000017941 */ /* 0x000fea0003800000 */
.L_x_6699:
        /* <DEDUP_REMOVED lines=16> */
.L_x_6705:
[----:B------:R-:W-:Y:S05]  /*7950*/  BSYNC B2 ;  /* 0x0000000000027941 */ /* 0x000fea0003800000 */
.L_x_6704:
        /* <DEDUP_REMOVED lines=44> */
.L_x_6703:
[----:B------:R-:W-:Y:S05]  /*7c20*/  BSYNC B1 ;  /* 0x0000000000017941 */ /* 0x000fea0003800000 */
.L_x_6702:
        /* <DEDUP_REMOVED lines=23> */
.L_x_6707:
[----:B------:R-:W-:Y:S02]  /*7da0*/  MOV R56, R146 ;  /* 0x0000009200387202 */ /* 0x000fe40000000f00 */
.L_x_6708:
[----:B------:R-:W-:Y:S05]  /*7db0*/  BSYNC B1 ;  /* 0x0000000000017941 */ /* 0x000fea0003800000 */
.L_x_6706:
        /* <DEDUP_REMOVED lines=16> */
.L_x_6712:
[----:B------:R-:W-:Y:S05]  /*7ec0*/  BSYNC B2 ;  /* 0x0000000000027941 */ /* 0x000fea0003800000 */
.L_x_6711:
        /* <DEDUP_REMOVED lines=44> */
.L_x_6710:
[----:B------:R-:W-:Y:S05]  /*8190*/  BSYNC B1 ;  /* 0x0000000000017941 */ /* 0x000fea0003800000 */
.L_x_6709:
        /* <DEDUP_REMOVED lines=21> */
.L_x_6714:
[----:B------:R-:W-:Y:S02]  /*82f0*/  IMAD.MOV.U32 R56, RZ, RZ, R146 ;  /* 0x000000ffff387224 */ /* 0x000fe400078e0092 */
.L_x_6715:
[----:B------:R-:W-:Y:S05]  /*8300*/  BSYNC B1 ;  /* 0x0000000000017941 */ /* 0x000fea0003800000 */
.L_x_6713:
        /* <DEDUP_REMOVED lines=16> */
.L_x_6719:
[----:B------:R-:W-:Y:S05]  /*8410*/  BSYNC B2 ;  /* 0x0000000000027941 */ /* 0x000fea0003800000 */
.L_x_6718:
        /* <DEDUP_REMOVED lines=44> */
.L_x_6717:
[----:B------:R-:W-:Y:S05]  /*86e0*/  BSYNC B1 ;  /* 0x0000000000017941 */ /* 0x000fea0003800000 */
.L_x_6716:
        /* <DEDUP_REMOVED lines=21> */
.L_x_6721:
[----:B------:R-:W-:Y:S02]  /*8840*/  MOV R195, R146 ;  /* 0x0000009200c37202 */ /* 0x000fe40000000f00 */
.L_x_6722:
[----:B------:R-:W-:Y:S05]  /*8850*/  BSYNC B1 ;  /* 0x0000000000017941 */ /* 0x000fea0003800000 */
.L_x_6720:
        /* <DEDUP_REMOVED lines=16> */
.L_x_6726:
[----:B------:R-:W-:Y:S05]  /*8960*/  BSYNC B2 ;  /* 0x0000000000027941 */ /* 0x000fea0003800000 */
.L_x_6725:
        /* <DEDUP_REMOVED lines=44> */
.L_x_6724:
[----:B------:R-:W-:Y:S05]  /*8c30*/  BSYNC B1 ;  /* 0x0000000000017941 */ /* 0x000fea0003800000 */
.L_x_6723:
        /* <DEDUP_REMOVED lines=21> */
.L_x_6728:
[----:B------:R-:W-:Y:S02]  /*8d90*/  IMAD.MOV.U32 R196, RZ, RZ, R146 ;  /* 0x000000ffffc47224 */ /* 0x000fe400078e0092 */
.L_x_6729:
[----:B------:R-:W-:Y:S05]  /*8da0*/  BSYNC B1 ;  /* 0x0000000000017941 */ /* 0x000fea0003800000 */
.L_x_6727:
        /* <DEDUP_REMOVED lines=16> */
.L_x_6733:
[----:B------:R-:W-:Y:S05]  /*8eb0*/  BSYNC B2 ;  /* 0x0000000000027941 */ /* 0x000fea0003800000 */
.L_x_6732:
        /* <DEDUP_REMOVED lines=44> */
.L_x_6731:
[----:B------:R-:W-:Y:S05]  /*9180*/  BSYNC B1 ;  /* 0x0000000000017941 */ /* 0x000fea0003800000 */
.L_x_6730:
        /* <DEDUP_REMOVED lines=21> */
.L_x_6735:
[----:B------:R-:W-:Y:S02]  /*92e0*/  MOV R58, R146 ;  /* 0x00000092003a7202 */ /* 0x000fe40000000f00 */
.L_x_6736:
[----:B------:R-:W-:Y:S05]  /*92f0*/  BSYNC B1 ;  /* 0x0000000000017941 */ /* 0x000fea0003800000 */
.L_x_6734:
        /* <DEDUP_REMOVED lines=16> */
.L_x_6740:
[----:B------:R-:W-:Y:S05]  /*9400*/  BSYNC B2 ;  /* 0x0000000000027941 */ /* 0x000fea0003800000 */
.L_x_6739:
        /* <DEDUP_REMOVED lines=44> */
.L_x_6738:
[----:B------:R-:W-:Y:S05]  /*96d0*/  BSYNC B1 ;  /* 0x0000000000017941 */ /* 0x000fea0003800000 */
.L_x_6737:
        /* <DEDUP_REMOVED lines=21> */
.L_x_6742:
[----:B------:R-:W-:Y:S02]  /*9830*/  IMAD.MOV.U32 R58, RZ, RZ, R146 ;  /* 0x000000ffff3a7224 */ /* 0x000fe400078e0092 */
.L_x_6743:
[----:B------:R-:W-:Y:S05]  /*9840*/  BSYNC B1 ;  /* 0x0000000000017941 */ /* 0x000fea0003800000 */
.L_x_6741:
        /* <DEDUP_REMOVED lines=18> */
.L_x_6747:
[----:B------:R-:W-:Y:S05]  /*9970*/  BSYNC B2 ;  /* 0x0000000000027941 */ /* 0x000fea0003800000 */
.L_x_6746:
        /* <DEDUP_REMOVED lines=44> */
.L_x_6745:
[----:B------:R-:W-:Y:S05]  /*9c40*/  BSYNC B1 ;  /* 0x0000000000017941 */ /* 0x000fea0003800000 */
.L_x_6744:
        /* <DEDUP_REMOVED lines=23> */
[C---:B------:R-:W-:Y:S02]  /*9dc0*/  LEA R218, P0, R215.reuse, c[0x0][0x188], 0x4 ;  /* 0x00006200d7da7a11 */ /* 0x040fe400078020ff */
        /* <DEDUP_REMOVED lines=14> */
.L_x_6691:
[----:B------:R-:W-:Y:S05]  /*9eb0*/  BSYNC B0 ;  /* 0x0000000000007941 */ /* 0x000fea0003800000 */
.L_x_6690:
        /* <DEDUP_REMOVED lines=23> */
.L_x_6751:
[----:B0-----:R-:W-:Y:S02]  /*a030*/  IMAD.MOV.U32 R163, RZ, RZ, R146 ;  /* 0x000000ffffa37224 */ /* 0x001fe400078e0092 */
.L_x_6752:
[----:B------:R-:W-:Y:S05]  /*a040*/  BSYNC B1 ;  /* 0x0000000000017941 */ /* 0x000fea0003800000 */
.L_x_6750:
        /* <DEDUP_REMOVED lines=16> */
.L_x_6756:
[----:B------:R-:W-:Y:S05]  /*a150*/  BSYNC B2 ;  /* 0x0000000000027941 */ /* 0x000fea0003800000 */
.L_x_6755:
        /* <DEDUP_REMOVED lines=44> */
.L_x_6754:
[----:B------:R-:W-:Y:S05]  /*a420*/  BSYNC B1 ;  /* 0x0000000000017941 */ /* 0x000fea0003800000 */
.L_x_6753:
        /* <DEDUP_REMOVED lines=24> */
.L_x_6758:
[----:B------:R-:W-:Y:S02]  /*a5b0*/  MOV R170, R146 ;  /* 0x0000009200aa7202 */ /* 0x000fe40000000f00 */
.L_x_6759:
[----:B------:R-:W-:Y:S05]  /*a5c0*/  BSYNC B1 ;  /* 0x0000000000017941 */ /* 0x000fea0003800000 */
.L_x_6757:
        /* <DEDUP_REMOVED lines=16> */
.L_x_6763:
[----:B------:R-:W-:Y:S05]  /*a6d0*/  BSYNC B2 ;  /* 0x0000000000027941 */ /* 0x000fea0003800000 */
.L_x_6762:
        /* <DEDUP_REMOVED lines=44> */
.L_x_6761:
[----:B------:R-:W-:Y:S05]  /*a9a0*/  BSYNC B1 ;  /* 0x0000000000017941 */ /* 0x000fea0003800000 */
.L_x_6760:
[----:B------:R-:W0:Y:S01]  /*a9b0*/  I2F.U32 R163, R170 ;  /* 0x000000aa00a37306 */ /* 0x000e220000201000 */
[----:B------:R-:W-:Y:S01]  /*a9c0*/  HADD2.F32 R183, -RZ, R56.H1_H1 ;  /* 0x30000038ffb77230 */ /* 0x000fe20000004100 */
[----:B------:R-:W-:Y:S01]  /*a9d0*/  LOP3.LUT R31, R31, 0xfffffffd, RZ, 0xc0, !PT ;  /* 0xfffffffd1f1f7812 */ /* 0x000fe200078ec0ff */
        /* <DEDUP_REMOVED lines=20> */
.L_x_6765:
[----:B------:R-:W-:Y:S02]  /*ab20*/  IMAD.MOV.U32 R56, RZ, RZ, R146 ;  /* 0x000000ffff387224 */ /* 0x000fe400078e0092 */
.L_x_6766:
[----:B------:R-:W-:Y:S05]  /*ab30*/  BSYNC B1 ;  /* 0x0000000000017941 */ /* 0x000fea0003800000 */
.L_x_6764:
        /* <DEDUP_REMOVED lines=16> */
.L_x_6770:
[----:B------:R-:W-:Y:S05]  /*ac40*/  BSYNC B2 ;  /* 0x0000000000027941 */ /* 0x000fea0003800000 */
.L_x_6769:
        /* <DEDUP_REMOVED lines=44> */
.L_x_6768:
[----:B------:R-:W-:Y:S05]  /*af10*/  BSYNC B1 ;  /* 0x0000000000017941 */ /* 0x000fea0003800000 */
.L_x_6767:
        /* <DEDUP_REMOVED lines=21> */
.L_x_6772:
[----:B------:R-:W-:Y:S02]  /*b070*/  MOV R56, R146 ;  /* 0x0000009200387202 */ /* 0x000fe40000000f00 */
.L_x_6773:
[----:B------:R-:W-:Y:S05]  /*b080*/  BSYNC B1 ;  /* 0x0000000000017941 */ /* 0x000fea0003800000 */
.L_x_6771:
        /* <DEDUP_REMOVED lines=16> */
.L_x_6777:
[----:B------:R-:W-:Y:S05]  /*b190*/  BSYNC B2 ;  /* 0x0000000000027941 */ /* 0x000fea0003800000 */
.L_x_6776:
        /* <DEDUP_REMOVED lines=44> */
.L_x_6775:
[----:B------:R-:W-:Y:S05]  /*b460*/  BSYNC B1 ;  /* 0x0000000000017941 */ /* 0x000fea0003800000 */
.L_x_6774:
        /* <DEDUP_REMOVED lines=21> */
.L_x_6779:
[----:B------:R-:W-:Y:S02]  /*b5c0*/  IMAD.MOV.U32 R197, RZ, RZ, R146 ;  /* 0x000000ffffc57224 */ /* 0x000fe400078e0092 */
.L_x_6780:
[----:B------:R-:W-:Y:S05]  /*b5d0*/  BSYNC B1 ;  /* 0x0000000000017941 */ /* 0x000fea0003800000 */
.L_x_6778:
        /* <DEDUP_REMOVED lines=16> */
.L_x_6784:
[----:B------:R-:W-:Y:S05]  /*b6e0*/  BSYNC B2 ;  /* 0x0000000000027941 */ /* 0x000fea0003800000 */
.L_x_6783:
        /* <DEDUP_REMOVED lines=44> */
.L_x_6782:
[----:B------:R-:W-:Y:S05]  /*b9b0*/  BSYNC B1 ;  /* 0x0000000000017941 */ /* 0x000fea0003800000 */
.L_x_6781:
        /* <DEDUP_REMOVED lines=21> */
.L_x_6786:
[----:B------:R-:W-:Y:S02]  /*bb10*/  MOV R198, R146 ;  /* 0x0000009200c67202 */ /* 0x000fe40000000f00 */
.L_x_6787:
[----:B------:R-:W-:Y:S05]  /*bb20*/  BSYNC B1 ;  /* 0x0000000000017941 */ /* 0x000fea0003800000 */
.L_x_6785:
        /* <DEDUP_REMOVED lines=16> */
.L_x_6791:
[----:B------:R-:W-:Y:S05]  /*bc30*/  BSYNC B2 ;  /* 0x0000000000027941 */ /* 0x000fea0003800000 */
.L_x_6790:
        /* <DEDUP_REMOVED lines=44> */
.L_x_6789:
[----:B------:R-:W-:Y:S05]  /*bf00*/  BSYNC B1 ;  /* 0x0000000000017941 */ /* 0x000fea0003800000 */
.L_x_6788:
        /* <DEDUP_REMOVED lines=21> */
.L_x_6793:
[----:B------:R-:W-:Y:S02]  /*c060*/  IMAD.MOV.U32 R58, RZ, RZ, R146 ;  /* 0x000000ffff3a7224 */ /* 0x000fe400078e0092 */
.L_x_6794:
[----:B------:R-:W-:Y:S05]  /*c070*/  BSYNC B1 ;  /* 0x0000000000017941 */ /* 0x000fea0003800000 */
.L_x_6792:
        /* <DEDUP_REMOVED lines=16> */
.L_x_6798:
[----:B------:R-:W-:Y:S05]  /*c180*/  BSYNC B2 ;  /* 0x0000000000027941 */ /* 0x000fea0003800000 */
.L_x_6797:
        /* <DEDUP_REMOVED lines=44> */
.L_x_6796:
[----:B------:R-:W-:Y:S05]  /*c450*/  BSYNC B1 ;  /* 0x0000000000017941 */ /* 0x000fea0003800000 */
.L_x_6795:
        /* <DEDUP_REMOVED lines=21> */
.L_x_6800:
[----:B------:R-:W-:Y:S02]  /*c5b0*/  MOV R58, R146 ;  /* 0x00000092003a7202 */ /* 0x000fe40000000f00 */
.L_x_6801:
[----:B------:R-:W-:Y:S05]  /*c5c0*/  BSYNC B1 ;  /* 0x0000000000017941 */ /* 0x000fea0003800000 */
.L_x_6799:
        /* <DEDUP_REMOVED lines=18> */
.L_x_6805:
[----:B------:R-:W-:Y:S05]  /*c6f0*/  BSYNC B2 ;  /* 0x0000000000027941 */ /* 0x000fea0003800000 */
.L_x_6804:
        /* <DEDUP_REMOVED lines=44> */
.L_x_6803:
[----:B------:R-:W-:Y:S05]  /*c9c0*/  BSYNC B1 ;  /* 0x0000000000017941 */ /* 0x000fea0003800000 */
.L_x_6802:
        /* <DEDUP_REMOVED lines=38> */
.L_x_6749:
[----:B------:R-:W-:Y:S05]  /*cc30*/  BSYNC B0 ;  /* 0x0000000000007941 */ /* 0x000fea0003800000 */
.L_x_6748:
        /* <DEDUP_REMOVED lines=23> */
.L_x_6809:
[----:B0-----:R-:W-:Y:S02]  /*cdb0*/  IMAD.MOV.U32 R171, RZ, RZ, R146 ;  /* 0x000000ffffab7224 */ /* 0x001fe400078e0092 */
.L_x_6810:
[----:B------:R-:W-:Y:S05]  /*cdc0*/  BSYNC B1 ;  /* 0x0000000000017941 */ /* 0x000fea0003800000 */
.L_x_6808:
        /* <DEDUP_REMOVED lines=16> */
.L_x_6814:
[----:B------:R-:W-:Y:S05]  /*ced0*/  BSYNC B2 ;  /* 0x0000000000027941 */ /* 0x000fea0003800000 */
.L_x_6813:
        /* <DEDUP_REMOVED lines=44> */
.L_x_6812:
[----:B------:R-:W-:Y:S05]  /*d1a0*/  BSYNC B1 ;  /* 0x0000000000017941 */ /* 0x000fea0003800000 */
.L_x_6811:
        /* <DEDUP_REMOVED lines=24> */
.L_x_6816:
[----:B------:R-:W-:Y:S02]  /*d330*/  IMAD.MOV.U32 R172, RZ, RZ, R146 ;  /* 0x000000ffffac7224 */ /* 0x000fe400078e0092 */
.L_x_6817:
[----:B------:R-:W-:Y:S05]  /*d340*/  BSYNC B1 ;  /* 0x0000000000017941 */ /* 0x000fea0003800000 */
.L_x_6815:
        /* <DEDUP_REMOVED lines=16> */
.L_x_6821:
[----:B------:R-:W-:Y:S05]  /*d450*/  BSYNC B2 ;  /* 0x0000000000027941 */ /* 0x000fea0003800000 */
.L_x_6820:
        /* <DEDUP_REMOVED lines=44> */
.L_x_6819:
[----:B------:R-:W-:Y:S05]  /*d720*/  BSYNC B1 ;  /* 0x0000000000017941 */ /* 0x000fea0003800000 */
.L_x_6818:
        /* <DEDUP_REMOVED lines=23> */
.L_x_6823:
[----:B------:R-:W-:Y:S02]  /*d8a0*/  MOV R56, R146 ;  /* 0x0000009200387202 */ /* 0x000fe40000000f00 */
.L_x_6824:
[----:B------:R-:W-:Y:S05]  /*d8b0*/  BSYNC B1 ;  /* 0x0000000000017941 */ /* 0x000fea0003800000 */
.L_x_6822:
        /* <DEDUP_REMOVED lines=16> */
.L_x_6828:
[----:B------:R-:W-:Y:S05]  /*d9c0*/  BSYNC B2 ;  /* 0x0000000000027941 */ /* 0x000fea0003800000 */
.L_x_6827:
        /* <DEDUP_REMOVED lines=44> */
.L_x_6826:
[----:B------:R-:W-:Y:S05]  /*dc90*/  BSYNC B1 ;  /* 0x0000000000017941 */ /* 0x000fea0003800000 */
.L_x_6825:
        /* <DEDUP_REMOVED lines=21> */
.L_x_6830:
[----:B------:R-:W-:Y:S02]  /*ddf0*/  IMAD.MOV.U32 R56, RZ, RZ, R146 ;  /* 0x000000ffff387224 */ /* 0x000fe400078e0092 */
.L_x_6831:
[----:B------:R-:W-:Y:S05]  /*de00*/  BSYNC B1 ;  /* 0x0000000000017941 */ /* 0x000fea0003800000 */
.L_x_6829:
        /* <DEDUP_REMOVED lines=16> */
.L_x_6835:
[----:B------:R-:W-:Y:S05]  /*df10*/  BSYNC B2 ;  /* 0x0000000000027941 */ /* 0x000fea0003800000 */
.L_x_6834:
        /* <DEDUP_REMOVED lines=44> */
.L_x_6833:
[----:B------:R-:W-:Y:S05]  /*e1e0*/  BSYNC B1 ;  /* 0x0000000000017941 */ /* 0x000fea0003800000 */
.L_x_6832:
        /* <DEDUP_REMOVED lines=21> */
.L_x_6837:
[----:B------:R-:W-:Y:S02]  /*e340*/  MOV R199, R146 ;  /* 0x0000009200c77202 */ /* 0x000fe40000000f00 */
.L_x_6838:
[----:B------:R-:W-:Y:S05]  /*e350*/  BSYNC B1 ;  /* 0x0000000000017941 */ /* 0x000fea0003800000 */
.L_x_6836:
        /* <DEDUP_REMOVED lines=16> */
.L_x_6842:
[----:B------:R-:W-:Y:S05]  /*e460*/  BSYNC B2 ;  /* 0x0000000000027941 */ /* 0x000fea0003800000 */
.L_x_6841:
        /* <DEDUP_REMOVED lines=44> */
.L_x_6840:
[----:B------:R-:W-:Y:S05]  /*e730*/  BSYNC B1 ;  /* 0x0000000000017941 */ /* 0x000fea0003800000 */
.L_x_6839:
        /* <DEDUP_REMOVED lines=21> */
.L_x_6844:
[----:B------:R-:W-:Y:S02]  /*e890*/  IMAD.MOV.U32 R200, RZ, RZ, R146 ;  /* 0x000000ffffc87224 */ /* 0x000fe400078e0092 */
.L_x_6845:
[----:B------:R-:W-:Y:S05]  /*e8a0*/  BSYNC B1 ;  /* 0x0000000000017941 */ /* 0x000fea0003800000 */
.L_x_6843:
        /* <DEDUP_REMOVED lines=16> */
.L_x_6849:
[----:B------:R-:W-:Y:S05]  /*e9b0*/  BSYNC B2 ;  /* 0x0000000000027941 */ /* 0x000fea0003800000 */
.L_x_6848:
        /* <DEDUP_REMOVED lines=44> */
.L_x_6847:
[----:B------:R-:W-:Y:S05]  /*ec80*/  BSYNC B1 ;  /* 0x0000000000017941 */ /* 0x000fea0003800000 */
.L_x_6846:
        /* <DEDUP_REMOVED lines=21> */
.L_x_6851:
[----:B------:R-:W-:Y:S02]  /*ede0*/  MOV R58, R146 ;  /* 0x00000092003a7202 */ /* 0x000fe40000000f00 */
.L_x_6852:
[----:B------:R-:W-:Y:S05]  /*edf0*/  BSYNC B1 ;  /* 0x0000000000017941 */ /* 0x000fea0003800000 */
.L_x_6850:
        /* <DEDUP_REMOVED lines=16> */
.L_x_6856:
[----:B------:R-:W-:Y:S05]  /*ef00*/  BSYNC B2 ;  /* 0x0000000000027941 */ /* 0x000fea0003800000 */
.L_x_6855:
        /* <DEDUP_REMOVED lines=44> */
.L_x_6854:
[----:B------:R-:W-:Y:S05]  /*f1d0*/  BSYNC B1 ;  /* 0x0000000000017941 */ /* 0x000fea0003800000 */
.L_x_6853:
        /* <DEDUP_REMOVED lines=21> */
.L_x_6858:
[----:B------:R-:W-:Y:S02]  /*f330*/  IMAD.MOV.U32 R58, RZ, RZ, R146 ;  /* 0x000000ffff3a7224 */ /* 0x000fe400078e0092 */
.L_x_6859:
[----:B------:R-:W-:Y:S05]  /*f340*/  BSYNC B1 ;  /* 0x0000000000017941 */ /* 0x000fea0003800000 */
.L_x_6857:
        /* <DEDUP_REMOVED lines=18> */
.L_x_6863:
[----:B------:R-:W-:Y:S05]  /*f470*/  BSYNC B2 ;  /* 0x0000000000027941 */ /* 0x000fea0003800000 */
.L_x_6862:
        /* <DEDUP_REMOVED lines=44> */
.L_x_6861:
[----:B------:R-:W-:Y:S05]  /*f740*/  BSYNC B1 ;  /* 0x0000000000017941 */ /* 0x000fea0003800000 */
.L_x_6860:
        /* <DEDUP_REMOVED lines=38> */
.L_x_6807:
[----:B------:R-:W-:Y:S05]  /*f9b0*/  BSYNC B0 ;  /* 0x0000000000007941 */ /* 0x000fea0003800000 */
.L_x_6806:
        /* <DEDUP_REMOVED lines=23> */
.L_x_6867:
[----:B0-----:R-:W-:Y:S02]  /*fb30*/  IMAD.MOV.U32 R173, RZ, RZ, R146 ;  /* 0x000000ffffad7224 */ /* 0x001fe400078e0092 */
.L_x_6868:
[----:B------:R-:W-:Y:S05]  /*fb40*/  BSYNC B1 ;  /* 0x0000000000017941 */ /* 0x000fea0003800000 */
.L_x_6866:
        /* <DEDUP_REMOVED lines=16> */
.L_x_6872:
[----:B------:R-:W-:Y:S05]  /*fc50*/  BSYNC B2 ;  /* 0x0000000000027941 */ /* 0x000fea0003800000 */
.L_x_6871:
        /* <DEDUP_REMOVED lines=44> */
.L_x_6870:
[----:B------:R-:W-:Y:S05]  /*ff20*/  BSYNC B1 ;  /* 0x0000000000017941 */ /* 0x000fea0003800000 */
.L_x_6869:
        /* <DEDUP_REMOVED lines=24> */
.L_x_6874:
[----:B------:R-:W-:Y:S02]  /*100b0*/  MOV R174, R146 ;  /* 0x0000009200ae7202 */ /* 0x000fe40000000f00 */
.L_x_6875:
[----:B------:R-:W-:Y:S05]  /*100c0*/  BSYNC B1 ;  /* 0x0000000000017941 */ /* 0x000fea0003800000 */
.L_x_6873:
        /* <DEDUP_REMOVED lines=16> */
.L_x_6879:
[----:B------:R-:W-:Y:S05]  /*101d0*/  BSYNC B2 ;  /* 0x0000000000027941 */ /* 0x000fea0003800000 */
.L_x_6878:
        /* <DEDUP_REMOVED lines=44> */
.L_x_6877:
[----:B------:R-:W-:Y:S05]  /*104a0*/  BSYNC B1 ;  /* 0x0000000000017941 */ /* 0x000fea0003800000 */
.L_x_6876:
        /* <DEDUP_REMOVED lines=23> */
.L_x_6881:
[----:B------:R-:W-:Y:S02]  /*10620*/  IMAD.MOV.U32 R56, RZ, RZ, R146 ;  /* 0x000000ffff387224 */ /* 0x000fe400078e0092 */
.L_x_6882:
[----:B------:R-:W-:Y:S05]  /*10630*/  BSYNC B1 ;  /* 0x0000000000017941 */ /* 0x000fea0003800000 */
.L_x_6880:
        /* <DEDUP_REMOVED lines=16> */
.L_x_6886:
[----:B------:R-:W-:Y:S05]  /*10740*/  BSYNC B2 ;  /* 0x0000000000027941 */ /* 0x000fea0003800000 */
.L_x_6885:
        /* <DEDUP_REMOVED lines=44> */
.L_x_6884:
[----:B------:R-:W-:Y:S05]  /*10a10*/  BSYNC B1 ;  /* 0x0000000000017941 */ /* 0x000fea0003800000 */
.L_x_6883:
        /* <DEDUP_REMOVED lines=21> */
.L_x_6888:
[----:B------:R-:W-:Y:S02]  /*10b70*/  MOV R56, R146 ;  /* 0x0000009200387202 */ /* 0x000fe40000000f00 */
.L_x_6889:
[----:B------:R-:W-:Y:S05]  /*10b80*/  BSYNC B1 ;  /* 0x0000000000017941 */ /* 0x000fea0003800000 */
.L_x_6887:
        /* <DEDUP_REMOVED lines=16> */
.L_x_6893:
[----:B------:R-:W-:Y:S05]  /*10c90*/  BSYNC B2 ;  /* 0x0000000000027941 */ /* 0x000fea0003800000 */
.L_x_6892:
        /* <DEDUP_REMOVED lines=44> */
.L_x_6891:
[----:B------:R-:W-:Y:S05]  /*10f60*/  BSYNC B1 ;  /* 0x0000000000017941 */ /* 0x000fea0003800000 */
.L_x_6890:
        /* <DEDUP_REMOVED lines=21> */
.L_x_6895:
[----:B------:R-:W-:Y:S02]  /*110c0*/  IMAD.MOV.U32 R201, RZ, RZ, R146 ;  /* 0x000000ffffc97224 */ /* 0x000fe400078e0092 */
.L_x_6896:
[----:B------:R-:W-:Y:S05]  /*110d0*/  BSYNC B1 ;  /* 0x0000000000017941 */ /* 0x000fea0003800000 */
.L_x_6894:
        /* <DEDUP_REMOVED lines=16> */
.L_x_6900:
[----:B------:R-:W-:Y:S05]  /*111e0*/  BSYNC B2 ;  /* 0x0000000000027941 */ /* 0x000fea0003800000 */
.L_x_6899:
        /* <DEDUP_REMOVED lines=44> */
.L_x_6898:
[----:B------:R-:W-:Y:S05]  /*114b0*/  BSYNC B1 ;  /* 0x0000000000017941 */ /* 0x000fea0003800000 */
.L_x_6897:
        /* <DEDUP_REMOVED lines=21> */
.L_x_6902:
[----:B------:R-:W-:Y:S02]  /*11610*/  MOV R202, R146 ;  /* 0x0000009200ca7202 */ /* 0x000fe40000000f00 */
.L_x_6903:
[----:B------:R-:W-:Y:S05]  /*11620*/  BSYNC B1 ;  /* 0x0000000000017941 */ /* 0x000fea0003800000 */
.L_x_6901:
        /* <DEDUP_REMOVED lines=16> */
.L_x_6907:
[----:B------:R-:W-:Y:S05]  /*11730*/  BSYNC B2 ;  /* 0x0000000000027941 */ /* 0x000fea0003800000 */
.L_x_6906:
        /* <DEDUP_REMOVED lines=44> */
.L_x_6905:
[----:B------:R-:W-:Y:S05]  /*11a00*/  BSYNC B1 ;  /* 0x0000000000017941 */ /* 0x000fea0003800000 */
.L_x_6904:
        /* <DEDUP_REMOVED lines=21> */
.L_x_6909:
[----:B------:R-:W-:Y:S02]  /*11b60*/  IMAD.MOV.U32 R58, RZ, RZ, R146 ;  /* 0x000000ffff3a7224 */ /* 0x000fe400078e0092 */
.L_x_6910:
[----:B------:R-:W-:Y:S05]  /*11b70*/  BSYNC B1 ;  /* 0x0000000000017941 */ /* 0x000fea0003800000 */
.L_x_6908:
        /* <DEDUP_REMOVED lines=16> */
.L_x_6914:
[----:B------:R-:W-:Y:S05]  /*11c80*/  BSYNC B2 ;  /* 0x0000000000027941 */ /* 0x000fea0003800000 */
.L_x_6913:
        /* <DEDUP_REMOVED lines=44> */
.L_x_6912:
[----:B------:R-:W-:Y:S05]  /*11f50*/  BSYNC B1 ;  /* 0x0000000000017941 */ /* 0x000fea0003800000 */
.L_x_6911:
        /* <DEDUP_REMOVED lines=21> */
.L_x_6916:
[----:B------:R-:W-:Y:S02]  /*120b0*/  MOV R58, R146 ;  /* 0x00000092003a7202 */ /* 0x000fe40000000f00 */
.L_x_6917:
[----:B------:R-:W-:Y:S05]  /*120c0*/  BSYNC B1 ;  /* 0x0000000000017941 */ /* 0x000fea0003800000 */
.L_x_6915:
        /* <DEDUP_REMOVED lines=18> */
.L_x_6921:
[----:B------:R-:W-:Y:S05]  /*121f0*/  BSYNC B2 ;  /* 0x0000000000027941 */ /* 0x000fea0003800000 */
.L_x_6920:
        /* <DEDUP_REMOVED lines=44> */
.L_x_6919:
[----:B------:R-:W-:Y:S05]  /*124c0*/  BSYNC B1 ;  /* 0x0000000000017941 */ /* 0x000fea0003800000 */
.L_x_6918:
        /* <DEDUP_REMOVED lines=38> */
.L_x_6865:
[----:B------:R-:W-:Y:S05]  /*12730*/  BSYNC B0 ;  /* 0x0000000000007941 */ /* 0x000fea0003800000 */
.L_x_6864:
        /* <DEDUP_REMOVED lines=23> */
.L_x_6925:
[----:B0-----:R-:W-:Y:S02]  /*128b0*/  IMAD.MOV.U32 R175, RZ, RZ, R146 ;  /* 0x000000ffffaf7224 */ /* 0x001fe400078e0092 */
.L_x_6926:
[----:B------:R-:W-:Y:S05]  /*128c0*/  BSYNC B1 ;  /* 0x0000000000017941 */ /* 0x000fea0003800000 */
.L_x_6924:
        /* <DEDUP_REMOVED lines=16> */
.L_x_6930:
[----:B------:R-:W-:Y:S05]  /*129d0*/  BSYNC B2 ;  /* 0x0000000000027941 */ /* 0x000fea0003800000 */
.L_x_6929:
        /* <DEDUP_REMOVED lines=44> */
.L_x_6928:
[----:B------:R-:W-:Y:S05]  /*12ca0*/  BSYNC B1 ;  /* 0x0000000000017941 */ /* 0x000fea0003800000 */
.L_x_6927:
        /* <DEDUP_REMOVED lines=24> */
.L_x_6932:
[----:B------:R-:W-:Y:S02]  /*12e30*/  IMAD.MOV.U32 R176, RZ, RZ, R146 ;  /* 0x000000ffffb07224 */ /* 0x000fe400078e0092 */
.L_x_6933:
[----:B------:R-:W-:Y:S05]  /*12e40*/  BSYNC B1 ;  /* 0x0000000000017941 */ /* 0x000fea0003800000 */
.L_x_6931:
        /* <DEDUP_REMOVED lines=16> */
.L_x_6937:
[----:B------:R-:W-:Y:S05]  /*12f50*/  BSYNC B2 ;  /* 0x0000000000027941 */ /* 0x000fea0003800000 */
.L_x_6936:
        /* <DEDUP_REMOVED lines=44> */
.L_x_6935:
[----:B------:R-:W-:Y:S05]  /*13220*/  BSYNC B1 ;  /* 0x0000000000017941 */ /* 0x000fea0003800000 */
.L_x_6934:
        /* <DEDUP_REMOVED lines=23> */
.L_x_6939:
[----:B------:R-:W-:Y:S02]  /*133a0*/  MOV R56, R146 ;  /* 0x0000009200387202 */ /* 0x000fe40000000f00 */
.L_x_6940:
[----:B------:R-:W-:Y:S05]  /*133b0*/  BSYNC B1 ;  /* 0x0000000000017941 */ /* 0x000fea0003800000 */
.L_x_6938:
        /* <DEDUP_REMOVED lines=16> */
.L_x_6944:
[----:B------:R-:W-:Y:S05]  /*134c0*/  BSYNC B2 ;  /* 0x0000000000027941 */ /* 0x000fea0003800000 */
.L_x_6943:
        /* <DEDUP_REMOVED lines=44> */
.L_x_6942:
[----:B------:R-:W-:Y:S05]  /*13790*/  BSYNC B1 ;  /* 0x0000000000017941 */ /* 0x000fea0003800000 */
.L_x_6941:
        /* <DEDUP_REMOVED lines=21> */
.L_x_6946:
[----:B------:R-:W-:Y:S02]  /*138f0*/  IMAD.MOV.U32 R56, RZ, RZ, R146 ;  /* 0x000000ffff387224 */ /* 0x000fe400078e0092 */
.L_x_6947:
[----:B------:R-:W-:Y:S05]  /*13900*/  BSYNC B1 ;  /* 0x0000000000017941 */ /* 0x000fea0003800000 */
.L_x_6945:
        /* <DEDUP_REMOVED lines=16> */
.L_x_6951:
[----:B------:R-:W-:Y:S05]  /*13a10*/  BSYNC B2 ;  /* 0x0000000000027941 */ /* 0x000fea0003800000 */
.L_x_6950:
        /* <DEDUP_REMOVED lines=44> */
.L_x_6949:
[----:B------:R-:W-:Y:S05]  /*13ce0*/  BSYNC B1 ;  /* 0x0000000000017941 */ /* 0x000fea0003800000 */
.L_x_6948:
        /* <DEDUP_REMOVED lines=21> */
.L_x_6953:
[----:B------:R-:W-:Y:S02]  /*13e40*/  MOV R203, R146 ;  /* 0x0000009200cb7202 */ /* 0x000fe40000000f00 */
.L_x_6954:
[----:B------:R-:W-:Y:S05]  /*13e50*/  BSYNC B1 ;  /* 0x0000000000017941 */ /* 0x000fea0003800000 */
.L_x_6952:
        /* <DEDUP_REMOVED lines=16> */
.L_x_6958:
[----:B------:R-:W-:Y:S05]  /*13f60*/  BSYNC B2 ;  /* 0x0000000000027941 */ /* 0x000fea0003800000 */
.L_x_6957:
        /* <DEDUP_REMOVED lines=44> */
.L_x_6956:
[----:B------:R-:W-:Y:S05]  /*14230*/  BSYNC B1 ;  /* 0x0000000000017941 */ /* 0x000fea0003800000 */
.L_x_6955:
        /* <DEDUP_REMOVED lines=21> */
.L_x_6960:
[----:B------:R-:W-:Y:S02]  /*14390*/  IMAD.MOV.U32 R204, RZ, RZ, R146 ;  /* 0x000000ffffcc7224 */ /* 0x000fe400078e0092 */
.L_x_6961:
[----:B------:R-:W-:Y:S05]  /*143a0*/  BSYNC B1 ;  /* 0x0000000000017941 */ /* 0x000fea0003800000 */
.L_x_6959:
        /* <DEDUP_REMOVED lines=16> */
.L_x_6965:
[----:B------:R-:W-:Y:S05]  /*144b0*/  BSYNC B2 ;  /* 0x0000000000027941 */ /* 0x000fea0003800000 */
.L_x_6964:
        /* <DEDUP_REMOVED lines=44> */
.L_x_6963:
[----:B------:R-:W-:Y:S05]  /*14780*/  BSYNC B1 ;  /* 0x0000000000017941 */ /* 0x000fea0003800000 */
.L_x_6962:
        /* <DEDUP_REMOVED lines=21> */
.L_x_6967:
[----:B------:R-:W-:Y:S02]  /*148e0*/  MOV R58, R146 ;  /* 0x00000092003a7202 */ /* 0x000fe40000000f00 */
.L_x_6968:
[----:B------:R-:W-:Y:S05]  /*148f0*/  BSYNC B1 ;  /* 0x0000000000017941 */ /* 0x000fea0003800000 */
.L_x_6966:
        /* <DEDUP_REMOVED lines=16> */
.L_x_6972:
[----:B------:R-:W-:Y:S05]  /*14a00*/  BSYNC B2 ;  /* 0x0000000000027941 */ /* 0x000fea0003800000 */
.L_x_6971:
        /* <DEDUP_REMOVED lines=44> */
.L_x_6970:
[----:B------:R-:W-:Y:S05]  /*14cd0*/  BSYNC B1 ;  /* 0x0000000000017941 */ /* 0x000fea0003800000 */
.L_x_6969:
        /* <DEDUP_REMOVED lines=21> */
.L_x_6974:
[----:B------:R-:W-:Y:S02]  /*14e30*/  IMAD.MOV.U32 R58, RZ, RZ, R146 ;  /* 0x000000ffff3a7224 */ /* 0x000fe400078e0092 */
.L_x_6975:
[----:B------:R-:W-:Y:S05]  /*14e40*/  BSYNC B1 ;  /* 0x0000000000017941 */ /* 0x000fea0003800000 */
.L_x_6973:
        /* <DEDUP_REMOVED lines=18> */
.L_x_6979:
[----:B------:R-:W-:Y:S05]  /*14f70*/  BSYNC B2 ;  /* 0x0000000000027941 */ /* 0x000fea0003800000 */
.L_x_6978:
        /* <DEDUP_REMOVED lines=44> */
.L_x_6977:
[----:B------:R-:W-:Y:S05]  /*15240*/  BSYNC B1 ;  /* 0x0000000000017941 */ /* 0x000fea0003800000 */
.L_x_6976:
[----:B------:R-:W0:Y:S01]  /*15250*/  I2F.U32 R56, R58 ;  /* 0x0000003a00387306 */ /* 0x000e220000201000 */
[----:B------:R-:W-:Y:S01]  /*15260*/  HADD2.F32 R59, -RZ, R59.H1_H1 ;  /* 0x3000003bff3b7230 */ /* 0x000fe20000004100 */
[----:B------:R-:W-:Y:S02]  /*15270*/  SEL R222, RZ, 0x100, P4 ;  /* 0x00000100ffde7807 */ /* 0x000fe40002000000 */
[----:B------:R-:W-:Y:S02]  /*15280*/  SEL R227, RZ, 0x10000, P5 ;  /* 0x00010000ffe37807 */ /* 0x000fe40002800000 */
[----:B------:R-:W-:Y:S01]  /*15290*/  FMUL.FTZ R59, R59, R214 ;  /* 0x000000d63b3b7220 */ /* 0x000fe20000410000 */
[----:B------:R-:W-:Y:S01]  /*152a0*/  LOP3.LUT P5, RZ, R31, 0x2, RZ, 0xc0, !PT ;  /* 0x000000021fff7812 */ /* 0x000fe200078ac0ff */
[----:B------:R-:W-:Y:S01]  /*152b0*/  @P0 HADD2.F32 R214, -RZ, R55.H1_H1 ;  /* 0x30000037ffd60230 */ /* 0x000fe20000004100 */
        /* <DEDUP_REMOVED lines=28> */
[----:B------:R-:W-:-:S05]  /*15480*/  LOP3.LUT R219, R219, R225, R221, 0xfe, !PT ;  /* 0x000000e1dbdb7212 */ /* 0x000fca00078efedd */
[----:B------:R0:W-:Y:S02]  /*15490*/  STG.E.64 [R214.64], R218 ;  /* 0x000000dad6007986 */ /* 0x0001e4000c101b04 */
.L_x_6923:
[----:B------:R-:W-:Y:S05]  /*154a0*/  BSYNC B0 ;  /* 0x0000000000007941 */ /* 0x000fea0003800000 */
.L_x_6922:
        /* <DEDUP_REMOVED lines=70> */
.L_x_6998:
        /* <DEDUP_REMOVED lines=134> */
.L_x_6999:
        /* <DEDUP_REMOVED lines=13> */
[----:B------:R-:W-:Y:S01]  /*16240*/  IMAD.MOV.U32 R58, RZ, RZ, RZ ;  /* 0x000000ffff3a7224 */ /* 0x000fe200078e00ff */
[----:B------:R-:W-:Y:S01]  /*16250*/  @!P0 MOV R58, R145 ;  /* 0x00000091003a8202 */ /* 0x000fe20000000f00 */
[----:B------:R-:W-:Y:S03]  /*16260*/  BSSY B0, `(.L_x_6982) ;  /* 0x0000055000007945 */ /* 0x000fe60003800000 */
[----:B------:R-:W-:Y:S01]  /*16270*/  I2F R221, R58 ;  /* 0x0000003a00dd7306 */ /* 0x000fe20000201400 */
[----:B------:R-:W0:Y:S04]  /*16280*/  SHFL.DOWN PT, R215, R58, 0x2, 0x1f ;  /* 0x08401f003ad77f89 */ /* 0x000e2800000e0000 */
[----:B------:R-:W-:Y:S01]  /*16290*/  @!P0 LDS.64 R56, [R214.X8] ;  /* 0x00000000d6388984 */ /* 0x000fe20000008a00 */
[----:B------:R-:W-:Y:S01]  /*162a0*/  ISETP.NE.AND P0, PT, RZ, UR6, PT ;  /* 0x00000006ff007c0c */ /* 0x000fe2000bf05270 */
[----:B0-----:R-:W-:-:S02]  /*162b0*/  IMAD.IADD R216, R215, 0x1, R58 ;  /* 0x00000001d7d87824 */ /* 0x001fc400078e023a */
[----:B------:R-:W-:Y:S03]  /*162c0*/  I2F R215, R215 ;  /* 0x000000d700d77306 */ /* 0x000fe60000201400 */
[----:B------:R-:W0:Y:S05]  /*162d0*/  SHFL.DOWN PT, R225, R216, 0x1, 0x1f ;  /* 0x08201f00d8e17f89 */ /* 0x000e2a00000e0000 */
[----:B------:R-:W1:Y:S08]  /*162e0*/  I2F R218, R216 ;  /* 0x000000d800da7306 */ /* 0x000e700000201400 */
[----:B-1----:R-:W-:Y:S01]  /*162f0*/  MUFU.RCP R219, R218 ;  /* 0x000000da00db7308 */ /* 0x002fe20000001000 */
[----:B0-----:R-:W-:Y:S01]  /*16300*/  IMAD.IADD R220, R216, 0x1, R225 ;  /* 0x00000001d8dc7824 */ /* 0x001fe200078e02e1 */
[----:B------:R-:W0:Y:S06]  /*16310*/  SHFL.DOWN PT, R217, R56, 0x2, 0x1f ;  /* 0x08401f0038d97f89 */ /* 0x000e2c00000e0000 */
[----:B------:R-:W-:Y:S08]  /*16320*/  I2F R225, R225 ;  /* 0x000000e100e17306 */ /* 0x000ff00000201400 */
[----:B------:R-:W1:Y:S01]  /*16330*/  I2F R220, R220 ;  /* 0x000000dc00dc7306 */ /* 0x000e620000201400 */
[----:B0-----:R-:W-:-:S04]  /*16340*/  FMUL.FTZ R214, R217, R215 ;  /* 0x000000d7d9d67220 */ /* 0x001fc80000410000 */
[----:B------:R-:W-:-:S03]  /*16350*/  FFMA.FTZ R214, R221, R56, R214 ;  /* 0x00000038ddd67223 */ /* 0x000fc600000100d6 */
[----:B-1----:R-:W0:Y:S01]  /*16360*/  MUFU.RCP R222, R220 ;  /* 0x000000dc00de7308 */ /* 0x002e220000001000 */
        /* <DEDUP_REMOVED lines=27> */
[----:B0-----:R-:W-:Y:S01]  /*16520*/  FFMA.FTZ R57, R58, R57, c[0x0][0x228] ;  /* 0x00008a003a397623 */ /* 0x001fe20000010039 */
[----:B------:R-:W-:-:S03]  /*16530*/  @!P0 MOV R58, 0x4 ;  /* 0x00000004003a8802 */ /* 0x000fc60000000f00 */
        /* <DEDUP_REMOVED lines=34> */
[----:B------:R-:W-:-:S03]  /*16760*/  IMAD.MOV.U32 R221, RZ, RZ, 0x10 ;  /* 0x00000010ffdd7424 */ /* 0x000fc600078e00ff */
[----:B------:R-:W-:Y:S01]  /*16770*/  F2FP.PACK_AB R59, R219, R224 ;  /* 0x000000e0db3b723e */ /* 0x000fe200000000ff */
[C---:B------:R-:W-:Y:S01]  /*16780*/  IMAD.WIDE.U32 R214, R144.reuse, R221, c[0x0][0x208] ;  /* 0x0000820090d67625 */ /* 0x040fe200078e00dd */
[----:B------:R-:W-:-:S04]  /*16790*/  IADD3 R144, R144, 0x80, RZ ;  /* 0x0000008090907810 */ /* 0x000fc80007ffe0ff */
[----:B------:R0:W-:Y:S03]  /*167a0*/  STG.E.128 [R214.64], R56 ;  /* 0x00000038d6007986 */ /* 0x0001e6000c101d04 */
.L_x_6983:
[----:B------:R-:W-:Y:S05]  /*167b0*/  BSYNC B0 ;  /* 0x0000000000007941 */ /* 0x000fea0003800000 */
.L_x_6982:
        /* <DEDUP_REMOVED lines=35> */
.L_x_6985:
[----:B------:R-:W-:Y:S05]  /*169f0*/  BSYNC B0 ;  /* 0x0000000000007941 */ /* 0x000fea0003800000 */
.L_x_6984:
[----:B------:R-:W-:Y:S01]  /*16a00*/  LOP3.LUT P0, RZ, R31, 0x100, RZ, 0xc0, !PT ;  /* 0x000001001fff7812 */ /* 0x000fe2000780c0ff */
[----:B------:R-:W-:-:S12]  /*16a10*/  BSSY B0, `(.L_x_6986) ;  /* 0x0000022000007945 */ /* 0x000fd80003800000 */
[----:B------:R-:W-:Y:S05]  /*16a20*/  @!P0 BRA `(.L_x_6987) ;  /* 0x0000020000008947 */ /* 0x000fea0003800000 */
[--C-:B------:R-:W-:Y:S02]  /*16a30*/  FADD.FTZ R226, R207, -R216.reuse ;  /* 0x800000d8cfe27221 */ /* 0x100fe40000010000 */
[--C-:B------:R-:W-:Y:S02]  /*16a40*/  FADD.FTZ R218, R181, -R216.reuse ;  /* 0x800000d8b5da7221 */ /* 0x100fe40000010000 */
[--C-:B01----:R-:W-:Y:S02]  /*16a50*/  FADD.FTZ R56, R158, -R216.reuse ;  /* 0x800000d89e387221 */ /* 0x103fe40000010000 */
[--C-:B------:R-:W-:Y:S02]  /*16a60*/  FADD.FTZ R58, R165, -R216.reuse ;  /* 0x800000d8a53a7221 */ /* 0x100fe40000010000 */
[----:B------:R-:W-:Y:S02]  /*16a70*/  FMUL.FTZ R221, R217, R226 ;  /* 0x000000e2d9dd7220 */ /* 0x000fe40000410000 */
[----:B------:R-:W-:-:S02]  /*16a80*/  FADD.FTZ R214, R164, -R216 ;  /* 0x800000d8a4d67221 */ /* 0x000fc40000010000 */
[--C-:B------:R-:W-:Y:S02]  /*16a90*/  FADD.FTZ R220, R182, -R216.reuse ;  /* 0x800000d8b6dc7221 */ /* 0x100fe40000010000 */
[--C-:B------:R-:W-:Y:S02]  /*16aa0*/  FADD.FTZ R222, R195, -R216.reuse ;  /* 0x800000d8c3de7221 */ /* 0x100fe40000010000 */
[----:B------:R-:W-:Y:S02]  /*16ab0*/  FADD.FTZ R224, R196, -R216 ;  /* 0x800000d8c4e07221 */ /* 0x000fe40000010000 */
[C---:B------:R-:W-:Y:S02]  /*16ac0*/  FMUL.FTZ R59, R217.reuse, R218 ;  /* 0x000000dad93b7220 */ /* 0x040fe40000410000 */
[C---:B------:R-:W-:Y:S02]  /*16ad0*/  FMUL.FTZ R56, R217.reuse, R56 ;  /* 0x00000038d9387220 */ /* 0x040fe40000410000 */
[----:B------:R-:W-:-:S02]  /*16ae0*/  FMUL.FTZ R58, R217, R58 ;  /* 0x0000003ad93a7220 */ /* 0x000fc40000410000 */
[----:B------:R-:W-:Y:S01]  /*16af0*/  FFMA.FTZ R218, R98, R221, R102 ;  /* 0x000000dd62da7223 */ /* 0x000fe20000010066 */
[----:B------:R-:W-:Y:S01]  /*16b00*/  HFMA2.MMA R221, -RZ, RZ, 0, 9.5367431640625e-07 ;  /* 0x00000010ffdd7435 */ /* 0x000fe200000001ff */
        /* <DEDUP_REMOVED lines=9> */
[----:B------:R-:W-:Y:S02]  /*16ba0*/  FFMA.FTZ R58, R85, R220, R89 ;  /* 0x000000dc553a7223 */ /* 0x000fe40000010059 */
[----:B------:R-:W-:Y:S01]  /*16bb0*/  FFMA.FTZ R215, R97, R222, R101 ;  /* 0x000000de61d77223 */ /* 0x000fe20000010065 */
[----:B------:R-:W-:Y:S01]  /*16bc0*/  F2FP.PACK_AB R57, R59, R214 ;  /* 0x000000d63b39723e */ /* 0x000fe200000000ff */
[----:B------:R-:W-:-:S03]  /*16bd0*/  FFMA.FTZ R219, R86, R219, R90 ;  /* 0x000000db56db7223 */ /* 0x000fc6000001005a */
[----:B------:R-:W-:Y:S01]  /*16be0*/  F2FP.PACK_AB R58, R215, R58 ;  /* 0x0000003ad73a723e */ /* 0x000fe200000000ff */
[----:B------:R-:W-:Y:S01]  /*16bf0*/  IMAD.WIDE.U32 R214, R144, R221, c[0x0][0x208] ;  /* 0x0000820090d67625 */ /* 0x000fe200078e00dd */
[----:B------:R-:W-:Y:S02]  /*16c00*/  F2FP.PACK_AB R59, R218, R219 ;  /* 0x000000dbda3b723e */ /* 0x000fe400000000ff */
[----:B------:R-:W-:-:S03]  /*16c10*/  IADD3 R144, R144, 0x80, RZ ;  /* 0x0000008090907810 */ /* 0x000fc60007ffe0ff */
[----:B------:R0:W-:Y:S04]  /*16c20*/  STG.E.128 [R214.64], R56 ;  /* 0x00000038d6007986 */ /* 0x0001e8000c101d04 */
.L_x_6987:
[----:B------:R-:W-:Y:S05]  /*16c30*/  BSYNC B0 ;  /* 0x0000000000007941 */ /* 0x000fea0003800000 */
.L_x_6986:
        /* <DEDUP_REMOVED lines=35> */
.L_x_6989:
[----:B------:R-:W-:Y:S05]  /*16e70*/  BSYNC B0 ;  /* 0x0000000000007941 */ /* 0x000fea0003800000 */
.L_x_6988:
        /* <DEDUP_REMOVED lines=35> */
.L_x_6991:
[----:B------:R-:W-:Y:S05]  /*170b0*/  BSYNC B0 ;  /* 0x0000000000007941 */ /* 0x000fea0003800000 */
.L_x_6990:
        /* <DEDUP_REMOVED lines=35> */
.L_x_6993:
[----:B------:R-:W-:Y:S05]  /*172f0*/  BSYNC B0 ;  /* 0x0000000000007941 */ /* 0x000fea0003800000 */
.L_x_6992:
[----:B------:R-:W-:Y:S01]  /*17300*/  LOP3.LUT P0, RZ, R31, 0x10, RZ, 0xc0, !PT ;  /* 0x000000101fff7812 */ /* 0x000fe2000780c0ff */
        /* <DEDUP_REMOVED lines=24> */
[----:B------:R-:W-:Y:S02]  /*17490*/  FFMA.FTZ R215, R128, R57, R138 ;  /* 0x0000003980d77223 */ /* 0x000fe4000001008a */
[----:B------:R-:W-:Y:S01]  /*174a0*/  FFMA.FTZ R58, R129, R220, R139 ;  /* 0x000000dc813a7223 */ /* 0x000fe2000001008b */
[----:B------:R-:W-:Y:S01]  /*174b0*/  F2FP.PACK_AB R57, R217, R214 ;  /* 0x000000d6d939723e */ /* 0x000fe200000000ff */
[----:B------:R-:W-:Y:S01]  /*174c0*/  FFMA.FTZ R224, R131, R224, R141 ;  /* 0x000000e083e07223 */ /* 0x000fe2000001008d */
[----:B------:R-:W-:Y:S01]  /*174d0*/  F2FP.PACK_AB R56, R215, R56 ;  /* 0x00000038d738723e */ /* 0x000fe200000000ff */
[----:B------:R-:W-:Y:S01]  /*174e0*/  IMAD.WIDE.U32 R214, R144, R223, c[0x0][0x208] ;  /* 0x0000820090d67625 */ /* 0x000fe200078e00df */
[----:B------:R-:W-:-:S02]  /*174f0*/  F2FP.PACK_AB R58, R219, R58 ;  /* 0x0000003adb3a723e */ /* 0x000fc400000000ff */
[----:B------:R-:W-:-:S05]  /*17500*/  F2FP.PACK_AB R59, R221, R224 ;  /* 0x000000e0dd3b723e */ /* 0x000fca00000000ff */
[----:B------:R0:W-:Y:S02]  /*17510*/  STG.E.128 [R214.64], R56 ;  /* 0x00000038d6007986 */ /* 0x0001e4000c101d04 */
.L_x_6995:
[----:B------:R-:W-:Y:S05]  /*17520*/  BSYNC B0 ;  /* 0x0000000000007941 */ /* 0x000fea0003800000 */
.L_x_6994:
[----:B------:R-:W-:Y:S02]  /*17530*/  LOP3.LUT P0, RZ, R147, 0xff, RZ, 0xc0, !PT ;  /* 0x000000ff93ff7812 */ /* 0x000fe4000780c0ff */
[----:B------:R-:W-:Y:S02]  /*17540*/  IADD3 R27, R27, c[0x0][0x160], RZ ;  /* 0x000058001b1b7a10 */ /* 0x000fe40007ffe0ff */
[----:B------:R-:W-:Y:S02]  /*17550*/  SEL R147, RZ, 0x1, P0 ;  /* 0x00000001ff937807 */ /* 0x000fe40000000000 */
[----:B------:R-:W-:-:S13]  /*17560*/  ISETP.GE.AND P0, PT, R27, c[0x0][0x164], PT ;  /* 0x000059001b007a0c */ /* 0x000fda0003f06270 */
[----:B01----:R-:W-:Y:S01]  /*17570*/  @P0 CALL.REL.NOINC `(.L_x_6996) ;  /* 0x0000001000000944 */ /* 0x003fe20003c00000 */
[----:B------:R-:W-:Y:S05]  /*17580*/  BRA `(.L_x_6997) ;  /* 0xfffe9fe000007947 */ /* 0x000fea000383ffff */
.L_x_6996:
[----:B------:R-:W-:Y:S05]  /*17590*/  EXIT ;  /* 0x000000000000794d */ /* 0x000fea0003800000 */
.L_x_6980:
[----:B------:R-:W-:Y:S01]  /*175a0*/  IMAD.MOV.U32 R57, RZ, RZ, R56 ;  /* 0x000000ffff397224 */ /* 0x000fe200078e0038 */
[----:B------:R-:W-:Y:S01]  /*175b0*/  MOV R217, 0xffffffff ;  /* 0xffffffff00d97802 */ /* 0x000fe20000000f00 */
[----:B------:R-:W-:Y:S01]  /*175c0*/  IMAD.MOV.U32 R218, RZ, RZ, 0x1 ;  /* 0x00000001ffda7424 */ /* 0x000fe200078e00ff */
[----:B------:R-:W-:Y:S01]  /*175d0*/  MOV R58, 0x17600 ;  /* 0x00017600003a7802 */ /* 0x000fe20000000f00 */
[----:B------:R-:W-:Y:S02]  /*175e0*/  IMAD.MOV.U32 R216, RZ, RZ, 0x1f ;  /* 0x0000001fffd87424 */ /* 0x000fe400078e00ff */
[----:B------:R-:W-:Y:S05]  /*175f0*/  CALL.REL.NOINC `($__internal_24_$__cuda_sm70_shflsync_bfly_p) ;  /* 0x00000ac000007944 */ /* 0x000fea0003c00000 */
[----:B01----:R-:W-:Y:S01]  /*17600*/  IMAD.MOV.U32 R57, RZ, RZ, R218 ;  /* 0x000000ffff397224 */ /* 0x003fe200078e00da */
[----:B------:R-:W-:Y:S05]  /*17610*/  BRA `(.L_x_6998) ;  /* 0xffffe2f000007947 */ /* 0x000fea000383ffff */
.L_x_6981:
[----:B------:R-:W-:Y:S01]  /*17620*/  IMAD.MOV.U32 R218, RZ, RZ, 0x2 ;  /* 0x00000002ffda7424 */ /* 0x000fe200078e00ff */
[----:B------:R-:W-:Y:S01]  /*17630*/  MOV R217, 0xffffffff ;  /* 0xffffffff00d97802 */ /* 0x000fe20000000f00 */
[----:B------:R-:W-:Y:S01]  /*17640*/  IMAD.MOV.U32 R216, RZ, RZ, 0x1f ;  /* 0x0000001fffd87424 */ /* 0x000fe200078e00ff */
[----:B------:R-:W-:Y:S02]  /*17650*/  MOV R58, 0x17670 ;  /* 0x00017670003a7802 */ /* 0x000fe40000000f00 */
[----:B0-----:R-:W-:Y:S05]  /*17660*/  CALL.REL.NOINC `($__internal_24_$__cuda_sm70_shflsync_bfly_p) ;  /* 0x00000a5000007944 */ /* 0x001fea0003c00000 */
[----:B01----:R-:W-:Y:S01]  /*17670*/  FADD.FTZ R57, R57, R218 ;  /* 0x000000da39397221 */ /* 0x003fe20000010000 */
[----:B------:R-:W-:Y:S01]  /*17680*/  MOV R58, 0x176d0 ;  /* 0x000176d0003a7802 */ /* 0x000fe20000000f00 */
[----:B------:R-:W-:-:S02]  /*17690*/  IMAD.MOV.U32 R218, RZ, RZ, 0x4 ;  /* 0x00000004ffda7424 */ /* 0x000fc400078e00ff */
[----:B------:R-:W-:Y:S02]  /*176a0*/  IMAD.MOV.U32 R216, RZ, RZ, 0x1f ;  /* 0x0000001fffd87424 */ /* 0x000fe400078e00ff */
[----:B------:R-:W-:Y:S02]  /*176b0*/  IMAD.MOV.U32 R217, RZ, RZ, -0x1 ;  /* 0xffffffffffd97424 */ /* 0x000fe400078e00ff */
[----:B------:R-:W-:Y:S05]  /*176c0*/  CALL.REL.NOINC `($__internal_24_$__cuda_sm70_shflsync_bfly_p) ;  /* 0x000009f000007944 */ /* 0x000fea0003c00000 */
[----:B01----:R-:W-:Y:S01]  /*176d0*/  FADD.FTZ R57, R57, R218 ;  /* 0x000000da39397221 */ /* 0x003fe20000010000 */
[----:B------:R-:W-:Y:S01]  /*176e0*/  HFMA2.MMA R218, -RZ, RZ, 0, 4.76837158203125e-07 ;  /* 0x00000008ffda7435 */ /* 0x000fe200000001ff */
[----:B------:R-:W-:Y:S01]  /*176f0*/  IMAD.MOV.U32 R216, RZ, RZ, 0x1f ;  /* 0x0000001fffd87424 */ /* 0x000fe200078e00ff */
[----:B------:R-:W-:Y:S01]  /*17700*/  MOV R58, 0x17730 ;  /* 0x00017730003a7802 */ /* 0x000fe20000000f00 */
[----:B------:R-:W-:-:S03]  /*17710*/  IMAD.MOV.U32 R217, RZ, RZ, -0x1 ;  /* 0xffffffffffd97424 */ /* 0x000fc600078e00ff */
[----:B------:R-:W-:Y:S05]  /*17720*/  CALL.REL.NOINC `($__internal_24_$__cuda_sm70_shflsync_bfly_p) ;  /* 0x0000099000007944 */ /* 0x000fea0003c00000 */
[----:B01----:R-:W-:Y:S01]  /*17730*/  FADD.FTZ R57, R57, R218 ;  /* 0x000000da39397221 */ /* 0x003fe20000010000 */
[----:B------:R-:W-:Y:S01]  /*17740*/  MOV R216, 0x1f ;  /* 0x0000001f00d87802 */ /* 0x000fe20000000f00 */
[----:B------:R-:W-:Y:S01]  /*17750*/  IMAD.MOV.U32 R218, RZ, RZ, 0x10 ;  /* 0x00000010ffda7424 */ /* 0x000fe200078e00ff */
[----:B------:R-:W-:Y:S01]  /*17760*/  MOV R58, 0x17790 ;  /* 0x00017790003a7802 */ /* 0x000fe20000000f00 */
[----:B------:R-:W-:-:S02]  /*17770*/  IMAD.MOV.U32 R217, RZ, RZ, -0x1 ;  /* 0xffffffffffd97424 */ /* 0x000fc400078e00ff */
[----:B------:R-:W-:Y:S05]  /*17780*/  CALL.REL.NOINC `($__internal_24_$__cuda_sm70_shflsync_bfly_p) ;  /* 0x0000093000007944 */ /* 0x000fea0003c00000 */
[----:B01----:R-:W-:Y:S01]  /*17790*/  FADD.FTZ R57, R57, R218 ;  /* 0x000000da39397221 */ /* 0x003fe20000010000 */
[----:B------:R-:W-:Y:S01]  /*177a0*/  LOP3.LUT P6, RZ, R31, 0x8, RZ, 0xc0, !PT ;  /* 0x000000081fff7812 */ /* 0x000fe200078cc0ff */
[----:B------:R-:W-:Y:S01]  /*177b0*/  IMAD.MOV.U32 R218, RZ, RZ, 0x1 ;  /* 0x00000001ffda7424 */ /* 0x000fe200078e00ff */
[----:B------:R-:W-:Y:S01]  /*177c0*/  MOV R217, 0xffffffff ;  /* 0xffffffff00d97802 */ /* 0x000fe20000000f00 */
        /* <DEDUP_REMOVED lines=116> */
[----:B------:R-:W-:Y:S05]  /*17f10*/  CALL.REL.NOINC `($__internal_24_$__cuda_sm70_shflsync_bfly_p) ;  /* 0x000001a000007944 */ /* 0x000fea0003c00000 */
[----:B01----:R-:W-:Y:S01]  /*17f20*/  FADD.FTZ R57, R57, R218 ;  /* 0x000000da39397221 */ /* 0x003fe20000010000 */
[----:B------:R-:W-:Y:S01]  /*17f30*/  MOV R58, 0x17f80 ;  /* 0x00017f80003a7802 */ /* 0x000fe20000000f00 */
[----:B------:R-:W-:Y:S02]  /*17f40*/  IMAD.MOV.U32 R218, RZ, RZ, 0x2 ;  /* 0x00000002ffda7424 */ /* 0x000fe400078e00ff */
[----:B------:R-:W-:Y:S02]  /*17f50*/  IMAD.MOV.U32 R216, RZ, RZ, 0x1f ;  /* 0x0000001fffd87424 */ /* 0x000fe400078e00ff */
[----:B------:R-:W-:Y:S02]  /*17f60*/  IMAD.MOV.U32 R217, RZ, RZ, -0x1 ;  /* 0xffffffffffd97424 */ /* 0x000fe400078e00ff */
[----:B------:R-:W-:Y:S05]  /*17f70*/  CALL.REL.NOINC `($__internal_24_$__cuda_sm70_shflsync_bfly_p) ;  /* 0x0000014000007944 */ /* 0x000fea0003c00000 */
[----:B01----:R-:W-:Y:S01]  /*17f80*/  FADD.FTZ R57, R57, R218 ;  /* 0x000000da39397221 */ /* 0x003fe20000010000 */
[----:B------:R-:W-:Y:S01]  /*17f90*/  HFMA2.MMA R218, -RZ, RZ, 0, 2.384185791015625e-07 ;  /* 0x00000004ffda7435 */ /* 0x000fe200000001ff */
        /* <DEDUP_REMOVED lines=10> */
[----:B-1----:R-:W-:Y:S01]  /*18040*/  FADD.FTZ R215, R57, R218 ;  /* 0x000000da39d77221 */ /* 0x002fe20000010000 */
[----:B0-----:R-:W-:Y:S01]  /*18050*/  MOV R217, 0xffffffff ;  /* 0xffffffff00d97802 */ /* 0x001fe20000000f00 */
[----:B------:R-:W-:Y:S01]  /*18060*/  IMAD.MOV.U32 R218, RZ, RZ, 0x10 ;  /* 0x00000010ffda7424 */ /* 0x000fe200078e00ff */
[----:B------:R-:W-:Y:S01]  /*18070*/  MOV R58, 0x180b0 ;  /* 0x000180b0003a7802 */ /* 0x000fe20000000f00 */
[----:B------:R-:W-:-:S02]  /*18080*/  IMAD.MOV.U32 R216, RZ, RZ, 0x1f ;  /* 0x0000001fffd87424 */ /* 0x000fc400078e00ff */
[----:B------:R-:W-:Y:S02]  /*18090*/  IMAD.MOV.U32 R57, RZ, RZ, R215 ;  /* 0x000000ffff397224 */ /* 0x000fe400078e00d7 */
[----:B------:R-:W-:Y:S05]  /*180a0*/  CALL.REL.NOINC `($__internal_24_$__cuda_sm70_shflsync_bfly_p) ;  /* 0x0000001000007944 */ /* 0x000fea0003c00000 */
[----:B01----:R-:W-:Y:S05]  /*180b0*/  BRA `(.L_x_6999) ;  /* 0xffffe0b000007947 */ /* 0x003fea000383ffff */
        .weak           $__internal_24_$__cuda_sm70_shflsync_bfly_p
        .type           $__internal_24_$__cuda_sm70_shflsync_bfly_p,@function
        .size           $__internal_24_$__cuda_sm70_shflsync_bfly_p,(.L_x_44864 - $__internal_24_$__cuda_sm70_shflsync_bfly_p)
$__internal_24_$__cuda_sm70_shflsync_bfly_p:
[----:B------:R-:W-:Y:S01]  /*180c0*/  IMAD.MOV.U32 R59, RZ, RZ, 0x0 ;  /* 0x00000000ff3b7424 */ /* 0x000fe200078e00ff */
[----:B------:R-:W-:Y:S04]  /*180d0*/  WARPSYNC R217 ;  /* 0x000000d900007348 */ /* 0x000fe80003800000 */
[----:B------:R0:W1:Y:S01]  /*180e0*/  SHFL.BFLY PT, R218, R57, R218, R216 ;  /* 0x0c0000da39da7389 */ /* 0x00006200000e00d8 */
[----:B------:R-:W-:Y:S05]  /*180f0*/  RET.REL.NODEC R58 `(_ZN10layer_norm13ln_fwd_kernelINS_13Kernel_traitsI6__halfS2_S2_S2_fjLj7168ELj1ELj1ELj4ELj16ENS_18Kernel_traits_baseILj7168ES2_S2_S2_S2_fjLj128EEEEELb1ELb0ELb0ELb0EEEvNS_9FwdParamsE) ;  /* 0xfffe7f003a007950 */ /* 0x000fea0003c3ffff */
.L_x_7000:
        /* <DEDUP_REMOVED lines=16> */
.L_x_44864:


//--------------------- .text._ZN10layer_norm13ln_fwd_kernelINS_13Kernel_traitsI6__halfS2_S2_S2_fjLj7168ELj1ELj1ELj4ELj16ENS_18Kernel_traits_baseILj7168ES2_S2_S2_S2_fjLj128EEEEELb1ELb0ELb0ELb1EEEvNS_9FwdParamsE --------------------------
	.section	.text._ZN10layer_norm13ln_fwd_kernelINS_13Kernel_traitsI6__halfS2_S2_S2_fjLj7168ELj1ELj1ELj4ELj16ENS_18Kernel_traits_baseILj7168ES2_S2_S2_S2_fjLj128EEEEELb1ELb0ELb0ELb1EEEvNS_9FwdParamsE,"ax",@progbits
	.sectioninfo	@"SHI_REGISTERS=194"
	.align	128
        .global         _ZN10layer_norm13ln_fwd_kernelINS_13Kernel_traitsI6__halfS2_S2_S2_fjLj7168ELj1ELj1ELj4ELj16ENS_18Kernel_traits_baseILj7168ES2_S2_S2_S2_fjLj128EEEEELb1ELb0ELb0ELb1EEEvNS_9FwdParamsE
        .type           _ZN10layer_norm13ln_fwd_kernelINS_13Kernel_traitsI6__halfS2_S2_S2_fjLj7168ELj1ELj1ELj4ELj16ENS_18Kernel_traits_baseILj7168ES2_S2_S2_S2_fjLj128EEEEELb1ELb0ELb0ELb1EEEvNS_9FwdParamsE,@function
        .size           _ZN10layer_norm13ln_fwd_kernelINS_13Kernel_traitsI6__halfS2_S2_S2_fjLj7168ELj1ELj1ELj4ELj16ENS_18Kernel_traits_baseILj7168ES2_S2_S2_S2_fjLj128EEEEELb1ELb0ELb0ELb1EEEvNS_9FwdParamsE,(.L_x_44865 - _ZN10layer_norm13ln_fwd_kernelINS_13Kernel_traitsI6__halfS2_S2_S2_fjLj7168ELj1ELj1ELj4ELj16ENS_18Kernel_traits_baseILj7168ES2_S2_S2_S2_fjLj128EEEEELb1ELb0ELb0ELb1EEEvNS_9FwdParamsE)
        .other          _ZN10layer_norm13ln_fwd_kernelINS_13Kernel_traitsI6__halfS2_S2_S2_fjLj7168ELj1ELj1ELj4ELj16ENS_18Kernel_traits_baseILj7168ES2_S2_S2_S2_fjLj128EEEEELb1ELb0ELb0ELb1EEEvNS_9FwdParamsE,@"STO_CUDA_ENTRY STV_DEFAULT"
_ZN10layer_norm13ln_fwd_kernelINS_13Kernel_traitsI6__halfS2_S2_S2_fjLj7168ELj1ELj1ELj4ELj16ENS_18Kernel_traits_baseILj7168ES2_S2_S2_S2_fjLj128EEEEELb1ELb0ELb0ELb1EEEvNS_9FwdParamsE:
.text._ZN10layer_norm13ln_fwd_kernelINS_13Kernel_traitsI6__halfS2_S2_S2_fjLj7168ELj1ELj1ELj4ELj16ENS_18Kernel_traits_baseILj7168ES2_S2_S2_S2_fjLj128EEEEELb1ELb0ELb0ELb1EEEvNS_9FwdParamsE:
[----:B------:R-:W-:Y:S02]  /*0000*/  IMAD.MOV.U32 R1, RZ, RZ, c[0x0][0x28] ;  /* 0x00000a00ff017624 */ /* 0x000fe400078e00ff */
[----:B------:R-:W-:Y:S02]  /*0010*/  ULDC.U8 UR4, c[0x0][0x244] ;  /* 0x0000910000047ab9 */ /* 0x000fe40000000000 */
[----:B------:R-:W-:Y:S01]  /*0020*/  ISETP.NE.AND P1, PT, RZ, UR4, PT ;  /* 0x00000004ff007c0c */ /* 0x000fe2000bf25270 */
[----:B------:R-:W-:Y:S01]  /*0030*/  ULDC.64 UR4, c[0x0][0x230] ;  /* 0x00008c0000047ab9 */ /* 0x000fe20000000a00 */
[----:B------:R-:W-:Y:S01]  /*0040*/  IMAD.MOV.U32 R156, RZ, RZ, c[0x0][0x238] ;  /* 0x00008e00ff9c7624 */ /* 0x000fe200078e00ff */
[----:B------:R-:W-:Y:S01]  /*0050*/  MOV R3, UR5 ;  /* 0x0000000500037c02 */ /* 0x000fe20008000f00 */
[----:B------:R-:W-:Y:S01]  /*0060*/  IMAD.U32 R2, RZ, RZ, UR4 ;  /* 0x00000004ff027e24 */ /* 0x000fe2000f8e00ff */
[----:B------:R-:W-:Y:S01]  /*0070*/  ULDC.64 UR6, c[0x0][0x118] ;  /* 0x0000460000067ab9 */ /* 0x000fe20000000a00 */
[----:B------:R-:W-:-:S07]  /*0080*/  IMAD.MOV.U32 R157, RZ, RZ, c[0x0][0x23c] ;  /* 0x00008f00ff9d7624 */ /* 0x000fce00078e00ff */
        /* <DEDUP_REMOVED lines=8> */
[----:B0-----:R-:W-:-:S05]  /*0110*/  IMAD.SHL.U32 R6, R0, 0x10, RZ ;  /* 0x0000001000067824 */ /* 0x001fca00078e00ff */
[----:B------:R-:W-:-:S04]  /*0120*/  LOP3.LUT R28, R6, 0x7f0, RZ, 0xc0, !PT ;  /* 0x000007f0061c7812 */ /* 0x000fc800078ec0ff */
[----:B------:R-:W-:-:S04]  /*0130*/  IADD3 R6, P2, R28, c[0x0][0x218], RZ ;  /* 0x000086001c067a10 */ /* 0x000fc80007f5e0ff */
[----:B------:R-:W-:-:S05]  /*0140*/  IADD3.X R7, RZ, c[0x0][0x21c], RZ, P2, !PT ;  /* 0x00008700ff077a10 */ /* 0x000fca00017fe4ff */
[----:B------:R0:W5:Y:S04]  /*0150*/  @P0 LDG.E.128 R8, [R6.64] ;  /* 0x0000000606080981 */ /* 0x000168000c1e1d00 */
[----:B------:R0:W5:Y:S04]  /*0160*/  @P0 LDG.E.128 R16, [R6.64+0x800] ;  /* 0x0008000606100981 */ /* 0x000168000c1e1d00 */
[----:B------:R0:W5:Y:S04]  /*0170*/  @P0 LDG.E.128 R24, [R6.64+0x1000] ;  /* 0x0010000606180981 */ /* 0x000168000c1e1d00 */
[----:B------:R0:W5:Y:S04]  /*0180*/  @P0 LDG.E.128 R32, [R6.64+0x1800] ;  /* 0x0018000606200981 */ /* 0x000168000c1e1d00 */
[----:B------:R0:W5:Y:S04]  /*0190*/  @P0 LDG.E.128 R40, [R6.64+0x2000] ;  /* 0x0020000606280981 */ /* 0x000168000c1e1d00 */
[----:B------:R0:W5:Y:S04]  /*01a0*/  @P0 LDG.E.128 R48, [R6.64+0x2800] ;  /* 0x0028000606300981 */ /* 0x000168000c1e1d00 */
[----:B------:R0:W5:Y:S01]  /*01b0*/  @P0 LDG.E.128 R80, [R6.64+0x3000] ;  /* 0x0030000606500981 */ /* 0x000162000c1e1d00 */
[----:B-1----:R-:W-:Y:S01]  /*01c0*/  IMAD R111, R29, c[0x0][0x0], R0 ;  /* 0x000000001d6f7a24 */ /* 0x002fe200078e0200 */
[----:B--2---:R1:W2:Y:S01]  /*01d0*/  @P1 R2UR UR4, R2 ;  /* 0x00000000020413c2 */ /* 0x0042a200000e0000 */
[----:B---3--:R-:W-:-:S07]  /*01e0*/  @P1 IADD3 R156, P2, R4, c[0x0][0x240], RZ ;  /* 0x00009000049c1a10 */ /* 0x008fce0007f5e0ff */
[----:B------:R1:W3:Y:S01]  /*01f0*/  @P1 R2UR UR5, R3 ;  /* 0x00000000030513c2 */ /* 0x0002e200000e0000 */
[----:B------:R-:W-:-:S05]  /*0200*/  @P1 IMAD.X R157, RZ, RZ, R5, P2 ;  /* 0x000000ffff9d1224 */ /* 0x000fca00010e0605 */
[--C-:B------:R-:W-:Y:S01]  /*0210*/  SHF.R.U64 R112, R156, 0x2, R157.reuse ;  /* 0x000000029c707819 */ /* 0x100fe2000000129d */
[----:B------:R-:W-:Y:S01]  /*0220*/  IMAD.WIDE.U32 R4, R111, -0x326172a9, RZ ;  /* 0xcd9e8d576f047825 */ /* 0x000fe200078e00ff */
[----:B------:R-:W-:-:S03]  /*0230*/  SHF.R.U32.HI R113, RZ, 0x2, R157 ;  /* 0x00000002ff717819 */ /* 0x000fc6000001169d */
[----:B-1----:R-:W-:Y:S01]  /*0240*/  IMAD.WIDE.U32 R2, R112, -0x2daee0ad, RZ ;  /* 0xd2511f5370027825 */ /* 0x002fe200078e00ff */
[----:B--2---:R-:W-:Y:S01]  /*0250*/  LOP3.LUT R12, R5, UR4, R113, 0x96, !PT ;  /* 0x00000004050c7c12 */ /* 0x004fe2000f8e9671 */
[----:B------:R-:W-:-:S03]  /*0260*/  UIADD3 UR9, UR4, -0x61c88647, URZ ;  /* 0x9e3779b904097890 */ /* 0x000fc6000fffe03f */
[----:B---3--:R-:W-:Y:S01]  /*0270*/  LOP3.LUT R14, R3, UR5, RZ, 0x3c, !PT ;  /* 0x00000005030e7c12 */ /* 0x008fe2000f8e3cff */
[----:B------:R-:W-:Y:S01]  /*0280*/  UIADD3 UR10, UR5, -0x4498517b, URZ ;  /* 0xbb67ae85050a7890 */ /* 0x000fe2000fffe03f */
[----:B------:R-:W-:-:S04]  /*0290*/  IMAD.WIDE.U32 R12, R12, -0x2daee0ad, RZ ;  /* 0xd2511f530c0c7825 */ /* 0x000fc800078e00ff */
[----:B------:R-:W-:Y:S01]  /*02a0*/  IMAD.WIDE.U32 R14, R14, -0x326172a9, RZ ;  /* 0xcd9e8d570e0e7825 */ /* 0x000fe200078e00ff */
[----:B------:R-:W-:Y:S01]  /*02b0*/  LOP3.LUT R5, R13, UR10, R2, 0x96, !PT ;  /* 0x0000000a0d057c12 */ /* 0x000fe2000f8e9602 */
[----:B------:R-:W-:-:S03]  /*02c0*/  UIADD3 UR11, UR4, 0x3c6ef372, URZ ;  /* 0x3c6ef372040b7890 */ /* 0x000fc6000fffe03f */
[----:B------:R-:W-:Y:S01]  /*02d0*/  LOP3.LUT R2, R15, UR9, R4, 0x96, !PT ;  /* 0x000000090f027c12 */ /* 0x000fe2000f8e9604 */
        /* <DEDUP_REMOVED lines=15> */
[----:B------:R-:W-:-:S04]  /*03d0*/  LOP3.LUT R13, R5, UR15, R14, 0x96, !PT ;  /* 0x0000000f050d7c12 */ /* 0x000fc8000f8e960e */
[----:B------:R-:W-:Y:S01]  /*03e0*/  LOP3.LUT R14, R3, UR16, R12, 0x96, !PT ;  /* 0x00000010030e7c12 */ /* 0x000fe2000f8e960c */
[----:B------:R-:W-:Y:S01]  /*03f0*/  UIADD3 UR17, UR4, 0x1715609d, URZ ;  /* 0x1715609d04117890 */ /* 0x000fe2000fffe03f */
[----:B------:R-:W-:Y:S01]  /*0400*/  IMAD.WIDE.U32 R12, R13, -0x2daee0ad, RZ ;  /* 0xd2511f530d0c7825 */ /* 0x000fe200078e00ff */
[----:B------:R-:W-:-:S03]  /*0410*/  UIADD3 UR18, UR5, -0x56f99767, URZ ;  /* 0xa906689905127890 */ /* 0x000fc6000fffe03f */
[----:B------:R-:W-:-:S03]  /*0420*/  IMAD.WIDE.U32 R14, R14, -0x326172a9, RZ ;  /* 0xcd9e8d570e0e7825 */ /* 0x000fc600078e00ff */
[----:B------:R-:W-:Y:S02]  /*0430*/  LOP3.LUT R20, R13, UR18, R2, 0x96, !PT ;  /* 0x000000120d147c12 */ /* 0x000fe4000f8e9602 */
[----:B------:R-:W-:Y:S01]  /*0440*/  LOP3.LUT R4, R15, UR17, R4, 0x96, !PT ;  /* 0x000000110f047c12 */ /* 0x000fe2000f8e9604 */
[----:B------:R-:W-:Y:S02]  /*0450*/  UIADD3 UR19, UR4, -0x4ab325aa, URZ ;  /* 0xb54cda5604137890 */ /* 0x000fe4000fffe03f */
        /* <DEDUP_REMOVED lines=22> */
[----:B0----5:R-:W-:Y:S01]  /*05c0*/  @!P0 CS2R R8, SRZ ;  /* 0x0000000000088805 */ /* 0x021fe2000001ff00 */
[----:B------:R-:W-:Y:S01]  /*05d0*/  @!P0 CS2R R10, SRZ ;  /* 0x00000000000a8805 */ /* 0x000fe2000001ff00 */
[----:B------:R-:W-:Y:S01]  /*05e0*/  @!P0 CS2R R16, SRZ ;  /* 0x0000000000108805 */ /* 0x000fe2000001ff00 */
[----:B------:R-:W-:Y:S01]  /*05f0*/  @!P0 CS2R R18, SRZ ;  /* 0x0000000000128805 */ /* 0x000fe2000001ff00 */
[----:B------:R-:W-:Y:S01]  /*0600*/  @!P0 CS2R R24, SRZ ;  /* 0x0000000000188805 */ /* 0x000fe2000001ff00 */
[----:B------:R-:W-:Y:S01]  /*0610*/  @!P0 CS2R R26, SRZ ;  /* 0x00000000001a8805 */ /* 0x000fe2000001ff00 */
[--C-:B------:R-:W-:Y:S01]  /*0620*/  HADD2.F32 R3, -RZ, R8.reuse.H0_H0 ;  /* 0x20000008ff037230 */ /* 0x100fe20000004100 */
[----:B------:R0:W5:Y:S01]  /*0630*/  LDG.E.128 R76, [R12.64] ;  /* 0x000000060c4c7981 */ /* 0x000162000c1e1d00 */
[----:B------:R-:W-:-:S02]  /*0640*/  HADD2.F32 R4, -RZ, R8.H1_H1 ;  /* 0x30000008ff047230 */ /* 0x000fc40000004100 */
[--C-:B------:R-:W-:Y:S01]  /*0650*/  HADD2.F32 R5, -RZ, R9.reuse.H0_H0 ;  /* 0x20000009ff057230 */ /* 0x100fe20000004100 */
[----:B------:R0:W5:Y:S01]  /*0660*/  LDG.E.128 R72, [R12.64+0x800] ;  /* 0x000800060c487981 */ /* 0x000162000c1e1d00 */
[----:B------:R-:W-:Y:S02]  /*0670*/  HADD2.F32 R6, -RZ, R9.H1_H1 ;  /* 0x30000009ff067230 */ /* 0x000fe40000004100 */
[--C-:B------:R-:W-:Y:S01]  /*0680*/  HADD2.F32 R7, -RZ, R10.reuse.H0_H0 ;  /* 0x2000000aff077230 */ /* 0x100fe20000004100 */
[----:B------:R0:W5:Y:S01]  /*0690*/  LDG.E.128 R68, [R12.64+0x1000] ;  /* 0x001000060c447981 */ /* 0x000162000c1e1d00 */
[----:B------:R-:W-:Y:S01]  /*06a0*/  HADD2.F32 R8, -RZ, R10.H1_H1 ;  /* 0x3000000aff087230 */ /* 0x000fe20000004100 */
[----:B------:R-:W-:Y:S01]  /*06b0*/  @!P0 CS2R R32, SRZ ;  /* 0x0000000000208805 */ /* 0x000fe2000001ff00 */
[--C-:B------:R-:W-:Y:S01]  /*06c0*/  HADD2.F32 R9, -RZ, R11.reuse.H0_H0 ;  /* 0x2000000bff097230 */ /* 0x100fe20000004100 */
[----:B------:R0:W5:Y:S01]  /*06d0*/  LDG.E.128 R64, [R12.64+0x1800] ;  /* 0x001800060c407981 */ /* 0x000162000c1e1d00 */
[----:B------:R-:W-:Y:S01]  /*06e0*/  HADD2.F32 R10, -RZ, R11.H1_H1 ;  /* 0x3000000bff0a7230 */ /* 0x000fe20000004100 */
[----:B------:R-:W-:Y:S01]  /*06f0*/  @!P0 CS2R R34, SRZ ;  /* 0x0000000000228805 */ /* 0x000fe2000001ff00 */
[----:B------:R-:W-:Y:S01]  /*0700*/  HADD2.F32 R11, -RZ, R16.H0_H0 ;  /* 0x20000010ff0b7230 */ /* 0x000fe20000004100 */
[----:B------:R0:W5:Y:S01]  /*0710*/  LDG.E.128 R60, [R12.64+0x2000] ;  /* 0x002000060c3c7981 */ /* 0x000162000c1e1d00 */
[----:B------:R-:W-:-:S03]  /*0720*/  HADD2.F32 R14, -RZ, R17.H1_H1 ;  /* 0x30000011ff0e7230 */ /* 0x000fc60000004100 */
[----:B------:R0:W5:Y:S01]  /*0730*/  LDG.E.128 R56, [R12.64+0x2800] ;  /* 0x002800060c387981 */ /* 0x000162000c1e1d00 */
[----:B------:R-:W-:-:S03]  /*0740*/  HADD2.F32 R15, -RZ, R18.H0_H0 ;  /* 0x20000012ff0f7230 */ /* 0x000fc60000004100 */
[----:B------:R0:W5:Y:S01]  /*0750*/  LDG.E.128 R52, [R12.64+0x3000] ;  /* 0x003000060c347981 */ /* 0x000162000c1e1d00 */
[----:B------:R-:W-:Y:S01]  /*0760*/  HADD2.F32 R20, -RZ, R24.H1_H1 ;  /* 0x30000018ff147230 */ /* 0x000fe20000004100 */
[----:B------:R-:W-:Y:S01]  /*0770*/  @!P0 CS2R R40, SRZ ;  /* 0x0000000000288805 */ /* 0x000fe2000001ff00 */
[--C-:B------:R-:W-:Y:S01]  /*0780*/  HADD2.F32 R21, -RZ, R25.reuse.H0_H0 ;  /* 0x20000019ff157230 */ /* 0x100fe20000004100 */
[----:B------:R-:W-:Y:S01]  /*0790*/  @!P0 CS2R R42, SRZ ;  /* 0x00000000002a8805 */ /* 0x000fe2000001ff00 */
[----:B------:R-:W-:Y:S01]  /*07a0*/  HADD2.F32 R22, -RZ, R25.H1_H1 ;  /* 0x30000019ff167230 */ /* 0x000fe20000004100 */
[----:B------:R-:W-:Y:S01]  /*07b0*/  @!P0 CS2R R48, SRZ ;  /* 0x0000000000308805 */ /* 0x000fe2000001ff00 */
[----:B------:R-:W-:Y:S01]  /*07c0*/  HADD2.F32 R23, -RZ, R26.H0_H0 ;  /* 0x2000001aff177230 */ /* 0x000fe20000004100 */
[----:B------:R-:W-:Y:S01]  /*07d0*/  @!P0 CS2R R50, SRZ ;  /* 0x0000000000328805 */ /* 0x000fe2000001ff00 */
[----:B------:R-:W-:Y:S01]  /*07e0*/  HADD2.F32 R25, -RZ, R27.H0_H0 ;  /* 0x2000001bff197230 */ /* 0x000fe20000004100 */
[----:B------:R-:W-:Y:S01]  /*07f0*/  @!P0 CS2R R80, SRZ ;  /* 0x0000000000508805 */ /* 0x000fe2000001ff00 */
[----:B0-----:R-:W-:Y:S01]  /*0800*/  HADD2.F32 R12, -RZ, R16.H1_H1 ;  /* 0x30000010ff0c7230 */ /* 0x001fe20000004100 */
[----:B------:R-:W-:Y:S01]  /*0810*/  @!P0 CS2R R82, SRZ ;  /* 0x0000000000528805 */ /* 0x000fe2000001ff00 */
[----:B------:R-:W-:Y:S01]  /*0820*/  HADD2.F32 R13, -RZ, R17.H0_H0 ;  /* 0x20000011ff0d7230 */ /* 0x000fe20000004100 */
[----:B------:R-:W-:Y:S01]  /*0830*/  UIADD3 UR25, UR4, -0x700cb87f, URZ ;  /* 0x8ff3478104197890 */ /* 0x000fe2000fffe03f */
[----:B------:R-:W-:Y:S01]  /*0840*/  HADD2.F32 R16, -RZ, R18.H1_H1 ;  /* 0x30000012ff107230 */ /* 0x000fe20000004100 */
[----:B------:R-:W-:Y:S01]  /*0850*/  UIADD3 UR26, UR5, -0x695add53, URZ ;  /* 0x96a522ad051a7890 */ /* 0x000fe2000fffe03f */
[--C-:B------:R-:W-:Y:S01]  /*0860*/  HADD2.F32 R17, -RZ, R19.reuse.H0_H0 ;  /* 0x20000013ff117230 */ /* 0x100fe20000004100 */
[----:B------:R-:W-:Y:S01]  /*0870*/  IMAD R147, R147, -0x2daee0ad, RZ ;  /* 0xd2511f5393937824 */ /* 0x000fe200078e02ff */
[----:B------:R-:W-:Y:S01]  /*0880*/  HADD2.F32 R18, -RZ, R19.H1_H1 ;  /* 0x30000013ff127230 */ /* 0x000fe20000004100 */
[----:B------:R-:W-:Y:S01]  /*0890*/  IMAD.HI.U32 R117, R146, -0x326172a9, RZ ;  /* 0xcd9e8d5792757827 */ /* 0x000fe200078e00ff */
[----:B------:R-:W-:Y:S01]  /*08a0*/  HADD2.F32 R19, -RZ, R24.H0_H0 ;  /* 0x20000018ff137230 */ /* 0x000fe20000004100 */
[----:B------:R-:W-:Y:S01]  /*08b0*/  HFMA2.MMA R115, -RZ, RZ, 0, 5.9604644775390625e-08 ;  /* 0x00000001ff737435 */ /* 0x000fe200000001ff */
[----:B------:R-:W-:Y:S01]  /*08c0*/  HADD2.F32 R24, -RZ, R26.H1_H1 ;  /* 0x3000001aff187230 */ /* 0x000fe20000004100 */
[----:B------:R-:W-:Y:S01]  /*08d0*/  IMAD.WIDE.U32 R154, R154, -0x2daee0ad, RZ ;  /* 0xd2511f539a9a7825 */ /* 0x000fe200078e00ff */
[----:B------:R-:W-:Y:S01]  /*08e0*/  HADD2.F32 R26, -RZ, R27.H1_H1 ;  /* 0x3000001bff1a7230 */ /* 0x000fe20000004100 */
[----:B------:R-:W-:Y:S01]  /*08f0*/  LOP3.LUT R156, R156, 0x3, RZ, 0xc0, !PT ;  /* 0x000000039c9c7812 */ /* 0x000fe200078ec0ff */
[--C-:B------:R-:W-:Y:S01]  /*0900*/  HADD2.F32 R27, -RZ, R32.reuse.H0_H0 ;  /* 0x20000020ff1b7230 */ /* 0x100fe20000004100 */
[----:B------:R-:W-:Y:S01]  /*0910*/  IMAD R146, R146, -0x326172a9, RZ ;  /* 0xcd9e8d5792927824 */ /* 0x000fe200078e02ff */
[----:B------:R-:W-:Y:S01]  /*0920*/  HADD2.F32 R28, -RZ, R32.H1_H1 ;  /* 0x30000020ff1c7230 */ /* 0x000fe20000004100 */
[----:B------:R-:W-:Y:S01]  /*0930*/  LOP3.LUT R147, R155, UR26, R147, 0x96, !PT ;  /* 0x0000001a9b937c12 */ /* 0x000fe2000f8e9693 */
        /* <DEDUP_REMOVED lines=26> */
[----:B------:R-:W-:Y:S01]  /*0ae0*/  IMAD R80, R84, -0x326172a9, RZ ;  /* 0xcd9e8d5754507824 */ /* 0x000fe200078e02ff */
[--C-:B------:R-:W-:Y:S02]  /*0af0*/  HADD2.F32 R105, -RZ, R81.reuse.H0_H0 ;  /* 0x20000051ff697230 */ /* 0x100fe40000004100 */
[----:B------:R-:W-:Y:S02]  /*0b00*/  HADD2.F32 R106, -RZ, R81.H1_H1 ;  /* 0x30000051ff6a7230 */ /* 0x000fe40000004100 */
[--C-:B------:R-:W-:Y:S01]  /*0b10*/  HADD2.F32 R107, -RZ, R82.reuse.H0_H0 ;  /* 0x20000052ff6b7230 */ /* 0x100fe20000004100 */
[----:B------:R-:W-:Y:S01]  /*0b20*/  LOP3.LUT R117, R117, UR25, R80, 0x96, !PT ;  /* 0x0000001975757c12 */ /* 0x000fe2000f8e9650 */
[----:B------:R-:W-:-:S02]  /*0b30*/  HADD2.F32 R108, -RZ, R82.H1_H1 ;  /* 0x30000052ff6c7230 */ /* 0x000fc40000004100 */
[--C-:B------:R-:W-:Y:S02]  /*0b40*/  HADD2.F32 R109, -RZ, R83.reuse.H0_H0 ;  /* 0x20000053ff6d7230 */ /* 0x100fe40000004100 */
[----:B------:R-:W-:Y:S02]  /*0b50*/  HADD2.F32 R110, -RZ, R83.H1_H1 ;  /* 0x30000053ff6e7230 */ /* 0x000fe40000004100 */
.L_x_7396:
[----:B------:R-:W-:Y:S01]  /*0b60*/  ISETP.NE.U32.AND P1, PT, RZ, c[0x0][0x1c0], PT ;  /* 0x00007000ff007a0c */ /* 0x000fe20003f25070 */
[----:B------:R-:W-:Y:S01]  /*0b70*/  IMAD R84, R2, c[0x0][0x168], RZ ;  /* 0x00005a0002547a24 */ /* 0x000fe200078e02ff */
[----:B------:R-:W-:Y:S02]  /*0b80*/  ISETP.NE.U32.AND P0, PT, RZ, c[0x0][0x180], PT ;  /* 0x00006000ff007a0c */ /* 0x000fe40003f05070 */
[----:B------:R-:W-:Y:S02]  /*0b90*/  ISETP.NE.AND.EX P1, PT, RZ, c[0x0][0x1c4], PT, P1 ;  /* 0x00007100ff007a0c */ /* 0x000fe40003f25310 */
[----:B------:R-:W-:Y:S02]  /*0ba0*/  SHF.R.S32.HI R85, RZ, 0x1f, R84 ;  /* 0x0000001fff557819 */ /* 0x000fe40000011454 */
[----:B------:R-:W-:-:S02]  /*0bb0*/  ISETP.NE.AND.EX P0, PT, RZ, c[0x0][0x184], PT, P0 ;  /* 0x00006100ff007a0c */ /* 0x000fc40003f05300 */
[----:B------:R-:W-:Y:S02]  /*0bc0*/  LEA.HI R85, R85, R84, RZ, 0x3 ;  /* 0x0000005455557211 */ /* 0x000fe400078f18ff */
[----:B------:R-:W-:Y:S02]  /*0bd0*/  LOP3.LUT R118, R0, 0x7f, RZ, 0xc0, !PT ;  /* 0x0000007f00767812 */ /* 0x000fe400078ec0ff */
[----:B------:R-:W-:Y:S02]  /*0be0*/  MOV R99, 0x10 ;  /* 0x0000001000637802 */ /* 0x000fe40000000f00 */
        /* <DEDUP_REMOVED lines=11> */
[----:B------:R-:W-:Y:S01]  /*0ca0*/  IADD3 R93, R156, 0x1, RZ ;  /* 0x000000019c5d7810 */ /* 0x000fe20007ffe0ff */
[----:B--2---:R-:W-:-:S09]  /*0cb0*/  @P1 HADD2.F32 R100, -RZ, R88.H0_H0 ;  /* 0x20000058ff641230 */ /* 0x004fd20000004100 */
        /* <DEDUP_REMOVED lines=9> */
.L_x_7002:
[----:B0-----:R-:W-:Y:S02]  /*0d50*/  IMAD.MOV.U32 R96, RZ, RZ, R146 ;  /* 0x000000ffff607224 */ /* 0x001fe400078e0092 */
.L_x_7003:
[----:B------:R-:W-:Y:S05]  /*0d60*/  BSYNC B0 ;  /* 0x0000000000007941 */ /* 0x000fea0003800000 */
.L_x_7001:
        /* <DEDUP_REMOVED lines=16> */
.L_x_7007:
[----:B------:R-:W-:Y:S05]  /*0e70*/  BSYNC B1 ;  /* 0x0000000000017941 */ /* 0x000fea0003800000 */
.L_x_7006:
        /* <DEDUP_REMOVED lines=41> */
[----:B------:R-:W-:Y:S02]  /*1110*/  LOP3.LUT R147, R155, UR26, R92, 0x96, !PT ;  /* 0x0000001a9b937c12 */ /* 0x000fe4000f8e965c */
.L_x_7005:
[----:B------:R-:W-:Y:S05]  /*1120*/  BSYNC B0 ;  /* 0x0000000000007941 */ /* 0x000fea0003800000 */
.L_x_7004:
[----:B------:R-:W0:Y:S01]  /*1130*/  I2F.U32 R88, R96 ;  /* 0x0000006000587306 */ /* 0x000e220000201000 */
[----:B------:R-:W-:Y:S01]  /*1140*/  IMAD.MOV.U32 R101, RZ, RZ, 0x2f800000 ;  /* 0x2f800000ff657424 */ /* 0x000fe200078e00ff */
[----:B-----5:R-:W-:Y:S01]  /*1150*/  HADD2.F32 R89, -RZ, R84.H0_H0 ;  /* 0x20000054ff597230 */ /* 0x020fe20000004100 */
[----:B------:R-:W-:Y:S01]  /*1160*/  ISETP.NE.AND P1, PT, R93, 0x1, PT ;  /* 0x000000015d00780c */ /* 0x000fe20003f25270 */
[----:B------:R-:W-:Y:S01]  /*1170*/  @P0 HADD2.F32 R91, -RZ, R80.H0_H0 ;  /* 0x20000050ff5b0230 */ /* 0x000fe20000004100 */
[----:B------:R-:W-:Y:S01]  /*1180*/  LOP3.LUT R116, R116, 0xfffffffb, RZ, 0xc0, !PT ;  /* 0xfffffffb74747812 */ /* 0x000fe200078ec0ff */
[----:B------:R-:W-:Y:S01]  /*1190*/  BSSY B0, `(.L_x_7008) ;  /* 0x0000013000007945 */ /* 0x000fe20003800000 */
[----:B------:R-:W-:-:S04]  /*11a0*/  FMUL.FTZ R89, R89, R100 ;  /* 0x0000006459597220 */ /* 0x000fc80000410000 */
        /* <DEDUP_REMOVED lines=16> */
.L_x_7009:
[----:B------:R-:W-:Y:S02]  /*12b0*/  IMAD.MOV.U32 R98, RZ, RZ, R146 ;  /* 0x000000ffff627224 */ /* 0x000fe400078e0092 */
.L_x_7010:
[----:B------:R-:W-:Y:S05]  /*12c0*/  BSYNC B0 ;  /* 0x0000000000007941 */ /* 0x000fea0003800000 */
.L_x_7008:
        /* <DEDUP_REMOVED lines=16> */
.L_x_7014:
[----:B------:R-:W-:Y:S05]  /*13d0*/  BSYNC B1 ;  /* 0x0000000000017941 */ /* 0x000fea0003800000 */
.L_x_7013:
        /* <DEDUP_REMOVED lines=42> */
.L_x_7012:
[----:B------:R-:W-:Y:S05]  /*1680*/  BSYNC B0 ;  /* 0x0000000000007941 */ /* 0x000fea0003800000 */
.L_x_7011:
[----:B------:R-:W0:Y:S01]  /*1690*/  I2F.U32 R90, R98 ;  /* 0x00000062005a7306 */ /* 0x000e220000201000 */
[----:B------:R-:W-:Y:S01]  /*16a0*/  HADD2.F32 R89, -RZ, R84.H1_H1 ;  /* 0x30000054ff597230 */ /* 0x000fe20000004100 */
[----:B------:R-:W-:Y:S01]  /*16b0*/  ISETP.NE.AND P1, PT, R88, 0x1, PT ;  /* 0x000000015800780c */ /* 0x000fe20003f25270 */
[----:B------:R-:W-:Y:S01]  /*16c0*/  @P0 HADD2.F32 R84, -RZ, R80.H1_H1 ;  /* 0x30000050ff540230 */ /* 0x000fe20000004100 */
[----:B------:R-:W-:Y:S01]  /*16d0*/  LOP3.LUT R116, R116, 0xfffffffd, RZ, 0xc0, !PT ;  /* 0xfffffffd74747812 */ /* 0x000fe200078ec0ff */
[----:B------:R-:W-:Y:S01]  /*16e0*/  BSSY B0, `(.L_x_7015) ;  /* 0x0000013000007945 */ /* 0x000fe20003800000 */
[----:B------:R-:W-:-:S04]  /*16f0*/  FMUL.FTZ R89, R89, R100 ;  /* 0x0000006459597220 */ /* 0x000fc80000410000 */
[----:B------:R-:W-:Y:S02]  /*1700*/  FMUL.FTZ R89, R89, c[0x0][0x1e8] ;  /* 0x00007a0059597a20 */ /* 0x000fe40000410000 */
[----:B0-----:R-:W-:-:S05]  /*1710*/  FFMA.FTZ R90, R90, R101, 1.1641532182693481445e-10 ;  /* 0x2f0000005a5a7423 */ /* 0x001fca0000010065 */
[----:B------:R-:W-:-:S04]  /*1720*/  FSETP.GTU.FTZ.AND P2, PT, R90, c[0x0][0x1e4], PT ;  /* 0x000079005a007a0b */ /* 0x000fc80003f5c000 */
        /* <DEDUP_REMOVED lines=13> */
.L_x_7016:
[----:B------:R-:W-:Y:S02]  /*1800*/  IMAD.MOV.U32 R84, RZ, RZ, R146 ;  /* 0x000000ffff547224 */ /* 0x000fe400078e0092 */
.L_x_7017:
[----:B------:R-:W-:Y:S05]  /*1810*/  BSYNC B0 ;  /* 0x0000000000007941 */ /* 0x000fea0003800000 */
.L_x_7015:
        /* <DEDUP_REMOVED lines=16> */
.L_x_7021:
[----:B------:R-:W-:Y:S05]  /*1920*/  BSYNC B1 ;  /* 0x0000000000017941 */ /* 0x000fea0003800000 */
.L_x_7020:
        /* <DEDUP_REMOVED lines=41> */
[----:B------:R-:W-:Y:S02]  /*1bc0*/  LOP3.LUT R147, R155, UR26, R94, 0x96, !PT ;  /* 0x0000001a9b937c12 */ /* 0x000fe4000f8e965e */
.L_x_7019:
[----:B------:R-:W-:Y:S05]  /*1bd0*/  BSYNC B0 ;  /* 0x0000000000007941 */ /* 0x000fea0003800000 */
.L_x_7018:
        /* <DEDUP_REMOVED lines=21> */
.L_x_7023:
[----:B------:R-:W-:Y:S02]  /*1d30*/  MOV R84, R146 ;  /* 0x0000009200547202 */ /* 0x000fe40000000f00 */
.L_x_7024:
[----:B------:R-:W-:Y:S05]  /*1d40*/  BSYNC B0 ;  /* 0x0000000000007941 */ /* 0x000fea0003800000 */
.L_x_7022:
        /* <DEDUP_REMOVED lines=16> */
.L_x_7028:
[----:B------:R-:W-:Y:S05]  /*1e50*/  BSYNC B1 ;  /* 0x0000000000017941 */ /* 0x000fea0003800000 */
.L_x_7027:
        /* <DEDUP_REMOVED lines=42> */
.L_x_7026:
[----:B------:R-:W-:Y:S05]  /*2100*/  BSYNC B0 ;  /* 0x0000000000007941 */ /* 0x000fea0003800000 */
.L_x_7025:
        /* <DEDUP_REMOVED lines=21> */
.L_x_7030:
[----:B------:R-:W-:Y:S02]  /*2260*/  IMAD.MOV.U32 R98, RZ, RZ, R146 ;  /* 0x000000ffff627224 */ /* 0x000fe400078e0092 */
.L_x_7031:
[----:B------:R-:W-:Y:S05]  /*2270*/  BSYNC B0 ;  /* 0x0000000000007941 */ /* 0x000fea0003800000 */
.L_x_7029:
        /* <DEDUP_REMOVED lines=16> */
.L_x_7035:
[----:B------:R-:W-:Y:S05]  /*2380*/  BSYNC B1 ;  /* 0x0000000000017941 */ /* 0x000fea0003800000 */
.L_x_7034:
        /* <DEDUP_REMOVED lines=34> */
[----:B------:R-:W-:-:S03]  /*25b0*/  HFMA2.MMA R85, -RZ, RZ, 0, 0 ;  /* 0x00000000ff557435 */ /* 0x000fc600000001ff */
[----:B------:R-:W-:Y:S01]  /*25c0*/  IMAD.WIDE.U32 R96, R96, -0x326172a9, RZ ;  /* 0xcd9e8d5760607825 */ /* 0x000fe200078e00ff */
[----:B------:R-:W-:-:S04]  /*25d0*/  LOP3.LUT R146, R91, UR24, R84, 0x96, !PT ;  /* 0x000000185b927c12 */ /* 0x000fc8000f8e9654 */
[----:B------:R-:W-:Y:S01]  /*25e0*/  LOP3.LUT R154, R97, UR23, R88, 0x96, !PT ;  /* 0x00000017619a7c12 */ /* 0x000fe2000f8e9658 */
[----:B------:R-:W-:-:S04]  /*25f0*/  IMAD.WIDE.U32 R146, R146, -0x326172a9, RZ ;  /* 0xcd9e8d5792927825 */ /* 0x000fc800078e00ff */
[----:B------:R-:W-:Y:S01]  /*2600*/  IMAD.WIDE.U32 R154, R154, -0x2daee0ad, RZ ;  /* 0xd2511f539a9a7825 */ /* 0x000fe200078e00ff */
[----:B------:R-:W-:-:S04]  /*2610*/  LOP3.LUT R117, R147, UR25, R96, 0x96, !PT ;  /* 0x0000001993757c12 */ /* 0x000fc8000f8e9660 */
[----:B------:R-:W-:Y:S02]  /*2620*/  LOP3.LUT R147, R155, UR26, R90, 0x96, !PT ;  /* 0x0000001a9b937c12 */ /* 0x000fe4000f8e965a */
.L_x_7033:
[----:B------:R-:W-:Y:S05]  /*2630*/  BSYNC B0 ;  /* 0x0000000000007941 */ /* 0x000fea0003800000 */
.L_x_7032:
        /* <DEDUP_REMOVED lines=21> */
.L_x_7037:
[----:B------:R-:W-:Y:S02]  /*2790*/  IMAD.MOV.U32 R98, RZ, RZ, R146 ;  /* 0x000000ffff627224 */ /* 0x000fe400078e0092 */
.L_x_7038:
[----:B------:R-:W-:Y:S05]  /*27a0*/  BSYNC B0 ;  /* 0x0000000000007941 */ /* 0x000fea0003800000 */
.L_x_7036:
        /* <DEDUP_REMOVED lines=16> */
.L_x_7042:
[----:B------:R-:W-:Y:S05]  /*28b0*/  BSYNC B1 ;  /* 0x0000000000017941 */ /* 0x000fea0003800000 */
.L_x_7041:
        /* <DEDUP_REMOVED lines=42> */
.L_x_7040:
[----:B------:R-:W-:Y:S05]  /*2b60*/  BSYNC B0 ;  /* 0x0000000000007941 */ /* 0x000fea0003800000 */
.L_x_7039:
        /* <DEDUP_REMOVED lines=21> */
.L_x_7044:
[----:B------:R-:W-:Y:S02]  /*2cc0*/  MOV R86, R146 ;  /* 0x0000009200567202 */ /* 0x000fe40000000f00 */
.L_x_7045:
[----:B------:R-:W-:Y:S05]  /*2cd0*/  BSYNC B0 ;  /* 0x0000000000007941 */ /* 0x000fea0003800000 */
.L_x_7043:
        /* <DEDUP_REMOVED lines=16> */
.L_x_7049:
[----:B------:R-:W-:Y:S05]  /*2de0*/  BSYNC B1 ;  /* 0x0000000000017941 */ /* 0x000fea0003800000 */
.L_x_7048:
        /* <DEDUP_REMOVED lines=42> */
.L_x_7047:
[----:B------:R-:W-:Y:S05]  /*3090*/  BSYNC B0 ;  /* 0x0000000000007941 */ /* 0x000fea0003800000 */
.L_x_7046:
        /* <DEDUP_REMOVED lines=21> */
.L_x_7051:
[----:B------:R-:W-:Y:S02]  /*31f0*/  IMAD.MOV.U32 R119, RZ, RZ, R146 ;  /* 0x000000ffff777224 */ /* 0x000fe400078e0092 */
.L_x_7052:
[----:B------:R-:W-:Y:S05]  /*3200*/  BSYNC B0 ;  /* 0x0000000000007941 */ /* 0x000fea0003800000 */
.L_x_7050:
        /* <DEDUP_REMOVED lines=18> */
.L_x_7056:
[----:B------:R-:W-:Y:S05]  /*3330*/  BSYNC B1 ;  /* 0x0000000000017941 */ /* 0x000fea0003800000 */
.L_x_7055:
        /* <DEDUP_REMOVED lines=41> */
[----:B------:R-:W-:-:S03]  /*35d0*/  LOP3.LUT R147, R155, UR26, R90, 0x96, !PT ;  /* 0x0000001a9b937c12 */ /* 0x000fc6000f8e965a */
.L_x_7054:
[----:B------:R-:W-:Y:S05]  /*35e0*/  BSYNC B0 ;  /* 0x0000000000007941 */ /* 0x000fea0003800000 */
.L_x_7053:
[----:B------:R-:W0:Y:S01]  /*35f0*/  I2F.U32 R84, R119 ;  /* 0x0000007700547306 */ /* 0x000e220000201000 */
[----:B------:R-:W-:Y:S01]  /*3600*/  SEL R85, RZ, 0x1, P2 ;  /* 0x00000001ff557807 */ /* 0x000fe20001000000 */
[----:B------:R-:W-:Y:S01]  /*3610*/  HADD2.F32 R87, -RZ, R87.H1_H1 ;  /* 0x30000057ff577230 */ /* 0x000fe20000004100 */
[----:B------:R-:W-:Y:S01]  /*3620*/  LOP3.LUT P2, RZ, R116, 0x2, RZ, 0xc0, !PT ;  /* 0x0000000274ff7812 */ /* 0x000fe2000784c0ff */
[----:B------:R-:W-:Y:S01]  /*3630*/  @P0 HADD2.F32 R90, -RZ, R83.H1_H1 ;  /* 0x30000053ff5a0230 */ /* 0x000fe20000004100 */
[----:B------:R-:W-:Y:S02]  /*3640*/  SEL R86, RZ, 0x1, P1 ;  /* 0x00000001ff567807 */ /* 0x000fe40000800000 */
[----:B------:R-:W-:Y:S01]  /*3650*/  SEL R122, RZ, 0x1, P2 ;  /* 0x00000001ff7a7807 */ /* 0x000fe20001000000 */
[----:B------:R-:W-:Y:S01]  /*3660*/  FMUL.FTZ R88, R87, R100 ;  /* 0x0000006457587220 */ /* 0x000fe20000410000 */
[----:B------:R-:W-:Y:S01]  /*3670*/  SEL R120, RZ, 0x10000, P5 ;  /* 0x00010000ff787807 */ /* 0x000fe20002800000 */
[----:B------:R-:W-:Y:S01]  /*3680*/  IMAD.WIDE.U32 R86, R86, 0x10000, RZ ;  /* 0x0001000056567825 */ /* 0x000fe200078e00ff */
[----:B------:R-:W-:-:S02]  /*3690*/  SEL R89, RZ, 0x100, P4 ;  /* 0x00000100ff597807 */ /* 0x000fc40002000000 */
[----:B------:R-:W-:Y:S01]  /*36a0*/  LOP3.LUT P6, RZ, R116, 0x4, RZ, 0xc0, !PT ;  /* 0x0000000474ff7812 */ /* 0x000fe200078cc0ff */
[----:B------:R-:W-:Y:S01]  /*36b0*/  FMUL.FTZ R88, R88, c[0x0][0x1e8] ;  /* 0x00007a0058587a20 */ /* 0x000fe20000410000 */
[----:B------:R-:W-:Y:S01]  /*36c0*/  IADD3 R126, R118, 0x80, RZ ;  /* 0x00000080767e7810 */ /* 0x000fe20007ffe0ff */
[----:B0-----:R-:W-:Y:S01]  /*36d0*/  FFMA.FTZ R84, R84, R101, 1.1641532182693481445e-10 ;  /* 0x2f00000054547423 */ /* 0x001fe20000010065 */
[----:B------:R-:W-:Y:S01]  /*36e0*/  SEL R129, RZ, 0x1, P6 ;  /* 0x00000001ff817807 */ /* 0x000fe20003000000 */
[----:B------:R-:W-:-:S03]  /*36f0*/  IMAD.WIDE.U32 R122, R122, 0x100, RZ ;  /* 0x000001007a7a7825 */ /* 0x000fc600078e00ff */
[----:B------:R-:W-:Y:S01]  /*3700*/  FSETP.GTU.FTZ.AND P1, PT, R84, c[0x0][0x1e4], PT ;  /* 0x0000790054007a0b */ /* 0x000fe20003f3c000 */
[----:B------:R-:W-:-:S03]  /*3710*/  IMAD.WIDE.U32 R84, R85, 0x1000000, RZ ;  /* 0x0100000055547825 */ /* 0x000fc600078e00ff */
[----:B------:R-:W-:Y:S01]  /*3720*/  SEL R91, RZ, 0x1000000, P1 ;  /* 0x01000000ff5b7807 */ /* 0x000fe20000800000 */
[----:B------:R-:W-:Y:S01]  /*3730*/  IMAD.MOV.U32 R119, RZ, RZ, 0x8 ;  /* 0x00000008ff777424 */ /* 0x000fe200078e00ff */
[----:B------:R-:W-:Y:S01]  /*3740*/  FSEL R103, R88, RZ, !P1 ;  /* 0x000000ff58677208 */ /* 0x000fe20004800000 */
[----:B------:R-:W-:Y:S01]  /*3750*/  @P0 IMAD.WIDE.U32 R124, R126, R99, c[0x0][0x180] ;  /* 0x000060007e7c0625 */ /* 0x000fe200078e0063 */
[----:B------:R-:W-:Y:S02]  /*3760*/  LOP3.LUT R128, R122, R84, R86, 0xfe, !PT ;  /* 0x000000547a807212 */ /* 0x000fe400078efe56 */
[----:B------:R-:W-:Y:S01]  /*3770*/  LOP3.LUT R89, R89, R91, R120, 0xfe, !PT ;  /* 0x0000005b59597212 */ /* 0x000fe200078efe78 */
[----:B------:R-:W-:Y:S01]  /*3780*/  @P0 FADD.FTZ R103, R103, R90 ;  /* 0x0000005a67670221 */ /* 0x000fe20000010000 */
[----:B------:R-:W-:Y:S01]  /*3790*/  SEL R84, RZ, 0x1, P3 ;  /* 0x00000001ff547807 */ /* 0x000fe20001800000 */
[----:B------:R-:W-:Y:S01]  /*37a0*/  IMAD.WIDE.U32 R120, R118, R99, c[0x0][0x188] ;  /* 0x0000620076787625 */ /* 0x000fe200078e0063 */
[----:B------:R-:W-:-:S02]  /*37b0*/  LOP3.LUT R128, R128, R129, RZ, 0xfc, !PT ;  /* 0x0000008180807212 */ /* 0x000fc400078efcff */
[----:B------:R-:W-:Y:S02]  /*37c0*/  LOP3.LUT R85, R85, R89, R84, 0xfe, !PT ;  /* 0x0000005955557212 */ /* 0x000fe400078efe54 */
[----:B------:R-:W-:Y:S02]  /*37d0*/  F2FP.PACK_AB R90, R97, R96 ;  /* 0x00000060615a723e */ /* 0x000fe400000000ff */
[----:B------:R-:W-:Y:S02]  /*37e0*/  F2FP.PACK_AB R89, R95, R94 ;  /* 0x0000005e5f59723e */ /* 0x000fe400000000ff */
[----:B------:R-:W-:Y:S02]  /*37f0*/  F2FP.PACK_AB R88, R93, R92 ;  /* 0x0000005c5d58723e */ /* 0x000fe400000000ff */
[----:B------:R-:W-:Y:S02]  /*3800*/  F2FP.PACK_AB R91, R103, R98 ;  /* 0x00000062675b723e */ /* 0x000fe400000000ff */
        /* <DEDUP_REMOVED lines=19> */
.L_x_7058:
[----:B0-----:R-:W-:Y:S02]  /*3940*/  IMAD.MOV.U32 R124, RZ, RZ, R146 ;  /* 0x000000ffff7c7224 */ /* 0x001fe400078e0092 */
.L_x_7059:
[----:B------:R-:W-:Y:S05]  /*3950*/  BSYNC B0 ;  /* 0x0000000000007941 */ /* 0x000fea0003800000 */
.L_x_7057:
        /* <DEDUP_REMOVED lines=16> */
.L_x_7063:
[----:B------:R-:W-:Y:S05]  /*3a60*/  BSYNC B1 ;  /* 0x0000000000017941 */ /* 0x000fea0003800000 */
.L_x_7062:
[----:B------:R-:W-:Y:S01]  /*3a70*/  IMAD.HI.U32 R88, R111, -0x326172a9, RZ ;  /* 0xcd9e8d576f587827 */ /* 0x000fe200078e00ff */
        /* <DEDUP_REMOVED lines=40> */
[----:B------:R-:W-:Y:S02]  /*3d00*/  LOP3.LUT R147, R155, UR26, R120, 0x96, !PT ;  /* 0x0000001a9b937c12 */ /* 0x000fe4000f8e9678 */
.L_x_7061:
[----:B------:R-:W-:Y:S05]  /*3d10*/  BSYNC B0 ;  /* 0x0000000000007941 */ /* 0x000fea0003800000 */
.L_x_7060:
[----:B------:R-:W0:Y:S01]  /*3d20*/  I2F.U32 R88, R124 ;  /* 0x0000007c00587306 */ /* 0x000e220000201000 */
        /* <DEDUP_REMOVED lines=22> */
.L_x_7065:
[----:B------:R-:W-:Y:S02]  /*3e90*/  IMAD.MOV.U32 R124, RZ, RZ, R146 ;  /* 0x000000ffff7c7224 */ /* 0x000fe400078e0092 */
.L_x_7066:
[----:B------:R-:W-:Y:S05]  /*3ea0*/  BSYNC B0 ;  /* 0x0000000000007941 */ /* 0x000fea0003800000 */
.L_x_7064:
        /* <DEDUP_REMOVED lines=16> */
.L_x_7070:
[----:B------:R-:W-:Y:S05]  /*3fb0*/  BSYNC B1 ;  /* 0x0000000000017941 */ /* 0x000fea0003800000 */
.L_x_7069:
        /* <DEDUP_REMOVED lines=42> */
.L_x_7068:
[----:B------:R-:W-:Y:S05]  /*4260*/  BSYNC B0 ;  /* 0x0000000000007941 */ /* 0x000fea0003800000 */
.L_x_7067:
[----:B------:R-:W0:Y:S01]  /*4270*/  I2F.U32 R90, R124 ;  /* 0x0000007c005a7306 */ /* 0x000e220000201000 */
[----:B------:R-:W-:Y:S01]  /*4280*/  HADD2.F32 R89, -RZ, R84.H1_H1 ;  /* 0x30000054ff597230 */ /* 0x000fe20000004100 */
[----:B------:R-:W-:Y:S01]  /*4290*/  ISETP.NE.AND P1, PT, R88, 0x1, PT ;  /* 0x000000015800780c */ /* 0x000fe20003f25270 */
[----:B------:R-:W-:Y:S01]  /*42a0*/  BSSY B0, `(.L_x_7071) ;  /* 0x0000015000007945 */ /* 0x000fe20003800000 */
[----:B------:R-:W-:Y:S02]  /*42b0*/  LOP3.LUT R116, R116, 0xfffffffd, RZ, 0xc0, !PT ;  /* 0xfffffffd74747812 */ /* 0x000fe400078ec0ff */
[----:B------:R-:W-:Y:S01]  /*42c0*/  FMUL.FTZ R89, R89, R100 ;  /* 0x0000006459597220 */ /* 0x000fe20000410000 */
[----:B------:R-:W-:-:S03]  /*42d0*/  IADD3 R84, R88, 0x1, RZ ;  /* 0x0000000158547810 */ /* 0x000fc60007ffe0ff */
[----:B------:R-:W-:Y:S02]  /*42e0*/  FMUL.FTZ R89, R89, c[0x0][0x1e8] ;  /* 0x00007a0059597a20 */ /* 0x000fe40000410000 */
[----:B0-----:R-:W-:-:S05]  /*42f0*/  FFMA.FTZ R90, R90, R101, 1.1641532182693481445e-10 ;  /* 0x2f0000005a5a7423 */ /* 0x001fca0000010065 */
[----:B------:R-:W-:Y:S01]  /*4300*/  FSETP.GTU.FTZ.AND P2, PT, R90, c[0x0][0x1e4], PT ;  /* 0x000079005a007a0b */ /* 0x000fe20003f5c000 */
[----:B------:R-:W-:-:S03]  /*4310*/  @P0 HADD2.F32 R90, -RZ, R80.H1_H1 ;  /* 0x30000050ff5a0230 */ /* 0x000fc60000004100 */
[----:B------:R-:W-:-:S05]  /*4320*/  FSEL R121, R89, RZ, !P2 ;  /* 0x000000ff59797208 */ /* 0x000fca0005000000 */
[----:B------:R-:W-:-:S04]  /*4330*/  @P0 FADD.FTZ R121, R90, R121 ;  /* 0x000000795a790221 */ /* 0x000fc80000010000 */
        /* <DEDUP_REMOVED lines=10> */
.L_x_7072:
[----:B------:R-:W-:Y:S02]  /*43e0*/  MOV R127, R146 ;  /* 0x00000092007f7202 */ /* 0x000fe40000000f00 */
.L_x_7073:
[----:B------:R-:W-:Y:S05]  /*43f0*/  BSYNC B0 ;  /* 0x0000000000007941 */ /* 0x000fea0003800000 */
.L_x_7071:
        /* <DEDUP_REMOVED lines=16> */
.L_x_7077:
[----:B------:R-:W-:Y:S05]  /*4500*/  BSYNC B1 ;  /* 0x0000000000017941 */ /* 0x000fea0003800000 */
.L_x_7076:
        /* <DEDUP_REMOVED lines=42> */
.L_x_7075:
[----:B------:R-:W-:Y:S05]  /*47b0*/  BSYNC B0 ;  /* 0x0000000000007941 */ /* 0x000fea0003800000 */
.L_x_7074:
        /* <DEDUP_REMOVED lines=21> */
.L_x_7079:
[----:B------:R-:W-:Y:S02]  /*4910*/  IMAD.MOV.U32 R127, RZ, RZ, R146 ;  /* 0x000000ffff7f7224 */ /* 0x000fe400078e0092 */
.L_x_7080:
[----:B------:R-:W-:Y:S05]  /*4920*/  BSYNC B0 ;  /* 0x0000000000007941 */ /* 0x000fea0003800000 */
.L_x_7078:
        /* <DEDUP_REMOVED lines=16> */
.L_x_7084:
[----:B------:R-:W-:Y:S05]  /*4a30*/  BSYNC B1 ;  /* 0x0000000000017941 */ /* 0x000fea0003800000 */
.L_x_7083:
        /* <DEDUP_REMOVED lines=42> */
.L_x_7082:
[----:B------:R-:W-:Y:S05]  /*4ce0*/  BSYNC B0 ;  /* 0x0000000000007941 */ /* 0x000fea0003800000 */
.L_x_7081:
        /* <DEDUP_REMOVED lines=21> */
.L_x_7086:
[----:B------:R-:W-:Y:S02]  /*4e40*/  IMAD.MOV.U32 R127, RZ, RZ, R146 ;  /* 0x000000ffff7f7224 */ /* 0x000fe400078e0092 */
.L_x_7087:
[----:B------:R-:W-:Y:S05]  /*4e50*/  BSYNC B0 ;  /* 0x0000000000007941 */ /* 0x000fea0003800000 */
.L_x_7085:
        /* <DEDUP_REMOVED lines=16> */
.L_x_7091:
[----:B------:R-:W-:Y:S05]  /*4f60*/  BSYNC B1 ;  /* 0x0000000000017941 */ /* 0x000fea0003800000 */
.L_x_7090:
        /* <DEDUP_REMOVED lines=42> */
.L_x_7089:
[----:B------:R-:W-:Y:S05]  /*5210*/  BSYNC B0 ;  /* 0x0000000000007941 */ /* 0x000fea0003800000 */
.L_x_7088:
        /* <DEDUP_REMOVED lines=21> */
.L_x_7093:
[----:B------:R-:W-:Y:S02]  /*5370*/  MOV R127, R146 ;  /* 0x00000092007f7202 */ /* 0x000fe40000000f00 */
.L_x_7094:
[----:B------:R-:W-:Y:S05]  /*5380*/  BSYNC B0 ;  /* 0x0000000000007941 */ /* 0x000fea0003800000 */
.L_x_7092:
        /* <DEDUP_REMOVED lines=16> */
.L_x_7098:
[----:B------:R-:W-:Y:S05]  /*5490*/  BSYNC B1 ;  /* 0x0000000000017941 */ /* 0x000fea0003800000 */
.L_x_7097:
        /* <DEDUP_REMOVED lines=42> */
.L_x_7096:
[----:B------:R-:W-:Y:S05]  /*5740*/  BSYNC B0 ;  /* 0x0000000000007941 */ /* 0x000fea0003800000 */
.L_x_7095:
        /* <DEDUP_REMOVED lines=21> */
.L_x_7100:
[----:B------:R-:W-:Y:S02]  /*58a0*/  IMAD.MOV.U32 R86, RZ, RZ, R146 ;  /* 0x000000ffff567224 */ /* 0x000fe400078e0092 */
.L_x_7101:
[----:B------:R-:W-:Y:S05]  /*58b0*/  BSYNC B0 ;  /* 0x0000000000007941 */ /* 0x000fea0003800000 */
.L_x_7099:
        /* <DEDUP_REMOVED lines=16> */
.L_x_7105:
[----:B------:R-:W-:Y:S05]  /*59c0*/  BSYNC B1 ;  /* 0x0000000000017941 */ /* 0x000fea0003800000 */
.L_x_7104:
        /* <DEDUP_REMOVED lines=42> */
.L_x_7103:
[----:B------:R-:W-:Y:S05]  /*5c70*/  BSYNC B0 ;  /* 0x0000000000007941 */ /* 0x000fea0003800000 */
.L_x_7102:
        /* <DEDUP_REMOVED lines=21> */
.L_x_7107:
[----:B------:R-:W-:Y:S02]  /*5dd0*/  IMAD.MOV.U32 R127, RZ, RZ, R146 ;  /* 0x000000ffff7f7224 */ /* 0x000fe400078e0092 */
.L_x_7108:
[----:B------:R-:W-:Y:S05]  /*5de0*/  BSYNC B0 ;  /* 0x0000000000007941 */ /* 0x000fea0003800000 */
.L_x_7106:
        /* <DEDUP_REMOVED lines=18> */
.L_x_7112:
[----:B------:R-:W-:Y:S05]  /*5f10*/  BSYNC B1 ;  /* 0x0000000000017941 */ /* 0x000fea0003800000 */
.L_x_7111:
        /* <DEDUP_REMOVED lines=42> */
.L_x_7110:
[----:B------:R-:W-:Y:S05]  /*61c0*/  BSYNC B0 ;  /* 0x0000000000007941 */ /* 0x000fea0003800000 */
.L_x_7109:
[----:B------:R-:W0:Y:S01]  /*61d0*/  I2F.U32 R84, R127 ;  /* 0x0000007f00547306 */ /* 0x000e220000201000 */
[----:B------:R-:W-:Y:S01]  /*61e0*/  SEL R86, RZ, 0x1, P2 ;  /* 0x00000001ff567807 */ /* 0x000fe20001000000 */
[----:B------:R-:W-:Y:S01]  /*61f0*/  HADD2.F32 R87, -RZ, R87.H1_H1 ;  /* 0x30000057ff577230 */ /* 0x000fe20000004100 */
[----:B------:R-:W-:Y:S01]  /*6200*/  LOP3.LUT P2, RZ, R116, 0x2, RZ, 0xc0, !PT ;  /* 0x0000000274ff7812 */ /* 0x000fe2000784c0ff */
[----:B------:R-:W-:Y:S01]  /*6210*/  @P0 HADD2.F32 R128, -RZ, R83.H1_H1 ;  /* 0x30000053ff800230 */ /* 0x000fe20000004100 */
[----:B------:R-:W-:Y:S01]  /*6220*/  SEL R85, RZ, 0x1, P1 ;  /* 0x00000001ff557807 */ /* 0x000fe20000800000 */
[----:B------:R-:W-:Y:S01]  /*6230*/  IMAD.WIDE.U32 R132, R126, R119, c[0x0][0x190] ;  /* 0x000064007e847625 */ /* 0x000fe200078e0077 */
[----:B------:R-:W-:Y:S02]  /*6240*/  SEL R130, RZ, 0x1, P2 ;  /* 0x00000001ff827807 */ /* 0x000fe40001000000 */
[----:B------:R-:W-:Y:S01]  /*6250*/  SEL R90, RZ, 0x10000, P5 ;  /* 0x00010000ff5a7807 */ /* 0x000fe20002800000 */
[----:B------:R-:W-:Y:S01]  /*6260*/  FMUL.FTZ R88, R87, R100 ;  /* 0x0000006457587220 */ /* 0x000fe20000410000 */
[----:B------:R-:W-:Y:S01]  /*6270*/  SEL R89, RZ, 0x100, P4 ;  /* 0x00000100ff597807 */ /* 0x000fe20002000000 */
[----:B------:R-:W-:Y:S01]  /*6280*/  IMAD.WIDE.U32 R86, R86, 0x1000000, RZ ;  /* 0x0100000056567825 */ /* 0x000fe200078e00ff */
[----:B------:R-:W-:-:S03]  /*6290*/  LOP3.LUT P6, RZ, R116, 0x4, RZ, 0xc0, !PT ;  /* 0x0000000474ff7812 */ /* 0x000fc600078cc0ff */
[----:B0-----:R-:W-:Y:S01]  /*62a0*/  FFMA.FTZ R84, R84, R101, 1.1641532182693481445e-10 ;  /* 0x2f00000054547423 */ /* 0x001fe20000010065 */
[----:B------:R-:W-:Y:S01]  /*62b0*/  SEL R137, RZ, 0x1, P6 ;  /* 0x00000001ff897807 */ /* 0x000fe20003000000 */
[----:B------:R-:W-:Y:S02]  /*62c0*/  FMUL.FTZ R88, R88, c[0x0][0x1e8] ;  /* 0x00007a0058587a20 */ /* 0x000fe40000410000 */
[----:B------:R-:W-:Y:S01]  /*62d0*/  IMAD.WIDE.U32 R130, R130, 0x100, RZ ;  /* 0x0000010082827825 */ /* 0x000fe200078e00ff */
[----:B------:R-:W-:-:S03]  /*62e0*/  FSETP.GTU.FTZ.AND P1, PT, R84, c[0x0][0x1e4], PT ;  /* 0x0000790054007a0b */ /* 0x000fc60003f3c000 */
[----:B------:R-:W-:Y:S01]  /*62f0*/  IMAD.WIDE.U32 R84, R85, 0x10000, RZ ;  /* 0x0001000055547825 */ /* 0x000fe200078e00ff */
[----:B------:R-:W-:Y:S02]  /*6300*/  SEL R91, RZ, 0x1000000, P1 ;  /* 0x01000000ff5b7807 */ /* 0x000fe40000800000 */
[----:B------:R-:W-:Y:S02]  /*6310*/  FSEL R127, R88, RZ, !P1 ;  /* 0x000000ff587f7208 */ /* 0x000fe40004800000 */
[----:B------:R-:W-:Y:S02]  /*6320*/  LOP3.LUT R136, R130, R86, R84, 0xfe, !PT ;  /* 0x0000005682887212 */ /* 0x000fe400078efe54 */
[----:B------:R-:W-:Y:S01]  /*6330*/  LOP3.LUT R89, R89, R91, R90, 0xfe, !PT ;  /* 0x0000005b59597212 */ /* 0x000fe200078efe5a */
[----:B------:R-:W-:Y:S01]  /*6340*/  @P0 FADD.FTZ R127, R128, R127 ;  /* 0x0000007f807f0221 */ /* 0x000fe20000010000 */
[----:B------:R-:W-:Y:S01]  /*6350*/  SEL R86, RZ, 0x1, P3 ;  /* 0x00000001ff567807 */ /* 0x000fe20001800000 */
[----:B------:R-:W-:Y:S01]  /*6360*/  IMAD.WIDE.U32 R128, R126, R99, c[0x0][0x188] ;  /* 0x000062007e807625 */ /* 0x000fe200078e0063 */
[----:B------:R-:W-:-:S02]  /*6370*/  IADD3 R130, R118, 0x100, RZ ;  /* 0x0000010076827810 */ /* 0x000fc40007ffe0ff */
[----:B------:R-:W-:Y:S02]  /*6380*/  LOP3.LUT R87, R87, R89, R86, 0xfe, !PT ;  /* 0x0000005957577212 */ /* 0x000fe400078efe56 */
[----:B------:R-:W-:Y:S01]  /*6390*/  LOP3.LUT R136, R136, R137, RZ, 0xfc, !PT ;  /* 0x0000008988887212 */ /* 0x000fe200078efcff */
[----:B------:R-:W-:Y:S01]  /*63a0*/  @P0 IMAD.WIDE.U32 R134, R130, R99, c[0x0][0x180] ;  /* 0x0000600082860625 */ /* 0x000fe200078e0063 */
[----:B------:R-:W-:Y:S02]  /*63b0*/  F2FP.PACK_AB R90, R125, R122 ;  /* 0x0000007a7d5a723e */ /* 0x000fe400000000ff */
[----:B------:R-:W-:Y:S02]  /*63c0*/  F2FP.PACK_AB R89, R123, R120 ;  /* 0x000000787b59723e */ /* 0x000fe400000000ff */
[----:B------:R-:W-:Y:S02]  /*63d0*/  F2FP.PACK_AB R88, R121, R102 ;  /* 0x000000667958723e */ /* 0x000fe400000000ff */
[----:B------:R-:W-:-:S02]  /*63e0*/  F2FP.PACK_AB R91, R127, R124 ;  /* 0x0000007c7f5b723e */ /* 0x000fc400000000ff */
        /* <DEDUP_REMOVED lines=18> */
.L_x_7114:
[----:B0-----:R-:W-:Y:S02]  /*6510*/  MOV R134, R146 ;  /* 0x0000009200867202 */ /* 0x001fe40000000f00 */
.L_x_7115:
[----:B------:R-:W-:Y:S05]  /*6520*/  BSYNC B0 ;  /* 0x0000000000007941 */ /* 0x000fea0003800000 */
.L_x_7113:
        /* <DEDUP_REMOVED lines=16> */
.L_x_7119:
[----:B------:R-:W-:Y:S05]  /*6630*/  BSYNC B1 ;  /* 0x0000000000017941 */ /* 0x000fea0003800000 */
.L_x_7118:
        /* <DEDUP_REMOVED lines=42> */
.L_x_7117:
[----:B------:R-:W-:Y:S05]  /*68e0*/  BSYNC B0 ;  /* 0x0000000000007941 */ /* 0x000fea0003800000 */
.L_x_7116:
        /* <DEDUP_REMOVED lines=23> */
.L_x_7121:
[----:B------:R-:W-:Y:S02]  /*6a60*/  IMAD.MOV.U32 R134, RZ, RZ, R146 ;  /* 0x000000ffff867224 */ /* 0x000fe400078e0092 */
.L_x_7122:
[----:B------:R-:W-:Y:S05]  /*6a70*/  BSYNC B0 ;  /* 0x0000000000007941 */ /* 0x000fea0003800000 */
.L_x_7120:
        /* <DEDUP_REMOVED lines=16> */
.L_x_7126:
[----:B------:R-:W-:Y:S05]  /*6b80*/  BSYNC B1 ;  /* 0x0000000000017941 */ /* 0x000fea0003800000 */
.L_x_7125:
        /* <DEDUP_REMOVED lines=42> */
.L_x_7124:
[----:B------:R-:W-:Y:S05]  /*6e30*/  BSYNC B0 ;  /* 0x0000000000007941 */ /* 0x000fea0003800000 */
.L_x_7123:
        /* <DEDUP_REMOVED lines=23> */
.L_x_7128:
[----:B------:R-:W-:Y:S02]  /*6fb0*/  IMAD.MOV.U32 R131, RZ, RZ, R146 ;  /* 0x000000ffff837224 */ /* 0x000fe400078e0092 */
.L_x_7129:
[----:B------:R-:W-:Y:S05]  /*6fc0*/  BSYNC B0 ;  /* 0x0000000000007941 */ /* 0x000fea0003800000 */
.L_x_7127:
        /* <DEDUP_REMOVED lines=16> */
.L_x_7133:
[----:B------:R-:W-:Y:S05]  /*70d0*/  BSYNC B1 ;  /* 0x0000000000017941 */ /* 0x000fea0003800000 */
.L_x_7132:
        /* <DEDUP_REMOVED lines=42> */
.L_x_7131:
[----:B------:R-:W-:Y:S05]  /*7380*/  BSYNC B0 ;  /* 0x0000000000007941 */ /* 0x000fea0003800000 */
.L_x_7130:
        /* <DEDUP_REMOVED lines=21> */
.L_x_7135:
[----:B------:R-:W-:Y:S02]  /*74e0*/  MOV R136, R146 ;  /* 0x0000009200887202 */ /* 0x000fe40000000f00 */
.L_x_7136:
[----:B------:R-:W-:Y:S05]  /*74f0*/  BSYNC B0 ;  /* 0x0000000000007941 */ /* 0x000fea0003800000 */
.L_x_7134:
        /* <DEDUP_REMOVED lines=16> */
.L_x_7140:
[----:B------:R-:W-:Y:S05]  /*7600*/  BSYNC B1 ;  /* 0x0000000000017941 */ /* 0x000fea0003800000 */
.L_x_7139:
        /* <DEDUP_REMOVED lines=42> */
.L_x_7138:
[----:B------:R-:W-:Y:S05]  /*78b0*/  BSYNC B0 ;  /* 0x0000000000007941 */ /* 0x000fea0003800000 */
.L_x_7137:
        /* <DEDUP_REMOVED lines=21> */
.L_x_7142:
[----:B------:R-:W-:Y:S02]  /*7a10*/  IMAD.MOV.U32 R134, RZ, RZ, R146 ;  /* 0x000000ffff867224 */ /* 0x000fe400078e0092 */
.L_x_7143:
[----:B------:R-:W-:Y:S05]  /*7a20*/  BSYNC B0 ;  /* 0x0000000000007941 */ /* 0x000fea0003800000 */
.L_x_7141:
        /* <DEDUP_REMOVED lines=16> */
.L_x_7147:
[----:B------:R-:W-:Y:S05]  /*7b30*/  BSYNC B1 ;  /* 0x0000000000017941 */ /* 0x000fea0003800000 */
.L_x_7146:
        /* <DEDUP_REMOVED lines=42> */
.L_x_7145:
[----:B------:R-:W-:Y:S05]  /*7de0*/  BSYNC B0 ;  /* 0x0000000000007941 */ /* 0x000fea0003800000 */
.L_x_7144:
        /* <DEDUP_REMOVED lines=21> */
.L_x_7149:
[----:B------:R-:W-:Y:S02]  /*7f40*/  IMAD.MOV.U32 R136, RZ, RZ, R146 ;  /* 0x000000ffff887224 */ /* 0x000fe400078e0092 */
.L_x_7150:
[----:B------:R-:W-:Y:S05]  /*7f50*/  BSYNC B0 ;  /* 0x0000000000007941 */ /* 0x000fea0003800000 */
.L_x_7148:
        /* <DEDUP_REMOVED lines=16> */
.L_x_7154:
[----:B------:R-:W-:Y:S05]  /*8060*/  BSYNC B1 ;  /* 0x0000000000017941 */ /* 0x000fea0003800000 */
.L_x_7153:
        /* <DEDUP_REMOVED lines=42> */
.L_x_7152:
[----:B------:R-:W-:Y:S05]  /*8310*/  BSYNC B0 ;  /* 0x0000000000007941 */ /* 0x000fea0003800000 */
.L_x_7151:
        /* <DEDUP_REMOVED lines=21> */
.L_x_7156:
[----:B------:R-:W-:Y:S02]  /*8470*/  MOV R86, R146 ;  /* 0x0000009200567202 */ /* 0x000fe40000000f00 */
.L_x_7157:
[----:B------:R-:W-:Y:S05]  /*8480*/  BSYNC B0 ;  /* 0x0000000000007941 */ /* 0x000fea0003800000 */
.L_x_7155:
        /* <DEDUP_REMOVED lines=16> */
.L_x_7161:
[----:B------:R-:W-:Y:S05]  /*8590*/  BSYNC B1 ;  /* 0x0000000000017941 */ /* 0x000fea0003800000 */
.L_x_7160:
        /* <DEDUP_REMOVED lines=42> */
.L_x_7159:
[----:B------:R-:W-:Y:S05]  /*8840*/  BSYNC B0 ;  /* 0x0000000000007941 */ /* 0x000fea0003800000 */
.L_x_7158:
        /* <DEDUP_REMOVED lines=21> */
.L_x_7163:
[----:B------:R-:W-:Y:S02]  /*89a0*/  IMAD.MOV.U32 R86, RZ, RZ, R146 ;  /* 0x000000ffff567224 */ /* 0x000fe400078e0092 */
.L_x_7164:
[----:B------:R-:W-:Y:S05]  /*89b0*/  BSYNC B0 ;  /* 0x0000000000007941 */ /* 0x000fea0003800000 */
.L_x_7162:
        /* <DEDUP_REMOVED lines=18> */
.L_x_7168:
[----:B------:R-:W-:Y:S05]  /*8ae0*/  BSYNC B1 ;  /* 0x0000000000017941 */ /* 0x000fea0003800000 */
.L_x_7167:
        /* <DEDUP_REMOVED lines=42> */
.L_x_7166:
[----:B------:R-:W-:Y:S05]  /*8d90*/  BSYNC B0 ;  /* 0x0000000000007941 */ /* 0x000fea0003800000 */
.L_x_7165:
[----:B------:R0:W1:Y:S01]  /*8da0*/  I2F.U32 R84, R86 ;  /* 0x0000005600547306 */ /* 0x0000620000201000 */
[----:B------:R-:W-:Y:S01]  /*8db0*/  SEL R88, RZ, 0x1, P2 ;  /* 0x00000001ff587807 */ /* 0x000fe20001000000 */
[----:B------:R-:W-:Y:S01]  /*8dc0*/  HADD2.F32 R87, -RZ, R87.H1_H1 ;  /* 0x30000057ff577230 */ /* 0x000fe20000004100 */
[----:B------:R-:W-:Y:S01]  /*8dd0*/  LOP3.LUT P2, RZ, R116, 0x2, RZ, 0xc0, !PT ;  /* 0x0000000274ff7812 */ /* 0x000fe2000784c0ff */
[----:B------:R-:W-:Y:S01]  /*8de0*/  @P0 HADD2.F32 R140, -RZ, R83.H1_H1 ;  /* 0x30000053ff8c0230 */ /* 0x000fe20000004100 */
[----:B------:R-:W-:Y:S01]  /*8df0*/  SEL R85, RZ, 0x1, P1 ;  /* 0x00000001ff557807 */ /* 0x000fe20000800000 */
[----:B------:R-:W-:Y:S01]  /*8e00*/  IMAD.WIDE.U32 R88, R88, 0x1000000, RZ ;  /* 0x0100000058587825 */ /* 0x000fe200078e00ff */
[----:B------:R-:W-:Y:S02]  /*8e10*/  SEL R91, RZ, 0x1, P2 ;  /* 0x00000001ff5b7807 */ /* 0x000fe40001000000 */
[----:B------:R-:W-:Y:S01]  /*8e20*/  LOP3.LUT P6, RZ, R116, 0x4, RZ, 0xc0, !PT ;  /* 0x0000000474ff7812 */ /* 0x000fe200078cc0ff */
[----:B------:R-:W-:Y:S01]  /*8e30*/  FMUL.FTZ R90, R87, R100 ;  /* 0x00000064575a7220 */ /* 0x000fe20000410000 */
[----:B------:R-:W-:Y:S01]  /*8e40*/  SEL R136, RZ, 0x10000, P5 ;  /* 0x00010000ff887807 */ /* 0x000fe20002800000 */
[----:B0-----:R-:W-:Y:S01]  /*8e50*/  IMAD.WIDE.U32 R86, R91, 0x100, RZ ;  /* 0x000001005b567825 */ /* 0x001fe200078e00ff */
[----:B------:R-:W-:-:S02]  /*8e60*/  SEL R91, RZ, 0x100, P4 ;  /* 0x00000100ff5b7807 */ /* 0x000fc40002000000 */
[----:B------:R-:W-:Y:S01]  /*8e70*/  SEL R139, RZ, 0x1, P6 ;  /* 0x00000001ff8b7807 */ /* 0x000fe20003000000 */
[----:B-1----:R-:W-:Y:S01]  /*8e80*/  FFMA.FTZ R84, R84, R101, 1.1641532182693481445e-10 ;  /* 0x2f00000054547423 */ /* 0x002fe20000010065 */
[----:B------:R-:W-:Y:S01]  /*8e90*/  IADD3 R150, R118, 0x180, RZ ;  /* 0x0000018076967810 */ /* 0x000fe20007ffe0ff */
[----:B------:R-:W-:-:S03]  /*8ea0*/  FMUL.FTZ R90, R90, c[0x0][0x1e8] ;  /* 0x00007a005a5a7a20 */ /* 0x000fc60000410000 */
[----:B------:R-:W-:Y:S01]  /*8eb0*/  FSETP.GTU.FTZ.AND P1, PT, R84, c[0x0][0x1e4], PT ;  /* 0x0000790054007a0b */ /* 0x000fe20003f3c000 */
[----:B------:R-:W-:-:S03]  /*8ec0*/  IMAD.WIDE.U32 R84, R85, 0x10000, RZ ;  /* 0x0001000055547825 */ /* 0x000fc600078e00ff */
[----:B------:R-:W-:Y:S01]  /*8ed0*/  SEL R137, RZ, 0x1000000, P1 ;  /* 0x01000000ff897807 */ /* 0x000fe20000800000 */
[----:B------:R-:W-:Y:S01]  /*8ee0*/  @P0 IMAD.WIDE.U32 R142, R150, R99, c[0x0][0x180] ;  /* 0x00006000968e0625 */ /* 0x000fe200078e0063 */
[----:B------:R-:W-:Y:S02]  /*8ef0*/  FSEL R135, R90, RZ, !P1 ;  /* 0x000000ff5a877208 */ /* 0x000fe40004800000 */
[----:B------:R-:W-:Y:S02]  /*8f00*/  LOP3.LUT R138, R86, R88, R84, 0xfe, !PT ;  /* 0x00000058568a7212 */ /* 0x000fe400078efe54 */
[----:B------:R-:W-:Y:S01]  /*8f10*/  LOP3.LUT R91, R91, R137, R136, 0xfe, !PT ;  /* 0x000000895b5b7212 */ /* 0x000fe200078efe88 */
[----:B------:R-:W-:Y:S01]  /*8f20*/  @P0 FADD.FTZ R135, R140, R135 ;  /* 0x000000878c870221 */ /* 0x000fe20000010000 */
[----:B------:R-:W-:Y:S01]  /*8f30*/  SEL R88, RZ, 0x1, P3 ;  /* 0x00000001ff587807 */ /* 0x000fe20001800000 */
[----:B------:R-:W-:Y:S01]  /*8f40*/  IMAD.WIDE.U32 R136, R130, R99, c[0x0][0x188] ;  /* 0x0000620082887625 */ /* 0x000fe200078e0063 */
[----:B------:R-:W-:-:S02]  /*8f50*/  LOP3.LUT R138, R138, R139, RZ, 0xfc, !PT ;  /* 0x0000008b8a8a7212 */ /* 0x000fc400078efcff */
[----:B------:R-:W-:Y:S01]  /*8f60*/  LOP3.LUT R139, R89, R91, R88, 0xfe, !PT ;  /* 0x0000005b598b7212 */ /* 0x000fe200078efe58 */
[----:B------:R-:W-:Y:S01]  /*8f70*/  IMAD.WIDE.U32 R140, R130, R119, c[0x0][0x190] ;  /* 0x00006400828c7625 */ /* 0x000fe200078e0077 */
[----:B------:R-:W-:Y:S02]  /*8f80*/  F2FP.PACK_AB R90, R133, R132 ;  /* 0x00000084855a723e */ /* 0x000fe400000000ff */
[----:B------:R-:W-:Y:S02]  /*8f90*/  F2FP.PACK_AB R89, R131, R128 ;  /* 0x000000808359723e */ /* 0x000fe400000000ff */
[----:B------:R-:W-:Y:S02]  /*8fa0*/  F2FP.PACK_AB R88, R129, R126 ;  /* 0x0000007e8158723e */ /* 0x000fe400000000ff */
[----:B------:R-:W-:Y:S02]  /*8fb0*/  F2FP.PACK_AB R91, R135, R134 ;  /* 0x00000086875b723e */ /* 0x000fe400000000ff */
[----:B------:R-:W-:Y:S01]  /*8fc0*/  LOP3.LUT R139, R87, R139, R85, 0xfe, !PT ;  /* 0x0000008b578b7212 */ /* 0x000fe200078efe55 */
[----:B------:R-:W-:-:S02]  /*8fd0*/  IMAD.WIDE.U32 R84, R150, R99, c[0x0][0x170] ;  /* 0x00005c0096547625 */ /* 0x000fc400078e0063 */
        /* <DEDUP_REMOVED lines=16> */
.L_x_7170:
[----:B0-----:R-:W-:Y:S02]  /*90e0*/  IMAD.MOV.U32 R140, RZ, RZ, R146 ;  /* 0x000000ffff8c7224 */ /* 0x001fe400078e0092 */
.L_x_7171:
[----:B------:R-:W-:Y:S05]  /*90f0*/  BSYNC B0 ;  /* 0x0000000000007941 */ /* 0x000fea0003800000 */
.L_x_7169:
        /* <DEDUP_REMOVED lines=16> */
.L_x_7175:
[----:B------:R-:W-:Y:S05]  /*9200*/  BSYNC B1 ;  /* 0x0000000000017941 */ /* 0x000fea0003800000 */
.L_x_7174:
        /* <DEDUP_REMOVED lines=42> */
.L_x_7173:
[----:B------:R-:W-:Y:S05]  /*94b0*/  BSYNC B0 ;  /* 0x0000000000007941 */ /* 0x000fea0003800000 */
.L_x_7172:
        /* <DEDUP_REMOVED lines=23> */
.L_x_7177:
[----:B------:R-:W-:Y:S02]  /*9630*/  MOV R142, R146 ;  /* 0x00000092008e7202 */ /* 0x000fe40000000f00 */
.L_x_7178:
[----:B------:R-:W-:Y:S05]  /*9640*/  BSYNC B0 ;  /* 0x0000000000007941 */ /* 0x000fea0003800000 */
.L_x_7176:
        /* <DEDUP_REMOVED lines=16> */
.L_x_7182:
[----:B------:R-:W-:Y:S05]  /*9750*/  BSYNC B1 ;  /* 0x0000000000017941 */ /* 0x000fea0003800000 */
.L_x_7181:
        /* <DEDUP_REMOVED lines=42> */
.L_x_7180:
[----:B------:R-:W-:Y:S05]  /*9a00*/  BSYNC B0 ;  /* 0x0000000000007941 */ /* 0x000fea0003800000 */
.L_x_7179:
        /* <DEDUP_REMOVED lines=23> */
.L_x_7184:
[----:B------:R-:W-:Y:S02]  /*9b80*/  IMAD.MOV.U32 R130, RZ, RZ, R146 ;  /* 0x000000ffff827224 */ /* 0x000fe400078e0092 */
.L_x_7185:
[----:B------:R-:W-:Y:S05]  /*9b90*/  BSYNC B0 ;  /* 0x0000000000007941 */ /* 0x000fea0003800000 */
.L_x_7183:
        /* <DEDUP_REMOVED lines=16> */
.L_x_7189:
[----:B------:R-:W-:Y:S05]  /*9ca0*/  BSYNC B1 ;  /* 0x0000000000017941 */ /* 0x000fea0003800000 */
.L_x_7188:
[----:B------:R-:W-:Y:S01]  /*9cb0*/  IMAD.HI.U32 R84, R111, -0x326172a9, RZ ;  /* 0xcd9e8d576f547827 */ /* 0x000fe200078e00ff */
[----:B------:R-:W-:-:S03]  /*9cc0*/  LOP3.LUT R89, R89, UR5, R114, 0x96, !PT ;  /* 0x0000000559597c12 */ /* 0x000fc6000f8e9672 */
[----:B------:R-:W-:Y:S01]  /*9cd0*/  IMAD R117, R111, -0x326172a9, RZ ;  /* 0xcd9e8d576f757824 */ /* 0x000fe200078e02ff */
[----:B------:R-:W-:Y:S01]  /*9ce0*/  LOP3.LUT R84, R84, UR4, R113, 0x96, !PT ;  /* 0x0000000454547c12 */ /* 0x000fe2000f8e9671 */
[----:B------:R-:W-:-:S04]  /*9cf0*/  IMAD.WIDE.U32 R90, R89, -0x326172a9, RZ ;  /* 0xcd9e8d57595a7825 */ /* 0x000fc800078e00ff */
[----:B------:R-:W-:Y:S01]  /*9d00*/  IMAD R139, R112, -0x2daee0ad, RZ ;  /* 0xd2511f53708b7824 */ /* 0x000fe200078e02ff */
        /* <DEDUP_REMOVED lines=36> */
.L_x_7187:
[----:B------:R-:W-:Y:S05]  /*9f50*/  BSYNC B0 ;  /* 0x0000000000007941 */ /* 0x000fea0003800000 */
.L_x_7186:
        /* <DEDUP_REMOVED lines=21> */
.L_x_7191:
[----:B------:R-:W-:Y:S02]  /*a0b0*/  IMAD.MOV.U32 R130, RZ, RZ, R146 ;  /* 0x000000ffff827224 */ /* 0x000fe400078e0092 */
.L_x_7192:
[----:B------:R-:W-:Y:S05]  /*a0c0*/  BSYNC B0 ;  /* 0x0000000000007941 */ /* 0x000fea0003800000 */
.L_x_7190:
        /* <DEDUP_REMOVED lines=16> */
.L_x_7196:
[----:B------:R-:W-:Y:S05]  /*a1d0*/  BSYNC B1 ;  /* 0x0000000000017941 */ /* 0x000fea0003800000 */
.L_x_7195:
        /* <DEDUP_REMOVED lines=41> */
[----:B------:R-:W-:Y:S02]  /*a470*/  IMAD.MOV.U32 R88, RZ, RZ, RZ ;  /* 0x000000ffff587224 */ /* 0x000fe400078e00ff */
.L_x_7194:
[----:B------:R-:W-:Y:S05]  /*a480*/  BSYNC B0 ;  /* 0x0000000000007941 */ /* 0x000fea0003800000 */
.L_x_7193:
        /* <DEDUP_REMOVED lines=21> */
.L_x_7198:
[----:B------:R-:W-:Y:S02]  /*a5e0*/  MOV R130, R146 ;  /* 0x0000009200827202 */ /* 0x000fe40000000f00 */
.L_x_7199:
[----:B------:R-:W-:Y:S05]  /*a5f0*/  BSYNC B0 ;  /* 0x0000000000007941 */ /* 0x000fea0003800000 */
.L_x_7197:
        /* <DEDUP_REMOVED lines=16> */
.L_x_7203:
[----:B------:R-:W-:Y:S05]  /*a700*/  BSYNC B1 ;  /* 0x0000000000017941 */ /* 0x000fea0003800000 */
.L_x_7202:
        /* <DEDUP_REMOVED lines=42> */
.L_x_7201:
[----:B------:R-:W-:Y:S05]  /*a9b0*/  BSYNC B0 ;  /* 0x0000000000007941 */ /* 0x000fea0003800000 */
.L_x_7200:
[----:B------:R-:W0:Y:S01]  /*a9c0*/  I2F.U32 R88, R130 ;  /* 0x0000008200587306 */ /* 0x000e220000201000 */
[----:B------:R-:W-:Y:S01]  /*a9d0*/  HADD2.F32 R85, -RZ, R86.H0_H0 ;  /* 0x20000056ff557230 */ /* 0x000fe20000004100 */
[----:B------:R-:W-:Y:S01]  /*a9e0*/  ISETP.NE.AND P4, PT, R84, 0x1, PT ;  /* 0x000000015400780c */ /* 0x000fe20003f85270 */
[----:B------:R-:W-:Y:S03]  /*a9f0*/  BSSY B0, `(.L_x_7204) ;  /* 0x0000013000007945 */ /* 0x000fe60003800000 */
[----:B------:R-:W-:-:S04]  /*aa00*/  FMUL.FTZ R85, R85, R100 ;  /* 0x0000006455557220 */ /* 0x000fc80000410000 */
[----:B------:R-:W-:Y:S02]  /*aa10*/  FMUL.FTZ R85, R85, c[0x0][0x1e8] ;  /* 0x00007a0055557a20 */ /* 0x000fe40000410000 */
[----:B0-----:R-:W-:-:S05]  /*aa20*/  FFMA.FTZ R88, R88, R101, 1.1641532182693481445e-10 ;  /* 0x2f00000058587423 */ /* 0x001fca0000010065 */
[----:B------:R-:W-:Y:S01]  /*aa30*/  FSETP.GTU.FTZ.AND P3, PT, R88, c[0x0][0x1e4], PT ;  /* 0x0000790058007a0b */ /* 0x000fe20003f7c000 */
[----:B------:R-:W-:-:S03]  /*aa40*/  @P0 HADD2.F32 R88, -RZ, R82.H0_H0 ;  /* 0x20000052ff580230 */ /* 0x000fc60000004100 */
        /* <DEDUP_REMOVED lines=12> */
.L_x_7205:
[----:B------:R-:W-:Y:S02]  /*ab10*/  IMAD.MOV.U32 R130, RZ, RZ, R146 ;  /* 0x000000ffff827224 */ /* 0x000fe400078e0092 */
.L_x_7206:
[----:B------:R-:W-:Y:S05]  /*ab20*/  BSYNC B0 ;  /* 0x0000000000007941 */ /* 0x000fea0003800000 */
.L_x_7204:
        /* <DEDUP_REMOVED lines=16> */
.L_x_7210:
[----:B------:R-:W-:Y:S05]  /*ac30*/  BSYNC B1 ;  /* 0x0000000000017941 */ /* 0x000fea0003800000 */
.L_x_7209:
        /* <DEDUP_REMOVED lines=42> */
.L_x_7208:
[----:B------:R-:W-:Y:S05]  /*aee0*/  BSYNC B0 ;  /* 0x0000000000007941 */ /* 0x000fea0003800000 */
.L_x_7207:
        /* <DEDUP_REMOVED lines=21> */
.L_x_7212:
[----:B------:R-:W-:Y:S02]  /*b040*/  IMAD.MOV.U32 R86, RZ, RZ, R146 ;  /* 0x000000ffff567224 */ /* 0x000fe400078e0092 */
.L_x_7213:
[----:B------:R-:W-:Y:S05]  /*b050*/  BSYNC B0 ;  /* 0x0000000000007941 */ /* 0x000fea0003800000 */
.L_x_7211:
        /* <DEDUP_REMOVED lines=16> */
.L_x_7217:
[----:B------:R-:W-:Y:S05]  /*b160*/  BSYNC B1 ;  /* 0x0000000000017941 */ /* 0x000fea0003800000 */
.L_x_7216:
        /* <DEDUP_REMOVED lines=42> */
.L_x_7215:
[----:B------:R-:W-:Y:S05]  /*b410*/  BSYNC B0 ;  /* 0x0000000000007941 */ /* 0x000fea0003800000 */
.L_x_7214:
        /* <DEDUP_REMOVED lines=21> */
.L_x_7219:
[----:B------:R-:W-:Y:S02]  /*b570*/  MOV R143, R146 ;  /* 0x00000092008f7202 */ /* 0x000fe40000000f00 */
.L_x_7220:
[----:B------:R-:W-:Y:S05]  /*b580*/  BSYNC B0 ;  /* 0x0000000000007941 */ /* 0x000fea0003800000 */
.L_x_7218:
        /* <DEDUP_REMOVED lines=18> */
.L_x_7224:
[----:B------:R-:W-:Y:S05]  /*b6b0*/  BSYNC B1 ;  /* 0x0000000000017941 */ /* 0x000fea0003800000 */
.L_x_7223:
        /* <DEDUP_REMOVED lines=42> */
.L_x_7222:
[----:B------:R-:W-:Y:S05]  /*b960*/  BSYNC B0 ;  /* 0x0000000000007941 */ /* 0x000fea0003800000 */
.L_x_7221:
[----:B------:R-:W0:Y:S01]  /*b970*/  I2F.U32 R84, R143 ;  /* 0x0000008f00547306 */ /* 0x000e220000201000 */
[----:B------:R-:W-:Y:S01]  /*b980*/  SEL R88, RZ, 0x1, P2 ;  /* 0x00000001ff587807 */ /* 0x000fe20001000000 */
[----:B------:R-:W-:Y:S01]  /*b990*/  HADD2.F32 R87, -RZ, R87.H1_H1 ;  /* 0x30000057ff577230 */ /* 0x000fe20000004100 */
[----:B------:R-:W-:Y:S01]  /*b9a0*/  LOP3.LUT P2, RZ, R116, 0x2, RZ, 0xc0, !PT ;  /* 0x0000000274ff7812 */ /* 0x000fe2000784c0ff */
[----:B------:R-:W-:Y:S01]  /*b9b0*/  @P0 HADD2.F32 R152, -RZ, R83.H1_H1 ;  /* 0x30000053ff980230 */ /* 0x000fe20000004100 */
[----:B------:R-:W-:Y:S01]  /*b9c0*/  SEL R86, RZ, 0x1, P1 ;  /* 0x00000001ff567807 */ /* 0x000fe20000800000 */
[----:B------:R-:W-:Y:S01]  /*b9d0*/  IMAD.WIDE.U32 R88, R88, 0x1000000, RZ ;  /* 0x0100000058587825 */ /* 0x000fe200078e00ff */
[----:B------:R-:W-:Y:S02]  /*b9e0*/  SEL R144, RZ, 0x10000, P5 ;  /* 0x00010000ff907807 */ /* 0x000fe40002800000 */
[----:B------:R-:W-:Y:S01]  /*b9f0*/  SEL R91, RZ, 0x100, P4 ;  /* 0x00000100ff5b7807 */ /* 0x000fe20002000000 */
[----:B------:R-:W-:Y:S01]  /*ba00*/  FMUL.FTZ R90, R87, R100 ;  /* 0x00000064575a7220 */ /* 0x000fe20000410000 */
[----:B------:R-:W-:Y:S01]  /*ba10*/  LOP3.LUT P6, RZ, R116, 0x4, RZ, 0xc0, !PT ;  /* 0x0000000474ff7812 */ /* 0x000fe200078cc0ff */
[----:B------:R-:W-:Y:S01]  /*ba20*/  IMAD.WIDE.U32 R86, R86, 0x10000, RZ ;  /* 0x0001000056567825 */ /* 0x000fe200078e00ff */
[----:B------:R-:W-:-:S02]  /*ba30*/  IADD3 R160, R118, 0x200, RZ ;  /* 0x0000020076a07810 */ /* 0x000fc40007ffe0ff */
[----:B------:R-:W-:Y:S01]  /*ba40*/  SEL R149, RZ, 0x1, P6 ;  /* 0x00000001ff957807 */ /* 0x000fe20003000000 */
[----:B0-----:R-:W-:Y:S02]  /*ba50*/  FFMA.FTZ R84, R84, R101, 1.1641532182693481445e-10 ;  /* 0x2f00000054547423 */ /* 0x001fe40000010065 */
[----:B------:R-:W-:-:S03]  /*ba60*/  FMUL.FTZ R90, R90, c[0x0][0x1e8] ;  /* 0x00007a005a5a7a20 */ /* 0x000fc60000410000 */
[----:B------:R-:W-:Y:S02]  /*ba70*/  FSETP.GTU.FTZ.AND P1, PT, R84, c[0x0][0x1e4], PT ;  /* 0x0000790054007a0b */ /* 0x000fe40003f3c000 */
[----:B------:R-:W-:Y:S02]  /*ba80*/  SEL R84, RZ, 0x1, P2 ;  /* 0x00000001ff547807 */ /* 0x000fe40001000000 */
[----:B------:R-:W-:Y:S02]  /*ba90*/  SEL R145, RZ, 0x1000000, P1 ;  /* 0x01000000ff917807 */ /* 0x000fe40000800000 */
[----:B------:R-:W-:Y:S01]  /*baa0*/  FSEL R143, R90, RZ, !P1 ;  /* 0x000000ff5a8f7208 */ /* 0x000fe20004800000 */
[----:B------:R-:W-:Y:S01]  /*bab0*/  IMAD.WIDE.U32 R84, R84, 0x100, RZ ;  /* 0x0000010054547825 */ /* 0x000fe200078e00ff */
[----:B------:R-:W-:-:S03]  /*bac0*/  F2FP.PACK_AB R90, R142, R139 ;  /* 0x0000008b8e5a723e */ /* 0x000fc600000000ff */
[----:B------:R-:W-:Y:S01]  /*bad0*/  @P0 FADD.FTZ R143, R152, R143 ;  /* 0x0000008f988f0221 */ /* 0x000fe20000010000 */
[----:B------:R-:W-:Y:S01]  /*bae0*/  LOP3.LUT R148, R84, R88, R86, 0xfe, !PT ;  /* 0x0000005854947212 */ /* 0x000fe200078efe56 */
[C---:B------:R-:W-:Y:S01]  /*baf0*/  IMAD.WIDE.U32 R152, R150.reuse, R99, c[0x0][0x188] ;  /* 0x0000620096987625 */ /* 0x040fe200078e0063 */
[----:B------:R-:W-:Y:S02]  /*bb00*/  LOP3.LUT R88, R91, R145, R144, 0xfe, !PT ;  /* 0x000000915b587212 */ /* 0x000fe400078efe90 */
[----:B------:R-:W-:Y:S01]  /*bb10*/  SEL R145, RZ, 0x1, P3 ;  /* 0x00000001ff917807 */ /* 0x000fe20001800000 */
[----:B------:R-:W-:Y:S01]  /*bb20*/  IMAD.WIDE.U32 R150, R150, R119, c[0x0][0x190] ;  /* 0x0000640096967625 */ /* 0x000fe200078e0077 */
[----:B------:R-:W-:Y:S02]  /*bb30*/  LOP3.LUT R148, R148, R149, RZ, 0xfc, !PT ;  /* 0x0000009594947212 */ /* 0x000fe400078efcff */
[----:B------:R-:W-:Y:S02]  /*bb40*/  LOP3.LUT R145, R89, R88, R145, 0xfe, !PT ;  /* 0x0000005859917212 */ /* 0x000fe400078efe91 */
[----:B------:R-:W-:-:S02]  /*bb50*/  F2FP.PACK_AB R89, R141, R138 ;  /* 0x0000008a8d59723e */ /* 0x000fc400000000ff */
[----:B------:R-:W-:Y:S02]  /*bb60*/  F2FP.PACK_AB R88, R137, R136 ;  /* 0x000000888958723e */ /* 0x000fe400000000ff */
[----:B------:R-:W-:Y:S02]  /*bb70*/  F2FP.PACK_AB R91, R143, R140 ;  /* 0x0000008c8f5b723e */ /* 0x000fe400000000ff */
        /* <DEDUP_REMOVED lines=19> */
.L_x_7226:
[----:B0-----:R-:W-:Y:S02]  /*bcb0*/  IMAD.MOV.U32 R150, RZ, RZ, R146 ;  /* 0x000000ffff967224 */ /* 0x001fe400078e0092 */
.L_x_7227:
[----:B------:R-:W-:Y:S05]  /*bcc0*/  BSYNC B0 ;  /* 0x0000000000007941 */ /* 0x000fea0003800000 */
.L_x_7225:
        /* <DEDUP_REMOVED lines=16> */
.L_x_7231:
[----:B------:R-:W-:Y:S05]  /*bdd0*/  BSYNC B1 ;  /* 0x0000000000017941 */ /* 0x000fea0003800000 */
.L_x_7230:
        /* <DEDUP_REMOVED lines=41> */
[----:B------:R-:W-:-:S06]  /*c070*/  HFMA2.MMA R155, -RZ, RZ, 0, 0 ;  /* 0x00000000ff9b7435 */ /* 0x000fcc00000001ff */
.L_x_7229:
[----:B------:R-:W-:Y:S05]  /*c080*/  BSYNC B0 ;  /* 0x0000000000007941 */ /* 0x000fea0003800000 */
.L_x_7228:
        /* <DEDUP_REMOVED lines=23> */
.L_x_7233:
[----:B------:R-:W-:Y:S02]  /*c200*/  IMAD.MOV.U32 R130, RZ, RZ, R146 ;  /* 0x000000ffff827224 */ /* 0x000fe400078e0092 */
.L_x_7234:
[----:B------:R-:W-:Y:S05]  /*c210*/  BSYNC B0 ;  /* 0x0000000000007941 */ /* 0x000fea0003800000 */
.L_x_7232:
        /* <DEDUP_REMOVED lines=16> */
.L_x_7238:
[----:B------:R-:W-:Y:S05]  /*c320*/  BSYNC B1 ;  /* 0x0000000000017941 */ /* 0x000fea0003800000 */
.L_x_7237:
[----:B------:R-:W-:Y:S01]  /*c330*/  IMAD.HI.U32 R88, R111, -0x326172a9, RZ ;  /* 0xcd9e8d576f587827 */ /* 0x000fe200078e00ff */
[----:B------:R-:W-:-:S03]  /*c340*/  LOP3.LUT R89, R89, UR5, R114, 0x96, !PT ;  /* 0x0000000559597c12 */ /* 0x000fc6000f8e9672 */
[----:B------:R-:W-:Y:S01]  /*c350*/  IMAD R91, R111, -0x326172a9, RZ ;  /* 0xcd9e8d576f5b7824 */ /* 0x000fe200078e02ff */
[----:B------:R-:W-:Y:S01]  /*c360*/  LOP3.LUT R88, R88, UR4, R113, 0x96, !PT ;  /* 0x0000000458587c12 */ /* 0x000fe2000f8e9671 */
[----:B------:R-:W-:-:S04]  /*c370*/  IMAD.WIDE.U32 R146, R89, -0x326172a9, RZ ;  /* 0xcd9e8d5759927825 */ /* 0x000fc800078e00ff */
[----:B------:R-:W-:Y:S02]  /*c380*/  IMAD R89, R112, -0x2daee0ad, RZ ;  /* 0xd2511f5370597824 */ /* 0x000fe400078e02ff */
        /* <DEDUP_REMOVED lines=36> */
.L_x_7236:
[----:B------:R-:W-:Y:S05]  /*c5d0*/  BSYNC B0 ;  /* 0x0000000000007941 */ /* 0x000fea0003800000 */
.L_x_7235:
        /* <DEDUP_REMOVED lines=23> */
.L_x_7240:
[----:B------:R-:W-:Y:S02]  /*c750*/  MOV R130, R146 ;  /* 0x0000009200827202 */ /* 0x000fe40000000f00 */
.L_x_7241:
[----:B------:R-:W-:Y:S05]  /*c760*/  BSYNC B0 ;  /* 0x0000000000007941 */ /* 0x000fea0003800000 */
.L_x_7239:
        /* <DEDUP_REMOVED lines=16> */
.L_x_7245:
[----:B------:R-:W-:Y:S05]  /*c870*/  BSYNC B1 ;  /* 0x0000000000017941 */ /* 0x000fea0003800000 */
.L_x_7244:
        /* <DEDUP_REMOVED lines=42> */
.L_x_7243:
[----:B------:R-:W-:Y:S05]  /*cb20*/  BSYNC B0 ;  /* 0x0000000000007941 */ /* 0x000fea0003800000 */
.L_x_7242:
        /* <DEDUP_REMOVED lines=21> */
.L_x_7247:
[----:B------:R-:W-:Y:S02]  /*cc80*/  IMAD.MOV.U32 R130, RZ, RZ, R146 ;  /* 0x000000ffff827224 */ /* 0x000fe400078e0092 */
.L_x_7248:
[----:B------:R-:W-:Y:S05]  /*cc90*/  BSYNC B0 ;  /* 0x0000000000007941 */ /* 0x000fea0003800000 */
.L_x_7246:
        /* <DEDUP_REMOVED lines=16> */
.L_x_7252:
[----:B------:R-:W-:Y:S05]  /*cda0*/  BSYNC B1 ;  /* 0x0000000000017941 */ /* 0x000fea0003800000 */
.L_x_7251:
        /* <DEDUP_REMOVED lines=42> */
.L_x_7250:
[----:B------:R-:W-:Y:S05]  /*d050*/  BSYNC B0 ;  /* 0x0000000000007941 */ /* 0x000fea0003800000 */
.L_x_7249:
        /* <DEDUP_REMOVED lines=21> */
.L_x_7254:
[----:B------:R-:W-:Y:S02]  /*d1b0*/  IMAD.MOV.U32 R130, RZ, RZ, R146 ;  /* 0x000000ffff827224 */ /* 0x000fe400078e0092 */
.L_x_7255:
[----:B------:R-:W-:Y:S05]  /*d1c0*/  BSYNC B0 ;  /* 0x0000000000007941 */ /* 0x000fea0003800000 */
.L_x_7253:
        /* <DEDUP_REMOVED lines=16> */
.L_x_7259:
[----:B------:R-:W-:Y:S05]  /*d2d0*/  BSYNC B1 ;  /* 0x0000000000017941 */ /* 0x000fea0003800000 */
.L_x_7258:
        /* <DEDUP_REMOVED lines=42> */
.L_x_7257:
[----:B------:R-:W-:Y:S05]  /*d580*/  BSYNC B0 ;  /* 0x0000000000007941 */ /* 0x000fea0003800000 */
.L_x_7256:
        /* <DEDUP_REMOVED lines=21> */
.L_x_7261:
[----:B------:R-:W-:Y:S02]  /*d6e0*/  MOV R130, R146 ;  /* 0x0000009200827202 */ /* 0x000fe40000000f00 */
.L_x_7262:
[----:B------:R-:W-:Y:S05]  /*d6f0*/  BSYNC B0 ;  /* 0x0000000000007941 */ /* 0x000fea0003800000 */
.L_x_7260:
        /* <DEDUP_REMOVED lines=16> */
.L_x_7266:
[----:B------:R-:W-:Y:S05]  /*d800*/  BSYNC B1 ;  /* 0x0000000000017941 */ /* 0x000fea0003800000 */
.L_x_7265:
        /* <DEDUP_REMOVED lines=42> */
.L_x_7264:
[----:B------:R-:W-:Y:S05]  /*dab0*/  BSYNC B0 ;  /* 0x0000000000007941 */ /* 0x000fea0003800000 */
.L_x_7263:
        /* <DEDUP_REMOVED lines=21> */
.L_x_7268:
[----:B------:R-:W-:Y:S02]  /*dc10*/  IMAD.MOV.U32 R86, RZ, RZ, R146 ;  /* 0x000000ffff567224 */ /* 0x000fe400078e0092 */
.L_x_7269:
[----:B------:R-:W-:Y:S05]  /*dc20*/  BSYNC B0 ;  /* 0x0000000000007941 */ /* 0x000fea0003800000 */
.L_x_7267:
        /* <DEDUP_REMOVED lines=16> */
.L_x_7273:
[----:B------:R-:W-:Y:S05]  /*dd30*/  BSYNC B1 ;  /* 0x0000000000017941 */ /* 0x000fea0003800000 */
.L_x_7272:
        /* <DEDUP_REMOVED lines=42> */
.L_x_7271:
[----:B------:R-:W-:Y:S05]  /*dfe0*/  BSYNC B0 ;  /* 0x0000000000007941 */ /* 0x000fea0003800000 */
.L_x_7270:
        /* <DEDUP_REMOVED lines=21> */
.L_x_7275:
[----:B------:R-:W-:Y:S02]  /*e140*/  IMAD.MOV.U32 R153, RZ, RZ, R146 ;  /* 0x000000ffff997224 */ /* 0x000fe400078e0092 */
.L_x_7276:
[----:B------:R-:W-:Y:S05]  /*e150*/  BSYNC B0 ;  /* 0x0000000000007941 */ /* 0x000fea0003800000 */
.L_x_7274:
        /* <DEDUP_REMOVED lines=18> */
.L_x_7280:
[----:B------:R-:W-:Y:S05]  /*e280*/  BSYNC B1 ;  /* 0x0000000000017941 */ /* 0x000fea0003800000 */
.L_x_7279:
        /* <DEDUP_REMOVED lines=42> */
.L_x_7278:
[----:B------:R-:W-:Y:S05]  /*e530*/  BSYNC B0 ;  /* 0x0000000000007941 */ /* 0x000fea0003800000 */
.L_x_7277:
        /* <DEDUP_REMOVED lines=29> */
[----:B------:R-:W-:Y:S01]  /*e710*/  LOP3.LUT R155, R89, R88, R155, 0xfe, !PT ;  /* 0x00000058599b7212 */ /* 0x000fe200078efe9b */
[----:B------:R-:W-:Y:S01]  /*e720*/  @P0 IMAD.WIDE.U32 R158, R174, R99, c[0x0][0x180] ;  /* 0x00006000ae9e0625 */ /* 0x000fe200078e0063 */
[----:B------:R-:W-:-:S02]  /*e730*/  F2FP.PACK_AB R89, R151, R148 ;  /* 0x000000949759723e */ /* 0x000fc400000000ff */
[----:B------:R-:W-:Y:S02]  /*e740*/  F2FP.PACK_AB R88, R145, R144 ;  /* 0x000000909158723e */ /* 0x000fe400000000ff */
[----:B------:R-:W-:Y:S02]  /*e750*/  F2FP.PACK_AB R91, R153, R152 ;  /* 0x00000098995b723e */ /* 0x000fe400000000ff */
        /* <DEDUP_REMOVED lines=18> */
.L_x_7282:
[----:B0-----:R-:W-:Y:S02]  /*e880*/  MOV R156, R146 ;  /* 0x00000092009c7202 */ /* 0x001fe40000000f00 */
.L_x_7283:
[----:B------:R-:W-:Y:S05]  /*e890*/  BSYNC B0 ;  /* 0x0000000000007941 */ /* 0x000fea0003800000 */
.L_x_7281:
        /* <DEDUP_REMOVED lines=16> */
.L_x_7287:
[----:B------:R-:W-:Y:S05]  /*e9a0*/  BSYNC B1 ;  /* 0x0000000000017941 */ /* 0x000fea0003800000 */
.L_x_7286:
        /* <DEDUP_REMOVED lines=42> */
.L_x_7285:
[----:B------:R-:W-:Y:S05]  /*ec50*/  BSYNC B0 ;  /* 0x0000000000007941 */ /* 0x000fea0003800000 */
.L_x_7284:
        /* <DEDUP_REMOVED lines=23> */
.L_x_7289:
[----:B------:R-:W-:Y:S02]  /*edd0*/  IMAD.MOV.U32 R130, RZ, RZ, R146 ;  /* 0x000000ffff827224 */ /* 0x000fe400078e0092 */
.L_x_7290:
[----:B------:R-:W-:Y:S05]  /*ede0*/  BSYNC B0 ;  /* 0x0000000000007941 */ /* 0x000fea0003800000 */
.L_x_7288:
        /* <DEDUP_REMOVED lines=16> */
.L_x_7294:
[----:B------:R-:W-:Y:S05]  /*eef0*/  BSYNC B1 ;  /* 0x0000000000017941 */ /* 0x000fea0003800000 */
.L_x_7293:
        /* <DEDUP_REMOVED lines=40> */
[----:B------:R-:W-:Y:S01]  /*f180*/  MOV R154, R88 ;  /* 0x00000058009a7202 */ /* 0x000fe20000000f00 */
[----:B------:R-:W-:Y:S01]  /*f190*/  IMAD.MOV.U32 R88, RZ, RZ, RZ ;  /* 0x000000ffff587224 */ /* 0x000fe200078e00ff */
[----:B------:R-:W-:Y:S02]  /*f1a0*/  LOP3.LUT R147, R89, UR26, R90, 0x96, !PT ;  /* 0x0000001a59937c12 */ /* 0x000fe4000f8e965a */
.L_x_7292:
[----:B------:R-:W-:Y:S05]  /*f1b0*/  BSYNC B0 ;  /* 0x0000000000007941 */ /* 0x000fea0003800000 */
.L_x_7291:
        /* <DEDUP_REMOVED lines=23> */
.L_x_7296:
[----:B------:R-:W-:Y:S02]  /*f330*/  IMAD.MOV.U32 R130, RZ, RZ, R146 ;  /* 0x000000ffff827224 */ /* 0x000fe400078e0092 */
.L_x_7297:
[----:B------:R-:W-:Y:S05]  /*f340*/  BSYNC B0 ;  /* 0x0000000000007941 */ /* 0x000fea0003800000 */
.L_x_7295:
        /* <DEDUP_REMOVED lines=16> */
.L_x_7301:
[----:B------:R-:W-:Y:S05]  /*f450*/  BSYNC B1 ;  /* 0x0000000000017941 */ /* 0x000fea0003800000 */
.L_x_7300:
        /* <DEDUP_REMOVED lines=42> */
[----:B------:R-:W-:Y:S02]  /*f700*/  MOV R154, R88 ;  /* 0x00000058009a7202 */ /* 0x000fe40000000f00 */
.L_x_7299:
[----:B------:R-:W-:Y:S05]  /*f710*/  BSYNC B0 ;  /* 0x0000000000007941 */ /* 0x000fea0003800000 */
.L_x_7298:
        /* <DEDUP_REMOVED lines=21> */
.L_x_7303:
[----:B------:R-:W-:Y:S02]  /*f870*/  IMAD.MOV.U32 R130, RZ, RZ, R146 ;  /* 0x000000ffff827224 */ /* 0x000fe400078e0092 */
.L_x_7304:
[----:B------:R-:W-:Y:S05]  /*f880*/  BSYNC B0 ;  /* 0x0000000000007941 */ /* 0x000fea0003800000 */
.L_x_7302:
        /* <DEDUP_REMOVED lines=16> */
.L_x_7308:
[----:B------:R-:W-:Y:S05]  /*f990*/  BSYNC B1 ;  /* 0x0000000000017941 */ /* 0x000fea0003800000 */
.L_x_7307:
        /* <DEDUP_REMOVED lines=43> */
.L_x_7306:
[----:B------:R-:W-:Y:S05]  /*fc50*/  BSYNC B0 ;  /* 0x0000000000007941 */ /* 0x000fea0003800000 */
.L_x_7305:
        /* <DEDUP_REMOVED lines=21> */
.L_x_7310:
[----:B------:R-:W-:Y:S02]  /*fdb0*/  IMAD.MOV.U32 R130, RZ, RZ, R146 ;  /* 0x000000ffff827224 */ /* 0x000fe400078e0092 */
.L_x_7311:
[----:B------:R-:W-:Y:S05]  /*fdc0*/  BSYNC B0 ;  /* 0x0000000000007941 */ /* 0x000fea0003800000 */
.L_x_7309:
        /* <DEDUP_REMOVED lines=16> */
.L_x_7315:
[----:B------:R-:W-:Y:S05]  /*fed0*/  BSYNC B1 ;  /* 0x0000000000017941 */ /* 0x000fea0003800000 */
.L_x_7314:
        /* <DEDUP_REMOVED lines=43> */
.L_x_7313:
[----:B------:R-:W-:Y:S05]  /*10190*/  BSYNC B0 ;  /* 0x0000000000007941 */ /* 0x000fea0003800000 */
.L_x_7312:
        /* <DEDUP_REMOVED lines=21> */
.L_x_7317:
[----:B------:R-:W-:Y:S02]  /*102f0*/  IMAD.MOV.U32 R130, RZ, RZ, R146 ;  /* 0x000000ffff827224 */ /* 0x000fe400078e0092 */
.L_x_7318:
[----:B------:R-:W-:Y:S05]  /*10300*/  BSYNC B0 ;  /* 0x0000000000007941 */ /* 0x000fea0003800000 */
.L_x_7316:
        /* <DEDUP_REMOVED lines=16> */
.L_x_7322:
[----:B------:R-:W-:Y:S05]  /*10410*/  BSYNC B1 ;  /* 0x0000000000017941 */ /* 0x000fea0003800000 */
.L_x_7321:
        /* <DEDUP_REMOVED lines=41> */
[----:B------:R-:W-:Y:S01]  /*106b0*/  IMAD.MOV.U32 R85, RZ, RZ, RZ ;  /* 0x000000ffff557224 */ /* 0x000fe200078e00ff */
[----:B------:R-:W-:Y:S02]  /*106c0*/  MOV R154, R84 ;  /* 0x00000054009a7202 */ /* 0x000fe40000000f00 */
.L_x_7320:
[----:B------:R-:W-:Y:S05]  /*106d0*/  BSYNC B0 ;  /* 0x0000000000007941 */ /* 0x000fea0003800000 */
.L_x_7319:
        /* <DEDUP_REMOVED lines=21> */
.L_x_7324:
[----:B------:R-:W-:Y:S02]  /*10830*/  IMAD.MOV.U32 R86, RZ, RZ, R146 ;  /* 0x000000ffff567224 */ /* 0x000fe400078e0092 */
.L_x_7325:
[----:B------:R-:W-:Y:S05]  /*10840*/  BSYNC B0 ;  /* 0x0000000000007941 */ /* 0x000fea0003800000 */
.L_x_7323:
        /* <DEDUP_REMOVED lines=16> */
.L_x_7329:
[----:B------:R-:W-:Y:S05]  /*10950*/  BSYNC B1 ;  /* 0x0000000000017941 */ /* 0x000fea0003800000 */
.L_x_7328:
        /* <DEDUP_REMOVED lines=43> */
.L_x_7327:
[----:B------:R-:W-:Y:S05]  /*10c10*/  BSYNC B0 ;  /* 0x0000000000007941 */ /* 0x000fea0003800000 */
.L_x_7326:
        /* <DEDUP_REMOVED lines=21> */
.L_x_7331:
[----:B------:R-:W-:Y:S02]  /*10d70*/  IMAD.MOV.U32 R130, RZ, RZ, R146 ;  /* 0x000000ffff827224 */ /* 0x000fe400078e0092 */
.L_x_7332:
[----:B------:R-:W-:Y:S05]  /*10d80*/  BSYNC B0 ;  /* 0x0000000000007941 */ /* 0x000fea0003800000 */
.L_x_7330:
        /* <DEDUP_REMOVED lines=18> */
.L_x_7336:
[----:B------:R-:W-:Y:S05]  /*10eb0*/  BSYNC B1 ;  /* 0x0000000000017941 */ /* 0x000fea0003800000 */
.L_x_7335:
        /* <DEDUP_REMOVED lines=43> */
.L_x_7334:
[----:B------:R-:W-:Y:S05]  /*11170*/  BSYNC B0 ;  /* 0x0000000000007941 */ /* 0x000fea0003800000 */
.L_x_7333:
[----:B------:R-:W0:Y:S01]  /*11180*/  I2F.U32 R84, R130 ;  /* 0x0000008200547306 */ /* 0x000e220000201000 */
[----:B------:R-:W-:Y:S01]  /*11190*/  SEL R88, RZ, 0x1, P2 ;  /* 0x00000001ff587807 */ /* 0x000fe20001000000 */
[----:B------:R-:W-:Y:S01]  /*111a0*/  HADD2.F32 R87, -RZ, R87.H1_H1 ;  /* 0x30000057ff577230 */ /* 0x000fe20000004100 */
[----:B------:R-:W-:Y:S01]  /*111b0*/  LOP3.LUT P2, RZ, R116, 0x2, RZ, 0xc0, !PT ;  /* 0x0000000274ff7812 */ /* 0x000fe2000784c0ff */
[----:B------:R-:W-:Y:S01]  /*111c0*/  @P0 HADD2.F32 R160, -RZ, R83.H1_H1 ;  /* 0x30000053ffa00230 */ /* 0x000fe20000004100 */
[----:B------:R-:W-:Y:S01]  /*111d0*/  SEL R86, RZ, 0x1, P1 ;  /* 0x00000001ff567807 */ /* 0x000fe20000800000 */
[----:B------:R-:W-:Y:S01]  /*111e0*/  IMAD.WIDE.U32 R88, R88, 0x1000000, RZ ;  /* 0x0100000058587825 */ /* 0x000fe200078e00ff */
[----:B------:R-:W-:Y:S02]  /*111f0*/  LOP3.LUT P6, RZ, R116, 0x4, RZ, 0xc0, !PT ;  /* 0x0000000474ff7812 */ /* 0x000fe400078cc0ff */
[----:B------:R-:W-:Y:S01]  /*11200*/  SEL R158, RZ, 0x10000, P5 ;  /* 0x00010000ff9e7807 */ /* 0x000fe20002800000 */
[----:B------:R-:W-:Y:S01]  /*11210*/  FMUL.FTZ R90, R87, R100 ;  /* 0x00000064575a7220 */ /* 0x000fe20000410000 */
[----:B------:R-:W-:Y:S01]  /*11220*/  SEL R91, RZ, 0x100, P4 ;  /* 0x00000100ff5b7807 */ /* 0x000fe20002000000 */
[----:B------:R-:W-:Y:S01]  /*11230*/  IMAD.WIDE.U32 R86, R86, 0x10000, RZ ;  /* 0x0001000056567825 */ /* 0x000fe200078e00ff */
[----:B------:R-:W-:-:S03]  /*11240*/  SEL R171, RZ, 0x1, P6 ;  /* 0x00000001ffab7807 */ /* 0x000fc60003000000 */
[----:B0-----:R-:W-:Y:S02]  /*11250*/  FFMA.FTZ R84, R84, R101, 1.1641532182693481445e-10 ;  /* 0x2f00000054547423 */ /* 0x001fe40000010065 */
[----:B------:R-:W-:Y:S02]  /*11260*/  FMUL.FTZ R90, R90, c[0x0][0x1e8] ;  /* 0x00007a005a5a7a20 */ /* 0x000fe40000410000 */
[----:B------:R-:W-:Y:S01]  /*11270*/  IMAD.WIDE.U32 R176, R174, R99, c[0x0][0x188] ;  /* 0x00006200aeb07625 */ /* 0x000fe200078e0063 */
[----:B------:R-:W-:Y:S02]  /*11280*/  FSETP.GTU.FTZ.AND P1, PT, R84, c[0x0][0x1e4], PT ;  /* 0x0000790054007a0b */ /* 0x000fe40003f3c000 */
[----:B------:R-:W-:Y:S01]  /*11290*/  SEL R84, RZ, 0x1, P2 ;  /* 0x00000001ff547807 */ /* 0x000fe20001000000 */
[----:B------:R-:W-:Y:S01]  /*112a0*/  IMAD.WIDE.U32 R174, R174, R119, c[0x0][0x190] ;  /* 0x00006400aeae7625 */ /* 0x000fe200078e0077 */
[----:B------:R-:W-:Y:S02]  /*112b0*/  SEL R130, RZ, 0x1000000, P1 ;  /* 0x01000000ff827807 */ /* 0x000fe40000800000 */
[----:B------:R-:W-:Y:S01]  /*112c0*/  FSEL R169, R90, RZ, !P1 ;  /* 0x000000ff5aa97208 */ /* 0x000fe20004800000 */
[----:B------:R-:W-:Y:S01]  /*112d0*/  IMAD.WIDE.U32 R84, R84, 0x100, RZ ;  /* 0x0000010054547825 */ /* 0x000fe200078e00ff */
[----:B------:R-:W-:-:S02]  /*112e0*/  LOP3.LUT R91, R91, R130, R158, 0xfe, !PT ;  /* 0x000000825b5b7212 */ /* 0x000fc400078efe9e */
[----:B------:R-:W-:Y:S01]  /*112f0*/  IADD3 R130, R118, 0x300, RZ ;  /* 0x0000030076827810 */ /* 0x000fe20007ffe0ff */
[----:B------:R-:W-:Y:S01]  /*11300*/  @P0 FADD.FTZ R169, R160, R169 ;  /* 0x000000a9a0a90221 */ /* 0x000fe20000010000 */
[----:B------:R-:W-:Y:S02]  /*11310*/  LOP3.LUT R170, R84, R88, R86, 0xfe, !PT ;  /* 0x0000005854aa7212 */ /* 0x000fe400078efe56 */
[----:B------:R-:W-:Y:S01]  /*11320*/  SEL R88, RZ, 0x1, P3 ;  /* 0x00000001ff587807 */ /* 0x000fe20001800000 */
[----:B------:R-:W-:Y:S01]  /*11330*/  @P0 IMAD.WIDE.U32 R172, R99, R130, c[0x0][0x180] ;  /* 0x0000600063ac0625 */ /* 0x000fe200078e0082 */
[----:B------:R-:W-:Y:S02]  /*11340*/  LOP3.LUT R170, R170, R171, RZ, 0xfc, !PT ;  /* 0x000000abaaaa7212 */ /* 0x000fe400078efcff */
[----:B------:R-:W-:Y:S02]  /*11350*/  LOP3.LUT R171, R89, R91, R88, 0xfe, !PT ;  /* 0x0000005b59ab7212 */ /* 0x000fe400078efe58 */
[----:B------:R-:W-:-:S02]  /*11360*/  F2FP.PACK_AB R90, R165, R161 ;  /* 0x000000a1a55a723e */ /* 0x000fc400000000ff */
[----:B------:R-:W-:Y:S02]  /*11370*/  F2FP.PACK_AB R89, R163, R157 ;  /* 0x0000009da359723e */ /* 0x000fe400000000ff */
        /* <DEDUP_REMOVED lines=20> */
.L_x_7338:
[----:B0-----:R-:W-:Y:S02]  /*114c0*/  IMAD.MOV.U32 R160, RZ, RZ, R146 ;  /* 0x000000ffffa07224 */ /* 0x001fe400078e0092 */
.L_x_7339:
[----:B------:R-:W-:Y:S05]  /*114d0*/  BSYNC B0 ;  /* 0x0000000000007941 */ /* 0x000fea0003800000 */
.L_x_7337:
        /* <DEDUP_REMOVED lines=16> */
.L_x_7343:
[----:B------:R-:W-:Y:S05]  /*115e0*/  BSYNC B1 ;  /* 0x0000000000017941 */ /* 0x000fea0003800000 */
.L_x_7342:
        /* <DEDUP_REMOVED lines=43> */
.L_x_7341:
[----:B------:R-:W-:Y:S05]  /*118a0*/  BSYNC B0 ;  /* 0x0000000000007941 */ /* 0x000fea0003800000 */
.L_x_7340:
        /* <DEDUP_REMOVED lines=23> */
.L_x_7345:
[----:B------:R-:W-:Y:S02]  /*11a20*/  IMAD.MOV.U32 R156, RZ, RZ, R146 ;  /* 0x000000ffff9c7224 */ /* 0x000fe400078e0092 */
.L_x_7346:
[----:B------:R-:W-:Y:S05]  /*11a30*/  BSYNC B0 ;  /* 0x0000000000007941 */ /* 0x000fea0003800000 */
.L_x_7344:
        /* <DEDUP_REMOVED lines=16> */
.L_x_7350:
[----:B------:R-:W-:Y:S05]  /*11b40*/  BSYNC B1 ;  /* 0x0000000000017941 */ /* 0x000fea0003800000 */
.L_x_7349:
        /* <DEDUP_REMOVED lines=43> */
.L_x_7348:
[----:B------:R-:W-:Y:S05]  /*11e00*/  BSYNC B0 ;  /* 0x0000000000007941 */ /* 0x000fea0003800000 */
.L_x_7347:
        /* <DEDUP_REMOVED lines=23> */
.L_x_7352:
[----:B------:R-:W-:Y:S02]  /*11f80*/  IMAD.MOV.U32 R156, RZ, RZ, R146 ;  /* 0x000000ffff9c7224 */ /* 0x000fe400078e0092 */
.L_x_7353:
[----:B------:R-:W-:Y:S05]  /*11f90*/  BSYNC B0 ;  /* 0x0000000000007941 */ /* 0x000fea0003800000 */
.L_x_7351:
        /* <DEDUP_REMOVED lines=16> */
.L_x_7357:
[----:B------:R-:W-:Y:S05]  /*120a0*/  BSYNC B1 ;  /* 0x0000000000017941 */ /* 0x000fea0003800000 */
.L_x_7356:
        /* <DEDUP_REMOVED lines=43> */
.L_x_7355:
[----:B------:R-:W-:Y:S05]  /*12360*/  BSYNC B0 ;  /* 0x0000000000007941 */ /* 0x000fea0003800000 */
.L_x_7354:
        /* <DEDUP_REMOVED lines=21> */
.L_x_7359:
[----:B------:R-:W-:Y:S02]  /*124c0*/  IMAD.MOV.U32 R156, RZ, RZ, R146 ;  /* 0x000000ffff9c7224 */ /* 0x000fe400078e0092 */
.L_x_7360:
[----:B------:R-:W-:Y:S05]  /*124d0*/  BSYNC B0 ;  /* 0x0000000000007941 */ /* 0x000fea0003800000 */
.L_x_7358:
        /* <DEDUP_REMOVED lines=16> */
.L_x_7364:
[----:B------:R-:W-:Y:S05]  /*125e0*/  BSYNC B1 ;  /* 0x0000000000017941 */ /* 0x000fea0003800000 */
.L_x_7363:
        /* <DEDUP_REMOVED lines=43> */
.L_x_7362:
[----:B------:R-:W-:Y:S05]  /*128a0*/  BSYNC B0 ;  /* 0x0000000000007941 */ /* 0x000fea0003800000 */
.L_x_7361:
        /* <DEDUP_REMOVED lines=21> */
.L_x_7366:
[----:B------:R-:W-:Y:S02]  /*12a00*/  IMAD.MOV.U32 R156, RZ, RZ, R146 ;  /* 0x000000ffff9c7224 */ /* 0x000fe400078e0092 */
.L_x_7367:
[----:B------:R-:W-:Y:S05]  /*12a10*/  BSYNC B0 ;  /* 0x0000000000007941 */ /* 0x000fea0003800000 */
.L_x_7365:
        /* <DEDUP_REMOVED lines=16> */
.L_x_7371:
[----:B------:R-:W-:Y:S05]  /*12b20*/  BSYNC B1 ;  /* 0x0000000000017941 */ /* 0x000fea0003800000 */
.L_x_7370:
        /* <DEDUP_REMOVED lines=43> */
.L_x_7369:
[----:B------:R-:W-:Y:S05]  /*12de0*/  BSYNC B0 ;  /* 0x0000000000007941 */ /* 0x000fea0003800000 */
.L_x_7368:
        /* <DEDUP_REMOVED lines=21> */
.L_x_7373:
[----:B------:R-:W-:Y:S02]  /*12f40*/  IMAD.MOV.U32 R156, RZ, RZ, R146 ;  /* 0x000000ffff9c7224 */ /* 0x000fe400078e0092 */
.L_x_7374:
[----:B------:R-:W-:Y:S05]  /*12f50*/  BSYNC B0 ;  /* 0x0000000000007941 */ /* 0x000fea0003800000 */
.L_x_7372:
        /* <DEDUP_REMOVED lines=16> */
.L_x_7378:
[----:B------:R-:W-:Y:S05]  /*13060*/  BSYNC B1 ;  /* 0x0000000000017941 */ /* 0x000fea0003800000 */
.L_x_7377:
        /* <DEDUP_REMOVED lines=43> */
.L_x_7376:
[----:B------:R-:W-:Y:S05]  /*13320*/  BSYNC B0 ;  /* 0x0000000000007941 */ /* 0x000fea0003800000 */
.L_x_7375:
        /* <DEDUP_REMOVED lines=21> */
.L_x_7380:
[----:B------:R-:W-:Y:S02]  /*13480*/  IMAD.MOV.U32 R86, RZ, RZ, R146 ;  /* 0x000000ffff567224 */ /* 0x000fe400078e0092 */
.L_x_7381:
[----:B------:R-:W-:Y:S05]  /*13490*/  BSYNC B0 ;  /* 0x0000000000007941 */ /* 0x000fea0003800000 */
.L_x_7379:
        /* <DEDUP_REMOVED lines=16> */
.L_x_7385:
[----:B------:R-:W-:Y:S05]  /*135a0*/  BSYNC B1 ;  /* 0x0000000000017941 */ /* 0x000fea0003800000 */
.L_x_7384:
        /* <DEDUP_REMOVED lines=44> */
.L_x_7383:
[----:B------:R-:W-:Y:S05]  /*13870*/  BSYNC B0 ;  /* 0x0000000000007941 */ /* 0x000fea0003800000 */
.L_x_7382:
        /* <DEDUP_REMOVED lines=21> */
.L_x_7387:
[----:B------:R-:W-:Y:S02]  /*139d0*/  MOV R86, R146 ;  /* 0x0000009200567202 */ /* 0x000fe40000000f00 */
.L_x_7388:
[----:B------:R-:W-:Y:S05]  /*139e0*/  BSYNC B0 ;  /* 0x0000000000007941 */ /* 0x000fea0003800000 */
.L_x_7386:
        /* <DEDUP_REMOVED lines=18> */
.L_x_7392:
[----:B------:R-:W-:Y:S05]  /*13b10*/  BSYNC B1 ;  /* 0x0000000000017941 */ /* 0x000fea0003800000 */
.L_x_7391:
[----:B------:R-:W-:Y:S01]  /*13b20*/  IMAD.HI.U32 R84, R111, -0x326172a9, RZ ;  /* 0xcd9e8d576f547827 */ /* 0x000fe200078e00ff */
[----:B------:R-:W-:-:S03]  /*13b30*/  LOP3.LUT R85, R85, UR5, R114, 0x96, !PT ;  /* 0x0000000555557c12 */ /* 0x000fc6000f8e9672 */
[----:B------:R-:W-:Y:S01]  /*13b40*/  IMAD R117, R111, -0x326172a9, RZ ;  /* 0xcd9e8d576f757824 */ /* 0x000fe200078e02ff */
[----:B------:R-:W-:Y:S01]  /*13b50*/  LOP3.LUT R84, R84, UR4, R113, 0x96, !PT ;  /* 0x0000000454547c12 */ /* 0x000fe2000f8e9671 */
[----:B------:R-:W-:-:S04]  /*13b60*/  IMAD.WIDE.U32 R88, R85, -0x326172a9, RZ ;  /* 0xcd9e8d5755587825 */ /* 0x000fc800078e00ff */
[----:B------:R-:W-:Y:S02]  /*13b70*/  IMAD R85, R112, -0x2daee0ad, RZ ;  /* 0xd2511f5370557824 */ /* 0x000fe400078e02ff */
        /* <DEDUP_REMOVED lines=38> */
.L_x_7390:
[----:B------:R-:W-:Y:S05]  /*13de0*/  BSYNC B0 ;  /* 0x0000000000007941 */ /* 0x000fea0003800000 */
.L_x_7389:
[----:B------:R-:W-:Y:S01]  /*13df0*/  FADD.FTZ R84, RZ, R92 ;  /* 0x0000005cff547221 */ /* 0x000fe20000010000 */
[----:B------:R-:W-:Y:S01]  /*13e00*/  SEL R187, RZ, 0x10000, P5 ;  /* 0x00010000ffbb7807 */ /* 0x000fe20002800000 */
[----:B------:R-:W-:Y:S01]  /*13e10*/  HADD2.F32 R87, -RZ, R87.H1_H1 ;  /* 0x30000057ff577230 */ /* 0x000fe20000004100 */
[----:B------:R-:W-:Y:S01]  /*13e20*/  LOP3.LUT P5, RZ, R116, 0x2, RZ, 0xc0, !PT ;  /* 0x0000000274ff7812 */ /* 0x000fe200078ac0ff */
[----:B------:R-:W-:Y:S01]  /*13e30*/  FADD.FTZ R85, R84, R93 ;  /* 0x0000005d54557221 */ /* 0x000fe20000010000 */
[----:B------:R-:W-:Y:S01]  /*13e40*/  @P0 HADD2.F32 R160, -RZ, R83.H1_H1 ;  /* 0x30000053ffa00230 */ /* 0x000fe20000004100 */
[----:B------:R-:W-:Y:S01]  /*13e50*/  LOP3.LUT P6, RZ, R116, 0x4, RZ, 0xc0, !PT ;  /* 0x0000000474ff7812 */ /* 0x000fe200078cc0ff */
[----:B------:R-:W-:Y:S01]  /*13e60*/  FMUL.FTZ R87, R87, R100 ;  /* 0x0000006457577220 */ /* 0x000fe20000410000 */
[----:B------:R-:W-:Y:S01]  /*13e70*/  SEL R90, RZ, 0x1, P5 ;  /* 0x00000001ff5a7807 */ /* 0x000fe20002800000 */
[----:B------:R-:W-:Y:S01]  /*13e80*/  FADD.FTZ R84, R85, R94 ;  /* 0x0000005e55547221 */ /* 0x000fe20000010000 */
[----:B------:R-:W-:Y:S01]  /*13e90*/  SEL R100, RZ, 0x100, P4 ;  /* 0x00000100ff647807 */ /* 0x000fe20002000000 */
[----:B------:R-:W-:-:S02]  /*13ea0*/  FMUL.FTZ R87, R87, c[0x0][0x1e8] ;  /* 0x00007a0057577a20 */ /* 0x000fc40000410000 */
        /* <DEDUP_REMOVED lines=35> */
[----:B------:R-:W0:Y:S02]  /*140e0*/  I2F.U32 R84, R86 ;  /* 0x0000005600547306 */ /* 0x000e240000201000 */
[----:B------:R-:W-:-:S04]  /*140f0*/  FADD.FTZ R85, R85, R150 ;  /* 0x0000009655557221 */ /* 0x000fc80000010000 */
[----:B------:R-:W-:Y:S01]  /*14100*/  FADD.FTZ R88, R85, R152 ;  /* 0x0000009855587221 */ /* 0x000fe20000010000 */
[----:B------:R-:W-:-:S03]  /*14110*/  SEL R85, RZ, 0x1, P2 ;  /* 0x00000001ff557807 */ /* 0x000fc60001000000 */
[----:B------:R-:W-:-:S04]  /*14120*/  FADD.FTZ R88, R88, R153 ;  /* 0x0000009958587221 */ /* 0x000fc80000010000 */
[----:B------:R-:W-:Y:S02]  /*14130*/  FADD.FTZ R88, R88, R155 ;  /* 0x0000009b58587221 */ /* 0x000fe40000010000 */
[----:B0-----:R-:W-:Y:S01]  /*14140*/  FFMA.FTZ R84, R84, R101, 1.1641532182693481445e-10 ;  /* 0x2f00000054547423 */ /* 0x001fe20000010065 */
[----:B------:R-:W-:Y:S01]  /*14150*/  SEL R101, RZ, 0x1, P6 ;  /* 0x00000001ff657807 */ /* 0x000fe20003000000 */
[----:B------:R-:W-:-:S03]  /*14160*/  FADD.FTZ R88, R88, R159 ;  /* 0x0000009f58587221 */ /* 0x000fc60000010000 */
[----:B------:R-:W-:Y:S01]  /*14170*/  FSETP.GTU.FTZ.AND P2, PT, R84, c[0x0][0x1e4], PT ;  /* 0x0000790054007a0b */ /* 0x000fe20003f5c000 */
[----:B------:R-:W-:Y:S01]  /*14180*/  FADD.FTZ R84, R88, R157 ;  /* 0x0000009d58547221 */ /* 0x000fe20000010000 */
[----:B------:R-:W-:Y:S02]  /*14190*/  SEL R88, RZ, 0x1, P1 ;  /* 0x00000001ff587807 */ /* 0x000fe40000800000 */
[----:B------:R-:W-:Y:S01]  /*141a0*/  SEL R158, RZ, 0x1000000, P2 ;  /* 0x01000000ff9e7807 */ /* 0x000fe20001000000 */
[----:B------:R-:W-:Y:S01]  /*141b0*/  FADD.FTZ R86, R84, R163 ;  /* 0x000000a354567221 */ /* 0x000fe20000010000 */
[----:B------:R-:W-:Y:S01]  /*141c0*/  FSEL R185, R87, RZ, !P2 ;  /* 0x000000ff57b97208 */ /* 0x000fe20005000000 */
[----:B------:R-:W-:Y:S01]  /*141d0*/  IMAD.WIDE.U32 R84, R85, 0x1000000, RZ ;  /* 0x0100000055547825 */ /* 0x000fe200078e00ff */
[----:B------:R-:W-:Y:S02]  /*141e0*/  LOP3.LUT R87, R100, R158, R187, 0xfe, !PT ;  /* 0x0000009e64577212 */ /* 0x000fe400078efebb */
[----:B------:R-:W-:Y:S01]  /*141f0*/  SEL R187, RZ, 0x1, P3 ;  /* 0x00000001ffbb7807 */ /* 0x000fe20001800000 */
[----:B------:R-:W-:Y:S01]  /*14200*/  FADD.FTZ R86, R86, R161 ;  /* 0x000000a156567221 */ /* 0x000fe20000010000 */
[----:B------:R-:W-:Y:S01]  /*14210*/  LOP3.LUT P1, RZ, R115, 0xff, RZ, 0xc0, !PT ;  /* 0x000000ff73ff7812 */ /* 0x000fe2000782c0ff */
[----:B------:R-:W-:Y:S01]  /*14220*/  IMAD.WIDE.U32 R88, R88, 0x10000, RZ ;  /* 0x0001000058587825 */ /* 0x000fe200078e00ff */
[----:B------:R-:W-:-:S02]  /*14230*/  LOP3.LUT R187, R85, R87, R187, 0xfe, !PT ;  /* 0x0000005755bb7212 */ /* 0x000fc400078efebb */
[----:B------:R-:W-:Y:S01]  /*14240*/  F2FP.PACK_AB R85, R177, R173 ;  /* 0x000000adb155723e */ /* 0x000fe200000000ff */
[----:B------:R-:W-:Y:S01]  /*14250*/  FADD.FTZ R86, R86, R165 ;  /* 0x000000a556567221 */ /* 0x000fe20000010000 */
[----:B------:R-:W-:Y:S01]  /*14260*/  LOP3.LUT R88, R90, R84, R88, 0xfe, !PT ;  /* 0x000000545a587212 */ /* 0x000fe200078efe58 */
[----:B------:R-:W-:Y:S01]  /*14270*/  @P0 FADD.FTZ R185, R160, R185 ;  /* 0x000000b9a0b90221 */ /* 0x000fe20000010000 */
[----:B------:R-:W-:Y:S01]  /*14280*/  LOP3.LUT R89, R91, R187, R89, 0xfe, !PT ;  /* 0x000000bb5b597212 */ /* 0x000fe200078efe59 */
[----:B------:R-:W-:Y:S01]  /*14290*/  FADD.FTZ R86, R86, R167 ;  /* 0x000000a756567221 */ /* 0x000fe20000010000 */
[----:B------:R-:W-:Y:S01]  /*142a0*/  LOP3.LUT R88, R88, R101, RZ, 0xfc, !PT ;  /* 0x0000006558587212 */ /* 0x000fe200078efcff */
[----:B------:R-:W-:Y:S01]  /*142b0*/  IMAD.WIDE.U32 R100, R130, R99, c[0x0][0x188] ;  /* 0x0000620082647625 */ /* 0x000fe200078e0063 */
[----:B------:R-:W-:Y:S02]  /*142c0*/  F2FP.PACK_AB R87, R185, R183 ;  /* 0x000000b7b957723e */ /* 0x000fe400000000ff */
[----:B------:R-:W-:Y:S01]  /*142d0*/  SHF.R.U32.HI R99, RZ, 0x5, R0 ;  /* 0x00000005ff637819 */ /* 0x000fe20000011600 */
[----:B------:R-:W-:Y:S01]  /*142e0*/  FADD.FTZ R84, R86, R169 ;  /* 0x000000a956547221 */ /* 0x000fe20000010000 */
[----:B------:R-:W-:-:S02]  /*142f0*/  F2FP.PACK_AB R86, R181, R179 ;  /* 0x000000b3b556723e */ /* 0x000fc400000000ff */
[----:B------:R-:W-:Y:S01]  /*14300*/  LOP3.LUT R99, R99, 0x7fffffc, RZ, 0xc0, !PT ;  /* 0x07fffffc63637812 */ /* 0x000fe200078ec0ff */
[----:B------:R-:W-:Y:S01]  /*14310*/  FADD.FTZ R90, R84, R171 ;  /* 0x000000ab545a7221 */ /* 0x000fe20000010000 */
[----:B------:R-:W-:Y:S02]  /*14320*/  F2FP.PACK_AB R84, R175, R171 ;  /* 0x000000abaf54723e */ /* 0x000fe400000000ff */
[----:B------:R-:W-:Y:S01]  /*14330*/  LOP3.LUT P0, RZ, R0, 0x1f, RZ, 0xc0, !PT ;  /* 0x0000001f00ff7812 */ /* 0x000fe2000780c0ff */
[----:B------:R-:W-:Y:S01]  /*14340*/  FADD.FTZ R158, R90, R175 ;  /* 0x000000af5a9e7221 */ /* 0x000fe20000010000 */
[----:B------:R-:W-:Y:S01]  /*14350*/  @!P1 IADD3 R99, R99, 0x4, RZ ;  /* 0x0000000463639810 */ /* 0x000fe20007ffe0ff */
[----:B------:R-:W-:Y:S01]  /*14360*/  IMAD.WIDE.U32 R90, R130, R119, c[0x0][0x190] ;  /* 0x00006400825a7625 */ /* 0x000fe200078e0077 */
[----:B------:R0:W-:Y:S03]  /*14370*/  STG.E.128 [R100.64], R84 ;  /* 0x0000005464007986 */ /* 0x0001e6000c101d06 */
[----:B------:R-:W-:Y:S01]  /*14380*/  FADD.FTZ R158, R158, R173 ;  /* 0x000000ad9e9e7221 */ /* 0x000fe20000010000 */
[----:B------:R1:W-:Y:S03]  /*14390*/  STG.E.64 [R90.64], R88 ;  /* 0x000000585a007986 */ /* 0x0003e6000c101b06 */
[----:B------:R-:W-:-:S04]  /*143a0*/  FADD.FTZ R158, R158, R177 ;  /* 0x000000b19e9e7221 */ /* 0x000fc80000010000 */
[----:B------:R-:W-:-:S04]  /*143b0*/  FADD.FTZ R158, R158, R179 ;  /* 0x000000b39e9e7221 */ /* 0x000fc80000010000 */
[----:B------:R-:W-:-:S04]  /*143c0*/  FADD.FTZ R158, R158, R181 ;  /* 0x000000b59e9e7221 */ /* 0x000fc80000010000 */
[----:B------:R-:W-:-:S04]  /*143d0*/  FADD.FTZ R158, R158, R183 ;  /* 0x000000b79e9e7221 */ /* 0x000fc80000010000 */
[----:B0-----:R-:W-:Y:S01]  /*143e0*/  FADD.FTZ R101, R158, R185 ;  /* 0x000000b99e657221 */ /* 0x001fe20000010000 */
[----:B------:R-:W-:Y:S05]  /*143f0*/  BRA.DIV ~URZ, `(.L_x_7393) ;  /* 0x00001de27f007947 */ /* 0x000fea000b800000 */
[----:B-1----:R0:W1:Y:S02]  /*14400*/  SHFL.BFLY PT, R84, R101, 0x1, 0x1f ;  /* 0x0c201f0065547f89 */ /* 0x00206400000e0000 */
.L_x_7397:
        /* <DEDUP_REMOVED lines=132> */
.L_x_7398:
[----:B------:R-:W-:Y:S01]  /*14c50*/  SHF.R.U32.HI R88, RZ, 0x5, R0 ;  /* 0x00000005ff587819 */ /* 0x000fe20000011600 */
[----:B--2---:R-:W-:Y:S01]  /*14c60*/  FADD.FTZ R85, R89, R90 ;  /* 0x0000005a59557221 */ /* 0x004fe20000010000 */
[----:B------:R-:W-:Y:S01]  /*14c70*/  WARPSYNC 0xffffffff ;  /* 0xffffffff00007948 */ /* 0x000fe20003800000 */
[----:B------:R-:W-:Y:S01]  /*14c80*/  LOP3.LUT R86, R0, 0x1f, RZ, 0xc0, !PT ;  /* 0x0000001f00567812 */ /* 0x000fe200078ec0ff */
[----:B-1----:R-:W-:Y:S01]  /*14c90*/  HFMA2.MMA R90, -RZ, RZ, 0, 0 ;  /* 0x00000000ff5a7435 */ /* 0x002fe200000001ff */
[----:B------:R-:W-:Y:S02]  /*14ca0*/  LOP3.LUT R88, R88, 0x3, RZ, 0xc0, !PT ;  /* 0x0000000358587812 */ /* 0x000fe400078ec0ff */
[----:B------:R-:W-:Y:S02]  /*14cb0*/  ISETP.GT.U32.AND P1, PT, R86, 0x3, PT ;  /* 0x000000035600780c */ /* 0x000fe40003f24070 */
[----:B------:R-:W-:-:S05]  /*14cc0*/  @!P0 IADD3 R89, R99, R88, RZ ;  /* 0x0000005863598210 */ /* 0x000fca0007ffe0ff */
[----:B------:R-:W-:Y:S04]  /*14cd0*/  @!P0 STS.64 [R89.X8], R84 ;  /* 0x0000005459008388 */ /* 0x000fe80000008a00 */
[----:B------:R-:W-:Y:S01]  /*14ce0*/  BAR.SYNC.DEFER_BLOCKING 0x0 ;  /* 0x0000000000007b1d */ /* 0x000fe20000010000 */
[----:B------:R-:W-:Y:S01]  /*14cf0*/  LOP3.LUT P0, RZ, R88, 0x1f, R0, 0xf8, !PT ;  /* 0x0000001f58ff7812 */ /* 0x000fe2000780f800 */
[----:B------:R-:W-:Y:S02]  /*14d00*/  @!P1 IMAD.IADD R99, R99, 0x1, R86 ;  /* 0x0000000163639824 */ /* 0x000fe400078e0256 */
[----:B------:R-:W-:Y:S01]  /*14d10*/  CS2R R86, SRZ ;  /* 0x0000000000567805 */ /* 0x000fe2000001ff00 */
[----:B------:R-:W-:Y:S02]  /*14d20*/  @!P1 IMAD.MOV.U32 R90, RZ, RZ, 0x700 ;  /* 0x00000700ff5a9424 */ /* 0x000fe400078e00ff */
[----:B------:R-:W-:-:S02]  /*14d30*/  IMAD.MOV.U32 R88, RZ, RZ, c[0x0][0x1e0] ;  /* 0x00007800ff587624 */ /* 0x000fc400078e00ff */
[----:B------:R-:W-:Y:S01]  /*14d40*/  I2F R158, R90 ;  /* 0x0000005a009e7306 */ /* 0x000fe20000201400 */
[----:B------:R-:W1:Y:S04]  /*14d50*/  SHFL.DOWN PT, R91, R90, 0x2, 0x1f ;  /* 0x08401f005a5b7f89 */ /* 0x000e6800000e0000 */
[----:B------:R-:W2:Y:S01]  /*14d60*/  @!P1 LDS.64 R86, [R99.X8] ;  /* 0x0000000063569984 */ /* 0x000ea20000008a00 */
[----:B------:R-:W-:Y:S02]  /*14d70*/  ISETP.NE.AND P1, PT, RZ, UR8, PT ;  /* 0x00000008ff007c0c */ /* 0x000fe4000bf25270 */
[----:B-1----:R-:W-:Y:S01]  /*14d80*/  IADD3 R100, R91, R90, RZ ;  /* 0x0000005a5b647210 */ /* 0x002fe20007ffe0ff */
[----:B------:R-:W-:Y:S04]  /*14d90*/  I2F R160, R91 ;  /* 0x0000005b00a07306 */ /* 0x000fe80000201400 */
[----:B------:R-:W-:Y:S04]  /*14da0*/  SHFL.DOWN PT, R187, R100, 0x1, 0x1f ;  /* 0x08201f0064bb7f89 */ /* 0x000fe800000e0000 */
        /* <DEDUP_REMOVED lines=24> */
[----:B--2---:R-:W-:Y:S02]  /*14f30*/  FADD.FTZ R90, R84, R85 ;  /* 0x00000055545a7221 */ /* 0x004fe40000010000 */
[----:B------:R-:W-:-:S02]  /*14f40*/  FMUL.FTZ R119, R119, R100 ;  /* 0x0000006477777220 */ /* 0x000fc40000410000 */
[C---:B0-----:R-:W-:Y:S02]  /*14f50*/  FMUL.FTZ R158, R87.reuse, R158 ;  /* 0x0000009e579e7220 */ /* 0x041fe40000410000 */
[----:B------:R-:W-:Y:S01]  /*14f60*/  FFMA.FTZ R90, R87, R119, R90 ;  /* 0x00000077575a7223 */ /* 0x000fe2000001005a */
[----:B------:R-:W-:Y:S02]  /*14f70*/  @!P0 MOV R87, 0x4 ;  /* 0x0000000400578802 */ /* 0x000fe40000000f00 */
[----:B------:R-:W0:Y:S03]  /*14f80*/  SHFL.IDX PT, R89, R158, RZ, 0x1f ;  /* 0x00001fff9e597589 */ /* 0x000e2600000e0000 */
[----:B------:R-:W-:Y:S01]  /*14f90*/  @!P0 IMAD.WIDE R86, R2, R87, c[0x0][0x1a0] ;  /* 0x0000680002568625 */ /* 0x000fe200078e0257 */
[----:B------:R-:W1:Y:S03]  /*14fa0*/  SHFL.IDX PT, R91, R90, RZ, 0x1f ;  /* 0x00001fff5a5b7589 */ /* 0x000e6600000e0000 */
[C---:B0-----:R-:W-:Y:S01]  /*14fb0*/  FMUL.FTZ R84, R89.reuse, R89 ;  /* 0x0000005959547220 */ /* 0x041fe20000410000 */
[----:B------:R-:W-:Y:S01]  /*14fc0*/  FSEL R100, R89, RZ, !P1 ;  /* 0x000000ff59647208 */ /* 0x000fe20004800000 */
[----:B------:R0:W-:Y:S03]  /*14fd0*/  @!P0 STG.E [R86.64], R89 ;  /* 0x0000005956008986 */ /* 0x0001e6000c101906 */
[----:B------:R-:W-:Y:S01]  /*14fe0*/  FSEL R85, R84, RZ, P1 ;  /* 0x000000ff54557208 */ /* 0x000fe20000800000 */
[----:B-1----:R-:W-:Y:S01]  /*14ff0*/  FFMA.FTZ R84, R91, R88, c[0x0][0x228] ;  /* 0x00008a005b547623 */ /* 0x002fe20000010058 */
[----:B------:R-:W-:Y:S01]  /*15000*/  @!P0 MOV R91, 0x4 ;  /* 0x00000004005b8802 */ /* 0x000fe20000000f00 */
[----:B------:R-:W-:Y:S01]  /*15010*/  FADD.FTZ R103, -R100, R103 ;  /* 0x0000006764677221 */ /* 0x000fe20000010100 */
[----:B------:R-:W-:Y:S01]  /*15020*/  LOP3.LUT P1, RZ, R115, 0xff, RZ, 0xc0, !PT ;  /* 0x000000ff73ff7812 */ /* 0x000fe2000782c0ff */
[----:B------:R-:W-:-:S02]  /*15030*/  FADD.FTZ R88, R84, R85 ;  /* 0x0000005554587221 */ /* 0x000fc40000010000 */
[C---:B------:R-:W-:Y:S01]  /*15040*/  FADD.FTZ R132, -R100.reuse, R132 ;  /* 0x0000008464847221 */ /* 0x040fe20000010100 */
[----:B------:R-:W-:Y:S01]  /*15050*/  SEL R115, RZ, 0x1, P1 ;  /* 0x00000001ff737807 */ /* 0x000fe20000800000 */
[----:B------:R-:W1:Y:S01]  /*15060*/  MUFU.RSQ R191, R88 ;  /* 0x0000005800bf7308 */ /* 0x000e620000001400 */
[C---:B------:R-:W-:Y:S02]  /*15070*/  FADD.FTZ R96, -R100.reuse, R96 ;  /* 0x0000006064607221 */ /* 0x040fe40000010100 */
[C---:B------:R-:W-:Y:S02]  /*15080*/  FADD.FTZ R99, -R100.reuse, R135 ;  /* 0x0000008764637221 */ /* 0x040fe40000010100 */
[C---:B------:R-:W-:Y:S02]  /*15090*/  FADD.FTZ R94, -R100.reuse, R94 ;  /* 0x0000005e645e7221 */ /* 0x040fe40000010100 */
[C---:B------:R-:W-:Y:S02]  /*150a0*/  FADD.FTZ R97, -R100.reuse, R97 ;  /* 0x0000006164617221 */ /* 0x040fe40000010100 */
[----:B------:R-:W-:-:S02]  /*150b0*/  FADD.FTZ R123, -R100, R123 ;  /* 0x0000007b647b7221 */ /* 0x000fc40000010100 */
[----:B------:R-:W-:Y:S02]  /*150c0*/  FADD.FTZ R134, -R100, R134 ;  /* 0x0000008664867221 */ /* 0x000fe40000010100 */
[C---:B------:R-:W-:Y:S01]  /*150d0*/  @!P0 IMAD.WIDE R84, R2.reuse, R91, c[0x0][0x1a8] ;  /* 0x00006a0002548625 */ /* 0x040fe200078e025b */
[----:B------:R-:W-:-:S03]  /*150e0*/  IADD3 R2, R2, c[0x0][0x160], RZ ;  /* 0x0000580002027a10 */ /* 0x000fc60007ffe0ff */
[C---:B------:R-:W-:Y:S01]  /*150f0*/  FADD.FTZ R98, -R100.reuse, R98 ;  /* 0x0000006264627221 */ /* 0x040fe20000010100 */
[----:B-1----:R1:W-:Y:S01]  /*15100*/  @!P0 STG.E [R84.64], R191 ;  /* 0x000000bf54008986 */ /* 0x0023e2000c101906 */
[C---:B------:R-:W-:Y:S02]  /*15110*/  FADD.FTZ R119, -R100.reuse, R137 ;  /* 0x0000008964777221 */ /* 0x040fe40000010100 */
[C---:B------:R-:W-:Y:S02]  /*15120*/  FADD.FTZ R180, -R100.reuse, R150 ;  /* 0x0000009664b47221 */ /* 0x040fe40000010100 */
[----:B------:R-:W-:Y:S01]  /*15130*/  FMUL.FTZ R135, R191, R103 ;  /* 0x00000067bf877220 */ /* 0x000fe20000410000 */
[----:B------:R-:W-:Y:S01]  /*15140*/  HADD2.F32 R103, -RZ, R78.H0_H0 ;  /* 0x2000004eff677230 */ /* 0x000fe20000004100 */
[C---:B------:R-:W-:Y:S02]  /*15150*/  FADD.FTZ R92, -R100.reuse, R92 ;  /* 0x0000005c645c7221 */ /* 0x040fe40000010100 */
[----:B------:R-:W-:-:S02]  /*15160*/  FADD.FTZ R93, -R100, R93 ;  /* 0x0000005d645d7221 */ /* 0x000fc40000010100 */
[C---:B------:R-:W-:Y:S02]  /*15170*/  FADD.FTZ R95, -R100.reuse, R95 ;  /* 0x0000005f645f7221 */ /* 0x040fe40000010100 */
[C---:B------:R-:W-:Y:S02]  /*15180*/  FADD.FTZ R102, -R100.reuse, R102 ;  /* 0x0000006664667221 */ /* 0x040fe40000010100 */
[C---:B------:R-:W-:Y:S02]  /*15190*/  FADD.FTZ R121, -R100.reuse, R121 ;  /* 0x0000007964797221 */ /* 0x040fe40000010100 */
[C---:B------:R-:W-:Y:S02]  /*151a0*/  FADD.FTZ R120, -R100.reuse, R120 ;  /* 0x0000007864787221 */ /* 0x040fe40000010100 */
[C---:B0-----:R-:W-:Y:S02]  /*151b0*/  FADD.FTZ R86, -R100.reuse, R122 ;  /* 0x0000007a64567221 */ /* 0x041fe40000010100 */
        /* <DEDUP_REMOVED lines=38> */
[C---:B------:R-:W-:Y:S01]  /*15420*/  FMUL.FTZ R150, R191.reuse, R132 ;  /* 0x00000084bf967220 */ /* 0x040fe20000410000 */
[----:B------:R-:W-:Y:S01]  /*15430*/  HADD2.F32 R132, -RZ, R78.H1_H1 ;  /* 0x3000004eff847230 */ /* 0x000fe20000004100 */
[C---:B------:R-:W-:Y:S02]  /*15440*/  FMUL.FTZ R100, R191.reuse, R96 ;  /* 0x00000060bf647220 */ /* 0x040fe40000410000 */
[C---:B------:R-:W-:Y:S01]  /*15450*/  FMUL.FTZ R153, R191.reuse, R99 ;  /* 0x00000063bf997220 */ /* 0x040fe20000410000 */
[----:B------:R-:W-:Y:S01]  /*15460*/  HADD2.F32 R99, -RZ, R79.H0_H0 ;  /* 0x2000004fff637230 */ /* 0x000fe20000004100 */
[C---:B------:R-:W-:Y:S02]  /*15470*/  FMUL.FTZ R122, R191.reuse, R94 ;  /* 0x0000005ebf7a7220 */ /* 0x040fe40000410000 */
[----:B------:R-:W-:-:S02]  /*15480*/  FMUL.FTZ R125, R191, R97 ;  /* 0x00000061bf7d7220 */ /* 0x000fc40000410000 */
[C---:B------:R-:W-:Y:S02]  /*15490*/  FMUL.FTZ R139, R191.reuse, R123 ;  /* 0x0000007bbf8b7220 */ /* 0x040fe40000410000 */
[C---:B------:R-:W-:Y:S01]  /*154a0*/  FMUL.FTZ R152, R191.reuse, R134 ;  /* 0x00000086bf987220 */ /* 0x040fe20000410000 */
[----:B------:R-:W-:Y:S01]  /*154b0*/  HADD2.F32 R134, -RZ, R79.H1_H1 ;  /* 0x3000004fff867230 */ /* 0x000fe20000004100 */
[C---:B------:R-:W-:Y:S02]  /*154c0*/  FMUL.FTZ R94, R191.reuse, R98 ;  /* 0x00000062bf5e7220 */ /* 0x040fe40000410000 */
[----:B------:R-:W-:Y:S01]  /*154d0*/  FMUL.FTZ R123, R191, R119 ;  /* 0x00000077bf7b7220 */ /* 0x000fe20000410000 */
[----:B------:R-:W-:Y:S01]  /*154e0*/  HADD2.F32 R119, -RZ, R77.H0_H0 ;  /* 0x2000004dff777230 */ /* 0x000fe20000004100 */
[----:B------:R-:W-:Y:S02]  /*154f0*/  FFMA.FTZ R100, R100, R103, R7 ;  /* 0x0000006764647223 */ /* 0x000fe40000010007 */
[----:B------:R-:W-:Y:S01]  /*15500*/  FFMA.FTZ R103, R125, R132, R8 ;  /* 0x000000847d677223 */ /* 0x000fe20000010008 */
[--C-:B------:R-:W-:Y:S01]  /*15510*/  HADD2.F32 R125, -RZ, R76.reuse.H0_H0 ;  /* 0x2000004cff7d7230 */ /* 0x100fe20000004100 */
[----:B------:R-:W-:Y:S01]  /*15520*/  FFMA.FTZ R94, R94, R99, R9 ;  /* 0x000000635e5e7223 */ /* 0x000fe20000010009 */
[----:B------:R-:W-:Y:S01]  /*15530*/  HADD2.F32 R132, -RZ, R76.H1_H1 ;  /* 0x3000004cff847230 */ /* 0x000fe20000004100 */
[----:B------:R-:W-:-:S02]  /*15540*/  FMUL.FTZ R126, R191, R92 ;  /* 0x0000005cbf7e7220 */ /* 0x000fc40000410000 */
[----:B------:R-:W-:Y:S01]  /*15550*/  FFMA.FTZ R99, R135, R134, R10 ;  /* 0x0000008687637223 */ /* 0x000fe2000001000a */
[--C-:B------:R-:W-:Y:S01]  /*15560*/  HADD2.F32 R135, -RZ, R75.reuse.H1_H1 ;  /* 0x3000004bff877230 */ /* 0x100fe20000004100 */
[C---:B------:R-:W-:Y:S01]  /*15570*/  FMUL.FTZ R127, R191.reuse, R93 ;  /* 0x0000005dbf7f7220 */ /* 0x040fe20000410000 */
[----:B------:R-:W-:Y:S01]  /*15580*/  HADD2.F32 R134, -RZ, R75.H0_H0 ;  /* 0x2000004bff867230 */ /* 0x000fe20000004100 */
[----:B------:R-:W-:Y:S01]  /*15590*/  FFMA.FTZ R119, R122, R119, R5 ;  /* 0x000000777a777223 */ /* 0x000fe20000010005 */
[----:B------:R-:W-:Y:S01]  /*155a0*/  HADD2.F32 R122, -RZ, R77.H1_H1 ;  /* 0x3000004dff7a7230 */ /* 0x000fe20000004100 */
[C---:B------:R-:W-:Y:S02]  /*155b0*/  FMUL.FTZ R141, R191.reuse, R89 ;  /* 0x00000059bf8d7220 */ /* 0x040fe40000410000 */
[----:B------:R-:W-:Y:S02]  /*155c0*/  FMUL.FTZ R133, R191, R95 ;  /* 0x0000005fbf857220 */ /* 0x000fe40000410000 */
[----:B------:R-:W-:-:S02]  /*155d0*/  FFMA.FTZ R125, R126, R125, R3 ;  /* 0x0000007d7e7d7223 */ /* 0x000fc40000010003 */
[----:B------:R-:W-:Y:S02]  /*155e0*/  FFMA.FTZ R126, R127, R132, R4 ;  /* 0x000000847f7e7223 */ /* 0x000fe40000010004 */
[----:B------:R-:W-:Y:S01]  /*155f0*/  FFMA.FTZ R132, R141, R135, R18 ;  /* 0x000000878d847223 */ /* 0x000fe20000010012 */
[----:B------:R-:W-:Y:S01]  /*15600*/  HADD2.F32 R141, -RZ, R74.H0_H0 ;  /* 0x2000004aff8d7230 */ /* 0x000fe20000004100 */
[----:B------:R-:W-:Y:S01]  /*15610*/  FMUL.FTZ R142, R191, R124 ;  /* 0x0000007cbf8e7220 */ /* 0x000fe20000410000 */
[----:B------:R-:W-:Y:S01]  /*15620*/  HADD2.F32 R135, -RZ, R73.H1_H1 ;  /* 0x30000049ff877230 */ /* 0x000fe20000004100 */
[----:B------:R-:W-:Y:S01]  /*15630*/  FFMA.FTZ R122, R133, R122, R6 ;  /* 0x0000007a857a7223 */ /* 0x000fe20000010006 */
[----:B------:R-:W-:Y:S01]  /*15640*/  HADD2.F32 R133, -RZ, R72.H0_H0 ;  /* 0x20000048ff857230 */ /* 0x000fe20000004100 */
[C---:B------:R-:W-:Y:S02]  /*15650*/  FMUL.FTZ R140, R191.reuse, R86 ;  /* 0x00000056bf8c7220 */ /* 0x040fe40000410000 */
[----:B------:R-:W-:-:S02]  /*15660*/  FMUL.FTZ R136, R191, R102 ;  /* 0x00000066bf887220 */ /* 0x000fc40000410000 */
[----:B------:R-:W-:Y:S01]  /*15670*/  FFMA.FTZ R127, R142, R134, R17 ;  /* 0x000000868e7f7223 */ /* 0x000fe20000010011 */
[----:B------:R-:W-:Y:S01]  /*15680*/  HADD2.F32 R142, -RZ, R74.H1_H1 ;  /* 0x3000004aff8e7230 */ /* 0x000fe20000004100 */
[----:B------:R-:W-:Y:S01]  /*15690*/  FFMA.FTZ R140, R140, R141, R15 ;  /* 0x0000008d8c8c7223 */ /* 0x000fe2000001000f */
[----:B------:R-:W-:Y:S01]  /*156a0*/  HADD2.F32 R141, -RZ, R71.H0_H0 ;  /* 0x20000047ff8d7230 */ /* 0x000fe20000004100 */
[----:B------:R-:W-:Y:S01]  /*156b0*/  FMUL.FTZ R143, R191, R87 ;  /* 0x00000057bf8f7220 */ /* 0x000fe20000410000 */
        /* <DEDUP_REMOVED lines=9> */
[----:B------:R-:W-:-:S02]  /*15750*/  FMUL.FTZ R149, R191, R131 ;  /* 0x00000083bf957220 */ /* 0x000fc40000410000 */
[----:B------:R-:W-:Y:S02]  /*15760*/  FMUL.FTZ R144, R191, R90 ;  /* 0x0000005abf907220 */ /* 0x000fe40000410000 */
[----:B------:R-:W-:Y:S02]  /*15770*/  FFMA.FTZ R153, R153, R142, R26 ;  /* 0x0000008e99997223 */ /* 0x000fe4000001001a */
[----:B------:R-:W-:Y:S01]  /*15780*/  FFMA.FTZ R142, R149, R141, R22 ;  /* 0x0000008d958e7223 */ /* 0x000fe20000010016 */
[----:B------:R-:W-:Y:S01]  /*15790*/  HADD2.F32 R149, -RZ, R67.H1_H1 ;  /* 0x30000043ff957230 */ /* 0x000fe20000004100 */
[----:B------:R-:W-:Y:S01]  /*157a0*/  FFMA.FTZ R136, R144, R136, R19 ;  /* 0x0000008890887223 */ /* 0x000fe20000010013 */
[--C-:B------:R-:W-:Y:S01]  /*157b0*/  HADD2.F32 R144, -RZ, R65.reuse.H1_H1 ;  /* 0x30000041ff907230 */ /* 0x100fe20000004100 */
[C---:B------:R-:W-:Y:S01]  /*157c0*/  FMUL.FTZ R161, R191.reuse, R168 ;  /* 0x000000a8bfa17220 */ /* 0x040fe20000410000 */
[----:B------:R-:W-:Y:S01]  /*157d0*/  HADD2.F32 R141, -RZ, R65.H0_H0 ;  /* 0x20000041ff8d7230 */ /* 0x000fe20000004100 */
[----:B------:R-:W-:-:S02]  /*157e0*/  FMUL.FTZ R155, R191, R160 ;  /* 0x000000a0bf9b7220 */ /* 0x000fc40000410000 */
[----:B------:R-:W-:Y:S01]  /*157f0*/  FFMA.FTZ R135, R139, R135, R14 ;  /* 0x000000878b877223 */ /* 0x000fe2000001000e */
[----:B------:R-:W-:Y:S01]  /*15800*/  HADD2.F32 R139, -RZ, R70.H1_H1 ;  /* 0x30000046ff8b7230 */ /* 0x000fe20000004100 */
[----:B------:R-:W-:Y:S01]  /*15810*/  FFMA.FTZ R160, R161, R149, R34 ;  /* 0x00000095a1a07223 */ /* 0x000fe20000010022 */
[----:B------:R-:W-:Y:S01]  /*15820*/  HADD2.F32 R161, -RZ, R63.H1_H1 ;  /* 0x3000003fffa17230 */ /* 0x000fe20000004100 */
[C---:B------:R-:W-:Y:S01]  /*15830*/  FMUL.FTZ R138, R191.reuse, R120 ;  /* 0x00000078bf8a7220 */ /* 0x040fe20000410000 */
[----:B------:R-:W-:Y:S01]  /*15840*/  HADD2.F32 R149, -RZ, R62.H0_H0 ;  /* 0x2000003eff957230 */ /* 0x000fe20000004100 */
[----:B------:R-:W-:Y:S02]  /*15850*/  FMUL.FTZ R151, R191, R91 ;  /* 0x0000005bbf977220 */ /* 0x000fe40000410000 */
[----:B------:R-:W-:Y:S01]  /*15860*/  FFMA.FTZ R155, R155, R144, R30 ;  /* 0x000000909b9b7223 */ /* 0x000fe2000001001e */
[----:B------:R-:W-:Y:S01]  /*15870*/  HADD2.F32 R144, -RZ, R64.H1_H1 ;  /* 0x30000040ff907230 */ /* 0x000fe20000004100 */
[----:B------:R-:W-:-:S02]  /*15880*/  FMUL.FTZ R163, R191, R184 ;  /* 0x000000b8bfa37220 */ /* 0x000fc40000410000 */
[----:B------:R-:W-:Y:S01]  /*15890*/  FFMA.FTZ R138, R138, R134, R13 ;  /* 0x000000868a8a7223 */ /* 0x000fe2000001000d */
[----:B------:R-:W-:Y:S01]  /*158a0*/  HADD2.F32 R134, -RZ, R72.H1_H1 ;  /* 0x30000048ff867230 */ /* 0x000fe20000004100 */
[----:B------:R-:W-:Y:S01]  /*158b0*/  FFMA.FTZ R151, R151, R139, R24 ;  /* 0x0000008b97977223 */ /* 0x000fe20000010018 */
[----:B------:R-:W-:Y:S01]  /*158c0*/  HADD2.F32 R139, -RZ, R69.H0_H0 ;  /* 0x20000045ff8b7230 */ /* 0x000fe20000004100 */
[----:B------:R-:W-:Y:S01]  /*158d0*/  FFMA.FTZ R163, R163, R161, R42 ;  /* 0x000000a1a3a37223 */ /* 0x000fe2000001002a */
[----:B------:R-:W-:Y:S01]  /*158e0*/  HADD2.F32 R161, -RZ, R62.H1_H1 ;  /* 0x3000003effa17230 */ /* 0x000fe20000004100 */
[C---:B------:R-:W-:Y:S02]  /*158f0*/  FMUL.FTZ R137, R191.reuse, R121 ;  /* 0x00000079bf897220 */ /* 0x040fe40000410000 */
[----:B------:R-:W-:Y:S02]  /*15900*/  FMUL.FTZ R148, R191, R128 ;  /* 0x00000080bf947220 */ /* 0x000fe40000410000 */
[----:B------:R-:W-:Y:S01]  /*15910*/  FFMA.FTZ R144, R123, R144, R28 ;  /* 0x000000907b907223 */ /* 0x000fe2000001001c */
[----:B------:R-:W-:Y:S01]  /*15920*/  HADD2.F32 R123, -RZ, R60.H0_H0 ;  /* 0x2000003cff7b7230 */ /* 0x000fe20000004100 */
[----:B------:R-:W-:-:S02]  /*15930*/  FMUL.FTZ R158, R191, R158 ;  /* 0x0000009ebf9e7220 */ /* 0x000fc40000410000 */
[C---:B------:R-:W-:Y:S02]  /*15940*/  FMUL.FTZ R178, R191.reuse, R178 ;  /* 0x000000b2bfb27220 */ /* 0x040fe40000410000 */
[C---:B------:R-:W-:Y:S02]  /*15950*/  FMUL.FTZ R131, R191.reuse, R180 ;  /* 0x000000b4bf837220 */ /* 0x040fe40000410000 */
[----:B------:R-:W-:Y:S02]  /*15960*/  FMUL.FTZ R98, R191, R170 ;  /* 0x000000aabf627220 */ /* 0x000fe40000410000 */
        /* <DEDUP_REMOVED lines=8> */
[----:B------:R-:W-:-:S02]  /*159f0*/  FFMA.FTZ R161, R131, R161, R40 ;  /* 0x000000a183a17223 */ /* 0x000fc40000010028 */
[C---:B------:R-:W-:Y:S02]  /*15a00*/  FMUL.FTZ R145, R191.reuse, R129 ;  /* 0x00000081bf917220 */ /* 0x040fe40000410000 */
[C---:B------:R-:W-:Y:S02]  /*15a10*/  FMUL.FTZ R157, R191.reuse, R164 ;  /* 0x000000a4bf9d7220 */ /* 0x040fe40000410000 */
[----:B------:R-:W-:Y:S01]  /*15a20*/  FFMA.FTZ R131, R98, R123, R35 ;  /* 0x0000007b62837223 */ /* 0x000fe20000010023 */
[----:B------:R-:W-:Y:S01]  /*15a30*/  HADD2.F32 R98, -RZ, R58.H0_H0 ;  /* 0x2000003aff627230 */ /* 0x000fe20000004100 */
[C---:B------:R-:W-:Y:S01]  /*15a40*/  FMUL.FTZ R124, R191.reuse, R101 ;  /* 0x00000065bf7c7220 */ /* 0x040fe20000410000 */
[----:B------:R-:W-:Y:S01]  /*15a50*/  HADD2.F32 R123, -RZ, R59.H1_H1 ;  /* 0x3000003bff7b7230 */ /* 0x000fe20000004100 */
[C---:B------:R-:W-:Y:S02]  /*15a60*/  FMUL.FTZ R120, R191.reuse, R174 ;  /* 0x000000aebf787220 */ /* 0x040fe40000410000 */
[----:B------:R-:W-:-:S02]  /*15a70*/  FMUL.FTZ R102, R191, R189 ;  /* 0x000000bdbf667220 */ /* 0x000fc40000410000 */
[----:B------:R-:W-:Y:S01]  /*15a80*/  FFMA.FTZ R137, R145, R137, R20 ;  /* 0x0000008991897223 */ /* 0x000fe20000010014 */
[----:B------:R-:W-:Y:S01]  /*15a90*/  HADD2.F32 R145, -RZ, R66.H0_H0 ;  /* 0x20000042ff917230 */ /* 0x000fe20000004100 */
[----:B------:R-:W-:Y:S01]  /*15aa0*/  FFMA.FTZ R148, R157, R148, R32 ;  /* 0x000000949d947223 */ /* 0x000fe20000010020 */
[----:B------:R-:W-:Y:S01]  /*15ab0*/  HADD2.F32 R157, -RZ, R63.H0_H0 ;  /* 0x2000003fff9d7230 */ /* 0x000fe20000004100 */
[C---:B------:R-:W-:Y:S01]  /*15ac0*/  FMUL.FTZ R87, R191.reuse, R159 ;  /* 0x0000009fbf577220 */ /* 0x040fe20000410000 */
[----:B------:R-:W-:Y:S01]  /*15ad0*/  HADD2.F32 R159, -RZ, R67.H0_H0 ;  /* 0x20000043ff9f7230 */ /* 0x000fe20000004100 */
[C---:B------:R-:W-:Y:S02]  /*15ae0*/  FMUL.FTZ R101, R191.reuse, R165 ;  /* 0x000000a5bf657220 */ /* 0x040fe40000410000 */
[----:B------:R-:W-:Y:S01]  /*15af0*/  FFMA.FTZ R141, R124, R141, R27 ;  /* 0x0000008d7c8d7223 */ /* 0x000fe2000001001b */
[----:B------:R-:W-:Y:S01]  /*15b00*/  HADD2.F32 R124, -RZ, R60.H1_H1 ;  /* 0x3000003cff7c7230 */ /* 0x000fe20000004100 */
[----:B------:R-:W-:Y:S01]  /*15b10*/  FFMA.FTZ R149, R120, R149, R37 ;  /* 0x0000009578957223 */ /* 0x000fe20000010025 */
[----:B------:R-:W-:Y:S01]  /*15b20*/  HADD2.F32 R120, -RZ, R58.H1_H1 ;  /* 0x3000003aff787230 */ /* 0x000fe20000004100 */
[----:B------:R-:W-:-:S02]  /*15b30*/  FMUL.FTZ R162, R191, R162 ;  /* 0x000000a2bfa27220 */ /* 0x000fc40000410000 */
[C---:B------:R-:W-:Y:S02]  /*15b40*/  FMUL.FTZ R182, R191.reuse, R182 ;  /* 0x000000b6bfb67220 */ /* 0x040fe40000410000 */
[----:B------:R-:W-:Y:S01]  /*15b50*/  FFMA.FTZ R165, R102, R98, R47 ;  /* 0x0000006266a57223 */ /* 0x000fe2000001002f */
[----:B------:R-:W-:Y:S01]  /*15b60*/  HADD2.F32 R98, -RZ, R57.H1_H1 ;  /* 0x30000039ff627230 */ /* 0x000fe20000004100 */
[C---:B------:R-:W-:Y:S01]  /*15b70*/  FMUL.FTZ R166, R191.reuse, R166 ;  /* 0x000000a6bfa67220 */ /* 0x040fe20000410000 */
[----:B------:R-:W-:Y:S01]  /*15b80*/  HADD2.F32 R102, -RZ, R55.H1_H1 ;  /* 0x30000037ff667230 */ /* 0x000fe20000004100 */
[C---:B------:R-:W-:Y:S02]  /*15b90*/  FMUL.FTZ R97, R191.reuse, R172 ;  /* 0x000000acbf617220 */ /* 0x040fe40000410000 */
[----:B------:R-:W-:Y:S02]  /*15ba0*/  FMUL.FTZ R93, R191, R188 ;  /* 0x000000bcbf5d7220 */ /* 0x000fe40000410000 */
[----:B------:R-:W-:-:S02]  /*15bb0*/  FFMA.FTZ R145, R162, R145, R31 ;  /* 0x00000091a2917223 */ /* 0x000fc4000001001f */
[----:B------:R-:W-:Y:S01]  /*15bc0*/  FFMA.FTZ R182, R182, R157, R41 ;  /* 0x0000009db6b67223 */ /* 0x000fe20000010029 */
[----:B------:R-:W-:Y:S01]  /*15bd0*/  HADD2.F32 R157, -RZ, R61.H1_H1 ;  /* 0x3000003dff9d7230 */ /* 0x000fe20000004100 */
[----:B------:R-:W-:Y:S02]  /*15be0*/  FFMA.FTZ R159, R166, R159, R33 ;  /* 0x0000009fa69f7223 */ /* 0x000fe40000010021 */
[----:B------:R-:W-:Y:S01]  /*15bf0*/  FFMA.FTZ R162, R97, R124, R36 ;  /* 0x0000007c61a27223 */ /* 0x000fe20000010024 */
[----:B------:R-:W-:Y:S01]  /*15c00*/  HADD2.F32 R97, -RZ, R57.H0_H0 ;  /* 0x20000039ff617230 */ /* 0x000fe20000004100 */
[----:B------:R-:W-:Y:S01]  /*15c10*/  FFMA.FTZ R168, R101, R120, R48 ;  /* 0x0000007865a87223 */ /* 0x000fe20000010030 */
[----:B------:R-:W-:Y:S01]  /*15c20*/  HADD2.F32 R101, -RZ, R55.H0_H0 ;  /* 0x20000037ff657230 */ /* 0x000fe20000004100 */
[C---:B------:R-:W-:Y:S01]  /*15c30*/  FMUL.FTZ R121, R191.reuse, R176 ;  /* 0x000000b0bf797220 */ /* 0x040fe20000410000 */
[C---:B------:R-:W-:Y:S01]  /*15c40*/  LEA R120, P0, R118.reuse, c[0x0][0x208], 0x4 ;  /* 0x0000820076787a11 */ /* 0x040fe200078020ff */
[----:B------:R-:W-:Y:S01]  /*15c50*/  FMUL.FTZ R95, R191, R185 ;  /* 0x000000b9bf5f7220 */ /* 0x000fe20000410000 */
[----:B------:R-:W-:Y:S01]  /*15c60*/  IADD3 R124, R118, 0x100, RZ ;  /* 0x00000100767c7810 */ /* 0x000fe20007ffe0ff */
[----:B------:R-:W-:Y:S01]  /*15c70*/  FFMA.FTZ R166, R93, R98, R46 ;  /* 0x000000625da67223 */ /* 0x000fe2000001002e */
[----:B------:R-:W-:Y:S01]  /*15c80*/  HADD2.F32 R93, -RZ, R54.H0_H0 ;  /* 0x20000036ff5d7230 */ /* 0x000fe20000004100 */
[----:B------:R-:W-:Y:S01]  /*15c90*/  FMUL.FTZ R96, R191, R187 ;  /* 0x000000bbbf607220 */ /* 0x000fe20000410000 */
[----:B------:R-:W-:Y:S01]  /*15ca0*/  F2FP.PACK_AB R98, R143, R140 ;  /* 0x0000008c8f62723e */ /* 0x000fe200000000ff */
[----:B------:R-:W-:-:S02]  /*15cb0*/  FMUL.FTZ R92, R191, R183 ;  /* 0x000000b7bf5c7220 */ /* 0x000fc40000410000 */
[C---:B------:R-:W-:Y:S02]  /*15cc0*/  FMUL.FTZ R86, R191.reuse, R179 ;  /* 0x000000b3bf567220 */ /* 0x040fe40000410000 */
[----:B-1----:R-:W-:Y:S02]  /*15cd0*/  FMUL.FTZ R85, R191, R175 ;  /* 0x000000afbf557220 */ /* 0x002fe40000410000 */
[----:B------:R-:W-:Y:S01]  /*15ce0*/  FFMA.FTZ R164, R121, R157, R38 ;  /* 0x0000009d79a47223 */ /* 0x000fe20000010026 */
[----:B------:R-:W-:Y:S01]  /*15cf0*/  HADD2.F32 R121, -RZ, R59.H0_H0 ;  /* 0x2000003bff797230 */ /* 0x000fe20000004100 */
[----:B------:R-:W-:Y:S01]  /*15d00*/  FFMA.FTZ R176, R95, R102, R110 ;  /* 0x000000665fb07223 */ /* 0x000fe2000001006e */
[----:B------:R-:W-:Y:S01]  /*15d10*/  HADD2.F32 R95, -RZ, R54.H1_H1 ;  /* 0x30000036ff5f7230 */ /* 0x000fe20000004100 */
[----:B------:R-:W-:Y:S01]  /*15d20*/  FMUL.FTZ R90, R191, R173 ;  /* 0x000000adbf5a7220 */ /* 0x000fe20000410000 */
[----:B------:R-:W-:Y:S01]  /*15d30*/  F2FP.PACK_AB R102, R151, R150 ;  /* 0x000000969766723e */ /* 0x000fe200000000ff */
[----:B------:R-:W-:Y:S01]  /*15d40*/  FFMA.FTZ R157, R96, R97, R45 ;  /* 0x00000061609d7223 */ /* 0x000fe2000001002d */
[--C-:B------:R-:W-:Y:S01]  /*15d50*/  HADD2.F32 R96, -RZ, R56.reuse.H0_H0 ;  /* 0x20000038ff607230 */ /* 0x100fe20000004100 */
[----:B------:R-:W-:Y:S01]  /*15d60*/  FFMA.FTZ R175, R92, R101, R109 ;  /* 0x000000655caf7223 */ /* 0x000fe2000001006d */
[----:B------:R-:W-:Y:S01]  /*15d70*/  HADD2.F32 R92, -RZ, R53.H1_H1 ;  /* 0x30000035ff5c7230 */ /* 0x000fe20000004100 */
[C---:B------:R-:W-:Y:S01]  /*15d80*/  FMUL.FTZ R128, R191.reuse, R167 ;  /* 0x000000a7bf807220 */ /* 0x040fe20000410000 */
[----:B------:R-:W-:Y:S01]  /*15d90*/  HADD2.F32 R97, -RZ, R56.H1_H1 ;  /* 0x30000038ff617230 */ /* 0x000fe20000004100 */
[C---:B------:R-:W-:Y:S01]  /*15da0*/  FMUL.FTZ R91, R191.reuse, R181 ;  /* 0x000000b5bf5b7220 */ /* 0x040fe20000410000 */
[----:B------:R-:W-:Y:S01]  /*15db0*/  F2FP.PACK_AB R101, R142, R139 ;  /* 0x0000008b8e65723e */ /* 0x000fe200000000ff */
[----:B------:R-:W-:Y:S01]  /*15dc0*/  FFMA.FTZ R173, R86, R93, R107 ;  /* 0x0000005d56ad7223 */ /* 0x000fe2000001006b */
[----:B------:R-:W-:Y:S01]  /*15dd0*/  F2FP.PACK_AB R93, R122, R119 ;  /* 0x000000777a5d723e */ /* 0x000fe200000000ff */
[C---:B------:R-:W-:Y:S01]  /*15de0*/  FMUL.FTZ R84, R191.reuse, R186 ;  /* 0x000000babf547220 */ /* 0x040fe20000410000 */
[----:B------:R-:W-:Y:S01]  /*15df0*/  IADD3 R122, R118, 0x80, RZ ;  /* 0x00000080767a7810 */ /* 0x000fe20007ffe0ff */
[C---:B------:R-:W-:Y:S01]  /*15e00*/  FMUL.FTZ R129, R191.reuse, R169 ;  /* 0x000000a9bf817220 */ /* 0x040fe20000410000 */
[----:B------:R-:W-:Y:S01]  /*15e10*/  F2FP.PACK_AB R86, R148, R145 ;  /* 0x000000919456723e */ /* 0x000fe200000000ff */
[----:B------:R-:W-:-:S02]  /*15e20*/  FMUL.FTZ R89, R191, R177 ;  /* 0x000000b1bf597220 */ /* 0x000fc40000410000 */
[----:B------:R-:W-:Y:S02]  /*15e30*/  IMAD.MOV.U32 R119, RZ, RZ, 0x10 ;  /* 0x00000010ff777424 */ /* 0x000fe400078e00ff */
[----:B------:R-:W-:Y:S01]  /*15e40*/  FFMA.FTZ R167, R128, R121, R49 ;  /* 0x0000007980a77223 */ /* 0x000fe20000010031 */
[----:B------:R-:W-:Y:S01]  /*15e50*/  LEA.HI.X R121, R118, c[0x0][0x20c], RZ, 0x4, P0 ;  /* 0x0000830076797a11 */ /* 0x000fe200000f24ff */
[----:B------:R-:W-:Y:S01]  /*15e60*/  FFMA.FTZ R174, R91, R95, R108 ;  /* 0x0000005f5bae7223 */ /* 0x000fe2000001006c */
[----:B------:R-:W-:Y:S01]  /*15e70*/  F2FP.PACK_AB R95, R99, R94 ;  /* 0x0000005e635f723e */ /* 0x000fe200000000ff */
[----:B------:R-:W-:Y:S01]  /*15e80*/  FFMA.FTZ R170, R129, R123, R50 ;  /* 0x0000007b81aa7223 */ /* 0x000fe20000010032 */
[----:B------:R-:W-:Y:S01]  /*15e90*/  F2FP.PACK_AB R94, R103, R100 ;  /* 0x00000064675e723e */ /* 0x000fe200000000ff */
[----:B------:R-:W-:Y:S01]  /*15ea0*/  FFMA.FTZ R128, R84, R96, R43 ;  /* 0x0000006054807223 */ /* 0x000fe2000001002b */
[--C-:B------:R-:W-:Y:S01]  /*15eb0*/  HADD2.F32 R84, -RZ, R52.reuse.H0_H0 ;  /* 0x20000034ff547230 */ /* 0x100fe20000004100 */
[----:B------:R-:W-:Y:S01]  /*15ec0*/  FFMA.FTZ R172, R89, R92, R106 ;  /* 0x0000005c59ac7223 */ /* 0x000fe2000001006a */
[----:B------:R-:W-:Y:S01]  /*15ed0*/  F2FP.PACK_AB R92, R126, R125 ;  /* 0x0000007d7e5c723e */ /* 0x000fe200000000ff */
[----:B------:R-:W-:Y:S01]  /*15ee0*/  FFMA.FTZ R129, R87, R97, R44 ;  /* 0x0000006157817223 */ /* 0x000fe2000001002c */
[----:B------:R-:W-:Y:S01]  /*15ef0*/  F2FP.PACK_AB R99, R132, R127 ;  /* 0x0000007f8463723e */ /* 0x000fe200000000ff */
[----:B------:R-:W-:Y:S01]  /*15f00*/  FMUL.FTZ R88, R191, R171 ;  /* 0x000000abbf587220 */ /* 0x000fe20000410000 */
[----:B------:R-:W-:Y:S01]  /*15f10*/  F2FP.PACK_AB R97, R135, R138 ;  /* 0x0000008a8761723e */ /* 0x000fe200000000ff */
[----:B------:R-:W-:Y:S01]  /*15f20*/  IMAD.WIDE.U32 R122, R122, R119, c[0x0][0x208] ;  /* 0x000082007a7a7625 */ /* 0x000fe200078e0077 */
[----:B------:R-:W-:Y:S01]  /*15f30*/  F2FP.PACK_AB R96, R134, R133 ;  /* 0x000000858660723e */ /* 0x000fe200000000ff */
[----:B------:R0:W-:Y:S01]  /*15f40*/  STG.E.128 [R120.64], R92 ;  /* 0x0000005c78007986 */ /* 0x0001e2000c101d06 */
[----:B------:R-:W-:Y:S01]  /*15f50*/  F2FP.PACK_AB R103, R153, R152 ;  /* 0x000000989967723e */ /* 0x000fe200000000ff */
[----:B------:R-:W-:Y:S01]  /*15f60*/  IMAD.WIDE.U32 R124, R124, R119, c[0x0][0x208] ;  /* 0x000082007c7c7625 */ /* 0x000fe200078e0077 */
[----:B------:R-:W-:Y:S01]  /*15f70*/  F2FP.PACK_AB R100, R137, R136 ;  /* 0x000000888964723e */ /* 0x000fe200000000ff */
[----:B------:R-:W-:Y:S01]  /*15f80*/  HADD2.F32 R87, -RZ, R53.H0_H0 ;  /* 0x20000035ff577230 */ /* 0x000fe20000004100 */
[----:B------:R-:W-:Y:S01]  /*15f90*/  STG.E.128 [R122.64], R96 ;  /* 0x000000607a007986 */ /* 0x000fe2000c101d06 */
[----:B------:R-:W-:Y:S01]  /*15fa0*/  FFMA.FTZ R169, R88, R84, R51 ;  /* 0x0000005458a97223 */ /* 0x000fe20000010033 */
[----:B------:R-:W-:Y:S01]  /*15fb0*/  HADD2.F32 R84, -RZ, R52.H1_H1 ;  /* 0x30000034ff547230 */ /* 0x000fe20000004100 */
[----:B------:R-:W-:Y:S01]  /*15fc0*/  F2FP.PACK_AB R91, R163, R182 ;  /* 0x000000b6a35b723e */ /* 0x000fe200000000ff */
[----:B------:R1:W-:Y:S01]  /*15fd0*/  STG.E.128 [R124.64], R100 ;  /* 0x000000647c007986 */ /* 0x0003e2000c101d06 */
[----:B------:R-:W-:Y:S01]  /*15fe0*/  FFMA.FTZ R171, R90, R87, R105 ;  /* 0x000000575aab7223 */ /* 0x000fe20000010069 */
[----:B------:R-:W-:Y:S01]  /*15ff0*/  F2FP.PACK_AB R87, R160, R159 ;  /* 0x0000009fa057723e */ /* 0x000fe200000000ff */
[----:B------:R-:W-:Y:S01]  /*16000*/  FFMA.FTZ R126, R85, R84, R104 ;  /* 0x00000054557e7223 */ /* 0x000fe20000010068 */
[----:B------:R-:W-:-:S02]  /*16010*/  F2FP.PACK_AB R85, R155, R158 ;  /* 0x0000009e9b55723e */ /* 0x000fc400000000ff */
[----:B------:R-:W-:Y:S02]  /*16020*/  F2FP.PACK_AB R84, R144, R141 ;  /* 0x0000008d9054723e */ /* 0x000fe400000000ff */
[----:B------:R-:W-:Y:S02]  /*16030*/  F2FP.PACK_AB R90, R161, R178 ;  /* 0x000000b2a15a723e */ /* 0x000fe400000000ff */
[----:B0-----:R-:W-:Y:S02]  /*16040*/  LEA R120, P0, R130, c[0x0][0x208], 0x4 ;  /* 0x0000820082787a11 */ /* 0x001fe400078020ff */
[----:B------:R-:W-:Y:S02]  /*16050*/  F2FP.PACK_AB R89, R164, R149 ;  /* 0x00000095a459723e */ /* 0x000fe400000000ff */
[----:B------:R-:W-:Y:S02]  /*16060*/  F2FP.PACK_AB R88, R162, R131 ;  /* 0x00000083a258723e */ /* 0x000fe400000000ff */
[----:B------:R-:W-:-:S02]  /*16070*/  F2FP.PACK_AB R95, R170, R167 ;  /* 0x000000a7aa5f723e */ /* 0x000fc400000000ff */
[C---:B-1----:R-:W-:Y:S02]  /*16080*/  IADD3 R100, R118.reuse, 0x180, RZ ;  /* 0x0000018076647810 */ /* 0x042fe40007ffe0ff */
[C---:B------:R-:W-:Y:S02]  /*16090*/  IADD3 R102, R118.reuse, 0x200, RZ ;  /* 0x0000020076667810 */ /* 0x040fe40007ffe0ff */
[----:B------:R-:W-:Y:S01]  /*160a0*/  IADD3 R118, R118, 0x280, RZ ;  /* 0x0000028076767810 */ /* 0x000fe20007ffe0ff */
[----:B------:R-:W-:Y:S01]  /*160b0*/  IMAD.WIDE.U32 R100, R100, R119, c[0x0][0x208] ;  /* 0x0000820064647625 */ /* 0x000fe200078e0077 */
[----:B------:R-:W-:Y:S02]  /*160c0*/  F2FP.PACK_AB R94, R168, R165 ;  /* 0x000000a5a85e723e */ /* 0x000fe400000000ff */
        /* <DEDUP_REMOVED lines=8> */
[----:B------:R-:W-:-:S02]  /*16150*/  F2FP.PACK_AB R97, R172, R171 ;  /* 0x000000abac61723e */ /* 0x000fc400000000ff */
[----:B------:R-:W-:Y:S01]  /*16160*/  LEA.HI.X R121, R130, c[0x0][0x20c], RZ, 0x4, P0 ;  /* 0x0000830082797a11 */ /* 0x000fe200000f24ff */
[----:B------:R0:W-:Y:S01]  /*16170*/  STG.E.128 [R118.64], R92 ;  /* 0x0000005c76007986 */ /* 0x0001e2000c101d06 */
[----:B------:R-:W-:Y:S02]  /*16180*/  F2FP.PACK_AB R96, R126, R169 ;  /* 0x000000a97e60723e */ /* 0x000fe400000000ff */
[----:B------:R-:W-:-:S03]  /*16190*/  ISETP.GE.AND P0, PT, R2, c[0x0][0x164], PT ;  /* 0x0000590002007a0c */ /* 0x000fc60003f06270 */
[----:B------:R0:W-:Y:S10]  /*161a0*/  STG.E.128 [R120.64], R96 ;  /* 0x0000006078007986 */ /* 0x0001f4000c101d06 */
[----:B0-----:R-:W-:Y:S01]  /*161b0*/  @P0 CALL.REL.NOINC `(.L_x_7395) ;  /* 0x0000001000000944 */ /* 0x001fe20003c00000 */
[----:B------:R-:W-:Y:S05]  /*161c0*/  BRA `(.L_x_7396) ;  /* 0xfffea99000007947 */ /* 0x000fea000383ffff */
.L_x_7395:
[----:B------:R-:W-:Y:S05]  /*161d0*/  EXIT ;  /* 0x000000000000794d */ /* 0x000fea0003800000 */
.L_x_7393:
[----:B-1----:R-:W-:Y:S01]  /*161e0*/  HFMA2.MMA R85, -RZ, RZ, 0, 1.847743988037109375e-06 ;  /* 0x0000001fff557435 */ /* 0x002fe200000001ff */
[----:B------:R-:W-:Y:S01]  /*161f0*/  MOV R90, R101 ;  /* 0x00000065005a7202 */ /* 0x000fe20000000f00 */
[----:B------:R-:W-:Y:S01]  /*16200*/  IMAD.MOV.U32 R89, RZ, RZ, 0x1 ;  /* 0x00000001ff597424 */ /* 0x000fe200078e00ff */
[----:B------:R-:W-:Y:S01]  /*16210*/  MOV R86, 0x16240 ;  /* 0x0001624000567802 */ /* 0x000fe20000000f00 */
[----:B------:R-:W-:-:S02]  /*16220*/  IMAD.MOV.U32 R88, RZ, RZ, -0x1 ;  /* 0xffffffffff587424 */ /* 0x000fc400078e00ff */
[----:B------:R-:W-:Y:S05]  /*16230*/  CALL.REL.NOINC `($__internal_25_$__cuda_sm70_shflsync_bfly_p) ;  /* 0x00000a9000007944 */ /* 0x000fea0003c00000 */
[----:B-1----:R-:W-:Y:S01]  /*16240*/  MOV R84, R89 ;  /* 0x0000005900547202 */ /* 0x002fe20000000f00 */
[----:B0-----:R-:W-:Y:S05]  /*16250*/  BRA `(.L_x_7397) ;  /* 0xffffe1b000007947 */ /* 0x001fea000383ffff */
.L_x_7394:
[----:B------:R-:W-:Y:S01]  /*16260*/  HFMA2.MMA R85, -RZ, RZ, 0, 1.847743988037109375e-06 ;  /* 0x0000001fff557435 */ /* 0x000fe200000001ff */
[----:B------:R-:W-:Y:S01]  /*16270*/  IMAD.MOV.U32 R89, RZ, RZ, 0x2 ;  /* 0x00000002ff597424 */ /* 0x000fe200078e00ff */
[----:B------:R-:W-:Y:S01]  /*16280*/  MOV R86, 0x162b0 ;  /* 0x000162b000567802 */ /* 0x000fe20000000f00 */
[----:B------:R-:W-:-:S03]  /*16290*/  IMAD.MOV.U32 R88, RZ, RZ, -0x1 ;  /* 0xffffffffff587424 */ /* 0x000fc600078e00ff */
[----:B0-----:R-:W-:Y:S05]  /*162a0*/  CALL.REL.NOINC `($__internal_25_$__cuda_sm70_shflsync_bfly_p) ;  /* 0x00000a2000007944 */ /* 0x001fea0003c00000 */
[----:B01----:R-:W-:Y:S01]  /*162b0*/  FADD.FTZ R90, R90, R89 ;  /* 0x000000595a5a7221 */ /* 0x003fe20000010000 */
[----:B------:R-:W-:Y:S01]  /*162c0*/  MOV R89, 0x4 ;  /* 0x0000000400597802 */ /* 0x000fe20000000f00 */
[----:B------:R-:W-:Y:S01]  /*162d0*/  IMAD.MOV.U32 R85, RZ, RZ, 0x1f ;  /* 0x0000001fff557424 */ /* 0x000fe200078e00ff */
[----:B------:R-:W-:-:S02]  /*162e0*/  MOV R88, 0xffffffff ;  /* 0xffffffff00587802 */ /* 0x000fc40000000f00 */
[----:B------:R-:W-:Y:S02]  /*162f0*/  MOV R86, 0x16310 ;  /* 0x0001631000567802 */ /* 0x000fe40000000f00 */
[----:B------:R-:W-:Y:S05]  /*16300*/  CALL.REL.NOINC `($__internal_25_$__cuda_sm70_shflsync_bfly_p) ;  /* 0x000009c000007944 */ /* 0x000fea0003c00000 */
[----:B0-----:R-:W-:Y:S01]  /*16310*/  HFMA2.MMA R85, -RZ, RZ, 0, 1.847743988037109375e-06 ;  /* 0x0000001fff557435 */ /* 0x001fe200000001ff */
[----:B-1----:R-:W-:Y:S01]  /*16320*/  FADD.FTZ R90, R90, R89 ;  /* 0x000000595a5a7221 */ /* 0x002fe20000010000 */
[----:B------:R-:W-:Y:S01]  /*16330*/  MOV R86, 0x16370 ;  /* 0x0001637000567802 */ /* 0x000fe20000000f00 */
[----:B------:R-:W-:Y:S02]  /*16340*/  IMAD.MOV.U32 R89, RZ, RZ, 0x8 ;  /* 0x00000008ff597424 */ /* 0x000fe400078e00ff */
[----:B------:R-:W-:Y:S02]  /*16350*/  IMAD.MOV.U32 R88, RZ, RZ, -0x1 ;  /* 0xffffffffff587424 */ /* 0x000fe400078e00ff */
[----:B------:R-:W-:Y:S05]  /*16360*/  CALL.REL.NOINC `($__internal_25_$__cuda_sm70_shflsync_bfly_p) ;  /* 0x0000096000007944 */ /* 0x000fea0003c00000 */
[----:B01----:R-:W-:Y:S01]  /*16370*/  FADD.FTZ R90, R90, R89 ;  /* 0x000000595a5a7221 */ /* 0x003fe20000010000 */
[----:B------:R-:W-:Y:S01]  /*16380*/  MOV R89, 0x10 ;  /* 0x0000001000597802 */ /* 0x000fe20000000f00 */
[----:B------:R-:W-:Y:S01]  /*16390*/  IMAD.MOV.U32 R85, RZ, RZ, 0x1f ;  /* 0x0000001fff557424 */ /* 0x000fe200078e00ff */
[----:B------:R-:W-:Y:S02]  /*163a0*/  MOV R88, 0xffffffff ;  /* 0xffffffff00587802 */ /* 0x000fe40000000f00 */
[----:B------:R-:W-:-:S02]  /*163b0*/  MOV R86, 0x163d0 ;  /* 0x000163d000567802 */ /* 0x000fc40000000f00 */
[----:B------:R-:W-:Y:S05]  /*163c0*/  CALL.REL.NOINC `($__internal_25_$__cuda_sm70_shflsync_bfly_p) ;  /* 0x0000090000007944 */ /* 0x000fea0003c00000 */
        /* <DEDUP_REMOVED lines=116> */
[----:B------:R-:W-:Y:S01]  /*16b10*/  HFMA2.MMA R85, -RZ, RZ, 0, 1.847743988037109375e-06 ;  /* 0x0000001fff557435 */ /* 0x000fe200000001ff */
[----:B------:R-:W-:-:S05]  /*16b20*/  MOV R86, 0x16b40 ;  /* 0x00016b4000567802 */ /* 0x000fca0000000f00 */
[----:B------:R-:W-:Y:S05]  /*16b30*/  CALL.REL.NOINC `($__internal_25_$__cuda_sm70_shflsync_bfly_p) ;  /* 0x0000019000007944 */ /* 0x000fea0003c00000 */
        /* <DEDUP_REMOVED lines=18> */
[----:B0-----:R-:W-:Y:S01]  /*16c60*/  HFMA2.MMA R85, -RZ, RZ, 0, 1.847743988037109375e-06 ;  /* 0x0000001fff557435 */ /* 0x001fe200000001ff */
[----:B-1----:R-:W-:Y:S01]  /*16c70*/  FADD.FTZ R90, R90, R89 ;  /* 0x000000595a5a7221 */ /* 0x002fe20000010000 */
[----:B------:R-:W-:Y:S01]  /*16c80*/  MOV R86, 0x16cc0 ;  /* 0x00016cc000567802 */ /* 0x000fe20000000f00 */
[----:B------:R-:W-:-:S02]  /*16c90*/  IMAD.MOV.U32 R89, RZ, RZ, 0x10 ;  /* 0x00000010ff597424 */ /* 0x000fc400078e00ff */
[----:B------:R-:W-:Y:S02]  /*16ca0*/  IMAD.MOV.U32 R88, RZ, RZ, -0x1 ;  /* 0xffffffffff587424 */ /* 0x000fe400078e00ff */
[----:B------:R-:W-:Y:S05]  /*16cb0*/  CALL.REL.NOINC `($__internal_25_$__cuda_sm70_shflsync_bfly_p) ;  /* 0x0000001000007944 */ /* 0x000fea0003c00000 */
[----:B01----:R-:W-:Y:S05]  /*16cc0*/  BRA `(.L_x_7398) ;  /* 0xffffdf8000007947 */ /* 0x003fea000383ffff */
        .weak           $__internal_25_$__cuda_sm70_shflsync_bfly_p
        .type           $__internal_25_$__cuda_sm70_shflsync_bfly_p,@function
        .size           $__internal_25_$__cuda_sm70_shflsync_bfly_p,(.L_x_44865 - $__internal_25_$__cuda_sm70_shflsync_bfly_p)
$__internal_25_$__cuda_sm70_shflsync_bfly_p:
[----:B------:R-:W-:Y:S01]  /*16cd0*/  MOV R87, 0x0 ;  /* 0x0000000000577802 */ /* 0x000fe20000000f00 */
[----:B------:R-:W-:Y:S04]  /*16ce0*/  WARPSYNC R88 ;  /* 0x0000005800007348 */ /* 0x000fe80003800000 */
[----:B------:R0:W1:Y:S01]  /*16cf0*/  SHFL.BFLY PT, R89, R90, R89, R85 ;  /* 0x0c0000595a597389 */ /* 0x00006200000e0055 */
[----:B------:R-:W-:Y:S05]  /*16d00*/  RET.REL.NODEC R86 `(_ZN10layer_norm13ln_fwd_kernelINS_13Kernel_traitsI6__halfS2_S2_S2_fjLj7168ELj1ELj1ELj4ELj16ENS_18Kernel_traits_baseILj7168ES2_S2_S2_S2_fjLj128EEEEELb1ELb0ELb0ELb1EEEvNS_9FwdParamsE) ;  /* 0xfffe92f056007950 */ /* 0x000fea0003c3ffff */
.L_x_7399:
        /* <DEDUP_REMOVED lines=15> */
.L_x_44865:


//--------------------- .text._ZN10layer_norm13ln_fwd_kernelINS_13Kernel_traitsI6__halfS2_S2_S2_fjLj7168ELj1ELj1ELj4ELj16ENS_18Kernel_traits_baseILj7168ES2_S2_S2_S2_fjLj128EEEEELb1ELb0ELb1ELb0EEEvNS_9FwdParamsE --------------------------
	.section	.text._ZN10layer_norm13ln_fwd_kernelINS_13Kernel_traitsI6__halfS2_S2_S2_fjLj7168ELj1ELj1ELj4ELj16ENS_18Kernel_traits_baseILj7168ES2_S2_S2_S2_fjLj128EEEEELb1ELb0ELb1ELb0EEEvNS_9FwdParamsE,"ax",@progbits
	.sectioninfo	@"SHI_REGISTERS=227"
	.align	128
        .global         _ZN10layer_norm13ln_fwd_kernelINS_13Kernel_traitsI6__halfS2_S2_S2_fjLj7168ELj1ELj1ELj4ELj16ENS_18Kernel_traits_baseILj7168ES2_S2_S2_S2_fjLj128EEEEELb1ELb0ELb1ELb0EEEvNS_9FwdParamsE
        .type           _ZN10layer_norm13ln_fwd_kernelINS_13Kernel_traitsI6__halfS2_S2_S2_fjLj7168ELj1ELj1ELj4ELj16ENS_18Kernel_traits_baseILj7168ES2_S2_S2_S2_fjLj128EEEEELb1ELb0ELb1ELb0EEEvNS_9FwdParamsE,@function
        .size           _ZN10layer_norm13ln_fwd_kernelINS_13Kernel_traitsI6__halfS2_S2_S2_fjLj7168ELj1ELj1ELj4ELj16ENS_18Kernel_traits_baseILj7168ES2_S2_S2_S2_fjLj128EEEEELb1ELb0ELb1ELb0EEEvNS_9FwdParamsE,(.L_x_44866 - _ZN10layer_norm13ln_fwd_kernelINS_13Kernel_traitsI6__halfS2_S2_S2_fjLj7168ELj1ELj1ELj4ELj16ENS_18Kernel_traits_baseILj7168ES2_S2_S2_S2_fjLj128EEEEELb1ELb0ELb1ELb0EEEvNS_9FwdParamsE)
        .other          _ZN10layer_norm13ln_fwd_kernelINS_13Kernel_traitsI6__halfS2_S2_S2_fjLj7168ELj1ELj1ELj4ELj16ENS_18Kernel_traits_baseILj7168ES2_S2_S2_S2_fjLj128EEEEELb1ELb0ELb1ELb0EEEvNS_9FwdParamsE,@"STO_CUDA_ENTRY STV_DEFAULT"
_ZN10layer_norm13ln_fwd_kernelINS_13Kernel_traitsI6__halfS2_S2_S2_fjLj7168ELj1ELj1ELj4ELj16ENS_18Kernel_traits_baseILj7168ES2_S2_S2_S2_fjLj128EEEEELb1ELb0ELb1ELb0EEEvNS_9FwdParamsE:
.text._ZN10layer_norm13ln_fwd_kernelINS_13Kernel_traitsI6__halfS2_S2_S2_fjLj7168ELj1ELj1ELj4ELj16ENS_18Kernel_traits_baseILj7168ES2_S2_S2_S2_fjLj128EEEEELb1ELb0ELb1ELb0EEEvNS_9FwdParamsE:
        /* <DEDUP_REMOVED lines=32> */
[----:B------:R-:W-:Y:S01]  /*0200*/  MOV R0, c[0x0][0x168] ;  /* 0x00005a0000007a02 */ /* 0x000fe20000000f00 */
[----:B--2---:R-:W-:Y:S01]  /*0210*/  UIADD3 UR10, UR5, -0x4498517b, URZ ;  /* 0xbb67ae85050a7890 */ /* 0x004fe2000fffe03f */
[----:B------:R-:W-:Y:S01]  /*0220*/  LOP3.LUT R8, R5, UR5, RZ, 0x3c, !PT ;  /* 0x0000000505087c12 */ /* 0x000fe2000f8e3cff */
[----:B------:R-:W-:Y:S01]  /*0230*/  UIADD3 UR12, UR5, 0x76cf5d0a, URZ ;  /* 0x76cf5d0a050c7890 */ /* 0x000fe2000fffe03f */
[----:B------:R-:W-:Y:S01]  /*0240*/  SHF.R.S32.HI R0, RZ, 0x1f, R0 ;  /* 0x0000001fff007819 */ /* 0x000fe20000011400 */
[----:B------:R-:W-:-:S02]  /*0250*/  UIADD3 UR14, UR5, 0x32370b8f, URZ ;  /* 0x32370b8f050e7890 */ /* 0x000fc4000fffe03f */
[----:B------:R-:W-:Y:S01]  /*0260*/  IMAD.WIDE.U32 R8, R8, -0x326172a9, RZ ;  /* 0xcd9e8d5708087825 */ /* 0x000fe200078e00ff */
[----:B------:R-:W-:Y:S01]  /*0270*/  LOP3.LUT R7, R3, UR10, R4, 0x96, !PT ;  /* 0x0000000a03077c12 */ /* 0x000fe2000f8e9604 */
[----:B------:R-:W-:Y:S01]  /*0280*/  UIADD3 UR15, UR4, 0x78dde6e4, URZ ;  /* 0x78dde6e4040f7890 */ /* 0x000fe2000fffe03f */
[----:B------:R-:W-:Y:S01]  /*0290*/  LEA.HI R116, R0, c[0x0][0x168], RZ, 0x3 ;  /* 0x00005a0000747a11 */ /* 0x000fe200078f18ff */
[----:B------:R-:W-:Y:S01]  /*02a0*/  UIADD3 UR16, UR5, -0x126145ec, URZ ;  /* 0xed9eba1405107890 */ /* 0x000fe2000fffe03f */
[----:B------:R-:W-:Y:S01]  /*02b0*/  LOP3.LUT R4, R9, UR9, R6, 0x96, !PT ;  /* 0x0000000909047c12 */ /* 0x000fe2000f8e9606 */
[----:B------:R-:W-:Y:S01]  /*02c0*/  IMAD.WIDE.U32 R6, R7, -0x326172a9, RZ ;  /* 0xcd9e8d5707067825 */ /* 0x000fe200078e00ff */
[----:B------:R-:W-:Y:S01]  /*02d0*/  LEA.HI.SX32 R45, R116, R45, 0x1d ;  /* 0x0000002d742d7211 */ /* 0x000fe200078feaff */
[----:B------:R-:W-:Y:S02]  /*02e0*/  UIADD3 UR18, UR5, -0x56f99767, URZ ;  /* 0xa906689905127890 */ /* 0x000fe4000fffe03f */
[----:B------:R-:W-:Y:S01]  /*02f0*/  IMAD.WIDE.U32 R4, R4, -0x2daee0ad, RZ ;  /* 0xd2511f5304047825 */ /* 0x000fe200078e00ff */
[----:B------:R-:W-:Y:S01]  /*0300*/  LOP3.LUT R3, R7, UR11, R8, 0x96, !PT ;  /* 0x0000000b07037c12 */ /* 0x000fe2000f8e9608 */
[----:B------:R-:W-:Y:S01]  /*0310*/  UIADD3 UR17, UR4, 0x1715609d, URZ ;  /* 0x1715609d04117890 */ /* 0x000fe2000fffe03f */
[----:B------:R-:W-:Y:S01]  /*0320*/  LOP3.LUT P0, RZ, R45, 0xffffff80, RZ, 0xc0, !PT ;  /* 0xffffff802dff7812 */ /* 0x000fe2000780c0ff */
[----:B------:R-:W-:Y:S01]  /*0330*/  UIADD3 UR19, UR4, -0x4ab325aa, URZ ;  /* 0xb54cda5604137890 */ /* 0x000fe2000fffe03f */
[----:B------:R-:W-:Y:S01]  /*0340*/  LOP3.LUT R8, R5, UR12, R2, 0x96, !PT ;  /* 0x0000000c05087c12 */ /* 0x000fe2000f8e9602 */
[----:B------:R-:W-:Y:S01]  /*0350*/  IMAD.WIDE.U32 R2, R3, -0x2daee0ad, RZ ;  /* 0xd2511f5303027825 */ /* 0x000fe200078e00ff */
[----:B------:R-:W-:Y:S01]  /*0360*/  UIADD3 UR20, UR5, 0x646e171e, URZ ;  /* 0x646e171e05147890 */ /* 0x000fe2000fffe03f */
[----:B------:R-:W-:Y:S01]  /*0370*/  ISETP.GE.U32.AND P6, PT, R45, 0x100, PT ;  /* 0x000001002d00780c */ /* 0x000fe20003fc6070 */
[----:B------:R-:W-:Y:S01]  /*0380*/  UIADD3 UR21, UR4, 0x5384540f, URZ ;  /* 0x5384540f04157890 */ /* 0x000fe2000fffe03f */
[----:B------:R-:W-:Y:S01]  /*0390*/  IMAD.WIDE.U32 R8, R8, -0x326172a9, RZ ;  /* 0xcd9e8d5708087825 */ /* 0x000fe200078e00ff */
[----:B------:R-:W-:Y:S01]  /*03a0*/  LOP3.LUT R7, R3, UR14, R4, 0x96, !PT ;  /* 0x0000000e03077c12 */ /* 0x000fe2000f8e9604 */
[----:B------:R-:W-:Y:S01]  /*03b0*/  UIADD3 UR22, UR5, 0x1fd5c5a3, URZ ;  /* 0x1fd5c5a305167890 */ /* 0x000fe2000fffe03f */
[----:B------:R-:W-:-:S02]  /*03c0*/  ISETP.GE.U32.AND P5, PT, R45, 0x180, PT ;  /* 0x000001802d00780c */ /* 0x000fc40003fa6070 */
[----:B------:R-:W-:Y:S01]  /*03d0*/  LOP3.LUT R4, R9, UR13, R6, 0x96, !PT ;  /* 0x0000000d09047c12 */ /* 0x000fe2000f8e9606 */
[----:B------:R-:W-:Y:S01]  /*03e0*/  IMAD.WIDE.U32 R6, R7, -0x326172a9, RZ ;  /* 0xcd9e8d5707067825 */ /* 0x000fe200078e00ff */
[C---:B------:R-:W-:Y:S02]  /*03f0*/  ISETP.GE.U32.AND P4, PT, R45.reuse, 0x200, PT ;  /* 0x000002002d00780c */ /* 0x040fe40003f86070 */
[----:B------:R-:W-:Y:S01]  /*0400*/  ISETP.GE.U32.AND P3, PT, R45, 0x280, PT ;  /* 0x000002802d00780c */ /* 0x000fe20003f66070 */
[----:B------:R-:W-:Y:S01]  /*0410*/  IMAD.WIDE.U32 R4, R4, -0x2daee0ad, RZ ;  /* 0xd2511f5304047825 */ /* 0x000fe200078e00ff */
[----:B------:R-:W-:Y:S02]  /*0420*/  LOP3.LUT R8, R7, UR15, R8, 0x96, !PT ;  /* 0x0000000f07087c12 */ /* 0x000fe4000f8e9608 */
[----:B------:R-:W-:Y:S02]  /*0430*/  P2R R0, PR, RZ, 0x20 ;  /* 0x00000020ff007803 */ /* 0x000fe40000000000 */
[----:B------:R-:W-:Y:S01]  /*0440*/  LOP3.LUT R10, R5, UR16, R2, 0x96, !PT ;  /* 0x00000010050a7c12 */ /* 0x000fe2000f8e9602 */
[----:B------:R-:W-:Y:S01]  /*0450*/  IMAD.WIDE.U32 R8, R8, -0x2daee0ad, RZ ;  /* 0xd2511f5308087825 */ /* 0x000fe200078e00ff */
[----:B------:R-:W-:-:S02]  /*0460*/  P2R R2, PR, RZ, 0x40 ;  /* 0x00000040ff027803 */ /* 0x000fc40000000000 */
[----:B------:R-:W-:Y:S01]  /*0470*/  P2R R50, PR, RZ, 0x10 ;  /* 0x00000010ff327803 */ /* 0x000fe20000000000 */
[----:B------:R-:W-:Y:S01]  /*0480*/  IMAD.WIDE.U32 R10, R10, -0x326172a9, RZ ;  /* 0xcd9e8d570a0a7825 */ /* 0x000fe200078e00ff */
[----:B------:R-:W-:Y:S02]  /*0490*/  LOP3.LUT R22, R9, UR18, R4, 0x96, !PT ;  /* 0x0000001209167c12 */ /* 0x000fe4000f8e9604 */
        /* <DEDUP_REMOVED lines=18> */
.L_x_7401:
[----:B0-----:R-:W-:Y:S05]  /*05c0*/  BSYNC B0 ;  /* 0x0000000000007941 */ /* 0x001fea0003800000 */
.L_x_7400:
        /* <DEDUP_REMOVED lines=13> */
.L_x_7403:
[----:B0-----:R-:W-:Y:S05]  /*06a0*/  BSYNC B0 ;  /* 0x0000000000007941 */ /* 0x001fea0003800000 */
.L_x_7402:
        /* <DEDUP_REMOVED lines=13> */
.L_x_7405:
[----:B0-----:R-:W-:Y:S05]  /*0780*/  BSYNC B0 ;  /* 0x0000000000007941 */ /* 0x001fea0003800000 */
.L_x_7404:
        /* <DEDUP_REMOVED lines=13> */
.L_x_7407:
[----:B0-----:R-:W-:Y:S05]  /*0860*/  BSYNC B0 ;  /* 0x0000000000007941 */ /* 0x001fea0003800000 */
.L_x_7406:
        /* <DEDUP_REMOVED lines=13> */
.L_x_7409:
[----:B0-----:R-:W-:Y:S05]  /*0940*/  BSYNC B0 ;  /* 0x0000000000007941 */ /* 0x001fea0003800000 */
.L_x_7408:
        /* <DEDUP_REMOVED lines=20> */
.L_x_7411:
[----:B0-----:R-:W-:Y:S05]  /*0a90*/  BSYNC B0 ;  /* 0x0000000000007941 */ /* 0x001fea0003800000 */
.L_x_7410:
        /* <DEDUP_REMOVED lines=20> */
.L_x_7413:
[----:B0-----:R-:W-:Y:S05]  /*0be0*/  BSYNC B0 ;  /* 0x0000000000007941 */ /* 0x001fea0003800000 */
.L_x_7412:
[----:B------:R-:W-:Y:S02]  /*0bf0*/  ISETP.GE.AND P1, PT, R44, c[0x0][0x164], PT ;  /* 0x000059002c007a0c */ /* 0x000fe40003f26270 */
[----:B------:R-:W-:Y:S02]  /*0c00*/  LOP3.LUT R206, R27, UR23, R20, 0x96, !PT ;  /* 0x000000171bce7c12 */ /* 0x000fe4000f8e9614 */
[----:B------:R-:W-:-:S09]  /*0c10*/  LOP3.LUT R208, R3, UR24, R24, 0x96, !PT ;  /* 0x0000001803d07c12 */ /* 0x000fd2000f8e9618 */
[----:B------:R-:W-:Y:S05]  /*0c20*/  @P1 EXIT ;  /* 0x000000000000194d */ /* 0x000fea0003800000 */
[--C-:B-----5:R-:W-:Y:S01]  /*0c30*/  HADD2.F32 R23, -RZ, R10.reuse.H0_H0 ;  /* 0x2000000aff177230 */ /* 0x120fe20000004100 */
[----:B------:R-:W-:Y:S01]  /*0c40*/  IMAD.HI.U32 R202, R208, -0x326172a9, RZ ;  /* 0xcd9e8d57d0ca7827 */ /* 0x000fe200078e00ff */
[----:B------:R-:W-:Y:S01]  /*0c50*/  HADD2.F32 R22, -RZ, R10.H1_H1 ;  /* 0x3000000aff167230 */ /* 0x000fe20000004100 */
[----:B------:R-:W-:Y:S01]  /*0c60*/  HFMA2.MMA R204, -RZ, RZ, 0, 0 ;  /* 0x00000000ffcc7435 */ /* 0x000fe200000001ff */
[--C-:B------:R-:W-:Y:S01]  /*0c70*/  HADD2.F32 R21, -RZ, R11.reuse.H0_H0 ;  /* 0x2000000bff157230 */ /* 0x100fe20000004100 */
[----:B------:R-:W-:Y:S01]  /*0c80*/  IMAD.HI.U32 R203, R206, -0x2daee0ad, RZ ;  /* 0xd2511f53cecb7827 */ /* 0x000fe200078e00ff */
[----:B------:R-:W-:Y:S01]  /*0c90*/  HADD2.F32 R20, -RZ, R11.H1_H1 ;  /* 0x3000000bff147230 */ /* 0x000fe20000004100 */
[----:B------:R-:W-:Y:S01]  /*0ca0*/  LOP3.LUT R205, R138, 0x3, RZ, 0xc0, !PT ;  /* 0x000000038acd7812 */ /* 0x000fe200078ec0ff */
[--C-:B------:R-:W-:Y:S01]  /*0cb0*/  HADD2.F32 R35, -RZ, R12.reuse.H0_H0 ;  /* 0x2000000cff237230 */ /* 0x100fe20000004100 */
[----:B------:R-:W-:Y:S01]  /*0cc0*/  IMAD.MOV.U32 R201, RZ, RZ, 0x1 ;  /* 0x00000001ffc97424 */ /* 0x000fe200078e00ff */
[----:B------:R-:W-:Y:S01]  /*0cd0*/  HADD2.F32 R34, -RZ, R12.H1_H1 ;  /* 0x3000000cff227230 */ /* 0x000fe20000004100 */
[----:B------:R-:W-:Y:S01]  /*0ce0*/  IMAD R208, R208, -0x326172a9, RZ ;  /* 0xcd9e8d57d0d07824 */ /* 0x000fe200078e02ff */
[--C-:B------:R-:W-:Y:S01]  /*0cf0*/  HADD2.F32 R33, -RZ, R13.reuse.H0_H0 ;  /* 0x2000000dff217230 */ /* 0x100fe20000004100 */
[----:B------:R-:W-:Y:S01]  /*0d00*/  IMAD R206, R206, -0x2daee0ad, RZ ;  /* 0xd2511f53cece7824 */ /* 0x000fe200078e02ff */
        /* <DEDUP_REMOVED lines=72> */
[----:B------:R-:W-:Y:S01]  /*1190*/  SHF.R.S32.HI R64, RZ, 0x3, R116 ;  /* 0x00000003ff407819 */ /* 0x000fe20000011474 */
[--C-:B------:R-:W-:Y:S02]  /*11a0*/  HADD2.F32 R110, -RZ, R65.reuse.H0_H0 ;  /* 0x20000041ff6e7230 */ /* 0x100fe40000004100 */
[----:B------:R-:W-:Y:S01]  /*11b0*/  HADD2.F32 R113, -RZ, R65.H1_H1 ;  /* 0x30000041ff717230 */ /* 0x000fe20000004100 */
[----:B------:R-:W-:Y:S01]  /*11c0*/  LOP3.LUT R65, R64, 0x7f, RZ, 0xc0, !PT ;  /* 0x0000007f40417812 */ /* 0x000fe200078ec0ff */
[--C-:B------:R-:W-:Y:S01]  /*11d0*/  HADD2.F32 R112, -RZ, R66.reuse.H0_H0 ;  /* 0x20000042ff707230 */ /* 0x100fe20000004100 */
[----:B------:R-:W-:Y:S01]  /*11e0*/  SHF.R.U32.HI R64, RZ, 0x2, R64 ;  /* 0x00000002ff407819 */ /* 0x000fe20000011640 */
[----:B------:R-:W-:Y:S01]  /*11f0*/  HADD2.F32 R115, -RZ, R66.H1_H1 ;  /* 0x30000042ff737230 */ /* 0x000fe20000004100 */
[----:B------:R-:W-:Y:S01]  /*1200*/  LOP3.LUT R66, R49, 0x60, RZ, 0xc0, !PT ;  /* 0x0000006031427812 */ /* 0x000fe200078ec0ff */
[----:B------:R-:W-:-:S02]  /*1210*/  HADD2.F32 R114, -RZ, R67.H0_H0 ;  /* 0x20000043ff727230 */ /* 0x000fc40000004100 */
[----:B------:R-:W-:Y:S01]  /*1220*/  HADD2.F32 R117, -RZ, R67.H1_H1 ;  /* 0x30000043ff757230 */ /* 0x000fe20000004100 */
[----:B------:R-:W-:Y:S01]  /*1230*/  LOP3.LUT R67, R64, 0x3fffffe0, RZ, 0xc0, !PT ;  /* 0x3fffffe040437812 */ /* 0x000fe200078ec0ff */
[----:B------:R-:W-:Y:S01]  /*1240*/  IMAD.IADD R66, R65, 0x1, -R66 ;  /* 0x0000000141427824 */ /* 0x000fe200078e0a42 */
[--C-:B------:R-:W-:Y:S02]  /*1250*/  HADD2.F32 R116, -RZ, R68.reuse.H0_H0 ;  /* 0x20000044ff747230 */ /* 0x100fe40000004100 */
[----:B------:R-:W-:Y:S02]  /*1260*/  HADD2.F32 R118, -RZ, R68.H1_H1 ;  /* 0x30000044ff767230 */ /* 0x000fe40000004100 */
[----:B------:R-:W-:Y:S01]  /*1270*/  IMNMX R66, RZ, R66, !PT ;  /* 0x00000042ff427217 */ /* 0x000fe20007800200 */
[--C-:B------:R-:W-:Y:S02]  /*1280*/  HADD2.F32 R68, -RZ, R69.reuse.H0_H0 ;  /* 0x20000045ff447230 */ /* 0x100fe40000004100 */
[----:B------:R-:W-:Y:S01]  /*1290*/  HADD2.F32 R119, -RZ, R69.H1_H1 ;  /* 0x30000045ff777230 */ /* 0x000fe20000004100 */
[----:B------:R-:W-:Y:S01]  /*12a0*/  IMNMX R66, R66, 0x20, PT ;  /* 0x0000002042427817 */ /* 0x000fe20003800200 */
[----:B------:R-:W-:-:S02]  /*12b0*/  HADD2.F32 R69, -RZ, R70.H0_H0 ;  /* 0x20000046ff457230 */ /* 0x000fc40000004100 */
[----:B------:R-:W-:Y:S02]  /*12c0*/  HADD2.F32 R120, -RZ, R70.H1_H1 ;  /* 0x30000046ff787230 */ /* 0x000fe40000004100 */
[----:B------:R-:W-:Y:S01]  /*12d0*/  IMAD.IADD R66, R66, 0x1, R67 ;  /* 0x0000000142427824 */ /* 0x000fe200078e0243 */
[--C-:B------:R-:W-:Y:S02]  /*12e0*/  HADD2.F32 R70, -RZ, R71.reuse.H0_H0 ;  /* 0x20000047ff467230 */ /* 0x100fe40000004100 */
[----:B------:R-:W-:Y:S01]  /*12f0*/  HADD2.F32 R121, -RZ, R71.H1_H1 ;  /* 0x30000047ff797230 */ /* 0x000fe20000004100 */
[----:B------:R-:W-:Y:S01]  /*1300*/  IMAD.SHL.U32 R66, R66, 0x8, RZ ;  /* 0x0000000842427824 */ /* 0x000fe200078e00ff */
[--C-:B------:R-:W-:Y:S02]  /*1310*/  HADD2.F32 R71, -RZ, R56.reuse.H0_H0 ;  /* 0x20000038ff477230 */ /* 0x100fe40000004100 */
[----:B------:R-:W-:Y:S01]  /*1320*/  HADD2.F32 R123, -RZ, R56.H1_H1 ;  /* 0x30000038ff7b7230 */ /* 0x000fe20000004100 */
[----:B------:R-:W-:Y:S01]  /*1330*/  SHF.L.U32 R56, R49, 0x5, RZ ;  /* 0x0000000531387819 */ /* 0x000fe200000006ff */
[--C-:B------:R-:W-:Y:S01]  /*1340*/  HADD2.F32 R122, -RZ, R57.reuse.H0_H0 ;  /* 0x20000039ff7a7230 */ /* 0x100fe20000004100 */
[----:B------:R-:W0:Y:S01]  /*1350*/  I2F.U32 R66, R66 ;  /* 0x0000004200427306 */ /* 0x000e220000201000 */
[----:B------:R-:W-:Y:S01]  /*1360*/  HADD2.F32 R125, -RZ, R57.H1_H1 ;  /* 0x30000039ff7d7230 */ /* 0x000fe20000004100 */
[----:B------:R-:W-:Y:S01]  /*1370*/  LOP3.LUT R56, R56, 0x3e0, RZ, 0xc0, !PT ;  /* 0x000003e038387812 */ /* 0x000fe200078ec0ff */
[--C-:B------:R-:W-:Y:S01]  /*1380*/  HADD2.F32 R124, -RZ, R58.reuse.H0_H0 ;  /* 0x2000003aff7c7230 */ /* 0x100fe20000004100 */
[----:B------:R-:W-:Y:S01]  /*1390*/  IMAD R57, R136, -0x326172a9, RZ ;  /* 0xcd9e8d5788397824 */ /* 0x000fe200078e02ff */
[----:B------:R-:W-:Y:S01]  /*13a0*/  HADD2.F32 R127, -RZ, R58.H1_H1 ;  /* 0x3000003aff7f7230 */ /* 0x000fe20000004100 */
[----:B------:R-:W-:Y:S01]  /*13b0*/  IADD3 R56, R65, -R56, RZ ;  /* 0x8000003841387210 */ /* 0x000fe20007ffe0ff */
[----:B------:R-:W-:Y:S01]  /*13c0*/  IMAD R58, R134, -0x2daee0ad, RZ ;  /* 0xd2511f53863a7824 */ /* 0x000fe200078e02ff */
[--C-:B------:R-:W-:Y:S01]  /*13d0*/  HADD2.F32 R3, -RZ, R88.reuse.H0_H0 ;  /* 0x20000058ff037230 */ /* 0x100fe20000004100 */
[----:B------:R-:W-:Y:S01]  /*13e0*/  LOP3.LUT R202, R202, UR25, R57, 0x96, !PT ;  /* 0x00000019caca7c12 */ /* 0x000fe2000f8e9639 */
[--C-:B------:R-:W-:Y:S01]  /*13f0*/  HADD2.F32 R54, -RZ, R89.reuse.H0_H0 ;  /* 0x20000059ff367230 */ /* 0x100fe20000004100 */
[----:B------:R-:W-:Y:S01]  /*1400*/  IMNMX R56, RZ, R56, !PT ;  /* 0x00000038ff387217 */ /* 0x000fe20007800200 */
[----:B------:R-:W-:Y:S01]  /*1410*/  HADD2.F32 R88, -RZ, R88.H1_H1 ;  /* 0x30000058ff587230 */ /* 0x000fe20000004100 */
[----:B------:R-:W-:Y:S01]  /*1420*/  LOP3.LUT R203, R203, UR26, R58, 0x96, !PT ;  /* 0x0000001acbcb7c12 */ /* 0x000fe2000f8e963a */
[----:B------:R-:W-:Y:S01]  /*1430*/  HADD2.F32 R89, -RZ, R89.H1_H1 ;  /* 0x30000059ff597230 */ /* 0x000fe20000004100 */
[----:B------:R-:W-:Y:S01]  /*1440*/  IMNMX R56, R56, 0x20, PT ;  /* 0x0000002038387817 */ /* 0x000fe20003800200 */
[----:B0-----:R0:W1:Y:S01]  /*1450*/  MUFU.RCP R209, R66 ;  /* 0x0000004200d17308 */ /* 0x0010620000001000 */
[----:B------:R-:W-:-:S02]  /*1460*/  HADD2.F32 R126, -RZ, R59.H0_H0 ;  /* 0x2000003bff7e7230 */ /* 0x000fc40000004100 */
[----:B------:R-:W-:Y:S01]  /*1470*/  HADD2.F32 R129, -RZ, R59.H1_H1 ;  /* 0x3000003bff817230 */ /* 0x000fe20000004100 */
[----:B------:R-:W-:Y:S01]  /*1480*/  IMAD.IADD R56, R67, 0x1, R56 ;  /* 0x0000000143387824 */ /* 0x000fe200078e0238 */
[--C-:B------:R-:W-:Y:S02]  /*1490*/  HADD2.F32 R128, -RZ, R60.reuse.H0_H0 ;  /* 0x2000003cff807230 */ /* 0x100fe40000004100 */
[----:B------:R-:W-:Y:S01]  /*14a0*/  HADD2.F32 R131, -RZ, R60.H1_H1 ;  /* 0x3000003cff837230 */ /* 0x000fe20000004100 */
[----:B------:R-:W-:Y:S01]  /*14b0*/  IMAD.SHL.U32 R207, R56, 0x8, RZ ;  /* 0x0000000838cf7824 */ /* 0x000fe200078e00ff */
[--C-:B------:R-:W-:Y:S02]  /*14c0*/  HADD2.F32 R130, -RZ, R61.reuse.H0_H0 ;  /* 0x2000003dff827230 */ /* 0x100fe40000004100 */
[----:B------:R-:W-:Y:S02]  /*14d0*/  HADD2.F32 R133, -RZ, R61.H1_H1 ;  /* 0x3000003dff857230 */ /* 0x000fe40000004100 */
[----:B------:R-:W-:-:S02]  /*14e0*/  HADD2.F32 R132, -RZ, R62.H0_H0 ;  /* 0x2000003eff847230 */ /* 0x000fc40000004100 */
[----:B------:R-:W-:Y:S02]  /*14f0*/  HADD2.F32 R135, -RZ, R62.H1_H1 ;  /* 0x3000003eff877230 */ /* 0x000fe40000004100 */
[--C-:B------:R-:W-:Y:S02]  /*1500*/  HADD2.F32 R134, -RZ, R63.reuse.H0_H0 ;  /* 0x2000003fff867230 */ /* 0x100fe40000004100 */
[----:B01----:R-:W-:Y:S02]  /*1510*/  HADD2.F32 R136, -RZ, R63.H1_H1 ;  /* 0x3000003fff887230 */ /* 0x003fe40000004100 */
.L_x_8017:
[----:B------:R-:W-:-:S04]  /*1520*/  IMAD.MOV.U32 R213, RZ, RZ, 0x4 ;  /* 0x00000004ffd57424 */ /* 0x000fc800078e00ff */
[----:B------:R-:W-:-:S06]  /*1530*/  IMAD.WIDE R216, R44, R213, c[0x0][0x1d0] ;  /* 0x000074002cd87625 */ /* 0x000fcc00078e02d5 */
[----:B------:R-:W2:Y:S01]  /*1540*/  LDG.E R216, [R216.64] ;  /* 0x00000006d8d87981 */ /* 0x000ea2000c1e1900 */
[C---:B------:R-:W-:Y:S02]  /*1550*/  IMAD R64, R44.reuse, c[0x0][0x168], RZ ;  /* 0x00005a002c407a24 */ /* 0x040fe400078e02ff */
[----:B------:R-:W-:Y:S01]  /*1560*/  IMAD.WIDE R212, R44, R213, c[0x0][0x1d8] ;  /* 0x000076002cd47625 */ /* 0x000fe200078e02d5 */
[----:B------:R-:W-:Y:S01]  /*1570*/  BSSY B0, `(.L_x_7414) ;  /* 0x0000339000007945 */ /* 0x000fe20003800000 */
[----:B------:R-:W-:-:S04]  /*1580*/  MOV R214, RZ ;  /* 0x000000ff00d67202 */ /* 0x000fc80000000f00 */
[----:B------:R0:W5:Y:S02]  /*1590*/  LDG.E R212, [R212.64] ;  /* 0x00000006d4d47981 */ /* 0x000164000c1e1900 */
[----:B0-----:R-:W-:Y:S02]  /*15a0*/  SHF.R.S32.HI R213, RZ, 0x1f, R44 ;  /* 0x0000001fffd57819 */ /* 0x001fe4000001142c */
        /* <DEDUP_REMOVED lines=26> */
[----:B-----5:R-:W-:Y:S01]  /*1750*/  HADD2.F32 R140, -RZ, R60.H0_H0 ;  /* 0x2000003cff8c7230 */ /* 0x020fe20000004100 */
[----:B------:R-:W-:Y:S05]  /*1760*/  BRA `(.L_x_7418) ;  /* 0x0000057000007947 */ /* 0x000fea0003800000 */
.L_x_7417:
        /* <DEDUP_REMOVED lines=12> */
.L_x_7420:
[----:B------:R-:W-:Y:S02]  /*1830*/  MOV R137, R208 ;  /* 0x000000d000897202 */ /* 0x000fe40000000f00 */
.L_x_7421:
[----:B------:R-:W-:Y:S05]  /*1840*/  BSYNC B2 ;  /* 0x0000000000027941 */ /* 0x000fea0003800000 */
.L_x_7419:
        /* <DEDUP_REMOVED lines=16> */
.L_x_7425:
[----:B------:R-:W-:Y:S05]  /*1950*/  BSYNC B3 ;  /* 0x0000000000037941 */ /* 0x000fea0003800000 */
.L_x_7424:
        /* <DEDUP_REMOVED lines=44> */
.L_x_7423:
[----:B------:R-:W-:Y:S05]  /*1c20*/  BSYNC B2 ;  /* 0x0000000000027941 */ /* 0x000fea0003800000 */
.L_x_7422:
[----:B------:R-:W0:Y:S01]  /*1c30*/  I2F.U32 R65, R137 ;  /* 0x0000008900417306 */ /* 0x000e220000201000 */
[----:B-----5:R-:W-:Y:S01]  /*1c40*/  HADD2.F32 R66, -RZ, R56.H0_H0 ;  /* 0x20000038ff427230 */ /* 0x020fe20000004100 */
[----:B------:R-:W-:-:S04]  /*1c50*/  IMAD.MOV.U32 R138, RZ, RZ, 0x2f800000 ;  /* 0x2f800000ff8a7424 */ /* 0x000fc800078e00ff */
[----:B------:R-:W-:-:S04]  /*1c60*/  FMUL.FTZ R66, R66, c[0x0][0x1ec] ;  /* 0x00007b0042427a20 */ /* 0x000fc80000410000 */
[----:B------:R-:W-:Y:S02]  /*1c70*/  FMUL.FTZ R66, R66, c[0x0][0x1e8] ;  /* 0x00007a0042427a20 */ /* 0x000fe40000410000 */
[----:B0-----:R-:W-:-:S05]  /*1c80*/  FFMA.FTZ R65, R65, R138, 1.1641532182693481445e-10 ;  /* 0x2f00000041417423 */ /* 0x001fca000001008a */
[----:B------:R-:W-:Y:S01]  /*1c90*/  FSETP.GTU.FTZ.AND P4, PT, R65, c[0x0][0x1e4], PT ;  /* 0x0000790041007a0b */ /* 0x000fe20003f9c000 */
[----:B------:R-:W-:-:S03]  /*1ca0*/  @P2 HADD2.F32 R65, -RZ, R60.H0_H0 ;  /* 0x2000003cff412230 */ /* 0x000fc60000004100 */
[----:B------:R-:W-:Y:S02]  /*1cb0*/  FSEL R140, R66, RZ, !P4 ;  /* 0x000000ff428c7208 */ /* 0x000fe40006000000 */
[----:B------:R-:W-:-:S03]  /*1cc0*/  SEL R200, RZ, 0x1, P4 ;  /* 0x00000001ffc87807 */ /* 0x000fc60002000000 */
[----:B------:R-:W-:Y:S02]  /*1cd0*/  @P2 FADD.FTZ R140, R65, R140 ;  /* 0x0000008c418c2221 */ /* 0x000fe40000010000 */
.L_x_7418:
[----:B------:R-:W-:Y:S05]  /*1ce0*/  BSYNC B1 ;  /* 0x0000000000017941 */ /* 0x000fea0003800000 */
.L_x_7416:
[----:B------:R-:W-:Y:S01]  /*1cf0*/  BSSY B1, `(.L_x_7426) ;  /* 0x000005f000017945 */ /* 0x000fe20003800000 */
[----:B------:R-:W-:Y:S05]  /*1d00*/  @P3 BRA `(.L_x_7427) ;  /* 0x0000006000003947 */ /* 0x000fea0003800000 */
[----:B------:R-:W-:Y:S01]  /*1d10*/  IMAD.MOV.U32 R139, RZ, RZ, RZ ;  /* 0x000000ffff8b7224 */ /* 0x000fe200078e00ff */
[----:B------:R-:W-:Y:S01]  /*1d20*/  MOV R65, R64 ;  /* 0x0000004000417202 */ /* 0x000fe20000000f00 */
[----:B------:R-:W-:Y:S05]  /*1d30*/  @!P2 BRA `(.L_x_7428) ;  /* 0x000005a00000a947 */ /* 0x000fea0003800000 */
[----:B------:R-:W-:Y:S01]  /*1d40*/  IMAD.MOV.U32 R65, RZ, RZ, R64 ;  /* 0x000000ffff417224 */ /* 0x000fe200078e0040 */
[----:B-----5:R-:W-:Y:S01]  /*1d50*/  HADD2.F32 R139, -RZ, R60.H1_H1 ;  /* 0x3000003cff8b7230 */ /* 0x020fe20000004100 */
[----:B------:R-:W-:Y:S05]  /*1d60*/  BRA `(.L_x_7428) ;  /* 0x0000057000007947 */ /* 0x000fea0003800000 */
.L_x_7427:
        /* <DEDUP_REMOVED lines=12> */
.L_x_7430:
[----:B------:R-:W-:Y:S02]  /*1e30*/  IMAD.MOV.U32 R137, RZ, RZ, R208 ;  /* 0x000000ffff897224 */ /* 0x000fe400078e00d0 */
.L_x_7431:
[----:B------:R-:W-:Y:S05]  /*1e40*/  BSYNC B2 ;  /* 0x0000000000027941 */ /* 0x000fea0003800000 */
.L_x_7429:
        /* <DEDUP_REMOVED lines=16> */
.L_x_7435:
[----:B------:R-:W-:Y:S05]  /*1f50*/  BSYNC B3 ;  /* 0x0000000000037941 */ /* 0x000fea0003800000 */
.L_x_7434:
        /* <DEDUP_REMOVED lines=44> */
.L_x_7433:
[----:B------:R-:W-:Y:S05]  /*2220*/  BSYNC B2 ;  /* 0x0000000000027941 */ /* 0x000fea0003800000 */
.L_x_7432:
[----:B------:R-:W0:Y:S01]  /*2230*/  I2F.U32 R64, R137 ;  /* 0x0000008900407306 */ /* 0x000e220000201000 */
[----:B------:R-:W-:Y:S01]  /*2240*/  HFMA2.MMA R67, -RZ, RZ, 0.1171875, 0 ;  /* 0x2f800000ff437435 */ /* 0x000fe200000001ff */
[----:B-----5:R-:W-:-:S05]  /*2250*/  HADD2.F32 R66, -RZ, R56.H1_H1 ;  /* 0x30000038ff427230 */ /* 0x020fca0000004100 */
[----:B------:R-:W-:-:S04]  /*2260*/  FMUL.FTZ R66, R66, c[0x0][0x1ec] ;  /* 0x00007b0042427a20 */ /* 0x000fc80000410000 */
[----:B------:R-:W-:Y:S02]  /*2270*/  FMUL.FTZ R66, R66, c[0x0][0x1e8] ;  /* 0x00007a0042427a20 */ /* 0x000fe40000410000 */
[----:B0-----:R-:W-:-:S05]  /*2280*/  FFMA.FTZ R64, R64, R67, 1.1641532182693481445e-10 ;  /* 0x2f00000040407423 */ /* 0x001fca0000010043 */
[----:B------:R-:W-:Y:S01]  /*2290*/  FSETP.GTU.FTZ.AND P4, PT, R64, c[0x0][0x1e4], PT ;  /* 0x0000790040007a0b */ /* 0x000fe20003f9c000 */
[----:B------:R-:W-:-:S03]  /*22a0*/  @P2 HADD2.F32 R64, -RZ, R60.H1_H1 ;  /* 0x3000003cff402230 */ /* 0x000fc60000004100 */
[----:B------:R-:W-:Y:S02]  /*22b0*/  FSEL R139, R66, RZ, !P4 ;  /* 0x000000ff428b7208 */ /* 0x000fe40006000000 */
[----:B------:R-:W-:-:S03]  /*22c0*/  SEL R199, RZ, 0x1, P4 ;  /* 0x00000001ffc77807 */ /* 0x000fc60002000000 */
[----:B------:R-:W-:Y:S02]  /*22d0*/  @P2 FADD.FTZ R139, R64, R139 ;  /* 0x0000008b408b2221 */ /* 0x000fe40000010000 */
.L_x_7428:
[----:B------:R-:W-:Y:S05]  /*22e0*/  BSYNC B1 ;  /* 0x0000000000017941 */ /* 0x000fea0003800000 */
.L_x_7426:
[----:B------:R-:W-:Y:S01]  /*22f0*/  BSSY B1, `(.L_x_7436) ;  /* 0x000005f000017945 */ /* 0x000fe20003800000 */
[----:B------:R-:W-:Y:S05]  /*2300*/  @P3 BRA `(.L_x_7437) ;  /* 0x0000006000003947 */ /* 0x000fea0003800000 */
[----:B------:R-:W-:Y:S02]  /*2310*/  IMAD.MOV.U32 R138, RZ, RZ, RZ ;  /* 0x000000ffff8a7224 */ /* 0x000fe400078e00ff */
[----:B------:R-:W-:Y:S01]  /*2320*/  IMAD.MOV.U32 R64, RZ, RZ, R65 ;  /* 0x000000ffff407224 */ /* 0x000fe200078e0041 */
[----:B------:R-:W-:Y:S05]  /*2330*/  @!P2 BRA `(.L_x_7438) ;  /* 0x000005a00000a947 */ /* 0x000fea0003800000 */
[----:B------:R-:W-:Y:S01]  /*2340*/  MOV R64, R65 ;  /* 0x0000004100407202 */ /* 0x000fe20000000f00 */
[----:B-----5:R-:W-:Y:S01]  /*2350*/  HADD2.F32 R138, -RZ, R61.H0_H0 ;  /* 0x2000003dff8a7230 */ /* 0x020fe20000004100 */
[----:B------:R-:W-:Y:S05]  /*2360*/  BRA `(.L_x_7438) ;  /* 0x0000057000007947 */ /* 0x000fea0003800000 */
.L_x_7437:
        /* <DEDUP_REMOVED lines=12> */
.L_x_7440:
[----:B------:R-:W-:Y:S02]  /*2430*/  IMAD.MOV.U32 R137, RZ, RZ, R208 ;  /* 0x000000ffff897224 */ /* 0x000fe400078e00d0 */
.L_x_7441:
[----:B------:R-:W-:Y:S05]  /*2440*/  BSYNC B2 ;  /* 0x0000000000027941 */ /* 0x000fea0003800000 */
.L_x_7439:
        /* <DEDUP_REMOVED lines=16> */
.L_x_7445:
[----:B------:R-:W-:Y:S05]  /*2550*/  BSYNC B3 ;  /* 0x0000000000037941 */ /* 0x000fea0003800000 */
.L_x_7444:
        /* <DEDUP_REMOVED lines=44> */
.L_x_7443:
[----:B------:R-:W-:Y:S05]  /*2820*/  BSYNC B2 ;  /* 0x0000000000027941 */ /* 0x000fea0003800000 */
.L_x_7442:
        /* <DEDUP_REMOVED lines=11> */
.L_x_7438:
[----:B------:R-:W-:Y:S05]  /*28e0*/  BSYNC B1 ;  /* 0x0000000000017941 */ /* 0x000fea0003800000 */
.L_x_7436:
[----:B------:R-:W-:Y:S01]  /*28f0*/  BSSY B1, `(.L_x_7446) ;  /* 0x000005f000017945 */ /* 0x000fe20003800000 */
[----:B------:R-:W-:Y:S05]  /*2900*/  @P3 BRA `(.L_x_7447) ;  /* 0x0000006000003947 */ /* 0x000fea0003800000 */
[----:B------:R-:W-:Y:S01]  /*2910*/  HFMA2.MMA R137, -RZ, RZ, 0, 0 ;  /* 0x00000000ff897435 */ /* 0x000fe200000001ff */
[----:B------:R-:W-:Y:S01]  /*2920*/  IMAD.MOV.U32 R65, RZ, RZ, R64 ;  /* 0x000000ffff417224 */ /* 0x000fe200078e0040 */
[----:B------:R-:W-:Y:S05]  /*2930*/  @!P2 BRA `(.L_x_7448) ;  /* 0x000005a00000a947 */ /* 0x000fea0003800000 */
[----:B------:R-:W-:Y:S01]  /*2940*/  IMAD.MOV.U32 R65, RZ, RZ, R64 ;  /* 0x000000ffff417224 */ /* 0x000fe200078e0040 */
[----:B-----5:R-:W-:Y:S01]  /*2950*/  HADD2.F32 R137, -RZ, R61.H1_H1 ;  /* 0x3000003dff897230 */ /* 0x020fe20000004100 */
[----:B------:R-:W-:Y:S05]  /*2960*/  BRA `(.L_x_7448) ;  /* 0x0000057000007947 */ /* 0x000fea0003800000 */
.L_x_7447:
        /* <DEDUP_REMOVED lines=12> */
.L_x_7450:
[----:B------:R-:W-:Y:S02]  /*2a30*/  MOV R141, R208 ;  /* 0x000000d0008d7202 */ /* 0x000fe40000000f00 */
.L_x_7451:
[----:B------:R-:W-:Y:S05]  /*2a40*/  BSYNC B2 ;  /* 0x0000000000027941 */ /* 0x000fea0003800000 */
.L_x_7449:
        /* <DEDUP_REMOVED lines=16> */
.L_x_7455:
[----:B------:R-:W-:Y:S05]  /*2b50*/  BSYNC B3 ;  /* 0x0000000000037941 */ /* 0x000fea0003800000 */
.L_x_7454:
        /* <DEDUP_REMOVED lines=44> */
.L_x_7453:
[----:B------:R-:W-:Y:S05]  /*2e20*/  BSYNC B2 ;  /* 0x0000000000027941 */ /* 0x000fea0003800000 */
.L_x_7452:
[----:B------:R-:W0:Y:S01]  /*2e30*/  I2F.U32 R64, R141 ;  /* 0x0000008d00407306 */ /* 0x000e220000201000 */
[----:B-----5:R-:W-:Y:S01]  /*2e40*/  HADD2.F32 R66, -RZ, R57.H1_H1 ;  /* 0x30000039ff427230 */ /* 0x020fe20000004100 */
[----:B------:R-:W-:-:S04]  /*2e50*/  IMAD.MOV.U32 R67, RZ, RZ, 0x2f800000 ;  /* 0x2f800000ff437424 */ /* 0x000fc800078e00ff */
        /* <DEDUP_REMOVED lines=8> */
.L_x_7448:
[----:B------:R-:W-:Y:S05]  /*2ee0*/  BSYNC B1 ;  /* 0x0000000000017941 */ /* 0x000fea0003800000 */
.L_x_7446:
[----:B------:R-:W-:Y:S01]  /*2ef0*/  BSSY B1, `(.L_x_7456) ;  /* 0x000005f000017945 */ /* 0x000fe20003800000 */
[----:B------:R-:W-:Y:S05]  /*2f00*/  @P3 BRA `(.L_x_7457) ;  /* 0x0000006000003947 */ /* 0x000fea0003800000 */
[----:B------:R-:W-:Y:S01]  /*2f10*/  IMAD.MOV.U32 R141, RZ, RZ, RZ ;  /* 0x000000ffff8d7224 */ /* 0x000fe200078e00ff */
[----:B------:R-:W-:Y:S01]  /*2f20*/  MOV R64, R65 ;  /* 0x0000004100407202 */ /* 0x000fe20000000f00 */
[----:B------:R-:W-:Y:S05]  /*2f30*/  @!P2 BRA `(.L_x_7458) ;  /* 0x000005a00000a947 */ /* 0x000fea0003800000 */
[----:B------:R-:W-:Y:S01]  /*2f40*/  IMAD.MOV.U32 R64, RZ, RZ, R65 ;  /* 0x000000ffff407224 */ /* 0x000fe200078e0041 */
[----:B-----5:R-:W-:Y:S01]  /*2f50*/  HADD2.F32 R141, -RZ, R62.H0_H0 ;  /* 0x2000003eff8d7230 */ /* 0x020fe20000004100 */
[----:B------:R-:W-:Y:S05]  /*2f60*/  BRA `(.L_x_7458) ;  /* 0x0000057000007947 */ /* 0x000fea0003800000 */
.L_x_7457:
        /* <DEDUP_REMOVED lines=12> */
.L_x_7460:
[----:B------:R-:W-:Y:S02]  /*3030*/  IMAD.MOV.U32 R145, RZ, RZ, R208 ;  /* 0x000000ffff917224 */ /* 0x000fe400078e00d0 */
.L_x_7461:
[----:B------:R-:W-:Y:S05]  /*3040*/  BSYNC B2 ;  /* 0x0000000000027941 */ /* 0x000fea0003800000 */
.L_x_7459:
        /* <DEDUP_REMOVED lines=16> */
.L_x_7465:
[----:B------:R-:W-:Y:S05]  /*3150*/  BSYNC B3 ;  /* 0x0000000000037941 */ /* 0x000fea0003800000 */
.L_x_7464:
        /* <DEDUP_REMOVED lines=44> */
.L_x_7463:
[----:B------:R-:W-:Y:S05]  /*3420*/  BSYNC B2 ;  /* 0x0000000000027941 */ /* 0x000fea0003800000 */
.L_x_7462:
[----:B------:R-:W0:Y:S01]  /*3430*/  I2F.U32 R65, R145 ;  /* 0x0000009100417306 */ /* 0x000e220000201000 */
[----:B------:R-:W-:Y:S01]  /*3440*/  HFMA2.MMA R142, -RZ, RZ, 0.1171875, 0 ;  /* 0x2f800000ff8e7435 */ /* 0x000fe200000001ff */
[----:B-----5:R-:W-:-:S05]  /*3450*/  HADD2.F32 R66, -RZ, R58.H0_H0 ;  /* 0x2000003aff427230 */ /* 0x020fca0000004100 */
[----:B------:R-:W-:-:S04]  /*3460*/  FMUL.FTZ R66, R66, c[0x0][0x1ec] ;  /* 0x00007b0042427a20 */ /* 0x000fc80000410000 */
[----:B------:R-:W-:Y:S02]  /*3470*/  FMUL.FTZ R66, R66, c[0x0][0x1e8] ;  /* 0x00007a0042427a20 */ /* 0x000fe40000410000 */
[----:B0-----:R-:W-:-:S05]  /*3480*/  FFMA.FTZ R65, R65, R142, 1.1641532182693481445e-10 ;  /* 0x2f00000041417423 */ /* 0x001fca000001008e */
[----:B------:R-:W-:-:S04]  /*3490*/  FSETP.GTU.FTZ.AND P4, PT, R65, c[0x0][0x1e4], PT ;  /* 0x0000790041007a0b */ /* 0x000fc80003f9c000 */
[----:B------:R-:W-:Y:S01]  /*34a0*/  FSEL R141, R66, RZ, !P4 ;  /* 0x000000ff428d7208 */ /* 0x000fe20006000000 */
[----:B------:R-:W-:Y:S01]  /*34b0*/  @P2 HADD2.F32 R66, -RZ, R62.H0_H0 ;  /* 0x2000003eff422230 */ /* 0x000fe20000004100 */
[----:B------:R-:W-:-:S04]  /*34c0*/  SEL R142, RZ, 0x1, P4 ;  /* 0x00000001ff8e7807 */ /* 0x000fc80002000000 */
[----:B------:R-:W-:Y:S02]  /*34d0*/  @P2 FADD.FTZ R141, R66, R141 ;  /* 0x0000008d428d2221 */ /* 0x000fe40000010000 */
.L_x_7458:
[----:B------:R-:W-:Y:S05]  /*34e0*/  BSYNC B1 ;  /* 0x0000000000017941 */ /* 0x000fea0003800000 */
.L_x_7456:
[----:B------:R-:W-:Y:S01]  /*34f0*/  BSSY B1, `(.L_x_7466) ;  /* 0x000005f000017945 */ /* 0x000fe20003800000 */
[----:B------:R-:W-:Y:S05]  /*3500*/  @P3 BRA `(.L_x_7467) ;  /* 0x0000006000003947 */ /* 0x000fea0003800000 */
[----:B------:R-:W-:Y:S02]  /*3510*/  IMAD.MOV.U32 R143, RZ, RZ, RZ ;  /* 0x000000ffff8f7224 */ /* 0x000fe400078e00ff */
[----:B------:R-:W-:Y:S01]  /*3520*/  IMAD.MOV.U32 R65, RZ, RZ, R64 ;  /* 0x000000ffff417224 */ /* 0x000fe200078e0040 */
[----:B------:R-:W-:Y:S05]  /*3530*/  @!P2 BRA `(.L_x_7468) ;  /* 0x000005a00000a947 */ /* 0x000fea0003800000 */
[----:B------:R-:W-:Y:S01]  /*3540*/  MOV R65, R64 ;  /* 0x0000004000417202 */ /* 0x000fe20000000f00 */
[----:B-----5:R-:W-:Y:S01]  /*3550*/  HADD2.F32 R143, -RZ, R62.H1_H1 ;  /* 0x3000003eff8f7230 */ /* 0x020fe20000004100 */
[----:B------:R-:W-:Y:S05]  /*3560*/  BRA `(.L_x_7468) ;  /* 0x0000057000007947 */ /* 0x000fea0003800000 */
.L_x_7467:
        /* <DEDUP_REMOVED lines=12> */
.L_x_7470:
[----:B------:R-:W-:Y:S02]  /*3630*/  IMAD.MOV.U32 R147, RZ, RZ, R208 ;  /* 0x000000ffff937224 */ /* 0x000fe400078e00d0 */
.L_x_7471:
[----:B------:R-:W-:Y:S05]  /*3640*/  BSYNC B2 ;  /* 0x0000000000027941 */ /* 0x000fea0003800000 */
.L_x_7469:
        /* <DEDUP_REMOVED lines=16> */
.L_x_7475:
[----:B------:R-:W-:Y:S05]  /*3750*/  BSYNC B3 ;  /* 0x0000000000037941 */ /* 0x000fea0003800000 */
.L_x_7474:
        /* <DEDUP_REMOVED lines=44> */
.L_x_7473:
[----:B------:R-:W-:Y:S05]  /*3a20*/  BSYNC B2 ;  /* 0x0000000000027941 */ /* 0x000fea0003800000 */
.L_x_7472:
        /* <DEDUP_REMOVED lines=11> */
.L_x_7468:
[----:B------:R-:W-:Y:S05]  /*3ae0*/  BSYNC B1 ;  /* 0x0000000000017941 */ /* 0x000fea0003800000 */
.L_x_7466:
[----:B------:R-:W-:Y:S01]  /*3af0*/  BSSY B1, `(.L_x_7476) ;  /* 0x000005f000017945 */ /* 0x000fe20003800000 */
[----:B------:R-:W-:Y:S05]  /*3b00*/  @P3 BRA `(.L_x_7477) ;  /* 0x0000006000003947 */ /* 0x000fea0003800000 */
[----:B------:R-:W-:Y:S01]  /*3b10*/  HFMA2.MMA R145, -RZ, RZ, 0, 0 ;  /* 0x00000000ff917435 */ /* 0x000fe200000001ff */
[----:B------:R-:W-:Y:S01]  /*3b20*/  IMAD.MOV.U32 R64, RZ, RZ, R65 ;  /* 0x000000ffff407224 */ /* 0x000fe200078e0041 */
[----:B------:R-:W-:Y:S05]  /*3b30*/  @!P2 BRA `(.L_x_7478) ;  /* 0x000005a00000a947 */ /* 0x000fea0003800000 */
[----:B------:R-:W-:Y:S01]  /*3b40*/  IMAD.MOV.U32 R64, RZ, RZ, R65 ;  /* 0x000000ffff407224 */ /* 0x000fe200078e0041 */
[----:B-----5:R-:W-:Y:S01]  /*3b50*/  HADD2.F32 R145, -RZ, R63.H0_H0 ;  /* 0x2000003fff917230 */ /* 0x020fe20000004100 */
[----:B------:R-:W-:Y:S05]  /*3b60*/  BRA `(.L_x_7478) ;  /* 0x0000057000007947 */ /* 0x000fea0003800000 */
.L_x_7477:
        /* <DEDUP_REMOVED lines=12> */
.L_x_7480:
[----:B------:R-:W-:Y:S02]  /*3c30*/  MOV R205, R208 ;  /* 0x000000d000cd7202 */ /* 0x000fe40000000f00 */
.L_x_7481:
[----:B------:R-:W-:Y:S05]  /*3c40*/  BSYNC B2 ;  /* 0x0000000000027941 */ /* 0x000fea0003800000 */
.L_x_7479:
        /* <DEDUP_REMOVED lines=16> */
.L_x_7485:
[----:B------:R-:W-:Y:S05]  /*3d50*/  BSYNC B3 ;  /* 0x0000000000037941 */ /* 0x000fea0003800000 */
.L_x_7484:
        /* <DEDUP_REMOVED lines=44> */
.L_x_7483:
[----:B------:R-:W-:Y:S05]  /*4020*/  BSYNC B2 ;  /* 0x0000000000027941 */ /* 0x000fea0003800000 */
.L_x_7482:
[----:B------:R-:W0:Y:S01]  /*4030*/  I2F.U32 R65, R205 ;  /* 0x000000cd00417306 */ /* 0x000e220000201000 */
[----:B-----5:R-:W-:Y:S01]  /*4040*/  HADD2.F32 R66, -RZ, R59.H0_H0 ;  /* 0x2000003bff427230 */ /* 0x020fe20000004100 */
[----:B------:R-:W-:-:S04]  /*4050*/  IMAD.MOV.U32 R146, RZ, RZ, 0x2f800000 ;  /* 0x2f800000ff927424 */ /* 0x000fc800078e00ff */
        /* <DEDUP_REMOVED lines=8> */
.L_x_7478:
[----:B------:R-:W-:Y:S05]  /*40e0*/  BSYNC B1 ;  /* 0x0000000000017941 */ /* 0x000fea0003800000 */
.L_x_7476:
        /* <DEDUP_REMOVED lines=8> */
.L_x_7487:
        /* <DEDUP_REMOVED lines=12> */
.L_x_7490:
[----:B------:R-:W-:Y:S02]  /*4230*/  IMAD.MOV.U32 R148, RZ, RZ, R208 ;  /* 0x000000ffff947224 */ /* 0x000fe400078e00d0 */
.L_x_7491:
[----:B------:R-:W-:Y:S05]  /*4240*/  BSYNC B2 ;  /* 0x0000000000027941 */ /* 0x000fea0003800000 */
.L_x_7489:
        /* <DEDUP_REMOVED lines=16> */
.L_x_7495:
[----:B------:R-:W-:Y:S05]  /*4350*/  BSYNC B3 ;  /* 0x0000000000037941 */ /* 0x000fea0003800000 */
.L_x_7494:
        /* <DEDUP_REMOVED lines=44> */
.L_x_7493:
[----:B------:R-:W-:Y:S05]  /*4620*/  BSYNC B2 ;  /* 0x0000000000027941 */ /* 0x000fea0003800000 */
.L_x_7492:
[----:B------:R-:W0:Y:S01]  /*4630*/  I2F.U32 R64, R148 ;  /* 0x0000009400407306 */ /* 0x000e220000201000 */
[----:B------:R-:W-:Y:S01]  /*4640*/  HFMA2.MMA R67, -RZ, RZ, 0.1171875, 0 ;  /* 0x2f800000ff437435 */ /* 0x000fe200000001ff */
[----:B-----5:R-:W-:Y:S02]  /*4650*/  HADD2.F32 R65, -RZ, R59.H1_H1 ;  /* 0x3000003bff417230 */ /* 0x020fe40000004100 */
[----:B------:R-:W-:-:S03]  /*4660*/  @P2 HADD2.F32 R66, -RZ, R63.H1_H1 ;  /* 0x3000003fff422230 */ /* 0x000fc60000004100 */
[----:B------:R-:W-:-:S04]  /*4670*/  FMUL.FTZ R65, R65, c[0x0][0x1ec] ;  /* 0x00007b0041417a20 */ /* 0x000fc80000410000 */
[----:B------:R-:W-:Y:S02]  /*4680*/  FMUL.FTZ R65, R65, c[0x0][0x1e8] ;  /* 0x00007a0041417a20 */ /* 0x000fe40000410000 */
[----:B0-----:R-:W-:-:S05]  /*4690*/  FFMA.FTZ R64, R64, R67, 1.1641532182693481445e-10 ;  /* 0x2f00000040407423 */ /* 0x001fca0000010043 */
[----:B------:R-:W-:-:S04]  /*46a0*/  FSETP.GTU.FTZ.AND P3, PT, R64, c[0x0][0x1e4], PT ;  /* 0x0000790040007a0b */ /* 0x000fc80003f7c000 */
[----:B------:R-:W-:Y:S02]  /*46b0*/  FSEL R147, R65, RZ, !P3 ;  /* 0x000000ff41937208 */ /* 0x000fe40005800000 */
[----:B------:R-:W-:-:S03]  /*46c0*/  SEL R64, RZ, 0x1, P3 ;  /* 0x00000001ff407807 */ /* 0x000fc60001800000 */
[----:B------:R-:W-:Y:S01]  /*46d0*/  @P2 FADD.FTZ R147, R66, R147 ;  /* 0x0000009342932221 */ /* 0x000fe20000010000 */
[----:B------:R-:W-:Y:S02]  /*46e0*/  PRMT R148, R64, 0x7610, R148 ;  /* 0x0000761040947816 */ /* 0x000fe40000000094 */
.L_x_7488:
[----:B------:R-:W-:Y:S05]  /*46f0*/  BSYNC B1 ;  /* 0x0000000000017941 */ /* 0x000fea0003800000 */
.L_x_7486:
[----:B------:R-:W-:Y:S01]  /*4700*/  IMAD.MOV.U32 R210, RZ, RZ, 0x10 ;  /* 0x00000010ffd27424 */ /* 0x000fe200078e00ff */
[----:B------:R-:W-:Y:S01]  /*4710*/  F2FP.PACK_AB R67, R147, R145 ;  /* 0x000000919343723e */ /* 0x000fe200000000ff */
[----:B------:R-:W-:Y:S01]  /*4720*/  BSSY B1, `(.L_x_7496) ;  /* 0x000001b000017945 */ /* 0x000fe20003800000 */
[----:B------:R-:W-:Y:S01]  /*4730*/  F2FP.PACK_AB R66, R143, R141 ;  /* 0x0000008d8f42723e */ /* 0x000fe200000000ff */
[----:B------:R-:W-:Y:S01]  /*4740*/  IMAD.WIDE.U32 R210, R215, R210, c[0x0][0x188] ;  /* 0x00006200d7d27625 */ /* 0x000fe200078e00d2 */
[----:B------:R-:W-:Y:S02]  /*4750*/  F2FP.PACK_AB R65, R137, R138 ;  /* 0x0000008a8941723e */ /* 0x000fe400000000ff */
[----:B------:R-:W-:-:S05]  /*4760*/  F2FP.PACK_AB R64, R139, R140 ;  /* 0x0000008c8b40723e */ /* 0x000fca00000000ff */
[----:B------:R0:W-:Y:S01]  /*4770*/  STG.E.128 [R210.64], R64 ;  /* 0x00000040d2007986 */ /* 0x0001e2000c101d06 */
        /* <DEDUP_REMOVED lines=11> */
[----:B------:R-:W-:Y:S01]  /*4830*/  IMAD.WIDE.U32 R66, R66, 0x10000, RZ ;  /* 0x0001000042427825 */ /* 0x000fe200078e00ff */
[----:B------:R-:W-:Y:S02]  /*4840*/  MOV R221, 0x8 ;  /* 0x0000000800dd7802 */ /* 0x000fe40000000f00 */
        /* <DEDUP_REMOVED lines=8> */
.L_x_7497:
[----:B------:R-:W-:Y:S05]  /*48d0*/  BSYNC B1 ;  /* 0x0000000000017941 */ /* 0x000fea0003800000 */
.L_x_7496:
[----:B------:R-:W-:Y:S02]  /*48e0*/  IADD3 R215, R215, 0x80, RZ ;  /* 0x00000080d7d77810 */ /* 0x000fe40007ffe0ff */
[----:B------:R-:W-:Y:S02]  /*48f0*/  IADD3 R214, R214, 0x80, RZ ;  /* 0x00000080d6d67810 */ /* 0x000fe40007ffe0ff */
.L_x_7415:
[----:B------:R-:W-:Y:S05]  /*4900*/  BSYNC B0 ;  /* 0x0000000000007941 */ /* 0x000fea0003800000 */
.L_x_7414:
        /* <DEDUP_REMOVED lines=20> */
.L_x_7501:
        /* <DEDUP_REMOVED lines=12> */
.L_x_7504:
[----:B------:R-:W-:Y:S02]  /*4b10*/  MOV R154, R208 ;  /* 0x000000d0009a7202 */ /* 0x000fe40000000f00 */
.L_x_7505:
[----:B------:R-:W-:Y:S05]  /*4b20*/  BSYNC B2 ;  /* 0x0000000000027941 */ /* 0x000fea0003800000 */
.L_x_7503:
        /* <DEDUP_REMOVED lines=16> */
.L_x_7509:
[----:B------:R-:W-:Y:S05]  /*4c30*/  BSYNC B3 ;  /* 0x0000000000037941 */ /* 0x000fea0003800000 */
.L_x_7508:
        /* <DEDUP_REMOVED lines=44> */
.L_x_7507:
[----:B------:R-:W-:Y:S05]  /*4f00*/  BSYNC B2 ;  /* 0x0000000000027941 */ /* 0x000fea0003800000 */
.L_x_7506:
[----:B------:R-:W0:Y:S01]  /*4f10*/  I2F.U32 R65, R154 ;  /* 0x0000009a00417306 */ /* 0x000e220000201000 */
[----:B-----5:R-:W-:Y:S01]  /*4f20*/  HADD2.F32 R67, -RZ, R56.H0_H0 ;  /* 0x20000038ff437230 */ /* 0x020fe20000004100 */
[----:B------:R-:W-:-:S04]  /*4f30*/  IMAD.MOV.U32 R66, RZ, RZ, 0x2f800000 ;  /* 0x2f800000ff427424 */ /* 0x000fc800078e00ff */
[----:B------:R-:W-:-:S04]  /*4f40*/  FMUL.FTZ R67, R67, c[0x0][0x1ec] ;  /* 0x00007b0043437a20 */ /* 0x000fc80000410000 */
[----:B------:R-:W-:Y:S02]  /*4f50*/  FMUL.FTZ R67, R67, c[0x0][0x1e8] ;  /* 0x00007a0043437a20 */ /* 0x000fe40000410000 */
[----:B0-----:R-:W-:Y:S01]  /*4f60*/  FFMA.FTZ R65, R65, R66, 1.1641532182693481445e-10 ;  /* 0x2f00000041417423 */ /* 0x001fe20000010042 */
[----:B------:R-:W-:-:S04]  /*4f70*/  @P2 HADD2.F32 R66, -RZ, R60.H0_H0 ;  /* 0x2000003cff422230 */ /* 0x000fc80000004100 */
[----:B------:R-:W-:-:S04]  /*4f80*/  FSETP.GTU.FTZ.AND P4, PT, R65, c[0x0][0x1e4], PT ;  /* 0x0000790041007a0b */ /* 0x000fc80003f9c000 */
[----:B------:R-:W-:Y:S02]  /*4f90*/  FSEL R149, R67, RZ, !P4 ;  /* 0x000000ff43957208 */ /* 0x000fe40006000000 */
[----:B------:R-:W-:-:S03]  /*4fa0*/  SEL R200, RZ, 0x1, P4 ;  /* 0x00000001ffc87807 */ /* 0x000fc60002000000 */
[----:B------:R-:W-:Y:S02]  /*4fb0*/  @P2 FADD.FTZ R149, R66, R149 ;  /* 0x0000009542952221 */ /* 0x000fe40000010000 */
.L_x_7502:
[----:B------:R-:W-:Y:S05]  /*4fc0*/  BSYNC B1 ;  /* 0x0000000000017941 */ /* 0x000fea0003800000 */
.L_x_7500:
        /* <DEDUP_REMOVED lines=8> */
.L_x_7511:
        /* <DEDUP_REMOVED lines=12> */
.L_x_7514:
[----:B------:R-:W-:Y:S02]  /*5110*/  IMAD.MOV.U32 R154, RZ, RZ, R208 ;  /* 0x000000ffff9a7224 */ /* 0x000fe400078e00d0 */
.L_x_7515:
[----:B------:R-:W-:Y:S05]  /*5120*/  BSYNC B2 ;  /* 0x0000000000027941 */ /* 0x000fea0003800000 */
.L_x_7513:
        /* <DEDUP_REMOVED lines=16> */
.L_x_7519:
[----:B------:R-:W-:Y:S05]  /*5230*/  BSYNC B3 ;  /* 0x0000000000037941 */ /* 0x000fea0003800000 */
.L_x_7518:
        /* <DEDUP_REMOVED lines=44> */
.L_x_7517:
[----:B------:R-:W-:Y:S05]  /*5500*/  BSYNC B2 ;  /* 0x0000000000027941 */ /* 0x000fea0003800000 */
.L_x_7516:
[----:B------:R-:W0:Y:S01]  /*5510*/  I2F.U32 R64, R154 ;  /* 0x0000009a00407306 */ /* 0x000e220000201000 */
[----:B------:R-:W-:Y:S01]  /*5520*/  HFMA2.MMA R67, -RZ, RZ, 0.1171875, 0 ;  /* 0x2f800000ff437435 */ /* 0x000fe200000001ff */
[----:B-----5:R-:W-:-:S05]  /*5530*/  HADD2.F32 R66, -RZ, R56.H1_H1 ;  /* 0x30000038ff427230 */ /* 0x020fca0000004100 */
[----:B------:R-:W-:-:S04]  /*5540*/  FMUL.FTZ R66, R66, c[0x0][0x1ec] ;  /* 0x00007b0042427a20 */ /* 0x000fc80000410000 */
[----:B------:R-:W-:Y:S02]  /*5550*/  FMUL.FTZ R66, R66, c[0x0][0x1e8] ;  /* 0x00007a0042427a20 */ /* 0x000fe40000410000 */
[----:B0-----:R-:W-:Y:S01]  /*5560*/  FFMA.FTZ R64, R64, R67, 1.1641532182693481445e-10 ;  /* 0x2f00000040407423 */ /* 0x001fe20000010043 */
[----:B------:R-:W-:-:S04]  /*5570*/  @P2 HADD2.F32 R67, -RZ, R60.H1_H1 ;  /* 0x3000003cff432230 */ /* 0x000fc80000004100 */
[----:B------:R-:W-:-:S04]  /*5580*/  FSETP.GTU.FTZ.AND P4, PT, R64, c[0x0][0x1e4], PT ;  /* 0x0000790040007a0b */ /* 0x000fc80003f9c000 */
[----:B------:R-:W-:Y:S02]  /*5590*/  FSEL R150, R66, RZ, !P4 ;  /* 0x000000ff42967208 */ /* 0x000fe40006000000 */
[----:B------:R-:W-:-:S03]  /*55a0*/  SEL R199, RZ, 0x1, P4 ;  /* 0x00000001ffc77807 */ /* 0x000fc60002000000 */
[----:B------:R-:W-:Y:S02]  /*55b0*/  @P2 FADD.FTZ R150, R67, R150 ;  /* 0x0000009643962221 */ /* 0x000fe40000010000 */
.L_x_7512:
[----:B------:R-:W-:Y:S05]  /*55c0*/  BSYNC B1 ;  /* 0x0000000000017941 */ /* 0x000fea0003800000 */
.L_x_7510:
        /* <DEDUP_REMOVED lines=8> */
.L_x_7521:
        /* <DEDUP_REMOVED lines=12> */
.L_x_7524:
[----:B------:R-:W-:Y:S02]  /*5710*/  IMAD.MOV.U32 R156, RZ, RZ, R208 ;  /* 0x000000ffff9c7224 */ /* 0x000fe400078e00d0 */
.L_x_7525:
[----:B------:R-:W-:Y:S05]  /*5720*/  BSYNC B2 ;  /* 0x0000000000027941 */ /* 0x000fea0003800000 */
.L_x_7523:
        /* <DEDUP_REMOVED lines=16> */
.L_x_7529:
[----:B------:R-:W-:Y:S05]  /*5830*/  BSYNC B3 ;  /* 0x0000000000037941 */ /* 0x000fea0003800000 */
.L_x_7528:
        /* <DEDUP_REMOVED lines=44> */
.L_x_7527:
[----:B------:R-:W-:Y:S05]  /*5b00*/  BSYNC B2 ;  /* 0x0000000000027941 */ /* 0x000fea0003800000 */
.L_x_7526:
        /* <DEDUP_REMOVED lines=11> */
.L_x_7522:
[----:B------:R-:W-:Y:S05]  /*5bc0*/  BSYNC B1 ;  /* 0x0000000000017941 */ /* 0x000fea0003800000 */
.L_x_7520:
        /* <DEDUP_REMOVED lines=8> */
.L_x_7531:
        /* <DEDUP_REMOVED lines=12> */
.L_x_7534:
[----:B------:R-:W-:Y:S02]  /*5d10*/  MOV R156, R208 ;  /* 0x000000d0009c7202 */ /* 0x000fe40000000f00 */
.L_x_7535:
[----:B------:R-:W-:Y:S05]  /*5d20*/  BSYNC B2 ;  /* 0x0000000000027941 */ /* 0x000fea0003800000 */
.L_x_7533:
        /* <DEDUP_REMOVED lines=16> */
.L_x_7539:
[----:B------:R-:W-:Y:S05]  /*5e30*/  BSYNC B3 ;  /* 0x0000000000037941 */ /* 0x000fea0003800000 */
.L_x_7538:
        /* <DEDUP_REMOVED lines=44> */
.L_x_7537:
[----:B------:R-:W-:Y:S05]  /*6100*/  BSYNC B2 ;  /* 0x0000000000027941 */ /* 0x000fea0003800000 */
.L_x_7536:
[----:B------:R-:W0:Y:S01]  /*6110*/  I2F.U32 R64, R156 ;  /* 0x0000009c00407306 */ /* 0x000e220000201000 */
[----:B-----5:R-:W-:Y:S01]  /*6120*/  HADD2.F32 R66, -RZ, R57.H1_H1 ;  /* 0x30000039ff427230 */ /* 0x020fe20000004100 */
[----:B------:R-:W-:-:S04]  /*6130*/  IMAD.MOV.U32 R67, RZ, RZ, 0x2f800000 ;  /* 0x2f800000ff437424 */ /* 0x000fc800078e00ff */
        /* <DEDUP_REMOVED lines=8> */
.L_x_7532:
[----:B------:R-:W-:Y:S05]  /*61c0*/  BSYNC B1 ;  /* 0x0000000000017941 */ /* 0x000fea0003800000 */
.L_x_7530:
        /* <DEDUP_REMOVED lines=8> */
.L_x_7541:
        /* <DEDUP_REMOVED lines=12> */
.L_x_7544:
[----:B------:R-:W-:Y:S02]  /*6310*/  IMAD.MOV.U32 R142, RZ, RZ, R208 ;  /* 0x000000ffff8e7224 */ /* 0x000fe400078e00d0 */
.L_x_7545:
[----:B------:R-:W-:Y:S05]  /*6320*/  BSYNC B2 ;  /* 0x0000000000027941 */ /* 0x000fea0003800000 */
.L_x_7543:
        /* <DEDUP_REMOVED lines=16> */
.L_x_7549:
[----:B------:R-:W-:Y:S05]  /*6430*/  BSYNC B3 ;  /* 0x0000000000037941 */ /* 0x000fea0003800000 */
.L_x_7548:
        /* <DEDUP_REMOVED lines=44> */
.L_x_7547:
[----:B------:R-:W-:Y:S05]  /*6700*/  BSYNC B2 ;  /* 0x0000000000027941 */ /* 0x000fea0003800000 */
.L_x_7546:
[----:B------:R-:W0:Y:S01]  /*6710*/  I2F.U32 R65, R142 ;  /* 0x0000008e00417306 */ /* 0x000e220000201000 */
[----:B------:R-:W-:Y:S01]  /*6720*/  HFMA2.MMA R66, -RZ, RZ, 0.1171875, 0 ;  /* 0x2f800000ff427435 */ /* 0x000fe200000001ff */
[----:B-----5:R-:W-:-:S05]  /*6730*/  HADD2.F32 R67, -RZ, R58.H0_H0 ;  /* 0x2000003aff437230 */ /* 0x020fca0000004100 */
[----:B------:R-:W-:-:S04]  /*6740*/  FMUL.FTZ R67, R67, c[0x0][0x1ec] ;  /* 0x00007b0043437a20 */ /* 0x000fc80000410000 */
[----:B------:R-:W-:Y:S02]  /*6750*/  FMUL.FTZ R67, R67, c[0x0][0x1e8] ;  /* 0x00007a0043437a20 */ /* 0x000fe40000410000 */
[----:B0-----:R-:W-:Y:S01]  /*6760*/  FFMA.FTZ R65, R65, R66, 1.1641532182693481445e-10 ;  /* 0x2f00000041417423 */ /* 0x001fe20000010042 */
[----:B------:R-:W-:-:S04]  /*6770*/  @P2 HADD2.F32 R66, -RZ, R62.H0_H0 ;  /* 0x2000003eff422230 */ /* 0x000fc80000004100 */
[----:B------:R-:W-:-:S04]  /*6780*/  FSETP.GTU.FTZ.AND P4, PT, R65, c[0x0][0x1e4], PT ;  /* 0x0000790041007a0b */ /* 0x000fc80003f9c000 */
[----:B------:R-:W-:Y:S02]  /*6790*/  FSEL R153, R67, RZ, !P4 ;  /* 0x000000ff43997208 */ /* 0x000fe40006000000 */
[----:B------:R-:W-:-:S03]  /*67a0*/  SEL R65, RZ, 0x1, P4 ;  /* 0x00000001ff417807 */ /* 0x000fc60002000000 */
[----:B------:R-:W-:Y:S01]  /*67b0*/  @P2 FADD.FTZ R153, R66, R153 ;  /* 0x0000009942992221 */ /* 0x000fe20000010000 */
[----:B------:R-:W-:Y:S02]  /*67c0*/  PRMT R142, R65, 0x7610, R142 ;  /* 0x00007610418e7816 */ /* 0x000fe4000000008e */
.L_x_7542:
[----:B------:R-:W-:Y:S05]  /*67d0*/  BSYNC B1 ;  /* 0x0000000000017941 */ /* 0x000fea0003800000 */
.L_x_7540:
        /* <DEDUP_REMOVED lines=8> */
.L_x_7551:
        /* <DEDUP_REMOVED lines=12> */
.L_x_7554:
[----:B------:R-:W-:Y:S02]  /*6920*/  IMAD.MOV.U32 R144, RZ, RZ, R208 ;  /* 0x000000ffff907224 */ /* 0x000fe400078e00d0 */
.L_x_7555:
[----:B------:R-:W-:Y:S05]  /*6930*/  BSYNC B2 ;  /* 0x0000000000027941 */ /* 0x000fea0003800000 */
.L_x_7553:
        /* <DEDUP_REMOVED lines=16> */
.L_x_7559:
[----:B------:R-:W-:Y:S05]  /*6a40*/  BSYNC B3 ;  /* 0x0000000000037941 */ /* 0x000fea0003800000 */
.L_x_7558:
        /* <DEDUP_REMOVED lines=44> */
.L_x_7557:
[----:B------:R-:W-:Y:S05]  /*6d10*/  BSYNC B2 ;  /* 0x0000000000027941 */ /* 0x000fea0003800000 */
.L_x_7556:
        /* <DEDUP_REMOVED lines=10> */
[----:B------:R-:W-:Y:S01]  /*6dc0*/  @P2 FADD.FTZ R154, R67, R154 ;  /* 0x0000009a439a2221 */ /* 0x000fe20000010000 */
[----:B------:R-:W-:Y:S02]  /*6dd0*/  PRMT R144, R64, 0x7610, R144 ;  /* 0x0000761040907816 */ /* 0x000fe40000000090 */
.L_x_7552:
[----:B------:R-:W-:Y:S05]  /*6de0*/  BSYNC B1 ;  /* 0x0000000000017941 */ /* 0x000fea0003800000 */
.L_x_7550:
        /* <DEDUP_REMOVED lines=8> */
.L_x_7561:
        /* <DEDUP_REMOVED lines=12> */
.L_x_7564:
[----:B------:R-:W-:Y:S02]  /*6f30*/  MOV R146, R208 ;  /* 0x000000d000927202 */ /* 0x000fe40000000f00 */
.L_x_7565:
[----:B------:R-:W-:Y:S05]  /*6f40*/  BSYNC B2 ;  /* 0x0000000000027941 */ /* 0x000fea0003800000 */
.L_x_7563:
        /* <DEDUP_REMOVED lines=16> */
.L_x_7569:
[----:B------:R-:W-:Y:S05]  /*7050*/  BSYNC B3 ;  /* 0x0000000000037941 */ /* 0x000fea0003800000 */
.L_x_7568:
        /* <DEDUP_REMOVED lines=44> */
.L_x_7567:
[----:B------:R-:W-:Y:S05]  /*7320*/  BSYNC B2 ;  /* 0x0000000000027941 */ /* 0x000fea0003800000 */
.L_x_7566:
        /* <DEDUP_REMOVED lines=12> */
.L_x_7562:
[----:B------:R-:W-:Y:S05]  /*73f0*/  BSYNC B1 ;  /* 0x0000000000017941 */ /* 0x000fea0003800000 */
.L_x_7560:
        /* <DEDUP_REMOVED lines=8> */
.L_x_7571:
        /* <DEDUP_REMOVED lines=12> */
.L_x_7574:
[----:B------:R-:W-:Y:S02]  /*7540*/  IMAD.MOV.U32 R148, RZ, RZ, R208 ;  /* 0x000000ffff947224 */ /* 0x000fe400078e00d0 */
.L_x_7575:
[----:B------:R-:W-:Y:S05]  /*7550*/  BSYNC B2 ;  /* 0x0000000000027941 */ /* 0x000fea0003800000 */
.L_x_7573:
        /* <DEDUP_REMOVED lines=16> */
.L_x_7579:
[----:B------:R-:W-:Y:S05]  /*7660*/  BSYNC B3 ;  /* 0x0000000000037941 */ /* 0x000fea0003800000 */
.L_x_7578:
        /* <DEDUP_REMOVED lines=44> */
.L_x_7577:
[----:B------:R-:W-:Y:S05]  /*7930*/  BSYNC B2 ;  /* 0x0000000000027941 */ /* 0x000fea0003800000 */
.L_x_7576:
        /* <DEDUP_REMOVED lines=12> */
.L_x_7572:
[----:B------:R-:W-:Y:S05]  /*7a00*/  BSYNC B1 ;  /* 0x0000000000017941 */ /* 0x000fea0003800000 */
.L_x_7570:
        /* <DEDUP_REMOVED lines=19> */
[----:B------:R-:W-:Y:S01]  /*7b40*/  IMAD.WIDE.U32 R66, R66, 0x10000, RZ ;  /* 0x0001000042427825 */ /* 0x000fe200078e00ff */
[----:B------:R-:W-:Y:S02]  /*7b50*/  MOV R221, 0x8 ;  /* 0x0000000800dd7802 */ /* 0x000fe40000000f00 */
        /* <DEDUP_REMOVED lines=8> */
.L_x_7581:
[----:B------:R-:W-:Y:S05]  /*7be0*/  BSYNC B1 ;  /* 0x0000000000017941 */ /* 0x000fea0003800000 */
.L_x_7580:
[----:B------:R-:W-:Y:S02]  /*7bf0*/  IADD3 R215, R215, 0x80, RZ ;  /* 0x00000080d7d77810 */ /* 0x000fe40007ffe0ff */
[----:B------:R-:W-:Y:S02]  /*7c00*/  IADD3 R214, R214, 0x80, RZ ;  /* 0x00000080d6d67810 */ /* 0x000fe40007ffe0ff */
.L_x_7499:
[----:B------:R-:W-:Y:S05]  /*7c10*/  BSYNC B0 ;  /* 0x0000000000007941 */ /* 0x000fea0003800000 */
.L_x_7498:
        /* <DEDUP_REMOVED lines=20> */
.L_x_7585:
        /* <DEDUP_REMOVED lines=12> */
.L_x_7588:
[----:B------:R-:W-:Y:S02]  /*7e20*/  MOV R162, R208 ;  /* 0x000000d000a27202 */ /* 0x000fe40000000f00 */
.L_x_7589:
[----:B------:R-:W-:Y:S05]  /*7e30*/  BSYNC B2 ;  /* 0x0000000000027941 */ /* 0x000fea0003800000 */
.L_x_7587:
        /* <DEDUP_REMOVED lines=16> */
.L_x_7593:
[----:B------:R-:W-:Y:S05]  /*7f40*/  BSYNC B3 ;  /* 0x0000000000037941 */ /* 0x000fea0003800000 */
.L_x_7592:
        /* <DEDUP_REMOVED lines=44> */
.L_x_7591:
[----:B------:R-:W-:Y:S05]  /*8210*/  BSYNC B2 ;  /* 0x0000000000027941 */ /* 0x000fea0003800000 */
.L_x_7590:
        /* <DEDUP_REMOVED lines=11> */
.L_x_7586:
[----:B------:R-:W-:Y:S05]  /*82d0*/  BSYNC B1 ;  /* 0x0000000000017941 */ /* 0x000fea0003800000 */
.L_x_7584:
        /* <DEDUP_REMOVED lines=8> */
.L_x_7595:
        /* <DEDUP_REMOVED lines=12> */
.L_x_7598:
[----:B------:R-:W-:Y:S02]  /*8420*/  IMAD.MOV.U32 R162, RZ, RZ, R208 ;  /* 0x000000ffffa27224 */ /* 0x000fe400078e00d0 */
.L_x_7599:
[----:B------:R-:W-:Y:S05]  /*8430*/  BSYNC B2 ;  /* 0x0000000000027941 */ /* 0x000fea0003800000 */
.L_x_7597:
        /* <DEDUP_REMOVED lines=16> */
.L_x_7603:
[----:B------:R-:W-:Y:S05]  /*8540*/  BSYNC B3 ;  /* 0x0000000000037941 */ /* 0x000fea0003800000 */
.L_x_7602:
        /* <DEDUP_REMOVED lines=44> */
.L_x_7601:
[----:B------:R-:W-:Y:S05]  /*8810*/  BSYNC B2 ;  /* 0x0000000000027941 */ /* 0x000fea0003800000 */
.L_x_7600:
        /* <DEDUP_REMOVED lines=11> */
.L_x_7596:
[----:B------:R-:W-:Y:S05]  /*88d0*/  BSYNC B1 ;  /* 0x0000000000017941 */ /* 0x000fea0003800000 */
.L_x_7594:
        /* <DEDUP_REMOVED lines=8> */
.L_x_7605:
        /* <DEDUP_REMOVED lines=12> */
.L_x_7608:
[----:B------:R-:W-:Y:S02]  /*8a20*/  IMAD.MOV.U32 R164, RZ, RZ, R208 ;  /* 0x000000ffffa47224 */ /* 0x000fe400078e00d0 */
.L_x_7609:
[----:B------:R-:W-:Y:S05]  /*8a30*/  BSYNC B2 ;  /* 0x0000000000027941 */ /* 0x000fea0003800000 */
.L_x_7607:
        /* <DEDUP_REMOVED lines=16> */
.L_x_7613:
[----:B------:R-:W-:Y:S05]  /*8b40*/  BSYNC B3 ;  /* 0x0000000000037941 */ /* 0x000fea0003800000 */
.L_x_7612:
        /* <DEDUP_REMOVED lines=44> */
.L_x_7611:
[----:B------:R-:W-:Y:S05]  /*8e10*/  BSYNC B2 ;  /* 0x0000000000027941 */ /* 0x000fea0003800000 */
.L_x_7610:
        /* <DEDUP_REMOVED lines=11> */
.L_x_7606:
[----:B------:R-:W-:Y:S05]  /*8ed0*/  BSYNC B1 ;  /* 0x0000000000017941 */ /* 0x000fea0003800000 */
.L_x_7604:
        /* <DEDUP_REMOVED lines=8> */
.L_x_7615:
        /* <DEDUP_REMOVED lines=12> */
.L_x_7618:
[----:B------:R-:W-:Y:S02]  /*9020*/  MOV R164, R208 ;  /* 0x000000d000a47202 */ /* 0x000fe40000000f00 */
.L_x_7619:
[----:B------:R-:W-:Y:S05]  /*9030*/  BSYNC B2 ;  /* 0x0000000000027941 */ /* 0x000fea0003800000 */
.L_x_7617:
        /* <DEDUP_REMOVED lines=16> */
.L_x_7623:
[----:B------:R-:W-:Y:S05]  /*9140*/  BSYNC B3 ;  /* 0x0000000000037941 */ /* 0x000fea0003800000 */
.L_x_7622:
        /* <DEDUP_REMOVED lines=44> */
.L_x_7621:
[----:B------:R-:W-:Y:S05]  /*9410*/  BSYNC B2 ;  /* 0x0000000000027941 */ /* 0x000fea0003800000 */
.L_x_7620:
        /* <DEDUP_REMOVED lines=11> */
.L_x_7616:
[----:B------:R-:W-:Y:S05]  /*94d0*/  BSYNC B1 ;  /* 0x0000000000017941 */ /* 0x000fea0003800000 */
.L_x_7614:
        /* <DEDUP_REMOVED lines=8> */
.L_x_7625:
        /* <DEDUP_REMOVED lines=12> */
.L_x_7628:
[----:B------:R-:W-:Y:S02]  /*9620*/  IMAD.MOV.U32 R142, RZ, RZ, R208 ;  /* 0x000000ffff8e7224 */ /* 0x000fe400078e00d0 */
.L_x_7629:
[----:B------:R-:W-:Y:S05]  /*9630*/  BSYNC B2 ;  /* 0x0000000000027941 */ /* 0x000fea0003800000 */
.L_x_7627:
        /* <DEDUP_REMOVED lines=16> */
.L_x_7633:
[----:B------:R-:W-:Y:S05]  /*9740*/  BSYNC B3 ;  /* 0x0000000000037941 */ /* 0x000fea0003800000 */
.L_x_7632:
        /* <DEDUP_REMOVED lines=44> */
.L_x_7631:
[----:B------:R-:W-:Y:S05]  /*9a10*/  BSYNC B2 ;  /* 0x0000000000027941 */ /* 0x000fea0003800000 */
.L_x_7630:
        /* <DEDUP_REMOVED lines=12> */
.L_x_7626:
[----:B------:R-:W-:Y:S05]  /*9ae0*/  BSYNC B1 ;  /* 0x0000000000017941 */ /* 0x000fea0003800000 */
.L_x_7624:
        /* <DEDUP_REMOVED lines=8> */
.L_x_7635:
        /* <DEDUP_REMOVED lines=12> */
.L_x_7638:
[----:B------:R-:W-:Y:S02]  /*9c30*/  IMAD.MOV.U32 R144, RZ, RZ, R208 ;  /* 0x000000ffff907224 */ /* 0x000fe400078e00d0 */
.L_x_7639:
[----:B------:R-:W-:Y:S05]  /*9c40*/  BSYNC B2 ;  /* 0x0000000000027941 */ /* 0x000fea0003800000 */
.L_x_7637:
        /* <DEDUP_REMOVED lines=16> */
.L_x_7643:
[----:B------:R-:W-:Y:S05]  /*9d50*/  BSYNC B3 ;  /* 0x0000000000037941 */ /* 0x000fea0003800000 */
.L_x_7642:
        /* <DEDUP_REMOVED lines=44> */
.L_x_7641:
[----:B------:R-:W-:Y:S05]  /*a020*/  BSYNC B2 ;  /* 0x0000000000027941 */ /* 0x000fea0003800000 */
.L_x_7640:
        /* <DEDUP_REMOVED lines=12> */
.L_x_7636:
[----:B------:R-:W-:Y:S05]  /*a0f0*/  BSYNC B1 ;  /* 0x0000000000017941 */ /* 0x000fea0003800000 */
.L_x_7634:
        /* <DEDUP_REMOVED lines=8> */
.L_x_7645:
        /* <DEDUP_REMOVED lines=12> */
.L_x_7648:
[----:B------:R-:W-:Y:S02]  /*a240*/  MOV R146, R208 ;  /* 0x000000d000927202 */ /* 0x000fe40000000f00 */
.L_x_7649:
[----:B------:R-:W-:Y:S05]  /*a250*/  BSYNC B2 ;  /* 0x0000000000027941 */ /* 0x000fea0003800000 */
.L_x_7647:
        /* <DEDUP_REMOVED lines=16> */
.L_x_7653:
[----:B------:R-:W-:Y:S05]  /*a360*/  BSYNC B3 ;  /* 0x0000000000037941 */ /* 0x000fea0003800000 */
.L_x_7652:
        /* <DEDUP_REMOVED lines=44> */
.L_x_7651:
[----:B------:R-:W-:Y:S05]  /*a630*/  BSYNC B2 ;  /* 0x0000000000027941 */ /* 0x000fea0003800000 */
.L_x_7650:
        /* <DEDUP_REMOVED lines=12> */
.L_x_7646:
[----:B------:R-:W-:Y:S05]  /*a700*/  BSYNC B1 ;  /* 0x0000000000017941 */ /* 0x000fea0003800000 */
.L_x_7644:
        /* <DEDUP_REMOVED lines=8> */
.L_x_7655:
        /* <DEDUP_REMOVED lines=12> */
.L_x_7658:
[----:B------:R-:W-:Y:S02]  /*a850*/  IMAD.MOV.U32 R148, RZ, RZ, R208 ;  /* 0x000000ffff947224 */ /* 0x000fe400078e00d0 */
.L_x_7659:
[----:B------:R-:W-:Y:S05]  /*a860*/  BSYNC B2 ;  /* 0x0000000000027941 */ /* 0x000fea0003800000 */
.L_x_7657:
        /* <DEDUP_REMOVED lines=16> */
.L_x_7663:
[----:B------:R-:W-:Y:S05]  /*a970*/  BSYNC B3 ;  /* 0x0000000000037941 */ /* 0x000fea0003800000 */
.L_x_7662:
        /* <DEDUP_REMOVED lines=44> */
.L_x_7661:
[----:B------:R-:W-:Y:S05]  /*ac40*/  BSYNC B2 ;  /* 0x0000000000027941 */ /* 0x000fea0003800000 */
.L_x_7660:
        /* <DEDUP_REMOVED lines=12> */
.L_x_7656:
[----:B------:R-:W-:Y:S05]  /*ad10*/  BSYNC B1 ;  /* 0x0000000000017941 */ /* 0x000fea0003800000 */
.L_x_7654:
        /* <DEDUP_REMOVED lines=29> */
.L_x_7665:
[----:B------:R-:W-:Y:S05]  /*aef0*/  BSYNC B1 ;  /* 0x0000000000017941 */ /* 0x000fea0003800000 */
.L_x_7664:
[----:B------:R-:W-:Y:S02]  /*af00*/  IADD3 R215, R215, 0x80, RZ ;  /* 0x00000080d7d77810 */ /* 0x000fe40007ffe0ff */
[----:B------:R-:W-:Y:S02]  /*af10*/  IADD3 R214, R214, 0x80, RZ ;  /* 0x00000080d6d67810 */ /* 0x000fe40007ffe0ff */
.L_x_7583:
[----:B------:R-:W-:Y:S05]  /*af20*/  BSYNC B0 ;  /* 0x0000000000007941 */ /* 0x000fea0003800000 */
.L_x_7582:
        /* <DEDUP_REMOVED lines=20> */
.L_x_7669:
        /* <DEDUP_REMOVED lines=12> */
.L_x_7672:
[----:B------:R-:W-:Y:S02]  /*b130*/  MOV R170, R208 ;  /* 0x000000d000aa7202 */ /* 0x000fe40000000f00 */
.L_x_7673:
[----:B------:R-:W-:Y:S05]  /*b140*/  BSYNC B2 ;  /* 0x0000000000027941 */ /* 0x000fea0003800000 */
.L_x_7671:
        /* <DEDUP_REMOVED lines=16> */
.L_x_7677:
[----:B------:R-:W-:Y:S05]  /*b250*/  BSYNC B3 ;  /* 0x0000000000037941 */ /* 0x000fea0003800000 */
.L_x_7676:
        /* <DEDUP_REMOVED lines=44> */
.L_x_7675:
[----:B------:R-:W-:Y:S05]  /*b520*/  BSYNC B2 ;  /* 0x0000000000027941 */ /* 0x000fea0003800000 */
.L_x_7674:
        /* <DEDUP_REMOVED lines=11> */
.L_x_7670:
[----:B------:R-:W-:Y:S05]  /*b5e0*/  BSYNC B1 ;  /* 0x0000000000017941 */ /* 0x000fea0003800000 */
.L_x_7668:
        /* <DEDUP_REMOVED lines=8> */
.L_x_7679:
        /* <DEDUP_REMOVED lines=12> */
.L_x_7682:
[----:B------:R-:W-:Y:S02]  /*b730*/  IMAD.MOV.U32 R170, RZ, RZ, R208 ;  /* 0x000000ffffaa7224 */ /* 0x000fe400078e00d0 */
.L_x_7683:
[----:B------:R-:W-:Y:S05]  /*b740*/  BSYNC B2 ;  /* 0x0000000000027941 */ /* 0x000fea0003800000 */
.L_x_7681:
        /* <DEDUP_REMOVED lines=16> */
.L_x_7687:
[----:B------:R-:W-:Y:S05]  /*b850*/  BSYNC B3 ;  /* 0x0000000000037941 */ /* 0x000fea0003800000 */
.L_x_7686:
        /* <DEDUP_REMOVED lines=44> */
.L_x_7685:
[----:B------:R-:W-:Y:S05]  /*bb20*/  BSYNC B2 ;  /* 0x0000000000027941 */ /* 0x000fea0003800000 */
.L_x_7684:
        /* <DEDUP_REMOVED lines=11> */
.L_x_7680:
[----:B------:R-:W-:Y:S05]  /*bbe0*/  BSYNC B1 ;  /* 0x0000000000017941 */ /* 0x000fea0003800000 */
.L_x_7678:
        /* <DEDUP_REMOVED lines=8> */
.L_x_7689:
        /* <DEDUP_REMOVED lines=12> */
.L_x_7692:
[----:B------:R-:W-:Y:S02]  /*bd30*/  IMAD.MOV.U32 R172, RZ, RZ, R208 ;  /* 0x000000ffffac7224 */ /* 0x000fe400078e00d0 */
.L_x_7693:
[----:B------:R-:W-:Y:S05]  /*bd40*/  BSYNC B2 ;  /* 0x0000000000027941 */ /* 0x000fea0003800000 */
.L_x_7691:
        /* <DEDUP_REMOVED lines=16> */
.L_x_7697:
[----:B------:R-:W-:Y:S05]  /*be50*/  BSYNC B3 ;  /* 0x0000000000037941 */ /* 0x000fea0003800000 */
.L_x_7696:
        /* <DEDUP_REMOVED lines=44> */
.L_x_7695:
[----:B------:R-:W-:Y:S05]  /*c120*/  BSYNC B2 ;  /* 0x0000000000027941 */ /* 0x000fea0003800000 */
.L_x_7694:
        /* <DEDUP_REMOVED lines=11> */
.L_x_7690:
[----:B------:R-:W-:Y:S05]  /*c1e0*/  BSYNC B1 ;  /* 0x0000000000017941 */ /* 0x000fea0003800000 */
.L_x_7688:
        /* <DEDUP_REMOVED lines=8> */
.L_x_7699:
        /* <DEDUP_REMOVED lines=12> */
.L_x_7702:
[----:B------:R-:W-:Y:S02]  /*c330*/  MOV R172, R208 ;  /* 0x000000d000ac7202 */ /* 0x000fe40000000f00 */
.L_x_7703:
[----:B------:R-:W-:Y:S05]  /*c340*/  BSYNC B2 ;  /* 0x0000000000027941 */ /* 0x000fea0003800000 */
.L_x_7701:
        /* <DEDUP_REMOVED lines=16> */
.L_x_7707:
[----:B------:R-:W-:Y:S05]  /*c450*/  BSYNC B3 ;  /* 0x0000000000037941 */ /* 0x000fea0003800000 */
.L_x_7706:
        /* <DEDUP_REMOVED lines=44> */
.L_x_7705:
[----:B------:R-:W-:Y:S05]  /*c720*/  BSYNC B2 ;  /* 0x0000000000027941 */ /* 0x000fea0003800000 */
.L_x_7704:
        /* <DEDUP_REMOVED lines=11> */
.L_x_7700:
[----:B------:R-:W-:Y:S05]  /*c7e0*/  BSYNC B1 ;  /* 0x0000000000017941 */ /* 0x000fea0003800000 */
.L_x_7698:
        /* <DEDUP_REMOVED lines=8> */
.L_x_7709:
        /* <DEDUP_REMOVED lines=12> */
.L_x_7712:
[----:B------:R-:W-:Y:S02]  /*c930*/  IMAD.MOV.U32 R142, RZ, RZ, R208 ;  /* 0x000000ffff8e7224 */ /* 0x000fe400078e00d0 */
.L_x_7713:
[----:B------:R-:W-:Y:S05]  /*c940*/  BSYNC B2 ;  /* 0x0000000000027941 */ /* 0x000fea0003800000 */
.L_x_7711:
        /* <DEDUP_REMOVED lines=16> */
.L_x_7717:
[----:B------:R-:W-:Y:S05]  /*ca50*/  BSYNC B3 ;  /* 0x0000000000037941 */ /* 0x000fea0003800000 */
.L_x_7716:
        /* <DEDUP_REMOVED lines=44> */
.L_x_7715:
[----:B------:R-:W-:Y:S05]  /*cd20*/  BSYNC B2 ;  /* 0x0000000000027941 */ /* 0x000fea0003800000 */
.L_x_7714:
        /* <DEDUP_REMOVED lines=12> */
.L_x_7710:
[----:B------:R-:W-:Y:S05]  /*cdf0*/  BSYNC B1 ;  /* 0x0000000000017941 */ /* 0x000fea0003800000 */
.L_x_7708:
        /* <DEDUP_REMOVED lines=8> */
.L_x_7719:
        /* <DEDUP_REMOVED lines=12> */
.L_x_7722:
[----:B------:R-:W-:Y:S02]  /*cf40*/  IMAD.MOV.U32 R144, RZ, RZ, R208 ;  /* 0x000000ffff907224 */ /* 0x000fe400078e00d0 */
.L_x_7723:
[----:B------:R-:W-:Y:S05]  /*cf50*/  BSYNC B2 ;  /* 0x0000000000027941 */ /* 0x000fea0003800000 */
.L_x_7721:
        /* <DEDUP_REMOVED lines=16> */
.L_x_7727:
[----:B------:R-:W-:Y:S05]  /*d060*/  BSYNC B3 ;  /* 0x0000000000037941 */ /* 0x000fea0003800000 */
.L_x_7726:
        /* <DEDUP_REMOVED lines=44> */
.L_x_7725:
[----:B------:R-:W-:Y:S05]  /*d330*/  BSYNC B2 ;  /* 0x0000000000027941 */ /* 0x000fea0003800000 */
.L_x_7724:
        /* <DEDUP_REMOVED lines=12> */
.L_x_7720:
[----:B------:R-:W-:Y:S05]  /*d400*/  BSYNC B1 ;  /* 0x0000000000017941 */ /* 0x000fea0003800000 */
.L_x_7718:
        /* <DEDUP_REMOVED lines=8> */
.L_x_7729:
        /* <DEDUP_REMOVED lines=12> */
.L_x_7732:
[----:B------:R-:W-:Y:S02]  /*d550*/  MOV R146, R208 ;  /* 0x000000d000927202 */ /* 0x000fe40000000f00 */
.L_x_7733:
[----:B------:R-:W-:Y:S05]  /*d560*/  BSYNC B2 ;  /* 0x0000000000027941 */ /* 0x000fea0003800000 */
.L_x_7731:
        /* <DEDUP_REMOVED lines=16> */
.L_x_7737:
[----:B------:R-:W-:Y:S05]  /*d670*/  BSYNC B3 ;  /* 0x0000000000037941 */ /* 0x000fea0003800000 */
.L_x_7736:
        /* <DEDUP_REMOVED lines=44> */
.L_x_7735:
[----:B------:R-:W-:Y:S05]  /*d940*/  BSYNC B2 ;  /* 0x0000000000027941 */ /* 0x000fea0003800000 */
.L_x_7734:
        /* <DEDUP_REMOVED lines=12> */
.L_x_7730:
[----:B------:R-:W-:Y:S05]  /*da10*/  BSYNC B1 ;  /* 0x0000000000017941 */ /* 0x000fea0003800000 */
.L_x_7728:
        /* <DEDUP_REMOVED lines=8> */
.L_x_7739:
        /* <DEDUP_REMOVED lines=12> */
.L_x_7742:
[----:B------:R-:W-:Y:S02]  /*db60*/  IMAD.MOV.U32 R148, RZ, RZ, R208 ;  /* 0x000000ffff947224 */ /* 0x000fe400078e00d0 */
.L_x_7743:
[----:B------:R-:W-:Y:S05]  /*db70*/  BSYNC B2 ;  /* 0x0000000000027941 */ /* 0x000fea0003800000 */
.L_x_7741:
        /* <DEDUP_REMOVED lines=16> */
.L_x_7747:
[----:B------:R-:W-:Y:S05]  /*dc80*/  BSYNC B3 ;  /* 0x0000000000037941 */ /* 0x000fea0003800000 */
.L_x_7746:
        /* <DEDUP_REMOVED lines=44> */
.L_x_7745:
[----:B------:R-:W-:Y:S05]  /*df50*/  BSYNC B2 ;  /* 0x0000000000027941 */ /* 0x000fea0003800000 */
.L_x_7744:
        /* <DEDUP_REMOVED lines=12> */
.L_x_7740:
[----:B------:R-:W-:Y:S05]  /*e020*/  BSYNC B1 ;  /* 0x0000000000017941 */ /* 0x000fea0003800000 */
.L_x_7738:
        /* <DEDUP_REMOVED lines=29> */
.L_x_7749:
[----:B------:R-:W-:Y:S05]  /*e200*/  BSYNC B1 ;  /* 0x0000000000017941 */ /* 0x000fea0003800000 */
.L_x_7748:
[----:B------:R-:W-:Y:S02]  /*e210*/  IADD3 R215, R215, 0x80, RZ ;  /* 0x00000080d7d77810 */ /* 0x000fe40007ffe0ff */
[----:B------:R-:W-:Y:S02]  /*e220*/  IADD3 R214, R214, 0x80, RZ ;  /* 0x00000080d6d67810 */ /* 0x000fe40007ffe0ff */
.L_x_7667:
[----:B------:R-:W-:Y:S05]  /*e230*/  BSYNC B0 ;  /* 0x0000000000007941 */ /* 0x000fea0003800000 */
.L_x_7666:
        /* <DEDUP_REMOVED lines=20> */
.L_x_7753:
        /* <DEDUP_REMOVED lines=12> */
.L_x_7756:
[----:B------:R-:W-:Y:S02]  /*e440*/  MOV R178, R208 ;  /* 0x000000d000b27202 */ /* 0x000fe40000000f00 */
.L_x_7757:
[----:B------:R-:W-:Y:S05]  /*e450*/  BSYNC B2 ;  /* 0x0000000000027941 */ /* 0x000fea0003800000 */
.L_x_7755:
        /* <DEDUP_REMOVED lines=16> */
.L_x_7761:
[----:B------:R-:W-:Y:S05]  /*e560*/  BSYNC B3 ;  /* 0x0000000000037941 */ /* 0x000fea0003800000 */
.L_x_7760:
        /* <DEDUP_REMOVED lines=44> */
.L_x_7759:
[----:B------:R-:W-:Y:S05]  /*e830*/  BSYNC B2 ;  /* 0x0000000000027941 */ /* 0x000fea0003800000 */
.L_x_7758:
        /* <DEDUP_REMOVED lines=11> */
.L_x_7754:
[----:B------:R-:W-:Y:S05]  /*e8f0*/  BSYNC B1 ;  /* 0x0000000000017941 */ /* 0x000fea0003800000 */
.L_x_7752:
        /* <DEDUP_REMOVED lines=8> */
.L_x_7763:
        /* <DEDUP_REMOVED lines=12> */
.L_x_7766:
[----:B------:R-:W-:Y:S02]  /*ea40*/  IMAD.MOV.U32 R178, RZ, RZ, R208 ;  /* 0x000000ffffb27224 */ /* 0x000fe400078e00d0 */
.L_x_7767:
[----:B------:R-:W-:Y:S05]  /*ea50*/  BSYNC B2 ;  /* 0x0000000000027941 */ /* 0x000fea0003800000 */
.L_x_7765:
        /* <DEDUP_REMOVED lines=16> */
.L_x_7771:
[----:B------:R-:W-:Y:S05]  /*eb60*/  BSYNC B3 ;  /* 0x0000000000037941 */ /* 0x000fea0003800000 */
.L_x_7770:
        /* <DEDUP_REMOVED lines=44> */
.L_x_7769:
[----:B------:R-:W-:Y:S05]  /*ee30*/  BSYNC B2 ;  /* 0x0000000000027941 */ /* 0x000fea0003800000 */
.L_x_7768:
        /* <DEDUP_REMOVED lines=11> */
.L_x_7764:
[----:B------:R-:W-:Y:S05]  /*eef0*/  BSYNC B1 ;  /* 0x0000000000017941 */ /* 0x000fea0003800000 */
.L_x_7762:
        /* <DEDUP_REMOVED lines=8> */
.L_x_7773:
        /* <DEDUP_REMOVED lines=12> */
.L_x_7776:
[----:B------:R-:W-:Y:S02]  /*f040*/  IMAD.MOV.U32 R180, RZ, RZ, R208 ;  /* 0x000000ffffb47224 */ /* 0x000fe400078e00d0 */
.L_x_7777:
[----:B------:R-:W-:Y:S05]  /*f050*/  BSYNC B2 ;  /* 0x0000000000027941 */ /* 0x000fea0003800000 */
.L_x_7775:
        /* <DEDUP_REMOVED lines=16> */
.L_x_7781:
[----:B------:R-:W-:Y:S05]  /*f160*/  BSYNC B3 ;  /* 0x0000000000037941 */ /* 0x000fea0003800000 */
.L_x_7780:
        /* <DEDUP_REMOVED lines=44> */
.L_x_7779:
[----:B------:R-:W-:Y:S05]  /*f430*/  BSYNC B2 ;  /* 0x0000000000027941 */ /* 0x000fea0003800000 */
.L_x_7778:
        /* <DEDUP_REMOVED lines=11> */
.L_x_7774:
[----:B------:R-:W-:Y:S05]  /*f4f0*/  BSYNC B1 ;  /* 0x0000000000017941 */ /* 0x000fea0003800000 */
.L_x_7772:
        /* <DEDUP_REMOVED lines=8> */
.L_x_7783:
        /* <DEDUP_REMOVED lines=12> */
.L_x_7786:
[----:B------:R-:W-:Y:S02]  /*f640*/  MOV R180, R208 ;  /* 0x000000d000b47202 */ /* 0x000fe40000000f00 */
.L_x_7787:
[----:B------:R-:W-:Y:S05]  /*f650*/  BSYNC B2 ;  /* 0x0000000000027941 */ /* 0x000fea0003800000 */
.L_x_7785:
        /* <DEDUP_REMOVED lines=16> */
.L_x_7791:
[----:B------:R-:W-:Y:S05]  /*f760*/  BSYNC B3 ;  /* 0x0000000000037941 */ /* 0x000fea0003800000 */
.L_x_7790:
        /* <DEDUP_REMOVED lines=44> */
.L_x_7789:
[----:B------:R-:W-:Y:S05]  /*fa30*/  BSYNC B2 ;  /* 0x0000000000027941 */ /* 0x000fea0003800000 */
.L_x_7788:
        /* <DEDUP_REMOVED lines=11> */
.L_x_7784:
[----:B------:R-:W-:Y:S05]  /*faf0*/  BSYNC B1 ;  /* 0x0000000000017941 */ /* 0x000fea0003800000 */
.L_x_7782:
        /* <DEDUP_REMOVED lines=8> */
.L_x_7793:
        /* <DEDUP_REMOVED lines=12> */
.L_x_7796:
[----:B------:R-:W-:Y:S02]  /*fc40*/  IMAD.MOV.U32 R142, RZ, RZ, R208 ;  /* 0x000000ffff8e7224 */ /* 0x000fe400078e00d0 */
.L_x_7797:
[----:B------:R-:W-:Y:S05]  /*fc50*/  BSYNC B2 ;  /* 0x0000000000027941 */ /* 0x000fea0003800000 */
.L_x_7795:
        /* <DEDUP_REMOVED lines=16> */
.L_x_7801:
[----:B------:R-:W-:Y:S05]  /*fd60*/  BSYNC B3 ;  /* 0x0000000000037941 */ /* 0x000fea0003800000 */
.L_x_7800:
        /* <DEDUP_REMOVED lines=44> */
.L_x_7799:
[----:B------:R-:W-:Y:S05]  /*10030*/  BSYNC B2 ;  /* 0x0000000000027941 */ /* 0x000fea0003800000 */
.L_x_7798:
        /* <DEDUP_REMOVED lines=12> */
.L_x_7794:
[----:B------:R-:W-:Y:S05]  /*10100*/  BSYNC B1 ;  /* 0x0000000000017941 */ /* 0x000fea0003800000 */
.L_x_7792:
        /* <DEDUP_REMOVED lines=8> */
.L_x_7803:
        /* <DEDUP_REMOVED lines=12> */
.L_x_7806:
[----:B------:R-:W-:Y:S02]  /*10250*/  IMAD.MOV.U32 R144, RZ, RZ, R208 ;  /* 0x000000ffff907224 */ /* 0x000fe400078e00d0 */
.L_x_7807:
[----:B------:R-:W-:Y:S05]  /*10260*/  BSYNC B2 ;  /* 0x0000000000027941 */ /* 0x000fea0003800000 */
.L_x_7805:
        /* <DEDUP_REMOVED lines=16> */
.L_x_7811:
[----:B------:R-:W-:Y:S05]  /*10370*/  BSYNC B3 ;  /* 0x0000000000037941 */ /* 0x000fea0003800000 */
.L_x_7810:
        /* <DEDUP_REMOVED lines=44> */
.L_x_7809:
[----:B------:R-:W-:Y:S05]  /*10640*/  BSYNC B2 ;  /* 0x0000000000027941 */ /* 0x000fea0003800000 */
.L_x_7808:
        /* <DEDUP_REMOVED lines=12> */
.L_x_7804:
[----:B------:R-:W-:Y:S05]  /*10710*/  BSYNC B1 ;  /* 0x0000000000017941 */ /* 0x000fea0003800000 */
.L_x_7802:
        /* <DEDUP_REMOVED lines=8> */
.L_x_7813:
        /* <DEDUP_REMOVED lines=12> */
.L_x_7816:
[----:B------:R-:W-:Y:S02]  /*10860*/  MOV R146, R208 ;  /* 0x000000d000927202 */ /* 0x000fe40000000f00 */
.L_x_7817:
[----:B------:R-:W-:Y:S05]  /*10870*/  BSYNC B2 ;  /* 0x0000000000027941 */ /* 0x000fea0003800000 */
.L_x_7815:
        /* <DEDUP_REMOVED lines=16> */
.L_x_7821:
[----:B------:R-:W-:Y:S05]  /*10980*/  BSYNC B3 ;  /* 0x0000000000037941 */ /* 0x000fea0003800000 */
.L_x_7820:
        /* <DEDUP_REMOVED lines=44> */
.L_x_7819:
[----:B------:R-:W-:Y:S05]  /*10c50*/  BSYNC B2 ;  /* 0x0000000000027941 */ /* 0x000fea0003800000 */
.L_x_7818:
        /* <DEDUP_REMOVED lines=12> */
.L_x_7814:
[----:B------:R-:W-:Y:S05]  /*10d20*/  BSYNC B1 ;  /* 0x0000000000017941 */ /* 0x000fea0003800000 */
.L_x_7812:
        /* <DEDUP_REMOVED lines=8> */
.L_x_7823:
        /* <DEDUP_REMOVED lines=12> */
.L_x_7826:
[----:B------:R-:W-:Y:S02]  /*10e70*/  IMAD.MOV.U32 R148, RZ, RZ, R208 ;  /* 0x000000ffff947224 */ /* 0x000fe400078e00d0 */
.L_x_7827:
[----:B------:R-:W-:Y:S05]  /*10e80*/  BSYNC B2 ;  /* 0x0000000000027941 */ /* 0x000fea0003800000 */
.L_x_7825:
        /* <DEDUP_REMOVED lines=16> */
.L_x_7831:
[----:B------:R-:W-:Y:S05]  /*10f90*/  BSYNC B3 ;  /* 0x0000000000037941 */ /* 0x000fea0003800000 */
.L_x_7830:
        /* <DEDUP_REMOVED lines=44> */
.L_x_7829:
[----:B------:R-:W-:Y:S05]  /*11260*/  BSYNC B2 ;  /* 0x0000000000027941 */ /* 0x000fea0003800000 */
.L_x_7828:
        /* <DEDUP_REMOVED lines=12> */
.L_x_7824:
[----:B------:R-:W-:Y:S05]  /*11330*/  BSYNC B1 ;  /* 0x0000000000017941 */ /* 0x000fea0003800000 */
.L_x_7822:
        /* <DEDUP_REMOVED lines=29> */
.L_x_7833:
[----:B------:R-:W-:Y:S05]  /*11510*/  BSYNC B1 ;  /* 0x0000000000017941 */ /* 0x000fea0003800000 */
.L_x_7832:
[----:B------:R-:W-:Y:S02]  /*11520*/  IADD3 R215, R215, 0x80, RZ ;  /* 0x00000080d7d77810 */ /* 0x000fe40007ffe0ff */
[----:B------:R-:W-:Y:S02]  /*11530*/  IADD3 R214, R214, 0x80, RZ ;  /* 0x00000080d6d67810 */ /* 0x000fe40007ffe0ff */
.L_x_7751:
[----:B------:R-:W-:Y:S05]  /*11540*/  BSYNC B0 ;  /* 0x0000000000007941 */ /* 0x000fea0003800000 */
.L_x_7750:
        /* <DEDUP_REMOVED lines=20> */
.L_x_7837:
        /* <DEDUP_REMOVED lines=12> */
.L_x_7840:
[----:B------:R-:W-:Y:S02]  /*11750*/  MOV R186, R208 ;  /* 0x000000d000ba7202 */ /* 0x000fe40000000f00 */
.L_x_7841:
[----:B------:R-:W-:Y:S05]  /*11760*/  BSYNC B2 ;  /* 0x0000000000027941 */ /* 0x000fea0003800000 */
.L_x_7839:
        /* <DEDUP_REMOVED lines=16> */
.L_x_7845:
[----:B------:R-:W-:Y:S05]  /*11870*/  BSYNC B3 ;  /* 0x0000000000037941 */ /* 0x000fea0003800000 */
.L_x_7844:
        /* <DEDUP_REMOVED lines=44> */
.L_x_7843:
[----:B------:R-:W-:Y:S05]  /*11b40*/  BSYNC B2 ;  /* 0x0000000000027941 */ /* 0x000fea0003800000 */
.L_x_7842:
        /* <DEDUP_REMOVED lines=11> */
.L_x_7838:
[----:B------:R-:W-:Y:S05]  /*11c00*/  BSYNC B1 ;  /* 0x0000000000017941 */ /* 0x000fea0003800000 */
.L_x_7836:
        /* <DEDUP_REMOVED lines=8> */
.L_x_7847:
        /* <DEDUP_REMOVED lines=12> */
.L_x_7850:
[----:B------:R-:W-:Y:S02]  /*11d50*/  IMAD.MOV.U32 R186, RZ, RZ, R208 ;  /* 0x000000ffffba7224 */ /* 0x000fe400078e00d0 */
.L_x_7851:
[----:B------:R-:W-:Y:S05]  /*11d60*/  BSYNC B2 ;  /* 0x0000000000027941 */ /* 0x000fea0003800000 */
.L_x_7849:
        /* <DEDUP_REMOVED lines=16> */
.L_x_7855:
[----:B------:R-:W-:Y:S05]  /*11e70*/  BSYNC B3 ;  /* 0x0000000000037941 */ /* 0x000fea0003800000 */
.L_x_7854:
        /* <DEDUP_REMOVED lines=44> */
.L_x_7853:
[----:B------:R-:W-:Y:S05]  /*12140*/  BSYNC B2 ;  /* 0x0000000000027941 */ /* 0x000fea0003800000 */
.L_x_7852:
        /* <DEDUP_REMOVED lines=11> */
.L_x_7848:
[----:B------:R-:W-:Y:S05]  /*12200*/  BSYNC B1 ;  /* 0x0000000000017941 */ /* 0x000fea0003800000 */
.L_x_7846:
        /* <DEDUP_REMOVED lines=8> */
.L_x_7857:
        /* <DEDUP_REMOVED lines=12> */
.L_x_7860:
[----:B------:R-:W-:Y:S02]  /*12350*/  IMAD.MOV.U32 R188, RZ, RZ, R208 ;  /* 0x000000ffffbc7224 */ /* 0x000fe400078e00d0 */
.L_x_7861:
[----:B------:R-:W-:Y:S05]  /*12360*/  BSYNC B2 ;  /* 0x0000000000027941 */ /* 0x000fea0003800000 */
.L_x_7859:
        /* <DEDUP_REMOVED lines=16> */
.L_x_7865:
[----:B------:R-:W-:Y:S05]  /*12470*/  BSYNC B3 ;  /* 0x0000000000037941 */ /* 0x000fea0003800000 */
.L_x_7864:
        /* <DEDUP_REMOVED lines=44> */
.L_x_7863:
[----:B------:R-:W-:Y:S05]  /*12740*/  BSYNC B2 ;  /* 0x0000000000027941 */ /* 0x000fea0003800000 */
.L_x_7862:
        /* <DEDUP_REMOVED lines=11> */
.L_x_7858:
[----:B------:R-:W-:Y:S05]  /*12800*/  BSYNC B1 ;  /* 0x0000000000017941 */ /* 0x000fea0003800000 */
.L_x_7856:
        /* <DEDUP_REMOVED lines=8> */
.L_x_7867:
        /* <DEDUP_REMOVED lines=12> */
.L_x_7870:
[----:B------:R-:W-:Y:S02]  /*12950*/  MOV R188, R208 ;  /* 0x000000d000bc7202 */ /* 0x000fe40000000f00 */
.L_x_7871:
[----:B------:R-:W-:Y:S05]  /*12960*/  BSYNC B2 ;  /* 0x0000000000027941 */ /* 0x000fea0003800000 */
.L_x_7869:
        /* <DEDUP_REMOVED lines=16> */
.L_x_7875:
[----:B------:R-:W-:Y:S05]  /*12a70*/  BSYNC B3 ;  /* 0x0000000000037941 */ /* 0x000fea0003800000 */
.L_x_7874:
        /* <DEDUP_REMOVED lines=44> */
.L_x_7873:
[----:B------:R-:W-:Y:S05]  /*12d40*/  BSYNC B2 ;  /* 0x0000000000027941 */ /* 0x000fea0003800000 */
.L_x_7872:
        /* <DEDUP_REMOVED lines=11> */
.L_x_7868:
[----:B------:R-:W-:Y:S05]  /*12e00*/  BSYNC B1 ;  /* 0x0000000000017941 */ /* 0x000fea0003800000 */
.L_x_7866:
        /* <DEDUP_REMOVED lines=8> */
.L_x_7877:
        /* <DEDUP_REMOVED lines=12> */
.L_x_7880:
[----:B------:R-:W-:Y:S02]  /*12f50*/  IMAD.MOV.U32 R142, RZ, RZ, R208 ;  /* 0x000000ffff8e7224 */ /* 0x000fe400078e00d0 */
.L_x_7881:
[----:B------:R-:W-:Y:S05]  /*12f60*/  BSYNC B2 ;  /* 0x0000000000027941 */ /* 0x000fea0003800000 */
.L_x_7879:
        /* <DEDUP_REMOVED lines=16> */
.L_x_7885:
[----:B------:R-:W-:Y:S05]  /*13070*/  BSYNC B3 ;  /* 0x0000000000037941 */ /* 0x000fea0003800000 */
.L_x_7884:
        /* <DEDUP_REMOVED lines=44> */
.L_x_7883:
[----:B------:R-:W-:Y:S05]  /*13340*/  BSYNC B2 ;  /* 0x0000000000027941 */ /* 0x000fea0003800000 */
.L_x_7882:
        /* <DEDUP_REMOVED lines=12> */
.L_x_7878:
[----:B------:R-:W-:Y:S05]  /*13410*/  BSYNC B1 ;  /* 0x0000000000017941 */ /* 0x000fea0003800000 */
.L_x_7876:
        /* <DEDUP_REMOVED lines=8> */
.L_x_7887:
        /* <DEDUP_REMOVED lines=12> */
.L_x_7890:
[----:B------:R-:W-:Y:S02]  /*13560*/  IMAD.MOV.U32 R144, RZ, RZ, R208 ;  /* 0x000000ffff907224 */ /* 0x000fe400078e00d0 */
.L_x_7891:
[----:B------:R-:W-:Y:S05]  /*13570*/  BSYNC B2 ;  /* 0x0000000000027941 */ /* 0x000fea0003800000 */
.L_x_7889:
        /* <DEDUP_REMOVED lines=16> */
.L_x_7895:
[----:B------:R-:W-:Y:S05]  /*13680*/  BSYNC B3 ;  /* 0x0000000000037941 */ /* 0x000fea0003800000 */
.L_x_7894:
        /* <DEDUP_REMOVED lines=44> */
.L_x_7893:
[----:B------:R-:W-:Y:S05]  /*13950*/  BSYNC B2 ;  /* 0x0000000000027941 */ /* 0x000fea0003800000 */
.L_x_7892:
        /* <DEDUP_REMOVED lines=12> */
.L_x_7888:
[----:B------:R-:W-:Y:S05]  /*13a20*/  BSYNC B1 ;  /* 0x0000000000017941 */ /* 0x000fea0003800000 */
.L_x_7886:
        /* <DEDUP_REMOVED lines=8> */
.L_x_7897:
        /* <DEDUP_REMOVED lines=12> */
.L_x_7900:
[----:B------:R-:W-:Y:S02]  /*13b70*/  MOV R146, R208 ;  /* 0x000000d000927202 */ /* 0x000fe40000000f00 */
.L_x_7901:
[----:B------:R-:W-:Y:S05]  /*13b80*/  BSYNC B2 ;  /* 0x0000000000027941 */ /* 0x000fea0003800000 */
.L_x_7899:
        /* <DEDUP_REMOVED lines=16> */
.L_x_7905:
[----:B------:R-:W-:Y:S05]  /*13c90*/  BSYNC B3 ;  /* 0x0000000000037941 */ /* 0x000fea0003800000 */
.L_x_7904:
        /* <DEDUP_REMOVED lines=44> */
.L_x_7903:
[----:B------:R-:W-:Y:S05]  /*13f60*/  BSYNC B2 ;  /* 0x0000000000027941 */ /* 0x000fea0003800000 */
.L_x_7902:
        /* <DEDUP_REMOVED lines=12> */
.L_x_7898:
[----:B------:R-:W-:Y:S05]  /*14030*/  BSYNC B1 ;  /* 0x0000000000017941 */ /* 0x000fea0003800000 */
.L_x_7896:
        /* <DEDUP_REMOVED lines=8> */
.L_x_7907:
        /* <DEDUP_REMOVED lines=12> */
.L_x_7910:
[----:B------:R-:W-:Y:S02]  /*14180*/  IMAD.MOV.U32 R148, RZ, RZ, R208 ;  /* 0x000000ffff947224 */ /* 0x000fe400078e00d0 */
.L_x_7911:
[----:B------:R-:W-:Y:S05]  /*14190*/  BSYNC B2 ;  /* 0x0000000000027941 */ /* 0x000fea0003800000 */
.L_x_7909:
        /* <DEDUP_REMOVED lines=16> */
.L_x_7915:
[----:B------:R-:W-:Y:S05]  /*142a0*/  BSYNC B3 ;  /* 0x0000000000037941 */ /* 0x000fea0003800000 */
.L_x_7914:
        /* <DEDUP_REMOVED lines=44> */
.L_x_7913:
[----:B------:R-:W-:Y:S05]  /*14570*/  BSYNC B2 ;  /* 0x0000000000027941 */ /* 0x000fea0003800000 */
.L_x_7912:
        /* <DEDUP_REMOVED lines=12> */
.L_x_7908:
[----:B------:R-:W-:Y:S05]  /*14640*/  BSYNC B1 ;  /* 0x0000000000017941 */ /* 0x000fea0003800000 */
.L_x_7906:
        /* <DEDUP_REMOVED lines=29> */
.L_x_7917:
[----:B------:R-:W-:Y:S05]  /*14820*/  BSYNC B1 ;  /* 0x0000000000017941 */ /* 0x000fea0003800000 */
.L_x_7916:
[----:B------:R-:W-:Y:S02]  /*14830*/  IADD3 R215, R215, 0x80, RZ ;  /* 0x00000080d7d77810 */ /* 0x000fe40007ffe0ff */
[----:B------:R-:W-:Y:S02]  /*14840*/  IADD3 R214, R214, 0x80, RZ ;  /* 0x00000080d6d67810 */ /* 0x000fe40007ffe0ff */
.L_x_7835:
[----:B------:R-:W-:Y:S05]  /*14850*/  BSYNC B0 ;  /* 0x0000000000007941 */ /* 0x000fea0003800000 */
.L_x_7834:
        /* <DEDUP_REMOVED lines=20> */
.L_x_7921:
        /* <DEDUP_REMOVED lines=12> */
.L_x_7924:
[----:B------:R-:W-:Y:S02]  /*14a60*/  MOV R194, R208 ;  /* 0x000000d000c27202 */ /* 0x000fe40000000f00 */
.L_x_7925:
[----:B------:R-:W-:Y:S05]  /*14a70*/  BSYNC B2 ;  /* 0x0000000000027941 */ /* 0x000fea0003800000 */
.L_x_7923:
        /* <DEDUP_REMOVED lines=16> */
.L_x_7929:
[----:B------:R-:W-:Y:S05]  /*14b80*/  BSYNC B3 ;  /* 0x0000000000037941 */ /* 0x000fea0003800000 */
.L_x_7928:
        /* <DEDUP_REMOVED lines=44> */
.L_x_7927:
[----:B------:R-:W-:Y:S05]  /*14e50*/  BSYNC B2 ;  /* 0x0000000000027941 */ /* 0x000fea0003800000 */
.L_x_7926:
        /* <DEDUP_REMOVED lines=11> */
.L_x_7922:
[----:B------:R-:W-:Y:S05]  /*14f10*/  BSYNC B1 ;  /* 0x0000000000017941 */ /* 0x000fea0003800000 */
.L_x_7920:
        /* <DEDUP_REMOVED lines=8> */
.L_x_7931:
        /* <DEDUP_REMOVED lines=12> */
.L_x_7934:
[----:B------:R-:W-:Y:S02]  /*15060*/  IMAD.MOV.U32 R194, RZ, RZ, R208 ;  /* 0x000000ffffc27224 */ /* 0x000fe400078e00d0 */
.L_x_7935:
[----:B------:R-:W-:Y:S05]  /*15070*/  BSYNC B2 ;  /* 0x0000000000027941 */ /* 0x000fea0003800000 */
.L_x_7933:
        /* <DEDUP_REMOVED lines=16> */
.L_x_7939:
[----:B------:R-:W-:Y:S05]  /*15180*/  BSYNC B3 ;  /* 0x0000000000037941 */ /* 0x000fea0003800000 */
.L_x_7938:
        /* <DEDUP_REMOVED lines=44> */
.L_x_7937:
[----:B------:R-:W-:Y:S05]  /*15450*/  BSYNC B2 ;  /* 0x0000000000027941 */ /* 0x000fea0003800000 */
.L_x_7936:
        /* <DEDUP_REMOVED lines=11> */
.L_x_7932:
[----:B------:R-:W-:Y:S05]  /*15510*/  BSYNC B1 ;  /* 0x0000000000017941 */ /* 0x000fea0003800000 */
.L_x_7930:
        /* <DEDUP_REMOVED lines=8> */
.L_x_7941:
        /* <DEDUP_REMOVED lines=12> */
.L_x_7944:
[----:B------:R-:W-:Y:S02]  /*15660*/  IMAD.MOV.U32 R196, RZ, RZ, R208 ;  /* 0x000000ffffc47224 */ /* 0x000fe400078e00d0 */
.L_x_7945:
[----:B------:R-:W-:Y:S05]  /*15670*/  BSYNC B2 ;  /* 0x0000000000027941 */ /* 0x000fea0003800000 */
.L_x_7943:
        /* <DEDUP_REMOVED lines=16> */
.L_x_7949:
[----:B------:R-:W-:Y:S05]  /*15780*/  BSYNC B3 ;  /* 0x0000000000037941 */ /* 0x000fea0003800000 */
.L_x_7948:
        /* <DEDUP_REMOVED lines=44> */
.L_x_7947:
[----:B------:R-:W-:Y:S05]  /*15a50*/  BSYNC B2 ;  /* 0x0000000000027941 */ /* 0x000fea0003800000 */
.L_x_7946:
        /* <DEDUP_REMOVED lines=11> */
.L_x_7942:
[----:B------:R-:W-:Y:S05]  /*15b10*/  BSYNC B1 ;  /* 0x0000000000017941 */ /* 0x000fea0003800000 */
.L_x_7940:
        /* <DEDUP_REMOVED lines=8> */
.L_x_7951:
        /* <DEDUP_REMOVED lines=12> */
.L_x_7954:
[----:B------:R-:W-:Y:S02]  /*15c60*/  MOV R196, R208 ;  /* 0x000000d000c47202 */ /* 0x000fe40000000f00 */
.L_x_7955:
[----:B------:R-:W-:Y:S05]  /*15c70*/  BSYNC B2 ;  /* 0x0000000000027941 */ /* 0x000fea0003800000 */
.L_x_7953:
        /* <DEDUP_REMOVED lines=16> */
.L_x_7959:
[----:B------:R-:W-:Y:S05]  /*15d80*/  BSYNC B3 ;  /* 0x0000000000037941 */ /* 0x000fea0003800000 */
.L_x_7958:
        /* <DEDUP_REMOVED lines=44> */
.L_x_7957:
[----:B------:R-:W-:Y:S05]  /*16050*/  BSYNC B2 ;  /* 0x0000000000027941 */ /* 0x000fea0003800000 */
.L_x_7956:
        /* <DEDUP_REMOVED lines=11> */
.L_x_7952:
[----:B------:R-:W-:Y:S05]  /*16110*/  BSYNC B1 ;  /* 0x0000000000017941 */ /* 0x000fea0003800000 */
.L_x_7950:
        /* <DEDUP_REMOVED lines=8> */
.L_x_7961:
        /* <DEDUP_REMOVED lines=12> */
.L_x_7964:
[----:B------:R-:W-:Y:S02]  /*16260*/  IMAD.MOV.U32 R142, RZ, RZ, R208 ;  /* 0x000000ffff8e7224 */ /* 0x000fe400078e00d0 */
.L_x_7965:
[----:B------:R-:W-:Y:S05]  /*16270*/  BSYNC B2 ;  /* 0x0000000000027941 */ /* 0x000fea0003800000 */
.L_x_7963:
        /* <DEDUP_REMOVED lines=16> */
.L_x_7969:
[----:B------:R-:W-:Y:S05]  /*16380*/  BSYNC B3 ;  /* 0x0000000000037941 */ /* 0x000fea0003800000 */
.L_x_7968:
        /* <DEDUP_REMOVED lines=44> */
.L_x_7967:
[----:B------:R-:W-:Y:S05]  /*16650*/  BSYNC B2 ;  /* 0x0000000000027941 */ /* 0x000fea0003800000 */
.L_x_7966:
        /* <DEDUP_REMOVED lines=12> */
.L_x_7962:
[----:B------:R-:W-:Y:S05]  /*16720*/  BSYNC B1 ;  /* 0x0000000000017941 */ /* 0x000fea0003800000 */
.L_x_7960:
        /* <DEDUP_REMOVED lines=8> */
.L_x_7971:
        /* <DEDUP_REMOVED lines=12> */
.L_x_7974:
[----:B------:R-:W-:Y:S02]  /*16870*/  IMAD.MOV.U32 R144, RZ, RZ, R208 ;  /* 0x000000ffff907224 */ /* 0x000fe400078e00d0 */
.L_x_7975:
[----:B------:R-:W-:Y:S05]  /*16880*/  BSYNC B2 ;  /* 0x0000000000027941 */ /* 0x000fea0003800000 */
.L_x_7973:
        /* <DEDUP_REMOVED lines=16> */
.L_x_7979:
[----:B------:R-:W-:Y:S05]  /*16990*/  BSYNC B3 ;  /* 0x0000000000037941 */ /* 0x000fea0003800000 */
.L_x_7978:
        /* <DEDUP_REMOVED lines=44> */
.L_x_7977:
[----:B------:R-:W-:Y:S05]  /*16c60*/  BSYNC B2 ;  /* 0x0000000000027941 */ /* 0x000fea0003800000 */
.L_x_7976:
        /* <DEDUP_REMOVED lines=12> */
.L_x_7972:
[----:B------:R-:W-:Y:S05]  /*16d30*/  BSYNC B1 ;  /* 0x0000000000017941 */ /* 0x000fea0003800000 */
.L_x_7970:
        /* <DEDUP_REMOVED lines=8> */
.L_x_7981:
        /* <DEDUP_REMOVED lines=12> */
.L_x_7984:
[----:B------:R-:W-:Y:S02]  /*16e80*/  MOV R146, R208 ;  /* 0x000000d000927202 */ /* 0x000fe40000000f00 */
.L_x_7985:
[----:B------:R-:W-:Y:S05]  /*16e90*/  BSYNC B2 ;  /* 0x0000000000027941 */ /* 0x000fea0003800000 */
.L_x_7983:
        /* <DEDUP_REMOVED lines=16> */
.L_x_7989:
[----:B------:R-:W-:Y:S05]  /*16fa0*/  BSYNC B3 ;  /* 0x0000000000037941 */ /* 0x000fea0003800000 */
.L_x_7988:
        /* <DEDUP_REMOVED lines=44> */
.L_x_7987:
[----:B------:R-:W-:Y:S05]  /*17270*/  BSYNC B2 ;  /* 0x0000000000027941 */ /* 0x000fea0003800000 */
.L_x_7986:
        /* <DEDUP_REMOVED lines=12> */
.L_x_7982:
[----:B------:R-:W-:Y:S05]  /*17340*/  BSYNC B1 ;  /* 0x0000000000017941 */ /* 0x000fea0003800000 */
.L_x_7980:
        /* <DEDUP_REMOVED lines=8> */
.L_x_7991:
        /* <DEDUP_REMOVED lines=12> */
.L_x_7994:
[----:B------:R-:W-:Y:S02]  /*17490*/  IMAD.MOV.U32 R148, RZ, RZ, R208 ;  /* 0x000000ffff947224 */ /* 0x000fe400078e00d0 */
.L_x_7995:
[----:B------:R-:W-:Y:S05]  /*174a0*/  BSYNC B2 ;  /* 0x0000000000027941 */ /* 0x000fea0003800000 */
.L_x_7993:
        /* <DEDUP_REMOVED lines=16> */
.L_x_7999:
[----:B------:R-:W-:Y:S05]  /*175b0*/  BSYNC B3 ;  /* 0x0000000000037941 */ /* 0x000fea0003800000 */
.L_x_7998:
        /* <DEDUP_REMOVED lines=44> */
.L_x_7997:
[----:B------:R-:W-:Y:S05]  /*17880*/  BSYNC B2 ;  /* 0x0000000000027941 */ /* 0x000fea0003800000 */
.L_x_7996:
        /* <DEDUP_REMOVED lines=12> */
.L_x_7992:
[----:B------:R-:W-:Y:S05]  /*17950*/  BSYNC B1 ;  /* 0x0000000000017941 */ /* 0x000fea0003800000 */
.L_x_7990:
[----:B------:R-:W-:Y:S01]  /*17960*/  IMAD.MOV.U32 R210, RZ, RZ, 0x10 ;  /* 0x00000010ffd27424 */ /* 0x000fe200078e00ff */
[----:B------:R-:W-:Y:S02]  /*17970*/  F2FP.PACK_AB R67, R196, R195 ;  /* 0x000000c3c443723e */ /* 0x000fe400000000ff */
        /* <DEDUP_REMOVED lines=26> */
.L_x_7919:
[----:B------:R-:W-:Y:S05]  /*17b20*/  BSYNC B0 ;  /* 0x0000000000007941 */ /* 0x000fea0003800000 */
.L_x_7918:
        /* <DEDUP_REMOVED lines=69> */
.L_x_8018:
        /* <DEDUP_REMOVED lines=133> */
.L_x_8019:
        /* <DEDUP_REMOVED lines=8> */
[----:B------:R-:W-:-:S10]  /*18850*/  ISETP.GT.U32.AND P1, PT, R211, 0x3, PT ;  /* 0x00000003d300780c */ /* 0x000fd40003f24070 */
[----:B------:R-:W-:Y:S01]  /*18860*/  BAR.SYNC.DEFER_BLOCKING 0x0 ;  /* 0x0000000000007b1d */ /* 0x000fe20000010000 */
[----:B0-----:R-:W-:Y:S01]  /*18870*/  CS2R R64, SRZ ;  /* 0x0000000000407805 */ /* 0x001fe2000001ff00 */
[----:B------:R-:W-:Y:S01]  /*18880*/  HFMA2.MMA R214, -RZ, RZ, 0, 0 ;  /* 0x00000000ffd67435 */ /* 0x000fe200000001ff */
[----:B------:R-:W-:-:S03]  /*18890*/  @!P1 IMAD.IADD R215, R210, 0x1, R211 ;  /* 0x00000001d2d79824 */ /* 0x000fc600078e02d3 */
[----:B------:R-:W-:Y:S02]  /*188a0*/  BSSY B0, `(.L_x_8002) ;  /* 0x0000135000007945 */ /* 0x000fe40003800000 */
[----:B------:R-:W-:-:S04]  /*188b0*/  @!P1 IMAD.MOV.U32 R214, RZ, RZ, R207 ;  /* 0x000000ffffd69224 */ /* 0x000fc800078e00cf */
        /* <DEDUP_REMOVED lines=11> */
[----:B-1----:R-:W-:Y:S01]  /*18970*/  IMAD.IADD R218, R213, 0x1, R214 ;  /* 0x00000001d5da7824 */ /* 0x002fe200078e02d6 */
        /* <DEDUP_REMOVED lines=10> */
[----:B-1----:R-:W-:-:S03]  /*18a20*/  IADD3 R64, R218, R223, RZ ;  /* 0x000000dfda407210 */ /* 0x002fc60007ffe0ff */
        /* <DEDUP_REMOVED lines=70> */
.L_x_8005:
[----:B------:R-:W-:Y:S05]  /*18e90*/  BSYNC B1 ;  /* 0x0000000000017941 */ /* 0x000fea0003800000 */
.L_x_8004:
        /* <DEDUP_REMOVED lines=35> */
.L_x_8007:
[----:B------:R-:W-:Y:S05]  /*190d0*/  BSYNC B1 ;  /* 0x0000000000017941 */ /* 0x000fea0003800000 */
.L_x_8006:
        /* <DEDUP_REMOVED lines=35> */
.L_x_8009:
[----:B------:R-:W-:Y:S05]  /*19310*/  BSYNC B1 ;  /* 0x0000000000017941 */ /* 0x000fea0003800000 */
.L_x_8008:
        /* <DEDUP_REMOVED lines=35> */
.L_x_8011:
[----:B------:R-:W-:Y:S05]  /*19550*/  BSYNC B1 ;  /* 0x0000000000017941 */ /* 0x000fea0003800000 */
.L_x_8010:
[----:B------:R-:W-:Y:S01]  /*19560*/  ISETP.NE.AND P1, PT, R51, RZ, PT ;  /* 0x000000ff3300720c */ /* 0x000fe20003f25270 */
        /* <DEDUP_REMOVED lines=34> */
.L_x_8013:
[----:B------:R-:W-:Y:S05]  /*19790*/  BSYNC B1 ;  /* 0x0000000000017941 */ /* 0x000fea0003800000 */
.L_x_8012:
        /* <DEDUP_REMOVED lines=35> */
.L_x_8015:
[----:B------:R-:W-:Y:S05]  /*199d0*/  BSYNC B1 ;  /* 0x0000000000017941 */ /* 0x000fea0003800000 */
.L_x_8014:
[----:B------:R-:W-:-:S13]  /*199e0*/  ISETP.NE.AND P1, PT, R53, RZ, PT ;  /* 0x000000ff3500720c */ /* 0x000fda0003f25270 */
[----:B------:R-:W-:Y:S05]  /*199f0*/  @!P1 BRA `(.L_x_8003) ;  /* 0x000001f000009947 */ /* 0x000fea0003800000 */
[--C-:B------:R-:W-:Y:S02]  /*19a00*/  FADD.FTZ R218, R193, -R214.reuse ;  /* 0x800000d6c1da7221 */ /* 0x100fe40000010000 */
[--C-:B------:R-:W-:Y:S02]  /*19a10*/  FADD.FTZ R222, R195, -R214.reuse ;  /* 0x800000d6c3de7221 */ /* 0x100fe40000010000 */
[--C-:B0-----:R-:W-:Y:S02]  /*19a20*/  FADD.FTZ R64, R189, -R214.reuse ;  /* 0x800000d6bd407221 */ /* 0x101fe40000010000 */
        /* <DEDUP_REMOVED lines=19> */
[----:B------:R-:W-:Y:S01]  /*19b60*/  F2FP.PACK_AB R66, R213, R210 ;  /* 0x000000d2d542723e */ /* 0x000fe200000000ff */
[----:B------:R-:W-:Y:S01]  /*19b70*/  FFMA.FTZ R214, R129, R214, R136 ;  /* 0x000000d681d67223 */ /* 0x000fe20000010088 */
[----:B------:R-:W-:Y:S01]  /*19b80*/  F2FP.PACK_AB R64, R211, R64 ;  /* 0x00000040d340723e */ /* 0x000fe200000000ff */
[----:B------:R-:W-:-:S02]  /*19b90*/  FFMA.FTZ R216, R125, R216, R133 ;  /* 0x000000d87dd87223 */ /* 0x000fc40000010085 */
[----:B------:R-:W-:Y:S01]  /*19ba0*/  IMAD.MOV.U32 R215, RZ, RZ, 0x10 ;  /* 0x00000010ffd77424 */ /* 0x000fe200078e00ff */
[----:B------:R-:W-:Y:S02]  /*19bb0*/  F2FP.PACK_AB R67, R214, R67 ;  /* 0x00000043d643723e */ /* 0x000fe400000000ff */
[----:B------:R-:W-:Y:S01]  /*19bc0*/  F2FP.PACK_AB R65, R216, R65 ;  /* 0x00000041d841723e */ /* 0x000fe200000000ff */
[----:B------:R-:W-:-:S05]  /*19bd0*/  IMAD.WIDE.U32 R210, R212, R215, c[0x0][0x208] ;  /* 0x00008200d4d27625 */ /* 0x000fca00078e00d7 */
[----:B------:R0:W-:Y:S02]  /*19be0*/  STG.E.128 [R210.64], R64 ;  /* 0x00000040d2007986 */ /* 0x0001e4000c101d06 */
.L_x_8003:
[----:B0-----:R-:W-:Y:S05]  /*19bf0*/  BSYNC B0 ;  /* 0x0000000000007941 */ /* 0x001fea0003800000 */
.L_x_8002:
[----:B------:R-:W-:Y:S02]  /*19c00*/  LOP3.LUT P1, RZ, R201, 0xff, RZ, 0xc0, !PT ;  /* 0x000000ffc9ff7812 */ /* 0x000fe4000782c0ff */
[----:B------:R-:W-:Y:S02]  /*19c10*/  IADD3 R44, R44, c[0x0][0x160], RZ ;  /* 0x000058002c2c7a10 */ /* 0x000fe40007ffe0ff */
[----:B------:R-:W-:Y:S02]  /*19c20*/  SEL R201, RZ, 0x1, P1 ;  /* 0x00000001ffc97807 */ /* 0x000fe40000800000 */
[----:B------:R-:W-:-:S13]  /*19c30*/  ISETP.GE.AND P1, PT, R44, c[0x0][0x164], PT ;  /* 0x000059002c007a0c */ /* 0x000fda0003f26270 */
[----:B------:R-:W-:Y:S01]  /*19c40*/  @P1 CALL.REL.NOINC `(.L_x_8016) ;  /* 0x0000001000001944 */ /* 0x000fe20003c00000 */
[----:B------:R-:W-:Y:S05]  /*19c50*/  BRA `(.L_x_8017) ;  /* 0xfffe78c000007947 */ /* 0x000fea000383ffff */
.L_x_8016:
[----:B------:R-:W-:Y:S05]  /*19c60*/  EXIT ;  /* 0x000000000000794d */ /* 0x000fea0003800000 */
.L_x_8000:
[----:B------:R-:W-:Y:S01]  /*19c70*/  MOV R65, R64 ;  /* 0x0000004000417202 */ /* 0x000fe20000000f00 */
[----:B------:R-:W-:Y:S01]  /*19c80*/  IMAD.MOV.U32 R216, RZ, RZ, 0x1 ;  /* 0x00000001ffd87424 */ /* 0x000fe200078e00ff */
[----:B------:R-:W-:Y:S01]  /*19c90*/  MOV R215, 0xffffffff ;  /* 0xffffffff00d77802 */ /* 0x000fe20000000f00 */
[----:B------:R-:W-:Y:S01]  /*19ca0*/  IMAD.MOV.U32 R214, RZ, RZ, 0x1f ;  /* 0x0000001fffd67424 */ /* 0x000fe200078e00ff */
[----:B------:R-:W-:Y:S02]  /*19cb0*/  MOV R66, 0x19cd0 ;  /* 0x00019cd000427802 */ /* 0x000fe40000000f00 */
[----:B-----5:R-:W-:Y:S05]  /*19cc0*/  CALL.REL.NOINC `($__internal_26_$__cuda_sm70_shflsync_bfly_p) ;  /* 0x00000ab000007944 */ /* 0x020fea0003c00000 */
[----:B01----:R-:W-:Y:S01]  /*19cd0*/  IMAD.MOV.U32 R65, RZ, RZ, R216 ;  /* 0x000000ffff417224 */ /* 0x003fe200078e00d8 */
[----:B------:R-:W-:Y:S05]  /*19ce0*/  BRA `(.L_x_8018) ;  /* 0xffffe29000007947 */ /* 0x000fea000383ffff */
.L_x_8001:
[----:B------:R-:W-:Y:S01]  /*19cf0*/  HFMA2.MMA R216, -RZ, RZ, 0, 1.1920928955078125e-07 ;  /* 0x00000002ffd87435 */ /* 0x000fe200000001ff */
[----:B------:R-:W-:Y:S01]  /*19d00*/  IMAD.MOV.U32 R214, RZ, RZ, 0x1f ;  /* 0x0000001fffd67424 */ /* 0x000fe200078e00ff */
[----:B------:R-:W-:Y:S02]  /*19d10*/  MOV R215, 0xffffffff ;  /* 0xffffffff00d77802 */ /* 0x000fe40000000f00 */
[----:B------:R-:W-:Y:S02]  /*19d20*/  MOV R66, 0x19d40 ;  /* 0x00019d4000427802 */ /* 0x000fe40000000f00 */
[----:B0----5:R-:W-:Y:S05]  /*19d30*/  CALL.REL.NOINC `($__internal_26_$__cuda_sm70_shflsync_bfly_p) ;  /* 0x00000a4000007944 */ /* 0x021fea0003c00000 */
[----:B0-----:R-:W-:Y:S01]  /*19d40*/  HFMA2.MMA R214, -RZ, RZ, 0, 1.847743988037109375e-06 ;  /* 0x0000001fffd67435 */ /* 0x001fe200000001ff */
[----:B-1----:R-:W-:Y:S01]  /*19d50*/  FADD.FTZ R65, R65, R216 ;  /* 0x000000d841417221 */ /* 0x002fe20000010000 */
[----:B------:R-:W-:Y:S01]  /*19d60*/  MOV R66, 0x19da0 ;  /* 0x00019da000427802 */ /* 0x000fe20000000f00 */
[----:B------:R-:W-:-:S02]  /*19d70*/  IMAD.MOV.U32 R216, RZ, RZ, 0x4 ;  /* 0x00000004ffd87424 */ /* 0x000fc400078e00ff */
[----:B------:R-:W-:Y:S02]  /*19d80*/  IMAD.MOV.U32 R215, RZ, RZ, -0x1 ;  /* 0xffffffffffd77424 */ /* 0x000fe400078e00ff */
[----:B------:R-:W-:Y:S05]  /*19d90*/  CALL.REL.NOINC `($__internal_26_$__cuda_sm70_shflsync_bfly_p) ;  /* 0x000009e000007944 */ /* 0x000fea0003c00000 */
[----:B01----:R-:W-:Y:S01]  /*19da0*/  FADD.FTZ R65, R65, R216 ;  /* 0x000000d841417221 */ /* 0x003fe20000010000 */
[----:B------:R-:W-:Y:S01]  /*19db0*/  MOV R216, 0x8 ;  /* 0x0000000800d87802 */ /* 0x000fe20000000f00 */
[----:B------:R-:W-:Y:S01]  /*19dc0*/  IMAD.MOV.U32 R214, RZ, RZ, 0x1f ;  /* 0x0000001fffd67424 */ /* 0x000fe200078e00ff */
[----:B------:R-:W-:Y:S02]  /*19dd0*/  MOV R215, 0xffffffff ;  /* 0xffffffff00d77802 */ /* 0x000fe40000000f00 */
[----:B------:R-:W-:Y:S02]  /*19de0*/  MOV R66, 0x19e00 ;  /* 0x00019e0000427802 */ /* 0x000fe40000000f00 */
[----:B------:R-:W-:Y:S05]  /*19df0*/  CALL.REL.NOINC `($__internal_26_$__cuda_sm70_shflsync_bfly_p) ;  /* 0x0000098000007944 */ /* 0x000fea0003c00000 */
[----:B0-----:R-:W-:Y:S01]  /*19e00*/  HFMA2.MMA R214, -RZ, RZ, 0, 1.847743988037109375e-06 ;  /* 0x0000001fffd67435 */ /* 0x001fe200000001ff */
[----:B-1----:R-:W-:Y:S01]  /*19e10*/  FADD.FTZ R65, R65, R216 ;  /* 0x000000d841417221 */ /* 0x002fe20000010000 */
[----:B------:R-:W-:Y:S01]  /*19e20*/  MOV R66, 0x19e60 ;  /* 0x00019e6000427802 */ /* 0x000fe20000000f00 */
[----:B------:R-:W-:Y:S02]  /*19e30*/  IMAD.MOV.U32 R216, RZ, RZ, 0x10 ;  /* 0x00000010ffd87424 */ /* 0x000fe400078e00ff */
[----:B------:R-:W-:-:S02]  /*19e40*/  IMAD.MOV.U32 R215, RZ, RZ, -0x1 ;  /* 0xffffffffffd77424 */ /* 0x000fc400078e00ff */
[----:B------:R-:W-:Y:S05]  /*19e50*/  CALL.REL.NOINC `($__internal_26_$__cuda_sm70_shflsync_bfly_p) ;  /* 0x0000092000007944 */ /* 0x000fea0003c00000 */
[----:B-1----:R-:W-:Y:S01]  /*19e60*/  FADD.FTZ R64, R65, R216 ;  /* 0x000000d841407221 */ /* 0x002fe20000010000 */
[----:B------:R-:W-:-:S02]  /*19e70*/  MOV R216, 0x1 ;  /* 0x0000000100d87802 */ /* 0x000fc40000000f00 */
[----:B0-----:R-:W-:Y:S01]  /*19e80*/  MOV R215, 0xffffffff ;  /* 0xffffffff00d77802 */ /* 0x001fe20000000f00 */
        /* <DEDUP_REMOVED lines=116> */
[----:B------:R-:W-:Y:S05]  /*1a5d0*/  CALL.REL.NOINC `($__internal_26_$__cuda_sm70_shflsync_bfly_p) ;  /* 0x000001a000007944 */ /* 0x000fea0003c00000 */
[----:B0-----:R-:W-:Y:S01]  /*1a5e0*/  HFMA2.MMA R214, -RZ, RZ, 0, 1.847743988037109375e-06 ;  /* 0x0000001fffd67435 */ /* 0x001fe200000001ff */
[----:B-1----:R-:W-:Y:S01]  /*1a5f0*/  FADD.FTZ R65, R65, R216 ;  /* 0x000000d841417221 */ /* 0x002fe20000010000 */
[----:B------:R-:W-:Y:S01]  /*1a600*/  MOV R66, 0x1a640 ;  /* 0x0001a64000427802 */ /* 0x000fe20000000f00 */
[----:B------:R-:W-:Y:S02]  /*1a610*/  IMAD.MOV.U32 R216, RZ, RZ, 0x2 ;  /* 0x00000002ffd87424 */ /* 0x000fe400078e00ff */
[----:B------:R-:W-:Y:S02]  /*1a620*/  IMAD.MOV.U32 R215, RZ, RZ, -0x1 ;  /* 0xffffffffffd77424 */ /* 0x000fe400078e00ff */
[----:B------:R-:W-:Y:S05]  /*1a630*/  CALL.REL.NOINC `($__internal_26_$__cuda_sm70_shflsync_bfly_p) ;  /* 0x0000014000007944 */ /* 0x000fea0003c00000 */
[----:B01----:R-:W-:Y:S01]  /*1a640*/  FADD.FTZ R65, R65, R216 ;  /* 0x000000d841417221 */ /* 0x003fe20000010000 */
[----:B------:R-:W-:Y:S01]  /*1a650*/  MOV R216, 0x4 ;  /* 0x0000000400d87802 */ /* 0x000fe20000000f00 */
[----:B------:R-:W-:Y:S01]  /*1a660*/  IMAD.MOV.U32 R214, RZ, RZ, 0x1f ;  /* 0x0000001fffd67424 */ /* 0x000fe200078e00ff */
[----:B------:R-:W-:Y:S02]  /*1a670*/  MOV R215, 0xffffffff ;  /* 0xffffffff00d77802 */ /* 0x000fe40000000f00 */
[----:B------:R-:W-:-:S02]  /*1a680*/  MOV R66, 0x1a6a0 ;  /* 0x0001a6a000427802 */ /* 0x000fc40000000f00 */
[----:B------:R-:W-:Y:S05]  /*1a690*/  CALL.REL.NOINC `($__internal_26_$__cuda_sm70_shflsync_bfly_p) ;  /* 0x000000e000007944 */ /* 0x000fea0003c00000 */
[----:B0-----:R-:W-:Y:S01]  /*1a6a0*/  HFMA2.MMA R214, -RZ, RZ, 0, 1.847743988037109375e-06 ;  /* 0x0000001fffd67435 */ /* 0x001fe200000001ff */
[----:B-1----:R-:W-:Y:S01]  /*1a6b0*/  FADD.FTZ R65, R65, R216 ;  /* 0x000000d841417221 */ /* 0x002fe20000010000 */
[----:B------:R-:W-:Y:S01]  /*1a6c0*/  MOV R66, 0x1a700 ;  /* 0x0001a70000427802 */ /* 0x000fe20000000f00 */
[----:B------:R-:W-:-:S02]  /*1a6d0*/  IMAD.MOV.U32 R216, RZ, RZ, 0x8 ;  /* 0x00000008ffd87424 */ /* 0x000fc400078e00ff */
[----:B------:R-:W-:Y:S02]  /*1a6e0*/  IMAD.MOV.U32 R215, RZ, RZ, -0x1 ;  /* 0xffffffffffd77424 */ /* 0x000fe400078e00ff */
[----:B------:R-:W-:Y:S05]  /*1a6f0*/  CALL.REL.NOINC `($__internal_26_$__cuda_sm70_shflsync_bfly_p) ;  /* 0x0000008000007944 */ /* 0x000fea0003c00000 */
[----:B-1----:R-:W-:Y:S01]  /*1a700*/  FADD.FTZ R211, R65, R216 ;  /* 0x000000d841d37221 */ /* 0x002fe20000010000 */
[----:B------:R-:W-:Y:S01]  /*1a710*/  MOV R216, 0x10 ;  /* 0x0000001000d87802 */ /* 0x000fe20000000f00 */
[----:B0-----:R-:W-:Y:S01]  /*1a720*/  IMAD.MOV.U32 R214, RZ, RZ, 0x1f ;  /* 0x0000001fffd67424 */ /* 0x001fe200078e00ff */
[----:B------:R-:W-:Y:S01]  /*1a730*/  MOV R215, 0xffffffff ;  /* 0xffffffff00d77802 */ /* 0x000fe20000000f00 */
[----:B------:R-:W-:Y:S01]  /*1a740*/  IMAD.MOV.U32 R65, RZ, RZ, R211 ;  /* 0x000000ffff417224 */ /* 0x000fe200078e00d3 */
[----:B------:R-:W-:Y:S02]  /*1a750*/  MOV R66, 0x1a770 ;  /* 0x0001a77000427802 */ /* 0x000fe40000000f00 */
[----:B------:R-:W-:Y:S05]  /*1a760*/  CALL.REL.NOINC `($__internal_26_$__cuda_sm70_shflsync_bfly_p) ;  /* 0x0000001000007944 */ /* 0x000fea0003c00000 */
[----:B01----:R-:W-:Y:S05]  /*1a770*/  BRA `(.L_x_8019) ;  /* 0xffffe05000007947 */ /* 0x003fea000383ffff */
        .weak           $__internal_26_$__cuda_sm70_shflsync_bfly_p
        .type           $__internal_26_$__cuda_sm70_shflsync_bfly_p,@function
        .size           $__internal_26_$__cuda_sm70_shflsync_bfly_p,(.L_x_44866 - $__internal_26_$__cuda_sm70_shflsync_bfly_p)
$__internal_26_$__cuda_sm70_shflsync_bfly_p:
[----:B------:R-:W-:Y:S01]  /*1a780*/  HFMA2.MMA R67, -RZ, RZ, 0, 0 ;  /* 0x00000000ff437435 */ /* 0x000fe200000001ff */
[----:B------:R-:W-:Y:S04]  /*1a790*/  WARPSYNC R215 ;  /* 0x000000d700007348 */ /* 0x000fe80003800000 */
[----:B------:R0:W1:Y:S01]  /*1a7a0*/  SHFL.BFLY PT, R216, R65, R216, R214 ;  /* 0x0c0000d841d87389 */ /* 0x00006200000e00d6 */
[----:B------:R-:W-:Y:S05]  /*1a7b0*/  RET.REL.NODEC R66 `(_ZN10layer_norm13ln_fwd_kernelINS_13Kernel_traitsI6__halfS2_S2_S2_fjLj7168ELj1ELj1ELj4ELj16ENS_18Kernel_traits_baseILj7168ES2_S2_S2_S2_fjLj128EEEEELb1ELb0ELb1ELb0EEEvNS_9FwdParamsE) ;  /* 0xfffe584042007950 */ /* 0x000fea0003c3ffff */
.L_x_8020:
        /* <DEDUP_REMOVED lines=12> */
.L_x_44866:


//--------------------- .text._ZN10layer_norm13ln_fwd_kernelINS_13Kernel_traitsI6__halfS2_S2_S2_fjLj7168ELj1ELj1ELj4ELj16ENS_18Kernel_traits_baseILj7168ES2_S2_S2_S2_fjLj128EEEEELb1ELb0ELb1ELb1EEEvNS_9FwdParamsE --------------------------
	.section	.text._ZN10layer_norm13ln_fwd_kernelINS_13Kernel_traitsI6__halfS2_S2_S2_fjLj7168ELj1ELj1ELj4ELj16ENS_18Kernel_traits_baseILj7168ES2_S2_S2_S2_fjLj128EEEEELb1ELb0ELb1ELb1EEEvNS_9FwdParamsE,"ax",@progbits
	.sectioninfo	@"SHI_REGISTERS=255"
	.align	128
        .global         _ZN10layer_norm13ln_fwd_kernelINS_13Kernel_traitsI6__halfS2_S2_S2_fjLj7168ELj1ELj1ELj4ELj16ENS_18Kernel_traits_baseILj7168ES2_S2_S2_S2_fjLj128EEEEELb1ELb0ELb1ELb1EEEvNS_9FwdParamsE
        .type           _ZN10layer_norm13ln_fwd_kernelINS_13Kernel_traitsI6__halfS2_S2_S2_fjLj7168ELj1ELj1ELj4ELj16ENS_18Kernel_traits_baseILj7168ES2_S2_S2_S2_fjLj128EEEEELb1ELb0ELb1ELb1EEEvNS_9FwdParamsE,@function
        .size           _ZN10layer_norm13ln_fwd_kernelINS_13Kernel_traitsI6__halfS2_S2_S2_fjLj7168ELj1ELj1ELj4ELj16ENS_18Kernel_traits_baseILj7168ES2_S2_S2_S2_fjLj128EEEEELb1ELb0ELb1ELb1EEEvNS_9FwdParamsE,(.L_x_44867 - _ZN10layer_norm13ln_fwd_kernelINS_13Kernel_traitsI6__halfS2_S2_S2_fjLj7168ELj1ELj1ELj4ELj16ENS_18Kernel_traits_baseILj7168ES2_S2_S2_S2_fjLj128EEEEELb1ELb0ELb1ELb1EEEvNS_9FwdParamsE)
        .other          _ZN10layer_norm13ln_fwd_kernelINS_13Kernel_traitsI6__halfS2_S2_S2_fjLj7168ELj1ELj1ELj4ELj16ENS_18Kernel_traits_baseILj7168ES2_S2_S2_S2_fjLj128EEEEELb1ELb0ELb1ELb1EEEvNS_9FwdParamsE,@"STO_CUDA_ENTRY STV_DEFAULT"
_ZN10layer_norm13ln_fwd_kernelINS_13Kernel_traitsI6__halfS2_S2_S2_fjLj7168ELj1ELj1ELj4ELj16ENS_18Kernel_traits_baseILj7168ES2_S2_S2_S2_fjLj128EEEEELb1ELb0ELb1ELb1EEEvNS_9FwdParamsE:
.text._ZN10layer_norm13ln_fwd_kernelINS_13Kernel_traitsI6__halfS2_S2_S2_fjLj7168ELj1ELj1ELj4ELj16ENS_18Kernel_traits_baseILj7168ES2_S2_S2_S2_fjLj128EEEEELb1ELb0ELb1ELb1EEEvNS_9FwdParamsE:
        /* <DEDUP_REMOVED lines=9> */
[----:B------:R-:W-:Y:S02]  /*0090*/  MOV R131, c[0x0][0x234] ;  /* 0x00008d0000837a02 */ /* 0x000fe40000000f00 */
[----:B------:R-:W-:-:S07]  /*00a0*/  MOV R3, c[0x0][0x23c] ;  /* 0x00008f0000037a02 */ /* 0x000fce0000000f00 */
        /* <DEDUP_REMOVED lines=17> */
[----:B------:R-:W-:-:S04]  /*01c0*/  IADD3 R4, P3, R4, c[0x0][0x1b0], RZ ;  /* 0x00006c0004047a10 */ /* 0x000fc80007f7e0ff */
[----:B------:R-:W-:-:S07]  /*01d0*/  IADD3.X R5, RZ, c[0x0][0x1b4], RZ, P3, !PT ;  /* 0x00006d00ff057a10 */ /* 0x000fce0001ffe4ff */
        /* <DEDUP_REMOVED lines=41> */
[----:B------:R-:W-:Y:S01]  /*0470*/  HADD2.F32 R36, -RZ, R40.H1_H1 ;  /* 0x30000028ff247230 */ /* 0x000fe20000004100 */
        /* <DEDUP_REMOVED lines=8> */
[C---:B------:R-:W-:Y:S01]  /*0500*/  IADD3 R13, R130.reuse, -0x4ab325aa, RZ ;  /* 0xb54cda56820d7810 */ /* 0x040fe20007ffe0ff */
[----:B------:R-:W-:Y:S01]  /*0510*/  @!P0 CS2R R86, SRZ ;  /* 0x0000000000568805 */ /* 0x000fe2000001ff00 */
[----:B------:R-:W-:Y:S01]  /*0520*/  @!P0 CS2R R82, SRZ ;  /* 0x0000000000528805 */ /* 0x000fe2000001ff00 */
[--C-:B------:R-:W-:Y:S01]  /*0530*/  HADD2.F32 R123, -RZ, R80.reuse.H0_H0 ;  /* 0x20000050ff7b7230 */ /* 0x100fe20000004100 */
[----:B------:R-:W-:Y:S01]  /*0540*/  LOP3.LUT R14, R19, R16, R8, 0x96, !PT ;  /* 0x00000010130e7212 */ /* 0x000fe200078e9608 */
[----:B------:R-:W-:Y:S01]  /*0550*/  IMAD.WIDE.U32 R16, R17, -0x326172a9, RZ ;  /* 0xcd9e8d5711107825 */ /* 0x000fe200078e00ff */
[----:B------:R-:W-:Y:S01]  /*0560*/  HADD2.F32 R124, -RZ, R80.H1_H1 ;  /* 0x30000050ff7c7230 */ /* 0x000fe20000004100 */
[----:B------:R-:W-:Y:S01]  /*0570*/  IADD3 R132, R130, -0x700cb87f, RZ ;  /* 0x8ff3478182847810 */ /* 0x000fe20007ffe0ff */
[--C-:B------:R-:W-:Y:S01]  /*0580*/  HADD2.F32 R37, -RZ, R41.reuse.H0_H0 ;  /* 0x20000029ff257230 */ /* 0x100fe20000004100 */
[----:B------:R-:W-:Y:S01]  /*0590*/  IMAD.WIDE.U32 R14, R14, -0x2daee0ad, RZ ;  /* 0xd2511f530e0e7825 */ /* 0x000fe200078e00ff */
[----:B------:R-:W-:Y:S01]  /*05a0*/  LOP3.LUT R18, R17, R18, R9, 0x96, !PT ;  /* 0x0000001211127212 */ /* 0x000fe200078e9609 */
[----:B------:R-:W-:Y:S01]  /*05b0*/  HADD2.F32 R38, -RZ, R41.H1_H1 ;  /* 0x30000029ff267230 */ /* 0x000fe20000004100 */
[----:B------:R-:W-:Y:S01]  /*05c0*/  IADD3 R17, R130, -0xe443238, RZ ;  /* 0xf1bbcdc882117810 */ /* 0x000fe20007ffe0ff */
[----:B------:R-:W-:Y:S01]  /*05d0*/  HADD2.F32 R39, -RZ, R42.H0_H0 ;  /* 0x2000002aff277230 */ /* 0x000fe20000004100 */
[----:B------:R-:W-:Y:S01]  /*05e0*/  LOP3.LUT R20, R15, R12, R10, 0x96, !PT ;  /* 0x0000000c0f147212 */ /* 0x000fe200078e960a */
[----:B------:R-:W-:Y:S01]  /*05f0*/  IMAD.WIDE.U32 R18, R18, -0x2daee0ad, RZ ;  /* 0xd2511f5312127825 */ /* 0x000fe200078e00ff */
[----:B------:R-:W-:Y:S01]  /*0600*/  IADD3 R12, R130, 0x1715609d, RZ ;  /* 0x1715609d820c7810 */ /* 0x000fe20007ffe0ff */
[----:B------:R-:W-:Y:S01]  /*0610*/  HADD2.F32 R41, -RZ, R43.H0_H0 ;  /* 0x2000002bff297230 */ /* 0x000fe20000004100 */
[----:B------:R-:W-:Y:S01]  /*0620*/  IADD3 R15, R131, 0x1fd5c5a3, RZ ;  /* 0x1fd5c5a3830f7810 */ /* 0x000fe20007ffe0ff */
[----:B------:R-:W-:Y:S01]  /*0630*/  IMAD.WIDE.U32 R20, R20, -0x326172a9, RZ ;  /* 0xcd9e8d5714147825 */ /* 0x000fe200078e00ff */
[----:B------:R-:W-:Y:S01]  /*0640*/  LOP3.LUT R28, R19, R14, R11, 0x96, !PT ;  /* 0x0000000e131c7212 */ /* 0x000fe200078e960b */
[----:B------:R-:W-:Y:S01]  /*0650*/  HADD2.F32 R44, -RZ, R48.H1_H1 ;  /* 0x30000030ff2c7230 */ /* 0x000fe20000004100 */
[----:B------:R-:W-:Y:S01]  /*0660*/  IADD3 R14, R131, 0x646e171e, RZ ;  /* 0x646e171e830e7810 */ /* 0x000fe20007ffe0ff */
[--C-:B------:R-:W-:Y:S01]  /*0670*/  HADD2.F32 R45, -RZ, R49.reuse.H0_H0 ;  /* 0x20000031ff2d7230 */ /* 0x100fe20000004100 */
[----:B------:R-:W-:Y:S01]  /*0680*/  LOP3.LUT R22, R21, R16, R12, 0x96, !PT ;  /* 0x0000001015167212 */ /* 0x000fe200078e960c */
[----:B------:R-:W-:Y:S01]  /*0690*/  IMAD.WIDE.U32 R28, R28, -0x326172a9, RZ ;  /* 0xcd9e8d571c1c7825 */ /* 0x000fe200078e00ff */
[----:B------:R-:W-:Y:S01]  /*06a0*/  IADD3 R16, R130, 0x5384540f, RZ ;  /* 0x5384540f82107810 */ /* 0x000fe20007ffe0ff */
[----:B------:R-:W-:Y:S01]  /*06b0*/  HADD2.F32 R46, -RZ, R49.H1_H1 ;  /* 0x30000031ff2e7230 */ /* 0x000fe20000004100 */
[----:B------:R-:W-:Y:S01]  /*06c0*/  IADD3 R129, R131, -0x695add53, RZ ;  /* 0x96a522ad83817810 */ /* 0x000fe20007ffe0ff */
[----:B------:R-:W-:Y:S01]  /*06d0*/  IMAD.WIDE.U32 R22, R22, -0x2daee0ad, RZ ;  /* 0xd2511f5316167825 */ /* 0x000fe200078e00ff */
[----:B------:R-:W-:Y:S01]  /*06e0*/  LOP3.LUT R20, R29, R20, R13, 0x96, !PT ;  /* 0x000000141d147212 */ /* 0x000fe200078e960d */
[----:B------:R-:W-:Y:S01]  /*06f0*/  HADD2.F32 R29, -RZ, R33.H0_H0 ;  /* 0x20000021ff1d7230 */ /* 0x000fe20000004100 */
[----:B------:R-:W-:Y:S01]  /*0700*/  HFMA2.MMA R139, -RZ, RZ, 0, 0 ;  /* 0x00000000ff8b7435 */ /* 0x000fe200000001ff */
[----:B------:R-:W-:Y:S01]  /*0710*/  HADD2.F32 R47, -RZ, R50.H0_H0 ;  /* 0x20000032ff2f7230 */ /* 0x000fe20000004100 */
[----:B------:R-:W-:Y:S01]  /*0720*/  LOP3.LUT R30, R23, R18, R14, 0x96, !PT ;  /* 0x00000012171e7212 */ /* 0x000fe200078e960e */
[----:B------:R-:W-:Y:S01]  /*0730*/  IMAD.WIDE.U32 R20, R20, -0x2daee0ad, RZ ;  /* 0xd2511f5314147825 */ /* 0x000fe200078e00ff */
[----:B------:R-:W-:Y:S01]  /*0740*/  IADD3 R18, R131, -0x24c28bd8, RZ ;  /* 0xdb3d742883127810 */ /* 0x000fe20007ffe0ff */
[----:B------:R-:W-:Y:S01]  /*0750*/  HADD2.F32 R23, -RZ, R26.H0_H0 ;  /* 0x2000001aff177230 */ /* 0x000fe20000004100 */
[----:B------:R-:W-:Y:S01]  /*0760*/  LOP3.LUT R158, R158, 0x3, RZ, 0xc0, !PT ;  /* 0x000000039e9e7812 */ /* 0x000fe200078ec0ff */
[----:B------:R-:W-:Y:S01]  /*0770*/  IMAD.WIDE.U32 R30, R30, -0x326172a9, RZ ;  /* 0xcd9e8d571e1e7825 */ /* 0x000fe200078e00ff */
[----:B------:R-:W-:Y:S01]  /*0780*/  LOP3.LUT R92, R21, R22, R15, 0x96, !PT ;  /* 0x00000016155c7212 */ /* 0x000fe200078e960f */
[----:B------:R-:W-:Y:S01]  /*0790*/  HADD2.F32 R22, -RZ, R25.H1_H1 ;  /* 0x30000019ff167230 */ /* 0x000fe20000004100 */
[----:B------:R-:W-:Y:S01]  /*07a0*/  ULDC.U8 UR6, c[0x0][0x1f0] ;  /* 0x00007c0000067ab9 */ /* 0x000fe20000000000 */
[----:B------:R-:W-:Y:S01]  /*07b0*/  HADD2.F32 R49, -RZ, R51.H0_H0 ;  /* 0x20000033ff317230 */ /* 0x000fe20000004100 */
[----:B------:R-:W-:Y:S01]  /*07c0*/  LOP3.LUT R149, R31, R28, R16, 0x96, !PT ;  /* 0x0000001c1f957212 */ /* 0x000fe200078e9610 */
[----:B------:R-:W-:Y:S01]  /*07d0*/  IMAD.HI.U32 R21, R92, -0x326172a9, RZ ;  /* 0xcd9e8d575c157827 */ /* 0x000fe200078e00ff */
[----:B------:R-:W-:-:S02]  /*07e0*/  HADD2.F32 R28, -RZ, R32.H1_H1 ;  /* 0x30000020ff1c7230 */ /* 0x000fc40000004100 */
[----:B------:R-:W-:Y:S01]  /*07f0*/  HADD2.F32 R31, -RZ, R34.H0_H0 ;  /* 0x20000022ff1f7230 */ /* 0x000fe20000004100 */
[----:B------:R-:W-:Y:S01]  /*0800*/  IMAD.HI.U32 R19, R149, -0x2daee0ad, RZ ;  /* 0xd2511f5395137827 */ /* 0x000fe200078e00ff */
[----:B------:R-:W-:Y:S01]  /*0810*/  LOP3.LUT R154, R21, R30, R17, 0x96, !PT ;  /* 0x0000001e159a7212 */ /* 0x000fe200078e9611 */
[----:B------:R-:W-:Y:S02]  /*0820*/  HADD2.F32 R21, -RZ, R25.H0_H0 ;  /* 0x20000019ff157230 */ /* 0x000fe40000004100 */
[----:B------:R-:W-:Y:S01]  /*0830*/  HADD2.F32 R25, -RZ, R27.H0_H0 ;  /* 0x2000001bff197230 */ /* 0x000fe20000004100 */
[----:B------:R-:W-:Y:S01]  /*0840*/  LOP3.LUT R148, R19, R20, R18, 0x96, !PT ;  /* 0x0000001413947212 */ /* 0x000fe200078e9612 */
[--C-:B------:R-:W-:Y:S01]  /*0850*/  HADD2.F32 R19, -RZ, R24.reuse.H0_H0 ;  /* 0x20000018ff137230 */ /* 0x100fe20000004100 */
[----:B------:R-:W-:Y:S01]  /*0860*/  IMAD R149, R149, -0x2daee0ad, RZ ;  /* 0xd2511f5395957824 */ /* 0x000fe200078e02ff */
[----:B------:R-:W-:Y:S01]  /*0870*/  HADD2.F32 R20, -RZ, R24.H1_H1 ;  /* 0x30000018ff147230 */ /* 0x000fe20000004100 */
[----:B------:R-:W-:Y:S01]  /*0880*/  IMAD.WIDE.U32 R154, R154, -0x2daee0ad, RZ ;  /* 0xd2511f539a9a7825 */ /* 0x000fe200078e00ff */
[----:B------:R-:W-:-:S02]  /*0890*/  HADD2.F32 R24, -RZ, R26.H1_H1 ;  /* 0x3000001aff187230 */ /* 0x000fc40000004100 */
[----:B------:R-:W-:Y:S01]  /*08a0*/  HADD2.F32 R26, -RZ, R27.H1_H1 ;  /* 0x3000001bff1a7230 */ /* 0x000fe20000004100 */
[----:B------:R-:W-:Y:S01]  /*08b0*/  IMAD R80, R92, -0x326172a9, RZ ;  /* 0xcd9e8d575c507824 */ /* 0x000fe200078e02ff */
[----:B------:R-:W-:Y:S01]  /*08c0*/  HADD2.F32 R27, -RZ, R32.H0_H0 ;  /* 0x20000020ff1b7230 */ /* 0x000fe20000004100 */
[C---:B------:R-:W-:Y:S01]  /*08d0*/  IMAD.HI.U32 R147, R148.reuse, -0x326172a9, RZ ;  /* 0xcd9e8d5794937827 */ /* 0x040fe200078e00ff */
[----:B------:R-:W-:Y:S01]  /*08e0*/  HADD2.F32 R30, -RZ, R33.H1_H1 ;  /* 0x30000021ff1e7230 */ /* 0x000fe20000004100 */
[----:B------:R-:W-:Y:S01]  /*08f0*/  LOP3.LUT R149, R155, R149, R129, 0x96, !PT ;  /* 0x000000959b957212 */ /* 0x000fe200078e9681 */
[----:B------:R-:W-:Y:S01]  /*0900*/  HADD2.F32 R32, -RZ, R34.H1_H1 ;  /* 0x30000022ff207230 */ /* 0x000fe20000004100 */
[----:B------:R-:W-:Y:S01]  /*0910*/  IMAD.MOV.U32 R138, RZ, RZ, 0x1 ;  /* 0x00000001ff8a7424 */ /* 0x000fe200078e00ff */
[--C-:B------:R-:W-:Y:S01]  /*0920*/  HADD2.F32 R33, -RZ, R35.reuse.H0_H0 ;  /* 0x20000023ff217230 */ /* 0x100fe20000004100 */
[----:B------:R-:W-:Y:S01]  /*0930*/  LOP3.LUT R147, R147, R80, R132, 0x96, !PT ;  /* 0x0000005093937212 */ /* 0x000fe200078e9684 */
[----:B------:R-:W-:Y:S01]  /*0940*/  HADD2.F32 R34, -RZ, R35.H1_H1 ;  /* 0x30000023ff227230 */ /* 0x000fe20000004100 */
[----:B------:R-:W-:Y:S01]  /*0950*/  IMAD R148, R148, -0x326172a9, RZ ;  /* 0xcd9e8d5794947824 */ /* 0x000fe200078e02ff */
[----:B------:R-:W-:-:S02]  /*0960*/  HADD2.F32 R35, -RZ, R40.H0_H0 ;  /* 0x20000028ff237230 */ /* 0x000fc40000004100 */
[----:B------:R-:W-:Y:S02]  /*0970*/  HADD2.F32 R40, -RZ, R42.H1_H1 ;  /* 0x3000002aff287230 */ /* 0x000fe40000004100 */
[----:B------:R-:W-:Y:S02]  /*0980*/  HADD2.F32 R42, -RZ, R43.H1_H1 ;  /* 0x3000002bff2a7230 */ /* 0x000fe40000004100 */
[----:B------:R-:W-:Y:S02]  /*0990*/  HADD2.F32 R43, -RZ, R48.H0_H0 ;  /* 0x20000030ff2b7230 */ /* 0x000fe40000004100 */
        /* <DEDUP_REMOVED lines=24> */
.L_x_8600:
        /* <DEDUP_REMOVED lines=15> */
[----:B------:R-:W-:Y:S02]  /*0c10*/  @P1 LEA.HI R93, R93, R92, RZ, 0x3 ;  /* 0x0000005c5d5d1211 */ /* 0x000fe400078f18ff */
[----:B------:R-:W-:Y:S02]  /*0c20*/  @P0 MOV R92, 0x10 ;  /* 0x00000010005c0802 */ /* 0x000fe40000000f00 */
        /* <DEDUP_REMOVED lines=16> */
[----:B-----5:R-:W-:Y:S01]  /*0d30*/  HADD2.F32 R99, -RZ, R80.H0_H0 ;  /* 0x20000050ff637230 */ /* 0x020fe20000004100 */
[----:B------:R-:W-:Y:S05]  /*0d40*/  BRA `(.L_x_8023) ;  /* 0x0000055000007947 */ /* 0x000fea0003800000 */
.L_x_8022:
        /* <DEDUP_REMOVED lines=12> */
.L_x_8025:
[----:B------:R-:W-:Y:S02]  /*0e10*/  IMAD.MOV.U32 R96, RZ, RZ, R148 ;  /* 0x000000ffff607224 */ /* 0x000fe400078e0094 */
.L_x_8026:
[----:B------:R-:W-:Y:S05]  /*0e20*/  BSYNC B1 ;  /* 0x0000000000017941 */ /* 0x000fea0003800000 */
.L_x_8024:
        /* <DEDUP_REMOVED lines=16> */
.L_x_8030:
[----:B------:R-:W-:Y:S05]  /*0f30*/  BSYNC B2 ;  /* 0x0000000000027941 */ /* 0x000fea0003800000 */
.L_x_8029:
        /* <DEDUP_REMOVED lines=36> */
[----:B------:R-:W-:-:S03]  /*1180*/  HFMA2.MMA R88, -RZ, RZ, 0, 0 ;  /* 0x00000000ff587435 */ /* 0x000fc600000001ff */
[----:B------:R-:W-:Y:S01]  /*1190*/  LOP3.LUT R154, R95, R90, R17, 0x96, !PT ;  /* 0x0000005a5f9a7212 */ /* 0x000fe200078e9611 */
[----:B------:R-:W-:-:S04]  /*11a0*/  IMAD.WIDE.U32 R148, R148, -0x326172a9, RZ ;  /* 0xcd9e8d5794947825 */ /* 0x000fc800078e00ff */
[----:B------:R-:W-:Y:S01]  /*11b0*/  IMAD.WIDE.U32 R154, R154, -0x2daee0ad, RZ ;  /* 0xd2511f539a9a7825 */ /* 0x000fe200078e00ff */
[----:B------:R-:W-:-:S04]  /*11c0*/  LOP3.LUT R147, R149, R94, R132, 0x96, !PT ;  /* 0x0000005e95937212 */ /* 0x000fc800078e9684 */
[----:B------:R-:W-:Y:S02]  /*11d0*/  LOP3.LUT R149, R155, R92, R129, 0x96, !PT ;  /* 0x0000005c9b957212 */ /* 0x000fe400078e9681 */
.L_x_8028:
[----:B------:R-:W-:Y:S05]  /*11e0*/  BSYNC B1 ;  /* 0x0000000000017941 */ /* 0x000fea0003800000 */
.L_x_8027:
        /* <DEDUP_REMOVED lines=11> */
.L_x_8023:
[----:B------:R-:W-:Y:S05]  /*12a0*/  BSYNC B0 ;  /* 0x0000000000007941 */ /* 0x000fea0003800000 */
.L_x_8021:
        /* <DEDUP_REMOVED lines=8> */
.L_x_8032:
        /* <DEDUP_REMOVED lines=12> */
.L_x_8035:
[----:B------:R-:W-:Y:S02]  /*13f0*/  IMAD.MOV.U32 R96, RZ, RZ, R148 ;  /* 0x000000ffff607224 */ /* 0x000fe400078e0094 */
.L_x_8036:
[----:B------:R-:W-:Y:S05]  /*1400*/  BSYNC B1 ;  /* 0x0000000000017941 */ /* 0x000fea0003800000 */
.L_x_8034:
        /* <DEDUP_REMOVED lines=16> */
.L_x_8040:
[----:B------:R-:W-:Y:S05]  /*1510*/  BSYNC B2 ;  /* 0x0000000000027941 */ /* 0x000fea0003800000 */
.L_x_8039:
        /* <DEDUP_REMOVED lines=33> */
[----:B------:R-:W-:Y:S01]  /*1730*/  IMAD.WIDE.U32 R92, R93, -0x2daee0ad, RZ ;  /* 0xd2511f535d5c7825 */ /* 0x000fe200078e00ff */
[----:B------:R-:W-:-:S03]  /*1740*/  HFMA2.MMA R89, -RZ, RZ, 0, 0 ;  /* 0x00000000ff597435 */ /* 0x000fc600000001ff */
[----:B------:R-:W-:Y:S01]  /*1750*/  IMAD.WIDE.U32 R94, R94, -0x326172a9, RZ ;  /* 0xcd9e8d575e5e7825 */ /* 0x000fe200078e00ff */
[----:B------:R-:W-:-:S04]  /*1760*/  LOP3.LUT R148, R93, R88, R18, 0x96, !PT ;  /* 0x000000585d947212 */ /* 0x000fc800078e9612 */
[----:B------:R-:W-:Y:S01]  /*1770*/  LOP3.LUT R154, R95, R90, R17, 0x96, !PT ;  /* 0x0000005a5f9a7212 */ /* 0x000fe200078e9611 */
[----:B------:R-:W-:-:S04]  /*1780*/  IMAD.WIDE.U32 R148, R148, -0x326172a9, RZ ;  /* 0xcd9e8d5794947825 */ /* 0x000fc800078e00ff */
[----:B------:R-:W-:Y:S01]  /*1790*/  IMAD.WIDE.U32 R154, R154, -0x2daee0ad, RZ ;  /* 0xd2511f539a9a7825 */ /* 0x000fe200078e00ff */
[----:B------:R-:W-:-:S04]  /*17a0*/  LOP3.LUT R147, R149, R94, R132, 0x96, !PT ;  /* 0x0000005e95937212 */ /* 0x000fc800078e9684 */
[----:B------:R-:W-:Y:S02]  /*17b0*/  LOP3.LUT R149, R155, R92, R129, 0x96, !PT ;  /* 0x0000005c9b957212 */ /* 0x000fe400078e9681 */
.L_x_8038:
[----:B------:R-:W-:Y:S05]  /*17c0*/  BSYNC B1 ;  /* 0x0000000000017941 */ /* 0x000fea0003800000 */
.L_x_8037:
        /* <DEDUP_REMOVED lines=11> */
.L_x_8033:
[----:B------:R-:W-:Y:S05]  /*1880*/  BSYNC B0 ;  /* 0x0000000000007941 */ /* 0x000fea0003800000 */
.L_x_8031:
        /* <DEDUP_REMOVED lines=8> */
.L_x_8042:
        /* <DEDUP_REMOVED lines=12> */
.L_x_8045:
[----:B------:R-:W-:Y:S02]  /*19d0*/  IMAD.MOV.U32 R96, RZ, RZ, R148 ;  /* 0x000000ffff607224 */ /* 0x000fe400078e0094 */
.L_x_8046:
[----:B------:R-:W-:Y:S05]  /*19e0*/  BSYNC B1 ;  /* 0x0000000000017941 */ /* 0x000fea0003800000 */
.L_x_8044:
        /* <DEDUP_REMOVED lines=16> */
.L_x_8050:
[----:B------:R-:W-:Y:S05]  /*1af0*/  BSYNC B2 ;  /* 0x0000000000027941 */ /* 0x000fea0003800000 */
.L_x_8049:
        /* <DEDUP_REMOVED lines=42> */
.L_x_8048:
[----:B------:R-:W-:Y:S05]  /*1da0*/  BSYNC B1 ;  /* 0x0000000000017941 */ /* 0x000fea0003800000 */
.L_x_8047:
        /* <DEDUP_REMOVED lines=11> */
.L_x_8043:
[----:B------:R-:W-:Y:S05]  /*1e60*/  BSYNC B0 ;  /* 0x0000000000007941 */ /* 0x000fea0003800000 */
.L_x_8041:
        /* <DEDUP_REMOVED lines=8> */
.L_x_8052:
        /* <DEDUP_REMOVED lines=12> */
.L_x_8055:
[----:B------:R-:W-:Y:S02]  /*1fb0*/  IMAD.MOV.U32 R104, RZ, RZ, R148 ;  /* 0x000000ffff687224 */ /* 0x000fe400078e0094 */
.L_x_8056:
[----:B------:R-:W-:Y:S05]  /*1fc0*/  BSYNC B1 ;  /* 0x0000000000017941 */ /* 0x000fea0003800000 */
.L_x_8054:
        /* <DEDUP_REMOVED lines=16> */
.L_x_8060:
[----:B------:R-:W-:Y:S05]  /*20d0*/  BSYNC B2 ;  /* 0x0000000000027941 */ /* 0x000fea0003800000 */
.L_x_8059:
        /* <DEDUP_REMOVED lines=42> */
.L_x_8058:
[----:B------:R-:W-:Y:S05]  /*2380*/  BSYNC B1 ;  /* 0x0000000000017941 */ /* 0x000fea0003800000 */
.L_x_8057:
        /* <DEDUP_REMOVED lines=11> */
.L_x_8053:
[----:B------:R-:W-:Y:S05]  /*2440*/  BSYNC B0 ;  /* 0x0000000000007941 */ /* 0x000fea0003800000 */
.L_x_8051:
        /* <DEDUP_REMOVED lines=8> */
.L_x_8062:
        /* <DEDUP_REMOVED lines=12> */
.L_x_8065:
[----:B------:R-:W-:Y:S02]  /*2590*/  IMAD.MOV.U32 R104, RZ, RZ, R148 ;  /* 0x000000ffff687224 */ /* 0x000fe400078e0094 */
.L_x_8066:
[----:B------:R-:W-:Y:S05]  /*25a0*/  BSYNC B1 ;  /* 0x0000000000017941 */ /* 0x000fea0003800000 */
.L_x_8064:
        /* <DEDUP_REMOVED lines=16> */
.L_x_8070:
[----:B------:R-:W-:Y:S05]  /*26b0*/  BSYNC B2 ;  /* 0x0000000000027941 */ /* 0x000fea0003800000 */
.L_x_8069:
        /* <DEDUP_REMOVED lines=41> */
[----:B------:R-:W-:-:S06]  /*2950*/  HFMA2.MMA R88, -RZ, RZ, 0, 0 ;  /* 0x00000000ff587435 */ /* 0x000fcc00000001ff */
.L_x_8068:
[----:B------:R-:W-:Y:S05]  /*2960*/  BSYNC B1 ;  /* 0x0000000000017941 */ /* 0x000fea0003800000 */
.L_x_8067:
        /* <DEDUP_REMOVED lines=11> */
.L_x_8063:
[----:B------:R-:W-:Y:S05]  /*2a20*/  BSYNC B0 ;  /* 0x0000000000007941 */ /* 0x000fea0003800000 */
.L_x_8061:
        /* <DEDUP_REMOVED lines=8> */
.L_x_8072:
        /* <DEDUP_REMOVED lines=12> */
.L_x_8075:
[----:B------:R-:W-:Y:S02]  /*2b70*/  IMAD.MOV.U32 R104, RZ, RZ, R148 ;  /* 0x000000ffff687224 */ /* 0x000fe400078e0094 */
.L_x_8076:
[----:B------:R-:W-:Y:S05]  /*2b80*/  BSYNC B1 ;  /* 0x0000000000017941 */ /* 0x000fea0003800000 */
.L_x_8074:
        /* <DEDUP_REMOVED lines=16> */
.L_x_8080:
[----:B------:R-:W-:Y:S05]  /*2c90*/  BSYNC B2 ;  /* 0x0000000000027941 */ /* 0x000fea0003800000 */
.L_x_8079:
        /* <DEDUP_REMOVED lines=41> */
[----:B------:R-:W-:Y:S02]  /*2f30*/  LOP3.LUT R149, R155, R90, R129, 0x96, !PT ;  /* 0x0000005a9b957212 */ /* 0x000fe400078e9681 */
.L_x_8078:
[----:B------:R-:W-:Y:S05]  /*2f40*/  BSYNC B1 ;  /* 0x0000000000017941 */ /* 0x000fea0003800000 */
.L_x_8077:
        /* <DEDUP_REMOVED lines=11> */
.L_x_8073:
[----:B------:R-:W-:Y:S05]  /*3000*/  BSYNC B0 ;  /* 0x0000000000007941 */ /* 0x000fea0003800000 */
.L_x_8071:
        /* <DEDUP_REMOVED lines=8> */
.L_x_8082:
        /* <DEDUP_REMOVED lines=12> */
.L_x_8085:
[----:B------:R-:W-:Y:S02]  /*3150*/  IMAD.MOV.U32 R106, RZ, RZ, R148 ;  /* 0x000000ffff6a7224 */ /* 0x000fe400078e0094 */
.L_x_8086:
[----:B------:R-:W-:Y:S05]  /*3160*/  BSYNC B1 ;  /* 0x0000000000017941 */ /* 0x000fea0003800000 */
.L_x_8084:
        /* <DEDUP_REMOVED lines=16> */
.L_x_8090:
[----:B------:R-:W-:Y:S05]  /*3270*/  BSYNC B2 ;  /* 0x0000000000027941 */ /* 0x000fea0003800000 */
.L_x_8089:
        /* <DEDUP_REMOVED lines=42> */
.L_x_8088:
[----:B------:R-:W-:Y:S05]  /*3520*/  BSYNC B1 ;  /* 0x0000000000017941 */ /* 0x000fea0003800000 */
.L_x_8087:
        /* <DEDUP_REMOVED lines=11> */
.L_x_8083:
[----:B------:R-:W-:Y:S05]  /*35e0*/  BSYNC B0 ;  /* 0x0000000000007941 */ /* 0x000fea0003800000 */
.L_x_8081:
        /* <DEDUP_REMOVED lines=8> */
.L_x_8092:
        /* <DEDUP_REMOVED lines=12> */
.L_x_8095:
[----:B------:R-:W-:Y:S02]  /*3730*/  IMAD.MOV.U32 R151, RZ, RZ, R148 ;  /* 0x000000ffff977224 */ /* 0x000fe400078e0094 */
.L_x_8096:
[----:B------:R-:W-:Y:S05]  /*3740*/  BSYNC B1 ;  /* 0x0000000000017941 */ /* 0x000fea0003800000 */
.L_x_8094:
        /* <DEDUP_REMOVED lines=16> */
.L_x_8100:
[----:B------:R-:W-:Y:S05]  /*3850*/  BSYNC B2 ;  /* 0x0000000000027941 */ /* 0x000fea0003800000 */
.L_x_8099:
        /* <DEDUP_REMOVED lines=42> */
.L_x_8098:
[----:B------:R-:W-:Y:S05]  /*3b00*/  BSYNC B1 ;  /* 0x0000000000017941 */ /* 0x000fea0003800000 */
.L_x_8097:
        /* <DEDUP_REMOVED lines=11> */
.L_x_8093:
[----:B------:R-:W-:Y:S05]  /*3bc0*/  BSYNC B0 ;  /* 0x0000000000007941 */ /* 0x000fea0003800000 */
.L_x_8091:
[----:B------:R-:W-:Y:S01]  /*3bd0*/  IMAD.MOV.U32 R156, RZ, RZ, 0x10 ;  /* 0x00000010ff9c7424 */ /* 0x000fe200078e00ff */
[----:B------:R-:W-:Y:S01]  /*3be0*/  F2FP.PACK_AB R91, R92, R93 ;  /* 0x0000005d5c5b723e */ /* 0x000fe200000000ff */
[----:B------:R-:W-:Y:S01]  /*3bf0*/  BSSY B0, `(.L_x_8101) ;  /* 0x000001f000007945 */ /* 0x000fe20003800000 */
[----:B------:R-:W-:Y:S01]  /*3c00*/  F2FP.PACK_AB R90, R94, R95 ;  /* 0x0000005f5e5a723e */ /* 0x000fe200000000ff */
[-C--:B------:R-:W-:Y:S01]  /*3c10*/  IMAD.WIDE.U32 R106, R237, R156.reuse, c[0x0][0x188] ;  /* 0x00006200ed6a7625 */ /* 0x080fe200078e009c */
[----:B------:R-:W-:Y:S02]  /*3c20*/  F2FP.PACK_AB R89, R96, R97 ;  /* 0x000000616059723e */ /* 0x000fe400000000ff */
[----:B------:R-:W-:Y:S02]  /*3c30*/  F2FP.PACK_AB R88, R98, R99 ;  /* 0x000000636258723e */ /* 0x000fe400000000ff */
[----:B------:R-:W-:Y:S02]  /*3c40*/  IADD3 R157, R235, 0x80, RZ ;  /* 0x00000080eb9d7810 */ /* 0x000fe40007ffe0ff */
        /* <DEDUP_REMOVED lines=25> */
.L_x_8102:
[----:B------:R-:W-:Y:S05]  /*3de0*/  BSYNC B0 ;  /* 0x0000000000007941 */ /* 0x000fea0003800000 */
.L_x_8101:
        /* <DEDUP_REMOVED lines=8> */
[----:B-----5:R-:W-:Y:S01]  /*3e70*/  HADD2.F32 R155, -RZ, R80.H0_H0 ;  /* 0x20000050ff9b7230 */ /* 0x020fe20000004100 */
[----:B------:R-:W-:Y:S05]  /*3e80*/  BRA `(.L_x_8105) ;  /* 0x0000055000007947 */ /* 0x000fea0003800000 */
.L_x_8104:
        /* <DEDUP_REMOVED lines=12> */
.L_x_8107:
[----:B------:R-:W-:Y:S02]  /*3f50*/  IMAD.MOV.U32 R106, RZ, RZ, R148 ;  /* 0x000000ffff6a7224 */ /* 0x000fe400078e0094 */
.L_x_8108:
[----:B------:R-:W-:Y:S05]  /*3f60*/  BSYNC B1 ;  /* 0x0000000000017941 */ /* 0x000fea0003800000 */
.L_x_8106:
        /* <DEDUP_REMOVED lines=16> */
.L_x_8112:
[----:B------:R-:W-:Y:S05]  /*4070*/  BSYNC B2 ;  /* 0x0000000000027941 */ /* 0x000fea0003800000 */
.L_x_8111:
[----:B------:R-:W-:Y:S01]  /*4080*/  IMAD.HI.U32 R88, R135, -0x326172a9, RZ ;  /* 0xcd9e8d5787587827 */ /* 0x000fe200078e00ff */
[----:B------:R-:W-:-:S03]  /*4090*/  LOP3.LUT R89, R89, R139, R131, 0x96, !PT ;  /* 0x0000008b59597212 */ /* 0x000fc600078e9683 */
[----:B------:R-:W-:Y:S01]  /*40a0*/  IMAD R91, R135, -0x326172a9, RZ ;  /* 0xcd9e8d57875b7824 */ /* 0x000fe200078e02ff */
[----:B------:R-:W-:Y:S01]  /*40b0*/  LOP3.LUT R88, R88, R137, R130, 0x96, !PT ;  /* 0x0000008958587212 */ /* 0x000fe200078e9682 */
[----:B-1----:R-:W-:-:S04]  /*40c0*/  IMAD.WIDE.U32 R102, R89, -0x326172a9, RZ ;  /* 0xcd9e8d5759667825 */ /* 0x002fc800078e00ff */
        /* <DEDUP_REMOVED lines=37> */
.L_x_8110:
[----:B------:R-:W-:Y:S05]  /*4320*/  BSYNC B1 ;  /* 0x0000000000017941 */ /* 0x000fea0003800000 */
.L_x_8109:
        /* <DEDUP_REMOVED lines=11> */
.L_x_8105:
[----:B------:R-:W-:Y:S05]  /*43e0*/  BSYNC B0 ;  /* 0x0000000000007941 */ /* 0x000fea0003800000 */
.L_x_8103:
        /* <DEDUP_REMOVED lines=8> */
.L_x_8114:
        /* <DEDUP_REMOVED lines=12> */
.L_x_8117:
[----:B------:R-:W-:Y:S02]  /*4530*/  IMAD.MOV.U32 R106, RZ, RZ, R148 ;  /* 0x000000ffff6a7224 */ /* 0x000fe400078e0094 */
.L_x_8118:
[----:B------:R-:W-:Y:S05]  /*4540*/  BSYNC B1 ;  /* 0x0000000000017941 */ /* 0x000fea0003800000 */
.L_x_8116:
        /* <DEDUP_REMOVED lines=16> */
.L_x_8122:
[----:B------:R-:W-:Y:S05]  /*4650*/  BSYNC B2 ;  /* 0x0000000000027941 */ /* 0x000fea0003800000 */
.L_x_8121:
        /* <DEDUP_REMOVED lines=41> */
[----:B------:R-:W-:Y:S01]  /*48f0*/  IMAD.MOV.U32 R89, RZ, RZ, RZ ;  /* 0x000000ffff597224 */ /* 0x000fe200078e00ff */
[----:B------:R-:W-:Y:S02]  /*4900*/  MOV R154, R88 ;  /* 0x00000058009a7202 */ /* 0x000fe40000000f00 */
.L_x_8120:
[----:B------:R-:W-:Y:S05]  /*4910*/  BSYNC B1 ;  /* 0x0000000000017941 */ /* 0x000fea0003800000 */
.L_x_8119:
        /* <DEDUP_REMOVED lines=11> */
.L_x_8115:
[----:B------:R-:W-:Y:S05]  /*49d0*/  BSYNC B0 ;  /* 0x0000000000007941 */ /* 0x000fea0003800000 */
.L_x_8113:
        /* <DEDUP_REMOVED lines=8> */
.L_x_8124:
        /* <DEDUP_REMOVED lines=12> */
.L_x_8127:
[----:B------:R-:W-:Y:S02]  /*4b20*/  MOV R106, R148 ;  /* 0x00000094006a7202 */ /* 0x000fe40000000f00 */
.L_x_8128:
[----:B------:R-:W-:Y:S05]  /*4b30*/  BSYNC B1 ;  /* 0x0000000000017941 */ /* 0x000fea0003800000 */
.L_x_8126:
        /* <DEDUP_REMOVED lines=16> */
.L_x_8132:
[----:B------:R-:W-:Y:S05]  /*4c40*/  BSYNC B2 ;  /* 0x0000000000027941 */ /* 0x000fea0003800000 */
.L_x_8131:
        /* <DEDUP_REMOVED lines=43> */
.L_x_8130:
[----:B------:R-:W-:Y:S05]  /*4f00*/  BSYNC B1 ;  /* 0x0000000000017941 */ /* 0x000fea0003800000 */
.L_x_8129:
        /* <DEDUP_REMOVED lines=11> */
.L_x_8125:
[----:B------:R-:W-:Y:S05]  /*4fc0*/  BSYNC B0 ;  /* 0x0000000000007941 */ /* 0x000fea0003800000 */
.L_x_8123:
        /* <DEDUP_REMOVED lines=8> */
.L_x_8134:
        /* <DEDUP_REMOVED lines=12> */
.L_x_8137:
[----:B------:R-:W-:Y:S02]  /*5110*/  IMAD.MOV.U32 R106, RZ, RZ, R148 ;  /* 0x000000ffff6a7224 */ /* 0x000fe400078e0094 */
.L_x_8138:
[----:B------:R-:W-:Y:S05]  /*5120*/  BSYNC B1 ;  /* 0x0000000000017941 */ /* 0x000fea0003800000 */
.L_x_8136:
        /* <DEDUP_REMOVED lines=16> */
.L_x_8142:
[----:B------:R-:W-:Y:S05]  /*5230*/  BSYNC B2 ;  /* 0x0000000000027941 */ /* 0x000fea0003800000 */
.L_x_8141:
        /* <DEDUP_REMOVED lines=42> */
[----:B------:R-:W-:-:S06]  /*54e0*/  HFMA2.MMA R89, -RZ, RZ, 0, 0 ;  /* 0x00000000ff597435 */ /* 0x000fcc00000001ff */
.L_x_8140:
[----:B------:R-:W-:Y:S05]  /*54f0*/  BSYNC B1 ;  /* 0x0000000000017941 */ /* 0x000fea0003800000 */
.L_x_8139:
        /* <DEDUP_REMOVED lines=11> */
.L_x_8135:
[----:B------:R-:W-:Y:S05]  /*55b0*/  BSYNC B0 ;  /* 0x0000000000007941 */ /* 0x000fea0003800000 */
.L_x_8133:
[----:B------:R-:W-:Y:S01]  /*55c0*/  BSSY B0, `(.L_x_8143) ;  /* 0x000005e000007945 */ /* 0x000fe20003800000 */
[----:B------:R-:W-:Y:S05]  /*55d0*/  @P2 BRA `(.L_x_8144) ;  /* 0x0000006000002947 */ /* 0x000fea0003800000 */
[----:B-1----:R-:W-:Y:S01]  /*55e0*/  IMAD.MOV.U32 R105, RZ, RZ, RZ ;  /* 0x000000ffff697224 */ /* 0x002fe200078e00ff */
[----:B------:R-:W-:Y:S01]  /*55f0*/  MOV R88, R89 ;  /* 0x0000005900587202 */ /* 0x000fe20000000f00 */
[----:B------:R-:W-:Y:S05]  /*5600*/  @!P0 BRA `(.L_x_8145) ;  /* 0x0000059000008947 */ /* 0x000fea0003800000 */
[----:B------:R-:W-:Y:S01]  /*5610*/  IMAD.MOV.U32 R88, RZ, RZ, R89 ;  /* 0x000000ffff587224 */ /* 0x000fe200078e0059 */
[----:B-----5:R-:W-:Y:S01]  /*5620*/  HADD2.F32 R105, -RZ, R82.H0_H0 ;  /* 0x20000052ff697230 */ /* 0x020fe20000004100 */
[----:B------:R-:W-:Y:S05]  /*5630*/  BRA `(.L_x_8145) ;  /* 0x0000056000007947 */ /* 0x000fea0003800000 */
.L_x_8144:
        /* <DEDUP_REMOVED lines=12> */
.L_x_8147:
[----:B------:R-:W-:Y:S02]  /*5700*/  IMAD.MOV.U32 R106, RZ, RZ, R148 ;  /* 0x000000ffff6a7224 */ /* 0x000fe400078e0094 */
.L_x_8148:
[----:B------:R-:W-:Y:S05]  /*5710*/  BSYNC B1 ;  /* 0x0000000000017941 */ /* 0x000fea0003800000 */
.L_x_8146:
        /* <DEDUP_REMOVED lines=16> */
.L_x_8152:
[----:B------:R-:W-:Y:S05]  /*5820*/  BSYNC B2 ;  /* 0x0000000000027941 */ /* 0x000fea0003800000 */
.L_x_8151:
        /* <DEDUP_REMOVED lines=40> */
[----:B------:R-:W-:Y:S01]  /*5ab0*/  MOV R154, R88 ;  /* 0x00000058009a7202 */ /* 0x000fe20000000f00 */
[----:B------:R-:W-:Y:S01]  /*5ac0*/  IMAD.MOV.U32 R88, RZ, RZ, RZ ;  /* 0x000000ffff587224 */ /* 0x000fe200078e00ff */
[----:B------:R-:W-:Y:S02]  /*5ad0*/  LOP3.LUT R149, R89, R90, R129, 0x96, !PT ;  /* 0x0000005a59957212 */ /* 0x000fe400078e9681 */
.L_x_8150:
[----:B------:R-:W-:Y:S05]  /*5ae0*/  BSYNC B1 ;  /* 0x0000000000017941 */ /* 0x000fea0003800000 */
.L_x_8149:
        /* <DEDUP_REMOVED lines=8> */
[----:B-1----:R-:W-:Y:S02]  /*5b70*/  FSEL R105, R91, RZ, !P3 ;  /* 0x000000ff5b697208 */ /* 0x002fe40005800000 */
[----:B------:R-:W-:-:S03]  /*5b80*/  SEL R144, RZ, 0x1, P3 ;  /* 0x00000001ff907807 */ /* 0x000fc60001800000 */
[----:B------:R-:W-:Y:S02]  /*5b90*/  @P0 FADD.FTZ R105, R90, R105 ;  /* 0x000000695a690221 */ /* 0x000fe40000010000 */
.L_x_8145:
[----:B------:R-:W-:Y:S05]  /*5ba0*/  BSYNC B0 ;  /* 0x0000000000007941 */ /* 0x000fea0003800000 */
.L_x_8143:
        /* <DEDUP_REMOVED lines=8> */
.L_x_8154:
        /* <DEDUP_REMOVED lines=12> */
.L_x_8157:
[----:B------:R-:W-:Y:S02]  /*5cf0*/  MOV R145, R148 ;  /* 0x0000009400917202 */ /* 0x000fe40000000f00 */
.L_x_8158:
[----:B------:R-:W-:Y:S05]  /*5d00*/  BSYNC B1 ;  /* 0x0000000000017941 */ /* 0x000fea0003800000 */
.L_x_8156:
        /* <DEDUP_REMOVED lines=16> */
.L_x_8162:
[----:B------:R-:W-:Y:S05]  /*5e10*/  BSYNC B2 ;  /* 0x0000000000027941 */ /* 0x000fea0003800000 */
.L_x_8161:
        /* <DEDUP_REMOVED lines=43> */
.L_x_8160:
[----:B------:R-:W-:Y:S05]  /*60d0*/  BSYNC B1 ;  /* 0x0000000000017941 */ /* 0x000fea0003800000 */
.L_x_8159:
        /* <DEDUP_REMOVED lines=12> */
.L_x_8155:
[----:B------:R-:W-:Y:S05]  /*61a0*/  BSYNC B0 ;  /* 0x0000000000007941 */ /* 0x000fea0003800000 */
.L_x_8153:
        /* <DEDUP_REMOVED lines=8> */
.L_x_8164:
        /* <DEDUP_REMOVED lines=12> */
.L_x_8167:
[----:B------:R-:W-:Y:S02]  /*62f0*/  IMAD.MOV.U32 R146, RZ, RZ, R148 ;  /* 0x000000ffff927224 */ /* 0x000fe400078e0094 */
.L_x_8168:
[----:B------:R-:W-:Y:S05]  /*6300*/  BSYNC B1 ;  /* 0x0000000000017941 */ /* 0x000fea0003800000 */
.L_x_8166:
        /* <DEDUP_REMOVED lines=16> */
.L_x_8172:
[----:B------:R-:W-:Y:S05]  /*6410*/  BSYNC B2 ;  /* 0x0000000000027941 */ /* 0x000fea0003800000 */
.L_x_8171:
        /* <DEDUP_REMOVED lines=43> */
.L_x_8170:
[----:B------:R-:W-:Y:S05]  /*66d0*/  BSYNC B1 ;  /* 0x0000000000017941 */ /* 0x000fea0003800000 */
.L_x_8169:
        /* <DEDUP_REMOVED lines=12> */
.L_x_8165:
[----:B------:R-:W-:Y:S05]  /*67a0*/  BSYNC B0 ;  /* 0x0000000000007941 */ /* 0x000fea0003800000 */
.L_x_8163:
        /* <DEDUP_REMOVED lines=8> */
.L_x_8174:
        /* <DEDUP_REMOVED lines=12> */
.L_x_8177:
[----:B------:R-:W-:Y:S02]  /*68f0*/  IMAD.MOV.U32 R152, RZ, RZ, R148 ;  /* 0x000000ffff987224 */ /* 0x000fe400078e0094 */
.L_x_8178:
[----:B------:R-:W-:Y:S05]  /*6900*/  BSYNC B1 ;  /* 0x0000000000017941 */ /* 0x000fea0003800000 */
.L_x_8176:
        /* <DEDUP_REMOVED lines=16> */
.L_x_8182:
[----:B------:R-:W-:Y:S05]  /*6a10*/  BSYNC B2 ;  /* 0x0000000000027941 */ /* 0x000fea0003800000 */
.L_x_8181:
        /* <DEDUP_REMOVED lines=42> */
[----:B------:R-:W-:Y:S02]  /*6cc0*/  MOV R154, R88 ;  /* 0x00000058009a7202 */ /* 0x000fe40000000f00 */
.L_x_8180:
[----:B------:R-:W-:Y:S05]  /*6cd0*/  BSYNC B1 ;  /* 0x0000000000017941 */ /* 0x000fea0003800000 */
.L_x_8179:
        /* <DEDUP_REMOVED lines=12> */
.L_x_8175:
[----:B------:R-:W-:Y:S05]  /*6da0*/  BSYNC B0 ;  /* 0x0000000000007941 */ /* 0x000fea0003800000 */
.L_x_8173:
[----:B------:R-:W-:Y:S01]  /*6db0*/  IMAD.WIDE.U32 R160, R161, R156, c[0x0][0x188] ;  /* 0x00006200a1a07625 */ /* 0x000fe200078e009c */
[----:B------:R-:W-:Y:S01]  /*6dc0*/  F2FP.PACK_AB R91, R102, R103 ;  /* 0x00000067665b723e */ /* 0x000fe200000000ff */
[----:B------:R-:W-:Y:S01]  /*6dd0*/  BSSY B0, `(.L_x_8183) ;  /* 0x000001e000007945 */ /* 0x000fe20003800000 */
[----:B------:R-:W-:Y:S02]  /*6de0*/  F2FP.PACK_AB R90, R104, R105 ;  /* 0x00000069685a723e */ /* 0x000fe400000000ff */
[----:B------:R-:W-:Y:S02]  /*6df0*/  F2FP.PACK_AB R89, R150, R151 ;  /* 0x000000979659723e */ /* 0x000fe400000000ff */
[----:B------:R-:W-:Y:S02]  /*6e00*/  F2FP.PACK_AB R88, R153, R155 ;  /* 0x0000009b9958723e */ /* 0x000fe400000000ff */
[----:B------:R-:W-:-:S02]  /*6e10*/  IADD3 R177, R235, 0x100, RZ ;  /* 0x00000100ebb17810 */ /* 0x000fc40007ffe0ff */
        /* <DEDUP_REMOVED lines=25> */
.L_x_8184:
[----:B------:R-:W-:Y:S05]  /*6fb0*/  BSYNC B0 ;  /* 0x0000000000007941 */ /* 0x000fea0003800000 */
.L_x_8183:
        /* <DEDUP_REMOVED lines=10> */
.L_x_8186:
        /* <DEDUP_REMOVED lines=12> */
.L_x_8189:
[----:B------:R-:W-:Y:S02]  /*7120*/  IMAD.MOV.U32 R140, RZ, RZ, R148 ;  /* 0x000000ffff8c7224 */ /* 0x000fe400078e0094 */
.L_x_8190:
[----:B------:R-:W-:Y:S05]  /*7130*/  BSYNC B1 ;  /* 0x0000000000017941 */ /* 0x000fea0003800000 */
.L_x_8188:
        /* <DEDUP_REMOVED lines=16> */
.L_x_8194:
[----:B------:R-:W-:Y:S05]  /*7240*/  BSYNC B2 ;  /* 0x0000000000027941 */ /* 0x000fea0003800000 */
.L_x_8193:
        /* <DEDUP_REMOVED lines=8> */
[----:B-1----:R-:W-:Y:S01]  /*72d0*/  IMAD.WIDE.U32 R106, R91, -0x2daee0ad, RZ ;  /* 0xd2511f535b6a7825 */ /* 0x002fe200078e00ff */
        /* <DEDUP_REMOVED lines=34> */
.L_x_8192:
[----:B------:R-:W-:Y:S05]  /*7500*/  BSYNC B1 ;  /* 0x0000000000017941 */ /* 0x000fea0003800000 */
.L_x_8191:
        /* <DEDUP_REMOVED lines=12> */
.L_x_8187:
[----:B------:R-:W-:Y:S05]  /*75d0*/  BSYNC B0 ;  /* 0x0000000000007941 */ /* 0x000fea0003800000 */
.L_x_8185:
        /* <DEDUP_REMOVED lines=8> */
.L_x_8196:
        /* <DEDUP_REMOVED lines=12> */
.L_x_8199:
[----:B------:R-:W-:Y:S02]  /*7720*/  MOV R141, R148 ;  /* 0x00000094008d7202 */ /* 0x000fe40000000f00 */
.L_x_8200:
[----:B------:R-:W-:Y:S05]  /*7730*/  BSYNC B1 ;  /* 0x0000000000017941 */ /* 0x000fea0003800000 */
.L_x_8198:
        /* <DEDUP_REMOVED lines=16> */
.L_x_8204:
[----:B------:R-:W-:Y:S05]  /*7840*/  BSYNC B2 ;  /* 0x0000000000027941 */ /* 0x000fea0003800000 */
.L_x_8203:
        /* <DEDUP_REMOVED lines=43> */
.L_x_8202:
[----:B------:R-:W-:Y:S05]  /*7b00*/  BSYNC B1 ;  /* 0x0000000000017941 */ /* 0x000fea0003800000 */
.L_x_8201:
[----:B------:R-:W0:Y:S01]  /*7b10*/  I2F.U32 R88, R141 ;  /* 0x0000008d00587306 */ /* 0x000e220000201000 */
[----:B------:R-:W-:Y:S01]  /*7b20*/  HFMA2.MMA R91, -RZ, RZ, 0.1171875, 0 ;  /* 0x2f800000ff5b7435 */ /* 0x000fe200000001ff */
[----:B-----5:R-:W-:Y:S02]  /*7b30*/  HADD2.F32 R90, -RZ, R84.H1_H1 ;  /* 0x30000054ff5a7230 */ /* 0x020fe40000004100 */
[----:B-1----:R-:W-:-:S03]  /*7b40*/  @P0 HADD2.F32 R106, -RZ, R80.H1_H1 ;  /* 0x30000050ff6a0230 */ /* 0x002fc60000004100 */
        /* <DEDUP_REMOVED lines=8> */
.L_x_8197:
[----:B------:R-:W-:Y:S05]  /*7bd0*/  BSYNC B0 ;  /* 0x0000000000007941 */ /* 0x000fea0003800000 */
.L_x_8195:
        /* <DEDUP_REMOVED lines=8> */
.L_x_8206:
        /* <DEDUP_REMOVED lines=12> */
.L_x_8209:
[----:B------:R-:W-:Y:S02]  /*7d20*/  IMAD.MOV.U32 R142, RZ, RZ, R148 ;  /* 0x000000ffff8e7224 */ /* 0x000fe400078e0094 */
.L_x_8210:
[----:B------:R-:W-:Y:S05]  /*7d30*/  BSYNC B1 ;  /* 0x0000000000017941 */ /* 0x000fea0003800000 */
.L_x_8208:
        /* <DEDUP_REMOVED lines=16> */
.L_x_8214:
[----:B------:R-:W-:Y:S05]  /*7e40*/  BSYNC B2 ;  /* 0x0000000000027941 */ /* 0x000fea0003800000 */
.L_x_8213:
        /* <DEDUP_REMOVED lines=43> */
.L_x_8212:
[----:B------:R-:W-:Y:S05]  /*8100*/  BSYNC B1 ;  /* 0x0000000000017941 */ /* 0x000fea0003800000 */
.L_x_8211:
        /* <DEDUP_REMOVED lines=12> */
.L_x_8207:
[----:B------:R-:W-:Y:S05]  /*81d0*/  BSYNC B0 ;  /* 0x0000000000007941 */ /* 0x000fea0003800000 */
.L_x_8205:
        /* <DEDUP_REMOVED lines=8> */
.L_x_8216:
        /* <DEDUP_REMOVED lines=12> */
.L_x_8219:
[----:B------:R-:W-:Y:S02]  /*8320*/  IMAD.MOV.U32 R143, RZ, RZ, R148 ;  /* 0x000000ffff8f7224 */ /* 0x000fe400078e0094 */
.L_x_8220:
[----:B------:R-:W-:Y:S05]  /*8330*/  BSYNC B1 ;  /* 0x0000000000017941 */ /* 0x000fea0003800000 */
.L_x_8218:
        /* <DEDUP_REMOVED lines=16> */
.L_x_8224:
[----:B------:R-:W-:Y:S05]  /*8440*/  BSYNC B2 ;  /* 0x0000000000027941 */ /* 0x000fea0003800000 */
.L_x_8223:
        /* <DEDUP_REMOVED lines=43> */
.L_x_8222:
[----:B------:R-:W-:Y:S05]  /*8700*/  BSYNC B1 ;  /* 0x0000000000017941 */ /* 0x000fea0003800000 */
.L_x_8221:
[----:B------:R-:W0:Y:S01]  /*8710*/  I2F.U32 R88, R143 ;  /* 0x0000008f00587306 */ /* 0x000e220000201000 */
[----:B-----5:R-:W-:Y:S01]  /*8720*/  HADD2.F32 R90, -RZ, R85.H1_H1 ;  /* 0x30000055ff5a7230 */ /* 0x020fe20000004100 */
[----:B------:R-:W-:Y:S01]  /*8730*/  IMAD.MOV.U32 R91, RZ, RZ, 0x2f800000 ;  /* 0x2f800000ff5b7424 */ /* 0x000fe200078e00ff */
        /* <DEDUP_REMOVED lines=9> */
.L_x_8217:
[----:B------:R-:W-:Y:S05]  /*87d0*/  BSYNC B0 ;  /* 0x0000000000007941 */ /* 0x000fea0003800000 */
.L_x_8215:
        /* <DEDUP_REMOVED lines=8> */
.L_x_8226:
        /* <DEDUP_REMOVED lines=12> */
.L_x_8229:
[----:B------:R-:W-:Y:S02]  /*8920*/  MOV R144, R148 ;  /* 0x0000009400907202 */ /* 0x000fe40000000f00 */
.L_x_8230:
[----:B------:R-:W-:Y:S05]  /*8930*/  BSYNC B1 ;  /* 0x0000000000017941 */ /* 0x000fea0003800000 */
.L_x_8228:
        /* <DEDUP_REMOVED lines=16> */
.L_x_8234:
[----:B------:R-:W-:Y:S05]  /*8a40*/  BSYNC B2 ;  /* 0x0000000000027941 */ /* 0x000fea0003800000 */
.L_x_8233:
        /* <DEDUP_REMOVED lines=43> */
.L_x_8232:
[----:B------:R-:W-:Y:S05]  /*8d00*/  BSYNC B1 ;  /* 0x0000000000017941 */ /* 0x000fea0003800000 */
.L_x_8231:
        /* <DEDUP_REMOVED lines=12> */
.L_x_8227:
[----:B------:R-:W-:Y:S05]  /*8dd0*/  BSYNC B0 ;  /* 0x0000000000007941 */ /* 0x000fea0003800000 */
.L_x_8225:
        /* <DEDUP_REMOVED lines=8> */
.L_x_8236:
        /* <DEDUP_REMOVED lines=12> */
.L_x_8239:
[----:B------:R-:W-:Y:S02]  /*8f20*/  IMAD.MOV.U32 R145, RZ, RZ, R148 ;  /* 0x000000ffff917224 */ /* 0x000fe400078e0094 */
.L_x_8240:
[----:B------:R-:W-:Y:S05]  /*8f30*/  BSYNC B1 ;  /* 0x0000000000017941 */ /* 0x000fea0003800000 */
.L_x_8238:
        /* <DEDUP_REMOVED lines=16> */
.L_x_8244:
[----:B------:R-:W-:Y:S05]  /*9040*/  BSYNC B2 ;  /* 0x0000000000027941 */ /* 0x000fea0003800000 */
.L_x_8243:
        /* <DEDUP_REMOVED lines=43> */
.L_x_8242:
[----:B------:R-:W-:Y:S05]  /*9300*/  BSYNC B1 ;  /* 0x0000000000017941 */ /* 0x000fea0003800000 */
.L_x_8241:
        /* <DEDUP_REMOVED lines=12> */
.L_x_8237:
[----:B------:R-:W-:Y:S05]  /*93d0*/  BSYNC B0 ;  /* 0x0000000000007941 */ /* 0x000fea0003800000 */
.L_x_8235:
        /* <DEDUP_REMOVED lines=8> */
.L_x_8246:
        /* <DEDUP_REMOVED lines=12> */
.L_x_8249:
[----:B------:R-:W-:Y:S02]  /*9520*/  IMAD.MOV.U32 R157, RZ, RZ, R148 ;  /* 0x000000ffff9d7224 */ /* 0x000fe400078e0094 */
.L_x_8250:
[----:B------:R-:W-:Y:S05]  /*9530*/  BSYNC B1 ;  /* 0x0000000000017941 */ /* 0x000fea0003800000 */
.L_x_8248:
        /* <DEDUP_REMOVED lines=16> */
.L_x_8254:
[----:B------:R-:W-:Y:S05]  /*9640*/  BSYNC B2 ;  /* 0x0000000000027941 */ /* 0x000fea0003800000 */
.L_x_8253:
        /* <DEDUP_REMOVED lines=43> */
.L_x_8252:
[----:B------:R-:W-:Y:S05]  /*9900*/  BSYNC B1 ;  /* 0x0000000000017941 */ /* 0x000fea0003800000 */
.L_x_8251:
        /* <DEDUP_REMOVED lines=11> */
.L_x_8247:
[----:B------:R-:W-:Y:S05]  /*99c0*/  BSYNC B0 ;  /* 0x0000000000007941 */ /* 0x000fea0003800000 */
.L_x_8245:
        /* <DEDUP_REMOVED lines=8> */
.L_x_8256:
        /* <DEDUP_REMOVED lines=12> */
.L_x_8259:
[----:B------:R-:W-:Y:S02]  /*9b10*/  MOV R152, R148 ;  /* 0x0000009400987202 */ /* 0x000fe40000000f00 */
.L_x_8260:
[----:B------:R-:W-:Y:S05]  /*9b20*/  BSYNC B1 ;  /* 0x0000000000017941 */ /* 0x000fea0003800000 */
.L_x_8258:
        /* <DEDUP_REMOVED lines=16> */
.L_x_8264:
[----:B------:R-:W-:Y:S05]  /*9c30*/  BSYNC B2 ;  /* 0x0000000000027941 */ /* 0x000fea0003800000 */
.L_x_8263:
        /* <DEDUP_REMOVED lines=43> */
.L_x_8262:
[----:B------:R-:W-:Y:S05]  /*9ef0*/  BSYNC B1 ;  /* 0x0000000000017941 */ /* 0x000fea0003800000 */
.L_x_8261:
        /* <DEDUP_REMOVED lines=12> */
.L_x_8257:
[----:B------:R-:W-:Y:S05]  /*9fc0*/  BSYNC B0 ;  /* 0x0000000000007941 */ /* 0x000fea0003800000 */
.L_x_8255:
        /* <DEDUP_REMOVED lines=32> */
.L_x_8266:
[----:B------:R-:W-:Y:S05]  /*a1d0*/  BSYNC B0 ;  /* 0x0000000000007941 */ /* 0x000fea0003800000 */
.L_x_8265:
[----:B-----5:R1:W5:Y:S04]  /*a1e0*/  @P1 LDG.E.128 R84, [R172.64] ;  /* 0x00000004ac541981 */ /* 0x020368000c1e1d00 */
[----:B------:R1:W5:Y:S01]  /*a1f0*/  @P0 LDG.E.128 R80, [R106.64] ;  /* 0x000000046a500981 */ /* 0x000362000c1e1d00 */
[----:B------:R-:W-:Y:S01]  /*a200*/  BSSY B0, `(.L_x_8267) ;  /* 0x000005f000007945 */ /* 0x000fe20003800000 */
[----:B------:R-:W-:Y:S05]  /*a210*/  @P2 BRA `(.L_x_8268) ;  /* 0x0000006000002947 */ /* 0x000fea0003800000 */
[----:B------:R-:W-:Y:S01]  /*a220*/  MOV R187, RZ ;  /* 0x000000ff00bb7202 */ /* 0x000fe20000000f00 */
[----:B0-----:R-:W-:Y:S01]  /*a230*/  IMAD.MOV.U32 R88, RZ, RZ, R158 ;  /* 0x000000ffff587224 */ /* 0x001fe200078e009e */
[----:B------:R-:W-:Y:S05]  /*a240*/  @!P0 BRA `(.L_x_8269) ;  /* 0x000005a000008947 */ /* 0x000fea0003800000 */
[----:B------:R-:W-:Y:S01]  /*a250*/  IMAD.MOV.U32 R88, RZ, RZ, R158 ;  /* 0x000000ffff587224 */ /* 0x000fe200078e009e */
[----:B-----5:R-:W-:Y:S01]  /*a260*/  HADD2.F32 R187, -RZ, R80.H0_H0 ;  /* 0x20000050ffbb7230 */ /* 0x020fe20000004100 */
[----:B------:R-:W-:Y:S05]  /*a270*/  BRA `(.L_x_8269) ;  /* 0x0000057000007947 */ /* 0x000fea0003800000 */
.L_x_8268:
        /* <DEDUP_REMOVED lines=12> */
.L_x_8271:
[----:B------:R-:W-:Y:S02]  /*a340*/  MOV R140, R148 ;  /* 0x00000094008c7202 */ /* 0x000fe40000000f00 */
.L_x_8272:
[----:B------:R-:W-:Y:S05]  /*a350*/  BSYNC B1 ;  /* 0x0000000000017941 */ /* 0x000fea0003800000 */
.L_x_8270:
        /* <DEDUP_REMOVED lines=16> */
.L_x_8276:
[----:B------:R-:W-:Y:S05]  /*a460*/  BSYNC B2 ;  /* 0x0000000000027941 */ /* 0x000fea0003800000 */
.L_x_8275:
        /* <DEDUP_REMOVED lines=43> */
.L_x_8274:
[----:B------:R-:W-:Y:S05]  /*a720*/  BSYNC B1 ;  /* 0x0000000000017941 */ /* 0x000fea0003800000 */
.L_x_8273:
        /* <DEDUP_REMOVED lines=12> */
.L_x_8269:
[----:B------:R-:W-:Y:S05]  /*a7f0*/  BSYNC B0 ;  /* 0x0000000000007941 */ /* 0x000fea0003800000 */
.L_x_8267:
        /* <DEDUP_REMOVED lines=8> */
.L_x_8278:
        /* <DEDUP_REMOVED lines=12> */
.L_x_8281:
[----:B------:R-:W-:Y:S02]  /*a940*/  IMAD.MOV.U32 R141, RZ, RZ, R148 ;  /* 0x000000ffff8d7224 */ /* 0x000fe400078e0094 */
.L_x_8282:
[----:B------:R-:W-:Y:S05]  /*a950*/  BSYNC B1 ;  /* 0x0000000000017941 */ /* 0x000fea0003800000 */
.L_x_8280:
        /* <DEDUP_REMOVED lines=16> */
.L_x_8286:
[----:B------:R-:W-:Y:S05]  /*aa60*/  BSYNC B2 ;  /* 0x0000000000027941 */ /* 0x000fea0003800000 */
.L_x_8285:
        /* <DEDUP_REMOVED lines=43> */
.L_x_8284:
[----:B------:R-:W-:Y:S05]  /*ad20*/  BSYNC B1 ;  /* 0x0000000000017941 */ /* 0x000fea0003800000 */
.L_x_8283:
        /* <DEDUP_REMOVED lines=12> */
.L_x_8279:
[----:B------:R-:W-:Y:S05]  /*adf0*/  BSYNC B0 ;  /* 0x0000000000007941 */ /* 0x000fea0003800000 */
.L_x_8277:
        /* <DEDUP_REMOVED lines=8> */
.L_x_8288:
        /* <DEDUP_REMOVED lines=12> */
.L_x_8291:
[----:B------:R-:W-:Y:S02]  /*af40*/  IMAD.MOV.U32 R142, RZ, RZ, R148 ;  /* 0x000000ffff8e7224 */ /* 0x000fe400078e0094 */
.L_x_8292:
[----:B------:R-:W-:Y:S05]  /*af50*/  BSYNC B1 ;  /* 0x0000000000017941 */ /* 0x000fea0003800000 */
.L_x_8290:
        /* <DEDUP_REMOVED lines=16> */
.L_x_8296:
[----:B------:R-:W-:Y:S05]  /*b060*/  BSYNC B2 ;  /* 0x0000000000027941 */ /* 0x000fea0003800000 */
.L_x_8295:
        /* <DEDUP_REMOVED lines=43> */
.L_x_8294:
[----:B------:R-:W-:Y:S05]  /*b320*/  BSYNC B1 ;  /* 0x0000000000017941 */ /* 0x000fea0003800000 */
.L_x_8293:
        /* <DEDUP_REMOVED lines=12> */
.L_x_8289:
[----:B------:R-:W-:Y:S05]  /*b3f0*/  BSYNC B0 ;  /* 0x0000000000007941 */ /* 0x000fea0003800000 */
.L_x_8287:
        /* <DEDUP_REMOVED lines=8> */
.L_x_8298:
        /* <DEDUP_REMOVED lines=12> */
.L_x_8301:
[----:B------:R-:W-:Y:S02]  /*b540*/  MOV R143, R148 ;  /* 0x00000094008f7202 */ /* 0x000fe40000000f00 */
.L_x_8302:
[----:B------:R-:W-:Y:S05]  /*b550*/  BSYNC B1 ;  /* 0x0000000000017941 */ /* 0x000fea0003800000 */
.L_x_8300:
        /* <DEDUP_REMOVED lines=16> */
.L_x_8306:
[----:B------:R-:W-:Y:S05]  /*b660*/  BSYNC B2 ;  /* 0x0000000000027941 */ /* 0x000fea0003800000 */
.L_x_8305:
        /* <DEDUP_REMOVED lines=43> */
.L_x_8304:
[----:B------:R-:W-:Y:S05]  /*b920*/  BSYNC B1 ;  /* 0x0000000000017941 */ /* 0x000fea0003800000 */
.L_x_8303:
        /* <DEDUP_REMOVED lines=12> */
.L_x_8299:
[----:B------:R-:W-:Y:S05]  /*b9f0*/  BSYNC B0 ;  /* 0x0000000000007941 */ /* 0x000fea0003800000 */
.L_x_8297:
        /* <DEDUP_REMOVED lines=8> */
.L_x_8308:
        /* <DEDUP_REMOVED lines=12> */
.L_x_8311:
[----:B------:R-:W-:Y:S02]  /*bb40*/  IMAD.MOV.U32 R144, RZ, RZ, R148 ;  /* 0x000000ffff907224 */ /* 0x000fe400078e0094 */
.L_x_8312:
[----:B------:R-:W-:Y:S05]  /*bb50*/  BSYNC B1 ;  /* 0x0000000000017941 */ /* 0x000fea0003800000 */
.L_x_8310:
        /* <DEDUP_REMOVED lines=16> */
.L_x_8316:
[----:B------:R-:W-:Y:S05]  /*bc60*/  BSYNC B2 ;  /* 0x0000000000027941 */ /* 0x000fea0003800000 */
.L_x_8315:
        /* <DEDUP_REMOVED lines=43> */
.L_x_8314:
[----:B------:R-:W-:Y:S05]  /*bf20*/  BSYNC B1 ;  /* 0x0000000000017941 */ /* 0x000fea0003800000 */
.L_x_8313:
        /* <DEDUP_REMOVED lines=12> */
.L_x_8309:
[----:B------:R-:W-:Y:S05]  /*bff0*/  BSYNC B0 ;  /* 0x0000000000007941 */ /* 0x000fea0003800000 */
.L_x_8307:
        /* <DEDUP_REMOVED lines=8> */
.L_x_8318:
        /* <DEDUP_REMOVED lines=12> */
.L_x_8321:
[----:B------:R-:W-:Y:S02]  /*c140*/  IMAD.MOV.U32 R145, RZ, RZ, R148 ;  /* 0x000000ffff917224 */ /* 0x000fe400078e0094 */
.L_x_8322:
[----:B------:R-:W-:Y:S05]  /*c150*/  BSYNC B1 ;  /* 0x0000000000017941 */ /* 0x000fea0003800000 */
.L_x_8320:
        /* <DEDUP_REMOVED lines=16> */
.L_x_8326:
[----:B------:R-:W-:Y:S05]  /*c260*/  BSYNC B2 ;  /* 0x0000000000027941 */ /* 0x000fea0003800000 */
.L_x_8325:
        /* <DEDUP_REMOVED lines=43> */
.L_x_8324:
[----:B------:R-:W-:Y:S05]  /*c520*/  BSYNC B1 ;  /* 0x0000000000017941 */ /* 0x000fea0003800000 */
.L_x_8323:
        /* <DEDUP_REMOVED lines=12> */
.L_x_8319:
[----:B------:R-:W-:Y:S05]  /*c5f0*/  BSYNC B0 ;  /* 0x0000000000007941 */ /* 0x000fea0003800000 */
.L_x_8317:
        /* <DEDUP_REMOVED lines=8> */
.L_x_8328:
        /* <DEDUP_REMOVED lines=12> */
.L_x_8331:
[----:B------:R-:W-:Y:S02]  /*c740*/  MOV R158, R148 ;  /* 0x00000094009e7202 */ /* 0x000fe40000000f00 */
.L_x_8332:
[----:B------:R-:W-:Y:S05]  /*c750*/  BSYNC B1 ;  /* 0x0000000000017941 */ /* 0x000fea0003800000 */
.L_x_8330:
        /* <DEDUP_REMOVED lines=16> */
.L_x_8336:
[----:B------:R-:W-:Y:S05]  /*c860*/  BSYNC B2 ;  /* 0x0000000000027941 */ /* 0x000fea0003800000 */
.L_x_8335:
        /* <DEDUP_REMOVED lines=43> */
.L_x_8334:
[----:B------:R-:W-:Y:S05]  /*cb20*/  BSYNC B1 ;  /* 0x0000000000017941 */ /* 0x000fea0003800000 */
.L_x_8333:
        /* <DEDUP_REMOVED lines=11> */
.L_x_8329:
[----:B------:R-:W-:Y:S05]  /*cbe0*/  BSYNC B0 ;  /* 0x0000000000007941 */ /* 0x000fea0003800000 */
.L_x_8327:
[----:B------:R-:W-:Y:S01]  /*cbf0*/  BSSY B0, `(.L_x_8337) ;  /* 0x000005f000007945 */ /* 0x000fe20003800000 */
[----:B------:R-:W-:Y:S05]  /*cc00*/  @P2 BRA `(.L_x_8338) ;  /* 0x0000006000002947 */ /* 0x000fea0003800000 */
[----:B-1----:R-:W-:Y:S02]  /*cc10*/  IMAD.MOV.U32 R173, RZ, RZ, RZ ;  /* 0x000000ffffad7224 */ /* 0x002fe400078e00ff */
[----:B------:R-:W-:Y:S01]  /*cc20*/  IMAD.MOV.U32 R158, RZ, RZ, R88 ;  /* 0x000000ffff9e7224 */ /* 0x000fe200078e0058 */
[----:B------:R-:W-:Y:S05]  /*cc30*/  @!P0 BRA `(.L_x_8339) ;  /* 0x000005a000008947 */ /* 0x000fea0003800000 */
[----:B------:R-:W-:Y:S01]  /*cc40*/  MOV R158, R88 ;  /* 0x00000058009e7202 */ /* 0x000fe20000000f00 */
[----:B-----5:R-:W-:Y:S01]  /*cc50*/  HADD2.F32 R173, -RZ, R83.H1_H1 ;  /* 0x30000053ffad7230 */ /* 0x020fe20000004100 */
[----:B------:R-:W-:Y:S05]  /*cc60*/  BRA `(.L_x_8339) ;  /* 0x0000057000007947 */ /* 0x000fea0003800000 */
.L_x_8338:
        /* <DEDUP_REMOVED lines=12> */
.L_x_8341:
[----:B------:R-:W-:Y:S02]  /*cd30*/  IMAD.MOV.U32 R152, RZ, RZ, R148 ;  /* 0x000000ffff987224 */ /* 0x000fe400078e0094 */
.L_x_8342:
[----:B------:R-:W-:Y:S05]  /*cd40*/  BSYNC B1 ;  /* 0x0000000000017941 */ /* 0x000fea0003800000 */
.L_x_8340:
        /* <DEDUP_REMOVED lines=16> */
.L_x_8346:
[----:B------:R-:W-:Y:S05]  /*ce50*/  BSYNC B2 ;  /* 0x0000000000027941 */ /* 0x000fea0003800000 */
.L_x_8345:
        /* <DEDUP_REMOVED lines=43> */
.L_x_8344:
[----:B------:R-:W-:Y:S05]  /*d110*/  BSYNC B1 ;  /* 0x0000000000017941 */ /* 0x000fea0003800000 */
.L_x_8343:
        /* <DEDUP_REMOVED lines=12> */
.L_x_8339:
[----:B------:R-:W-:Y:S05]  /*d1e0*/  BSYNC B0 ;  /* 0x0000000000007941 */ /* 0x000fea0003800000 */
.L_x_8337:
        /* <DEDUP_REMOVED lines=32> */
.L_x_8348:
[----:B------:R-:W-:Y:S05]  /*d3f0*/  BSYNC B0 ;  /* 0x0000000000007941 */ /* 0x000fea0003800000 */
.L_x_8347:
[----:B-----5:R1:W5:Y:S04]  /*d400*/  @P1 LDG.E.128 R84, [R188.64] ;  /* 0x00000004bc541981 */ /* 0x020368000c1e1d00 */
[----:B------:R1:W5:Y:S01]  /*d410*/  @P0 LDG.E.128 R80, [R106.64] ;  /* 0x000000046a500981 */ /* 0x000362000c1e1d00 */
[----:B------:R-:W-:Y:S01]  /*d420*/  BSSY B0, `(.L_x_8349) ;  /* 0x000005f000007945 */ /* 0x000fe20003800000 */
[----:B------:R-:W-:Y:S05]  /*d430*/  @P2 BRA `(.L_x_8350) ;  /* 0x0000006000002947 */ /* 0x000fea0003800000 */
[----:B------:R-:W-:Y:S02]  /*d440*/  IMAD.MOV.U32 R203, RZ, RZ, RZ ;  /* 0x000000ffffcb7224 */ /* 0x000fe400078e00ff */
[----:B0-----:R-:W-:Y:S01]  /*d450*/  IMAD.MOV.U32 R88, RZ, RZ, R158 ;  /* 0x000000ffff587224 */ /* 0x001fe200078e009e */
[----:B------:R-:W-:Y:S05]  /*d460*/  @!P0 BRA `(.L_x_8351) ;  /* 0x000005a000008947 */ /* 0x000fea0003800000 */
[----:B------:R-:W-:Y:S01]  /*d470*/  MOV R88, R158 ;  /* 0x0000009e00587202 */ /* 0x000fe20000000f00 */
[----:B-----5:R-:W-:Y:S01]  /*d480*/  HADD2.F32 R203, -RZ, R80.H0_H0 ;  /* 0x20000050ffcb7230 */ /* 0x020fe20000004100 */
[----:B------:R-:W-:Y:S05]  /*d490*/  BRA `(.L_x_8351) ;  /* 0x0000057000007947 */ /* 0x000fea0003800000 */
.L_x_8350:
        /* <DEDUP_REMOVED lines=12> */
.L_x_8353:
[----:B------:R-:W-:Y:S02]  /*d560*/  IMAD.MOV.U32 R140, RZ, RZ, R148 ;  /* 0x000000ffff8c7224 */ /* 0x000fe400078e0094 */
.L_x_8354:
[----:B------:R-:W-:Y:S05]  /*d570*/  BSYNC B1 ;  /* 0x0000000000017941 */ /* 0x000fea0003800000 */
.L_x_8352:
        /* <DEDUP_REMOVED lines=16> */
.L_x_8358:
[----:B------:R-:W-:Y:S05]  /*d680*/  BSYNC B2 ;  /* 0x0000000000027941 */ /* 0x000fea0003800000 */
.L_x_8357:
        /* <DEDUP_REMOVED lines=43> */
.L_x_8356:
[----:B------:R-:W-:Y:S05]  /*d940*/  BSYNC B1 ;  /* 0x0000000000017941 */ /* 0x000fea0003800000 */
.L_x_8355:
        /* <DEDUP_REMOVED lines=12> */
.L_x_8351:
[----:B------:R-:W-:Y:S05]  /*da10*/  BSYNC B0 ;  /* 0x0000000000007941 */ /* 0x000fea0003800000 */
.L_x_8349:
        /* <DEDUP_REMOVED lines=8> */
.L_x_8360:
        /* <DEDUP_REMOVED lines=12> */
.L_x_8363:
[----:B------:R-:W-:Y:S02]  /*db60*/  IMAD.MOV.U32 R141, RZ, RZ, R148 ;  /* 0x000000ffff8d7224 */ /* 0x000fe400078e0094 */
.L_x_8364:
[----:B------:R-:W-:Y:S05]  /*db70*/  BSYNC B1 ;  /* 0x0000000000017941 */ /* 0x000fea0003800000 */
.L_x_8362:
        /* <DEDUP_REMOVED lines=16> */
.L_x_8368:
[----:B------:R-:W-:Y:S05]  /*dc80*/  BSYNC B2 ;  /* 0x0000000000027941 */ /* 0x000fea0003800000 */
.L_x_8367:
        /* <DEDUP_REMOVED lines=43> */
.L_x_8366:
[----:B------:R-:W-:Y:S05]  /*df40*/  BSYNC B1 ;  /* 0x0000000000017941 */ /* 0x000fea0003800000 */
.L_x_8365:
        /* <DEDUP_REMOVED lines=12> */
.L_x_8361:
[----:B------:R-:W-:Y:S05]  /*e010*/  BSYNC B0 ;  /* 0x0000000000007941 */ /* 0x000fea0003800000 */
.L_x_8359:
        /* <DEDUP_REMOVED lines=8> */
.L_x_8370:
        /* <DEDUP_REMOVED lines=12> */
.L_x_8373:
[----:B------:R-:W-:Y:S02]  /*e160*/  MOV R142, R148 ;  /* 0x00000094008e7202 */ /* 0x000fe40000000f00 */
.L_x_8374:
[----:B------:R-:W-:Y:S05]  /*e170*/  BSYNC B1 ;  /* 0x0000000000017941 */ /* 0x000fea0003800000 */
.L_x_8372:
        /* <DEDUP_REMOVED lines=16> */
.L_x_8378:
[----:B------:R-:W-:Y:S05]  /*e280*/  BSYNC B2 ;  /* 0x0000000000027941 */ /* 0x000fea0003800000 */
.L_x_8377:
        /* <DEDUP_REMOVED lines=43> */
.L_x_8376:
[----:B------:R-:W-:Y:S05]  /*e540*/  BSYNC B1 ;  /* 0x0000000000017941 */ /* 0x000fea0003800000 */
.L_x_8375:
        /* <DEDUP_REMOVED lines=12> */
.L_x_8371:
[----:B------:R-:W-:Y:S05]  /*e610*/  BSYNC B0 ;  /* 0x0000000000007941 */ /* 0x000fea0003800000 */
.L_x_8369:
        /* <DEDUP_REMOVED lines=8> */
.L_x_8380:
        /* <DEDUP_REMOVED lines=12> */
.L_x_8383:
[----:B------:R-:W-:Y:S02]  /*e760*/  IMAD.MOV.U32 R143, RZ, RZ, R148 ;  /* 0x000000ffff8f7224 */ /* 0x000fe400078e0094 */
.L_x_8384:
[----:B------:R-:W-:Y:S05]  /*e770*/  BSYNC B1 ;  /* 0x0000000000017941 */ /* 0x000fea0003800000 */
.L_x_8382:
        /* <DEDUP_REMOVED lines=16> */
.L_x_8388:
[----:B------:R-:W-:Y:S05]  /*e880*/  BSYNC B2 ;  /* 0x0000000000027941 */ /* 0x000fea0003800000 */
.L_x_8387:
        /* <DEDUP_REMOVED lines=43> */
.L_x_8386:
[----:B------:R-:W-:Y:S05]  /*eb40*/  BSYNC B1 ;  /* 0x0000000000017941 */ /* 0x000fea0003800000 */
.L_x_8385:
        /* <DEDUP_REMOVED lines=12> */
.L_x_8381:
[----:B------:R-:W-:Y:S05]  /*ec10*/  BSYNC B0 ;  /* 0x0000000000007941 */ /* 0x000fea0003800000 */
.L_x_8379:
        /* <DEDUP_REMOVED lines=8> */
.L_x_8390:
        /* <DEDUP_REMOVED lines=12> */
.L_x_8393:
[----:B------:R-:W-:Y:S02]  /*ed60*/  IMAD.MOV.U32 R144, RZ, RZ, R148 ;  /* 0x000000ffff907224 */ /* 0x000fe400078e0094 */
.L_x_8394:
[----:B------:R-:W-:Y:S05]  /*ed70*/  BSYNC B1 ;  /* 0x0000000000017941 */ /* 0x000fea0003800000 */
.L_x_8392:
        /* <DEDUP_REMOVED lines=16> */
.L_x_8398:
[----:B------:R-:W-:Y:S05]  /*ee80*/  BSYNC B2 ;  /* 0x0000000000027941 */ /* 0x000fea0003800000 */
.L_x_8397:
        /* <DEDUP_REMOVED lines=43> */
.L_x_8396:
[----:B------:R-:W-:Y:S05]  /*f140*/  BSYNC B1 ;  /* 0x0000000000017941 */ /* 0x000fea0003800000 */
.L_x_8395:
        /* <DEDUP_REMOVED lines=12> */
.L_x_8391:
[----:B------:R-:W-:Y:S05]  /*f210*/  BSYNC B0 ;  /* 0x0000000000007941 */ /* 0x000fea0003800000 */
.L_x_8389:
        /* <DEDUP_REMOVED lines=8> */
.L_x_8400:
        /* <DEDUP_REMOVED lines=12> */
.L_x_8403:
[----:B------:R-:W-:Y:S02]  /*f360*/  MOV R145, R148 ;  /* 0x0000009400917202 */ /* 0x000fe40000000f00 */
.L_x_8404:
[----:B------:R-:W-:Y:S05]  /*f370*/  BSYNC B1 ;  /* 0x0000000000017941 */ /* 0x000fea0003800000 */
.L_x_8402:
        /* <DEDUP_REMOVED lines=16> */
.L_x_8408:
[----:B------:R-:W-:Y:S05]  /*f480*/  BSYNC B2 ;  /* 0x0000000000027941 */ /* 0x000fea0003800000 */
.L_x_8407:
        /* <DEDUP_REMOVED lines=43> */
.L_x_8406:
[----:B------:R-:W-:Y:S05]  /*f740*/  BSYNC B1 ;  /* 0x0000000000017941 */ /* 0x000fea0003800000 */
.L_x_8405:
        /* <DEDUP_REMOVED lines=12> */
.L_x_8401:
[----:B------:R-:W-:Y:S05]  /*f810*/  BSYNC B0 ;  /* 0x0000000000007941 */ /* 0x000fea0003800000 */
.L_x_8399:
        /* <DEDUP_REMOVED lines=8> */
.L_x_8410:
        /* <DEDUP_REMOVED lines=12> */
.L_x_8413:
[----:B------:R-:W-:Y:S02]  /*f960*/  IMAD.MOV.U32 R158, RZ, RZ, R148 ;  /* 0x000000ffff9e7224 */ /* 0x000fe400078e0094 */
.L_x_8414:
[----:B------:R-:W-:Y:S05]  /*f970*/  BSYNC B1 ;  /* 0x0000000000017941 */ /* 0x000fea0003800000 */
.L_x_8412:
        /* <DEDUP_REMOVED lines=16> */
.L_x_8418:
[----:B------:R-:W-:Y:S05]  /*fa80*/  BSYNC B2 ;  /* 0x0000000000027941 */ /* 0x000fea0003800000 */
.L_x_8417:
        /* <DEDUP_REMOVED lines=43> */
.L_x_8416:
[----:B------:R-:W-:Y:S05]  /*fd40*/  BSYNC B1 ;  /* 0x0000000000017941 */ /* 0x000fea0003800000 */
.L_x_8415:
        /* <DEDUP_REMOVED lines=11> */
.L_x_8411:
[----:B------:R-:W-:Y:S05]  /*fe00*/  BSYNC B0 ;  /* 0x0000000000007941 */ /* 0x000fea0003800000 */
.L_x_8409:
[----:B------:R-:W-:Y:S01]  /*fe10*/  BSSY B0, `(.L_x_8419) ;  /* 0x000005f000007945 */ /* 0x000fe20003800000 */
[----:B------:R-:W-:Y:S05]  /*fe20*/  @P2 BRA `(.L_x_8420) ;  /* 0x0000006000002947 */ /* 0x000fea0003800000 */
[----:B-1----:R-:W-:Y:S01]  /*fe30*/  IMAD.MOV.U32 R189, RZ, RZ, RZ ;  /* 0x000000ffffbd7224 */ /* 0x002fe200078e00ff */
[----:B------:R-:W-:Y:S01]  /*fe40*/  MOV R158, R88 ;  /* 0x00000058009e7202 */ /* 0x000fe20000000f00 */
[----:B------:R-:W-:Y:S05]  /*fe50*/  @!P0 BRA `(.L_x_8421) ;  /* 0x000005a000008947 */ /* 0x000fea0003800000 */
[----:B------:R-:W-:Y:S01]  /*fe60*/  IMAD.MOV.U32 R158, RZ, RZ, R88 ;  /* 0x000000ffff9e7224 */ /* 0x000fe200078e0058 */
[----:B-----5:R-:W-:Y:S01]  /*fe70*/  HADD2.F32 R189, -RZ, R83.H1_H1 ;  /* 0x30000053ffbd7230 */ /* 0x020fe20000004100 */
[----:B------:R-:W-:Y:S05]  /*fe80*/  BRA `(.L_x_8421) ;  /* 0x0000057000007947 */ /* 0x000fea0003800000 */
.L_x_8420:
        /* <DEDUP_REMOVED lines=12> */
.L_x_8423:
[----:B------:R-:W-:Y:S02]  /*ff50*/  IMAD.MOV.U32 R152, RZ, RZ, R148 ;  /* 0x000000ffff987224 */ /* 0x000fe400078e0094 */
.L_x_8424:
[----:B------:R-:W-:Y:S05]  /*ff60*/  BSYNC B1 ;  /* 0x0000000000017941 */ /* 0x000fea0003800000 */
.L_x_8422:
        /* <DEDUP_REMOVED lines=16> */
.L_x_8428:
[----:B------:R-:W-:Y:S05]  /*10070*/  BSYNC B2 ;  /* 0x0000000000027941 */ /* 0x000fea0003800000 */
.L_x_8427:
        /* <DEDUP_REMOVED lines=43> */
.L_x_8426:
[----:B------:R-:W-:Y:S05]  /*10330*/  BSYNC B1 ;  /* 0x0000000000017941 */ /* 0x000fea0003800000 */
.L_x_8425:
        /* <DEDUP_REMOVED lines=12> */
.L_x_8421:
[----:B------:R-:W-:Y:S05]  /*10400*/  BSYNC B0 ;  /* 0x0000000000007941 */ /* 0x000fea0003800000 */
.L_x_8419:
        /* <DEDUP_REMOVED lines=32> */
.L_x_8430:
[----:B------:R-:W-:Y:S05]  /*10610*/  BSYNC B0 ;  /* 0x0000000000007941 */ /* 0x000fea0003800000 */
.L_x_8429:
        /* <DEDUP_REMOVED lines=10> */
.L_x_8432:
        /* <DEDUP_REMOVED lines=12> */
.L_x_8435:
[----:B------:R-:W-:Y:S02]  /*10780*/  IMAD.MOV.U32 R140, RZ, RZ, R148 ;  /* 0x000000ffff8c7224 */ /* 0x000fe400078e0094 */
.L_x_8436:
[----:B------:R-:W-:Y:S05]  /*10790*/  BSYNC B1 ;  /* 0x0000000000017941 */ /* 0x000fea0003800000 */
.L_x_8434:
        /* <DEDUP_REMOVED lines=16> */
.L_x_8440:
[----:B------:R-:W-:Y:S05]  /*108a0*/  BSYNC B2 ;  /* 0x0000000000027941 */ /* 0x000fea0003800000 */
.L_x_8439:
        /* <DEDUP_REMOVED lines=43> */
.L_x_8438:
[----:B------:R-:W-:Y:S05]  /*10b60*/  BSYNC B1 ;  /* 0x0000000000017941 */ /* 0x000fea0003800000 */
.L_x_8437:
        /* <DEDUP_REMOVED lines=12> */
.L_x_8433:
[----:B------:R-:W-:Y:S05]  /*10c30*/  BSYNC B0 ;  /* 0x0000000000007941 */ /* 0x000fea0003800000 */
.L_x_8431:
        /* <DEDUP_REMOVED lines=8> */
.L_x_8442:
        /* <DEDUP_REMOVED lines=12> */
.L_x_8445:
[----:B------:R-:W-:Y:S02]  /*10d80*/  MOV R141, R148 ;  /* 0x00000094008d7202 */ /* 0x000fe40000000f00 */
.L_x_8446:
[----:B------:R-:W-:Y:S05]  /*10d90*/  BSYNC B1 ;  /* 0x0000000000017941 */ /* 0x000fea0003800000 */
.L_x_8444:
        /* <DEDUP_REMOVED lines=16> */
.L_x_8450:
[----:B------:R-:W-:Y:S05]  /*10ea0*/  BSYNC B2 ;  /* 0x0000000000027941 */ /* 0x000fea0003800000 */
.L_x_8449:
        /* <DEDUP_REMOVED lines=43> */
.L_x_8448:
[----:B------:R-:W-:Y:S05]  /*11160*/  BSYNC B1 ;  /* 0x0000000000017941 */ /* 0x000fea0003800000 */
.L_x_8447:
        /* <DEDUP_REMOVED lines=12> */
.L_x_8443:
[----:B------:R-:W-:Y:S05]  /*11230*/  BSYNC B0 ;  /* 0x0000000000007941 */ /* 0x000fea0003800000 */
.L_x_8441:
        /* <DEDUP_REMOVED lines=8> */
.L_x_8452:
        /* <DEDUP_REMOVED lines=12> */
.L_x_8455:
[----:B------:R-:W-:Y:S02]  /*11380*/  IMAD.MOV.U32 R142, RZ, RZ, R148 ;  /* 0x000000ffff8e7224 */ /* 0x000fe400078e0094 */
.L_x_8456:
[----:B------:R-:W-:Y:S05]  /*11390*/  BSYNC B1 ;  /* 0x0000000000017941 */ /* 0x000fea0003800000 */
.L_x_8454:
        /* <DEDUP_REMOVED lines=16> */
.L_x_8460:
[----:B------:R-:W-:Y:S05]  /*114a0*/  BSYNC B2 ;  /* 0x0000000000027941 */ /* 0x000fea0003800000 */
.L_x_8459:
        /* <DEDUP_REMOVED lines=43> */
.L_x_8458:
[----:B------:R-:W-:Y:S05]  /*11760*/  BSYNC B1 ;  /* 0x0000000000017941 */ /* 0x000fea0003800000 */
.L_x_8457:
        /* <DEDUP_REMOVED lines=12> */
.L_x_8453:
[----:B------:R-:W-:Y:S05]  /*11830*/  BSYNC B0 ;  /* 0x0000000000007941 */ /* 0x000fea0003800000 */
.L_x_8451:
        /* <DEDUP_REMOVED lines=8> */
.L_x_8462:
        /* <DEDUP_REMOVED lines=12> */
.L_x_8465:
[----:B------:R-:W-:Y:S02]  /*11980*/  IMAD.MOV.U32 R143, RZ, RZ, R148 ;  /* 0x000000ffff8f7224 */ /* 0x000fe400078e0094 */
.L_x_8466:
[----:B------:R-:W-:Y:S05]  /*11990*/  BSYNC B1 ;  /* 0x0000000000017941 */ /* 0x000fea0003800000 */
.L_x_8464:
        /* <DEDUP_REMOVED lines=16> */
.L_x_8470:
[----:B------:R-:W-:Y:S05]  /*11aa0*/  BSYNC B2 ;  /* 0x0000000000027941 */ /* 0x000fea0003800000 */
.L_x_8469:
        /* <DEDUP_REMOVED lines=43> */
.L_x_8468:
[----:B------:R-:W-:Y:S05]  /*11d60*/  BSYNC B1 ;  /* 0x0000000000017941 */ /* 0x000fea0003800000 */
.L_x_8467:
        /* <DEDUP_REMOVED lines=12> */
.L_x_8463:
[----:B------:R-:W-:Y:S05]  /*11e30*/  BSYNC B0 ;  /* 0x0000000000007941 */ /* 0x000fea0003800000 */
.L_x_8461:
        /* <DEDUP_REMOVED lines=8> */
.L_x_8472:
        /* <DEDUP_REMOVED lines=12> */
.L_x_8475:
[----:B------:R-:W-:Y:S02]  /*11f80*/  MOV R144, R148 ;  /* 0x0000009400907202 */ /* 0x000fe40000000f00 */
.L_x_8476:
[----:B------:R-:W-:Y:S05]  /*11f90*/  BSYNC B1 ;  /* 0x0000000000017941 */ /* 0x000fea0003800000 */
.L_x_8474:
        /* <DEDUP_REMOVED lines=16> */
.L_x_8480:
[----:B------:R-:W-:Y:S05]  /*120a0*/  BSYNC B2 ;  /* 0x0000000000027941 */ /* 0x000fea0003800000 */
.L_x_8479:
        /* <DEDUP_REMOVED lines=43> */
.L_x_8478:
[----:B------:R-:W-:Y:S05]  /*12360*/  BSYNC B1 ;  /* 0x0000000000017941 */ /* 0x000fea0003800000 */
.L_x_8477:
        /* <DEDUP_REMOVED lines=12> */
.L_x_8473:
[----:B------:R-:W-:Y:S05]  /*12430*/  BSYNC B0 ;  /* 0x0000000000007941 */ /* 0x000fea0003800000 */
.L_x_8471:
        /* <DEDUP_REMOVED lines=8> */
.L_x_8482:
        /* <DEDUP_REMOVED lines=12> */
.L_x_8485:
[----:B------:R-:W-:Y:S02]  /*12580*/  IMAD.MOV.U32 R145, RZ, RZ, R148 ;  /* 0x000000ffff917224 */ /* 0x000fe400078e0094 */
.L_x_8486:
[----:B------:R-:W-:Y:S05]  /*12590*/  BSYNC B1 ;  /* 0x0000000000017941 */ /* 0x000fea0003800000 */
.L_x_8484:
        /* <DEDUP_REMOVED lines=16> */
.L_x_8490:
[----:B------:R-:W-:Y:S05]  /*126a0*/  BSYNC B2 ;  /* 0x0000000000027941 */ /* 0x000fea0003800000 */
.L_x_8489:
        /* <DEDUP_REMOVED lines=43> */
.L_x_8488:
[----:B------:R-:W-:Y:S05]  /*12960*/  BSYNC B1 ;  /* 0x0000000000017941 */ /* 0x000fea0003800000 */
.L_x_8487:
        /* <DEDUP_REMOVED lines=12> */
.L_x_8483:
[----:B------:R-:W-:Y:S05]  /*12a30*/  BSYNC B0 ;  /* 0x0000000000007941 */ /* 0x000fea0003800000 */
.L_x_8481:
        /* <DEDUP_REMOVED lines=8> */
.L_x_8492:
        /* <DEDUP_REMOVED lines=12> */
.L_x_8495:
[----:B------:R-:W-:Y:S02]  /*12b80*/  IMAD.MOV.U32 R158, RZ, RZ, R148 ;  /* 0x000000ffff9e7224 */ /* 0x000fe400078e0094 */
.L_x_8496:
[----:B------:R-:W-:Y:S05]  /*12b90*/  BSYNC B1 ;  /* 0x0000000000017941 */ /* 0x000fea0003800000 */
.L_x_8494:
        /* <DEDUP_REMOVED lines=16> */
.L_x_8500:
[----:B------:R-:W-:Y:S05]  /*12ca0*/  BSYNC B2 ;  /* 0x0000000000027941 */ /* 0x000fea0003800000 */
.L_x_8499:
        /* <DEDUP_REMOVED lines=43> */
.L_x_8498:
[----:B------:R-:W-:Y:S05]  /*12f60*/  BSYNC B1 ;  /* 0x0000000000017941 */ /* 0x000fea0003800000 */
.L_x_8497:
        /* <DEDUP_REMOVED lines=11> */
.L_x_8493:
[----:B------:R-:W-:Y:S05]  /*13020*/  BSYNC B0 ;  /* 0x0000000000007941 */ /* 0x000fea0003800000 */
.L_x_8491:
[----:B------:R-:W-:Y:S01]  /*13030*/  BSSY B0, `(.L_x_8501) ;  /* 0x000005f000007945 */ /* 0x000fe20003800000 */
[----:B------:R-:W-:Y:S05]  /*13040*/  @P2 BRA `(.L_x_8502) ;  /* 0x0000006000002947 */ /* 0x000fea0003800000 */
[----:B-1----:R-:W-:Y:S01]  /*13050*/  HFMA2.MMA R205, -RZ, RZ, 0, 0 ;  /* 0x00000000ffcd7435 */ /* 0x002fe200000001ff */
[----:B------:R-:W-:Y:S01]  /*13060*/  IMAD.MOV.U32 R158, RZ, RZ, R88 ;  /* 0x000000ffff9e7224 */ /* 0x000fe200078e0058 */
[----:B------:R-:W-:Y:S05]  /*13070*/  @!P0 BRA `(.L_x_8503) ;  /* 0x000005a000008947 */ /* 0x000fea0003800000 */
[----:B------:R-:W-:Y:S01]  /*13080*/  IMAD.MOV.U32 R158, RZ, RZ, R88 ;  /* 0x000000ffff9e7224 */ /* 0x000fe200078e0058 */
[----:B-----5:R-:W-:Y:S01]  /*13090*/  HADD2.F32 R205, -RZ, R83.H1_H1 ;  /* 0x30000053ffcd7230 */ /* 0x020fe20000004100 */
[----:B------:R-:W-:Y:S05]  /*130a0*/  BRA `(.L_x_8503) ;  /* 0x0000057000007947 */ /* 0x000fea0003800000 */
.L_x_8502:
        /* <DEDUP_REMOVED lines=12> */
.L_x_8505:
[----:B------:R-:W-:Y:S02]  /*13170*/  MOV R152, R148 ;  /* 0x0000009400987202 */ /* 0x000fe40000000f00 */
.L_x_8506:
[----:B------:R-:W-:Y:S05]  /*13180*/  BSYNC B1 ;  /* 0x0000000000017941 */ /* 0x000fea0003800000 */
.L_x_8504:
        /* <DEDUP_REMOVED lines=16> */
.L_x_8510:
[----:B------:R-:W-:Y:S05]  /*13290*/  BSYNC B2 ;  /* 0x0000000000027941 */ /* 0x000fea0003800000 */
.L_x_8509:
        /* <DEDUP_REMOVED lines=43> */
.L_x_8508:
[----:B------:R-:W-:Y:S05]  /*13550*/  BSYNC B1 ;  /* 0x0000000000017941 */ /* 0x000fea0003800000 */
.L_x_8507:
        /* <DEDUP_REMOVED lines=12> */
.L_x_8503:
[----:B------:R-:W-:Y:S05]  /*13620*/  BSYNC B0 ;  /* 0x0000000000007941 */ /* 0x000fea0003800000 */
.L_x_8501:
        /* <DEDUP_REMOVED lines=32> */
.L_x_8512:
[----:B------:R-:W-:Y:S05]  /*13830*/  BSYNC B0 ;  /* 0x0000000000007941 */ /* 0x000fea0003800000 */
.L_x_8511:
[----:B-----5:R1:W5:Y:S04]  /*13840*/  @P1 LDG.E.128 R84, [R220.64] ;  /* 0x00000004dc541981 */ /* 0x020368000c1e1d00 */
[----:B------:R1:W5:Y:S01]  /*13850*/  @P0 LDG.E.128 R80, [R106.64] ;  /* 0x000000046a500981 */ /* 0x000362000c1e1d00 */
[----:B------:R-:W-:Y:S01]  /*13860*/  BSSY B0, `(.L_x_8513) ;  /* 0x000005f000007945 */ /* 0x000fe20003800000 */
[----:B------:R-:W-:Y:S05]  /*13870*/  @P2 BRA `(.L_x_8514) ;  /* 0x0000006000002947 */ /* 0x000fea0003800000 */
[----:B-1----:R-:W-:Y:S01]  /*13880*/  MOV R221, RZ ;  /* 0x000000ff00dd7202 */ /* 0x002fe20000000f00 */
[----:B0-----:R-:W-:Y:S01]  /*13890*/  IMAD.MOV.U32 R88, RZ, RZ, R158 ;  /* 0x000000ffff587224 */ /* 0x001fe200078e009e */
[----:B------:R-:W-:Y:S05]  /*138a0*/  @!P0 BRA `(.L_x_8515) ;  /* 0x000005a000008947 */ /* 0x000fea0003800000 */
[----:B------:R-:W-:Y:S01]  /*138b0*/  IMAD.MOV.U32 R88, RZ, RZ, R158 ;  /* 0x000000ffff587224 */ /* 0x000fe200078e009e */
[----:B-----5:R-:W-:Y:S01]  /*138c0*/  HADD2.F32 R221, -RZ, R80.H0_H0 ;  /* 0x20000050ffdd7230 */ /* 0x020fe20000004100 */
[----:B------:R-:W-:Y:S05]  /*138d0*/  BRA `(.L_x_8515) ;  /* 0x0000057000007947 */ /* 0x000fea0003800000 */
.L_x_8514:
        /* <DEDUP_REMOVED lines=12> */
.L_x_8517:
[----:B------:R-:W-:Y:S02]  /*139a0*/  MOV R140, R148 ;  /* 0x00000094008c7202 */ /* 0x000fe40000000f00 */
.L_x_8518:
[----:B------:R-:W-:Y:S05]  /*139b0*/  BSYNC B1 ;  /* 0x0000000000017941 */ /* 0x000fea0003800000 */
.L_x_8516:
        /* <DEDUP_REMOVED lines=16> */
.L_x_8522:
[----:B------:R-:W-:Y:S05]  /*13ac0*/  BSYNC B2 ;  /* 0x0000000000027941 */ /* 0x000fea0003800000 */
.L_x_8521:
        /* <DEDUP_REMOVED lines=43> */
.L_x_8520:
[----:B------:R-:W-:Y:S05]  /*13d80*/  BSYNC B1 ;  /* 0x0000000000017941 */ /* 0x000fea0003800000 */
.L_x_8519:
        /* <DEDUP_REMOVED lines=8> */
[----:B-1----:R-:W-:Y:S02]  /*13e10*/  FSEL R221, R91, RZ, !P3 ;  /* 0x000000ff5bdd7208 */ /* 0x002fe40005800000 */
[----:B------:R-:W-:-:S03]  /*13e20*/  SEL R89, RZ, 0x1, P3 ;  /* 0x00000001ff597807 */ /* 0x000fc60001800000 */
[----:B------:R-:W-:Y:S01]  /*13e30*/  @P0 FADD.FTZ R221, R90, R221 ;  /* 0x000000dd5add0221 */ /* 0x000fe20000010000 */
[----:B------:R-:W-:Y:S02]  /*13e40*/  PRMT R140, R89, 0x7610, R140 ;  /* 0x00007610598c7816 */ /* 0x000fe4000000008c */
.L_x_8515:
[----:B------:R-:W-:Y:S05]  /*13e50*/  BSYNC B0 ;  /* 0x0000000000007941 */ /* 0x000fea0003800000 */
.L_x_8513:
        /* <DEDUP_REMOVED lines=8> */
.L_x_8524:
        /* <DEDUP_REMOVED lines=12> */
.L_x_8527:
[----:B------:R-:W-:Y:S02]  /*13fa0*/  IMAD.MOV.U32 R141, RZ, RZ, R148 ;  /* 0x000000ffff8d7224 */ /* 0x000fe400078e0094 */
.L_x_8528:
[----:B------:R-:W-:Y:S05]  /*13fb0*/  BSYNC B1 ;  /* 0x0000000000017941 */ /* 0x000fea0003800000 */
.L_x_8526:
        /* <DEDUP_REMOVED lines=16> */
.L_x_8532:
[----:B------:R-:W-:Y:S05]  /*140c0*/  BSYNC B2 ;  /* 0x0000000000027941 */ /* 0x000fea0003800000 */
.L_x_8531:
        /* <DEDUP_REMOVED lines=43> */
.L_x_8530:
[----:B------:R-:W-:Y:S05]  /*14380*/  BSYNC B1 ;  /* 0x0000000000017941 */ /* 0x000fea0003800000 */
.L_x_8529:
[----:B------:R-:W0:Y:S01]  /*14390*/  I2F.U32 R88, R141 ;  /* 0x0000008d00587306 */ /* 0x000e220000201000 */
[----:B-----5:R-:W-:Y:S01]  /*143a0*/  HADD2.F32 R90, -RZ, R84.H1_H1 ;  /* 0x30000054ff5a7230 */ /* 0x020fe20000004100 */
[----:B------:R-:W-:Y:S01]  /*143b0*/  IMAD.MOV.U32 R91, RZ, RZ, 0x2f800000 ;  /* 0x2f800000ff5b7424 */ /* 0x000fe200078e00ff */
        /* <DEDUP_REMOVED lines=9> */
.L_x_8525:
[----:B------:R-:W-:Y:S05]  /*14450*/  BSYNC B0 ;  /* 0x0000000000007941 */ /* 0x000fea0003800000 */
.L_x_8523:
        /* <DEDUP_REMOVED lines=8> */
.L_x_8534:
        /* <DEDUP_REMOVED lines=12> */
.L_x_8537:
[----:B------:R-:W-:Y:S02]  /*145a0*/  IMAD.MOV.U32 R142, RZ, RZ, R148 ;  /* 0x000000ffff8e7224 */ /* 0x000fe400078e0094 */
.L_x_8538:
[----:B------:R-:W-:Y:S05]  /*145b0*/  BSYNC B1 ;  /* 0x0000000000017941 */ /* 0x000fea0003800000 */
.L_x_8536:
        /* <DEDUP_REMOVED lines=16> */
.L_x_8542:
[----:B------:R-:W-:Y:S05]  /*146c0*/  BSYNC B2 ;  /* 0x0000000000027941 */ /* 0x000fea0003800000 */
.L_x_8541:
        /* <DEDUP_REMOVED lines=43> */
.L_x_8540:
[----:B------:R-:W-:Y:S05]  /*14980*/  BSYNC B1 ;  /* 0x0000000000017941 */ /* 0x000fea0003800000 */
.L_x_8539:
        /* <DEDUP_REMOVED lines=12> */
.L_x_8535:
[----:B------:R-:W-:Y:S05]  /*14a50*/  BSYNC B0 ;  /* 0x0000000000007941 */ /* 0x000fea0003800000 */
.L_x_8533:
        /* <DEDUP_REMOVED lines=8> */
.L_x_8544:
        /* <DEDUP_REMOVED lines=12> */
.L_x_8547:
[----:B------:R-:W-:Y:S02]  /*14ba0*/  MOV R143, R148 ;  /* 0x00000094008f7202 */ /* 0x000fe40000000f00 */
.L_x_8548:
[----:B------:R-:W-:Y:S05]  /*14bb0*/  BSYNC B1 ;  /* 0x0000000000017941 */ /* 0x000fea0003800000 */
.L_x_8546:
        /* <DEDUP_REMOVED lines=16> */
.L_x_8552:
[----:B------:R-:W-:Y:S05]  /*14cc0*/  BSYNC B2 ;  /* 0x0000000000027941 */ /* 0x000fea0003800000 */
.L_x_8551:
        /* <DEDUP_REMOVED lines=43> */
.L_x_8550:
[----:B------:R-:W-:Y:S05]  /*14f80*/  BSYNC B1 ;  /* 0x0000000000017941 */ /* 0x000fea0003800000 */
.L_x_8549:
        /* <DEDUP_REMOVED lines=12> */
.L_x_8545:
[----:B------:R-:W-:Y:S05]  /*15050*/  BSYNC B0 ;  /* 0x0000000000007941 */ /* 0x000fea0003800000 */
.L_x_8543:
[----:B------:R-:W-:Y:S01]  /*15060*/  BSSY B0, `(.L_x_8553) ;  /* 0x000005f000007945 */ /* 0x000fe20003800000 */
[----:B------:R-:W-:Y:S05]  /*15070*/  @P2 BRA `(.L_x_8554) ;  /* 0x0000006000002947 */ /* 0x000fea0003800000 */
[----:B------:R-:W-:Y:S01]  /*15080*/  MOV R229, RZ ;  /* 0x000000ff00e57202 */ /* 0x000fe20000000f00 */
[----:B------:R-:W-:Y:S01]  /*15090*/  IMAD.MOV.U32 R88, RZ, RZ, R89 ;  /* 0x000000ffff587224 */ /* 0x000fe200078e0059 */
[----:B------:R-:W-:Y:S05]  /*150a0*/  @!P0 BRA `(.L_x_8555) ;  /* 0x000005a000008947 */ /* 0x000fea0003800000 */
[----:B------:R-:W-:Y:S01]  /*150b0*/  MOV R88, R89 ;  /* 0x0000005900587202 */ /* 0x000fe20000000f00 */
[----:B-----5:R-:W-:Y:S01]  /*150c0*/  HADD2.F32 R229, -RZ, R82.H0_H0 ;  /* 0x20000052ffe57230 */ /* 0x020fe20000004100 */
[----:B------:R-:W-:Y:S05]  /*150d0*/  BRA `(.L_x_8555) ;  /* 0x0000057000007947 */ /* 0x000fea0003800000 */
.L_x_8554:
        /* <DEDUP_REMOVED lines=12> */
.L_x_8557:
[----:B------:R-:W-:Y:S02]  /*151a0*/  MOV R144, R148 ;  /* 0x0000009400907202 */ /* 0x000fe40000000f00 */
.L_x_8558:
[----:B------:R-:W-:Y:S05]  /*151b0*/  BSYNC B1 ;  /* 0x0000000000017941 */ /* 0x000fea0003800000 */
.L_x_8556:
        /* <DEDUP_REMOVED lines=16> */
.L_x_8562:
[----:B------:R-:W-:Y:S05]  /*152c0*/  BSYNC B2 ;  /* 0x0000000000027941 */ /* 0x000fea0003800000 */
.L_x_8561:
        /* <DEDUP_REMOVED lines=43> */
.L_x_8560:
[----:B------:R-:W-:Y:S05]  /*15580*/  BSYNC B1 ;  /* 0x0000000000017941 */ /* 0x000fea0003800000 */
.L_x_8559:
        /* <DEDUP_REMOVED lines=12> */
.L_x_8555:
[----:B------:R-:W-:Y:S05]  /*15650*/  BSYNC B0 ;  /* 0x0000000000007941 */ /* 0x000fea0003800000 */
.L_x_8553:
        /* <DEDUP_REMOVED lines=8> */
.L_x_8564:
        /* <DEDUP_REMOVED lines=10> */
[----:B------:R-:W-:Y:S01]  /*15780*/  MOV R145, R154 ;  /* 0x0000009a00917202 */ /* 0x000fe20000000f00 */
[----:B------:R-:W-:Y:S05]  /*15790*/  BRA `(.L_x_8568) ;  /* 0x0000001000007947 */ /* 0x000fea0003800000 */
.L_x_8567:
[----:B------:R-:W-:Y:S02]  /*157a0*/  IMAD.MOV.U32 R145, RZ, RZ, R148 ;  /* 0x000000ffff917224 */ /* 0x000fe400078e0094 */
.L_x_8568:
[----:B------:R-:W-:Y:S05]  /*157b0*/  BSYNC B1 ;  /* 0x0000000000017941 */ /* 0x000fea0003800000 */
.L_x_8566:
        /* <DEDUP_REMOVED lines=14> */
[----:B------:R-:W-:-:S04]  /*158a0*/  @P4 IADD3 R88, R139, RZ, RZ ;  /* 0x000000ff8b584210 */ /* 0x000fc80007ffe0ff */
[----:B------:R-:W-:Y:S02]  /*158b0*/  @!P3 MOV R139, R88 ;  /* 0x00000058008bb202 */ /* 0x000fe40000000f00 */
.L_x_8572:
[----:B------:R-:W-:Y:S05]  /*158c0*/  BSYNC B2 ;  /* 0x0000000000027941 */ /* 0x000fea0003800000 */
.L_x_8571:
        /* <DEDUP_REMOVED lines=43> */
.L_x_8570:
[----:B------:R-:W-:Y:S05]  /*15b80*/  BSYNC B1 ;  /* 0x0000000000017941 */ /* 0x000fea0003800000 */
.L_x_8569:
        /* <DEDUP_REMOVED lines=12> */
.L_x_8565:
[----:B------:R-:W-:Y:S05]  /*15c50*/  BSYNC B0 ;  /* 0x0000000000007941 */ /* 0x000fea0003800000 */
.L_x_8563:
        /* <DEDUP_REMOVED lines=8> */
.L_x_8574:
        /* <DEDUP_REMOVED lines=12> */
.L_x_8577:
[----:B------:R-:W-:Y:S02]  /*15da0*/  MOV R158, R148 ;  /* 0x00000094009e7202 */ /* 0x000fe40000000f00 */
.L_x_8578:
[----:B------:R-:W-:Y:S05]  /*15db0*/  BSYNC B1 ;  /* 0x0000000000017941 */ /* 0x000fea0003800000 */
.L_x_8576:
        /* <DEDUP_REMOVED lines=16> */
.L_x_8582:
[----:B------:R-:W-:Y:S05]  /*15ec0*/  BSYNC B2 ;  /* 0x0000000000027941 */ /* 0x000fea0003800000 */
.L_x_8581:
        /* <DEDUP_REMOVED lines=43> */
.L_x_8580:
[----:B------:R-:W-:Y:S05]  /*16180*/  BSYNC B1 ;  /* 0x0000000000017941 */ /* 0x000fea0003800000 */
.L_x_8579:
        /* <DEDUP_REMOVED lines=11> */
.L_x_8575:
[----:B------:R-:W-:Y:S05]  /*16240*/  BSYNC B0 ;  /* 0x0000000000007941 */ /* 0x000fea0003800000 */
.L_x_8573:
        /* <DEDUP_REMOVED lines=8> */
.L_x_8584:
        /* <DEDUP_REMOVED lines=12> */
.L_x_8587:
[----:B------:R-:W-:Y:S02]  /*16390*/  IMAD.MOV.U32 R152, RZ, RZ, R148 ;  /* 0x000000ffff987224 */ /* 0x000fe400078e0094 */
.L_x_8588:
[----:B------:R-:W-:Y:S05]  /*163a0*/  BSYNC B1 ;  /* 0x0000000000017941 */ /* 0x000fea0003800000 */
.L_x_8586:
        /* <DEDUP_REMOVED lines=16> */
.L_x_8592:
[----:B------:R-:W-:Y:S05]  /*164b0*/  BSYNC B2 ;  /* 0x0000000000027941 */ /* 0x000fea0003800000 */
.L_x_8591:
[----:B------:R-:W-:Y:S01]  /*164c0*/  IMAD.HI.U32 R88, R135, -0x326172a9, RZ ;  /* 0xcd9e8d5787587827 */ /* 0x000fe200078e00ff */
[----:B------:R-:W-:-:S03]  /*164d0*/  LOP3.LUT R89, R89, R139, R131, 0x96, !PT ;  /* 0x0000008b59597212 */ /* 0x000fc600078e9683 */
[----:B------:R-:W-:Y:S01]  /*164e0*/  IMAD R147, R135, -0x326172a9, RZ ;  /* 0xcd9e8d5787937824 */ /* 0x000fe200078e02ff */
[----:B------:R-:W-:Y:S01]  /*164f0*/  LOP3.LUT R88, R88, R137, R130, 0x96, !PT ;  /* 0x0000008958587212 */ /* 0x000fe200078e9682 */
[----:B------:R-:W-:-:S04]  /*16500*/  IMAD.WIDE.U32 R90, R89, -0x326172a9, RZ ;  /* 0xcd9e8d57595a7825 */ /* 0x000fc800078e00ff */
[----:B------:R-:W-:Y:S02]  /*16510*/  IMAD R89, R136, -0x2daee0ad, RZ ;  /* 0xd2511f5388597824 */ /* 0x000fe400078e02ff */
[----:B------:R-:W-:Y:S01]  /*16520*/  IMAD.WIDE.U32 R106, R88, -0x2daee0ad, RZ ;  /* 0xd2511f53586a7825 */ /* 0x000fe200078e00ff */
[----:B------:R-:W-:-:S03]  /*16530*/  LOP3.LUT R88, R91, R147, R4, 0x96, !PT ;  /* 0x000000935b587212 */ /* 0x000fc600078e9604 */
        /* <DEDUP_REMOVED lines=36> */
.L_x_8590:
[----:B------:R-:W-:Y:S05]  /*16780*/  BSYNC B1 ;  /* 0x0000000000017941 */ /* 0x000fea0003800000 */
.L_x_8589:
        /* <DEDUP_REMOVED lines=12> */
.L_x_8585:
[----:B------:R-:W-:Y:S05]  /*16850*/  BSYNC B0 ;  /* 0x0000000000007941 */ /* 0x000fea0003800000 */
.L_x_8583:
[----:B------:R-:W-:Y:S01]  /*16860*/  FADD.FTZ R89, RZ, R99 ;  /* 0x00000063ff597221 */ /* 0x000fe20000010000 */
[----:B------:R-:W-:Y:S01]  /*16870*/  F2FP.PACK_AB R91, R239, R233 ;  /* 0x000000e9ef5b723e */ /* 0x000fe200000000ff */
[----:B------:R-:W-:Y:S01]  /*16880*/  IMAD.WIDE.U32 R106, R237, R156, c[0x0][0x188] ;  /* 0x00006200ed6a7625 */ /* 0x000fe200078e009c */
[----:B------:R-:W-:Y:S01]  /*16890*/  F2FP.PACK_AB R90, R231, R229 ;  /* 0x000000e5e75a723e */ /* 0x000fe200000000ff */
        /* <DEDUP_REMOVED lines=18> */
[----:B------:R-:W-:-:S03]  /*169c0*/  F2FP.PACK_AB R89, R227, R225 ;  /* 0x000000e1e359723e */ /* 0x000fc600000000ff */
        /* <DEDUP_REMOVED lines=53> */
[----:B------:R-:W-:Y:S01]  /*16d20*/  IMAD.WIDE.U32 R88, R90, 0x1000000, RZ ;  /* 0x010000005a587825 */ /* 0x000fe200078e00ff */
[----:B------:R-:W-:Y:S02]  /*16d30*/  MOV R162, 0x8 ;  /* 0x0000000800a27802 */ /* 0x000fe40000000f00 */
        /* <DEDUP_REMOVED lines=9> */
.L_x_8594:
[----:B------:R-:W-:Y:S05]  /*16dd0*/  BSYNC B0 ;  /* 0x0000000000007941 */ /* 0x000fea0003800000 */
.L_x_8593:
[----:B------:R-:W-:Y:S01]  /*16de0*/  @!P2 IADD3 R156, R156, 0x4, RZ ;  /* 0x000000049c9ca810 */ /* 0x000fe20007ffe0ff */
[----:B------:R-:W-:Y:S01]  /*16df0*/  FADD.FTZ R160, R160, R239 ;  /* 0x000000efa0a07221 */ /* 0x000fe20000010000 */
[----:B------:R-:W-:Y:S05]  /*16e00*/  BRA.DIV ~URZ, `(.L_x_8595) ;  /* 0x00001e727f007947 */ /* 0x000fea000b800000 */
[----:B0-----:R0:W1:Y:S02]  /*16e10*/  SHFL.BFLY PT, R88, R160, 0x1, 0x1f ;  /* 0x0c201f00a0587f89 */ /* 0x00106400000e0000 */
.L_x_8601:
        /* <DEDUP_REMOVED lines=132> */
.L_x_8602:
        /* <DEDUP_REMOVED lines=12> */
[----:B------:R-:W-:Y:S02]  /*17720*/  @!P0 MOV R90, 0x700 ;  /* 0x00000700005a8802 */ /* 0x000fe40000000f00 */
[----:B------:R-:W-:Y:S01]  /*17730*/  ISETP.NE.AND P1, PT, RZ, UR6, PT ;  /* 0x00000006ff007c0c */ /* 0x000fe2000bf25270 */
[----:B------:R-:W-:Y:S01]  /*17740*/  BSSY B0, `(.L_x_8597) ;  /* 0x000014c000007945 */ /* 0x000fe20003800000 */
        /* <DEDUP_REMOVED lines=9> */
[----:B-1----:R-:W-:Y:S01]  /*177e0*/  IADD3 R90, R156, R243, RZ ;  /* 0x000000f39c5a7210 */ /* 0x002fe20007ffe0ff */
        /* <DEDUP_REMOVED lines=16> */
[----:B-1----:R-:W-:Y:S02]  /*178f0*/  IMAD.MOV.U32 R90, RZ, RZ, c[0x0][0x1e0] ;  /* 0x00007800ff5a7624 */ /* 0x002fe400078e00ff */
[----:B0-----:R-:W-:Y:S02]  /*17900*/  FADD.FTZ R156, R241, -R88 ;  /* 0x80000058f19c7221 */ /* 0x001fe40000010000 */
[----:B------:R-:W-:-:S02]  /*17910*/  FMUL.FTZ R88, R88, R243 ;  /* 0x000000f358587220 */ /* 0x000fc40000410000 */
[----:B------:R-:W-:Y:S02]  /*17920*/  FMUL.FTZ R235, R156, R156 ;  /* 0x0000009c9ceb7220 */ /* 0x000fe40000410000 */
        /* <DEDUP_REMOVED lines=22> */
[----:B------:R-:W-:-:S04]  /*17a90*/  HADD2.F32 R190, -RZ, R79.H1_H1 ;  /* 0x3000004fffbe7230 */ /* 0x000fc80000004100 */
[C---:B------:R-:W-:Y:S02]  /*17aa0*/  FADD.FTZ R106, -R88.reuse, R93 ;  /* 0x0000005d586a7221 */ /* 0x040fe40000010100 */
[C---:B------:R-:W-:Y:S02]  /*17ab0*/  FADD.FTZ R92, -R88.reuse, R92 ;  /* 0x0000005c585c7221 */ /* 0x040fe40000010100 */
[C---:B------:R-:W-:Y:S01]  /*17ac0*/  FADD.FTZ R156, -R88.reuse, R153 ;  /* 0x00000099589c7221 */ /* 0x040fe20000010100 */
[----:B------:R-:W-:Y:S01]  /*17ad0*/  HADD2.F32 R153, -RZ, R79.H0_H0 ;  /* 0x2000004fff997230 */ /* 0x000fe20000004100 */
[C---:B------:R-:W-:Y:S02]  /*17ae0*/  FADD.FTZ R90, -R88.reuse, R95 ;  /* 0x0000005f585a7221 */ /* 0x040fe40000010100 */
[----:B------:R-:W-:Y:S02]  /*17af0*/  FADD.FTZ R164, -R88, R165 ;  /* 0x000000a558a47221 */ /* 0x000fe40000010100 */
[----:B------:R-:W-:-:S02]  /*17b00*/  FMUL.FTZ R160, R107, R106 ;  /* 0x0000006a6ba07220 */ /* 0x000fc40000410000 */
[C---:B------:R-:W-:Y:S02]  /*17b10*/  FADD.FTZ R94, -R88.reuse, R94 ;  /* 0x0000005e585e7221 */ /* 0x040fe40000010100 */
[C---:B------:R-:W-:Y:S01]  /*17b20*/  FADD.FTZ R186, -R88.reuse, R163 ;  /* 0x000000a358ba7221 */ /* 0x040fe20000010100 */
[--C-:B------:R-:W-:Y:S01]  /*17b30*/  HADD2.F32 R163, -RZ, R78.reuse.H0_H0 ;  /* 0x2000004effa37230 */ /* 0x100fe20000004100 */
[C---:B------:R-:W-:Y:S02]  /*17b40*/  FMUL.FTZ R165, R107.reuse, R92 ;  /* 0x0000005c6ba57220 */ /* 0x040fe40000410000 */
[C---:B------:R-:W-:Y:S01]  /*17b50*/  FADD.FTZ R222, -R88.reuse, R191 ;  /* 0x000000bf58de7221 */ /* 0x040fe20000010100 */
[----:B------:R-:W-:Y:S01]  /*17b60*/  HADD2.F32 R191, -RZ, R78.H1_H1 ;  /* 0x3000004effbf7230 */ /* 0x000fe20000004100 */
[----:B------:R-:W-:Y:S02]  /*17b70*/  FMUL.FTZ R194, R107, R90 ;  /* 0x0000005a6bc27220 */ /* 0x000fe40000410000 */
[----:B------:R-:W-:-:S02]  /*17b80*/  FADD.FTZ R172, -R88, R97 ;  /* 0x0000006158ac7221 */ /* 0x000fc40000010100 */
[----:B------:R-:W-:Y:S02]  /*17b90*/  FADD.FTZ R198, -R88, R183 ;  /* 0x000000b758c67221 */ /* 0x000fe40000010100 */
[----:B------:R-:W-:Y:S02]  /*17ba0*/  FFMA.FTZ R153, R160, R153, R25 ;  /* 0x00000099a0997223 */ /* 0x000fe40000010019 */
[----:B------:R-:W-:Y:S02]  /*17bb0*/  FADD.FTZ R96, -R88, R96 ;  /* 0x0000006058607221 */ /* 0x000fe40000010100 */
[----:B------:R-:W-:Y:S02]  /*17bc0*/  FMUL.FTZ R183, R107, R94 ;  /* 0x0000005e6bb77220 */ /* 0x000fe40000410000 */
[----:B------:R-:W-:Y:S01]  /*17bd0*/  FFMA.FTZ R160, R165, R190, R26 ;  /* 0x000000bea5a07223 */ /* 0x000fe2000001001a */
[----:B------:R-:W-:Y:S01]  /*17be0*/  IADD3 R165, R100, -0x1, RZ ;  /* 0xffffffff64a57810 */ /* 0x000fe20007ffe0ff */
[----:B------:R-:W-:Y:S01]  /*17bf0*/  FADD.FTZ R176, -R88, R99 ;  /* 0x0000006358b07221 */ /* 0x000fe20000010100 */
[--C-:B------:R-:W-:Y:S01]  /*17c00*/  HADD2.F32 R190, -RZ, R77.reuse.H0_H0 ;  /* 0x2000004dffbe7230 */ /* 0x100fe20000004100 */
[----:B------:R-:W-:Y:S01]  /*17c10*/  FFMA.FTZ R100, R194, R163, R23 ;  /* 0x000000a3c2647223 */ /* 0x000fe20000010017 */
[----:B------:R-:W-:Y:S01]  /*17c20*/  HADD2.F32 R194, -RZ, R77.H1_H1 ;  /* 0x3000004dffc27230 */ /* 0x000fe20000004100 */
[----:B------:R-:W-:-:S02]  /*17c30*/  FADD.FTZ R166, -R88, R171 ;  /* 0x000000ab58a67221 */ /* 0x000fc40000010100 */
[C---:B------:R-:W-:Y:S02]  /*17c40*/  FMUL.FTZ R172, R107.reuse, R172 ;  /* 0x000000ac6bac7220 */ /* 0x040fe40000410000 */
[----:B------:R-:W-:Y:S02]  /*17c50*/  FMUL.FTZ R171, R107, R96 ;  /* 0x000000606bab7220 */ /* 0x000fe40000410000 */
[----:B------:R-:W-:Y:S01]  /*17c60*/  FFMA.FTZ R163, R183, R191, R24 ;  /* 0x000000bfb7a37223 */ /* 0x000fe20000010018 */
[----:B------:R-:W-:Y:S01]  /*17c70*/  HADD2.F32 R191, -RZ, R76.H0_H0 ;  /* 0x2000004cffbf7230 */ /* 0x000fe20000004100 */
[C---:B------:R-:W-:Y:S02]  /*17c80*/  FADD.FTZ R98, -R88.reuse, R98 ;  /* 0x0000006258627221 */ /* 0x040fe40000010100 */
[----:B------:R-:W-:Y:S02]  /*17c90*/  FADD.FTZ R182, -R88, R103 ;  /* 0x0000006758b67221 */ /* 0x000fe40000010100 */
[----:B------:R-:W-:-:S02]  /*17ca0*/  FMUL.FTZ R176, R107, R176 ;  /* 0x000000b06bb07220 */ /* 0x000fc40000410000 */
[----:B------:R-:W-:Y:S02]  /*17cb0*/  IMAD R183, R165, c[0x0][0x168], RZ ;  /* 0x00005a00a5b77a24 */ /* 0x000fe400078e02ff */
[----:B------:R-:W-:Y:S01]  /*17cc0*/  FADD.FTZ R220, -R88, R193 ;  /* 0x000000c158dc7221 */ /* 0x000fe20000010100 */
[----:B------:R-:W-:Y:S01]  /*17cd0*/  HADD2.F32 R193, -RZ, R76.H1_H1 ;  /* 0x3000004cffc17230 */ /* 0x000fe20000004100 */
[----:B------:R-:W-:Y:S01]  /*17ce0*/  FFMA.FTZ R165, R172, R190, R21 ;  /* 0x000000beaca57223 */ /* 0x000fe20000010015 */
[----:B------:R-:W-:Y:S01]  /*17cf0*/  SHF.R.S32.HI R190, RZ, 0x1f, R183 ;  /* 0x0000001fffbe7819 */ /* 0x000fe200000114b7 */
[C---:B------:R-:W-:Y:S02]  /*17d00*/  FADD.FTZ R102, -R88.reuse, R102 ;  /* 0x0000006658667221 */ /* 0x040fe40000010100 */
[----:B------:R-:W-:Y:S01]  /*17d10*/  FADD.FTZ R204, -R88, R177 ;  /* 0x000000b158cc7221 */ /* 0x000fe20000010100 */
[----:B------:R-:W-:Y:S01]  /*17d20*/  LEA.HI R183, R190, R183, RZ, 0x3 ;  /* 0x000000b7beb77211 */ /* 0x000fe200078f18ff */
[----:B------:R-:W-:Y:S01]  /*17d30*/  FFMA.FTZ R172, R171, R194, R22 ;  /* 0x000000c2abac7223 */ /* 0x000fe20000010016 */
[----:B------:R-:W-:Y:S01]  /*17d40*/  HADD2.F32 R194, -RZ, R75.H0_H0 ;  /* 0x2000004bffc27230 */ /* 0x000fe20000004100 */
[C---:B------:R-:W-:Y:S01]  /*17d50*/  FMUL.FTZ R177, R107.reuse, R98 ;  /* 0x000000626bb17220 */ /* 0x040fe20000410000 */
[----:B------:R-:W-:Y:S01]  /*17d60*/  HADD2.F32 R190, -RZ, R73.H0_H0 ;  /* 0x20000049ffbe7230 */ /* 0x000fe20000004100 */
[----:B------:R-:W-:-:S02]  /*17d70*/  FMUL.FTZ R182, R107, R182 ;  /* 0x000000b66bb67220 */ /* 0x000fc40000410000 */
[----:B------:R-:W-:Y:S01]  /*17d80*/  FFMA.FTZ R171, R176, R191, R19 ;  /* 0x000000bfb0ab7223 */ /* 0x000fe20000010013 */
[----:B------:R-:W-:Y:S01]  /*17d90*/  HADD2.F32 R191, -RZ, R75.H1_H1 ;  /* 0x3000004bffbf7230 */ /* 0x000fe20000004100 */
[C---:B------:R-:W-:Y:S02]  /*17da0*/  FADD.FTZ R184, -R88.reuse, R105 ;  /* 0x0000006958b87221 */ /* 0x040fe40000010100 */
[C---:B------:R-:W-:Y:S02]  /*17db0*/  FADD.FTZ R200, -R88.reuse, R181 ;  /* 0x000000b558c87221 */ /* 0x040fe40000010100 */
[C---:B------:R-:W-:Y:S02]  /*17dc0*/  FADD.FTZ R104, -R88.reuse, R104 ;  /* 0x0000006858687221 */ /* 0x040fe40000010100 */
[----:B------:R-:W-:Y:S02]  /*17dd0*/  FMUL.FTZ R181, R107, R102 ;  /* 0x000000666bb57220 */ /* 0x000fe40000410000 */
[----:B------:R-:W-:-:S02]  /*17de0*/  FADD.FTZ R188, -R88, R151 ;  /* 0x0000009758bc7221 */ /* 0x000fc40000010100 */
[----:B------:R-:W-:Y:S01]  /*17df0*/  FFMA.FTZ R176, R177, R193, R20 ;  /* 0x000000c1b1b07223 */ /* 0x000fe20000010014 */
[--C-:B------:R-:W-:Y:S01]  /*17e00*/  HADD2.F32 R193, -RZ, R74.reuse.H0_H0 ;  /* 0x2000004affc17230 */ /* 0x100fe20000004100 */
[----:B------:R-:W-:Y:S02]  /*17e10*/  FADD.FTZ R150, -R88, R150 ;  /* 0x0000009658967221 */ /* 0x000fe40000010100 */
[----:B------:R-:W-:Y:S01]  /*17e20*/  FFMA.FTZ R177, R182, R194, R33 ;  /* 0x000000c2b6b17223 */ /* 0x000fe20000010021 */
[----:B------:R-:W-:Y:S01]  /*17e30*/  HADD2.F32 R194, -RZ, R74.H1_H1 ;  /* 0x3000004affc27230 */ /* 0x000fe20000004100 */
[----:B------:R-:W-:Y:S02]  /*17e40*/  FADD.FTZ R196, -R88, R185 ;  /* 0x000000b958c47221 */ /* 0x000fe40000010100 */
[C---:B------:R-:W-:Y:S02]  /*17e50*/  FMUL.FTZ R184, R107.reuse, R184 ;  /* 0x000000b86bb87220 */ /* 0x040fe40000410000 */
[----:B------:R-:W-:-:S02]  /*17e60*/  FMUL.FTZ R185, R107, R104 ;  /* 0x000000686bb97220 */ /* 0x000fc40000410000 */
[----:B------:R-:W-:Y:S01]  /*17e70*/  FFMA.FTZ R182, R181, R191, R34 ;  /* 0x000000bfb5b67223 */ /* 0x000fe20000010022 */
[----:B------:R-:W-:Y:S01]  /*17e80*/  HADD2.F32 R191, -RZ, R73.H1_H1 ;  /* 0x30000049ffbf7230 */ /* 0x000fe20000004100 */
[C---:B------:R-:W-:Y:S02]  /*17e90*/  FADD.FTZ R180, -R88.reuse, R187 ;  /* 0x000000bb58b47221 */ /* 0x040fe40000010100 */
[C---:B------:R-:W-:Y:S02]  /*17ea0*/  FMUL.FTZ R188, R107.reuse, R188 ;  /* 0x000000bc6bbc7220 */ /* 0x040fe40000410000 */
[----:B------:R-:W-:Y:S02]  /*17eb0*/  FMUL.FTZ R187, R107, R150 ;  /* 0x000000966bbb7220 */ /* 0x000fe40000410000 */
[----:B------:R-:W-:Y:S02]  /*17ec0*/  FADD.FTZ R178, -R88, R155 ;  /* 0x0000009b58b27221 */ /* 0x000fe40000010100 */
[----:B------:R-:W-:Y:S01]  /*17ed0*/  FFMA.FTZ R181, R184, R193, R31 ;  /* 0x000000c1b8b57223 */ /* 0x000fe2000001001f */
[----:B------:R-:W-:Y:S01]  /*17ee0*/  HADD2.F32 R193, -RZ, R70.H0_H0 ;  /* 0x20000046ffc17230 */ /* 0x000fe20000004100 */
[----:B------:R-:W-:Y:S01]  /*17ef0*/  FFMA.FTZ R184, R185, R194, R32 ;  /* 0x000000c2b9b87223 */ /* 0x000fe20000010020 */
[----:B------:R-:W-:Y:S01]  /*17f00*/  HADD2.F32 R194, -RZ, R71.H0_H0 ;  /* 0x20000047ffc27230 */ /* 0x000fe20000004100 */
[----:B------:R-:W-:-:S02]  /*17f10*/  FADD.FTZ R192, -R88, R159 ;  /* 0x0000009f58c07221 */ /* 0x000fc40000010100 */
[----:B------:R-:W-:Y:S01]  /*17f20*/  FFMA.FTZ R185, R188, R190, R29 ;  /* 0x000000bebcb97223 */ /* 0x000fe2000001001d */
[--C-:B------:R-:W-:Y:S01]  /*17f30*/  HADD2.F32 R190, -RZ, R72.reuse.H0_H0 ;  /* 0x20000048ffbe7230 */ /* 0x100fe20000004100 */
[----:B------:R-:W-:Y:S01]  /*17f40*/  FFMA.FTZ R188, R187, R191, R30 ;  /* 0x000000bfbbbc7223 */ /* 0x000fe2000001001e */
[----:B------:R-:W-:Y:S01]  /*17f50*/  HADD2.F32 R191, -RZ, R72.H1_H1 ;  /* 0x30000048ffbf7230 */ /* 0x000fe20000004100 */
[----:B------:R-:W-:Y:S02]  /*17f60*/  FADD.FTZ R208, -R88, R173 ;  /* 0x000000ad58d07221 */ /* 0x000fe40000010100 */
[C---:B------:R-:W-:Y:S02]  /*17f70*/  FMUL.FTZ R178, R107.reuse, R178 ;  /* 0x000000b26bb27220 */ /* 0x040fe40000410000 */
[C---:B------:R-:W-:Y:S02]  /*17f80*/  FMUL.FTZ R173, R107.reuse, R156 ;  /* 0x0000009c6bad7220 */ /* 0x040fe40000410000 */
[----:B------:R-:W-:-:S02]  /*17f90*/  FMUL.FTZ R192, R107, R192 ;  /* 0x000000c06bc07220 */ /* 0x000fc40000410000 */
[----:B------:R-:W-:Y:S02]  /*17fa0*/  FADD.FTZ R174, -R88, R167 ;  /* 0x000000a758ae7221 */ /* 0x000fe40000010100 */
[----:B------:R-:W-:Y:S02]  /*17fb0*/  FFMA.FTZ R187, R178, R190, R27 ;  /* 0x000000beb2bb7223 */ /* 0x000fe4000001001b */
[----:B------:R-:W-:Y:S01]  /*17fc0*/  FFMA.FTZ R190, R173, R191, R28 ;  /* 0x000000bfadbe7223 */ /* 0x000fe2000001001c */
[----:B------:R-:W-:Y:S01]  /*17fd0*/  HADD2.F32 R191, -RZ, R70.H1_H1 ;  /* 0x30000046ffbf7230 */ /* 0x000fe20000004100 */
[----:B------:R-:W-:Y:S01]  /*17fe0*/  FFMA.FTZ R173, R192, R194, R41 ;  /* 0x000000c2c0ad7223 */ /* 0x000fe20000010029 */
[----:B------:R-:W-:Y:S01]  /*17ff0*/  HADD2.F32 R192, -RZ, R69.H0_H0 ;  /* 0x20000045ffc07230 */ /* 0x000fe20000004100 */
[----:B------:R-:W-:Y:S01]  /*18000*/  FMUL.FTZ R174, R107, R174 ;  /* 0x000000ae6bae7220 */ /* 0x000fe20000410000 */
[----:B------:R-:W-:Y:S01]  /*18010*/  HADD2.F32 R194, -RZ, R62.H1_H1 ;  /* 0x3000003effc27230 */ /* 0x000fe20000004100 */
[----:B------:R-:W-:-:S02]  /*18020*/  FADD.FTZ R170, -R88, R157 ;  /* 0x0000009d58aa7221 */ /* 0x000fc40000010100 */
[C---:B------:R-:W-:Y:S01]  /*18030*/  FADD.FTZ R218, -R88.reuse, R195 ;  /* 0x000000c358da7221 */ /* 0x040fe20000010100 */
[----:B------:R-:W-:Y:S01]  /*18040*/  HADD2.F32 R195, -RZ, R71.H1_H1 ;  /* 0x30000047ffc37230 */ /* 0x000fe20000004100 */
[----:B------:R-:W-:Y:S02]  /*18050*/  FADD.FTZ R224, -R88, R189 ;  /* 0x000000bd58e07221 */ /* 0x000fe40000010100 */
[----:B------:R-:W-:Y:S01]  /*18060*/  FFMA.FTZ R174, R174, R192, R37 ;  /* 0x000000c0aeae7223 */ /* 0x000fe20000010025 */
[----:B------:R-:W-:Y:S01]  /*18070*/  HADD2.F32 R192, -RZ, R66.H1_H1 ;  /* 0x30000042ffc07230 */ /* 0x000fe20000004100 */
[C---:B------:R-:W-:Y:S02]  /*18080*/  FMUL.FTZ R189, R107.reuse, R170 ;  /* 0x000000aa6bbd7220 */ /* 0x040fe40000410000 */
[----:B------:R-:W-:Y:S02]  /*18090*/  FMUL.FTZ R167, R107, R204 ;  /* 0x000000cc6ba77220 */ /* 0x000fe40000410000 */
[----:B------:R-:W-:-:S02]  /*180a0*/  FADD.FTZ R168, -R88, R161 ;  /* 0x000000a158a87221 */ /* 0x000fc40000010100 */
[----:B------:R-:W-:Y:S01]  /*180b0*/  FFMA.FTZ R178, R189, R195, R42 ;  /* 0x000000c3bdb27223 */ /* 0x000fe2000001002a */
[----:B------:R-:W-:Y:S01]  /*180c0*/  HADD2.F32 R189, -RZ, R68.H0_H0 ;  /* 0x20000044ffbd7230 */ /* 0x000fe20000004100 */
[----:B------:R-:W-:Y:S01]  /*180d0*/  FFMA.FTZ R167, R167, R192, R48 ;  /* 0x000000c0a7a77223 */ /* 0x000fe20000010030 */
[----:B------:R-:W-:Y:S01]  /*180e0*/  HADD2.F32 R192, -RZ, R65.H1_H1 ;  /* 0x30000041ffc07230 */ /* 0x000fe20000004100 */
[C---:B------:R-:W-:Y:S02]  /*180f0*/  FADD.FTZ R162, -R88.reuse, R169 ;  /* 0x000000a958a27221 */ /* 0x040fe40000010100 */
[----:B------:R-:W-:Y:S02]  /*18100*/  FADD.FTZ R202, -R88, R179 ;  /* 0x000000b358ca7221 */ /* 0x000fe40000010100 */
[C---:B------:R-:W-:Y:S02]  /*18110*/  FMUL.FTZ R166, R107.reuse, R166 ;  /* 0x000000a66ba67220 */ /* 0x040fe40000410000 */
[----:B------:R-:W-:-:S02]  /*18120*/  FMUL.FTZ R179, R107, R168 ;  /* 0x000000a86bb37220 */ /* 0x000fc40000410000 */
[C---:B------:R-:W-:Y:S02]  /*18130*/  FMUL.FTZ R159, R107.reuse, R200 ;  /* 0x000000c86b9f7220 */ /* 0x040fe40000410000 */
[----:B------:R-:W-:Y:S02]  /*18140*/  FADD.FTZ R206, -R88, R175 ;  /* 0x000000af58ce7221 */ /* 0x000fe40000010100 */
[C---:B------:R-:W-:Y:S02]  /*18150*/  FMUL.FTZ R186, R107.reuse, R186 ;  /* 0x000000ba6bba7220 */ /* 0x040fe40000410000 */
[C---:B------:R-:W-:Y:S02]  /*18160*/  FMUL.FTZ R161, R107.reuse, R162 ;  /* 0x000000a26ba17220 */ /* 0x040fe40000410000 */
[----:B------:R-:W-:Y:S01]  /*18170*/  FFMA.FTZ R166, R166, R189, R35 ;  /* 0x000000bda6a67223 */ /* 0x000fe20000010023 */
[----:B------:R-:W-:Y:S01]  /*18180*/  HADD2.F32 R189, -RZ, R67.H0_H0 ;  /* 0x20000043ffbd7230 */ /* 0x000fe20000004100 */
[----:B------:R-:W-:-:S02]  /*18190*/  FMUL.FTZ R162, R107, R180 ;  /* 0x000000b46ba27220 */ /* 0x000fc40000410000 */
[----:B------:R-:W-:Y:S01]  /*181a0*/  FFMA.FTZ R179, R179, R191, R40 ;  /* 0x000000bfb3b37223 */ /* 0x000fe20000010028 */
[----:B------:R-:W-:Y:S01]  /*181b0*/  HADD2.F32 R191, -RZ, R68.H1_H1 ;  /* 0x30000044ffbf7230 */ /* 0x000fe20000004100 */
[----:B------:R-:W-:Y:S01]  /*181c0*/  FFMA.FTZ R159, R159, R192, R46 ;  /* 0x000000c09f9f7223 */ /* 0x000fe2000001002e */
[----:B------:R-:W-:Y:S01]  /*181d0*/  HADD2.F32 R192, -RZ, R63.H1_H1 ;  /* 0x3000003fffc07230 */ /* 0x000fe20000004100 */
[C---:B------:R-:W-:Y:S02]  /*181e0*/  FMUL.FTZ R180, R107.reuse, R206 ;  /* 0x000000ce6bb47220 */ /* 0x040fe40000410000 */
[----:B------:R-:W-:Y:S01]  /*181f0*/  FFMA.FTZ R186, R186, R193, R39 ;  /* 0x000000c1baba7223 */ /* 0x000fe20000010027 */
[----:B------:R-:W-:Y:S01]  /*18200*/  HADD2.F32 R193, -RZ, R69.H1_H1 ;  /* 0x30000045ffc17230 */ /* 0x000fe20000004100 */
[C---:B------:R-:W-:Y:S02]  /*18210*/  FMUL.FTZ R155, R107.reuse, R224 ;  /* 0x000000e06b9b7220 */ /* 0x040fe40000410000 */
[----:B------:R-:W-:-:S02]  /*18220*/  FMUL.FTZ R169, R107, R164 ;  /* 0x000000a46ba97220 */ /* 0x000fc40000410000 */
[----:B------:R-:W-:Y:S02]  /*18230*/  FADD.FTZ R210, -R88, R203 ;  /* 0x000000cb58d27221 */ /* 0x000fe40000010100 */
[----:B------:R-:W-:Y:S01]  /*18240*/  FFMA.FTZ R180, R180, R189, R49 ;  /* 0x000000bdb4b47223 */ /* 0x000fe20000010031 */
[----:B------:R-:W-:Y:S01]  /*18250*/  HADD2.F32 R189, -RZ, R65.H0_H0 ;  /* 0x20000041ffbd7230 */ /* 0x000fe20000004100 */
[----:B------:R-:W-:Y:S01]  /*18260*/  FFMA.FTZ R161, R161, R191, R36 ;  /* 0x000000bfa1a17223 */ /* 0x000fe20000010024 */
[----:B------:R-:W-:Y:S01]  /*18270*/  HADD2.F32 R191, -RZ, R66.H0_H0 ;  /* 0x20000042ffbf7230 */ /* 0x000fe20000004100 */
[----:B------:R-:W-:Y:S01]  /*18280*/  FFMA.FTZ R155, R155, R192, R114 ;  /* 0x000000c09b9b7223 */ /* 0x000fe20000010072 */
[----:B------:R-:W-:Y:S01]  /*18290*/  HADD2.F32 R192, -RZ, R60.H0_H0 ;  /* 0x2000003cffc07230 */ /* 0x000fe20000004100 */
[----:B------:R-:W-:Y:S02]  /*182a0*/  FMUL.FTZ R168, R107, R198 ;  /* 0x000000c66ba87220 */ /* 0x000fe40000410000 */
[----:B------:R-:W-:Y:S01]  /*182b0*/  FFMA.FTZ R169, R169, R193, R38 ;  /* 0x000000c1a9a97223 */ /* 0x000fe20000010026 */
[----:B------:R-:W-:Y:S01]  /*182c0*/  HADD2.F32 R193, -RZ, R67.H1_H1 ;  /* 0x30000043ffc17230 */ /* 0x000fe20000004100 */
[----:B------:R-:W-:-:S02]  /*182d0*/  FMUL.FTZ R170, R107, R202 ;  /* 0x000000ca6baa7220 */ /* 0x000fc40000410000 */
[C---:B------:R-:W-:Y:S02]  /*182e0*/  FMUL.FTZ R98, R107.reuse, R210 ;  /* 0x000000d26b627220 */ /* 0x040fe40000410000 */
[----:B------:R-:W-:Y:S02]  /*182f0*/  FMUL.FTZ R175, R107, R208 ;  /* 0x000000d06baf7220 */ /* 0x000fe40000410000 */
[----:B------:R-:W-:Y:S02]  /*18300*/  FADD.FTZ R234, -R88, R211 ;  /* 0x000000d358ea7221 */ /* 0x000fe40000010100 */
        /* <DEDUP_REMOVED lines=8> */
[----:B------:R-:W-:-:S02]  /*18390*/  FMUL.FTZ R157, R107, R196 ;  /* 0x000000c46b9d7220 */ /* 0x000fc40000410000 */
[C---:B------:R-:W-:Y:S02]  /*183a0*/  FMUL.FTZ R150, R107.reuse, R234 ;  /* 0x000000ea6b967220 */ /* 0x040fe40000410000 */
[----:B------:R-:W-:Y:S02]  /*183b0*/  FMUL.FTZ R164, R107, R222 ;  /* 0x000000de6ba47220 */ /* 0x000fe40000410000 */
[C---:B------:R-:W-:Y:S02]  /*183c0*/  FADD.FTZ R214, -R88.reuse, R199 ;  /* 0x000000c758d67221 */ /* 0x040fe40000010100 */
[C---:B------:R-:W-:Y:S02]  /*183d0*/  FADD.FTZ R230, -R88.reuse, R215 ;  /* 0x000000d758e67221 */ /* 0x040fe40000010100 */
[----:B------:R-:W-:Y:S02]  /*183e0*/  FADD.FTZ R216, -R88, R197 ;  /* 0x000000c558d87221 */ /* 0x000fe40000010100 */
[----:B------:R-:W-:Y:S01]  /*183f0*/  FFMA.FTZ R162, R162, R189, R43 ;  /* 0x000000bda2a27223 */ /* 0x000fe2000001002b */
[----:B------:R-:W-:Y:S01]  /*18400*/  HADD2.F32 R189, -RZ, R62.H0_H0 ;  /* 0x2000003effbd7230 */ /* 0x000fe20000004100 */
[----:B------:R-:W-:Y:S01]  /*18410*/  FFMA.FTZ R157, R157, R191, R44 ;  /* 0x000000bf9d9d7223 */ /* 0x000fe2000001002c */
[----:B------:R-:W-:Y:S01]  /*18420*/  HADD2.F32 R191, -RZ, R61.H0_H0 ;  /* 0x2000003dffbf7230 */ /* 0x000fe20000004100 */
[----:B------:R-:W-:Y:S01]  /*18430*/  FFMA.FTZ R199, R150, R98, R119 ;  /* 0x0000006296c77223 */ /* 0x000fe20000010077 */
[----:B------:R-:W-:Y:S01]  /*18440*/  HADD2.F32 R98, -RZ, R57.H0_H0 ;  /* 0x20000039ff627230 */ /* 0x000fe20000004100 */
[----:B------:R-:W-:-:S02]  /*18450*/  FMUL.FTZ R156, R107, R218 ;  /* 0x000000da6b9c7220 */ /* 0x000fc40000410000 */
[----:B------:R-:W-:Y:S01]  /*18460*/  FFMA.FTZ R164, R164, R193, R113 ;  /* 0x000000c1a4a47223 */ /* 0x000fe20000010071 */
[----:B------:R-:W-:Y:S01]  /*18470*/  HADD2.F32 R193, -RZ, R61.H1_H1 ;  /* 0x3000003dffc17230 */ /* 0x000fe20000004100 */
[C---:B------:R-:W-:Y:S02]  /*18480*/  FMUL.FTZ R105, R107.reuse, R214 ;  /* 0x000000d66b697220 */ /* 0x040fe40000410000 */
[C---:B------:R-:W-:Y:S02]  /*18490*/  FMUL.FTZ R151, R107.reuse, R220 ;  /* 0x000000dc6b977220 */ /* 0x040fe40000410000 */
[C---:B------:R-:W-:Y:S02]  /*184a0*/  FMUL.FTZ R94, R107.reuse, R230 ;  /* 0x000000e66b5e7220 */ /* 0x040fe40000410000 */
[----:B------:R-:W-:Y:S02]  /*184b0*/  FMUL.FTZ R97, R107, R216 ;  /* 0x000000d86b617220 */ /* 0x000fe40000410000 */
[----:B------:R-:W-:-:S02]  /*184c0*/  FADD.FTZ R238, -R88, R207 ;  /* 0x000000cf58ee7221 */ /* 0x000fc40000010100 */
[C---:B------:R-:W-:Y:S02]  /*184d0*/  FADD.FTZ R93, -R88.reuse, R233 ;  /* 0x000000e9585d7221 */ /* 0x040fe40000010100 */
[----:B------:R-:W-:Y:S02]  /*184e0*/  FADD.FTZ R212, -R88, R201 ;  /* 0x000000c958d47221 */ /* 0x000fe40000010100 */
[----:B------:R-:W-:Y:S02]  /*184f0*/  FFMA.FTZ R156, R156, R189, R111 ;  /* 0x000000bd9c9c7223 */ /* 0x000fe4000001006f */
[----:B------:R-:W-:Y:S01]  /*18500*/  FFMA.FTZ R189, R151, R194, R112 ;  /* 0x000000c297bd7223 */ /* 0x000fe20000010070 */
[--C-:B------:R-:W-:Y:S01]  /*18510*/  HADD2.F32 R151, -RZ, R59.reuse.H1_H1 ;  /* 0x3000003bff977230 */ /* 0x100fe20000004100 */
[----:B------:R-:W-:Y:S01]  /*18520*/  FFMA.FTZ R191, R105, R191, R108 ;  /* 0x000000bf69bf7223 */ /* 0x000fe2000001006c */
[----:B------:R-:W-:Y:S01]  /*18530*/  HADD2.F32 R105, -RZ, R59.H0_H0 ;  /* 0x2000003bff697230 */ /* 0x000fe20000004100 */
[----:B------:R-:W-:Y:S01]  /*18540*/  FFMA.FTZ R197, R94, R98, R117 ;  /* 0x000000625ec57223 */ /* 0x000fe20000010075 */
[----:B------:R-:W-:Y:S01]  /*18550*/  HADD2.F32 R94, -RZ, R55.H0_H0 ;  /* 0x20000037ff5e7230 */ /* 0x000fe20000004100 */
[----:B------:R-:W-:Y:S01]  /*18560*/  FFMA.FTZ R194, R97, R193, R110 ;  /* 0x000000c161c27223 */ /* 0x000fe2000001006e */
[----:B------:R-:W-:Y:S01]  /*18570*/  HADD2.F32 R97, -RZ, R60.H1_H1 ;  /* 0x3000003cff617230 */ /* 0x000fe20000004100 */
[----:B------:R-:W-:Y:S01]  /*18580*/  FMUL.FTZ R96, R107, R238 ;  /* 0x000000ee6b607220 */ /* 0x000fe20000410000 */
[----:B------:R-:W-:Y:S01]  /*18590*/  F2FP.PACK_AB R98, R189, R156 ;  /* 0x0000009cbd62723e */ /* 0x000fe200000000ff */
[----:B------:R-:W-:-:S02]  /*185a0*/  FMUL.FTZ R93, R107, R93 ;  /* 0x0000005d6b5d7220 */ /* 0x000fc40000410000 */
[----:B------:R-:W-:Y:S02]  /*185b0*/  FMUL.FTZ R106, R107, R212 ;  /* 0x000000d46b6a7220 */ /* 0x000fe40000410000 */
[C---:B------:R-:W-:Y:S02]  /*185c0*/  FADD.FTZ R226, -R88.reuse, R219 ;  /* 0x000000db58e27221 */ /* 0x040fe40000010100 */
[C---:B------:R-:W-:Y:S02]  /*185d0*/  FADD.FTZ R252, -R88.reuse, R231 ;  /* 0x000000e758fc7221 */ /* 0x040fe40000010100 */
[----:B------:R-:W-:Y:S02]  /*185e0*/  FADD.FTZ R236, -R88, R209 ;  /* 0x000000d158ec7221 */ /* 0x000fe40000010100 */
[----:B------:R-:W-:Y:S01]  /*185f0*/  FFMA.FTZ R201, R96, R105, R121 ;  /* 0x0000006960c97223 */ /* 0x000fe20000010079 */
[----:B------:R-:W-:Y:S01]  /*18600*/  HADD2.F32 R96, -RZ, R56.H0_H0 ;  /* 0x20000038ff607230 */ /* 0x000fe20000004100 */
[----:B------:R-:W-:Y:S01]  /*18610*/  FFMA.FTZ R206, R93, R94, R128 ;  /* 0x0000005e5dce7223 */ /* 0x000fe20000010080 */
[----:B------:R-:W-:Y:S01]  /*18620*/  HADD2.F32 R94, -RZ, R54.H1_H1 ;  /* 0x30000036ff5e7230 */ /* 0x000fe20000004100 */
[----:B------:R-:W-:Y:S01]  /*18630*/  FFMA.FTZ R193, R106, R97, R109 ;  /* 0x000000616ac17223 */ /* 0x000fe2000001006d */
[----:B------:R-:W-:Y:S01]  /*18640*/  HADD2.F32 R97, -RZ, R58.H1_H1 ;  /* 0x3000003aff617230 */ /* 0x000fe20000004100 */
[C---:B------:R-:W-:Y:S01]  /*18650*/  FMUL.FTZ R90, R107.reuse, R226 ;  /* 0x000000e26b5a7220 */ /* 0x040fe20000410000 */
[----:B------:R-:W-:Y:S01]  /*18660*/  HADD2.F32 R93, -RZ, R54.H0_H0 ;  /* 0x20000036ff5d7230 */ /* 0x000fe20000004100 */
[C---:B------:R-:W-:Y:S01]  /*18670*/  FMUL.FTZ R102, R107.reuse, R252 ;  /* 0x000000fc6b667220 */ /* 0x040fe20000410000 */
[----:B------:R-:W-:Y:S01]  /*18680*/  F2FP.PACK_AB R106, R184, R181 ;  /* 0x000000b5b86a723e */ /* 0x000fe200000000ff */
[----:B------:R-:W-:Y:S01]  /*18690*/  FMUL.FTZ R103, R107, R236 ;  /* 0x000000ec6b677220 */ /* 0x000fe20000410000 */
[----:B------:R-:W-:Y:S01]  /*186a0*/  F2FP.PACK_AB R105, R188, R185 ;  /* 0x000000b9bc69723e */ /* 0x000fe200000000ff */
[----:B------:R-:W-:-:S02]  /*186b0*/  FADD.FTZ R240, -R88, R205 ;  /* 0x000000cd58f07221 */ /* 0x000fc40000010100 */
[----:B------:R-:W-:Y:S02]  /*186c0*/  FADD.FTZ R228, -R88, R217 ;  /* 0x000000d958e47221 */ /* 0x000fe40000010100 */
[----:B------:R-:W-:Y:S01]  /*186d0*/  FFMA.FTZ R195, R90, R96, R115 ;  /* 0x000000605ac37223 */ /* 0x000fe20000010073 */
[----:B------:R-:W-:Y:S01]  /*186e0*/  LOP3.LUT R96, R0, 0x7f, RZ, 0xc0, !PT ;  /* 0x0000007f00607812 */ /* 0x000fe200078ec0ff */
[----:B------:R-:W-:Y:S01]  /*186f0*/  FFMA.FTZ R205, R102, R94, R133 ;  /* 0x0000005e66cd7223 */ /* 0x000fe20000010085 */
[----:B------:R-:W-:Y:S01]  /*18700*/  F2FP.PACK_AB R102, R163, R100 ;  /* 0x00000064a366723e */ /* 0x000fe200000000ff */
[----:B------:R-:W-:Y:S01]  /*18710*/  FADD.FTZ R246, -R88, R225 ;  /* 0x000000e158f67221 */ /* 0x000fe20000010100 */
[----:B------:R-:W-:Y:S01]  /*18720*/  F2FP.PACK_AB R100, R176, R171 ;  /* 0x000000abb064723e */ /* 0x000fe200000000ff */
[C---:B------:R-:W-:Y:S01]  /*18730*/  FADD.FTZ R250, -R88.reuse, R229 ;  /* 0x000000e558fa7221 */ /* 0x040fe20000010100 */
[----:B------:R-:W-:Y:S01]  /*18740*/  HFMA2.MMA R171, -RZ, RZ, 0, 9.5367431640625e-07 ;  /* 0x00000010ffab7435 */ /* 0x000fe200000001ff */
[----:B------:R-:W-:Y:S01]  /*18750*/  FFMA.FTZ R200, R103, R97, R120 ;  /* 0x0000006167c87223 */ /* 0x000fe20000010078 */
[----:B------:R-:W-:Y:S01]  /*18760*/  HADD2.F32 R97, -RZ, R56.H1_H1 ;  /* 0x30000038ff617230 */ /* 0x000fe20000004100 */
[C---:B------:R-:W-:Y:S01]  /*18770*/  FMUL.FTZ R99, R107.reuse, R240 ;  /* 0x000000f06b637220 */ /* 0x040fe20000410000 */
[----:B------:R-:W-:Y:S01]  /*18780*/  HADD2.F32 R90, -RZ, R53.H0_H0 ;  /* 0x20000035ff5a7230 */ /* 0x000fe20000004100 */
[----:B------:R-:W-:Y:S01]  /*18790*/  FMUL.FTZ R95, R107, R228 ;  /* 0x000000e46b5f7220 */ /* 0x000fe20000410000 */
[----:B------:R-:W-:Y:S01]  /*187a0*/  LEA.HI.SX32 R183, R183, R96, 0x1d ;  /* 0x00000060b7b77211 */ /* 0x000fe200078feaff */
[----:B------:R-:W-:Y:S01]  /*187b0*/  FADD.FTZ R232, -R88, R213 ;  /* 0x000000d558e87221 */ /* 0x000fe20000010100 */
[----:B------:R-:W-:Y:S01]  /*187c0*/  F2FP.PACK_AB R103, R160, R153 ;  /* 0x00000099a067723e */ /* 0x000fe200000000ff */
[C---:B------:R-:W-:Y:S01]  /*187d0*/  FADD.FTZ R242, -R88.reuse, R221 ;  /* 0x000000dd58f27221 */ /* 0x040fe20000010100 */
[C---:B------:R-:W-:Y:S01]  /*187e0*/  IADD3 R150, R183.reuse, 0x80, RZ ;  /* 0x00000080b7967810 */ /* 0x040fe20007ffe0ff */
[C---:B------:R-:W-:Y:S01]  /*187f0*/  FADD.FTZ R244, -R88.reuse, R223 ;  /* 0x000000df58f47221 */ /* 0x040fe20000010100 */
[----:B------:R-:W-:Y:S01]  /*18800*/  IADD3 R156, R183, 0x300, RZ ;  /* 0x00000300b79c7810 */ /* 0x000fe20007ffe0ff */
[C---:B------:R-:W-:Y:S01]  /*18810*/  FADD.FTZ R248, -R88.reuse, R227 ;  /* 0x000000e358f87221 */ /* 0x040fe20000010100 */
[----:B------:R-:W-:Y:S01]  /*18820*/  F2FP.PACK_AB R94, R167, R170 ;  /* 0x000000aaa75e723e */ /* 0x000fe200000000ff */
[----:B------:R-:W-:-:S02]  /*18830*/  FADD.FTZ R239, -R88, R239 ;  /* 0x000000ef58ef7221 */ /* 0x000fc40000010100 */
[C---:B------:R-:W-:Y:S02]  /*18840*/  FMUL.FTZ R104, R107.reuse, R246 ;  /* 0x000000f66b687220 */ /* 0x040fe40000410000 */
[----:B------:R-:W-:Y:S02]  /*18850*/  FMUL.FTZ R92, R107, R250 ;  /* 0x000000fa6b5c7220 */ /* 0x000fe40000410000 */
[----:B------:R-:W-:Y:S01]  /*18860*/  FFMA.FTZ R202, R99, R151, R122 ;  /* 0x0000009763ca7223 */ /* 0x000fe2000001007a */
[----:B------:R-:W-:Y:S01]  /*18870*/  HADD2.F32 R99, -RZ, R57.H1_H1 ;  /* 0x30000039ff637230 */ /* 0x000fe20000004100 */
[----:B------:R-:W-:Y:S01]  /*18880*/  FFMA.FTZ R196, R95, R97, R116 ;  /* 0x000000615fc47223 */ /* 0x000fe20000010074 */
[----:B------:R-:W-:Y:S01]  /*18890*/  HADD2.F32 R95, -RZ, R55.H1_H1 ;  /* 0x30000037ff5f7230 */ /* 0x000fe20000004100 */
[C---:B------:R-:W-:Y:S02]  /*188a0*/  FMUL.FTZ R101, R107.reuse, R232 ;  /* 0x000000e86b657220 */ /* 0x040fe40000410000 */
[----:B------:R-:W-:-:S02]  /*188b0*/  FMUL.FTZ R88, R107, R242 ;  /* 0x000000f26b587220 */ /* 0x000fc40000410000 */
[C---:B------:R-:W-:Y:S02]  /*188c0*/  FMUL.FTZ R91, R107.reuse, R244 ;  /* 0x000000f46b5b7220 */ /* 0x040fe40000410000 */
[C---:B------:R-:W-:Y:S02]  /*188d0*/  FMUL.FTZ R89, R107.reuse, R248 ;  /* 0x000000f86b597220 */ /* 0x040fe40000410000 */
[----:B------:R-:W-:Y:S02]  /*188e0*/  FMUL.FTZ R107, R107, R239 ;  /* 0x000000ef6b6b7220 */ /* 0x000fe40000410000 */
[----:B------:R-:W-:Y:S01]  /*188f0*/  FFMA.FTZ R204, R92, R93, R127 ;  /* 0x0000005d5ccc7223 */ /* 0x000fe2000001007f */
[--C-:B------:R-:W-:Y:S01]  /*18900*/  HADD2.F32 R92, -RZ, R52.reuse.H1_H1 ;  /* 0x30000034ff5c7230 */ /* 0x100fe20000004100 */
[----:B------:R-:W-:Y:S01]  /*18910*/  FFMA.FTZ R203, R104, R90, R125 ;  /* 0x0000005a68cb7223 */ /* 0x000fe2000001007d */
[----:B------:R-:W-:Y:S01]  /*18920*/  HADD2.F32 R90, -RZ, R52.H0_H0 ;  /* 0x20000034ff5a7230 */ /* 0x000fe20000004100 */
        /* <DEDUP_REMOVED lines=8> */
[----:B------:R-:W-:Y:S01]  /*189b0*/  IMAD.WIDE.U32 R150, R150, R171, c[0x0][0x208] ;  /* 0x0000820096967625 */ /* 0x000fe200078e00ab */
[----:B------:R-:W-:Y:S01]  /*189c0*/  STG.E.128 [R96.64], R100 ;  /* 0x0000006460007986 */ /* 0x000fe2000c101d04 */
[----:B------:R-:W-:-:S02]  /*189d0*/  IADD3 R164, R183, 0x100, RZ ;  /* 0x00000100b7a47810 */ /* 0x000fc40007ffe0ff */
[----:B------:R-:W-:Y:S01]  /*189e0*/  FFMA.FTZ R153, R88, R90, R123 ;  /* 0x0000005a58997223 */ /* 0x000fe2000001007b */
[----:B------:R0:W-:Y:S01]  /*189f0*/  STG.E.128 [R150.64], R104 ;  /* 0x0000006896007986 */ /* 0x0001e2000c101d04 */
[----:B------:R-:W-:Y:S01]  /*18a00*/  FFMA.FTZ R160, R91, R92, R124 ;  /* 0x0000005c5ba07223 */ /* 0x000fe2000001007c */
[----:B------:R-:W-:Y:S01]  /*18a10*/  F2FP.PACK_AB R92, R157, R162 ;  /* 0x000000a29d5c723e */ /* 0x000fe200000000ff */
[----:B------:R-:W-:Y:S01]  /*18a20*/  FFMA.FTZ R172, R89, R93, R126 ;  /* 0x0000005d59ac7223 */ /* 0x000fe2000001007e */
[----:B------:R-:W-:Y:S01]  /*18a30*/  IADD3 R162, R183, 0x180, RZ ;  /* 0x00000180b7a27810 */ /* 0x000fe20007ffe0ff */
[----:B------:R-:W-:Y:S01]  /*18a40*/  IMAD.WIDE.U32 R164, R164, R171, c[0x0][0x208] ;  /* 0x00008200a4a47625 */ /* 0x000fe200078e00ab */
[----:B------:R-:W-:Y:S02]  /*18a50*/  F2FP.PACK_AB R91, R178, R173 ;  /* 0x000000adb25b723e */ /* 0x000fe400000000ff */
[----:B------:R-:W-:Y:S01]  /*18a60*/  F2FP.PACK_AB R90, R179, R186 ;  /* 0x000000bab35a723e */ /* 0x000fe200000000ff */
[----:B------:R-:W-:Y:S01]  /*18a70*/  IMAD.WIDE.U32 R162, R162, R171, c[0x0][0x208] ;  /* 0x00008200a2a27625 */ /* 0x000fe200078e00ab */
[----:B------:R-:W-:-:S02]  /*18a80*/  F2FP.PACK_AB R89, R169, R174 ;  /* 0x000000aea959723e */ /* 0x000fc400000000ff */
[----:B------:R-:W-:Y:S01]  /*18a90*/  F2FP.PACK_AB R88, R161, R166 ;  /* 0x000000a6a158723e */ /* 0x000fe200000000ff */
[----:B------:R-:W-:Y:S01]  /*18aa0*/  IMAD.WIDE.U32 R156, R156, R171, c[0x0][0x208] ;  /* 0x000082009c9c7625 */ /* 0x000fe200078e00ab */
[----:B------:R-:W-:Y:S02]  /*18ab0*/  F2FP.PACK_AB R95, R175, R180 ;  /* 0x000000b4af5f723e */ /* 0x000fe400000000ff */
[----:B------:R-:W-:Y:S01]  /*18ac0*/  F2FP.PACK_AB R93, R159, R168 ;  /* 0x000000a89f5d723e */ /* 0x000fe200000000ff */
[----:B------:R1:W-:Y:S01]  /*18ad0*/  STG.E.128 [R164.64], R88 ;  /* 0x00000058a4007986 */ /* 0x0003e2000c101d04 */
[----:B0-----:R-:W-:Y:S02]  /*18ae0*/  F2FP.PACK_AB R104, R160, R153 ;  /* 0x00000099a068723e */ /* 0x001fe400000000ff */
[C---:B------:R-:W-:Y:S01]  /*18af0*/  IADD3 R160, R183.reuse, 0x200, RZ ;  /* 0x00000200b7a07810 */ /* 0x040fe20007ffe0ff */
[----:B------:R1:W-:Y:S01]  /*18b00*/  STG.E.128 [R162.64], R92 ;  /* 0x0000005ca2007986 */ /* 0x0003e2000c101d04 */
[----:B------:R-:W-:-:S02]  /*18b10*/  IADD3 R150, R183, 0x280, RZ ;  /* 0x00000280b7967810 */ /* 0x000fc40007ffe0ff */
[----:B------:R-:W-:Y:S01]  /*18b20*/  F2FP.PACK_AB R97, R194, R191 ;  /* 0x000000bfc261723e */ /* 0x000fe200000000ff */
[----:B------:R-:W-:Y:S01]  /*18b30*/  IMAD.WIDE.U32 R160, R160, R171, c[0x0][0x208] ;  /* 0x00008200a0a07625 */ /* 0x000fe200078e00ab */
[----:B------:R-:W-:Y:S02]  /*18b40*/  F2FP.PACK_AB R96, R193, R192 ;  /* 0x000000c0c160723e */ /* 0x000fe400000000ff */
[----:B------:R-:W-:Y:S01]  /*18b50*/  F2FP.PACK_AB R103, R202, R201 ;  /* 0x000000c9ca67723e */ /* 0x000fe200000000ff */
[----:B------:R-:W-:Y:S01]  /*18b60*/  IMAD.WIDE.U32 R150, R150, R171, c[0x0][0x208] ;  /* 0x0000820096967625 */ /* 0x000fe200078e00ab */
[----:B------:R-:W-:Y:S01]  /*18b70*/  F2FP.PACK_AB R102, R200, R199 ;  /* 0x000000c7c866723e */ /* 0x000fe200000000ff */
[----:B------:R1:W-:Y:S01]  /*18b80*/  STG.E.128 [R160.64], R96 ;  /* 0x00000060a0007986 */ /* 0x0003e2000c101d04 */
[----:B------:R-:W-:Y:S02]  /*18b90*/  F2FP.PACK_AB R101, R198, R197 ;  /* 0x000000c5c665723e */ /* 0x000fe400000000ff */
[----:B------:R-:W-:-:S02]  /*18ba0*/  F2FP.PACK_AB R100, R196, R195 ;  /* 0x000000c3c464723e */ /* 0x000fc400000000ff */
[----:B------:R-:W-:Y:S02]  /*18bb0*/  F2FP.PACK_AB R107, R207, R206 ;  /* 0x000000cecf6b723e */ /* 0x000fe400000000ff */
[----:B------:R-:W-:Y:S01]  /*18bc0*/  F2FP.PACK_AB R106, R205, R204 ;  /* 0x000000cccd6a723e */ /* 0x000fe200000000ff */
[----:B------:R1:W-:Y:S01]  /*18bd0*/  STG.E.128 [R150.64], R100 ;  /* 0x0000006496007986 */ /* 0x0003e2000c101d04 */
[----:B------:R-:W-:-:S05]  /*18be0*/  F2FP.PACK_AB R105, R172, R203 ;  /* 0x000000cbac69723e */ /* 0x000fca00000000ff */
[----:B------:R1:W-:Y:S02]  /*18bf0*/  STG.E.128 [R156.64], R104 ;  /* 0x000000689c007986 */ /* 0x0003e4000c101d04 */
.L_x_8598:
[----:B-1----:R-:W-:Y:S05]  /*18c00*/  BSYNC B0 ;  /* 0x0000000000007941 */ /* 0x002fea0003800000 */
.L_x_8597:
[----:B------:R-:W-:Y:S02]  /*18c10*/  IADD3 R2, R2, c[0x0][0x160], RZ ;  /* 0x0000580002027a10 */ /* 0x000fe40007ffe0ff */
[----:B------:R-:W-:Y:S02]  /*18c20*/  LOP3.LUT P1, RZ, R138, 0xff, RZ, 0xc0, !PT ;  /* 0x000000ff8aff7812 */ /* 0x000fe4000782c0ff */
[----:B------:R-:W-:Y:S02]  /*18c30*/  ISETP.GE.AND P0, PT, R2, c[0x0][0x164], PT ;  /* 0x0000590002007a0c */ /* 0x000fe40003f06270 */
[----:B------:R-:W-:-:S11]  /*18c40*/  SEL R138, RZ, 0x1, P1 ;  /* 0x00000001ff8a7807 */ /* 0x000fd60000800000 */
[----:B-----5:R-:W-:Y:S01]  /*18c50*/  @P0 CALL.REL.NOINC `(.L_x_8599) ;  /* 0x0000001000000944 */ /* 0x020fe20003c00000 */
[----:B------:R-:W-:Y:S05]  /*18c60*/  BRA `(.L_x_8600) ;  /* 0xfffe7eb000007947 */ /* 0x000fea000383ffff */
.L_x_8599:
[----:B------:R-:W-:Y:S05]  /*18c70*/  EXIT ;  /* 0x000000000000794d */ /* 0x000fea0003800000 */
.L_x_8595:
[----:B0-----:R-:W-:Y:S01]  /*18c80*/  IMAD.MOV.U32 R107, RZ, RZ, 0x1 ;  /* 0x00000001ff6b7424 */ /* 0x001fe200078e00ff */
[----:B------:R-:W-:Y:S01]  /*18c90*/  MOV R89, 0x1f ;  /* 0x0000001f00597802 */ /* 0x000fe20000000f00 */
[----:B------:R-:W-:Y:S01]  /*18ca0*/  IMAD.MOV.U32 R106, RZ, RZ, -0x1 ;  /* 0xffffffffff6a7424 */ /* 0x000fe200078e00ff */
[----:B------:R-:W-:Y:S02]  /*18cb0*/  MOV R90, 0x18cd0 ;  /* 0x00018cd0005a7802 */ /* 0x000fe40000000f00 */
[----:B-----5:R-:W-:Y:S05]  /*18cc0*/  CALL.REL.NOINC `($__internal_27_$__cuda_sm70_shflsync_bfly_p) ;  /* 0x00000a9000007944 */ /* 0x020fea0003c00000 */
[----:B-1----:R-:W-:Y:S01]  /*18cd0*/  MOV R88, R107 ;  /* 0x0000006b00587202 */ /* 0x002fe20000000f00 */
[----:B0-----:R-:W-:Y:S05]  /*18ce0*/  BRA `(.L_x_8601) ;  /* 0xffffe13000007947 */ /* 0x001fea000383ffff */
.L_x_8596:
[----:B------:R-:W-:Y:S01]  /*18cf0*/  HFMA2.MMA R89, -RZ, RZ, 0, 1.847743988037109375e-06 ;  /* 0x0000001fff597435 */ /* 0x000fe200000001ff */
[----:B------:R-:W-:Y:S01]  /*18d00*/  IMAD.MOV.U32 R107, RZ, RZ, 0x2 ;  /* 0x00000002ff6b7424 */ /* 0x000fe200078e00ff */
[----:B------:R-:W-:Y:S01]  /*18d10*/  MOV R90, 0x18d40 ;  /* 0x00018d40005a7802 */ /* 0x000fe20000000f00 */
[----:B------:R-:W-:-:S03]  /*18d20*/  IMAD.MOV.U32 R106, RZ, RZ, -0x1 ;  /* 0xffffffffff6a7424 */ /* 0x000fc600078e00ff */
[----:B-----5:R-:W-:Y:S05]  /*18d30*/  CALL.REL.NOINC `($__internal_27_$__cuda_sm70_shflsync_bfly_p) ;  /* 0x00000a2000007944 */ /* 0x020fea0003c00000 */
[----:B01----:R-:W-:Y:S01]  /*18d40*/  FADD.FTZ R160, R160, R107 ;  /* 0x0000006ba0a07221 */ /* 0x003fe20000010000 */
[----:B------:R-:W-:Y:S01]  /*18d50*/  MOV R107, 0x4 ;  /* 0x00000004006b7802 */ /* 0x000fe20000000f00 */
[----:B------:R-:W-:Y:S01]  /*18d60*/  IMAD.MOV.U32 R89, RZ, RZ, 0x1f ;  /* 0x0000001fff597424 */ /* 0x000fe200078e00ff */
[----:B------:R-:W-:-:S02]  /*18d70*/  MOV R106, 0xffffffff ;  /* 0xffffffff006a7802 */ /* 0x000fc40000000f00 */
[----:B------:R-:W-:Y:S02]  /*18d80*/  MOV R90, 0x18da0 ;  /* 0x00018da0005a7802 */ /* 0x000fe40000000f00 */
[----:B------:R-:W-:Y:S05]  /*18d90*/  CALL.REL.NOINC `($__internal_27_$__cuda_sm70_shflsync_bfly_p) ;  /* 0x000009c000007944 */ /* 0x000fea0003c00000 */
[----:B0-----:R-:W-:Y:S01]  /*18da0*/  HFMA2.MMA R89, -RZ, RZ, 0, 1.847743988037109375e-06 ;  /* 0x0000001fff597435 */ /* 0x001fe200000001ff */
[----:B-1----:R-:W-:Y:S01]  /*18db0*/  FADD.FTZ R160, R160, R107 ;  /* 0x0000006ba0a07221 */ /* 0x002fe20000010000 */
[----:B------:R-:W-:Y:S01]  /*18dc0*/  MOV R90, 0x18e00 ;  /* 0x00018e00005a7802 */ /* 0x000fe20000000f00 */
[----:B------:R-:W-:Y:S02]  /*18dd0*/  IMAD.MOV.U32 R107, RZ, RZ, 0x8 ;  /* 0x00000008ff6b7424 */ /* 0x000fe400078e00ff */
[----:B------:R-:W-:Y:S02]  /*18de0*/  IMAD.MOV.U32 R106, RZ, RZ, -0x1 ;  /* 0xffffffffff6a7424 */ /* 0x000fe400078e00ff */
[----:B------:R-:W-:Y:S05]  /*18df0*/  CALL.REL.NOINC `($__internal_27_$__cuda_sm70_shflsync_bfly_p) ;  /* 0x0000096000007944 */ /* 0x000fea0003c00000 */
[----:B01----:R-:W-:Y:S01]  /*18e00*/  FADD.FTZ R160, R160, R107 ;  /* 0x0000006ba0a07221 */ /* 0x003fe20000010000 */
[----:B------:R-:W-:Y:S01]  /*18e10*/  MOV R107, 0x10 ;  /* 0x00000010006b7802 */ /* 0x000fe20000000f00 */
[----:B------:R-:W-:Y:S01]  /*18e20*/  IMAD.MOV.U32 R89, RZ, RZ, 0x1f ;  /* 0x0000001fff597424 */ /* 0x000fe200078e00ff */
[----:B------:R-:W-:Y:S02]  /*18e30*/  MOV R106, 0xffffffff ;  /* 0xffffffff006a7802 */ /* 0x000fe40000000f00 */
[----:B------:R-:W-:-:S02]  /*18e40*/  MOV R90, 0x18e60 ;  /* 0x00018e60005a7802 */ /* 0x000fc40000000f00 */
[----:B------:R-:W-:Y:S05]  /*18e50*/  CALL.REL.NOINC `($__internal_27_$__cuda_sm70_shflsync_bfly_p) ;  /* 0x0000090000007944 */ /* 0x000fea0003c00000 */
        /* <DEDUP_REMOVED lines=118> */
[----:B------:R-:W-:Y:S05]  /*195c0*/  CALL.REL.NOINC `($__internal_27_$__cuda_sm70_shflsync_bfly_p) ;  /* 0x0000019000007944 */ /* 0x000fea0003c00000 */
        /* <DEDUP_REMOVED lines=18> */
[----:B0-----:R-:W-:Y:S01]  /*196f0*/  HFMA2.MMA R89, -RZ, RZ, 0, 1.847743988037109375e-06 ;  /* 0x0000001fff597435 */ /* 0x001fe200000001ff */
[----:B-1----:R-:W-:Y:S01]  /*19700*/  FADD.FTZ R160, R160, R107 ;  /* 0x0000006ba0a07221 */ /* 0x002fe20000010000 */
[----:B------:R-:W-:Y:S01]  /*19710*/  MOV R90, 0x19750 ;  /* 0x00019750005a7802 */ /* 0x000fe20000000f00 */
[----:B------:R-:W-:-:S02]  /*19720*/  IMAD.MOV.U32 R107, RZ, RZ, 0x10 ;  /* 0x00000010ff6b7424 */ /* 0x000fc400078e00ff */
[----:B------:R-:W-:Y:S02]  /*19730*/  IMAD.MOV.U32 R106, RZ, RZ, -0x1 ;  /* 0xffffffffff6a7424 */ /* 0x000fe400078e00ff */
[----:B------:R-:W-:Y:S05]  /*19740*/  CALL.REL.NOINC `($__internal_27_$__cuda_sm70_shflsync_bfly_p) ;  /* 0x0000001000007944 */ /* 0x000fea0003c00000 */
[----:B01----:R-:W-:Y:S05]  /*19750*/  BRA `(.L_x_8602) ;  /* 0xffffdf0000007947 */ /* 0x003fea000383ffff */
        .weak           $__internal_27_$__cuda_sm70_shflsync_bfly_p
        .type           $__internal_27_$__cuda_sm70_shflsync_bfly_p,@function
        .size           $__internal_27_$__cuda_sm70_shflsync_bfly_p,(.L_x_44867 - $__internal_27_$__cuda_sm70_shflsync_bfly_p)
$__internal_27_$__cuda_sm70_shflsync_bfly_p:
[----:B------:R-:W-:Y:S01]  /*19760*/  MOV R91, 0x0 ;  /* 0x00000000005b7802 */ /* 0x000fe20000000f00 */
[----:B------:R-:W-:Y:S04]  /*19770*/  WARPSYNC R106 ;  /* 0x0000006a00007348 */ /* 0x000fe80003800000 */
[----:B------:R0:W1:Y:S01]  /*19780*/  SHFL.BFLY PT, R107, R160, R107, R89 ;  /* 0x0c00006ba06b7389 */ /* 0x00006200000e0059 */
[----:B------:R-:W-:Y:S05]  /*19790*/  RET.REL.NODEC R90 `(_ZN10layer_norm13ln_fwd_kernelINS_13Kernel_traitsI6__halfS2_S2_S2_fjLj7168ELj1ELj1ELj4ELj16ENS_18Kernel_traits_baseILj7168ES2_S2_S2_S2_fjLj128EEEEELb1ELb0ELb1ELb1EEEvNS_9FwdParamsE) ;  /* 0xfffe68605a007950 */ /* 0x000fea0003c3ffff */
.L_x_8603:
        /* <DEDUP_REMOVED lines=14> */
.L_x_44867:


//--------------------- .text._ZN10layer_norm13ln_fwd_kernelINS_13Kernel_traitsI6__halfS2_S2_S2_fjLj7168ELj1ELj1ELj4ELj16ENS_18Kernel_traits_baseILj7168ES2_S2_S2_S2_fjLj128EEEEELb1ELb1ELb0ELb0EEEvNS_9FwdParamsE --------------------------
	.section	.text._ZN10layer_norm13ln_fwd_kernelINS_13Kernel_traitsI6__halfS2_S2_S2_fjLj7168ELj1ELj1ELj4ELj16ENS_18Kernel_traits_baseILj7168ES2_S2_S2_S2_fjLj128EEEEELb1ELb1ELb0ELb0EEEvNS_9FwdParamsE,"ax",@progbits
	.sectioninfo	@"SHI_REGISTERS=255"
	.align	128
        .global         _ZN10layer_norm13ln_fwd_kernelINS_13Kernel_traitsI6__halfS2_S2_S2_fjLj7168ELj1ELj1ELj4ELj16ENS_18Kernel_traits_baseILj7168ES2_S2_S2_S2_fjLj128EEEEELb1ELb1ELb0ELb0EEEvNS_9FwdParamsE
        .type           _ZN10layer_norm13ln_fwd_kernelINS_13Kernel_traitsI6__halfS2_S2_S2_fjLj7168ELj1ELj1ELj4ELj16ENS_18Kernel_traits_baseILj7168ES2_S2_S2_S2_fjLj128EEEEELb1ELb1ELb0ELb0EEEvNS_9FwdParamsE,@function
        .size           _ZN10layer_norm13ln_fwd_kernelINS_13Kernel_traitsI6__halfS2_S2_S2_fjLj7168ELj1ELj1ELj4ELj16ENS_18Kernel_traits_baseILj7168ES2_S2_S2_S2_fjLj128EEEEELb1ELb1ELb0ELb0EEEvNS_9FwdParamsE,(.L_x_44868 - _ZN10layer_norm13ln_fwd_kernelINS_13Kernel_traitsI6__halfS2_S2_S2_fjLj7168ELj1ELj1ELj4ELj16ENS_18Kernel_traits_baseILj7168ES2_S2_S2_S2_fjLj128EEEEELb1ELb1ELb0ELb0EEEvNS_9FwdParamsE)
        .other          _ZN10layer_norm13ln_fwd_kernelINS_13Kernel_traitsI6__halfS2_S2_S2_fjLj7168ELj1ELj1ELj4ELj16ENS_18Kernel_traits_baseILj7168ES2_S2_S2_S2_fjLj128EEEEELb1ELb1ELb0ELb0EEEvNS_9FwdParamsE,@"STO_CUDA_ENTRY STV_DEFAULT"
_ZN10layer_norm13ln_fwd_kernelINS_13Kernel_traitsI6__halfS2_S2_S2_fjLj7168ELj1ELj1ELj4ELj16ENS_18Kernel_traits_baseILj7168ES2_S2_S2_S2_fjLj128EEEEELb1ELb1ELb0ELb0EEEvNS_9FwdParamsE:
.text._ZN10layer_norm13ln_fwd_kernelINS_13Kernel_traitsI6__halfS2_S2_S2_fjLj7168ELj1ELj1ELj4ELj16ENS_18Kernel_traits_baseILj7168ES2_S2_S2_S2_fjLj128EEEEELb1ELb1ELb0ELb0EEEvNS_9FwdParamsE:
[----:B------:R-:W-:-:S04]  /*0000*/  IMAD.MOV.U32 R1, RZ, RZ, c[0x0][0x28] ;  /* 0x00000a00ff017624 */ /* 0x000fc800078e00ff */
[----:B------:R-:W-:Y:S01]  /*0010*/  ULDC.U8 UR4, c[0x0][0x244] ;  /* 0x0000910000047ab9 */ /* 0x000fe20000000000 */
[----:B------:R-:W-:Y:S01]  /*0020*/  IADD3 R1, R1, -0x10, RZ ;  /* 0xfffffff001017810 */ /* 0x000fe20007ffe0ff */
[----:B------:R-:W-:Y:S01]  /*0030*/  ULDC.64 UR6, c[0x0][0x118] ;  /* 0x0000460000067ab9 */ /* 0x000fe20000000a00 */
[----:B------:R-:W-:Y:S01]  /*0040*/  ISETP.NE.AND P0, PT, RZ, UR4, PT ;  /* 0x00000004ff007c0c */ /* 0x000fe2000bf05270 */
[----:B------:R-:W-:Y:S02]  /*0050*/  ULDC.64 UR4, c[0x0][0x230] ;  /* 0x00008c0000047ab9 */ /* 0x000fe40000000a00 */
[----:B------:R-:W-:Y:S02]  /*0060*/  IMAD.U32 R8, RZ, RZ, UR4 ;  /* 0x00000004ff087e24 */ /* 0x000fe4000f8e00ff */
[----:B------:R-:W-:Y:S01]  /*0070*/  IMAD.U32 R9, RZ, RZ, UR5 ;  /* 0x00000005ff097e24 */ /* 0x000fe2000f8e00ff */
[----:B------:R-:W-:Y:S01]  /*0080*/  MOV R78, c[0x0][0x238] ;  /* 0x00008e00004e7a02 */ /* 0x000fe20000000f00 */
[----:B------:R-:W-:-:S06]  /*0090*/  IMAD.MOV.U32 R79, RZ, RZ, c[0x0][0x23c] ;  /* 0x00008f00ff4f7624 */ /* 0x000fcc00078e00ff */
        /* <DEDUP_REMOVED lines=16> */
[----:B-1----:R-:W-:-:S03]  /*01a0*/  IMAD R2, R7, c[0x0][0x0], R0 ;  /* 0x0000000007027a24 */ /* 0x002fc600078e0200 */
[----:B------:R-:W-:Y:S01]  /*01b0*/  @P0 IADD3.X R79, RZ, R3, RZ, P1, !PT ;  /* 0x00000003ff4f0210 */ /* 0x000fe20000ffe4ff */
        /* <DEDUP_REMOVED lines=10> */
[----:B----4-:R-:W-:Y:S01]  /*0260*/  LOP3.LUT R14, R11, UR5, RZ, 0x3c, !PT ;  /* 0x000000050b0e7c12 */ /* 0x010fe2000f8e3cff */
[----:B------:R-:W-:Y:S01]  /*0270*/  UIADD3 UR10, UR5, -0x4498517b, URZ ;  /* 0xbb67ae85050a7890 */ /* 0x000fe2000fffe03f */
[C---:B------:R-:W-:Y:S01]  /*0280*/  LOP3.LUT P6, RZ, R5.reuse, 0xffffff80, RZ, 0xc0, !PT ;  /* 0xffffff8005ff7812 */ /* 0x040fe200078cc0ff */
        /* <DEDUP_REMOVED lines=10> */
[----:B------:R-:W-:Y:S01]  /*0330*/  ISETP.GE.U32.AND P3, PT, R5, 0x200, PT ;  /* 0x000002000500780c */ /* 0x000fe20003f66070 */
[----:B------:R-:W-:Y:S01]  /*0340*/  UIADD3 UR18, UR5, -0x56f99767, URZ ;  /* 0xa906689905127890 */ /* 0x000fe2000fffe03f */
[----:B------:R-:W-:Y:S01]  /*0350*/  @P6 LOP3.LUT R6, R6, 0x8, RZ, 0xfc, !PT ;  /* 0x0000000806066812 */ /* 0x000fe200078efcff */
[----:B------:R-:W-:Y:S01]  /*0360*/  IMAD.WIDE.U32 R10, R10, -0x2daee0ad, RZ ;  /* 0xd2511f530a0a7825 */ /* 0x000fe200078e00ff */
[----:B------:R-:W-:Y:S01]  /*0370*/  LOP3.LUT R9, R13, UR11, R14, 0x96, !PT ;  /* 0x0000000b0d097c12 */ /* 0x000fe2000f8e960e */
[----:B------:R-:W-:Y:S01]  /*0380*/  UIADD3 UR17, UR4, 0x1715609d, URZ ;  /* 0x1715609d04117890 */ /* 0x000fe2000fffe03f */
[----:B------:R-:W-:Y:S01]  /*0390*/  LOP3.LUT R6, R6, 0xfffffdff, RZ, 0xc0, !PT ;  /* 0xfffffdff06067812 */ /* 0x000fe200078ec0ff */
[----:B------:R-:W-:Y:S01]  /*03a0*/  UIADD3 UR19, UR4, -0x4ab325aa, URZ ;  /* 0xb54cda5604137890 */ /* 0x000fe2000fffe03f */
[----:B------:R-:W-:Y:S01]  /*03b0*/  LOP3.LUT R14, R11, UR12, R8, 0x96, !PT ;  /* 0x0000000c0b0e7c12 */ /* 0x000fe2000f8e9608 */
[----:B------:R-:W-:Y:S01]  /*03c0*/  IMAD.WIDE.U32 R8, R9, -0x2daee0ad, RZ ;  /* 0xd2511f5309087825 */ /* 0x000fe200078e00ff */
[----:B------:R-:W-:Y:S01]  /*03d0*/  @P5 LOP3.LUT R6, R6, 0x200, RZ, 0xfc, !PT ;  /* 0x0000020006065812 */ /* 0x000fe200078efcff */
[----:B------:R-:W-:Y:S01]  /*03e0*/  UIADD3 UR20, UR5, 0x646e171e, URZ ;  /* 0x646e171e05147890 */ /* 0x000fe2000fffe03f */
[----:B------:R-:W-:Y:S01]  /*03f0*/  ISETP.GE.U32.AND P2, PT, R5, 0x280, PT ;  /* 0x000002800500780c */ /* 0x000fe20003f46070 */
[----:B------:R-:W-:Y:S01]  /*0400*/  IMAD.WIDE.U32 R14, R14, -0x326172a9, RZ ;  /* 0xcd9e8d570e0e7825 */ /* 0x000fe200078e00ff */
[----:B------:R-:W-:Y:S01]  /*0410*/  LOP3.LUT R13, R9, UR14, R10, 0x96, !PT ;  /* 0x0000000e090d7c12 */ /* 0x000fe2000f8e960a */
[----:B------:R-:W-:Y:S01]  /*0420*/  UIADD3 UR21, UR4, 0x5384540f, URZ ;  /* 0x5384540f04157890 */ /* 0x000fe2000fffe03f */
[----:B------:R-:W-:Y:S01]  /*0430*/  LOP3.LUT R6, R6, 0xfffffeff, RZ, 0xc0, !PT ;  /* 0xfffffeff06067812 */ /* 0x000fe200078ec0ff */
[----:B------:R-:W-:Y:S01]  /*0440*/  UIADD3 UR22, UR5, 0x1fd5c5a3, URZ ;  /* 0x1fd5c5a305167890 */ /* 0x000fe2000fffe03f */
[----:B------:R-:W-:Y:S01]  /*0450*/  LOP3.LUT R10, R15, UR13, R12, 0x96, !PT ;  /* 0x0000000d0f0a7c12 */ /* 0x000fe2000f8e960c */
[----:B------:R-:W-:Y:S01]  /*0460*/  IMAD.WIDE.U32 R12, R13, -0x326172a9, RZ ;  /* 0xcd9e8d570d0c7825 */ /* 0x000fe200078e00ff */
[----:B------:R-:W-:-:S03]  /*0470*/  @P4 LOP3.LUT R6, R6, 0x100, RZ, 0xfc, !PT ;  /* 0x0000010006064812 */ /* 0x000fc600078efcff */
[----:B------:R-:W-:Y:S01]  /*0480*/  IMAD.WIDE.U32 R10, R10, -0x2daee0ad, RZ ;  /* 0xd2511f530a0a7825 */ /* 0x000fe200078e00ff */
[----:B------:R-:W-:Y:S02]  /*0490*/  LOP3.LUT R9, R13, UR15, R14, 0x96, !PT ;  /* 0x0000000f0d097c12 */ /* 0x000fe4000f8e960e */
[----:B------:R-:W-:Y:S02]  /*04a0*/  LOP3.LUT R6, R6, 0xffffff7f, RZ, 0xc0, !PT ;  /* 0xffffff7f06067812 */ /* 0x000fe400078ec0ff */
        /* <DEDUP_REMOVED lines=27> */
.L_x_8605:
[----:B0-----:R-:W-:Y:S05]  /*0660*/  BSYNC B0 ;  /* 0x0000000000007941 */ /* 0x001fea0003800000 */
.L_x_8604:
        /* <DEDUP_REMOVED lines=16> */
.L_x_8607:
[----:B0-----:R-:W-:Y:S05]  /*0770*/  BSYNC B0 ;  /* 0x0000000000007941 */ /* 0x001fea0003800000 */
.L_x_8606:
        /* <DEDUP_REMOVED lines=16> */
.L_x_8609:
[----:B0-----:R-:W-:Y:S05]  /*0880*/  BSYNC B0 ;  /* 0x0000000000007941 */ /* 0x001fea0003800000 */
.L_x_8608:
        /* <DEDUP_REMOVED lines=16> */
.L_x_8611:
[----:B0-----:R-:W-:Y:S05]  /*0990*/  BSYNC B0 ;  /* 0x0000000000007941 */ /* 0x001fea0003800000 */
.L_x_8610:
        /* <DEDUP_REMOVED lines=16> */
.L_x_8613:
[----:B0-----:R-:W-:Y:S05]  /*0aa0*/  BSYNC B0 ;  /* 0x0000000000007941 */ /* 0x001fea0003800000 */
.L_x_8612:
        /* <DEDUP_REMOVED lines=24> */
.L_x_8615:
[----:B0-----:R-:W-:Y:S05]  /*0c30*/  BSYNC B0 ;  /* 0x0000000000007941 */ /* 0x001fea0003800000 */
.L_x_8614:
        /* <DEDUP_REMOVED lines=12> */
[----:B------:R-:W-:Y:S02]  /*0d00*/  ISETP.NE.AND.EX P0, PT, RZ, c[0x0][0x21c], PT, P0 ;  /* 0x00008700ff007a0c */ /* 0x000fe40003f05300 */
[----:B------:R-:W-:-:S11]  /*0d10*/  MOV R45, 0x10 ;  /* 0x00000010002d7802 */ /* 0x000fd60000000f00 */
        /* <DEDUP_REMOVED lines=10> */
.L_x_8617:
[----:B0-----:R-:W-:Y:S05]  /*0dc0*/  BSYNC B0 ;  /* 0x0000000000007941 */ /* 0x001fea0003800000 */
.L_x_8616:
[----:B------:R-:W-:Y:S02]  /*0dd0*/  ISETP.GE.AND P0, PT, R7, c[0x0][0x164], PT ;  /* 0x0000590007007a0c */ /* 0x000fe40003f06270 */
[----:B------:R-:W-:Y:S02]  /*0de0*/  LOP3.LUT R76, R105, UR23, R76, 0x96, !PT ;  /* 0x00000017694c7c12 */ /* 0x000fe4000f8e964c */
[----:B------:R-:W-:-:S09]  /*0df0*/  LOP3.LUT R77, R103, UR24, R82, 0x96, !PT ;  /* 0x00000018674d7c12 */ /* 0x000fd2000f8e9652 */
[----:B------:R-:W-:Y:S05]  /*0e00*/  @P0 EXIT ;  /* 0x000000000000094d */ /* 0x000fea0003800000 */
[----:B------:R-:W-:Y:S01]  /*0e10*/  SHF.R.S32.HI R81, RZ, 0x3, R81 ;  /* 0x00000003ff517819 */ /* 0x000fe20000011451 */
[--C-:B-----5:R-:W-:Y:S01]  /*0e20*/  HADD2.F32 R183, -RZ, R48.reuse.H0_H0 ;  /* 0x20000030ffb77230 */ /* 0x120fe20000004100 */
[----:B------:R-:W-:Y:S01]  /*0e30*/  IMAD R80, R80, -0x2daee0ad, RZ ;  /* 0xd2511f5350507824 */ /* 0x000fe200078e02ff */
[----:B------:R-:W-:Y:S01]  /*0e40*/  HADD2.F32 R181, -RZ, R48.H1_H1 ;  /* 0x30000030ffb57230 */ /* 0x000fe20000004100 */
[----:B------:R-:W-:Y:S01]  /*0e50*/  LOP3.LUT R48, R81, 0x7f, RZ, 0xc0, !PT ;  /* 0x0000007f51307812 */ /* 0x000fe200078ec0ff */
[--C-:B------:R-:W-:Y:S01]  /*0e60*/  HADD2.F32 R178, -RZ, R41.reuse.H0_H0 ;  /* 0x20000029ffb27230 */ /* 0x100fe20000004100 */
[----:B------:R-:W-:Y:S01]  /*0e70*/  SHF.R.U32.HI R81, RZ, 0x2, R81 ;  /* 0x00000002ff517819 */ /* 0x000fe20000011651 */
[----:B------:R-:W-:Y:S01]  /*0e80*/  HADD2.F32 R176, -RZ, R41.H1_H1 ;  /* 0x30000029ffb07230 */ /* 0x000fe20000004100 */
[----:B------:R-:W-:Y:S01]  /*0e90*/  LOP3.LUT R41, R0, 0x60, RZ, 0xc0, !PT ;  /* 0x0000006000297812 */ /* 0x000fe200078ec0ff */
[--C-:B------:R-:W-:Y:S01]  /*0ea0*/  HADD2.F32 R174, -RZ, R42.reuse.H0_H0 ;  /* 0x2000002affae7230 */ /* 0x100fe20000004100 */
[----:B------:R-:W-:Y:S01]  /*0eb0*/  LOP3.LUT R81, R81, 0x3fffffe0, RZ, 0xc0, !PT ;  /* 0x3fffffe051517812 */ /* 0x000fe200078ec0ff */
[----:B------:R-:W-:Y:S01]  /*0ec0*/  HADD2.F32 R172, -RZ, R42.H1_H1 ;  /* 0x3000002affac7230 */ /* 0x000fe20000004100 */
[----:B------:R-:W-:Y:S01]  /*0ed0*/  ULDC.U8 UR8, c[0x0][0x1f0] ;  /* 0x00007c0000087ab9 */ /* 0x000fe20000000000 */
[----:B------:R-:W-:Y:S01]  /*0ee0*/  IMAD.IADD R41, R48, 0x1, -R41 ;  /* 0x0000000130297824 */ /* 0x000fe200078e0a29 */
[----:B------:R-:W-:-:S02]  /*0ef0*/  HADD2.F32 R182, -RZ, R40.H0_H0 ;  /* 0x20000028ffb67230 */ /* 0x000fc40000004100 */
[----:B------:R-:W-:Y:S02]  /*0f00*/  HADD2.F32 R180, -RZ, R40.H1_H1 ;  /* 0x30000028ffb47230 */ /* 0x000fe40000004100 */
[----:B------:R-:W-:Y:S01]  /*0f10*/  IMNMX R42, RZ, R41, !PT ;  /* 0x00000029ff2a7217 */ /* 0x000fe20007800200 */
[--C-:B------:R-:W-:Y:S02]  /*0f20*/  HADD2.F32 R40, -RZ, R44.reuse.H0_H0 ;  /* 0x2000002cff287230 */ /* 0x100fe40000004100 */
[----:B------:R-:W-:Y:S01]  /*0f30*/  HADD2.F32 R41, -RZ, R44.H1_H1 ;  /* 0x3000002cff297230 */ /* 0x000fe20000004100 */
[----:B------:R-:W-:Y:S01]  /*0f40*/  IMNMX R44, R42, 0x20, PT ;  /* 0x000000202a2c7817 */ /* 0x000fe20003800200 */
[--C-:B------:R-:W-:Y:S02]  /*0f50*/  HADD2.F32 R179, -RZ, R49.reuse.H0_H0 ;  /* 0x20000031ffb37230 */ /* 0x100fe40000004100 */
[----:B------:R-:W-:Y:S02]  /*0f60*/  HADD2.F32 R177, -RZ, R49.H1_H1 ;  /* 0x30000031ffb17230 */ /* 0x000fe40000004100 */
[----:B------:R-:W-:Y:S01]  /*0f70*/  IMAD.IADD R49, R44, 0x1, R81 ;  /* 0x000000012c317824 */ /* 0x000fe200078e0251 */
[----:B------:R-:W-:-:S02]  /*0f80*/  HADD2.F32 R198, -RZ, R56.H0_H0 ;  /* 0x20000038ffc67230 */ /* 0x000fc40000004100 */
[----:B------:R-:W-:Y:S02]  /*0f90*/  HADD2.F32 R196, -RZ, R56.H1_H1 ;  /* 0x30000038ffc47230 */ /* 0x000fe40000004100 */
[----:B------:R-:W-:Y:S01]  /*0fa0*/  SHF.L.U32 R56, R49, 0x3, RZ ;  /* 0x0000000331387819 */ /* 0x000fe200000006ff */
[--C-:B------:R-:W-:Y:S02]  /*0fb0*/  HADD2.F32 R194, -RZ, R57.reuse.H0_H0 ;  /* 0x20000039ffc27230 */ /* 0x100fe40000004100 */
[----:B------:R-:W-:Y:S02]  /*0fc0*/  HADD2.F32 R192, -RZ, R57.H1_H1 ;  /* 0x30000039ffc07230 */ /* 0x000fe40000004100 */
[--C-:B------:R-:W-:Y:S01]  /*0fd0*/  HADD2.F32 R175, -RZ, R50.reuse.H0_H0 ;  /* 0x20000032ffaf7230 */ /* 0x100fe20000004100 */
[----:B------:R-:W0:Y:S01]  /*0fe0*/  I2F.U32 R57, R56 ;  /* 0x0000003800397306 */ /* 0x000e220000201000 */
[----:B------:R-:W-:Y:S01]  /*0ff0*/  HADD2.F32 R173, -RZ, R50.H1_H1 ;  /* 0x30000032ffad7230 */ /* 0x000fe20000004100 */
[----:B------:R-:W-:Y:S01]  /*1000*/  IMAD.SHL.U32 R50, R0, 0x20, RZ ;  /* 0x0000002000327824 */ /* 0x000fe200078e00ff */
[----:B------:R-:W-:-:S02]  /*1010*/  HADD2.F32 R100, -RZ, R96.H0_H0 ;  /* 0x20000060ff647230 */ /* 0x000fc40000004100 */
[----:B------:R-:W-:Y:S02]  /*1020*/  HADD2.F32 R83, -RZ, R96.H1_H1 ;  /* 0x30000060ff537230 */ /* 0x000fe40000004100 */
[----:B------:R-:W-:Y:S01]  /*1030*/  HADD2.F32 R82, -RZ, R97.H0_H0 ;  /* 0x20000061ff527230 */ /* 0x000fe20000004100 */
[----:B------:R1:W-:Y:S01]  /*1040*/  STL [R1+0x8], R100 ;  /* 0x0000086401007387 */ /* 0x0003e20000100800 */
[--C-:B------:R-:W-:Y:S02]  /*1050*/  HADD2.F32 R171, -RZ, R51.reuse.H0_H0 ;  /* 0x20000033ffab7230 */ /* 0x100fe40000004100 */
[----:B------:R-:W-:Y:S01]  /*1060*/  HADD2.F32 R169, -RZ, R51.H1_H1 ;  /* 0x30000033ffa97230 */ /* 0x000fe20000004100 */
[----:B------:R-:W-:Y:S01]  /*1070*/  LOP3.LUT R51, R50, 0x3e0, RZ, 0xc0, !PT ;  /* 0x000003e032337812 */ /* 0x000fe200078ec0ff */
[----:B------:R1:W-:Y:S01]  /*1080*/  STL [R1+0x4], R83 ;  /* 0x0000045301007387 */ /* 0x0003e20000100800 */
[--C-:B------:R-:W-:Y:S02]  /*1090*/  HADD2.F32 R190, -RZ, R58.reuse.H0_H0 ;  /* 0x2000003affbe7230 */ /* 0x100fe40000004100 */
[----:B------:R-:W-:Y:S01]  /*10a0*/  HADD2.F32 R188, -RZ, R58.H1_H1 ;  /* 0x3000003affbc7230 */ /* 0x000fe20000004100 */
[----:B------:R1:W-:Y:S01]  /*10b0*/  STL [R1], R82 ;  /* 0x0000005201007387 */ /* 0x0003e20000100800 */
[----:B------:R-:W-:Y:S01]  /*10c0*/  IMAD.IADD R58, R48, 0x1, -R51 ;  /* 0x00000001303a7824 */ /* 0x000fe200078e0a33 */
[----:B0-----:R-:W0:Y:S01]  /*10d0*/  MUFU.RCP R57, R57 ;  /* 0x0000003900397308 */ /* 0x001e220000001000 */
[----:B------:R-:W-:-:S02]  /*10e0*/  HADD2.F32 R199, -RZ, R60.H0_H0 ;  /* 0x2000003cffc77230 */ /* 0x000fc40000004100 */
[----:B------:R-:W-:Y:S01]  /*10f0*/  HADD2.F32 R197, -RZ, R60.H1_H1 ;  /* 0x3000003cffc57230 */ /* 0x000fe20000004100 */
[----:B------:R-:W-:Y:S01]  /*1100*/  IMNMX R58, RZ, R58, !PT ;  /* 0x0000003aff3a7217 */ /* 0x000fe20007800200 */
[--C-:B------:R-:W-:Y:S02]  /*1110*/  HADD2.F32 R195, -RZ, R61.reuse.H0_H0 ;  /* 0x2000003dffc37230 */ /* 0x100fe40000004100 */
[----:B------:R-:W-:Y:S01]  /*1120*/  HADD2.F32 R193, -RZ, R61.H1_H1 ;  /* 0x3000003dffc17230 */ /* 0x000fe20000004100 */
[----:B------:R-:W-:Y:S01]  /*1130*/  IMNMX R60, R58, 0x20, PT ;  /* 0x000000203a3c7817 */ /* 0x000fe20003800200 */
[--C-:B------:R-:W-:Y:S01]  /*1140*/  HADD2.F32 R191, -RZ, R62.reuse.H0_H0 ;  /* 0x2000003effbf7230 */ /* 0x100fe20000004100 */
[----:B------:R-:W-:Y:S01]  /*1150*/  IMAD.HI.U32 R61, R77, -0x326172a9, RZ ;  /* 0xcd9e8d574d3d7827 */ /* 0x000fe200078e00ff */
[----:B------:R-:W-:Y:S02]  /*1160*/  HADD2.F32 R189, -RZ, R62.H1_H1 ;  /* 0x3000003effbd7230 */ /* 0x000fe40000004100 */
[--C-:B------:R-:W-:Y:S01]  /*1170*/  HADD2.F32 R186, -RZ, R59.reuse.H0_H0 ;  /* 0x2000003bffba7230 */ /* 0x100fe20000004100 */
[----:B------:R-:W-:Y:S01]  /*1180*/  IMAD R62, R79, -0x326172a9, RZ ;  /* 0xcd9e8d574f3e7824 */ /* 0x000fe200078e02ff */
[----:B------:R-:W-:Y:S01]  /*1190*/  HADD2.F32 R184, -RZ, R59.H1_H1 ;  /* 0x3000003bffb87230 */ /* 0x000fe20000004100 */
[----:B------:R-:W-:Y:S01]  /*11a0*/  IMAD.HI.U32 R59, R76, -0x2daee0ad, RZ ;  /* 0xd2511f534c3b7827 */ /* 0x000fe200078e00ff */
[----:B------:R-:W-:-:S02]  /*11b0*/  HADD2.F32 R170, -RZ, R43.H0_H0 ;  /* 0x2000002bffaa7230 */ /* 0x000fc40000004100 */
[----:B------:R-:W-:Y:S01]  /*11c0*/  HADD2.F32 R168, -RZ, R43.H1_H1 ;  /* 0x3000002bffa87230 */ /* 0x000fe20000004100 */
[----:B------:R-:W-:Y:S01]  /*11d0*/  IMAD.IADD R142, R81, 0x1, R60 ;  /* 0x00000001518e7824 */ /* 0x000fe200078e023c */
[--C-:B------:R-:W-:Y:S01]  /*11e0*/  HADD2.F32 R167, -RZ, R32.reuse.H0_H0 ;  /* 0x20000020ffa77230 */ /* 0x100fe20000004100 */
[----:B------:R-:W-:Y:S01]  /*11f0*/  LOP3.LUT R56, R61, UR25, R62, 0x96, !PT ;  /* 0x000000193d387c12 */ /* 0x000fe2000f8e963e */
[----:B------:R-:W-:Y:S01]  /*1200*/  HADD2.F32 R165, -RZ, R32.H1_H1 ;  /* 0x30000020ffa57230 */ /* 0x000fe20000004100 */
[----:B------:R-:W-:Y:S01]  /*1210*/  HFMA2.MMA R61, -RZ, RZ, 0, 0 ;  /* 0x00000000ff3d7435 */ /* 0x000fe200000001ff */
[--C-:B------:R-:W-:Y:S01]  /*1220*/  HADD2.F32 R163, -RZ, R33.reuse.H0_H0 ;  /* 0x20000021ffa37230 */ /* 0x100fe20000004100 */
[----:B------:R-:W-:Y:S01]  /*1230*/  LOP3.LUT R58, R59, UR26, R80, 0x96, !PT ;  /* 0x0000001a3b3a7c12 */ /* 0x000fe2000f8e9650 */
[----:B------:R-:W-:Y:S01]  /*1240*/  HADD2.F32 R161, -RZ, R33.H1_H1 ;  /* 0x30000021ffa17230 */ /* 0x000fe20000004100 */
[----:B------:R-:W-:Y:S01]  /*1250*/  LOP3.LUT R59, R78, 0x3, RZ, 0xc0, !PT ;  /* 0x000000034e3b7812 */ /* 0x000fe200078ec0ff */
[--C-:B------:R-:W-:Y:S01]  /*1260*/  HADD2.F32 R159, -RZ, R34.reuse.H0_H0 ;  /* 0x20000022ff9f7230 */ /* 0x100fe20000004100 */
[----:B------:R-:W-:Y:S01]  /*1270*/  IMAD R60, R77, -0x326172a9, RZ ;  /* 0xcd9e8d574d3c7824 */ /* 0x000fe200078e02ff */
[----:B------:R-:W-:Y:S01]  /*1280*/  HADD2.F32 R157, -RZ, R34.H1_H1 ;  /* 0x30000022ff9d7230 */ /* 0x000fe20000004100 */
[----:B------:R-:W-:Y:S01]  /*1290*/  IMAD R62, R76, -0x2daee0ad, RZ ;  /* 0xd2511f534c3e7824 */ /* 0x000fe200078e02ff */
[--C-:B------:R-:W-:Y:S01]  /*12a0*/  HADD2.F32 R155, -RZ, R35.reuse.H0_H0 ;  /* 0x20000023ff9b7230 */ /* 0x100fe20000004100 */
[----:B------:R-:W-:Y:S01]  /*12b0*/  IMAD.SHL.U32 R142, R142, 0x8, RZ ;  /* 0x000000088e8e7824 */ /* 0x000fe200078e00ff */
        /* <DEDUP_REMOVED lines=61> */
[----:B------:R-:W-:Y:S01]  /*1690*/  IMAD.MOV.U32 R63, RZ, RZ, 0x1 ;  /* 0x00000001ff3f7424 */ /* 0x000fe200078e00ff */
[----:B------:R-:W-:-:S02]  /*16a0*/  HADD2.F32 R14, -RZ, R15.H0_H0 ;  /* 0x2000000fff0e7230 */ /* 0x000fc40000004100 */
[----:B------:R-:W-:Y:S02]  /*16b0*/  HADD2.F32 R22, -RZ, R23.H0_H0 ;  /* 0x20000017ff167230 */ /* 0x000fe40000004100 */
[----:B------:R-:W-:Y:S02]  /*16c0*/  HADD2.F32 R30, -RZ, R31.H0_H0 ;  /* 0x2000001fff1e7230 */ /* 0x000fe40000004100 */
[----:B------:R-:W-:Y:S02]  /*16d0*/  HADD2.F32 R38, -RZ, R39.H0_H0 ;  /* 0x20000027ff267230 */ /* 0x000fe40000004100 */
[----:B------:R-:W-:Y:S02]  /*16e0*/  HADD2.F32 R46, -RZ, R47.H0_H0 ;  /* 0x2000002fff2e7230 */ /* 0x000fe40000004100 */
        /* <DEDUP_REMOVED lines=54> */
[----:B------:R-:W-:Y:S02]  /*1a50*/  HADD2.F32 R15, -RZ, R15.H1_H1 ;  /* 0x3000000fff0f7230 */ /* 0x000fe40000004100 */
[----:B------:R-:W-:-:S02]  /*1a60*/  HADD2.F32 R23, -RZ, R23.H1_H1 ;  /* 0x30000017ff177230 */ /* 0x000fc40000004100 */
[----:B------:R-:W-:Y:S02]  /*1a70*/  HADD2.F32 R31, -RZ, R31.H1_H1 ;  /* 0x3000001fff1f7230 */ /* 0x000fe40000004100 */
[----:B------:R-:W-:Y:S02]  /*1a80*/  HADD2.F32 R39, -RZ, R39.H1_H1 ;  /* 0x30000027ff277230 */ /* 0x000fe40000004100 */
[----:B------:R-:W-:Y:S02]  /*1a90*/  HADD2.F32 R47, -RZ, R47.H1_H1 ;  /* 0x3000002fff2f7230 */ /* 0x000fe40000004100 */
[----:B01----:R-:W-:Y:S02]  /*1aa0*/  HADD2.F32 R55, -RZ, R55.H1_H1 ;  /* 0x30000037ff377230 */ /* 0x003fe40000004100 */
.L_x_9041:
        /* <DEDUP_REMOVED lines=13> */
[----:B------:R-:W-:Y:S01]  /*1b80*/  MOV R134, R72 ;  /* 0x0000004800867202 */ /* 0x000fe20000000f00 */
[----:B--2---:R-:W-:Y:S01]  /*1b90*/  @P0 HADD2.F32 R133, -RZ, R68.H0_H0 ;  /* 0x20000044ff850230 */ /* 0x004fe20000004100 */
        /* <DEDUP_REMOVED lines=21> */
.L_x_8621:
[----:B------:R-:W-:Y:S02]  /*1cf0*/  IMAD.MOV.U32 R73, RZ, RZ, R60 ;  /* 0x000000ffff497224 */ /* 0x000fe400078e003c */
.L_x_8622:
[----:B------:R-:W-:Y:S05]  /*1d00*/  BSYNC B1 ;  /* 0x0000000000017941 */ /* 0x000fea0003800000 */
.L_x_8620:
        /* <DEDUP_REMOVED lines=16> */
.L_x_8626:
[----:B------:R-:W-:Y:S05]  /*1e10*/  BSYNC B2 ;  /* 0x0000000000027941 */ /* 0x000fea0003800000 */
.L_x_8625:
[----:B------:R-:W-:Y:S01]  /*1e20*/  LOP3.LUT R56, R56, UR5, R61, 0x96, !PT ;  /* 0x0000000538387c12 */ /* 0x000fe2000f8e963d */
[----:B------:R-:W-:-:S04]  /*1e30*/  IMAD.HI.U32 R59, R2, -0x326172a9, RZ ;  /* 0xcd9e8d57023b7827 */ /* 0x000fc800078e00ff */
[----:B------:R-:W-:Y:S01]  /*1e40*/  IMAD R95, R2, -0x326172a9, RZ ;  /* 0xcd9e8d57025f7824 */ /* 0x000fe200078e02ff */
[----:B------:R-:W-:Y:S01]  /*1e50*/  LOP3.LUT R59, R59, UR4, R4, 0x96, !PT ;  /* 0x000000043b3b7c12 */ /* 0x000fe2000f8e9604 */
[----:B------:R-:W-:-:S05]  /*1e60*/  IMAD.WIDE.U32 R80, R56, -0x326172a9, RZ ;  /* 0xcd9e8d5738507825 */ /* 0x000fca00078e00ff */
[----:B------:R-:W-:Y:S01]  /*1e70*/  LOP3.LUT R58, R81, UR9, R95, 0x96, !PT ;  /* 0x00000009513a7c12 */ /* 0x000fe2000f8e965f */
[----:B------:R-:W-:Y:S02]  /*1e80*/  IMAD R81, R3, -0x2daee0ad, RZ ;  /* 0xd2511f5303517824 */ /* 0x000fe400078e02ff */
[----:B------:R-:W-:-:S04]  /*1e90*/  IMAD.WIDE.U32 R94, R59, -0x2daee0ad, RZ ;  /* 0xd2511f533b5e7825 */ /* 0x000fc800078e00ff */
[----:B------:R-:W-:Y:S01]  /*1ea0*/  IMAD.WIDE.U32 R58, R58, -0x2daee0ad, RZ ;  /* 0xd2511f533a3a7825 */ /* 0x000fe200078e00ff */
[----:B------:R-:W-:-:S04]  /*1eb0*/  LOP3.LUT R81, R95, UR10, R81, 0x96, !PT ;  /* 0x0000000a5f517c12 */ /* 0x000fc8000f8e9651 */
        /* <DEDUP_REMOVED lines=34> */
.L_x_8624:
[----:B------:R-:W-:Y:S05]  /*20e0*/  BSYNC B1 ;  /* 0x0000000000017941 */ /* 0x000fea0003800000 */
.L_x_8623:
[----:B------:R-:W2:Y:S01]  /*20f0*/  LDL R81, [R1+0x8] ;  /* 0x0000080001517983 */ /* 0x000ea20000100800 */
[----:B------:R-:W0:Y:S01]  /*2100*/  I2F.U32 R59, R73 ;  /* 0x00000049003b7306 */ /* 0x000e220000201000 */
[----:B------:R-:W-:Y:S01]  /*2110*/  HFMA2.MMA R122, -RZ, RZ, 0.1171875, 0 ;  /* 0x2f800000ff7a7435 */ /* 0x000fe200000001ff */
[----:B-----5:R-:W-:Y:S01]  /*2120*/  HADD2.F32 R94, -RZ, R68.H0_H0 ;  /* 0x20000044ff5e7230 */ /* 0x020fe20000004100 */
[----:B------:R-:W-:Y:S01]  /*2130*/  LOP3.LUT R6, R6, 0xfffffffb, RZ, 0xc0, !PT ;  /* 0xfffffffb06067812 */ /* 0x000fe200078ec0ff */
[----:B------:R-:W-:Y:S03]  /*2140*/  BSSY B1, `(.L_x_8627) ;  /* 0x0000016000017945 */ /* 0x000fe60003800000 */
[----:B------:R-:W-:-:S04]  /*2150*/  FMUL.FTZ R94, R94, R133 ;  /* 0x000000855e5e7220 */ /* 0x000fc80000410000 */
[----:B------:R-:W-:Y:S02]  /*2160*/  FMUL.FTZ R94, R94, c[0x0][0x1e8] ;  /* 0x00007a005e5e7a20 */ /* 0x000fe40000410000 */
[----:B0-----:R-:W-:-:S05]  /*2170*/  FFMA.FTZ R59, R59, R122, 1.1641532182693481445e-10 ;  /* 0x2f0000003b3b7423 */ /* 0x001fca000001007a */
[----:B------:R-:W-:-:S04]  /*2180*/  FSETP.GTU.FTZ.AND P1, PT, R59, c[0x0][0x1e4], PT ;  /* 0x000079003b007a0b */ /* 0x000fc80003f3c000 */
[----:B------:R-:W-:-:S09]  /*2190*/  FSEL R94, R94, RZ, !P1 ;  /* 0x000000ff5e5e7208 */ /* 0x000fd20004800000 */
[----:B------:R-:W-:Y:S02]  /*21a0*/  @P1 LOP3.LUT R6, R6, 0x4, RZ, 0xfc, !PT ;  /* 0x0000000406061812 */ /* 0x000fe400078efcff */
[C---:B------:R-:W-:Y:S01]  /*21b0*/  ISETP.NE.AND P1, PT, R80.reuse, 0x1, PT ;  /* 0x000000015000780c */ /* 0x040fe20003f25270 */
[----:B--2---:R-:W-:Y:S01]  /*21c0*/  FMUL.FTZ R73, R81, R94 ;  /* 0x0000005e51497220 */ /* 0x004fe20000410000 */
[----:B------:R-:W-:Y:S01]  /*21d0*/  @P0 HADD2.F32 R94, -RZ, R64.H0_H0 ;  /* 0x20000040ff5e0230 */ /* 0x000fe20000004100 */
[----:B------:R-:W-:-:S04]  /*21e0*/  IADD3 R81, R80, 0x1, RZ ;  /* 0x0000000150517810 */ /* 0x000fc80007ffe0ff */
[----:B------:R-:W-:-:S06]  /*21f0*/  @P0 FADD.FTZ R73, R94, R73 ;  /* 0x000000495e490221 */ /* 0x000fcc0000010000 */
        /* <DEDUP_REMOVED lines=9> */
.L_x_8628:
[----:B------:R-:W-:Y:S02]  /*2290*/  MOV R108, R60 ;  /* 0x0000003c006c7202 */ /* 0x000fe40000000f00 */
.L_x_8629:
[----:B------:R-:W-:Y:S05]  /*22a0*/  BSYNC B1 ;  /* 0x0000000000017941 */ /* 0x000fea0003800000 */
.L_x_8627:
        /* <DEDUP_REMOVED lines=16> */
.L_x_8633:
[----:B------:R-:W-:Y:S05]  /*23b0*/  BSYNC B2 ;  /* 0x0000000000027941 */ /* 0x000fea0003800000 */
.L_x_8632:
        /* <DEDUP_REMOVED lines=44> */
.L_x_8631:
[----:B------:R-:W-:Y:S05]  /*2680*/  BSYNC B1 ;  /* 0x0000000000017941 */ /* 0x000fea0003800000 */
.L_x_8630:
[----:B------:R-:W2:Y:S01]  /*2690*/  LDL R80, [R1+0x4] ;  /* 0x0000040001507983 */ /* 0x000ea20000100800 */
[----:B------:R-:W0:Y:S01]  /*26a0*/  I2F.U32 R59, R108 ;  /* 0x0000006c003b7306 */ /* 0x000e220000201000 */
[----:B------:R-:W-:Y:S01]  /*26b0*/  HADD2.F32 R68, -RZ, R68.H1_H1 ;  /* 0x30000044ff447230 */ /* 0x000fe20000004100 */
[----:B------:R-:W-:Y:S01]  /*26c0*/  LOP3.LUT R6, R6, 0xfffffffd, RZ, 0xc0, !PT ;  /* 0xfffffffd06067812 */ /* 0x000fe200078ec0ff */
[----:B------:R-:W-:Y:S03]  /*26d0*/  BSSY B1, `(.L_x_8634) ;  /* 0x0000016000017945 */ /* 0x000fe60003800000 */
[----:B------:R-:W-:-:S04]  /*26e0*/  FMUL.FTZ R68, R68, R133 ;  /* 0x0000008544447220 */ /* 0x000fc80000410000 */
[----:B------:R-:W-:Y:S02]  /*26f0*/  FMUL.FTZ R68, R68, c[0x0][0x1e8] ;  /* 0x00007a0044447a20 */ /* 0x000fe40000410000 */
[----:B0-----:R-:W-:-:S05]  /*2700*/  FFMA.FTZ R59, R59, R122, 1.1641532182693481445e-10 ;  /* 0x2f0000003b3b7423 */ /* 0x001fca000001007a */
[----:B------:R-:W-:Y:S01]  /*2710*/  FSETP.GTU.FTZ.AND P1, PT, R59, c[0x0][0x1e4], PT ;  /* 0x000079003b007a0b */ /* 0x000fe20003f3c000 */
[----:B------:R-:W-:-:S03]  /*2720*/  @P0 HADD2.F32 R59, -RZ, R64.H1_H1 ;  /* 0x30000040ff3b0230 */ /* 0x000fc60000004100 */
[----:B------:R-:W-:-:S09]  /*2730*/  FSEL R68, R68, RZ, !P1 ;  /* 0x000000ff44447208 */ /* 0x000fd20004800000 */
[----:B------:R-:W-:Y:S02]  /*2740*/  @P1 LOP3.LUT R6, R6, 0x2, RZ, 0xfc, !PT ;  /* 0x0000000206061812 */ /* 0x000fe400078efcff */
[----:B------:R-:W-:Y:S01]  /*2750*/  ISETP.NE.AND P1, PT, R81, 0x1, PT ;  /* 0x000000015100780c */ /* 0x000fe20003f25270 */
[----:B--2---:R-:W-:-:S04]  /*2760*/  FMUL.FTZ R80, R80, R68 ;  /* 0x0000004450507220 */ /* 0x004fc80000410000 */
[----:B------:R-:W-:Y:S01]  /*2770*/  @P0 FADD.FTZ R80, R59, R80 ;  /* 0x000000503b500221 */ /* 0x000fe20000010000 */
[----:B------:R-:W-:-:S07]  /*2780*/  IADD3 R59, R81, 0x1, RZ ;  /* 0x00000001513b7810 */ /* 0x000fce0007ffe0ff */
        /* <DEDUP_REMOVED lines=9> */
.L_x_8635:
[----:B------:R-:W-:Y:S02]  /*2820*/  IMAD.MOV.U32 R68, RZ, RZ, R60 ;  /* 0x000000ffff447224 */ /* 0x000fe400078e003c */
.L_x_8636:
[----:B------:R-:W-:Y:S05]  /*2830*/  BSYNC B1 ;  /* 0x0000000000017941 */ /* 0x000fea0003800000 */
.L_x_8634:
        /* <DEDUP_REMOVED lines=16> */
.L_x_8640:
[----:B------:R-:W-:Y:S05]  /*2940*/  BSYNC B2 ;  /* 0x0000000000027941 */ /* 0x000fea0003800000 */
.L_x_8639:
        /* <DEDUP_REMOVED lines=40> */
[----:B------:R-:W-:Y:S01]  /*2bd0*/  IMAD.WIDE.U32 R94, R59, -0x2daee0ad, RZ ;  /* 0xd2511f533b5e7825 */ /* 0x000fe200078e00ff */
[----:B------:R-:W-:-:S03]  /*2be0*/  HFMA2.MMA R59, -RZ, RZ, 0, 0 ;  /* 0x00000000ff3b7435 */ /* 0x000fc600000001ff */
[----:B------:R-:W-:Y:S01]  /*2bf0*/  IMAD.MOV.U32 R62, RZ, RZ, R94 ;  /* 0x000000ffff3e7224 */ /* 0x000fe200078e005e */
[----:B------:R-:W-:Y:S02]  /*2c00*/  LOP3.LUT R58, R95, UR26, R58, 0x96, !PT ;  /* 0x0000001a5f3a7c12 */ /* 0x000fe4000f8e963a */
.L_x_8638:
[----:B------:R-:W-:Y:S05]  /*2c10*/  BSYNC B1 ;  /* 0x0000000000017941 */ /* 0x000fea0003800000 */
.L_x_8637:
[----:B------:R-:W2:Y:S01]  /*2c20*/  LDL R95, [R1] ;  /* 0x00000000015f7983 */ /* 0x000ea20000100800 */
[----:B------:R-:W0:Y:S01]  /*2c30*/  I2F.U32 R81, R68 ;  /* 0x0000004400517306 */ /* 0x000e220000201000 */
[----:B------:R-:W-:Y:S01]  /*2c40*/  HADD2.F32 R94, -RZ, R69.H0_H0 ;  /* 0x20000045ff5e7230 */ /* 0x000fe20000004100 */
[C---:B------:R-:W-:Y:S01]  /*2c50*/  ISETP.NE.AND P2, PT, R59.reuse, 0x1, PT ;  /* 0x000000013b00780c */ /* 0x040fe20003f45270 */
[----:B------:R-:W-:Y:S01]  /*2c60*/  BSSY B1, `(.L_x_8641) ;  /* 0x0000014000017945 */ /* 0x000fe20003800000 */
[----:B------:R-:W-:Y:S02]  /*2c70*/  IADD3 R108, R59, 0x1, RZ ;  /* 0x000000013b6c7810 */ /* 0x000fe40007ffe0ff */
[----:B------:R-:W-:-:S04]  /*2c80*/  FMUL.FTZ R94, R94, R133 ;  /* 0x000000855e5e7220 */ /* 0x000fc80000410000 */
[----:B------:R-:W-:Y:S02]  /*2c90*/  FMUL.FTZ R94, R94, c[0x0][0x1e8] ;  /* 0x00007a005e5e7a20 */ /* 0x000fe40000410000 */
[----:B0-----:R-:W-:-:S05]  /*2ca0*/  FFMA.FTZ R81, R81, R122, 1.1641532182693481445e-10 ;  /* 0x2f00000051517423 */ /* 0x001fca000001007a */
[----:B------:R-:W-:-:S04]  /*2cb0*/  FSETP.GTU.FTZ.AND P1, PT, R81, c[0x0][0x1e4], PT ;  /* 0x0000790051007a0b */ /* 0x000fc80003f3c000 */
[----:B------:R-:W-:-:S05]  /*2cc0*/  FSEL R94, R94, RZ, !P1 ;  /* 0x000000ff5e5e7208 */ /* 0x000fca0004800000 */
[----:B--2---:R-:W-:Y:S01]  /*2cd0*/  FMUL.FTZ R81, R95, R94 ;  /* 0x0000005e5f517220 */ /* 0x004fe20000410000 */
[----:B------:R-:W-:-:S05]  /*2ce0*/  @P0 HADD2.F32 R94, -RZ, R65.H0_H0 ;  /* 0x20000041ff5e0230 */ /* 0x000fca0000004100 */
        /* <DEDUP_REMOVED lines=10> */
.L_x_8642:
[----:B------:R-:W-:Y:S02]  /*2d90*/  MOV R68, R60 ;  /* 0x0000003c00447202 */ /* 0x000fe40000000f00 */
.L_x_8643:
[----:B------:R-:W-:Y:S05]  /*2da0*/  BSYNC B1 ;  /* 0x0000000000017941 */ /* 0x000fea0003800000 */
.L_x_8641:
        /* <DEDUP_REMOVED lines=16> */
.L_x_8647:
[----:B------:R-:W-:Y:S05]  /*2eb0*/  BSYNC B2 ;  /* 0x0000000000027941 */ /* 0x000fea0003800000 */
.L_x_8646:
        /* <DEDUP_REMOVED lines=39> */
[----:B------:R-:W-:Y:S01]  /*3130*/  IMAD.MOV.U32 R108, RZ, RZ, RZ ;  /* 0x000000ffff6c7224 */ /* 0x000fe200078e00ff */
[----:B------:R-:W-:Y:S01]  /*3140*/  MOV R60, R94 ;  /* 0x0000005e003c7202 */ /* 0x000fe20000000f00 */
[----:B------:R-:W-:-:S04]  /*3150*/  IMAD.WIDE.U32 R94, R59, -0x2daee0ad, RZ ;  /* 0xd2511f533b5e7825 */ /* 0x000fc800078e00ff */
[----:B------:R-:W-:Y:S01]  /*3160*/  IMAD.MOV.U32 R62, RZ, RZ, R94 ;  /* 0x000000ffff3e7224 */ /* 0x000fe200078e005e */
[----:B------:R-:W-:Y:S02]  /*3170*/  LOP3.LUT R58, R95, UR26, R58, 0x96, !PT ;  /* 0x0000001a5f3a7c12 */ /* 0x000fe4000f8e963a */
.L_x_8645:
[----:B------:R-:W-:Y:S05]  /*3180*/  BSYNC B1 ;  /* 0x0000000000017941 */ /* 0x000fea0003800000 */
.L_x_8644:
[----:B------:R-:W0:Y:S01]  /*3190*/  I2F.U32 R59, R68 ;  /* 0x00000044003b7306 */ /* 0x000e220000201000 */
[----:B------:R-:W-:Y:S01]  /*31a0*/  HADD2.F32 R94, -RZ, R69.H1_H1 ;  /* 0x30000045ff5e7230 */ /* 0x000fe20000004100 */
[----:B------:R-:W-:Y:S01]  /*31b0*/  ISETP.NE.AND P3, PT, R108, 0x1, PT ;  /* 0x000000016c00780c */ /* 0x000fe20003f65270 */
[----:B------:R-:W-:Y:S03]  /*31c0*/  BSSY B1, `(.L_x_8648) ;  /* 0x0000014000017945 */ /* 0x000fe60003800000 */
[----:B------:R-:W-:-:S04]  /*31d0*/  FMUL.FTZ R94, R94, R133 ;  /* 0x000000855e5e7220 */ /* 0x000fc80000410000 */
[----:B------:R-:W-:Y:S02]  /*31e0*/  FMUL.FTZ R94, R94, c[0x0][0x1e8] ;  /* 0x00007a005e5e7a20 */ /* 0x000fe40000410000 */
[----:B0-----:R-:W-:-:S05]  /*31f0*/  FFMA.FTZ R59, R59, R122, 1.1641532182693481445e-10 ;  /* 0x2f0000003b3b7423 */ /* 0x001fca000001007a */
[----:B------:R-:W-:-:S04]  /*3200*/  FSETP.GTU.FTZ.AND P2, PT, R59, c[0x0][0x1e4], PT ;  /* 0x000079003b007a0b */ /* 0x000fc80003f5c000 */
[----:B------:R-:W-:-:S05]  /*3210*/  FSEL R59, R94, RZ, !P2 ;  /* 0x000000ff5e3b7208 */ /* 0x000fca0005000000 */
[----:B------:R-:W-:Y:S01]  /*3220*/  FMUL.FTZ R94, R252, R59 ;  /* 0x0000003bfc5e7220 */ /* 0x000fe20000410000 */
[----:B------:R-:W-:-:S05]  /*3230*/  @P0 HADD2.F32 R59, -RZ, R65.H1_H1 ;  /* 0x30000041ff3b0230 */ /* 0x000fca0000004100 */
[----:B------:R-:W-:Y:S01]  /*3240*/  @P0 FADD.FTZ R94, R59, R94 ;  /* 0x0000005e3b5e0221 */ /* 0x000fe20000010000 */
[----:B------:R-:W-:Y:S01]  /*3250*/  IADD3 R59, R108, 0x1, RZ ;  /* 0x000000016c3b7810 */ /* 0x000fe20007ffe0ff */
        /* <DEDUP_REMOVED lines=9> */
.L_x_8649:
[----:B------:R-:W-:Y:S02]  /*32f0*/  IMAD.MOV.U32 R95, RZ, RZ, R60 ;  /* 0x000000ffff5f7224 */ /* 0x000fe400078e003c */
.L_x_8650:
[----:B------:R-:W-:Y:S05]  /*3300*/  BSYNC B1 ;  /* 0x0000000000017941 */ /* 0x000fea0003800000 */
.L_x_8648:
        /* <DEDUP_REMOVED lines=16> */
.L_x_8654:
[----:B------:R-:W-:Y:S05]  /*3410*/  BSYNC B2 ;  /* 0x0000000000027941 */ /* 0x000fea0003800000 */
.L_x_8653:
        /* <DEDUP_REMOVED lines=44> */
.L_x_8652:
[----:B------:R-:W-:Y:S05]  /*36e0*/  BSYNC B1 ;  /* 0x0000000000017941 */ /* 0x000fea0003800000 */
.L_x_8651:
[----:B------:R-:W0:Y:S01]  /*36f0*/  I2F.U32 R69, R95 ;  /* 0x0000005f00457306 */ /* 0x000e220000201000 */
[----:B------:R-:W-:Y:S01]  /*3700*/  HADD2.F32 R68, -RZ, R70.H0_H0 ;  /* 0x20000046ff447230 */ /* 0x000fe20000004100 */
        /* <DEDUP_REMOVED lines=8> */
[----:B------:R-:W-:-:S05]  /*3790*/  @P0 HADD2.F32 R68, -RZ, R66.H0_H0 ;  /* 0x20000042ff440230 */ /* 0x000fca0000004100 */
        /* <DEDUP_REMOVED lines=11> */
.L_x_8656:
[----:B------:R-:W-:Y:S02]  /*3850*/  MOV R130, R60 ;  /* 0x0000003c00827202 */ /* 0x000fe40000000f00 */
.L_x_8657:
[----:B------:R-:W-:Y:S05]  /*3860*/  BSYNC B1 ;  /* 0x0000000000017941 */ /* 0x000fea0003800000 */
.L_x_8655:
        /* <DEDUP_REMOVED lines=16> */
.L_x_8661:
[----:B------:R-:W-:Y:S05]  /*3970*/  BSYNC B2 ;  /* 0x0000000000027941 */ /* 0x000fea0003800000 */
.L_x_8660:
        /* <DEDUP_REMOVED lines=44> */
.L_x_8659:
[----:B------:R-:W-:Y:S05]  /*3c40*/  BSYNC B1 ;  /* 0x0000000000017941 */ /* 0x000fea0003800000 */
.L_x_8658:
[----:B------:R-:W0:Y:S01]  /*3c50*/  I2F.U32 R59, R130 ;  /* 0x00000082003b7306 */ /* 0x000e220000201000 */
[----:B------:R-:W-:Y:S01]  /*3c60*/  HADD2.F32 R70, -RZ, R70.H1_H1 ;  /* 0x30000046ff467230 */ /* 0x000fe20000004100 */
        /* <DEDUP_REMOVED lines=20> */
.L_x_8663:
[----:B------:R-:W-:Y:S02]  /*3db0*/  IMAD.MOV.U32 R70, RZ, RZ, R60 ;  /* 0x000000ffff467224 */ /* 0x000fe400078e003c */
.L_x_8664:
[----:B------:R-:W-:Y:S05]  /*3dc0*/  BSYNC B1 ;  /* 0x0000000000017941 */ /* 0x000fea0003800000 */
.L_x_8662:
        /* <DEDUP_REMOVED lines=16> */
.L_x_8668:
[----:B------:R-:W-:Y:S05]  /*3ed0*/  BSYNC B2 ;  /* 0x0000000000027941 */ /* 0x000fea0003800000 */
.L_x_8667:
        /* <DEDUP_REMOVED lines=44> */
.L_x_8666:
[----:B------:R-:W-:Y:S05]  /*41a0*/  BSYNC B1 ;  /* 0x0000000000017941 */ /* 0x000fea0003800000 */
.L_x_8665:
[----:B------:R-:W0:Y:S01]  /*41b0*/  I2F.U32 R59, R70 ;  /* 0x00000046003b7306 */ /* 0x000e220000201000 */
[----:B------:R-:W-:Y:S01]  /*41c0*/  HADD2.F32 R68, -RZ, R71.H0_H0 ;  /* 0x20000047ff447230 */ /* 0x000fe20000004100 */
[----:B------:R-:W-:Y:S01]  /*41d0*/  ISETP.NE.AND P6, PT, R69, 0x1, PT ;  /* 0x000000014500780c */ /* 0x000fe20003fc5270 */
[----:B------:R-:W-:Y:S03]  /*41e0*/  BSSY B1, `(.L_x_8669) ;  /* 0x0000014000017945 */ /* 0x000fe60003800000 */
[----:B------:R-:W-:-:S04]  /*41f0*/  FMUL.FTZ R68, R68, R133 ;  /* 0x0000008544447220 */ /* 0x000fc80000410000 */
[----:B------:R-:W-:Y:S02]  /*4200*/  FMUL.FTZ R68, R68, c[0x0][0x1e8] ;  /* 0x00007a0044447a20 */ /* 0x000fe40000410000 */
[----:B0-----:R-:W-:-:S05]  /*4210*/  FFMA.FTZ R59, R59, R122, 1.1641532182693481445e-10 ;  /* 0x2f0000003b3b7423 */ /* 0x001fca000001007a */
[----:B------:R-:W-:Y:S02]  /*4220*/  FSETP.GTU.FTZ.AND P5, PT, R59, c[0x0][0x1e4], PT ;  /* 0x000079003b007a0b */ /* 0x000fe40003fbc000 */
[----:B------:R-:W-:Y:S02]  /*4230*/  IADD3 R59, R69, 0x1, RZ ;  /* 0x00000001453b7810 */ /* 0x000fe40007ffe0ff */
[----:B------:R-:W-:-:S05]  /*4240*/  FSEL R68, R68, RZ, !P5 ;  /* 0x000000ff44447208 */ /* 0x000fca0006800000 */
[----:B------:R-:W-:Y:S01]  /*4250*/  FMUL.FTZ R109, R249, R68 ;  /* 0x00000044f96d7220 */ /* 0x000fe20000410000 */
        /* <DEDUP_REMOVED lines=11> */
.L_x_8670:
[----:B------:R-:W-:Y:S02]  /*4310*/  MOV R70, R60 ;  /* 0x0000003c00467202 */ /* 0x000fe40000000f00 */
.L_x_8671:
[----:B------:R-:W-:Y:S05]  /*4320*/  BSYNC B1 ;  /* 0x0000000000017941 */ /* 0x000fea0003800000 */
.L_x_8669:
        /* <DEDUP_REMOVED lines=18> */
.L_x_8675:
[----:B------:R-:W-:Y:S05]  /*4450*/  BSYNC B2 ;  /* 0x0000000000027941 */ /* 0x000fea0003800000 */
.L_x_8674:
        /* <DEDUP_REMOVED lines=40> */
[----:B------:R-:W-:-:S04]  /*46e0*/  IMAD.WIDE.U32 R130, R130, -0x326172a9, RZ ;  /* 0xcd9e8d5782827825 */ /* 0x000fc800078e00ff */
[----:B------:R-:W-:Y:S01]  /*46f0*/  IMAD.MOV.U32 R59, RZ, RZ, RZ ;  /* 0x000000ffff3b7224 */ /* 0x000fe200078e00ff */
[----:B------:R-:W-:Y:S02]  /*4700*/  LOP3.LUT R56, R131, UR25, R136, 0x96, !PT ;  /* 0x0000001983387c12 */ /* 0x000fe4000f8e9688 */
[----:B------:R-:W-:Y:S02]  /*4710*/  MOV R60, R130 ;  /* 0x00000082003c7202 */ /* 0x000fe40000000f00 */
.L_x_8673:
[----:B------:R-:W-:Y:S05]  /*4720*/  BSYNC B1 ;  /* 0x0000000000017941 */ /* 0x000fea0003800000 */
.L_x_8672:
[----:B------:R0:W1:Y:S01]  /*4730*/  I2F.U32 R69, R70 ;  /* 0x0000004600457306 */ /* 0x0000620000201000 */
[----:B------:R-:W-:Y:S01]  /*4740*/  HADD2.F32 R68, -RZ, R71.H1_H1 ;  /* 0x30000047ff447230 */ /* 0x000fe20000004100 */
[----:B------:R-:W-:Y:S02]  /*4750*/  SEL R137, RZ, 0x10000, P5 ;  /* 0x00010000ff897807 */ /* 0x000fe40002800000 */
[----:B------:R-:W-:Y:S02]  /*4760*/  SEL R136, RZ, 0x100, P4 ;  /* 0x00000100ff887807 */ /* 0x000fe40002000000 */
[----:B------:R-:W-:Y:S01]  /*4770*/  FMUL.FTZ R68, R68, R133 ;  /* 0x0000008544447220 */ /* 0x000fe20000410000 */
[----:B------:R-:W-:-:S02]  /*4780*/  SEL R134, RZ, 0x1, P2 ;  /* 0x00000001ff867807 */ /* 0x000fc40001000000 */
[----:B0-----:R-:W-:Y:S01]  /*4790*/  F2FP.PACK_AB R70, R108, R95 ;  /* 0x0000005f6c46723e */ /* 0x001fe200000000ff */
[----:B------:R-:W-:Y:S01]  /*47a0*/  FMUL.FTZ R68, R68, c[0x0][0x1e8] ;  /* 0x00007a0044447a20 */ /* 0x000fe20000410000 */
[----:B------:R-:W-:Y:S01]  /*47b0*/  LOP3.LUT P5, RZ, R6, 0x2, RZ, 0xc0, !PT ;  /* 0x0000000206ff7812 */ /* 0x000fe200078ac0ff */
[----:B-1----:R-:W-:-:S05]  /*47c0*/  FFMA.FTZ R69, R69, R122, 1.1641532182693481445e-10 ;  /* 0x2f00000045457423 */ /* 0x002fca000001007a */
[----:B------:R-:W-:-:S04]  /*47d0*/  FSETP.GTU.FTZ.AND P6, PT, R69, c[0x0][0x1e4], PT ;  /* 0x0000790045007a0b */ /* 0x000fc80003fdc000 */
[----:B------:R-:W-:Y:S02]  /*47e0*/  FSEL R69, R68, RZ, !P6 ;  /* 0x000000ff44457208 */ /* 0x000fe40007000000 */
[----:B------:R-:W-:-:S03]  /*47f0*/  F2FP.PACK_AB R68, R80, R73 ;  /* 0x000000495044723e */ /* 0x000fc600000000ff */
[----:B------:R-:W-:Y:S01]  /*4800*/  FMUL.FTZ R122, R248, R69 ;  /* 0x00000045f87a7220 */ /* 0x000fe20000410000 */
[----:B------:R-:W-:-:S05]  /*4810*/  @P0 HADD2.F32 R69, -RZ, R67.H1_H1 ;  /* 0x30000043ff450230 */ /* 0x000fca0000004100 */
[----:B------:R-:W-:Y:S01]  /*4820*/  @P0 FADD.FTZ R122, R69, R122 ;  /* 0x0000007a457a0221 */ /* 0x000fe20000010000 */
[----:B------:R-:W-:Y:S02]  /*4830*/  LEA R130, P0, R72, c[0x0][0x188], 0x4 ;  /* 0x0000620048827a11 */ /* 0x000fe400078020ff */
[----:B------:R-:W-:Y:S02]  /*4840*/  F2FP.PACK_AB R69, R94, R81 ;  /* 0x000000515e45723e */ /* 0x000fe400000000ff */
[----:B------:R-:W-:Y:S02]  /*4850*/  LEA.HI.X R131, R72, c[0x0][0x18c], RZ, 0x4, P0 ;  /* 0x0000630048837a11 */ /* 0x000fe400000f24ff */
[----:B------:R-:W-:Y:S02]  /*4860*/  F2FP.PACK_AB R71, R122, R109 ;  /* 0x0000006d7a47723e */ /* 0x000fe400000000ff */
        /* <DEDUP_REMOVED lines=19> */
.L_x_8619:
[----:B------:R-:W-:Y:S05]  /*49a0*/  BSYNC B0 ;  /* 0x0000000000007941 */ /* 0x000fea0003800000 */
.L_x_8618:
        /* <DEDUP_REMOVED lines=23> */
.L_x_8679:
[----:B------:R-:W-:Y:S02]  /*4b20*/  IMAD.MOV.U32 R74, RZ, RZ, R60 ;  /* 0x000000ffff4a7224 */ /* 0x000fe400078e003c */
.L_x_8680:
[----:B------:R-:W-:Y:S05]  /*4b30*/  BSYNC B1 ;  /* 0x0000000000017941 */ /* 0x000fea0003800000 */
.L_x_8678:
        /* <DEDUP_REMOVED lines=16> */
.L_x_8684:
[----:B------:R-:W-:Y:S05]  /*4c40*/  BSYNC B2 ;  /* 0x0000000000027941 */ /* 0x000fea0003800000 */
.L_x_8683:
        /* <DEDUP_REMOVED lines=44> */
.L_x_8682:
[----:B------:R-:W-:Y:S05]  /*4f10*/  BSYNC B1 ;  /* 0x0000000000017941 */ /* 0x000fea0003800000 */
.L_x_8681:
[----:B------:R-:W0:Y:S01]  /*4f20*/  I2F.U32 R74, R74 ;  /* 0x0000004a004a7306 */ /* 0x000e220000201000 */
[----:B------:R-:W-:Y:S01]  /*4f30*/  IMAD.MOV.U32 R123, RZ, RZ, 0x2f800000 ;  /* 0x2f800000ff7b7424 */ /* 0x000fe200078e00ff */
[----:B-----5:R-:W-:Y:S01]  /*4f40*/  HADD2.F32 R96, -RZ, R68.H0_H0 ;  /* 0x20000044ff607230 */ /* 0x020fe20000004100 */
[----:B------:R-:W-:Y:S01]  /*4f50*/  LOP3.LUT R6, R6, 0xfffffffb, RZ, 0xc0, !PT ;  /* 0xfffffffb06067812 */ /* 0x000fe200078ec0ff */
[----:B------:R-:W-:Y:S01]  /*4f60*/  BSSY B1, `(.L_x_8685) ;  /* 0x0000016000017945 */ /* 0x000fe20003800000 */
[----:B------:R-:W-:Y:S02]  /*4f70*/  IADD3 R83, R82, 0x1, RZ ;  /* 0x0000000152537810 */ /* 0x000fe40007ffe0ff */
[----:B------:R-:W-:-:S04]  /*4f80*/  FMUL.FTZ R96, R96, R133 ;  /* 0x0000008560607220 */ /* 0x000fc80000410000 */
[----:B------:R-:W-:Y:S02]  /*4f90*/  FMUL.FTZ R96, R96, c[0x0][0x1e8] ;  /* 0x00007a0060607a20 */ /* 0x000fe40000410000 */
[----:B0-----:R-:W-:-:S05]  /*4fa0*/  FFMA.FTZ R59, R74, R123, 1.1641532182693481445e-10 ;  /* 0x2f0000004a3b7423 */ /* 0x001fca000001007b */
[----:B------:R-:W-:Y:S01]  /*4fb0*/  FSETP.GTU.FTZ.AND P1, PT, R59, c[0x0][0x1e4], PT ;  /* 0x000079003b007a0b */ /* 0x000fe20003f3c000 */
[----:B------:R-:W-:-:S03]  /*4fc0*/  @P0 HADD2.F32 R59, -RZ, R64.H0_H0 ;  /* 0x20000040ff3b0230 */ /* 0x000fc60000004100 */
[----:B------:R-:W-:-:S05]  /*4fd0*/  FSEL R96, R96, RZ, !P1 ;  /* 0x000000ff60607208 */ /* 0x000fca0004800000 */
[----:B------:R-:W-:-:S04]  /*4fe0*/  FMUL.FTZ R74, R247, R96 ;  /* 0x00000060f74a7220 */ /* 0x000fc80000410000 */
[----:B------:R-:W-:Y:S01]  /*4ff0*/  @P1 LOP3.LUT R6, R6, 0x4, RZ, 0xfc, !PT ;  /* 0x0000000406061812 */ /* 0x000fe200078efcff */
[----:B------:R-:W-:Y:S01]  /*5000*/  @P0 FADD.FTZ R74, R59, R74 ;  /* 0x0000004a3b4a0221 */ /* 0x000fe20000010000 */
        /* <DEDUP_REMOVED lines=10> */
.L_x_8686:
[----:B------:R-:W-:Y:S02]  /*50b0*/  IMAD.MOV.U32 R110, RZ, RZ, R60 ;  /* 0x000000ffff6e7224 */ /* 0x000fe400078e003c */
.L_x_8687:
[----:B------:R-:W-:Y:S05]  /*50c0*/  BSYNC B1 ;  /* 0x0000000000017941 */ /* 0x000fea0003800000 */
.L_x_8685:
        /* <DEDUP_REMOVED lines=16> */
.L_x_8691:
[----:B------:R-:W-:Y:S05]  /*51d0*/  BSYNC B2 ;  /* 0x0000000000027941 */ /* 0x000fea0003800000 */
.L_x_8690:
        /* <DEDUP_REMOVED lines=44> */
.L_x_8689:
[----:B------:R-:W-:Y:S05]  /*54a0*/  BSYNC B1 ;  /* 0x0000000000017941 */ /* 0x000fea0003800000 */
.L_x_8688:
[----:B------:R-:W0:Y:S01]  /*54b0*/  I2F.U32 R82, R110 ;  /* 0x0000006e00527306 */ /* 0x000e220000201000 */
[----:B------:R-:W-:Y:S01]  /*54c0*/  HADD2.F32 R68, -RZ, R68.H1_H1 ;  /* 0x30000044ff447230 */ /* 0x000fe20000004100 */
[----:B------:R-:W-:Y:S01]  /*54d0*/  LOP3.LUT R6, R6, 0xfffffffd, RZ, 0xc0, !PT ;  /* 0xfffffffd06067812 */ /* 0x000fe200078ec0ff */
[----:B------:R-:W-:Y:S03]  /*54e0*/  BSSY B1, `(.L_x_8692) ;  /* 0x0000016000017945 */ /* 0x000fe60003800000 */
[----:B------:R-:W-:-:S04]  /*54f0*/  FMUL.FTZ R68, R68, R133 ;  /* 0x0000008544447220 */ /* 0x000fc80000410000 */
[----:B------:R-:W-:Y:S02]  /*5500*/  FMUL.FTZ R68, R68, c[0x0][0x1e8] ;  /* 0x00007a0044447a20 */ /* 0x000fe40000410000 */
[----:B0-----:R-:W-:-:S05]  /*5510*/  FFMA.FTZ R82, R82, R123, 1.1641532182693481445e-10 ;  /* 0x2f00000052527423 */ /* 0x001fca000001007b */
[----:B------:R-:W-:-:S04]  /*5520*/  FSETP.GTU.FTZ.AND P1, PT, R82, c[0x0][0x1e4], PT ;  /* 0x0000790052007a0b */ /* 0x000fc80003f3c000 */
[----:B------:R-:W-:-:S05]  /*5530*/  FSEL R59, R68, RZ, !P1 ;  /* 0x000000ff443b7208 */ /* 0x000fca0004800000 */
[----:B------:R-:W-:Y:S01]  /*5540*/  FMUL.FTZ R82, R246, R59 ;  /* 0x0000003bf6527220 */ /* 0x000fe20000410000 */
[----:B------:R-:W-:-:S03]  /*5550*/  @P0 HADD2.F32 R59, -RZ, R64.H1_H1 ;  /* 0x30000040ff3b0230 */ /* 0x000fc60000004100 */
[----:B------:R-:W-:Y:S02]  /*5560*/  @P1 LOP3.LUT R6, R6, 0x2, RZ, 0xfc, !PT ;  /* 0x0000000206061812 */ /* 0x000fe400078efcff */
[----:B------:R-:W-:Y:S01]  /*5570*/  ISETP.NE.AND P1, PT, R83, 0x1, PT ;  /* 0x000000015300780c */ /* 0x000fe20003f25270 */
[----:B------:R-:W-:Y:S01]  /*5580*/  @P0 FADD.FTZ R82, R59, R82 ;  /* 0x000000523b520221 */ /* 0x000fe20000010000 */
        /* <DEDUP_REMOVED lines=10> */
.L_x_8693:
[----:B------:R-:W-:Y:S02]  /*5630*/  MOV R68, R60 ;  /* 0x0000003c00447202 */ /* 0x000fe40000000f00 */
.L_x_8694:
[----:B------:R-:W-:Y:S05]  /*5640*/  BSYNC B1 ;  /* 0x0000000000017941 */ /* 0x000fea0003800000 */
.L_x_8692:
        /* <DEDUP_REMOVED lines=16> */
.L_x_8698:
[----:B------:R-:W-:Y:S05]  /*5750*/  BSYNC B2 ;  /* 0x0000000000027941 */ /* 0x000fea0003800000 */
.L_x_8697:
        /* <DEDUP_REMOVED lines=44> */
.L_x_8696:
[----:B------:R-:W-:Y:S05]  /*5a20*/  BSYNC B1 ;  /* 0x0000000000017941 */ /* 0x000fea0003800000 */
.L_x_8695:
        /* <DEDUP_REMOVED lines=22> */
.L_x_8700:
[----:B------:R-:W-:Y:S02]  /*5b90*/  IMAD.MOV.U32 R68, RZ, RZ, R60 ;  /* 0x000000ffff447224 */ /* 0x000fe400078e003c */
.L_x_8701:
[----:B------:R-:W-:Y:S05]  /*5ba0*/  BSYNC B1 ;  /* 0x0000000000017941 */ /* 0x000fea0003800000 */
.L_x_8699:
        /* <DEDUP_REMOVED lines=16> */
.L_x_8705:
[----:B------:R-:W-:Y:S05]  /*5cb0*/  BSYNC B2 ;  /* 0x0000000000027941 */ /* 0x000fea0003800000 */
.L_x_8704:
        /* <DEDUP_REMOVED lines=44> */
.L_x_8703:
[----:B------:R-:W-:Y:S05]  /*5f80*/  BSYNC B1 ;  /* 0x0000000000017941 */ /* 0x000fea0003800000 */
.L_x_8702:
        /* <DEDUP_REMOVED lines=22> */
.L_x_8707:
[----:B------:R-:W-:Y:S02]  /*60f0*/  MOV R97, R60 ;  /* 0x0000003c00617202 */ /* 0x000fe40000000f00 */
.L_x_8708:
[----:B------:R-:W-:Y:S05]  /*6100*/  BSYNC B1 ;  /* 0x0000000000017941 */ /* 0x000fea0003800000 */
.L_x_8706:
        /* <DEDUP_REMOVED lines=16> */
.L_x_8712:
[----:B------:R-:W-:Y:S05]  /*6210*/  BSYNC B2 ;  /* 0x0000000000027941 */ /* 0x000fea0003800000 */
.L_x_8711:
        /* <DEDUP_REMOVED lines=44> */
.L_x_8710:
[----:B------:R-:W-:Y:S05]  /*64e0*/  BSYNC B1 ;  /* 0x0000000000017941 */ /* 0x000fea0003800000 */
.L_x_8709:
        /* <DEDUP_REMOVED lines=22> */
.L_x_8714:
[----:B------:R-:W-:Y:S02]  /*6650*/  IMAD.MOV.U32 R136, RZ, RZ, R60 ;  /* 0x000000ffff887224 */ /* 0x000fe400078e003c */
.L_x_8715:
[----:B------:R-:W-:Y:S05]  /*6660*/  BSYNC B1 ;  /* 0x0000000000017941 */ /* 0x000fea0003800000 */
.L_x_8713:
        /* <DEDUP_REMOVED lines=16> */
.L_x_8719:
[----:B------:R-:W-:Y:S05]  /*6770*/  BSYNC B2 ;  /* 0x0000000000027941 */ /* 0x000fea0003800000 */
.L_x_8718:
        /* <DEDUP_REMOVED lines=40> */
[----:B------:R-:W-:Y:S01]  /*6a00*/  IMAD.WIDE.U32 R110, R110, -0x326172a9, RZ ;  /* 0xcd9e8d576e6e7825 */ /* 0x000fe200078e00ff */
[----:B------:R-:W-:-:S03]  /*6a10*/  LOP3.LUT R58, R69, UR26, R58, 0x96, !PT ;  /* 0x0000001a453a7c12 */ /* 0x000fc6000f8e963a */
[----:B------:R-:W-:Y:S01]  /*6a20*/  IMAD.MOV.U32 R60, RZ, RZ, R110 ;  /* 0x000000ffff3c7224 */ /* 0x000fe200078e006e */
[----:B------:R-:W-:Y:S02]  /*6a30*/  LOP3.LUT R56, R111, UR25, R130, 0x96, !PT ;  /* 0x000000196f387c12 */ /* 0x000fe4000f8e9682 */
.L_x_8717:
[----:B------:R-:W-:Y:S05]  /*6a40*/  BSYNC B1 ;  /* 0x0000000000017941 */ /* 0x000fea0003800000 */
.L_x_8716:
        /* <DEDUP_REMOVED lines=22> */
.L_x_8721:
[----:B------:R-:W-:Y:S02]  /*6bb0*/  MOV R70, R60 ;  /* 0x0000003c00467202 */ /* 0x000fe40000000f00 */
.L_x_8722:
[----:B------:R-:W-:Y:S05]  /*6bc0*/  BSYNC B1 ;  /* 0x0000000000017941 */ /* 0x000fea0003800000 */
.L_x_8720:
        /* <DEDUP_REMOVED lines=16> */
.L_x_8726:
[----:B------:R-:W-:Y:S05]  /*6cd0*/  BSYNC B2 ;  /* 0x0000000000027941 */ /* 0x000fea0003800000 */
.L_x_8725:
        /* <DEDUP_REMOVED lines=44> */
.L_x_8724:
[----:B------:R-:W-:Y:S05]  /*6fa0*/  BSYNC B1 ;  /* 0x0000000000017941 */ /* 0x000fea0003800000 */
.L_x_8723:
        /* <DEDUP_REMOVED lines=22> */
.L_x_8728:
[----:B------:R-:W-:Y:S02]  /*7110*/  IMAD.MOV.U32 R70, RZ, RZ, R60 ;  /* 0x000000ffff467224 */ /* 0x000fe400078e003c */
.L_x_8729:
[----:B------:R-:W-:Y:S05]  /*7120*/  BSYNC B1 ;  /* 0x0000000000017941 */ /* 0x000fea0003800000 */
.L_x_8727:
        /* <DEDUP_REMOVED lines=18> */
.L_x_8733:
[----:B------:R-:W-:Y:S05]  /*7250*/  BSYNC B2 ;  /* 0x0000000000027941 */ /* 0x000fea0003800000 */
.L_x_8732:
        /* <DEDUP_REMOVED lines=35> */
[----:B------:R-:W-:Y:S01]  /*7490*/  IMAD.WIDE.U32 R130, R131, -0x326172a9, RZ ;  /* 0xcd9e8d5783827825 */ /* 0x000fe200078e00ff */
[----:B------:R-:W-:-:S04]  /*74a0*/  HFMA2.MMA R59, -RZ, RZ, 0, 0 ;  /* 0x00000000ff3b7435 */ /* 0x000fc800000001ff */
[----:B------:R-:W-:-:S05]  /*74b0*/  LOP3.LUT R68, R131, UR23, R68, 0x96, !PT ;  /* 0x0000001783447c12 */ /* 0x000fca000f8e9644 */
[----:B------:R-:W-:-:S04]  /*74c0*/  IMAD.WIDE.U32 R68, R68, -0x2daee0ad, RZ ;  /* 0xd2511f5344447825 */ /* 0x000fc800078e00ff */
[----:B------:R-:W-:Y:S01]  /*74d0*/  IMAD.MOV.U32 R62, RZ, RZ, R68 ;  /* 0x000000ffff3e7224 */ /* 0x000fe200078e0044 */
[----:B------:R-:W-:Y:S01]  /*74e0*/  LOP3.LUT R58, R69, UR26, R58, 0x96, !PT ;  /* 0x0000001a453a7c12 */ /* 0x000fe2000f8e963a */
[----:B------:R-:W-:-:S04]  /*74f0*/  IMAD.WIDE.U32 R68, R56, -0x326172a9, RZ ;  /* 0xcd9e8d5738447825 */ /* 0x000fc800078e00ff */
[----:B------:R-:W-:Y:S01]  /*7500*/  IMAD.MOV.U32 R60, RZ, RZ, R68 ;  /* 0x000000ffff3c7224 */ /* 0x000fe200078e0044 */
[----:B------:R-:W-:Y:S02]  /*7510*/  LOP3.LUT R56, R69, UR25, R130, 0x96, !PT ;  /* 0x0000001945387c12 */ /* 0x000fe4000f8e9682 */
.L_x_8731:
[----:B------:R-:W-:Y:S05]  /*7520*/  BSYNC B1 ;  /* 0x0000000000017941 */ /* 0x000fea0003800000 */
.L_x_8730:
[----:B------:R0:W1:Y:S01]  /*7530*/  I2F.U32 R68, R70 ;  /* 0x0000004600447306 */ /* 0x0000620000201000 */
[----:B------:R-:W-:Y:S01]  /*7540*/  HADD2.F32 R130, -RZ, R71.H1_H1 ;  /* 0x30000047ff827230 */ /* 0x000fe20000004100 */
[----:B------:R-:W-:Y:S02]  /*7550*/  F2FP.PACK_AB R69, R96, R83 ;  /* 0x000000536045723e */ /* 0x000fe400000000ff */
[----:B------:R-:W-:Y:S02]  /*7560*/  SEL R137, RZ, 0x100, P4 ;  /* 0x00000100ff897807 */ /* 0x000fe40002000000 */
[----:B------:R-:W-:Y:S01]  /*7570*/  FMUL.FTZ R130, R130, R133 ;  /* 0x0000008582827220 */ /* 0x000fe20000410000 */
[----:B------:R-:W-:Y:S02]  /*7580*/  SEL R136, RZ, 0x1, P2 ;  /* 0x00000001ff887807 */ /* 0x000fe40001000000 */
[----:B0-----:R-:W-:Y:S01]  /*7590*/  F2FP.PACK_AB R70, R110, R97 ;  /* 0x000000616e46723e */ /* 0x001fe200000000ff */
[----:B------:R-:W-:-:S02]  /*75a0*/  FMUL.FTZ R130, R130, c[0x0][0x1e8] ;  /* 0x00007a0082827a20 */ /* 0x000fc40000410000 */
[----:B-1----:R-:W-:-:S05]  /*75b0*/  FFMA.FTZ R68, R68, R123, 1.1641532182693481445e-10 ;  /* 0x2f00000044447423 */ /* 0x002fca000001007b */
[----:B------:R-:W-:Y:S01]  /*75c0*/  FSETP.GTU.FTZ.AND P6, PT, R68, c[0x0][0x1e4], PT ;  /* 0x0000790044007a0b */ /* 0x000fe20003fdc000 */
[----:B------:R-:W-:-:S03]  /*75d0*/  @P0 HADD2.F32 R68, -RZ, R67.H1_H1 ;  /* 0x30000043ff440230 */ /* 0x000fc60000004100 */
[----:B------:R-:W-:-:S05]  /*75e0*/  FSEL R123, R130, RZ, !P6 ;  /* 0x000000ff827b7208 */ /* 0x000fca0007000000 */
[----:B------:R-:W-:-:S04]  /*75f0*/  FMUL.FTZ R123, R240, R123 ;  /* 0x0000007bf07b7220 */ /* 0x000fc80000410000 */
[----:B------:R-:W-:Y:S01]  /*7600*/  @P0 FADD.FTZ R123, R68, R123 ;  /* 0x0000007b447b0221 */ /* 0x000fe20000010000 */
[----:B------:R-:W-:Y:S02]  /*7610*/  LEA R130, P0, R134, c[0x0][0x188], 0x4 ;  /* 0x0000620086827a11 */ /* 0x000fe400078020ff */
[----:B------:R-:W-:Y:S02]  /*7620*/  F2FP.PACK_AB R68, R82, R74 ;  /* 0x0000004a5244723e */ /* 0x000fe400000000ff */
[----:B------:R-:W-:Y:S02]  /*7630*/  LEA.HI.X R131, R134, c[0x0][0x18c], RZ, 0x4, P0 ;  /* 0x0000630086837a11 */ /* 0x000fe400000f24ff */
[----:B------:R-:W-:Y:S02]  /*7640*/  F2FP.PACK_AB R71, R123, R111 ;  /* 0x0000006f7b47723e */ /* 0x000fe400000000ff */
        /* <DEDUP_REMOVED lines=21> */
.L_x_8677:
[----:B------:R-:W-:Y:S05]  /*77a0*/  BSYNC B0 ;  /* 0x0000000000007941 */ /* 0x000fea0003800000 */
.L_x_8676:
        /* <DEDUP_REMOVED lines=23> */
.L_x_8737:
[----:B------:R-:W-:Y:S02]  /*7920*/  IMAD.MOV.U32 R75, RZ, RZ, R60 ;  /* 0x000000ffff4b7224 */ /* 0x000fe400078e003c */
.L_x_8738:
[----:B------:R-:W-:Y:S05]  /*7930*/  BSYNC B1 ;  /* 0x0000000000017941 */ /* 0x000fea0003800000 */
.L_x_8736:
        /* <DEDUP_REMOVED lines=16> */
.L_x_8742:
[----:B------:R-:W-:Y:S05]  /*7a40*/  BSYNC B2 ;  /* 0x0000000000027941 */ /* 0x000fea0003800000 */
.L_x_8741:
        /* <DEDUP_REMOVED lines=44> */
.L_x_8740:
[----:B------:R-:W-:Y:S05]  /*7d10*/  BSYNC B1 ;  /* 0x0000000000017941 */ /* 0x000fea0003800000 */
.L_x_8739:
[----:B------:R-:W0:Y:S01]  /*7d20*/  I2F.U32 R59, R75 ;  /* 0x0000004b003b7306 */ /* 0x000e220000201000 */
[----:B------:R-:W-:Y:S01]  /*7d30*/  HFMA2.MMA R124, -RZ, RZ, 0.1171875, 0 ;  /* 0x2f800000ff7c7435 */ /* 0x000fe200000001ff */
[----:B-----5:R-:W-:Y:S01]  /*7d40*/  HADD2.F32 R98, -RZ, R68.H0_H0 ;  /* 0x20000044ff627230 */ /* 0x020fe20000004100 */
[----:B------:R-:W-:Y:S01]  /*7d50*/  LOP3.LUT R6, R6, 0xfffffffb, RZ, 0xc0, !PT ;  /* 0xfffffffb06067812 */ /* 0x000fe200078ec0ff */
        /* <DEDUP_REMOVED lines=8> */
[----:B------:R-:W-:-:S03]  /*7de0*/  @P0 HADD2.F32 R98, -RZ, R64.H0_H0 ;  /* 0x20000040ff620230 */ /* 0x000fc60000004100 */
        /* <DEDUP_REMOVED lines=12> */
.L_x_8744:
[----:B------:R-:W-:Y:S02]  /*7eb0*/  MOV R112, R60 ;  /* 0x0000003c00707202 */ /* 0x000fe40000000f00 */
.L_x_8745:
[----:B------:R-:W-:Y:S05]  /*7ec0*/  BSYNC B1 ;  /* 0x0000000000017941 */ /* 0x000fea0003800000 */
.L_x_8743:
        /* <DEDUP_REMOVED lines=16> */
.L_x_8749:
[----:B------:R-:W-:Y:S05]  /*7fd0*/  BSYNC B2 ;  /* 0x0000000000027941 */ /* 0x000fea0003800000 */
.L_x_8748:
        /* <DEDUP_REMOVED lines=44> */
.L_x_8747:
[----:B------:R-:W-:Y:S05]  /*82a0*/  BSYNC B1 ;  /* 0x0000000000017941 */ /* 0x000fea0003800000 */
.L_x_8746:
        /* <DEDUP_REMOVED lines=24> */
.L_x_8751:
[----:B------:R-:W-:Y:S02]  /*8430*/  IMAD.MOV.U32 R68, RZ, RZ, R60 ;  /* 0x000000ffff447224 */ /* 0x000fe400078e003c */
.L_x_8752:
[----:B------:R-:W-:Y:S05]  /*8440*/  BSYNC B1 ;  /* 0x0000000000017941 */ /* 0x000fea0003800000 */
.L_x_8750:
        /* <DEDUP_REMOVED lines=16> */
.L_x_8756:
[----:B------:R-:W-:Y:S05]  /*8550*/  BSYNC B2 ;  /* 0x0000000000027941 */ /* 0x000fea0003800000 */
.L_x_8755:
        /* <DEDUP_REMOVED lines=44> */
.L_x_8754:
[----:B------:R-:W-:Y:S05]  /*8820*/  BSYNC B1 ;  /* 0x0000000000017941 */ /* 0x000fea0003800000 */
.L_x_8753:
        /* <DEDUP_REMOVED lines=22> */
.L_x_8758:
[----:B------:R-:W-:Y:S02]  /*8990*/  MOV R68, R60 ;  /* 0x0000003c00447202 */ /* 0x000fe40000000f00 */
.L_x_8759:
[----:B------:R-:W-:Y:S05]  /*89a0*/  BSYNC B1 ;  /* 0x0000000000017941 */ /* 0x000fea0003800000 */
.L_x_8757:
        /* <DEDUP_REMOVED lines=16> */
.L_x_8763:
[----:B------:R-:W-:Y:S05]  /*8ab0*/  BSYNC B2 ;  /* 0x0000000000027941 */ /* 0x000fea0003800000 */
.L_x_8762:
        /* <DEDUP_REMOVED lines=44> */
.L_x_8761:
[----:B------:R-:W-:Y:S05]  /*8d80*/  BSYNC B1 ;  /* 0x0000000000017941 */ /* 0x000fea0003800000 */
.L_x_8760:
        /* <DEDUP_REMOVED lines=22> */
.L_x_8765:
[----:B------:R-:W-:Y:S02]  /*8ef0*/  IMAD.MOV.U32 R99, RZ, RZ, R60 ;  /* 0x000000ffff637224 */ /* 0x000fe400078e003c */
.L_x_8766:
[----:B------:R-:W-:Y:S05]  /*8f00*/  BSYNC B1 ;  /* 0x0000000000017941 */ /* 0x000fea0003800000 */
.L_x_8764:
        /* <DEDUP_REMOVED lines=16> */
.L_x_8770:
[----:B------:R-:W-:Y:S05]  /*9010*/  BSYNC B2 ;  /* 0x0000000000027941 */ /* 0x000fea0003800000 */
.L_x_8769:
        /* <DEDUP_REMOVED lines=44> */
.L_x_8768:
[----:B------:R-:W-:Y:S05]  /*92e0*/  BSYNC B1 ;  /* 0x0000000000017941 */ /* 0x000fea0003800000 */
.L_x_8767:
        /* <DEDUP_REMOVED lines=22> */
.L_x_8772:
[----:B------:R-:W-:Y:S02]  /*9450*/  MOV R136, R60 ;  /* 0x0000003c00887202 */ /* 0x000fe40000000f00 */
.L_x_8773:
[----:B------:R-:W-:Y:S05]  /*9460*/  BSYNC B1 ;  /* 0x0000000000017941 */ /* 0x000fea0003800000 */
.L_x_8771:
        /* <DEDUP_REMOVED lines=16> */
.L_x_8777:
[----:B------:R-:W-:Y:S05]  /*9570*/  BSYNC B2 ;  /* 0x0000000000027941 */ /* 0x000fea0003800000 */
.L_x_8776:
        /* <DEDUP_REMOVED lines=44> */
.L_x_8775:
[----:B------:R-:W-:Y:S05]  /*9840*/  BSYNC B1 ;  /* 0x0000000000017941 */ /* 0x000fea0003800000 */
.L_x_8774:
        /* <DEDUP_REMOVED lines=22> */
.L_x_8779:
[----:B------:R-:W-:Y:S02]  /*99b0*/  IMAD.MOV.U32 R70, RZ, RZ, R60 ;  /* 0x000000ffff467224 */ /* 0x000fe400078e003c */
.L_x_8780:
[----:B------:R-:W-:Y:S05]  /*99c0*/  BSYNC B1 ;  /* 0x0000000000017941 */ /* 0x000fea0003800000 */
.L_x_8778:
        /* <DEDUP_REMOVED lines=16> */
.L_x_8784:
[----:B------:R-:W-:Y:S05]  /*9ad0*/  BSYNC B2 ;  /* 0x0000000000027941 */ /* 0x000fea0003800000 */
.L_x_8783:
        /* <DEDUP_REMOVED lines=40> */
[----:B------:R-:W-:Y:S01]  /*9d60*/  IMAD.WIDE.U32 R130, R130, -0x326172a9, RZ ;  /* 0xcd9e8d5782827825 */ /* 0x000fe200078e00ff */
[----:B------:R-:W-:-:S03]  /*9d70*/  HFMA2.MMA R69, -RZ, RZ, 0, 0 ;  /* 0x00000000ff457435 */ /* 0x000fc600000001ff */
[----:B------:R-:W-:Y:S01]  /*9d80*/  IMAD.MOV.U32 R60, RZ, RZ, R130 ;  /* 0x000000ffff3c7224 */ /* 0x000fe200078e0082 */
[----:B------:R-:W-:Y:S02]  /*9d90*/  LOP3.LUT R56, R131, UR25, R136, 0x96, !PT ;  /* 0x0000001983387c12 */ /* 0x000fe4000f8e9688 */
.L_x_8782:
[----:B------:R-:W-:Y:S05]  /*9da0*/  BSYNC B1 ;  /* 0x0000000000017941 */ /* 0x000fea0003800000 */
.L_x_8781:
        /* <DEDUP_REMOVED lines=22> */
.L_x_8786:
[----:B------:R-:W-:Y:S02]  /*9f10*/  MOV R70, R60 ;  /* 0x0000003c00467202 */ /* 0x000fe40000000f00 */
.L_x_8787:
[----:B------:R-:W-:Y:S05]  /*9f20*/  BSYNC B1 ;  /* 0x0000000000017941 */ /* 0x000fea0003800000 */
.L_x_8785:
        /* <DEDUP_REMOVED lines=18> */
.L_x_8791:
[----:B------:R-:W-:Y:S05]  /*a050*/  BSYNC B2 ;  /* 0x0000000000027941 */ /* 0x000fea0003800000 */
.L_x_8790:
        /* <DEDUP_REMOVED lines=36> */
[----:B------:R-:W-:Y:S01]  /*a2a0*/  IMAD.MOV.U32 R59, RZ, RZ, RZ ;  /* 0x000000ffff3b7224 */ /* 0x000fe200078e00ff */
[----:B------:R-:W-:-:S05]  /*a2b0*/  LOP3.LUT R68, R131, UR23, R68, 0x96, !PT ;  /* 0x0000001783447c12 */ /* 0x000fca000f8e9644 */
[----:B------:R-:W-:-:S05]  /*a2c0*/  IMAD.WIDE.U32 R68, R68, -0x2daee0ad, RZ ;  /* 0xd2511f5344447825 */ /* 0x000fca00078e00ff */
[----:B------:R-:W-:Y:S02]  /*a2d0*/  LOP3.LUT R58, R69, UR26, R58, 0x96, !PT ;  /* 0x0000001a453a7c12 */ /* 0x000fe4000f8e963a */
[----:B------:R-:W-:Y:S01]  /*a2e0*/  MOV R62, R68 ;  /* 0x00000044003e7202 */ /* 0x000fe20000000f00 */
[----:B------:R-:W-:-:S04]  /*a2f0*/  IMAD.WIDE.U32 R68, R56, -0x326172a9, RZ ;  /* 0xcd9e8d5738447825 */ /* 0x000fc800078e00ff */
[----:B------:R-:W-:Y:S01]  /*a300*/  IMAD.MOV.U32 R60, RZ, RZ, R68 ;  /* 0x000000ffff3c7224 */ /* 0x000fe200078e0044 */
[----:B------:R-:W-:Y:S02]  /*a310*/  LOP3.LUT R56, R69, UR25, R130, 0x96, !PT ;  /* 0x0000001945387c12 */ /* 0x000fe4000f8e9682 */
.L_x_8789:
[----:B------:R-:W-:Y:S05]  /*a320*/  BSYNC B1 ;  /* 0x0000000000017941 */ /* 0x000fea0003800000 */
.L_x_8788:
[----:B------:R0:W1:Y:S01]  /*a330*/  I2F.U32 R69, R70 ;  /* 0x0000004600457306 */ /* 0x0000620000201000 */
[----:B------:R-:W-:Y:S01]  /*a340*/  HADD2.F32 R68, -RZ, R71.H1_H1 ;  /* 0x30000047ff447230 */ /* 0x000fe20000004100 */
[----:B------:R-:W-:Y:S02]  /*a350*/  SEL R137, RZ, 0x100, P4 ;  /* 0x00000100ff897807 */ /* 0x000fe40002000000 */
[----:B------:R-:W-:Y:S02]  /*a360*/  SEL R136, RZ, 0x1, P2 ;  /* 0x00000001ff887807 */ /* 0x000fe40001000000 */
[----:B------:R-:W-:Y:S01]  /*a370*/  FMUL.FTZ R68, R68, R133 ;  /* 0x0000008544447220 */ /* 0x000fe20000410000 */
[----:B0-----:R-:W-:-:S03]  /*a380*/  F2FP.PACK_AB R70, R112, R99 ;  /* 0x000000637046723e */ /* 0x001fc600000000ff */
[----:B------:R-:W-:Y:S02]  /*a390*/  FMUL.FTZ R68, R68, c[0x0][0x1e8] ;  /* 0x00007a0044447a20 */ /* 0x000fe40000410000 */
        /* <DEDUP_REMOVED lines=32> */
.L_x_8735:
[----:B------:R-:W-:Y:S05]  /*a5a0*/  BSYNC B0 ;  /* 0x0000000000007941 */ /* 0x000fea0003800000 */
.L_x_8734:
        /* <DEDUP_REMOVED lines=23> */
.L_x_8795:
[----:B------:R-:W-:Y:S02]  /*a720*/  IMAD.MOV.U32 R76, RZ, RZ, R60 ;  /* 0x000000ffff4c7224 */ /* 0x000fe400078e003c */
.L_x_8796:
[----:B------:R-:W-:Y:S05]  /*a730*/  BSYNC B1 ;  /* 0x0000000000017941 */ /* 0x000fea0003800000 */
.L_x_8794:
        /* <DEDUP_REMOVED lines=16> */
.L_x_8800:
[----:B------:R-:W-:Y:S05]  /*a840*/  BSYNC B2 ;  /* 0x0000000000027941 */ /* 0x000fea0003800000 */
.L_x_8799:
        /* <DEDUP_REMOVED lines=44> */
.L_x_8798:
[----:B------:R-:W-:Y:S05]  /*ab10*/  BSYNC B1 ;  /* 0x0000000000017941 */ /* 0x000fea0003800000 */
.L_x_8797:
        /* <DEDUP_REMOVED lines=25> */
.L_x_8802:
[----:B------:R-:W-:Y:S02]  /*acb0*/  IMAD.MOV.U32 R114, RZ, RZ, R60 ;  /* 0x000000ffff727224 */ /* 0x000fe400078e003c */
.L_x_8803:
[----:B------:R-:W-:Y:S05]  /*acc0*/  BSYNC B1 ;  /* 0x0000000000017941 */ /* 0x000fea0003800000 */
.L_x_8801:
        /* <DEDUP_REMOVED lines=16> */
.L_x_8807:
[----:B------:R-:W-:Y:S05]  /*add0*/  BSYNC B2 ;  /* 0x0000000000027941 */ /* 0x000fea0003800000 */
.L_x_8806:
        /* <DEDUP_REMOVED lines=44> */
.L_x_8805:
[----:B------:R-:W-:Y:S05]  /*b0a0*/  BSYNC B1 ;  /* 0x0000000000017941 */ /* 0x000fea0003800000 */
.L_x_8804:
        /* <DEDUP_REMOVED lines=24> */
.L_x_8809:
[----:B------:R-:W-:Y:S02]  /*b230*/  MOV R68, R60 ;  /* 0x0000003c00447202 */ /* 0x000fe40000000f00 */
.L_x_8810:
[----:B------:R-:W-:Y:S05]  /*b240*/  BSYNC B1 ;  /* 0x0000000000017941 */ /* 0x000fea0003800000 */
.L_x_8808:
        /* <DEDUP_REMOVED lines=16> */
.L_x_8814:
[----:B------:R-:W-:Y:S05]  /*b350*/  BSYNC B2 ;  /* 0x0000000000027941 */ /* 0x000fea0003800000 */
.L_x_8813:
        /* <DEDUP_REMOVED lines=44> */
.L_x_8812:
[----:B------:R-:W-:Y:S05]  /*b620*/  BSYNC B1 ;  /* 0x0000000000017941 */ /* 0x000fea0003800000 */
.L_x_8811:
        /* <DEDUP_REMOVED lines=22> */
.L_x_8816:
[----:B------:R-:W-:Y:S02]  /*b790*/  IMAD.MOV.U32 R68, RZ, RZ, R60 ;  /* 0x000000ffff447224 */ /* 0x000fe400078e003c */
.L_x_8817:
[----:B------:R-:W-:Y:S05]  /*b7a0*/  BSYNC B1 ;  /* 0x0000000000017941 */ /* 0x000fea0003800000 */
.L_x_8815:
        /* <DEDUP_REMOVED lines=16> */
.L_x_8821:
[----:B------:R-:W-:Y:S05]  /*b8b0*/  BSYNC B2 ;  /* 0x0000000000027941 */ /* 0x000fea0003800000 */
.L_x_8820:
        /* <DEDUP_REMOVED lines=41> */
[----:B------:R-:W-:Y:S01]  /*bb50*/  IMAD.MOV.U32 R114, RZ, RZ, RZ ;  /* 0x000000ffff727224 */ /* 0x000fe200078e00ff */
[----:B------:R-:W-:Y:S02]  /*bb60*/  LOP3.LUT R58, R101, UR26, R58, 0x96, !PT ;  /* 0x0000001a653a7c12 */ /* 0x000fe4000f8e963a */
[----:B------:R-:W-:Y:S02]  /*bb70*/  MOV R62, R100 ;  /* 0x00000064003e7202 */ /* 0x000fe40000000f00 */
.L_x_8819:
[----:B------:R-:W-:Y:S05]  /*bb80*/  BSYNC B1 ;  /* 0x0000000000017941 */ /* 0x000fea0003800000 */
.L_x_8818:
        /* <DEDUP_REMOVED lines=22> */
.L_x_8823:
[----:B------:R-:W-:Y:S02]  /*bcf0*/  IMAD.MOV.U32 R101, RZ, RZ, R60 ;  /* 0x000000ffff657224 */ /* 0x000fe400078e003c */
.L_x_8824:
[----:B------:R-:W-:Y:S05]  /*bd00*/  BSYNC B1 ;  /* 0x0000000000017941 */ /* 0x000fea0003800000 */
.L_x_8822:
        /* <DEDUP_REMOVED lines=16> */
.L_x_8828:
[----:B------:R-:W-:Y:S05]  /*be10*/  BSYNC B2 ;  /* 0x0000000000027941 */ /* 0x000fea0003800000 */
.L_x_8827:
        /* <DEDUP_REMOVED lines=44> */
.L_x_8826:
[----:B------:R-:W-:Y:S05]  /*c0e0*/  BSYNC B1 ;  /* 0x0000000000017941 */ /* 0x000fea0003800000 */
.L_x_8825:
        /* <DEDUP_REMOVED lines=22> */
.L_x_8830:
[----:B------:R-:W-:Y:S02]  /*c250*/  MOV R136, R60 ;  /* 0x0000003c00887202 */ /* 0x000fe40000000f00 */
.L_x_8831:
[----:B------:R-:W-:Y:S05]  /*c260*/  BSYNC B1 ;  /* 0x0000000000017941 */ /* 0x000fea0003800000 */
.L_x_8829:
        /* <DEDUP_REMOVED lines=16> */
.L_x_8835:
[----:B------:R-:W-:Y:S05]  /*c370*/  BSYNC B2 ;  /* 0x0000000000027941 */ /* 0x000fea0003800000 */
.L_x_8834:
        /* <DEDUP_REMOVED lines=44> */
.L_x_8833:
[----:B------:R-:W-:Y:S05]  /*c640*/  BSYNC B1 ;  /* 0x0000000000017941 */ /* 0x000fea0003800000 */
.L_x_8832:
        /* <DEDUP_REMOVED lines=22> */
.L_x_8837:
[----:B------:R-:W-:Y:S02]  /*c7b0*/  IMAD.MOV.U32 R70, RZ, RZ, R60 ;  /* 0x000000ffff467224 */ /* 0x000fe400078e003c */
.L_x_8838:
[----:B------:R-:W-:Y:S05]  /*c7c0*/  BSYNC B1 ;  /* 0x0000000000017941 */ /* 0x000fea0003800000 */
.L_x_8836:
        /* <DEDUP_REMOVED lines=16> */
.L_x_8842:
[----:B------:R-:W-:Y:S05]  /*c8d0*/  BSYNC B2 ;  /* 0x0000000000027941 */ /* 0x000fea0003800000 */
.L_x_8841:
        /* <DEDUP_REMOVED lines=40> */
[----:B------:R-:W-:-:S03]  /*cb60*/  MOV R62, R68 ;  /* 0x00000044003e7202 */ /* 0x000fc60000000f00 */
[----:B------:R-:W-:Y:S01]  /*cb70*/  IMAD.MOV.U32 R60, RZ, RZ, R130 ;  /* 0x000000ffff3c7224 */ /* 0x000fe200078e0082 */
[----:B------:R-:W-:Y:S01]  /*cb80*/  LOP3.LUT R56, R131, UR25, R136, 0x96, !PT ;  /* 0x0000001983387c12 */ /* 0x000fe2000f8e9688 */
[----:B------:R-:W-:Y:S02]  /*cb90*/  IMAD.MOV.U32 R69, RZ, RZ, RZ ;  /* 0x000000ffff457224 */ /* 0x000fe400078e00ff */
.L_x_8840:
[----:B------:R-:W-:Y:S05]  /*cba0*/  BSYNC B1 ;  /* 0x0000000000017941 */ /* 0x000fea0003800000 */
.L_x_8839:
        /* <DEDUP_REMOVED lines=22> */
.L_x_8844:
[----:B------:R-:W-:Y:S02]  /*cd10*/  IMAD.MOV.U32 R70, RZ, RZ, R60 ;  /* 0x000000ffff467224 */ /* 0x000fe400078e003c */
.L_x_8845:
[----:B------:R-:W-:Y:S05]  /*cd20*/  BSYNC B1 ;  /* 0x0000000000017941 */ /* 0x000fea0003800000 */
.L_x_8843:
        /* <DEDUP_REMOVED lines=18> */
.L_x_8849:
[----:B------:R-:W-:Y:S05]  /*ce50*/  BSYNC B2 ;  /* 0x0000000000027941 */ /* 0x000fea0003800000 */
.L_x_8848:
        /* <DEDUP_REMOVED lines=44> */
.L_x_8847:
[----:B------:R-:W-:Y:S05]  /*d120*/  BSYNC B1 ;  /* 0x0000000000017941 */ /* 0x000fea0003800000 */
.L_x_8846:
        /* <DEDUP_REMOVED lines=39> */
.L_x_8793:
[----:B------:R-:W-:Y:S05]  /*d3a0*/  BSYNC B0 ;  /* 0x0000000000007941 */ /* 0x000fea0003800000 */
.L_x_8792:
[----:B------:R-:W-:Y:S01]  /*d3b0*/  LOP3.LUT P0, RZ, R6, 0x40, RZ, 0xc0, !PT ;  /* 0x0000004006ff7812 */ /* 0x000fe2000780c0ff */
[----:B------:R-:W-:-:S12]  /*d3c0*/  BSSY B0, `(.L_x_8850) ;  /* 0x00002de000007945 */ /* 0x000fd80003800000 */
[----:B------:R-:W-:Y:S05]  /*d3d0*/  @!P0 BRA `(.L_x_8851) ;  /* 0x00002dc000008947 */ /* 0x000fea0003800000 */
[----:B------:R-:W-:-:S04]  /*d3e0*/  ISETP.NE.U32.AND P0, PT, RZ, c[0x0][0x180], PT ;  /* 0x00006000ff007a0c */ /* 0x000fc80003f05070 */
[----:B------:R-:W-:Y:S01]  /*d3f0*/  ISETP.NE.AND.EX P0, PT, RZ, c[0x0][0x184], PT, P0 ;  /* 0x00006100ff007a0c */ /* 0x000fe20003f05300 */
[----:B0-----:R-:W-:-:S12]  /*d400*/  HFMA2.MMA R71, -RZ, RZ, 0, 9.5367431640625e-07 ;  /* 0x00000010ff477435 */ /* 0x001fd800000001ff */
        /* <DEDUP_REMOVED lines=17> */
.L_x_8853:
[----:B------:R-:W-:Y:S02]  /*d520*/  IMAD.MOV.U32 R77, RZ, RZ, R60 ;  /* 0x000000ffff4d7224 */ /* 0x000fe400078e003c */
.L_x_8854:
[----:B------:R-:W-:Y:S05]  /*d530*/  BSYNC B1 ;  /* 0x0000000000017941 */ /* 0x000fea0003800000 */
.L_x_8852:
        /* <DEDUP_REMOVED lines=16> */
.L_x_8858:
[----:B------:R-:W-:Y:S05]  /*d640*/  BSYNC B2 ;  /* 0x0000000000027941 */ /* 0x000fea0003800000 */
.L_x_8857:
        /* <DEDUP_REMOVED lines=44> */
.L_x_8856:
[----:B------:R-:W-:Y:S05]  /*d910*/  BSYNC B1 ;  /* 0x0000000000017941 */ /* 0x000fea0003800000 */
.L_x_8855:
        /* <DEDUP_REMOVED lines=25> */
.L_x_8860:
[----:B------:R-:W-:Y:S02]  /*dab0*/  MOV R116, R60 ;  /* 0x0000003c00747202 */ /* 0x000fe40000000f00 */
.L_x_8861:
[----:B------:R-:W-:Y:S05]  /*dac0*/  BSYNC B1 ;  /* 0x0000000000017941 */ /* 0x000fea0003800000 */
.L_x_8859:
        /* <DEDUP_REMOVED lines=16> */
.L_x_8865:
[----:B------:R-:W-:Y:S05]  /*dbd0*/  BSYNC B2 ;  /* 0x0000000000027941 */ /* 0x000fea0003800000 */
.L_x_8864:
        /* <DEDUP_REMOVED lines=44> */
.L_x_8863:
[----:B------:R-:W-:Y:S05]  /*dea0*/  BSYNC B1 ;  /* 0x0000000000017941 */ /* 0x000fea0003800000 */
.L_x_8862:
        /* <DEDUP_REMOVED lines=24> */
.L_x_8867:
[----:B------:R-:W-:Y:S02]  /*e030*/  IMAD.MOV.U32 R68, RZ, RZ, R60 ;  /* 0x000000ffff447224 */ /* 0x000fe400078e003c */
.L_x_8868:
[----:B------:R-:W-:Y:S05]  /*e040*/  BSYNC B1 ;  /* 0x0000000000017941 */ /* 0x000fea0003800000 */
.L_x_8866:
        /* <DEDUP_REMOVED lines=16> */
.L_x_8872:
[----:B------:R-:W-:Y:S05]  /*e150*/  BSYNC B2 ;  /* 0x0000000000027941 */ /* 0x000fea0003800000 */
.L_x_8871:
        /* <DEDUP_REMOVED lines=44> */
.L_x_8870:
[----:B------:R-:W-:Y:S05]  /*e420*/  BSYNC B1 ;  /* 0x0000000000017941 */ /* 0x000fea0003800000 */
.L_x_8869:
        /* <DEDUP_REMOVED lines=22> */
.L_x_8874:
[----:B------:R-:W-:Y:S02]  /*e590*/  IMAD.MOV.U32 R68, RZ, RZ, R60 ;  /* 0x000000ffff447224 */ /* 0x000fe400078e003c */
.L_x_8875:
[----:B------:R-:W-:Y:S05]  /*e5a0*/  BSYNC B1 ;  /* 0x0000000000017941 */ /* 0x000fea0003800000 */
.L_x_8873:
        /* <DEDUP_REMOVED lines=16> */
.L_x_8879:
[----:B------:R-:W-:Y:S05]  /*e6b0*/  BSYNC B2 ;  /* 0x0000000000027941 */ /* 0x000fea0003800000 */
.L_x_8878:
        /* <DEDUP_REMOVED lines=44> */
.L_x_8877:
[----:B------:R-:W-:Y:S05]  /*e980*/  BSYNC B1 ;  /* 0x0000000000017941 */ /* 0x000fea0003800000 */
.L_x_8876:
        /* <DEDUP_REMOVED lines=22> */
.L_x_8881:
[----:B------:R-:W-:Y:S02]  /*eaf0*/  MOV R103, R60 ;  /* 0x0000003c00677202 */ /* 0x000fe40000000f00 */
.L_x_8882:
[----:B------:R-:W-:Y:S05]  /*eb00*/  BSYNC B1 ;  /* 0x0000000000017941 */ /* 0x000fea0003800000 */
.L_x_8880:
        /* <DEDUP_REMOVED lines=16> */
.L_x_8886:
[----:B------:R-:W-:Y:S05]  /*ec10*/  BSYNC B2 ;  /* 0x0000000000027941 */ /* 0x000fea0003800000 */
.L_x_8885:
        /* <DEDUP_REMOVED lines=44> */
.L_x_8884:
[----:B------:R-:W-:Y:S05]  /*eee0*/  BSYNC B1 ;  /* 0x0000000000017941 */ /* 0x000fea0003800000 */
.L_x_8883:
        /* <DEDUP_REMOVED lines=22> */
.L_x_8888:
[----:B------:R-:W-:Y:S02]  /*f050*/  IMAD.MOV.U32 R136, RZ, RZ, R60 ;  /* 0x000000ffff887224 */ /* 0x000fe400078e003c */
.L_x_8889:
[----:B------:R-:W-:Y:S05]  /*f060*/  BSYNC B1 ;  /* 0x0000000000017941 */ /* 0x000fea0003800000 */
.L_x_8887:
        /* <DEDUP_REMOVED lines=16> */
.L_x_8893:
[----:B------:R-:W-:Y:S05]  /*f170*/  BSYNC B2 ;  /* 0x0000000000027941 */ /* 0x000fea0003800000 */
.L_x_8892:
        /* <DEDUP_REMOVED lines=39> */
[----:B------:R-:W-:Y:S01]  /*f3f0*/  IMAD.WIDE.U32 R116, R116, -0x326172a9, RZ ;  /* 0xcd9e8d5774747825 */ /* 0x000fe200078e00ff */
[----:B------:R-:W-:-:S03]  /*f400*/  LOP3.LUT R58, R69, UR26, R58, 0x96, !PT ;  /* 0x0000001a453a7c12 */ /* 0x000fc6000f8e963a */
[----:B------:R-:W-:Y:S01]  /*f410*/  IMAD.MOV.U32 R60, RZ, RZ, R116 ;  /* 0x000000ffff3c7224 */ /* 0x000fe200078e0074 */
[----:B------:R-:W-:Y:S01]  /*f420*/  LOP3.LUT R56, R117, UR25, R130, 0x96, !PT ;  /* 0x0000001975387c12 */ /* 0x000fe2000f8e9682 */
[----:B------:R-:W-:Y:S02]  /*f430*/  IMAD.MOV.U32 R68, RZ, RZ, RZ ;  /* 0x000000ffff447224 */ /* 0x000fe400078e00ff */
.L_x_8891:
[----:B------:R-:W-:Y:S05]  /*f440*/  BSYNC B1 ;  /* 0x0000000000017941 */ /* 0x000fea0003800000 */
.L_x_8890:
        /* <DEDUP_REMOVED lines=22> */
.L_x_8895:
[----:B------:R-:W-:Y:S02]  /*f5b0*/  IMAD.MOV.U32 R70, RZ, RZ, R60 ;  /* 0x000000ffff467224 */ /* 0x000fe400078e003c */
.L_x_8896:
[----:B------:R-:W-:Y:S05]  /*f5c0*/  BSYNC B1 ;  /* 0x0000000000017941 */ /* 0x000fea0003800000 */
.L_x_8894:
        /* <DEDUP_REMOVED lines=16> */
.L_x_8900:
[----:B------:R-:W-:Y:S05]  /*f6d0*/  BSYNC B2 ;  /* 0x0000000000027941 */ /* 0x000fea0003800000 */
.L_x_8899:
        /* <DEDUP_REMOVED lines=44> */
.L_x_8898:
[----:B------:R-:W-:Y:S05]  /*f9a0*/  BSYNC B1 ;  /* 0x0000000000017941 */ /* 0x000fea0003800000 */
.L_x_8897:
        /* <DEDUP_REMOVED lines=22> */
.L_x_8902:
[----:B------:R-:W-:Y:S02]  /*fb10*/  MOV R70, R60 ;  /* 0x0000003c00467202 */ /* 0x000fe40000000f00 */
.L_x_8903:
[----:B------:R-:W-:Y:S05]  /*fb20*/  BSYNC B1 ;  /* 0x0000000000017941 */ /* 0x000fea0003800000 */
.L_x_8901:
        /* <DEDUP_REMOVED lines=18> */
.L_x_8907:
[----:B------:R-:W-:Y:S05]  /*fc50*/  BSYNC B2 ;  /* 0x0000000000027941 */ /* 0x000fea0003800000 */
.L_x_8906:
        /* <DEDUP_REMOVED lines=44> */
.L_x_8905:
[----:B------:R-:W-:Y:S05]  /*ff20*/  BSYNC B1 ;  /* 0x0000000000017941 */ /* 0x000fea0003800000 */
.L_x_8904:
        /* <DEDUP_REMOVED lines=39> */
.L_x_8851:
[----:B------:R-:W-:Y:S05]  /*101a0*/  BSYNC B0 ;  /* 0x0000000000007941 */ /* 0x000fea0003800000 */
.L_x_8850:
        /* <DEDUP_REMOVED lines=23> */
.L_x_8911:
[----:B------:R-:W-:Y:S02]  /*10320*/  IMAD.MOV.U32 R78, RZ, RZ, R60 ;  /* 0x000000ffff4e7224 */ /* 0x000fe400078e003c */
.L_x_8912:
[----:B------:R-:W-:Y:S05]  /*10330*/  BSYNC B1 ;  /* 0x0000000000017941 */ /* 0x000fea0003800000 */
.L_x_8910:
        /* <DEDUP_REMOVED lines=16> */
.L_x_8916:
[----:B------:R-:W-:Y:S05]  /*10440*/  BSYNC B2 ;  /* 0x0000000000027941 */ /* 0x000fea0003800000 */
.L_x_8915:
        /* <DEDUP_REMOVED lines=44> */
.L_x_8914:
[----:B------:R-:W-:Y:S05]  /*10710*/  BSYNC B1 ;  /* 0x0000000000017941 */ /* 0x000fea0003800000 */
.L_x_8913:
        /* <DEDUP_REMOVED lines=25> */
.L_x_8918:
[----:B------:R-:W-:Y:S02]  /*108b0*/  IMAD.MOV.U32 R118, RZ, RZ, R60 ;  /* 0x000000ffff767224 */ /* 0x000fe400078e003c */
.L_x_8919:
[----:B------:R-:W-:Y:S05]  /*108c0*/  BSYNC B1 ;  /* 0x0000000000017941 */ /* 0x000fea0003800000 */
.L_x_8917:
        /* <DEDUP_REMOVED lines=16> */
.L_x_8923:
[----:B------:R-:W-:Y:S05]  /*109d0*/  BSYNC B2 ;  /* 0x0000000000027941 */ /* 0x000fea0003800000 */
.L_x_8922:
        /* <DEDUP_REMOVED lines=44> */
.L_x_8921:
[----:B------:R-:W-:Y:S05]  /*10ca0*/  BSYNC B1 ;  /* 0x0000000000017941 */ /* 0x000fea0003800000 */
.L_x_8920:
        /* <DEDUP_REMOVED lines=24> */
.L_x_8925:
[----:B------:R-:W-:Y:S02]  /*10e30*/  IMAD.MOV.U32 R68, RZ, RZ, R60 ;  /* 0x000000ffff447224 */ /* 0x000fe400078e003c */
.L_x_8926:
[----:B------:R-:W-:Y:S05]  /*10e40*/  BSYNC B1 ;  /* 0x0000000000017941 */ /* 0x000fea0003800000 */
.L_x_8924:
        /* <DEDUP_REMOVED lines=16> */
.L_x_8930:
[----:B------:R-:W-:Y:S05]  /*10f50*/  BSYNC B2 ;  /* 0x0000000000027941 */ /* 0x000fea0003800000 */
.L_x_8929:
        /* <DEDUP_REMOVED lines=44> */
.L_x_8928:
[----:B------:R-:W-:Y:S05]  /*11220*/  BSYNC B1 ;  /* 0x0000000000017941 */ /* 0x000fea0003800000 */
.L_x_8927:
        /* <DEDUP_REMOVED lines=22> */
.L_x_8932:
[----:B------:R-:W-:Y:S02]  /*11390*/  MOV R68, R60 ;  /* 0x0000003c00447202 */ /* 0x000fe40000000f00 */
.L_x_8933:
[----:B------:R-:W-:Y:S05]  /*113a0*/  BSYNC B1 ;  /* 0x0000000000017941 */ /* 0x000fea0003800000 */
.L_x_8931:
        /* <DEDUP_REMOVED lines=16> */
.L_x_8937:
[----:B------:R-:W-:Y:S05]  /*114b0*/  BSYNC B2 ;  /* 0x0000000000027941 */ /* 0x000fea0003800000 */
.L_x_8936:
        /* <DEDUP_REMOVED lines=44> */
.L_x_8935:
[----:B------:R-:W-:Y:S05]  /*11780*/  BSYNC B1 ;  /* 0x0000000000017941 */ /* 0x000fea0003800000 */
.L_x_8934:
        /* <DEDUP_REMOVED lines=22> */
.L_x_8939:
[----:B------:R-:W-:Y:S02]  /*118f0*/  IMAD.MOV.U32 R105, RZ, RZ, R60 ;  /* 0x000000ffff697224 */ /* 0x000fe400078e003c */
.L_x_8940:
[----:B------:R-:W-:Y:S05]  /*11900*/  BSYNC B1 ;  /* 0x0000000000017941 */ /* 0x000fea0003800000 */
.L_x_8938:
        /* <DEDUP_REMOVED lines=16> */
.L_x_8944:
[----:B------:R-:W-:Y:S05]  /*11a10*/  BSYNC B2 ;  /* 0x0000000000027941 */ /* 0x000fea0003800000 */
.L_x_8943:
        /* <DEDUP_REMOVED lines=44> */
.L_x_8942:
[----:B------:R-:W-:Y:S05]  /*11ce0*/  BSYNC B1 ;  /* 0x0000000000017941 */ /* 0x000fea0003800000 */
.L_x_8941:
        /* <DEDUP_REMOVED lines=22> */
.L_x_8946:
[----:B------:R-:W-:Y:S02]  /*11e50*/  IMAD.MOV.U32 R136, RZ, RZ, R60 ;  /* 0x000000ffff887224 */ /* 0x000fe400078e003c */
.L_x_8947:
[----:B------:R-:W-:Y:S05]  /*11e60*/  BSYNC B1 ;  /* 0x0000000000017941 */ /* 0x000fea0003800000 */
.L_x_8945:
        /* <DEDUP_REMOVED lines=16> */
.L_x_8951:
[----:B------:R-:W-:Y:S05]  /*11f70*/  BSYNC B2 ;  /* 0x0000000000027941 */ /* 0x000fea0003800000 */
.L_x_8950:
        /* <DEDUP_REMOVED lines=44> */
.L_x_8949:
[----:B------:R-:W-:Y:S05]  /*12240*/  BSYNC B1 ;  /* 0x0000000000017941 */ /* 0x000fea0003800000 */
.L_x_8948:
        /* <DEDUP_REMOVED lines=22> */
.L_x_8953:
[----:B------:R-:W-:Y:S02]  /*123b0*/  MOV R70, R60 ;  /* 0x0000003c00467202 */ /* 0x000fe40000000f00 */
.L_x_8954:
[----:B------:R-:W-:Y:S05]  /*123c0*/  BSYNC B1 ;  /* 0x0000000000017941 */ /* 0x000fea0003800000 */
.L_x_8952:
        /* <DEDUP_REMOVED lines=16> */
.L_x_8958:
[----:B------:R-:W-:Y:S05]  /*124d0*/  BSYNC B2 ;  /* 0x0000000000027941 */ /* 0x000fea0003800000 */
.L_x_8957:
        /* <DEDUP_REMOVED lines=44> */
.L_x_8956:
[----:B------:R-:W-:Y:S05]  /*127a0*/  BSYNC B1 ;  /* 0x0000000000017941 */ /* 0x000fea0003800000 */
.L_x_8955:
        /* <DEDUP_REMOVED lines=22> */
.L_x_8960:
[----:B------:R-:W-:Y:S02]  /*12910*/  IMAD.MOV.U32 R70, RZ, RZ, R60 ;  /* 0x000000ffff467224 */ /* 0x000fe400078e003c */
.L_x_8961:
[----:B------:R-:W-:Y:S05]  /*12920*/  BSYNC B1 ;  /* 0x0000000000017941 */ /* 0x000fea0003800000 */
.L_x_8959:
        /* <DEDUP_REMOVED lines=18> */
.L_x_8965:
[----:B------:R-:W-:Y:S05]  /*12a50*/  BSYNC B2 ;  /* 0x0000000000027941 */ /* 0x000fea0003800000 */
.L_x_8964:
        /* <DEDUP_REMOVED lines=38> */
[----:B------:R-:W-:-:S04]  /*12cc0*/  IMAD.WIDE.U32 R68, R68, -0x2daee0ad, RZ ;  /* 0xd2511f5344447825 */ /* 0x000fc800078e00ff */
[----:B------:R-:W-:Y:S01]  /*12cd0*/  IMAD.MOV.U32 R62, RZ, RZ, R68 ;  /* 0x000000ffff3e7224 */ /* 0x000fe200078e0044 */
[----:B------:R-:W-:Y:S01]  /*12ce0*/  LOP3.LUT R58, R69, UR26, R58, 0x96, !PT ;  /* 0x0000001a453a7c12 */ /* 0x000fe2000f8e963a */
[----:B------:R-:W-:-:S05]  /*12cf0*/  IMAD.WIDE.U32 R68, R56, -0x326172a9, RZ ;  /* 0xcd9e8d5738447825 */ /* 0x000fca00078e00ff */
[----:B------:R-:W-:Y:S02]  /*12d00*/  LOP3.LUT R56, R69, UR25, R130, 0x96, !PT ;  /* 0x0000001945387c12 */ /* 0x000fe4000f8e9682 */
[----:B------:R-:W-:Y:S02]  /*12d10*/  MOV R60, R68 ;  /* 0x00000044003c7202 */ /* 0x000fe40000000f00 */
.L_x_8963:
[----:B------:R-:W-:Y:S05]  /*12d20*/  BSYNC B1 ;  /* 0x0000000000017941 */ /* 0x000fea0003800000 */
.L_x_8962:
        /* <DEDUP_REMOVED lines=39> */
.L_x_8909:
[----:B------:R-:W-:Y:S05]  /*12fa0*/  BSYNC B0 ;  /* 0x0000000000007941 */ /* 0x000fea0003800000 */
.L_x_8908:
        /* <DEDUP_REMOVED lines=23> */
.L_x_8969:
[----:B------:R-:W-:Y:S02]  /*13120*/  MOV R79, R60 ;  /* 0x0000003c004f7202 */ /* 0x000fe40000000f00 */
.L_x_8970:
[----:B------:R-:W-:Y:S05]  /*13130*/  BSYNC B1 ;  /* 0x0000000000017941 */ /* 0x000fea0003800000 */
.L_x_8968:
        /* <DEDUP_REMOVED lines=16> */
.L_x_8974:
[----:B------:R-:W-:Y:S05]  /*13240*/  BSYNC B2 ;  /* 0x0000000000027941 */ /* 0x000fea0003800000 */
.L_x_8973:
        /* <DEDUP_REMOVED lines=44> */
.L_x_8972:
[----:B------:R-:W-:Y:S05]  /*13510*/  BSYNC B1 ;  /* 0x0000000000017941 */ /* 0x000fea0003800000 */
.L_x_8971:
        /* <DEDUP_REMOVED lines=25> */
.L_x_8976:
[----:B------:R-:W-:Y:S02]  /*136b0*/  IMAD.MOV.U32 R120, RZ, RZ, R60 ;  /* 0x000000ffff787224 */ /* 0x000fe400078e003c */
.L_x_8977:
[----:B------:R-:W-:Y:S05]  /*136c0*/  BSYNC B1 ;  /* 0x0000000000017941 */ /* 0x000fea0003800000 */
.L_x_8975:
        /* <DEDUP_REMOVED lines=16> */
.L_x_8981:
[----:B------:R-:W-:Y:S05]  /*137d0*/  BSYNC B2 ;  /* 0x0000000000027941 */ /* 0x000fea0003800000 */
.L_x_8980:
        /* <DEDUP_REMOVED lines=44> */
.L_x_8979:
[----:B------:R-:W-:Y:S05]  /*13aa0*/  BSYNC B1 ;  /* 0x0000000000017941 */ /* 0x000fea0003800000 */
.L_x_8978:
        /* <DEDUP_REMOVED lines=24> */
.L_x_8983:
[----:B------:R-:W-:Y:S02]  /*13c30*/  MOV R68, R60 ;  /* 0x0000003c00447202 */ /* 0x000fe40000000f00 */
.L_x_8984:
[----:B------:R-:W-:Y:S05]  /*13c40*/  BSYNC B1 ;  /* 0x0000000000017941 */ /* 0x000fea0003800000 */
.L_x_8982:
        /* <DEDUP_REMOVED lines=16> */
.L_x_8988:
[----:B------:R-:W-:Y:S05]  /*13d50*/  BSYNC B2 ;  /* 0x0000000000027941 */ /* 0x000fea0003800000 */
.L_x_8987:
        /* <DEDUP_REMOVED lines=44> */
.L_x_8986:
[----:B------:R-:W-:Y:S05]  /*14020*/  BSYNC B1 ;  /* 0x0000000000017941 */ /* 0x000fea0003800000 */
.L_x_8985:
        /* <DEDUP_REMOVED lines=22> */
.L_x_8990:
[----:B------:R-:W-:Y:S02]  /*14190*/  IMAD.MOV.U32 R68, RZ, RZ, R60 ;  /* 0x000000ffff447224 */ /* 0x000fe400078e003c */
.L_x_8991:
[----:B------:R-:W-:Y:S05]  /*141a0*/  BSYNC B1 ;  /* 0x0000000000017941 */ /* 0x000fea0003800000 */
.L_x_8989:
        /* <DEDUP_REMOVED lines=16> */
.L_x_8995:
[----:B------:R-:W-:Y:S05]  /*142b0*/  BSYNC B2 ;  /* 0x0000000000027941 */ /* 0x000fea0003800000 */
.L_x_8994:
        /* <DEDUP_REMOVED lines=44> */
.L_x_8993:
[----:B------:R-:W-:Y:S05]  /*14580*/  BSYNC B1 ;  /* 0x0000000000017941 */ /* 0x000fea0003800000 */
.L_x_8992:
        /* <DEDUP_REMOVED lines=22> */
.L_x_8997:
[----:B------:R-:W-:Y:S02]  /*146f0*/  IMAD.MOV.U32 R107, RZ, RZ, R60 ;  /* 0x000000ffff6b7224 */ /* 0x000fe400078e003c */
.L_x_8998:
[----:B------:R-:W-:Y:S05]  /*14700*/  BSYNC B1 ;  /* 0x0000000000017941 */ /* 0x000fea0003800000 */
.L_x_8996:
        /* <DEDUP_REMOVED lines=16> */
.L_x_9002:
[----:B------:R-:W-:Y:S05]  /*14810*/  BSYNC B2 ;  /* 0x0000000000027941 */ /* 0x000fea0003800000 */
.L_x_9001:
        /* <DEDUP_REMOVED lines=44> */
.L_x_9000:
[----:B------:R-:W-:Y:S05]  /*14ae0*/  BSYNC B1 ;  /* 0x0000000000017941 */ /* 0x000fea0003800000 */
.L_x_8999:
        /* <DEDUP_REMOVED lines=22> */
.L_x_9004:
[----:B------:R-:W-:Y:S02]  /*14c50*/  MOV R136, R60 ;  /* 0x0000003c00887202 */ /* 0x000fe40000000f00 */
.L_x_9005:
[----:B------:R-:W-:Y:S05]  /*14c60*/  BSYNC B1 ;  /* 0x0000000000017941 */ /* 0x000fea0003800000 */
.L_x_9003:
        /* <DEDUP_REMOVED lines=16> */
.L_x_9009:
[----:B------:R-:W-:Y:S05]  /*14d70*/  BSYNC B2 ;  /* 0x0000000000027941 */ /* 0x000fea0003800000 */
.L_x_9008:
        /* <DEDUP_REMOVED lines=44> */
.L_x_9007:
[----:B------:R-:W-:Y:S05]  /*15040*/  BSYNC B1 ;  /* 0x0000000000017941 */ /* 0x000fea0003800000 */
.L_x_9006:
        /* <DEDUP_REMOVED lines=22> */
.L_x_9011:
[----:B------:R-:W-:Y:S02]  /*151b0*/  IMAD.MOV.U32 R70, RZ, RZ, R60 ;  /* 0x000000ffff467224 */ /* 0x000fe400078e003c */
.L_x_9012:
[----:B------:R-:W-:Y:S05]  /*151c0*/  BSYNC B1 ;  /* 0x0000000000017941 */ /* 0x000fea0003800000 */
.L_x_9010:
        /* <DEDUP_REMOVED lines=16> */
.L_x_9016:
[----:B------:R-:W-:Y:S05]  /*152d0*/  BSYNC B2 ;  /* 0x0000000000027941 */ /* 0x000fea0003800000 */
.L_x_9015:
        /* <DEDUP_REMOVED lines=44> */
.L_x_9014:
[----:B------:R-:W-:Y:S05]  /*155a0*/  BSYNC B1 ;  /* 0x0000000000017941 */ /* 0x000fea0003800000 */
.L_x_9013:
        /* <DEDUP_REMOVED lines=22> */
.L_x_9018:
[----:B------:R-:W-:Y:S02]  /*15710*/  IMAD.MOV.U32 R70, RZ, RZ, R60 ;  /* 0x000000ffff467224 */ /* 0x000fe400078e003c */
.L_x_9019:
[----:B------:R-:W-:Y:S05]  /*15720*/  BSYNC B1 ;  /* 0x0000000000017941 */ /* 0x000fea0003800000 */
.L_x_9017:
        /* <DEDUP_REMOVED lines=18> */
.L_x_9023:
[----:B------:R-:W-:Y:S05]  /*15850*/  BSYNC B2 ;  /* 0x0000000000027941 */ /* 0x000fea0003800000 */
.L_x_9022:
        /* <DEDUP_REMOVED lines=44> */
.L_x_9021:
[----:B------:R-:W-:Y:S05]  /*15b20*/  BSYNC B1 ;  /* 0x0000000000017941 */ /* 0x000fea0003800000 */
.L_x_9020:
[----:B------:R0:W1:Y:S01]  /*15b30*/  I2F.U32 R69, R70 ;  /* 0x0000004600457306 */ /* 0x0000620000201000 */
[----:B------:R-:W-:Y:S01]  /*15b40*/  HADD2.F32 R68, -RZ, R71.H1_H1 ;  /* 0x30000047ff447230 */ /* 0x000fe20000004100 */
[----:B------:R-:W-:Y:S02]  /*15b50*/  SEL R137, RZ, 0x10000, P5 ;  /* 0x00010000ff897807 */ /* 0x000fe40002800000 */
[----:B------:R-:W-:Y:S02]  /*15b60*/  SEL R136, RZ, 0x100, P4 ;  /* 0x00000100ff887807 */ /* 0x000fe40002000000 */
[----:B------:R-:W-:Y:S01]  /*15b70*/  FMUL.FTZ R68, R68, R133 ;  /* 0x0000008544447220 */ /* 0x000fe20000410000 */
[----:B------:R-:W-:Y:S02]  /*15b80*/  SEL R133, RZ, 0x1, P2 ;  /* 0x00000001ff857807 */ /* 0x000fe40001000000 */
        /* <DEDUP_REMOVED lines=32> */
.L_x_8967:
[----:B------:R-:W-:Y:S05]  /*15d90*/  BSYNC B0 ;  /* 0x0000000000007941 */ /* 0x000fea0003800000 */
.L_x_8966:
        /* <DEDUP_REMOVED lines=70> */
.L_x_9042:
        /* <DEDUP_REMOVED lines=134> */
.L_x_9043:
[----:B------:R-:W-:Y:S01]  /*16a60*/  LOP3.LUT P0, RZ, R0, 0x1f, RZ, 0xc0, !PT ;  /* 0x0000001f00ff7812 */ /* 0x000fe2000780c0ff */
        /* <DEDUP_REMOVED lines=10> */
[----:B------:R-:W-:Y:S01]  /*16b10*/  @!P0 IMAD.IADD R137, R130, 0x1, R131 ;  /* 0x0000000182898824 */ /* 0x000fe200078e0283 */
[----:B------:R-:W-:Y:S01]  /*16b20*/  LOP3.LUT P1, RZ, R70, 0x1f, R0, 0xf8, !PT ;  /* 0x0000001f46ff7812 */ /* 0x000fe2000782f800 */
[----:B------:R-:W-:Y:S01]  /*16b30*/  IMAD.MOV.U32 R136, RZ, RZ, RZ ;  /* 0x000000ffff887224 */ /* 0x000fe200078e00ff */
[----:B------:R-:W-:Y:S01]  /*16b40*/  @!P0 MOV R136, R142 ;  /* 0x0000008e00888202 */ /* 0x000fe20000000f00 */
[----:B------:R-:W-:Y:S01]  /*16b50*/  BSSY B0, `(.L_x_9026) ;  /* 0x0000057000007945 */ /* 0x000fe20003800000 */
[----:B------:R-:W-:Y:S02]  /*16b60*/  LOP3.LUT P2, RZ, R6, 0x8, RZ, 0xc0, !PT ;  /* 0x0000000806ff7812 */ /* 0x000fe4000784c0ff */
[----:B------:R-:W-:Y:S01]  /*16b70*/  I2F R131, R136 ;  /* 0x0000008800837306 */ /* 0x000fe20000201400 */
[----:B------:R-:W0:Y:S06]  /*16b80*/  SHFL.DOWN PT, R71, R136, 0x2, 0x1f ;  /* 0x08401f0088477f89 */ /* 0x000e2c00000e0000 */
        /* <DEDUP_REMOVED lines=59> */
[----:B------:R-:W-:Y:S01]  /*16f40*/  F2FP.PACK_AB R68, R69, R68 ;  /* 0x000000444544723e */ /* 0x000fe200000000ff */
        /* <DEDUP_REMOVED lines=10> */
[----:B------:R-:W-:Y:S01]  /*16ff0*/  F2FP.PACK_AB R69, R71, R70 ;  /* 0x000000464745723e */ /* 0x000fe200000000ff */
[----:B------:R-:W-:-:S03]  /*17000*/  FADD.FTZ R71, R109, -UR28 ;  /* 0x8000001c6d477e21 */ /* 0x000fc60008010000 */
[----:B------:R-:W-:Y:S01]  /*17010*/  F2FP.PACK_AB R70, R131, R130 ;  /* 0x000000828346723e */ /* 0x000fe200000000ff */
[----:B------:R-:W-:Y:S01]  /*17020*/  FADD.FTZ R130, R122, -UR28 ;  /* 0x8000001c7a827e21 */ /* 0x000fe20008010000 */
[----:B------:R-:W-:Y:S01]  /*17030*/  HFMA2.MMA R131, -RZ, RZ, 0, 9.5367431640625e-07 ;  /* 0x00000010ff837435 */ /* 0x000fe200000001ff */
[----:B------:R-:W-:Y:S02]  /*17040*/  FMUL.FTZ R71, R71, UR27 ;  /* 0x0000001b47477c20 */ /* 0x000fe40008410000 */
[----:B------:R-:W-:Y:S02]  /*17050*/  FMUL.FTZ R130, R130, UR27 ;  /* 0x0000001b82827c20 */ /* 0x000fe40008410000 */
[----:B------:R-:W-:Y:S02]  /*17060*/  FFMA.FTZ R71, R187, R71, R186 ;  /* 0x00000047bb477223 */ /* 0x000fe400000100ba */
[----:B------:R-:W-:-:S05]  /*17070*/  FFMA.FTZ R130, R185, R130, R184 ;  /* 0x00000082b9827223 */ /* 0x000fca00000100b8 */
[----:B------:R-:W-:Y:S01]  /*17080*/  F2FP.PACK_AB R71, R130, R71 ;  /* 0x000000478247723e */ /* 0x000fe200000000ff */
[C---:B------:R-:W-:Y:S01]  /*17090*/  IMAD.WIDE.U32 R130, R72.reuse, R131, c[0x0][0x208] ;  /* 0x0000820048827625 */ /* 0x040fe200078e0083 */
[----:B------:R-:W-:-:S04]  /*170a0*/  IADD3 R72, R72, 0x80, RZ ;  /* 0x0000008048487810 */ /* 0x000fc80007ffe0ff */
[----:B------:R0:W-:Y:S03]  /*170b0*/  STG.E.128 [R130.64], R68 ;  /* 0x0000004482007986 */ /* 0x0001e6000c101d06 */
.L_x_9027:
[----:B------:R-:W-:Y:S05]  /*170c0*/  BSYNC B0 ;  /* 0x0000000000007941 */ /* 0x000fea0003800000 */
.L_x_9026:
        /* <DEDUP_REMOVED lines=25> */
[----:B------:R-:W-:Y:S02]  /*17260*/  FADD.FTZ R130, R123, -UR28 ;  /* 0x8000001c7b827e21 */ /* 0x000fe40008010000 */
[----:B------:R-:W-:Y:S02]  /*17270*/  FMUL.FTZ R71, R71, UR27 ;  /* 0x0000001b47477c20 */ /* 0x000fe40008410000 */
[----:B------:R-:W-:Y:S02]  /*17280*/  FMUL.FTZ R130, R130, UR27 ;  /* 0x0000001b82827c20 */ /* 0x000fe40008410000 */
[----:B------:R-:W-:Y:S02]  /*17290*/  FFMA.FTZ R71, R171, R71, R170 ;  /* 0x00000047ab477223 */ /* 0x000fe400000100aa */
[----:B------:R-:W-:Y:S02]  /*172a0*/  FFMA.FTZ R130, R169, R130, R168 ;  /* 0x00000082a9827223 */ /* 0x000fe400000100a8 */
[----:B------:R-:W-:-:S03]  /*172b0*/  IMAD.MOV.U32 R131, RZ, RZ, 0x10 ;  /* 0x00000010ff837424 */ /* 0x000fc600078e00ff */
[----:B------:R-:W-:Y:S01]  /*172c0*/  F2FP.PACK_AB R71, R130, R71 ;  /* 0x000000478247723e */ /* 0x000fe200000000ff */
[C---:B------:R-:W-:Y:S01]  /*172d0*/  IMAD.WIDE.U32 R130, R72.reuse, R131, c[0x0][0x208] ;  /* 0x0000820048827625 */ /* 0x040fe200078e0083 */
[----:B------:R-:W-:-:S04]  /*172e0*/  IADD3 R72, R72, 0x80, RZ ;  /* 0x0000008048487810 */ /* 0x000fc80007ffe0ff */
[----:B------:R0:W-:Y:S03]  /*172f0*/  STG.E.128 [R130.64], R68 ;  /* 0x0000004482007986 */ /* 0x0001e6000c101d06 */
.L_x_9029:
[----:B------:R-:W-:Y:S05]  /*17300*/  BSYNC B0 ;  /* 0x0000000000007941 */ /* 0x000fea0003800000 */
.L_x_9028:
        /* <DEDUP_REMOVED lines=35> */
.L_x_9031:
[----:B------:R-:W-:Y:S05]  /*17540*/  BSYNC B0 ;  /* 0x0000000000007941 */ /* 0x000fea0003800000 */
.L_x_9030:
        /* <DEDUP_REMOVED lines=26> */
[----:B------:R-:W-:Y:S01]  /*176f0*/  MOV R131, 0x10 ;  /* 0x0000001000837802 */ /* 0x000fe20000000f00 */
        /* <DEDUP_REMOVED lines=8> */
.L_x_9033:
[----:B------:R-:W-:Y:S05]  /*17780*/  BSYNC B0 ;  /* 0x0000000000007941 */ /* 0x000fea0003800000 */
.L_x_9032:
        /* <DEDUP_REMOVED lines=23> */
[----:B------:R-:W-:-:S02]  /*17900*/  FADD.FTZ R130, R126, -UR28 ;  /* 0x8000001c7e827e21 */ /* 0x000fc40008010000 */
[----:B------:R-:W-:Y:S01]  /*17910*/  IMAD.MOV.U32 R131, RZ, RZ, 0x10 ;  /* 0x00000010ff837424 */ /* 0x000fe200078e00ff */
[----:B------:R-:W-:Y:S01]  /*17920*/  F2FP.PACK_AB R70, R70, R71 ;  /* 0x000000474646723e */ /* 0x000fe200000000ff */
[----:B------:R-:W-:Y:S02]  /*17930*/  FADD.FTZ R71, R117, -UR28 ;  /* 0x8000001c75477e21 */ /* 0x000fe40008010000 */
        /* <DEDUP_REMOVED lines=8> */
.L_x_9035:
[----:B------:R-:W-:Y:S05]  /*179c0*/  BSYNC B0 ;  /* 0x0000000000007941 */ /* 0x000fea0003800000 */
.L_x_9034:
        /* <DEDUP_REMOVED lines=35> */
.L_x_9037:
[----:B------:R-:W-:Y:S05]  /*17c00*/  BSYNC B0 ;  /* 0x0000000000007941 */ /* 0x000fea0003800000 */
.L_x_9036:
[----:B------:R-:W-:Y:S01]  /*17c10*/  LOP3.LUT P0, RZ, R6, 0x10, RZ, 0xc0, !PT ;  /* 0x0000001006ff7812 */ /* 0x000fe2000780c0ff */
[----:B------:R-:W-:-:S12]  /*17c20*/  BSSY B0, `(.L_x_9038) ;  /* 0x0000021000007945 */ /* 0x000fd80003800000 */
[----:B------:R-:W-:Y:S05]  /*17c30*/  @!P0 BRA `(.L_x_9039) ;  /* 0x000001f000008947 */ /* 0x000fea0003800000 */
[----:B012---:R-:W-:Y:S01]  /*17c40*/  FADD.FTZ R68, R79, -UR28 ;  /* 0x8000001c4f447e21 */ /* 0x007fe20008010000 */
[----:B------:R-:W-:Y:S01]  /*17c50*/  HFMA2.MMA R131, -RZ, RZ, 0, 9.5367431640625e-07 ;  /* 0x00000010ff837435 */ /* 0x000fe200000001ff */
        /* <DEDUP_REMOVED lines=25> */
[----:B------:R-:W-:-:S05]  /*17df0*/  FFMA.FTZ R71, R46, R71, R54 ;  /* 0x000000472e477223 */ /* 0x000fca0000010036 */
[----:B------:R-:W-:Y:S01]  /*17e00*/  F2FP.PACK_AB R71, R130, R71 ;  /* 0x000000478247723e */ /* 0x000fe200000000ff */
[----:B------:R-:W-:-:S05]  /*17e10*/  IMAD.WIDE.U32 R130, R72, R131, c[0x0][0x208] ;  /* 0x0000820048827625 */ /* 0x000fca00078e0083 */
[----:B------:R0:W-:Y:S02]  /*17e20*/  STG.E.128 [R130.64], R68 ;  /* 0x0000004482007986 */ /* 0x0001e4000c101d06 */
.L_x_9039:
[----:B------:R-:W-:Y:S05]  /*17e30*/  BSYNC B0 ;  /* 0x0000000000007941 */ /* 0x000fea0003800000 */
.L_x_9038:
[----:B------:R-:W-:Y:S02]  /*17e40*/  LOP3.LUT P0, RZ, R63, 0xff, RZ, 0xc0, !PT ;  /* 0x000000ff3fff7812 */ /* 0x000fe4000780c0ff */
[----:B------:R-:W-:Y:S02]  /*17e50*/  IADD3 R7, R7, c[0x0][0x160], RZ ;  /* 0x0000580007077a10 */ /* 0x000fe40007ffe0ff */
[----:B------:R-:W-:Y:S02]  /*17e60*/  SEL R63, RZ, 0x1, P0 ;  /* 0x00000001ff3f7807 */ /* 0x000fe40000000000 */
[----:B------:R-:W-:-:S13]  /*17e70*/  ISETP.GE.AND P0, PT, R7, c[0x0][0x164], PT ;  /* 0x0000590007007a0c */ /* 0x000fda0003f06270 */
[----:B012---:R-:W-:Y:S01]  /*17e80*/  @P0 CALL.REL.NOINC `(.L_x_9040) ;  /* 0x0000001000000944 */ /* 0x007fe20003c00000 */
[----:B------:R-:W-:Y:S05]  /*17e90*/  BRA `(.L_x_9041) ;  /* 0xfffe9c1000007947 */ /* 0x000fea000383ffff */
.L_x_9040:
[----:B------:R-:W-:Y:S05]  /*17ea0*/  EXIT ;  /* 0x000000000000794d */ /* 0x000fea0003800000 */
.L_x_9024:
[----:B------:R-:W-:Y:S01]  /*17eb0*/  IMAD.MOV.U32 R131, RZ, RZ, R68 ;  /* 0x000000ffff837224 */ /* 0x000fe200078e0044 */
[----:B------:R-:W-:Y:S01]  /*17ec0*/  MOV R134, 0x1f ;  /* 0x0000001f00867802 */ /* 0x000fe20000000f00 */
[----:B------:R-:W-:Y:S01]  /*17ed0*/  IMAD.MOV.U32 R69, RZ, RZ, 0x1 ;  /* 0x00000001ff457424 */ /* 0x000fe200078e00ff */
[----:B------:R-:W-:Y:S01]  /*17ee0*/  MOV R70, 0x17f10 ;  /* 0x00017f1000467802 */ /* 0x000fe20000000f00 */
[----:B------:R-:W-:Y:S02]  /*17ef0*/  IMAD.MOV.U32 R71, RZ, RZ, -0x1 ;  /* 0xffffffffff477424 */ /* 0x000fe400078e00ff */
[----:B------:R-:W-:Y:S05]  /*17f00*/  CALL.REL.NOINC `($__internal_28_$__cuda_sm70_shflsync_bfly_p) ;  /* 0x00000af000007944 */ /* 0x000fea0003c00000 */
[----:B-1----:R-:W-:Y:S05]  /*17f10*/  BRA `(.L_x_9042) ;  /* 0xffffe2e000007947 */ /* 0x002fea000383ffff */
.L_x_9025:
[----:B------:R-:W-:Y:S01]  /*17f20*/  HFMA2.MMA R69, -RZ, RZ, 0, 1.1920928955078125e-07 ;  /* 0x00000002ff457435 */ /* 0x000fe200000001ff */
[----:B------:R-:W-:Y:S01]  /*17f30*/  IMAD.MOV.U32 R131, RZ, RZ, R68 ;  /* 0x000000ffff837224 */ /* 0x000fe200078e0044 */
[----:B------:R-:W-:Y:S01]  /*17f40*/  MOV R70, 0x17f80 ;  /* 0x00017f8000467802 */ /* 0x000fe20000000f00 */
[----:B------:R-:W-:Y:S02]  /*17f50*/  IMAD.MOV.U32 R134, RZ, RZ, 0x1f ;  /* 0x0000001fff867424 */ /* 0x000fe400078e00ff */
[----:B------:R-:W-:Y:S02]  /*17f60*/  IMAD.MOV.U32 R71, RZ, RZ, -0x1 ;  /* 0xffffffffff477424 */ /* 0x000fe400078e00ff */
[----:B------:R-:W-:Y:S05]  /*17f70*/  CALL.REL.NOINC `($__internal_28_$__cuda_sm70_shflsync_bfly_p) ;  /* 0x00000a8000007944 */ /* 0x000fea0003c00000 */
[----:B-1----:R-:W-:Y:S01]  /*17f80*/  FADD.FTZ R68, R68, R69 ;  /* 0x0000004544447221 */ /* 0x002fe20000010000 */
[----:B------:R-:W-:Y:S01]  /*17f90*/  MOV R69, 0x4 ;  /* 0x0000000400457802 */ /* 0x000fe20000000f00 */
[----:B------:R-:W-:Y:S01]  /*17fa0*/  IMAD.MOV.U32 R134, RZ, RZ, 0x1f ;  /* 0x0000001fff867424 */ /* 0x000fe200078e00ff */
[----:B------:R-:W-:Y:S01]  /*17fb0*/  MOV R70, 0x17ff0 ;  /* 0x00017ff000467802 */ /* 0x000fe20000000f00 */
[----:B------:R-:W-:Y:S01]  /*17fc0*/  IMAD.MOV.U32 R71, RZ, RZ, -0x1 ;  /* 0xffffffffff477424 */ /* 0x000fe200078e00ff */
[----:B------:R-:W-:-:S02]  /*17fd0*/  MOV R131, R68 ;  /* 0x0000004400837202 */ /* 0x000fc40000000f00 */
[----:B------:R-:W-:Y:S05]  /*17fe0*/  CALL.REL.NOINC `($__internal_28_$__cuda_sm70_shflsync_bfly_p) ;  /* 0x00000a1000007944 */ /* 0x000fea0003c00000 */
[----:B-1----:R-:W-:Y:S01]  /*17ff0*/  FADD.FTZ R68, R68, R69 ;  /* 0x0000004544447221 */ /* 0x002fe20000010000 */
[----:B------:R-:W-:Y:S01]  /*18000*/  MOV R71, 0xffffffff ;  /* 0xffffffff00477802 */ /* 0x000fe20000000f00 */
[----:B------:R-:W-:Y:S01]  /*18010*/  IMAD.MOV.U32 R69, RZ, RZ, 0x8 ;  /* 0x00000008ff457424 */ /* 0x000fe200078e00ff */
[----:B------:R-:W-:Y:S01]  /*18020*/  MOV R70, 0x18060 ;  /* 0x0001806000467802 */ /* 0x000fe20000000f00 */
[----:B------:R-:W-:-:S02]  /*18030*/  IMAD.MOV.U32 R134, RZ, RZ, 0x1f ;  /* 0x0000001fff867424 */ /* 0x000fc400078e00ff */
[----:B------:R-:W-:Y:S02]  /*18040*/  IMAD.MOV.U32 R131, RZ, RZ, R68 ;  /* 0x000000ffff837224 */ /* 0x000fe400078e0044 */
[----:B------:R-:W-:Y:S05]  /*18050*/  CALL.REL.NOINC `($__internal_28_$__cuda_sm70_shflsync_bfly_p) ;  /* 0x000009a000007944 */ /* 0x000fea0003c00000 */
[----:B-1----:R-:W-:Y:S01]  /*18060*/  FADD.FTZ R68, R68, R69 ;  /* 0x0000004544447221 */ /* 0x002fe20000010000 */
[----:B------:R-:W-:Y:S01]  /*18070*/  HFMA2.MMA R134, -RZ, RZ, 0, 1.847743988037109375e-06 ;  /* 0x0000001fff867435 */ /* 0x000fe200000001ff */
[----:B------:R-:W-:Y:S01]  /*18080*/  IMAD.MOV.U32 R69, RZ, RZ, 0x10 ;  /* 0x00000010ff457424 */ /* 0x000fe200078e00ff */
[----:B------:R-:W-:Y:S01]  /*18090*/  MOV R70, 0x180d0 ;  /* 0x000180d000467802 */ /* 0x000fe20000000f00 */
[----:B------:R-:W-:Y:S02]  /*180a0*/  IMAD.MOV.U32 R71, RZ, RZ, -0x1 ;  /* 0xffffffffff477424 */ /* 0x000fe400078e00ff */
[----:B------:R-:W-:Y:S02]  /*180b0*/  IMAD.MOV.U32 R131, RZ, RZ, R68 ;  /* 0x000000ffff837224 */ /* 0x000fe400078e0044 */
[----:B------:R-:W-:Y:S05]  /*180c0*/  CALL.REL.NOINC `($__internal_28_$__cuda_sm70_shflsync_bfly_p) ;  /* 0x0000093000007944 */ /* 0x000fea0003c00000 */
[----:B-1----:R-:W-:Y:S01]  /*180d0*/  FADD.FTZ R68, R68, R69 ;  /* 0x0000004544447221 */ /* 0x002fe20000010000 */
[----:B------:R-:W-:Y:S01]  /*180e0*/  LOP3.LUT P6, RZ, R6, 0x8, RZ, 0xc0, !PT ;  /* 0x0000000806ff7812 */ /* 0x000fe200078cc0ff */
[----:B------:R-:W-:Y:S02]  /*180f0*/  IMAD.MOV.U32 R134, RZ, RZ, 0x1f ;  /* 0x0000001fff867424 */ /* 0x000fe400078e00ff */
[----:B------:R-:W-:-:S02]  /*18100*/  FMUL.FTZ R68, R57, R68 ;  /* 0x0000004439447220 */ /* 0x000fc40000410000 */
[----:B------:R-:W-:Y:S02]  /*18110*/  IMAD.MOV.U32 R71, RZ, RZ, -0x1 ;  /* 0xffffffffff477424 */ /* 0x000fe400078e00ff */
        /* <DEDUP_REMOVED lines=114> */
[----:B------:R-:W-:Y:S02]  /*18840*/  MOV R70, 0x18860 ;  /* 0x0001886000467802 */ /* 0x000fe40000000f00 */
[----:B------:R-:W-:Y:S05]  /*18850*/  CALL.REL.NOINC `($__internal_28_$__cuda_sm70_shflsync_bfly_p) ;  /* 0x000001a000007944 */ /* 0x000fea0003c00000 */
[----:B-1----:R-:W-:Y:S01]  /*18860*/  FADD.FTZ R131, R131, R69 ;  /* 0x0000004583837221 */ /* 0x002fe20000010000 */
[----:B------:R-:W-:Y:S01]  /*18870*/  HFMA2.MMA R69, -RZ, RZ, 0, 1.1920928955078125e-07 ;  /* 0x00000002ff457435 */ /* 0x000fe200000001ff */
[----:B------:R-:W-:Y:S01]  /*18880*/  IMAD.MOV.U32 R134, RZ, RZ, 0x1f ;  /* 0x0000001fff867424 */ /* 0x000fe200078e00ff */
[----:B------:R-:W-:Y:S01]  /*18890*/  MOV R70, 0x188c0 ;  /* 0x000188c000467802 */ /* 0x000fe20000000f00 */
[----:B------:R-:W-:-:S03]  /*188a0*/  IMAD.MOV.U32 R71, RZ, RZ, -0x1 ;  /* 0xffffffffff477424 */ /* 0x000fc600078e00ff */
[----:B------:R-:W-:Y:S05]  /*188b0*/  CALL.REL.NOINC `($__internal_28_$__cuda_sm70_shflsync_bfly_p) ;  /* 0x0000014000007944 */ /* 0x000fea0003c00000 */
[----:B-1----:R-:W-:Y:S01]  /*188c0*/  FADD.FTZ R131, R131, R69 ;  /* 0x0000004583837221 */ /* 0x002fe20000010000 */
[----:B------:R-:W-:Y:S01]  /*188d0*/  MOV R69, 0x4 ;  /* 0x0000000400457802 */ /* 0x000fe20000000f00 */
[----:B------:R-:W-:Y:S01]  /*188e0*/  IMAD.MOV.U32 R134, RZ, RZ, 0x1f ;  /* 0x0000001fff867424 */ /* 0x000fe200078e00ff */
[----:B------:R-:W-:Y:S01]  /*188f0*/  MOV R70, 0x18920 ;  /* 0x0001892000467802 */ /* 0x000fe20000000f00 */
[----:B------:R-:W-:-:S02]  /*18900*/  IMAD.MOV.U32 R71, RZ, RZ, -0x1 ;  /* 0xffffffffff477424 */ /* 0x000fc400078e00ff */
[----:B------:R-:W-:Y:S05]  /*18910*/  CALL.REL.NOINC `($__internal_28_$__cuda_sm70_shflsync_bfly_p) ;  /* 0x000000e000007944 */ /* 0x000fea0003c00000 */
[----:B-1----:R-:W-:Y:S01]  /*18920*/  FADD.FTZ R131, R131, R69 ;  /* 0x0000004583837221 */ /* 0x002fe20000010000 */
[----:B------:R-:W-:Y:S01]  /*18930*/  HFMA2.MMA R69, -RZ, RZ, 0, 4.76837158203125e-07 ;  /* 0x00000008ff457435 */ /* 0x000fe200000001ff */
        /* <DEDUP_REMOVED lines=10> */
[----:B-1----:R-:W-:Y:S01]  /*189e0*/  MOV R136, R69 ;  /* 0x0000004500887202 */ /* 0x002fe20000000f00 */
[----:B------:R-:W-:Y:S05]  /*189f0*/  BRA `(.L_x_9043) ;  /* 0xffffe06000007947 */ /* 0x000fea000383ffff */
        .weak           $__internal_28_$__cuda_sm70_shflsync_bfly_p
        .type           $__internal_28_$__cuda_sm70_shflsync_bfly_p,@function
        .size           $__internal_28_$__cuda_sm70_shflsync_bfly_p,(.L_x_44868 - $__internal_28_$__cuda_sm70_shflsync_bfly_p)
$__internal_28_$__cuda_sm70_shflsync_bfly_p:
[----:B------:R-:W-:Y:S04]  /*18a00*/  WARPSYNC R71 ;  /* 0x0000004700007348 */ /* 0x000fe80003800000 */
[----:B------:R0:W1:Y:S02]  /*18a10*/  SHFL.BFLY PT, R69, R131, R69, R134 ;  /* 0x0c00004583457389 */ /* 0x00006400000e0086 */
[----:B0-----:R-:W-:-:S04]  /*18a20*/  IMAD.MOV.U32 R71, RZ, RZ, 0x0 ;  /* 0x00000000ff477424 */ /* 0x001fc800078e00ff */
[----:B------:R-:W-:Y:S05]  /*18a30*/  RET.REL.NODEC R70 `(_ZN10layer_norm13ln_fwd_kernelINS_13Kernel_traitsI6__halfS2_S2_S2_fjLj7168ELj1ELj1ELj4ELj16ENS_18Kernel_traits_baseILj7168ES2_S2_S2_S2_fjLj128EEEEELb1ELb1ELb0ELb0EEEvNS_9FwdParamsE) ;  /* 0xfffe75c046007950 */ /* 0x000fea0003c3ffff */
.L_x_9044:
        /* <DEDUP_REMOVED lines=12> */
.L_x_44868:


//--------------------- .text._ZN10layer_norm13ln_fwd_kernelINS_13Kernel_traitsI6__halfS2_S2_S2_fjLj7168ELj1ELj1ELj4ELj16ENS_18Kernel_traits_baseILj7168ES2_S2_S2_S2_fjLj128EEEEELb1ELb1ELb0ELb1EEEvNS_9FwdParamsE --------------------------
	.section	.text._ZN10layer_norm13ln_fwd_kernelINS_13Kernel_traitsI6__halfS2_S2_S2_fjLj7168ELj1ELj1ELj4ELj16ENS_18Kernel_traits_baseILj7168ES2_S2_S2_S2_fjLj128EEEEELb1ELb1ELb0ELb1EEEvNS_9FwdParamsE,"ax",@progbits
	.sectioninfo	@"SHI_REGISTERS=233"
	.align	128
        .global         _ZN10layer_norm13ln_fwd_kernelINS_13Kernel_traitsI6__halfS2_S2_S2_fjLj7168ELj1ELj1ELj4ELj16ENS_18Kernel_traits_baseILj7168ES2_S2_S2_S2_fjLj128EEEEELb1ELb1ELb0ELb1EEEvNS_9FwdParamsE
        .type           _ZN10layer_norm13ln_fwd_kernelINS_13Kernel_traitsI6__halfS2_S2_S2_fjLj7168ELj1ELj1ELj4ELj16ENS_18Kernel_traits_baseILj7168ES2_S2_S2_S2_fjLj128EEEEELb1ELb1ELb0ELb1EEEvNS_9FwdParamsE,@function
        .size           _ZN10layer_norm13ln_fwd_kernelINS_13Kernel_traitsI6__halfS2_S2_S2_fjLj7168ELj1ELj1ELj4ELj16ENS_18Kernel_traits_baseILj7168ES2_S2_S2_S2_fjLj128EEEEELb1ELb1ELb0ELb1EEEvNS_9FwdParamsE,(.L_x_44869 - _ZN10layer_norm13ln_fwd_kernelINS_13Kernel_traitsI6__halfS2_S2_S2_fjLj7168ELj1ELj1ELj4ELj16ENS_18Kernel_traits_baseILj7168ES2_S2_S2_S2_fjLj128EEEEELb1ELb1ELb0ELb1EEEvNS_9FwdParamsE)
        .other          _ZN10layer_norm13ln_fwd_kernelINS_13Kernel_traitsI6__halfS2_S2_S2_fjLj7168ELj1ELj1ELj4ELj16ENS_18Kernel_traits_baseILj7168ES2_S2_S2_S2_fjLj128EEEEELb1ELb1ELb0ELb1EEEvNS_9FwdParamsE,@"STO_CUDA_ENTRY STV_DEFAULT"
_ZN10layer_norm13ln_fwd_kernelINS_13Kernel_traitsI6__halfS2_S2_S2_fjLj7168ELj1ELj1ELj4ELj16ENS_18Kernel_traits_baseILj7168ES2_S2_S2_S2_fjLj128EEEEELb1ELb1ELb0ELb1EEEvNS_9FwdParamsE:
.text._ZN10layer_norm13ln_fwd_kernelINS_13Kernel_traitsI6__halfS2_S2_S2_fjLj7168ELj1ELj1ELj4ELj16ENS_18Kernel_traits_baseILj7168ES2_S2_S2_S2_fjLj128EEEEELb1ELb1ELb0ELb1EEEvNS_9FwdParamsE:
[----:B------:R-:W-:Y:S02]  /*0000*/  IMAD.MOV.U32 R1, RZ, RZ, c[0x0][0x28] ;  /* 0x00000a00ff017624 */ /* 0x000fe400078e00ff */
[----:B------:R-:W0:Y:S01]  /*0010*/  S2R R170, SR_TID.X ;  /* 0x0000000000aa7919 */ /* 0x000e220000002100 */
[----:B------:R-:W-:Y:S01]  /*0020*/  ISETP.NE.U32.AND P0, PT, RZ, c[0x0][0x218], PT ;  /* 0x00008600ff007a0c */ /* 0x000fe20003f05070 */
[----:B------:R-:W-:Y:S01]  /*0030*/  ULDC.U8 UR4, c[0x0][0x244] ;  /* 0x0000910000047ab9 */ /* 0x000fe20000000000 */
[----:B------:R-:W-:Y:S01]  /*0040*/  HFMA2.MMA R17, -RZ, RZ, 0, 9.5367431640625e-07 ;  /* 0x00000010ff117435 */ /* 0x000fe200000001ff */
[----:B------:R-:W-:Y:S01]  /*0050*/  ISETP.NE.AND P1, PT, RZ, UR4, PT ;  /* 0x00000004ff007c0c */ /* 0x000fe2000bf25270 */
[----:B------:R-:W-:Y:S01]  /*0060*/  IMAD.MOV.U32 R126, RZ, RZ, c[0x0][0x230] ;  /* 0x00008c00ff7e7624 */ /* 0x000fe200078e00ff */
[----:B------:R-:W-:Y:S01]  /*0070*/  ISETP.NE.AND.EX P0, PT, RZ, c[0x0][0x21c], PT, P0 ;  /* 0x00008700ff007a0c */ /* 0x000fe20003f05300 */
[----:B------:R-:W-:Y:S01]  /*0080*/  IMAD.MOV.U32 R127, RZ, RZ, c[0x0][0x234] ;  /* 0x00008d00ff7f7624 */ /* 0x000fe200078e00ff */
[----:B------:R-:W-:Y:S01]  /*0090*/  MOV R209, c[0x0][0x23c] ;  /* 0x00008f0000d17a02 */ /* 0x000fe20000000f00 */
[----:B------:R-:W-:Y:S01]  /*00a0*/  IMAD.MOV.U32 R208, RZ, RZ, c[0x0][0x238] ;  /* 0x00008e00ffd07624 */ /* 0x000fe200078e00ff */
[----:B------:R-:W-:-:S07]  /*00b0*/  ULDC.64 UR4, c[0x0][0x118] ;  /* 0x0000460000047ab9 */ /* 0x000fce0000000a00 */
[----:B------:R1:W5:Y:S04]  /*00c0*/  @P1 LDG.E.64 R18, [R208.64] ;  /* 0x00000004d0121981 */ /* 0x000368000c1e1b00 */
[----:B------:R-:W5:Y:S01]  /*00d0*/  @P1 LDG.E.64 R126, [R126.64] ;  /* 0x000000047e7e1981 */ /* 0x000f62000c1e1b00 */
[----:B0-----:R-:W-:-:S05]  /*00e0*/  LOP3.LUT R42, R170, 0x7f, RZ, 0xc0, !PT ;  /* 0x0000007faa2a7812 */ /* 0x001fca00078ec0ff */
[----:B------:R-:W-:-:S05]  /*00f0*/  IMAD.WIDE.U32 R2, R42, R17, c[0x0][0x218] ;  /* 0x000086002a027625 */ /* 0x000fca00078e0011 */
[----:B------:R1:W5:Y:S04]  /*0100*/  @P0 LDG.E.128 R8, [R2.64] ;  /* 0x0000000402080981 */ /* 0x000368000c1e1d00 */
[----:B------:R1:W5:Y:S04]  /*0110*/  @P0 LDG.E.128 R4, [R2.64+0x800] ;  /* 0x0008000402040981 */ /* 0x000368000c1e1d00 */
[----:B------:R1:W5:Y:S04]  /*0120*/  @P0 LDG.E.128 R116, [R2.64+0x1000] ;  /* 0x0010000402740981 */ /* 0x000368000c1e1d00 */
[----:B------:R1:W5:Y:S04]  /*0130*/  @P0 LDG.E.128 R44, [R2.64+0x1800] ;  /* 0x00180004022c0981 */ /* 0x000368000c1e1d00 */
[----:B------:R1:W5:Y:S04]  /*0140*/  @P0 LDG.E.128 R108, [R2.64+0x2000] ;  /* 0x00200004026c0981 */ /* 0x000368000c1e1d00 */
[----:B------:R1:W5:Y:S04]  /*0150*/  @P0 LDG.E.128 R104, [R2.64+0x2800] ;  /* 0x0028000402680981 */ /* 0x000368000c1e1d00 */
[----:B------:R1:W5:Y:S04]  /*0160*/  @P0 LDG.E.128 R100, [R2.64+0x3000] ;  /* 0x0030000402640981 */ /* 0x000368000c1e1d00 */
[----:B------:R-:W0:Y:S02]  /*0170*/  S2R R15, SR_CTAID.X ;  /* 0x00000000000f7919 */ /* 0x000e240000002500 */
[----:B0-----:R-:W-:-:S04]  /*0180*/  LEA.HI R166, R170, R15, RZ, 0x19 ;  /* 0x0000000faaa67211 */ /* 0x001fc800078fc8ff */
[----:B------:R-:W-:-:S13]  /*0190*/  ISETP.GE.AND P2, PT, R166, c[0x0][0x164], PT ;  /* 0x00005900a6007a0c */ /* 0x000fda0003f46270 */
[----:B------:R-:W-:Y:S05]  /*01a0*/  @P2 EXIT ;  /* 0x000000000000294d */ /* 0x000fea0003800000 */
[----:B-1----:R-:W-:-:S05]  /*01b0*/  IMAD.SHL.U32 R0, R170, 0x10, RZ ;  /* 0x00000010aa007824 */ /* 0x002fca00078e00ff */
[----:B------:R-:W-:-:S04]  /*01c0*/  LOP3.LUT R0, R0, 0x7f0, RZ, 0xc0, !PT ;  /* 0x000007f000007812 */ /* 0x000fc800078ec0ff */
[----:B------:R-:W-:-:S05]  /*01d0*/  IADD3 R112, P2, R0, c[0x0][0x1c8], RZ ;  /* 0x0000720000707a10 */ /* 0x000fca0007f5e0ff */
[----:B------:R-:W-:Y:S01]  /*01e0*/  IMAD.X R113, RZ, RZ, c[0x0][0x1cc], P2 ;  /* 0x00007300ff717624 */ /* 0x000fe200010e06ff */
[----:B------:R-:W-:-:S05]  /*01f0*/  LEA R12, P2, R42, c[0x0][0x1c8], 0x4 ;  /* 0x000072002a0c7a11 */ /* 0x000fca00078420ff */
[----:B------:R-:W2:Y:S01]  /*0200*/  LDG.E.128 R112, [R112.64+0x3000] ;  /* 0x0030000470707981 */ /* 0x000ea2000c1e1d00 */
[----:B------:R-:W-:Y:S01]  /*0210*/  IADD3.X R13, RZ, c[0x0][0x1cc], RZ, P2, !PT ;  /* 0x00007300ff0d7a10 */ /* 0x000fe200017fe4ff */
[----:B------:R-:W-:Y:S01]  /*0220*/  IMAD.WIDE.U32 R2, R42, R17, c[0x0][0x1b0] ;  /* 0x00006c002a027625 */ /* 0x000fe200078e0011 */
[----:B-----5:R-:W-:-:S03]  /*0230*/  @P1 IADD3 R208, P2, R18, c[0x0][0x240], RZ ;  /* 0x0000900012d01a10 */ /* 0x020fc60007f5e0ff */
[----:B------:R-:W-:Y:S01]  /*0240*/  IMAD R170, R15, c[0x0][0x0], R170 ;  /* 0x000000000faa7a24 */ /* 0x000fe200078e02aa */
[----:B------:R0:W5:Y:S01]  /*0250*/  LDG.E.128 R96, [R12.64] ;  /* 0x000000040c607981 */ /* 0x000162000c1e1d00 */
[----:B------:R-:W-:-:S03]  /*0260*/  @P1 IMAD.X R209, RZ, RZ, R19, P2 ;  /* 0x000000ffffd11224 */ /* 0x000fc600010e0613 */
[----:B------:R0:W5:Y:S02]  /*0270*/  LDG.E.128 R92, [R12.64+0x800] ;  /* 0x000800040c5c7981 */ /* 0x000164000c1e1d00 */
[--C-:B------:R-:W-:Y:S01]  /*0280*/  SHF.R.U64 R168, R208, 0x2, R209.reuse ;  /* 0x00000002d0a87819 */ /* 0x100fe200000012d1 */
[----:B------:R-:W-:Y:S01]  /*0290*/  IMAD.WIDE.U32 R14, R170, -0x326172a9, RZ ;  /* 0xcd9e8d57aa0e7825 */ /* 0x000fe200078e00ff */
[----:B------:R0:W5:Y:S01]  /*02a0*/  LDG.E.128 R88, [R12.64+0x1000] ;  /* 0x001000040c587981 */ /* 0x000162000c1e1d00 */
[----:B------:R-:W-:-:S03]  /*02b0*/  SHF.R.U32.HI R169, RZ, 0x2, R209 ;  /* 0x00000002ffa97819 */ /* 0x000fc600000116d1 */
[----:B------:R0:W5:Y:S04]  /*02c0*/  LDG.E.128 R84, [R12.64+0x1800] ;  /* 0x001800040c547981 */ /* 0x000168000c1e1d00 */
[----:B------:R0:W5:Y:S04]  /*02d0*/  LDG.E.128 R80, [R12.64+0x2000] ;  /* 0x002000040c507981 */ /* 0x000168000c1e1d00 */
[----:B------:R0:W5:Y:S01]  /*02e0*/  LDG.E.128 R76, [R12.64+0x2800] ;  /* 0x002800040c4c7981 */ /* 0x000162000c1e1d00 */
[----:B------:R-:W-:Y:S02]  /*02f0*/  LOP3.LUT R16, R15, R169, R126, 0x96, !PT ;  /* 0x000000a90f107212 */ /* 0x000fe400078e967e */
[----:B------:R-:W-:Y:S01]  /*0300*/  IADD3 R41, R127, -0x4498517b, RZ ;  /* 0xbb67ae857f297810 */ /* 0x000fe20007ffe0ff */
[----:B------:R1:W5:Y:S01]  /*0310*/  LDG.E.128 R72, [R2.64] ;  /* 0x0000000402487981 */ /* 0x000362000c1e1d00 */
[----:B------:R-:W-:-:S03]  /*0320*/  IADD3 R40, R126, -0x61c88647, RZ ;  /* 0x9e3779b97e287810 */ /* 0x000fc60007ffe0ff */
[----:B------:R1:W5:Y:S01]  /*0330*/  LDG.E.128 R68, [R2.64+0x800] ;  /* 0x0008000402447981 */ /* 0x000362000c1e1d00 */
[----:B0-----:R-:W-:-:S03]  /*0340*/  IMAD.WIDE.U32 R12, R168, -0x2daee0ad, RZ ;  /* 0xd2511f53a80c7825 */ /* 0x001fc600078e00ff */
[----:B------:R1:W5:Y:S02]  /*0350*/  LDG.E.128 R64, [R2.64+0x1000] ;  /* 0x0010000402407981 */ /* 0x000364000c1e1d00 */
[----:B------:R-:W-:Y:S02]  /*0360*/  LOP3.LUT R0, R13, R127, RZ, 0x3c, !PT ;  /* 0x0000007f0d007212 */ /* 0x000fe400078e3cff */
[----:B------:R1:W5:Y:S01]  /*0370*/  LDG.E.128 R60, [R2.64+0x1800] ;  /* 0x00180004023c7981 */ /* 0x000362000c1e1d00 */
[----:B------:R-:W-:-:S03]  /*0380*/  IMAD.WIDE.U32 R16, R16, -0x2daee0ad, RZ ;  /* 0xd2511f5310107825 */ /* 0x000fc600078e00ff */
[----:B------:R1:W5:Y:S04]  /*0390*/  LDG.E.128 R56, [R2.64+0x2000] ;  /* 0x0020000402387981 */ /* 0x000368000c1e1d00 */
[----:B------:R1:W5:Y:S04]  /*03a0*/  LDG.E.128 R52, [R2.64+0x2800] ;  /* 0x0028000402347981 */ /* 0x000368000c1e1d00 */
[----:B------:R1:W5:Y:S01]  /*03b0*/  LDG.E.128 R48, [R2.64+0x3000] ;  /* 0x0030000402307981 */ /* 0x000362000c1e1d00 */
[----:B------:R-:W-:Y:S01]  /*03c0*/  LOP3.LUT R15, R17, R12, R41, 0x96, !PT ;  /* 0x0000000c110f7212 */ /* 0x000fe200078e9629 */
[----:B------:R-:W-:Y:S01]  /*03d0*/  @!P0 CS2R R100, SRZ ;  /* 0x0000000000648805 */ /* 0x000fe2000001ff00 */
[C---:B------:R-:W-:Y:S01]  /*03e0*/  IADD3 R39, R126.reuse, 0x3c6ef372, RZ ;  /* 0x3c6ef3727e277810 */ /* 0x040fe20007ffe0ff */
[----:B------:R-:W-:Y:S01]  /*03f0*/  @!P0 CS2R R10, SRZ ;  /* 0x00000000000a8805 */ /* 0x000fe2000001ff00 */
[C---:B------:R-:W-:Y:S01]  /*0400*/  IADD3 R38, R127.reuse, 0x76cf5d0a, RZ ;  /* 0x76cf5d0a7f267810 */ /* 0x040fe20007ffe0ff */
[----:B------:R-:W-:Y:S01]  /*0410*/  @!P0 CS2R R44, SRZ ;  /* 0x00000000002c8805 */ /* 0x000fe2000001ff00 */
[C---:B------:R-:W-:Y:S01]  /*0420*/  IADD3 R37, R127.reuse, 0x32370b8f, RZ ;  /* 0x32370b8f7f257810 */ /* 0x040fe20007ffe0ff */
[----:B------:R-:W-:Y:S01]  /*0430*/  @!P0 CS2R R8, SRZ ;  /* 0x0000000000088805 */ /* 0x000fe2000001ff00 */
[----:B------:R-:W-:Y:S01]  /*0440*/  IADD3 R36, R126, -0x255992d5, RZ ;  /* 0xdaa66d2b7e247810 */ /* 0x000fe20007ffe0ff */
[----:B-1----:R-:W-:Y:S01]  /*0450*/  IMAD.WIDE.U32 R2, R0, -0x326172a9, RZ ;  /* 0xcd9e8d5700027825 */ /* 0x002fe200078e00ff */
[C---:B------:R-:W-:Y:S01]  /*0460*/  IADD3 R35, R126.reuse, 0x78dde6e4, RZ ;  /* 0x78dde6e47e237810 */ /* 0x040fe20007ffe0ff */
[----:B------:R-:W-:Y:S01]  /*0470*/  @!P0 CS2R R4, SRZ ;  /* 0x0000000000048805 */ /* 0x000fe2000001ff00 */
[----:B------:R-:W-:Y:S01]  /*0480*/  IADD3 R34, R127, -0x126145ec, RZ ;  /* 0xed9eba147f227810 */ /* 0x000fe20007ffe0ff */
[----:B------:R-:W-:Y:S01]  /*0490*/  @!P0 CS2R R6, SRZ ;  /* 0x0000000000068805 */ /* 0x000fe2000001ff00 */
[----:B------:R-:W-:Y:S01]  /*04a0*/  LOP3.LUT R12, R3, R40, R14, 0x96, !PT ;  /* 0x00000028030c7212 */ /* 0x000fe200078e960e */
[----:B------:R-:W-:Y:S01]  /*04b0*/  IMAD.WIDE.U32 R14, R15, -0x326172a9, RZ ;  /* 0xcd9e8d570f0e7825 */ /* 0x000fe200078e00ff */
[----:B------:R-:W-:Y:S01]  /*04c0*/  IADD3 R33, R127, -0x56f99767, RZ ;  /* 0xa90668997f217810 */ /* 0x000fe20007ffe0ff */
[----:B------:R-:W-:Y:S01]  /*04d0*/  @!P0 CS2R R46, SRZ ;  /* 0x00000000002e8805 */ /* 0x000fe2000001ff00 */
[----:B------:R-:W-:Y:S01]  /*04e0*/  IADD3 R32, R126, 0x1715609d, RZ ;  /* 0x1715609d7e207810 */ /* 0x000fe20007ffe0ff */
[----:B------:R-:W-:Y:S01]  /*04f0*/  IMAD.WIDE.U32 R12, R12, -0x2daee0ad, RZ ;  /* 0xd2511f530c0c7825 */ /* 0x000fe200078e00ff */
[----:B------:R-:W-:Y:S01]  /*0500*/  LOP3.LUT R2, R15, R2, R39, 0x96, !PT ;  /* 0x000000020f027212 */ /* 0x000fe200078e9627 */
[--C-:B------:R-:W-:Y:S01]  /*0510*/  HADD2.F32 R146, -RZ, R101.reuse.H0_H0 ;  /* 0x20000065ff927230 */ /* 0x100fe20000004100 */
[----:B------:R-:W-:Y:S01]  /*0520*/  IADD3 R31, R126, -0x4ab325aa, RZ ;  /* 0xb54cda567e1f7810 */ /* 0x000fe20007ffe0ff */
[----:B------:R-:W-:Y:S01]  /*0530*/  HADD2.F32 R147, -RZ, R101.H1_H1 ;  /* 0x30000065ff937230 */ /* 0x000fe20000004100 */
[----:B------:R-:W-:Y:S01]  /*0540*/  LOP3.LUT R16, R13, R16, R38, 0x96, !PT ;  /* 0x000000100d107212 */ /* 0x000fe200078e9626 */
[----:B------:R-:W-:Y:S01]  /*0550*/  IMAD.WIDE.U32 R2, R2, -0x2daee0ad, RZ ;  /* 0xd2511f5302027825 */ /* 0x000fe200078e00ff */
[C---:B------:R-:W-:Y:S01]  /*0560*/  IADD3 R30, R127.reuse, 0x646e171e, RZ ;  /* 0x646e171e7f1e7810 */ /* 0x040fe20007ffe0ff */
[----:B------:R-:W-:Y:S01]  /*0570*/  @!P0 CS2R R116, SRZ ;  /* 0x0000000000748805 */ /* 0x000fe2000001ff00 */
[----:B------:R-:W-:Y:S01]  /*0580*/  IADD3 R29, R127, 0x1fd5c5a3, RZ ;  /* 0x1fd5c5a37f1d7810 */ /* 0x000fe20007ffe0ff */
[----:B------:R-:W-:Y:S01]  /*0590*/  IMAD.WIDE.U32 R16, R16, -0x326172a9, RZ ;  /* 0xcd9e8d5710107825 */ /* 0x000fe200078e00ff */
[----:B------:R-:W-:Y:S01]  /*05a0*/  LOP3.LUT R15, R3, R12, R37, 0x96, !PT ;  /* 0x0000000c030f7212 */ /* 0x000fe200078e9625 */
[----:B------:R-:W-:Y:S01]  /*05b0*/  @!P0 CS2R R118, SRZ ;  /* 0x0000000000768805 */ /* 0x000fe2000001ff00 */
[C---:B------:R-:W-:Y:S01]  /*05c0*/  IADD3 R28, R126.reuse, 0x5384540f, RZ ;  /* 0x5384540f7e1c7810 */ /* 0x040fe20007ffe0ff */
[----:B------:R-:W-:Y:S01]  /*05d0*/  @!P0 CS2R R108, SRZ ;  /* 0x00000000006c8805 */ /* 0x000fe2000001ff00 */
[----:B------:R-:W-:Y:S01]  /*05e0*/  LOP3.LUT R12, R17, R14, R36, 0x96, !PT ;  /* 0x0000000e110c7212 */ /* 0x000fe200078e9624 */
[----:B------:R-:W-:Y:S01]  /*05f0*/  IMAD.WIDE.U32 R14, R15, -0x326172a9, RZ ;  /* 0xcd9e8d570f0e7825 */ /* 0x000fe200078e00ff */
[----:B------:R-:W-:Y:S01]  /*0600*/  IADD3 R27, R126, -0xe443238, RZ ;  /* 0xf1bbcdc87e1b7810 */ /* 0x000fe20007ffe0ff */
[----:B------:R-:W-:Y:S01]  /*0610*/  @!P0 CS2R R110, SRZ ;  /* 0x00000000006e8805 */ /* 0x000fe2000001ff00 */
[----:B------:R-:W-:Y:S01]  /*0620*/  IADD3 R26, R127, -0x24c28bd8, RZ ;  /* 0xdb3d74287f1a7810 */ /* 0x000fe20007ffe0ff */
[----:B------:R-:W-:Y:S01]  /*0630*/  IMAD.WIDE.U32 R12, R12, -0x2daee0ad, RZ ;  /* 0xd2511f530c0c7825 */ /* 0x000fe200078e00ff */
[----:B------:R-:W-:Y:S01]  /*0640*/  LOP3.LUT R3, R15, R16, R35, 0x96, !PT ;  /* 0x000000100f037212 */ /* 0x000fe200078e9623 */
[----:B------:R-:W-:Y:S01]  /*0650*/  @!P0 CS2R R104, SRZ ;  /* 0x0000000000688805 */ /* 0x000fe2000001ff00 */
[----:B------:R-:W-:Y:S01]  /*0660*/  @!P0 CS2R R106, SRZ ;  /* 0x00000000006a8805 */ /* 0x000fe2000001ff00 */
[----:B------:R-:W-:Y:S01]  /*0670*/  @!P0 CS2R R102, SRZ ;  /* 0x0000000000668805 */ /* 0x000fe2000001ff00 */
[----:B------:R-:W-:Y:S01]  /*0680*/  LOP3.LUT R16, R13, R2, R34, 0x96, !PT ;  /* 0x000000020d107212 */ /* 0x000fe200078e9622 */
[----:B------:R-:W-:Y:S01]  /*0690*/  IMAD.WIDE.U32 R2, R3, -0x2daee0ad, RZ ;  /* 0xd2511f5303027825 */ /* 0x000fe200078e00ff */
[--C-:B------:R-:W-:Y:S01]  /*06a0*/  HADD2.F32 R143, -RZ, R100.reuse.H0_H0 ;  /* 0x20000064ff8f7230 */ /* 0x100fe20000004100 */
[----:B------:R-:W-:Y:S01]  /*06b0*/  IADD3 R150, R127, -0x695add53, RZ ;  /* 0x96a522ad7f967810 */ /* 0x000fe20007ffe0ff */
[----:B------:R-:W-:Y:S01]  /*06c0*/  HADD2.F32 R145, -RZ, R100.H1_H1 ;  /* 0x30000064ff917230 */ /* 0x000fe20000004100 */
[----:B------:R-:W-:Y:S01]  /*06d0*/  IMAD.WIDE.U32 R16, R16, -0x326172a9, RZ ;  /* 0xcd9e8d5710107825 */ /* 0x000fe200078e00ff */
[----:B------:R-:W-:Y:S01]  /*06e0*/  LOP3.LUT R15, R3, R12, R33, 0x96, !PT ;  /* 0x0000000c030f7212 */ /* 0x000fe200078e9621 */
[--C-:B------:R-:W-:Y:S01]  /*06f0*/  HADD2.F32 R21, -RZ, R10.reuse.H0_H0 ;  /* 0x2000000aff157230 */ /* 0x100fe20000004100 */
[----:B------:R-:W-:Y:S01]  /*0700*/  IADD3 R151, R126, -0x700cb87f, RZ ;  /* 0x8ff347817e977810 */ /* 0x000fe20007ffe0ff */
[----:B------:R-:W-:Y:S01]  /*0710*/  HADD2.F32 R20, -RZ, R10.H1_H1 ;  /* 0x3000000aff147230 */ /* 0x000fe20000004100 */
[----:B------:R-:W-:Y:S01]  /*0720*/  LOP3.LUT R12, R17, R14, R32, 0x96, !PT ;  /* 0x0000000e110c7212 */ /* 0x000fe200078e9620 */
[----:B------:R-:W-:Y:S01]  /*0730*/  IMAD.WIDE.U32 R14, R15, -0x326172a9, RZ ;  /* 0xcd9e8d570f0e7825 */ /* 0x000fe200078e00ff */
[--C-:B------:R-:W-:Y:S01]  /*0740*/  HADD2.F32 R19, -RZ, R11.reuse.H0_H0 ;  /* 0x2000000bff137230 */ /* 0x100fe20000004100 */
[----:B------:R-:W-:Y:S01]  /*0750*/  LOP3.LUT R208, R208, 0x3, RZ, 0xc0, !PT ;  /* 0x00000003d0d07812 */ /* 0x000fe200078ec0ff */
[----:B------:R-:W-:Y:S01]  /*0760*/  HADD2.F32 R18, -RZ, R11.H1_H1 ;  /* 0x3000000bff127230 */ /* 0x000fe20000004100 */
[----:B------:R-:W-:Y:S01]  /*0770*/  IMAD.WIDE.U32 R12, R12, -0x2daee0ad, RZ ;  /* 0xd2511f530c0c7825 */ /* 0x000fe200078e00ff */
[----:B------:R-:W-:Y:S01]  /*0780*/  LOP3.LUT R3, R15, R16, R31, 0x96, !PT ;  /* 0x000000100f037212 */ /* 0x000fe200078e961f */
[----:B------:R-:W-:Y:S01]  /*0790*/  HADD2.F32 R43, -RZ, R44.H1_H1 ;  /* 0x3000002cff2b7230 */ /* 0x000fe20000004100 */
[----:B------:R-:W-:Y:S01]  /*07a0*/  MOV R167, RZ ;  /* 0x000000ff00a77202 */ /* 0x000fe20000000f00 */
[--C-:B------:R-:W-:Y:S01]  /*07b0*/  HADD2.F32 R25, -RZ, R8.reuse.H0_H0 ;  /* 0x20000008ff197230 */ /* 0x100fe20000004100 */
[----:B------:R-:W-:Y:S01]  /*07c0*/  LOP3.LUT R16, R13, R2, R30, 0x96, !PT ;  /* 0x000000020d107212 */ /* 0x000fe200078e961e */
[----:B------:R-:W-:Y:S01]  /*07d0*/  IMAD.WIDE.U32 R2, R3, -0x2daee0ad, RZ ;  /* 0xd2511f5303027825 */ /* 0x000fe200078e00ff */
[----:B------:R-:W-:-:S02]  /*07e0*/  HADD2.F32 R24, -RZ, R8.H1_H1 ;  /* 0x30000008ff187230 */ /* 0x000fc40000004100 */
[--C-:B------:R-:W-:Y:S01]  /*07f0*/  HADD2.F32 R23, -RZ, R9.reuse.H0_H0 ;  /* 0x20000009ff177230 */ /* 0x100fe20000004100 */
[----:B------:R-:W-:Y:S01]  /*0800*/  IMAD.WIDE.U32 R16, R16, -0x326172a9, RZ ;  /* 0xcd9e8d5710107825 */ /* 0x000fe200078e00ff */
[----:B------:R-:W-:Y:S01]  /*0810*/  LOP3.LUT R155, R3, R12, R29, 0x96, !PT ;  /* 0x0000000c039b7212 */ /* 0x000fe200078e961d */
[----:B------:R-:W-:Y:S02]  /*0820*/  HADD2.F32 R22, -RZ, R9.H1_H1 ;  /* 0x30000009ff167230 */ /* 0x000fe40000004100 */
[--C-:B------:R-:W-:Y:S01]  /*0830*/  HADD2.F32 R15, -RZ, R5.reuse.H0_H0 ;  /* 0x20000005ff0f7230 */ /* 0x100fe20000004100 */
[----:B------:R-:W-:Y:S01]  /*0840*/  LOP3.LUT R120, R17, R14, R28, 0x96, !PT ;  /* 0x0000000e11787212 */ /* 0x000fe200078e961c */
[----:B------:R-:W-:Y:S01]  /*0850*/  IMAD.HI.U32 R0, R155, -0x326172a9, RZ ;  /* 0xcd9e8d579b007827 */ /* 0x000fe200078e00ff */
[----:B------:R-:W-:Y:S02]  /*0860*/  HADD2.F32 R17, -RZ, R4.H0_H0 ;  /* 0x20000004ff117230 */ /* 0x000fe40000004100 */
[----:B------:R-:W-:Y:S01]  /*0870*/  HADD2.F32 R14, -RZ, R5.H1_H1 ;  /* 0x30000005ff0e7230 */ /* 0x000fe20000004100 */
[----:B------:R-:W-:Y:S01]  /*0880*/  IMAD.HI.U32 R3, R120, -0x2daee0ad, RZ ;  /* 0xd2511f5378037827 */ /* 0x000fe200078e00ff */
[----:B------:R-:W-:Y:S01]  /*0890*/  LOP3.LUT R156, R0, R16, R27, 0x96, !PT ;  /* 0x00000010009c7212 */ /* 0x000fe200078e961b */
[----:B------:R-:W-:-:S02]  /*08a0*/  HADD2.F32 R0, -RZ, R44.H0_H0 ;  /* 0x2000002cff007230 */ /* 0x000fc40000004100 */
[----:B------:R-:W-:Y:S01]  /*08b0*/  IMAD R101, R120, -0x2daee0ad, RZ ;  /* 0xd2511f5378657824 */ /* 0x000fe200078e02ff */
[----:B------:R-:W-:Y:S01]  /*08c0*/  LOP3.LUT R164, R3, R2, R26, 0x96, !PT ;  /* 0x0000000203a47212 */ /* 0x000fe200078e961a */
[----:B------:R-:W-:Y:S01]  /*08d0*/  IMAD.WIDE.U32 R156, R156, -0x2daee0ad, RZ ;  /* 0xd2511f539c9c7825 */ /* 0x000fe200078e00ff */
[----:B------:R-:W-:Y:S02]  /*08e0*/  HADD2.F32 R16, -RZ, R4.H1_H1 ;  /* 0x30000004ff107230 */ /* 0x000fe40000004100 */
[--C-:B------:R-:W-:Y:S01]  /*08f0*/  HADD2.F32 R13, -RZ, R6.reuse.H0_H0 ;  /* 0x20000006ff0d7230 */ /* 0x100fe20000004100 */
[----:B------:R-:W-:Y:S01]  /*0900*/  IMAD R155, R155, -0x326172a9, RZ ;  /* 0xcd9e8d579b9b7824 */ /* 0x000fe200078e02ff */
[----:B------:R-:W-:Y:S01]  /*0910*/  HADD2.F32 R12, -RZ, R6.H1_H1 ;  /* 0x30000006ff0c7230 */ /* 0x000fe20000004100 */
[----:B------:R-:W-:Y:S01]  /*0920*/  IMAD.HI.U32 R100, R164, -0x326172a9, RZ ;  /* 0xcd9e8d57a4647827 */ /* 0x000fe200078e00ff */
[--C-:B------:R-:W-:Y:S01]  /*0930*/  HADD2.F32 R11, -RZ, R7.reuse.H0_H0 ;  /* 0x20000007ff0b7230 */ /* 0x100fe20000004100 */
[----:B------:R-:W-:Y:S01]  /*0940*/  LOP3.LUT R154, R157, R101, R150, 0x96, !PT ;  /* 0x000000659d9a7212 */ /* 0x000fe200078e9696 */
[----:B------:R-:W-:Y:S01]  /*0950*/  HADD2.F32 R10, -RZ, R7.H1_H1 ;  /* 0x30000007ff0a7230 */ /* 0x000fe20000004100 */
[----:B------:R-:W-:Y:S01]  /*0960*/  IMAD.MOV.U32 R165, RZ, RZ, 0x1 ;  /* 0x00000001ffa57424 */ /* 0x000fe200078e00ff */
[----:B------:R-:W-:Y:S01]  /*0970*/  HADD2.F32 R44, -RZ, R45.H0_H0 ;  /* 0x2000002dff2c7230 */ /* 0x000fe20000004100 */
[----:B------:R-:W-:Y:S01]  /*0980*/  LOP3.LUT R155, R100, R155, R151, 0x96, !PT ;  /* 0x0000009b649b7212 */ /* 0x000fe200078e9697 */
[----:B------:R-:W-:Y:S01]  /*0990*/  HADD2.F32 R124, -RZ, R46.H0_H0 ;  /* 0x2000002eff7c7230 */ /* 0x000fe20000004100 */
[----:B------:R-:W-:Y:S01]  /*09a0*/  IMAD R164, R164, -0x326172a9, RZ ;  /* 0xcd9e8d57a4a47824 */ /* 0x000fe200078e02ff */
[----:B------:R-:W-:-:S02]  /*09b0*/  HADD2.F32 R125, -RZ, R47.H0_H0 ;  /* 0x2000002fff7d7230 */ /* 0x000fc40000004100 */
        /* <DEDUP_REMOVED lines=31> */
[--C-:B--2---:R-:W-:Y:S02]  /*0bb0*/  HADD2.F32 R157, -RZ, R112.reuse.H0_H0 ;  /* 0x20000070ff9d7230 */ /* 0x104fe40000004100 */
[----:B------:R-:W-:Y:S02]  /*0bc0*/  HADD2.F32 R159, -RZ, R112.H1_H1 ;  /* 0x30000070ff9f7230 */ /* 0x000fe40000004100 */
[--C-:B------:R-:W-:Y:S02]  /*0bd0*/  HADD2.F32 R158, -RZ, R113.reuse.H0_H0 ;  /* 0x20000071ff9e7230 */ /* 0x100fe40000004100 */
[----:B------:R-:W-:Y:S02]  /*0be0*/  HADD2.F32 R160, -RZ, R113.H1_H1 ;  /* 0x30000071ffa07230 */ /* 0x000fe40000004100 */
[----:B------:R-:W-:-:S02]  /*0bf0*/  HADD2.F32 R161, -RZ, R114.H0_H0 ;  /* 0x20000072ffa17230 */ /* 0x000fc40000004100 */
[----:B------:R-:W-:Y:S02]  /*0c00*/  HADD2.F32 R162, -RZ, R114.H1_H1 ;  /* 0x30000072ffa27230 */ /* 0x000fe40000004100 */
[--C-:B------:R-:W-:Y:S02]  /*0c10*/  HADD2.F32 R163, -RZ, R115.reuse.H0_H0 ;  /* 0x20000073ffa37230 */ /* 0x100fe40000004100 */
[----:B------:R-:W-:Y:S02]  /*0c20*/  HADD2.F32 R171, -RZ, R115.H1_H1 ;  /* 0x30000073ffab7230 */ /* 0x000fe40000004100 */
.L_x_9440:
[----:B------:R-:W-:Y:S01]  /*0c30*/  ISETP.NE.U32.AND P1, PT, RZ, c[0x0][0x1c0], PT ;  /* 0x00007000ff007a0c */ /* 0x000fe20003f25070 */
[----:B------:R-:W-:Y:S01]  /*0c40*/  IMAD R104, R166, c[0x0][0x168], RZ ;  /* 0x00005a00a6687a24 */ /* 0x000fe200078e02ff */
[----:B------:R-:W-:Y:S01]  /*0c50*/  ISETP.NE.U32.AND P0, PT, RZ, c[0x0][0x180], PT ;  /* 0x00006000ff007a0c */ /* 0x000fe20003f05070 */
[----:B------:R-:W-:Y:S01]  /*0c60*/  IMAD.MOV.U32 R181, RZ, RZ, 0x10 ;  /* 0x00000010ffb57424 */ /* 0x000fe200078e00ff */
[----:B------:R-:W-:Y:S02]  /*0c70*/  ISETP.NE.AND.EX P1, PT, RZ, c[0x0][0x1c4], PT, P1 ;  /* 0x00007100ff007a0c */ /* 0x000fe40003f25310 */
[----:B------:R-:W-:-:S02]  /*0c80*/  ISETP.NE.AND.EX P0, PT, RZ, c[0x0][0x184], PT, P0 ;  /* 0x00006100ff007a0c */ /* 0x000fc40003f05300 */
        /* <DEDUP_REMOVED lines=10> */
[----:B------:R-:W-:Y:S01]  /*0d30*/  ISETP.NE.AND P2, PT, R208, 0x1, PT ;  /* 0x00000001d000780c */ /* 0x000fe20003f45270 */
[----:B------:R-:W-:Y:S01]  /*0d40*/  BSSY B0, `(.L_x_9045) ;  /* 0x000000e000007945 */ /* 0x000fe20003800000 */
[----:B------:R-:W-:-:S02]  /*0d50*/  MOV R192, 0x3f800000 ;  /* 0x3f80000000c07802 */ /* 0x000fc40000000f00 */
[----:B------:R-:W-:Y:S01]  /*0d60*/  IADD3 R110, R208, 0x1, RZ ;  /* 0x00000001d06e7810 */ /* 0x000fe20007ffe0ff */
[----:B--2---:R-:W-:-:S08]  /*0d70*/  @P1 HADD2.F32 R192, -RZ, R108.H0_H0 ;  /* 0x2000006cffc01230 */ /* 0x004fd00000004100 */
        /* <DEDUP_REMOVED lines=9> */
.L_x_9046:
[----:B------:R-:W-:Y:S02]  /*0e10*/  IMAD.MOV.U32 R116, RZ, RZ, R164 ;  /* 0x000000ffff747224 */ /* 0x000fe400078e00a4 */
.L_x_9047:
[----:B------:R-:W-:Y:S05]  /*0e20*/  BSYNC B0 ;  /* 0x0000000000007941 */ /* 0x000fea0003800000 */
.L_x_9045:
        /* <DEDUP_REMOVED lines=16> */
.L_x_9051:
[----:B------:R-:W-:Y:S05]  /*0f30*/  BSYNC B1 ;  /* 0x0000000000017941 */ /* 0x000fea0003800000 */
.L_x_9050:
        /* <DEDUP_REMOVED lines=44> */
.L_x_9049:
[----:B------:R-:W-:Y:S05]  /*1200*/  BSYNC B0 ;  /* 0x0000000000007941 */ /* 0x000fea0003800000 */
.L_x_9048:
[----:B------:R-:W0:Y:S01]  /*1210*/  I2F.U32 R108, R116 ;  /* 0x00000074006c7306 */ /* 0x000e220000201000 */
[----:B-----5:R-:W-:Y:S01]  /*1220*/  HADD2.F32 R109, -RZ, R104.H0_H0 ;  /* 0x20000068ff6d7230 */ /* 0x020fe20000004100 */
[----:B------:R-:W-:Y:S01]  /*1230*/  IMAD.MOV.U32 R191, RZ, RZ, 0x2f800000 ;  /* 0x2f800000ffbf7424 */ /* 0x000fe200078e00ff */
[----:B------:R-:W-:Y:S01]  /*1240*/  HADD2.F32 R114, -RZ, R96.H0_H0 ;  /* 0x20000060ff727230 */ /* 0x000fe20000004100 */
[----:B------:R-:W-:Y:S01]  /*1250*/  BSSY B0, `(.L_x_9052) ;  /* 0x0000016000007945 */ /* 0x000fe20003800000 */
[----:B------:R-:W-:Y:S01]  /*1260*/  @P0 HADD2.F32 R111, -RZ, R100.H0_H0 ;  /* 0x20000064ff6f0230 */ /* 0x000fe20000004100 */
[----:B------:R-:W-:Y:S01]  /*1270*/  FMUL.FTZ R109, R109, R192 ;  /* 0x000000c06d6d7220 */ /* 0x000fe20000410000 */
[----:B------:R-:W-:-:S03]  /*1280*/  IADD3 R112, R110, 0x1, RZ ;  /* 0x000000016e707810 */ /* 0x000fc60007ffe0ff */
[----:B------:R-:W-:Y:S02]  /*1290*/  FMUL.FTZ R109, R109, c[0x0][0x1e8] ;  /* 0x00007a006d6d7a20 */ /* 0x000fe40000410000 */
[----:B0-----:R-:W-:-:S05]  /*12a0*/  FFMA.FTZ R108, R108, R191, 1.1641532182693481445e-10 ;  /* 0x2f0000006c6c7423 */ /* 0x001fca00000100bf */
[----:B------:R-:W-:-:S04]  /*12b0*/  FSETP.GTU.FTZ.AND P1, PT, R108, c[0x0][0x1e4], PT ;  /* 0x000079006c007a0b */ /* 0x000fc80003f3c000 */
[----:B------:R-:W-:Y:S02]  /*12c0*/  P2R R121, PR, RZ, 0x2 ;  /* 0x00000002ff797803 */ /* 0x000fe40000000000 */
[----:B------:R-:W-:Y:S02]  /*12d0*/  FSEL R109, R109, RZ, !P1 ;  /* 0x000000ff6d6d7208 */ /* 0x000fe40004800000 */
[----:B------:R-:W-:-:S03]  /*12e0*/  ISETP.NE.AND P1, PT, R110, 0x1, PT ;  /* 0x000000016e00780c */ /* 0x000fc60003f25270 */
[----:B------:R-:W-:-:S04]  /*12f0*/  FMUL.FTZ R114, R109, R114 ;  /* 0x000000726d727220 */ /* 0x000fc80000410000 */
[----:B------:R-:W-:-:S06]  /*1300*/  @P0 FADD.FTZ R114, R114, R111 ;  /* 0x0000006f72720221 */ /* 0x000fcc0000010000 */
        /* <DEDUP_REMOVED lines=9> */
.L_x_9053:
[----:B------:R-:W-:Y:S02]  /*13a0*/  MOV R115, R164 ;  /* 0x000000a400737202 */ /* 0x000fe40000000f00 */
.L_x_9054:
[----:B------:R-:W-:Y:S05]  /*13b0*/  BSYNC B0 ;  /* 0x0000000000007941 */ /* 0x000fea0003800000 */
.L_x_9052:
        /* <DEDUP_REMOVED lines=16> */
.L_x_9058:
[----:B------:R-:W-:Y:S05]  /*14c0*/  BSYNC B1 ;  /* 0x0000000000017941 */ /* 0x000fea0003800000 */
.L_x_9057:
        /* <DEDUP_REMOVED lines=44> */
.L_x_9056:
[----:B------:R-:W-:Y:S05]  /*1790*/  BSYNC B0 ;  /* 0x0000000000007941 */ /* 0x000fea0003800000 */
.L_x_9055:
[----:B------:R-:W0:Y:S01]  /*17a0*/  I2F.U32 R108, R115 ;  /* 0x00000073006c7306 */ /* 0x000e220000201000 */
[----:B------:R-:W-:Y:S01]  /*17b0*/  HADD2.F32 R109, -RZ, R104.H1_H1 ;  /* 0x30000068ff6d7230 */ /* 0x000fe20000004100 */
[----:B------:R-:W-:Y:S01]  /*17c0*/  BSSY B0, `(.L_x_9059) ;  /* 0x0000017000007945 */ /* 0x000fe20003800000 */
[----:B------:R-:W-:Y:S01]  /*17d0*/  HADD2.F32 R116, -RZ, R96.H1_H1 ;  /* 0x30000060ff747230 */ /* 0x000fe20000004100 */
[----:B------:R-:W-:Y:S01]  /*17e0*/  IADD3 R113, R112, 0x1, RZ ;  /* 0x0000000170717810 */ /* 0x000fe20007ffe0ff */
[----:B------:R-:W-:Y:S01]  /*17f0*/  @P0 HADD2.F32 R111, -RZ, R100.H1_H1 ;  /* 0x30000064ff6f0230 */ /* 0x000fe20000004100 */
[----:B------:R-:W-:-:S04]  /*1800*/  FMUL.FTZ R109, R109, R192 ;  /* 0x000000c06d6d7220 */ /* 0x000fc80000410000 */
        /* <DEDUP_REMOVED lines=17> */
.L_x_9060:
[----:B------:R-:W-:Y:S02]  /*1920*/  IMAD.MOV.U32 R104, RZ, RZ, R164 ;  /* 0x000000ffff687224 */ /* 0x000fe400078e00a4 */
.L_x_9061:
[----:B------:R-:W-:Y:S05]  /*1930*/  BSYNC B0 ;  /* 0x0000000000007941 */ /* 0x000fea0003800000 */
.L_x_9059:
        /* <DEDUP_REMOVED lines=16> */
.L_x_9065:
[----:B------:R-:W-:Y:S05]  /*1a40*/  BSYNC B1 ;  /* 0x0000000000017941 */ /* 0x000fea0003800000 */
.L_x_9064:
        /* <DEDUP_REMOVED lines=44> */
.L_x_9063:
[----:B------:R-:W-:Y:S05]  /*1d10*/  BSYNC B0 ;  /* 0x0000000000007941 */ /* 0x000fea0003800000 */
.L_x_9062:
        /* <DEDUP_REMOVED lines=8> */
[----:B------:R-:W-:Y:S01]  /*1da0*/  FSETP.GTU.FTZ.AND P1, PT, R108, c[0x0][0x1e4], PT ;  /* 0x000079006c007a0b */ /* 0x000fe20003f3c000 */
[----:B------:R-:W-:-:S03]  /*1db0*/  HADD2.F32 R108, -RZ, R97.H0_H0 ;  /* 0x20000061ff6c7230 */ /* 0x000fc60000004100 */
        /* <DEDUP_REMOVED lines=13> */
.L_x_9067:
[----:B------:R-:W-:Y:S02]  /*1e90*/  IMAD.MOV.U32 R104, RZ, RZ, R164 ;  /* 0x000000ffff687224 */ /* 0x000fe400078e00a4 */
.L_x_9068:
[----:B------:R-:W-:Y:S05]  /*1ea0*/  BSYNC B0 ;  /* 0x0000000000007941 */ /* 0x000fea0003800000 */
.L_x_9066:
        /* <DEDUP_REMOVED lines=16> */
.L_x_9072:
[----:B------:R-:W-:Y:S05]  /*1fb0*/  BSYNC B1 ;  /* 0x0000000000017941 */ /* 0x000fea0003800000 */
.L_x_9071:
        /* <DEDUP_REMOVED lines=44> */
.L_x_9070:
[----:B------:R-:W-:Y:S05]  /*2280*/  BSYNC B0 ;  /* 0x0000000000007941 */ /* 0x000fea0003800000 */
.L_x_9069:
[----:B------:R-:W0:Y:S01]  /*2290*/  I2F.U32 R104, R104 ;  /* 0x0000006800687306 */ /* 0x000e220000201000 */
[----:B------:R-:W-:Y:S01]  /*22a0*/  HADD2.F32 R109, -RZ, R105.H1_H1 ;  /* 0x30000069ff6d7230 */ /* 0x000fe20000004100 */
[----:B------:R-:W-:Y:S01]  /*22b0*/  ISETP.NE.AND P3, PT, R108, 0x1, PT ;  /* 0x000000016c00780c */ /* 0x000fe20003f65270 */
[----:B------:R-:W-:Y:S01]  /*22c0*/  HADD2.F32 R118, -RZ, R97.H1_H1 ;  /* 0x30000061ff767230 */ /* 0x000fe20000004100 */
[----:B------:R-:W-:Y:S02]  /*22d0*/  BSSY B0, `(.L_x_9073) ;  /* 0x0000014000007945 */ /* 0x000fe40003800000 */
[----:B------:R-:W-:-:S04]  /*22e0*/  FMUL.FTZ R109, R109, R192 ;  /* 0x000000c06d6d7220 */ /* 0x000fc80000410000 */
[----:B------:R-:W-:Y:S02]  /*22f0*/  FMUL.FTZ R109, R109, c[0x0][0x1e8] ;  /* 0x00007a006d6d7a20 */ /* 0x000fe40000410000 */
[----:B0-----:R-:W-:-:S05]  /*2300*/  FFMA.FTZ R105, R104, R191, 1.1641532182693481445e-10 ;  /* 0x2f00000068697423 */ /* 0x001fca00000100bf */
[----:B------:R-:W-:Y:S01]  /*2310*/  FSETP.GTU.FTZ.AND P2, PT, R105, c[0x0][0x1e4], PT ;  /* 0x0000790069007a0b */ /* 0x000fe20003f5c000 */
[----:B------:R-:W-:-:S03]  /*2320*/  @P0 HADD2.F32 R105, -RZ, R101.H1_H1 ;  /* 0x30000065ff690230 */ /* 0x000fc60000004100 */
        /* <DEDUP_REMOVED lines=13> */
.L_x_9074:
[----:B------:R-:W-:Y:S02]  /*2400*/  MOV R119, R164 ;  /* 0x000000a400777202 */ /* 0x000fe40000000f00 */
.L_x_9075:
[----:B------:R-:W-:Y:S05]  /*2410*/  BSYNC B0 ;  /* 0x0000000000007941 */ /* 0x000fea0003800000 */
.L_x_9073:
        /* <DEDUP_REMOVED lines=16> */
.L_x_9079:
[----:B------:R-:W-:Y:S05]  /*2520*/  BSYNC B1 ;  /* 0x0000000000017941 */ /* 0x000fea0003800000 */
.L_x_9078:
        /* <DEDUP_REMOVED lines=44> */
.L_x_9077:
[----:B------:R-:W-:Y:S05]  /*27f0*/  BSYNC B0 ;  /* 0x0000000000007941 */ /* 0x000fea0003800000 */
.L_x_9076:
        /* <DEDUP_REMOVED lines=9> */
[----:B------:R-:W-:Y:S01]  /*2890*/  FSETP.GTU.FTZ.AND P3, PT, R104, c[0x0][0x1e4], PT ;  /* 0x0000790068007a0b */ /* 0x000fe20003f7c000 */
[----:B------:R-:W-:-:S03]  /*28a0*/  HADD2.F32 R104, -RZ, R98.H0_H0 ;  /* 0x20000062ff687230 */ /* 0x000fc60000004100 */
        /* <DEDUP_REMOVED lines=12> */
.L_x_9081:
[----:B------:R-:W-:Y:S02]  /*2970*/  IMAD.MOV.U32 R119, RZ, RZ, R164 ;  /* 0x000000ffff777224 */ /* 0x000fe400078e00a4 */
.L_x_9082:
[----:B------:R-:W-:Y:S05]  /*2980*/  BSYNC B0 ;  /* 0x0000000000007941 */ /* 0x000fea0003800000 */
.L_x_9080:
        /* <DEDUP_REMOVED lines=16> */
.L_x_9086:
[----:B------:R-:W-:Y:S05]  /*2a90*/  BSYNC B1 ;  /* 0x0000000000017941 */ /* 0x000fea0003800000 */
.L_x_9085:
        /* <DEDUP_REMOVED lines=44> */
.L_x_9084:
[----:B------:R-:W-:Y:S05]  /*2d60*/  BSYNC B0 ;  /* 0x0000000000007941 */ /* 0x000fea0003800000 */
.L_x_9083:
[----:B------:R-:W0:Y:S01]  /*2d70*/  I2F.U32 R104, R119 ;  /* 0x0000007700687306 */ /* 0x000e220000201000 */
[----:B------:R-:W-:Y:S01]  /*2d80*/  HADD2.F32 R105, -RZ, R106.H1_H1 ;  /* 0x3000006aff697230 */ /* 0x000fe20000004100 */
[----:B------:R-:W-:Y:S01]  /*2d90*/  ISETP.NE.AND P5, PT, R110, 0x1, PT ;  /* 0x000000016e00780c */ /* 0x000fe20003fa5270 */
[----:B------:R-:W-:Y:S01]  /*2da0*/  HADD2.F32 R120, -RZ, R98.H1_H1 ;  /* 0x30000062ff787230 */ /* 0x000fe20000004100 */
[----:B------:R-:W-:Y:S01]  /*2db0*/  BSSY B0, `(.L_x_9087) ;  /* 0x0000014000007945 */ /* 0x000fe20003800000 */
[----:B------:R-:W-:Y:S01]  /*2dc0*/  @P0 HADD2.F32 R109, -RZ, R102.H1_H1 ;  /* 0x30000066ff6d0230 */ /* 0x000fe20000004100 */
[----:B------:R-:W-:-:S04]  /*2dd0*/  FMUL.FTZ R105, R105, R192 ;  /* 0x000000c069697220 */ /* 0x000fc80000410000 */
[----:B------:R-:W-:Y:S02]  /*2de0*/  FMUL.FTZ R105, R105, c[0x0][0x1e8] ;  /* 0x00007a0069697a20 */ /* 0x000fe40000410000 */
[----:B0-----:R-:W-:-:S05]  /*2df0*/  FFMA.FTZ R104, R104, R191, 1.1641532182693481445e-10 ;  /* 0x2f00000068687423 */ /* 0x001fca00000100bf */
        /* <DEDUP_REMOVED lines=14> */
.L_x_9088:
[----:B------:R-:W-:Y:S02]  /*2ee0*/  IMAD.MOV.U32 R106, RZ, RZ, R164 ;  /* 0x000000ffff6a7224 */ /* 0x000fe400078e00a4 */
.L_x_9089:
[----:B------:R-:W-:Y:S05]  /*2ef0*/  BSYNC B0 ;  /* 0x0000000000007941 */ /* 0x000fea0003800000 */
.L_x_9087:
        /* <DEDUP_REMOVED lines=16> */
.L_x_9093:
[----:B------:R-:W-:Y:S05]  /*3000*/  BSYNC B1 ;  /* 0x0000000000017941 */ /* 0x000fea0003800000 */
.L_x_9092:
        /* <DEDUP_REMOVED lines=44> */
.L_x_9091:
[----:B------:R-:W-:Y:S05]  /*32d0*/  BSYNC B0 ;  /* 0x0000000000007941 */ /* 0x000fea0003800000 */
.L_x_9090:
[----:B------:R-:W0:Y:S01]  /*32e0*/  I2F.U32 R106, R106 ;  /* 0x0000006a006a7306 */ /* 0x000e220000201000 */
[----:B------:R-:W-:Y:S01]  /*32f0*/  HADD2.F32 R109, -RZ, R107.H0_H0 ;  /* 0x2000006bff6d7230 */ /* 0x000fe20000004100 */
[C---:B------:R-:W-:Y:S01]  /*3300*/  ISETP.NE.AND P6, PT, R104.reuse, 0x1, PT ;  /* 0x000000016800780c */ /* 0x040fe20003fc5270 */
        /* <DEDUP_REMOVED lines=20> */
.L_x_9095:
[----:B------:R-:W-:Y:S02]  /*3450*/  MOV R106, R164 ;  /* 0x000000a4006a7202 */ /* 0x000fe40000000f00 */
.L_x_9096:
[----:B------:R-:W-:Y:S05]  /*3460*/  BSYNC B0 ;  /* 0x0000000000007941 */ /* 0x000fea0003800000 */
.L_x_9094:
        /* <DEDUP_REMOVED lines=18> */
.L_x_9100:
[----:B------:R-:W-:Y:S05]  /*3590*/  BSYNC B1 ;  /* 0x0000000000017941 */ /* 0x000fea0003800000 */
.L_x_9099:
        /* <DEDUP_REMOVED lines=44> */
.L_x_9098:
[----:B------:R-:W-:Y:S05]  /*3860*/  BSYNC B0 ;  /* 0x0000000000007941 */ /* 0x000fea0003800000 */
.L_x_9097:
[----:B------:R0:W1:Y:S01]  /*3870*/  I2F.U32 R104, R106 ;  /* 0x0000006a00687306 */ /* 0x0000620000201000 */
[----:B------:R-:W-:Y:S01]  /*3880*/  HADD2.F32 R107, -RZ, R107.H1_H1 ;  /* 0x3000006bff6b7230 */ /* 0x000fe20000004100 */
[----:B------:R-:W-:Y:S01]  /*3890*/  SEL R112, RZ, 0x10000, P5 ;  /* 0x00010000ff707807 */ /* 0x000fe20002800000 */
[----:B------:R-:W-:Y:S01]  /*38a0*/  IMAD.MOV.U32 R177, RZ, RZ, 0x8 ;  /* 0x00000008ffb17424 */ /* 0x000fe200078e00ff */
[----:B------:R-:W-:Y:S01]  /*38b0*/  SEL R123, RZ, 0x100, P4 ;  /* 0x00000100ff7b7807 */ /* 0x000fe20002000000 */
[----:B------:R-:W-:Y:S01]  /*38c0*/  IMAD.WIDE.U32 R174, R173, R181, c[0x0][0x188] ;  /* 0x00006200adae7625 */ /* 0x000fe200078e00b5 */
[----:B------:R-:W-:Y:S02]  /*38d0*/  ISETP.NE.AND P5, PT, R122, RZ, PT ;  /* 0x000000ff7a00720c */ /* 0x000fe40003fa5270 */
[----:B------:R-:W-:Y:S01]  /*38e0*/  SEL R110, RZ, 0x1, P1 ;  /* 0x00000001ff6e7807 */ /* 0x000fe20000800000 */
[----:B------:R-:W-:Y:S01]  /*38f0*/  FMUL.FTZ R107, R107, R192 ;  /* 0x000000c06b6b7220 */ /* 0x000fe20000410000 */
[----:B------:R-:W-:Y:S01]  /*3900*/  SEL R108, RZ, 0x1, P5 ;  /* 0x00000001ff6c7807 */ /* 0x000fe20002800000 */
[----:B0-----:R-:W-:Y:S01]  /*3910*/  HADD2.F32 R106, -RZ, R99.H1_H1 ;  /* 0x30000063ff6a7230 */ /* 0x001fe20000004100 */
[----:B------:R-:W-:Y:S01]  /*3920*/  ISETP.NE.AND P6, PT, R121, RZ, PT ;  /* 0x000000ff7900720c */ /* 0x000fe20003fc5270 */
[----:B------:R-:W-:Y:S01]  /*3930*/  FMUL.FTZ R107, R107, c[0x0][0x1e8] ;  /* 0x00007a006b6b7a20 */ /* 0x000fe20000410000 */
[----:B------:R-:W-:Y:S01]  /*3940*/  IADD3 R182, R173, 0x80, RZ ;  /* 0x00000080adb67810 */ /* 0x000fe20007ffe0ff */
[----:B------:R-:W-:Y:S01]  /*3950*/  IMAD.WIDE.U32 R110, R110, 0x10000, RZ ;  /* 0x000100006e6e7825 */ /* 0x000fe200078e00ff */
[----:B------:R-:W-:-:S03]  /*3960*/  SEL R113, RZ, 0x1, P6 ;  /* 0x00000001ff717807 */ /* 0x000fc60003000000 */
[----:B-1----:R-:W-:Y:S02]  /*3970*/  FFMA.FTZ R104, R104, R191, 1.1641532182693481445e-10 ;  /* 0x2f00000068687423 */ /* 0x002fe400000100bf */
[----:B------:R-:W-:-:S03]  /*3980*/  IMAD.WIDE.U32 R108, R108, 0x100, RZ ;  /* 0x000001006c6c7825 */ /* 0x000fc600078e00ff */
[----:B------:R-:W-:Y:S02]  /*3990*/  FSETP.GTU.FTZ.AND P4, PT, R104, c[0x0][0x1e4], PT ;  /* 0x0000790068007a0b */ /* 0x000fe40003f9c000 */
[----:B------:R-:W-:Y:S02]  /*39a0*/  SEL R104, RZ, 0x1, P2 ;  /* 0x00000001ff687807 */ /* 0x000fe40001000000 */
[----:B------:R-:W-:Y:S02]  /*39b0*/  SEL R105, RZ, 0x1000000, P4 ;  /* 0x01000000ff697807 */ /* 0x000fe40002000000 */
[----:B------:R-:W-:Y:S02]  /*39c0*/  FSEL R107, R107, RZ, !P4 ;  /* 0x000000ff6b6b7208 */ /* 0x000fe40006000000 */
[----:B------:R-:W-:Y:S01]  /*39d0*/  LOP3.LUT R123, R123, R105, R112, 0xfe, !PT ;  /* 0x000000697b7b7212 */ /* 0x000fe200078efe70 */
[----:B------:R-:W-:Y:S01]  /*39e0*/  IMAD.WIDE.U32 R104, R104, 0x1000000, RZ ;  /* 0x0100000068687825 */ /* 0x000fe200078e00ff */
[----:B------:R-:W-:-:S03]  /*39f0*/  @P0 HADD2.F32 R112, -RZ, R103.H1_H1 ;  /* 0x30000067ff700230 */ /* 0x000fc60000004100 */
[----:B------:R-:W-:Y:S01]  /*3a00*/  FMUL.FTZ R121, R107, R106 ;  /* 0x0000006a6b797220 */ /* 0x000fe20000410000 */
[----:B------:R-:W-:Y:S02]  /*3a10*/  LOP3.LUT R108, R108, R104, R110, 0xfe, !PT ;  /* 0x000000686c6c7212 */ /* 0x000fe400078efe6e */
[----:B------:R-:W-:Y:S01]  /*3a20*/  SEL R104, RZ, 0x1, P3 ;  /* 0x00000001ff687807 */ /* 0x000fe20001800000 */
[----:B------:R-:W-:Y:S01]  /*3a30*/  @P0 FADD.FTZ R121, R121, R112 ;  /* 0x0000007079790221 */ /* 0x000fe20000010000 */
[----:B------:R-:W-:Y:S02]  /*3a40*/  LOP3.LUT R108, R108, R113, RZ, 0xfc, !PT ;  /* 0x000000716c6c7212 */ /* 0x000fe400078efcff */
[----:B------:R-:W-:Y:S01]  /*3a50*/  LOP3.LUT R113, R105, R123, R104, 0xfe, !PT ;  /* 0x0000007b69717212 */ /* 0x000fe200078efe68 */
[----:B------:R-:W-:Y:S01]  /*3a60*/  IMAD.WIDE.U32 R122, R173, R177, c[0x0][0x190] ;  /* 0x00006400ad7a7625 */ /* 0x000fe200078e00b1 */
[----:B------:R-:W-:Y:S02]  /*3a70*/  F2FP.PACK_AB R106, R120, R117 ;  /* 0x00000075786a723e */ /* 0x000fe400000000ff */
[----:B------:R-:W-:-:S02]  /*3a80*/  F2FP.PACK_AB R105, R118, R115 ;  /* 0x000000737669723e */ /* 0x000fc400000000ff */
[----:B------:R-:W-:Y:S02]  /*3a90*/  F2FP.PACK_AB R104, R116, R114 ;  /* 0x000000727468723e */ /* 0x000fe400000000ff */
[----:B------:R-:W-:Y:S02]  /*3aa0*/  F2FP.PACK_AB R107, R121, R119 ;  /* 0x00000077796b723e */ /* 0x000fe400000000ff */
        /* <DEDUP_REMOVED lines=19> */
.L_x_9102:
[----:B-1----:R-:W-:Y:S02]  /*3be0*/  IMAD.MOV.U32 R174, RZ, RZ, R164 ;  /* 0x000000ffffae7224 */ /* 0x002fe400078e00a4 */
.L_x_9103:
[----:B------:R-:W-:Y:S05]  /*3bf0*/  BSYNC B0 ;  /* 0x0000000000007941 */ /* 0x000fea0003800000 */
.L_x_9101:
        /* <DEDUP_REMOVED lines=16> */
.L_x_9107:
[----:B------:R-:W-:Y:S05]  /*3d00*/  BSYNC B1 ;  /* 0x0000000000017941 */ /* 0x000fea0003800000 */
.L_x_9106:
        /* <DEDUP_REMOVED lines=44> */
.L_x_9105:
[----:B------:R-:W-:Y:S05]  /*3fd0*/  BSYNC B0 ;  /* 0x0000000000007941 */ /* 0x000fea0003800000 */
.L_x_9104:
[----:B------:R-:W0:Y:S01]  /*3fe0*/  I2F.U32 R108, R174 ;  /* 0x000000ae006c7306 */ /* 0x000e220000201000 */
[----:B-----5:R-:W-:Y:S01]  /*3ff0*/  HADD2.F32 R109, -RZ, R104.H0_H0 ;  /* 0x20000068ff6d7230 */ /* 0x020fe20000004100 */
[----:B------:R-:W-:Y:S01]  /*4000*/  BSSY B0, `(.L_x_9108) ;  /* 0x0000017000007945 */ /* 0x000fe20003800000 */
[----:B------:R-:W-:Y:S01]  /*4010*/  HADD2.F32 R122, -RZ, R92.H0_H0 ;  /* 0x2000005cff7a7230 */ /* 0x000fe20000004100 */
[----:B------:R-:W-:Y:S01]  /*4020*/  IADD3 R110, R178, 0x1, RZ ;  /* 0x00000001b26e7810 */ /* 0x000fe20007ffe0ff */
[----:B------:R-:W-:Y:S01]  /*4030*/  @P0 HADD2.F32 R111, -RZ, R100.H0_H0 ;  /* 0x20000064ff6f0230 */ /* 0x000fe20000004100 */
        /* <DEDUP_REMOVED lines=18> */
.L_x_9109:
[----:B------:R-:W-:Y:S02]  /*4160*/  MOV R123, R164 ;  /* 0x000000a4007b7202 */ /* 0x000fe40000000f00 */
.L_x_9110:
[----:B------:R-:W-:Y:S05]  /*4170*/  BSYNC B0 ;  /* 0x0000000000007941 */ /* 0x000fea0003800000 */
.L_x_9108:
        /* <DEDUP_REMOVED lines=16> */
.L_x_9114:
[----:B------:R-:W-:Y:S05]  /*4280*/  BSYNC B1 ;  /* 0x0000000000017941 */ /* 0x000fea0003800000 */
.L_x_9113:
        /* <DEDUP_REMOVED lines=44> */
.L_x_9112:
[----:B------:R-:W-:Y:S05]  /*4550*/  BSYNC B0 ;  /* 0x0000000000007941 */ /* 0x000fea0003800000 */
.L_x_9111:
        /* <DEDUP_REMOVED lines=24> */
.L_x_9116:
[----:B------:R-:W-:Y:S02]  /*46e0*/  IMAD.MOV.U32 R104, RZ, RZ, R164 ;  /* 0x000000ffff687224 */ /* 0x000fe400078e00a4 */
.L_x_9117:
[----:B------:R-:W-:Y:S05]  /*46f0*/  BSYNC B0 ;  /* 0x0000000000007941 */ /* 0x000fea0003800000 */
.L_x_9115:
        /* <DEDUP_REMOVED lines=16> */
.L_x_9121:
[----:B------:R-:W-:Y:S05]  /*4800*/  BSYNC B1 ;  /* 0x0000000000017941 */ /* 0x000fea0003800000 */
.L_x_9120:
        /* <DEDUP_REMOVED lines=44> */
.L_x_9119:
[----:B------:R-:W-:Y:S05]  /*4ad0*/  BSYNC B0 ;  /* 0x0000000000007941 */ /* 0x000fea0003800000 */
.L_x_9118:
        /* <DEDUP_REMOVED lines=23> */
.L_x_9123:
[----:B------:R-:W-:Y:S02]  /*4c50*/  IMAD.MOV.U32 R104, RZ, RZ, R164 ;  /* 0x000000ffff687224 */ /* 0x000fe400078e00a4 */
.L_x_9124:
[----:B------:R-:W-:Y:S05]  /*4c60*/  BSYNC B0 ;  /* 0x0000000000007941 */ /* 0x000fea0003800000 */
.L_x_9122:
        /* <DEDUP_REMOVED lines=16> */
.L_x_9128:
[----:B------:R-:W-:Y:S05]  /*4d70*/  BSYNC B1 ;  /* 0x0000000000017941 */ /* 0x000fea0003800000 */
.L_x_9127:
        /* <DEDUP_REMOVED lines=44> */
.L_x_9126:
[----:B------:R-:W-:Y:S05]  /*5040*/  BSYNC B0 ;  /* 0x0000000000007941 */ /* 0x000fea0003800000 */
.L_x_9125:
        /* <DEDUP_REMOVED lines=23> */
.L_x_9130:
[----:B------:R-:W-:Y:S02]  /*51c0*/  MOV R178, R164 ;  /* 0x000000a400b27202 */ /* 0x000fe40000000f00 */
.L_x_9131:
[----:B------:R-:W-:Y:S05]  /*51d0*/  BSYNC B0 ;  /* 0x0000000000007941 */ /* 0x000fea0003800000 */
.L_x_9129:
        /* <DEDUP_REMOVED lines=16> */
.L_x_9135:
[----:B------:R-:W-:Y:S05]  /*52e0*/  BSYNC B1 ;  /* 0x0000000000017941 */ /* 0x000fea0003800000 */
.L_x_9134:
        /* <DEDUP_REMOVED lines=44> */
.L_x_9133:
[----:B------:R-:W-:Y:S05]  /*55b0*/  BSYNC B0 ;  /* 0x0000000000007941 */ /* 0x000fea0003800000 */
.L_x_9132:
        /* <DEDUP_REMOVED lines=23> */
.L_x_9137:
[----:B------:R-:W-:Y:S02]  /*5730*/  IMAD.MOV.U32 R178, RZ, RZ, R164 ;  /* 0x000000ffffb27224 */ /* 0x000fe400078e00a4 */
.L_x_9138:
[----:B------:R-:W-:Y:S05]  /*5740*/  BSYNC B0 ;  /* 0x0000000000007941 */ /* 0x000fea0003800000 */
.L_x_9136:
        /* <DEDUP_REMOVED lines=16> */
.L_x_9142:
[----:B------:R-:W-:Y:S05]  /*5850*/  BSYNC B1 ;  /* 0x0000000000017941 */ /* 0x000fea0003800000 */
.L_x_9141:
        /* <DEDUP_REMOVED lines=44> */
.L_x_9140:
[----:B------:R-:W-:Y:S05]  /*5b20*/  BSYNC B0 ;  /* 0x0000000000007941 */ /* 0x000fea0003800000 */
.L_x_9139:
        /* <DEDUP_REMOVED lines=8> */
[----:B------:R-:W-:Y:S01]  /*5bb0*/  FSETP.GTU.FTZ.AND P4, PT, R104, c[0x0][0x1e4], PT ;  /* 0x0000790068007a0b */ /* 0x000fe20003f9c000 */
[----:B------:R-:W-:-:S03]  /*5bc0*/  HADD2.F32 R104, -RZ, R94.H1_H1 ;  /* 0x3000005eff687230 */ /* 0x000fc60000004100 */
        /* <DEDUP_REMOVED lines=13> */
.L_x_9144:
[----:B------:R-:W-:Y:S02]  /*5ca0*/  IMAD.MOV.U32 R106, RZ, RZ, R164 ;  /* 0x000000ffff6a7224 */ /* 0x000fe400078e00a4 */
.L_x_9145:
[----:B------:R-:W-:Y:S05]  /*5cb0*/  BSYNC B0 ;  /* 0x0000000000007941 */ /* 0x000fea0003800000 */
.L_x_9143:
        /* <DEDUP_REMOVED lines=16> */
.L_x_9149:
[----:B------:R-:W-:Y:S05]  /*5dc0*/  BSYNC B1 ;  /* 0x0000000000017941 */ /* 0x000fea0003800000 */
.L_x_9148:
        /* <DEDUP_REMOVED lines=44> */
.L_x_9147:
[----:B------:R-:W-:Y:S05]  /*6090*/  BSYNC B0 ;  /* 0x0000000000007941 */ /* 0x000fea0003800000 */
.L_x_9146:
[----:B------:R-:W0:Y:S01]  /*60a0*/  I2F.U32 R106, R106 ;  /* 0x0000006a006a7306 */ /* 0x000e220000201000 */
[----:B------:R-:W-:Y:S01]  /*60b0*/  HADD2.F32 R109, -RZ, R107.H0_H0 ;  /* 0x2000006bff6d7230 */ /* 0x000fe20000004100 */
[C---:B------:R-:W-:Y:S01]  /*60c0*/  ISETP.NE.AND P6, PT, R104.reuse, 0x1, PT ;  /* 0x000000016800780c */ /* 0x040fe20003fc5270 */
[----:B------:R-:W-:Y:S01]  /*60d0*/  HADD2.F32 R178, -RZ, R95.H0_H0 ;  /* 0x2000005fffb27230 */ /* 0x000fe20000004100 */
[----:B------:R-:W-:Y:S01]  /*60e0*/  BSSY B0, `(.L_x_9150) ;  /* 0x0000014000007945 */ /* 0x000fe20003800000 */
[----:B------:R-:W-:Y:S01]  /*60f0*/  IADD3 R186, R104, 0x1, RZ ;  /* 0x0000000168ba7810 */ /* 0x000fe20007ffe0ff */
        /* <DEDUP_REMOVED lines=17> */
.L_x_9151:
[----:B------:R-:W-:Y:S02]  /*6210*/  MOV R106, R164 ;  /* 0x000000a4006a7202 */ /* 0x000fe40000000f00 */
.L_x_9152:
[----:B------:R-:W-:Y:S05]  /*6220*/  BSYNC B0 ;  /* 0x0000000000007941 */ /* 0x000fea0003800000 */
.L_x_9150:
        /* <DEDUP_REMOVED lines=18> */
.L_x_9156:
[----:B------:R-:W-:Y:S05]  /*6350*/  BSYNC B1 ;  /* 0x0000000000017941 */ /* 0x000fea0003800000 */
.L_x_9155:
        /* <DEDUP_REMOVED lines=44> */
.L_x_9154:
[----:B------:R-:W-:Y:S05]  /*6620*/  BSYNC B0 ;  /* 0x0000000000007941 */ /* 0x000fea0003800000 */
.L_x_9153:
[----:B------:R-:W0:Y:S01]  /*6630*/  I2F.U32 R104, R106 ;  /* 0x0000006a00687306 */ /* 0x000e220000201000 */
[----:B------:R-:W-:Y:S01]  /*6640*/  HADD2.F32 R107, -RZ, R107.H1_H1 ;  /* 0x3000006bff6b7230 */ /* 0x000fe20000004100 */
[----:B------:R-:W-:Y:S01]  /*6650*/  SEL R112, RZ, 0x10000, P5 ;  /* 0x00010000ff707807 */ /* 0x000fe20002800000 */
[----:B------:R-:W-:Y:S01]  /*6660*/  @P0 HADD2.F32 R185, -RZ, R103.H1_H1 ;  /* 0x30000067ffb90230 */ /* 0x000fe20000004100 */
[----:B------:R-:W-:Y:S02]  /*6670*/  ISETP.NE.AND P5, PT, R183, RZ, PT ;  /* 0x000000ffb700720c */ /* 0x000fe40003fa5270 */
[----:B------:R-:W-:Y:S01]  /*6680*/  SEL R183, RZ, 0x100, P4 ;  /* 0x00000100ffb77807 */ /* 0x000fe20002000000 */
[----:B------:R-:W-:Y:S01]  /*6690*/  FMUL.FTZ R107, R107, R192 ;  /* 0x000000c06b6b7220 */ /* 0x000fe20000410000 */
[----:B------:R-:W-:-:S02]  /*66a0*/  SEL R110, RZ, 0x1, P1 ;  /* 0x00000001ff6e7807 */ /* 0x000fc40000800000 */
[----:B------:R-:W-:Y:S01]  /*66b0*/  SEL R108, RZ, 0x1, P5 ;  /* 0x00000001ff6c7807 */ /* 0x000fe20002800000 */
[----:B------:R-:W-:Y:S01]  /*66c0*/  FMUL.FTZ R107, R107, c[0x0][0x1e8] ;  /* 0x00007a006b6b7a20 */ /* 0x000fe20000410000 */
[----:B------:R-:W-:Y:S01]  /*66d0*/  ISETP.NE.AND P6, PT, R180, RZ, PT ;  /* 0x000000ffb400720c */ /* 0x000fe20003fc5270 */
[----:B------:R-:W-:Y:S01]  /*66e0*/  HADD2.F32 R180, -RZ, R95.H1_H1 ;  /* 0x3000005fffb47230 */ /* 0x000fe20000004100 */
[----:B------:R-:W-:Y:S01]  /*66f0*/  IMAD.WIDE.U32 R110, R110, 0x10000, RZ ;  /* 0x000100006e6e7825 */ /* 0x000fe200078e00ff */
[----:B------:R-:W-:Y:S02]  /*6700*/  IADD3 R194, R173, 0x100, RZ ;  /* 0x00000100adc27810 */ /* 0x000fe40007ffe0ff */
[----:B------:R-:W-:Y:S01]  /*6710*/  SEL R113, RZ, 0x1, P6 ;  /* 0x00000001ff717807 */ /* 0x000fe20003000000 */
[----:B0-----:R-:W-:Y:S01]  /*6720*/  FFMA.FTZ R104, R104, R191, 1.1641532182693481445e-10 ;  /* 0x2f00000068687423 */ /* 0x001fe200000100bf */
[----:B------:R-:W-:Y:S01]  /*6730*/  F2FP.PACK_AB R106, R179, R175 ;  /* 0x000000afb36a723e */ /* 0x000fe200000000ff */
[----:B------:R-:W-:-:S03]  /*6740*/  IMAD.WIDE.U32 R108, R108, 0x100, RZ ;  /* 0x000001006c6c7825 */ /* 0x000fc600078e00ff */
[----:B------:R-:W-:Y:S02]  /*6750*/  FSETP.GTU.FTZ.AND P4, PT, R104, c[0x0][0x1e4], PT ;  /* 0x0000790068007a0b */ /* 0x000fe40003f9c000 */
[----:B------:R-:W-:Y:S02]  /*6760*/  SEL R104, RZ, 0x1, P2 ;  /* 0x00000001ff687807 */ /* 0x000fe40001000000 */
[----:B------:R-:W-:Y:S02]  /*6770*/  SEL R105, RZ, 0x1000000, P4 ;  /* 0x01000000ff697807 */ /* 0x000fe40002000000 */
[----:B------:R-:W-:Y:S02]  /*6780*/  FSEL R107, R107, RZ, !P4 ;  /* 0x000000ff6b6b7208 */ /* 0x000fe40006000000 */
[----:B------:R-:W-:Y:S01]  /*6790*/  LOP3.LUT R183, R183, R105, R112, 0xfe, !PT ;  /* 0x00000069b7b77212 */ /* 0x000fe200078efe70 */
[----:B------:R-:W-:-:S04]  /*67a0*/  IMAD.WIDE.U32 R104, R104, 0x1000000, RZ ;  /* 0x0100000068687825 */ /* 0x000fc800078e00ff */
[----:B------:R-:W-:Y:S01]  /*67b0*/  FMUL.FTZ R180, R107, R180 ;  /* 0x000000b46bb47220 */ /* 0x000fe20000410000 */
[----:B------:R-:W-:Y:S02]  /*67c0*/  LOP3.LUT R108, R108, R104, R110, 0xfe, !PT ;  /* 0x000000686c6c7212 */ /* 0x000fe400078efe6e */
[----:B------:R-:W-:Y:S01]  /*67d0*/  SEL R104, RZ, 0x1, P3 ;  /* 0x00000001ff687807 */ /* 0x000fe20001800000 */
[----:B------:R-:W-:Y:S01]  /*67e0*/  @P0 FADD.FTZ R180, R185, R180 ;  /* 0x000000b4b9b40221 */ /* 0x000fe20000010000 */
[----:B------:R-:W-:Y:S01]  /*67f0*/  LOP3.LUT R108, R108, R113, RZ, 0xfc, !PT ;  /* 0x000000716c6c7212 */ /* 0x000fe200078efcff */
[----:B------:R-:W-:Y:S01]  /*6800*/  IMAD.WIDE.U32 R184, R182, R181, c[0x0][0x188] ;  /* 0x00006200b6b87625 */ /* 0x000fe200078e00b5 */
[----:B------:R-:W-:Y:S02]  /*6810*/  LOP3.LUT R113, R105, R183, R104, 0xfe, !PT ;  /* 0x000000b769717212 */ /* 0x000fe400078efe68 */
[----:B------:R-:W-:Y:S01]  /*6820*/  F2FP.PACK_AB R105, R176, R123 ;  /* 0x0000007bb069723e */ /* 0x000fe200000000ff */
[----:B------:R-:W-:Y:S01]  /*6830*/  IMAD.WIDE.U32 R182, R182, R177, c[0x0][0x190] ;  /* 0x00006400b6b67625 */ /* 0x000fe200078e00b1 */
[----:B------:R-:W-:-:S02]  /*6840*/  F2FP.PACK_AB R104, R174, R122 ;  /* 0x0000007aae68723e */ /* 0x000fc400000000ff */
        /* <DEDUP_REMOVED lines=18> */
[----:B------:R-:W-:Y:S01]  /*6970*/  MOV R183, R156 ;  /* 0x0000009c00b77202 */ /* 0x000fe20000000f00 */
[----:B------:R-:W-:Y:S05]  /*6980*/  BRA `(.L_x_9159) ;  /* 0x0000001000007947 */ /* 0x000fea0003800000 */
.L_x_9158:
[----:B-1----:R-:W-:Y:S02]  /*6990*/  IMAD.MOV.U32 R183, RZ, RZ, R164 ;  /* 0x000000ffffb77224 */ /* 0x002fe400078e00a4 */
.L_x_9159:
[----:B------:R-:W-:Y:S05]  /*69a0*/  BSYNC B0 ;  /* 0x0000000000007941 */ /* 0x000fea0003800000 */
.L_x_9157:
        /* <DEDUP_REMOVED lines=16> */
.L_x_9163:
[----:B------:R-:W-:Y:S05]  /*6ab0*/  BSYNC B1 ;  /* 0x0000000000017941 */ /* 0x000fea0003800000 */
.L_x_9162:
        /* <DEDUP_REMOVED lines=44> */
.L_x_9161:
[----:B------:R-:W-:Y:S05]  /*6d80*/  BSYNC B0 ;  /* 0x0000000000007941 */ /* 0x000fea0003800000 */
.L_x_9160:
[----:B------:R-:W0:Y:S01]  /*6d90*/  I2F.U32 R108, R183 ;  /* 0x000000b7006c7306 */ /* 0x000e220000201000 */
[----:B-----5:R-:W-:Y:S01]  /*6da0*/  HADD2.F32 R109, -RZ, R104.H0_H0 ;  /* 0x20000068ff6d7230 */ /* 0x020fe20000004100 */
[----:B------:R-:W-:Y:S01]  /*6db0*/  LOP3.LUT R172, R172, 0xfffffffb, RZ, 0xc0, !PT ;  /* 0xfffffffbacac7812 */ /* 0x000fe200078ec0ff */
        /* <DEDUP_REMOVED lines=22> */
.L_x_9165:
[----:B------:R-:W-:Y:S02]  /*6f20*/  IMAD.MOV.U32 R184, RZ, RZ, R164 ;  /* 0x000000ffffb87224 */ /* 0x000fe400078e00a4 */
.L_x_9166:
[----:B------:R-:W-:Y:S05]  /*6f30*/  BSYNC B0 ;  /* 0x0000000000007941 */ /* 0x000fea0003800000 */
.L_x_9164:
        /* <DEDUP_REMOVED lines=16> */
.L_x_9170:
[----:B------:R-:W-:Y:S05]  /*7040*/  BSYNC B1 ;  /* 0x0000000000017941 */ /* 0x000fea0003800000 */
.L_x_9169:
        /* <DEDUP_REMOVED lines=44> */
.L_x_9168:
[----:B------:R-:W-:Y:S05]  /*7310*/  BSYNC B0 ;  /* 0x0000000000007941 */ /* 0x000fea0003800000 */
.L_x_9167:
[----:B------:R-:W0:Y:S01]  /*7320*/  I2F.U32 R108, R184 ;  /* 0x000000b8006c7306 */ /* 0x000e220000201000 */
[----:B------:R-:W-:Y:S01]  /*7330*/  HADD2.F32 R109, -RZ, R104.H1_H1 ;  /* 0x30000068ff6d7230 */ /* 0x000fe20000004100 */
[----:B------:R-:W-:Y:S01]  /*7340*/  LOP3.LUT R172, R172, 0xfffffffd, RZ, 0xc0, !PT ;  /* 0xfffffffdacac7812 */ /* 0x000fe200078ec0ff */
[----:B------:R-:W-:Y:S01]  /*7350*/  HADD2.F32 R104, -RZ, R88.H1_H1 ;  /* 0x30000058ff687230 */ /* 0x000fe20000004100 */
[----:B------:R-:W-:Y:S01]  /*7360*/  BSSY B0, `(.L_x_9171) ;  /* 0x0000016000007945 */ /* 0x000fe20003800000 */
[----:B------:R-:W-:Y:S01]  /*7370*/  IADD3 R112, R110, 0x1, RZ ;  /* 0x000000016e707810 */ /* 0x000fe20007ffe0ff */
[----:B------:R-:W-:-:S04]  /*7380*/  FMUL.FTZ R109, R109, R192 ;  /* 0x000000c06d6d7220 */ /* 0x000fc80000410000 */
[----:B------:R-:W-:Y:S02]  /*7390*/  FMUL.FTZ R109, R109, c[0x0][0x1e8] ;  /* 0x00007a006d6d7a20 */ /* 0x000fe40000410000 */
[----:B0-----:R-:W-:-:S05]  /*73a0*/  FFMA.FTZ R108, R108, R191, 1.1641532182693481445e-10 ;  /* 0x2f0000006c6c7423 */ /* 0x001fca00000100bf */
[----:B------:R-:W-:Y:S01]  /*73b0*/  FSETP.GTU.FTZ.AND P1, PT, R108, c[0x0][0x1e4], PT ;  /* 0x000079006c007a0b */ /* 0x000fe20003f3c000 */
[----:B------:R-:W-:-:S03]  /*73c0*/  @P0 HADD2.F32 R108, -RZ, R100.H1_H1 ;  /* 0x30000064ff6c0230 */ /* 0x000fc60000004100 */
[----:B------:R-:W-:-:S05]  /*73d0*/  FSEL R109, R109, RZ, !P1 ;  /* 0x000000ff6d6d7208 */ /* 0x000fca0004800000 */
[----:B------:R-:W-:-:S04]  /*73e0*/  FMUL.FTZ R183, R109, R104 ;  /* 0x000000686db77220 */ /* 0x000fc80000410000 */
[----:B------:R-:W-:Y:S01]  /*73f0*/  @P1 LOP3.LUT R172, R172, 0x2, RZ, 0xfc, !PT ;  /* 0x00000002acac1812 */ /* 0x000fe200078efcff */
[----:B------:R-:W-:Y:S01]  /*7400*/  @P0 FADD.FTZ R183, R108, R183 ;  /* 0x000000b76cb70221 */ /* 0x000fe20000010000 */
[----:B------:R-:W-:-:S13]  /*7410*/  ISETP.NE.AND P1, PT, R110, 0x1, PT ;  /* 0x000000016e00780c */ /* 0x000fda0003f25270 */
        /* <DEDUP_REMOVED lines=9> */
.L_x_9172:
[----:B------:R-:W-:Y:S02]  /*74b0*/  MOV R104, R164 ;  /* 0x000000a400687202 */ /* 0x000fe40000000f00 */
.L_x_9173:
[----:B------:R-:W-:Y:S05]  /*74c0*/  BSYNC B0 ;  /* 0x0000000000007941 */ /* 0x000fea0003800000 */
.L_x_9171:
        /* <DEDUP_REMOVED lines=16> */
.L_x_9177:
[----:B------:R-:W-:Y:S05]  /*75d0*/  BSYNC B1 ;  /* 0x0000000000017941 */ /* 0x000fea0003800000 */
.L_x_9176:
        /* <DEDUP_REMOVED lines=44> */
.L_x_9175:
[----:B------:R-:W-:Y:S05]  /*78a0*/  BSYNC B0 ;  /* 0x0000000000007941 */ /* 0x000fea0003800000 */
.L_x_9174:
        /* <DEDUP_REMOVED lines=23> */
.L_x_9179:
[----:B------:R-:W-:Y:S02]  /*7a20*/  IMAD.MOV.U32 R104, RZ, RZ, R164 ;  /* 0x000000ffff687224 */ /* 0x000fe400078e00a4 */
.L_x_9180:
[----:B------:R-:W-:Y:S05]  /*7a30*/  BSYNC B0 ;  /* 0x0000000000007941 */ /* 0x000fea0003800000 */
.L_x_9178:
        /* <DEDUP_REMOVED lines=16> */
.L_x_9184:
[----:B------:R-:W-:Y:S05]  /*7b40*/  BSYNC B1 ;  /* 0x0000000000017941 */ /* 0x000fea0003800000 */
.L_x_9183:
        /* <DEDUP_REMOVED lines=44> */
.L_x_9182:
[----:B------:R-:W-:Y:S05]  /*7e10*/  BSYNC B0 ;  /* 0x0000000000007941 */ /* 0x000fea0003800000 */
.L_x_9181:
        /* <DEDUP_REMOVED lines=23> */
.L_x_9186:
[----:B------:R-:W-:Y:S02]  /*7f90*/  IMAD.MOV.U32 R185, RZ, RZ, R164 ;  /* 0x000000ffffb97224 */ /* 0x000fe400078e00a4 */
.L_x_9187:
[----:B------:R-:W-:Y:S05]  /*7fa0*/  BSYNC B0 ;  /* 0x0000000000007941 */ /* 0x000fea0003800000 */
.L_x_9185:
        /* <DEDUP_REMOVED lines=16> */
.L_x_9191:
[----:B------:R-:W-:Y:S05]  /*80b0*/  BSYNC B1 ;  /* 0x0000000000017941 */ /* 0x000fea0003800000 */
.L_x_9190:
        /* <DEDUP_REMOVED lines=44> */
.L_x_9189:
[----:B------:R-:W-:Y:S05]  /*8380*/  BSYNC B0 ;  /* 0x0000000000007941 */ /* 0x000fea0003800000 */
.L_x_9188:
        /* <DEDUP_REMOVED lines=23> */
.L_x_9193:
[----:B------:R-:W-:Y:S02]  /*8500*/  MOV R185, R164 ;  /* 0x000000a400b97202 */ /* 0x000fe40000000f00 */
.L_x_9194:
[----:B------:R-:W-:Y:S05]  /*8510*/  BSYNC B0 ;  /* 0x0000000000007941 */ /* 0x000fea0003800000 */
.L_x_9192:
        /* <DEDUP_REMOVED lines=16> */
.L_x_9198:
[----:B------:R-:W-:Y:S05]  /*8620*/  BSYNC B1 ;  /* 0x0000000000017941 */ /* 0x000fea0003800000 */
.L_x_9197:
        /* <DEDUP_REMOVED lines=44> */
.L_x_9196:
[----:B------:R-:W-:Y:S05]  /*88f0*/  BSYNC B0 ;  /* 0x0000000000007941 */ /* 0x000fea0003800000 */
.L_x_9195:
        /* <DEDUP_REMOVED lines=23> */
.L_x_9200:
[----:B------:R-:W-:Y:S02]  /*8a70*/  IMAD.MOV.U32 R106, RZ, RZ, R164 ;  /* 0x000000ffff6a7224 */ /* 0x000fe400078e00a4 */
.L_x_9201:
[----:B------:R-:W-:Y:S05]  /*8a80*/  BSYNC B0 ;  /* 0x0000000000007941 */ /* 0x000fea0003800000 */
.L_x_9199:
        /* <DEDUP_REMOVED lines=16> */
.L_x_9205:
[----:B------:R-:W-:Y:S05]  /*8b90*/  BSYNC B1 ;  /* 0x0000000000017941 */ /* 0x000fea0003800000 */
.L_x_9204:
        /* <DEDUP_REMOVED lines=44> */
.L_x_9203:
[----:B------:R-:W-:Y:S05]  /*8e60*/  BSYNC B0 ;  /* 0x0000000000007941 */ /* 0x000fea0003800000 */
.L_x_9202:
        /* <DEDUP_REMOVED lines=23> */
.L_x_9207:
[----:B------:R-:W-:Y:S02]  /*8fe0*/  IMAD.MOV.U32 R106, RZ, RZ, R164 ;  /* 0x000000ffff6a7224 */ /* 0x000fe400078e00a4 */
.L_x_9208:
[----:B------:R-:W-:Y:S05]  /*8ff0*/  BSYNC B0 ;  /* 0x0000000000007941 */ /* 0x000fea0003800000 */
.L_x_9206:
        /* <DEDUP_REMOVED lines=18> */
.L_x_9212:
[----:B------:R-:W-:Y:S05]  /*9120*/  BSYNC B1 ;  /* 0x0000000000017941 */ /* 0x000fea0003800000 */
.L_x_9211:
        /* <DEDUP_REMOVED lines=44> */
.L_x_9210:
[----:B------:R-:W-:Y:S05]  /*93f0*/  BSYNC B0 ;  /* 0x0000000000007941 */ /* 0x000fea0003800000 */
.L_x_9209:
[----:B------:R-:W0:Y:S01]  /*9400*/  I2F.U32 R104, R106 ;  /* 0x0000006a00687306 */ /* 0x000e220000201000 */
[----:B------:R-:W-:Y:S01]  /*9410*/  HADD2.F32 R107, -RZ, R107.H1_H1 ;  /* 0x3000006bff6b7230 */ /* 0x000fe20000004100 */
[----:B------:R-:W-:Y:S01]  /*9420*/  SEL R112, RZ, 0x10000, P5 ;  /* 0x00010000ff707807 */ /* 0x000fe20002800000 */
[----:B------:R-:W-:Y:S01]  /*9430*/  HADD2.F32 R190, -RZ, R91.H1_H1 ;  /* 0x3000005bffbe7230 */ /* 0x000fe20000004100 */
[----:B------:R-:W-:Y:S01]  /*9440*/  SEL R193, RZ, 0x100, P4 ;  /* 0x00000100ffc17807 */ /* 0x000fe20002000000 */
[----:B------:R-:W-:Y:S01]  /*9450*/  @P0 HADD2.F32 R195, -RZ, R103.H1_H1 ;  /* 0x30000067ffc30230 */ /* 0x000fe20000004100 */
[----:B------:R-:W-:Y:S01]  /*9460*/  FMUL.FTZ R107, R107, R192 ;  /* 0x000000c06b6b7220 */ /* 0x000fe20000410000 */
[----:B------:R-:W-:Y:S01]  /*9470*/  LOP3.LUT P5, RZ, R172, 0x2, RZ, 0xc0, !PT ;  /* 0x00000002acff7812 */ /* 0x000fe200078ac0ff */
[----:B------:R-:W-:Y:S01]  /*9480*/  IMAD.WIDE.U32 R196, R194, R181, c[0x0][0x188] ;  /* 0x00006200c2c47625 */ /* 0x000fe200078e00b5 */
[----:B------:R-:W-:-:S02]  /*9490*/  SEL R110, RZ, 0x1, P1 ;  /* 0x00000001ff6e7807 */ /* 0x000fc40000800000 */
[----:B------:R-:W-:Y:S01]  /*94a0*/  SEL R108, RZ, 0x1, P5 ;  /* 0x00000001ff6c7807 */ /* 0x000fe20002800000 */
[----:B------:R-:W-:Y:S01]  /*94b0*/  FMUL.FTZ R107, R107, c[0x0][0x1e8] ;  /* 0x00007a006b6b7a20 */ /* 0x000fe20000410000 */
[----:B------:R-:W-:Y:S01]  /*94c0*/  LOP3.LUT P6, RZ, R172, 0x4, RZ, 0xc0, !PT ;  /* 0x00000004acff7812 */ /* 0x000fe200078cc0ff */
        /* <DEDUP_REMOVED lines=19> */
[----:B------:R-:W-:Y:S02]  /*9600*/  F2FP.PACK_AB R105, R187, R184 ;  /* 0x000000b8bb69723e */ /* 0x000fe400000000ff */
        /* <DEDUP_REMOVED lines=13> */
[----:B-1----:R-:W-:Y:S02]  /*96e0*/  ISETP.NE.AND P1, PT, R185, 0x2, PT ;  /* 0x00000002b900780c */ /* 0x002fe40003f25270 */
[----:B------:R-:W-:-:S11]  /*96f0*/  MOV R194, R154 ;  /* 0x0000009a00c27202 */ /* 0x000fd60000000f00 */
[----:B------:R-:W-:Y:S05]  /*9700*/  @!P1 BRA `(.L_x_9215) ;  /* 0x0000006000009947 */ /* 0x000fea0003800000 */
[----:B------:R-:W-:Y:S01]  /*9710*/  ISETP.NE.AND P1, PT, R185, 0x3, PT ;  /* 0x00000003b900780c */ /* 0x000fe20003f25270 */
[----:B------:R-:W-:-:S12]  /*9720*/  IMAD.MOV.U32 R194, RZ, RZ, R155 ;  /* 0x000000ffffc27224 */ /* 0x000fd800078e009b */
[----:B------:R-:W-:Y:S05]  /*9730*/  @P1 BRA `(.L_x_9215) ;  /* 0x0000003000001947 */ /* 0x000fea0003800000 */
[----:B------:R-:W-:Y:S01]  /*9740*/  IMAD.MOV.U32 R194, RZ, RZ, R156 ;  /* 0x000000ffffc27224 */ /* 0x000fe200078e009c */
[----:B------:R-:W-:Y:S05]  /*9750*/  BRA `(.L_x_9215) ;  /* 0x0000001000007947 */ /* 0x000fea0003800000 */
.L_x_9214:
[----:B-1----:R-:W-:Y:S02]  /*9760*/  MOV R194, R164 ;  /* 0x000000a400c27202 */ /* 0x002fe40000000f00 */
.L_x_9215:
[----:B------:R-:W-:Y:S05]  /*9770*/  BSYNC B0 ;  /* 0x0000000000007941 */ /* 0x000fea0003800000 */
.L_x_9213:
        /* <DEDUP_REMOVED lines=16> */
.L_x_9219:
[----:B------:R-:W-:Y:S05]  /*9880*/  BSYNC B1 ;  /* 0x0000000000017941 */ /* 0x000fea0003800000 */
.L_x_9218:
        /* <DEDUP_REMOVED lines=44> */
.L_x_9217:
[----:B------:R-:W-:Y:S05]  /*9b50*/  BSYNC B0 ;  /* 0x0000000000007941 */ /* 0x000fea0003800000 */
.L_x_9216:
[----:B------:R-:W0:Y:S01]  /*9b60*/  I2F.U32 R108, R194 ;  /* 0x000000c2006c7306 */ /* 0x000e220000201000 */
        /* <DEDUP_REMOVED lines=24> */
.L_x_9221:
[----:B------:R-:W-:Y:S02]  /*9cf0*/  IMAD.MOV.U32 R185, RZ, RZ, R164 ;  /* 0x000000ffffb97224 */ /* 0x000fe400078e00a4 */
.L_x_9222:
[----:B------:R-:W-:Y:S05]  /*9d00*/  BSYNC B0 ;  /* 0x0000000000007941 */ /* 0x000fea0003800000 */
.L_x_9220:
        /* <DEDUP_REMOVED lines=16> */
.L_x_9226:
[----:B------:R-:W-:Y:S05]  /*9e10*/  BSYNC B1 ;  /* 0x0000000000017941 */ /* 0x000fea0003800000 */
.L_x_9225:
        /* <DEDUP_REMOVED lines=44> */
.L_x_9224:
[----:B------:R-:W-:Y:S05]  /*a0e0*/  BSYNC B0 ;  /* 0x0000000000007941 */ /* 0x000fea0003800000 */
.L_x_9223:
        /* <DEDUP_REMOVED lines=25> */
.L_x_9228:
[----:B------:R-:W-:Y:S02]  /*a280*/  IMAD.MOV.U32 R104, RZ, RZ, R164 ;  /* 0x000000ffff687224 */ /* 0x000fe400078e00a4 */
.L_x_9229:
[----:B------:R-:W-:Y:S05]  /*a290*/  BSYNC B0 ;  /* 0x0000000000007941 */ /* 0x000fea0003800000 */
.L_x_9227:
        /* <DEDUP_REMOVED lines=16> */
.L_x_9233:
[----:B------:R-:W-:Y:S05]  /*a3a0*/  BSYNC B1 ;  /* 0x0000000000017941 */ /* 0x000fea0003800000 */
.L_x_9232:
        /* <DEDUP_REMOVED lines=44> */
.L_x_9231:
[----:B------:R-:W-:Y:S05]  /*a670*/  BSYNC B0 ;  /* 0x0000000000007941 */ /* 0x000fea0003800000 */
.L_x_9230:
        /* <DEDUP_REMOVED lines=23> */
.L_x_9235:
[----:B------:R-:W-:Y:S02]  /*a7f0*/  MOV R104, R164 ;  /* 0x000000a400687202 */ /* 0x000fe40000000f00 */
.L_x_9236:
[----:B------:R-:W-:Y:S05]  /*a800*/  BSYNC B0 ;  /* 0x0000000000007941 */ /* 0x000fea0003800000 */
.L_x_9234:
        /* <DEDUP_REMOVED lines=16> */
.L_x_9240:
[----:B------:R-:W-:Y:S05]  /*a910*/  BSYNC B1 ;  /* 0x0000000000017941 */ /* 0x000fea0003800000 */
.L_x_9239:
        /* <DEDUP_REMOVED lines=44> */
.L_x_9238:
[----:B------:R-:W-:Y:S05]  /*abe0*/  BSYNC B0 ;  /* 0x0000000000007941 */ /* 0x000fea0003800000 */
.L_x_9237:
        /* <DEDUP_REMOVED lines=23> */
.L_x_9242:
[----:B------:R-:W-:Y:S02]  /*ad60*/  IMAD.MOV.U32 R185, RZ, RZ, R164 ;  /* 0x000000ffffb97224 */ /* 0x000fe400078e00a4 */
.L_x_9243:
[----:B------:R-:W-:Y:S05]  /*ad70*/  BSYNC B0 ;  /* 0x0000000000007941 */ /* 0x000fea0003800000 */
.L_x_9241:
        /* <DEDUP_REMOVED lines=16> */
.L_x_9247:
[----:B------:R-:W-:Y:S05]  /*ae80*/  BSYNC B1 ;  /* 0x0000000000017941 */ /* 0x000fea0003800000 */
.L_x_9246:
        /* <DEDUP_REMOVED lines=44> */
.L_x_9245:
[----:B------:R-:W-:Y:S05]  /*b150*/  BSYNC B0 ;  /* 0x0000000000007941 */ /* 0x000fea0003800000 */
.L_x_9244:
        /* <DEDUP_REMOVED lines=23> */
.L_x_9249:
[----:B------:R-:W-:Y:S02]  /*b2d0*/  IMAD.MOV.U32 R185, RZ, RZ, R164 ;  /* 0x000000ffffb97224 */ /* 0x000fe400078e00a4 */
.L_x_9250:
[----:B------:R-:W-:Y:S05]  /*b2e0*/  BSYNC B0 ;  /* 0x0000000000007941 */ /* 0x000fea0003800000 */
.L_x_9248:
        /* <DEDUP_REMOVED lines=16> */
.L_x_9254:
[----:B------:R-:W-:Y:S05]  /*b3f0*/  BSYNC B1 ;  /* 0x0000000000017941 */ /* 0x000fea0003800000 */
.L_x_9253:
        /* <DEDUP_REMOVED lines=44> */
.L_x_9252:
[----:B------:R-:W-:Y:S05]  /*b6c0*/  BSYNC B0 ;  /* 0x0000000000007941 */ /* 0x000fea0003800000 */
.L_x_9251:
        /* <DEDUP_REMOVED lines=23> */
.L_x_9256:
[----:B------:R-:W-:Y:S02]  /*b840*/  MOV R106, R164 ;  /* 0x000000a4006a7202 */ /* 0x000fe40000000f00 */
.L_x_9257:
[----:B------:R-:W-:Y:S05]  /*b850*/  BSYNC B0 ;  /* 0x0000000000007941 */ /* 0x000fea0003800000 */
.L_x_9255:
        /* <DEDUP_REMOVED lines=16> */
.L_x_9261:
[----:B------:R-:W-:Y:S05]  /*b960*/  BSYNC B1 ;  /* 0x0000000000017941 */ /* 0x000fea0003800000 */
.L_x_9260:
        /* <DEDUP_REMOVED lines=44> */
.L_x_9259:
[----:B------:R-:W-:Y:S05]  /*bc30*/  BSYNC B0 ;  /* 0x0000000000007941 */ /* 0x000fea0003800000 */
.L_x_9258:
        /* <DEDUP_REMOVED lines=23> */
.L_x_9263:
[----:B------:R-:W-:Y:S02]  /*bdb0*/  IMAD.MOV.U32 R106, RZ, RZ, R164 ;  /* 0x000000ffff6a7224 */ /* 0x000fe400078e00a4 */
.L_x_9264:
[----:B------:R-:W-:Y:S05]  /*bdc0*/  BSYNC B0 ;  /* 0x0000000000007941 */ /* 0x000fea0003800000 */
.L_x_9262:
        /* <DEDUP_REMOVED lines=18> */
.L_x_9268:
[----:B------:R-:W-:Y:S05]  /*bef0*/  BSYNC B1 ;  /* 0x0000000000017941 */ /* 0x000fea0003800000 */
.L_x_9267:
        /* <DEDUP_REMOVED lines=44> */
.L_x_9266:
[----:B------:R-:W-:Y:S05]  /*c1c0*/  BSYNC B0 ;  /* 0x0000000000007941 */ /* 0x000fea0003800000 */
.L_x_9265:
        /* <DEDUP_REMOVED lines=54> */
.L_x_9270:
[----:B-1----:R-:W-:Y:S02]  /*c530*/  IMAD.MOV.U32 R185, RZ, RZ, R164 ;  /* 0x000000ffffb97224 */ /* 0x002fe400078e00a4 */
.L_x_9271:
[----:B------:R-:W-:Y:S05]  /*c540*/  BSYNC B0 ;  /* 0x0000000000007941 */ /* 0x000fea0003800000 */
.L_x_9269:
        /* <DEDUP_REMOVED lines=16> */
.L_x_9275:
[----:B------:R-:W-:Y:S05]  /*c650*/  BSYNC B1 ;  /* 0x0000000000017941 */ /* 0x000fea0003800000 */
.L_x_9274:
        /* <DEDUP_REMOVED lines=44> */
.L_x_9273:
[----:B------:R-:W-:Y:S05]  /*c920*/  BSYNC B0 ;  /* 0x0000000000007941 */ /* 0x000fea0003800000 */
.L_x_9272:
        /* <DEDUP_REMOVED lines=25> */
.L_x_9277:
[----:B------:R-:W-:Y:S02]  /*cac0*/  MOV R185, R164 ;  /* 0x000000a400b97202 */ /* 0x000fe40000000f00 */
.L_x_9278:
[----:B------:R-:W-:Y:S05]  /*cad0*/  BSYNC B0 ;  /* 0x0000000000007941 */ /* 0x000fea0003800000 */
.L_x_9276:
        /* <DEDUP_REMOVED lines=16> */
.L_x_9282:
[----:B------:R-:W-:Y:S05]  /*cbe0*/  BSYNC B1 ;  /* 0x0000000000017941 */ /* 0x000fea0003800000 */
.L_x_9281:
        /* <DEDUP_REMOVED lines=44> */
.L_x_9280:
[----:B------:R-:W-:Y:S05]  /*ceb0*/  BSYNC B0 ;  /* 0x0000000000007941 */ /* 0x000fea0003800000 */
.L_x_9279:
[----:B------:R-:W0:Y:S01]  /*cec0*/  I2F.U32 R108, R185 ;  /* 0x000000b9006c7306 */ /* 0x000e220000201000 */
[----:B------:R-:W-:Y:S01]  /*ced0*/  HADD2.F32 R109, -RZ, R104.H1_H1 ;  /* 0x30000068ff6d7230 */ /* 0x000fe20000004100 */
[----:B------:R-:W-:Y:S01]  /*cee0*/  LOP3.LUT R172, R172, 0xfffffffd, RZ, 0xc0, !PT ;  /* 0xfffffffdacac7812 */ /* 0x000fe200078ec0ff */
[----:B------:R-:W-:Y:S01]  /*cef0*/  HADD2.F32 R202, -RZ, R80.H1_H1 ;  /* 0x30000050ffca7230 */ /* 0x000fe20000004100 */
[----:B------:R-:W-:Y:S01]  /*cf00*/  BSSY B0, `(.L_x_9283) ;  /* 0x0000016000007945 */ /* 0x000fe20003800000 */
[----:B------:R-:W-:Y:S01]  /*cf10*/  @P0 HADD2.F32 R111, -RZ, R100.H1_H1 ;  /* 0x30000064ff6f0230 */ /* 0x000fe20000004100 */
        /* <DEDUP_REMOVED lines=19> */
.L_x_9284:
[----:B------:R-:W-:Y:S02]  /*d050*/  IMAD.MOV.U32 R104, RZ, RZ, R164 ;  /* 0x000000ffff687224 */ /* 0x000fe400078e00a4 */
.L_x_9285:
[----:B------:R-:W-:Y:S05]  /*d060*/  BSYNC B0 ;  /* 0x0000000000007941 */ /* 0x000fea0003800000 */
.L_x_9283:
        /* <DEDUP_REMOVED lines=16> */
.L_x_9289:
[----:B------:R-:W-:Y:S05]  /*d170*/  BSYNC B1 ;  /* 0x0000000000017941 */ /* 0x000fea0003800000 */
.L_x_9288:
        /* <DEDUP_REMOVED lines=44> */
.L_x_9287:
[----:B------:R-:W-:Y:S05]  /*d440*/  BSYNC B0 ;  /* 0x0000000000007941 */ /* 0x000fea0003800000 */
.L_x_9286:
        /* <DEDUP_REMOVED lines=23> */
.L_x_9291:
[----:B------:R-:W-:Y:S02]  /*d5c0*/  IMAD.MOV.U32 R104, RZ, RZ, R164 ;  /* 0x000000ffff687224 */ /* 0x000fe400078e00a4 */
.L_x_9292:
[----:B------:R-:W-:Y:S05]  /*d5d0*/  BSYNC B0 ;  /* 0x0000000000007941 */ /* 0x000fea0003800000 */
.L_x_9290:
        /* <DEDUP_REMOVED lines=16> */
.L_x_9296:
[----:B------:R-:W-:Y:S05]  /*d6e0*/  BSYNC B1 ;  /* 0x0000000000017941 */ /* 0x000fea0003800000 */
.L_x_9295:
        /* <DEDUP_REMOVED lines=44> */
.L_x_9294:
[----:B------:R-:W-:Y:S05]  /*d9b0*/  BSYNC B0 ;  /* 0x0000000000007941 */ /* 0x000fea0003800000 */
.L_x_9293:
        /* <DEDUP_REMOVED lines=23> */
.L_x_9298:
[----:B------:R-:W-:Y:S02]  /*db30*/  IMAD.MOV.U32 R185, RZ, RZ, R164 ;  /* 0x000000ffffb97224 */ /* 0x000fe400078e00a4 */
.L_x_9299:
[----:B------:R-:W-:Y:S05]  /*db40*/  BSYNC B0 ;  /* 0x0000000000007941 */ /* 0x000fea0003800000 */
.L_x_9297:
        /* <DEDUP_REMOVED lines=16> */
.L_x_9303:
[----:B------:R-:W-:Y:S05]  /*dc50*/  BSYNC B1 ;  /* 0x0000000000017941 */ /* 0x000fea0003800000 */
.L_x_9302:
        /* <DEDUP_REMOVED lines=44> */
.L_x_9301:
[----:B------:R-:W-:Y:S05]  /*df20*/  BSYNC B0 ;  /* 0x0000000000007941 */ /* 0x000fea0003800000 */
.L_x_9300:
        /* <DEDUP_REMOVED lines=23> */
.L_x_9305:
[----:B------:R-:W-:Y:S02]  /*e0a0*/  IMAD.MOV.U32 R185, RZ, RZ, R164 ;  /* 0x000000ffffb97224 */ /* 0x000fe400078e00a4 */
.L_x_9306:
[----:B------:R-:W-:Y:S05]  /*e0b0*/  BSYNC B0 ;  /* 0x0000000000007941 */ /* 0x000fea0003800000 */
.L_x_9304:
        /* <DEDUP_REMOVED lines=14> */
[----:B------:R-:W-:-:S05]  /*e1a0*/  @P5 IADD3 R104, R167, RZ, RZ ;  /* 0x000000ffa7685210 */ /* 0x000fca0007ffe0ff */
[----:B------:R-:W-:Y:S02]  /*e1b0*/  @!P4 IMAD.MOV.U32 R167, RZ, RZ, R104 ;  /* 0x000000ffffa7c224 */ /* 0x000fe400078e0068 */
.L_x_9310:
[----:B------:R-:W-:Y:S05]  /*e1c0*/  BSYNC B1 ;  /* 0x0000000000017941 */ /* 0x000fea0003800000 */
.L_x_9309:
        /* <DEDUP_REMOVED lines=44> */
.L_x_9308:
[----:B------:R-:W-:Y:S05]  /*e490*/  BSYNC B0 ;  /* 0x0000000000007941 */ /* 0x000fea0003800000 */
.L_x_9307:
        /* <DEDUP_REMOVED lines=23> */
.L_x_9312:
[----:B------:R-:W-:Y:S02]  /*e610*/  IMAD.MOV.U32 R106, RZ, RZ, R164 ;  /* 0x000000ffff6a7224 */ /* 0x000fe400078e00a4 */
.L_x_9313:
[----:B------:R-:W-:Y:S05]  /*e620*/  BSYNC B0 ;  /* 0x0000000000007941 */ /* 0x000fea0003800000 */
.L_x_9311:
        /* <DEDUP_REMOVED lines=16> */
.L_x_9317:
[----:B------:R-:W-:Y:S05]  /*e730*/  BSYNC B1 ;  /* 0x0000000000017941 */ /* 0x000fea0003800000 */
.L_x_9316:
        /* <DEDUP_REMOVED lines=44> */
.L_x_9315:
[----:B------:R-:W-:Y:S05]  /*ea00*/  BSYNC B0 ;  /* 0x0000000000007941 */ /* 0x000fea0003800000 */
.L_x_9314:
        /* <DEDUP_REMOVED lines=23> */
.L_x_9319:
[----:B------:R-:W-:Y:S02]  /*eb80*/  IMAD.MOV.U32 R106, RZ, RZ, R164 ;  /* 0x000000ffff6a7224 */ /* 0x000fe400078e00a4 */
.L_x_9320:
[----:B------:R-:W-:Y:S05]  /*eb90*/  BSYNC B0 ;  /* 0x0000000000007941 */ /* 0x000fea0003800000 */
.L_x_9318:
        /* <DEDUP_REMOVED lines=16> */
[----:B------:R-:W-:Y:S02]  /*eca0*/  ISETP.NE.AND P0, PT, R104, RZ, PT ;  /* 0x000000ff6800720c */ /* 0x000fe40003f05270 */
[----:B------:R-:W-:-:S06]  /*ecb0*/  @!P6 MOV R167, R108 ;  /* 0x0000006c00a7e202 */ /* 0x000fcc0000000f00 */
.L_x_9324:
[----:B------:R-:W-:Y:S05]  /*ecc0*/  BSYNC B1 ;  /* 0x0000000000017941 */ /* 0x000fea0003800000 */
.L_x_9323:
        /* <DEDUP_REMOVED lines=44> */
.L_x_9322:
[----:B------:R-:W-:Y:S05]  /*ef90*/  BSYNC B0 ;  /* 0x0000000000007941 */ /* 0x000fea0003800000 */
.L_x_9321:
[----:B------:R0:W1:Y:S01]  /*efa0*/  I2F.U32 R104, R106 ;  /* 0x0000006a00687306 */ /* 0x0000620000201000 */
[----:B------:R-:W-:Y:S01]  /*efb0*/  HADD2.F32 R107, -RZ, R107.H1_H1 ;  /* 0x3000006bff6b7230 */ /* 0x000fe20000004100 */
[----:B------:R-:W-:Y:S01]  /*efc0*/  SEL R112, RZ, 0x10000, P5 ;  /* 0x00010000ff707807 */ /* 0x000fe20002800000 */
[----:B------:R-:W-:Y:S01]  /*efd0*/  IMAD.WIDE.U32 R212, R210, R181, c[0x0][0x188] ;  /* 0x00006200d2d47625 */ /* 0x000fe200078e00b5 */
[----:B------:R-:W-:Y:S02]  /*efe0*/  SEL R185, RZ, 0x100, P4 ;  /* 0x00000100ffb97807 */ /* 0x000fe40002000000 */
[C---:B------:R-:W-:Y:S01]  /*eff0*/  LOP3.LUT P5, RZ, R172.reuse, 0x2, RZ, 0xc0, !PT ;  /* 0x00000002acff7812 */ /* 0x040fe200078ac0ff */
[----:B------:R-:W-:Y:S01]  /*f000*/  FMUL.FTZ R107, R107, R192 ;  /* 0x000000c06b6b7220 */ /* 0x000fe20000410000 */
[----:B------:R-:W-:Y:S01]  /*f010*/  SEL R110, RZ, 0x1, P1 ;  /* 0x00000001ff6e7807 */ /* 0x000fe20000800000 */
[----:B0-----:R-:W-:Y:S01]  /*f020*/  HADD2.F32 R106, -RZ, R83.H1_H1 ;  /* 0x30000053ff6a7230 */ /* 0x001fe20000004100 */
[----:B------:R-:W-:Y:S01]  /*f030*/  SEL R108, RZ, 0x1, P5 ;  /* 0x00000001ff6c7807 */ /* 0x000fe20002800000 */
[----:B------:R-:W-:Y:S01]  /*f040*/  FMUL.FTZ R107, R107, c[0x0][0x1e8] ;  /* 0x00007a006b6b7a20 */ /* 0x000fe20000410000 */
[----:B------:R-:W-:Y:S01]  /*f050*/  LOP3.LUT P6, RZ, R172, 0x4, RZ, 0xc0, !PT ;  /* 0x00000004acff7812 */ /* 0x000fe200078cc0ff */
[----:B------:R-:W-:Y:S01]  /*f060*/  IMAD.WIDE.U32 R110, R110, 0x10000, RZ ;  /* 0x000100006e6e7825 */ /* 0x000fe200078e00ff */
[----:B------:R-:W-:-:S02]  /*f070*/  IADD3 R218, R173, 0x280, RZ ;  /* 0x00000280adda7810 */ /* 0x000fc40007ffe0ff */
[----:B------:R-:W-:Y:S01]  /*f080*/  SEL R113, RZ, 0x1, P6 ;  /* 0x00000001ff717807 */ /* 0x000fe20003000000 */
[----:B-1----:R-:W-:Y:S02]  /*f090*/  FFMA.FTZ R104, R104, R191, 1.1641532182693481445e-10 ;  /* 0x2f00000068687423 */ /* 0x002fe400000100bf */
[----:B------:R-:W-:-:S03]  /*f0a0*/  IMAD.WIDE.U32 R108, R108, 0x100, RZ ;  /* 0x000001006c6c7825 */ /* 0x000fc600078e00ff */
[----:B------:R-:W-:Y:S01]  /*f0b0*/  FSETP.GTU.FTZ.AND P4, PT, R104, c[0x0][0x1e4], PT ;  /* 0x0000790068007a0b */ /* 0x000fe20003f9c000 */
[----:B------:R-:W-:Y:S01]  /*f0c0*/  IMAD.WIDE.U32 R210, R210, R177, c[0x0][0x190] ;  /* 0x00006400d2d27625 */ /* 0x000fe200078e00b1 */
        /* <DEDUP_REMOVED lines=11> */
[----:B------:R-:W-:Y:S02]  /*f180*/  LOP3.LUT R113, R105, R185, R104, 0xfe, !PT ;  /* 0x000000b969717212 */ /* 0x000fe400078efe68 */
        /* <DEDUP_REMOVED lines=21> */
[----:B------:R-:W-:Y:S01]  /*f2e0*/  MOV R185, R156 ;  /* 0x0000009c00b97202 */ /* 0x000fe20000000f00 */
[----:B------:R-:W-:Y:S05]  /*f2f0*/  BRA `(.L_x_9327) ;  /* 0x0000001000007947 */ /* 0x000fea0003800000 */
.L_x_9326:
[----:B-1----:R-:W-:Y:S02]  /*f300*/  IMAD.MOV.U32 R185, RZ, RZ, R164 ;  /* 0x000000ffffb97224 */ /* 0x002fe400078e00a4 */
.L_x_9327:
[----:B------:R-:W-:Y:S05]  /*f310*/  BSYNC B0 ;  /* 0x0000000000007941 */ /* 0x000fea0003800000 */
.L_x_9325:
        /* <DEDUP_REMOVED lines=16> */
.L_x_9331:
[----:B------:R-:W-:Y:S05]  /*f420*/  BSYNC B1 ;  /* 0x0000000000017941 */ /* 0x000fea0003800000 */
.L_x_9330:
        /* <DEDUP_REMOVED lines=44> */
.L_x_9329:
[----:B------:R-:W-:Y:S05]  /*f6f0*/  BSYNC B0 ;  /* 0x0000000000007941 */ /* 0x000fea0003800000 */
.L_x_9328:
        /* <DEDUP_REMOVED lines=25> */
.L_x_9333:
[----:B------:R-:W-:Y:S02]  /*f890*/  IMAD.MOV.U32 R185, RZ, RZ, R164 ;  /* 0x000000ffffb97224 */ /* 0x000fe400078e00a4 */
.L_x_9334:
[----:B------:R-:W-:Y:S05]  /*f8a0*/  BSYNC B0 ;  /* 0x0000000000007941 */ /* 0x000fea0003800000 */
.L_x_9332:
        /* <DEDUP_REMOVED lines=16> */
.L_x_9338:
[----:B------:R-:W-:Y:S05]  /*f9b0*/  BSYNC B1 ;  /* 0x0000000000017941 */ /* 0x000fea0003800000 */
.L_x_9337:
        /* <DEDUP_REMOVED lines=44> */
.L_x_9336:
[----:B------:R-:W-:Y:S05]  /*fc80*/  BSYNC B0 ;  /* 0x0000000000007941 */ /* 0x000fea0003800000 */
.L_x_9335:
        /* <DEDUP_REMOVED lines=25> */
.L_x_9340:
[----:B------:R-:W-:Y:S02]  /*fe20*/  IMAD.MOV.U32 R104, RZ, RZ, R164 ;  /* 0x000000ffff687224 */ /* 0x000fe400078e00a4 */
.L_x_9341:
[----:B------:R-:W-:Y:S05]  /*fe30*/  BSYNC B0 ;  /* 0x0000000000007941 */ /* 0x000fea0003800000 */
.L_x_9339:
        /* <DEDUP_REMOVED lines=16> */
.L_x_9345:
[----:B------:R-:W-:Y:S05]  /*ff40*/  BSYNC B1 ;  /* 0x0000000000017941 */ /* 0x000fea0003800000 */
.L_x_9344:
        /* <DEDUP_REMOVED lines=44> */
.L_x_9343:
[----:B------:R-:W-:Y:S05]  /*10210*/  BSYNC B0 ;  /* 0x0000000000007941 */ /* 0x000fea0003800000 */
.L_x_9342:
        /* <DEDUP_REMOVED lines=23> */
.L_x_9347:
[----:B------:R-:W-:Y:S02]  /*10390*/  IMAD.MOV.U32 R104, RZ, RZ, R164 ;  /* 0x000000ffff687224 */ /* 0x000fe400078e00a4 */
.L_x_9348:
[----:B------:R-:W-:Y:S05]  /*103a0*/  BSYNC B0 ;  /* 0x0000000000007941 */ /* 0x000fea0003800000 */
.L_x_9346:
        /* <DEDUP_REMOVED lines=16> */
.L_x_9352:
[----:B------:R-:W-:Y:S05]  /*104b0*/  BSYNC B1 ;  /* 0x0000000000017941 */ /* 0x000fea0003800000 */
.L_x_9351:
        /* <DEDUP_REMOVED lines=44> */
.L_x_9350:
[----:B------:R-:W-:Y:S05]  /*10780*/  BSYNC B0 ;  /* 0x0000000000007941 */ /* 0x000fea0003800000 */
.L_x_9349:
        /* <DEDUP_REMOVED lines=23> */
.L_x_9354:
[----:B------:R-:W-:Y:S02]  /*10900*/  IMAD.MOV.U32 R185, RZ, RZ, R164 ;  /* 0x000000ffffb97224 */ /* 0x000fe400078e00a4 */
.L_x_9355:
[----:B------:R-:W-:Y:S05]  /*10910*/  BSYNC B0 ;  /* 0x0000000000007941 */ /* 0x000fea0003800000 */
.L_x_9353:
        /* <DEDUP_REMOVED lines=16> */
.L_x_9359:
[----:B------:R-:W-:Y:S05]  /*10a20*/  BSYNC B1 ;  /* 0x0000000000017941 */ /* 0x000fea0003800000 */
.L_x_9358:
        /* <DEDUP_REMOVED lines=44> */
.L_x_9357:
[----:B------:R-:W-:Y:S05]  /*10cf0*/  BSYNC B0 ;  /* 0x0000000000007941 */ /* 0x000fea0003800000 */
.L_x_9356:
        /* <DEDUP_REMOVED lines=23> */
.L_x_9361:
[----:B------:R-:W-:Y:S02]  /*10e70*/  IMAD.MOV.U32 R185, RZ, RZ, R164 ;  /* 0x000000ffffb97224 */ /* 0x000fe400078e00a4 */
.L_x_9362:
[----:B------:R-:W-:Y:S05]  /*10e80*/  BSYNC B0 ;  /* 0x0000000000007941 */ /* 0x000fea0003800000 */
.L_x_9360:
        /* <DEDUP_REMOVED lines=16> */
.L_x_9366:
[----:B------:R-:W-:Y:S05]  /*10f90*/  BSYNC B1 ;  /* 0x0000000000017941 */ /* 0x000fea0003800000 */
.L_x_9365:
        /* <DEDUP_REMOVED lines=44> */
.L_x_9364:
[----:B------:R-:W-:Y:S05]  /*11260*/  BSYNC B0 ;  /* 0x0000000000007941 */ /* 0x000fea0003800000 */
.L_x_9363:
        /* <DEDUP_REMOVED lines=23> */
.L_x_9368:
[----:B------:R-:W-:Y:S02]  /*113e0*/  IMAD.MOV.U32 R106, RZ, RZ, R164 ;  /* 0x000000ffff6a7224 */ /* 0x000fe400078e00a4 */
.L_x_9369:
[----:B------:R-:W-:Y:S05]  /*113f0*/  BSYNC B0 ;  /* 0x0000000000007941 */ /* 0x000fea0003800000 */
.L_x_9367:
        /* <DEDUP_REMOVED lines=16> */
.L_x_9373:
[----:B------:R-:W-:Y:S05]  /*11500*/  BSYNC B1 ;  /* 0x0000000000017941 */ /* 0x000fea0003800000 */
.L_x_9372:
        /* <DEDUP_REMOVED lines=44> */
.L_x_9371:
[----:B------:R-:W-:Y:S05]  /*117d0*/  BSYNC B0 ;  /* 0x0000000000007941 */ /* 0x000fea0003800000 */
.L_x_9370:
        /* <DEDUP_REMOVED lines=23> */
.L_x_9375:
[----:B------:R-:W-:Y:S02]  /*11950*/  IMAD.MOV.U32 R106, RZ, RZ, R164 ;  /* 0x000000ffff6a7224 */ /* 0x000fe400078e00a4 */
.L_x_9376:
[----:B------:R-:W-:Y:S05]  /*11960*/  BSYNC B0 ;  /* 0x0000000000007941 */ /* 0x000fea0003800000 */
.L_x_9374:
        /* <DEDUP_REMOVED lines=18> */
.L_x_9380:
[----:B------:R-:W-:Y:S05]  /*11a90*/  BSYNC B1 ;  /* 0x0000000000017941 */ /* 0x000fea0003800000 */
.L_x_9379:
        /* <DEDUP_REMOVED lines=44> */
.L_x_9378:
[----:B------:R-:W-:Y:S05]  /*11d60*/  BSYNC B0 ;  /* 0x0000000000007941 */ /* 0x000fea0003800000 */
.L_x_9377:
        /* <DEDUP_REMOVED lines=12> */
[----:B------:R-:W-:-:S03]  /*11e30*/  IMAD.WIDE.U32 R110, R110, 0x10000, RZ ;  /* 0x000100006e6e7825 */ /* 0x000fc600078e00ff */
        /* <DEDUP_REMOVED lines=17> */
[----:B------:R-:W-:Y:S02]  /*11f50*/  IADD3 R185, R173, 0x300, RZ ;  /* 0x00000300adb97810 */ /* 0x000fe40007ffe0ff */
[----:B------:R-:W-:-:S02]  /*11f60*/  F2FP.PACK_AB R106, R216, R213 ;  /* 0x000000d5d86a723e */ /* 0x000fc400000000ff */
[----:B------:R-:W-:Y:S02]  /*11f70*/  F2FP.PACK_AB R105, R214, R211 ;  /* 0x000000d3d669723e */ /* 0x000fe400000000ff */
[----:B------:R-:W-:Y:S02]  /*11f80*/  F2FP.PACK_AB R104, R212, R210 ;  /* 0x000000d2d468723e */ /* 0x000fe400000000ff */
[----:B------:R-:W-:Y:S02]  /*11f90*/  F2FP.PACK_AB R107, R217, R215 ;  /* 0x000000d7d96b723e */ /* 0x000fe400000000ff */
[----:B------:R-:W-:Y:S01]  /*11fa0*/  LOP3.LUT R109, R109, R113, R111, 0xfe, !PT ;  /* 0x000000716d6d7212 */ /* 0x000fe200078efe6f */
[----:B------:R-:W-:Y:S02]  /*11fb0*/  @P0 IMAD.WIDE.U32 R110, R181, R185, c[0x0][0x180] ;  /* 0x00006000b56e0625 */ /* 0x000fe400078e00b9 */
[----:B------:R0:W-:Y:S02]  /*11fc0*/  STG.E.128 [R220.64], R104 ;  /* 0x00000068dc007986 */ /* 0x0001e4000c101d04 */
[----:B------:R-:W-:-:S02]  /*11fd0*/  IMAD.WIDE.U32 R112, R185, R181, c[0x0][0x170] ;  /* 0x00005c00b9707625 */ /* 0x000fc400078e00b5 */
        /* <DEDUP_REMOVED lines=15> */
.L_x_9382:
[----:B-1----:R-:W-:Y:S02]  /*120d0*/  IMAD.MOV.U32 R219, RZ, RZ, R164 ;  /* 0x000000ffffdb7224 */ /* 0x002fe400078e00a4 */
.L_x_9383:
[----:B------:R-:W-:Y:S05]  /*120e0*/  BSYNC B0 ;  /* 0x0000000000007941 */ /* 0x000fea0003800000 */
.L_x_9381:
        /* <DEDUP_REMOVED lines=16> */
.L_x_9387:
[----:B------:R-:W-:Y:S05]  /*121f0*/  BSYNC B1 ;  /* 0x0000000000017941 */ /* 0x000fea0003800000 */
.L_x_9386:
        /* <DEDUP_REMOVED lines=44> */
.L_x_9385:
[----:B------:R-:W-:Y:S05]  /*124c0*/  BSYNC B0 ;  /* 0x0000000000007941 */ /* 0x000fea0003800000 */
.L_x_9384:
[----:B------:R-:W0:Y:S01]  /*124d0*/  I2F.U32 R108, R219 ;  /* 0x000000db006c7306 */ /* 0x000e220000201000 */
[----:B-----5:R-:W-:Y:S01]  /*124e0*/  HADD2.F32 R109, -RZ, R104.H0_H0 ;  /* 0x20000068ff6d7230 */ /* 0x020fe20000004100 */
[----:B------:R-:W-:Y:S01]  /*124f0*/  LOP3.LUT R172, R172, 0xfffffffb, RZ, 0xc0, !PT ;  /* 0xfffffffbacac7812 */ /* 0x000fe200078ec0ff */
[----:B------:R-:W-:Y:S03]  /*12500*/  BSSY B0, `(.L_x_9388) ;  /* 0x0000016000007945 */ /* 0x000fe60003800000 */
[----:B------:R-:W-:-:S04]  /*12510*/  FMUL.FTZ R109, R109, R192 ;  /* 0x000000c06d6d7220 */ /* 0x000fc80000410000 */
[----:B------:R-:W-:Y:S02]  /*12520*/  FMUL.FTZ R109, R109, c[0x0][0x1e8] ;  /* 0x00007a006d6d7a20 */ /* 0x000fe40000410000 */
[----:B0-----:R-:W-:-:S05]  /*12530*/  FFMA.FTZ R108, R108, R191, 1.1641532182693481445e-10 ;  /* 0x2f0000006c6c7423 */ /* 0x001fca00000100bf */
[----:B------:R-:W-:Y:S02]  /*12540*/  FSETP.GTU.FTZ.AND P1, PT, R108, c[0x0][0x1e4], PT ;  /* 0x000079006c007a0b */ /* 0x000fe40003f3c000 */
[----:B------:R-:W-:Y:S02]  /*12550*/  IADD3 R108, R222, 0x1, RZ ;  /* 0x00000001de6c7810 */ /* 0x000fe40007ffe0ff */
[----:B------:R-:W-:Y:S01]  /*12560*/  FSEL R218, R109, RZ, !P1 ;  /* 0x000000ff6dda7208 */ /* 0x000fe20004800000 */
[----:B------:R-:W-:-:S04]  /*12570*/  @P0 HADD2.F32 R109, -RZ, R100.H0_H0 ;  /* 0x20000064ff6d0230 */ /* 0x000fc80000004100 */
        /* <DEDUP_REMOVED lines=13> */
.L_x_9389:
[----:B------:R-:W-:Y:S02]  /*12650*/  IMAD.MOV.U32 R208, RZ, RZ, R164 ;  /* 0x000000ffffd07224 */ /* 0x000fe400078e00a4 */
.L_x_9390:
[----:B------:R-:W-:Y:S05]  /*12660*/  BSYNC B0 ;  /* 0x0000000000007941 */ /* 0x000fea0003800000 */
.L_x_9388:
        /* <DEDUP_REMOVED lines=16> */
.L_x_9394:
[----:B------:R-:W-:Y:S05]  /*12770*/  BSYNC B1 ;  /* 0x0000000000017941 */ /* 0x000fea0003800000 */
.L_x_9393:
        /* <DEDUP_REMOVED lines=44> */
.L_x_9392:
[----:B------:R-:W-:Y:S05]  /*12a40*/  BSYNC B0 ;  /* 0x0000000000007941 */ /* 0x000fea0003800000 */
.L_x_9391:
        /* <DEDUP_REMOVED lines=24> */
.L_x_9396:
[----:B------:R-:W-:Y:S02]  /*12bd0*/  IMAD.MOV.U32 R104, RZ, RZ, R164 ;  /* 0x000000ffff687224 */ /* 0x000fe400078e00a4 */
.L_x_9397:
[----:B------:R-:W-:Y:S05]  /*12be0*/  BSYNC B0 ;  /* 0x0000000000007941 */ /* 0x000fea0003800000 */
.L_x_9395:
        /* <DEDUP_REMOVED lines=16> */
.L_x_9401:
[----:B------:R-:W-:Y:S05]  /*12cf0*/  BSYNC B1 ;  /* 0x0000000000017941 */ /* 0x000fea0003800000 */
.L_x_9400:
        /* <DEDUP_REMOVED lines=44> */
.L_x_9399:
[----:B------:R-:W-:Y:S05]  /*12fc0*/  BSYNC B0 ;  /* 0x0000000000007941 */ /* 0x000fea0003800000 */
.L_x_9398:
        /* <DEDUP_REMOVED lines=22> */
.L_x_9403:
[----:B------:R-:W-:Y:S02]  /*13130*/  IMAD.MOV.U32 R104, RZ, RZ, R164 ;  /* 0x000000ffff687224 */ /* 0x000fe400078e00a4 */
.L_x_9404:
[----:B------:R-:W-:Y:S05]  /*13140*/  BSYNC B0 ;  /* 0x0000000000007941 */ /* 0x000fea0003800000 */
.L_x_9402:
        /* <DEDUP_REMOVED lines=16> */
.L_x_9408:
[----:B------:R-:W-:Y:S05]  /*13250*/  BSYNC B1 ;  /* 0x0000000000017941 */ /* 0x000fea0003800000 */
.L_x_9407:
        /* <DEDUP_REMOVED lines=44> */
.L_x_9406:
[----:B------:R-:W-:Y:S05]  /*13520*/  BSYNC B0 ;  /* 0x0000000000007941 */ /* 0x000fea0003800000 */
.L_x_9405:
        /* <DEDUP_REMOVED lines=22> */
.L_x_9410:
[----:B------:R-:W-:Y:S02]  /*13690*/  IMAD.MOV.U32 R208, RZ, RZ, R164 ;  /* 0x000000ffffd07224 */ /* 0x000fe400078e00a4 */
.L_x_9411:
[----:B------:R-:W-:Y:S05]  /*136a0*/  BSYNC B0 ;  /* 0x0000000000007941 */ /* 0x000fea0003800000 */
.L_x_9409:
        /* <DEDUP_REMOVED lines=16> */
.L_x_9415:
[----:B------:R-:W-:Y:S05]  /*137b0*/  BSYNC B1 ;  /* 0x0000000000017941 */ /* 0x000fea0003800000 */
.L_x_9414:
        /* <DEDUP_REMOVED lines=44> */
.L_x_9413:
[----:B------:R-:W-:Y:S05]  /*13a80*/  BSYNC B0 ;  /* 0x0000000000007941 */ /* 0x000fea0003800000 */
.L_x_9412:
        /* <DEDUP_REMOVED lines=22> */
.L_x_9417:
[----:B------:R-:W-:Y:S02]  /*13bf0*/  IMAD.MOV.U32 R208, RZ, RZ, R164 ;  /* 0x000000ffffd07224 */ /* 0x000fe400078e00a4 */
.L_x_9418:
[----:B------:R-:W-:Y:S05]  /*13c00*/  BSYNC B0 ;  /* 0x0000000000007941 */ /* 0x000fea0003800000 */
.L_x_9416:
        /* <DEDUP_REMOVED lines=16> */
.L_x_9422:
[----:B------:R-:W-:Y:S05]  /*13d10*/  BSYNC B1 ;  /* 0x0000000000017941 */ /* 0x000fea0003800000 */
.L_x_9421:
        /* <DEDUP_REMOVED lines=44> */
.L_x_9420:
[----:B------:R-:W-:Y:S05]  /*13fe0*/  BSYNC B0 ;  /* 0x0000000000007941 */ /* 0x000fea0003800000 */
.L_x_9419:
        /* <DEDUP_REMOVED lines=22> */
.L_x_9424:
[----:B------:R-:W-:Y:S02]  /*14150*/  IMAD.MOV.U32 R106, RZ, RZ, R164 ;  /* 0x000000ffff6a7224 */ /* 0x000fe400078e00a4 */
.L_x_9425:
[----:B------:R-:W-:Y:S05]  /*14160*/  BSYNC B0 ;  /* 0x0000000000007941 */ /* 0x000fea0003800000 */
.L_x_9423:
        /* <DEDUP_REMOVED lines=16> */
.L_x_9429:
[----:B------:R-:W-:Y:S05]  /*14270*/  BSYNC B1 ;  /* 0x0000000000017941 */ /* 0x000fea0003800000 */
.L_x_9428:
        /* <DEDUP_REMOVED lines=44> */
.L_x_9427:
[----:B------:R-:W-:Y:S05]  /*14540*/  BSYNC B0 ;  /* 0x0000000000007941 */ /* 0x000fea0003800000 */
.L_x_9426:
        /* <DEDUP_REMOVED lines=22> */
.L_x_9431:
[----:B------:R-:W-:Y:S02]  /*146b0*/  IMAD.MOV.U32 R106, RZ, RZ, R164 ;  /* 0x000000ffff6a7224 */ /* 0x000fe400078e00a4 */
.L_x_9432:
[----:B------:R-:W-:Y:S05]  /*146c0*/  BSYNC B0 ;  /* 0x0000000000007941 */ /* 0x000fea0003800000 */
.L_x_9430:
        /* <DEDUP_REMOVED lines=18> */
.L_x_9436:
[----:B------:R-:W-:Y:S05]  /*147f0*/  BSYNC B1 ;  /* 0x0000000000017941 */ /* 0x000fea0003800000 */
.L_x_9435:
        /* <DEDUP_REMOVED lines=44> */
.L_x_9434:
[----:B------:R-:W-:Y:S05]  /*14ac0*/  BSYNC B0 ;  /* 0x0000000000007941 */ /* 0x000fea0003800000 */
.L_x_9433:
[----:B------:R-:W-:Y:S01]  /*14ad0*/  FADD.FTZ R105, RZ, R114 ;  /* 0x00000072ff697221 */ /* 0x000fe20000010000 */
[----:B------:R-:W0:Y:S01]  /*14ae0*/  I2F.U32 R106, R106 ;  /* 0x0000006a006a7306 */ /* 0x000e220000201000 */
[----:B------:R-:W-:Y:S01]  /*14af0*/  SEL R104, RZ, 0x1, P2 ;  /* 0x00000001ff687807 */ /* 0x000fe20001000000 */
[----:B------:R-:W-:Y:S01]  /*14b00*/  HADD2.F32 R107, -RZ, R107.H1_H1 ;  /* 0x3000006bff6b7230 */ /* 0x000fe20000004100 */
[----:B------:R-:W-:Y:S01]  /*14b10*/  FADD.FTZ R108, R105, R116 ;  /* 0x00000074696c7221 */ /* 0x000fe20000010000 */
[----:B------:R-:W-:Y:S02]  /*14b20*/  LOP3.LUT P2, RZ, R172, 0x2, RZ, 0xc0, !PT ;  /* 0x00000002acff7812 */ /* 0x000fe4000784c0ff */
[----:B------:R-:W-:Y:S01]  /*14b30*/  SEL R110, RZ, 0x1, P1 ;  /* 0x00000001ff6e7807 */ /* 0x000fe20000800000 */
[----:B------:R-:W-:Y:S01]  /*14b40*/  FADD.FTZ R105, R108, R115 ;  /* 0x000000736c697221 */ /* 0x000fe20000010000 */
[----:B------:R-:W-:Y:S01]  /*14b50*/  SEL R112, RZ, 0x1, P2 ;  /* 0x00000001ff707807 */ /* 0x000fe20001000000 */
[----:B------:R-:W-:Y:S01]  /*14b60*/  FMUL.FTZ R107, R107, R192 ;  /* 0x000000c06b6b7220 */ /* 0x000fe20000410000 */
[----:B------:R-:W-:Y:S01]  /*14b70*/  LOP3.LUT P6, RZ, R172, 0x4, RZ, 0xc0, !PT ;  /* 0x00000004acff7812 */ /* 0x000fe200078cc0ff */
[----:B------:R-:W-:Y:S01]  /*14b80*/  FADD.FTZ R108, R105, R118 ;  /* 0x00000076696c7221 */ /* 0x000fe20000010000 */
[----:B------:R-:W-:Y:S01]  /*14b90*/  SEL R225, RZ, 0x10000, P5 ;  /* 0x00010000ffe17807 */ /* 0x000fe20002800000 */
[----:B------:R-:W-:Y:S01]  /*14ba0*/  IMAD.WIDE.U32 R110, R110, 0x10000, RZ ;  /* 0x000100006e6e7825 */ /* 0x000fe200078e00ff */
[----:B------:R-:W1:Y:S03]  /*14bb0*/  S2R R192, SR_TID.X ;  /* 0x0000000000c07919 */ /* 0x000e660000002100 */
[----:B------:R-:W-:-:S02]  /*14bc0*/  FADD.FTZ R105, R108, R117 ;  /* 0x000000756c697221 */ /* 0x000fc40000010000 */
[----:B0-----:R-:W-:Y:S02]  /*14bd0*/  FFMA.FTZ R191, R106, R191, 1.1641532182693481445e-10 ;  /* 0x2f0000006abf7423 */ /* 0x001fe400000100bf */
[----:B------:R-:W-:Y:S02]  /*14be0*/  FADD.FTZ R108, R105, R120 ;  /* 0x00000078696c7221 */ /* 0x000fe40000010000 */
[----:B------:R-:W-:Y:S01]  /*14bf0*/  IMAD.WIDE.U32 R112, R112, 0x100, RZ ;  /* 0x0000010070707825 */ /* 0x000fe200078e00ff */
[----:B------:R-:W-:Y:S02]  /*14c00*/  FSETP.GTU.FTZ.AND P1, PT, R191, c[0x0][0x1e4], PT ;  /* 0x00007900bf007a0b */ /* 0x000fe40003f3c000 */
[----:B------:R-:W-:Y:S01]  /*14c10*/  SEL R191, RZ, 0x1, P6 ;  /* 0x00000001ffbf7807 */ /* 0x000fe20003000000 */
[----:B------:R-:W-:Y:S02]  /*14c20*/  FADD.FTZ R108, R108, R119 ;  /* 0x000000776c6c7221 */ /* 0x000fe40000010000 */
[----:B------:R-:W-:-:S02]  /*14c30*/  FMUL.FTZ R107, R107, c[0x0][0x1e8] ;  /* 0x00007a006b6b7a20 */ /* 0x000fc40000410000 */
        /* <DEDUP_REMOVED lines=34> */
[----:B------:R-:W-:-:S04]  /*14e60*/  FADD.FTZ R105, R105, R210 ;  /* 0x000000d269697221 */ /* 0x000fc80000010000 */
[----:B------:R-:W-:Y:S02]  /*14e70*/  FADD.FTZ R106, R105, R212 ;  /* 0x000000d4696a7221 */ /* 0x000fe40000010000 */
[----:B------:R-:W-:-:S04]  /*14e80*/  IMAD.WIDE.U32 R104, R104, 0x1000000, RZ ;  /* 0x0100000068687825 */ /* 0x000fc800078e00ff */
[----:B------:R-:W-:Y:S01]  /*14e90*/  FADD.FTZ R109, R106, R211 ;  /* 0x000000d36a6d7221 */ /* 0x000fe20000010000 */
[----:B------:R-:W-:Y:S02]  /*14ea0*/  LOP3.LUT R110, R112, R104, R110, 0xfe, !PT ;  /* 0x00000068706e7212 */ /* 0x000fe400078efe6e */
[----:B------:R-:W-:Y:S01]  /*14eb0*/  SEL R112, RZ, 0x1000000, P1 ;  /* 0x01000000ff707807 */ /* 0x000fe20000800000 */
[----:B------:R-:W-:Y:S01]  /*14ec0*/  FADD.FTZ R106, R109, R214 ;  /* 0x000000d66d6a7221 */ /* 0x000fe20000010000 */
[----:B------:R-:W-:Y:S02]  /*14ed0*/  FSEL R104, R107, RZ, !P1 ;  /* 0x000000ff6b687208 */ /* 0x000fe40004800000 */
[----:B------:R-:W-:Y:S01]  /*14ee0*/  LOP3.LUT R107, R108, R112, R225, 0xfe, !PT ;  /* 0x000000706c6b7212 */ /* 0x000fe200078efee1 */
[----:B------:R-:W-:Y:S01]  /*14ef0*/  FADD.FTZ R109, R106, R213 ;  /* 0x000000d56a6d7221 */ /* 0x000fe20000010000 */
[----:B------:R-:W-:Y:S01]  /*14f00*/  SEL R225, RZ, 0x1, P3 ;  /* 0x00000001ffe17807 */ /* 0x000fe20001800000 */
[----:B------:R-:W-:Y:S01]  /*14f10*/  @P0 HADD2.F32 R108, -RZ, R103.H1_H1 ;  /* 0x30000067ff6c0230 */ /* 0x000fe20000004100 */
[----:B------:R-:W-:Y:S01]  /*14f20*/  LOP3.LUT R110, R110, R191, RZ, 0xfc, !PT ;  /* 0x000000bf6e6e7212 */ /* 0x000fe200078efcff */
[----:B------:R-:W-:Y:S01]  /*14f30*/  FADD.FTZ R106, R109, R216 ;  /* 0x000000d86d6a7221 */ /* 0x000fe20000010000 */
[----:B------:R-:W-:Y:S01]  /*14f40*/  LOP3.LUT R225, R105, R107, R225, 0xfe, !PT ;  /* 0x0000006b69e17212 */ /* 0x000fe200078efee1 */
[----:B------:R-:W-:Y:S01]  /*14f50*/  FMUL.FTZ R191, R171, R104 ;  /* 0x00000068abbf7220 */ /* 0x000fe20000410000 */
[----:B------:R-:W-:Y:S01]  /*14f60*/  F2FP.PACK_AB R104, R220, R218 ;  /* 0x000000dadc68723e */ /* 0x000fe200000000ff */
[----:B------:R-:W-:Y:S01]  /*14f70*/  FADD.FTZ R106, R106, R215 ;  /* 0x000000d76a6a7221 */ /* 0x000fe20000010000 */
[----:B------:R-:W-:Y:S01]  /*14f80*/  LOP3.LUT R111, R113, R225, R111, 0xfe, !PT ;  /* 0x000000e1716f7212 */ /* 0x000fe200078efe6f */
[----:B------:R-:W-:Y:S01]  /*14f90*/  @P0 FADD.FTZ R191, R108, R191 ;  /* 0x000000bf6cbf0221 */ /* 0x000fe20000010000 */
[----:B------:R-:W-:Y:S01]  /*14fa0*/  LOP3.LUT P1, RZ, R165, 0xff, RZ, 0xc0, !PT ;  /* 0x000000ffa5ff7812 */ /* 0x000fe2000782c0ff */
[----:B------:R-:W-:Y:S01]  /*14fb0*/  FADD.FTZ R105, R106, R217 ;  /* 0x000000d96a697221 */ /* 0x000fe20000010000 */
[----:B------:R-:W-:Y:S01]  /*14fc0*/  F2FP.PACK_AB R106, R224, R222 ;  /* 0x000000dee06a723e */ /* 0x000fe200000000ff */
[----:B------:R-:W-:Y:S01]  /*14fd0*/  IMAD.WIDE.U32 R108, R185, R181, c[0x0][0x188] ;  /* 0x00006200b96c7625 */ /* 0x000fe200078e00b5 */
[----:B------:R-:W-:-:S02]  /*14fe0*/  F2FP.PACK_AB R107, R191, R223 ;  /* 0x000000dfbf6b723e */ /* 0x000fc400000000ff */
[----:B-1----:R-:W-:Y:S01]  /*14ff0*/  LOP3.LUT P0, RZ, R192, 0x1f, RZ, 0xc0, !PT ;  /* 0x0000001fc0ff7812 */ /* 0x002fe2000780c0ff */
[----:B------:R-:W-:Y:S01]  /*15000*/  FADD.FTZ R181, R105, R218 ;  /* 0x000000da69b57221 */ /* 0x000fe20000010000 */
[----:B------:R-:W-:Y:S01]  /*15010*/  F2FP.PACK_AB R105, R221, R219 ;  /* 0x000000dbdd69723e */ /* 0x000fe200000000ff */
[----:B------:R-:W-:-:S04]  /*15020*/  IMAD.WIDE.U32 R112, R185, R177, c[0x0][0x190] ;  /* 0x00006400b9707625 */ /* 0x000fc800078e00b1 */
[----:B------:R-:W-:Y:S01]  /*15030*/  FADD.FTZ R226, R181, R220 ;  /* 0x000000dcb5e27221 */ /* 0x000fe20000010000 */
[----:B------:R0:W-:Y:S03]  /*15040*/  STG.E.128 [R108.64], R104 ;  /* 0x000000686c007986 */ /* 0x0001e6000c101d04 */
[----:B------:R-:W-:Y:S01]  /*15050*/  FADD.FTZ R226, R226, R219 ;  /* 0x000000dbe2e27221 */ /* 0x000fe20000010000 */
[----:B------:R0:W-:Y:S03]  /*15060*/  STG.E.64 [R112.64], R110 ;  /* 0x0000006e70007986 */ /* 0x0001e6000c101b04 */
        /* <DEDUP_REMOVED lines=10> */
.L_x_9441:
        /* <DEDUP_REMOVED lines=132> */
.L_x_9442:
[----:B------:R-:W3:Y:S01]  /*15950*/  S2R R108, SR_TID.X ;  /* 0x00000000006c7919 */ /* 0x000ee20000002100 */
[----:B------:R-:W-:Y:S01]  /*15960*/  @!P0 SHF.R.U32.HI R106, RZ, 0x5, R192 ;  /* 0x00000005ff6a8819 */ /* 0x000fe200000116c0 */
[----:B--2---:R-:W-:Y:S01]  /*15970*/  FADD.FTZ R105, R109, R110 ;  /* 0x0000006e6d697221 */ /* 0x004fe20000010000 */
[----:B------:R-:W-:Y:S01]  /*15980*/  WARPSYNC 0xffffffff ;  /* 0xffffffff00007948 */ /* 0x000fe20003800000 */
[----:B-1----:R-:W-:Y:S01]  /*15990*/  HFMA2.MMA R110, -RZ, RZ, 0, 0 ;  /* 0x00000000ff6e7435 */ /* 0x002fe200000001ff */
[----:B------:R-:W-:Y:S01]  /*159a0*/  @!P0 LOP3.LUT R106, R106, 0x3, RZ, 0xc0, !PT ;  /* 0x000000036a6a8812 */ /* 0x000fe200078ec0ff */
[----:B------:R-:W-:-:S03]  /*159b0*/  ULDC.U8 UR6, c[0x0][0x1f0] ;  /* 0x00007c0000067ab9 */ /* 0x000fc60000000000 */
[----:B------:R-:W-:Y:S02]  /*159c0*/  @!P0 IADD3 R109, R177, R106, RZ ;  /* 0x0000006ab16d8210 */ /* 0x000fe40007ffe0ff */
        /* <DEDUP_REMOVED lines=44> */
[----:B------:R-:W-:Y:S02]  /*15c90*/  MOV R107, c[0x0][0x1e0] ;  /* 0x00007800006b7a02 */ /* 0x000fe40000000f00 */
[----:B------:R-:W0:Y:S01]  /*15ca0*/  SHFL.IDX PT, R111, R192, RZ, 0x1f ;  /* 0x00001fffc06f7589 */ /* 0x000e2200000e0000 */
[----:B------:R-:W-:-:S03]  /*15cb0*/  LOP3.LUT P0, RZ, R105, 0x1f, R108, 0xf8, !PT ;  /* 0x0000001f69ff7812 */ /* 0x000fc6000780f86c */
[----:B------:R-:W1:Y:S10]  /*15cc0*/  SHFL.IDX PT, R110, R110, RZ, 0x1f ;  /* 0x00001fff6e6e7589 */ /* 0x000e7400000e0000 */
[----:B------:R-:W-:Y:S01]  /*15cd0*/  @!P0 IMAD.MOV.U32 R105, RZ, RZ, 0x4 ;  /* 0x00000004ff698424 */ /* 0x000fe200078e00ff */
[----:B------:R-:W-:-:S03]  /*15ce0*/  @!P0 MOV R113, 0x4 ;  /* 0x0000000400718802 */ /* 0x000fc60000000f00 */
        /* <DEDUP_REMOVED lines=18> */
[C---:B------:R-:W-:Y:S01]  /*15e10*/  FADD.FTZ R176, -R107.reuse, R176 ;  /* 0x000000b06bb07221 */ /* 0x040fe20000010100 */
[----:B-1----:R0:W-:Y:S01]  /*15e20*/  @!P0 STG.E [R104.64], R109 ;  /* 0x0000006d68008986 */ /* 0x0021e2000c101904 */
[----:B------:R-:W-:-:S02]  /*15e30*/  FADD.FTZ R197, -R107, R197 ;  /* 0x000000c56bc57221 */ /* 0x000fc40000010100 */
[C---:B------:R-:W-:Y:S01]  /*15e40*/  FADD.FTZ R192, -R107.reuse, R217 ;  /* 0x000000d96bc07221 */ /* 0x040fe20000010100 */
[----:B------:R-:W-:Y:S01]  /*15e50*/  HADD2.F32 R217, -RZ, R64.H1_H1 ;  /* 0x30000040ffd97230 */ /* 0x000fe20000004100 */
[C---:B------:R-:W-:Y:S02]  /*15e60*/  FADD.FTZ R120, -R107.reuse, R120 ;  /* 0x000000786b787221 */ /* 0x040fe40000010100 */
[C---:B------:R-:W-:Y:S02]  /*15e70*/  FADD.FTZ R195, -R107.reuse, R195 ;  /* 0x000000c36bc37221 */ /* 0x040fe40000010100 */
[----:B------:R-:W-:Y:S02]  /*15e80*/  FADD.FTZ R110, -R107, R213 ;  /* 0x000000d56b6e7221 */ /* 0x000fe40000010100 */
[C---:B------:R-:W-:Y:S02]  /*15e90*/  FMUL.FTZ R111, R109.reuse, R118 ;  /* 0x000000766d6f7220 */ /* 0x040fe40000410000 */
[----:B0-----:R-:W-:-:S02]  /*15ea0*/  FMUL.FTZ R104, R109, R123 ;  /* 0x0000007b6d687220 */ /* 0x001fc40000410000 */
[C---:B------:R-:W-:Y:S02]  /*15eb0*/  FADD.FTZ R119, -R107.reuse, R119 ;  /* 0x000000776b777221 */ /* 0x040fe40000010100 */
[----:B------:R-:W-:Y:S02]  /*15ec0*/  FADD.FTZ R108, -R107, R211 ;  /* 0x000000d36b6c7221 */ /* 0x000fe40000010100 */
[C---:B------:R-:W-:Y:S02]  /*15ed0*/  FMUL.FTZ R118, R109.reuse, R117 ;  /* 0x000000756d767220 */ /* 0x040fe40000410000 */
[----:B------:R-:W-:Y:S02]  /*15ee0*/  FMUL.FTZ R123, R109, R194 ;  /* 0x000000c26d7b7220 */ /* 0x000fe40000410000 */
[----:B------:R-:W-:Y:S02]  /*15ef0*/  FADD.FTZ R116, -R107, R116 ;  /* 0x000000746b747221 */ /* 0x000fe40000010100 */
[----:B------:R-:W-:-:S02]  /*15f00*/  FMUL.FTZ R117, R109, R180 ;  /* 0x000000b46d757220 */ /* 0x000fc40000410000 */
[----:B------:R-:W-:Y:S02]  /*15f10*/  FMUL.FTZ R194, R109, R207 ;  /* 0x000000cf6dc27220 */ /* 0x000fe40000410000 */
[----:B------:R-:W-:Y:S02]  /*15f20*/  FADD.FTZ R115, -R107, R115 ;  /* 0x000000736b737221 */ /* 0x000fe40000010100 */
[C---:B------:R-:W-:Y:S02]  /*15f30*/  FMUL.FTZ R105, R109.reuse, R176 ;  /* 0x000000b06d697220 */ /* 0x040fe40000410000 */
[C---:B------:R-:W-:Y:S02]  /*15f40*/  FMUL.FTZ R180, R109.reuse, R197 ;  /* 0x000000c56db47220 */ /* 0x040fe40000410000 */
[C---:B------:R-:W-:Y:S01]  /*15f50*/  FMUL.FTZ R207, R109.reuse, R192 ;  /* 0x000000c06dcf7220 */ /* 0x040fe20000410000 */
[----:B------:R-:W-:Y:S01]  /*15f60*/  HADD2.F32 R192, -RZ, R75.H0_H0 ;  /* 0x2000004bffc07230 */ /* 0x000fe20000004100 */
[----:B------:R-:W-:-:S02]  /*15f70*/  FMUL.FTZ R113, R109, R120 ;  /* 0x000000786d717220 */ /* 0x000fc40000410000 */
[C---:B------:R-:W-:Y:S02]  /*15f80*/  FMUL.FTZ R176, R109.reuse, R195 ;  /* 0x000000c36db07220 */ /* 0x040fe40000410000 */
[----:B------:R-:W-:Y:S01]  /*15f90*/  FMUL.FTZ R197, R109, R110 ;  /* 0x0000006e6dc57220 */ /* 0x000fe20000410000 */
[----:B------:R-:W-:Y:S01]  /*15fa0*/  HADD2.F32 R110, -RZ, R74.H1_H1 ;  /* 0x3000004aff6e7230 */ /* 0x000fe20000004100 */
        /* <DEDUP_REMOVED lines=32> */
[----:B------:R-:W-:Y:S01]  /*161b0*/  HADD2.F32 R215, -RZ, R67.H1_H1 ;  /* 0x30000043ffd77230 */ /* 0x000fe20000004100 */
[C---:B------:R-:W-:Y:S02]  /*161c0*/  FADD.FTZ R218, -R107.reuse, R218 ;  /* 0x000000da6bda7221 */ /* 0x040fe40000010100 */
[----:B------:R-:W-:-:S02]  /*161d0*/  FADD.FTZ R220, -R107, R220 ;  /* 0x000000dc6bdc7221 */ /* 0x000fc40000010100 */
[C---:B------:R-:W-:Y:S01]  /*161e0*/  FADD.FTZ R226, -R107.reuse, R219 ;  /* 0x000000db6be27221 */ /* 0x040fe20000010100 */
[----:B------:R-:W-:Y:S01]  /*161f0*/  HADD2.F32 R219, -RZ, R65.H1_H1 ;  /* 0x30000041ffdb7230 */ /* 0x000fe20000004100 */
[C---:B------:R-:W-:Y:S02]  /*16200*/  FADD.FTZ R106, -R107.reuse, R221 ;  /* 0x000000dd6b6a7221 */ /* 0x040fe40000010100 */
[C---:B------:R-:W-:Y:S02]  /*16210*/  FADD.FTZ R222, -R107.reuse, R222 ;  /* 0x000000de6bde7221 */ /* 0x040fe40000010100 */
[C---:B------:R-:W-:Y:S02]  /*16220*/  FADD.FTZ R224, -R107.reuse, R224 ;  /* 0x000000e06be07221 */ /* 0x040fe40000010100 */
[C---:B------:R-:W-:Y:S02]  /*16230*/  FADD.FTZ R228, -R107.reuse, R223 ;  /* 0x000000df6be47221 */ /* 0x040fe40000010100 */
[----:B------:R-:W-:-:S02]  /*16240*/  FADD.FTZ R230, -R107, R191 ;  /* 0x000000bf6be67221 */ /* 0x000fc40000010100 */
[C---:B------:R-:W-:Y:S02]  /*16250*/  FMUL.FTZ R120, R109.reuse, R119 ;  /* 0x000000776d787220 */ /* 0x040fe40000410000 */
[C---:B------:R-:W-:Y:S01]  /*16260*/  FMUL.FTZ R195, R109.reuse, R108 ;  /* 0x0000006c6dc37220 */ /* 0x040fe20000410000 */
[----:B------:R-:W-:Y:S01]  /*16270*/  HADD2.F32 R108, -RZ, R73.H0_H0 ;  /* 0x20000049ff6c7230 */ /* 0x000fe20000004100 */
[C---:B------:R-:W-:Y:S02]  /*16280*/  FMUL.FTZ R107, R109.reuse, R116 ;  /* 0x000000746d6b7220 */ /* 0x040fe40000410000 */
[----:B------:R-:W-:Y:S02]  /*16290*/  FMUL.FTZ R116, R109, R115 ;  /* 0x000000736d747220 */ /* 0x000fe40000410000 */
[----:B------:R-:W-:Y:S01]  /*162a0*/  FFMA.FTZ R120, R120, R192, R19 ;  /* 0x000000c078787223 */ /* 0x000fe20000010013 */
[----:B------:R-:W-:Y:S01]  /*162b0*/  HADD2.F32 R192, -RZ, R71.H0_H0 ;  /* 0x20000047ffc07230 */ /* 0x000fe20000004100 */
[----:B------:R-:W-:Y:S01]  /*162c0*/  FFMA.FTZ R113, R113, R110, R20 ;  /* 0x0000006e71717223 */ /* 0x000fe20000010014 */
[----:B------:R-:W-:Y:S01]  /*162d0*/  HADD2.F32 R110, -RZ, R73.H1_H1 ;  /* 0x30000049ff6e7230 */ /* 0x000fe20000004100 */
[----:B------:R-:W-:-:S02]  /*162e0*/  FMUL.FTZ R178, R109, R178 ;  /* 0x000000b26db27220 */ /* 0x000fc40000410000 */
[----:B------:R-:W-:Y:S01]  /*162f0*/  FFMA.FTZ R116, R116, R108, R23 ;  /* 0x0000006c74747223 */ /* 0x000fe20000010017 */
[----:B------:R-:W-:Y:S01]  /*16300*/  HADD2.F32 R108, -RZ, R72.H0_H0 ;  /* 0x20000048ff6c7230 */ /* 0x000fe20000004100 */
[C---:B------:R-:W-:Y:S02]  /*16310*/  FMUL.FTZ R114, R109.reuse, R114 ;  /* 0x000000726d727220 */ /* 0x040fe40000410000 */
[----:B------:R-:W-:Y:S01]  /*16320*/  FFMA.FTZ R178, R178, R192, R11 ;  /* 0x000000c0b2b27223 */ /* 0x000fe2000001000b */
[----:B------:R-:W-:Y:S01]  /*16330*/  HADD2.F32 R192, -RZ, R70.H0_H0 ;  /* 0x20000046ffc07230 */ /* 0x000fe20000004100 */
[----:B------:R-:W-:Y:S02]  /*16340*/  FMUL.FTZ R115, R109, R174 ;  /* 0x000000ae6d737220 */ /* 0x000fe40000410000 */
[----:B------:R-:W-:Y:S01]  /*16350*/  FFMA.FTZ R111, R111, R110, R22 ;  /* 0x0000006e6f6f7223 */ /* 0x000fe20000010016 */
[----:B------:R-:W-:Y:S01]  /*16360*/  HADD2.F32 R110, -RZ, R69.H0_H0 ;  /* 0x20000045ff6e7230 */ /* 0x000fe20000004100 */
[----:B------:R-:W-:-:S02]  /*16370*/  FMUL.FTZ R174, R109, R175 ;  /* 0x000000af6dae7220 */ /* 0x000fc40000410000 */
[----:B------:R-:W-:Y:S01]  /*16380*/  FFMA.FTZ R108, R114, R108, R25 ;  /* 0x0000006c726c7223 */ /* 0x000fe20000010019 */
[----:B------:R-:W-:Y:S01]  /*16390*/  HADD2.F32 R114, -RZ, R69.H1_H1 ;  /* 0x30000045ff727230 */ /* 0x000fe20000004100 */
[C---:B------:R-:W-:Y:S02]  /*163a0*/  FMUL.FTZ R119, R109.reuse, R190 ;  /* 0x000000be6d777220 */ /* 0x040fe40000410000 */
[C---:B------:R-:W-:Y:S02]  /*163b0*/  FMUL.FTZ R175, R109.reuse, R196 ;  /* 0x000000c46daf7220 */ /* 0x040fe40000410000 */
[----:B------:R-:W-:Y:S01]  /*163c0*/  FFMA.FTZ R174, R174, R192, R13 ;  /* 0x000000c0aeae7223 */ /* 0x000fe2000001000d */
[----:B------:R-:W-:Y:S01]  /*163d0*/  HADD2.F32 R192, -RZ, R67.H0_H0 ;  /* 0x20000043ffc07230 */ /* 0x000fe20000004100 */
[C---:B------:R-:W-:Y:S02]  /*163e0*/  FMUL.FTZ R190, R109.reuse, R205 ;  /* 0x000000cd6dbe7220 */ /* 0x040fe40000410000 */
        /* <DEDUP_REMOVED lines=21> */
[----:B------:R-:W-:Y:S01]  /*16540*/  HADD2.F32 R204, -RZ, R75.H1_H1 ;  /* 0x3000004bffcc7230 */ /* 0x000fe20000004100 */
[C---:B------:R-:W-:Y:S01]  /*16550*/  FMUL.FTZ R181, R109.reuse, R206 ;  /* 0x000000ce6db57220 */ /* 0x040fe20000410000 */
[----:B------:R-:W-:Y:S01]  /*16560*/  HADD2.F32 R206, -RZ, R50.H1_H1 ;  /* 0x30000032ffce7230 */ /* 0x000fe20000004100 */
        /* <DEDUP_REMOVED lines=13> */
[----:B------:R-:W-:Y:S01]  /*16640*/  HADD2.F32 R109, -RZ, R74.H0_H0 ;  /* 0x2000004aff6d7230 */ /* 0x000fe20000004100 */
        /* <DEDUP_REMOVED lines=9> */
[----:B------:R-:W-:Y:S01]  /*166e0*/  HADD2.F32 R114, -RZ, R63.H0_H0 ;  /* 0x2000003fff727230 */ /* 0x000fe20000004100 */
[----:B------:R-:W-:-:S02]  /*166f0*/  FFMA.FTZ R192, R184, R192, R7 ;  /* 0x000000c0b8c07223 */ /* 0x000fc40000010007 */
[----:B------:R-:W-:Y:S01]  /*16700*/  FFMA.FTZ R184, R182, R110, R9 ;  /* 0x0000006eb6b87223 */ /* 0x000fe20000010009 */
[----:B------:R-:W-:Y:S01]  /*16710*/  HADD2.F32 R110, -RZ, R62.H0_H0 ;  /* 0x2000003eff6e7230 */ /* 0x000fe20000004100 */
[----:B------:R-:W-:Y:S01]  /*16720*/  FFMA.FTZ R107, R107, R109, R24 ;  /* 0x0000006d6b6b7223 */ /* 0x000fe20000010018 */
[----:B------:R-:W-:Y:S01]  /*16730*/  HADD2.F32 R109, -RZ, R68.H0_H0 ;  /* 0x20000044ff6d7230 */ /* 0x000fe20000004100 */
[----:B------:R-:W-:Y:S01]  /*16740*/  FFMA.FTZ R198, R198, R114, R125 ;  /* 0x00000072c6c67223 */ /* 0x000fe2000001007d */
[----:B------:R-:W-:Y:S01]  /*16750*/  HADD2.F32 R114, -RZ, R62.H1_H1 ;  /* 0x3000003eff727230 */ /* 0x000fe20000004100 */
[----:B------:R-:W-:Y:S01]  /*16760*/  FFMA.FTZ R219, R187, R219, R6 ;  /* 0x000000dbbbdb7223 */ /* 0x000fe20000010006 */
[--C-:B------:R-:W-:Y:S01]  /*16770*/  HADD2.F32 R187, -RZ, R61.reuse.H1_H1 ;  /* 0x3000003dffbb7230 */ /* 0x100fe20000004100 */
[----:B------:R-:W-:Y:S01]  /*16780*/  FFMA.FTZ R175, R175, R110, R124 ;  /* 0x0000006eafaf7223 */ /* 0x000fe2000001007c */
[----:B------:R-:W-:Y:S01]  /*16790*/  HADD2.F32 R182, -RZ, R61.H0_H0 ;  /* 0x2000003dffb67230 */ /* 0x000fe20000004100 */
[----:B------:R-:W-:Y:S01]  /*167a0*/  FFMA.FTZ R122, R122, R109, R17 ;  /* 0x0000006d7a7a7223 */ /* 0x000fe20000010011 */
[----:B------:R-:W-:Y:S01]  /*167b0*/  HADD2.F32 R109, -RZ, R68.H1_H1 ;  /* 0x30000044ff6d7230 */ /* 0x000fe20000004100 */
[----:B------:R-:W-:Y:S01]  /*167c0*/  FFMA.FTZ R110, R199, R114, R46 ;  /* 0x00000072c76e7223 */ /* 0x000fe2000001002e */
[--C-:B------:R-:W-:Y:S01]  /*167d0*/  HADD2.F32 R114, -RZ, R60.reuse.H0_H0 ;  /* 0x2000003cff727230 */ /* 0x100fe20000004100 */
        /* <DEDUP_REMOVED lines=25> */
[--C-:B------:R-:W-:Y:S01]  /*16970*/  HADD2.F32 R114, -RZ, R52.reuse.H1_H1 ;  /* 0x30000034ff727230 */ /* 0x100fe20000004100 */
[----:B------:R-:W-:Y:S01]  /*16980*/  FFMA.FTZ R180, R112, R180, R141 ;  /* 0x000000b470b47223 */ /* 0x000fe2000001008d */
[----:B------:R-:W-:Y:S01]  /*16990*/  HADD2.F32 R112, -RZ, R52.H0_H0 ;  /* 0x20000034ff707230 */ /* 0x000fe20000004100 */
[----:B------:R-:W-:Y:S01]  /*169a0*/  FFMA.FTZ R117, R117, R204, R10 ;  /* 0x000000cc75757223 */ /* 0x000fe2000001000a */
[----:B------:R-:W-:Y:S01]  /*169b0*/  HADD2.F32 R204, -RZ, R70.H1_H1 ;  /* 0x30000046ffcc7230 */ /* 0x000fe20000004100 */
[----:B------:R-:W-:Y:S01]  /*169c0*/  FFMA.FTZ R207, R207, R119, R144 ;  /* 0x00000077cfcf7223 */ /* 0x000fe20000010090 */
        /* <DEDUP_REMOVED lines=23> */
[----:B------:R-:W-:Y:S01]  /*16b40*/  HADD2.F32 R123, -RZ, R57.H1_H1 ;  /* 0x30000039ff7b7230 */ /* 0x000fe20000004100 */
[----:B------:R-:W-:Y:S01]  /*16b50*/  F2FP.PACK_AB R116, R109, R122 ;  /* 0x0000007a6d74723e */ /* 0x000fe200000000ff */
[----:B------:R-:W-:Y:S01]  /*16b60*/  FFMA.FTZ R204, R106, R204, R147 ;  /* 0x000000cc6acc7223 */ /* 0x000fe20000010093 */
[----:B------:R-:W-:Y:S01]  /*16b70*/  LEA R104, P0, R173, c[0x0][0x208], 0x4 ;  /* 0x00008200ad687a11 */ /* 0x000fe200078020ff */
[----:B------:R-:W-:Y:S01]  /*16b80*/  HADD2.F32 R183, -RZ, R63.H1_H1 ;  /* 0x3000003fffb77230 */ /* 0x000fe20000004100 */
[----:B------:R-:W-:Y:S01]  /*16b90*/  F2FP.PACK_AB R122, R189, R186 ;  /* 0x000000babd7a723e */ /* 0x000fe200000000ff */
[----:B------:R-:W-:Y:S01]  /*16ba0*/  IMAD.MOV.U32 R189, RZ, RZ, 0x10 ;  /* 0x00000010ffbd7424 */ /* 0x000fe200078e00ff */
[----:B------:R-:W-:Y:S01]  /*16bb0*/  IADD3 R108, R173, 0x80, RZ ;  /* 0x00000080ad6c7810 */ /* 0x000fe20007ffe0ff */
[----:B------:R-:W-:Y:S01]  /*16bc0*/  FFMA.FTZ R211, R211, R115, R148 ;  /* 0x00000073d3d37223 */ /* 0x000fe20000010094 */
[----:B------:R-:W-:Y:S01]  /*16bd0*/  IADD3 R106, R173, 0x100, RZ ;  /* 0x00000100ad6a7810 */ /* 0x000fe20007ffe0ff */
[----:B------:R-:W-:Y:S01]  /*16be0*/  FFMA.FTZ R190, R190, R123, R131 ;  /* 0x0000007bbebe7223 */ /* 0x000fe20000010083 */
[----:B------:R-:W-:Y:S01]  /*16bf0*/  F2FP.PACK_AB R115, R121, R120 ;  /* 0x000000787973723e */ /* 0x000fe200000000ff */
[----:B------:R-:W-:Y:S01]  /*16c00*/  IMAD.WIDE.U32 R108, R108, R189, c[0x0][0x208] ;  /* 0x000082006c6c7625 */ /* 0x000fe200078e00bd */
[----:B------:R-:W-:Y:S01]  /*16c10*/  LEA.HI.X R105, R173, c[0x0][0x20c], RZ, 0x4, P0 ;  /* 0x00008300ad697a11 */ /* 0x000fe200000f24ff */
[----:B------:R-:W-:Y:S01]  /*16c20*/  HADD2.F32 R199, -RZ, R51.H1_H1 ;  /* 0x30000033ffc77230 */ /* 0x000fe20000004100 */
[----:B------:R-:W-:Y:S01]  /*16c30*/  F2FP.PACK_AB R118, R179, R174 ;  /* 0x000000aeb376723e */ /* 0x000fe200000000ff */
[----:B------:R-:W-:Y:S01]  /*16c40*/  FFMA.FTZ R183, R200, R183, R47 ;  /* 0x000000b7c8b77223 */ /* 0x000fe2000001002f */
[----:B------:R-:W-:Y:S01]  /*16c50*/  F2FP.PACK_AB R123, R215, R188 ;  /* 0x000000bcd77b723e */ /* 0x000fe200000000ff */
[----:B------:R-:W-:Y:S01]  /*16c60*/  IMAD.WIDE.U32 R106, R106, R189, c[0x0][0x208] ;  /* 0x000082006a6a7625 */ /* 0x000fe200078e00bd */
[----:B------:R-:W-:Y:S01]  /*16c70*/  F2FP.PACK_AB R121, R219, R192 ;  /* 0x000000c0db79723e */ /* 0x000fe200000000ff */
[----:B------:R-:W-:Y:S01]  /*16c80*/  HADD2.F32 R200, -RZ, R54.H1_H1 ;  /* 0x30000036ffc87230 */ /* 0x000fe20000004100 */
[----:B------:R-:W-:Y:S01]  /*16c90*/  F2FP.PACK_AB R120, R217, R184 ;  /* 0x000000b8d978723e */ /* 0x000fe200000000ff */
[----:B------:R-:W-:Y:S01]  /*16ca0*/  HADD2.F32 R111, -RZ, R48.H1_H1 ;  /* 0x30000030ff6f7230 */ /* 0x000fe20000004100 */
[----:B------:R0:W-:Y:S01]  /*16cb0*/  STG.E.128 [R104.64], R112 ;  /* 0x0000007068007986 */ /* 0x0001e2000c101d04 */
[----:B------:R-:W-:Y:S01]  /*16cc0*/  IADD3 R174, R173, 0x200, RZ ;  /* 0x00000200adae7810 */ /* 0x000fe20007ffe0ff */
[----:B------:R-:W-:-:S02]  /*16cd0*/  FFMA.FTZ R200, R205, R200, R142 ;  /* 0x000000c8cdc87223 */ /* 0x000fc4000001008e */
[----:B------:R1:W-:Y:S01]  /*16ce0*/  STG.E.128 [R108.64], R116 ;  /* 0x000000746c007986 */ /* 0x0003e2000c101d04 */
[----:B------:R-:W-:Y:S02]  /*16cf0*/  FFMA.FTZ R199, R230, R199, R153 ;  /* 0x000000c7e6c77223 */ /* 0x000fe40000010099 */
[----:B------:R-:W-:Y:S01]  /*16d00*/  FFMA.FTZ R206, R213, R206, R152 ;  /* 0x000000ced5ce7223 */ /* 0x000fe20000010098 */
[----:B------:R2:W-:Y:S01]  /*16d10*/  STG.E.128 [R106.64], R120 ;  /* 0x000000786a007986 */ /* 0x0005e2000c101d04 */
[----:B------:R-:W-:Y:S01]  /*16d20*/  FFMA.FTZ R179, R220, R111, R145 ;  /* 0x0000006fdcb37223 */ /* 0x000fe20000010091 */
[----:B------:R-:W-:Y:S02]  /*16d30*/  F2FP.PACK_AB R111, R196, R181 ;  /* 0x000000b5c46f723e */ /* 0x000fe400000000ff */
[----:B0-----:R-:W-:Y:S02]  /*16d40*/  F2FP.PACK_AB R104, R176, R193 ;  /* 0x000000c1b068723e */ /* 0x001fe400000000ff */
[----:B------:R-:W-:-:S02]  /*16d50*/  IADD3 R176, R173, 0x180, RZ ;  /* 0x00000180adb07810 */ /* 0x000fc40007ffe0ff */
[----:B------:R-:W-:Y:S02]  /*16d60*/  F2FP.PACK_AB R105, R187, R182 ;  /* 0x000000b6bb69723e */ /* 0x000fe400000000ff */
[----:B-1----:R-:W-:Y:S02]  /*16d70*/  F2FP.PACK_AB R109, R190, R203 ;  /* 0x000000cbbe6d723e */ /* 0x002fe400000000ff */
[----:B--2---:R-:W-:Y:S02]  /*16d80*/  IADD3 R122, R173, 0x280, RZ ;  /* 0x00000280ad7a7810 */ /* 0x004fe40007ffe0ff */
[----:B------:R-:W-:Y:S01]  /*16d90*/  F2FP.PACK_AB R106, R110, R175 ;  /* 0x000000af6e6a723e */ /* 0x000fe200000000ff */
[----:B------:R-:W-:Y:S01]  /*16da0*/  IMAD.WIDE.U32 R174, R174, R189, c[0x0][0x208] ;  /* 0x00008200aeae7625 */ /* 0x000fe200078e00bd */
[----:B------:R-:W-:Y:S02]  /*16db0*/  F2FP.PACK_AB R110, R194, R177 ;  /* 0x000000b1c26e723e */ /* 0x000fe400000000ff */
[----:B------:R-:W-:Y:S01]  /*16dc0*/  LEA R120, P0, R185, c[0x0][0x208], 0x4 ;  /* 0x00008200b9787a11 */ /* 0x000fe200078020ff */
[----:B------:R-:W-:Y:S01]  /*16dd0*/  IMAD.WIDE.U32 R176, R176, R189, c[0x0][0x208] ;  /* 0x00008200b0b07625 */ /* 0x000fe200078e00bd */
[----:B------:R-:W-:-:S02]  /*16de0*/  F2FP.PACK_AB R107, R183, R198 ;  /* 0x000000c6b76b723e */ /* 0x000fc400000000ff */
[----:B------:R-:W-:Y:S01]  /*16df0*/  F2FP.PACK_AB R108, R202, R201 ;  /* 0x000000c9ca6c723e */ /* 0x000fe200000000ff */
[----:B------:R-:W-:Y:S01]  /*16e00*/  IMAD.WIDE.U32 R122, R122, R189, c[0x0][0x208] ;  /* 0x000082007a7a7625 */ /* 0x000fe200078e00bd */
[----:B------:R-:W-:Y:S01]  /*16e10*/  F2FP.PACK_AB R115, R207, R180 ;  /* 0x000000b4cf73723e */ /* 0x000fe200000000ff */
[----:B------:R0:W-:Y:S01]  /*16e20*/  STG.E.128 [R176.64], R104 ;  /* 0x00000068b0007986 */ /* 0x0001e2000c101d04 */
[----:B------:R-:W-:Y:S02]  /*16e30*/  F2FP.PACK_AB R114, R200, R197 ;  /* 0x000000c5c872723e */ /* 0x000fe400000000ff */
[----:B------:R-:W-:Y:S01]  /*16e40*/  F2FP.PACK_AB R113, R214, R195 ;  /* 0x000000c3d671723e */ /* 0x000fe200000000ff */
[----:B------:R0:W-:Y:S01]  /*16e50*/  STG.E.128 [R174.64], R108 ;  /* 0x0000006cae007986 */ /* 0x0001e2000c101d04 */
[----:B------:R-:W-:Y:S02]  /*16e60*/  F2FP.PACK_AB R112, R212, R191 ;  /* 0x000000bfd470723e */ /* 0x000fe400000000ff */
[----:B------:R-:W-:-:S02]  /*16e70*/  F2FP.PACK_AB R119, R199, R228 ;  /* 0x000000e4c777723e */ /* 0x000fc400000000ff */
[----:B------:R-:W-:Y:S01]  /*16e80*/  F2FP.PACK_AB R118, R206, R211 ;  /* 0x000000d3ce76723e */ /* 0x000fe200000000ff */
[----:B------:R0:W-:Y:S01]  /*16e90*/  STG.E.128 [R122.64], R112 ;  /* 0x000000707a007986 */ /* 0x0001e2000c101d04 */
[----:B------:R-:W-:Y:S02]  /*16ea0*/  F2FP.PACK_AB R117, R204, R209 ;  /* 0x000000d1cc75723e */ /* 0x000fe400000000ff */
[----:B------:R-:W-:Y:S02]  /*16eb0*/  LEA.HI.X R121, R185, c[0x0][0x20c], RZ, 0x4, P0 ;  /* 0x00008300b9797a11 */ /* 0x000fe400000f24ff */
[----:B------:R-:W-:Y:S02]  /*16ec0*/  F2FP.PACK_AB R116, R179, R218 ;  /* 0x000000dab374723e */ /* 0x000fe400000000ff */
[----:B------:R-:W-:-:S03]  /*16ed0*/  ISETP.GE.AND P0, PT, R166, c[0x0][0x164], PT ;  /* 0x00005900a6007a0c */ /* 0x000fc60003f06270 */
[----:B------:R0:W-:Y:S10]  /*16ee0*/  STG.E.128 [R120.64], R116 ;  /* 0x0000007478007986 */ /* 0x0001f4000c101d04 */
[----:B0-----:R-:W-:Y:S01]  /*16ef0*/  @P0 CALL.REL.NOINC `(.L_x_9439) ;  /* 0x0000001000000944 */ /* 0x001fe20003c00000 */
[----:B------:R-:W-:Y:S05]  /*16f00*/  BRA `(.L_x_9440) ;  /* 0xfffe9d2000007947 */ /* 0x000fea000383ffff */
.L_x_9439:
[----:B------:R-:W-:Y:S05]  /*16f10*/  EXIT ;  /* 0x000000000000794d */ /* 0x000fea0003800000 */
.L_x_9437:
[----:B0-----:R-:W-:Y:S01]  /*16f20*/  HFMA2.MMA R105, -RZ, RZ, 0, 1.847743988037109375e-06 ;  /* 0x0000001fff697435 */ /* 0x001fe200000001ff */
[----:B------:R-:W-:Y:S01]  /*16f30*/  MOV R110, R181 ;  /* 0x000000b5006e7202 */ /* 0x000fe20000000f00 */
[----:B------:R-:W-:Y:S01]  /*16f40*/  IMAD.MOV.U32 R109, RZ, RZ, 0x1 ;  /* 0x00000001ff6d7424 */ /* 0x000fe200078e00ff */
[----:B------:R-:W-:Y:S01]  /*16f50*/  MOV R106, 0x16f80 ;  /* 0x00016f80006a7802 */ /* 0x000fe20000000f00 */
[----:B------:R-:W-:-:S02]  /*16f60*/  IMAD.MOV.U32 R108, RZ, RZ, -0x1 ;  /* 0xffffffffff6c7424 */ /* 0x000fc400078e00ff */
[----:B------:R-:W-:Y:S05]  /*16f70*/  CALL.REL.NOINC `($__internal_29_$__cuda_sm70_shflsync_bfly_p) ;  /* 0x00000a9000007944 */ /* 0x000fea0003c00000 */
[----:B-1----:R-:W-:Y:S01]  /*16f80*/  MOV R104, R109 ;  /* 0x0000006d00687202 */ /* 0x002fe20000000f00 */
[----:B0-----:R-:W-:Y:S05]  /*16f90*/  BRA `(.L_x_9441) ;  /* 0xffffe17000007947 */ /* 0x001fea000383ffff */
.L_x_9438:
[----:B------:R-:W-:Y:S01]  /*16fa0*/  HFMA2.MMA R105, -RZ, RZ, 0, 1.847743988037109375e-06 ;  /* 0x0000001fff697435 */ /* 0x000fe200000001ff */
[----:B------:R-:W-:Y:S01]  /*16fb0*/  IMAD.MOV.U32 R109, RZ, RZ, 0x2 ;  /* 0x00000002ff6d7424 */ /* 0x000fe200078e00ff */
[----:B------:R-:W-:Y:S01]  /*16fc0*/  MOV R106, 0x16ff0 ;  /* 0x00016ff0006a7802 */ /* 0x000fe20000000f00 */
[----:B------:R-:W-:-:S03]  /*16fd0*/  IMAD.MOV.U32 R108, RZ, RZ, -0x1 ;  /* 0xffffffffff6c7424 */ /* 0x000fc600078e00ff */
[----:B0-----:R-:W-:Y:S05]  /*16fe0*/  CALL.REL.NOINC `($__internal_29_$__cuda_sm70_shflsync_bfly_p) ;  /* 0x00000a2000007944 */ /* 0x001fea0003c00000 */
[----:B01----:R-:W-:Y:S01]  /*16ff0*/  FADD.FTZ R110, R110, R109 ;  /* 0x0000006d6e6e7221 */ /* 0x003fe20000010000 */
[----:B------:R-:W-:Y:S01]  /*17000*/  MOV R109, 0x4 ;  /* 0x00000004006d7802 */ /* 0x000fe20000000f00 */
[----:B------:R-:W-:Y:S01]  /*17010*/  IMAD.MOV.U32 R105, RZ, RZ, 0x1f ;  /* 0x0000001fff697424 */ /* 0x000fe200078e00ff */
[----:B------:R-:W-:-:S02]  /*17020*/  MOV R108, 0xffffffff ;  /* 0xffffffff006c7802 */ /* 0x000fc40000000f00 */
[----:B------:R-:W-:Y:S02]  /*17030*/  MOV R106, 0x17050 ;  /* 0x00017050006a7802 */ /* 0x000fe40000000f00 */
[----:B------:R-:W-:Y:S05]  /*17040*/  CALL.REL.NOINC `($__internal_29_$__cuda_sm70_shflsync_bfly_p) ;  /* 0x000009c000007944 */ /* 0x000fea0003c00000 */
[----:B0-----:R-:W-:Y:S01]  /*17050*/  HFMA2.MMA R105, -RZ, RZ, 0, 1.847743988037109375e-06 ;  /* 0x0000001fff697435 */ /* 0x001fe200000001ff */
[----:B-1----:R-:W-:Y:S01]  /*17060*/  FADD.FTZ R110, R110, R109 ;  /* 0x0000006d6e6e7221 */ /* 0x002fe20000010000 */
[----:B------:R-:W-:Y:S01]  /*17070*/  MOV R106, 0x170b0 ;  /* 0x000170b0006a7802 */ /* 0x000fe20000000f00 */
[----:B------:R-:W-:Y:S02]  /*17080*/  IMAD.MOV.U32 R109, RZ, RZ, 0x8 ;  /* 0x00000008ff6d7424 */ /* 0x000fe400078e00ff */
[----:B------:R-:W-:Y:S02]  /*17090*/  IMAD.MOV.U32 R108, RZ, RZ, -0x1 ;  /* 0xffffffffff6c7424 */ /* 0x000fe400078e00ff */
[----:B------:R-:W-:Y:S05]  /*170a0*/  CALL.REL.NOINC `($__internal_29_$__cuda_sm70_shflsync_bfly_p) ;  /* 0x0000096000007944 */ /* 0x000fea0003c00000 */
[----:B01----:R-:W-:Y:S01]  /*170b0*/  FADD.FTZ R110, R110, R109 ;  /* 0x0000006d6e6e7221 */ /* 0x003fe20000010000 */
[----:B------:R-:W-:Y:S01]  /*170c0*/  MOV R109, 0x10 ;  /* 0x00000010006d7802 */ /* 0x000fe20000000f00 */
[----:B------:R-:W-:Y:S01]  /*170d0*/  IMAD.MOV.U32 R105, RZ, RZ, 0x1f ;  /* 0x0000001fff697424 */ /* 0x000fe200078e00ff */
[----:B------:R-:W-:Y:S02]  /*170e0*/  MOV R108, 0xffffffff ;  /* 0xffffffff006c7802 */ /* 0x000fe40000000f00 */
[----:B------:R-:W-:-:S02]  /*170f0*/  MOV R106, 0x17110 ;  /* 0x00017110006a7802 */ /* 0x000fc40000000f00 */
[----:B------:R-:W-:Y:S05]  /*17100*/  CALL.REL.NOINC `($__internal_29_$__cuda_sm70_shflsync_bfly_p) ;  /* 0x0000090000007944 */ /* 0x000fea0003c00000 */
        /* <DEDUP_REMOVED lines=118> */
[----:B------:R-:W-:Y:S05]  /*17870*/  CALL.REL.NOINC `($__internal_29_$__cuda_sm70_shflsync_bfly_p) ;  /* 0x0000019000007944 */ /* 0x000fea0003c00000 */
        /* <DEDUP_REMOVED lines=18> */
[----:B0-----:R-:W-:Y:S01]  /*179a0*/  HFMA2.MMA R105, -RZ, RZ, 0, 1.847743988037109375e-06 ;  /* 0x0000001fff697435 */ /* 0x001fe200000001ff */
[----:B-1----:R-:W-:Y:S01]  /*179b0*/  FADD.FTZ R110, R110, R109 ;  /* 0x0000006d6e6e7221 */ /* 0x002fe20000010000 */
[----:B------:R-:W-:Y:S01]  /*179c0*/  MOV R106, 0x17a00 ;  /* 0x00017a00006a7802 */ /* 0x000fe20000000f00 */
[----:B------:R-:W-:-:S02]  /*179d0*/  IMAD.MOV.U32 R109, RZ, RZ, 0x10 ;  /* 0x00000010ff6d7424 */ /* 0x000fc400078e00ff */
[----:B------:R-:W-:Y:S02]  /*179e0*/  IMAD.MOV.U32 R108, RZ, RZ, -0x1 ;  /* 0xffffffffff6c7424 */ /* 0x000fe400078e00ff */
[----:B------:R-:W-:Y:S05]  /*179f0*/  CALL.REL.NOINC `($__internal_29_$__cuda_sm70_shflsync_bfly_p) ;  /* 0x0000001000007944 */ /* 0x000fea0003c00000 */
[----:B01----:R-:W-:Y:S05]  /*17a00*/  BRA `(.L_x_9442) ;  /* 0xffffdf4000007947 */ /* 0x003fea000383ffff */
        .weak           $__internal_29_$__cuda_sm70_shflsync_bfly_p
        .type           $__internal_29_$__cuda_sm70_shflsync_bfly_p,@function
        .size           $__internal_29_$__cuda_sm70_shflsync_bfly_p,(.L_x_44869 - $__internal_29_$__cuda_sm70_shflsync_bfly_p)
$__internal_29_$__cuda_sm70_shflsync_bfly_p:
[----:B------:R-:W-:Y:S01]  /*17a10*/  MOV R107, 0x0 ;  /* 0x00000000006b7802 */ /* 0x000fe20000000f00 */
[----:B------:R-:W-:Y:S04]  /*17a20*/  WARPSYNC R108 ;  /* 0x0000006c00007348 */ /* 0x000fe80003800000 */
[----:B------:R0:W1:Y:S01]  /*17a30*/  SHFL.BFLY PT, R109, R110, R109, R105 ;  /* 0x0c00006d6e6d7389 */ /* 0x00006200000e0069 */
[----:B------:R-:W-:Y:S05]  /*17a40*/  RET.REL.NODEC R106 `(_ZN10layer_norm13ln_fwd_kernelINS_13Kernel_traitsI6__halfS2_S2_S2_fjLj7168ELj1ELj1ELj4ELj16ENS_18Kernel_traits_baseILj7168ES2_S2_S2_S2_fjLj128EEEEELb1ELb1ELb0ELb1EEEvNS_9FwdParamsE) ;  /* 0xfffe85b06a007950 */ /* 0x000fea0003c3ffff */
.L_x_9443:
        /* <DEDUP_REMOVED lines=11> */
.L_x_44869:


//--------------------- .text._ZN10layer_norm13ln_fwd_kernelINS_13Kernel_traitsI6__halfS2_S2_S2_fjLj7168ELj1ELj1ELj4ELj16ENS_18Kernel_traits_baseILj7168ES2_S2_S2_S2_fjLj128EEEEELb1ELb1ELb1ELb0EEEvNS_9FwdParamsE --------------------------
	.section	.text._ZN10layer_norm13ln_fwd_kernelINS_13Kernel_traitsI6__halfS2_S2_S2_fjLj7168ELj1ELj1ELj4ELj16ENS_18Kernel_traits_baseILj7168ES2_S2_S2_S2_fjLj128EEEEELb1ELb1ELb1ELb0EEEvNS_9FwdParamsE,"ax",@progbits
	.sectioninfo	@"SHI_REGISTERS=255"
	.align	128
        .global         _ZN10layer_norm13ln_fwd_kernelINS_13Kernel_traitsI6__halfS2_S2_S2_fjLj7168ELj1ELj1ELj4ELj16ENS_18Kernel_traits_baseILj7168ES2_S2_S2_S2_fjLj128EEEEELb1ELb1ELb1ELb0EEEvNS_9FwdParamsE
        .type           _ZN10layer_norm13ln_fwd_kernelINS_13Kernel_traitsI6__halfS2_S2_S2_fjLj7168ELj1ELj1ELj4ELj16ENS_18Kernel_traits_baseILj7168ES2_S2_S2_S2_fjLj128EEEEELb1ELb1ELb1ELb0EEEvNS_9FwdParamsE,@function
        .size           _ZN10layer_norm13ln_fwd_kernelINS_13Kernel_traitsI6__halfS2_S2_S2_fjLj7168ELj1ELj1ELj4ELj16ENS_18Kernel_traits_baseILj7168ES2_S2_S2_S2_fjLj128EEEEELb1ELb1ELb1ELb0EEEvNS_9FwdParamsE,(.L_x_44870 - _ZN10layer_norm13ln_fwd_kernelINS_13Kernel_traitsI6__halfS2_S2_S2_fjLj7168ELj1ELj1ELj4ELj16ENS_18Kernel_traits_baseILj7168ES2_S2_S2_S2_fjLj128EEEEELb1ELb1ELb1ELb0EEEvNS_9FwdParamsE)
        .other          _ZN10layer_norm13ln_fwd_kernelINS_13Kernel_traitsI6__halfS2_S2_S2_fjLj7168ELj1ELj1ELj4ELj16ENS_18Kernel_traits_baseILj7168ES2_S2_S2_S2_fjLj128EEEEELb1ELb1ELb1ELb0EEEvNS_9FwdParamsE,@"STO_CUDA_ENTRY STV_DEFAULT"
_ZN10layer_norm13ln_fwd_kernelINS_13Kernel_traitsI6__halfS2_S2_S2_fjLj7168ELj1ELj1ELj4ELj16ENS_18Kernel_traits_baseILj7168ES2_S2_S2_S2_fjLj128EEEEELb1ELb1ELb1ELb0EEEvNS_9FwdParamsE:
.text._ZN10layer_norm13ln_fwd_kernelINS_13Kernel_traitsI6__halfS2_S2_S2_fjLj7168ELj1ELj1ELj4ELj16ENS_18Kernel_traits_baseILj7168ES2_S2_S2_S2_fjLj128EEEEELb1ELb1ELb1ELb0EEEvNS_9FwdParamsE:
[----:B------:R-:W-:-:S04]  /*0000*/  IMAD.MOV.U32 R1, RZ, RZ, c[0x0][0x28] ;  /* 0x00000a00ff017624 */ /* 0x000fc800078e00ff */
[----:B------:R-:W-:Y:S01]  /*0010*/  ULDC.U8 UR4, c[0x0][0x244] ;  /* 0x0000910000047ab9 */ /* 0x000fe20000000000 */
[----:B------:R-:W-:Y:S01]  /*0020*/  IADD3 R1, R1, -0x40, RZ ;  /* 0xffffffc001017810 */ /* 0x000fe20007ffe0ff */
[----:B------:R-:W-:Y:S01]  /*0030*/  ULDC.64 UR6, c[0x0][0x118] ;  /* 0x0000460000067ab9 */ /* 0x000fe20000000a00 */
[----:B------:R-:W-:Y:S01]  /*0040*/  ISETP.NE.AND P0, PT, RZ, UR4, PT ;  /* 0x00000004ff007c0c */ /* 0x000fe2000bf05270 */
[----:B------:R-:W-:Y:S01]  /*0050*/  ULDC.64 UR4, c[0x0][0x230] ;  /* 0x00008c0000047ab9 */ /* 0x000fe20000000a00 */
[----:B------:R-:W-:Y:S01]  /*0060*/  IMAD.MOV.U32 R74, RZ, RZ, c[0x0][0x238] ;  /* 0x00008e00ff4a7624 */ /* 0x000fe200078e00ff */
[----:B------:R-:W-:Y:S01]  /*0070*/  MOV R9, UR5 ;  /* 0x0000000500097c02 */ /* 0x000fe20008000f00 */
[----:B------:R-:W-:Y:S02]  /*0080*/  IMAD.U32 R8, RZ, RZ, UR4 ;  /* 0x00000004ff087e24 */ /* 0x000fe4000f8e00ff */
[----:B------:R-:W-:-:S07]  /*0090*/  IMAD.MOV.U32 R75, RZ, RZ, c[0x0][0x23c] ;  /* 0x00008f00ff4b7624 */ /* 0x000fce00078e00ff */
[----:B------:R-:W2:Y:S01]  /*00a0*/  @P0 LDG.E.64 R8, [R8.64] ;  /* 0x0000000608080981 */ /* 0x000ea2000c1e1b00 */
[----:B------:R-:W-:Y:S01]  /*00b0*/  @P0 MOV R14, R74 ;  /* 0x0000004a000e0202 */ /* 0x000fe20000000f00 */
[----:B------:R-:W-:-:S05]  /*00c0*/  @P0 IMAD.MOV.U32 R15, RZ, RZ, R75 ;  /* 0x000000ffff0f0224 */ /* 0x000fca00078e004b */
[----:B------:R-:W3:Y:S01]  /*00d0*/  @P0 LDG.E.64 R2, [R14.64] ;  /* 0x000000060e020981 */ /* 0x000ee2000c1e1b00 */
[----:B------:R-:W-:Y:S01]  /*00e0*/  MOV R77, c[0x0][0x168] ;  /* 0x00005a00004d7a02 */ /* 0x000fe20000000f00 */
[----:B------:R-:W-:Y:S01]  /*00f0*/  BSSY B0, `(.L_x_9444) ;  /* 0x0000055000007945 */ /* 0x000fe20003800000 */
[----:B------:R-:W-:Y:S01]  /*0100*/  LOP3.LUT R6, R6, 0xffffffbf, RZ, 0xc0, !PT ;  /* 0xffffffbf06067812 */ /* 0x000fe200078ec0ff */
[----:B------:R-:W0:Y:S01]  /*0110*/  S2R R0, SR_TID.X ;  /* 0x0000000000007919 */ /* 0x000e220000002100 */
[----:B------:R-:W-:-:S03]  /*0120*/  SHF.R.S32.HI R77, RZ, 0x1f, R77 ;  /* 0x0000001fff4d7819 */ /* 0x000fc6000001144d */
[----:B------:R-:W1:Y:S01]  /*0130*/  S2R R7, SR_CTAID.X ;  /* 0x0000000000077919 */ /* 0x000e620000002500 */
[----:B------:R-:W-:Y:S02]  /*0140*/  LEA.HI R77, R77, c[0x0][0x168], RZ, 0x3 ;  /* 0x00005a004d4d7a11 */ /* 0x000fe400078f18ff */
        /* <DEDUP_REMOVED lines=79> */
.L_x_9445:
[----:B0-----:R-:W-:Y:S05]  /*0640*/  BSYNC B0 ;  /* 0x0000000000007941 */ /* 0x001fea0003800000 */
.L_x_9444:
        /* <DEDUP_REMOVED lines=16> */
.L_x_9447:
[----:B0-----:R-:W-:Y:S05]  /*0750*/  BSYNC B0 ;  /* 0x0000000000007941 */ /* 0x001fea0003800000 */
.L_x_9446:
        /* <DEDUP_REMOVED lines=16> */
.L_x_9449:
[----:B0-----:R-:W-:Y:S05]  /*0860*/  BSYNC B0 ;  /* 0x0000000000007941 */ /* 0x001fea0003800000 */
.L_x_9448:
        /* <DEDUP_REMOVED lines=16> */
.L_x_9451:
[----:B0-----:R-:W-:Y:S05]  /*0970*/  BSYNC B0 ;  /* 0x0000000000007941 */ /* 0x001fea0003800000 */
.L_x_9450:
        /* <DEDUP_REMOVED lines=16> */
.L_x_9453:
[----:B0-----:R-:W-:Y:S05]  /*0a80*/  BSYNC B0 ;  /* 0x0000000000007941 */ /* 0x001fea0003800000 */
.L_x_9452:
        /* <DEDUP_REMOVED lines=24> */
.L_x_9455:
[----:B0-----:R-:W-:Y:S05]  /*0c10*/  BSYNC B0 ;  /* 0x0000000000007941 */ /* 0x001fea0003800000 */
.L_x_9454:
        /* <DEDUP_REMOVED lines=24> */
.L_x_9457:
[----:B0-----:R-:W-:Y:S05]  /*0da0*/  BSYNC B0 ;  /* 0x0000000000007941 */ /* 0x001fea0003800000 */
.L_x_9456:
        /* <DEDUP_REMOVED lines=14> */
[----:B------:R-:W-:Y:S01]  /*0e90*/  ULDC.U8 UR8, c[0x0][0x1f0] ;  /* 0x00007c0000087ab9 */ /* 0x000fe20000000000 */
[----:B------:R-:W-:-:S02]  /*0ea0*/  HADD2.F32 R92, -RZ, R92.H1_H1 ;  /* 0x3000005cff5c7230 */ /* 0x000fc40000004100 */
[----:B------:R-:W-:Y:S01]  /*0eb0*/  IMAD.IADD R33, R40, 0x1, -R33 ;  /* 0x0000000128217824 */ /* 0x000fe200078e0a21 */
[----:B------:R-:W-:Y:S01]  /*0ec0*/  HADD2.F32 R79, -RZ, R93.H0_H0 ;  /* 0x2000005dff4f7230 */ /* 0x000fe20000004100 */
[----:B------:R0:W-:Y:S01]  /*0ed0*/  STL [R1+0x3c], R78 ;  /* 0x00003c4e01007387 */ /* 0x0001e20000100800 */
[--C-:B------:R-:W-:Y:S02]  /*0ee0*/  HADD2.F32 R187, -RZ, R50.reuse.H0_H0 ;  /* 0x20000032ffbb7230 */ /* 0x100fe40000004100 */
[----:B------:R-:W-:Y:S01]  /*0ef0*/  IMNMX R33, RZ, R33, !PT ;  /* 0x00000021ff217217 */ /* 0x000fe20007800200 */
[----:B------:R1:W-:Y:S01]  /*0f00*/  STL [R1+0x38], R92 ;  /* 0x0000385c01007387 */ /* 0x0003e20000100800 */
[----:B------:R-:W-:Y:S01]  /*0f10*/  HADD2.F32 R185, -RZ, R50.H1_H1 ;  /* 0x30000032ffb97230 */ /* 0x000fe20000004100 */
[----:B------:R-:W-:Y:S01]  /*0f20*/  LOP3.LUT R50, R77, 0x3fffffe0, RZ, 0xc0, !PT ;  /* 0x3fffffe04d327812 */ /* 0x000fe200078ec0ff */
[--C-:B------:R-:W-:Y:S01]  /*0f30*/  HADD2.F32 R167, -RZ, R35.reuse.H0_H0 ;  /* 0x20000023ffa77230 */ /* 0x100fe20000004100 */
[----:B------:R2:W-:Y:S01]  /*0f40*/  STL [R1+0x34], R79 ;  /* 0x0000344f01007387 */ /* 0x0005e20000100800 */
[----:B------:R-:W-:Y:S01]  /*0f50*/  HADD2.F32 R165, -RZ, R35.H1_H1 ;  /* 0x30000023ffa57230 */ /* 0x000fe20000004100 */
[----:B------:R-:W-:Y:S01]  /*0f60*/  IMNMX R35, R33, 0x20, PT ;  /* 0x0000002021237817 */ /* 0x000fe20003800200 */
[----:B0-----:R-:W-:-:S02]  /*0f70*/  HADD2.F32 R78, -RZ, R93.H1_H1 ;  /* 0x3000005dff4e7230 */ /* 0x001fc40000004100 */
[----:B------:R-:W-:Y:S02]  /*0f80*/  HADD2.F32 R171, -RZ, R34.H0_H0 ;  /* 0x20000022ffab7230 */ /* 0x000fe40000004100 */
[----:B-1----:R-:W-:Y:S01]  /*0f90*/  HADD2.F32 R92, -RZ, R94.H0_H0 ;  /* 0x2000005eff5c7230 */ /* 0x002fe20000004100 */
[----:B------:R0:W-:Y:S01]  /*0fa0*/  STL [R1+0x30], R78 ;  /* 0x0000304e01007387 */ /* 0x0001e20000100800 */
[----:B------:R-:W-:Y:S02]  /*0fb0*/  HADD2.F32 R169, -RZ, R34.H1_H1 ;  /* 0x30000022ffa97230 */ /* 0x000fe40000004100 */
[----:B--2---:R-:W-:Y:S01]  /*0fc0*/  HADD2.F32 R79, -RZ, R94.H1_H1 ;  /* 0x3000005eff4f7230 */ /* 0x004fe20000004100 */
[----:B------:R1:W-:Y:S01]  /*0fd0*/  STL [R1+0x2c], R92 ;  /* 0x00002c5c01007387 */ /* 0x0003e20000100800 */
[--C-:B------:R-:W-:Y:S02]  /*0fe0*/  HADD2.F32 R33, -RZ, R37.reuse.H0_H0 ;  /* 0x20000025ff217230 */ /* 0x100fe40000004100 */
[----:B------:R-:W-:Y:S01]  /*0ff0*/  HADD2.F32 R34, -RZ, R37.H1_H1 ;  /* 0x30000025ff227230 */ /* 0x000fe20000004100 */
[----:B------:R2:W-:Y:S01]  /*1000*/  STL [R1+0x28], R79 ;  /* 0x0000284f01007387 */ /* 0x0005e20000100800 */
[----:B------:R-:W-:Y:S01]  /*1010*/  IMAD.IADD R37, R35, 0x1, R50 ;  /* 0x0000000123257824 */ /* 0x000fe200078e0232 */
[----:B0-----:R-:W-:-:S02]  /*1020*/  HADD2.F32 R78, -RZ, R95.H0_H0 ;  /* 0x2000005fff4e7230 */ /* 0x001fc40000004100 */
[--C-:B------:R-:W-:Y:S02]  /*1030*/  HADD2.F32 R195, -RZ, R48.reuse.H0_H0 ;  /* 0x20000030ffc37230 */ /* 0x100fe40000004100 */
[----:B-1----:R-:W-:Y:S01]  /*1040*/  HADD2.F32 R92, -RZ, R95.H1_H1 ;  /* 0x3000005fff5c7230 */ /* 0x002fe20000004100 */
[----:B------:R0:W-:Y:S01]  /*1050*/  STL [R1+0x24], R78 ;  /* 0x0000244e01007387 */ /* 0x0001e20000100800 */
[----:B------:R-:W-:Y:S01]  /*1060*/  HADD2.F32 R193, -RZ, R48.H1_H1 ;  /* 0x30000030ffc17230 */ /* 0x000fe20000004100 */
[----:B------:R-:W-:Y:S01]  /*1070*/  IMAD.SHL.U32 R48, R37, 0x8, RZ ;  /* 0x0000000825307824 */ /* 0x000fe200078e00ff */
[--C-:B--2---:R-:W-:Y:S01]  /*1080*/  HADD2.F32 R79, -RZ, R88.reuse.H0_H0 ;  /* 0x20000058ff4f7230 */ /* 0x104fe20000004100 */
[----:B------:R-:W-:Y:S01]  /*1090*/  STL [R1+0x20], R92 ;  /* 0x0000205c01007387 */ /* 0x000fe20000100800 */
[--C-:B------:R-:W-:Y:S02]  /*10a0*/  HADD2.F32 R190, -RZ, R41.reuse.H0_H0 ;  /* 0x20000029ffbe7230 */ /* 0x100fe40000004100 */
[----:B------:R-:W-:Y:S01]  /*10b0*/  HADD2.F32 R188, -RZ, R41.H1_H1 ;  /* 0x30000029ffbc7230 */ /* 0x000fe20000004100 */
[----:B------:R1:W-:Y:S01]  /*10c0*/  STL [R1+0x1c], R79 ;  /* 0x00001c4f01007387 */ /* 0x0003e20000100800 */
[----:B------:R-:W2:Y:S01]  /*10d0*/  I2F.U32 R48, R48 ;  /* 0x0000003000307306 */ /* 0x000ea20000201000 */
[----:B0-----:R-:W-:Y:S01]  /*10e0*/  HADD2.F32 R78, -RZ, R88.H1_H1 ;  /* 0x30000058ff4e7230 */ /* 0x001fe20000004100 */
[----:B------:R-:W-:Y:S01]  /*10f0*/  SHF.L.U32 R41, R0, 0x5, RZ ;  /* 0x0000000500297819 */ /* 0x000fe200000006ff */
[----:B------:R-:W-:-:S02]  /*1100*/  HADD2.F32 R88, -RZ, R89.H0_H0 ;  /* 0x20000059ff587230 */ /* 0x000fc40000004100 */
[--C-:B------:R-:W-:Y:S01]  /*1110*/  HADD2.F32 R162, -RZ, R144.reuse.H0_H0 ;  /* 0x20000090ffa27230 */ /* 0x100fe20000004100 */
[----:B------:R0:W-:Y:S01]  /*1120*/  STL [R1+0x18], R78 ;  /* 0x0000184e01007387 */ /* 0x0001e20000100800 */
[----:B------:R-:W-:Y:S01]  /*1130*/  LOP3.LUT R41, R41, 0x3e0, RZ, 0xc0, !PT ;  /* 0x000003e029297812 */ /* 0x000fe200078ec0ff */
[----:B------:R-:W-:Y:S02]  /*1140*/  HADD2.F32 R160, -RZ, R144.H1_H1 ;  /* 0x30000090ffa07230 */ /* 0x000fe40000004100 */
[----:B-1----:R-:W-:Y:S01]  /*1150*/  HADD2.F32 R79, -RZ, R89.H1_H1 ;  /* 0x30000059ff4f7230 */ /* 0x002fe20000004100 */
[----:B------:R1:W-:Y:S01]  /*1160*/  STL [R1+0x14], R88 ;  /* 0x0000145801007387 */ /* 0x0003e20000100800 */
[--C-:B------:R-:W-:Y:S02]  /*1170*/  HADD2.F32 R153, -RZ, R146.reuse.H0_H0 ;  /* 0x20000092ff997230 */ /* 0x100fe40000004100 */
[----:B------:R-:W-:Y:S01]  /*1180*/  HADD2.F32 R151, -RZ, R146.H1_H1 ;  /* 0x30000092ff977230 */ /* 0x000fe20000004100 */
[----:B------:R3:W-:Y:S01]  /*1190*/  STL [R1+0x10], R79 ;  /* 0x0000104f01007387 */ /* 0x0007e20000100800 */
[----:B0-----:R-:W-:Y:S01]  /*11a0*/  HADD2.F32 R78, -RZ, R90.H0_H0 ;  /* 0x2000005aff4e7230 */ /* 0x001fe20000004100 */
[----:B--2---:R-:W0:Y:S01]  /*11b0*/  MUFU.RCP R48, R48 ;  /* 0x0000003000307308 */ /* 0x004e220000001000 */
[----:B------:R-:W-:-:S02]  /*11c0*/  HADD2.F32 R191, -RZ, R49.H0_H0 ;  /* 0x20000031ffbf7230 */ /* 0x000fc40000004100 */
[----:B------:R-:W-:Y:S01]  /*11d0*/  HADD2.F32 R189, -RZ, R49.H1_H1 ;  /* 0x30000031ffbd7230 */ /* 0x000fe20000004100 */
[----:B------:R2:W-:Y:S01]  /*11e0*/  STL [R1+0xc], R78 ;  /* 0x00000c4e01007387 */ /* 0x0005e20000100800 */
[----:B-1----:R-:W-:Y:S01]  /*11f0*/  HADD2.F32 R88, -RZ, R90.H1_H1 ;  /* 0x3000005aff587230 */ /* 0x002fe20000004100 */
[----:B------:R-:W-:Y:S01]  /*1200*/  IADD3 R49, R40, -R41, RZ ;  /* 0x8000002928317210 */ /* 0x000fe20007ffe0ff */
[--C-:B------:R-:W-:Y:S02]  /*1210*/  HADD2.F32 R146, -RZ, R8.reuse.H0_H0 ;  /* 0x20000008ff927230 */ /* 0x100fe40000004100 */
[----:B---3--:R-:W-:Y:S01]  /*1220*/  HADD2.F32 R79, -RZ, R91.H0_H0 ;  /* 0x2000005bff4f7230 */ /* 0x008fe20000004100 */
[----:B------:R1:W-:Y:S01]  /*1230*/  STL [R1+0x8], R88 ;  /* 0x0000085801007387 */ /* 0x0003e20000100800 */
[----:B------:R-:W-:Y:S01]  /*1240*/  HADD2.F32 R144, -RZ, R8.H1_H1 ;  /* 0x30000008ff907230 */ /* 0x000fe20000004100 */
[----:B------:R-:W-:Y:S01]  /*1250*/  IMNMX R49, RZ, R49, !PT ;  /* 0x00000031ff317217 */ /* 0x000fe20007800200 */
[----:B------:R-:W-:Y:S01]  /*1260*/  HADD2.F32 R158, -RZ, R145.H0_H0 ;  /* 0x20000091ff9e7230 */ /* 0x000fe20000004100 */
[----:B------:R1:W-:Y:S01]  /*1270*/  STL [R1+0x4], R79 ;  /* 0x0000044f01007387 */ /* 0x0003e20000100800 */
[----:B--2---:R-:W-:-:S02]  /*1280*/  HADD2.F32 R78, -RZ, R91.H1_H1 ;  /* 0x3000005bff4e7230 */ /* 0x004fc40000004100 */
[----:B------:R-:W-:Y:S02]  /*1290*/  HADD2.F32 R156, -RZ, R145.H1_H1 ;  /* 0x30000091ff9c7230 */ /* 0x000fe40000004100 */
[--C-:B------:R-:W-:Y:S01]  /*12a0*/  HADD2.F32 R142, -RZ, R9.reuse.H0_H0 ;  /* 0x20000009ff8e7230 */ /* 0x100fe20000004100 */
[----:B------:R1:W-:Y:S01]  /*12b0*/  STL [R1], R78 ;  /* 0x0000004e01007387 */ /* 0x0003e20000100800 */
        /* <DEDUP_REMOVED lines=35> */
[----:B------:R-:W-:Y:S02]  /*14f0*/  HADD2.F32 R172, -RZ, R25.H1_H1 ;  /* 0x30000019ffac7230 */ /* 0x000fe40000004100 */
[--C-:B------:R-:W-:Y:S01]  /*1500*/  HADD2.F32 R170, -RZ, R26.reuse.H0_H0 ;  /* 0x2000001affaa7230 */ /* 0x100fe20000004100 */
[----:B------:R-:W-:Y:S01]  /*1510*/  IMAD.IADD R154, R50, 0x1, R51 ;  /* 0x00000001329a7824 */ /* 0x000fe200078e0233 */
[----:B------:R-:W-:Y:S01]  /*1520*/  HADD2.F32 R168, -RZ, R26.H1_H1 ;  /* 0x3000001affa87230 */ /* 0x000fe20000004100 */
[----:B------:R-:W-:Y:S01]  /*1530*/  HFMA2.MMA R51, -RZ, RZ, 0, 0 ;  /* 0x00000000ff337435 */ /* 0x000fe200000001ff */
[--C-:B------:R-:W-:Y:S01]  /*1540*/  HADD2.F32 R166, -RZ, R27.reuse.H0_H0 ;  /* 0x2000001bffa67230 */ /* 0x100fe20000004100 */
[----:B------:R-:W-:Y:S01]  /*1550*/  LOP3.LUT R50, R74, 0x3, RZ, 0xc0, !PT ;  /* 0x000000034a327812 */ /* 0x000fe200078ec0ff */
[----:B------:R-:W-:Y:S01]  /*1560*/  HADD2.F32 R164, -RZ, R27.H1_H1 ;  /* 0x3000001bffa47230 */ /* 0x000fe20000004100 */
[----:B------:R-:W-:Y:S01]  /*1570*/  IMAD.SHL.U32 R154, R154, 0x8, RZ ;  /* 0x000000089a9a7824 */ /* 0x000fe200078e00ff */
        /* <DEDUP_REMOVED lines=12> */
[----:B------:R-:W-:Y:S01]  /*1640*/  IMAD.HI.U32 R52, R72, -0x2daee0ad, RZ ;  /* 0xd2511f5348347827 */ /* 0x000fe200078e00ff */
[----:B------:R-:W-:-:S02]  /*1650*/  HADD2.F32 R206, -RZ, R53.H0_H0 ;  /* 0x20000035ffce7230 */ /* 0x000fc40000004100 */
[----:B------:R-:W-:Y:S01]  /*1660*/  HADD2.F32 R204, -RZ, R53.H1_H1 ;  /* 0x30000035ffcc7230 */ /* 0x000fe20000004100 */
[----:B------:R-:W-:Y:S01]  /*1670*/  IMAD R53, R76, -0x2daee0ad, RZ ;  /* 0xd2511f534c357824 */ /* 0x000fe200078e02ff */
[--C-:B------:R-:W-:Y:S02]  /*1680*/  HADD2.F32 R202, -RZ, R54.reuse.H0_H0 ;  /* 0x20000036ffca7230 */ /* 0x100fe40000004100 */
[----:B------:R-:W-:Y:S01]  /*1690*/  HADD2.F32 R200, -RZ, R54.H1_H1 ;  /* 0x30000036ffc87230 */ /* 0x000fe20000004100 */
[C---:B------:R-:W-:Y:S01]  /*16a0*/  IMAD.HI.U32 R54, R73.reuse, -0x326172a9, RZ ;  /* 0xcd9e8d5749367827 */ /* 0x040fe200078e00ff */
[--C-:B------:R-:W-:Y:S01]  /*16b0*/  HADD2.F32 R31, -RZ, R36.reuse.H0_H0 ;  /* 0x20000024ff1f7230 */ /* 0x100fe20000004100 */
[----:B------:R-:W-:Y:S01]  /*16c0*/  LOP3.LUT R49, R52, UR26, R53, 0x96, !PT ;  /* 0x0000001a34317c12 */ /* 0x000fe2000f8e9635 */
[----:B------:R-:W-:Y:S01]  /*16d0*/  HADD2.F32 R32, -RZ, R36.H1_H1 ;  /* 0x30000024ff207230 */ /* 0x000fe20000004100 */
[----:B------:R-:W-:Y:S01]  /*16e0*/  IMAD.MOV.U32 R53, RZ, RZ, 0x1 ;  /* 0x00000001ff357424 */ /* 0x000fe200078e00ff */
[--C-:B------:R-:W-:Y:S01]  /*16f0*/  HADD2.F32 R35, -RZ, R38.reuse.H0_H0 ;  /* 0x20000026ff237230 */ /* 0x100fe20000004100 */
[----:B------:R-:W-:Y:S01]  /*1700*/  IMAD R52, R73, -0x326172a9, RZ ;  /* 0xcd9e8d5749347824 */ /* 0x000fe200078e02ff */
        /* <DEDUP_REMOVED lines=14> */
[----:B------:R-:W-:Y:S01]  /*17f0*/  HADD2.F32 R46, -RZ, R47.H1_H1 ;  /* 0x3000002fff2e7230 */ /* 0x000fe20000004100 */
[----:B------:R-:W-:Y:S01]  /*1800*/  LOP3.LUT R47, R54, UR25, R75, 0x96, !PT ;  /* 0x00000019362f7c12 */ /* 0x000fe2000f8e964b */
[----:B------:R-:W-:Y:S01]  /*1810*/  HADD2.F32 R149, -RZ, R147.H0_H0 ;  /* 0x20000093ff957230 */ /* 0x000fe20000004100 */
[----:B------:R-:W-:Y:S01]  /*1820*/  IMAD R54, R72, -0x2daee0ad, RZ ;  /* 0xd2511f5348367824 */ /* 0x000fe200078e02ff */
        /* <DEDUP_REMOVED lines=50> */
[----:B01----:R-:W-:-:S02]  /*1b50*/  HADD2.F32 R147, -RZ, R147.H1_H1 ;  /* 0x30000093ff937230 */ /* 0x003fc40000004100 */
.L_x_10061:
[----:B------:R-:W-:-:S04]  /*1b60*/  IMAD.MOV.U32 R70, RZ, RZ, 0x4 ;  /* 0x00000004ff467424 */ /* 0x000fc800078e00ff */
[----:B------:R-:W-:-:S05]  /*1b70*/  IMAD.WIDE R68, R7, R70, c[0x0][0x1d0] ;  /* 0x0000740007447625 */ /* 0x000fca00078e0246 */
[----:B------:R0:W2:Y:S01]  /*1b80*/  LDG.E R137, [R68.64] ;  /* 0x0000000644897981 */ /* 0x0000a2000c1e1900 */
[----:B------:R-:W-:Y:S01]  /*1b90*/  IMAD R138, R7, c[0x0][0x168], RZ ;  /* 0x00005a00078a7a24 */ /* 0x000fe200078e02ff */
[----:B------:R-:W-:-:S04]  /*1ba0*/  MOV R136, RZ ;  /* 0x000000ff00887202 */ /* 0x000fc80000000f00 */
        /* <DEDUP_REMOVED lines=32> */
.L_x_9461:
        /* <DEDUP_REMOVED lines=12> */
.L_x_9464:
[----:B------:R-:W-:Y:S02]  /*1e70*/  MOV R59, R52 ;  /* 0x00000034003b7202 */ /* 0x000fe40000000f00 */
.L_x_9465:
[----:B------:R-:W-:Y:S05]  /*1e80*/  BSYNC B2 ;  /* 0x0000000000027941 */ /* 0x000fea0003800000 */
.L_x_9463:
        /* <DEDUP_REMOVED lines=16> */
.L_x_9469:
[----:B------:R-:W-:Y:S05]  /*1f90*/  BSYNC B3 ;  /* 0x0000000000037941 */ /* 0x000fea0003800000 */
.L_x_9468:
        /* <DEDUP_REMOVED lines=40> */
[----:B------:R-:W-:Y:S01]  /*2220*/  IMAD.MOV.U32 R52, RZ, RZ, R56 ;  /* 0x000000ffff347224 */ /* 0x000fe200078e0038 */
[----:B------:R-:W-:Y:S01]  /*2230*/  LOP3.LUT R47, R57, UR25, R68, 0x96, !PT ;  /* 0x00000019392f7c12 */ /* 0x000fe2000f8e9644 */
[----:B------:R-:W-:Y:S02]  /*2240*/  IMAD.MOV.U32 R68, RZ, RZ, RZ ;  /* 0x000000ffff447224 */ /* 0x000fe400078e00ff */
.L_x_9467:
[----:B------:R-:W-:Y:S05]  /*2250*/  BSYNC B2 ;  /* 0x0000000000027941 */ /* 0x000fea0003800000 */
.L_x_9466:
[----:B------:R-:W2:Y:S01]  /*2260*/  LDL R56, [R1+0x3c] ;  /* 0x00003c0001387983 */ /* 0x000ea20000100800 */
[----:B------:R-:W0:Y:S01]  /*2270*/  I2F.U32 R50, R59 ;  /* 0x0000003b00327306 */ /* 0x000e220000201000 */
[----:B------:R-:W-:-:S10]  /*2280*/  HFMA2.MMA R55, -RZ, RZ, 0.1171875, 0 ;  /* 0x2f800000ff377435 */ /* 0x000fd400000001ff */
[----:B0-----:R-:W-:-:S05]  /*2290*/  FFMA.FTZ R50, R50, R55, 1.1641532182693481445e-10 ;  /* 0x2f00000032327423 */ /* 0x001fca0000010037 */
[----:B------:R-:W-:Y:S01]  /*22a0*/  FSETP.GTU.FTZ.AND P4, PT, R50, c[0x0][0x1e4], PT ;  /* 0x0000790032007a0b */ /* 0x000fe20003f9c000 */
[----:B-----5:R-:W-:-:S05]  /*22b0*/  HADD2.F32 R50, -RZ, R60.H0_H0 ;  /* 0x2000003cff327230 */ /* 0x020fca0000004100 */
[----:B------:R-:W-:-:S04]  /*22c0*/  FMUL.FTZ R50, R50, c[0x0][0x1ec] ;  /* 0x00007b0032327a20 */ /* 0x000fc80000410000 */
[----:B------:R-:W-:-:S05]  /*22d0*/  FMUL.FTZ R50, R50, c[0x0][0x1e8] ;  /* 0x00007a0032327a20 */ /* 0x000fca0000410000 */
[----:B------:R-:W-:-:S05]  /*22e0*/  FSEL R50, R50, RZ, !P4 ;  /* 0x000000ff32327208 */ /* 0x000fca0006000000 */
[----:B--2---:R-:W-:Y:S01]  /*22f0*/  FMUL.FTZ R55, R56, R50 ;  /* 0x0000003238377220 */ /* 0x004fe20000410000 */
[----:B------:R-:W-:Y:S01]  /*2300*/  @P2 HADD2.F32 R50, -RZ, R64.H0_H0 ;  /* 0x20000040ff322230 */ /* 0x000fe20000004100 */
[----:B------:R-:W-:-:S04]  /*2310*/  SEL R56, RZ, 0x1, P4 ;  /* 0x00000001ff387807 */ /* 0x000fc80002000000 */
[----:B------:R-:W-:Y:S02]  /*2320*/  @P2 FADD.FTZ R55, R50, R55 ;  /* 0x0000003732372221 */ /* 0x000fe40000010000 */
.L_x_9462:
[----:B------:R-:W-:Y:S05]  /*2330*/  BSYNC B1 ;  /* 0x0000000000017941 */ /* 0x000fea0003800000 */
.L_x_9460:
        /* <DEDUP_REMOVED lines=8> */
.L_x_9471:
        /* <DEDUP_REMOVED lines=12> */
.L_x_9474:
[----:B------:R-:W-:Y:S02]  /*2480*/  IMAD.MOV.U32 R50, RZ, RZ, R52 ;  /* 0x000000ffff327224 */ /* 0x000fe400078e0034 */
.L_x_9475:
[----:B------:R-:W-:Y:S05]  /*2490*/  BSYNC B2 ;  /* 0x0000000000027941 */ /* 0x000fea0003800000 */
.L_x_9473:
        /* <DEDUP_REMOVED lines=16> */
.L_x_9479:
[----:B------:R-:W-:Y:S05]  /*25a0*/  BSYNC B3 ;  /* 0x0000000000037941 */ /* 0x000fea0003800000 */
.L_x_9478:
        /* <DEDUP_REMOVED lines=38> */
[----:B------:R-:W-:-:S04]  /*2810*/  IMAD.WIDE.U32 R58, R58, -0x2daee0ad, RZ ;  /* 0xd2511f533a3a7825 */ /* 0x000fc800078e00ff */
[----:B------:R-:W-:Y:S01]  /*2820*/  IMAD.MOV.U32 R54, RZ, RZ, R58 ;  /* 0x000000ffff367224 */ /* 0x000fe200078e003a */
[----:B------:R-:W-:Y:S01]  /*2830*/  LOP3.LUT R49, R59, UR26, R70, 0x96, !PT ;  /* 0x0000001a3b317c12 */ /* 0x000fe2000f8e9646 */
[----:B------:R-:W-:-:S05]  /*2840*/  IMAD.WIDE.U32 R58, R47, -0x326172a9, RZ ;  /* 0xcd9e8d572f3a7825 */ /* 0x000fca00078e00ff */
[----:B------:R-:W-:Y:S02]  /*2850*/  LOP3.LUT R47, R59, UR25, R68, 0x96, !PT ;  /* 0x000000193b2f7c12 */ /* 0x000fe4000f8e9644 */
[----:B------:R-:W-:Y:S02]  /*2860*/  MOV R52, R58 ;  /* 0x0000003a00347202 */ /* 0x000fe40000000f00 */
.L_x_9477:
[----:B------:R-:W-:Y:S05]  /*2870*/  BSYNC B2 ;  /* 0x0000000000027941 */ /* 0x000fea0003800000 */
.L_x_9476:
[----:B------:R-:W2:Y:S01]  /*2880*/  LDL R58, [R1+0x38] ;  /* 0x00003800013a7983 */ /* 0x000ea20000100800 */
[----:B------:R-:W0:Y:S01]  /*2890*/  I2F.U32 R50, R50 ;  /* 0x0000003200327306 */ /* 0x000e220000201000 */
[----:B------:R-:W-:-:S04]  /*28a0*/  IMAD.MOV.U32 R57, RZ, RZ, 0x2f800000 ;  /* 0x2f800000ff397424 */ /* 0x000fc800078e00ff */
[----:B0-----:R-:W-:-:S05]  /*28b0*/  FFMA.FTZ R50, R50, R57, 1.1641532182693481445e-10 ;  /* 0x2f00000032327423 */ /* 0x001fca0000010039 */
[----:B------:R-:W-:Y:S01]  /*28c0*/  FSETP.GTU.FTZ.AND P4, PT, R50, c[0x0][0x1e4], PT ;  /* 0x0000790032007a0b */ /* 0x000fe20003f9c000 */
[----:B-----5:R-:W-:-:S05]  /*28d0*/  HADD2.F32 R50, -RZ, R60.H1_H1 ;  /* 0x3000003cff327230 */ /* 0x020fca0000004100 */
[----:B------:R-:W-:-:S04]  /*28e0*/  FMUL.FTZ R50, R50, c[0x0][0x1ec] ;  /* 0x00007b0032327a20 */ /* 0x000fc80000410000 */
[----:B------:R-:W-:-:S05]  /*28f0*/  FMUL.FTZ R50, R50, c[0x0][0x1e8] ;  /* 0x00007a0032327a20 */ /* 0x000fca0000410000 */
[----:B------:R-:W-:-:S05]  /*2900*/  FSEL R50, R50, RZ, !P4 ;  /* 0x000000ff32327208 */ /* 0x000fca0006000000 */
[----:B--2---:R-:W-:Y:S01]  /*2910*/  FMUL.FTZ R57, R58, R50 ;  /* 0x000000323a397220 */ /* 0x004fe20000410000 */
[----:B------:R-:W-:Y:S01]  /*2920*/  @P2 HADD2.F32 R50, -RZ, R64.H1_H1 ;  /* 0x30000040ff322230 */ /* 0x000fe20000004100 */
[----:B------:R-:W-:-:S04]  /*2930*/  SEL R58, RZ, 0x1, P4 ;  /* 0x00000001ff3a7807 */ /* 0x000fc80002000000 */
[----:B------:R-:W-:Y:S02]  /*2940*/  @P2 FADD.FTZ R57, R50, R57 ;  /* 0x0000003932392221 */ /* 0x000fe40000010000 */
.L_x_9472:
[----:B------:R-:W-:Y:S05]  /*2950*/  BSYNC B1 ;  /* 0x0000000000017941 */ /* 0x000fea0003800000 */
.L_x_9470:
        /* <DEDUP_REMOVED lines=8> */
.L_x_9481:
        /* <DEDUP_REMOVED lines=12> */
.L_x_9484:
[----:B------:R-:W-:Y:S02]  /*2aa0*/  MOV R50, R52 ;  /* 0x0000003400327202 */ /* 0x000fe40000000f00 */
.L_x_9485:
[----:B------:R-:W-:Y:S05]  /*2ab0*/  BSYNC B2 ;  /* 0x0000000000027941 */ /* 0x000fea0003800000 */
.L_x_9483:
        /* <DEDUP_REMOVED lines=16> */
.L_x_9489:
[----:B------:R-:W-:Y:S05]  /*2bc0*/  BSYNC B3 ;  /* 0x0000000000037941 */ /* 0x000fea0003800000 */
.L_x_9488:
        /* <DEDUP_REMOVED lines=44> */
.L_x_9487:
[----:B------:R-:W-:Y:S05]  /*2e90*/  BSYNC B2 ;  /* 0x0000000000027941 */ /* 0x000fea0003800000 */
.L_x_9486:
[----:B------:R-:W2:Y:S01]  /*2ea0*/  LDL R69, [R1+0x34] ;  /* 0x0000340001457983 */ /* 0x000ea20000100800 */
[----:B------:R-:W0:Y:S01]  /*2eb0*/  I2F.U32 R50, R50 ;  /* 0x0000003200327306 */ /* 0x000e220000201000 */
[----:B------:R-:W-:-:S04]  /*2ec0*/  IMAD.MOV.U32 R59, RZ, RZ, 0x2f800000 ;  /* 0x2f800000ff3b7424 */ /* 0x000fc800078e00ff */
[----:B0-----:R-:W-:-:S05]  /*2ed0*/  FFMA.FTZ R50, R50, R59, 1.1641532182693481445e-10 ;  /* 0x2f00000032327423 */ /* 0x001fca000001003b */
[----:B------:R-:W-:Y:S01]  /*2ee0*/  FSETP.GTU.FTZ.AND P4, PT, R50, c[0x0][0x1e4], PT ;  /* 0x0000790032007a0b */ /* 0x000fe20003f9c000 */
[----:B-----5:R-:W-:-:S03]  /*2ef0*/  HADD2.F32 R50, -RZ, R61.H0_H0 ;  /* 0x2000003dff327230 */ /* 0x020fc60000004100 */
[----:B------:R-:W-:Y:S02]  /*2f00*/  SEL R72, RZ, 0x1, P4 ;  /* 0x00000001ff487807 */ /* 0x000fe40002000000 */
[----:B------:R-:W-:-:S04]  /*2f10*/  FMUL.FTZ R50, R50, c[0x0][0x1ec] ;  /* 0x00007b0032327a20 */ /* 0x000fc80000410000 */
[----:B------:R-:W-:-:S05]  /*2f20*/  FMUL.FTZ R50, R50, c[0x0][0x1e8] ;  /* 0x00007a0032327a20 */ /* 0x000fca0000410000 */
[----:B------:R-:W-:-:S05]  /*2f30*/  FSEL R50, R50, RZ, !P4 ;  /* 0x000000ff32327208 */ /* 0x000fca0006000000 */
[----:B--2---:R-:W-:Y:S01]  /*2f40*/  FMUL.FTZ R59, R69, R50 ;  /* 0x00000032453b7220 */ /* 0x004fe20000410000 */
[----:B------:R-:W-:-:S05]  /*2f50*/  @P2 HADD2.F32 R50, -RZ, R65.H0_H0 ;  /* 0x20000041ff322230 */ /* 0x000fca0000004100 */
[----:B------:R-:W-:Y:S02]  /*2f60*/  @P2 FADD.FTZ R59, R50, R59 ;  /* 0x0000003b323b2221 */ /* 0x000fe40000010000 */
.L_x_9482:
[----:B------:R-:W-:Y:S05]  /*2f70*/  BSYNC B1 ;  /* 0x0000000000017941 */ /* 0x000fea0003800000 */
.L_x_9480:
        /* <DEDUP_REMOVED lines=8> */
.L_x_9491:
        /* <DEDUP_REMOVED lines=12> */
.L_x_9494:
[----:B------:R-:W-:Y:S02]  /*30c0*/  IMAD.MOV.U32 R50, RZ, RZ, R52 ;  /* 0x000000ffff327224 */ /* 0x000fe400078e0034 */
.L_x_9495:
[----:B------:R-:W-:Y:S05]  /*30d0*/  BSYNC B2 ;  /* 0x0000000000027941 */ /* 0x000fea0003800000 */
.L_x_9493:
        /* <DEDUP_REMOVED lines=16> */
.L_x_9499:
[----:B------:R-:W-:Y:S05]  /*31e0*/  BSYNC B3 ;  /* 0x0000000000037941 */ /* 0x000fea0003800000 */
.L_x_9498:
        /* <DEDUP_REMOVED lines=44> */
.L_x_9497:
[----:B------:R-:W-:Y:S05]  /*34b0*/  BSYNC B2 ;  /* 0x0000000000027941 */ /* 0x000fea0003800000 */
.L_x_9496:
[----:B------:R-:W2:Y:S01]  /*34c0*/  LDL R70, [R1+0x30] ;  /* 0x0000300001467983 */ /* 0x000ea20000100800 */
[----:B------:R-:W0:Y:S01]  /*34d0*/  I2F.U32 R50, R50 ;  /* 0x0000003200327306 */ /* 0x000e220000201000 */
[----:B------:R-:W-:-:S10]  /*34e0*/  HFMA2.MMA R68, -RZ, RZ, 0.1171875, 0 ;  /* 0x2f800000ff447435 */ /* 0x000fd400000001ff */
[----:B0-----:R-:W-:-:S05]  /*34f0*/  FFMA.FTZ R50, R50, R68, 1.1641532182693481445e-10 ;  /* 0x2f00000032327423 */ /* 0x001fca0000010044 */
[----:B------:R-:W-:Y:S01]  /*3500*/  FSETP.GTU.FTZ.AND P4, PT, R50, c[0x0][0x1e4], PT ;  /* 0x0000790032007a0b */ /* 0x000fe20003f9c000 */
[----:B-----5:R-:W-:-:S03]  /*3510*/  HADD2.F32 R50, -RZ, R61.H1_H1 ;  /* 0x3000003dff327230 */ /* 0x020fc60000004100 */
[----:B------:R-:W-:Y:S02]  /*3520*/  SEL R74, RZ, 0x1, P4 ;  /* 0x00000001ff4a7807 */ /* 0x000fe40002000000 */
[----:B------:R-:W-:-:S04]  /*3530*/  FMUL.FTZ R50, R50, c[0x0][0x1ec] ;  /* 0x00007b0032327a20 */ /* 0x000fc80000410000 */
[----:B------:R-:W-:-:S05]  /*3540*/  FMUL.FTZ R50, R50, c[0x0][0x1e8] ;  /* 0x00007a0032327a20 */ /* 0x000fca0000410000 */
[----:B------:R-:W-:-:S05]  /*3550*/  FSEL R50, R50, RZ, !P4 ;  /* 0x000000ff32327208 */ /* 0x000fca0006000000 */
[----:B--2---:R-:W-:Y:S01]  /*3560*/  FMUL.FTZ R73, R70, R50 ;  /* 0x0000003246497220 */ /* 0x004fe20000410000 */
[----:B------:R-:W-:-:S05]  /*3570*/  @P2 HADD2.F32 R50, -RZ, R65.H1_H1 ;  /* 0x30000041ff322230 */ /* 0x000fca0000004100 */
[----:B------:R-:W-:Y:S02]  /*3580*/  @P2 FADD.FTZ R73, R50, R73 ;  /* 0x0000004932492221 */ /* 0x000fe40000010000 */
.L_x_9492:
[----:B------:R-:W-:Y:S05]  /*3590*/  BSYNC B1 ;  /* 0x0000000000017941 */ /* 0x000fea0003800000 */
.L_x_9490:
        /* <DEDUP_REMOVED lines=8> */
.L_x_9501:
        /* <DEDUP_REMOVED lines=12> */
.L_x_9504:
[----:B------:R-:W-:Y:S02]  /*36e0*/  IMAD.MOV.U32 R50, RZ, RZ, R52 ;  /* 0x000000ffff327224 */ /* 0x000fe400078e0034 */
.L_x_9505:
[----:B------:R-:W-:Y:S05]  /*36f0*/  BSYNC B2 ;  /* 0x0000000000027941 */ /* 0x000fea0003800000 */
.L_x_9503:
        /* <DEDUP_REMOVED lines=16> */
.L_x_9509:
[----:B------:R-:W-:Y:S05]  /*3800*/  BSYNC B3 ;  /* 0x0000000000037941 */ /* 0x000fea0003800000 */
.L_x_9508:
        /* <DEDUP_REMOVED lines=44> */
.L_x_9507:
[----:B------:R-:W-:Y:S05]  /*3ad0*/  BSYNC B2 ;  /* 0x0000000000027941 */ /* 0x000fea0003800000 */
.L_x_9506:
        /* <DEDUP_REMOVED lines=13> */
.L_x_9502:
[----:B------:R-:W-:Y:S05]  /*3bb0*/  BSYNC B1 ;  /* 0x0000000000017941 */ /* 0x000fea0003800000 */
.L_x_9500:
        /* <DEDUP_REMOVED lines=8> */
.L_x_9511:
        /* <DEDUP_REMOVED lines=12> */
.L_x_9514:
[----:B------:R-:W-:Y:S02]  /*3d00*/  MOV R50, R52 ;  /* 0x0000003400327202 */ /* 0x000fe40000000f00 */
.L_x_9515:
[----:B------:R-:W-:Y:S05]  /*3d10*/  BSYNC B2 ;  /* 0x0000000000027941 */ /* 0x000fea0003800000 */
.L_x_9513:
        /* <DEDUP_REMOVED lines=16> */
.L_x_9519:
[----:B------:R-:W-:Y:S05]  /*3e20*/  BSYNC B3 ;  /* 0x0000000000037941 */ /* 0x000fea0003800000 */
.L_x_9518:
        /* <DEDUP_REMOVED lines=44> */
.L_x_9517:
[----:B------:R-:W-:Y:S05]  /*40f0*/  BSYNC B2 ;  /* 0x0000000000027941 */ /* 0x000fea0003800000 */
.L_x_9516:
[----:B------:R-:W2:Y:S01]  /*4100*/  LDL R70, [R1+0x28] ;  /* 0x0000280001467983 */ /* 0x000ea20000100800 */
[----:B------:R-:W0:Y:S01]  /*4110*/  I2F.U32 R50, R50 ;  /* 0x0000003200327306 */ /* 0x000e220000201000 */
[----:B------:R-:W-:-:S04]  /*4120*/  IMAD.MOV.U32 R68, RZ, RZ, 0x2f800000 ;  /* 0x2f800000ff447424 */ /* 0x000fc800078e00ff */
        /* <DEDUP_REMOVED lines=10> */
.L_x_9512:
[----:B------:R-:W-:Y:S05]  /*41d0*/  BSYNC B1 ;  /* 0x0000000000017941 */ /* 0x000fea0003800000 */
.L_x_9510:
        /* <DEDUP_REMOVED lines=8> */
.L_x_9521:
        /* <DEDUP_REMOVED lines=12> */
.L_x_9524:
[----:B------:R-:W-:Y:S02]  /*4320*/  IMAD.MOV.U32 R50, RZ, RZ, R52 ;  /* 0x000000ffff327224 */ /* 0x000fe400078e0034 */
.L_x_9525:
[----:B------:R-:W-:Y:S05]  /*4330*/  BSYNC B2 ;  /* 0x0000000000027941 */ /* 0x000fea0003800000 */
.L_x_9523:
        /* <DEDUP_REMOVED lines=16> */
.L_x_9529:
[----:B------:R-:W-:Y:S05]  /*4440*/  BSYNC B3 ;  /* 0x0000000000037941 */ /* 0x000fea0003800000 */
.L_x_9528:
        /* <DEDUP_REMOVED lines=44> */
.L_x_9527:
[----:B------:R-:W-:Y:S05]  /*4710*/  BSYNC B2 ;  /* 0x0000000000027941 */ /* 0x000fea0003800000 */
.L_x_9526:
[----:B------:R-:W2:Y:S01]  /*4720*/  LDL R70, [R1+0x24] ;  /* 0x0000240001467983 */ /* 0x000ea20000100800 */
[----:B------:R-:W0:Y:S01]  /*4730*/  I2F.U32 R50, R50 ;  /* 0x0000003200327306 */ /* 0x000e220000201000 */
[----:B------:R-:W-:-:S10]  /*4740*/  HFMA2.MMA R69, -RZ, RZ, 0.1171875, 0 ;  /* 0x2f800000ff457435 */ /* 0x000fd400000001ff */
        /* <DEDUP_REMOVED lines=10> */
.L_x_9522:
[----:B------:R-:W-:Y:S05]  /*47f0*/  BSYNC B1 ;  /* 0x0000000000017941 */ /* 0x000fea0003800000 */
.L_x_9520:
        /* <DEDUP_REMOVED lines=8> */
.L_x_9531:
        /* <DEDUP_REMOVED lines=12> */
.L_x_9534:
[----:B------:R-:W-:Y:S02]  /*4940*/  IMAD.MOV.U32 R81, RZ, RZ, R52 ;  /* 0x000000ffff517224 */ /* 0x000fe400078e0034 */
.L_x_9535:
[----:B------:R-:W-:Y:S05]  /*4950*/  BSYNC B2 ;  /* 0x0000000000027941 */ /* 0x000fea0003800000 */
.L_x_9533:
        /* <DEDUP_REMOVED lines=16> */
.L_x_9539:
[----:B------:R-:W-:Y:S05]  /*4a60*/  BSYNC B3 ;  /* 0x0000000000037941 */ /* 0x000fea0003800000 */
.L_x_9538:
        /* <DEDUP_REMOVED lines=44> */
.L_x_9537:
[----:B------:R-:W-:Y:S05]  /*4d30*/  BSYNC B2 ;  /* 0x0000000000027941 */ /* 0x000fea0003800000 */
.L_x_9536:
        /* <DEDUP_REMOVED lines=13> */
.L_x_9532:
[----:B------:R-:W-:Y:S05]  /*4e10*/  BSYNC B1 ;  /* 0x0000000000017941 */ /* 0x000fea0003800000 */
.L_x_9530:
[----:B------:R-:W-:Y:S01]  /*4e20*/  HFMA2.MMA R132, -RZ, RZ, 0, 9.5367431640625e-07 ;  /* 0x00000010ff847435 */ /* 0x000fe200000001ff */
[----:B------:R-:W-:Y:S01]  /*4e30*/  F2FP.PACK_AB R71, R81, R79 ;  /* 0x0000004f5147723e */ /* 0x000fe200000000ff */
[----:B------:R-:W-:Y:S01]  /*4e40*/  BSSY B1, `(.L_x_9540) ;  /* 0x000001b000017945 */ /* 0x000fe20003800000 */
[----:B------:R-:W-:Y:S02]  /*4e50*/  F2FP.PACK_AB R70, R77, R75 ;  /* 0x0000004b4d46723e */ /* 0x000fe400000000ff */
[----:B------:R-:W-:Y:S02]  /*4e60*/  F2FP.PACK_AB R69, R73, R59 ;  /* 0x0000003b4945723e */ /* 0x000fe400000000ff */
[----:B------:R-:W-:-:S03]  /*4e70*/  F2FP.PACK_AB R68, R57, R55 ;  /* 0x000000373944723e */ /* 0x000fc600000000ff */
        /* <DEDUP_REMOVED lines=23> */
.L_x_9541:
[----:B------:R-:W-:Y:S05]  /*4ff0*/  BSYNC B1 ;  /* 0x0000000000017941 */ /* 0x000fea0003800000 */
.L_x_9540:
[----:B------:R-:W-:Y:S02]  /*5000*/  IADD3 R138, R138, 0x80, RZ ;  /* 0x000000808a8a7810 */ /* 0x000fe40007ffe0ff */
[----:B------:R-:W-:Y:S02]  /*5010*/  IADD3 R136, R136, 0x80, RZ ;  /* 0x0000008088887810 */ /* 0x000fe40007ffe0ff */
.L_x_9459:
[----:B------:R-:W-:Y:S05]  /*5020*/  BSYNC B0 ;  /* 0x0000000000007941 */ /* 0x000fea0003800000 */
.L_x_9458:
[----:B------:R-:W-:Y:S01]  /*5030*/  LOP3.LUT P2, RZ, R6, 0x40, RZ, 0xc0, !PT ;  /* 0x0000004006ff7812 */ /* 0x000fe2000784c0ff */
[----:B------:R-:W-:-:S12]  /*5040*/  BSSY B0, `(.L_x_9542) ;  /* 0x000033b000007945 */ /* 0x000fd80003800000 */
[----:B------:R-:W-:Y:S05]  /*5050*/  @!P2 BRA `(.L_x_9543) ;  /* 0x000033900000a947 */ /* 0x000fea0003800000 */
[----:B------:R-:W-:Y:S02]  /*5060*/  ISETP.NE.U32.AND P2, PT, RZ, c[0x0][0x180], PT ;  /* 0x00006000ff007a0c */ /* 0x000fe40003f45070 */
[----:B0-----:R-:W-:Y:S02]  /*5070*/  @P1 MOV R68, 0x10 ;  /* 0x0000001000441802 */ /* 0x001fe40000000f00 */
[----:B------:R-:W-:-:S03]  /*5080*/  ISETP.NE.AND.EX P2, PT, RZ, c[0x0][0x184], PT, P2 ;  /* 0x00006100ff007a0c */ /* 0x000fc60003f45320 */
[----:B------:R-:W-:-:S05]  /*5090*/  @P1 IMAD.WIDE.U32 R68, R136, R68, c[0x0][0x170] ;  /* 0x00005c0088441625 */ /* 0x000fca00078e0044 */
[----:B-----5:R0:W5:Y:S05]  /*50a0*/  @P1 LDG.E.128 R60, [R68.64] ;  /* 0x00000006443c1981 */ /* 0x02016a000c1e1d00 */
        /* <DEDUP_REMOVED lines=10> */
[----:B-----5:R-:W-:Y:S01]  /*5150*/  HADD2.F32 R83, -RZ, R64.H0_H0 ;  /* 0x20000040ff537230 */ /* 0x020fe20000004100 */
[----:B------:R-:W-:Y:S05]  /*5160*/  BRA `(.L_x_9546) ;  /* 0x0000059000007947 */ /* 0x000fea0003800000 */
.L_x_9545:
        /* <DEDUP_REMOVED lines=12> */
.L_x_9548:
[----:B------:R-:W-:Y:S02]  /*5230*/  IMAD.MOV.U32 R56, RZ, RZ, R52 ;  /* 0x000000ffff387224 */ /* 0x000fe400078e0034 */
.L_x_9549:
[----:B------:R-:W-:Y:S05]  /*5240*/  BSYNC B2 ;  /* 0x0000000000027941 */ /* 0x000fea0003800000 */
.L_x_9547:
        /* <DEDUP_REMOVED lines=16> */
.L_x_9553:
[----:B------:R-:W-:Y:S05]  /*5350*/  BSYNC B3 ;  /* 0x0000000000037941 */ /* 0x000fea0003800000 */
.L_x_9552:
        /* <DEDUP_REMOVED lines=44> */
.L_x_9551:
[----:B------:R-:W-:Y:S05]  /*5620*/  BSYNC B2 ;  /* 0x0000000000027941 */ /* 0x000fea0003800000 */
.L_x_9550:
[----:B------:R-:W2:Y:S01]  /*5630*/  LDL R69, [R1+0x1c] ;  /* 0x00001c0001457983 */ /* 0x000ea20000100800 */
[----:B------:R0:W1:Y:S02]  /*5640*/  I2F.U32 R50, R56 ;  /* 0x0000003800327306 */ /* 0x0000640000201000 */
[----:B0-----:R-:W-:-:S10]  /*5650*/  HFMA2.MMA R56, -RZ, RZ, 0.1171875, 0 ;  /* 0x2f800000ff387435 */ /* 0x001fd400000001ff */
[----:B-1----:R-:W-:-:S05]  /*5660*/  FFMA.FTZ R50, R50, R56, 1.1641532182693481445e-10 ;  /* 0x2f00000032327423 */ /* 0x002fca0000010038 */
        /* <DEDUP_REMOVED lines=9> */
.L_x_9546:
[----:B------:R-:W-:Y:S05]  /*5700*/  BSYNC B1 ;  /* 0x0000000000017941 */ /* 0x000fea0003800000 */
.L_x_9544:
        /* <DEDUP_REMOVED lines=8> */
.L_x_9555:
        /* <DEDUP_REMOVED lines=12> */
.L_x_9558:
[----:B------:R-:W-:Y:S02]  /*5850*/  IMAD.MOV.U32 R50, RZ, RZ, R52 ;  /* 0x000000ffff327224 */ /* 0x000fe400078e0034 */
.L_x_9559:
[----:B------:R-:W-:Y:S05]  /*5860*/  BSYNC B2 ;  /* 0x0000000000027941 */ /* 0x000fea0003800000 */
.L_x_9557:
        /* <DEDUP_REMOVED lines=16> */
.L_x_9563:
[----:B------:R-:W-:Y:S05]  /*5970*/  BSYNC B3 ;  /* 0x0000000000037941 */ /* 0x000fea0003800000 */
.L_x_9562:
        /* <DEDUP_REMOVED lines=44> */
.L_x_9561:
[----:B------:R-:W-:Y:S05]  /*5c40*/  BSYNC B2 ;  /* 0x0000000000027941 */ /* 0x000fea0003800000 */
.L_x_9560:
        /* <DEDUP_REMOVED lines=13> */
.L_x_9556:
[----:B------:R-:W-:Y:S05]  /*5d20*/  BSYNC B1 ;  /* 0x0000000000017941 */ /* 0x000fea0003800000 */
.L_x_9554:
        /* <DEDUP_REMOVED lines=8> */
.L_x_9565:
        /* <DEDUP_REMOVED lines=12> */
.L_x_9568:
[----:B------:R-:W-:Y:S02]  /*5e70*/  MOV R50, R52 ;  /* 0x0000003400327202 */ /* 0x000fe40000000f00 */
.L_x_9569:
[----:B------:R-:W-:Y:S05]  /*5e80*/  BSYNC B2 ;  /* 0x0000000000027941 */ /* 0x000fea0003800000 */
.L_x_9567:
        /* <DEDUP_REMOVED lines=16> */
.L_x_9573:
[----:B------:R-:W-:Y:S05]  /*5f90*/  BSYNC B3 ;  /* 0x0000000000037941 */ /* 0x000fea0003800000 */
.L_x_9572:
        /* <DEDUP_REMOVED lines=44> */
.L_x_9571:
[----:B------:R-:W-:Y:S05]  /*6260*/  BSYNC B2 ;  /* 0x0000000000027941 */ /* 0x000fea0003800000 */
.L_x_9570:
        /* <DEDUP_REMOVED lines=13> */
.L_x_9566:
[----:B------:R-:W-:Y:S05]  /*6340*/  BSYNC B1 ;  /* 0x0000000000017941 */ /* 0x000fea0003800000 */
.L_x_9564:
        /* <DEDUP_REMOVED lines=8> */
.L_x_9575:
        /* <DEDUP_REMOVED lines=12> */
.L_x_9578:
[----:B------:R-:W-:Y:S02]  /*6490*/  IMAD.MOV.U32 R50, RZ, RZ, R52 ;  /* 0x000000ffff327224 */ /* 0x000fe400078e0034 */
.L_x_9579:
[----:B------:R-:W-:Y:S05]  /*64a0*/  BSYNC B2 ;  /* 0x0000000000027941 */ /* 0x000fea0003800000 */
.L_x_9577:
        /* <DEDUP_REMOVED lines=16> */
.L_x_9583:
[----:B------:R-:W-:Y:S05]  /*65b0*/  BSYNC B3 ;  /* 0x0000000000037941 */ /* 0x000fea0003800000 */
.L_x_9582:
        /* <DEDUP_REMOVED lines=44> */
.L_x_9581:
[----:B------:R-:W-:Y:S05]  /*6880*/  BSYNC B2 ;  /* 0x0000000000027941 */ /* 0x000fea0003800000 */
.L_x_9580:
        /* <DEDUP_REMOVED lines=13> */
.L_x_9576:
[----:B------:R-:W-:Y:S05]  /*6960*/  BSYNC B1 ;  /* 0x0000000000017941 */ /* 0x000fea0003800000 */
.L_x_9574:
        /* <DEDUP_REMOVED lines=8> */
.L_x_9585:
        /* <DEDUP_REMOVED lines=12> */
.L_x_9588:
[----:B------:R-:W-:Y:S02]  /*6ab0*/  IMAD.MOV.U32 R50, RZ, RZ, R52 ;  /* 0x000000ffff327224 */ /* 0x000fe400078e0034 */
.L_x_9589:
[----:B------:R-:W-:Y:S05]  /*6ac0*/  BSYNC B2 ;  /* 0x0000000000027941 */ /* 0x000fea0003800000 */
.L_x_9587:
        /* <DEDUP_REMOVED lines=16> */
.L_x_9593:
[----:B------:R-:W-:Y:S05]  /*6bd0*/  BSYNC B3 ;  /* 0x0000000000037941 */ /* 0x000fea0003800000 */
.L_x_9592:
        /* <DEDUP_REMOVED lines=44> */
.L_x_9591:
[----:B------:R-:W-:Y:S05]  /*6ea0*/  BSYNC B2 ;  /* 0x0000000000027941 */ /* 0x000fea0003800000 */
.L_x_9590:
        /* <DEDUP_REMOVED lines=13> */
.L_x_9586:
[----:B------:R-:W-:Y:S05]  /*6f80*/  BSYNC B1 ;  /* 0x0000000000017941 */ /* 0x000fea0003800000 */
.L_x_9584:
        /* <DEDUP_REMOVED lines=8> */
.L_x_9595:
        /* <DEDUP_REMOVED lines=12> */
.L_x_9598:
[----:B------:R-:W-:Y:S02]  /*70d0*/  MOV R50, R52 ;  /* 0x0000003400327202 */ /* 0x000fe40000000f00 */
.L_x_9599:
[----:B------:R-:W-:Y:S05]  /*70e0*/  BSYNC B2 ;  /* 0x0000000000027941 */ /* 0x000fea0003800000 */
.L_x_9597:
        /* <DEDUP_REMOVED lines=16> */
.L_x_9603:
[----:B------:R-:W-:Y:S05]  /*71f0*/  BSYNC B3 ;  /* 0x0000000000037941 */ /* 0x000fea0003800000 */
.L_x_9602:
        /* <DEDUP_REMOVED lines=44> */
.L_x_9601:
[----:B------:R-:W-:Y:S05]  /*74c0*/  BSYNC B2 ;  /* 0x0000000000027941 */ /* 0x000fea0003800000 */
.L_x_9600:
        /* <DEDUP_REMOVED lines=13> */
.L_x_9596:
[----:B------:R-:W-:Y:S05]  /*75a0*/  BSYNC B1 ;  /* 0x0000000000017941 */ /* 0x000fea0003800000 */
.L_x_9594:
        /* <DEDUP_REMOVED lines=8> */
.L_x_9605:
        /* <DEDUP_REMOVED lines=12> */
.L_x_9608:
[----:B------:R-:W-:Y:S02]  /*76f0*/  IMAD.MOV.U32 R50, RZ, RZ, R52 ;  /* 0x000000ffff327224 */ /* 0x000fe400078e0034 */
.L_x_9609:
[----:B------:R-:W-:Y:S05]  /*7700*/  BSYNC B2 ;  /* 0x0000000000027941 */ /* 0x000fea0003800000 */
.L_x_9607:
        /* <DEDUP_REMOVED lines=16> */
.L_x_9613:
[----:B------:R-:W-:Y:S05]  /*7810*/  BSYNC B3 ;  /* 0x0000000000037941 */ /* 0x000fea0003800000 */
.L_x_9612:
        /* <DEDUP_REMOVED lines=44> */
.L_x_9611:
[----:B------:R-:W-:Y:S05]  /*7ae0*/  BSYNC B2 ;  /* 0x0000000000027941 */ /* 0x000fea0003800000 */
.L_x_9610:
        /* <DEDUP_REMOVED lines=13> */
.L_x_9606:
[----:B------:R-:W-:Y:S05]  /*7bc0*/  BSYNC B1 ;  /* 0x0000000000017941 */ /* 0x000fea0003800000 */
.L_x_9604:
        /* <DEDUP_REMOVED lines=8> */
.L_x_9615:
        /* <DEDUP_REMOVED lines=12> */
.L_x_9618:
[----:B------:R-:W-:Y:S02]  /*7d10*/  IMAD.MOV.U32 R82, RZ, RZ, R52 ;  /* 0x000000ffff527224 */ /* 0x000fe400078e0034 */
.L_x_9619:
[----:B------:R-:W-:Y:S05]  /*7d20*/  BSYNC B2 ;  /* 0x0000000000027941 */ /* 0x000fea0003800000 */
.L_x_9617:
        /* <DEDUP_REMOVED lines=16> */
.L_x_9623:
[----:B------:R-:W-:Y:S05]  /*7e30*/  BSYNC B3 ;  /* 0x0000000000037941 */ /* 0x000fea0003800000 */
.L_x_9622:
        /* <DEDUP_REMOVED lines=44> */
.L_x_9621:
[----:B------:R-:W-:Y:S05]  /*8100*/  BSYNC B2 ;  /* 0x0000000000027941 */ /* 0x000fea0003800000 */
.L_x_9620:
[----:B------:R-:W2:Y:S01]  /*8110*/  LDL R70, [R1] ;  /* 0x0000000001467983 */ /* 0x000ea20000100800 */
        /* <DEDUP_REMOVED lines=12> */
.L_x_9616:
[----:B------:R-:W-:Y:S05]  /*81e0*/  BSYNC B1 ;  /* 0x0000000000017941 */ /* 0x000fea0003800000 */
.L_x_9614:
        /* <DEDUP_REMOVED lines=29> */
.L_x_9625:
[----:B------:R-:W-:Y:S05]  /*83c0*/  BSYNC B1 ;  /* 0x0000000000017941 */ /* 0x000fea0003800000 */
.L_x_9624:
[----:B------:R-:W-:Y:S02]  /*83d0*/  IADD3 R138, R138, 0x80, RZ ;  /* 0x000000808a8a7810 */ /* 0x000fe40007ffe0ff */
[----:B------:R-:W-:Y:S02]  /*83e0*/  IADD3 R136, R136, 0x80, RZ ;  /* 0x0000008088887810 */ /* 0x000fe40007ffe0ff */
.L_x_9543:
[----:B------:R-:W-:Y:S05]  /*83f0*/  BSYNC B0 ;  /* 0x0000000000007941 */ /* 0x000fea0003800000 */
.L_x_9542:
        /* <DEDUP_REMOVED lines=20> */
.L_x_9629:
        /* <DEDUP_REMOVED lines=12> */
.L_x_9632:
[----:B------:R-:W-:Y:S02]  /*8600*/  IMAD.MOV.U32 R56, RZ, RZ, R52 ;  /* 0x000000ffff387224 */ /* 0x000fe400078e0034 */
.L_x_9633:
[----:B------:R-:W-:Y:S05]  /*8610*/  BSYNC B2 ;  /* 0x0000000000027941 */ /* 0x000fea0003800000 */
.L_x_9631:
        /* <DEDUP_REMOVED lines=16> */
.L_x_9637:
[----:B------:R-:W-:Y:S05]  /*8720*/  BSYNC B3 ;  /* 0x0000000000037941 */ /* 0x000fea0003800000 */
.L_x_9636:
        /* <DEDUP_REMOVED lines=44> */
.L_x_9635:
[----:B------:R-:W-:Y:S05]  /*89f0*/  BSYNC B2 ;  /* 0x0000000000027941 */ /* 0x000fea0003800000 */
.L_x_9634:
        /* <DEDUP_REMOVED lines=9> */
[----:B------:R-:W-:Y:S01]  /*8a90*/  FMUL.FTZ R91, R251, R50 ;  /* 0x00000032fb5b7220 */ /* 0x000fe20000410000 */
[----:B------:R-:W-:-:S05]  /*8aa0*/  @P2 HADD2.F32 R50, -RZ, R64.H0_H0 ;  /* 0x20000040ff322230 */ /* 0x000fca0000004100 */
[----:B------:R-:W-:Y:S02]  /*8ab0*/  @P2 FADD.FTZ R91, R50, R91 ;  /* 0x0000005b325b2221 */ /* 0x000fe40000010000 */
.L_x_9630:
[----:B------:R-:W-:Y:S05]  /*8ac0*/  BSYNC B1 ;  /* 0x0000000000017941 */ /* 0x000fea0003800000 */
.L_x_9628:
        /* <DEDUP_REMOVED lines=8> */
.L_x_9639:
        /* <DEDUP_REMOVED lines=12> */
.L_x_9642:
[----:B------:R-:W-:Y:S02]  /*8c10*/  IMAD.MOV.U32 R50, RZ, RZ, R52 ;  /* 0x000000ffff327224 */ /* 0x000fe400078e0034 */
.L_x_9643:
[----:B------:R-:W-:Y:S05]  /*8c20*/  BSYNC B2 ;  /* 0x0000000000027941 */ /* 0x000fea0003800000 */
.L_x_9641:
        /* <DEDUP_REMOVED lines=16> */
.L_x_9647:
[----:B------:R-:W-:Y:S05]  /*8d30*/  BSYNC B3 ;  /* 0x0000000000037941 */ /* 0x000fea0003800000 */
.L_x_9646:
        /* <DEDUP_REMOVED lines=44> */
.L_x_9645:
[----:B------:R-:W-:Y:S05]  /*9000*/  BSYNC B2 ;  /* 0x0000000000027941 */ /* 0x000fea0003800000 */
.L_x_9644:
        /* <DEDUP_REMOVED lines=9> */
[----:B------:R-:W-:Y:S01]  /*90a0*/  FMUL.FTZ R92, R250, R50 ;  /* 0x00000032fa5c7220 */ /* 0x000fe20000410000 */
[----:B------:R-:W-:-:S05]  /*90b0*/  @P2 HADD2.F32 R50, -RZ, R64.H1_H1 ;  /* 0x30000040ff322230 */ /* 0x000fca0000004100 */
[----:B------:R-:W-:Y:S02]  /*90c0*/  @P2 FADD.FTZ R92, R50, R92 ;  /* 0x0000005c325c2221 */ /* 0x000fe40000010000 */
.L_x_9640:
[----:B------:R-:W-:Y:S05]  /*90d0*/  BSYNC B1 ;  /* 0x0000000000017941 */ /* 0x000fea0003800000 */
.L_x_9638:
        /* <DEDUP_REMOVED lines=8> */
.L_x_9649:
        /* <DEDUP_REMOVED lines=12> */
.L_x_9652:
[----:B------:R-:W-:Y:S02]  /*9220*/  MOV R50, R52 ;  /* 0x0000003400327202 */ /* 0x000fe40000000f00 */
.L_x_9653:
[----:B------:R-:W-:Y:S05]  /*9230*/  BSYNC B2 ;  /* 0x0000000000027941 */ /* 0x000fea0003800000 */
.L_x_9651:
        /* <DEDUP_REMOVED lines=16> */
.L_x_9657:
[----:B------:R-:W-:Y:S05]  /*9340*/  BSYNC B3 ;  /* 0x0000000000037941 */ /* 0x000fea0003800000 */
.L_x_9656:
        /* <DEDUP_REMOVED lines=44> */
.L_x_9655:
[----:B------:R-:W-:Y:S05]  /*9610*/  BSYNC B2 ;  /* 0x0000000000027941 */ /* 0x000fea0003800000 */
.L_x_9654:
        /* <DEDUP_REMOVED lines=12> */
.L_x_9650:
[----:B------:R-:W-:Y:S05]  /*96e0*/  BSYNC B1 ;  /* 0x0000000000017941 */ /* 0x000fea0003800000 */
.L_x_9648:
        /* <DEDUP_REMOVED lines=8> */
.L_x_9659:
        /* <DEDUP_REMOVED lines=12> */
.L_x_9662:
[----:B------:R-:W-:Y:S02]  /*9830*/  IMAD.MOV.U32 R50, RZ, RZ, R52 ;  /* 0x000000ffff327224 */ /* 0x000fe400078e0034 */
.L_x_9663:
[----:B------:R-:W-:Y:S05]  /*9840*/  BSYNC B2 ;  /* 0x0000000000027941 */ /* 0x000fea0003800000 */
.L_x_9661:
        /* <DEDUP_REMOVED lines=16> */
.L_x_9667:
[----:B------:R-:W-:Y:S05]  /*9950*/  BSYNC B3 ;  /* 0x0000000000037941 */ /* 0x000fea0003800000 */
.L_x_9666:
        /* <DEDUP_REMOVED lines=44> */
.L_x_9665:
[----:B------:R-:W-:Y:S05]  /*9c20*/  BSYNC B2 ;  /* 0x0000000000027941 */ /* 0x000fea0003800000 */
.L_x_9664:
        /* <DEDUP_REMOVED lines=12> */
.L_x_9660:
[----:B------:R-:W-:Y:S05]  /*9cf0*/  BSYNC B1 ;  /* 0x0000000000017941 */ /* 0x000fea0003800000 */
.L_x_9658:
        /* <DEDUP_REMOVED lines=8> */
.L_x_9669:
        /* <DEDUP_REMOVED lines=12> */
.L_x_9672:
[----:B------:R-:W-:Y:S02]  /*9e40*/  IMAD.MOV.U32 R50, RZ, RZ, R52 ;  /* 0x000000ffff327224 */ /* 0x000fe400078e0034 */
.L_x_9673:
[----:B------:R-:W-:Y:S05]  /*9e50*/  BSYNC B2 ;  /* 0x0000000000027941 */ /* 0x000fea0003800000 */
.L_x_9671:
        /* <DEDUP_REMOVED lines=16> */
.L_x_9677:
[----:B------:R-:W-:Y:S05]  /*9f60*/  BSYNC B3 ;  /* 0x0000000000037941 */ /* 0x000fea0003800000 */
.L_x_9676:
        /* <DEDUP_REMOVED lines=44> */
.L_x_9675:
[----:B------:R-:W-:Y:S05]  /*a230*/  BSYNC B2 ;  /* 0x0000000000027941 */ /* 0x000fea0003800000 */
.L_x_9674:
        /* <DEDUP_REMOVED lines=12> */
.L_x_9670:
[----:B------:R-:W-:Y:S05]  /*a300*/  BSYNC B1 ;  /* 0x0000000000017941 */ /* 0x000fea0003800000 */
.L_x_9668:
        /* <DEDUP_REMOVED lines=8> */
.L_x_9679:
        /* <DEDUP_REMOVED lines=12> */
.L_x_9682:
[----:B------:R-:W-:Y:S02]  /*a450*/  MOV R50, R52 ;  /* 0x0000003400327202 */ /* 0x000fe40000000f00 */
.L_x_9683:
[----:B------:R-:W-:Y:S05]  /*a460*/  BSYNC B2 ;  /* 0x0000000000027941 */ /* 0x000fea0003800000 */
.L_x_9681:
        /* <DEDUP_REMOVED lines=16> */
.L_x_9687:
[----:B------:R-:W-:Y:S05]  /*a570*/  BSYNC B3 ;  /* 0x0000000000037941 */ /* 0x000fea0003800000 */
.L_x_9686:
        /* <DEDUP_REMOVED lines=44> */
.L_x_9685:
[----:B------:R-:W-:Y:S05]  /*a840*/  BSYNC B2 ;  /* 0x0000000000027941 */ /* 0x000fea0003800000 */
.L_x_9684:
        /* <DEDUP_REMOVED lines=12> */
.L_x_9680:
[----:B------:R-:W-:Y:S05]  /*a910*/  BSYNC B1 ;  /* 0x0000000000017941 */ /* 0x000fea0003800000 */
.L_x_9678:
        /* <DEDUP_REMOVED lines=8> */
.L_x_9689:
        /* <DEDUP_REMOVED lines=12> */
.L_x_9692:
[----:B------:R-:W-:Y:S02]  /*aa60*/  IMAD.MOV.U32 R50, RZ, RZ, R52 ;  /* 0x000000ffff327224 */ /* 0x000fe400078e0034 */
.L_x_9693:
[----:B------:R-:W-:Y:S05]  /*aa70*/  BSYNC B2 ;  /* 0x0000000000027941 */ /* 0x000fea0003800000 */
.L_x_9691:
        /* <DEDUP_REMOVED lines=16> */
.L_x_9697:
[----:B------:R-:W-:Y:S05]  /*ab80*/  BSYNC B3 ;  /* 0x0000000000037941 */ /* 0x000fea0003800000 */
.L_x_9696:
        /* <DEDUP_REMOVED lines=44> */
.L_x_9695:
[----:B------:R-:W-:Y:S05]  /*ae50*/  BSYNC B2 ;  /* 0x0000000000027941 */ /* 0x000fea0003800000 */
.L_x_9694:
        /* <DEDUP_REMOVED lines=12> */
.L_x_9690:
[----:B------:R-:W-:Y:S05]  /*af20*/  BSYNC B1 ;  /* 0x0000000000017941 */ /* 0x000fea0003800000 */
.L_x_9688:
        /* <DEDUP_REMOVED lines=8> */
.L_x_9699:
        /* <DEDUP_REMOVED lines=12> */
.L_x_9702:
[----:B------:R-:W-:Y:S02]  /*b070*/  IMAD.MOV.U32 R82, RZ, RZ, R52 ;  /* 0x000000ffff527224 */ /* 0x000fe400078e0034 */
.L_x_9703:
[----:B------:R-:W-:Y:S05]  /*b080*/  BSYNC B2 ;  /* 0x0000000000027941 */ /* 0x000fea0003800000 */
.L_x_9701:
        /* <DEDUP_REMOVED lines=16> */
.L_x_9707:
[----:B------:R-:W-:Y:S05]  /*b190*/  BSYNC B3 ;  /* 0x0000000000037941 */ /* 0x000fea0003800000 */
.L_x_9706:
        /* <DEDUP_REMOVED lines=44> */
.L_x_9705:
[----:B------:R-:W-:Y:S05]  /*b460*/  BSYNC B2 ;  /* 0x0000000000027941 */ /* 0x000fea0003800000 */
.L_x_9704:
        /* <DEDUP_REMOVED lines=12> */
.L_x_9700:
[----:B------:R-:W-:Y:S05]  /*b530*/  BSYNC B1 ;  /* 0x0000000000017941 */ /* 0x000fea0003800000 */
.L_x_9698:
        /* <DEDUP_REMOVED lines=29> */
.L_x_9709:
[----:B------:R-:W-:Y:S05]  /*b710*/  BSYNC B1 ;  /* 0x0000000000017941 */ /* 0x000fea0003800000 */
.L_x_9708:
[----:B------:R-:W-:Y:S02]  /*b720*/  IADD3 R138, R138, 0x80, RZ ;  /* 0x000000808a8a7810 */ /* 0x000fe40007ffe0ff */
[----:B------:R-:W-:Y:S02]  /*b730*/  IADD3 R136, R136, 0x80, RZ ;  /* 0x0000008088887810 */ /* 0x000fe40007ffe0ff */
.L_x_9627:
[----:B------:R-:W-:Y:S05]  /*b740*/  BSYNC B0 ;  /* 0x0000000000007941 */ /* 0x000fea0003800000 */
.L_x_9626:
        /* <DEDUP_REMOVED lines=20> */
.L_x_9713:
        /* <DEDUP_REMOVED lines=12> */
.L_x_9716:
[----:B------:R-:W-:Y:S02]  /*b950*/  IMAD.MOV.U32 R56, RZ, RZ, R52 ;  /* 0x000000ffff387224 */ /* 0x000fe400078e0034 */
.L_x_9717:
[----:B------:R-:W-:Y:S05]  /*b960*/  BSYNC B2 ;  /* 0x0000000000027941 */ /* 0x000fea0003800000 */
.L_x_9715:
        /* <DEDUP_REMOVED lines=16> */
.L_x_9721:
[----:B------:R-:W-:Y:S05]  /*ba70*/  BSYNC B3 ;  /* 0x0000000000037941 */ /* 0x000fea0003800000 */
.L_x_9720:
        /* <DEDUP_REMOVED lines=44> */
.L_x_9719:
[----:B------:R-:W-:Y:S05]  /*bd40*/  BSYNC B2 ;  /* 0x0000000000027941 */ /* 0x000fea0003800000 */
.L_x_9718:
        /* <DEDUP_REMOVED lines=12> */
.L_x_9714:
[----:B------:R-:W-:Y:S05]  /*be10*/  BSYNC B1 ;  /* 0x0000000000017941 */ /* 0x000fea0003800000 */
.L_x_9712:
        /* <DEDUP_REMOVED lines=8> */
.L_x_9723:
        /* <DEDUP_REMOVED lines=12> */
.L_x_9726:
[----:B------:R-:W-:Y:S02]  /*bf60*/  IMAD.MOV.U32 R50, RZ, RZ, R52 ;  /* 0x000000ffff327224 */ /* 0x000fe400078e0034 */
.L_x_9727:
[----:B------:R-:W-:Y:S05]  /*bf70*/  BSYNC B2 ;  /* 0x0000000000027941 */ /* 0x000fea0003800000 */
.L_x_9725:
        /* <DEDUP_REMOVED lines=16> */
.L_x_9731:
[----:B------:R-:W-:Y:S05]  /*c080*/  BSYNC B3 ;  /* 0x0000000000037941 */ /* 0x000fea0003800000 */
.L_x_9730:
        /* <DEDUP_REMOVED lines=44> */
.L_x_9729:
[----:B------:R-:W-:Y:S05]  /*c350*/  BSYNC B2 ;  /* 0x0000000000027941 */ /* 0x000fea0003800000 */
.L_x_9728:
        /* <DEDUP_REMOVED lines=12> */
.L_x_9724:
[----:B------:R-:W-:Y:S05]  /*c420*/  BSYNC B1 ;  /* 0x0000000000017941 */ /* 0x000fea0003800000 */
.L_x_9722:
        /* <DEDUP_REMOVED lines=8> */
.L_x_9733:
        /* <DEDUP_REMOVED lines=12> */
.L_x_9736:
[----:B------:R-:W-:Y:S02]  /*c570*/  MOV R50, R52 ;  /* 0x0000003400327202 */ /* 0x000fe40000000f00 */
.L_x_9737:
[----:B------:R-:W-:Y:S05]  /*c580*/  BSYNC B2 ;  /* 0x0000000000027941 */ /* 0x000fea0003800000 */
.L_x_9735:
        /* <DEDUP_REMOVED lines=16> */
.L_x_9741:
[----:B------:R-:W-:Y:S05]  /*c690*/  BSYNC B3 ;  /* 0x0000000000037941 */ /* 0x000fea0003800000 */
.L_x_9740:
        /* <DEDUP_REMOVED lines=44> */
.L_x_9739:
[----:B------:R-:W-:Y:S05]  /*c960*/  BSYNC B2 ;  /* 0x0000000000027941 */ /* 0x000fea0003800000 */
.L_x_9738:
        /* <DEDUP_REMOVED lines=12> */
.L_x_9734:
[----:B------:R-:W-:Y:S05]  /*ca30*/  BSYNC B1 ;  /* 0x0000000000017941 */ /* 0x000fea0003800000 */
.L_x_9732:
        /* <DEDUP_REMOVED lines=8> */
.L_x_9743:
        /* <DEDUP_REMOVED lines=12> */
.L_x_9746:
[----:B------:R-:W-:Y:S02]  /*cb80*/  IMAD.MOV.U32 R50, RZ, RZ, R52 ;  /* 0x000000ffff327224 */ /* 0x000fe400078e0034 */
.L_x_9747:
[----:B------:R-:W-:Y:S05]  /*cb90*/  BSYNC B2 ;  /* 0x0000000000027941 */ /* 0x000fea0003800000 */
.L_x_9745:
        /* <DEDUP_REMOVED lines=16> */
.L_x_9751:
[----:B------:R-:W-:Y:S05]  /*cca0*/  BSYNC B3 ;  /* 0x0000000000037941 */ /* 0x000fea0003800000 */
.L_x_9750:
        /* <DEDUP_REMOVED lines=44> */
.L_x_9749:
[----:B------:R-:W-:Y:S05]  /*cf70*/  BSYNC B2 ;  /* 0x0000000000027941 */ /* 0x000fea0003800000 */
.L_x_9748:
        /* <DEDUP_REMOVED lines=12> */
.L_x_9744:
[----:B------:R-:W-:Y:S05]  /*d040*/  BSYNC B1 ;  /* 0x0000000000017941 */ /* 0x000fea0003800000 */
.L_x_9742:
        /* <DEDUP_REMOVED lines=8> */
.L_x_9753:
        /* <DEDUP_REMOVED lines=12> */
.L_x_9756:
[----:B------:R-:W-:Y:S02]  /*d190*/  IMAD.MOV.U32 R50, RZ, RZ, R52 ;  /* 0x000000ffff327224 */ /* 0x000fe400078e0034 */
.L_x_9757:
[----:B------:R-:W-:Y:S05]  /*d1a0*/  BSYNC B2 ;  /* 0x0000000000027941 */ /* 0x000fea0003800000 */
.L_x_9755:
        /* <DEDUP_REMOVED lines=16> */
.L_x_9761:
[----:B------:R-:W-:Y:S05]  /*d2b0*/  BSYNC B3 ;  /* 0x0000000000037941 */ /* 0x000fea0003800000 */
.L_x_9760:
        /* <DEDUP_REMOVED lines=44> */
.L_x_9759:
[----:B------:R-:W-:Y:S05]  /*d580*/  BSYNC B2 ;  /* 0x0000000000027941 */ /* 0x000fea0003800000 */
.L_x_9758:
        /* <DEDUP_REMOVED lines=12> */
.L_x_9754:
[----:B------:R-:W-:Y:S05]  /*d650*/  BSYNC B1 ;  /* 0x0000000000017941 */ /* 0x000fea0003800000 */
.L_x_9752:
        /* <DEDUP_REMOVED lines=8> */
.L_x_9763:
        /* <DEDUP_REMOVED lines=12> */
.L_x_9766:
[----:B------:R-:W-:Y:S02]  /*d7a0*/  MOV R50, R52 ;  /* 0x0000003400327202 */ /* 0x000fe40000000f00 */
.L_x_9767:
[----:B------:R-:W-:Y:S05]  /*d7b0*/  BSYNC B2 ;  /* 0x0000000000027941 */ /* 0x000fea0003800000 */
.L_x_9765:
        /* <DEDUP_REMOVED lines=16> */
.L_x_9771:
[----:B------:R-:W-:Y:S05]  /*d8c0*/  BSYNC B3 ;  /* 0x0000000000037941 */ /* 0x000fea0003800000 */
.L_x_9770:
        /* <DEDUP_REMOVED lines=44> */
.L_x_9769:
[----:B------:R-:W-:Y:S05]  /*db90*/  BSYNC B2 ;  /* 0x0000000000027941 */ /* 0x000fea0003800000 */
.L_x_9768:
        /* <DEDUP_REMOVED lines=12> */
.L_x_9764:
[----:B------:R-:W-:Y:S05]  /*dc60*/  BSYNC B1 ;  /* 0x0000000000017941 */ /* 0x000fea0003800000 */
.L_x_9762:
        /* <DEDUP_REMOVED lines=8> */
.L_x_9773:
        /* <DEDUP_REMOVED lines=12> */
.L_x_9776:
[----:B------:R-:W-:Y:S02]  /*ddb0*/  IMAD.MOV.U32 R50, RZ, RZ, R52 ;  /* 0x000000ffff327224 */ /* 0x000fe400078e0034 */
.L_x_9777:
[----:B------:R-:W-:Y:S05]  /*ddc0*/  BSYNC B2 ;  /* 0x0000000000027941 */ /* 0x000fea0003800000 */
.L_x_9775:
        /* <DEDUP_REMOVED lines=16> */
.L_x_9781:
[----:B------:R-:W-:Y:S05]  /*ded0*/  BSYNC B3 ;  /* 0x0000000000037941 */ /* 0x000fea0003800000 */
.L_x_9780:
        /* <DEDUP_REMOVED lines=44> */
.L_x_9779:
[----:B------:R-:W-:Y:S05]  /*e1a0*/  BSYNC B2 ;  /* 0x0000000000027941 */ /* 0x000fea0003800000 */
.L_x_9778:
        /* <DEDUP_REMOVED lines=12> */
.L_x_9774:
[----:B------:R-:W-:Y:S05]  /*e270*/  BSYNC B1 ;  /* 0x0000000000017941 */ /* 0x000fea0003800000 */
.L_x_9772:
        /* <DEDUP_REMOVED lines=8> */
.L_x_9783:
        /* <DEDUP_REMOVED lines=12> */
.L_x_9786:
[----:B------:R-:W-:Y:S02]  /*e3c0*/  IMAD.MOV.U32 R82, RZ, RZ, R52 ;  /* 0x000000ffff527224 */ /* 0x000fe400078e0034 */
.L_x_9787:
[----:B------:R-:W-:Y:S05]  /*e3d0*/  BSYNC B2 ;  /* 0x0000000000027941 */ /* 0x000fea0003800000 */
.L_x_9785:
        /* <DEDUP_REMOVED lines=16> */
.L_x_9791:
[----:B------:R-:W-:Y:S05]  /*e4e0*/  BSYNC B3 ;  /* 0x0000000000037941 */ /* 0x000fea0003800000 */
.L_x_9790:
        /* <DEDUP_REMOVED lines=44> */
.L_x_9789:
[----:B------:R-:W-:Y:S05]  /*e7b0*/  BSYNC B2 ;  /* 0x0000000000027941 */ /* 0x000fea0003800000 */
.L_x_9788:
        /* <DEDUP_REMOVED lines=12> */
.L_x_9784:
[----:B------:R-:W-:Y:S05]  /*e880*/  BSYNC B1 ;  /* 0x0000000000017941 */ /* 0x000fea0003800000 */
.L_x_9782:
        /* <DEDUP_REMOVED lines=29> */
.L_x_9793:
[----:B------:R-:W-:Y:S05]  /*ea60*/  BSYNC B1 ;  /* 0x0000000000017941 */ /* 0x000fea0003800000 */
.L_x_9792:
[----:B------:R-:W-:Y:S02]  /*ea70*/  IADD3 R138, R138, 0x80, RZ ;  /* 0x000000808a8a7810 */ /* 0x000fe40007ffe0ff */
[----:B------:R-:W-:Y:S02]  /*ea80*/  IADD3 R136, R136, 0x80, RZ ;  /* 0x0000008088887810 */ /* 0x000fe40007ffe0ff */
.L_x_9711:
[----:B------:R-:W-:Y:S05]  /*ea90*/  BSYNC B0 ;  /* 0x0000000000007941 */ /* 0x000fea0003800000 */
.L_x_9710:
        /* <DEDUP_REMOVED lines=20> */
.L_x_9797:
        /* <DEDUP_REMOVED lines=12> */
.L_x_9800:
[----:B------:R-:W-:Y:S02]  /*eca0*/  IMAD.MOV.U32 R56, RZ, RZ, R52 ;  /* 0x000000ffff387224 */ /* 0x000fe400078e0034 */
.L_x_9801:
[----:B------:R-:W-:Y:S05]  /*ecb0*/  BSYNC B2 ;  /* 0x0000000000027941 */ /* 0x000fea0003800000 */
.L_x_9799:
        /* <DEDUP_REMOVED lines=16> */
.L_x_9805:
[----:B------:R-:W-:Y:S05]  /*edc0*/  BSYNC B3 ;  /* 0x0000000000037941 */ /* 0x000fea0003800000 */
.L_x_9804:
        /* <DEDUP_REMOVED lines=44> */
.L_x_9803:
[----:B------:R-:W-:Y:S05]  /*f090*/  BSYNC B2 ;  /* 0x0000000000027941 */ /* 0x000fea0003800000 */
.L_x_9802:
        /* <DEDUP_REMOVED lines=12> */
.L_x_9798:
[----:B------:R-:W-:Y:S05]  /*f160*/  BSYNC B1 ;  /* 0x0000000000017941 */ /* 0x000fea0003800000 */
.L_x_9796:
        /* <DEDUP_REMOVED lines=8> */
.L_x_9807:
        /* <DEDUP_REMOVED lines=12> */
.L_x_9810:
[----:B------:R-:W-:Y:S02]  /*f2b0*/  IMAD.MOV.U32 R50, RZ, RZ, R52 ;  /* 0x000000ffff327224 */ /* 0x000fe400078e0034 */
.L_x_9811:
[----:B------:R-:W-:Y:S05]  /*f2c0*/  BSYNC B2 ;  /* 0x0000000000027941 */ /* 0x000fea0003800000 */
.L_x_9809:
        /* <DEDUP_REMOVED lines=16> */
.L_x_9815:
[----:B------:R-:W-:Y:S05]  /*f3d0*/  BSYNC B3 ;  /* 0x0000000000037941 */ /* 0x000fea0003800000 */
.L_x_9814:
        /* <DEDUP_REMOVED lines=44> */
.L_x_9813:
[----:B------:R-:W-:Y:S05]  /*f6a0*/  BSYNC B2 ;  /* 0x0000000000027941 */ /* 0x000fea0003800000 */
.L_x_9812:
        /* <DEDUP_REMOVED lines=12> */
.L_x_9808:
[----:B------:R-:W-:Y:S05]  /*f770*/  BSYNC B1 ;  /* 0x0000000000017941 */ /* 0x000fea0003800000 */
.L_x_9806:
        /* <DEDUP_REMOVED lines=8> */
.L_x_9817:
        /* <DEDUP_REMOVED lines=12> */
.L_x_9820:
[----:B------:R-:W-:Y:S02]  /*f8c0*/  MOV R50, R52 ;  /* 0x0000003400327202 */ /* 0x000fe40000000f00 */
.L_x_9821:
[----:B------:R-:W-:Y:S05]  /*f8d0*/  BSYNC B2 ;  /* 0x0000000000027941 */ /* 0x000fea0003800000 */
.L_x_9819:
        /* <DEDUP_REMOVED lines=16> */
.L_x_9825:
[----:B------:R-:W-:Y:S05]  /*f9e0*/  BSYNC B3 ;  /* 0x0000000000037941 */ /* 0x000fea0003800000 */
.L_x_9824:
        /* <DEDUP_REMOVED lines=44> */
.L_x_9823:
[----:B------:R-:W-:Y:S05]  /*fcb0*/  BSYNC B2 ;  /* 0x0000000000027941 */ /* 0x000fea0003800000 */
.L_x_9822:
        /* <DEDUP_REMOVED lines=12> */
.L_x_9818:
[----:B------:R-:W-:Y:S05]  /*fd80*/  BSYNC B1 ;  /* 0x0000000000017941 */ /* 0x000fea0003800000 */
.L_x_9816:
        /* <DEDUP_REMOVED lines=8> */
.L_x_9827:
        /* <DEDUP_REMOVED lines=12> */
.L_x_9830:
[----:B------:R-:W-:Y:S02]  /*fed0*/  IMAD.MOV.U32 R50, RZ, RZ, R52 ;  /* 0x000000ffff327224 */ /* 0x000fe400078e0034 */
.L_x_9831:
[----:B------:R-:W-:Y:S05]  /*fee0*/  BSYNC B2 ;  /* 0x0000000000027941 */ /* 0x000fea0003800000 */
.L_x_9829:
        /* <DEDUP_REMOVED lines=16> */
.L_x_9835:
[----:B------:R-:W-:Y:S05]  /*fff0*/  BSYNC B3 ;  /* 0x0000000000037941 */ /* 0x000fea0003800000 */
.L_x_9834:
        /* <DEDUP_REMOVED lines=44> */
.L_x_9833:
[----:B------:R-:W-:Y:S05]  /*102c0*/  BSYNC B2 ;  /* 0x0000000000027941 */ /* 0x000fea0003800000 */
.L_x_9832:
        /* <DEDUP_REMOVED lines=12> */
.L_x_9828:
[----:B------:R-:W-:Y:S05]  /*10390*/  BSYNC B1 ;  /* 0x0000000000017941 */ /* 0x000fea0003800000 */
.L_x_9826:
        /* <DEDUP_REMOVED lines=8> */
.L_x_9837:
        /* <DEDUP_REMOVED lines=12> */
.L_x_9840:
[----:B------:R-:W-:Y:S02]  /*104e0*/  IMAD.MOV.U32 R50, RZ, RZ, R52 ;  /* 0x000000ffff327224 */ /* 0x000fe400078e0034 */
.L_x_9841:
[----:B------:R-:W-:Y:S05]  /*104f0*/  BSYNC B2 ;  /* 0x0000000000027941 */ /* 0x000fea0003800000 */
.L_x_9839:
        /* <DEDUP_REMOVED lines=16> */
.L_x_9845:
[----:B------:R-:W-:Y:S05]  /*10600*/  BSYNC B3 ;  /* 0x0000000000037941 */ /* 0x000fea0003800000 */
.L_x_9844:
        /* <DEDUP_REMOVED lines=44> */
.L_x_9843:
[----:B------:R-:W-:Y:S05]  /*108d0*/  BSYNC B2 ;  /* 0x0000000000027941 */ /* 0x000fea0003800000 */
.L_x_9842:
        /* <DEDUP_REMOVED lines=12> */
.L_x_9838:
[----:B------:R-:W-:Y:S05]  /*109a0*/  BSYNC B1 ;  /* 0x0000000000017941 */ /* 0x000fea0003800000 */
.L_x_9836:
        /* <DEDUP_REMOVED lines=8> */
.L_x_9847:
        /* <DEDUP_REMOVED lines=12> */
.L_x_9850:
[----:B------:R-:W-:Y:S02]  /*10af0*/  MOV R50, R52 ;  /* 0x0000003400327202 */ /* 0x000fe40000000f00 */
.L_x_9851:
[----:B------:R-:W-:Y:S05]  /*10b00*/  BSYNC B2 ;  /* 0x0000000000027941 */ /* 0x000fea0003800000 */
.L_x_9849:
        /* <DEDUP_REMOVED lines=16> */
.L_x_9855:
[----:B------:R-:W-:Y:S05]  /*10c10*/  BSYNC B3 ;  /* 0x0000000000037941 */ /* 0x000fea0003800000 */
.L_x_9854:
        /* <DEDUP_REMOVED lines=44> */
.L_x_9853:
[----:B------:R-:W-:Y:S05]  /*10ee0*/  BSYNC B2 ;  /* 0x0000000000027941 */ /* 0x000fea0003800000 */
.L_x_9852:
        /* <DEDUP_REMOVED lines=12> */
.L_x_9848:
[----:B------:R-:W-:Y:S05]  /*10fb0*/  BSYNC B1 ;  /* 0x0000000000017941 */ /* 0x000fea0003800000 */
.L_x_9846:
        /* <DEDUP_REMOVED lines=8> */
.L_x_9857:
        /* <DEDUP_REMOVED lines=12> */
.L_x_9860:
[----:B------:R-:W-:Y:S02]  /*11100*/  IMAD.MOV.U32 R50, RZ, RZ, R52 ;  /* 0x000000ffff327224 */ /* 0x000fe400078e0034 */
.L_x_9861:
[----:B------:R-:W-:Y:S05]  /*11110*/  BSYNC B2 ;  /* 0x0000000000027941 */ /* 0x000fea0003800000 */
.L_x_9859:
        /* <DEDUP_REMOVED lines=16> */
.L_x_9865:
[----:B------:R-:W-:Y:S05]  /*11220*/  BSYNC B3 ;  /* 0x0000000000037941 */ /* 0x000fea0003800000 */
.L_x_9864:
        /* <DEDUP_REMOVED lines=44> */
.L_x_9863:
[----:B------:R-:W-:Y:S05]  /*114f0*/  BSYNC B2 ;  /* 0x0000000000027941 */ /* 0x000fea0003800000 */
.L_x_9862:
        /* <DEDUP_REMOVED lines=12> */
.L_x_9858:
[----:B------:R-:W-:Y:S05]  /*115c0*/  BSYNC B1 ;  /* 0x0000000000017941 */ /* 0x000fea0003800000 */
.L_x_9856:
        /* <DEDUP_REMOVED lines=8> */
.L_x_9867:
        /* <DEDUP_REMOVED lines=12> */
.L_x_9870:
[----:B------:R-:W-:Y:S02]  /*11710*/  IMAD.MOV.U32 R82, RZ, RZ, R52 ;  /* 0x000000ffff527224 */ /* 0x000fe400078e0034 */
.L_x_9871:
[----:B------:R-:W-:Y:S05]  /*11720*/  BSYNC B2 ;  /* 0x0000000000027941 */ /* 0x000fea0003800000 */
.L_x_9869:
        /* <DEDUP_REMOVED lines=16> */
.L_x_9875:
[----:B------:R-:W-:Y:S05]  /*11830*/  BSYNC B3 ;  /* 0x0000000000037941 */ /* 0x000fea0003800000 */
.L_x_9874:
        /* <DEDUP_REMOVED lines=44> */
.L_x_9873:
[----:B------:R-:W-:Y:S05]  /*11b00*/  BSYNC B2 ;  /* 0x0000000000027941 */ /* 0x000fea0003800000 */
.L_x_9872:
        /* <DEDUP_REMOVED lines=12> */
.L_x_9868:
[----:B------:R-:W-:Y:S05]  /*11bd0*/  BSYNC B1 ;  /* 0x0000000000017941 */ /* 0x000fea0003800000 */
.L_x_9866:
        /* <DEDUP_REMOVED lines=29> */
.L_x_9877:
[----:B------:R-:W-:Y:S05]  /*11db0*/  BSYNC B1 ;  /* 0x0000000000017941 */ /* 0x000fea0003800000 */
.L_x_9876:
[----:B------:R-:W-:Y:S02]  /*11dc0*/  IADD3 R138, R138, 0x80, RZ ;  /* 0x000000808a8a7810 */ /* 0x000fe40007ffe0ff */
[----:B------:R-:W-:Y:S02]  /*11dd0*/  IADD3 R136, R136, 0x80, RZ ;  /* 0x0000008088887810 */ /* 0x000fe40007ffe0ff */
.L_x_9795:
[----:B------:R-:W-:Y:S05]  /*11de0*/  BSYNC B0 ;  /* 0x0000000000007941 */ /* 0x000fea0003800000 */
.L_x_9794:
        /* <DEDUP_REMOVED lines=20> */
.L_x_9881:
        /* <DEDUP_REMOVED lines=12> */
.L_x_9884:
[----:B------:R-:W-:Y:S02]  /*11ff0*/  IMAD.MOV.U32 R56, RZ, RZ, R52 ;  /* 0x000000ffff387224 */ /* 0x000fe400078e0034 */
.L_x_9885:
[----:B------:R-:W-:Y:S05]  /*12000*/  BSYNC B2 ;  /* 0x0000000000027941 */ /* 0x000fea0003800000 */
.L_x_9883:
        /* <DEDUP_REMOVED lines=16> */
.L_x_9889:
[----:B------:R-:W-:Y:S05]  /*12110*/  BSYNC B3 ;  /* 0x0000000000037941 */ /* 0x000fea0003800000 */
.L_x_9888:
        /* <DEDUP_REMOVED lines=44> */
.L_x_9887:
[----:B------:R-:W-:Y:S05]  /*123e0*/  BSYNC B2 ;  /* 0x0000000000027941 */ /* 0x000fea0003800000 */
.L_x_9886:
        /* <DEDUP_REMOVED lines=12> */
.L_x_9882:
[----:B------:R-:W-:Y:S05]  /*124b0*/  BSYNC B1 ;  /* 0x0000000000017941 */ /* 0x000fea0003800000 */
.L_x_9880:
        /* <DEDUP_REMOVED lines=8> */
.L_x_9891:
        /* <DEDUP_REMOVED lines=12> */
.L_x_9894:
[----:B------:R-:W-:Y:S02]  /*12600*/  IMAD.MOV.U32 R50, RZ, RZ, R52 ;  /* 0x000000ffff327224 */ /* 0x000fe400078e0034 */
.L_x_9895:
[----:B------:R-:W-:Y:S05]  /*12610*/  BSYNC B2 ;  /* 0x0000000000027941 */ /* 0x000fea0003800000 */
.L_x_9893:
        /* <DEDUP_REMOVED lines=16> */
.L_x_9899:
[----:B------:R-:W-:Y:S05]  /*12720*/  BSYNC B3 ;  /* 0x0000000000037941 */ /* 0x000fea0003800000 */
.L_x_9898:
        /* <DEDUP_REMOVED lines=44> */
.L_x_9897:
[----:B------:R-:W-:Y:S05]  /*129f0*/  BSYNC B2 ;  /* 0x0000000000027941 */ /* 0x000fea0003800000 */
.L_x_9896:
        /* <DEDUP_REMOVED lines=12> */
.L_x_9892:
[----:B------:R-:W-:Y:S05]  /*12ac0*/  BSYNC B1 ;  /* 0x0000000000017941 */ /* 0x000fea0003800000 */
.L_x_9890:
        /* <DEDUP_REMOVED lines=8> */
.L_x_9901:
        /* <DEDUP_REMOVED lines=12> */
.L_x_9904:
[----:B------:R-:W-:Y:S02]  /*12c10*/  MOV R50, R52 ;  /* 0x0000003400327202 */ /* 0x000fe40000000f00 */
.L_x_9905:
[----:B------:R-:W-:Y:S05]  /*12c20*/  BSYNC B2 ;  /* 0x0000000000027941 */ /* 0x000fea0003800000 */
.L_x_9903:
        /* <DEDUP_REMOVED lines=16> */
.L_x_9909:
[----:B------:R-:W-:Y:S05]  /*12d30*/  BSYNC B3 ;  /* 0x0000000000037941 */ /* 0x000fea0003800000 */
.L_x_9908:
        /* <DEDUP_REMOVED lines=44> */
.L_x_9907:
[----:B------:R-:W-:Y:S05]  /*13000*/  BSYNC B2 ;  /* 0x0000000000027941 */ /* 0x000fea0003800000 */
.L_x_9906:
        /* <DEDUP_REMOVED lines=12> */
.L_x_9902:
[----:B------:R-:W-:Y:S05]  /*130d0*/  BSYNC B1 ;  /* 0x0000000000017941 */ /* 0x000fea0003800000 */
.L_x_9900:
        /* <DEDUP_REMOVED lines=8> */
.L_x_9911:
        /* <DEDUP_REMOVED lines=12> */
.L_x_9914:
[----:B------:R-:W-:Y:S02]  /*13220*/  IMAD.MOV.U32 R50, RZ, RZ, R52 ;  /* 0x000000ffff327224 */ /* 0x000fe400078e0034 */
.L_x_9915:
[----:B------:R-:W-:Y:S05]  /*13230*/  BSYNC B2 ;  /* 0x0000000000027941 */ /* 0x000fea0003800000 */
.L_x_9913:
        /* <DEDUP_REMOVED lines=16> */
.L_x_9919:
[----:B------:R-:W-:Y:S05]  /*13340*/  BSYNC B3 ;  /* 0x0000000000037941 */ /* 0x000fea0003800000 */
.L_x_9918:
        /* <DEDUP_REMOVED lines=44> */
.L_x_9917:
[----:B------:R-:W-:Y:S05]  /*13610*/  BSYNC B2 ;  /* 0x0000000000027941 */ /* 0x000fea0003800000 */
.L_x_9916:
        /* <DEDUP_REMOVED lines=12> */
.L_x_9912:
[----:B------:R-:W-:Y:S05]  /*136e0*/  BSYNC B1 ;  /* 0x0000000000017941 */ /* 0x000fea0003800000 */
.L_x_9910:
        /* <DEDUP_REMOVED lines=8> */
.L_x_9921:
        /* <DEDUP_REMOVED lines=12> */
.L_x_9924:
[----:B------:R-:W-:Y:S02]  /*13830*/  IMAD.MOV.U32 R50, RZ, RZ, R52 ;  /* 0x000000ffff327224 */ /* 0x000fe400078e0034 */
.L_x_9925:
[----:B------:R-:W-:Y:S05]  /*13840*/  BSYNC B2 ;  /* 0x0000000000027941 */ /* 0x000fea0003800000 */
.L_x_9923:
        /* <DEDUP_REMOVED lines=16> */
.L_x_9929:
[----:B------:R-:W-:Y:S05]  /*13950*/  BSYNC B3 ;  /* 0x0000000000037941 */ /* 0x000fea0003800000 */
.L_x_9928:
        /* <DEDUP_REMOVED lines=44> */
.L_x_9927:
[----:B------:R-:W-:Y:S05]  /*13c20*/  BSYNC B2 ;  /* 0x0000000000027941 */ /* 0x000fea0003800000 */
.L_x_9926:
        /* <DEDUP_REMOVED lines=12> */
.L_x_9922:
[----:B------:R-:W-:Y:S05]  /*13cf0*/  BSYNC B1 ;  /* 0x0000000000017941 */ /* 0x000fea0003800000 */
.L_x_9920:
        /* <DEDUP_REMOVED lines=8> */
.L_x_9931:
        /* <DEDUP_REMOVED lines=12> */
.L_x_9934:
[----:B------:R-:W-:Y:S02]  /*13e40*/  MOV R50, R52 ;  /* 0x0000003400327202 */ /* 0x000fe40000000f00 */
.L_x_9935:
[----:B------:R-:W-:Y:S05]  /*13e50*/  BSYNC B2 ;  /* 0x0000000000027941 */ /* 0x000fea0003800000 */
.L_x_9933:
        /* <DEDUP_REMOVED lines=16> */
.L_x_9939:
[----:B------:R-:W-:Y:S05]  /*13f60*/  BSYNC B3 ;  /* 0x0000000000037941 */ /* 0x000fea0003800000 */
.L_x_9938:
        /* <DEDUP_REMOVED lines=43> */
[----:B------:R-:W-:-:S06]  /*14220*/  HFMA2.MMA R69, -RZ, RZ, 0, 0 ;  /* 0x00000000ff457435 */ /* 0x000fcc00000001ff */
.L_x_9937:
[----:B------:R-:W-:Y:S05]  /*14230*/  BSYNC B2 ;  /* 0x0000000000027941 */ /* 0x000fea0003800000 */
.L_x_9936:
        /* <DEDUP_REMOVED lines=12> */
.L_x_9932:
[----:B------:R-:W-:Y:S05]  /*14300*/  BSYNC B1 ;  /* 0x0000000000017941 */ /* 0x000fea0003800000 */
.L_x_9930:
        /* <DEDUP_REMOVED lines=8> */
.L_x_9941:
        /* <DEDUP_REMOVED lines=12> */
.L_x_9944:
[----:B------:R-:W-:Y:S02]  /*14450*/  MOV R50, R52 ;  /* 0x0000003400327202 */ /* 0x000fe40000000f00 */
.L_x_9945:
[----:B------:R-:W-:Y:S05]  /*14460*/  BSYNC B2 ;  /* 0x0000000000027941 */ /* 0x000fea0003800000 */
.L_x_9943:
        /* <DEDUP_REMOVED lines=16> */
.L_x_9949:
[----:B------:R-:W-:Y:S05]  /*14570*/  BSYNC B3 ;  /* 0x0000000000037941 */ /* 0x000fea0003800000 */
.L_x_9948:
        /* <DEDUP_REMOVED lines=42> */
[----:B------:R-:W-:Y:S01]  /*14820*/  HFMA2.MMA R68, -RZ, RZ, 0, 0 ;  /* 0x00000000ff447435 */ /* 0x000fe200000001ff */
[----:B------:R-:W-:-:S05]  /*14830*/  LOP3.LUT R47, R69, UR25, R70, 0x96, !PT ;  /* 0x00000019452f7c12 */ /* 0x000fca000f8e9646 */
.L_x_9947:
[----:B------:R-:W-:Y:S05]  /*14840*/  BSYNC B2 ;  /* 0x0000000000027941 */ /* 0x000fea0003800000 */
.L_x_9946:
        /* <DEDUP_REMOVED lines=12> */
.L_x_9942:
[----:B------:R-:W-:Y:S05]  /*14910*/  BSYNC B1 ;  /* 0x0000000000017941 */ /* 0x000fea0003800000 */
.L_x_9940:
[----:B------:R-:W-:Y:S01]  /*14920*/  BSSY B1, `(.L_x_9950) ;  /* 0x0000060000017945 */ /* 0x000fe20003800000 */
[----:B------:R-:W-:Y:S05]  /*14930*/  @P3 BRA `(.L_x_9951) ;  /* 0x0000006000003947 */ /* 0x000fea0003800000 */
[----:B------:R-:W-:Y:S01]  /*14940*/  MOV R122, RZ ;  /* 0x000000ff007a7202 */ /* 0x000fe20000000f00 */
[----:B------:R-:W-:Y:S01]  /*14950*/  IMAD.MOV.U32 R50, RZ, RZ, R68 ;  /* 0x000000ffff327224 */ /* 0x000fe200078e0044 */
[----:B------:R-:W-:Y:S05]  /*14960*/  @!P2 BRA `(.L_x_9952) ;  /* 0x000005b00000a947 */ /* 0x000fea0003800000 */
[----:B------:R-:W-:Y:S01]  /*14970*/  MOV R50, R68 ;  /* 0x0000004400327202 */ /* 0x000fe20000000f00 */
[----:B-----5:R-:W-:Y:S01]  /*14980*/  HADD2.F32 R122, -RZ, R67.H1_H1 ;  /* 0x30000043ff7a7230 */ /* 0x020fe20000004100 */
[----:B------:R-:W-:Y:S05]  /*14990*/  BRA `(.L_x_9952) ;  /* 0x0000058000007947 */ /* 0x000fea0003800000 */
.L_x_9951:
        /* <DEDUP_REMOVED lines=12> */
.L_x_9954:
[----:B------:R-:W-:Y:S02]  /*14a60*/  MOV R82, R52 ;  /* 0x0000003400527202 */ /* 0x000fe40000000f00 */
.L_x_9955:
[----:B------:R-:W-:Y:S05]  /*14a70*/  BSYNC B2 ;  /* 0x0000000000027941 */ /* 0x000fea0003800000 */
.L_x_9953:
        /* <DEDUP_REMOVED lines=16> */
.L_x_9959:
[----:B------:R-:W-:Y:S05]  /*14b80*/  BSYNC B3 ;  /* 0x0000000000037941 */ /* 0x000fea0003800000 */
.L_x_9958:
[----:B------:R-:W-:Y:S01]  /*14b90*/  LOP3.LUT R68, R68, UR5, R51, 0x96, !PT ;  /* 0x0000000544447c12 */ /* 0x000fe2000f8e9633 */
[----:B------:R-:W-:Y:S01]  /*14ba0*/  IMAD.HI.U32 R70, R2, -0x326172a9, RZ ;  /* 0xcd9e8d5702467827 */ /* 0x000fe200078e00ff */
[----:B------:R-:W-:-:S03]  /*14bb0*/  HFMA2.MMA R50, -RZ, RZ, 0, 0 ;  /* 0x00000000ff327435 */ /* 0x000fc600000001ff */
        /* <DEDUP_REMOVED lines=41> */
.L_x_9957:
[----:B------:R-:W-:Y:S05]  /*14e50*/  BSYNC B2 ;  /* 0x0000000000027941 */ /* 0x000fea0003800000 */
.L_x_9956:
        /* <DEDUP_REMOVED lines=12> */
.L_x_9952:
[----:B------:R-:W-:Y:S05]  /*14f20*/  BSYNC B1 ;  /* 0x0000000000017941 */ /* 0x000fea0003800000 */
.L_x_9950:
[----:B------:R-:W-:Y:S01]  /*14f30*/  MOV R132, 0x10 ;  /* 0x0000001000847802 */ /* 0x000fe20000000f00 */
[----:B------:R-:W-:Y:S01]  /*14f40*/  BSSY B1, `(.L_x_9960) ;  /* 0x000001c000017945 */ /* 0x000fe20003800000 */
        /* <DEDUP_REMOVED lines=27> */
.L_x_9961:
[----:B------:R-:W-:Y:S05]  /*15100*/  BSYNC B1 ;  /* 0x0000000000017941 */ /* 0x000fea0003800000 */
.L_x_9960:
[----:B------:R-:W-:Y:S02]  /*15110*/  IADD3 R138, R138, 0x80, RZ ;  /* 0x000000808a8a7810 */ /* 0x000fe40007ffe0ff */
[----:B------:R-:W-:Y:S02]  /*15120*/  IADD3 R136, R136, 0x80, RZ ;  /* 0x0000008088887810 */ /* 0x000fe40007ffe0ff */
.L_x_9879:
[----:B------:R-:W-:Y:S05]  /*15130*/  BSYNC B0 ;  /* 0x0000000000007941 */ /* 0x000fea0003800000 */
.L_x_9878:
        /* <DEDUP_REMOVED lines=20> */
.L_x_9965:
        /* <DEDUP_REMOVED lines=12> */
.L_x_9968:
[----:B------:R-:W-:Y:S02]  /*15340*/  IMAD.MOV.U32 R56, RZ, RZ, R52 ;  /* 0x000000ffff387224 */ /* 0x000fe400078e0034 */
.L_x_9969:
[----:B------:R-:W-:Y:S05]  /*15350*/  BSYNC B2 ;  /* 0x0000000000027941 */ /* 0x000fea0003800000 */
.L_x_9967:
        /* <DEDUP_REMOVED lines=16> */
.L_x_9973:
[----:B------:R-:W-:Y:S05]  /*15460*/  BSYNC B3 ;  /* 0x0000000000037941 */ /* 0x000fea0003800000 */
.L_x_9972:
        /* <DEDUP_REMOVED lines=44> */
.L_x_9971:
[----:B------:R-:W-:Y:S05]  /*15730*/  BSYNC B2 ;  /* 0x0000000000027941 */ /* 0x000fea0003800000 */
.L_x_9970:
        /* <DEDUP_REMOVED lines=12> */
.L_x_9966:
[----:B------:R-:W-:Y:S05]  /*15800*/  BSYNC B1 ;  /* 0x0000000000017941 */ /* 0x000fea0003800000 */
.L_x_9964:
        /* <DEDUP_REMOVED lines=8> */
.L_x_9975:
        /* <DEDUP_REMOVED lines=12> */
.L_x_9978:
[----:B------:R-:W-:Y:S02]  /*15950*/  IMAD.MOV.U32 R50, RZ, RZ, R52 ;  /* 0x000000ffff327224 */ /* 0x000fe400078e0034 */
.L_x_9979:
[----:B------:R-:W-:Y:S05]  /*15960*/  BSYNC B2 ;  /* 0x0000000000027941 */ /* 0x000fea0003800000 */
.L_x_9977:
        /* <DEDUP_REMOVED lines=16> */
.L_x_9983:
[----:B------:R-:W-:Y:S05]  /*15a70*/  BSYNC B3 ;  /* 0x0000000000037941 */ /* 0x000fea0003800000 */
.L_x_9982:
        /* <DEDUP_REMOVED lines=44> */
.L_x_9981:
[----:B------:R-:W-:Y:S05]  /*15d40*/  BSYNC B2 ;  /* 0x0000000000027941 */ /* 0x000fea0003800000 */
.L_x_9980:
        /* <DEDUP_REMOVED lines=12> */
.L_x_9976:
[----:B------:R-:W-:Y:S05]  /*15e10*/  BSYNC B1 ;  /* 0x0000000000017941 */ /* 0x000fea0003800000 */
.L_x_9974:
        /* <DEDUP_REMOVED lines=8> */
.L_x_9985:
        /* <DEDUP_REMOVED lines=12> */
.L_x_9988:
[----:B------:R-:W-:Y:S02]  /*15f60*/  IMAD.MOV.U32 R50, RZ, RZ, R52 ;  /* 0x000000ffff327224 */ /* 0x000fe400078e0034 */
.L_x_9989:
[----:B------:R-:W-:Y:S05]  /*15f70*/  BSYNC B2 ;  /* 0x0000000000027941 */ /* 0x000fea0003800000 */
.L_x_9987:
        /* <DEDUP_REMOVED lines=16> */
.L_x_9993:
[----:B------:R-:W-:Y:S05]  /*16080*/  BSYNC B3 ;  /* 0x0000000000037941 */ /* 0x000fea0003800000 */
.L_x_9992:
        /* <DEDUP_REMOVED lines=44> */
.L_x_9991:
[----:B------:R-:W-:Y:S05]  /*16350*/  BSYNC B2 ;  /* 0x0000000000027941 */ /* 0x000fea0003800000 */
.L_x_9990:
        /* <DEDUP_REMOVED lines=12> */
.L_x_9986:
[----:B------:R-:W-:Y:S05]  /*16420*/  BSYNC B1 ;  /* 0x0000000000017941 */ /* 0x000fea0003800000 */
.L_x_9984:
        /* <DEDUP_REMOVED lines=8> */
.L_x_9995:
        /* <DEDUP_REMOVED lines=12> */
.L_x_9998:
[----:B------:R-:W-:Y:S02]  /*16570*/  IMAD.MOV.U32 R50, RZ, RZ, R52 ;  /* 0x000000ffff327224 */ /* 0x000fe400078e0034 */
.L_x_9999:
[----:B------:R-:W-:Y:S05]  /*16580*/  BSYNC B2 ;  /* 0x0000000000027941 */ /* 0x000fea0003800000 */
.L_x_9997:
        /* <DEDUP_REMOVED lines=16> */
.L_x_10003:
[----:B------:R-:W-:Y:S05]  /*16690*/  BSYNC B3 ;  /* 0x0000000000037941 */ /* 0x000fea0003800000 */
.L_x_10002:
        /* <DEDUP_REMOVED lines=44> */
.L_x_10001:
[----:B------:R-:W-:Y:S05]  /*16960*/  BSYNC B2 ;  /* 0x0000000000027941 */ /* 0x000fea0003800000 */
.L_x_10000:
        /* <DEDUP_REMOVED lines=12> */
.L_x_9996:
[----:B------:R-:W-:Y:S05]  /*16a30*/  BSYNC B1 ;  /* 0x0000000000017941 */ /* 0x000fea0003800000 */
.L_x_9994:
        /* <DEDUP_REMOVED lines=8> */
.L_x_10005:
        /* <DEDUP_REMOVED lines=12> */
.L_x_10008:
[----:B------:R-:W-:Y:S02]  /*16b80*/  IMAD.MOV.U32 R50, RZ, RZ, R52 ;  /* 0x000000ffff327224 */ /* 0x000fe400078e0034 */
.L_x_10009:
[----:B------:R-:W-:Y:S05]  /*16b90*/  BSYNC B2 ;  /* 0x0000000000027941 */ /* 0x000fea0003800000 */
.L_x_10007:
        /* <DEDUP_REMOVED lines=16> */
.L_x_10013:
[----:B------:R-:W-:Y:S05]  /*16ca0*/  BSYNC B3 ;  /* 0x0000000000037941 */ /* 0x000fea0003800000 */
.L_x_10012:
        /* <DEDUP_REMOVED lines=44> */
.L_x_10011:
[----:B------:R-:W-:Y:S05]  /*16f70*/  BSYNC B2 ;  /* 0x0000000000027941 */ /* 0x000fea0003800000 */
.L_x_10010:
        /* <DEDUP_REMOVED lines=12> */
.L_x_10006:
[----:B------:R-:W-:Y:S05]  /*17040*/  BSYNC B1 ;  /* 0x0000000000017941 */ /* 0x000fea0003800000 */
.L_x_10004:
        /* <DEDUP_REMOVED lines=8> */
.L_x_10015:
        /* <DEDUP_REMOVED lines=12> */
.L_x_10018:
[----:B------:R-:W-:Y:S02]  /*17190*/  IMAD.MOV.U32 R50, RZ, RZ, R52 ;  /* 0x000000ffff327224 */ /* 0x000fe400078e0034 */
.L_x_10019:
[----:B------:R-:W-:Y:S05]  /*171a0*/  BSYNC B2 ;  /* 0x0000000000027941 */ /* 0x000fea0003800000 */
.L_x_10017:
        /* <DEDUP_REMOVED lines=16> */
.L_x_10023:
[----:B------:R-:W-:Y:S05]  /*172b0*/  BSYNC B3 ;  /* 0x0000000000037941 */ /* 0x000fea0003800000 */
.L_x_10022:
        /* <DEDUP_REMOVED lines=44> */
.L_x_10021:
[----:B------:R-:W-:Y:S05]  /*17580*/  BSYNC B2 ;  /* 0x0000000000027941 */ /* 0x000fea0003800000 */
.L_x_10020:
        /* <DEDUP_REMOVED lines=12> */
.L_x_10016:
[----:B------:R-:W-:Y:S05]  /*17650*/  BSYNC B1 ;  /* 0x0000000000017941 */ /* 0x000fea0003800000 */
.L_x_10014:
        /* <DEDUP_REMOVED lines=8> */
.L_x_10025:
        /* <DEDUP_REMOVED lines=12> */
.L_x_10028:
[----:B------:R-:W-:Y:S02]  /*177a0*/  IMAD.MOV.U32 R50, RZ, RZ, R52 ;  /* 0x000000ffff327224 */ /* 0x000fe400078e0034 */
.L_x_10029:
[----:B------:R-:W-:Y:S05]  /*177b0*/  BSYNC B2 ;  /* 0x0000000000027941 */ /* 0x000fea0003800000 */
.L_x_10027:
        /* <DEDUP_REMOVED lines=16> */
.L_x_10033:
[----:B------:R-:W-:Y:S05]  /*178c0*/  BSYNC B3 ;  /* 0x0000000000037941 */ /* 0x000fea0003800000 */
.L_x_10032:
        /* <DEDUP_REMOVED lines=44> */
.L_x_10031:
[----:B------:R-:W-:Y:S05]  /*17b90*/  BSYNC B2 ;  /* 0x0000000000027941 */ /* 0x000fea0003800000 */
.L_x_10030:
        /* <DEDUP_REMOVED lines=12> */
.L_x_10026:
[----:B------:R-:W-:Y:S05]  /*17c60*/  BSYNC B1 ;  /* 0x0000000000017941 */ /* 0x000fea0003800000 */
.L_x_10024:
        /* <DEDUP_REMOVED lines=8> */
.L_x_10035:
        /* <DEDUP_REMOVED lines=12> */
.L_x_10038:
[----:B------:R-:W-:Y:S02]  /*17db0*/  IMAD.MOV.U32 R82, RZ, RZ, R52 ;  /* 0x000000ffff527224 */ /* 0x000fe400078e0034 */
.L_x_10039:
[----:B------:R-:W-:Y:S05]  /*17dc0*/  BSYNC B2 ;  /* 0x0000000000027941 */ /* 0x000fea0003800000 */
.L_x_10037:
        /* <DEDUP_REMOVED lines=16> */
.L_x_10043:
[----:B------:R-:W-:Y:S05]  /*17ed0*/  BSYNC B3 ;  /* 0x0000000000037941 */ /* 0x000fea0003800000 */
.L_x_10042:
        /* <DEDUP_REMOVED lines=44> */
.L_x_10041:
[----:B------:R-:W-:Y:S05]  /*181a0*/  BSYNC B2 ;  /* 0x0000000000027941 */ /* 0x000fea0003800000 */
.L_x_10040:
        /* <DEDUP_REMOVED lines=12> */
.L_x_10036:
[----:B------:R-:W-:Y:S05]  /*18270*/  BSYNC B1 ;  /* 0x0000000000017941 */ /* 0x000fea0003800000 */
.L_x_10034:
        /* <DEDUP_REMOVED lines=28> */
.L_x_9963:
[----:B------:R-:W-:Y:S05]  /*18440*/  BSYNC B0 ;  /* 0x0000000000007941 */ /* 0x000fea0003800000 */
.L_x_9962:
        /* <DEDUP_REMOVED lines=72> */
.L_x_10062:
        /* <DEDUP_REMOVED lines=133> */
.L_x_10063:
[----:B------:R-:W-:Y:S01]  /*19120*/  LOP3.LUT P1, RZ, R0, 0x1f, RZ, 0xc0, !PT ;  /* 0x0000001f00ff7812 */ /* 0x000fe2000782c0ff */
[----:B-1----:R-:W-:Y:S01]  /*19130*/  FADD.FTZ R69, R69, R133 ;  /* 0x0000008545457221 */ /* 0x002fe20000010000 */
[----:B------:R-:W-:Y:S01]  /*19140*/  SHF.R.U32.HI R70, RZ, 0x5, R0 ;  /* 0x00000005ff467819 */ /* 0x000fe20000011600 */
[----:B------:R-:W-:Y:S03]  /*19150*/  WARPSYNC 0xffffffff ;  /* 0xffffffff00007948 */ /* 0x000fe60003800000 */
[----:B------:R-:W-:-:S07]  /*19160*/  LOP3.LUT R70, R70, 0x3, RZ, 0xc0, !PT ;  /* 0x0000000346467812 */ /* 0x000fce00078ec0ff */
[----:B------:R-:W-:-:S05]  /*19170*/  @!P1 IADD3 R71, R132, R70, RZ ;  /* 0x0000004684479210 */ /* 0x000fca0007ffe0ff */
        /* <DEDUP_REMOVED lines=9> */
[----:B------:R-:W-:Y:S01]  /*19210*/  BSSY B0, `(.L_x_10046) ;  /* 0x0000135000007945 */ /* 0x000fe20003800000 */
[----:B------:R-:W-:Y:S02]  /*19220*/  MOV R70, c[0x0][0x1e0] ;  /* 0x0000780000467a02 */ /* 0x000fe40000000f00 */
[----:B------:R-:W1:Y:S04]  /*19230*/  SHFL.DOWN PT, R137, R136, 0x2, 0x1f ;  /* 0x08401f0088897f89 */ /* 0x000e6800000e0000 */
[----:B------:R2:W3:Y:S02]  /*19240*/  @!P1 LDS.64 R68, [R132.X8] ;  /* 0x0000000084449984 */ /* 0x0004e40000008a00 */
[----:B--2---:R1:W-:Y:S02]  /*19250*/  I2F R132, R136 ;  /* 0x0000008800847306 */ /* 0x0043e40000201400 */
[----:B-1----:R-:W-:-:S06]  /*19260*/  IADD3 R136, R137, R136, RZ ;  /* 0x0000008889887210 */ /* 0x002fcc0007ffe0ff */
        /* <DEDUP_REMOVED lines=44> */
[----:B0-----:R-:W-:-:S05]  /*19530*/  IMAD.U32 R68, RZ, RZ, UR27 ;  /* 0x0000001bff447e24 */ /* 0x001fca000f8e00ff */
        /* <DEDUP_REMOVED lines=20> */
[----:B------:R-:W-:Y:S01]  /*19680*/  F2FP.PACK_AB R68, R69, R68 ;  /* 0x000000444544723e */ /* 0x000fe200000000ff */
[----:B------:R-:W-:Y:S02]  /*19690*/  FADD.FTZ R69, R59, -R134 ;  /* 0x800000863b457221 */ /* 0x000fe40000010000 */
[----:B------:R-:W-:Y:S02]  /*196a0*/  FMUL.FTZ R70, R70, UR27 ;  /* 0x0000001b46467c20 */ /* 0x000fe40008410000 */
[----:B------:R-:W-:Y:S02]  /*196b0*/  FMUL.FTZ R69, R69, UR27 ;  /* 0x0000001b45457c20 */ /* 0x000fe40008410000 */
[----:B------:R-:W-:-:S02]  /*196c0*/  FFMA.FTZ R70, R205, R70, R204 ;  /* 0x00000046cd467223 */ /* 0x000fc400000100cc */
[----:B------:R-:W-:Y:S02]  /*196d0*/  FFMA.FTZ R69, R207, R69, R206 ;  /* 0x00000045cf457223 */ /* 0x000fe400000100ce */
[----:B------:R-:W-:Y:S02]  /*196e0*/  FMUL.FTZ R71, R71, UR27 ;  /* 0x0000001b47477c20 */ /* 0x000fe40008410000 */
[--C-:B------:R-:W-:Y:S01]  /*196f0*/  FADD.FTZ R132, R81, -R134.reuse ;  /* 0x8000008651847221 */ /* 0x100fe20000010000 */
[----:B------:R-:W-:Y:S01]  /*19700*/  F2FP.PACK_AB R69, R70, R69 ;  /* 0x000000454645723e */ /* 0x000fe200000000ff */
[----:B------:R-:W-:Y:S02]  /*19710*/  FADD.FTZ R70, R75, -R134 ;  /* 0x800000864b467221 */ /* 0x000fe40000010000 */
[----:B------:R-:W-:Y:S02]  /*19720*/  FFMA.FTZ R71, R201, R71, R200 ;  /* 0x00000047c9477223 */ /* 0x000fe400000100c8 */
[----:B------:R-:W-:-:S02]  /*19730*/  FMUL.FTZ R70, R70, UR27 ;  /* 0x0000001b46467c20 */ /* 0x000fc40008410000 */
[----:B------:R-:W-:Y:S02]  /*19740*/  FMUL.FTZ R132, R132, UR27 ;  /* 0x0000001b84847c20 */ /* 0x000fe40008410000 */
[----:B------:R-:W-:Y:S02]  /*19750*/  FFMA.FTZ R70, R203, R70, R202 ;  /* 0x00000046cb467223 */ /* 0x000fe400000100ca */
[----:B------:R-:W-:-:S03]  /*19760*/  FFMA.FTZ R132, R197, R132, R196 ;  /* 0x00000084c5847223 */ /* 0x000fc600000100c4 */
[----:B------:R-:W-:Y:S01]  /*19770*/  F2FP.PACK_AB R70, R71, R70 ;  /* 0x000000464746723e */ /* 0x000fe200000000ff */
[----:B------:R-:W-:-:S04]  /*19780*/  FADD.FTZ R71, R79, -R134 ;  /* 0x800000864f477221 */ /* 0x000fc80000010000 */
[----:B------:R-:W-:-:S04]  /*19790*/  FMUL.FTZ R71, R71, UR27 ;  /* 0x0000001b47477c20 */ /* 0x000fc80008410000 */
[----:B------:R-:W-:-:S05]  /*197a0*/  FFMA.FTZ R71, R199, R71, R198 ;  /* 0x00000047c7477223 */ /* 0x000fca00000100c6 */
[----:B------:R-:W-:Y:S01]  /*197b0*/  F2FP.PACK_AB R71, R132, R71 ;  /* 0x000000478447723e */ /* 0x000fe200000000ff */
[----:B------:R-:W-:-:S10]  /*197c0*/  HFMA2.MMA R132, -RZ, RZ, 0, 9.5367431640625e-07 ;  /* 0x00000010ff847435 */ /* 0x000fd400000001ff */
[C---:B------:R-:W-:Y:S01]  /*197d0*/  IMAD.WIDE.U32 R132, R131.reuse, R132, c[0x0][0x208] ;  /* 0x0000820083847625 */ /* 0x040fe200078e0084 */
[----:B------:R-:W-:-:S04]  /*197e0*/  IADD3 R131, R131, 0x80, RZ ;  /* 0x0000008083837810 */ /* 0x000fc80007ffe0ff */
[----:B------:R0:W-:Y:S03]  /*197f0*/  STG.E.128 [R132.64], R68 ;  /* 0x0000004484007986 */ /* 0x0001e6000c101d06 */
.L_x_10049:
[----:B------:R-:W-:Y:S05]  /*19800*/  BSYNC B1 ;  /* 0x0000000000017941 */ /* 0x000fea0003800000 */
.L_x_10048:
        /* <DEDUP_REMOVED lines=31> */
[----:B------:R-:W-:-:S04]  /*19a00*/  IMAD.MOV.U32 R132, RZ, RZ, 0x10 ;  /* 0x00000010ff847424 */ /* 0x000fc800078e00ff */
[C---:B------:R-:W-:Y:S01]  /*19a10*/  IMAD.WIDE.U32 R132, R131.reuse, R132, c[0x0][0x208] ;  /* 0x0000820083847625 */ /* 0x040fe200078e0084 */
[----:B------:R-:W-:-:S04]  /*19a20*/  IADD3 R131, R131, 0x80, RZ ;  /* 0x0000008083837810 */ /* 0x000fc80007ffe0ff */
[----:B------:R0:W-:Y:S03]  /*19a30*/  STG.E.128 [R132.64], R68 ;  /* 0x0000004484007986 */ /* 0x0001e6000c101d06 */
.L_x_10051:
[----:B------:R-:W-:Y:S05]  /*19a40*/  BSYNC B1 ;  /* 0x0000000000017941 */ /* 0x000fea0003800000 */
.L_x_10050:
        /* <DEDUP_REMOVED lines=30> */
[----:B------:R-:W-:Y:S02]  /*19c30*/  F2FP.PACK_AB R71, R132, R71 ;  /* 0x000000478447723e */ /* 0x000fe400000000ff */
[----:B------:R-:W-:-:S05]  /*19c40*/  MOV R132, 0x10 ;  /* 0x0000001000847802 */ /* 0x000fca0000000f00 */
[C---:B------:R-:W-:Y:S01]  /*19c50*/  IMAD.WIDE.U32 R132, R131.reuse, R132, c[0x0][0x208] ;  /* 0x0000820083847625 */ /* 0x040fe200078e0084 */
[----:B------:R-:W-:-:S04]  /*19c60*/  IADD3 R131, R131, 0x80, RZ ;  /* 0x0000008083837810 */ /* 0x000fc80007ffe0ff */
[----:B------:R0:W-:Y:S03]  /*19c70*/  STG.E.128 [R132.64], R68 ;  /* 0x0000004484007986 */ /* 0x0001e6000c101d06 */
.L_x_10053:
[----:B------:R-:W-:Y:S05]  /*19c80*/  BSYNC B1 ;  /* 0x0000000000017941 */ /* 0x000fea0003800000 */
.L_x_10052:
        /* <DEDUP_REMOVED lines=35> */
.L_x_10055:
[----:B------:R-:W-:Y:S05]  /*19ec0*/  BSYNC B1 ;  /* 0x0000000000017941 */ /* 0x000fea0003800000 */
.L_x_10054:
        /* <DEDUP_REMOVED lines=35> */
.L_x_10057:
[----:B------:R-:W-:Y:S05]  /*1a100*/  BSYNC B1 ;  /* 0x0000000000017941 */ /* 0x000fea0003800000 */
.L_x_10056:
        /* <DEDUP_REMOVED lines=35> */
.L_x_10059:
[----:B------:R-:W-:Y:S05]  /*1a340*/  BSYNC B1 ;  /* 0x0000000000017941 */ /* 0x000fea0003800000 */
.L_x_10058:
[----:B------:R-:W-:-:S13]  /*1a350*/  LOP3.LUT P1, RZ, R6, 0x1, RZ, 0xc0, !PT ;  /* 0x0000000106ff7812 */ /* 0x000fda000782c0ff */
[----:B------:R-:W-:Y:S05]  /*1a360*/  @!P1 BRA `(.L_x_10047) ;  /* 0x000001f000009947 */ /* 0x000fea0003800000 */
[--C-:B0-----:R-:W-:Y:S01]  /*1a370*/  FADD.FTZ R68, R123, -R134.reuse ;  /* 0x800000867b447221 */ /* 0x101fe20000010000 */
[----:B------:R-:W-:Y:S01]  /*1a380*/  MOV R132, 0x10 ;  /* 0x0000001000847802 */ /* 0x000fe20000000f00 */
        /* <DEDUP_REMOVED lines=14> */
[----:B------:R-:W-:Y:S01]  /*1a470*/  IMAD.WIDE.U32 R132, R131, R132, c[0x0][0x208] ;  /* 0x0000820083847625 */ /* 0x000fe200078e0084 */
[----:B------:R-:W-:-:S03]  /*1a480*/  F2FP.PACK_AB R69, R70, R69 ;  /* 0x000000454645723e */ /* 0x000fc600000000ff */
[----:B------:R-:W-:Y:S02]  /*1a490*/  FADD.FTZ R70, R127, -R134 ;  /* 0x800000867f467221 */ /* 0x000fe40000010000 */
[----:B------:R-:W-:Y:S02]  /*1a4a0*/  FFMA.FTZ R71, R36, R71, R44 ;  /* 0x0000004724477223 */ /* 0x000fe4000001002c */
[----:B------:R-:W-:-:S04]  /*1a4b0*/  FMUL.FTZ R70, R70, UR27 ;  /* 0x0000001b46467c20 */ /* 0x000fc80008410000 */
[----:B------:R-:W-:-:S05]  /*1a4c0*/  FFMA.FTZ R70, R35, R70, R43 ;  /* 0x0000004623467223 */ /* 0x000fca000001002b */
[----:B------:R-:W-:Y:S01]  /*1a4d0*/  F2FP.PACK_AB R70, R71, R70 ;  /* 0x000000464746723e */ /* 0x000fe200000000ff */
[--C-:B------:R-:W-:Y:S02]  /*1a4e0*/  FADD.FTZ R71, R129, -R134.reuse ;  /* 0x8000008681477221 */ /* 0x100fe40000010000 */
[----:B------:R-:W-:Y:S02]  /*1a4f0*/  FADD.FTZ R134, R130, -R134 ;  /* 0x8000008682867221 */ /* 0x000fe40000010000 */
[----:B------:R-:W-:Y:S02]  /*1a500*/  FMUL.FTZ R71, R71, UR27 ;  /* 0x0000001b47477c20 */ /* 0x000fe40008410000 */
[----:B------:R-:W-:Y:S02]  /*1a510*/  FMUL.FTZ R134, R134, UR27 ;  /* 0x0000001b86867c20 */ /* 0x000fe40008410000 */
[----:B------:R-:W-:Y:S02]  /*1a520*/  FFMA.FTZ R71, R37, R71, R45 ;  /* 0x0000004725477223 */ /* 0x000fe4000001002d */
[----:B------:R-:W-:-:S05]  /*1a530*/  FFMA.FTZ R134, R38, R134, R46 ;  /* 0x0000008626867223 */ /* 0x000fca000001002e */
[----:B------:R-:W-:-:S05]  /*1a540*/  F2FP.PACK_AB R71, R134, R71 ;  /* 0x000000478647723e */ /* 0x000fca00000000ff */
[----:B------:R0:W-:Y:S02]  /*1a550*/  STG.E.128 [R132.64], R68 ;  /* 0x0000004484007986 */ /* 0x0001e4000c101d06 */
.L_x_10047:
[----:B0-----:R-:W-:Y:S05]  /*1a560*/  BSYNC B0 ;  /* 0x0000000000007941 */ /* 0x001fea0003800000 */
.L_x_10046:
[----:B------:R-:W-:Y:S02]  /*1a570*/  LOP3.LUT P1, RZ, R53, 0xff, RZ, 0xc0, !PT ;  /* 0x000000ff35ff7812 */ /* 0x000fe4000782c0ff */
[----:B------:R-:W-:Y:S02]  /*1a580*/  IADD3 R7, R7, c[0x0][0x160], RZ ;  /* 0x0000580007077a10 */ /* 0x000fe40007ffe0ff */
[----:B------:R-:W-:Y:S02]  /*1a590*/  SEL R53, RZ, 0x1, P1 ;  /* 0x00000001ff357807 */ /* 0x000fe40000800000 */
[----:B------:R-:W-:-:S13]  /*1a5a0*/  ISETP.GE.AND P1, PT, R7, c[0x0][0x164], PT ;  /* 0x0000590007007a0c */ /* 0x000fda0003f26270 */
[----:B------:R-:W-:Y:S01]  /*1a5b0*/  @P1 CALL.REL.NOINC `(.L_x_10060) ;  /* 0x0000001000001944 */ /* 0x000fe20003c00000 */
[----:B------:R-:W-:Y:S05]  /*1a5c0*/  BRA `(.L_x_10061) ;  /* 0xfffe759000007947 */ /* 0x000fea000383ffff */
.L_x_10060:
[----:B------:R-:W-:Y:S05]  /*1a5d0*/  EXIT ;  /* 0x000000000000794d */ /* 0x000fea0003800000 */
.L_x_10044:
[----:B------:R-:W-:Y:S01]  /*1a5e0*/  HFMA2.MMA R69, -RZ, RZ, 0, 5.9604644775390625e-08 ;  /* 0x00000001ff457435 */ /* 0x000fe200000001ff */
[----:B------:R-:W-:Y:S01]  /*1a5f0*/  IMAD.MOV.U32 R133, RZ, RZ, R68 ;  /* 0x000000ffff857224 */ /* 0x000fe200078e0044 */
[----:B------:R-:W-:Y:S01]  /*1a600*/  MOV R71, 0xffffffff ;  /* 0xffffffff00477802 */ /* 0x000fe20000000f00 */
[----:B------:R-:W-:Y:S01]  /*1a610*/  IMAD.MOV.U32 R136, RZ, RZ, 0x1f ;  /* 0x0000001fff887424 */ /* 0x000fe200078e00ff */
[----:B------:R-:W-:Y:S02]  /*1a620*/  MOV R70, 0x1a640 ;  /* 0x0001a64000467802 */ /* 0x000fe40000000f00 */
[----:B-----5:R-:W-:Y:S05]  /*1a630*/  CALL.REL.NOINC `($__internal_30_$__cuda_sm70_shflsync_bfly_p) ;  /* 0x00000ad000007944 */ /* 0x020fea0003c00000 */
[----:B-1----:R-:W-:Y:S05]  /*1a640*/  BRA `(.L_x_10062) ;  /* 0xffffe28000007947 */ /* 0x002fea000383ffff */
.L_x_10045:
[----:B------:R-:W-:Y:S01]  /*1a650*/  HFMA2.MMA R69, -RZ, RZ, 0, 1.1920928955078125e-07 ;  /* 0x00000002ff457435 */ /* 0x000fe200000001ff */
[----:B------:R-:W-:Y:S01]  /*1a660*/  IMAD.MOV.U32 R133, RZ, RZ, R68 ;  /* 0x000000ffff857224 */ /* 0x000fe200078e0044 */
[----:B------:R-:W-:Y:S01]  /*1a670*/  MOV R71, 0xffffffff ;  /* 0xffffffff00477802 */ /* 0x000fe20000000f00 */
[----:B------:R-:W-:Y:S01]  /*1a680*/  IMAD.MOV.U32 R136, RZ, RZ, 0x1f ;  /* 0x0000001fff887424 */ /* 0x000fe200078e00ff */
[----:B------:R-:W-:Y:S02]  /*1a690*/  MOV R70, 0x1a6b0 ;  /* 0x0001a6b000467802 */ /* 0x000fe40000000f00 */
[----:B-----5:R-:W-:Y:S05]  /*1a6a0*/  CALL.REL.NOINC `($__internal_30_$__cuda_sm70_shflsync_bfly_p) ;  /* 0x00000a6000007944 */ /* 0x020fea0003c00000 */
[----:B-1----:R-:W-:Y:S01]  /*1a6b0*/  FADD.FTZ R68, R68, R69 ;  /* 0x0000004544447221 */ /* 0x002fe20000010000 */
[----:B------:R-:W-:Y:S01]  /*1a6c0*/  HFMA2.MMA R136, -RZ, RZ, 0, 1.847743988037109375e-06 ;  /* 0x0000001fff887435 */ /* 0x000fe200000001ff */
[----:B------:R-:W-:Y:S01]  /*1a6d0*/  IMAD.MOV.U32 R69, RZ, RZ, 0x4 ;  /* 0x00000004ff457424 */ /* 0x000fe200078e00ff */
[----:B------:R-:W-:Y:S01]  /*1a6e0*/  MOV R70, 0x1a720 ;  /* 0x0001a72000467802 */ /* 0x000fe20000000f00 */
[----:B------:R-:W-:Y:S01]  /*1a6f0*/  IMAD.MOV.U32 R71, RZ, RZ, -0x1 ;  /* 0xffffffffff477424 */ /* 0x000fe200078e00ff */
[----:B------:R-:W-:-:S02]  /*1a700*/  MOV R133, R68 ;  /* 0x0000004400857202 */ /* 0x000fc40000000f00 */
[----:B------:R-:W-:Y:S05]  /*1a710*/  CALL.REL.NOINC `($__internal_30_$__cuda_sm70_shflsync_bfly_p) ;  /* 0x000009f000007944 */ /* 0x000fea0003c00000 */
        /* <DEDUP_REMOVED lines=16> */
[----:B------:R-:W-:-:S02]  /*1a820*/  IMAD.MOV.U32 R71, RZ, RZ, -0x1 ;  /* 0xffffffffff477424 */ /* 0x000fc400078e00ff */
        /* <DEDUP_REMOVED lines=116> */
[----:B------:R-:W-:Y:S05]  /*1af70*/  CALL.REL.NOINC `($__internal_30_$__cuda_sm70_shflsync_bfly_p) ;  /* 0x0000019000007944 */ /* 0x000fea0003c00000 */
[----:B-1----:R-:W-:Y:S01]  /*1af80*/  FADD.FTZ R133, R133, R69 ;  /* 0x0000004585857221 */ /* 0x002fe20000010000 */
[----:B------:R-:W-:Y:S01]  /*1af90*/  MOV R69, 0x2 ;  /* 0x0000000200457802 */ /* 0x000fe20000000f00 */
[----:B------:R-:W-:Y:S01]  /*1afa0*/  IMAD.MOV.U32 R136, RZ, RZ, 0x1f ;  /* 0x0000001fff887424 */ /* 0x000fe200078e00ff */
[----:B------:R-:W-:Y:S02]  /*1afb0*/  MOV R71, 0xffffffff ;  /* 0xffffffff00477802 */ /* 0x000fe40000000f00 */
[----:B------:R-:W-:Y:S02]  /*1afc0*/  MOV R70, 0x1afe0 ;  /* 0x0001afe000467802 */ /* 0x000fe40000000f00 */
[----:B------:R-:W-:Y:S05]  /*1afd0*/  CALL.REL.NOINC `($__internal_30_$__cuda_sm70_shflsync_bfly_p) ;  /* 0x0000013000007944 */ /* 0x000fea0003c00000 */
[----:B------:R-:W-:Y:S01]  /*1afe0*/  HFMA2.MMA R136, -RZ, RZ, 0, 1.847743988037109375e-06 ;  /* 0x0000001fff887435 */ /* 0x000fe200000001ff */
[----:B-1----:R-:W-:Y:S01]  /*1aff0*/  FADD.FTZ R133, R133, R69 ;  /* 0x0000004585857221 */ /* 0x002fe20000010000 */
[----:B------:R-:W-:Y:S01]  /*1b000*/  MOV R70, 0x1b040 ;  /* 0x0001b04000467802 */ /* 0x000fe20000000f00 */
[----:B------:R-:W-:-:S02]  /*1b010*/  IMAD.MOV.U32 R69, RZ, RZ, 0x4 ;  /* 0x00000004ff457424 */ /* 0x000fc400078e00ff */
[----:B------:R-:W-:Y:S02]  /*1b020*/  IMAD.MOV.U32 R71, RZ, RZ, -0x1 ;  /* 0xffffffffff477424 */ /* 0x000fe400078e00ff */
        /* <DEDUP_REMOVED lines=10> */
[----:B------:R-:W-:Y:S02]  /*1b0d0*/  IMAD.MOV.U32 R69, RZ, RZ, 0x10 ;  /* 0x00000010ff457424 */ /* 0x000fe400078e00ff */
[----:B------:R-:W-:-:S02]  /*1b0e0*/  IMAD.MOV.U32 R71, RZ, RZ, -0x1 ;  /* 0xffffffffff477424 */ /* 0x000fc400078e00ff */
[----:B------:R-:W-:Y:S05]  /*1b0f0*/  CALL.REL.NOINC `($__internal_30_$__cuda_sm70_shflsync_bfly_p) ;  /* 0x0000001000007944 */ /* 0x000fea0003c00000 */
[----:B-1----:R-:W-:Y:S05]  /*1b100*/  BRA `(.L_x_10063) ;  /* 0xffffe01000007947 */ /* 0x002fea000383ffff */
        .weak           $__internal_30_$__cuda_sm70_shflsync_bfly_p
        .type           $__internal_30_$__cuda_sm70_shflsync_bfly_p,@function
        .size           $__internal_30_$__cuda_sm70_shflsync_bfly_p,(.L_x_44870 - $__internal_30_$__cuda_sm70_shflsync_bfly_p)
$__internal_30_$__cuda_sm70_shflsync_bfly_p:
[----:B------:R-:W-:Y:S04]  /*1b110*/  WARPSYNC R71 ;  /* 0x0000004700007348 */ /* 0x000fe80003800000 */
[----:B------:R0:W1:Y:S02]  /*1b120*/  SHFL.BFLY PT, R69, R133, R69, R136 ;  /* 0x0c00004585457389 */ /* 0x00006400000e0088 */
[----:B0-----:R-:W-:-:S04]  /*1b130*/  MOV R71, 0x0 ;  /* 0x0000000000477802 */ /* 0x001fc80000000f00 */
[----:B------:R-:W-:Y:S05]  /*1b140*/  RET.REL.NODEC R70 `(_ZN10layer_norm13ln_fwd_kernelINS_13Kernel_traitsI6__halfS2_S2_S2_fjLj7168ELj1ELj1ELj4ELj16ENS_18Kernel_traits_baseILj7168ES2_S2_S2_S2_fjLj128EEEEELb1ELb1ELb1ELb0EEEvNS_9FwdParamsE) ;  /* 0xfffe4eb046007950 */ /* 0x000fea0003c3ffff */
.L_x_10064:
        /* <DEDUP_REMOVED lines=11> */
.L_x_44870:


//--------------------- .text._ZN10layer_norm13ln_fwd_kernelINS_13Kernel_traitsI6__halfS2_S2_S2_fjLj7168ELj1ELj1ELj4ELj16ENS_18Kernel_traits_baseILj7168ES2_S2_S2_S2_fjLj128EEEEELb1ELb1ELb1ELb1EEEvNS_9FwdParamsE --------------------------
	.section	.text._ZN10layer_norm13ln_fwd_kernelINS_13Kernel_traitsI6__halfS2_S2_S2_fjLj7168ELj1ELj1ELj4ELj16ENS_18Kernel_traits_baseILj7168ES2_S2_S2_S2_fjLj128EEEEELb1ELb1ELb1ELb1EEEvNS_9FwdParamsE,"ax",@progbits
	.sectioninfo	@"SHI_REGISTERS=255"
	.align	128
        .global         _ZN10layer_norm13ln_fwd_kernelINS_13Kernel_traitsI6__halfS2_S2_S2_fjLj7168ELj1ELj1ELj4ELj16ENS_18Kernel_traits_baseILj7168ES2_S2_S2_S2_fjLj128EEEEELb1ELb1ELb1ELb1EEEvNS_9FwdParamsE
        .type           _ZN10layer_norm13ln_fwd_kernelINS_13Kernel_traitsI6__halfS2_S2_S2_fjLj7168ELj1ELj1ELj4ELj16ENS_18Kernel_traits_baseILj7168ES2_S2_S2_S2_fjLj128EEEEELb1ELb1ELb1ELb1EEEvNS_9FwdParamsE,@function
        .size           _ZN10layer_norm13ln_fwd_kernelINS_13Kernel_traitsI6__halfS2_S2_S2_fjLj7168ELj1ELj1ELj4ELj16ENS_18Kernel_traits_baseILj7168ES2_S2_S2_S2_fjLj128EEEEELb1ELb1ELb1ELb1EEEvNS_9FwdParamsE,(.L_x_44871 - _ZN10layer_norm13ln_fwd_kernelINS_13Kernel_traitsI6__halfS2_S2_S2_fjLj7168ELj1ELj1ELj4ELj16ENS_18Kernel_traits_baseILj7168ES2_S2_S2_S2_fjLj128EEEEELb1ELb1ELb1ELb1EEEvNS_9FwdParamsE)
        .other          _ZN10layer_norm13ln_fwd_kernelINS_13Kernel_traitsI6__halfS2_S2_S2_fjLj7168ELj1ELj1ELj4ELj16ENS_18Kernel_traits_baseILj7168ES2_S2_S2_S2_fjLj128EEEEELb1ELb1ELb1ELb1EEEvNS_9FwdParamsE,@"STO_CUDA_ENTRY STV_DEFAULT"
_ZN10layer_norm13ln_fwd_kernelINS_13Kernel_traitsI6__halfS2_S2_S2_fjLj7168ELj1ELj1ELj4ELj16ENS_18Kernel_traits_baseILj7168ES2_S2_S2_S2_fjLj128EEEEELb1ELb1ELb1ELb1EEEvNS_9FwdParamsE:
.text._ZN10layer_norm13ln_fwd_kernelINS_13Kernel_traitsI6__halfS2_S2_S2_fjLj7168ELj1ELj1ELj4ELj16ENS_18Kernel_traits_baseILj7168ES2_S2_S2_S2_fjLj128EEEEELb1ELb1ELb1ELb1EEEvNS_9FwdParamsE:
[----:B------:R-:W-:Y:S02]  /*0000*/  IMAD.MOV.U32 R1, RZ, RZ, c[0x0][0x28] ;  /* 0x00000a00ff017624 */ /* 0x000fe400078e00ff */
[----:B------:R-:W-:Y:S01]  /*0010*/  ULDC.U8 UR4, c[0x0][0x244] ;  /* 0x0000910000047ab9 */ /* 0x000fe20000000000 */
[----:B------:R-:W-:Y:S01]  /*0020*/  IMAD.MOV.U32 R164, RZ, RZ, c[0x0][0x238] ;  /* 0x00008e00ffa47624 */ /* 0x000fe200078e00ff */
[----:B------:R-:W-:Y:S01]  /*0030*/  ISETP.NE.AND P1, PT, RZ, UR4, PT ;  /* 0x00000004ff007c0c */ /* 0x000fe2000bf25270 */
[----:B------:R-:W-:Y:S01]  /*0040*/  ULDC.64 UR4, c[0x0][0x230] ;  /* 0x00008c0000047ab9 */ /* 0x000fe20000000a00 */
[----:B------:R-:W-:Y:S01]  /*0050*/  IMAD.MOV.U32 R165, RZ, RZ, c[0x0][0x23c] ;  /* 0x00008f00ffa57624 */ /* 0x000fe200078e00ff */
[----:B------:R-:W-:Y:S01]  /*0060*/  MOV R3, UR5 ;  /* 0x0000000500037c02 */ /* 0x000fe20008000f00 */
[----:B------:R-:W-:Y:S01]  /*0070*/  IMAD.U32 R2, RZ, RZ, UR4 ;  /* 0x00000004ff027e24 */ /* 0x000fe2000f8e00ff */
[----:B------:R-:W-:-:S08]  /*0080*/  ULDC.64 UR6, c[0x0][0x118] ;  /* 0x0000460000067ab9 */ /* 0x000fd00000000a00 */
[----:B------:R-:W-:Y:S01]  /*0090*/  @P1 MOV R4, R164 ;  /* 0x000000a400041202 */ /* 0x000fe20000000f00 */
[----:B------:R-:W-:Y:S01]  /*00a0*/  @P1 IMAD.MOV.U32 R5, RZ, RZ, R165 ;  /* 0x000000ffff051224 */ /* 0x000fe200078e00a5 */
[----:B------:R-:W2:Y:S05]  /*00b0*/  @P1 LDG.E.64 R2, [R2.64] ;  /* 0x0000000602021981 */ /* 0x000eaa000c1e1b00 */
[----:B------:R-:W3:Y:S01]  /*00c0*/  @P1 LDG.E.64 R4, [R4.64] ;  /* 0x0000000604041981 */ /* 0x000ee2000c1e1b00 */
[----:B------:R-:W-:Y:S01]  /*00d0*/  ISETP.NE.U32.AND P0, PT, RZ, c[0x0][0x218], PT ;  /* 0x00008600ff007a0c */ /* 0x000fe20003f05070 */
[----:B------:R-:W-:Y:S02]  /*00e0*/  HFMA2.MMA R21, -RZ, RZ, 0, 9.5367431640625e-07 ;  /* 0x00000010ff157435 */ /* 0x000fe400000001ff */
[----:B------:R-:W0:Y:S01]  /*00f0*/  S2R R145, SR_TID.X ;  /* 0x0000000000917919 */ /* 0x000e220000002100 */
[----:B------:R-:W-:-:S03]  /*0100*/  ISETP.NE.AND.EX P0, PT, RZ, c[0x0][0x21c], PT, P0 ;  /* 0x00008700ff007a0c */ /* 0x000fc60003f05300 */
[----:B------:R-:W1:Y:S01]  /*0110*/  S2R R20, SR_CTAID.X ;  /* 0x0000000000147919 */ /* 0x000e620000002500 */
[----:B0-----:R-:W-:Y:S01]  /*0120*/  LOP3.LUT R0, R145, 0x7f, RZ, 0xc0, !PT ;  /* 0x0000007f91007812 */ /* 0x001fe200078ec0ff */
[----:B-1----:R-:W-:-:S04]  /*0130*/  IMAD R142, R20, c[0x0][0x0], R145 ;  /* 0x00000000148e7a24 */ /* 0x002fc800078e0291 */
[----:B------:R-:W-:Y:S01]  /*0140*/  IMAD.WIDE.U32 R6, R142, -0x326172a9, RZ ;  /* 0xcd9e8d578e067825 */ /* 0x000fe200078e00ff */
[----:B--2---:R0:W1:Y:S01]  /*0150*/  @P1 R2UR UR4, R2 ;  /* 0x00000000020413c2 */ /* 0x00406200000e0000 */
[----:B---3--:R-:W-:-:S07]  /*0160*/  @P1 IADD3 R164, P2, R4, c[0x0][0x240], RZ ;  /* 0x0000900004a41a10 */ /* 0x008fce0007f5e0ff */
[----:B------:R0:W2:Y:S01]  /*0170*/  @P1 R2UR UR5, R3 ;  /* 0x00000000030513c2 */ /* 0x0000a200000e0000 */
[----:B------:R-:W-:Y:S02]  /*0180*/  @P1 IMAD.X R165, RZ, RZ, R5, P2 ;  /* 0x000000ffffa51224 */ /* 0x000fe400010e0605 */
[----:B------:R-:W-:-:S03]  /*0190*/  IMAD.WIDE.U32 R4, R0, R21, c[0x0][0x218] ;  /* 0x0000860000047625 */ /* 0x000fc600078e0015 */
[--C-:B------:R-:W-:Y:S02]  /*01a0*/  SHF.R.U64 R143, R164, 0x2, R165.reuse ;  /* 0x00000002a48f7819 */ /* 0x100fe400000012a5 */
[----:B------:R-:W-:Y:S01]  /*01b0*/  SHF.R.U32.HI R144, RZ, 0x2, R165 ;  /* 0x00000002ff907819 */ /* 0x000fe200000116a5 */
[----:B------:R3:W5:Y:S02]  /*01c0*/  @P0 LDG.E.128 R8, [R4.64] ;  /* 0x0000000604080981 */ /* 0x000764000c1e1d00 */
[----:B0-----:R-:W-:Y:S02]  /*01d0*/  IMAD.WIDE.U32 R2, R143, -0x2daee0ad, RZ ;  /* 0xd2511f538f027825 */ /* 0x001fe400078e00ff */
[----:B------:R3:W5:Y:S01]  /*01e0*/  @P0 LDG.E.128 R16, [R4.64+0x800] ;  /* 0x0008000604100981 */ /* 0x000762000c1e1d00 */
[----:B-1----:R-:W-:Y:S01]  /*01f0*/  LOP3.LUT R12, R7, UR4, R144, 0x96, !PT ;  /* 0x00000004070c7c12 */ /* 0x002fe2000f8e9690 */
[----:B------:R-:W-:Y:S02]  /*0200*/  UIADD3 UR9, UR4, -0x61c88647, URZ ;  /* 0x9e3779b904097890 */ /* 0x000fe4000fffe03f */
[----:B------:R3:W5:Y:S01]  /*0210*/  @P0 LDG.E.128 R24, [R4.64+0x1000] ;  /* 0x0010000604180981 */ /* 0x000762000c1e1d00 */
[----:B------:R-:W-:-:S02]  /*0220*/  UIADD3 UR11, UR4, 0x3c6ef372, URZ ;  /* 0x3c6ef372040b7890 */ /* 0x000fc4000fffe03f */
[----:B------:R-:W-:Y:S01]  /*0230*/  UIADD3 UR13, UR4, -0x255992d5, URZ ;  /* 0xdaa66d2b040d7890 */ /* 0x000fe2000fffe03f */
[----:B------:R3:W5:Y:S01]  /*0240*/  @P0 LDG.E.128 R32, [R4.64+0x1800] ;  /* 0x0018000604200981 */ /* 0x000762000c1e1d00 */
[----:B--2---:R-:W-:Y:S01]  /*0250*/  LOP3.LUT R14, R3, UR5, RZ, 0x3c, !PT ;  /* 0x00000005030e7c12 */ /* 0x004fe2000f8e3cff */
[----:B------:R-:W-:Y:S01]  /*0260*/  UIADD3 UR10, UR5, -0x4498517b, URZ ;  /* 0xbb67ae85050a7890 */ /* 0x000fe2000fffe03f */
[----:B------:R-:W-:Y:S01]  /*0270*/  IMAD.WIDE.U32 R12, R12, -0x2daee0ad, RZ ;  /* 0xd2511f530c0c7825 */ /* 0x000fe200078e00ff */
[----:B------:R-:W-:Y:S01]  /*0280*/  UIADD3 UR12, UR5, 0x76cf5d0a, URZ ;  /* 0x76cf5d0a050c7890 */ /* 0x000fe2000fffe03f */
[----:B------:R3:W5:Y:S02]  /*0290*/  @P0 LDG.E.128 R40, [R4.64+0x2000] ;  /* 0x0020000604280981 */ /* 0x000764000c1e1d00 */
[----:B------:R-:W-:Y:S01]  /*02a0*/  IMAD.WIDE.U32 R14, R14, -0x326172a9, RZ ;  /* 0xcd9e8d570e0e7825 */ /* 0x000fe200078e00ff */
[----:B------:R-:W-:Y:S01]  /*02b0*/  LOP3.LUT R7, R13, UR10, R2, 0x96, !PT ;  /* 0x0000000a0d077c12 */ /* 0x000fe2000f8e9602 */
[----:B------:R-:W-:Y:S01]  /*02c0*/  UIADD3 UR14, UR5, 0x32370b8f, URZ ;  /* 0x32370b8f050e7890 */ /* 0x000fe2000fffe03f */
[----:B------:R3:W5:Y:S02]  /*02d0*/  @P0 LDG.E.128 R104, [R4.64+0x2800] ;  /* 0x0028000604680981 */ /* 0x000764000c1e1d00 */
[----:B------:R-:W-:Y:S01]  /*02e0*/  LOP3.LUT R2, R15, UR9, R6, 0x96, !PT ;  /* 0x000000090f027c12 */ /* 0x000fe2000f8e9606 */
[----:B------:R-:W-:Y:S01]  /*02f0*/  IMAD.WIDE.U32 R6, R7, -0x326172a9, RZ ;  /* 0xcd9e8d5707067825 */ /* 0x000fe200078e00ff */
[----:B------:R-:W-:Y:S01]  /*0300*/  UIADD3 UR15, UR4, 0x78dde6e4, URZ ;  /* 0x78dde6e4040f7890 */ /* 0x000fe2000fffe03f */
[----:B------:R3:W5:Y:S02]  /*0310*/  @P0 LDG.E.128 R100, [R4.64+0x3000] ;  /* 0x0030000604640981 */ /* 0x000764000c1e1d00 */
[----:B------:R-:W-:Y:S01]  /*0320*/  IMAD.WIDE.U32 R2, R2, -0x2daee0ad, RZ ;  /* 0xd2511f5302027825 */ /* 0x000fe200078e00ff */
[----:B------:R-:W-:-:S04]  /*0330*/  LOP3.LUT R13, R7, UR11, R14, 0x96, !PT ;  /* 0x0000000b070d7c12 */ /* 0x000fc8000f8e960e */
[----:B------:R-:W-:Y:S01]  /*0340*/  LOP3.LUT R14, R3, UR12, R12, 0x96, !PT ;  /* 0x0000000c030e7c12 */ /* 0x000fe2000f8e960c */
[----:B------:R-:W-:-:S04]  /*0350*/  IMAD.WIDE.U32 R12, R13, -0x2daee0ad, RZ ;  /* 0xd2511f530d0c7825 */ /* 0x000fc800078e00ff */
[----:B------:R-:W-:Y:S01]  /*0360*/  IMAD.WIDE.U32 R14, R14, -0x326172a9, RZ ;  /* 0xcd9e8d570e0e7825 */ /* 0x000fe200078e00ff */
[----:B------:R-:W-:-:S04]  /*0370*/  LOP3.LUT R7, R13, UR14, R2, 0x96, !PT ;  /* 0x0000000e0d077c12 */ /* 0x000fc8000f8e9602 */
        /* <DEDUP_REMOVED lines=17> */
[----:B------:R-:W-:Y:S01]  /*0490*/  LOP3.LUT R14, R3, UR20, R12, 0x96, !PT ;  /* 0x00000014030e7c12 */ /* 0x000fe2000f8e960c */
[C---:B------:R-:W-:Y:S01]  /*04a0*/  IMAD.SHL.U32 R3, R145.reuse, 0x10, RZ ;  /* 0x0000001091037824 */ /* 0x040fe200078e00ff */
[----:B------:R-:W-:Y:S01]  /*04b0*/  LEA.HI R145, R145, R20, RZ, 0x19 ;  /* 0x0000001491917211 */ /* 0x000fe200078fc8ff */
[----:B------:R-:W-:Y:S01]  /*04c0*/  UIADD3 UR21, UR4, 0x5384540f, URZ ;  /* 0x5384540f04157890 */ /* 0x000fe2000fffe03f */
[----:B------:R-:W-:Y:S01]  /*04d0*/  IMAD.WIDE.U32 R12, R13, -0x2daee0ad, RZ ;  /* 0xd2511f530d0c7825 */ /* 0x000fe200078e00ff */
[----:B------:R-:W-:Y:S01]  /*04e0*/  UIADD3 UR22, UR5, 0x1fd5c5a3, URZ ;  /* 0x1fd5c5a305167890 */ /* 0x000fe2000fffe03f */
[----:B------:R-:W-:Y:S02]  /*04f0*/  ISETP.GE.AND P1, PT, R145, c[0x0][0x164], PT ;  /* 0x0000590091007a0c */ /* 0x000fe40003f26270 */
[----:B------:R-:W-:Y:S01]  /*0500*/  IMAD.WIDE.U32 R14, R14, -0x326172a9, RZ ;  /* 0xcd9e8d570e0e7825 */ /* 0x000fe200078e00ff */
[----:B------:R-:W-:Y:S02]  /*0510*/  LOP3.LUT R3, R3, 0x7f0, RZ, 0xc0, !PT ;  /* 0x000007f003037812 */ /* 0x000fe400078ec0ff */
[----:B------:R-:W-:-:S02]  /*0520*/  LOP3.LUT R108, R13, UR22, R2, 0x96, !PT ;  /* 0x000000160d6c7c12 */ /* 0x000fc4000f8e9602 */
[----:B------:R-:W-:Y:S01]  /*0530*/  LOP3.LUT R157, R15, UR21, R6, 0x96, !PT ;  /* 0x000000150f9d7c12 */ /* 0x000fe2000f8e9606 */
[----:B------:R-:W-:Y:S01]  /*0540*/  UIADD3 UR23, UR4, -0xe443238, URZ ;  /* 0xf1bbcdc804177890 */ /* 0x000fe2000fffe03f */
[----:B------:R-:W-:Y:S01]  /*0550*/  LEA R2, P2, R0, c[0x0][0x1c8], 0x4 ;  /* 0x0000720000027a11 */ /* 0x000fe200078420ff */
[----:B------:R-:W-:Y:S01]  /*0560*/  UIADD3 UR24, UR5, -0x24c28bd8, URZ ;  /* 0xdb3d742805187890 */ /* 0x000fe2000fffe03f */
[----:B------:R-:W-:Y:S01]  /*0570*/  IMAD.HI.U32 R7, R108, -0x326172a9, RZ ;  /* 0xcd9e8d576c077827 */ /* 0x000fe200078e00ff */
[----:B------:R-:W-:-:S03]  /*0580*/  IADD3 R72, P3, R3, c[0x0][0x1c8], RZ ;  /* 0x0000720003487a10 */ /* 0x000fc60007f7e0ff */
[----:B---3--:R-:W-:Y:S01]  /*0590*/  IMAD.HI.U32 R5, R157, -0x2daee0ad, RZ ;  /* 0xd2511f539d057827 */ /* 0x008fe200078e00ff */
[----:B------:R-:W-:Y:S02]  /*05a0*/  IADD3.X R73, RZ, c[0x0][0x1cc], RZ, P3, !PT ;  /* 0x00007300ff497a10 */ /* 0x000fe40001ffe4ff */
[----:B------:R-:W-:Y:S01]  /*05b0*/  LOP3.LUT R160, R7, UR23, R14, 0x96, !PT ;  /* 0x0000001707a07c12 */ /* 0x000fe2000f8e960e */
[----:B------:R-:W-:Y:S01]  /*05c0*/  IMAD.X R3, RZ, RZ, c[0x0][0x1cc], P2 ;  /* 0x00007300ff037624 */ /* 0x000fe200010e06ff */
[----:B------:R-:W-:Y:S01]  /*05d0*/  LOP3.LUT R156, R5, UR24, R12, 0x96, !PT ;  /* 0x00000018059c7c12 */ /* 0x000fe2000f8e960c */
[----:B------:R-:W-:Y:S06]  /*05e0*/  @P1 EXIT ;  /* 0x000000000000194d */ /* 0x000fec0003800000 */
[----:B------:R-:W5:Y:S02]  /*05f0*/  LDG.E.128 R72, [R72.64+0x3000] ;  /* 0x0030000648487981 */ /* 0x000f64000c1e1d00 */
[----:B-----5:R-:W-:Y:S01]  /*0600*/  @!P0 CS2R R8, SRZ ;  /* 0x0000000000088805 */ /* 0x020fe2000001ff00 */
[----:B------:R-:W-:Y:S01]  /*0610*/  @!P0 CS2R R10, SRZ ;  /* 0x00000000000a8805 */ /* 0x000fe2000001ff00 */
[----:B------:R-:W-:Y:S01]  /*0620*/  IMAD.WIDE.U32 R12, R0, R21, c[0x0][0x1b0] ;  /* 0x00006c00000c7625 */ /* 0x000fe200078e0015 */
[----:B------:R-:W-:Y:S01]  /*0630*/  @!P0 CS2R R16, SRZ ;  /* 0x0000000000108805 */ /* 0x000fe2000001ff00 */
[----:B------:R-:W-:Y:S01]  /*0640*/  @!P0 CS2R R18, SRZ ;  /* 0x0000000000128805 */ /* 0x000fe2000001ff00 */
[----:B------:R-:W-:Y:S01]  /*0650*/  @!P0 CS2R R24, SRZ ;  /* 0x0000000000188805 */ /* 0x000fe2000001ff00 */
[----:B------:R-:W-:Y:S01]  /*0660*/  @!P0 CS2R R100, SRZ ;  /* 0x0000000000648805 */ /* 0x000fe2000001ff00 */
[----:B------:R0:W5:Y:S01]  /*0670*/  LDG.E.128 R96, [R2.64] ;  /* 0x0000000602607981 */ /* 0x000162000c1e1d00 */
[----:B------:R-:W-:Y:S01]  /*0680*/  @!P0 CS2R R26, SRZ ;  /* 0x00000000001a8805 */ /* 0x000fe2000001ff00 */
[--C-:B------:R-:W-:Y:S01]  /*0690*/  HADD2.F32 R4, -RZ, R9.reuse.H0_H0 ;  /* 0x20000009ff047230 */ /* 0x100fe20000004100 */
[----:B------:R-:W-:Y:S01]  /*06a0*/  @!P0 CS2R R32, SRZ ;  /* 0x0000000000208805 */ /* 0x000fe2000001ff00 */
[----:B------:R0:W5:Y:S01]  /*06b0*/  LDG.E.128 R92, [R2.64+0x800] ;  /* 0x00080006025c7981 */ /* 0x000162000c1e1d00 */
[----:B------:R-:W-:Y:S01]  /*06c0*/  HADD2.F32 R5, -RZ, R9.H1_H1 ;  /* 0x30000009ff057230 */ /* 0x000fe20000004100 */
[----:B------:R-:W-:-:S02]  /*06d0*/  @!P0 CS2R R34, SRZ ;  /* 0x0000000000228805 */ /* 0x000fc4000001ff00 */
[----:B------:R0:W5:Y:S01]  /*06e0*/  LDG.E.128 R88, [R2.64+0x1000] ;  /* 0x0010000602587981 */ /* 0x000162000c1e1d00 */
[----:B------:R-:W-:-:S03]  /*06f0*/  HADD2.F32 R6, -RZ, R10.H0_H0 ;  /* 0x2000000aff067230 */ /* 0x000fc60000004100 */
[----:B------:R0:W5:Y:S01]  /*0700*/  LDG.E.128 R84, [R2.64+0x1800] ;  /* 0x0018000602547981 */ /* 0x000162000c1e1d00 */
[----:B------:R-:W-:-:S03]  /*0710*/  HADD2.F32 R7, -RZ, R10.H1_H1 ;  /* 0x3000000aff077230 */ /* 0x000fc60000004100 */
[----:B------:R0:W5:Y:S01]  /*0720*/  LDG.E.128 R80, [R2.64+0x2000] ;  /* 0x0020000602507981 */ /* 0x000162000c1e1d00 */
[----:B------:R-:W-:-:S03]  /*0730*/  HADD2.F32 R9, -RZ, R11.H1_H1 ;  /* 0x3000000bff097230 */ /* 0x000fc60000004100 */
[----:B------:R0:W5:Y:S01]  /*0740*/  LDG.E.128 R76, [R2.64+0x2800] ;  /* 0x00280006024c7981 */ /* 0x000162000c1e1d00 */
[----:B------:R-:W-:Y:S01]  /*0750*/  HADD2.F32 R10, -RZ, R16.H0_H0 ;  /* 0x20000010ff0a7230 */ /* 0x000fe20000004100 */
[----:B------:R-:W-:Y:S02]  /*0760*/  @!P0 CS2R R40, SRZ ;  /* 0x0000000000288805 */ /* 0x000fe4000001ff00 */
[----:B------:R1:W5:Y:S01]  /*0770*/  LDG.E.128 R68, [R12.64] ;  /* 0x000000060c447981 */ /* 0x000362000c1e1d00 */
[----:B------:R-:W-:Y:S01]  /*0780*/  HADD2.F32 R14, -RZ, R18.H0_H0 ;  /* 0x20000012ff0e7230 */ /* 0x000fe20000004100 */
[----:B------:R-:W-:Y:S02]  /*0790*/  @!P0 CS2R R42, SRZ ;  /* 0x00000000002a8805 */ /* 0x000fe4000001ff00 */
[----:B------:R1:W5:Y:S01]  /*07a0*/  LDG.E.128 R64, [R12.64+0x800] ;  /* 0x000800060c407981 */ /* 0x000362000c1e1d00 */
[--C-:B0-----:R-:W-:Y:S02]  /*07b0*/  HADD2.F32 R2, -RZ, R8.reuse.H0_H0 ;  /* 0x20000008ff027230 */ /* 0x101fe40000004100 */
[----:B------:R-:W-:Y:S01]  /*07c0*/  HADD2.F32 R3, -RZ, R8.H1_H1 ;  /* 0x30000008ff037230 */ /* 0x000fe20000004100 */
[----:B------:R1:W5:Y:S01]  /*07d0*/  LDG.E.128 R60, [R12.64+0x1000] ;  /* 0x001000060c3c7981 */ /* 0x000362000c1e1d00 */
[----:B------:R-:W-:-:S02]  /*07e0*/  HADD2.F32 R8, -RZ, R11.H0_H0 ;  /* 0x2000000bff087230 */ /* 0x000fc40000004100 */
[----:B------:R-:W-:Y:S01]  /*07f0*/  HADD2.F32 R11, -RZ, R16.H1_H1 ;  /* 0x30000010ff0b7230 */ /* 0x000fe20000004100 */
[----:B------:R1:W5:Y:S01]  /*0800*/  LDG.E.128 R56, [R12.64+0x1800] ;  /* 0x001800060c387981 */ /* 0x000362000c1e1d00 */
[----:B------:R-:W-:-:S03]  /*0810*/  HADD2.F32 R15, -RZ, R18.H1_H1 ;  /* 0x30000012ff0f7230 */ /* 0x000fc60000004100 */
[----:B------:R1:W5:Y:S01]  /*0820*/  LDG.E.128 R52, [R12.64+0x2000] ;  /* 0x002000060c347981 */ /* 0x000362000c1e1d00 */
[----:B------:R-:W-:-:S03]  /*0830*/  HADD2.F32 R16, -RZ, R19.H0_H0 ;  /* 0x20000013ff107230 */ /* 0x000fc60000004100 */
[----:B------:R1:W5:Y:S01]  /*0840*/  LDG.E.128 R48, [R12.64+0x2800] ;  /* 0x002800060c307981 */ /* 0x000362000c1e1d00 */
[----:B------:R-:W-:-:S03]  /*0850*/  HADD2.F32 R18, -RZ, R24.H0_H0 ;  /* 0x20000018ff127230 */ /* 0x000fc60000004100 */
[----:B------:R1:W5:Y:S01]  /*0860*/  LDG.E.128 R44, [R12.64+0x3000] ;  /* 0x003000060c2c7981 */ /* 0x000362000c1e1d00 */
[--C-:B------:R-:W-:Y:S01]  /*0870*/  HADD2.F32 R20, -RZ, R25.reuse.H0_H0 ;  /* 0x20000019ff147230 */ /* 0x100fe20000004100 */
[----:B------:R-:W-:Y:S01]  /*0880*/  @!P0 CS2R R104, SRZ ;  /* 0x0000000000688805 */ /* 0x000fe2000001ff00 */
[----:B------:R-:W-:Y:S01]  /*0890*/  HADD2.F32 R21, -RZ, R25.H1_H1 ;  /* 0x30000019ff157230 */ /* 0x000fe20000004100 */
[----:B------:R-:W-:Y:S01]  /*08a0*/  @!P0 CS2R R106, SRZ ;  /* 0x00000000006a8805 */ /* 0x000fe2000001ff00 */
[----:B------:R-:W-:Y:S01]  /*08b0*/  @!P0 CS2R R102, SRZ ;  /* 0x0000000000668805 */ /* 0x000fe2000001ff00 */
[--C-:B------:R-:W-:Y:S01]  /*08c0*/  HADD2.F32 R134, -RZ, R100.reuse.H0_H0 ;  /* 0x20000064ff867230 */ /* 0x100fe20000004100 */
[----:B------:R-:W-:Y:S01]  /*08d0*/  UIADD3 UR25, UR4, -0x700cb87f, URZ ;  /* 0x8ff3478104197890 */ /* 0x000fe2000fffe03f */
[----:B------:R-:W-:Y:S02]  /*08e0*/  HADD2.F32 R135, -RZ, R100.H1_H1 ;  /* 0x30000064ff877230 */ /* 0x000fe40000004100 */
[----:B-1----:R-:W-:-:S02]  /*08f0*/  HADD2.F32 R12, -RZ, R17.H0_H0 ;  /* 0x20000011ff0c7230 */ /* 0x002fc40000004100 */
[----:B------:R-:W-:Y:S01]  /*0900*/  HADD2.F32 R13, -RZ, R17.H1_H1 ;  /* 0x30000011ff0d7230 */ /* 0x000fe20000004100 */
[----:B------:R-:W-:Y:S01]  /*0910*/  UIADD3 UR26, UR5, -0x695add53, URZ ;  /* 0x96a522ad051a7890 */ /* 0x000fe2000fffe03f */
[----:B------:R-:W-:Y:S01]  /*0920*/  HADD2.F32 R17, -RZ, R19.H1_H1 ;  /* 0x30000013ff117230 */ /* 0x000fe20000004100 */
[----:B------:R-:W-:Y:S01]  /*0930*/  IMAD R157, R157, -0x2daee0ad, RZ ;  /* 0xd2511f539d9d7824 */ /* 0x000fe200078e02ff */
[----:B------:R-:W-:Y:S01]  /*0940*/  HADD2.F32 R19, -RZ, R24.H1_H1 ;  /* 0x30000018ff137230 */ /* 0x000fe20000004100 */
[----:B------:R-:W-:Y:S01]  /*0950*/  IMAD R100, R108, -0x326172a9, RZ ;  /* 0xcd9e8d576c647824 */ /* 0x000fe200078e02ff */
[--C-:B------:R-:W-:Y:S01]  /*0960*/  HADD2.F32 R22, -RZ, R26.reuse.H0_H0 ;  /* 0x2000001aff167230 */ /* 0x100fe20000004100 */
[----:B------:R-:W-:Y:S01]  /*0970*/  IMAD.HI.U32 R155, R156, -0x326172a9, RZ ;  /* 0xcd9e8d579c9b7827 */ /* 0x000fe200078e00ff */
[----:B------:R-:W-:Y:S02]  /*0980*/  HADD2.F32 R23, -RZ, R26.H1_H1 ;  /* 0x3000001aff177230 */ /* 0x000fe40000004100 */
[--C-:B------:R-:W-:Y:S01]  /*0990*/  HADD2.F32 R24, -RZ, R27.reuse.H0_H0 ;  /* 0x2000001bff187230 */ /* 0x100fe20000004100 */
[----:B------:R-:W-:Y:S01]  /*09a0*/  IMAD.WIDE.U32 R160, R160, -0x2daee0ad, RZ ;  /* 0xd2511f53a0a07825 */ /* 0x000fe200078e00ff */
        /* <DEDUP_REMOVED lines=13> */
[----:B------:R-:W-:Y:S01]  /*0a80*/  LOP3.LUT R155, R155, UR25, R100, 0x96, !PT ;  /* 0x000000199b9b7c12 */ /* 0x000fe2000f8e9664 */
[--C-:B------:R-:W-:Y:S01]  /*0a90*/  HADD2.F32 R38, -RZ, R42.reuse.H0_H0 ;  /* 0x2000002aff267230 */ /* 0x100fe20000004100 */
[----:B------:R-:W-:Y:S01]  /*0aa0*/  LOP3.LUT R157, R161, UR26, R157, 0x96, !PT ;  /* 0x0000001aa19d7c12 */ /* 0x000fe2000f8e969d */
[----:B------:R-:W-:Y:S01]  /*0ab0*/  HADD2.F32 R39, -RZ, R42.H1_H1 ;  /* 0x3000002aff277230 */ /* 0x000fe20000004100 */
[----:B------:R-:W-:Y:S01]  /*0ac0*/  IMAD.MOV.U32 R147, RZ, RZ, 0x1 ;  /* 0x00000001ff937424 */ /* 0x000fe200078e00ff */
[--C-:B------:R-:W-:Y:S01]  /*0ad0*/  HADD2.F32 R40, -RZ, R43.reuse.H0_H0 ;  /* 0x2000002bff287230 */ /* 0x100fe20000004100 */
[----:B------:R-:W-:Y:S01]  /*0ae0*/  LOP3.LUT R164, R164, 0x3, RZ, 0xc0, !PT ;  /* 0x00000003a4a47812 */ /* 0x000fe200078ec0ff */
[----:B------:R-:W-:Y:S01]  /*0af0*/  HADD2.F32 R41, -RZ, R43.H1_H1 ;  /* 0x3000002bff297230 */ /* 0x000fe20000004100 */
[----:B------:R-:W-:Y:S01]  /*0b00*/  IMAD R156, R156, -0x326172a9, RZ ;  /* 0xcd9e8d579c9c7824 */ /* 0x000fe200078e02ff */
[--C-:B------:R-:W-:Y:S01]  /*0b10*/  HADD2.F32 R42, -RZ, R104.reuse.H0_H0 ;  /* 0x20000068ff2a7230 */ /* 0x100fe20000004100 */
[----:B------:R-:W-:Y:S01]  /*0b20*/  IMAD.MOV.U32 R146, RZ, RZ, RZ ;  /* 0x000000ffff927224 */ /* 0x000fe200078e00ff */
        /* <DEDUP_REMOVED lines=13> */
.L_x_10644:
[----:B------:R-:W-:-:S05]  /*0c00*/  MOV R114, 0x4 ;  /* 0x0000000400727802 */ /* 0x000fca0000000f00 */
        /* <DEDUP_REMOVED lines=13> */
[----:B------:R-:W-:Y:S02]  /*0ce0*/  LEA.HI R111, R111, R110, RZ, 0x3 ;  /* 0x0000006e6f6f7211 */ /* 0x000fe400078f18ff */
[----:B------:R-:W-:Y:S01]  /*0cf0*/  @P1 LEA.HI R113, R113, R112, RZ, 0x3 ;  /* 0x0000007071711211 */ /* 0x000fe200078f18ff */
[----:B------:R-:W-:Y:S01]  /*0d00*/  @P0 IMAD.MOV.U32 R112, RZ, RZ, 0x10 ;  /* 0x00000010ff700424 */ /* 0x000fe200078e00ff */
[-C--:B------:R-:W-:Y:S02]  /*0d10*/  LEA.HI.SX32 R245, R111, R0.reuse, 0x1d ;  /* 0x000000006ff57211 */ /* 0x080fe400078feaff */
[----:B------:R-:W-:Y:S02]  /*0d20*/  @P1 LEA.HI.SX32 R243, R113, R0, 0x1d ;  /* 0x0000000071f31211 */ /* 0x000fe400078feaff */
[----:B------:R-:W-:Y:S01]  /*0d30*/  @P1 MOV R110, 0x10 ;  /* 0x00000010006e1802 */ /* 0x000fe20000000f00 */
        /* <DEDUP_REMOVED lines=8> */
[----:B0-----:R-:W-:Y:S02]  /*0dc0*/  IMAD.MOV.U32 R119, RZ, RZ, RZ ;  /* 0x000000ffff777224 */ /* 0x001fe400078e00ff */
[----:B------:R-:W-:Y:S01]  /*0dd0*/  IMAD.MOV.U32 R108, RZ, RZ, R164 ;  /* 0x000000ffff6c7224 */ /* 0x000fe200078e00a4 */
[----:B------:R-:W-:Y:S05]  /*0de0*/  @!P0 BRA `(.L_x_10067) ;  /* 0x000005a000008947 */ /* 0x000fea0003800000 */
[----:B------:R-:W-:Y:S01]  /*0df0*/  MOV R108, R164 ;  /* 0x000000a4006c7202 */ /* 0x000fe20000000f00 */
[----:B-----5:R-:W-:Y:S01]  /*0e00*/  HADD2.F32 R119, -RZ, R100.H0_H0 ;  /* 0x20000064ff777230 */ /* 0x020fe20000004100 */
[----:B------:R-:W-:Y:S05]  /*0e10*/  BRA `(.L_x_10067) ;  /* 0x0000057000007947 */ /* 0x000fea0003800000 */
.L_x_10066:
        /* <DEDUP_REMOVED lines=12> */
.L_x_10069:
[----:B------:R-:W-:Y:S02]  /*0ee0*/  IMAD.MOV.U32 R116, RZ, RZ, R156 ;  /* 0x000000ffff747224 */ /* 0x000fe400078e009c */
.L_x_10070:
[----:B------:R-:W-:Y:S05]  /*0ef0*/  BSYNC B1 ;  /* 0x0000000000017941 */ /* 0x000fea0003800000 */
.L_x_10068:
        /* <DEDUP_REMOVED lines=16> */
.L_x_10074:
[----:B------:R-:W-:Y:S05]  /*1000*/  BSYNC B2 ;  /* 0x0000000000027941 */ /* 0x000fea0003800000 */
.L_x_10073:
        /* <DEDUP_REMOVED lines=42> */
.L_x_10072:
[----:B------:R-:W-:Y:S05]  /*12b0*/  BSYNC B1 ;  /* 0x0000000000017941 */ /* 0x000fea0003800000 */
.L_x_10071:
[----:B------:R-:W0:Y:S01]  /*12c0*/  I2F.U32 R109, R116 ;  /* 0x00000074006d7306 */ /* 0x000e220000201000 */
[----:B------:R-:W-:Y:S01]  /*12d0*/  HFMA2.MMA R112, -RZ, RZ, 0.1171875, 0 ;  /* 0x2f800000ff707435 */ /* 0x000fe200000001ff */
[----:B-----5:R-:W-:Y:S02]  /*12e0*/  HADD2.F32 R110, -RZ, R104.H0_H0 ;  /* 0x20000068ff6e7230 */ /* 0x020fe40000004100 */
[----:B------:R-:W-:-:S03]  /*12f0*/  HADD2.F32 R119, -RZ, R96.H0_H0 ;  /* 0x20000060ff777230 */ /* 0x000fc60000004100 */
[----:B------:R-:W-:-:S04]  /*1300*/  FMUL.FTZ R110, R110, c[0x0][0x1ec] ;  /* 0x00007b006e6e7a20 */ /* 0x000fc80000410000 */
[----:B------:R-:W-:Y:S02]  /*1310*/  FMUL.FTZ R110, R110, c[0x0][0x1e8] ;  /* 0x00007a006e6e7a20 */ /* 0x000fe40000410000 */
[----:B0-----:R-:W-:Y:S01]  /*1320*/  FFMA.FTZ R109, R109, R112, 1.1641532182693481445e-10 ;  /* 0x2f0000006d6d7423 */ /* 0x001fe20000010070 */
[----:B------:R-:W-:-:S04]  /*1330*/  @P0 HADD2.F32 R112, -RZ, R100.H0_H0 ;  /* 0x20000064ff700230 */ /* 0x000fc80000004100 */
[----:B------:R-:W-:-:S04]  /*1340*/  FSETP.GTU.FTZ.AND P3, PT, R109, c[0x0][0x1e4], PT ;  /* 0x000079006d007a0b */ /* 0x000fc80003f7c000 */
[----:B------:R-:W-:Y:S02]  /*1350*/  FSEL R110, R110, RZ, !P3 ;  /* 0x000000ff6e6e7208 */ /* 0x000fe40005800000 */
[----:B------:R-:W-:-:S03]  /*1360*/  SEL R148, RZ, 0x1, P3 ;  /* 0x00000001ff947807 */ /* 0x000fc60001800000 */
[----:B------:R-:W-:-:S04]  /*1370*/  FMUL.FTZ R119, R110, R119 ;  /* 0x000000776e777220 */ /* 0x000fc80000410000 */
[----:B------:R-:W-:Y:S02]  /*1380*/  @P0 FADD.FTZ R119, R119, R112 ;  /* 0x0000007077770221 */ /* 0x000fe40000010000 */
.L_x_10067:
[----:B------:R-:W-:Y:S05]  /*1390*/  BSYNC B0 ;  /* 0x0000000000007941 */ /* 0x000fea0003800000 */
.L_x_10065:
        /* <DEDUP_REMOVED lines=8> */
.L_x_10076:
        /* <DEDUP_REMOVED lines=12> */
.L_x_10079:
[----:B------:R-:W-:Y:S02]  /*14e0*/  IMAD.MOV.U32 R116, RZ, RZ, R156 ;  /* 0x000000ffff747224 */ /* 0x000fe400078e009c */
.L_x_10080:
[----:B------:R-:W-:Y:S05]  /*14f0*/  BSYNC B1 ;  /* 0x0000000000017941 */ /* 0x000fea0003800000 */
.L_x_10078:
        /* <DEDUP_REMOVED lines=16> */
.L_x_10084:
[----:B------:R-:W-:Y:S05]  /*1600*/  BSYNC B2 ;  /* 0x0000000000027941 */ /* 0x000fea0003800000 */
.L_x_10083:
        /* <DEDUP_REMOVED lines=42> */
.L_x_10082:
[----:B------:R-:W-:Y:S05]  /*18b0*/  BSYNC B1 ;  /* 0x0000000000017941 */ /* 0x000fea0003800000 */
.L_x_10081:
[----:B------:R-:W0:Y:S01]  /*18c0*/  I2F.U32 R108, R116 ;  /* 0x00000074006c7306 */ /* 0x000e220000201000 */
[----:B------:R-:W-:Y:S01]  /*18d0*/  HFMA2.MMA R111, -RZ, RZ, 0.1171875, 0 ;  /* 0x2f800000ff6f7435 */ /* 0x000fe200000001ff */
[----:B-----5:R-:W-:Y:S02]  /*18e0*/  HADD2.F32 R110, -RZ, R104.H1_H1 ;  /* 0x30000068ff6e7230 */ /* 0x020fe40000004100 */
[----:B------:R-:W-:-:S03]  /*18f0*/  @P0 HADD2.F32 R113, -RZ, R100.H1_H1 ;  /* 0x30000064ff710230 */ /* 0x000fc60000004100 */
[----:B------:R-:W-:-:S04]  /*1900*/  FMUL.FTZ R110, R110, c[0x0][0x1ec] ;  /* 0x00007b006e6e7a20 */ /* 0x000fc80000410000 */
[----:B------:R-:W-:Y:S02]  /*1910*/  FMUL.FTZ R110, R110, c[0x0][0x1e8] ;  /* 0x00007a006e6e7a20 */ /* 0x000fe40000410000 */
[----:B0-----:R-:W-:Y:S01]  /*1920*/  FFMA.FTZ R108, R108, R111, 1.1641532182693481445e-10 ;  /* 0x2f0000006c6c7423 */ /* 0x001fe2000001006f */
[----:B------:R-:W-:-:S04]  /*1930*/  HADD2.F32 R111, -RZ, R96.H1_H1 ;  /* 0x30000060ff6f7230 */ /* 0x000fc80000004100 */
[----:B------:R-:W-:-:S04]  /*1940*/  FSETP.GTU.FTZ.AND P3, PT, R108, c[0x0][0x1e4], PT ;  /* 0x000079006c007a0b */ /* 0x000fc80003f7c000 */
[----:B------:R-:W-:Y:S02]  /*1950*/  FSEL R110, R110, RZ, !P3 ;  /* 0x000000ff6e6e7208 */ /* 0x000fe40005800000 */
[----:B------:R-:W-:-:S03]  /*1960*/  SEL R149, RZ, 0x1, P3 ;  /* 0x00000001ff957807 */ /* 0x000fc60001800000 */
[----:B------:R-:W-:-:S04]  /*1970*/  FMUL.FTZ R118, R110, R111 ;  /* 0x0000006f6e767220 */ /* 0x000fc80000410000 */
[----:B------:R-:W-:Y:S02]  /*1980*/  @P0 FADD.FTZ R118, R118, R113 ;  /* 0x0000007176760221 */ /* 0x000fe40000010000 */
.L_x_10077:
[----:B------:R-:W-:Y:S05]  /*1990*/  BSYNC B0 ;  /* 0x0000000000007941 */ /* 0x000fea0003800000 */
.L_x_10075:
        /* <DEDUP_REMOVED lines=8> */
.L_x_10086:
        /* <DEDUP_REMOVED lines=12> */
.L_x_10089:
[----:B------:R-:W-:Y:S02]  /*1ae0*/  IMAD.MOV.U32 R116, RZ, RZ, R156 ;  /* 0x000000ffff747224 */ /* 0x000fe400078e009c */
.L_x_10090:
[----:B------:R-:W-:Y:S05]  /*1af0*/  BSYNC B1 ;  /* 0x0000000000017941 */ /* 0x000fea0003800000 */
.L_x_10088:
        /* <DEDUP_REMOVED lines=16> */
.L_x_10094:
[----:B------:R-:W-:Y:S05]  /*1c00*/  BSYNC B2 ;  /* 0x0000000000027941 */ /* 0x000fea0003800000 */
.L_x_10093:
        /* <DEDUP_REMOVED lines=42> */
.L_x_10092:
[----:B------:R-:W-:Y:S05]  /*1eb0*/  BSYNC B1 ;  /* 0x0000000000017941 */ /* 0x000fea0003800000 */
.L_x_10091:
        /* <DEDUP_REMOVED lines=13> */
.L_x_10087:
[----:B------:R-:W-:Y:S05]  /*1f90*/  BSYNC B0 ;  /* 0x0000000000007941 */ /* 0x000fea0003800000 */
.L_x_10085:
        /* <DEDUP_REMOVED lines=8> */
.L_x_10096:
        /* <DEDUP_REMOVED lines=12> */
.L_x_10099:
[----:B------:R-:W-:Y:S02]  /*20e0*/  IMAD.MOV.U32 R116, RZ, RZ, R156 ;  /* 0x000000ffff747224 */ /* 0x000fe400078e009c */
.L_x_10100:
[----:B------:R-:W-:Y:S05]  /*20f0*/  BSYNC B1 ;  /* 0x0000000000017941 */ /* 0x000fea0003800000 */
.L_x_10098:
        /* <DEDUP_REMOVED lines=16> */
.L_x_10104:
[----:B------:R-:W-:Y:S05]  /*2200*/  BSYNC B2 ;  /* 0x0000000000027941 */ /* 0x000fea0003800000 */
.L_x_10103:
        /* <DEDUP_REMOVED lines=42> */
.L_x_10102:
[----:B------:R-:W-:Y:S05]  /*24b0*/  BSYNC B1 ;  /* 0x0000000000017941 */ /* 0x000fea0003800000 */
.L_x_10101:
        /* <DEDUP_REMOVED lines=13> */
.L_x_10097:
[----:B------:R-:W-:Y:S05]  /*2590*/  BSYNC B0 ;  /* 0x0000000000007941 */ /* 0x000fea0003800000 */
.L_x_10095:
        /* <DEDUP_REMOVED lines=8> */
.L_x_10106:
        /* <DEDUP_REMOVED lines=12> */
.L_x_10109:
[----:B------:R-:W-:Y:S02]  /*26e0*/  IMAD.MOV.U32 R122, RZ, RZ, R156 ;  /* 0x000000ffff7a7224 */ /* 0x000fe400078e009c */
.L_x_10110:
[----:B------:R-:W-:Y:S05]  /*26f0*/  BSYNC B1 ;  /* 0x0000000000017941 */ /* 0x000fea0003800000 */
.L_x_10108:
        /* <DEDUP_REMOVED lines=16> */
.L_x_10114:
[----:B------:R-:W-:Y:S05]  /*2800*/  BSYNC B2 ;  /* 0x0000000000027941 */ /* 0x000fea0003800000 */
.L_x_10113:
        /* <DEDUP_REMOVED lines=42> */
.L_x_10112:
[----:B------:R-:W-:Y:S05]  /*2ab0*/  BSYNC B1 ;  /* 0x0000000000017941 */ /* 0x000fea0003800000 */
.L_x_10111:
        /* <DEDUP_REMOVED lines=13> */
.L_x_10107:
[----:B------:R-:W-:Y:S05]  /*2b90*/  BSYNC B0 ;  /* 0x0000000000007941 */ /* 0x000fea0003800000 */
.L_x_10105:
        /* <DEDUP_REMOVED lines=8> */
.L_x_10116:
        /* <DEDUP_REMOVED lines=12> */
.L_x_10119:
[----:B------:R-:W-:Y:S02]  /*2ce0*/  IMAD.MOV.U32 R114, RZ, RZ, R156 ;  /* 0x000000ffff727224 */ /* 0x000fe400078e009c */
.L_x_10120:
[----:B------:R-:W-:Y:S05]  /*2cf0*/  BSYNC B1 ;  /* 0x0000000000017941 */ /* 0x000fea0003800000 */
.L_x_10118:
        /* <DEDUP_REMOVED lines=16> */
.L_x_10124:
[----:B------:R-:W-:Y:S05]  /*2e00*/  BSYNC B2 ;  /* 0x0000000000027941 */ /* 0x000fea0003800000 */
.L_x_10123:
        /* <DEDUP_REMOVED lines=42> */
.L_x_10122:
[----:B------:R-:W-:Y:S05]  /*30b0*/  BSYNC B1 ;  /* 0x0000000000017941 */ /* 0x000fea0003800000 */
.L_x_10121:
        /* <DEDUP_REMOVED lines=13> */
.L_x_10117:
[----:B------:R-:W-:Y:S05]  /*3190*/  BSYNC B0 ;  /* 0x0000000000007941 */ /* 0x000fea0003800000 */
.L_x_10115:
        /* <DEDUP_REMOVED lines=8> */
.L_x_10126:
        /* <DEDUP_REMOVED lines=12> */
.L_x_10129:
[----:B------:R-:W-:Y:S02]  /*32e0*/  IMAD.MOV.U32 R124, RZ, RZ, R156 ;  /* 0x000000ffff7c7224 */ /* 0x000fe400078e009c */
.L_x_10130:
[----:B------:R-:W-:Y:S05]  /*32f0*/  BSYNC B1 ;  /* 0x0000000000017941 */ /* 0x000fea0003800000 */
.L_x_10128:
        /* <DEDUP_REMOVED lines=16> */
.L_x_10134:
[----:B------:R-:W-:Y:S05]  /*3400*/  BSYNC B2 ;  /* 0x0000000000027941 */ /* 0x000fea0003800000 */
.L_x_10133:
        /* <DEDUP_REMOVED lines=42> */
.L_x_10132:
[----:B------:R-:W-:Y:S05]  /*36b0*/  BSYNC B1 ;  /* 0x0000000000017941 */ /* 0x000fea0003800000 */
.L_x_10131:
        /* <DEDUP_REMOVED lines=13> */
.L_x_10127:
[----:B------:R-:W-:Y:S05]  /*3790*/  BSYNC B0 ;  /* 0x0000000000007941 */ /* 0x000fea0003800000 */
.L_x_10125:
        /* <DEDUP_REMOVED lines=8> */
.L_x_10136:
        /* <DEDUP_REMOVED lines=12> */
.L_x_10139:
[----:B------:R-:W-:Y:S02]  /*38e0*/  IMAD.MOV.U32 R112, RZ, RZ, R156 ;  /* 0x000000ffff707224 */ /* 0x000fe400078e009c */
.L_x_10140:
[----:B------:R-:W-:Y:S05]  /*38f0*/  BSYNC B1 ;  /* 0x0000000000017941 */ /* 0x000fea0003800000 */
.L_x_10138:
        /* <DEDUP_REMOVED lines=16> */
.L_x_10144:
[----:B------:R-:W-:Y:S05]  /*3a00*/  BSYNC B2 ;  /* 0x0000000000027941 */ /* 0x000fea0003800000 */
.L_x_10143:
        /* <DEDUP_REMOVED lines=42> */
.L_x_10142:
[----:B------:R-:W-:Y:S05]  /*3cb0*/  BSYNC B1 ;  /* 0x0000000000017941 */ /* 0x000fea0003800000 */
.L_x_10141:
[----:B------:R-:W0:Y:S01]  /*3cc0*/  I2F.U32 R108, R112 ;  /* 0x00000070006c7306 */ /* 0x000e220000201000 */
[----:B------:R-:W-:Y:S01]  /*3cd0*/  HFMA2.MMA R111, -RZ, RZ, 0.1171875, 0 ;  /* 0x2f800000ff6f7435 */ /* 0x000fe200000001ff */
[----:B-----5:R-:W-:-:S05]  /*3ce0*/  HADD2.F32 R109, -RZ, R107.H1_H1 ;  /* 0x3000006bff6d7230 */ /* 0x020fca0000004100 */
[----:B------:R-:W-:-:S04]  /*3cf0*/  FMUL.FTZ R109, R109, c[0x0][0x1ec] ;  /* 0x00007b006d6d7a20 */ /* 0x000fc80000410000 */
[----:B------:R-:W-:Y:S02]  /*3d00*/  FMUL.FTZ R109, R109, c[0x0][0x1e8] ;  /* 0x00007a006d6d7a20 */ /* 0x000fe40000410000 */
[----:B0-----:R-:W-:Y:S01]  /*3d10*/  FFMA.FTZ R108, R108, R111, 1.1641532182693481445e-10 ;  /* 0x2f0000006c6c7423 */ /* 0x001fe2000001006f */
[----:B------:R-:W-:-:S04]  /*3d20*/  @P0 HADD2.F32 R111, -RZ, R103.H1_H1 ;  /* 0x30000067ff6f0230 */ /* 0x000fc80000004100 */
[----:B------:R-:W-:Y:S01]  /*3d30*/  FSETP.GTU.FTZ.AND P3, PT, R108, c[0x0][0x1e4], PT ;  /* 0x000079006c007a0b */ /* 0x000fe20003f7c000 */
[----:B------:R-:W-:-:S03]  /*3d40*/  HADD2.F32 R108, -RZ, R99.H1_H1 ;  /* 0x30000063ff6c7230 */ /* 0x000fc60000004100 */
[----:B------:R-:W-:Y:S02]  /*3d50*/  FSEL R109, R109, RZ, !P3 ;  /* 0x000000ff6d6d7208 */ /* 0x000fe40005800000 */
[----:B------:R-:W-:-:S03]  /*3d60*/  SEL R158, RZ, 0x1, P3 ;  /* 0x00000001ff9e7807 */ /* 0x000fc60001800000 */
[----:B------:R-:W-:-:S04]  /*3d70*/  FMUL.FTZ R112, R109, R108 ;  /* 0x0000006c6d707220 */ /* 0x000fc80000410000 */
[----:B------:R-:W-:Y:S02]  /*3d80*/  @P0 FADD.FTZ R112, R112, R111 ;  /* 0x0000006f70700221 */ /* 0x000fe40000010000 */
.L_x_10137:
[----:B------:R-:W-:Y:S05]  /*3d90*/  BSYNC B0 ;  /* 0x0000000000007941 */ /* 0x000fea0003800000 */
.L_x_10135:
        /* <DEDUP_REMOVED lines=33> */
.L_x_10146:
[----:B------:R-:W-:Y:S05]  /*3fb0*/  BSYNC B0 ;  /* 0x0000000000007941 */ /* 0x000fea0003800000 */
.L_x_10145:
        /* <DEDUP_REMOVED lines=10> */
.L_x_10148:
        /* <DEDUP_REMOVED lines=12> */
.L_x_10151:
[----:B------:R-:W-:Y:S02]  /*4120*/  IMAD.MOV.U32 R148, RZ, RZ, R156 ;  /* 0x000000ffff947224 */ /* 0x000fe400078e009c */
.L_x_10152:
[----:B------:R-:W-:Y:S05]  /*4130*/  BSYNC B1 ;  /* 0x0000000000017941 */ /* 0x000fea0003800000 */
.L_x_10150:
        /* <DEDUP_REMOVED lines=16> */
.L_x_10156:
[----:B------:R-:W-:Y:S05]  /*4240*/  BSYNC B2 ;  /* 0x0000000000027941 */ /* 0x000fea0003800000 */
.L_x_10155:
        /* <DEDUP_REMOVED lines=42> */
.L_x_10154:
[----:B------:R-:W-:Y:S05]  /*44f0*/  BSYNC B1 ;  /* 0x0000000000017941 */ /* 0x000fea0003800000 */
.L_x_10153:
[----:B------:R-:W0:Y:S01]  /*4500*/  I2F.U32 R109, R148 ;  /* 0x00000094006d7306 */ /* 0x000e220000201000 */
[----:B------:R-:W-:Y:S01]  /*4510*/  HFMA2.MMA R110, -RZ, RZ, 0.1171875, 0 ;  /* 0x2f800000ff6e7435 */ /* 0x000fe200000001ff */
[----:B-----5:R-:W-:Y:S02]  /*4520*/  HADD2.F32 R111, -RZ, R104.H0_H0 ;  /* 0x20000068ff6f7230 */ /* 0x020fe40000004100 */
[----:B-1----:R-:W-:-:S03]  /*4530*/  @P0 HADD2.F32 R122, -RZ, R100.H0_H0 ;  /* 0x20000064ff7a0230 */ /* 0x002fc60000004100 */
[----:B------:R-:W-:-:S04]  /*4540*/  FMUL.FTZ R111, R111, c[0x0][0x1ec] ;  /* 0x00007b006f6f7a20 */ /* 0x000fc80000410000 */
[----:B------:R-:W-:Y:S02]  /*4550*/  FMUL.FTZ R111, R111, c[0x0][0x1e8] ;  /* 0x00007a006f6f7a20 */ /* 0x000fe40000410000 */
[----:B0-----:R-:W-:Y:S01]  /*4560*/  FFMA.FTZ R109, R109, R110, 1.1641532182693481445e-10 ;  /* 0x2f0000006d6d7423 */ /* 0x001fe2000001006e */
[----:B------:R-:W-:-:S04]  /*4570*/  HADD2.F32 R110, -RZ, R92.H0_H0 ;  /* 0x2000005cff6e7230 */ /* 0x000fc80000004100 */
[----:B------:R-:W-:-:S04]  /*4580*/  FSETP.GTU.FTZ.AND P3, PT, R109, c[0x0][0x1e4], PT ;  /* 0x000079006d007a0b */ /* 0x000fc80003f7c000 */
[----:B------:R-:W-:Y:S02]  /*4590*/  FSEL R161, R111, RZ, !P3 ;  /* 0x000000ff6fa17208 */ /* 0x000fe40005800000 */
[----:B------:R-:W-:-:S03]  /*45a0*/  SEL R109, RZ, 0x1, P3 ;  /* 0x00000001ff6d7807 */ /* 0x000fc60001800000 */
[----:B------:R-:W-:Y:S01]  /*45b0*/  FMUL.FTZ R161, R161, R110 ;  /* 0x0000006ea1a17220 */ /* 0x000fe20000410000 */
[----:B------:R-:W-:-:S03]  /*45c0*/  PRMT R148, R109, 0x7610, R148 ;  /* 0x000076106d947816 */ /* 0x000fc60000000094 */
[----:B------:R-:W-:Y:S02]  /*45d0*/  @P0 FADD.FTZ R161, R122, R161 ;  /* 0x000000a17aa10221 */ /* 0x000fe40000010000 */
.L_x_10149:
[----:B------:R-:W-:Y:S05]  /*45e0*/  BSYNC B0 ;  /* 0x0000000000007941 */ /* 0x000fea0003800000 */
.L_x_10147:
        /* <DEDUP_REMOVED lines=8> */
.L_x_10158:
        /* <DEDUP_REMOVED lines=12> */
.L_x_10161:
[----:B------:R-:W-:Y:S02]  /*4730*/  IMAD.MOV.U32 R149, RZ, RZ, R156 ;  /* 0x000000ffff957224 */ /* 0x000fe400078e009c */
.L_x_10162:
[----:B------:R-:W-:Y:S05]  /*4740*/  BSYNC B1 ;  /* 0x0000000000017941 */ /* 0x000fea0003800000 */
.L_x_10160:
        /* <DEDUP_REMOVED lines=16> */
.L_x_10166:
[----:B------:R-:W-:Y:S05]  /*4850*/  BSYNC B2 ;  /* 0x0000000000027941 */ /* 0x000fea0003800000 */
.L_x_10165:
        /* <DEDUP_REMOVED lines=42> */
[----:B------:R-:W-:Y:S02]  /*4b00*/  LOP3.LUT R157, R111, UR26, R108, 0x96, !PT ;  /* 0x0000001a6f9d7c12 */ /* 0x000fe4000f8e966c */
.L_x_10164:
[----:B------:R-:W-:Y:S05]  /*4b10*/  BSYNC B1 ;  /* 0x0000000000017941 */ /* 0x000fea0003800000 */
.L_x_10163:
[----:B------:R-:W0:Y:S01]  /*4b20*/  I2F.U32 R108, R149 ;  /* 0x00000095006c7306 */ /* 0x000e220000201000 */
[----:B-----5:R-:W-:Y:S01]  /*4b30*/  HADD2.F32 R110, -RZ, R104.H1_H1 ;  /* 0x30000068ff6e7230 */ /* 0x020fe20000004100 */
[----:B------:R-:W-:Y:S01]  /*4b40*/  IMAD.MOV.U32 R111, RZ, RZ, 0x2f800000 ;  /* 0x2f800000ff6f7424 */ /* 0x000fe200078e00ff */
[----:B-1----:R-:W-:-:S03]  /*4b50*/  @P0 HADD2.F32 R122, -RZ, R100.H1_H1 ;  /* 0x30000064ff7a0230 */ /* 0x002fc60000004100 */
[----:B------:R-:W-:-:S04]  /*4b60*/  FMUL.FTZ R110, R110, c[0x0][0x1ec] ;  /* 0x00007b006e6e7a20 */ /* 0x000fc80000410000 */
[----:B------:R-:W-:Y:S01]  /*4b70*/  FMUL.FTZ R159, R110, c[0x0][0x1e8] ;  /* 0x00007a006e9f7a20 */ /* 0x000fe20000410000 */
[----:B------:R-:W-:Y:S01]  /*4b80*/  HADD2.F32 R110, -RZ, R92.H1_H1 ;  /* 0x3000005cff6e7230 */ /* 0x000fe20000004100 */
[----:B0-----:R-:W-:-:S05]  /*4b90*/  FFMA.FTZ R108, R108, R111, 1.1641532182693481445e-10 ;  /* 0x2f0000006c6c7423 */ /* 0x001fca000001006f */
[----:B------:R-:W-:-:S04]  /*4ba0*/  FSETP.GTU.FTZ.AND P3, PT, R108, c[0x0][0x1e4], PT ;  /* 0x000079006c007a0b */ /* 0x000fc80003f7c000 */
[----:B------:R-:W-:Y:S02]  /*4bb0*/  FSEL R159, R159, RZ, !P3 ;  /* 0x000000ff9f9f7208 */ /* 0x000fe40005800000 */
[----:B------:R-:W-:-:S03]  /*4bc0*/  SEL R108, RZ, 0x1, P3 ;  /* 0x00000001ff6c7807 */ /* 0x000fc60001800000 */
[----:B------:R-:W-:Y:S01]  /*4bd0*/  FMUL.FTZ R159, R159, R110 ;  /* 0x0000006e9f9f7220 */ /* 0x000fe20000410000 */
[----:B------:R-:W-:-:S03]  /*4be0*/  PRMT R149, R108, 0x7610, R149 ;  /* 0x000076106c957816 */ /* 0x000fc60000000095 */
[----:B------:R-:W-:Y:S02]  /*4bf0*/  @P0 FADD.FTZ R159, R122, R159 ;  /* 0x0000009f7a9f0221 */ /* 0x000fe40000010000 */
.L_x_10159:
[----:B------:R-:W-:Y:S05]  /*4c00*/  BSYNC B0 ;  /* 0x0000000000007941 */ /* 0x000fea0003800000 */
.L_x_10157:
        /* <DEDUP_REMOVED lines=8> */
.L_x_10168:
        /* <DEDUP_REMOVED lines=12> */
.L_x_10171:
[----:B------:R-:W-:Y:S02]  /*4d50*/  IMAD.MOV.U32 R150, RZ, RZ, R156 ;  /* 0x000000ffff967224 */ /* 0x000fe400078e009c */
.L_x_10172:
[----:B------:R-:W-:Y:S05]  /*4d60*/  BSYNC B1 ;  /* 0x0000000000017941 */ /* 0x000fea0003800000 */
.L_x_10170:
        /* <DEDUP_REMOVED lines=16> */
.L_x_10176:
[----:B------:R-:W-:Y:S05]  /*4e70*/  BSYNC B2 ;  /* 0x0000000000027941 */ /* 0x000fea0003800000 */
.L_x_10175:
        /* <DEDUP_REMOVED lines=43> */
.L_x_10174:
[----:B------:R-:W-:Y:S05]  /*5130*/  BSYNC B1 ;  /* 0x0000000000017941 */ /* 0x000fea0003800000 */
.L_x_10173:
[----:B------:R-:W0:Y:S01]  /*5140*/  I2F.U32 R109, R150 ;  /* 0x00000096006d7306 */ /* 0x000e220000201000 */
[----:B-----5:R-:W-:Y:S01]  /*5150*/  HADD2.F32 R111, -RZ, R105.H0_H0 ;  /* 0x20000069ff6f7230 */ /* 0x020fe20000004100 */
[----:B------:R-:W-:Y:S01]  /*5160*/  IMAD.MOV.U32 R110, RZ, RZ, 0x2f800000 ;  /* 0x2f800000ff6e7424 */ /* 0x000fe200078e00ff */
        /* <DEDUP_REMOVED lines=11> */
.L_x_10169:
[----:B------:R-:W-:Y:S05]  /*5220*/  BSYNC B0 ;  /* 0x0000000000007941 */ /* 0x000fea0003800000 */
.L_x_10167:
        /* <DEDUP_REMOVED lines=8> */
.L_x_10178:
        /* <DEDUP_REMOVED lines=12> */
.L_x_10181:
[----:B------:R-:W-:Y:S02]  /*5370*/  MOV R126, R156 ;  /* 0x0000009c007e7202 */ /* 0x000fe40000000f00 */
.L_x_10182:
[----:B------:R-:W-:Y:S05]  /*5380*/  BSYNC B1 ;  /* 0x0000000000017941 */ /* 0x000fea0003800000 */
.L_x_10180:
        /* <DEDUP_REMOVED lines=16> */
.L_x_10186:
[----:B------:R-:W-:Y:S05]  /*5490*/  BSYNC B2 ;  /* 0x0000000000027941 */ /* 0x000fea0003800000 */
.L_x_10185:
        /* <DEDUP_REMOVED lines=43> */
.L_x_10184:
[----:B------:R-:W-:Y:S05]  /*5750*/  BSYNC B1 ;  /* 0x0000000000017941 */ /* 0x000fea0003800000 */
.L_x_10183:
[----:B------:R-:W0:Y:S01]  /*5760*/  I2F.U32 R108, R126 ;  /* 0x0000007e006c7306 */ /* 0x000e220000201000 */
[----:B------:R-:W-:Y:S01]  /*5770*/  HFMA2.MMA R111, -RZ, RZ, 0.1171875, 0 ;  /* 0x2f800000ff6f7435 */ /* 0x000fe200000001ff */
[----:B-----5:R-:W-:Y:S02]  /*5780*/  HADD2.F32 R110, -RZ, R105.H1_H1 ;  /* 0x30000069ff6e7230 */ /* 0x020fe40000004100 */
[----:B-1----:R-:W-:-:S03]  /*5790*/  @P0 HADD2.F32 R123, -RZ, R101.H1_H1 ;  /* 0x30000065ff7b0230 */ /* 0x002fc60000004100 */
        /* <DEDUP_REMOVED lines=9> */
.L_x_10179:
[----:B------:R-:W-:Y:S05]  /*5830*/  BSYNC B0 ;  /* 0x0000000000007941 */ /* 0x000fea0003800000 */
.L_x_10177:
[----:B------:R-:W-:Y:S01]  /*5840*/  BSSY B0, `(.L_x_10187) ;  /* 0x0000061000007945 */ /* 0x000fe20003800000 */
[----:B------:R-:W-:Y:S05]  /*5850*/  @P2 BRA `(.L_x_10188) ;  /* 0x0000006000002947 */ /* 0x000fea0003800000 */
[----:B-1----:R-:W-:Y:S02]  /*5860*/  IMAD.MOV.U32 R125, RZ, RZ, RZ ;  /* 0x000000ffff7d7224 */ /* 0x002fe400078e00ff */
[----:B------:R-:W-:Y:S01]  /*5870*/  IMAD.MOV.U32 R108, RZ, RZ, R109 ;  /* 0x000000ffff6c7224 */ /* 0x000fe200078e006d */
[----:B------:R-:W-:Y:S05]  /*5880*/  @!P0 BRA `(.L_x_10189) ;  /* 0x000005c000008947 */ /* 0x000fea0003800000 */
[----:B------:R-:W-:Y:S01]  /*5890*/  MOV R108, R109 ;  /* 0x0000006d006c7202 */ /* 0x000fe20000000f00 */
[----:B-----5:R-:W-:Y:S01]  /*58a0*/  HADD2.F32 R125, -RZ, R102.H0_H0 ;  /* 0x20000066ff7d7230 */ /* 0x020fe20000004100 */
[----:B------:R-:W-:Y:S05]  /*58b0*/  BRA `(.L_x_10189) ;  /* 0x0000059000007947 */ /* 0x000fea0003800000 */
.L_x_10188:
        /* <DEDUP_REMOVED lines=12> */
.L_x_10191:
[----:B------:R-:W-:Y:S02]  /*5980*/  IMAD.MOV.U32 R152, RZ, RZ, R156 ;  /* 0x000000ffff987224 */ /* 0x000fe400078e009c */
.L_x_10192:
[----:B------:R-:W-:Y:S05]  /*5990*/  BSYNC B1 ;  /* 0x0000000000017941 */ /* 0x000fea0003800000 */
.L_x_10190:
        /* <DEDUP_REMOVED lines=16> */
.L_x_10196:
[----:B------:R-:W-:Y:S05]  /*5aa0*/  BSYNC B2 ;  /* 0x0000000000027941 */ /* 0x000fea0003800000 */
.L_x_10195:
        /* <DEDUP_REMOVED lines=43> */
.L_x_10194:
[----:B------:R-:W-:Y:S05]  /*5d60*/  BSYNC B1 ;  /* 0x0000000000017941 */ /* 0x000fea0003800000 */
.L_x_10193:
        /* <DEDUP_REMOVED lines=14> */
.L_x_10189:
[----:B------:R-:W-:Y:S05]  /*5e50*/  BSYNC B0 ;  /* 0x0000000000007941 */ /* 0x000fea0003800000 */
.L_x_10187:
        /* <DEDUP_REMOVED lines=8> */
.L_x_10198:
        /* <DEDUP_REMOVED lines=12> */
.L_x_10201:
[----:B------:R-:W-:Y:S02]  /*5fa0*/  IMAD.MOV.U32 R124, RZ, RZ, R156 ;  /* 0x000000ffff7c7224 */ /* 0x000fe400078e009c */
.L_x_10202:
[----:B------:R-:W-:Y:S05]  /*5fb0*/  BSYNC B1 ;  /* 0x0000000000017941 */ /* 0x000fea0003800000 */
.L_x_10200:
        /* <DEDUP_REMOVED lines=16> */
.L_x_10206:
[----:B------:R-:W-:Y:S05]  /*60c0*/  BSYNC B2 ;  /* 0x0000000000027941 */ /* 0x000fea0003800000 */
.L_x_10205:
        /* <DEDUP_REMOVED lines=43> */
.L_x_10204:
[----:B------:R-:W-:Y:S05]  /*6380*/  BSYNC B1 ;  /* 0x0000000000017941 */ /* 0x000fea0003800000 */
.L_x_10203:
[----:B------:R-:W0:Y:S01]  /*6390*/  I2F.U32 R108, R124 ;  /* 0x0000007c006c7306 */ /* 0x000e220000201000 */
[----:B-----5:R-:W-:Y:S01]  /*63a0*/  HADD2.F32 R110, -RZ, R106.H1_H1 ;  /* 0x3000006aff6e7230 */ /* 0x020fe20000004100 */
[----:B------:R-:W-:Y:S01]  /*63b0*/  IMAD.MOV.U32 R111, RZ, RZ, 0x2f800000 ;  /* 0x2f800000ff6f7424 */ /* 0x000fe200078e00ff */
        /* <DEDUP_REMOVED lines=10> */
.L_x_10199:
[----:B------:R-:W-:Y:S05]  /*6460*/  BSYNC B0 ;  /* 0x0000000000007941 */ /* 0x000fea0003800000 */
.L_x_10197:
        /* <DEDUP_REMOVED lines=8> */
.L_x_10208:
        /* <DEDUP_REMOVED lines=12> */
.L_x_10211:
[----:B------:R-:W-:Y:S02]  /*65b0*/  MOV R162, R156 ;  /* 0x0000009c00a27202 */ /* 0x000fe40000000f00 */
.L_x_10212:
[----:B------:R-:W-:Y:S05]  /*65c0*/  BSYNC B1 ;  /* 0x0000000000017941 */ /* 0x000fea0003800000 */
.L_x_10210:
        /* <DEDUP_REMOVED lines=16> */
.L_x_10216:
[----:B------:R-:W-:Y:S05]  /*66d0*/  BSYNC B2 ;  /* 0x0000000000027941 */ /* 0x000fea0003800000 */
.L_x_10215:
        /* <DEDUP_REMOVED lines=43> */
.L_x_10214:
[----:B------:R-:W-:Y:S05]  /*6990*/  BSYNC B1 ;  /* 0x0000000000017941 */ /* 0x000fea0003800000 */
.L_x_10213:
[----:B------:R-:W0:Y:S01]  /*69a0*/  I2F.U32 R109, R162 ;  /* 0x000000a2006d7306 */ /* 0x000e220000201000 */
[----:B------:R-:W-:Y:S01]  /*69b0*/  HFMA2.MMA R110, -RZ, RZ, 0.1171875, 0 ;  /* 0x2f800000ff6e7435 */ /* 0x000fe200000001ff */
[----:B-----5:R-:W-:Y:S02]  /*69c0*/  HADD2.F32 R111, -RZ, R107.H0_H0 ;  /* 0x2000006bff6f7230 */ /* 0x020fe40000004100 */
[----:B------:R-:W-:-:S03]  /*69d0*/  @P0 HADD2.F32 R122, -RZ, R103.H0_H0 ;  /* 0x20000067ff7a0230 */ /* 0x000fc60000004100 */
[----:B------:R-:W-:-:S04]  /*69e0*/  FMUL.FTZ R111, R111, c[0x0][0x1ec] ;  /* 0x00007b006f6f7a20 */ /* 0x000fc80000410000 */
[----:B------:R-:W-:Y:S02]  /*69f0*/  FMUL.FTZ R111, R111, c[0x0][0x1e8] ;  /* 0x00007a006f6f7a20 */ /* 0x000fe40000410000 */
[----:B0-----:R-:W-:Y:S01]  /*6a00*/  FFMA.FTZ R109, R109, R110, 1.1641532182693481445e-10 ;  /* 0x2f0000006d6d7423 */ /* 0x001fe2000001006e */
[----:B------:R-:W-:-:S04]  /*6a10*/  HADD2.F32 R110, -RZ, R95.H0_H0 ;  /* 0x2000005fff6e7230 */ /* 0x000fc80000004100 */
[----:B------:R-:W-:-:S04]  /*6a20*/  FSETP.GTU.FTZ.AND P3, PT, R109, c[0x0][0x1e4], PT ;  /* 0x000079006d007a0b */ /* 0x000fc80003f7c000 */
[----:B------:R-:W-:Y:S02]  /*6a30*/  FSEL R123, R111, RZ, !P3 ;  /* 0x000000ff6f7b7208 */ /* 0x000fe40005800000 */
[----:B------:R-:W-:-:S03]  /*6a40*/  SEL R154, RZ, 0x1, P3 ;  /* 0x00000001ff9a7807 */ /* 0x000fc60001800000 */
[----:B------:R-:W-:-:S04]  /*6a50*/  FMUL.FTZ R123, R123, R110 ;  /* 0x0000006e7b7b7220 */ /* 0x000fc80000410000 */
[----:B------:R-:W-:Y:S02]  /*6a60*/  @P0 FADD.FTZ R123, R122, R123 ;  /* 0x0000007b7a7b0221 */ /* 0x000fe40000010000 */
.L_x_10209:
[----:B------:R-:W-:Y:S05]  /*6a70*/  BSYNC B0 ;  /* 0x0000000000007941 */ /* 0x000fea0003800000 */
.L_x_10207:
        /* <DEDUP_REMOVED lines=8> */
.L_x_10218:
        /* <DEDUP_REMOVED lines=12> */
.L_x_10221:
[----:B------:R-:W-:Y:S02]  /*6bc0*/  IMAD.MOV.U32 R122, RZ, RZ, R156 ;  /* 0x000000ffff7a7224 */ /* 0x000fe400078e009c */
.L_x_10222:
[----:B------:R-:W-:Y:S05]  /*6bd0*/  BSYNC B1 ;  /* 0x0000000000017941 */ /* 0x000fea0003800000 */
.L_x_10220:
        /* <DEDUP_REMOVED lines=16> */
.L_x_10226:
[----:B------:R-:W-:Y:S05]  /*6ce0*/  BSYNC B2 ;  /* 0x0000000000027941 */ /* 0x000fea0003800000 */
.L_x_10225:
        /* <DEDUP_REMOVED lines=43> */
.L_x_10224:
[----:B------:R-:W-:Y:S05]  /*6fa0*/  BSYNC B1 ;  /* 0x0000000000017941 */ /* 0x000fea0003800000 */
.L_x_10223:
        /* <DEDUP_REMOVED lines=13> */
.L_x_10219:
[----:B------:R-:W-:Y:S05]  /*7080*/  BSYNC B0 ;  /* 0x0000000000007941 */ /* 0x000fea0003800000 */
.L_x_10217:
[-C--:B------:R-:W-:Y:S01]  /*7090*/  IMAD.WIDE.U32 R168, R169, R166.reuse, c[0x0][0x188] ;  /* 0x00006200a9a87625 */ /* 0x080fe200078e00a6 */
[----:B------:R-:W-:Y:S01]  /*70a0*/  F2FP.PACK_AB R111, R122, R123 ;  /* 0x0000007b7a6f723e */ /* 0x000fe200000000ff */
[----:B------:R-:W-:Y:S01]  /*70b0*/  BSSY B0, `(.L_x_10227) ;  /* 0x000001e000007945 */ /* 0x000fe20003800000 */
[----:B------:R-:W-:Y:S02]  /*70c0*/  F2FP.PACK_AB R110, R124, R125 ;  /* 0x0000007d7c6e723e */ /* 0x000fe400000000ff */
        /* <DEDUP_REMOVED lines=28> */
.L_x_10228:
[----:B------:R-:W-:Y:S05]  /*7290*/  BSYNC B0 ;  /* 0x0000000000007941 */ /* 0x000fea0003800000 */
.L_x_10227:
        /* <DEDUP_REMOVED lines=10> */
.L_x_10230:
        /* <DEDUP_REMOVED lines=12> */
.L_x_10233:
[----:B------:R-:W-:Y:S02]  /*7400*/  IMAD.MOV.U32 R148, RZ, RZ, R156 ;  /* 0x000000ffff947224 */ /* 0x000fe400078e009c */
.L_x_10234:
[----:B------:R-:W-:Y:S05]  /*7410*/  BSYNC B1 ;  /* 0x0000000000017941 */ /* 0x000fea0003800000 */
.L_x_10232:
        /* <DEDUP_REMOVED lines=16> */
.L_x_10238:
[----:B------:R-:W-:Y:S05]  /*7520*/  BSYNC B2 ;  /* 0x0000000000027941 */ /* 0x000fea0003800000 */
.L_x_10237:
        /* <DEDUP_REMOVED lines=8> */
[----:B-1----:R-:W-:Y:S01]  /*75b0*/  IMAD.WIDE.U32 R162, R111, -0x2daee0ad, RZ ;  /* 0xd2511f536fa27825 */ /* 0x002fe200078e00ff */
        /* <DEDUP_REMOVED lines=34> */
.L_x_10236:
[----:B------:R-:W-:Y:S05]  /*77e0*/  BSYNC B1 ;  /* 0x0000000000017941 */ /* 0x000fea0003800000 */
.L_x_10235:
        /* <DEDUP_REMOVED lines=14> */
.L_x_10231:
[----:B------:R-:W-:Y:S05]  /*78d0*/  BSYNC B0 ;  /* 0x0000000000007941 */ /* 0x000fea0003800000 */
.L_x_10229:
        /* <DEDUP_REMOVED lines=8> */
.L_x_10240:
        /* <DEDUP_REMOVED lines=12> */
.L_x_10243:
[----:B------:R-:W-:Y:S02]  /*7a20*/  IMAD.MOV.U32 R149, RZ, RZ, R156 ;  /* 0x000000ffff957224 */ /* 0x000fe400078e009c */
.L_x_10244:
[----:B------:R-:W-:Y:S05]  /*7a30*/  BSYNC B1 ;  /* 0x0000000000017941 */ /* 0x000fea0003800000 */
.L_x_10242:
        /* <DEDUP_REMOVED lines=16> */
.L_x_10248:
[----:B------:R-:W-:Y:S05]  /*7b40*/  BSYNC B2 ;  /* 0x0000000000027941 */ /* 0x000fea0003800000 */
.L_x_10247:
        /* <DEDUP_REMOVED lines=43> */
.L_x_10246:
[----:B------:R-:W-:Y:S05]  /*7e00*/  BSYNC B1 ;  /* 0x0000000000017941 */ /* 0x000fea0003800000 */
.L_x_10245:
        /* <DEDUP_REMOVED lines=14> */
.L_x_10241:
[----:B------:R-:W-:Y:S05]  /*7ef0*/  BSYNC B0 ;  /* 0x0000000000007941 */ /* 0x000fea0003800000 */
.L_x_10239:
        /* <DEDUP_REMOVED lines=8> */
.L_x_10250:
        /* <DEDUP_REMOVED lines=12> */
.L_x_10253:
[----:B------:R-:W-:Y:S02]  /*8040*/  MOV R150, R156 ;  /* 0x0000009c00967202 */ /* 0x000fe40000000f00 */
.L_x_10254:
[----:B------:R-:W-:Y:S05]  /*8050*/  BSYNC B1 ;  /* 0x0000000000017941 */ /* 0x000fea0003800000 */
.L_x_10252:
        /* <DEDUP_REMOVED lines=16> */
.L_x_10258:
[----:B------:R-:W-:Y:S05]  /*8160*/  BSYNC B2 ;  /* 0x0000000000027941 */ /* 0x000fea0003800000 */
.L_x_10257:
        /* <DEDUP_REMOVED lines=43> */
.L_x_10256:
[----:B------:R-:W-:Y:S05]  /*8420*/  BSYNC B1 ;  /* 0x0000000000017941 */ /* 0x000fea0003800000 */
.L_x_10255:
        /* <DEDUP_REMOVED lines=14> */
.L_x_10251:
[----:B------:R-:W-:Y:S05]  /*8510*/  BSYNC B0 ;  /* 0x0000000000007941 */ /* 0x000fea0003800000 */
.L_x_10249:
        /* <DEDUP_REMOVED lines=8> */
.L_x_10260:
        /* <DEDUP_REMOVED lines=12> */
.L_x_10263:
[----:B------:R-:W-:Y:S02]  /*8660*/  IMAD.MOV.U32 R151, RZ, RZ, R156 ;  /* 0x000000ffff977224 */ /* 0x000fe400078e009c */
.L_x_10264:
[----:B------:R-:W-:Y:S05]  /*8670*/  BSYNC B1 ;  /* 0x0000000000017941 */ /* 0x000fea0003800000 */
.L_x_10262:
        /* <DEDUP_REMOVED lines=16> */
.L_x_10268:
[----:B------:R-:W-:Y:S05]  /*8780*/  BSYNC B2 ;  /* 0x0000000000027941 */ /* 0x000fea0003800000 */
.L_x_10267:
        /* <DEDUP_REMOVED lines=42> */
[----:B------:R-:W-:-:S06]  /*8a30*/  HFMA2.MMA R109, -RZ, RZ, 0, 0 ;  /* 0x00000000ff6d7435 */ /* 0x000fcc00000001ff */
.L_x_10266:
[----:B------:R-:W-:Y:S05]  /*8a40*/  BSYNC B1 ;  /* 0x0000000000017941 */ /* 0x000fea0003800000 */
.L_x_10265:
        /* <DEDUP_REMOVED lines=14> */
.L_x_10261:
[----:B------:R-:W-:Y:S05]  /*8b30*/  BSYNC B0 ;  /* 0x0000000000007941 */ /* 0x000fea0003800000 */
.L_x_10259:
        /* <DEDUP_REMOVED lines=8> */
.L_x_10270:
        /* <DEDUP_REMOVED lines=12> */
.L_x_10273:
[----:B------:R-:W-:Y:S02]  /*8c80*/  IMAD.MOV.U32 R152, RZ, RZ, R156 ;  /* 0x000000ffff987224 */ /* 0x000fe400078e009c */
.L_x_10274:
[----:B------:R-:W-:Y:S05]  /*8c90*/  BSYNC B1 ;  /* 0x0000000000017941 */ /* 0x000fea0003800000 */
.L_x_10272:
        /* <DEDUP_REMOVED lines=16> */
.L_x_10278:
[----:B------:R-:W-:Y:S05]  /*8da0*/  BSYNC B2 ;  /* 0x0000000000027941 */ /* 0x000fea0003800000 */
.L_x_10277:
        /* <DEDUP_REMOVED lines=43> */
.L_x_10276:
[----:B------:R-:W-:Y:S05]  /*9060*/  BSYNC B1 ;  /* 0x0000000000017941 */ /* 0x000fea0003800000 */
.L_x_10275:
        /* <DEDUP_REMOVED lines=14> */
.L_x_10271:
[----:B------:R-:W-:Y:S05]  /*9150*/  BSYNC B0 ;  /* 0x0000000000007941 */ /* 0x000fea0003800000 */
.L_x_10269:
        /* <DEDUP_REMOVED lines=8> */
.L_x_10280:
        /* <DEDUP_REMOVED lines=12> */
.L_x_10283:
[----:B------:R-:W-:Y:S02]  /*92a0*/  MOV R153, R156 ;  /* 0x0000009c00997202 */ /* 0x000fe40000000f00 */
.L_x_10284:
[----:B------:R-:W-:Y:S05]  /*92b0*/  BSYNC B1 ;  /* 0x0000000000017941 */ /* 0x000fea0003800000 */
.L_x_10282:
        /* <DEDUP_REMOVED lines=16> */
.L_x_10288:
[----:B------:R-:W-:Y:S05]  /*93c0*/  BSYNC B2 ;  /* 0x0000000000027941 */ /* 0x000fea0003800000 */
.L_x_10287:
        /* <DEDUP_REMOVED lines=43> */
.L_x_10286:
[----:B------:R-:W-:Y:S05]  /*9680*/  BSYNC B1 ;  /* 0x0000000000017941 */ /* 0x000fea0003800000 */
.L_x_10285:
[----:B------:R-:W0:Y:S01]  /*9690*/  I2F.U32 R108, R153 ;  /* 0x00000099006c7306 */ /* 0x000e220000201000 */
[----:B------:R-:W-:Y:S01]  /*96a0*/  HFMA2.MMA R111, -RZ, RZ, 0.1171875, 0 ;  /* 0x2f800000ff6f7435 */ /* 0x000fe200000001ff */
[----:B-----5:R-:W-:Y:S02]  /*96b0*/  HADD2.F32 R110, -RZ, R106.H1_H1 ;  /* 0x3000006aff6e7230 */ /* 0x020fe40000004100 */
        /* <DEDUP_REMOVED lines=11> */
.L_x_10281:
[----:B------:R-:W-:Y:S05]  /*9770*/  BSYNC B0 ;  /* 0x0000000000007941 */ /* 0x000fea0003800000 */
.L_x_10279:
        /* <DEDUP_REMOVED lines=8> */
.L_x_10290:
[C---:B------:R-:W-:Y:S01]  /*9800*/  ISETP.NE.AND P3, PT, R109.reuse, 0x1, PT ;  /* 0x000000016d00780c */ /* 0x040fe20003f65270 */
[----:B------:R-:W-:Y:S01]  /*9810*/  BSSY B1, `(.L_x_10292) ;  /* 0x000000c000017945 */ /* 0x000fe20003800000 */
[----:B------:R-:W-:-:S11]  /*9820*/  IADD3 R108, R109, 0x1, RZ ;  /* 0x000000016d6c7810 */ /* 0x000fd60007ffe0ff */
[----:B------:R-:W-:Y:S05]  /*9830*/  @!P3 BRA `(.L_x_10293) ;  /* 0x000000800000b947 */ /* 0x000fea0003800000 */
[----:B------:R-:W-:Y:S01]  /*9840*/  ISETP.NE.AND P3, PT, R109, 0x2, PT ;  /* 0x000000026d00780c */ /* 0x000fe20003f65270 */
[----:B-1----:R-:W-:-:S12]  /*9850*/  IMAD.MOV.U32 R162, RZ, RZ, R157 ;  /* 0x000000ffffa27224 */ /* 0x002fd800078e009d */
[----:B------:R-:W-:Y:S05]  /*9860*/  @!P3 BRA `(.L_x_10294) ;  /* 0x000000600000b947 */ /* 0x000fea0003800000 */
[----:B------:R-:W-:Y:S01]  /*9870*/  ISETP.NE.AND P3, PT, R109, 0x3, PT ;  /* 0x000000036d00780c */ /* 0x000fe20003f65270 */
[----:B------:R-:W-:-:S12]  /*9880*/  IMAD.MOV.U32 R162, RZ, RZ, R155 ;  /* 0x000000ffffa27224 */ /* 0x000fd800078e009b */
[----:B------:R-:W-:Y:S05]  /*9890*/  @P3 BRA `(.L_x_10294) ;  /* 0x0000003000003947 */ /* 0x000fea0003800000 */
[----:B------:R-:W-:Y:S01]  /*98a0*/  MOV R162, R160 ;  /* 0x000000a000a27202 */ /* 0x000fe20000000f00 */
[----:B------:R-:W-:Y:S05]  /*98b0*/  BRA `(.L_x_10294) ;  /* 0x0000001000007947 */ /* 0x000fea0003800000 */
.L_x_10293:
[----:B-1----:R-:W-:Y:S02]  /*98c0*/  IMAD.MOV.U32 R162, RZ, RZ, R156 ;  /* 0x000000ffffa27224 */ /* 0x002fe400078e009c */
.L_x_10294:
[----:B------:R-:W-:Y:S05]  /*98d0*/  BSYNC B1 ;  /* 0x0000000000017941 */ /* 0x000fea0003800000 */
.L_x_10292:
        /* <DEDUP_REMOVED lines=16> */
.L_x_10298:
[----:B------:R-:W-:Y:S05]  /*99e0*/  BSYNC B2 ;  /* 0x0000000000027941 */ /* 0x000fea0003800000 */
.L_x_10297:
        /* <DEDUP_REMOVED lines=43> */
.L_x_10296:
[----:B------:R-:W-:Y:S05]  /*9ca0*/  BSYNC B1 ;  /* 0x0000000000017941 */ /* 0x000fea0003800000 */
.L_x_10295:
[----:B------:R-:W0:Y:S01]  /*9cb0*/  I2F.U32 R109, R162 ;  /* 0x000000a2006d7306 */ /* 0x000e220000201000 */
[----:B-----5:R-:W-:Y:S01]  /*9cc0*/  HADD2.F32 R111, -RZ, R107.H0_H0 ;  /* 0x2000006bff6f7230 */ /* 0x020fe20000004100 */
[----:B------:R-:W-:Y:S01]  /*9cd0*/  IMAD.MOV.U32 R110, RZ, RZ, 0x2f800000 ;  /* 0x2f800000ff6e7424 */ /* 0x000fe200078e00ff */
        /* <DEDUP_REMOVED lines=10> */
.L_x_10291:
[----:B------:R-:W-:Y:S05]  /*9d80*/  BSYNC B0 ;  /* 0x0000000000007941 */ /* 0x000fea0003800000 */
.L_x_10289:
        /* <DEDUP_REMOVED lines=8> */
.L_x_10300:
[C---:B------:R-:W-:Y:S01]  /*9e10*/  ISETP.NE.AND P3, PT, R108.reuse, 0x1, PT ;  /* 0x000000016c00780c */ /* 0x040fe20003f65270 */
[----:B------:R-:W-:Y:S01]  /*9e20*/  BSSY B1, `(.L_x_10302) ;  /* 0x000000c000017945 */ /* 0x000fe20003800000 */
[----:B-1----:R-:W-:-:S11]  /*9e30*/  IADD3 R164, R108, 0x1, RZ ;  /* 0x000000016ca47810 */ /* 0x002fd60007ffe0ff */
        /* <DEDUP_REMOVED lines=9> */
.L_x_10303:
[----:B------:R-:W-:Y:S02]  /*9ed0*/  IMAD.MOV.U32 R158, RZ, RZ, R156 ;  /* 0x000000ffff9e7224 */ /* 0x000fe400078e009c */
.L_x_10304:
[----:B------:R-:W-:Y:S05]  /*9ee0*/  BSYNC B1 ;  /* 0x0000000000017941 */ /* 0x000fea0003800000 */
.L_x_10302:
        /* <DEDUP_REMOVED lines=16> */
.L_x_10308:
[----:B------:R-:W-:Y:S05]  /*9ff0*/  BSYNC B2 ;  /* 0x0000000000027941 */ /* 0x000fea0003800000 */
.L_x_10307:
        /* <DEDUP_REMOVED lines=43> */
.L_x_10306:
[----:B------:R-:W-:Y:S05]  /*a2b0*/  BSYNC B1 ;  /* 0x0000000000017941 */ /* 0x000fea0003800000 */
.L_x_10305:
[----:B------:R-:W0:Y:S01]  /*a2c0*/  I2F.U32 R108, R158 ;  /* 0x0000009e006c7306 */ /* 0x000e220000201000 */
[----:B-----5:R-:W-:Y:S01]  /*a2d0*/  HADD2.F32 R110, -RZ, R107.H1_H1 ;  /* 0x3000006bff6e7230 */ /* 0x020fe20000004100 */
[----:B------:R-:W-:Y:S01]  /*a2e0*/  IMAD.MOV.U32 R109, RZ, RZ, 0x2f800000 ;  /* 0x2f800000ff6d7424 */ /* 0x000fe200078e00ff */
[----:B------:R-:W-:-:S03]  /*a2f0*/  @P0 HADD2.F32 R162, -RZ, R103.H1_H1 ;  /* 0x30000067ffa20230 */ /* 0x000fc60000004100 */
        /* <DEDUP_REMOVED lines=10> */
.L_x_10301:
[----:B------:R-:W-:Y:S05]  /*a3a0*/  BSYNC B0 ;  /* 0x0000000000007941 */ /* 0x000fea0003800000 */
.L_x_10299:
        /* <DEDUP_REMOVED lines=32> */
.L_x_10310:
[----:B------:R-:W-:Y:S05]  /*a5b0*/  BSYNC B0 ;  /* 0x0000000000007941 */ /* 0x000fea0003800000 */
.L_x_10309:
        /* <DEDUP_REMOVED lines=10> */
.L_x_10312:
        /* <DEDUP_REMOVED lines=12> */
.L_x_10315:
[----:B------:R-:W-:Y:S02]  /*a720*/  IMAD.MOV.U32 R148, RZ, RZ, R156 ;  /* 0x000000ffff947224 */ /* 0x000fe400078e009c */
.L_x_10316:
[----:B------:R-:W-:Y:S05]  /*a730*/  BSYNC B1 ;  /* 0x0000000000017941 */ /* 0x000fea0003800000 */
.L_x_10314:
        /* <DEDUP_REMOVED lines=16> */
.L_x_10320:
[----:B------:R-:W-:Y:S05]  /*a840*/  BSYNC B2 ;  /* 0x0000000000027941 */ /* 0x000fea0003800000 */
.L_x_10319:
        /* <DEDUP_REMOVED lines=43> */
.L_x_10318:
[----:B------:R-:W-:Y:S05]  /*ab00*/  BSYNC B1 ;  /* 0x0000000000017941 */ /* 0x000fea0003800000 */
.L_x_10317:
        /* <DEDUP_REMOVED lines=14> */
.L_x_10313:
[----:B------:R-:W-:Y:S05]  /*abf0*/  BSYNC B0 ;  /* 0x0000000000007941 */ /* 0x000fea0003800000 */
.L_x_10311:
        /* <DEDUP_REMOVED lines=8> */
.L_x_10322:
        /* <DEDUP_REMOVED lines=12> */
.L_x_10325:
[----:B------:R-:W-:Y:S02]  /*ad40*/  MOV R149, R156 ;  /* 0x0000009c00957202 */ /* 0x000fe40000000f00 */
.L_x_10326:
[----:B------:R-:W-:Y:S05]  /*ad50*/  BSYNC B1 ;  /* 0x0000000000017941 */ /* 0x000fea0003800000 */
.L_x_10324:
        /* <DEDUP_REMOVED lines=16> */
.L_x_10330:
[----:B------:R-:W-:Y:S05]  /*ae60*/  BSYNC B2 ;  /* 0x0000000000027941 */ /* 0x000fea0003800000 */
.L_x_10329:
        /* <DEDUP_REMOVED lines=43> */
.L_x_10328:
[----:B------:R-:W-:Y:S05]  /*b120*/  BSYNC B1 ;  /* 0x0000000000017941 */ /* 0x000fea0003800000 */
.L_x_10327:
        /* <DEDUP_REMOVED lines=14> */
.L_x_10323:
[----:B------:R-:W-:Y:S05]  /*b210*/  BSYNC B0 ;  /* 0x0000000000007941 */ /* 0x000fea0003800000 */
.L_x_10321:
        /* <DEDUP_REMOVED lines=8> */
.L_x_10332:
        /* <DEDUP_REMOVED lines=12> */
.L_x_10335:
[----:B------:R-:W-:Y:S02]  /*b360*/  IMAD.MOV.U32 R150, RZ, RZ, R156 ;  /* 0x000000ffff967224 */ /* 0x000fe400078e009c */
.L_x_10336:
[----:B------:R-:W-:Y:S05]  /*b370*/  BSYNC B1 ;  /* 0x0000000000017941 */ /* 0x000fea0003800000 */
.L_x_10334:
        /* <DEDUP_REMOVED lines=16> */
.L_x_10340:
[----:B------:R-:W-:Y:S05]  /*b480*/  BSYNC B2 ;  /* 0x0000000000027941 */ /* 0x000fea0003800000 */
.L_x_10339:
        /* <DEDUP_REMOVED lines=43> */
.L_x_10338:
[----:B------:R-:W-:Y:S05]  /*b740*/  BSYNC B1 ;  /* 0x0000000000017941 */ /* 0x000fea0003800000 */
.L_x_10337:
        /* <DEDUP_REMOVED lines=14> */
.L_x_10333:
[----:B------:R-:W-:Y:S05]  /*b830*/  BSYNC B0 ;  /* 0x0000000000007941 */ /* 0x000fea0003800000 */
.L_x_10331:
        /* <DEDUP_REMOVED lines=8> */
.L_x_10342:
        /* <DEDUP_REMOVED lines=12> */
.L_x_10345:
[----:B------:R-:W-:Y:S02]  /*b980*/  IMAD.MOV.U32 R151, RZ, RZ, R156 ;  /* 0x000000ffff977224 */ /* 0x000fe400078e009c */
.L_x_10346:
[----:B------:R-:W-:Y:S05]  /*b990*/  BSYNC B1 ;  /* 0x0000000000017941 */ /* 0x000fea0003800000 */
.L_x_10344:
        /* <DEDUP_REMOVED lines=16> */
.L_x_10350:
[----:B------:R-:W-:Y:S05]  /*baa0*/  BSYNC B2 ;  /* 0x0000000000027941 */ /* 0x000fea0003800000 */
.L_x_10349:
        /* <DEDUP_REMOVED lines=43> */
.L_x_10348:
[----:B------:R-:W-:Y:S05]  /*bd60*/  BSYNC B1 ;  /* 0x0000000000017941 */ /* 0x000fea0003800000 */
.L_x_10347:
        /* <DEDUP_REMOVED lines=14> */
.L_x_10343:
[----:B------:R-:W-:Y:S05]  /*be50*/  BSYNC B0 ;  /* 0x0000000000007941 */ /* 0x000fea0003800000 */
.L_x_10341:
        /* <DEDUP_REMOVED lines=8> */
.L_x_10352:
        /* <DEDUP_REMOVED lines=12> */
.L_x_10355:
[----:B------:R-:W-:Y:S02]  /*bfa0*/  MOV R152, R156 ;  /* 0x0000009c00987202 */ /* 0x000fe40000000f00 */
.L_x_10356:
[----:B------:R-:W-:Y:S05]  /*bfb0*/  BSYNC B1 ;  /* 0x0000000000017941 */ /* 0x000fea0003800000 */
.L_x_10354:
        /* <DEDUP_REMOVED lines=16> */
.L_x_10360:
[----:B------:R-:W-:Y:S05]  /*c0c0*/  BSYNC B2 ;  /* 0x0000000000027941 */ /* 0x000fea0003800000 */
.L_x_10359:
        /* <DEDUP_REMOVED lines=43> */
.L_x_10358:
[----:B------:R-:W-:Y:S05]  /*c380*/  BSYNC B1 ;  /* 0x0000000000017941 */ /* 0x000fea0003800000 */
.L_x_10357:
        /* <DEDUP_REMOVED lines=14> */
.L_x_10353:
[----:B------:R-:W-:Y:S05]  /*c470*/  BSYNC B0 ;  /* 0x0000000000007941 */ /* 0x000fea0003800000 */
.L_x_10351:
        /* <DEDUP_REMOVED lines=8> */
.L_x_10362:
        /* <DEDUP_REMOVED lines=12> */
.L_x_10365:
[----:B------:R-:W-:Y:S02]  /*c5c0*/  IMAD.MOV.U32 R153, RZ, RZ, R156 ;  /* 0x000000ffff997224 */ /* 0x000fe400078e009c */
.L_x_10366:
[----:B------:R-:W-:Y:S05]  /*c5d0*/  BSYNC B1 ;  /* 0x0000000000017941 */ /* 0x000fea0003800000 */
.L_x_10364:
        /* <DEDUP_REMOVED lines=16> */
.L_x_10370:
[----:B------:R-:W-:Y:S05]  /*c6e0*/  BSYNC B2 ;  /* 0x0000000000027941 */ /* 0x000fea0003800000 */
.L_x_10369:
        /* <DEDUP_REMOVED lines=43> */
.L_x_10368:
[----:B------:R-:W-:Y:S05]  /*c9a0*/  BSYNC B1 ;  /* 0x0000000000017941 */ /* 0x000fea0003800000 */
.L_x_10367:
        /* <DEDUP_REMOVED lines=14> */
.L_x_10363:
[----:B------:R-:W-:Y:S05]  /*ca90*/  BSYNC B0 ;  /* 0x0000000000007941 */ /* 0x000fea0003800000 */
.L_x_10361:
        /* <DEDUP_REMOVED lines=8> */
.L_x_10372:
[C---:B------:R-:W-:Y:S01]  /*cb20*/  ISETP.NE.AND P3, PT, R109.reuse, 0x1, PT ;  /* 0x000000016d00780c */ /* 0x040fe20003f65270 */
[----:B------:R-:W-:Y:S01]  /*cb30*/  BSSY B1, `(.L_x_10374) ;  /* 0x000000c000017945 */ /* 0x000fe20003800000 */
[----:B------:R-:W-:-:S11]  /*cb40*/  IADD3 R108, R109, 0x1, RZ ;  /* 0x000000016d6c7810 */ /* 0x000fd60007ffe0ff */
[----:B------:R-:W-:Y:S05]  /*cb50*/  @!P3 BRA `(.L_x_10375) ;  /* 0x000000800000b947 */ /* 0x000fea0003800000 */
[----:B------:R-:W-:Y:S01]  /*cb60*/  ISETP.NE.AND P3, PT, R109, 0x2, PT ;  /* 0x000000026d00780c */ /* 0x000fe20003f65270 */
[----:B-1----:R-:W-:-:S12]  /*cb70*/  IMAD.MOV.U32 R162, RZ, RZ, R157 ;  /* 0x000000ffffa27224 */ /* 0x002fd800078e009d */
[----:B------:R-:W-:Y:S05]  /*cb80*/  @!P3 BRA `(.L_x_10376) ;  /* 0x000000600000b947 */ /* 0x000fea0003800000 */
[----:B------:R-:W-:Y:S02]  /*cb90*/  ISETP.NE.AND P3, PT, R109, 0x3, PT ;  /* 0x000000036d00780c */ /* 0x000fe40003f65270 */
[----:B------:R-:W-:-:S11]  /*cba0*/  MOV R162, R155 ;  /* 0x0000009b00a27202 */ /* 0x000fd60000000f00 */
[----:B------:R-:W-:Y:S05]  /*cbb0*/  @P3 BRA `(.L_x_10376) ;  /* 0x0000003000003947 */ /* 0x000fea0003800000 */
[----:B------:R-:W-:Y:S01]  /*cbc0*/  IMAD.MOV.U32 R162, RZ, RZ, R160 ;  /* 0x000000ffffa27224 */ /* 0x000fe200078e00a0 */
[----:B------:R-:W-:Y:S05]  /*cbd0*/  BRA `(.L_x_10376) ;  /* 0x0000001000007947 */ /* 0x000fea0003800000 */
.L_x_10375:
[----:B-1----:R-:W-:Y:S02]  /*cbe0*/  IMAD.MOV.U32 R162, RZ, RZ, R156 ;  /* 0x000000ffffa27224 */ /* 0x002fe400078e009c */
.L_x_10376:
[----:B------:R-:W-:Y:S05]  /*cbf0*/  BSYNC B1 ;  /* 0x0000000000017941 */ /* 0x000fea0003800000 */
.L_x_10374:
        /* <DEDUP_REMOVED lines=16> */
.L_x_10380:
[----:B------:R-:W-:Y:S05]  /*cd00*/  BSYNC B2 ;  /* 0x0000000000027941 */ /* 0x000fea0003800000 */
.L_x_10379:
        /* <DEDUP_REMOVED lines=43> */
.L_x_10378:
[----:B------:R-:W-:Y:S05]  /*cfc0*/  BSYNC B1 ;  /* 0x0000000000017941 */ /* 0x000fea0003800000 */
.L_x_10377:
        /* <DEDUP_REMOVED lines=13> */
.L_x_10373:
[----:B------:R-:W-:Y:S05]  /*d0a0*/  BSYNC B0 ;  /* 0x0000000000007941 */ /* 0x000fea0003800000 */
.L_x_10371:
        /* <DEDUP_REMOVED lines=8> */
.L_x_10382:
        /* <DEDUP_REMOVED lines=12> */
.L_x_10385:
[----:B------:R-:W-:Y:S02]  /*d1f0*/  MOV R158, R156 ;  /* 0x0000009c009e7202 */ /* 0x000fe40000000f00 */
.L_x_10386:
[----:B------:R-:W-:Y:S05]  /*d200*/  BSYNC B1 ;  /* 0x0000000000017941 */ /* 0x000fea0003800000 */
.L_x_10384:
        /* <DEDUP_REMOVED lines=16> */
.L_x_10390:
[----:B------:R-:W-:Y:S05]  /*d310*/  BSYNC B2 ;  /* 0x0000000000027941 */ /* 0x000fea0003800000 */
.L_x_10389:
        /* <DEDUP_REMOVED lines=43> */
.L_x_10388:
[----:B------:R-:W-:Y:S05]  /*d5d0*/  BSYNC B1 ;  /* 0x0000000000017941 */ /* 0x000fea0003800000 */
.L_x_10387:
        /* <DEDUP_REMOVED lines=14> */
.L_x_10383:
[----:B------:R-:W-:Y:S05]  /*d6c0*/  BSYNC B0 ;  /* 0x0000000000007941 */ /* 0x000fea0003800000 */
.L_x_10381:
        /* <DEDUP_REMOVED lines=32> */
.L_x_10392:
[----:B------:R-:W-:Y:S05]  /*d8d0*/  BSYNC B0 ;  /* 0x0000000000007941 */ /* 0x000fea0003800000 */
.L_x_10391:
        /* <DEDUP_REMOVED lines=10> */
.L_x_10394:
        /* <DEDUP_REMOVED lines=12> */
.L_x_10397:
[----:B------:R-:W-:Y:S02]  /*da40*/  MOV R148, R156 ;  /* 0x0000009c00947202 */ /* 0x000fe40000000f00 */
.L_x_10398:
[----:B------:R-:W-:Y:S05]  /*da50*/  BSYNC B1 ;  /* 0x0000000000017941 */ /* 0x000fea0003800000 */
.L_x_10396:
        /* <DEDUP_REMOVED lines=16> */
.L_x_10402:
[----:B------:R-:W-:Y:S05]  /*db60*/  BSYNC B2 ;  /* 0x0000000000027941 */ /* 0x000fea0003800000 */
.L_x_10401:
        /* <DEDUP_REMOVED lines=43> */
.L_x_10400:
[----:B------:R-:W-:Y:S05]  /*de20*/  BSYNC B1 ;  /* 0x0000000000017941 */ /* 0x000fea0003800000 */
.L_x_10399:
        /* <DEDUP_REMOVED lines=14> */
.L_x_10395:
[----:B------:R-:W-:Y:S05]  /*df10*/  BSYNC B0 ;  /* 0x0000000000007941 */ /* 0x000fea0003800000 */
.L_x_10393:
        /* <DEDUP_REMOVED lines=8> */
.L_x_10404:
        /* <DEDUP_REMOVED lines=12> */
.L_x_10407:
[----:B------:R-:W-:Y:S02]  /*e060*/  IMAD.MOV.U32 R149, RZ, RZ, R156 ;  /* 0x000000ffff957224 */ /* 0x000fe400078e009c */
.L_x_10408:
[----:B------:R-:W-:Y:S05]  /*e070*/  BSYNC B1 ;  /* 0x0000000000017941 */ /* 0x000fea0003800000 */
.L_x_10406:
        /* <DEDUP_REMOVED lines=16> */
.L_x_10412:
[----:B------:R-:W-:Y:S05]  /*e180*/  BSYNC B2 ;  /* 0x0000000000027941 */ /* 0x000fea0003800000 */
.L_x_10411:
        /* <DEDUP_REMOVED lines=43> */
.L_x_10410:
[----:B------:R-:W-:Y:S05]  /*e440*/  BSYNC B1 ;  /* 0x0000000000017941 */ /* 0x000fea0003800000 */
.L_x_10409:
        /* <DEDUP_REMOVED lines=14> */
.L_x_10405:
[----:B------:R-:W-:Y:S05]  /*e530*/  BSYNC B0 ;  /* 0x0000000000007941 */ /* 0x000fea0003800000 */
.L_x_10403:
        /* <DEDUP_REMOVED lines=8> */
.L_x_10414:
        /* <DEDUP_REMOVED lines=12> */
.L_x_10417:
[----:B------:R-:W-:Y:S02]  /*e680*/  IMAD.MOV.U32 R150, RZ, RZ, R156 ;  /* 0x000000ffff967224 */ /* 0x000fe400078e009c */
.L_x_10418:
[----:B------:R-:W-:Y:S05]  /*e690*/  BSYNC B1 ;  /* 0x0000000000017941 */ /* 0x000fea0003800000 */
.L_x_10416:
        /* <DEDUP_REMOVED lines=16> */
.L_x_10422:
[----:B------:R-:W-:Y:S05]  /*e7a0*/  BSYNC B2 ;  /* 0x0000000000027941 */ /* 0x000fea0003800000 */
.L_x_10421:
        /* <DEDUP_REMOVED lines=43> */
.L_x_10420:
[----:B------:R-:W-:Y:S05]  /*ea60*/  BSYNC B1 ;  /* 0x0000000000017941 */ /* 0x000fea0003800000 */
.L_x_10419:
        /* <DEDUP_REMOVED lines=14> */
.L_x_10415:
[----:B------:R-:W-:Y:S05]  /*eb50*/  BSYNC B0 ;  /* 0x0000000000007941 */ /* 0x000fea0003800000 */
.L_x_10413:
        /* <DEDUP_REMOVED lines=8> */
.L_x_10424:
        /* <DEDUP_REMOVED lines=12> */
.L_x_10427:
[----:B------:R-:W-:Y:S02]  /*eca0*/  MOV R151, R156 ;  /* 0x0000009c00977202 */ /* 0x000fe40000000f00 */
.L_x_10428:
[----:B------:R-:W-:Y:S05]  /*ecb0*/  BSYNC B1 ;  /* 0x0000000000017941 */ /* 0x000fea0003800000 */
.L_x_10426:
        /* <DEDUP_REMOVED lines=16> */
.L_x_10432:
[----:B------:R-:W-:Y:S05]  /*edc0*/  BSYNC B2 ;  /* 0x0000000000027941 */ /* 0x000fea0003800000 */
.L_x_10431:
        /* <DEDUP_REMOVED lines=43> */
.L_x_10430:
[----:B------:R-:W-:Y:S05]  /*f080*/  BSYNC B1 ;  /* 0x0000000000017941 */ /* 0x000fea0003800000 */
.L_x_10429:
        /* <DEDUP_REMOVED lines=14> */
.L_x_10425:
[----:B------:R-:W-:Y:S05]  /*f170*/  BSYNC B0 ;  /* 0x0000000000007941 */ /* 0x000fea0003800000 */
.L_x_10423:
        /* <DEDUP_REMOVED lines=8> */
.L_x_10434:
        /* <DEDUP_REMOVED lines=12> */
.L_x_10437:
[----:B------:R-:W-:Y:S02]  /*f2c0*/  IMAD.MOV.U32 R152, RZ, RZ, R156 ;  /* 0x000000ffff987224 */ /* 0x000fe400078e009c */
.L_x_10438:
[----:B------:R-:W-:Y:S05]  /*f2d0*/  BSYNC B1 ;  /* 0x0000000000017941 */ /* 0x000fea0003800000 */
.L_x_10436:
        /* <DEDUP_REMOVED lines=16> */
.L_x_10442:
[----:B------:R-:W-:Y:S05]  /*f3e0*/  BSYNC B2 ;  /* 0x0000000000027941 */ /* 0x000fea0003800000 */
.L_x_10441:
        /* <DEDUP_REMOVED lines=43> */
.L_x_10440:
[----:B------:R-:W-:Y:S05]  /*f6a0*/  BSYNC B1 ;  /* 0x0000000000017941 */ /* 0x000fea0003800000 */
.L_x_10439:
        /* <DEDUP_REMOVED lines=14> */
.L_x_10435:
[----:B------:R-:W-:Y:S05]  /*f790*/  BSYNC B0 ;  /* 0x0000000000007941 */ /* 0x000fea0003800000 */
.L_x_10433:
        /* <DEDUP_REMOVED lines=8> */
.L_x_10444:
        /* <DEDUP_REMOVED lines=12> */
.L_x_10447:
[----:B------:R-:W-:Y:S02]  /*f8e0*/  MOV R153, R156 ;  /* 0x0000009c00997202 */ /* 0x000fe40000000f00 */
.L_x_10448:
[----:B------:R-:W-:Y:S05]  /*f8f0*/  BSYNC B1 ;  /* 0x0000000000017941 */ /* 0x000fea0003800000 */
.L_x_10446:
        /* <DEDUP_REMOVED lines=16> */
.L_x_10452:
[----:B------:R-:W-:Y:S05]  /*fa00*/  BSYNC B2 ;  /* 0x0000000000027941 */ /* 0x000fea0003800000 */
.L_x_10451:
        /* <DEDUP_REMOVED lines=43> */
.L_x_10450:
[----:B------:R-:W-:Y:S05]  /*fcc0*/  BSYNC B1 ;  /* 0x0000000000017941 */ /* 0x000fea0003800000 */
.L_x_10449:
        /* <DEDUP_REMOVED lines=14> */
.L_x_10445:
[----:B------:R-:W-:Y:S05]  /*fdb0*/  BSYNC B0 ;  /* 0x0000000000007941 */ /* 0x000fea0003800000 */
.L_x_10443:
        /* <DEDUP_REMOVED lines=8> */
.L_x_10454:
[C---:B------:R-:W-:Y:S01]  /*fe40*/  ISETP.NE.AND P3, PT, R109.reuse, 0x1, PT ;  /* 0x000000016d00780c */ /* 0x040fe20003f65270 */
[----:B------:R-:W-:Y:S01]  /*fe50*/  BSSY B1, `(.L_x_10456) ;  /* 0x000000c000017945 */ /* 0x000fe20003800000 */
[----:B------:R-:W-:-:S11]  /*fe60*/  IADD3 R108, R109, 0x1, RZ ;  /* 0x000000016d6c7810 */ /* 0x000fd60007ffe0ff */
[----:B------:R-:W-:Y:S05]  /*fe70*/  @!P3 BRA `(.L_x_10457) ;  /* 0x000000800000b947 */ /* 0x000fea0003800000 */
[----:B------:R-:W-:Y:S02]  /*fe80*/  ISETP.NE.AND P3, PT, R109, 0x2, PT ;  /* 0x000000026d00780c */ /* 0x000fe40003f65270 */
[----:B-1----:R-:W-:-:S11]  /*fe90*/  MOV R162, R157 ;  /* 0x0000009d00a27202 */ /* 0x002fd60000000f00 */
[----:B------:R-:W-:Y:S05]  /*fea0*/  @!P3 BRA `(.L_x_10458) ;  /* 0x000000600000b947 */ /* 0x000fea0003800000 */
[----:B------:R-:W-:Y:S01]  /*feb0*/  ISETP.NE.AND P3, PT, R109, 0x3, PT ;  /* 0x000000036d00780c */ /* 0x000fe20003f65270 */
[----:B------:R-:W-:-:S12]  /*fec0*/  IMAD.MOV.U32 R162, RZ, RZ, R155 ;  /* 0x000000ffffa27224 */ /* 0x000fd800078e009b */
[----:B------:R-:W-:Y:S05]  /*fed0*/  @P3 BRA `(.L_x_10458) ;  /* 0x0000003000003947 */ /* 0x000fea0003800000 */
[----:B------:R-:W-:Y:S01]  /*fee0*/  MOV R162, R160 ;  /* 0x000000a000a27202 */ /* 0x000fe20000000f00 */
[----:B------:R-:W-:Y:S05]  /*fef0*/  BRA `(.L_x_10458) ;  /* 0x0000001000007947 */ /* 0x000fea0003800000 */
.L_x_10457:
[----:B-1----:R-:W-:Y:S02]  /*ff00*/  IMAD.MOV.U32 R162, RZ, RZ, R156 ;  /* 0x000000ffffa27224 */ /* 0x002fe400078e009c */
.L_x_10458:
[----:B------:R-:W-:Y:S05]  /*ff10*/  BSYNC B1 ;  /* 0x0000000000017941 */ /* 0x000fea0003800000 */
.L_x_10456:
        /* <DEDUP_REMOVED lines=16> */
.L_x_10462:
[----:B------:R-:W-:Y:S05]  /*10020*/  BSYNC B2 ;  /* 0x0000000000027941 */ /* 0x000fea0003800000 */
.L_x_10461:
        /* <DEDUP_REMOVED lines=43> */
.L_x_10460:
[----:B------:R-:W-:Y:S05]  /*102e0*/  BSYNC B1 ;  /* 0x0000000000017941 */ /* 0x000fea0003800000 */
.L_x_10459:
        /* <DEDUP_REMOVED lines=13> */
.L_x_10455:
[----:B------:R-:W-:Y:S05]  /*103c0*/  BSYNC B0 ;  /* 0x0000000000007941 */ /* 0x000fea0003800000 */
.L_x_10453:
[----:B------:R-:W-:Y:S01]  /*103d0*/  BSSY B0, `(.L_x_10463) ;  /* 0x0000061000007945 */ /* 0x000fe20003800000 */
[----:B------:R-:W-:Y:S05]  /*103e0*/  @P2 BRA `(.L_x_10464) ;  /* 0x0000006000002947 */ /* 0x000fea0003800000 */
[----:B-1----:R-:W-:Y:S01]  /*103f0*/  MOV R197, RZ ;  /* 0x000000ff00c57202 */ /* 0x002fe20000000f00 */
[----:B------:R-:W-:Y:S01]  /*10400*/  IMAD.MOV.U32 R164, RZ, RZ, R108 ;  /* 0x000000ffffa47224 */ /* 0x000fe200078e006c */
[----:B------:R-:W-:Y:S05]  /*10410*/  @!P0 BRA `(.L_x_10465) ;  /* 0x000005c000008947 */ /* 0x000fea0003800000 */
[----:B------:R-:W-:Y:S01]  /*10420*/  MOV R164, R108 ;  /* 0x0000006c00a47202 */ /* 0x000fe20000000f00 */
[----:B-----5:R-:W-:Y:S01]  /*10430*/  HADD2.F32 R197, -RZ, R103.H1_H1 ;  /* 0x30000067ffc57230 */ /* 0x020fe20000004100 */
[----:B------:R-:W-:Y:S05]  /*10440*/  BRA `(.L_x_10465) ;  /* 0x0000059000007947 */ /* 0x000fea0003800000 */
.L_x_10464:
        /* <DEDUP_REMOVED lines=12> */
.L_x_10467:
[----:B------:R-:W-:Y:S02]  /*10510*/  MOV R158, R156 ;  /* 0x0000009c009e7202 */ /* 0x000fe40000000f00 */
.L_x_10468:
[----:B------:R-:W-:Y:S05]  /*10520*/  BSYNC B1 ;  /* 0x0000000000017941 */ /* 0x000fea0003800000 */
.L_x_10466:
        /* <DEDUP_REMOVED lines=16> */
.L_x_10472:
[----:B------:R-:W-:Y:S05]  /*10630*/  BSYNC B2 ;  /* 0x0000000000027941 */ /* 0x000fea0003800000 */
.L_x_10471:
        /* <DEDUP_REMOVED lines=43> */
.L_x_10470:
[----:B------:R-:W-:Y:S05]  /*108f0*/  BSYNC B1 ;  /* 0x0000000000017941 */ /* 0x000fea0003800000 */
.L_x_10469:
        /* <DEDUP_REMOVED lines=14> */
.L_x_10465:
[----:B------:R-:W-:Y:S05]  /*109e0*/  BSYNC B0 ;  /* 0x0000000000007941 */ /* 0x000fea0003800000 */
.L_x_10463:
        /* <DEDUP_REMOVED lines=32> */
.L_x_10474:
[----:B------:R-:W-:Y:S05]  /*10bf0*/  BSYNC B0 ;  /* 0x0000000000007941 */ /* 0x000fea0003800000 */
.L_x_10473:
        /* <DEDUP_REMOVED lines=10> */
.L_x_10476:
        /* <DEDUP_REMOVED lines=12> */
.L_x_10479:
[----:B------:R-:W-:Y:S02]  /*10d60*/  IMAD.MOV.U32 R148, RZ, RZ, R156 ;  /* 0x000000ffff947224 */ /* 0x000fe400078e009c */
.L_x_10480:
[----:B------:R-:W-:Y:S05]  /*10d70*/  BSYNC B1 ;  /* 0x0000000000017941 */ /* 0x000fea0003800000 */
.L_x_10478:
        /* <DEDUP_REMOVED lines=16> */
.L_x_10484:
[----:B------:R-:W-:Y:S05]  /*10e80*/  BSYNC B2 ;  /* 0x0000000000027941 */ /* 0x000fea0003800000 */
.L_x_10483:
        /* <DEDUP_REMOVED lines=43> */
.L_x_10482:
[----:B------:R-:W-:Y:S05]  /*11140*/  BSYNC B1 ;  /* 0x0000000000017941 */ /* 0x000fea0003800000 */
.L_x_10481:
        /* <DEDUP_REMOVED lines=14> */
.L_x_10477:
[----:B------:R-:W-:Y:S05]  /*11230*/  BSYNC B0 ;  /* 0x0000000000007941 */ /* 0x000fea0003800000 */
.L_x_10475:
        /* <DEDUP_REMOVED lines=8> */
.L_x_10486:
        /* <DEDUP_REMOVED lines=12> */
.L_x_10489:
[----:B------:R-:W-:Y:S02]  /*11380*/  MOV R149, R156 ;  /* 0x0000009c00957202 */ /* 0x000fe40000000f00 */
.L_x_10490:
[----:B------:R-:W-:Y:S05]  /*11390*/  BSYNC B1 ;  /* 0x0000000000017941 */ /* 0x000fea0003800000 */
.L_x_10488:
        /* <DEDUP_REMOVED lines=16> */
.L_x_10494:
[----:B------:R-:W-:Y:S05]  /*114a0*/  BSYNC B2 ;  /* 0x0000000000027941 */ /* 0x000fea0003800000 */
.L_x_10493:
        /* <DEDUP_REMOVED lines=43> */
.L_x_10492:
[----:B------:R-:W-:Y:S05]  /*11760*/  BSYNC B1 ;  /* 0x0000000000017941 */ /* 0x000fea0003800000 */
.L_x_10491:
        /* <DEDUP_REMOVED lines=14> */
.L_x_10487:
[----:B------:R-:W-:Y:S05]  /*11850*/  BSYNC B0 ;  /* 0x0000000000007941 */ /* 0x000fea0003800000 */
.L_x_10485:
        /* <DEDUP_REMOVED lines=8> */
.L_x_10496:
        /* <DEDUP_REMOVED lines=12> */
.L_x_10499:
[----:B------:R-:W-:Y:S02]  /*119a0*/  IMAD.MOV.U32 R150, RZ, RZ, R156 ;  /* 0x000000ffff967224 */ /* 0x000fe400078e009c */
.L_x_10500:
[----:B------:R-:W-:Y:S05]  /*119b0*/  BSYNC B1 ;  /* 0x0000000000017941 */ /* 0x000fea0003800000 */
.L_x_10498:
        /* <DEDUP_REMOVED lines=16> */
.L_x_10504:
[----:B------:R-:W-:Y:S05]  /*11ac0*/  BSYNC B2 ;  /* 0x0000000000027941 */ /* 0x000fea0003800000 */
.L_x_10503:
        /* <DEDUP_REMOVED lines=43> */
.L_x_10502:
[----:B------:R-:W-:Y:S05]  /*11d80*/  BSYNC B1 ;  /* 0x0000000000017941 */ /* 0x000fea0003800000 */
.L_x_10501:
        /* <DEDUP_REMOVED lines=14> */
.L_x_10497:
[----:B------:R-:W-:Y:S05]  /*11e70*/  BSYNC B0 ;  /* 0x0000000000007941 */ /* 0x000fea0003800000 */
.L_x_10495:
        /* <DEDUP_REMOVED lines=8> */
.L_x_10506:
        /* <DEDUP_REMOVED lines=12> */
.L_x_10509:
[----:B------:R-:W-:Y:S02]  /*11fc0*/  MOV R151, R156 ;  /* 0x0000009c00977202 */ /* 0x000fe40000000f00 */
.L_x_10510:
[----:B------:R-:W-:Y:S05]  /*11fd0*/  BSYNC B1 ;  /* 0x0000000000017941 */ /* 0x000fea0003800000 */
.L_x_10508:
        /* <DEDUP_REMOVED lines=16> */
.L_x_10514:
[----:B------:R-:W-:Y:S05]  /*120e0*/  BSYNC B2 ;  /* 0x0000000000027941 */ /* 0x000fea0003800000 */
.L_x_10513:
        /* <DEDUP_REMOVED lines=43> */
.L_x_10512:
[----:B------:R-:W-:Y:S05]  /*123a0*/  BSYNC B1 ;  /* 0x0000000000017941 */ /* 0x000fea0003800000 */
.L_x_10511:
        /* <DEDUP_REMOVED lines=14> */
.L_x_10507:
[----:B------:R-:W-:Y:S05]  /*12490*/  BSYNC B0 ;  /* 0x0000000000007941 */ /* 0x000fea0003800000 */
.L_x_10505:
        /* <DEDUP_REMOVED lines=8> */
.L_x_10516:
        /* <DEDUP_REMOVED lines=12> */
.L_x_10519:
[----:B------:R-:W-:Y:S02]  /*125e0*/  IMAD.MOV.U32 R152, RZ, RZ, R156 ;  /* 0x000000ffff987224 */ /* 0x000fe400078e009c */
.L_x_10520:
[----:B------:R-:W-:Y:S05]  /*125f0*/  BSYNC B1 ;  /* 0x0000000000017941 */ /* 0x000fea0003800000 */
.L_x_10518:
        /* <DEDUP_REMOVED lines=16> */
.L_x_10524:
[----:B------:R-:W-:Y:S05]  /*12700*/  BSYNC B2 ;  /* 0x0000000000027941 */ /* 0x000fea0003800000 */
.L_x_10523:
        /* <DEDUP_REMOVED lines=43> */
.L_x_10522:
[----:B------:R-:W-:Y:S05]  /*129c0*/  BSYNC B1 ;  /* 0x0000000000017941 */ /* 0x000fea0003800000 */
.L_x_10521:
        /* <DEDUP_REMOVED lines=14> */
.L_x_10517:
[----:B------:R-:W-:Y:S05]  /*12ab0*/  BSYNC B0 ;  /* 0x0000000000007941 */ /* 0x000fea0003800000 */
.L_x_10515:
        /* <DEDUP_REMOVED lines=8> */
.L_x_10526:
        /* <DEDUP_REMOVED lines=12> */
.L_x_10529:
[----:B------:R-:W-:Y:S02]  /*12c00*/  MOV R153, R156 ;  /* 0x0000009c00997202 */ /* 0x000fe40000000f00 */
.L_x_10530:
[----:B------:R-:W-:Y:S05]  /*12c10*/  BSYNC B1 ;  /* 0x0000000000017941 */ /* 0x000fea0003800000 */
.L_x_10528:
        /* <DEDUP_REMOVED lines=16> */
.L_x_10534:
[----:B------:R-:W-:Y:S05]  /*12d20*/  BSYNC B2 ;  /* 0x0000000000027941 */ /* 0x000fea0003800000 */
.L_x_10533:
        /* <DEDUP_REMOVED lines=43> */
.L_x_10532:
[----:B------:R-:W-:Y:S05]  /*12fe0*/  BSYNC B1 ;  /* 0x0000000000017941 */ /* 0x000fea0003800000 */
.L_x_10531:
        /* <DEDUP_REMOVED lines=14> */
.L_x_10527:
[----:B------:R-:W-:Y:S05]  /*130d0*/  BSYNC B0 ;  /* 0x0000000000007941 */ /* 0x000fea0003800000 */
.L_x_10525:
        /* <DEDUP_REMOVED lines=8> */
.L_x_10536:
        /* <DEDUP_REMOVED lines=12> */
.L_x_10539:
[----:B-1----:R-:W-:Y:S02]  /*13220*/  IMAD.MOV.U32 R162, RZ, RZ, R156 ;  /* 0x000000ffffa27224 */ /* 0x002fe400078e009c */
.L_x_10540:
[----:B------:R-:W-:Y:S05]  /*13230*/  BSYNC B1 ;  /* 0x0000000000017941 */ /* 0x000fea0003800000 */
.L_x_10538:
        /* <DEDUP_REMOVED lines=16> */
.L_x_10544:
[----:B------:R-:W-:Y:S05]  /*13340*/  BSYNC B2 ;  /* 0x0000000000027941 */ /* 0x000fea0003800000 */
.L_x_10543:
        /* <DEDUP_REMOVED lines=43> */
.L_x_10542:
[----:B------:R-:W-:Y:S05]  /*13600*/  BSYNC B1 ;  /* 0x0000000000017941 */ /* 0x000fea0003800000 */
.L_x_10541:
        /* <DEDUP_REMOVED lines=13> */
.L_x_10537:
[----:B------:R-:W-:Y:S05]  /*136e0*/  BSYNC B0 ;  /* 0x0000000000007941 */ /* 0x000fea0003800000 */
.L_x_10535:
        /* <DEDUP_REMOVED lines=8> */
.L_x_10546:
        /* <DEDUP_REMOVED lines=12> */
.L_x_10549:
[----:B------:R-:W-:Y:S02]  /*13830*/  MOV R158, R156 ;  /* 0x0000009c009e7202 */ /* 0x000fe40000000f00 */
.L_x_10550:
[----:B------:R-:W-:Y:S05]  /*13840*/  BSYNC B1 ;  /* 0x0000000000017941 */ /* 0x000fea0003800000 */
.L_x_10548:
        /* <DEDUP_REMOVED lines=16> */
.L_x_10554:
[----:B------:R-:W-:Y:S05]  /*13950*/  BSYNC B2 ;  /* 0x0000000000027941 */ /* 0x000fea0003800000 */
.L_x_10553:
        /* <DEDUP_REMOVED lines=43> */
.L_x_10552:
[----:B------:R-:W-:Y:S05]  /*13c10*/  BSYNC B1 ;  /* 0x0000000000017941 */ /* 0x000fea0003800000 */
.L_x_10551:
        /* <DEDUP_REMOVED lines=14> */
.L_x_10547:
[----:B------:R-:W-:Y:S05]  /*13d00*/  BSYNC B0 ;  /* 0x0000000000007941 */ /* 0x000fea0003800000 */
.L_x_10545:
        /* <DEDUP_REMOVED lines=32> */
.L_x_10556:
[----:B------:R-:W-:Y:S05]  /*13f10*/  BSYNC B0 ;  /* 0x0000000000007941 */ /* 0x000fea0003800000 */
.L_x_10555:
        /* <DEDUP_REMOVED lines=8> */
[----:B-----5:R-:W-:Y:S01]  /*13fa0*/  HADD2.F32 R231, -RZ, R100.H0_H0 ;  /* 0x20000064ffe77230 */ /* 0x020fe20000004100 */
[----:B------:R-:W-:Y:S05]  /*13fb0*/  BRA `(.L_x_10559) ;  /* 0x0000059000007947 */ /* 0x000fea0003800000 */
.L_x_10558:
        /* <DEDUP_REMOVED lines=12> */
.L_x_10561:
[----:B------:R-:W-:Y:S02]  /*14080*/  IMAD.MOV.U32 R148, RZ, RZ, R156 ;  /* 0x000000ffff947224 */ /* 0x000fe400078e009c */
.L_x_10562:
[----:B------:R-:W-:Y:S05]  /*14090*/  BSYNC B1 ;  /* 0x0000000000017941 */ /* 0x000fea0003800000 */
.L_x_10560:
        /* <DEDUP_REMOVED lines=16> */
.L_x_10566:
[----:B------:R-:W-:Y:S05]  /*141a0*/  BSYNC B2 ;  /* 0x0000000000027941 */ /* 0x000fea0003800000 */
.L_x_10565:
        /* <DEDUP_REMOVED lines=43> */
.L_x_10564:
[----:B------:R-:W-:Y:S05]  /*14460*/  BSYNC B1 ;  /* 0x0000000000017941 */ /* 0x000fea0003800000 */
.L_x_10563:
        /* <DEDUP_REMOVED lines=14> */
.L_x_10559:
[----:B------:R-:W-:Y:S05]  /*14550*/  BSYNC B0 ;  /* 0x0000000000007941 */ /* 0x000fea0003800000 */
.L_x_10557:
        /* <DEDUP_REMOVED lines=8> */
.L_x_10568:
        /* <DEDUP_REMOVED lines=12> */
.L_x_10571:
[----:B------:R-:W-:Y:S02]  /*146a0*/  MOV R149, R156 ;  /* 0x0000009c00957202 */ /* 0x000fe40000000f00 */
.L_x_10572:
[----:B------:R-:W-:Y:S05]  /*146b0*/  BSYNC B1 ;  /* 0x0000000000017941 */ /* 0x000fea0003800000 */
.L_x_10570:
        /* <DEDUP_REMOVED lines=16> */
.L_x_10576:
[----:B------:R-:W-:Y:S05]  /*147c0*/  BSYNC B2 ;  /* 0x0000000000027941 */ /* 0x000fea0003800000 */
.L_x_10575:
        /* <DEDUP_REMOVED lines=43> */
.L_x_10574:
[----:B------:R-:W-:Y:S05]  /*14a80*/  BSYNC B1 ;  /* 0x0000000000017941 */ /* 0x000fea0003800000 */
.L_x_10573:
        /* <DEDUP_REMOVED lines=14> */
.L_x_10569:
[----:B------:R-:W-:Y:S05]  /*14b70*/  BSYNC B0 ;  /* 0x0000000000007941 */ /* 0x000fea0003800000 */
.L_x_10567:
        /* <DEDUP_REMOVED lines=8> */
.L_x_10578:
        /* <DEDUP_REMOVED lines=12> */
.L_x_10581:
[----:B------:R-:W-:Y:S02]  /*14cc0*/  IMAD.MOV.U32 R150, RZ, RZ, R156 ;  /* 0x000000ffff967224 */ /* 0x000fe400078e009c */
.L_x_10582:
[----:B------:R-:W-:Y:S05]  /*14cd0*/  BSYNC B1 ;  /* 0x0000000000017941 */ /* 0x000fea0003800000 */
.L_x_10580:
        /* <DEDUP_REMOVED lines=16> */
.L_x_10586:
[----:B------:R-:W-:Y:S05]  /*14de0*/  BSYNC B2 ;  /* 0x0000000000027941 */ /* 0x000fea0003800000 */
.L_x_10585:
        /* <DEDUP_REMOVED lines=43> */
.L_x_10584:
[----:B------:R-:W-:Y:S05]  /*150a0*/  BSYNC B1 ;  /* 0x0000000000017941 */ /* 0x000fea0003800000 */
.L_x_10583:
        /* <DEDUP_REMOVED lines=14> */
.L_x_10579:
[----:B------:R-:W-:Y:S05]  /*15190*/  BSYNC B0 ;  /* 0x0000000000007941 */ /* 0x000fea0003800000 */
.L_x_10577:
        /* <DEDUP_REMOVED lines=8> */
.L_x_10588:
        /* <DEDUP_REMOVED lines=12> */
.L_x_10591:
[----:B------:R-:W-:Y:S02]  /*152e0*/  MOV R151, R156 ;  /* 0x0000009c00977202 */ /* 0x000fe40000000f00 */
.L_x_10592:
[----:B------:R-:W-:Y:S05]  /*152f0*/  BSYNC B1 ;  /* 0x0000000000017941 */ /* 0x000fea0003800000 */
.L_x_10590:
        /* <DEDUP_REMOVED lines=16> */
.L_x_10596:
[----:B------:R-:W-:Y:S05]  /*15400*/  BSYNC B2 ;  /* 0x0000000000027941 */ /* 0x000fea0003800000 */
.L_x_10595:
        /* <DEDUP_REMOVED lines=43> */
.L_x_10594:
[----:B------:R-:W-:Y:S05]  /*156c0*/  BSYNC B1 ;  /* 0x0000000000017941 */ /* 0x000fea0003800000 */
.L_x_10593:
        /* <DEDUP_REMOVED lines=14> */
.L_x_10589:
[----:B------:R-:W-:Y:S05]  /*157b0*/  BSYNC B0 ;  /* 0x0000000000007941 */ /* 0x000fea0003800000 */
.L_x_10587:
        /* <DEDUP_REMOVED lines=8> */
.L_x_10598:
        /* <DEDUP_REMOVED lines=12> */
.L_x_10601:
[----:B------:R-:W-:Y:S02]  /*15900*/  IMAD.MOV.U32 R152, RZ, RZ, R156 ;  /* 0x000000ffff987224 */ /* 0x000fe400078e009c */
.L_x_10602:
[----:B------:R-:W-:Y:S05]  /*15910*/  BSYNC B1 ;  /* 0x0000000000017941 */ /* 0x000fea0003800000 */
.L_x_10600:
        /* <DEDUP_REMOVED lines=16> */
.L_x_10606:
[----:B------:R-:W-:Y:S05]  /*15a20*/  BSYNC B2 ;  /* 0x0000000000027941 */ /* 0x000fea0003800000 */
.L_x_10605:
        /* <DEDUP_REMOVED lines=43> */
.L_x_10604:
[----:B------:R-:W-:Y:S05]  /*15ce0*/  BSYNC B1 ;  /* 0x0000000000017941 */ /* 0x000fea0003800000 */
.L_x_10603:
        /* <DEDUP_REMOVED lines=14> */
.L_x_10599:
[----:B------:R-:W-:Y:S05]  /*15dd0*/  BSYNC B0 ;  /* 0x0000000000007941 */ /* 0x000fea0003800000 */
.L_x_10597:
        /* <DEDUP_REMOVED lines=8> */
.L_x_10608:
        /* <DEDUP_REMOVED lines=12> */
.L_x_10611:
[----:B------:R-:W-:Y:S02]  /*15f20*/  MOV R153, R156 ;  /* 0x0000009c00997202 */ /* 0x000fe40000000f00 */
.L_x_10612:
[----:B------:R-:W-:Y:S05]  /*15f30*/  BSYNC B1 ;  /* 0x0000000000017941 */ /* 0x000fea0003800000 */
.L_x_10610:
        /* <DEDUP_REMOVED lines=16> */
.L_x_10616:
[----:B------:R-:W-:Y:S05]  /*16040*/  BSYNC B2 ;  /* 0x0000000000027941 */ /* 0x000fea0003800000 */
.L_x_10615:
        /* <DEDUP_REMOVED lines=43> */
.L_x_10614:
[----:B------:R-:W-:Y:S05]  /*16300*/  BSYNC B1 ;  /* 0x0000000000017941 */ /* 0x000fea0003800000 */
.L_x_10613:
        /* <DEDUP_REMOVED lines=14> */
.L_x_10609:
[----:B------:R-:W-:Y:S05]  /*163f0*/  BSYNC B0 ;  /* 0x0000000000007941 */ /* 0x000fea0003800000 */
.L_x_10607:
        /* <DEDUP_REMOVED lines=8> */
.L_x_10618:
        /* <DEDUP_REMOVED lines=12> */
.L_x_10621:
[----:B-1----:R-:W-:Y:S02]  /*16540*/  IMAD.MOV.U32 R162, RZ, RZ, R156 ;  /* 0x000000ffffa27224 */ /* 0x002fe400078e009c */
.L_x_10622:
[----:B------:R-:W-:Y:S05]  /*16550*/  BSYNC B1 ;  /* 0x0000000000017941 */ /* 0x000fea0003800000 */
.L_x_10620:
        /* <DEDUP_REMOVED lines=16> */
.L_x_10626:
[----:B------:R-:W-:Y:S05]  /*16660*/  BSYNC B2 ;  /* 0x0000000000027941 */ /* 0x000fea0003800000 */
.L_x_10625:
        /* <DEDUP_REMOVED lines=43> */
.L_x_10624:
[----:B------:R-:W-:Y:S05]  /*16920*/  BSYNC B1 ;  /* 0x0000000000017941 */ /* 0x000fea0003800000 */
.L_x_10623:
        /* <DEDUP_REMOVED lines=13> */
.L_x_10619:
[----:B------:R-:W-:Y:S05]  /*16a00*/  BSYNC B0 ;  /* 0x0000000000007941 */ /* 0x000fea0003800000 */
.L_x_10617:
        /* <DEDUP_REMOVED lines=8> */
.L_x_10628:
        /* <DEDUP_REMOVED lines=12> */
.L_x_10631:
[----:B------:R-:W-:Y:S02]  /*16b50*/  MOV R158, R156 ;  /* 0x0000009c009e7202 */ /* 0x000fe40000000f00 */
.L_x_10632:
[----:B------:R-:W-:Y:S05]  /*16b60*/  BSYNC B1 ;  /* 0x0000000000017941 */ /* 0x000fea0003800000 */
.L_x_10630:
        /* <DEDUP_REMOVED lines=16> */
.L_x_10636:
[----:B------:R-:W-:Y:S05]  /*16c70*/  BSYNC B2 ;  /* 0x0000000000027941 */ /* 0x000fea0003800000 */
.L_x_10635:
        /* <DEDUP_REMOVED lines=43> */
.L_x_10634:
[----:B------:R-:W-:Y:S05]  /*16f30*/  BSYNC B1 ;  /* 0x0000000000017941 */ /* 0x000fea0003800000 */
.L_x_10633:
[----:B------:R-:W0:Y:S01]  /*16f40*/  I2F.U32 R108, R158 ;  /* 0x0000009e006c7306 */ /* 0x000e220000201000 */
[----:B------:R-:W-:Y:S01]  /*16f50*/  HFMA2.MMA R109, -RZ, RZ, 0.1171875, 0 ;  /* 0x2f800000ff6d7435 */ /* 0x000fe200000001ff */
[----:B-----5:R-:W-:Y:S02]  /*16f60*/  HADD2.F32 R110, -RZ, R107.H1_H1 ;  /* 0x3000006bff6e7230 */ /* 0x020fe40000004100 */
        /* <DEDUP_REMOVED lines=11> */
.L_x_10629:
[----:B------:R-:W-:Y:S05]  /*17020*/  BSYNC B0 ;  /* 0x0000000000007941 */ /* 0x000fea0003800000 */
.L_x_10627:
[----:B------:R-:W-:Y:S01]  /*17030*/  FADD.FTZ R109, RZ, R119 ;  /* 0x00000077ff6d7221 */ /* 0x000fe20000010000 */
[----:B------:R-:W0:Y:S01]  /*17040*/  S2R R168, SR_TID.X ;  /* 0x0000000000a87919 */ /* 0x000e220000002100 */
[----:B------:R-:W-:Y:S01]  /*17050*/  IMAD.WIDE.U32 R162, R245, R166, c[0x0][0x188] ;  /* 0x00006200f5a27625 */ /* 0x000fe200078e00a6 */
[----:B------:R-:W-:Y:S01]  /*17060*/  F2FP.PACK_AB R111, R247, R229 ;  /* 0x000000e5f76f723e */ /* 0x000fe200000000ff */
[----:B------:R-:W-:Y:S01]  /*17070*/  BSSY B0, `(.L_x_10637) ;  /* 0x0000054000007945 */ /* 0x000fe20003800000 */
[----:B------:R-:W-:Y:S01]  /*17080*/  F2FP.PACK_AB R110, R241, R239 ;  /* 0x000000eff16e723e */ /* 0x000fe200000000ff */
        /* <DEDUP_REMOVED lines=82> */
.L_x_10638:
[----:B------:R-:W-:Y:S05]  /*175b0*/  BSYNC B0 ;  /* 0x0000000000007941 */ /* 0x000fea0003800000 */
.L_x_10637:
[----:B------:R-:W-:Y:S01]  /*175c0*/  @!P2 IADD3 R166, R166, 0x4, RZ ;  /* 0x00000004a6a6a810 */ /* 0x000fe20007ffe0ff */
[----:B------:R-:W-:Y:S01]  /*175d0*/  FADD.FTZ R170, R170, R247 ;  /* 0x000000f7aaaa7221 */ /* 0x000fe20000010000 */
[----:B------:R-:W-:Y:S05]  /*175e0*/  BRA.DIV ~URZ, `(.L_x_10639) ;  /* 0x00001ea27f007947 */ /* 0x000fea000b800000 */
[----:B0-----:R0:W1:Y:S02]  /*175f0*/  SHFL.BFLY PT, R108, R170, 0x1, 0x1f ;  /* 0x0c201f00aa6c7f89 */ /* 0x00106400000e0000 */
.L_x_10645:
        /* <DEDUP_REMOVED lines=132> */
.L_x_10646:
        /* <DEDUP_REMOVED lines=12> */
[----:B------:R-:W-:Y:S01]  /*17f00*/  IMAD.MOV.U32 R110, RZ, RZ, RZ ;  /* 0x000000ffff6e7224 */ /* 0x000fe200078e00ff */
[----:B------:R-:W-:Y:S02]  /*17f10*/  @!P0 MOV R110, 0x700 ;  /* 0x00000700006e8802 */ /* 0x000fe40000000f00 */
[----:B------:R-:W-:Y:S01]  /*17f20*/  ULDC.U8 UR8, c[0x0][0x1f0] ;  /* 0x00007c0000087ab9 */ /* 0x000fe20000000000 */
[----:B------:R-:W-:Y:S01]  /*17f30*/  BSSY B0, `(.L_x_10641) ;  /* 0x000014e000007945 */ /* 0x000fe20003800000 */
[----:B0-----:R-:W-:Y:S01]  /*17f40*/  I2F R170, R110 ;  /* 0x0000006e00aa7306 */ /* 0x001fe20000201400 */
[----:B------:R-:W0:Y:S01]  /*17f50*/  SHFL.DOWN PT, R111, R110, 0x2, 0x1f ;  /* 0x08401f006e6f7f89 */ /* 0x000e2200000e0000 */
[----:B------:R-:W-:-:S03]  /*17f60*/  ISETP.NE.AND P1, PT, RZ, UR8, PT ;  /* 0x00000008ff007c0c */ /* 0x000fc6000bf25270 */
[----:B------:R1:W-:Y:S01]  /*17f70*/  @!P0 LDS.64 R108, [R163.X8] ;  /* 0x00000000a36c8984 */ /* 0x0003e20000008a00 */
[----:B0-----:R-:W-:Y:S02]  /*17f80*/  IMAD.IADD R166, R111, 0x1, R110 ;  /* 0x000000016fa67824 */ /* 0x001fe400078e026e */
        /* <DEDUP_REMOVED lines=49> */
[----:B-1----:R-:W-:Y:S01]  /*182a0*/  FSEL R108, R243, RZ, !P1 ;  /* 0x000000fff36c7208 */ /* 0x002fe20004800000 */
[----:B------:R-:W-:-:S04]  /*182b0*/  HADD2.F32 R109, -RZ, R71.H0_H0 ;  /* 0x20000047ff6d7230 */ /* 0x000fc80000004100 */
[C---:B------:R-:W-:Y:S02]  /*182c0*/  FADD.FTZ R120, -R108.reuse, R117 ;  /* 0x000000756c787221 */ /* 0x040fe40000010100 */
[C---:B------:R-:W-:Y:S02]  /*182d0*/  FADD.FTZ R234, -R108.reuse, R126 ;  /* 0x0000007e6cea7221 */ /* 0x040fe40000010100 */
[C---:B------:R-:W-:Y:S02]  /*182e0*/  FADD.FTZ R126, -R108.reuse, R167 ;  /* 0x000000a76c7e7221 */ /* 0x040fe40000010100 */
[C---:B------:R-:W-:Y:S02]  /*182f0*/  FADD.FTZ R166, -R108.reuse, R113 ;  /* 0x000000716ca67221 */ /* 0x040fe40000010100 */
[C---:B------:R-:W-:Y:S02]  /*18300*/  FADD.FTZ R112, -R108.reuse, R112 ;  /* 0x000000706c707221 */ /* 0x040fe40000010100 */
[----:B------:R-:W-:Y:S01]  /*18310*/  FMUL.FTZ R113, R163, R120 ;  /* 0x00000078a3717220 */ /* 0x000fe20000410000 */
[----:B------:R-:W-:Y:S01]  /*18320*/  IADD3 R120, R121, -0x1, RZ ;  /* 0xffffffff79787810 */ /* 0x000fe20007ffe0ff */
[----:B------:R-:W-:-:S02]  /*18330*/  FADD.FTZ R188, -R108, R187 ;  /* 0x000000bb6cbc7221 */ /* 0x000fc40000010100 */
[C---:B------:R-:W-:Y:S01]  /*18340*/  FMUL.FTZ R187, R163.reuse, R126 ;  /* 0x0000007ea3bb7220 */ /* 0x040fe20000410000 */
[----:B------:R-:W-:Y:S01]  /*18350*/  HADD2.F32 R126, -RZ, R71.H1_H1 ;  /* 0x30000047ff7e7230 */ /* 0x000fe20000004100 */
[----:B------:R-:W-:Y:S02]  /*18360*/  FMUL.FTZ R112, R163, R112 ;  /* 0x00000070a3707220 */ /* 0x000fe40000410000 */
        /* <DEDUP_REMOVED lines=33> */
[----:B------:R-:W-:Y:S01]  /*18580*/  HADD2.F32 R199, -RZ, R56.H1_H1 ;  /* 0x30000038ffc77230 */ /* 0x000fe20000004100 */
        /* <DEDUP_REMOVED lines=18> */
[----:B------:R-:W-:Y:S02]  /*186b0*/  IMAD R120, R120, c[0x0][0x168], RZ ;  /* 0x00005a0078787a24 */ /* 0x000fe400078e02ff */
[----:B------:R-:W-:Y:S01]  /*186c0*/  FFMA.FTZ R112, R112, R126, R9 ;  /* 0x0000007e70707223 */ /* 0x000fe20000010009 */
[----:B------:R-:W-:Y:S01]  /*186d0*/  HADD2.F32 R126, -RZ, R69.H0_H0 ;  /* 0x20000045ff7e7230 */ /* 0x000fe20000004100 */
[----:B------:R-:W-:-:S02]  /*186e0*/  FMUL.FTZ R111, R163, R110 ;  /* 0x0000006ea36f7220 */ /* 0x000fc40000410000 */
[C---:B------:R-:W-:Y:S02]  /*186f0*/  FMUL.FTZ R118, R163.reuse, R118 ;  /* 0x00000076a3767220 */ /* 0x040fe40000410000 */
[C---:B------:R-:W-:Y:S02]  /*18700*/  FMUL.FTZ R116, R163.reuse, R116 ;  /* 0x00000074a3747220 */ /* 0x040fe40000410000 */
[C---:B------:R-:W-:Y:S01]  /*18710*/  FMUL.FTZ R193, R163.reuse, R162 ;  /* 0x000000a2a3c17220 */ /* 0x040fe20000410000 */
[----:B------:R-:W-:Y:S01]  /*18720*/  HADD2.F32 R162, -RZ, R69.H1_H1 ;  /* 0x30000045ffa27230 */ /* 0x000fe20000004100 */
        /* <DEDUP_REMOVED lines=42> */
[C---:B------:R-:W-:Y:S02]  /*189d0*/  FMUL.FTZ R206, R163.reuse, R206 ;  /* 0x000000cea3ce7220 */ /* 0x040fe40000410000 */
[C---:B------:R-:W-:Y:S02]  /*189e0*/  FMUL.FTZ R165, R163.reuse, R174 ;  /* 0x000000aea3a57220 */ /* 0x040fe40000410000 */
[C---:B------:R-:W-:Y:S01]  /*189f0*/  FMUL.FTZ R108, R163.reuse, R124 ;  /* 0x0000007ca36c7220 */ /* 0x040fe20000410000 */
[----:B------:R-:W-:Y:S01]  /*18a00*/  HADD2.F32 R124, -RZ, R70.H1_H1 ;  /* 0x30000046ff7c7230 */ /* 0x000fe20000004100 */
[C---:B------:R-:W-:Y:S02]  /*18a10*/  FMUL.FTZ R191, R163.reuse, R238 ;  /* 0x000000eea3bf7220 */ /* 0x040fe40000410000 */
[----:B------:R-:W-:-:S02]  /*18a20*/  FMUL.FTZ R168, R163, R168 ;  /* 0x000000a8a3a87220 */ /* 0x000fc40000410000 */
[C---:B------:R-:W-:Y:S02]  /*18a30*/  FMUL.FTZ R195, R163.reuse, R196 ;  /* 0x000000c4a3c37220 */ /* 0x040fe40000410000 */
[C---:B------:R-:W-:Y:S02]  /*18a40*/  FMUL.FTZ R252, R163.reuse, R252 ;  /* 0x000000fca3fc7220 */ /* 0x040fe40000410000 */
[C---:B------:R-:W-:Y:S02]  /*18a50*/  FMUL.FTZ R229, R163.reuse, R229 ;  /* 0x000000e5a3e57220 */ /* 0x040fe40000410000 */
[----:B------:R-:W-:Y:S01]  /*18a60*/  FMUL.FTZ R110, R163, R247 ;  /* 0x000000f7a36e7220 */ /* 0x000fe20000410000 */
[----:B------:R-:W-:Y:S01]  /*18a70*/  SHF.R.S32.HI R163, RZ, 0x1f, R120 ;  /* 0x0000001fffa37819 */ /* 0x000fe20000011478 */
[----:B------:R-:W-:Y:S01]  /*18a80*/  FFMA.FTZ R113, R113, R126, R4 ;  /* 0x0000007e71717223 */ /* 0x000fe20000010004 */
[--C-:B------:R-:W-:Y:S01]  /*18a90*/  HADD2.F32 R126, -RZ, R66.reuse.H0_H0 ;  /* 0x20000042ff7e7230 */ /* 0x100fe20000004100 */
[----:B------:R-:W-:Y:S01]  /*18aa0*/  FFMA.FTZ R121, R114, R124, R7 ;  /* 0x0000007c72797223 */ /* 0x000fe20000010007 */
[----:B------:R-:W-:Y:S01]  /*18ab0*/  LEA.HI R163, R163, R120, RZ, 0x3 ;  /* 0x00000078a3a37211 */ /* 0x000fe200078f18ff */
[----:B------:R-:W-:Y:S01]  /*18ac0*/  HADD2.F32 R120, -RZ, R66.H1_H1 ;  /* 0x30000042ff787230 */ /* 0x000fe20000004100 */
        /* <DEDUP_REMOVED lines=9> */
[--C-:B------:R-:W-:Y:S01]  /*18b60*/  HADD2.F32 R166, -RZ, R63.reuse.H1_H1 ;  /* 0x3000003fffa67230 */ /* 0x100fe20000004100 */
[----:B------:R-:W-:Y:S01]  /*18b70*/  FFMA.FTZ R246, R246, R162, R17 ;  /* 0x000000a2f6f67223 */ /* 0x000fe20000010011 */
[----:B------:R-:W-:Y:S01]  /*18b80*/  HADD2.F32 R162, -RZ, R63.H0_H0 ;  /* 0x2000003fffa27230 */ /* 0x000fe20000004100 */
[----:B------:R-:W-:Y:S01]  /*18b90*/  FFMA.FTZ R234, R234, R120, R13 ;  /* 0x00000078eaea7223 */ /* 0x000fe2000001000d */
[----:B------:R-:W-:Y:S01]  /*18ba0*/  HADD2.F32 R120, -RZ, R60.H0_H0 ;  /* 0x2000003cff787230 */ /* 0x000fe20000004100 */
        /* <DEDUP_REMOVED lines=23> */
[--C-:B------:R-:W-:Y:S01]  /*18d20*/  HADD2.F32 R125, -RZ, R54.reuse.H0_H0 ;  /* 0x20000036ff7d7230 */ /* 0x100fe20000004100 */
        /* <DEDUP_REMOVED lines=33> */
[----:B------:R-:W-:Y:S01]  /*18f40*/  F2FP.PACK_AB R126, R177, R126 ;  /* 0x0000007eb17e723e */ /* 0x000fe200000000ff */
[----:B------:R-:W-:Y:S01]  /*18f50*/  FFMA.FTZ R169, R167, R120, R42 ;  /* 0x00000078a7a97223 */ /* 0x000fe2000001002a */
[----:B------:R-:W-:Y:S01]  /*18f60*/  HADD2.F32 R162, -RZ, R47.H1_H1 ;  /* 0x3000002fffa27230 */ /* 0x000fe20000004100 */
[----:B------:R-:W-:Y:S01]  /*18f70*/  FFMA.FTZ R189, R189, R124, R16 ;  /* 0x0000007cbdbd7223 */ /* 0x000fe20000010010 */
[----:B------:R-:W-:Y:S01]  /*18f80*/  HADD2.F32 R120, -RZ, R45.H0_H0 ;  /* 0x2000002dff787230 */ /* 0x000fe20000004100 */
[----:B------:R-:W-:Y:S01]  /*18f90*/  FFMA.FTZ R198, R198, R123, R43 ;  /* 0x0000007bc6c67223 */ /* 0x000fe2000001002b */
[----:B------:R-:W-:Y:S01]  /*18fa0*/  HFMA2.MMA R177, -RZ, RZ, 0, 9.5367431640625e-07 ;  /* 0x00000010ffb17435 */ /* 0x000fe200000001ff */
[----:B------:R-:W-:Y:S01]  /*18fb0*/  HADD2.F32 R124, -RZ, R64.H1_H1 ;  /* 0x30000040ff7c7230 */ /* 0x000fe20000004100 */
[----:B------:R-:W-:Y:S01]  /*18fc0*/  LEA.HI.SX32 R167, R163, R0, 0x1d ;  /* 0x00000000a3a77211 */ /* 0x000fe200078feaff */
[--C-:B------:R-:W-:Y:S01]  /*18fd0*/  HADD2.F32 R123, -RZ, R46.reuse.H0_H0 ;  /* 0x2000002eff7b7230 */ /* 0x100fe20000004100 */
[----:B------:R-:W-:Y:S01]  /*18fe0*/  FFMA.FTZ R122, R193, R122, R6 ;  /* 0x0000007ac17a7223 */ /* 0x000fe20000010006 */
[----:B------:R-:W-:Y:S01]  /*18ff0*/  HADD2.F32 R125, -RZ, R46.H1_H1 ;  /* 0x3000002eff7d7230 */ /* 0x000fe20000004100 */
[----:B------:R-:W-:Y:S01]  /*19000*/  FFMA.FTZ R179, R200, R127, R129 ;  /* 0x0000007fc8b37223 */ /* 0x000fe20000010081 */
[----:B------:R-:W-:Y:S01]  /*19010*/  HADD2.F32 R127, -RZ, R47.H0_H0 ;  /* 0x2000002fff7f7230 */ /* 0x000fe20000004100 */
[----:B------:R-:W-:Y:S01]  /*19020*/  FFMA.FTZ R178, R110, R162, R141 ;  /* 0x000000a26eb27223 */ /* 0x000fe2000001008d */
[----:B------:R-:W-:Y:S01]  /*19030*/  IADD3 R162, R167, 0x80, RZ ;  /* 0x00000080a7a27810 */ /* 0x000fe20007ffe0ff */
[----:B------:R-:W-:Y:S01]  /*19040*/  FFMA.FTZ R191, R191, R120, R136 ;  /* 0x00000078bfbf7223 */ /* 0x000fe20000010088 */
[----:B------:R-:W-:Y:S01]  /*19050*/  F2FP.PACK_AB R120, R118, R111 ;  /* 0x0000006f7678723e */ /* 0x000fe200000000ff */
[----:B------:R-:W-:Y:S01]  /*19060*/  FFMA.FTZ R124, R242, R124, R11 ;  /* 0x0000007cf27c7223 */ /* 0x000fe2000001000b */
[----:B------:R-:W-:Y:S01]  /*19070*/  HADD2.F32 R111, -RZ, R45.H1_H1 ;  /* 0x3000002dff6f7230 */ /* 0x000fe20000004100 */
[----:B------:R-:W-:Y:S01]  /*19080*/  FFMA.FTZ R195, R195, R123, R138 ;  /* 0x0000007bc3c37223 */ /* 0x000fe2000001008a */
[----:B------:R-:W-:Y:S01]  /*19090*/  F2FP.PACK_AB R123, R112, R109 ;  /* 0x0000006d707b723e */ /* 0x000fe200000000ff */
[----:B------:R-:W-:Y:S01]  /*190a0*/  FFMA.FTZ R252, R252, R125, R139 ;  /* 0x0000007dfcfc7223 */ /* 0x000fe2000001008b */
[----:B------:R-:W-:Y:S01]  /*190b0*/  F2FP.PACK_AB R122, R121, R122 ;  /* 0x0000007a797a723e */ /* 0x000fe200000000ff */
[--C-:B------:R-:W-:Y:S01]  /*190c0*/  HADD2.F32 R109, -RZ, R44.reuse.H0_H0 ;  /* 0x2000002cff6d7230 */ /* 0x100fe20000004100 */
[----:B------:R-:W-:Y:S01]  /*190d0*/  F2FP.PACK_AB R121, R116, R113 ;  /* 0x000000717479723e */ /* 0x000fe200000000ff */
        /* <DEDUP_REMOVED lines=9> */
[----:B------:R0:W-:Y:S01]  /*19170*/  STG.E.128 [R116.64], R120 ;  /* 0x0000007874007986 */ /* 0x0001e2000c101d06 */
[----:B------:R-:W-:-:S02]  /*19180*/  F2FP.PACK_AB R118, R210, R171 ;  /* 0x000000abd276723e */ /* 0x000fc400000000ff */
[----:B------:R-:W-:Y:S01]  /*19190*/  FFMA.FTZ R197, R214, R197, R29 ;  /* 0x000000c5d6c57223 */ /* 0x000fe2000001001d */
[----:B------:R1:W-:Y:S01]  /*191a0*/  STG.E.128 [R162.64], R124 ;  /* 0x0000007ca2007986 */ /* 0x0003e2000c101d06 */
        /* <DEDUP_REMOVED lines=9> */
[----:B------:R-:W-:-:S02]  /*19240*/  F2FP.PACK_AB R108, R230, R119 ;  /* 0x00000077e66c723e */ /* 0x000fc400000000ff */
[----:B------:R-:W-:Y:S02]  /*19250*/  F2FP.PACK_AB R112, R199, R170 ;  /* 0x000000aac770723e */ /* 0x000fe400000000ff */
[----:B0-----:R-:W-:Y:S02]  /*19260*/  F2FP.PACK_AB R121, R179, R172 ;  /* 0x000000acb379723e */ /* 0x001fe400000000ff */
[C---:B------:R-:W-:Y:S02]  /*19270*/  IADD3 R170, R167.reuse, 0x280, RZ ;  /* 0x00000280a7aa7810 */ /* 0x040fe40007ffe0ff */
[C---:B-1----:R-:W-:Y:S02]  /*19280*/  IADD3 R162, R167.reuse, 0x100, RZ ;  /* 0x00000100a7a27810 */ /* 0x042fe40007ffe0ff */
[----:B------:R-:W-:Y:S01]  /*19290*/  F2FP.PACK_AB R124, R168, R165 ;  /* 0x000000a5a87c723e */ /* 0x000fe200000000ff */
[----:B------:R-:W-:Y:S01]  /*192a0*/  IMAD.WIDE.U32 R170, R170, R177, c[0x0][0x208] ;  /* 0x00008200aaaa7625 */ /* 0x000fe200078e00b1 */
[----:B------:R-:W-:-:S02]  /*192b0*/  IADD3 R168, R167, 0x200, RZ ;  /* 0x00000200a7a87810 */ /* 0x000fc40007ffe0ff */
        /* <DEDUP_REMOVED lines=13> */
[----:B------:R-:W-:-:S02]  /*19390*/  F2FP.PACK_AB R123, R206, R183 ;  /* 0x000000b7ce7b723e */ /* 0x000fc400000000ff */
[----:B------:R-:W-:Y:S01]  /*193a0*/  F2FP.PACK_AB R122, R201, R174 ;  /* 0x000000aec97a723e */ /* 0x000fe200000000ff */
[----:B------:R0:W-:Y:S01]  /*193b0*/  STG.E.128 [R168.64], R116 ;  /* 0x00000074a8007986 */ /* 0x0001e2000c101d06 */
[----:B------:R-:W-:Y:S02]  /*193c0*/  F2FP.PACK_AB R127, R178, R229 ;  /* 0x000000e5b27f723e */ /* 0x000fe400000000ff */
[----:B------:R-:W-:Y:S01]  /*193d0*/  F2FP.PACK_AB R126, R252, R195 ;  /* 0x000000c3fc7e723e */ /* 0x000fe200000000ff */
[----:B------:R0:W-:Y:S01]  /*193e0*/  STG.E.128 [R170.64], R120 ;  /* 0x00000078aa007986 */ /* 0x0001e2000c101d06 */
[----:B------:R-:W-:-:S05]  /*193f0*/  F2FP.PACK_AB R125, R176, R191 ;  /* 0x000000bfb07d723e */ /* 0x000fca00000000ff */
[----:B------:R0:W-:Y:S02]  /*19400*/  STG.E.128 [R172.64], R124 ;  /* 0x0000007cac007986 */ /* 0x0001e4000c101d06 */
.L_x_10642:
[----:B-1----:R-:W-:Y:S05]  /*19410*/  BSYNC B0 ;  /* 0x0000000000007941 */ /* 0x002fea0003800000 */
.L_x_10641:
[----:B------:R-:W-:Y:S02]  /*19420*/  IADD3 R145, R145, c[0x0][0x160], RZ ;  /* 0x0000580091917a10 */ /* 0x000fe40007ffe0ff */
[----:B------:R-:W-:Y:S02]  /*19430*/  LOP3.LUT P1, RZ, R147, 0xff, RZ, 0xc0, !PT ;  /* 0x000000ff93ff7812 */ /* 0x000fe4000782c0ff */
[----:B------:R-:W-:Y:S02]  /*19440*/  ISETP.GE.AND P0, PT, R145, c[0x0][0x164], PT ;  /* 0x0000590091007a0c */ /* 0x000fe40003f06270 */
[----:B------:R-:W-:-:S11]  /*19450*/  SEL R147, RZ, 0x1, P1 ;  /* 0x00000001ff937807 */ /* 0x000fd60000800000 */
[----:B0----5:R-:W-:Y:S01]  /*19460*/  @P0 CALL.REL.NOINC `(.L_x_10643) ;  /* 0x0000001000000944 */ /* 0x021fe20003c00000 */
[----:B------:R-:W-:Y:S05]  /*19470*/  BRA `(.L_x_10644) ;  /* 0xfffe778000007947 */ /* 0x000fea000383ffff */
.L_x_10643:
[----:B------:R-:W-:Y:S05]  /*19480*/  EXIT ;  /* 0x000000000000794d */ /* 0x000fea0003800000 */
.L_x_10639:
[----:B0-----:R-:W-:Y:S01]  /*19490*/  IMAD.MOV.U32 R163, RZ, RZ, 0x1 ;  /* 0x00000001ffa37424 */ /* 0x001fe200078e00ff */
[----:B------:R-:W-:Y:S01]  /*194a0*/  MOV R109, 0x1f ;  /* 0x0000001f006d7802 */ /* 0x000fe20000000f00 */
[----:B------:R-:W-:Y:S01]  /*194b0*/  IMAD.MOV.U32 R162, RZ, RZ, -0x1 ;  /* 0xffffffffffa27424 */ /* 0x000fe200078e00ff */
[----:B------:R-:W-:Y:S02]  /*194c0*/  MOV R110, 0x194e0 ;  /* 0x000194e0006e7802 */ /* 0x000fe40000000f00 */
[----:B-----5:R-:W-:Y:S05]  /*194d0*/  CALL.REL.NOINC `($__internal_31_$__cuda_sm70_shflsync_bfly_p) ;  /* 0x00000a9000007944 */ /* 0x020fea0003c00000 */
[----:B-1----:R-:W-:Y:S01]  /*194e0*/  MOV R108, R163 ;  /* 0x000000a3006c7202 */ /* 0x002fe20000000f00 */
[----:B0-----:R-:W-:Y:S05]  /*194f0*/  BRA `(.L_x_10645) ;  /* 0xffffe10000007947 */ /* 0x001fea000383ffff */
.L_x_10640:
[----:B------:R-:W-:Y:S01]  /*19500*/  HFMA2.MMA R109, -RZ, RZ, 0, 1.847743988037109375e-06 ;  /* 0x0000001fff6d7435 */ /* 0x000fe200000001ff */
[----:B------:R-:W-:Y:S01]  /*19510*/  IMAD.MOV.U32 R163, RZ, RZ, 0x2 ;  /* 0x00000002ffa37424 */ /* 0x000fe200078e00ff */
[----:B------:R-:W-:Y:S01]  /*19520*/  MOV R110, 0x19550 ;  /* 0x00019550006e7802 */ /* 0x000fe20000000f00 */
[----:B------:R-:W-:-:S03]  /*19530*/  IMAD.MOV.U32 R162, RZ, RZ, -0x1 ;  /* 0xffffffffffa27424 */ /* 0x000fc600078e00ff */
[----:B-----5:R-:W-:Y:S05]  /*19540*/  CALL.REL.NOINC `($__internal_31_$__cuda_sm70_shflsync_bfly_p) ;  /* 0x00000a2000007944 */ /* 0x020fea0003c00000 */
[----:B01----:R-:W-:Y:S01]  /*19550*/  FADD.FTZ R170, R170, R163 ;  /* 0x000000a3aaaa7221 */ /* 0x003fe20000010000 */
[----:B------:R-:W-:Y:S01]  /*19560*/  MOV R163, 0x4 ;  /* 0x0000000400a37802 */ /* 0x000fe20000000f00 */
[----:B------:R-:W-:Y:S01]  /*19570*/  IMAD.MOV.U32 R109, RZ, RZ, 0x1f ;  /* 0x0000001fff6d7424 */ /* 0x000fe200078e00ff */
[----:B------:R-:W-:-:S02]  /*19580*/  MOV R162, 0xffffffff ;  /* 0xffffffff00a27802 */ /* 0x000fc40000000f00 */
[----:B------:R-:W-:Y:S02]  /*19590*/  MOV R110, 0x195b0 ;  /* 0x000195b0006e7802 */ /* 0x000fe40000000f00 */
[----:B------:R-:W-:Y:S05]  /*195a0*/  CALL.REL.NOINC `($__internal_31_$__cuda_sm70_shflsync_bfly_p) ;  /* 0x000009c000007944 */ /* 0x000fea0003c00000 */
[----:B0-----:R-:W-:Y:S01]  /*195b0*/  HFMA2.MMA R109, -RZ, RZ, 0, 1.847743988037109375e-06 ;  /* 0x0000001fff6d7435 */ /* 0x001fe200000001ff */
[----:B-1----:R-:W-:Y:S01]  /*195c0*/  FADD.FTZ R170, R170, R163 ;  /* 0x000000a3aaaa7221 */ /* 0x002fe20000010000 */
[----:B------:R-:W-:Y:S01]  /*195d0*/  MOV R110, 0x19610 ;  /* 0x00019610006e7802 */ /* 0x000fe20000000f00 */
[----:B------:R-:W-:Y:S02]  /*195e0*/  IMAD.MOV.U32 R163, RZ, RZ, 0x8 ;  /* 0x00000008ffa37424 */ /* 0x000fe400078e00ff */
[----:B------:R-:W-:Y:S02]  /*195f0*/  IMAD.MOV.U32 R162, RZ, RZ, -0x1 ;  /* 0xffffffffffa27424 */ /* 0x000fe400078e00ff */
[----:B------:R-:W-:Y:S05]  /*19600*/  CALL.REL.NOINC `($__internal_31_$__cuda_sm70_shflsync_bfly_p) ;  /* 0x0000096000007944 */ /* 0x000fea0003c00000 */
[----:B01----:R-:W-:Y:S01]  /*19610*/  FADD.FTZ R170, R170, R163 ;  /* 0x000000a3aaaa7221 */ /* 0x003fe20000010000 */
[----:B------:R-:W-:Y:S01]  /*19620*/  MOV R163, 0x10 ;  /* 0x0000001000a37802 */ /* 0x000fe20000000f00 */
[----:B------:R-:W-:Y:S01]  /*19630*/  IMAD.MOV.U32 R109, RZ, RZ, 0x1f ;  /* 0x0000001fff6d7424 */ /* 0x000fe200078e00ff */
[----:B------:R-:W-:Y:S02]  /*19640*/  MOV R162, 0xffffffff ;  /* 0xffffffff00a27802 */ /* 0x000fe40000000f00 */
[----:B------:R-:W-:-:S02]  /*19650*/  MOV R110, 0x19670 ;  /* 0x00019670006e7802 */ /* 0x000fc40000000f00 */
[----:B------:R-:W-:Y:S05]  /*19660*/  CALL.REL.NOINC `($__internal_31_$__cuda_sm70_shflsync_bfly_p) ;  /* 0x0000090000007944 */ /* 0x000fea0003c00000 */
        /* <DEDUP_REMOVED lines=118> */
[----:B------:R-:W-:Y:S05]  /*19dd0*/  CALL.REL.NOINC `($__internal_31_$__cuda_sm70_shflsync_bfly_p) ;  /* 0x0000019000007944 */ /* 0x000fea0003c00000 */
        /* <DEDUP_REMOVED lines=18> */
[----:B0-----:R-:W-:Y:S01]  /*19f00*/  HFMA2.MMA R109, -RZ, RZ, 0, 1.847743988037109375e-06 ;  /* 0x0000001fff6d7435 */ /* 0x001fe200000001ff */
[----:B-1----:R-:W-:Y:S01]  /*19f10*/  FADD.FTZ R170, R170, R163 ;  /* 0x000000a3aaaa7221 */ /* 0x002fe20000010000 */
[----:B------:R-:W-:Y:S01]  /*19f20*/  MOV R110, 0x19f60 ;  /* 0x00019f60006e7802 */ /* 0x000fe20000000f00 */
[----:B------:R-:W-:-:S02]  /*19f30*/  IMAD.MOV.U32 R163, RZ, RZ, 0x10 ;  /* 0x00000010ffa37424 */ /* 0x000fc400078e00ff */
[----:B------:R-:W-:Y:S02]  /*19f40*/  IMAD.MOV.U32 R162, RZ, RZ, -0x1 ;  /* 0xffffffffffa27424 */ /* 0x000fe400078e00ff */
[----:B------:R-:W-:Y:S05]  /*19f50*/  CALL.REL.NOINC `($__internal_31_$__cuda_sm70_shflsync_bfly_p) ;  /* 0x0000001000007944 */ /* 0x000fea0003c00000 */
[----:B01----:R-:W-:Y:S05]  /*19f60*/  BRA `(.L_x_10646) ;  /* 0xffffded000007947 */ /* 0x003fea000383ffff */
        .weak           $__internal_31_$__cuda_sm70_shflsync_bfly_p
        .type           $__internal_31_$__cuda_sm70_shflsync_bfly_p,@function
        .size           $__internal_31_$__cuda_sm70_shflsync_bfly_p,(.L_x_44871 - $__internal_31_$__cuda_sm70_shflsync_bfly_p)
$__internal_31_$__cuda_sm70_shflsync_bfly_p:
[----:B------:R-:W-:Y:S01]  /*19f70*/  MOV R111, 0x0 ;  /* 0x00000000006f7802 */ /* 0x000fe20000000f00 */
[----:B------:R-:W-:Y:S04]  /*19f80*/  WARPSYNC R162 ;  /* 0x000000a200007348 */ /* 0x000fe80003800000 */
[----:B------:R0:W1:Y:S01]  /*19f90*/  SHFL.BFLY PT, R163, R170, R163, R109 ;  /* 0x0c0000a3aaa37389 */ /* 0x00006200000e006d */
[----:B------:R-:W-:Y:S05]  /*19fa0*/  RET.REL.NODEC R110 `(_ZN10layer_norm13ln_fwd_kernelINS_13Kernel_traitsI6__halfS2_S2_S2_fjLj7168ELj1ELj1ELj4ELj16ENS_18Kernel_traits_baseILj7168ES2_S2_S2_S2_fjLj128EEEEELb1ELb1ELb1ELb1EEEvNS_9FwdParamsE) ;  /* 0xfffe60506e007950 */ /* 0x000fea0003c3ffff */
.L_x_10647:
        /* <DEDUP_REMOVED lines=13> */
.L_x_44871:


//--------------------- .text._ZN10layer_norm13ln_fwd_kernelINS_13Kernel_traitsIf13__nv_bfloat16S2_S2_fjLj7168ELj1ELj1ELj4ELj16ENS_18Kernel_traits_baseILj7168EfS2_S2_S2_fjLj128EEEEELb0ELb0ELb0ELb0EEEvNS_9FwdParamsE --------------------------
	.section	.text._ZN10layer_norm13ln_fwd_kernelINS_13Kernel_traitsIf13__nv_bfloat16S2_S2_fjLj7168ELj1ELj1ELj4ELj16ENS_18Kernel_traits_baseILj7168EfS2_S2_S2_fjLj128EEEEELb0ELb0ELb0ELb0EEEvNS_9FwdParamsE,"ax",@progbits
	.sectioninfo	@"SHI_REGISTERS=204"
	.align	128
        .global         _ZN10layer_norm13ln_fwd_kernelINS_13Kernel_traitsIf13__nv_bfloat16S2_S2_fjLj7168ELj1ELj1ELj4ELj16ENS_18Kernel_traits_baseILj7168EfS2_S2_S2_fjLj128EEEEELb0ELb0ELb0ELb0EEEvNS_9FwdParamsE
        .type           _ZN10layer_norm13ln_fwd_kernelINS_13Kernel_traitsIf13__nv_bfloat16S2_S2_fjLj7168ELj1ELj1ELj4ELj16ENS_18Kernel_traits_baseILj7168EfS2_S2_S2_fjLj128EEEEELb0ELb0ELb0ELb0EEEvNS_9FwdParamsE,@function
        .size           _ZN10layer_norm13ln_fwd_kernelINS_13Kernel_traitsIf13__nv_bfloat16S2_S2_fjLj7168ELj1ELj1ELj4ELj16ENS_18Kernel_traits_baseILj7168EfS2_S2_S2_fjLj128EEEEELb0ELb0ELb0ELb0EEEvNS_9FwdParamsE,(.L_x_44872 - _ZN10layer_norm13ln_fwd_kernelINS_13Kernel_traitsIf13__nv_bfloat16S2_S2_fjLj7168ELj1ELj1ELj4ELj16ENS_18Kernel_traits_baseILj7168EfS2_S2_S2_fjLj128EEEEELb0ELb0ELb0ELb0EEEvNS_9FwdParamsE)
        .other          _ZN10layer_norm13ln_fwd_kernelINS_13Kernel_traitsIf13__nv_bfloat16S2_S2_fjLj7168ELj1ELj1ELj4ELj16ENS_18Kernel_traits_baseILj7168EfS2_S2_S2_fjLj128EEEEELb0ELb0ELb0ELb0EEEvNS_9FwdParamsE,@"STO_CUDA_ENTRY STV_DEFAULT"
_ZN10layer_norm13ln_fwd_kernelINS_13Kernel_traitsIf13__nv_bfloat16S2_S2_fjLj7168ELj1ELj1ELj4ELj16ENS_18Kernel_traits_baseILj7168EfS2_S2_S2_fjLj128EEEEELb0ELb0ELb0ELb0EEEvNS_9FwdParamsE:
.text._ZN10layer_norm13ln_fwd_kernelINS_13Kernel_traitsIf13__nv_bfloat16S2_S2_fjLj7168ELj1ELj1ELj4ELj16ENS_18Kernel_traits_baseILj7168EfS2_S2_S2_fjLj128EEEEELb0ELb0ELb0ELb0EEEvNS_9FwdParamsE:
        /* <DEDUP_REMOVED lines=21> */
[----:B------:R-:W-:Y:S01]  /*0150*/  HFMA2.MMA R2, -RZ, RZ, 0, 1.9073486328125e-06 ;  /* 0x00000020ff027435 */ /* 0x000fe200000001ff */
[----:B------:R-:W-:Y:S01]  /*0160*/  CS2R R118, SRZ ;  /* 0x0000000000767805 */ /* 0x000fe2000001ff00 */
[----:B------:R-:W-:Y:S01]  /*0170*/  CS2R R116, SRZ ;  /* 0x0000000000747805 */ /* 0x000fe2000001ff00 */
[----:B------:R-:W-:Y:S01]  /*0180*/  ISETP.NE.AND.EX P0, PT, RZ, c[0x0][0x21c], PT, P0 ;  /* 0x00008700ff007a0c */ /* 0x000fe20003f05300 */
[----:B------:R-:W-:Y:S01]  /*0190*/  CS2R R114, SRZ ;  /* 0x0000000000727805 */ /* 0x000fe2000001ff00 */
[----:B------:R-:W-:-:S05]  /*01a0*/  CS2R R112, SRZ ;  /* 0x0000000000707805 */ /* 0x000fca000001ff00 */
[----:B------:R-:W-:-:S05]  /*01b0*/  IMAD.WIDE.U32 R2, R7, R2, c[0x0][0x1b0] ;  /* 0x00006c0007027625 */ /* 0x000fca00078e0002 */
[----:B------:R0:W5:Y:S01]  /*01c0*/  LDG.E.128 R108, [R2.64] ;  /* 0x00000004026c7981 */ /* 0x000162000c1e1d00 */
[----:B------:R-:W-:-:S03]  /*01d0*/  @P0 LEA R4, P2, R7, c[0x0][0x218], 0x5 ;  /* 0x0000860007040a11 */ /* 0x000fc600078428ff */
[----:B------:R0:W5:Y:S01]  /*01e0*/  LDG.E.128 R104, [R2.64+0x10] ;  /* 0x0000100402687981 */ /* 0x000162000c1e1d00 */
[----:B------:R-:W-:-:S05]  /*01f0*/  @P0 LEA.HI.X R5, R7, c[0x0][0x21c], RZ, 0x5, P2 ;  /* 0x0000870007050a11 */ /* 0x000fca00010f2cff */
[----:B------:R0:W5:Y:S04]  /*0200*/  @P0 LDG.E.128 R116, [R4.64] ;  /* 0x0000000404740981 */ /* 0x000168000c1e1d00 */
[----:B------:R0:W5:Y:S01]  /*0210*/  @P0 LDG.E.128 R112, [R4.64+0x10] ;  /* 0x0000100404700981 */ /* 0x000162000c1e1d00 */
[----:B------:R-:W-:-:S03]  /*0220*/  LOP3.LUT R7, R7, 0x80, RZ, 0xfc, !PT ;  /* 0x0000008007077812 */ /* 0x000fc600078efcff */
.L_x_10649:
[----:B------:R-:W-:Y:S05]  /*0230*/  BSYNC B0 ;  /* 0x0000000000007941 */ /* 0x000fea0003800000 */
.L_x_10648:
[----:B------:R-:W-:Y:S01]  /*0240*/  BSSY B0, `(.L_x_10650) ;  /* 0x0000011000007945 */ /* 0x000fe20003800000 */
[----:B------:R-:W-:Y:S05]  /*0250*/  @!P6 BRA `(.L_x_10651) ;  /* 0x000000f00000e947 */ /* 0x000fea0003800000 */
[----:B------:R-:W-:Y:S01]  /*0260*/  ISETP.NE.U32.AND P0, PT, RZ, c[0x0][0x218], PT ;  /* 0x00008600ff007a0c */ /* 0x000fe20003f05070 */
[----:B------:R-:W-:Y:S01]  /*0270*/  CS2R R102, SRZ ;  /* 0x0000000000667805 */ /* 0x000fe2000001ff00 */
[----:B0-----:R-:W-:Y:S01]  /*0280*/  MOV R4, 0x20 ;  /* 0x0000002000047802 */ /* 0x001fe20000000f00 */
[----:B------:R-:W-:Y:S01]  /*0290*/  CS2R R100, SRZ ;  /* 0x0000000000647805 */ /* 0x000fe2000001ff00 */
[----:B------:R-:W-:Y:S01]  /*02a0*/  ISETP.NE.AND.EX P0, PT, RZ, c[0x0][0x21c], PT, P0 ;  /* 0x00008700ff007a0c */ /* 0x000fe20003f05300 */
[----:B------:R-:W-:Y:S01]  /*02b0*/  CS2R R98, SRZ ;  /* 0x0000000000627805 */ /* 0x000fe2000001ff00 */
[----:B------:R-:W-:Y:S01]  /*02c0*/  CS2R R96, SRZ ;  /* 0x0000000000607805 */ /* 0x000fe2000001ff00 */
[----:B------:R-:W-:-:S05]  /*02d0*/  IMAD.WIDE.U32 R4, R7, R4, c[0x0][0x1b0] ;  /* 0x00006c0007047625 */ /* 0x000fca00078e0004 */
[----:B------:R0:W5:Y:S04]  /*02e0*/  LDG.E.128 R92, [R4.64] ;  /* 0x00000004045c7981 */ /* 0x000168000c1e1d00 */
[----:B------:R0:W5:Y:S01]  /*02f0*/  LDG.E.128 R88, [R4.64+0x10] ;  /* 0x0000100404587981 */ /* 0x000162000c1e1d00 */
[----:B------:R-:W-:-:S04]  /*0300*/  @P0 LEA R2, P2, R7, c[0x0][0x218], 0x5 ;  /* 0x0000860007020a11 */ /* 0x000fc800078428ff */
[----:B------:R-:W-:-:S05]  /*0310*/  @P0 LEA.HI.X R3, R7, c[0x0][0x21c], RZ, 0x5, P2 ;  /* 0x0000870007030a11 */ /* 0x000fca00010f2cff */
[----:B------:R0:W5:Y:S04]  /*0320*/  @P0 LDG.E.128 R100, [R2.64] ;  /* 0x0000000402640981 */ /* 0x000168000c1e1d00 */
[----:B------:R0:W5:Y:S01]  /*0330*/  @P0 LDG.E.128 R96, [R2.64+0x10] ;  /* 0x0000100402600981 */ /* 0x000162000c1e1d00 */
[----:B------:R-:W-:-:S03]  /*0340*/  IADD3 R7, R7, 0x80, RZ ;  /* 0x0000008007077810 */ /* 0x000fc60007ffe0ff */
.L_x_10651:
[----:B------:R-:W-:Y:S05]  /*0350*/  BSYNC B0 ;  /* 0x0000000000007941 */ /* 0x000fea0003800000 */
.L_x_10650:
[----:B------:R-:W-:Y:S01]  /*0360*/  BSSY B0, `(.L_x_10652) ;  /* 0x0000011000007945 */ /* 0x000fe20003800000 */
[----:B------:R-:W-:Y:S05]  /*0370*/  @!P5 BRA `(.L_x_10653) ;  /* 0x000000f00000d947 */ /* 0x000fea0003800000 */
[----:B------:R-:W-:Y:S01]  /*0380*/  ISETP.NE.U32.AND P0, PT, RZ, c[0x0][0x218], PT ;  /* 0x00008600ff007a0c */ /* 0x000fe20003f05070 */
[----:B0-----:R-:W-:Y:S01]  /*0390*/  HFMA2.MMA R4, -RZ, RZ, 0, 1.9073486328125e-06 ;  /* 0x00000020ff047435 */ /* 0x001fe200000001ff */
        /* <DEDUP_REMOVED lines=12> */
[----:B------:R-:W-:-:S03]  /*0460*/  IADD3 R7, R7, 0x80, RZ ;  /* 0x0000008007077810 */ /* 0x000fc60007ffe0ff */
.L_x_10653:
[----:B------:R-:W-:Y:S05]  /*0470*/  BSYNC B0 ;  /* 0x0000000000007941 */ /* 0x000fea0003800000 */
.L_x_10652:
        /* <DEDUP_REMOVED lines=17> */
.L_x_10655:
[----:B------:R-:W-:Y:S05]  /*0590*/  BSYNC B0 ;  /* 0x0000000000007941 */ /* 0x000fea0003800000 */
.L_x_10654:
        /* <DEDUP_REMOVED lines=17> */
.L_x_10657:
[----:B------:R-:W-:Y:S05]  /*06b0*/  BSYNC B0 ;  /* 0x0000000000007941 */ /* 0x000fea0003800000 */
.L_x_10656:
[----:B------:R-:W-:Y:S01]  /*06c0*/  ISETP.GE.U32.AND P0, PT, R124, 0x300, PT ;  /* 0x000003007c00780c */ /* 0x000fe20003f06070 */
[----:B------:R-:W-:Y:S03]  /*06d0*/  BSSY B0, `(.L_x_10658) ;  /* 0x0000012000007945 */ /* 0x000fe60003800000 */
[----:B0-----:R-:W-:-:S09]  /*06e0*/  P2R R2, PR, RZ, 0x1 ;  /* 0x00000001ff027803 */ /* 0x001fd20000000000 */
[----:B------:R-:W-:Y:S05]  /*06f0*/  @!P0 BRA `(.L_x_10659) ;  /* 0x000000f000008947 */ /* 0x000fea0003800000 */
[----:B------:R-:W-:Y:S01]  /*0700*/  ISETP.NE.U32.AND P0, PT, RZ, c[0x0][0x218], PT ;  /* 0x00008600ff007a0c */ /* 0x000fe20003f05070 */
[----:B------:R-:W-:Y:S01]  /*0710*/  CS2R R38, SRZ ;  /* 0x0000000000267805 */ /* 0x000fe2000001ff00 */
[----:B------:R-:W-:Y:S01]  /*0720*/  MOV R4, 0x20 ;  /* 0x0000002000047802 */ /* 0x000fe20000000f00 */
        /* <DEDUP_REMOVED lines=12> */
.L_x_10659:
[----:B------:R-:W-:Y:S05]  /*07f0*/  BSYNC B0 ;  /* 0x0000000000007941 */ /* 0x000fea0003800000 */
.L_x_10658:
[----:B------:R-:W-:Y:S01]  /*0800*/  ISETP.GE.U32.AND P0, PT, R124, 0x380, PT ;  /* 0x000003807c00780c */ /* 0x000fe20003f06070 */
[----:B------:R-:W-:Y:S03]  /*0810*/  BSSY B0, `(.L_x_10660) ;  /* 0x0000011000007945 */ /* 0x000fe60003800000 */
[----:B0-----:R-:W-:-:S09]  /*0820*/  P2R R2, PR, RZ, 0x1 ;  /* 0x00000001ff027803 */ /* 0x001fd20000000000 */
[----:B------:R-:W-:Y:S05]  /*0830*/  @!P0 BRA `(.L_x_10661) ;  /* 0x000000e000008947 */ /* 0x000fea0003800000 */
[----:B------:R-:W-:Y:S01]  /*0840*/  ISETP.NE.U32.AND P0, PT, RZ, c[0x0][0x218], PT ;  /* 0x00008600ff007a0c */ /* 0x000fe20003f05070 */
[----:B------:R-:W-:Y:S01]  /*0850*/  CS2R R22, SRZ ;  /* 0x0000000000167805 */ /* 0x000fe2000001ff00 */
[----:B------:R-:W-:Y:S01]  /*0860*/  CS2R R20, SRZ ;  /* 0x0000000000147805 */ /* 0x000fe2000001ff00 */
[----:B------:R-:W-:Y:S01]  /*0870*/  CS2R R18, SRZ ;  /* 0x0000000000127805 */ /* 0x000fe2000001ff00 */
[----:B------:R-:W-:Y:S01]  /*0880*/  ISETP.NE.AND.EX P0, PT, RZ, c[0x0][0x21c], PT, P0 ;  /* 0x00008700ff007a0c */ /* 0x000fe20003f05300 */
[----:B------:R-:W-:Y:S01]  /*0890*/  HFMA2.MMA R2, -RZ, RZ, 0, 1.9073486328125e-06 ;  /* 0x00000020ff027435 */ /* 0x000fe200000001ff */
[----:B------:R-:W-:-:S11]  /*08a0*/  CS2R R16, SRZ ;  /* 0x0000000000107805 */ /* 0x000fd6000001ff00 */
[C---:B------:R-:W-:Y:S01]  /*08b0*/  @P0 LEA R4, P2, R7.reuse, c[0x0][0x218], 0x5 ;  /* 0x0000860007040a11 */ /* 0x040fe200078428ff */
[----:B------:R-:W-:-:S03]  /*08c0*/  IMAD.WIDE.U32 R2, R7, R2, c[0x0][0x1b0] ;  /* 0x00006c0007027625 */ /* 0x000fc600078e0002 */
[----:B------:R-:W-:Y:S02]  /*08d0*/  @P0 LEA.HI.X R5, R7, c[0x0][0x21c], RZ, 0x5, P2 ;  /* 0x0000870007050a11 */ /* 0x000fe400010f2cff */
[----:B------:R0:W5:Y:S04]  /*08e0*/  LDG.E.128 R12, [R2.64] ;  /* 0x00000004020c7981 */ /* 0x000168000c1e1d00 */
[----:B------:R0:W5:Y:S04]  /*08f0*/  @P0 LDG.E.128 R20, [R4.64] ;  /* 0x0000000404140981 */ /* 0x000168000c1e1d00 */
[----:B------:R0:W5:Y:S04]  /*0900*/  @P0 LDG.E.128 R16, [R4.64+0x10] ;  /* 0x0000100404100981 */ /* 0x000168000c1e1d00 */
[----:B------:R0:W5:Y:S02]  /*0910*/  LDG.E.128 R8, [R2.64+0x10] ;  /* 0x0000100402087981 */ /* 0x000164000c1e1d00 */
.L_x_10661:
[----:B------:R-:W-:Y:S05]  /*0920*/  BSYNC B0 ;  /* 0x0000000000007941 */ /* 0x000fea0003800000 */
.L_x_10660:
[----:B------:R-:W1:Y:S02]  /*0930*/  S2UR UR6, SR_CTAID.X ;  /* 0x00000000000679c3 */ /* 0x000e640000002500 */
[----:B-1----:R-:W-:-:S04]  /*0940*/  LEA.HI R126, R0, UR6, RZ, 0x19 ;  /* 0x00000006007e7c11 */ /* 0x002fc8000f8fc8ff */
[----:B------:R-:W-:-:S13]  /*0950*/  ISETP.GE.AND P0, PT, R126, c[0x0][0x164], PT ;  /* 0x000059007e007a0c */ /* 0x000fda0003f06270 */
[----:B------:R-:W-:Y:S05]  /*0960*/  @P0 EXIT ;  /* 0x000000000000094d */ /* 0x000fea0003800000 */
[----:B------:R-:W-:Y:S01]  /*0970*/  SHF.R.S32.HI R6, RZ, 0x3, R6 ;  /* 0x00000003ff067819 */ /* 0x000fe20000011406 */
[----:B------:R-:W-:Y:S01]  /*0980*/  HFMA2.MMA R127, -RZ, RZ, 0, 5.9604644775390625e-08 ;  /* 0x00000001ff7f7435 */ /* 0x000fe200000001ff */
[----:B0-----:R-:W-:Y:S01]  /*0990*/  LOP3.LUT R3, R0, 0x60, RZ, 0xc0, !PT ;  /* 0x0000006000037812 */ /* 0x001fe200078ec0ff */
[----:B------:R-:W-:Y:S01]  /*09a0*/  ULDC.U8 UR6, c[0x0][0x1f0] ;  /* 0x00007c0000067ab9 */ /* 0x000fe20000000000 */
[----:B------:R-:W-:Y:S02]  /*09b0*/  LOP3.LUT R2, R6, 0x7f, RZ, 0xc0, !PT ;  /* 0x0000007f06027812 */ /* 0x000fe400078ec0ff */
[----:B------:R-:W-:Y:S02]  /*09c0*/  SHF.R.U32.HI R6, RZ, 0x2, R6 ;  /* 0x00000002ff067819 */ /* 0x000fe40000011606 */
[----:B------:R-:W-:Y:S02]  /*09d0*/  IADD3 R3, R2, -R3, RZ ;  /* 0x8000000302037210 */ /* 0x000fe40007ffe0ff */
[----:B------:R-:W-:-:S02]  /*09e0*/  LOP3.LUT R6, R6, 0x3fffffe0, RZ, 0xc0, !PT ;  /* 0x3fffffe006067812 */ /* 0x000fc400078ec0ff */
[----:B------:R-:W-:Y:S02]  /*09f0*/  IMNMX R3, RZ, R3, !PT ;  /* 0x00000003ff037217 */ /* 0x000fe40007800200 */
[----:B------:R-:W-:Y:S02]  /*0a00*/  SHF.L.U32 R4, R0, 0x5, RZ ;  /* 0x0000000500047819 */ /* 0x000fe400000006ff */
[----:B------:R-:W-:Y:S02]  /*0a10*/  IMNMX R3, R3, 0x20, PT ;  /* 0x0000002003037817 */ /* 0x000fe40003800200 */
[----:B------:R-:W-:Y:S02]  /*0a20*/  LOP3.LUT R5, R4, 0x3e0, RZ, 0xc0, !PT ;  /* 0x000003e004057812 */ /* 0x000fe400078ec0ff */
[----:B------:R-:W-:Y:S02]  /*0a30*/  IADD3 R3, R3, R6, RZ ;  /* 0x0000000603037210 */ /* 0x000fe40007ffe0ff */
[----:B------:R-:W-:-:S02]  /*0a40*/  IADD3 R5, R2, -R5, RZ ;  /* 0x8000000502057210 */ /* 0x000fc40007ffe0ff */
[----:B------:R-:W-:Y:S02]  /*0a50*/  SHF.L.U32 R3, R3, 0x3, RZ ;  /* 0x0000000303037819 */ /* 0x000fe400000006ff */
[----:B------:R-:W-:Y:S02]  /*0a60*/  IMNMX R5, RZ, R5, !PT ;  /* 0x00000005ff057217 */ /* 0x000fe40007800200 */
[----:B------:R-:W-:Y:S02]  /*0a70*/  MOV R2, c[0x0][0x180] ;  /* 0x0000600000027a02 */ /* 0x000fe40000000f00 */
[----:B------:R-:W0:Y:S01]  /*0a80*/  I2F.U32 R3, R3 ;  /* 0x0000000300037306 */ /* 0x000e220000201000 */
[----:B------:R-:W-:Y:S02]  /*0a90*/  IMNMX R5, R5, 0x20, PT ;  /* 0x0000002005057817 */ /* 0x000fe40003800200 */
[----:B------:R-:W-:Y:S02]  /*0aa0*/  MOV R4, c[0x0][0x184] ;  /* 0x0000610000047a02 */ /* 0x000fe40000000f00 */
[----:B------:R-:W-:-:S02]  /*0ab0*/  LOP3.LUT P0, RZ, R2, c[0x0][0x1c0], RZ, 0xfc, !PT ;  /* 0x0000700002ff7a12 */ /* 0x000fc4000780fcff */
[----:B------:R-:W-:Y:S02]  /*0ac0*/  IADD3 R5, R6, R5, RZ ;  /* 0x0000000506057210 */ /* 0x000fe40007ffe0ff */
[----:B------:R-:W-:Y:S02]  /*0ad0*/  LOP3.LUT P0, RZ, R4, c[0x0][0x1c4], RZ, 0xfc, P0 ;  /* 0x0000710004ff7a12 */ /* 0x000fe4000000fcff */
[----:B------:R-:W-:Y:S01]  /*0ae0*/  SHF.L.U32 R128, R5, 0x3, RZ ;  /* 0x0000000305807819 */ /* 0x000fe200000006ff */
[----:B0-----:R0:W1:Y:S08]  /*0af0*/  MUFU.RCP R125, R3 ;  /* 0x00000003007d7308 */ /* 0x0010700000001000 */
.L_x_10861:
[----:B------:R-:W-:-:S04]  /*0b00*/  ISETP.NE.U32.AND P2, PT, RZ, c[0x0][0x1c0], PT ;  /* 0x00007000ff007a0c */ /* 0x000fc80003f45070 */
[----:B------:R-:W-:-:S13]  /*0b10*/  ISETP.NE.AND.EX P2, PT, RZ, c[0x0][0x1c4], PT, P2 ;  /* 0x00007100ff007a0c */ /* 0x000fda0003f45320 */
[----:B0-----:R-:W-:-:S05]  /*0b20*/  @P2 MOV R3, 0x2 ;  /* 0x0000000200032802 */ /* 0x001fca0000000f00 */
        /* <DEDUP_REMOVED lines=25> */
[----:B------:R-:W-:Y:S05]  /*0cc0*/  @P0 BRA `(.L_x_10665) ;  /* 0x0000003000000947 */ /* 0x000fea0003800000 */
[----:B------:R-:W-:Y:S05]  /*0cd0*/  BRA `(.L_x_10666) ;  /* 0x0000004000007947 */ /* 0x000fea0003800000 */
.L_x_10664:
[----:B-----5:R-:W-:-:S05]  /*0ce0*/  PRMT R3, RZ, 0x5410, R136 ;  /* 0x00005410ff037816 */ /* 0x020fca0000000088 */
[----:B------:R-:W-:-:S05]  /*0cf0*/  FADD.FTZ R130, R3, R130 ;  /* 0x0000008203827221 */ /* 0x000fca0000010000 */
.L_x_10665:
[----:B------:R-:W-:-:S04]  /*0d00*/  F2FP.BF16.PACK_AB R2, RZ, R130 ;  /* 0x00000082ff02723e */ /* 0x000fc800000010ff */
[----:B------:R-:W-:Y:S02]  /*0d10*/  PRMT R4, R2, 0x7610, R4 ;  /* 0x0000761002047816 */ /* 0x000fe40000000004 */
.L_x_10666:
[----:B------:R-:W-:-:S05]  /*0d20*/  PRMT R141, RZ, 0x7610, R120 ;  /* 0x00007610ff8d7816 */ /* 0x000fca0000000078 */
[----:B------:R-:W-:Y:S01]  /*0d30*/  FMUL.FTZ R141, R141, R190 ;  /* 0x000000be8d8d7220 */ /* 0x000fe20000410000 */
[----:B------:R-:W-:Y:S05]  /*0d40*/  @P2 BRA `(.L_x_10667) ;  /* 0x0000002000002947 */ /* 0x000fea0003800000 */
[----:B------:R-:W-:Y:S05]  /*0d50*/  @P0 BRA `(.L_x_10668) ;  /* 0x0000003000000947 */ /* 0x000fea0003800000 */
[----:B------:R-:W-:Y:S05]  /*0d60*/  BRA `(.L_x_10669) ;  /* 0x0000004000007947 */ /* 0x000fea0003800000 */
.L_x_10667:
[----:B-----5:R-:W-:-:S05]  /*0d70*/  PRMT R2, RZ, 0x7610, R136 ;  /* 0x00007610ff027816 */ /* 0x020fca0000000088 */
[----:B------:R-:W-:-:S05]  /*0d80*/  FADD.FTZ R141, R2, R141 ;  /* 0x0000008d028d7221 */ /* 0x000fca0000010000 */
.L_x_10668:
[----:B------:R-:W-:-:S04]  /*0d90*/  F2FP.BF16.PACK_AB R2, RZ, R141 ;  /* 0x0000008dff02723e */ /* 0x000fc800000010ff */
[----:B------:R-:W-:Y:S02]  /*0da0*/  PRMT R4, R4, 0x5410, R2 ;  /* 0x0000541004047816 */ /* 0x000fe40000000002 */
.L_x_10669:
[----:B------:R-:W-:-:S05]  /*0db0*/  PRMT R3, RZ, 0x5410, R121 ;  /* 0x00005410ff037816 */ /* 0x000fca0000000079 */
[----:B------:R-:W-:Y:S01]  /*0dc0*/  FMUL.FTZ R142, R3, R190 ;  /* 0x000000be038e7220 */ /* 0x000fe20000410000 */
[----:B------:R-:W-:Y:S05]  /*0dd0*/  @P2 BRA `(.L_x_10670) ;  /* 0x0000002000002947 */ /* 0x000fea0003800000 */
[----:B------:R-:W-:Y:S05]  /*0de0*/  @P0 BRA `(.L_x_10671) ;  /* 0x0000003000000947 */ /* 0x000fea0003800000 */
[----:B------:R-:W-:Y:S05]  /*0df0*/  BRA `(.L_x_10672) ;  /* 0x0000004000007947 */ /* 0x000fea0003800000 */
.L_x_10670:
[----:B-----5:R-:W-:-:S05]  /*0e00*/  PRMT R3, RZ, 0x5410, R137 ;  /* 0x00005410ff037816 */ /* 0x020fca0000000089 */
[----:B------:R-:W-:-:S05]  /*0e10*/  FADD.FTZ R142, R3, R142 ;  /* 0x0000008e038e7221 */ /* 0x000fca0000010000 */
.L_x_10671:
[----:B------:R-:W-:-:S04]  /*0e20*/  F2FP.BF16.PACK_AB R2, RZ, R142 ;  /* 0x0000008eff02723e */ /* 0x000fc800000010ff */
[----:B------:R-:W-:Y:S02]  /*0e30*/  PRMT R5, R2, 0x7610, R5 ;  /* 0x0000761002057816 */ /* 0x000fe40000000005 */
.L_x_10672:
[----:B------:R-:W-:-:S05]  /*0e40*/  PRMT R121, RZ, 0x7610, R121 ;  /* 0x00007610ff797816 */ /* 0x000fca0000000079 */
[----:B------:R-:W-:Y:S01]  /*0e50*/  FMUL.FTZ R143, R121, R190 ;  /* 0x000000be798f7220 */ /* 0x000fe20000410000 */
[----:B------:R-:W-:Y:S05]  /*0e60*/  @P2 BRA `(.L_x_10673) ;  /* 0x0000002000002947 */ /* 0x000fea0003800000 */
[----:B------:R-:W-:Y:S05]  /*0e70*/  @P0 BRA `(.L_x_10674) ;  /* 0x0000003000000947 */ /* 0x000fea0003800000 */
[----:B------:R-:W-:Y:S05]  /*0e80*/  BRA `(.L_x_10675) ;  /* 0x0000004000007947 */ /* 0x000fea0003800000 */
.L_x_10673:
[----:B-----5:R-:W-:-:S05]  /*0e90*/  PRMT R2, RZ, 0x7610, R137 ;  /* 0x00007610ff027816 */ /* 0x020fca0000000089 */
[----:B------:R-:W-:-:S05]  /*0ea0*/  FADD.FTZ R143, R2, R143 ;  /* 0x0000008f028f7221 */ /* 0x000fca0000010000 */
.L_x_10674:
[----:B------:R-:W-:-:S04]  /*0eb0*/  F2FP.BF16.PACK_AB R2, RZ, R143 ;  /* 0x0000008fff02723e */ /* 0x000fc800000010ff */
[----:B------:R-:W-:Y:S02]  /*0ec0*/  PRMT R5, R5, 0x5410, R2 ;  /* 0x0000541005057816 */ /* 0x000fe40000000002 */
.L_x_10675:
[----:B------:R-:W-:-:S05]  /*0ed0*/  PRMT R3, RZ, 0x5410, R122 ;  /* 0x00005410ff037816 */ /* 0x000fca000000007a */
[----:B------:R-:W-:Y:S01]  /*0ee0*/  FMUL.FTZ R144, R3, R190 ;  /* 0x000000be03907220 */ /* 0x000fe20000410000 */
[----:B------:R-:W-:Y:S05]  /*0ef0*/  @P2 BRA `(.L_x_10676) ;  /* 0x0000002000002947 */ /* 0x000fea0003800000 */
[----:B------:R-:W-:Y:S05]  /*0f00*/  @P0 BRA `(.L_x_10677) ;  /* 0x0000003000000947 */ /* 0x000fea0003800000 */
[----:B------:R-:W-:Y:S05]  /*0f10*/  BRA `(.L_x_10678) ;  /* 0x0000004000007947 */ /* 0x000fea0003800000 */
.L_x_10676:
[----:B-----5:R-:W-:-:S05]  /*0f20*/  PRMT R3, RZ, 0x5410, R138 ;  /* 0x00005410ff037816 */ /* 0x020fca000000008a */
[----:B------:R-:W-:-:S05]  /*0f30*/  FADD.FTZ R144, R3, R144 ;  /* 0x0000009003907221 */ /* 0x000fca0000010000 */
.L_x_10677:
[----:B------:R-:W-:-:S04]  /*0f40*/  F2FP.BF16.PACK_AB R3, RZ, R144 ;  /* 0x00000090ff03723e */ /* 0x000fc800000010ff */
[----:B------:R-:W-:Y:S02]  /*0f50*/  PRMT R6, R3, 0x7610, R6 ;  /* 0x0000761003067816 */ /* 0x000fe40000000006 */
.L_x_10678:
[----:B------:R-:W-:-:S05]  /*0f60*/  PRMT R3, RZ, 0x7610, R122 ;  /* 0x00007610ff037816 */ /* 0x000fca000000007a */
[----:B------:R-:W-:Y:S01]  /*0f70*/  FMUL.FTZ R170, R3, R190 ;  /* 0x000000be03aa7220 */ /* 0x000fe20000410000 */
[----:B------:R-:W-:Y:S05]  /*0f80*/  @P2 BRA `(.L_x_10679) ;  /* 0x0000002000002947 */ /* 0x000fea0003800000 */
[----:B------:R-:W-:Y:S05]  /*0f90*/  @P0 BRA `(.L_x_10680) ;  /* 0x0000003000000947 */ /* 0x000fea0003800000 */
[----:B------:R-:W-:Y:S05]  /*0fa0*/  BRA `(.L_x_10681) ;  /* 0x0000004000007947 */ /* 0x000fea0003800000 */
.L_x_10679:
[----:B-----5:R-:W-:-:S05]  /*0fb0*/  PRMT R3, RZ, 0x7610, R138 ;  /* 0x00007610ff037816 */ /* 0x020fca000000008a */
[----:B------:R-:W-:-:S05]  /*0fc0*/  FADD.FTZ R170, R3, R170 ;  /* 0x000000aa03aa7221 */ /* 0x000fca0000010000 */
.L_x_10680:
[----:B------:R-:W-:-:S04]  /*0fd0*/  F2FP.BF16.PACK_AB R3, RZ, R170 ;  /* 0x000000aaff03723e */ /* 0x000fc800000010ff */
[----:B------:R-:W-:Y:S02]  /*0fe0*/  PRMT R6, R6, 0x5410, R3 ;  /* 0x0000541006067816 */ /* 0x000fe40000000003 */
.L_x_10681:
[----:B------:R-:W-:-:S05]  /*0ff0*/  PRMT R171, RZ, 0x5410, R123 ;  /* 0x00005410ffab7816 */ /* 0x000fca000000007b */
[----:B------:R-:W-:Y:S01]  /*1000*/  FMUL.FTZ R171, R171, R190 ;  /* 0x000000beabab7220 */ /* 0x000fe20000410000 */
[----:B------:R-:W-:Y:S05]  /*1010*/  @P2 BRA `(.L_x_10682) ;  /* 0x0000002000002947 */ /* 0x000fea0003800000 */
[----:B------:R-:W-:Y:S05]  /*1020*/  @P0 BRA `(.L_x_10683) ;  /* 0x0000003000000947 */ /* 0x000fea0003800000 */
[----:B------:R-:W-:Y:S05]  /*1030*/  BRA `(.L_x_10684) ;  /* 0x0000004000007947 */ /* 0x000fea0003800000 */
.L_x_10682:
[----:B-----5:R-:W-:-:S05]  /*1040*/  PRMT R2, RZ, 0x5410, R139 ;  /* 0x00005410ff027816 */ /* 0x020fca000000008b */
[----:B------:R-:W-:-:S05]  /*1050*/  FADD.FTZ R171, R2, R171 ;  /* 0x000000ab02ab7221 */ /* 0x000fca0000010000 */
.L_x_10683:
[----:B------:R-:W-:-:S04]  /*1060*/  F2FP.BF16.PACK_AB R2, RZ, R171 ;  /* 0x000000abff02723e */ /* 0x000fc800000010ff */
[----:B------:R-:W-:Y:S02]  /*1070*/  PRMT R7, R2, 0x7610, R7 ;  /* 0x0000761002077816 */ /* 0x000fe40000000007 */
.L_x_10684:
[----:B------:R-:W-:-:S05]  /*1080*/  PRMT R123, RZ, 0x7610, R123 ;  /* 0x00007610ff7b7816 */ /* 0x000fca000000007b */
[----:B------:R-:W-:Y:S01]  /*1090*/  FMUL.FTZ R172, R123, R190 ;  /* 0x000000be7bac7220 */ /* 0x000fe20000410000 */
[----:B------:R-:W-:Y:S05]  /*10a0*/  @P2 BRA `(.L_x_10685) ;  /* 0x0000002000002947 */ /* 0x000fea0003800000 */
[----:B------:R-:W-:Y:S05]  /*10b0*/  @P0 BRA `(.L_x_10686) ;  /* 0x0000003000000947 */ /* 0x000fea0003800000 */
[----:B------:R-:W-:Y:S05]  /*10c0*/  BRA `(.L_x_10687) ;  /* 0x0000004000007947 */ /* 0x000fea0003800000 */
.L_x_10685:
[----:B-----5:R-:W-:-:S05]  /*10d0*/  PRMT R3, RZ, 0x7610, R139 ;  /* 0x00007610ff037816 */ /* 0x020fca000000008b */
[----:B------:R-:W-:-:S05]  /*10e0*/  FADD.FTZ R172, R3, R172 ;  /* 0x000000ac03ac7221 */ /* 0x000fca0000010000 */
.L_x_10686:
[----:B------:R-:W-:-:S04]  /*10f0*/  F2FP.BF16.PACK_AB R2, RZ, R172 ;  /* 0x000000acff02723e */ /* 0x000fc800000010ff */
[----:B------:R-:W-:Y:S02]  /*1100*/  PRMT R7, R7, 0x5410, R2 ;  /* 0x0000541007077816 */ /* 0x000fe40000000002 */
.L_x_10687:
[C---:B------:R-:W-:Y:S02]  /*1110*/  @P0 LEA R2, P2, R129.reuse, c[0x0][0x188], 0x4 ;  /* 0x0000620081020a11 */ /* 0x040fe400078420ff */
[C---:B------:R-:W-:Y:S02]  /*1120*/  IADD3 R191, R129.reuse, 0x80, RZ ;  /* 0x0000008081bf7810 */ /* 0x040fe40007ffe0ff */
[----:B------:R-:W-:-:S05]  /*1130*/  @P0 LEA.HI.X R3, R129, c[0x0][0x18c], RZ, 0x4, P2 ;  /* 0x0000630081030a11 */ /* 0x000fca00010f24ff */
[----:B------:R0:W-:Y:S04]  /*1140*/  @P0 STG.E.128 [R2.64], R4 ;  /* 0x0000000402000986 */ /* 0x0001e8000c101d04 */
.L_x_10663:
[----:B------:R-:W-:Y:S05]  /*1150*/  BSYNC B0 ;  /* 0x0000000000007941 */ /* 0x000fea0003800000 */
.L_x_10662:
[----:B------:R-:W-:Y:S01]  /*1160*/  ISETP.GE.U32.AND P2, PT, R124, 0x100, PT ;  /* 0x000001007c00780c */ /* 0x000fe20003f46070 */
[----:B------:R-:W-:-:S12]  /*1170*/  BSSY B0, `(.L_x_10688) ;  /* 0x0000058000007945 */ /* 0x000fd80003800000 */
[----:B------:R-:W-:Y:S05]  /*1180*/  @!P2 BRA `(.L_x_10689) ;  /* 0x000005600000a947 */ /* 0x000fea0003800000 */
[----:B------:R-:W-:Y:S02]  /*1190*/  MOV R120, 0x10 ;  /* 0x0000001000787802 */ /* 0x000fe40000000f00 */
[----:B------:R-:W-:-:S03]  /*11a0*/  ISETP.NE.U32.AND P2, PT, RZ, c[0x0][0x180], PT ;  /* 0x00006000ff007a0c */ /* 0x000fc60003f45070 */
[----:B------:R-:W-:Y:S01]  /*11b0*/  IMAD.WIDE.U32 R120, R191, R120, c[0x0][0x170] ;  /* 0x00005c00bf787625 */ /* 0x000fe200078e0078 */
[----:B------:R-:W-:-:S05]  /*11c0*/  ISETP.NE.AND.EX P2, PT, RZ, c[0x0][0x184], PT, P2 ;  /* 0x00006100ff007a0c */ /* 0x000fca0003f45320 */
[----:B------:R-:W2:Y:S08]  /*11d0*/  LDG.E.128 R120, [R120.64] ;  /* 0x0000000478787981 */ /* 0x000eb0000c1e1d00 */
[----:B0-----:R-:W-:-:S04]  /*11e0*/  @P2 LEA R2, P3, R191, c[0x0][0x180], 0x4 ;  /* 0x00006000bf022a11 */ /* 0x001fc800078620ff */
        /* <DEDUP_REMOVED lines=9> */
.L_x_10690:
[----:B0----5:R-:W-:-:S05]  /*1280*/  PRMT R2, RZ, 0x5410, R136 ;  /* 0x00005410ff027816 */ /* 0x021fca0000000088 */
[----:B------:R-:W-:-:S05]  /*1290*/  FADD.FTZ R131, R2, R131 ;  /* 0x0000008302837221 */ /* 0x000fca0000010000 */
.L_x_10691:
[----:B------:R-:W-:-:S04]  /*12a0*/  F2FP.BF16.PACK_AB R2, RZ, R131 ;  /* 0x00000083ff02723e */ /* 0x000fc800000010ff */
[----:B------:R-:W-:Y:S02]  /*12b0*/  PRMT R4, R2, 0x7610, R4 ;  /* 0x0000761002047816 */ /* 0x000fe40000000004 */
.L_x_10692:
[----:B------:R-:W-:-:S05]  /*12c0*/  PRMT R145, RZ, 0x7610, R120 ;  /* 0x00007610ff917816 */ /* 0x000fca0000000078 */
[----:B------:R-:W-:Y:S01]  /*12d0*/  FMUL.FTZ R145, R145, R190 ;  /* 0x000000be91917220 */ /* 0x000fe20000410000 */
[----:B------:R-:W-:Y:S05]  /*12e0*/  @P2 BRA `(.L_x_10693) ;  /* 0x0000002000002947 */ /* 0x000fea0003800000 */
[----:B------:R-:W-:Y:S05]  /*12f0*/  @P0 BRA `(.L_x_10694) ;  /* 0x0000003000000947 */ /* 0x000fea0003800000 */
[----:B------:R-:W-:Y:S05]  /*1300*/  BRA `(.L_x_10695) ;  /* 0x0000004000007947 */ /* 0x000fea0003800000 */
.L_x_10693:
[----:B-----5:R-:W-:-:S05]  /*1310*/  PRMT R2, RZ, 0x7610, R136 ;  /* 0x00007610ff027816 */ /* 0x020fca0000000088 */
[----:B------:R-:W-:-:S05]  /*1320*/  FADD.FTZ R145, R2, R145 ;  /* 0x0000009102917221 */ /* 0x000fca0000010000 */
.L_x_10694:
[----:B------:R-:W-:-:S04]  /*1330*/  F2FP.BF16.PACK_AB R2, RZ, R145 ;  /* 0x00000091ff02723e */ /* 0x000fc800000010ff */
[----:B------:R-:W-:Y:S02]  /*1340*/  PRMT R4, R4, 0x5410, R2 ;  /* 0x0000541004047816 */ /* 0x000fe40000000002 */
.L_x_10695:
[----:B------:R-:W-:-:S05]  /*1350*/  PRMT R3, RZ, 0x5410, R121 ;  /* 0x00005410ff037816 */ /* 0x000fca0000000079 */
[----:B------:R-:W-:Y:S01]  /*1360*/  FMUL.FTZ R146, R3, R190 ;  /* 0x000000be03927220 */ /* 0x000fe20000410000 */
[----:B------:R-:W-:Y:S05]  /*1370*/  @P2 BRA `(.L_x_10696) ;  /* 0x0000002000002947 */ /* 0x000fea0003800000 */
[----:B------:R-:W-:Y:S05]  /*1380*/  @P0 BRA `(.L_x_10697) ;  /* 0x0000003000000947 */ /* 0x000fea0003800000 */
[----:B------:R-:W-:Y:S05]  /*1390*/  BRA `(.L_x_10698) ;  /* 0x0000004000007947 */ /* 0x000fea0003800000 */
.L_x_10696:
[----:B-----5:R-:W-:-:S05]  /*13a0*/  PRMT R3, RZ, 0x5410, R137 ;  /* 0x00005410ff037816 */ /* 0x020fca0000000089 */
[----:B------:R-:W-:-:S05]  /*13b0*/  FADD.FTZ R146, R3, R146 ;  /* 0x0000009203927221 */ /* 0x000fca0000010000 */
.L_x_10697:
[----:B------:R-:W-:-:S04]  /*13c0*/  F2FP.BF16.PACK_AB R2, RZ, R146 ;  /* 0x00000092ff02723e */ /* 0x000fc800000010ff */
[----:B------:R-:W-:Y:S02]  /*13d0*/  PRMT R5, R2, 0x7610, R5 ;  /* 0x0000761002057816 */ /* 0x000fe40000000005 */
.L_x_10698:
[----:B------:R-:W-:-:S05]  /*13e0*/  PRMT R121, RZ, 0x7610, R121 ;  /* 0x00007610ff797816 */ /* 0x000fca0000000079 */
[----:B------:R-:W-:Y:S01]  /*13f0*/  FMUL.FTZ R147, R121, R190 ;  /* 0x000000be79937220 */ /* 0x000fe20000410000 */
[----:B------:R-:W-:Y:S05]  /*1400*/  @P2 BRA `(.L_x_10699) ;  /* 0x0000002000002947 */ /* 0x000fea0003800000 */
[----:B------:R-:W-:Y:S05]  /*1410*/  @P0 BRA `(.L_x_10700) ;  /* 0x0000003000000947 */ /* 0x000fea0003800000 */
[----:B------:R-:W-:Y:S05]  /*1420*/  BRA `(.L_x_10701) ;  /* 0x0000004000007947 */ /* 0x000fea0003800000 */
.L_x_10699:
[----:B-----5:R-:W-:-:S05]  /*1430*/  PRMT R2, RZ, 0x7610, R137 ;  /* 0x00007610ff027816 */ /* 0x020fca0000000089 */
[----:B------:R-:W-:-:S05]  /*1440*/  FADD.FTZ R147, R2, R147 ;  /* 0x0000009302937221 */ /* 0x000fca0000010000 */
.L_x_10700:
[----:B------:R-:W-:-:S04]  /*1450*/  F2FP.BF16.PACK_AB R2, RZ, R147 ;  /* 0x00000093ff02723e */ /* 0x000fc800000010ff */
[----:B------:R-:W-:Y:S02]  /*1460*/  PRMT R5, R5, 0x5410, R2 ;  /* 0x0000541005057816 */ /* 0x000fe40000000002 */
.L_x_10701:
[----:B------:R-:W-:-:S05]  /*1470*/  PRMT R3, RZ, 0x5410, R122 ;  /* 0x00005410ff037816 */ /* 0x000fca000000007a */
[----:B------:R-:W-:Y:S01]  /*1480*/  FMUL.FTZ R148, R3, R190 ;  /* 0x000000be03947220 */ /* 0x000fe20000410000 */
[----:B------:R-:W-:Y:S05]  /*1490*/  @P2 BRA `(.L_x_10702) ;  /* 0x0000002000002947 */ /* 0x000fea0003800000 */
[----:B------:R-:W-:Y:S05]  /*14a0*/  @P0 BRA `(.L_x_10703) ;  /* 0x0000003000000947 */ /* 0x000fea0003800000 */
[----:B------:R-:W-:Y:S05]  /*14b0*/  BRA `(.L_x_10704) ;  /* 0x0000004000007947 */ /* 0x000fea0003800000 */
.L_x_10702:
[----:B-----5:R-:W-:-:S05]  /*14c0*/  PRMT R3, RZ, 0x5410, R138 ;  /* 0x00005410ff037816 */ /* 0x020fca000000008a */
[----:B------:R-:W-:-:S05]  /*14d0*/  FADD.FTZ R148, R3, R148 ;  /* 0x0000009403947221 */ /* 0x000fca0000010000 */
.L_x_10703:
[----:B------:R-:W-:-:S04]  /*14e0*/  F2FP.BF16.PACK_AB R3, RZ, R148 ;  /* 0x00000094ff03723e */ /* 0x000fc800000010ff */
[----:B------:R-:W-:Y:S02]  /*14f0*/  PRMT R6, R3, 0x7610, R6 ;  /* 0x0000761003067816 */ /* 0x000fe40000000006 */
.L_x_10704:
[----:B------:R-:W-:-:S05]  /*1500*/  PRMT R173, RZ, 0x7610, R122 ;  /* 0x00007610ffad7816 */ /* 0x000fca000000007a */
[----:B------:R-:W-:Y:S01]  /*1510*/  FMUL.FTZ R173, R173, R190 ;  /* 0x000000beadad7220 */ /* 0x000fe20000410000 */
[----:B------:R-:W-:Y:S05]  /*1520*/  @P2 BRA `(.L_x_10705) ;  /* 0x0000002000002947 */ /* 0x000fea0003800000 */
[----:B------:R-:W-:Y:S05]  /*1530*/  @P0 BRA `(.L_x_10706) ;  /* 0x0000003000000947 */ /* 0x000fea0003800000 */
[----:B------:R-:W-:Y:S05]  /*1540*/  BRA `(.L_x_10707) ;  /* 0x0000004000007947 */ /* 0x000fea0003800000 */
.L_x_10705:
[----:B-----5:R-:W-:-:S05]  /*1550*/  PRMT R2, RZ, 0x7610, R138 ;  /* 0x00007610ff027816 */ /* 0x020fca000000008a */
[----:B------:R-:W-:-:S05]  /*1560*/  FADD.FTZ R173, R2, R173 ;  /* 0x000000ad02ad7221 */ /* 0x000fca0000010000 */
.L_x_10706:
[----:B------:R-:W-:-:S04]  /*1570*/  F2FP.BF16.PACK_AB R3, RZ, R173 ;  /* 0x000000adff03723e */ /* 0x000fc800000010ff */
[----:B------:R-:W-:Y:S02]  /*1580*/  PRMT R6, R6, 0x5410, R3 ;  /* 0x0000541006067816 */ /* 0x000fe40000000003 */
.L_x_10707:
[----:B------:R-:W-:-:S05]  /*1590*/  PRMT R3, RZ, 0x5410, R123 ;  /* 0x00005410ff037816 */ /* 0x000fca000000007b */
[----:B------:R-:W-:Y:S01]  /*15a0*/  FMUL.FTZ R174, R3, R190 ;  /* 0x000000be03ae7220 */ /* 0x000fe20000410000 */
[----:B------:R-:W-:Y:S05]  /*15b0*/  @P2 BRA `(.L_x_10708) ;  /* 0x0000002000002947 */ /* 0x000fea0003800000 */
[----:B------:R-:W-:Y:S05]  /*15c0*/  @P0 BRA `(.L_x_10709) ;  /* 0x0000003000000947 */ /* 0x000fea0003800000 */
[----:B------:R-:W-:Y:S05]  /*15d0*/  BRA `(.L_x_10710) ;  /* 0x0000004000007947 */ /* 0x000fea0003800000 */
.L_x_10708:
[----:B-----5:R-:W-:-:S05]  /*15e0*/  PRMT R3, RZ, 0x5410, R139 ;  /* 0x00005410ff037816 */ /* 0x020fca000000008b */
[----:B------:R-:W-:-:S05]  /*15f0*/  FADD.FTZ R174, R3, R174 ;  /* 0x000000ae03ae7221 */ /* 0x000fca0000010000 */
.L_x_10709:
[----:B------:R-:W-:-:S04]  /*1600*/  F2FP.BF16.PACK_AB R2, RZ, R174 ;  /* 0x000000aeff02723e */ /* 0x000fc800000010ff */
[----:B------:R-:W-:Y:S02]  /*1610*/  PRMT R7, R2, 0x7610, R7 ;  /* 0x0000761002077816 */ /* 0x000fe40000000007 */
.L_x_10710:
[----:B------:R-:W-:-:S05]  /*1620*/  PRMT R123, RZ, 0x7610, R123 ;  /* 0x00007610ff7b7816 */ /* 0x000fca000000007b */
[----:B------:R-:W-:Y:S01]  /*1630*/  FMUL.FTZ R175, R123, R190 ;  /* 0x000000be7baf7220 */ /* 0x000fe20000410000 */
[----:B------:R-:W-:Y:S05]  /*1640*/  @P2 BRA `(.L_x_10711) ;  /* 0x0000002000002947 */ /* 0x000fea0003800000 */
[----:B------:R-:W-:Y:S05]  /*1650*/  @P0 BRA `(.L_x_10712) ;  /* 0x0000003000000947 */ /* 0x000fea0003800000 */
[----:B------:R-:W-:Y:S05]  /*1660*/  BRA `(.L_x_10713) ;  /* 0x0000004000007947 */ /* 0x000fea0003800000 */
.L_x_10711:
[----:B-----5:R-:W-:-:S05]  /*1670*/  PRMT R2, RZ, 0x7610, R139 ;  /* 0x00007610ff027816 */ /* 0x020fca000000008b */
[----:B------:R-:W-:-:S05]  /*1680*/  FADD.FTZ R175, R2, R175 ;  /* 0x000000af02af7221 */ /* 0x000fca0000010000 */
.L_x_10712:
[----:B------:R-:W-:-:S04]  /*1690*/  F2FP.BF16.PACK_AB R2, RZ, R175 ;  /* 0x000000afff02723e */ /* 0x000fc800000010ff */
[----:B------:R-:W-:Y:S02]  /*16a0*/  PRMT R7, R7, 0x5410, R2 ;  /* 0x0000541007077816 */ /* 0x000fe40000000002 */
.L_x_10713:
[----:B------:R-:W-:-:S04]  /*16b0*/  @P0 LEA R2, P2, R191, c[0x0][0x188], 0x4 ;  /* 0x00006200bf020a11 */ /* 0x000fc800078420ff */
[C---:B------:R-:W-:Y:S02]  /*16c0*/  @P0 LEA.HI.X R3, R191.reuse, c[0x0][0x18c], RZ, 0x4, P2 ;  /* 0x00006300bf030a11 */ /* 0x040fe400010f24ff */
[----:B------:R-:W-:-:S03]  /*16d0*/  IADD3 R191, R191, 0x80, RZ ;  /* 0x00000080bfbf7810 */ /* 0x000fc60007ffe0ff */
[----:B------:R0:W-:Y:S04]  /*16e0*/  @P0 STG.E.128 [R2.64], R4 ;  /* 0x0000000402000986 */ /* 0x0001e8000c101d04 */
.L_x_10689:
[----:B------:R-:W-:Y:S05]  /*16f0*/  BSYNC B0 ;  /* 0x0000000000007941 */ /* 0x000fea0003800000 */
.L_x_10688:
[----:B------:R-:W-:Y:S01]  /*1700*/  ISETP.GE.U32.AND P2, PT, R124, 0x180, PT ;  /* 0x000001807c00780c */ /* 0x000fe20003f46070 */
[----:B------:R-:W-:-:S12]  /*1710*/  BSSY B0, `(.L_x_10714) ;  /* 0x0000058000007945 */ /* 0x000fd80003800000 */
[----:B------:R-:W-:Y:S05]  /*1720*/  @!P2 BRA `(.L_x_10715) ;  /* 0x000005600000a947 */ /* 0x000fea0003800000 */
[----:B------:R-:W-:Y:S01]  /*1730*/  HFMA2.MMA R120, -RZ, RZ, 0, 9.5367431640625e-07 ;  /* 0x00000010ff787435 */ /* 0x000fe200000001ff */
[----:B------:R-:W-:-:S04]  /*1740*/  ISETP.NE.U32.AND P2, PT, RZ, c[0x0][0x180], PT ;  /* 0x00006000ff007a0c */ /* 0x000fc80003f45070 */
[----:B------:R-:W-:-:S05]  /*1750*/  ISETP.NE.AND.EX P2, PT, RZ, c[0x0][0x184], PT, P2 ;  /* 0x00006100ff007a0c */ /* 0x000fca0003f45320 */
[----:B------:R-:W-:-:S06]  /*1760*/  IMAD.WIDE.U32 R120, R191, R120, c[0x0][0x170] ;  /* 0x00005c00bf787625 */ /* 0x000fcc00078e0078 */
[----:B------:R-:W2:Y:S02]  /*1770*/  LDG.E.128 R120, [R120.64] ;  /* 0x0000000478787981 */ /* 0x000ea4000c1e1d00 */
        /* <DEDUP_REMOVED lines=10> */
.L_x_10716:
[----:B-----5:R-:W-:-:S05]  /*1820*/  PRMT R3, RZ, 0x5410, R136 ;  /* 0x00005410ff037816 */ /* 0x020fca0000000088 */
[----:B------:R-:W-:-:S05]  /*1830*/  FADD.FTZ R132, R3, R132 ;  /* 0x0000008403847221 */ /* 0x000fca0000010000 */
.L_x_10717:
[----:B------:R-:W-:-:S04]  /*1840*/  F2FP.BF16.PACK_AB R2, RZ, R132 ;  /* 0x00000084ff02723e */ /* 0x000fc800000010ff */
[----:B------:R-:W-:Y:S02]  /*1850*/  PRMT R4, R2, 0x7610, R4 ;  /* 0x0000761002047816 */ /* 0x000fe40000000004 */
.L_x_10718:
[----:B------:R-:W-:-:S05]  /*1860*/  PRMT R149, RZ, 0x7610, R120 ;  /* 0x00007610ff957816 */ /* 0x000fca0000000078 */
[----:B------:R-:W-:Y:S01]  /*1870*/  FMUL.FTZ R149, R149, R190 ;  /* 0x000000be95957220 */ /* 0x000fe20000410000 */
[----:B------:R-:W-:Y:S05]  /*1880*/  @P2 BRA `(.L_x_10719) ;  /* 0x0000002000002947 */ /* 0x000fea0003800000 */
[----:B------:R-:W-:Y:S05]  /*1890*/  @P0 BRA `(.L_x_10720) ;  /* 0x0000003000000947 */ /* 0x000fea0003800000 */
[----:B------:R-:W-:Y:S05]  /*18a0*/  BRA `(.L_x_10721) ;  /* 0x0000004000007947 */ /* 0x000fea0003800000 */
.L_x_10719:
[----:B-----5:R-:W-:-:S05]  /*18b0*/  PRMT R2, RZ, 0x7610, R136 ;  /* 0x00007610ff027816 */ /* 0x020fca0000000088 */
[----:B------:R-:W-:-:S05]  /*18c0*/  FADD.FTZ R149, R2, R149 ;  /* 0x0000009502957221 */ /* 0x000fca0000010000 */
.L_x_10720:
[----:B------:R-:W-:-:S04]  /*18d0*/  F2FP.BF16.PACK_AB R2, RZ, R149 ;  /* 0x00000095ff02723e */ /* 0x000fc800000010ff */
[----:B------:R-:W-:Y:S02]  /*18e0*/  PRMT R4, R4, 0x5410, R2 ;  /* 0x0000541004047816 */ /* 0x000fe40000000002 */
.L_x_10721:
[----:B------:R-:W-:-:S05]  /*18f0*/  PRMT R3, RZ, 0x5410, R121 ;  /* 0x00005410ff037816 */ /* 0x000fca0000000079 */
[----:B------:R-:W-:Y:S01]  /*1900*/  FMUL.FTZ R150, R3, R190 ;  /* 0x000000be03967220 */ /* 0x000fe20000410000 */
[----:B------:R-:W-:Y:S05]  /*1910*/  @P2 BRA `(.L_x_10722) ;  /* 0x0000002000002947 */ /* 0x000fea0003800000 */
[----:B------:R-:W-:Y:S05]  /*1920*/  @P0 BRA `(.L_x_10723) ;  /* 0x0000003000000947 */ /* 0x000fea0003800000 */
[----:B------:R-:W-:Y:S05]  /*1930*/  BRA `(.L_x_10724) ;  /* 0x0000004000007947 */ /* 0x000fea0003800000 */
.L_x_10722:
[----:B-----5:R-:W-:-:S05]  /*1940*/  PRMT R3, RZ, 0x5410, R137 ;  /* 0x00005410ff037816 */ /* 0x020fca0000000089 */
[----:B------:R-:W-:-:S05]  /*1950*/  FADD.FTZ R150, R3, R150 ;  /* 0x0000009603967221 */ /* 0x000fca0000010000 */
.L_x_10723:
[----:B------:R-:W-:-:S04]  /*1960*/  F2FP.BF16.PACK_AB R2, RZ, R150 ;  /* 0x00000096ff02723e */ /* 0x000fc800000010ff */
[----:B------:R-:W-:Y:S02]  /*1970*/  PRMT R5, R2, 0x7610, R5 ;  /* 0x0000761002057816 */ /* 0x000fe40000000005 */
.L_x_10724:
[----:B------:R-:W-:-:S05]  /*1980*/  PRMT R121, RZ, 0x7610, R121 ;  /* 0x00007610ff797816 */ /* 0x000fca0000000079 */
[----:B------:R-:W-:Y:S01]  /*1990*/  FMUL.FTZ R151, R121, R190 ;  /* 0x000000be79977220 */ /* 0x000fe20000410000 */
[----:B------:R-:W-:Y:S05]  /*19a0*/  @P2 BRA `(.L_x_10725) ;  /* 0x0000002000002947 */ /* 0x000fea0003800000 */
[----:B------:R-:W-:Y:S05]  /*19b0*/  @P0 BRA `(.L_x_10726) ;  /* 0x0000003000000947 */ /* 0x000fea0003800000 */
[----:B------:R-:W-:Y:S05]  /*19c0*/  BRA `(.L_x_10727) ;  /* 0x0000004000007947 */ /* 0x000fea0003800000 */
.L_x_10725:
[----:B-----5:R-:W-:-:S05]  /*19d0*/  PRMT R2, RZ, 0x7610, R137 ;  /* 0x00007610ff027816 */ /* 0x020fca0000000089 */
[----:B------:R-:W-:-:S05]  /*19e0*/  FADD.FTZ R151, R2, R151 ;  /* 0x0000009702977221 */ /* 0x000fca0000010000 */
.L_x_10726:
[----:B------:R-:W-:-:S04]  /*19f0*/  F2FP.BF16.PACK_AB R2, RZ, R151 ;  /* 0x00000097ff02723e */ /* 0x000fc800000010ff */
[----:B------:R-:W-:Y:S02]  /*1a00*/  PRMT R5, R5, 0x5410, R2 ;  /* 0x0000541005057816 */ /* 0x000fe40000000002 */
.L_x_10727:
[----:B------:R-:W-:-:S05]  /*1a10*/  PRMT R3, RZ, 0x5410, R122 ;  /* 0x00005410ff037816 */ /* 0x000fca000000007a */
[----:B------:R-:W-:Y:S01]  /*1a20*/  FMUL.FTZ R152, R3, R190 ;  /* 0x000000be03987220 */ /* 0x000fe20000410000 */
[----:B------:R-:W-:Y:S05]  /*1a30*/  @P2 BRA `(.L_x_10728) ;  /* 0x0000002000002947 */ /* 0x000fea0003800000 */
[----:B------:R-:W-:Y:S05]  /*1a40*/  @P0 BRA `(.L_x_10729) ;  /* 0x0000003000000947 */ /* 0x000fea0003800000 */
[----:B------:R-:W-:Y:S05]  /*1a50*/  BRA `(.L_x_10730) ;  /* 0x0000004000007947 */ /* 0x000fea0003800000 */
.L_x_10728:
[----:B-----5:R-:W-:-:S05]  /*1a60*/  PRMT R3, RZ, 0x5410, R138 ;  /* 0x00005410ff037816 */ /* 0x020fca000000008a */
[----:B------:R-:W-:-:S05]  /*1a70*/  FADD.FTZ R152, R3, R152 ;  /* 0x0000009803987221 */ /* 0x000fca0000010000 */
.L_x_10729:
[----:B------:R-:W-:-:S04]  /*1a80*/  F2FP.BF16.PACK_AB R3, RZ, R152 ;  /* 0x00000098ff03723e */ /* 0x000fc800000010ff */
[----:B------:R-:W-:Y:S02]  /*1a90*/  PRMT R6, R3, 0x7610, R6 ;  /* 0x0000761003067816 */ /* 0x000fe40000000006 */
.L_x_10730:
[----:B------:R-:W-:-:S05]  /*1aa0*/  PRMT R3, RZ, 0x7610, R122 ;  /* 0x00007610ff037816 */ /* 0x000fca000000007a */
[----:B------:R-:W-:Y:S01]  /*1ab0*/  FMUL.FTZ R176, R3, R190 ;  /* 0x000000be03b07220 */ /* 0x000fe20000410000 */
[----:B------:R-:W-:Y:S05]  /*1ac0*/  @P2 BRA `(.L_x_10731) ;  /* 0x0000002000002947 */ /* 0x000fea0003800000 */
[----:B------:R-:W-:Y:S05]  /*1ad0*/  @P0 BRA `(.L_x_10732) ;  /* 0x0000003000000947 */ /* 0x000fea0003800000 */
[----:B------:R-:W-:Y:S05]  /*1ae0*/  BRA `(.L_x_10733) ;  /* 0x0000004000007947 */ /* 0x000fea0003800000 */
.L_x_10731:
[----:B-----5:R-:W-:-:S05]  /*1af0*/  PRMT R3, RZ, 0x7610, R138 ;  /* 0x00007610ff037816 */ /* 0x020fca000000008a */
[----:B------:R-:W-:-:S05]  /*1b00*/  FADD.FTZ R176, R3, R176 ;  /* 0x000000b003b07221 */ /* 0x000fca0000010000 */
.L_x_10732:
[----:B------:R-:W-:-:S04]  /*1b10*/  F2FP.BF16.PACK_AB R3, RZ, R176 ;  /* 0x000000b0ff03723e */ /* 0x000fc800000010ff */
[----:B------:R-:W-:Y:S02]  /*1b20*/  PRMT R6, R6, 0x5410, R3 ;  /* 0x0000541006067816 */ /* 0x000fe40000000003 */
.L_x_10733:
[----:B------:R-:W-:-:S05]  /*1b30*/  PRMT R177, RZ, 0x5410, R123 ;  /* 0x00005410ffb17816 */ /* 0x000fca000000007b */
[----:B------:R-:W-:Y:S01]  /*1b40*/  FMUL.FTZ R177, R177, R190 ;  /* 0x000000beb1b17220 */ /* 0x000fe20000410000 */
[----:B------:R-:W-:Y:S05]  /*1b50*/  @P2 BRA `(.L_x_10734) ;  /* 0x0000002000002947 */ /* 0x000fea0003800000 */
[----:B------:R-:W-:Y:S05]  /*1b60*/  @P0 BRA `(.L_x_10735) ;  /* 0x0000003000000947 */ /* 0x000fea0003800000 */
[----:B------:R-:W-:Y:S05]  /*1b70*/  BRA `(.L_x_10736) ;  /* 0x0000004000007947 */ /* 0x000fea0003800000 */
.L_x_10734:
[----:B-----5:R-:W-:-:S05]  /*1b80*/  PRMT R2, RZ, 0x5410, R139 ;  /* 0x00005410ff027816 */ /* 0x020fca000000008b */
[----:B------:R-:W-:-:S05]  /*1b90*/  FADD.FTZ R177, R2, R177 ;  /* 0x000000b102b17221 */ /* 0x000fca0000010000 */
.L_x_10735:
[----:B------:R-:W-:-:S04]  /*1ba0*/  F2FP.BF16.PACK_AB R2, RZ, R177 ;  /* 0x000000b1ff02723e */ /* 0x000fc800000010ff */
[----:B------:R-:W-:Y:S02]  /*1bb0*/  PRMT R7, R2, 0x7610, R7 ;  /* 0x0000761002077816 */ /* 0x000fe40000000007 */
.L_x_10736:
[----:B------:R-:W-:-:S05]  /*1bc0*/  PRMT R123, RZ, 0x7610, R123 ;  /* 0x00007610ff7b7816 */ /* 0x000fca000000007b */
[----:B------:R-:W-:Y:S01]  /*1bd0*/  FMUL.FTZ R178, R123, R190 ;  /* 0x000000be7bb27220 */ /* 0x000fe20000410000 */
[----:B------:R-:W-:Y:S05]  /*1be0*/  @P2 BRA `(.L_x_10737) ;  /* 0x0000002000002947 */ /* 0x000fea0003800000 */
[----:B------:R-:W-:Y:S05]  /*1bf0*/  @P0 BRA `(.L_x_10738) ;  /* 0x0000003000000947 */ /* 0x000fea0003800000 */
[----:B------:R-:W-:Y:S05]  /*1c00*/  BRA `(.L_x_10739) ;  /* 0x0000004000007947 */ /* 0x000fea0003800000 */
.L_x_10737:
[----:B-----5:R-:W-:-:S05]  /*1c10*/  PRMT R3, RZ, 0x7610, R139 ;  /* 0x00007610ff037816 */ /* 0x020fca000000008b */
[----:B------:R-:W-:-:S05]  /*1c20*/  FADD.FTZ R178, R3, R178 ;  /* 0x000000b203b27221 */ /* 0x000fca0000010000 */
.L_x_10738:
[----:B------:R-:W-:-:S04]  /*1c30*/  F2FP.BF16.PACK_AB R2, RZ, R178 ;  /* 0x000000b2ff02723e */ /* 0x000fc800000010ff */
[----:B------:R-:W-:Y:S02]  /*1c40*/  PRMT R7, R7, 0x5410, R2 ;  /* 0x0000541007077816 */ /* 0x000fe40000000002 */
.L_x_10739:
[----:B------:R-:W-:-:S04]  /*1c50*/  @P0 LEA R2, P2, R191, c[0x0][0x188], 0x4 ;  /* 0x00006200bf020a11 */ /* 0x000fc800078420ff */
[C---:B------:R-:W-:Y:S02]  /*1c60*/  @P0 LEA.HI.X R3, R191.reuse, c[0x0][0x18c], RZ, 0x4, P2 ;  /* 0x00006300bf030a11 */ /* 0x040fe400010f24ff */
[----:B------:R-:W-:-:S03]  /*1c70*/  IADD3 R191, R191, 0x80, RZ ;  /* 0x00000080bfbf7810 */ /* 0x000fc60007ffe0ff */
[----:B------:R0:W-:Y:S04]  /*1c80*/  @P0 STG.E.128 [R2.64], R4 ;  /* 0x0000000402000986 */ /* 0x0001e8000c101d04 */
.L_x_10715:
[----:B------:R-:W-:Y:S05]  /*1c90*/  BSYNC B0 ;  /* 0x0000000000007941 */ /* 0x000fea0003800000 */
.L_x_10714:
        /* <DEDUP_REMOVED lines=18> */
.L_x_10742:
[----:B0----5:R-:W-:-:S05]  /*1dc0*/  PRMT R2, RZ, 0x5410, R136 ;  /* 0x00005410ff027816 */ /* 0x021fca0000000088 */
[----:B------:R-:W-:-:S05]  /*1dd0*/  FADD.FTZ R133, R2, R133 ;  /* 0x0000008502857221 */ /* 0x000fca0000010000 */
.L_x_10743:
[----:B------:R-:W-:-:S04]  /*1de0*/  F2FP.BF16.PACK_AB R2, RZ, R133 ;  /* 0x00000085ff02723e */ /* 0x000fc800000010ff */
[----:B------:R-:W-:Y:S02]  /*1df0*/  PRMT R4, R2, 0x7610, R4 ;  /* 0x0000761002047816 */ /* 0x000fe40000000004 */
.L_x_10744:
[----:B------:R-:W-:-:S05]  /*1e00*/  PRMT R153, RZ, 0x7610, R120 ;  /* 0x00007610ff997816 */ /* 0x000fca0000000078 */
[----:B------:R-:W-:Y:S01]  /*1e10*/  FMUL.FTZ R153, R153, R190 ;  /* 0x000000be99997220 */ /* 0x000fe20000410000 */
[----:B------:R-:W-:Y:S05]  /*1e20*/  @P2 BRA `(.L_x_10745) ;  /* 0x0000002000002947 */ /* 0x000fea0003800000 */
[----:B------:R-:W-:Y:S05]  /*1e30*/  @P0 BRA `(.L_x_10746) ;  /* 0x0000003000000947 */ /* 0x000fea0003800000 */
[----:B------:R-:W-:Y:S05]  /*1e40*/  BRA `(.L_x_10747) ;  /* 0x0000004000007947 */ /* 0x000fea0003800000 */
.L_x_10745:
[----:B-----5:R-:W-:-:S05]  /*1e50*/  PRMT R2, RZ, 0x7610, R136 ;  /* 0x00007610ff027816 */ /* 0x020fca0000000088 */
[----:B------:R-:W-:-:S05]  /*1e60*/  FADD.FTZ R153, R2, R153 ;  /* 0x0000009902997221 */ /* 0x000fca0000010000 */
.L_x_10746:
[----:B------:R-:W-:-:S04]  /*1e70*/  F2FP.BF16.PACK_AB R2, RZ, R153 ;  /* 0x00000099ff02723e */ /* 0x000fc800000010ff */
[----:B------:R-:W-:Y:S02]  /*1e80*/  PRMT R4, R4, 0x5410, R2 ;  /* 0x0000541004047816 */ /* 0x000fe40000000002 */
.L_x_10747:
[----:B------:R-:W-:-:S05]  /*1e90*/  PRMT R3, RZ, 0x5410, R121 ;  /* 0x00005410ff037816 */ /* 0x000fca0000000079 */
[----:B------:R-:W-:Y:S01]  /*1ea0*/  FMUL.FTZ R154, R3, R190 ;  /* 0x000000be039a7220 */ /* 0x000fe20000410000 */
[----:B------:R-:W-:Y:S05]  /*1eb0*/  @P2 BRA `(.L_x_10748) ;  /* 0x0000002000002947 */ /* 0x000fea0003800000 */
[----:B------:R-:W-:Y:S05]  /*1ec0*/  @P0 BRA `(.L_x_10749) ;  /* 0x0000003000000947 */ /* 0x000fea0003800000 */
[----:B------:R-:W-:Y:S05]  /*1ed0*/  BRA `(.L_x_10750) ;  /* 0x0000004000007947 */ /* 0x000fea0003800000 */
.L_x_10748:
[----:B-----5:R-:W-:-:S05]  /*1ee0*/  PRMT R3, RZ, 0x5410, R137 ;  /* 0x00005410ff037816 */ /* 0x020fca0000000089 */
[----:B------:R-:W-:-:S05]  /*1ef0*/  FADD.FTZ R154, R3, R154 ;  /* 0x0000009a039a7221 */ /* 0x000fca0000010000 */
.L_x_10749:
[----:B------:R-:W-:-:S04]  /*1f00*/  F2FP.BF16.PACK_AB R2, RZ, R154 ;  /* 0x0000009aff02723e */ /* 0x000fc800000010ff */
[----:B------:R-:W-:Y:S02]  /*1f10*/  PRMT R5, R2, 0x7610, R5 ;  /* 0x0000761002057816 */ /* 0x000fe40000000005 */
.L_x_10750:
[----:B------:R-:W-:-:S05]  /*1f20*/  PRMT R121, RZ, 0x7610, R121 ;  /* 0x00007610ff797816 */ /* 0x000fca0000000079 */
[----:B------:R-:W-:Y:S01]  /*1f30*/  FMUL.FTZ R155, R121, R190 ;  /* 0x000000be799b7220 */ /* 0x000fe20000410000 */
[----:B------:R-:W-:Y:S05]  /*1f40*/  @P2 BRA `(.L_x_10751) ;  /* 0x0000002000002947 */ /* 0x000fea0003800000 */
[----:B------:R-:W-:Y:S05]  /*1f50*/  @P0 BRA `(.L_x_10752) ;  /* 0x0000003000000947 */ /* 0x000fea0003800000 */
[----:B------:R-:W-:Y:S05]  /*1f60*/  BRA `(.L_x_10753) ;  /* 0x0000004000007947 */ /* 0x000fea0003800000 */
.L_x_10751:
[----:B-----5:R-:W-:-:S05]  /*1f70*/  PRMT R2, RZ, 0x7610, R137 ;  /* 0x00007610ff027816 */ /* 0x020fca0000000089 */
[----:B------:R-:W-:-:S05]  /*1f80*/  FADD.FTZ R155, R2, R155 ;  /* 0x0000009b029b7221 */ /* 0x000fca0000010000 */
.L_x_10752:
[----:B------:R-:W-:-:S04]  /*1f90*/  F2FP.BF16.PACK_AB R2, RZ, R155 ;  /* 0x0000009bff02723e */ /* 0x000fc800000010ff */
[----:B------:R-:W-:Y:S02]  /*1fa0*/  PRMT R5, R5, 0x5410, R2 ;  /* 0x0000541005057816 */ /* 0x000fe40000000002 */
.L_x_10753:
[----:B------:R-:W-:-:S05]  /*1fb0*/  PRMT R3, RZ, 0x5410, R122 ;  /* 0x00005410ff037816 */ /* 0x000fca000000007a */
[----:B------:R-:W-:Y:S01]  /*1fc0*/  FMUL.FTZ R156, R3, R190 ;  /* 0x000000be039c7220 */ /* 0x000fe20000410000 */
[----:B------:R-:W-:Y:S05]  /*1fd0*/  @P2 BRA `(.L_x_10754) ;  /* 0x0000002000002947 */ /* 0x000fea0003800000 */
[----:B------:R-:W-:Y:S05]  /*1fe0*/  @P0 BRA `(.L_x_10755) ;  /* 0x0000003000000947 */ /* 0x000fea0003800000 */
[----:B------:R-:W-:Y:S05]  /*1ff0*/  BRA `(.L_x_10756) ;  /* 0x0000004000007947 */ /* 0x000fea0003800000 */
.L_x_10754:
[----:B-----5:R-:W-:-:S05]  /*2000*/  PRMT R3, RZ, 0x5410, R138 ;  /* 0x00005410ff037816 */ /* 0x020fca000000008a */
[----:B------:R-:W-:-:S05]  /*2010*/  FADD.FTZ R156, R3, R156 ;  /* 0x0000009c039c7221 */ /* 0x000fca0000010000 */
.L_x_10755:
[----:B------:R-:W-:-:S04]  /*2020*/  F2FP.BF16.PACK_AB R3, RZ, R156 ;  /* 0x0000009cff03723e */ /* 0x000fc800000010ff */
[----:B------:R-:W-:Y:S02]  /*2030*/  PRMT R6, R3, 0x7610, R6 ;  /* 0x0000761003067816 */ /* 0x000fe40000000006 */
.L_x_10756:
[----:B------:R-:W-:-:S05]  /*2040*/  PRMT R179, RZ, 0x7610, R122 ;  /* 0x00007610ffb37816 */ /* 0x000fca000000007a */
[----:B------:R-:W-:Y:S01]  /*2050*/  FMUL.FTZ R179, R179, R190 ;  /* 0x000000beb3b37220 */ /* 0x000fe20000410000 */
[----:B------:R-:W-:Y:S05]  /*2060*/  @P2 BRA `(.L_x_10757) ;  /* 0x0000002000002947 */ /* 0x000fea0003800000 */
[----:B------:R-:W-:Y:S05]  /*2070*/  @P0 BRA `(.L_x_10758) ;  /* 0x0000003000000947 */ /* 0x000fea0003800000 */
[----:B------:R-:W-:Y:S05]  /*2080*/  BRA `(.L_x_10759) ;  /* 0x0000004000007947 */ /* 0x000fea0003800000 */
.L_x_10757:
[----:B-----5:R-:W-:-:S05]  /*2090*/  PRMT R2, RZ, 0x7610, R138 ;  /* 0x00007610ff027816 */ /* 0x020fca000000008a */
[----:B------:R-:W-:-:S05]  /*20a0*/  FADD.FTZ R179, R2, R179 ;  /* 0x000000b302b37221 */ /* 0x000fca0000010000 */
.L_x_10758:
[----:B------:R-:W-:-:S04]  /*20b0*/  F2FP.BF16.PACK_AB R3, RZ, R179 ;  /* 0x000000b3ff03723e */ /* 0x000fc800000010ff */
[----:B------:R-:W-:Y:S02]  /*20c0*/  PRMT R6, R6, 0x5410, R3 ;  /* 0x0000541006067816 */ /* 0x000fe40000000003 */
.L_x_10759:
[----:B------:R-:W-:-:S05]  /*20d0*/  PRMT R3, RZ, 0x5410, R123 ;  /* 0x00005410ff037816 */ /* 0x000fca000000007b */
[----:B------:R-:W-:Y:S01]  /*20e0*/  FMUL.FTZ R180, R3, R190 ;  /* 0x000000be03b47220 */ /* 0x000fe20000410000 */
[----:B------:R-:W-:Y:S05]  /*20f0*/  @P2 BRA `(.L_x_10760) ;  /* 0x0000002000002947 */ /* 0x000fea0003800000 */
[----:B------:R-:W-:Y:S05]  /*2100*/  @P0 BRA `(.L_x_10761) ;  /* 0x0000003000000947 */ /* 0x000fea0003800000 */
[----:B------:R-:W-:Y:S05]  /*2110*/  BRA `(.L_x_10762) ;  /* 0x0000004000007947 */ /* 0x000fea0003800000 */
.L_x_10760:
[----:B-----5:R-:W-:-:S05]  /*2120*/  PRMT R3, RZ, 0x5410, R139 ;  /* 0x00005410ff037816 */ /* 0x020fca000000008b */
[----:B------:R-:W-:-:S05]  /*2130*/  FADD.FTZ R180, R3, R180 ;  /* 0x000000b403b47221 */ /* 0x000fca0000010000 */
.L_x_10761:
[----:B------:R-:W-:-:S04]  /*2140*/  F2FP.BF16.PACK_AB R2, RZ, R180 ;  /* 0x000000b4ff02723e */ /* 0x000fc800000010ff */
[----:B------:R-:W-:Y:S02]  /*2150*/  PRMT R7, R2, 0x7610, R7 ;  /* 0x0000761002077816 */ /* 0x000fe40000000007 */
.L_x_10762:
[----:B------:R-:W-:-:S05]  /*2160*/  PRMT R123, RZ, 0x7610, R123 ;  /* 0x00007610ff7b7816 */ /* 0x000fca000000007b */
[----:B------:R-:W-:Y:S01]  /*2170*/  FMUL.FTZ R181, R123, R190 ;  /* 0x000000be7bb57220 */ /* 0x000fe20000410000 */
[----:B------:R-:W-:Y:S05]  /*2180*/  @P2 BRA `(.L_x_10763) ;  /* 0x0000002000002947 */ /* 0x000fea0003800000 */
[----:B------:R-:W-:Y:S05]  /*2190*/  @P0 BRA `(.L_x_10764) ;  /* 0x0000003000000947 */ /* 0x000fea0003800000 */
[----:B------:R-:W-:Y:S05]  /*21a0*/  BRA `(.L_x_10765) ;  /* 0x0000004000007947 */ /* 0x000fea0003800000 */
.L_x_10763:
[----:B-----5:R-:W-:-:S05]  /*21b0*/  PRMT R2, RZ, 0x7610, R139 ;  /* 0x00007610ff027816 */ /* 0x020fca000000008b */
[----:B------:R-:W-:-:S05]  /*21c0*/  FADD.FTZ R181, R2, R181 ;  /* 0x000000b502b57221 */ /* 0x000fca0000010000 */
.L_x_10764:
[----:B------:R-:W-:-:S04]  /*21d0*/  F2FP.BF16.PACK_AB R2, RZ, R181 ;  /* 0x000000b5ff02723e */ /* 0x000fc800000010ff */
[----:B------:R-:W-:Y:S02]  /*21e0*/  PRMT R7, R7, 0x5410, R2 ;  /* 0x0000541007077816 */ /* 0x000fe40000000002 */
.L_x_10765:
[----:B------:R-:W-:-:S04]  /*21f0*/  @P0 LEA R2, P2, R191, c[0x0][0x188], 0x4 ;  /* 0x00006200bf020a11 */ /* 0x000fc800078420ff */
[C---:B------:R-:W-:Y:S02]  /*2200*/  @P0 LEA.HI.X R3, R191.reuse, c[0x0][0x18c], RZ, 0x4, P2 ;  /* 0x00006300bf030a11 */ /* 0x040fe400010f24ff */
[----:B------:R-:W-:-:S03]  /*2210*/  IADD3 R191, R191, 0x80, RZ ;  /* 0x00000080bfbf7810 */ /* 0x000fc60007ffe0ff */
[----:B------:R0:W-:Y:S04]  /*2220*/  @P0 STG.E.128 [R2.64], R4 ;  /* 0x0000000402000986 */ /* 0x0001e8000c101d04 */
.L_x_10741:
[----:B------:R-:W-:Y:S05]  /*2230*/  BSYNC B0 ;  /* 0x0000000000007941 */ /* 0x000fea0003800000 */
.L_x_10740:
        /* <DEDUP_REMOVED lines=18> */
.L_x_10768:
[----:B-----5:R-:W-:-:S05]  /*2360*/  PRMT R3, RZ, 0x5410, R136 ;  /* 0x00005410ff037816 */ /* 0x020fca0000000088 */
[----:B------:R-:W-:-:S05]  /*2370*/  FADD.FTZ R134, R3, R134 ;  /* 0x0000008603867221 */ /* 0x000fca0000010000 */
.L_x_10769:
[----:B------:R-:W-:-:S04]  /*2380*/  F2FP.BF16.PACK_AB R2, RZ, R134 ;  /* 0x00000086ff02723e */ /* 0x000fc800000010ff */
[----:B------:R-:W-:Y:S02]  /*2390*/  PRMT R4, R2, 0x7610, R4 ;  /* 0x0000761002047816 */ /* 0x000fe40000000004 */
.L_x_10770:
[----:B------:R-:W-:-:S05]  /*23a0*/  PRMT R157, RZ, 0x7610, R120 ;  /* 0x00007610ff9d7816 */ /* 0x000fca0000000078 */
[----:B------:R-:W-:Y:S01]  /*23b0*/  FMUL.FTZ R157, R157, R190 ;  /* 0x000000be9d9d7220 */ /* 0x000fe20000410000 */
[----:B------:R-:W-:Y:S05]  /*23c0*/  @P2 BRA `(.L_x_10771) ;  /* 0x0000002000002947 */ /* 0x000fea0003800000 */
[----:B------:R-:W-:Y:S05]  /*23d0*/  @P0 BRA `(.L_x_10772) ;  /* 0x0000003000000947 */ /* 0x000fea0003800000 */
[----:B------:R-:W-:Y:S05]  /*23e0*/  BRA `(.L_x_10773) ;  /* 0x0000004000007947 */ /* 0x000fea0003800000 */
.L_x_10771:
[----:B-----5:R-:W-:-:S05]  /*23f0*/  PRMT R2, RZ, 0x7610, R136 ;  /* 0x00007610ff027816 */ /* 0x020fca0000000088 */
[----:B------:R-:W-:-:S05]  /*2400*/  FADD.FTZ R157, R2, R157 ;  /* 0x0000009d029d7221 */ /* 0x000fca0000010000 */
.L_x_10772:
[----:B------:R-:W-:-:S04]  /*2410*/  F2FP.BF16.PACK_AB R2, RZ, R157 ;  /* 0x0000009dff02723e */ /* 0x000fc800000010ff */
[----:B------:R-:W-:Y:S02]  /*2420*/  PRMT R4, R4, 0x5410, R2 ;  /* 0x0000541004047816 */ /* 0x000fe40000000002 */
.L_x_10773:
[----:B------:R-:W-:-:S05]  /*2430*/  PRMT R3, RZ, 0x5410, R121 ;  /* 0x00005410ff037816 */ /* 0x000fca0000000079 */
[----:B------:R-:W-:Y:S01]  /*2440*/  FMUL.FTZ R158, R3, R190 ;  /* 0x000000be039e7220 */ /* 0x000fe20000410000 */
[----:B------:R-:W-:Y:S05]  /*2450*/  @P2 BRA `(.L_x_10774) ;  /* 0x0000002000002947 */ /* 0x000fea0003800000 */
[----:B------:R-:W-:Y:S05]  /*2460*/  @P0 BRA `(.L_x_10775) ;  /* 0x0000003000000947 */ /* 0x000fea0003800000 */
[----:B------:R-:W-:Y:S05]  /*2470*/  BRA `(.L_x_10776) ;  /* 0x0000004000007947 */ /* 0x000fea0003800000 */
.L_x_10774:
[----:B-----5:R-:W-:-:S05]  /*2480*/  PRMT R3, RZ, 0x5410, R137 ;  /* 0x00005410ff037816 */ /* 0x020fca0000000089 */
[----:B------:R-:W-:-:S05]  /*2490*/  FADD.FTZ R158, R3, R158 ;  /* 0x0000009e039e7221 */ /* 0x000fca0000010000 */
.L_x_10775:
[----:B------:R-:W-:-:S04]  /*24a0*/  F2FP.BF16.PACK_AB R2, RZ, R158 ;  /* 0x0000009eff02723e */ /* 0x000fc800000010ff */
[----:B------:R-:W-:Y:S02]  /*24b0*/  PRMT R5, R2, 0x7610, R5 ;  /* 0x0000761002057816 */ /* 0x000fe40000000005 */
.L_x_10776:
[----:B------:R-:W-:-:S05]  /*24c0*/  PRMT R121, RZ, 0x7610, R121 ;  /* 0x00007610ff797816 */ /* 0x000fca0000000079 */
[----:B------:R-:W-:Y:S01]  /*24d0*/  FMUL.FTZ R159, R121, R190 ;  /* 0x000000be799f7220 */ /* 0x000fe20000410000 */
[----:B------:R-:W-:Y:S05]  /*24e0*/  @P2 BRA `(.L_x_10777) ;  /* 0x0000002000002947 */ /* 0x000fea0003800000 */
[----:B------:R-:W-:Y:S05]  /*24f0*/  @P0 BRA `(.L_x_10778) ;  /* 0x0000003000000947 */ /* 0x000fea0003800000 */
[----:B------:R-:W-:Y:S05]  /*2500*/  BRA `(.L_x_10779) ;  /* 0x0000004000007947 */ /* 0x000fea0003800000 */
.L_x_10777:
[----:B-----5:R-:W-:-:S05]  /*2510*/  PRMT R2, RZ, 0x7610, R137 ;  /* 0x00007610ff027816 */ /* 0x020fca0000000089 */
[----:B------:R-:W-:-:S05]  /*2520*/  FADD.FTZ R159, R2, R159 ;  /* 0x0000009f029f7221 */ /* 0x000fca0000010000 */
.L_x_10778:
[----:B------:R-:W-:-:S04]  /*2530*/  F2FP.BF16.PACK_AB R2, RZ, R159 ;  /* 0x0000009fff02723e */ /* 0x000fc800000010ff */
[----:B------:R-:W-:Y:S02]  /*2540*/  PRMT R5, R5, 0x5410, R2 ;  /* 0x0000541005057816 */ /* 0x000fe40000000002 */
.L_x_10779:
[----:B------:R-:W-:-:S05]  /*2550*/  PRMT R3, RZ, 0x5410, R122 ;  /* 0x00005410ff037816 */ /* 0x000fca000000007a */
[----:B------:R-:W-:Y:S01]  /*2560*/  FMUL.FTZ R160, R3, R190 ;  /* 0x000000be03a07220 */ /* 0x000fe20000410000 */
[----:B------:R-:W-:Y:S05]  /*2570*/  @P2 BRA `(.L_x_10780) ;  /* 0x0000002000002947 */ /* 0x000fea0003800000 */
[----:B------:R-:W-:Y:S05]  /*2580*/  @P0 BRA `(.L_x_10781) ;  /* 0x0000003000000947 */ /* 0x000fea0003800000 */
[----:B------:R-:W-:Y:S05]  /*2590*/  BRA `(.L_x_10782) ;  /* 0x0000004000007947 */ /* 0x000fea0003800000 */
.L_x_10780:
[----:B-----5:R-:W-:-:S05]  /*25a0*/  PRMT R3, RZ, 0x5410, R138 ;  /* 0x00005410ff037816 */ /* 0x020fca000000008a */
[----:B------:R-:W-:-:S05]  /*25b0*/  FADD.FTZ R160, R3, R160 ;  /* 0x000000a003a07221 */ /* 0x000fca0000010000 */
.L_x_10781:
[----:B------:R-:W-:-:S04]  /*25c0*/  F2FP.BF16.PACK_AB R3, RZ, R160 ;  /* 0x000000a0ff03723e */ /* 0x000fc800000010ff */
[----:B------:R-:W-:Y:S02]  /*25d0*/  PRMT R6, R3, 0x7610, R6 ;  /* 0x0000761003067816 */ /* 0x000fe40000000006 */
.L_x_10782:
[----:B------:R-:W-:-:S05]  /*25e0*/  PRMT R3, RZ, 0x7610, R122 ;  /* 0x00007610ff037816 */ /* 0x000fca000000007a */
[----:B------:R-:W-:Y:S01]  /*25f0*/  FMUL.FTZ R182, R3, R190 ;  /* 0x000000be03b67220 */ /* 0x000fe20000410000 */
[----:B------:R-:W-:Y:S05]  /*2600*/  @P2 BRA `(.L_x_10783) ;  /* 0x0000002000002947 */ /* 0x000fea0003800000 */
[----:B------:R-:W-:Y:S05]  /*2610*/  @P0 BRA `(.L_x_10784) ;  /* 0x0000003000000947 */ /* 0x000fea0003800000 */
[----:B------:R-:W-:Y:S05]  /*2620*/  BRA `(.L_x_10785) ;  /* 0x0000004000007947 */ /* 0x000fea0003800000 */
.L_x_10783:
[----:B-----5:R-:W-:-:S05]  /*2630*/  PRMT R3, RZ, 0x7610, R138 ;  /* 0x00007610ff037816 */ /* 0x020fca000000008a */
[----:B------:R-:W-:-:S05]  /*2640*/  FADD.FTZ R182, R3, R182 ;  /* 0x000000b603b67221 */ /* 0x000fca0000010000 */
.L_x_10784:
[----:B------:R-:W-:-:S04]  /*2650*/  F2FP.BF16.PACK_AB R3, RZ, R182 ;  /* 0x000000b6ff03723e */ /* 0x000fc800000010ff */
[----:B------:R-:W-:Y:S02]  /*2660*/  PRMT R6, R6, 0x5410, R3 ;  /* 0x0000541006067816 */ /* 0x000fe40000000003 */
.L_x_10785:
[----:B------:R-:W-:-:S05]  /*2670*/  PRMT R183, RZ, 0x5410, R123 ;  /* 0x00005410ffb77816 */ /* 0x000fca000000007b */
[----:B------:R-:W-:Y:S01]  /*2680*/  FMUL.FTZ R183, R183, R190 ;  /* 0x000000beb7b77220 */ /* 0x000fe20000410000 */
[----:B------:R-:W-:Y:S05]  /*2690*/  @P2 BRA `(.L_x_10786) ;  /* 0x0000002000002947 */ /* 0x000fea0003800000 */
[----:B------:R-:W-:Y:S05]  /*26a0*/  @P0 BRA `(.L_x_10787) ;  /* 0x0000003000000947 */ /* 0x000fea0003800000 */
[----:B------:R-:W-:Y:S05]  /*26b0*/  BRA `(.L_x_10788) ;  /* 0x0000004000007947 */ /* 0x000fea0003800000 */
.L_x_10786:
[----:B-----5:R-:W-:-:S05]  /*26c0*/  PRMT R2, RZ, 0x5410, R139 ;  /* 0x00005410ff027816 */ /* 0x020fca000000008b */
[----:B------:R-:W-:-:S05]  /*26d0*/  FADD.FTZ R183, R2, R183 ;  /* 0x000000b702b77221 */ /* 0x000fca0000010000 */
.L_x_10787:
[----:B------:R-:W-:-:S04]  /*26e0*/  F2FP.BF16.PACK_AB R2, RZ, R183 ;  /* 0x000000b7ff02723e */ /* 0x000fc800000010ff */
[----:B------:R-:W-:Y:S02]  /*26f0*/  PRMT R7, R2, 0x7610, R7 ;  /* 0x0000761002077816 */ /* 0x000fe40000000007 */
.L_x_10788:
[----:B------:R-:W-:-:S05]  /*2700*/  PRMT R123, RZ, 0x7610, R123 ;  /* 0x00007610ff7b7816 */ /* 0x000fca000000007b */
[----:B------:R-:W-:Y:S01]  /*2710*/  FMUL.FTZ R184, R123, R190 ;  /* 0x000000be7bb87220 */ /* 0x000fe20000410000 */
[----:B------:R-:W-:Y:S05]  /*2720*/  @P2 BRA `(.L_x_10789) ;  /* 0x0000002000002947 */ /* 0x000fea0003800000 */
[----:B------:R-:W-:Y:S05]  /*2730*/  @P0 BRA `(.L_x_10790) ;  /* 0x0000003000000947 */ /* 0x000fea0003800000 */
[----:B------:R-:W-:Y:S05]  /*2740*/  BRA `(.L_x_10791) ;  /* 0x0000004000007947 */ /* 0x000fea0003800000 */
.L_x_10789:
[----:B-----5:R-:W-:-:S05]  /*2750*/  PRMT R3, RZ, 0x7610, R139 ;  /* 0x00007610ff037816 */ /* 0x020fca000000008b */
[----:B------:R-:W-:-:S05]  /*2760*/  FADD.FTZ R184, R3, R184 ;  /* 0x000000b803b87221 */ /* 0x000fca0000010000 */
.L_x_10790:
[----:B------:R-:W-:-:S04]  /*2770*/  F2FP.BF16.PACK_AB R2, RZ, R184 ;  /* 0x000000b8ff02723e */ /* 0x000fc800000010ff */
[----:B------:R-:W-:Y:S02]  /*2780*/  PRMT R7, R7, 0x5410, R2 ;  /* 0x0000541007077816 */ /* 0x000fe40000000002 */
.L_x_10791:
[----:B------:R-:W-:-:S04]  /*2790*/  @P0 LEA R2, P2, R191, c[0x0][0x188], 0x4 ;  /* 0x00006200bf020a11 */ /* 0x000fc800078420ff */
[C---:B------:R-:W-:Y:S02]  /*27a0*/  @P0 LEA.HI.X R3, R191.reuse, c[0x0][0x18c], RZ, 0x4, P2 ;  /* 0x00006300bf030a11 */ /* 0x040fe400010f24ff */
[----:B------:R-:W-:-:S03]  /*27b0*/  IADD3 R191, R191, 0x80, RZ ;  /* 0x00000080bfbf7810 */ /* 0x000fc60007ffe0ff */
[----:B------:R0:W-:Y:S04]  /*27c0*/  @P0 STG.E.128 [R2.64], R4 ;  /* 0x0000000402000986 */ /* 0x0001e8000c101d04 */
.L_x_10767:
[----:B------:R-:W-:Y:S05]  /*27d0*/  BSYNC B0 ;  /* 0x0000000000007941 */ /* 0x000fea0003800000 */
.L_x_10766:
        /* <DEDUP_REMOVED lines=18> */
.L_x_10794:
[----:B0----5:R-:W-:-:S05]  /*2900*/  PRMT R2, RZ, 0x5410, R136 ;  /* 0x00005410ff027816 */ /* 0x021fca0000000088 */
[----:B------:R-:W-:-:S05]  /*2910*/  FADD.FTZ R135, R2, R135 ;  /* 0x0000008702877221 */ /* 0x000fca0000010000 */
.L_x_10795:
[----:B------:R-:W-:-:S04]  /*2920*/  F2FP.BF16.PACK_AB R2, RZ, R135 ;  /* 0x00000087ff02723e */ /* 0x000fc800000010ff */
[----:B------:R-:W-:Y:S02]  /*2930*/  PRMT R4, R2, 0x7610, R4 ;  /* 0x0000761002047816 */ /* 0x000fe40000000004 */
.L_x_10796:
[----:B------:R-:W-:-:S05]  /*2940*/  PRMT R161, RZ, 0x7610, R120 ;  /* 0x00007610ffa17816 */ /* 0x000fca0000000078 */
[----:B------:R-:W-:Y:S01]  /*2950*/  FMUL.FTZ R161, R161, R190 ;  /* 0x000000bea1a17220 */ /* 0x000fe20000410000 */
[----:B------:R-:W-:Y:S05]  /*2960*/  @P2 BRA `(.L_x_10797) ;  /* 0x0000002000002947 */ /* 0x000fea0003800000 */
[----:B------:R-:W-:Y:S05]  /*2970*/  @P0 BRA `(.L_x_10798) ;  /* 0x0000003000000947 */ /* 0x000fea0003800000 */
[----:B------:R-:W-:Y:S05]  /*2980*/  BRA `(.L_x_10799) ;  /* 0x0000004000007947 */ /* 0x000fea0003800000 */
.L_x_10797:
[----:B-----5:R-:W-:-:S05]  /*2990*/  PRMT R2, RZ, 0x7610, R136 ;  /* 0x00007610ff027816 */ /* 0x020fca0000000088 */
[----:B------:R-:W-:-:S05]  /*29a0*/  FADD.FTZ R161, R2, R161 ;  /* 0x000000a102a17221 */ /* 0x000fca0000010000 */
.L_x_10798:
[----:B------:R-:W-:-:S04]  /*29b0*/  F2FP.BF16.PACK_AB R2, RZ, R161 ;  /* 0x000000a1ff02723e */ /* 0x000fc800000010ff */
[----:B------:R-:W-:Y:S02]  /*29c0*/  PRMT R4, R4, 0x5410, R2 ;  /* 0x0000541004047816 */ /* 0x000fe40000000002 */
.L_x_10799:
[----:B------:R-:W-:-:S05]  /*29d0*/  PRMT R3, RZ, 0x5410, R121 ;  /* 0x00005410ff037816 */ /* 0x000fca0000000079 */
[----:B------:R-:W-:Y:S01]  /*29e0*/  FMUL.FTZ R162, R3, R190 ;  /* 0x000000be03a27220 */ /* 0x000fe20000410000 */
[----:B------:R-:W-:Y:S05]  /*29f0*/  @P2 BRA `(.L_x_10800) ;  /* 0x0000002000002947 */ /* 0x000fea0003800000 */
[----:B------:R-:W-:Y:S05]  /*2a00*/  @P0 BRA `(.L_x_10801) ;  /* 0x0000003000000947 */ /* 0x000fea0003800000 */
[----:B------:R-:W-:Y:S05]  /*2a10*/  BRA `(.L_x_10802) ;  /* 0x0000004000007947 */ /* 0x000fea0003800000 */
.L_x_10800:
[----:B-----5:R-:W-:-:S05]  /*2a20*/  PRMT R3, RZ, 0x5410, R137 ;  /* 0x00005410ff037816 */ /* 0x020fca0000000089 */
[----:B------:R-:W-:-:S05]  /*2a30*/  FADD.FTZ R162, R3, R162 ;  /* 0x000000a203a27221 */ /* 0x000fca0000010000 */
.L_x_10801:
[----:B------:R-:W-:-:S04]  /*2a40*/  F2FP.BF16.PACK_AB R2, RZ, R162 ;  /* 0x000000a2ff02723e */ /* 0x000fc800000010ff */
[----:B------:R-:W-:Y:S02]  /*2a50*/  PRMT R5, R2, 0x7610, R5 ;  /* 0x0000761002057816 */ /* 0x000fe40000000005 */
.L_x_10802:
[----:B------:R-:W-:-:S05]  /*2a60*/  PRMT R121, RZ, 0x7610, R121 ;  /* 0x00007610ff797816 */ /* 0x000fca0000000079 */
[----:B------:R-:W-:Y:S01]  /*2a70*/  FMUL.FTZ R163, R121, R190 ;  /* 0x000000be79a37220 */ /* 0x000fe20000410000 */
[----:B------:R-:W-:Y:S05]  /*2a80*/  @P2 BRA `(.L_x_10803) ;  /* 0x0000002000002947 */ /* 0x000fea0003800000 */
[----:B------:R-:W-:Y:S05]  /*2a90*/  @P0 BRA `(.L_x_10804) ;  /* 0x0000003000000947 */ /* 0x000fea0003800000 */
[----:B------:R-:W-:Y:S05]  /*2aa0*/  BRA `(.L_x_10805) ;  /* 0x0000004000007947 */ /* 0x000fea0003800000 */
.L_x_10803:
[----:B-----5:R-:W-:-:S05]  /*2ab0*/  PRMT R2, RZ, 0x7610, R137 ;  /* 0x00007610ff027816 */ /* 0x020fca0000000089 */
[----:B------:R-:W-:-:S05]  /*2ac0*/  FADD.FTZ R163, R2, R163 ;  /* 0x000000a302a37221 */ /* 0x000fca0000010000 */
.L_x_10804:
[----:B------:R-:W-:-:S04]  /*2ad0*/  F2FP.BF16.PACK_AB R2, RZ, R163 ;  /* 0x000000a3ff02723e */ /* 0x000fc800000010ff */
[----:B------:R-:W-:Y:S02]  /*2ae0*/  PRMT R5, R5, 0x5410, R2 ;  /* 0x0000541005057816 */ /* 0x000fe40000000002 */
.L_x_10805:
[----:B------:R-:W-:-:S05]  /*2af0*/  PRMT R3, RZ, 0x5410, R122 ;  /* 0x00005410ff037816 */ /* 0x000fca000000007a */
[----:B------:R-:W-:Y:S01]  /*2b00*/  FMUL.FTZ R164, R3, R190 ;  /* 0x000000be03a47220 */ /* 0x000fe20000410000 */
[----:B------:R-:W-:Y:S05]  /*2b10*/  @P2 BRA `(.L_x_10806) ;  /* 0x0000002000002947 */ /* 0x000fea0003800000 */
[----:B------:R-:W-:Y:S05]  /*2b20*/  @P0 BRA `(.L_x_10807) ;  /* 0x0000003000000947 */ /* 0x000fea0003800000 */
[----:B------:R-:W-:Y:S05]  /*2b30*/  BRA `(.L_x_10808) ;  /* 0x0000004000007947 */ /* 0x000fea0003800000 */
.L_x_10806:
[----:B-----5:R-:W-:-:S05]  /*2b40*/  PRMT R3, RZ, 0x5410, R138 ;  /* 0x00005410ff037816 */ /* 0x020fca000000008a */
[----:B------:R-:W-:-:S05]  /*2b50*/  FADD.FTZ R164, R3, R164 ;  /* 0x000000a403a47221 */ /* 0x000fca0000010000 */
.L_x_10807:
[----:B------:R-:W-:-:S04]  /*2b60*/  F2FP.BF16.PACK_AB R3, RZ, R164 ;  /* 0x000000a4ff03723e */ /* 0x000fc800000010ff */
[----:B------:R-:W-:Y:S02]  /*2b70*/  PRMT R6, R3, 0x7610, R6 ;  /* 0x0000761003067816 */ /* 0x000fe40000000006 */
.L_x_10808:
[----:B------:R-:W-:-:S05]  /*2b80*/  PRMT R185, RZ, 0x7610, R122 ;  /* 0x00007610ffb97816 */ /* 0x000fca000000007a */
[----:B------:R-:W-:Y:S01]  /*2b90*/  FMUL.FTZ R185, R185, R190 ;  /* 0x000000beb9b97220 */ /* 0x000fe20000410000 */
[----:B------:R-:W-:Y:S05]  /*2ba0*/  @P2 BRA `(.L_x_10809) ;  /* 0x0000002000002947 */ /* 0x000fea0003800000 */
[----:B------:R-:W-:Y:S05]  /*2bb0*/  @P0 BRA `(.L_x_10810) ;  /* 0x0000003000000947 */ /* 0x000fea0003800000 */
[----:B------:R-:W-:Y:S05]  /*2bc0*/  BRA `(.L_x_10811) ;  /* 0x0000004000007947 */ /* 0x000fea0003800000 */
.L_x_10809:
[----:B-----5:R-:W-:-:S05]  /*2bd0*/  PRMT R2, RZ, 0x7610, R138 ;  /* 0x00007610ff027816 */ /* 0x020fca000000008a */
[----:B------:R-:W-:-:S05]  /*2be0*/  FADD.FTZ R185, R2, R185 ;  /* 0x000000b902b97221 */ /* 0x000fca0000010000 */
.L_x_10810:
[----:B------:R-:W-:-:S04]  /*2bf0*/  F2FP.BF16.PACK_AB R3, RZ, R185 ;  /* 0x000000b9ff03723e */ /* 0x000fc800000010ff */
[----:B------:R-:W-:Y:S02]  /*2c00*/  PRMT R6, R6, 0x5410, R3 ;  /* 0x0000541006067816 */ /* 0x000fe40000000003 */
.L_x_10811:
[----:B------:R-:W-:-:S05]  /*2c10*/  PRMT R3, RZ, 0x5410, R123 ;  /* 0x00005410ff037816 */ /* 0x000fca000000007b */
[----:B------:R-:W-:Y:S01]  /*2c20*/  FMUL.FTZ R186, R3, R190 ;  /* 0x000000be03ba7220 */ /* 0x000fe20000410000 */
[----:B------:R-:W-:Y:S05]  /*2c30*/  @P2 BRA `(.L_x_10812) ;  /* 0x0000002000002947 */ /* 0x000fea0003800000 */
[----:B------:R-:W-:Y:S05]  /*2c40*/  @P0 BRA `(.L_x_10813) ;  /* 0x0000003000000947 */ /* 0x000fea0003800000 */
[----:B------:R-:W-:Y:S05]  /*2c50*/  BRA `(.L_x_10814) ;  /* 0x0000004000007947 */ /* 0x000fea0003800000 */
.L_x_10812:
[----:B-----5:R-:W-:-:S05]  /*2c60*/  PRMT R3, RZ, 0x5410, R139 ;  /* 0x00005410ff037816 */ /* 0x020fca000000008b */
[----:B------:R-:W-:-:S05]  /*2c70*/  FADD.FTZ R186, R3, R186 ;  /* 0x000000ba03ba7221 */ /* 0x000fca0000010000 */
.L_x_10813:
[----:B------:R-:W-:-:S04]  /*2c80*/  F2FP.BF16.PACK_AB R2, RZ, R186 ;  /* 0x000000baff02723e */ /* 0x000fc800000010ff */
[----:B------:R-:W-:Y:S02]  /*2c90*/  PRMT R7, R2, 0x7610, R7 ;  /* 0x0000761002077816 */ /* 0x000fe40000000007 */
.L_x_10814:
[----:B------:R-:W-:-:S05]  /*2ca0*/  PRMT R123, RZ, 0x7610, R123 ;  /* 0x00007610ff7b7816 */ /* 0x000fca000000007b */
[----:B------:R-:W-:Y:S01]  /*2cb0*/  FMUL.FTZ R187, R123, R190 ;  /* 0x000000be7bbb7220 */ /* 0x000fe20000410000 */
[----:B------:R-:W-:Y:S05]  /*2cc0*/  @P2 BRA `(.L_x_10815) ;  /* 0x0000002000002947 */ /* 0x000fea0003800000 */
[----:B------:R-:W-:Y:S05]  /*2cd0*/  @P0 BRA `(.L_x_10816) ;  /* 0x0000003000000947 */ /* 0x000fea0003800000 */
[----:B------:R-:W-:Y:S05]  /*2ce0*/  BRA `(.L_x_10817) ;  /* 0x0000004000007947 */ /* 0x000fea0003800000 */
.L_x_10815:
[----:B-----5:R-:W-:-:S05]  /*2cf0*/  PRMT R2, RZ, 0x7610, R139 ;  /* 0x00007610ff027816 */ /* 0x020fca000000008b */
[----:B------:R-:W-:-:S05]  /*2d00*/  FADD.FTZ R187, R2, R187 ;  /* 0x000000bb02bb7221 */ /* 0x000fca0000010000 */
.L_x_10816:
[----:B------:R-:W-:-:S04]  /*2d10*/  F2FP.BF16.PACK_AB R2, RZ, R187 ;  /* 0x000000bbff02723e */ /* 0x000fc800000010ff */
[----:B------:R-:W-:Y:S02]  /*2d20*/  PRMT R7, R7, 0x5410, R2 ;  /* 0x0000541007077816 */ /* 0x000fe40000000002 */
.L_x_10817:
[----:B------:R-:W-:-:S04]  /*2d30*/  @P0 LEA R2, P2, R191, c[0x0][0x188], 0x4 ;  /* 0x00006200bf020a11 */ /* 0x000fc800078420ff */
[C---:B------:R-:W-:Y:S02]  /*2d40*/  @P0 LEA.HI.X R3, R191.reuse, c[0x0][0x18c], RZ, 0x4, P2 ;  /* 0x00006300bf030a11 */ /* 0x040fe400010f24ff */
[----:B------:R-:W-:-:S03]  /*2d50*/  IADD3 R191, R191, 0x80, RZ ;  /* 0x00000080bfbf7810 */ /* 0x000fc60007ffe0ff */
[----:B------:R0:W-:Y:S04]  /*2d60*/  @P0 STG.E.128 [R2.64], R4 ;  /* 0x0000000402000986 */ /* 0x0001e8000c101d04 */
.L_x_10793:
[----:B------:R-:W-:Y:S05]  /*2d70*/  BSYNC B0 ;  /* 0x0000000000007941 */ /* 0x000fea0003800000 */
.L_x_10792:
        /* <DEDUP_REMOVED lines=18> */
.L_x_10820:
[----:B-----5:R-:W-:-:S05]  /*2ea0*/  PRMT R3, RZ, 0x5410, R136 ;  /* 0x00005410ff037816 */ /* 0x020fca0000000088 */
[----:B------:R-:W-:-:S05]  /*2eb0*/  FADD.FTZ R140, R3, R140 ;  /* 0x0000008c038c7221 */ /* 0x000fca0000010000 */
.L_x_10821:
[----:B------:R-:W-:-:S04]  /*2ec0*/  F2FP.BF16.PACK_AB R2, RZ, R140 ;  /* 0x0000008cff02723e */ /* 0x000fc800000010ff */
[----:B------:R-:W-:Y:S02]  /*2ed0*/  PRMT R4, R2, 0x7610, R4 ;  /* 0x0000761002047816 */ /* 0x000fe40000000004 */
.L_x_10822:
[----:B------:R-:W-:-:S05]  /*2ee0*/  PRMT R165, RZ, 0x7610, R120 ;  /* 0x00007610ffa57816 */ /* 0x000fca0000000078 */
[----:B------:R-:W-:Y:S01]  /*2ef0*/  FMUL.FTZ R165, R165, R190 ;  /* 0x000000bea5a57220 */ /* 0x000fe20000410000 */
[----:B------:R-:W-:Y:S05]  /*2f00*/  @P2 BRA `(.L_x_10823) ;  /* 0x0000002000002947 */ /* 0x000fea0003800000 */
[----:B------:R-:W-:Y:S05]  /*2f10*/  @P0 BRA `(.L_x_10824) ;  /* 0x0000003000000947 */ /* 0x000fea0003800000 */
[----:B------:R-:W-:Y:S05]  /*2f20*/  BRA `(.L_x_10825) ;  /* 0x0000004000007947 */ /* 0x000fea0003800000 */
.L_x_10823:
[----:B-----5:R-:W-:-:S05]  /*2f30*/  PRMT R2, RZ, 0x7610, R136 ;  /* 0x00007610ff027816 */ /* 0x020fca0000000088 */
[----:B------:R-:W-:-:S05]  /*2f40*/  FADD.FTZ R165, R2, R165 ;  /* 0x000000a502a57221 */ /* 0x000fca0000010000 */
.L_x_10824:
[----:B------:R-:W-:-:S04]  /*2f50*/  F2FP.BF16.PACK_AB R2, RZ, R165 ;  /* 0x000000a5ff02723e */ /* 0x000fc800000010ff */
[----:B------:R-:W-:Y:S02]  /*2f60*/  PRMT R4, R4, 0x5410, R2 ;  /* 0x0000541004047816 */ /* 0x000fe40000000002 */
.L_x_10825:
[----:B------:R-:W-:-:S05]  /*2f70*/  PRMT R3, RZ, 0x5410, R121 ;  /* 0x00005410ff037816 */ /* 0x000fca0000000079 */
[----:B------:R-:W-:Y:S01]  /*2f80*/  FMUL.FTZ R166, R3, R190 ;  /* 0x000000be03a67220 */ /* 0x000fe20000410000 */
[----:B------:R-:W-:Y:S05]  /*2f90*/  @P2 BRA `(.L_x_10826) ;  /* 0x0000002000002947 */ /* 0x000fea0003800000 */
[----:B------:R-:W-:Y:S05]  /*2fa0*/  @P0 BRA `(.L_x_10827) ;  /* 0x0000003000000947 */ /* 0x000fea0003800000 */
[----:B------:R-:W-:Y:S05]  /*2fb0*/  BRA `(.L_x_10828) ;  /* 0x0000004000007947 */ /* 0x000fea0003800000 */
.L_x_10826:
[----:B-----5:R-:W-:-:S05]  /*2fc0*/  PRMT R3, RZ, 0x5410, R137 ;  /* 0x00005410ff037816 */ /* 0x020fca0000000089 */
[----:B------:R-:W-:-:S05]  /*2fd0*/  FADD.FTZ R166, R3, R166 ;  /* 0x000000a603a67221 */ /* 0x000fca0000010000 */
.L_x_10827:
[----:B------:R-:W-:-:S04]  /*2fe0*/  F2FP.BF16.PACK_AB R2, RZ, R166 ;  /* 0x000000a6ff02723e */ /* 0x000fc800000010ff */
[----:B------:R-:W-:Y:S02]  /*2ff0*/  PRMT R5, R2, 0x7610, R5 ;  /* 0x0000761002057816 */ /* 0x000fe40000000005 */
.L_x_10828:
[----:B------:R-:W-:-:S05]  /*3000*/  PRMT R121, RZ, 0x7610, R121 ;  /* 0x00007610ff797816 */ /* 0x000fca0000000079 */
[----:B------:R-:W-:Y:S01]  /*3010*/  FMUL.FTZ R167, R121, R190 ;  /* 0x000000be79a77220 */ /* 0x000fe20000410000 */
[----:B------:R-:W-:Y:S05]  /*3020*/  @P2 BRA `(.L_x_10829) ;  /* 0x0000002000002947 */ /* 0x000fea0003800000 */
[----:B------:R-:W-:Y:S05]  /*3030*/  @P0 BRA `(.L_x_10830) ;  /* 0x0000003000000947 */ /* 0x000fea0003800000 */
[----:B------:R-:W-:Y:S05]  /*3040*/  BRA `(.L_x_10831) ;  /* 0x0000004000007947 */ /* 0x000fea0003800000 */
.L_x_10829:
[----:B-----5:R-:W-:-:S05]  /*3050*/  PRMT R2, RZ, 0x7610, R137 ;  /* 0x00007610ff027816 */ /* 0x020fca0000000089 */
[----:B------:R-:W-:-:S05]  /*3060*/  FADD.FTZ R167, R2, R167 ;  /* 0x000000a702a77221 */ /* 0x000fca0000010000 */
.L_x_10830:
[----:B------:R-:W-:-:S04]  /*3070*/  F2FP.BF16.PACK_AB R2, RZ, R167 ;  /* 0x000000a7ff02723e */ /* 0x000fc800000010ff */
[----:B------:R-:W-:Y:S02]  /*3080*/  PRMT R5, R5, 0x5410, R2 ;  /* 0x0000541005057816 */ /* 0x000fe40000000002 */
.L_x_10831:
[----:B------:R-:W-:-:S05]  /*3090*/  PRMT R3, RZ, 0x5410, R122 ;  /* 0x00005410ff037816 */ /* 0x000fca000000007a */
[----:B------:R-:W-:Y:S01]  /*30a0*/  FMUL.FTZ R168, R3, R190 ;  /* 0x000000be03a87220 */ /* 0x000fe20000410000 */
[----:B------:R-:W-:Y:S05]  /*30b0*/  @P2 BRA `(.L_x_10832) ;  /* 0x0000002000002947 */ /* 0x000fea0003800000 */
[----:B------:R-:W-:Y:S05]  /*30c0*/  @P0 BRA `(.L_x_10833) ;  /* 0x0000003000000947 */ /* 0x000fea0003800000 */
[----:B------:R-:W-:Y:S05]  /*30d0*/  BRA `(.L_x_10834) ;  /* 0x0000004000007947 */ /* 0x000fea0003800000 */
.L_x_10832:
[----:B-----5:R-:W-:-:S05]  /*30e0*/  PRMT R3, RZ, 0x5410, R138 ;  /* 0x00005410ff037816 */ /* 0x020fca000000008a */
[----:B------:R-:W-:-:S05]  /*30f0*/  FADD.FTZ R168, R3, R168 ;  /* 0x000000a803a87221 */ /* 0x000fca0000010000 */
.L_x_10833:
[----:B------:R-:W-:-:S04]  /*3100*/  F2FP.BF16.PACK_AB R3, RZ, R168 ;  /* 0x000000a8ff03723e */ /* 0x000fc800000010ff */
[----:B------:R-:W-:Y:S02]  /*3110*/  PRMT R6, R3, 0x7610, R6 ;  /* 0x0000761003067816 */ /* 0x000fe40000000006 */
.L_x_10834:
[----:B------:R-:W-:-:S05]  /*3120*/  PRMT R3, RZ, 0x7610, R122 ;  /* 0x00007610ff037816 */ /* 0x000fca000000007a */
[----:B------:R-:W-:Y:S01]  /*3130*/  FMUL.FTZ R188, R3, R190 ;  /* 0x000000be03bc7220 */ /* 0x000fe20000410000 */
[----:B------:R-:W-:Y:S05]  /*3140*/  @P2 BRA `(.L_x_10835) ;  /* 0x0000002000002947 */ /* 0x000fea0003800000 */
[----:B------:R-:W-:Y:S05]  /*3150*/  @P0 BRA `(.L_x_10836) ;  /* 0x0000003000000947 */ /* 0x000fea0003800000 */
[----:B------:R-:W-:Y:S05]  /*3160*/  BRA `(.L_x_10837) ;  /* 0x0000004000007947 */ /* 0x000fea0003800000 */
.L_x_10835:
[----:B-----5:R-:W-:-:S05]  /*3170*/  PRMT R3, RZ, 0x7610, R138 ;  /* 0x00007610ff037816 */ /* 0x020fca000000008a */
[----:B------:R-:W-:-:S05]  /*3180*/  FADD.FTZ R188, R3, R188 ;  /* 0x000000bc03bc7221 */ /* 0x000fca0000010000 */
.L_x_10836:
[----:B------:R-:W-:-:S04]  /*3190*/  F2FP.BF16.PACK_AB R3, RZ, R188 ;  /* 0x000000bcff03723e */ /* 0x000fc800000010ff */
[----:B------:R-:W-:Y:S02]  /*31a0*/  PRMT R6, R6, 0x5410, R3 ;  /* 0x0000541006067816 */ /* 0x000fe40000000003 */
.L_x_10837:
[----:B------:R-:W-:-:S05]  /*31b0*/  PRMT R189, RZ, 0x5410, R123 ;  /* 0x00005410ffbd7816 */ /* 0x000fca000000007b */
[----:B------:R-:W-:Y:S01]  /*31c0*/  FMUL.FTZ R189, R189, R190 ;  /* 0x000000bebdbd7220 */ /* 0x000fe20000410000 */
[----:B------:R-:W-:Y:S05]  /*31d0*/  @P2 BRA `(.L_x_10838) ;  /* 0x0000002000002947 */ /* 0x000fea0003800000 */
[----:B------:R-:W-:Y:S05]  /*31e0*/  @P0 BRA `(.L_x_10839) ;  /* 0x0000003000000947 */ /* 0x000fea0003800000 */
[----:B------:R-:W-:Y:S05]  /*31f0*/  BRA `(.L_x_10840) ;  /* 0x0000004000007947 */ /* 0x000fea0003800000 */
.L_x_10838:
[----:B-----5:R-:W-:-:S05]  /*3200*/  PRMT R2, RZ, 0x5410, R139 ;  /* 0x00005410ff027816 */ /* 0x020fca000000008b */
[----:B------:R-:W-:-:S05]  /*3210*/  FADD.FTZ R189, R2, R189 ;  /* 0x000000bd02bd7221 */ /* 0x000fca0000010000 */
.L_x_10839:
[----:B------:R-:W-:-:S04]  /*3220*/  F2FP.BF16.PACK_AB R2, RZ, R189 ;  /* 0x000000bdff02723e */ /* 0x000fc800000010ff */
[----:B------:R-:W-:Y:S02]  /*3230*/  PRMT R7, R2, 0x7610, R7 ;  /* 0x0000761002077816 */ /* 0x000fe40000000007 */
.L_x_10840:
[----:B------:R-:W-:-:S05]  /*3240*/  PRMT R123, RZ, 0x7610, R123 ;  /* 0x00007610ff7b7816 */ /* 0x000fca000000007b */
[----:B------:R-:W-:Y:S01]  /*3250*/  FMUL.FTZ R169, R123, R190 ;  /* 0x000000be7ba97220 */ /* 0x000fe20000410000 */
[----:B------:R-:W-:Y:S05]  /*3260*/  @P2 BRA `(.L_x_10841) ;  /* 0x0000002000002947 */ /* 0x000fea0003800000 */
[----:B------:R-:W-:Y:S05]  /*3270*/  @P0 BRA `(.L_x_10842) ;  /* 0x0000003000000947 */ /* 0x000fea0003800000 */
[----:B------:R-:W-:Y:S05]  /*3280*/  BRA `(.L_x_10843) ;  /* 0x0000004000007947 */ /* 0x000fea0003800000 */
.L_x_10841:
[----:B-----5:R-:W-:-:S05]  /*3290*/  PRMT R2, RZ, 0x7610, R139 ;  /* 0x00007610ff027816 */ /* 0x020fca000000008b */
[----:B------:R-:W-:-:S05]  /*32a0*/  FADD.FTZ R169, R2, R169 ;  /* 0x000000a902a97221 */ /* 0x000fca0000010000 */
.L_x_10842:
[----:B------:R-:W-:-:S04]  /*32b0*/  F2FP.BF16.PACK_AB R2, RZ, R169 ;  /* 0x000000a9ff02723e */ /* 0x000fc800000010ff */
[----:B------:R-:W-:Y:S02]  /*32c0*/  PRMT R7, R7, 0x5410, R2 ;  /* 0x0000541007077816 */ /* 0x000fe40000000002 */
.L_x_10843:
[----:B------:R-:W-:-:S04]  /*32d0*/  @P0 LEA R2, P2, R191, c[0x0][0x188], 0x4 ;  /* 0x00006200bf020a11 */ /* 0x000fc800078420ff */
[----:B------:R-:W-:-:S05]  /*32e0*/  @P0 LEA.HI.X R3, R191, c[0x0][0x18c], RZ, 0x4, P2 ;  /* 0x00006300bf030a11 */ /* 0x000fca00010f24ff */
[----:B------:R0:W-:Y:S04]  /*32f0*/  @P0 STG.E.128 [R2.64], R4 ;  /* 0x0000000402000986 */ /* 0x0001e8000c101d04 */
.L_x_10819:
[----:B------:R-:W-:Y:S05]  /*3300*/  BSYNC B0 ;  /* 0x0000000000007941 */ /* 0x000fea0003800000 */
.L_x_10818:
        /* <DEDUP_REMOVED lines=69> */
[----:B------:R0:W2:Y:S02]  /*3760*/  SHFL.BFLY PT, R2, R3, 0x1, 0x1f ;  /* 0x0c201f0003027f89 */ /* 0x0000a400000e0000 */
.L_x_10862:
[----:B0-2---:R-:W-:Y:S01]  /*3770*/  FADD.FTZ R3, R3, R2 ;  /* 0x0000000203037221 */ /* 0x005fe20000010000 */
[----:B------:R-:W-:Y:S05]  /*3780*/  BRA.DIV ~URZ, `(.L_x_10845) ;  /* 0x00001cf27f007947 */ /* 0x000fea000b800000 */
[----:B------:R-:W0:Y:S01]  /*3790*/  SHFL.BFLY PT, R2, R3, 0x2, 0x1f ;  /* 0x0c401f0003027f89 */ /* 0x000e2200000e0000 */
        /* <DEDUP_REMOVED lines=9> */
[----:B-1----:R-:W-:-:S04]  /*3830*/  FMUL.FTZ R2, R125, R2 ;  /* 0x000000027d027220 */ /* 0x002fc80000410000 */
        /* <DEDUP_REMOVED lines=123> */
.L_x_10863:
        /* <DEDUP_REMOVED lines=19> */
[----:B0-----:R-:W-:Y:S02]  /*4120*/  IADD3 R190, R123, R120, RZ ;  /* 0x000000787bbe7210 */ /* 0x001fe40007ffe0ff */
[----:B------:R-:W-:Y:S03]  /*4130*/  I2F R123, R123 ;  /* 0x0000007b007b7306 */ /* 0x000fe60000201400 */
[----:B------:R-:W0:Y:S05]  /*4140*/  SHFL.DOWN PT, R199, R190, 0x1, 0x1f ;  /* 0x08201f00bec77f89 */ /* 0x000e2a00000e0000 */
[----:B------:R-:W2:Y:S08]  /*4150*/  I2F R192, R190 ;  /* 0x000000be00c07306 */ /* 0x000eb00000201400 */
[----:B--2---:R-:W-:Y:S01]  /*4160*/  MUFU.RCP R193, R192 ;  /* 0x000000c000c17308 */ /* 0x004fe20000001000 */
[----:B-1----:R-:W1:Y:S01]  /*4170*/  SHFL.DOWN PT, R191, R2, 0x2, 0x1f ;  /* 0x08401f0002bf7f89 */ /* 0x002e6200000e0000 */
[----:B0-----:R-:W-:-:S06]  /*4180*/  IADD3 R194, R190, R199, RZ ;  /* 0x000000c7bec27210 */ /* 0x001fcc0007ffe0ff */
        /* <DEDUP_REMOVED lines=23> */
[----:B------:R-:W-:-:S13]  /*4300*/  LOP3.LUT P2, RZ, R121, 0x1f, R0, 0xf8, !PT ;  /* 0x0000001f79ff7812 */ /* 0x000fda000784f800 */
[----:B------:R-:W-:Y:S01]  /*4310*/  @!P2 MOV R121, 0x4 ;  /* 0x000000040079a802 */ /* 0x000fe20000000f00 */
[----:B0-----:R-:W-:Y:S01]  /*4320*/  FADD.FTZ R120, R120, R3 ;  /* 0x0000000378787221 */ /* 0x001fe20000010000 */
[----:B------:R-:W-:-:S03]  /*4330*/  MOV R3, c[0x0][0x1e0] ;  /* 0x0000780000037a02 */ /* 0x000fc60000000f00 */
[----:B------:R-:W-:-:S05]  /*4340*/  FFMA.FTZ R2, R193, R2, R120 ;  /* 0x00000002c1027223 */ /* 0x000fca0000010078 */
[----:B------:R-:W0:Y:S02]  /*4350*/  SHFL.DOWN PT, R123, R2, 0x1, 0x1f ;  /* 0x08201f00027b7f89 */ /* 0x000e2400000e0000 */
[----:B0-----:R-:W-:-:S04]  /*4360*/  FADD.FTZ R123, R2, R123 ;  /* 0x0000007b027b7221 */ /* 0x001fc80000010000 */
[----:B------:R-:W-:-:S05]  /*4370*/  FFMA.FTZ R123, R196, R191, R123 ;  /* 0x000000bfc47b7223 */ /* 0x000fca000001007b */
[----:B------:R-:W0:Y:S02]  /*4380*/  SHFL.IDX PT, R120, R123, RZ, 0x1f ;  /* 0x00001fff7b787589 */ /* 0x000e2400000e0000 */
[----:B0-----:R-:W-:Y:S02]  /*4390*/  FFMA.FTZ R3, R120, R3, c[0x0][0x228] ;  /* 0x00008a0078037623 */ /* 0x001fe40000010003 */
[----:B------:R-:W-:-:S04]  /*43a0*/  @!P2 IMAD.WIDE R120, R126, R121, c[0x0][0x1a8] ;  /* 0x00006a007e78a625 */ /* 0x000fc800078e0279 */
[----:B------:R-:W-:Y:S01]  /*43b0*/  FADD.FTZ R191, R3, R198 ;  /* 0x000000c603bf7221 */ /* 0x000fe20000010000 */
[----:B------:R-:W-:-:S05]  /*43c0*/  @!P2 MOV R3, 0x4 ;  /* 0x000000040003a802 */ /* 0x000fca0000000f00 */
[----:B------:R-:W0:Y:S01]  /*43d0*/  MUFU.RSQ R191, R191 ;  /* 0x000000bf00bf7308 */ /* 0x000e220000001400 */
[----:B------:R-:W-:-:S05]  /*43e0*/  @!P2 IMAD.WIDE R2, R126, R3, c[0x0][0x1a0] ;  /* 0x000068007e02a625 */ /* 0x000fca00078e0203 */
[----:B------:R1:W-:Y:S04]  /*43f0*/  @!P2 STG.E [R2.64], R201 ;  /* 0x000000c90200a986 */ /* 0x0003e8000c101904 */
[----:B0-----:R1:W-:Y:S01]  /*4400*/  @!P2 STG.E [R120.64], R191 ;  /* 0x000000bf7800a986 */ /* 0x0013e2000c101904 */
[----:B------:R-:W-:Y:S05]  /*4410*/  @!P1 BRA `(.L_x_10847) ;  /* 0x0000020000009947 */ /* 0x000fea0003800000 */
[--C-:B-1----:R-:W-:Y:S02]  /*4420*/  FADD.FTZ R2, R130, -R190.reuse ;  /* 0x800000be82027221 */ /* 0x102fe40000010000 */
[--C-:B------:R-:W-:Y:S02]  /*4430*/  FADD.FTZ R194, R144, -R190.reuse ;  /* 0x800000be90c27221 */ /* 0x100fe40000010000 */
[--C-:B------:R-:W-:Y:S02]  /*4440*/  FADD.FTZ R120, R141, -R190.reuse ;  /* 0x800000be8d787221 */ /* 0x100fe40000010000 */
[----:B------:R-:W-:-:S02]  /*4450*/  FADD.FTZ R196, R170, -R190 ;  /* 0x800000beaac47221 */ /* 0x000fc40000010000 */
[--C-:B------:R-:W-:Y:S02]  /*4460*/  FADD.FTZ R122, R142, -R190.reuse ;  /* 0x800000be8e7a7221 */ /* 0x100fe40000010000 */
[--C-:B------:R-:W-:Y:S02]  /*4470*/  FADD.FTZ R192, R143, -R190.reuse ;  /* 0x800000be8fc07221 */ /* 0x100fe40000010000 */
[--C-:B------:R-:W-:Y:S02]  /*4480*/  FADD.FTZ R198, R171, -R190.reuse ;  /* 0x800000beabc67221 */ /* 0x100fe40000010000 */
[----:B------:R-:W-:Y:S02]  /*4490*/  FADD.FTZ R200, R172, -R190 ;  /* 0x800000beacc87221 */ /* 0x000fe40000010000 */
[C---:B------:R-:W-:Y:S01]  /*44a0*/  FMUL.FTZ R3, R191.reuse, R2 ;  /* 0x00000002bf037220 */ /* 0x040fe20000410000 */
[----:B------:R-:W-:Y:S01]  /*44b0*/  HFMA2.MMA R2, -RZ, RZ, 0, 9.5367431640625e-07 ;  /* 0x00000010ff027435 */ /* 0x000fe200000001ff */
[----:B------:R-:W-:-:S02]  /*44c0*/  FMUL.FTZ R123, R191, R194 ;  /* 0x000000c2bf7b7220 */ /* 0x000fc40000410000 */
[C---:B------:R-:W-:Y:S02]  /*44d0*/  FMUL.FTZ R120, R191.reuse, R120 ;  /* 0x00000078bf787220 */ /* 0x040fe40000410000 */
[C---:B------:R-:W-:Y:S02]  /*44e0*/  FMUL.FTZ R196, R191.reuse, R196 ;  /* 0x000000c4bfc47220 */ /* 0x040fe40000410000 */
[C---:B------:R-:W-:Y:S02]  /*44f0*/  FMUL.FTZ R121, R191.reuse, R122 ;  /* 0x0000007abf797220 */ /* 0x040fe40000410000 */
[C---:B------:R-:W-:Y:S02]  /*4500*/  FMUL.FTZ R192, R191.reuse, R192 ;  /* 0x000000c0bfc07220 */ /* 0x040fe40000410000 */
[C---:B------:R-:W-:Y:S02]  /*4510*/  FMUL.FTZ R193, R191.reuse, R198 ;  /* 0x000000c6bfc17220 */ /* 0x040fe40000410000 */
[----:B------:R-:W-:-:S02]  /*4520*/  FMUL.FTZ R200, R191, R200 ;  /* 0x000000c8bfc87220 */ /* 0x000fc40000410000 */
[----:B-----5:R-:W-:Y:S02]  /*4530*/  FFMA.FTZ R122, R104, R123, R112 ;  /* 0x0000007b687a7223 */ /* 0x020fe40000010070 */
        /* <DEDUP_REMOVED lines=8> */
[----:B------:R-:W-:Y:S01]  /*45c0*/  FFMA.FTZ R200, R107, R200, R115 ;  /* 0x000000c86bc87223 */ /* 0x000fe20000010073 */
[----:B------:R-:W-:Y:S01]  /*45d0*/  F2FP.BF16.PACK_AB R121, R192, R121 ;  /* 0x00000079c079723e */ /* 0x000fe200000010ff */
[C---:B------:R-:W-:Y:S01]  /*45e0*/  IMAD.WIDE.U32 R2, R129.reuse, R2, c[0x0][0x208] ;  /* 0x0000820081027625 */ /* 0x040fe200078e0002 */
[----:B------:R-:W-:Y:S02]  /*45f0*/  IADD3 R129, R129, 0x80, RZ ;  /* 0x0000008081817810 */ /* 0x000fe40007ffe0ff */
[----:B------:R-:W-:-:S05]  /*4600*/  F2FP.BF16.PACK_AB R123, R200, R193 ;  /* 0x000000c1c87b723e */ /* 0x000fca00000010ff */
[----:B------:R0:W-:Y:S02]  /*4610*/  STG.E.128 [R2.64], R120 ;  /* 0x0000007802007986 */ /* 0x0001e4000c101d04 */
.L_x_10847:
[----:B------:R-:W-:Y:S05]  /*4620*/  BSYNC B0 ;  /* 0x0000000000007941 */ /* 0x000fea0003800000 */
.L_x_10846:
[----:B------:R-:W-:Y:S01]  /*4630*/  ISETP.GE.U32.AND P2, PT, R124, 0x100, PT ;  /* 0x000001007c00780c */ /* 0x000fe20003f46070 */
[----:B------:R-:W-:-:S12]  /*4640*/  BSSY B0, `(.L_x_10848) ;  /* 0x0000022000007945 */ /* 0x000fd80003800000 */
[----:B------:R-:W-:Y:S05]  /*4650*/  @!P2 BRA `(.L_x_10849) ;  /* 0x000002000000a947 */ /* 0x000fea0003800000 */
[--C-:B------:R-:W-:Y:S02]  /*4660*/  FADD.FTZ R194, R148, -R190.reuse ;  /* 0x800000be94c27221 */ /* 0x100fe40000010000 */
[--C-:B01----:R-:W-:Y:S02]  /*4670*/  FADD.FTZ R2, R131, -R190.reuse ;  /* 0x800000be83027221 */ /* 0x103fe40000010000 */
[--C-:B------:R-:W-:Y:S02]  /*4680*/  FADD.FTZ R120, R145, -R190.reuse ;  /* 0x800000be91787221 */ /* 0x100fe40000010000 */
[--C-:B------:R-:W-:Y:S02]  /*4690*/  FADD.FTZ R196, R173, -R190.reuse ;  /* 0x800000beadc47221 */ /* 0x100fe40000010000 */
[--C-:B------:R-:W-:Y:S02]  /*46a0*/  FADD.FTZ R122, R146, -R190.reuse ;  /* 0x800000be927a7221 */ /* 0x100fe40000010000 */
[----:B------:R-:W-:-:S02]  /*46b0*/  FADD.FTZ R192, R147, -R190 ;  /* 0x800000be93c07221 */ /* 0x000fc40000010000 */
[--C-:B------:R-:W-:Y:S02]  /*46c0*/  FADD.FTZ R198, R174, -R190.reuse ;  /* 0x800000beaec67221 */ /* 0x100fe40000010000 */
[----:B------:R-:W-:Y:S02]  /*46d0*/  FADD.FTZ R200, R175, -R190 ;  /* 0x800000beafc87221 */ /* 0x000fe40000010000 */
[C---:B------:R-:W-:Y:S02]  /*46e0*/  FMUL.FTZ R123, R191.reuse, R194 ;  /* 0x000000c2bf7b7220 */ /* 0x040fe40000410000 */
[C---:B------:R-:W-:Y:S01]  /*46f0*/  FMUL.FTZ R3, R191.reuse, R2 ;  /* 0x00000002bf037220 */ /* 0x040fe20000410000 */
[----:B------:R-:W-:Y:S01]  /*4700*/  MOV R2, 0x10 ;  /* 0x0000001000027802 */ /* 0x000fe20000000f00 */
[C---:B------:R-:W-:Y:S02]  /*4710*/  FMUL.FTZ R120, R191.reuse, R120 ;  /* 0x00000078bf787220 */ /* 0x040fe40000410000 */
[----:B------:R-:W-:-:S02]  /*4720*/  FMUL.FTZ R196, R191, R196 ;  /* 0x000000c4bfc47220 */ /* 0x000fc40000410000 */
[C---:B------:R-:W-:Y:S02]  /*4730*/  FMUL.FTZ R121, R191.reuse, R122 ;  /* 0x0000007abf797220 */ /* 0x040fe40000410000 */
[C---:B------:R-:W-:Y:S02]  /*4740*/  FMUL.FTZ R192, R191.reuse, R192 ;  /* 0x000000c0bfc07220 */ /* 0x040fe40000410000 */
[C---:B------:R-:W-:Y:S02]  /*4750*/  FMUL.FTZ R193, R191.reuse, R198 ;  /* 0x000000c6bfc17220 */ /* 0x040fe40000410000 */
[----:B------:R-:W-:Y:S02]  /*4760*/  FMUL.FTZ R200, R191, R200 ;  /* 0x000000c8bfc87220 */ /* 0x000fe40000410000 */
[----:B-----5:R-:W-:Y:S02]  /*4770*/  FFMA.FTZ R122, R88, R123, R96 ;  /* 0x0000007b587a7223 */ /* 0x020fe40000010060 */
[----:B------:R-:W-:-:S02]  /*4780*/  FFMA.FTZ R3, R92, R3, R100 ;  /* 0x000000035c037223 */ /* 0x000fc40000010064 */
[----:B------:R-:W-:Y:S02]  /*4790*/  FFMA.FTZ R120, R93, R120, R101 ;  /* 0x000000785d787223 */ /* 0x000fe40000010065 */
[----:B------:R-:W-:Y:S02]  /*47a0*/  FFMA.FTZ R123, R89, R196, R97 ;  /* 0x000000c4597b7223 */ /* 0x000fe40000010061 */
[----:B------:R-:W-:Y:S01]  /*47b0*/  FFMA.FTZ R121, R94, R121, R102 ;  /* 0x000000795e797223 */ /* 0x000fe20000010066 */
[----:B------:R-:W-:Y:S01]  /*47c0*/  F2FP.BF16.PACK_AB R120, R120, R3 ;  /* 0x000000037878723e */ /* 0x000fe200000010ff */
        /* <DEDUP_REMOVED lines=9> */
.L_x_10849:
[----:B------:R-:W-:Y:S05]  /*4860*/  BSYNC B0 ;  /* 0x0000000000007941 */ /* 0x000fea0003800000 */
.L_x_10848:
[----:B------:R-:W-:Y:S01]  /*4870*/  ISETP.GE.U32.AND P2, PT, R124, 0x180, PT ;  /* 0x000001807c00780c */ /* 0x000fe20003f46070 */
        /* <DEDUP_REMOVED lines=10> */
[C---:B------:R-:W-:Y:S01]  /*4920*/  FMUL.FTZ R3, R191.reuse, R2 ;  /* 0x00000002bf037220 */ /* 0x040fe20000410000 */
[----:B------:R-:W-:Y:S01]  /*4930*/  HFMA2.MMA R2, -RZ, RZ, 0, 9.5367431640625e-07 ;  /* 0x00000010ff027435 */ /* 0x000fe200000001ff */
[C---:B------:R-:W-:Y:S02]  /*4940*/  FMUL.FTZ R123, R191.reuse, R194 ;  /* 0x000000c2bf7b7220 */ /* 0x040fe40000410000 */
        /* <DEDUP_REMOVED lines=21> */
.L_x_10851:
[----:B------:R-:W-:Y:S05]  /*4aa0*/  BSYNC B0 ;  /* 0x0000000000007941 */ /* 0x000fea0003800000 */
.L_x_10850:
        /* <DEDUP_REMOVED lines=35> */
.L_x_10853:
[----:B------:R-:W-:Y:S05]  /*4ce0*/  BSYNC B0 ;  /* 0x0000000000007941 */ /* 0x000fea0003800000 */
.L_x_10852:
        /* <DEDUP_REMOVED lines=35> */
.L_x_10855:
[----:B------:R-:W-:Y:S05]  /*4f20*/  BSYNC B0 ;  /* 0x0000000000007941 */ /* 0x000fea0003800000 */
.L_x_10854:
        /* <DEDUP_REMOVED lines=35> */
.L_x_10857:
[----:B------:R-:W-:Y:S05]  /*5160*/  BSYNC B0 ;  /* 0x0000000000007941 */ /* 0x000fea0003800000 */
.L_x_10856:
        /* <DEDUP_REMOVED lines=34> */
.L_x_10859:
[----:B------:R-:W-:Y:S05]  /*5390*/  BSYNC B0 ;  /* 0x0000000000007941 */ /* 0x000fea0003800000 */
.L_x_10858:
[----:B------:R-:W-:Y:S02]  /*53a0*/  LOP3.LUT P2, RZ, R127, 0xff, RZ, 0xc0, !PT ;  /* 0x000000ff7fff7812 */ /* 0x000fe4000784c0ff */
[----:B------:R-:W-:Y:S02]  /*53b0*/  IADD3 R126, R126, c[0x0][0x160], RZ ;  /* 0x000058007e7e7a10 */ /* 0x000fe40007ffe0ff */
[----:B------:R-:W-:Y:S02]  /*53c0*/  SEL R127, RZ, 0x1, P2 ;  /* 0x00000001ff7f7807 */ /* 0x000fe40001000000 */
[----:B------:R-:W-:-:S13]  /*53d0*/  ISETP.GE.AND P2, PT, R126, c[0x0][0x164], PT ;  /* 0x000059007e007a0c */ /* 0x000fda0003f46270 */
[----:B01---5:R-:W-:Y:S01]  /*53e0*/  @P2 CALL.REL.NOINC `(.L_x_10860) ;  /* 0x0000001000002944 */ /* 0x023fe20003c00000 */
[----:B------:R-:W-:Y:S05]  /*53f0*/  BRA `(.L_x_10861) ;  /* 0xffffb70000007947 */ /* 0x000fea000383ffff */
.L_x_10860:
[----:B------:R-:W-:Y:S05]  /*5400*/  EXIT ;  /* 0x000000000000794d */ /* 0x000fea0003800000 */
.L_x_10844:
[----:B------:R-:W-:Y:S01]  /*5410*/  HFMA2.MMA R190, -RZ, RZ, 0, 1.847743988037109375e-06 ;  /* 0x0000001fffbe7435 */ /* 0x000fe200000001ff */
[----:B------:R-:W-:Y:S02]  /*5420*/  MOV R192, 0x1 ;  /* 0x0000000100c07802 */ /* 0x000fe40000000f00 */
[----:B------:R-:W-:Y:S02]  /*5430*/  MOV R191, 0xffffffff ;  /* 0xffffffff00bf7802 */ /* 0x000fe40000000f00 */
[----:B------:R-:W-:Y:S02]  /*5440*/  MOV R120, 0x5460 ;  /* 0x0000546000787802 */ /* 0x000fe40000000f00 */
[----:B-1---5:R-:W-:Y:S05]  /*5450*/  CALL.REL.NOINC `($__internal_32_$__cuda_sm70_shflsync_bfly_p) ;  /* 0x00000ae000007944 */ /* 0x022fea0003c00000 */
[----:B-1----:R-:W-:Y:S01]  /*5460*/  MOV R2, R192 ;  /* 0x000000c000027202 */ /* 0x002fe20000000f00 */
[----:B0-----:R-:W-:Y:S05]  /*5470*/  BRA `(.L_x_10862) ;  /* 0xffffe2f000007947 */ /* 0x001fea000383ffff */
.L_x_10845:
[----:B------:R-:W-:Y:S01]  /*5480*/  HFMA2.MMA R192, -RZ, RZ, 0, 1.1920928955078125e-07 ;  /* 0x00000002ffc07435 */ /* 0x000fe200000001ff */
[----:B------:R-:W-:Y:S02]  /*5490*/  MOV R190, 0x1f ;  /* 0x0000001f00be7802 */ /* 0x000fe40000000f00 */
[----:B------:R-:W-:Y:S02]  /*54a0*/  MOV R191, 0xffffffff ;  /* 0xffffffff00bf7802 */ /* 0x000fe40000000f00 */
[----:B------:R-:W-:-:S02]  /*54b0*/  MOV R120, 0x54d0 ;  /* 0x000054d000787802 */ /* 0x000fc40000000f00 */
[----:B-1---5:R-:W-:Y:S05]  /*54c0*/  CALL.REL.NOINC `($__internal_32_$__cuda_sm70_shflsync_bfly_p) ;  /* 0x00000a7000007944 */ /* 0x022fea0003c00000 */
[----:B01----:R-:W-:Y:S01]  /*54d0*/  FADD.FTZ R3, R3, R192 ;  /* 0x000000c003037221 */ /* 0x003fe20000010000 */
[----:B------:R-:W-:Y:S01]  /*54e0*/  HFMA2.MMA R192, -RZ, RZ, 0, 2.384185791015625e-07 ;  /* 0x00000004ffc07435 */ /* 0x000fe200000001ff */
[----:B------:R-:W-:-:S02]  /*54f0*/  MOV R190, 0x1f ;  /* 0x0000001f00be7802 */ /* 0x000fc40000000f00 */
[----:B------:R-:W-:Y:S02]  /*5500*/  MOV R191, 0xffffffff ;  /* 0xffffffff00bf7802 */ /* 0x000fe40000000f00 */
[----:B------:R-:W-:Y:S02]  /*5510*/  MOV R120, 0x5530 ;  /* 0x0000553000787802 */ /* 0x000fe40000000f00 */
[----:B------:R-:W-:Y:S05]  /*5520*/  CALL.REL.NOINC `($__internal_32_$__cuda_sm70_shflsync_bfly_p) ;  /* 0x00000a1000007944 */ /* 0x000fea0003c00000 */
[----:B01----:R-:W-:Y:S01]  /*5530*/  FADD.FTZ R3, R3, R192 ;  /* 0x000000c003037221 */ /* 0x003fe20000010000 */
[----:B------:R-:W-:Y:S01]  /*5540*/  HFMA2.MMA R192, -RZ, RZ, 0, 4.76837158203125e-07 ;  /* 0x00000008ffc07435 */ /* 0x000fe200000001ff */
[----:B------:R-:W-:Y:S02]  /*5550*/  MOV R190, 0x1f ;  /* 0x0000001f00be7802 */ /* 0x000fe40000000f00 */
[----:B------:R-:W-:Y:S02]  /*5560*/  MOV R191, 0xffffffff ;  /* 0xffffffff00bf7802 */ /* 0x000fe40000000f00 */
[----:B------:R-:W-:Y:S02]  /*5570*/  MOV R120, 0x5590 ;  /* 0x0000559000787802 */ /* 0x000fe40000000f00 */
[----:B------:R-:W-:Y:S05]  /*5580*/  CALL.REL.NOINC `($__internal_32_$__cuda_sm70_shflsync_bfly_p) ;  /* 0x000009b000007944 */ /* 0x000fea0003c00000 */
[----:B01----:R-:W-:Y:S01]  /*5590*/  FADD.FTZ R3, R3, R192 ;  /* 0x000000c003037221 */ /* 0x003fe20000010000 */
[----:B------:R-:W-:Y:S01]  /*55a0*/  HFMA2.MMA R192, -RZ, RZ, 0, 9.5367431640625e-07 ;  /* 0x00000010ffc07435 */ /* 0x000fe200000001ff */
[----:B------:R-:W-:-:S02]  /*55b0*/  MOV R190, 0x1f ;  /* 0x0000001f00be7802 */ /* 0x000fc40000000f00 */
[----:B------:R-:W-:Y:S02]  /*55c0*/  MOV R191, 0xffffffff ;  /* 0xffffffff00bf7802 */ /* 0x000fe40000000f00 */
[----:B------:R-:W-:Y:S02]  /*55d0*/  MOV R120, 0x55f0 ;  /* 0x000055f000787802 */ /* 0x000fe40000000f00 */
[----:B------:R-:W-:Y:S05]  /*55e0*/  CALL.REL.NOINC `($__internal_32_$__cuda_sm70_shflsync_bfly_p) ;  /* 0x0000095000007944 */ /* 0x000fea0003c00000 */
[----:B-1----:R-:W-:Y:S01]  /*55f0*/  FADD.FTZ R2, R3, R192 ;  /* 0x000000c003027221 */ /* 0x002fe20000010000 */
[----:B0-----:R-:W-:Y:S01]  /*5600*/  P2R R191, PR, RZ, 0x1 ;  /* 0x00000001ffbf7803 */ /* 0x001fe20000000000 */
[----:B------:R-:W-:Y:S01]  /*5610*/  HFMA2.MMA R192, -RZ, RZ, 0, 5.9604644775390625e-08 ;  /* 0x00000001ffc07435 */ /* 0x000fe200000001ff */
[----:B------:R-:W-:Y:S01]  /*5620*/  ISETP.GT.U32.AND P0, PT, R124, 0xff, PT ;  /* 0x000000ff7c00780c */ /* 0x000fe20003f04070 */
        /* <DEDUP_REMOVED lines=37> */
[--C-:B------:R-:W-:Y:S01]  /*5880*/  FADD.FTZ R120, R132, -R2.reuse ;  /* 0x8000000284787221 */ /* 0x100fe20000010000 */
[----:B------:R-:W-:Y:S01]  /*5890*/  MOV R191, 0xffffffff ;  /* 0xffffffff00bf7802 */ /* 0x000fe20000000f00 */
        /* <DEDUP_REMOVED lines=79> */
[----:B------:R-:W-:Y:S05]  /*5d90*/  CALL.REL.NOINC `($__internal_32_$__cuda_sm70_shflsync_bfly_p) ;  /* 0x000001a000007944 */ /* 0x000fea0003c00000 */
[----:B01----:R-:W-:Y:S01]  /*5da0*/  FADD.FTZ R3, R3, R192 ;  /* 0x000000c003037221 */ /* 0x003fe20000010000 */
[----:B------:R-:W-:Y:S01]  /*5db0*/  HFMA2.MMA R192, -RZ, RZ, 0, 1.1920928955078125e-07 ;  /* 0x00000002ffc07435 */ /* 0x000fe200000001ff */
[----:B------:R-:W-:Y:S02]  /*5dc0*/  MOV R190, 0x1f ;  /* 0x0000001f00be7802 */ /* 0x000fe40000000f00 */
[----:B------:R-:W-:Y:S02]  /*5dd0*/  MOV R191, 0xffffffff ;  /* 0xffffffff00bf7802 */ /* 0x000fe40000000f00 */
[----:B------:R-:W-:Y:S02]  /*5de0*/  MOV R120, 0x5e00 ;  /* 0x00005e0000787802 */ /* 0x000fe40000000f00 */
[----:B------:R-:W-:Y:S05]  /*5df0*/  CALL.REL.NOINC `($__internal_32_$__cuda_sm70_shflsync_bfly_p) ;  /* 0x0000014000007944 */ /* 0x000fea0003c00000 */
[----:B01----:R-:W-:Y:S01]  /*5e00*/  FADD.FTZ R3, R3, R192 ;  /* 0x000000c003037221 */ /* 0x003fe20000010000 */
[----:B------:R-:W-:Y:S01]  /*5e10*/  HFMA2.MMA R192, -RZ, RZ, 0, 2.384185791015625e-07 ;  /* 0x00000004ffc07435 */ /* 0x000fe200000001ff */
[----:B------:R-:W-:Y:S02]  /*5e20*/  MOV R190, 0x1f ;  /* 0x0000001f00be7802 */ /* 0x000fe40000000f00 */
[----:B------:R-:W-:-:S02]  /*5e30*/  MOV R191, 0xffffffff ;  /* 0xffffffff00bf7802 */ /* 0x000fc40000000f00 */
        /* <DEDUP_REMOVED lines=8> */
[----:B-1----:R-:W-:Y:S01]  /*5ec0*/  FADD.FTZ R123, R3, R192 ;  /* 0x000000c0037b7221 */ /* 0x002fe20000010000 */
[----:B------:R-:W-:Y:S01]  /*5ed0*/  HFMA2.MMA R192, -RZ, RZ, 0, 9.5367431640625e-07 ;  /* 0x00000010ffc07435 */ /* 0x000fe200000001ff */
[----:B0-----:R-:W-:Y:S02]  /*5ee0*/  MOV R190, 0x1f ;  /* 0x0000001f00be7802 */ /* 0x001fe40000000f00 */
[----:B------:R-:W-:-:S02]  /*5ef0*/  MOV R191, 0xffffffff ;  /* 0xffffffff00bf7802 */ /* 0x000fc40000000f00 */
[----:B------:R-:W-:Y:S02]  /*5f00*/  MOV R3, R123 ;  /* 0x0000007b00037202 */ /* 0x000fe40000000f00 */
[----:B------:R-:W-:Y:S02]  /*5f10*/  MOV R120, 0x5f30 ;  /* 0x00005f3000787802 */ /* 0x000fe40000000f00 */
[----:B------:R-:W-:Y:S05]  /*5f20*/  CALL.REL.NOINC `($__internal_32_$__cuda_sm70_shflsync_bfly_p) ;  /* 0x0000001000007944 */ /* 0x000fea0003c00000 */
[----:B01----:R-:W-:Y:S05]  /*5f30*/  BRA `(.L_x_10863) ;  /* 0xffffe0b000007947 */ /* 0x003fea000383ffff */
        .weak           $__internal_32_$__cuda_sm70_shflsync_bfly_p
        .type           $__internal_32_$__cuda_sm70_shflsync_bfly_p,@function
        .size           $__internal_32_$__cuda_sm70_shflsync_bfly_p,(.L_x_44872 - $__internal_32_$__cuda_sm70_shflsync_bfly_p)
$__internal_32_$__cuda_sm70_shflsync_bfly_p:
[----:B------:R-:W-:Y:S01]  /*5f40*/  HFMA2.MMA R121, -RZ, RZ, 0, 0 ;  /* 0x00000000ff797435 */ /* 0x000fe200000001ff */
[----:B------:R-:W-:Y:S04]  /*5f50*/  WARPSYNC R191 ;  /* 0x000000bf00007348 */ /* 0x000fe80003800000 */
[----:B------:R0:W1:Y:S01]  /*5f60*/  SHFL.BFLY PT, R192, R3, R192, R190 ;  /* 0x0c0000c003c07389 */ /* 0x00006200000e00be */
[----:B------:R-:W-:Y:S05]  /*5f70*/  RET.REL.NODEC R120 `(_ZN10layer_norm13ln_fwd_kernelINS_13Kernel_traitsIf13__nv_bfloat16S2_S2_fjLj7168ELj1ELj1ELj4ELj16ENS_18Kernel_traits_baseILj7168EfS2_S2_S2_fjLj128EEEEELb0ELb0ELb0ELb0EEEvNS_9FwdParamsE) ;  /* 0xffffa08078007950 */ /* 0x000fea0003c3ffff */
.L_x_10864:
        /* <DEDUP_REMOVED lines=16> */
.L_x_44872:


//--------------------- .text._ZN10layer_norm13ln_fwd_kernelINS_13Kernel_traitsIf13__nv_bfloat16S2_S2_fjLj7168ELj1ELj1ELj4ELj16ENS_18Kernel_traits_baseILj7168EfS2_S2_S2_fjLj128EEEEELb0ELb0ELb0ELb1EEEvNS_9FwdParamsE --------------------------
	.section	.text._ZN10layer_norm13ln_fwd_kernelINS_13Kernel_traitsIf13__nv_bfloat16S2_S2_fjLj7168ELj1ELj1ELj4ELj16ENS_18Kernel_traits_baseILj7168EfS2_S2_S2_fjLj128EEEEELb0ELb0ELb0ELb1EEEvNS_9FwdParamsE,"ax",@progbits
	.sectioninfo	@"SHI_REGISTERS=254"
	.align	128
        .global         _ZN10layer_norm13ln_fwd_kernelINS_13Kernel_traitsIf13__nv_bfloat16S2_S2_fjLj7168ELj1ELj1ELj4ELj16ENS_18Kernel_traits_baseILj7168EfS2_S2_S2_fjLj128EEEEELb0ELb0ELb0ELb1EEEvNS_9FwdParamsE
        .type           _ZN10layer_norm13ln_fwd_kernelINS_13Kernel_traitsIf13__nv_bfloat16S2_S2_fjLj7168ELj1ELj1ELj4ELj16ENS_18Kernel_traits_baseILj7168EfS2_S2_S2_fjLj128EEEEELb0ELb0ELb0ELb1EEEvNS_9FwdParamsE,@function
        .size           _ZN10layer_norm13ln_fwd_kernelINS_13Kernel_traitsIf13__nv_bfloat16S2_S2_fjLj7168ELj1ELj1ELj4ELj16ENS_18Kernel_traits_baseILj7168EfS2_S2_S2_fjLj128EEEEELb0ELb0ELb0ELb1EEEvNS_9FwdParamsE,(.L_x_44873 - _ZN10layer_norm13ln_fwd_kernelINS_13Kernel_traitsIf13__nv_bfloat16S2_S2_fjLj7168ELj1ELj1ELj4ELj16ENS_18Kernel_traits_baseILj7168EfS2_S2_S2_fjLj128EEEEELb0ELb0ELb0ELb1EEEvNS_9FwdParamsE)
        .other          _ZN10layer_norm13ln_fwd_kernelINS_13Kernel_traitsIf13__nv_bfloat16S2_S2_fjLj7168ELj1ELj1ELj4ELj16ENS_18Kernel_traits_baseILj7168EfS2_S2_S2_fjLj128EEEEELb0ELb0ELb0ELb1EEEvNS_9FwdParamsE,@"STO_CUDA_ENTRY STV_DEFAULT"
_ZN10layer_norm13ln_fwd_kernelINS_13Kernel_traitsIf13__nv_bfloat16S2_S2_fjLj7168ELj1ELj1ELj4ELj16ENS_18Kernel_traits_baseILj7168EfS2_S2_S2_fjLj128EEEEELb0ELb0ELb0ELb1EEEvNS_9FwdParamsE:
.text._ZN10layer_norm13ln_fwd_kernelINS_13Kernel_traitsIf13__nv_bfloat16S2_S2_fjLj7168ELj1ELj1ELj4ELj16ENS_18Kernel_traits_baseILj7168EfS2_S2_S2_fjLj128EEEEELb0ELb0ELb0ELb1EEEvNS_9FwdParamsE:
[----:B------:R-:W-:Y:S02]  /*0000*/  MOV R1, c[0x0][0x28] ;  /* 0x00000a0000017a02 */ /* 0x000fe40000000f00 */
[----:B------:R-:W0:Y:S01]  /*0010*/  S2R R0, SR_TID.X ;  /* 0x0000000000007919 */ /* 0x000e220000002100 */
[----:B------:R-:W-:Y:S01]  /*0020*/  ISETP.NE.U32.AND P0, PT, RZ, c[0x0][0x218], PT ;  /* 0x00008600ff007a0c */ /* 0x000fe20003f05070 */
[----:B------:R-:W-:Y:S01]  /*0030*/  CS2R R120, SRZ ;  /* 0x0000000000787805 */ /* 0x000fe2000001ff00 */
[----:B------:R-:W-:Y:S01]  /*0040*/  CS2R R122, SRZ ;  /* 0x00000000007a7805 */ /* 0x000fe2000001ff00 */
[----:B------:R-:W-:Y:S01]  /*0050*/  CS2R R116, SRZ ;  /* 0x0000000000747805 */ /* 0x000fe2000001ff00 */
[----:B------:R-:W-:Y:S01]  /*0060*/  ISETP.NE.AND.EX P0, PT, RZ, c[0x0][0x21c], PT, P0 ;  /* 0x00008700ff007a0c */ /* 0x000fe20003f05300 */
[----:B------:R-:W-:Y:S01]  /*0070*/  CS2R R118, SRZ ;  /* 0x0000000000767805 */ /* 0x000fe2000001ff00 */
        /* <DEDUP_REMOVED lines=17> */
[----:B0-----:R-:W-:Y:S01]  /*0190*/  SHF.L.U32 R2, R0, 0x5, RZ ;  /* 0x0000000500027819 */ /* 0x001fe200000006ff */
[----:B------:R-:W-:Y:S01]  /*01a0*/  CS2R R82, SRZ ;  /* 0x0000000000527805 */ /* 0x000fe2000001ff00 */
[----:B------:R-:W-:Y:S01]  /*01b0*/  CS2R R76, SRZ ;  /* 0x00000000004c7805 */ /* 0x000fe2000001ff00 */
[----:B------:R-:W-:Y:S01]  /*01c0*/  CS2R R78, SRZ ;  /* 0x00000000004e7805 */ /* 0x000fe2000001ff00 */
[----:B------:R-:W-:Y:S01]  /*01d0*/  LOP3.LUT R2, R2, 0xfe0, RZ, 0xc0, !PT ;  /* 0x00000fe002027812 */ /* 0x000fe200078ec0ff */
[----:B------:R-:W-:Y:S01]  /*01e0*/  CS2R R72, SRZ ;  /* 0x0000000000487805 */ /* 0x000fe2000001ff00 */
[----:B------:R-:W-:Y:S01]  /*01f0*/  CS2R R74, SRZ ;  /* 0x00000000004a7805 */ /* 0x000fe2000001ff00 */
[----:B------:R-:W-:Y:S01]  /*0200*/  CS2R R68, SRZ ;  /* 0x0000000000447805 */ /* 0x000fe2000001ff00 */
[----:B------:R-:W-:Y:S01]  /*0210*/  IADD3 R4, P1, R2, c[0x0][0x218], RZ ;  /* 0x0000860002047a10 */ /* 0x000fe20007f3e0ff */
[----:B------:R-:W-:Y:S01]  /*0220*/  CS2R R70, SRZ ;  /* 0x0000000000467805 */ /* 0x000fe2000001ff00 */
[----:B------:R-:W-:Y:S01]  /*0230*/  ULDC.64 UR4, c[0x0][0x118] ;  /* 0x0000460000047ab9 */ /* 0x000fe20000000a00 */
[----:B------:R-:W0:Y:S01]  /*0240*/  S2UR UR6, SR_CTAID.X ;  /* 0x00000000000679c3 */ /* 0x000e220000002500 */
[----:B------:R-:W-:-:S02]  /*0250*/  IADD3.X R5, RZ, c[0x0][0x21c], RZ, P1, !PT ;  /* 0x00008700ff057a10 */ /* 0x000fc40000ffe4ff */
[----:B------:R-:W-:-:S03]  /*0260*/  IADD3 R2, P2, R2, c[0x0][0x1b0], RZ ;  /* 0x00006c0002027a10 */ /* 0x000fc60007f5e0ff */
[----:B------:R1:W5:Y:S01]  /*0270*/  @P0 LDG.E.128 R120, [R4.64] ;  /* 0x0000000404780981 */ /* 0x000362000c1e1d00 */
[----:B------:R-:W-:-:S03]  /*0280*/  IADD3.X R3, RZ, c[0x0][0x1b4], RZ, P2, !PT ;  /* 0x00006d00ff037a10 */ /* 0x000fc600017fe4ff */
[----:B------:R1:W5:Y:S04]  /*0290*/  @P0 LDG.E.128 R116, [R4.64+0x10] ;  /* 0x0000100404740981 */ /* 0x000368000c1e1d00 */
[----:B------:R1:W5:Y:S04]  /*02a0*/  @P0 LDG.E.128 R112, [R4.64+0x1000] ;  /* 0x0010000404700981 */ /* 0x000368000c1e1d00 */
[----:B------:R1:W5:Y:S04]  /*02b0*/  @P0 LDG.E.128 R108, [R4.64+0x1010] ;  /* 0x00101004046c0981 */ /* 0x000368000c1e1d00 */
[----:B------:R1:W5:Y:S01]  /*02c0*/  @P0 LDG.E.128 R104, [R4.64+0x2000] ;  /* 0x0020000404680981 */ /* 0x000362000c1e1d00 */
[----:B0-----:R-:W-:-:S03]  /*02d0*/  LEA.HI R129, R0, UR6, RZ, 0x19 ;  /* 0x0000000600817c11 */ /* 0x001fc6000f8fc8ff */
[----:B------:R1:W5:Y:S01]  /*02e0*/  @P0 LDG.E.128 R100, [R4.64+0x2010] ;  /* 0x0020100404640981 */ /* 0x000362000c1e1d00 */
[----:B------:R-:W-:-:S03]  /*02f0*/  ISETP.GE.AND P1, PT, R129, c[0x0][0x164], PT ;  /* 0x0000590081007a0c */ /* 0x000fc60003f26270 */
[----:B------:R1:W5:Y:S04]  /*0300*/  @P0 LDG.E.128 R96, [R4.64+0x3000] ;  /* 0x0030000404600981 */ /* 0x000368000c1e1d00 */
[----:B------:R1:W5:Y:S04]  /*0310*/  @P0 LDG.E.128 R92, [R4.64+0x3010] ;  /* 0x00301004045c0981 */ /* 0x000368000c1e1d00 */
[----:B------:R1:W5:Y:S04]  /*0320*/  @P0 LDG.E.128 R88, [R4.64+0x4000] ;  /* 0x0040000404580981 */ /* 0x000368000c1e1d00 */
[----:B------:R1:W5:Y:S04]  /*0330*/  @P0 LDG.E.128 R84, [R4.64+0x4010] ;  /* 0x0040100404540981 */ /* 0x000368000c1e1d00 */
[----:B------:R1:W5:Y:S04]  /*0340*/  @P0 LDG.E.128 R80, [R4.64+0x5000] ;  /* 0x0050000404500981 */ /* 0x000368000c1e1d00 */
[----:B------:R1:W5:Y:S04]  /*0350*/  @P0 LDG.E.128 R76, [R4.64+0x5010] ;  /* 0x00501004044c0981 */ /* 0x000368000c1e1d00 */
[----:B------:R1:W5:Y:S04]  /*0360*/  @P0 LDG.E.128 R72, [R4.64+0x6000] ;  /* 0x0060000404480981 */ /* 0x000368000c1e1d00 */
[----:B------:R1:W5:Y:S01]  /*0370*/  @P0 LDG.E.128 R68, [R4.64+0x6010] ;  /* 0x0060100404440981 */ /* 0x000362000c1e1d00 */
[----:B------:R-:W-:Y:S05]  /*0380*/  @P1 EXIT ;  /* 0x000000000000194d */ /* 0x000fea0003800000 */
[----:B------:R0:W5:Y:S04]  /*0390*/  LDG.E.128 R64, [R2.64] ;  /* 0x0000000402407981 */ /* 0x000168000c1e1d00 */
[----:B------:R0:W5:Y:S04]  /*03a0*/  LDG.E.128 R60, [R2.64+0x10] ;  /* 0x00001004023c7981 */ /* 0x000168000c1e1d00 */
        /* <DEDUP_REMOVED lines=11> */
[----:B------:R0:W5:Y:S01]  /*0460*/  LDG.E.128 R12, [R2.64+0x6010] ;  /* 0x00601004020c7981 */ /* 0x000162000c1e1d00 */
[----:B-1----:R-:W-:Y:S01]  /*0470*/  MOV R4, c[0x0][0x180] ;  /* 0x0000600000047a02 */ /* 0x002fe20000000f00 */
[----:B------:R-:W-:Y:S01]  /*0480*/  HFMA2.MMA R128, -RZ, RZ, 0, 5.9604644775390625e-08 ;  /* 0x00000001ff807435 */ /* 0x000fe200000001ff */
[----:B------:R-:W-:-:S02]  /*0490*/  ULDC.U8 UR6, c[0x0][0x1f0] ;  /* 0x00007c0000067ab9 */ /* 0x000fc40000000000 */
[----:B------:R-:W-:Y:S02]  /*04a0*/  LOP3.LUT P0, RZ, R4, c[0x0][0x1c0], RZ, 0xfc, !PT ;  /* 0x0000700004ff7a12 */ /* 0x000fe4000780fcff */
[----:B------:R-:W-:-:S04]  /*04b0*/  MOV R4, c[0x0][0x184] ;  /* 0x0000610000047a02 */ /* 0x000fc80000000f00 */
[----:B0-----:R-:W-:Y:S02]  /*04c0*/  LOP3.LUT P0, RZ, R4, c[0x0][0x1c4], RZ, 0xfc, P0 ;  /* 0x0000710004ff7a12 */ /* 0x001fe4000000fcff */
.L_x_11036:
[----:B------:R-:W-:Y:S01]  /*04d0*/  ISETP.NE.U32.AND P1, PT, RZ, c[0x0][0x1c0], PT ;  /* 0x00007000ff007a0c */ /* 0x000fe20003f25070 */
[----:B------:R-:W-:Y:S01]  /*04e0*/  IMAD R2, R129, c[0x0][0x168], RZ ;  /* 0x00005a0081027a24 */ /* 0x000fe200078e02ff */
[----:B------:R-:W-:Y:S02]  /*04f0*/  LOP3.LUT R130, R0, 0x7f, RZ, 0xc0, !PT ;  /* 0x0000007f00827812 */ /* 0x000fe400078ec0ff */
[----:B------:R-:W-:Y:S02]  /*0500*/  ISETP.NE.AND.EX P1, PT, RZ, c[0x0][0x1c4], PT, P1 ;  /* 0x00007100ff007a0c */ /* 0x000fe40003f25310 */
[----:B------:R-:W-:Y:S02]  /*0510*/  SHF.R.S32.HI R3, RZ, 0x1f, R2 ;  /* 0x0000001fff037819 */ /* 0x000fe40000011402 */
[----:B------:R-:W-:Y:S02]  /*0520*/  ISETP.NE.U32.AND P2, PT, RZ, c[0x0][0x180], PT ;  /* 0x00006000ff007a0c */ /* 0x000fe40003f45070 */
[----:B------:R-:W-:-:S02]  /*0530*/  LEA.HI R3, R3, R2, RZ, 0x3 ;  /* 0x0000000203037211 */ /* 0x000fc400078f18ff */
[----:B------:R-:W-:Y:S02]  /*0540*/  ISETP.NE.AND.EX P2, PT, RZ, c[0x0][0x184], PT, P2 ;  /* 0x00006100ff007a0c */ /* 0x000fe40003f45320 */
[----:B------:R-:W-:Y:S02]  /*0550*/  LEA.HI.SX32 R130, R3, R130, 0x1d ;  /* 0x0000008203827211 */ /* 0x000fe400078feaff */
[----:B------:R-:W-:Y:S02]  /*0560*/  MOV R3, 0x10 ;  /* 0x0000001000037802 */ /* 0x000fe40000000f00 */
[----:B------:R-:W-:-:S03]  /*0570*/  @P1 MOV R134, 0x2 ;  /* 0x0000000200861802 */ /* 0x000fc60000000f00 */
        /* <DEDUP_REMOVED lines=15> */
.L_x_10865:
[----:B0----5:R-:W-:-:S05]  /*0670*/  PRMT R132, RZ, 0x5410, R8 ;  /* 0x00005410ff847816 */ /* 0x021fca0000000008 */
[----:B------:R-:W-:-:S05]  /*0680*/  FADD.FTZ R133, R133, R132 ;  /* 0x0000008485857221 */ /* 0x000fca0000010000 */
.L_x_10866:
[----:B------:R-:W-:-:S04]  /*0690*/  F2FP.BF16.PACK_AB R131, RZ, R133 ;  /* 0x00000085ff83723e */ /* 0x000fc800000010ff */
[----:B------:R-:W-:Y:S02]  /*06a0*/  PRMT R4, R131, 0x7610, R4 ;  /* 0x0000761083047816 */ /* 0x000fe40000000004 */
.L_x_10867:
[----:B------:R-:W-:-:S05]  /*06b0*/  PRMT R135, RZ, 0x7610, R124 ;  /* 0x00007610ff877816 */ /* 0x000fca000000007c */
[----:B------:R-:W-:Y:S01]  /*06c0*/  FMUL.FTZ R135, R135, R2 ;  /* 0x0000000287877220 */ /* 0x000fe20000410000 */
[----:B------:R-:W-:Y:S05]  /*06d0*/  @P3 BRA `(.L_x_10868) ;  /* 0x0000002000003947 */ /* 0x000fea0003800000 */
[----:B------:R-:W-:Y:S05]  /*06e0*/  @P0 BRA `(.L_x_10869) ;  /* 0x0000003000000947 */ /* 0x000fea0003800000 */
[----:B------:R-:W-:Y:S05]  /*06f0*/  BRA `(.L_x_10870) ;  /* 0x0000004000007947 */ /* 0x000fea0003800000 */
.L_x_10868:
[----:B-----5:R-:W-:-:S05]  /*0700*/  PRMT R124, RZ, 0x7610, R8 ;  /* 0x00007610ff7c7816 */ /* 0x020fca0000000008 */
[----:B------:R-:W-:-:S05]  /*0710*/  FADD.FTZ R135, R135, R124 ;  /* 0x0000007c87877221 */ /* 0x000fca0000010000 */
.L_x_10869:
[----:B------:R-:W-:-:S04]  /*0720*/  F2FP.BF16.PACK_AB R124, RZ, R135 ;  /* 0x00000087ff7c723e */ /* 0x000fc800000010ff */
[----:B------:R-:W-:Y:S02]  /*0730*/  PRMT R4, R4, 0x5410, R124 ;  /* 0x0000541004047816 */ /* 0x000fe4000000007c */
.L_x_10870:
[----:B------:R-:W-:-:S05]  /*0740*/  PRMT R141, RZ, 0x5410, R125 ;  /* 0x00005410ff8d7816 */ /* 0x000fca000000007d */
[----:B------:R-:W-:Y:S01]  /*0750*/  FMUL.FTZ R141, R141, R2 ;  /* 0x000000028d8d7220 */ /* 0x000fe20000410000 */
[----:B------:R-:W-:Y:S05]  /*0760*/  @P3 BRA `(.L_x_10871) ;  /* 0x0000002000003947 */ /* 0x000fea0003800000 */
[----:B------:R-:W-:Y:S05]  /*0770*/  @P0 BRA `(.L_x_10872) ;  /* 0x0000003000000947 */ /* 0x000fea0003800000 */
[----:B------:R-:W-:Y:S05]  /*0780*/  BRA `(.L_x_10873) ;  /* 0x0000004000007947 */ /* 0x000fea0003800000 */
.L_x_10871:
[----:B-----5:R-:W-:-:S05]  /*0790*/  PRMT R124, RZ, 0x5410, R9 ;  /* 0x00005410ff7c7816 */ /* 0x020fca0000000009 */
[----:B------:R-:W-:-:S05]  /*07a0*/  FADD.FTZ R141, R141, R124 ;  /* 0x0000007c8d8d7221 */ /* 0x000fca0000010000 */
.L_x_10872:
[----:B------:R-:W-:-:S04]  /*07b0*/  F2FP.BF16.PACK_AB R124, RZ, R141 ;  /* 0x0000008dff7c723e */ /* 0x000fc800000010ff */
[----:B------:R-:W-:Y:S02]  /*07c0*/  PRMT R5, R124, 0x7610, R5 ;  /* 0x000076107c057816 */ /* 0x000fe40000000005 */
.L_x_10873:
[----:B------:R-:W-:-:S05]  /*07d0*/  PRMT R125, RZ, 0x7610, R125 ;  /* 0x00007610ff7d7816 */ /* 0x000fca000000007d */
[----:B------:R-:W-:Y:S01]  /*07e0*/  FMUL.FTZ R143, R125, R2 ;  /* 0x000000027d8f7220 */ /* 0x000fe20000410000 */
[----:B------:R-:W-:Y:S05]  /*07f0*/  @P3 BRA `(.L_x_10874) ;  /* 0x0000002000003947 */ /* 0x000fea0003800000 */
[----:B------:R-:W-:Y:S05]  /*0800*/  @P0 BRA `(.L_x_10875) ;  /* 0x0000003000000947 */ /* 0x000fea0003800000 */
[----:B------:R-:W-:Y:S05]  /*0810*/  BRA `(.L_x_10876) ;  /* 0x0000004000007947 */ /* 0x000fea0003800000 */
.L_x_10874:
[----:B-----5:R-:W-:-:S05]  /*0820*/  PRMT R124, RZ, 0x7610, R9 ;  /* 0x00007610ff7c7816 */ /* 0x020fca0000000009 */
[----:B------:R-:W-:-:S05]  /*0830*/  FADD.FTZ R143, R143, R124 ;  /* 0x0000007c8f8f7221 */ /* 0x000fca0000010000 */
.L_x_10875:
[----:B------:R-:W-:-:S04]  /*0840*/  F2FP.BF16.PACK_AB R124, RZ, R143 ;  /* 0x0000008fff7c723e */ /* 0x000fc800000010ff */
[----:B------:R-:W-:Y:S02]  /*0850*/  PRMT R5, R5, 0x5410, R124 ;  /* 0x0000541005057816 */ /* 0x000fe4000000007c */
.L_x_10876:
[----:B------:R-:W-:-:S05]  /*0860*/  PRMT R145, RZ, 0x5410, R126 ;  /* 0x00005410ff917816 */ /* 0x000fca000000007e */
[----:B------:R-:W-:Y:S01]  /*0870*/  FMUL.FTZ R145, R145, R2 ;  /* 0x0000000291917220 */ /* 0x000fe20000410000 */
[----:B------:R-:W-:Y:S05]  /*0880*/  @P3 BRA `(.L_x_10877) ;  /* 0x0000002000003947 */ /* 0x000fea0003800000 */
[----:B------:R-:W-:Y:S05]  /*0890*/  @P0 BRA `(.L_x_10878) ;  /* 0x0000003000000947 */ /* 0x000fea0003800000 */
[----:B------:R-:W-:Y:S05]  /*08a0*/  BRA `(.L_x_10879) ;  /* 0x0000004000007947 */ /* 0x000fea0003800000 */
.L_x_10877:
[----:B-----5:R-:W-:-:S05]  /*08b0*/  PRMT R124, RZ, 0x5410, R10 ;  /* 0x00005410ff7c7816 */ /* 0x020fca000000000a */
[----:B------:R-:W-:-:S05]  /*08c0*/  FADD.FTZ R145, R145, R124 ;  /* 0x0000007c91917221 */ /* 0x000fca0000010000 */
.L_x_10878:
[----:B------:R-:W-:-:S04]  /*08d0*/  F2FP.BF16.PACK_AB R124, RZ, R145 ;  /* 0x00000091ff7c723e */ /* 0x000fc800000010ff */
[----:B------:R-:W-:Y:S02]  /*08e0*/  PRMT R6, R124, 0x7610, R6 ;  /* 0x000076107c067816 */ /* 0x000fe40000000006 */
.L_x_10879:
[----:B------:R-:W-:-:S05]  /*08f0*/  PRMT R147, RZ, 0x7610, R126 ;  /* 0x00007610ff937816 */ /* 0x000fca000000007e */
[----:B------:R-:W-:Y:S01]  /*0900*/  FMUL.FTZ R147, R147, R2 ;  /* 0x0000000293937220 */ /* 0x000fe20000410000 */
[----:B------:R-:W-:Y:S05]  /*0910*/  @P3 BRA `(.L_x_10880) ;  /* 0x0000002000003947 */ /* 0x000fea0003800000 */
[----:B------:R-:W-:Y:S05]  /*0920*/  @P0 BRA `(.L_x_10881) ;  /* 0x0000003000000947 */ /* 0x000fea0003800000 */
[----:B------:R-:W-:Y:S05]  /*0930*/  BRA `(.L_x_10882) ;  /* 0x0000004000007947 */ /* 0x000fea0003800000 */
.L_x_10880:
[----:B-----5:R-:W-:-:S05]  /*0940*/  PRMT R124, RZ, 0x7610, R10 ;  /* 0x00007610ff7c7816 */ /* 0x020fca000000000a */
[----:B------:R-:W-:-:S05]  /*0950*/  FADD.FTZ R147, R147, R124 ;  /* 0x0000007c93937221 */ /* 0x000fca0000010000 */
.L_x_10881:
[----:B------:R-:W-:-:S04]  /*0960*/  F2FP.BF16.PACK_AB R124, RZ, R147 ;  /* 0x00000093ff7c723e */ /* 0x000fc800000010ff */
[----:B------:R-:W-:Y:S02]  /*0970*/  PRMT R6, R6, 0x5410, R124 ;  /* 0x0000541006067816 */ /* 0x000fe4000000007c */
.L_x_10882:
[----:B------:R-:W-:-:S05]  /*0980*/  PRMT R149, RZ, 0x5410, R127 ;  /* 0x00005410ff957816 */ /* 0x000fca000000007f */
[----:B------:R-:W-:Y:S01]  /*0990*/  FMUL.FTZ R149, R149, R2 ;  /* 0x0000000295957220 */ /* 0x000fe20000410000 */
[----:B------:R-:W-:Y:S05]  /*09a0*/  @P3 BRA `(.L_x_10883) ;  /* 0x0000002000003947 */ /* 0x000fea0003800000 */
[----:B------:R-:W-:Y:S05]  /*09b0*/  @P0 BRA `(.L_x_10884) ;  /* 0x0000003000000947 */ /* 0x000fea0003800000 */
[----:B------:R-:W-:Y:S05]  /*09c0*/  BRA `(.L_x_10885) ;  /* 0x0000004000007947 */ /* 0x000fea0003800000 */
.L_x_10883:
[----:B-----5:R-:W-:-:S05]  /*09d0*/  PRMT R124, RZ, 0x5410, R11 ;  /* 0x00005410ff7c7816 */ /* 0x020fca000000000b */
[----:B------:R-:W-:-:S05]  /*09e0*/  FADD.FTZ R149, R149, R124 ;  /* 0x0000007c95957221 */ /* 0x000fca0000010000 */
.L_x_10884:
[----:B------:R-:W-:-:S04]  /*09f0*/  F2FP.BF16.PACK_AB R124, RZ, R149 ;  /* 0x00000095ff7c723e */ /* 0x000fc800000010ff */
[----:B------:R-:W-:Y:S02]  /*0a00*/  PRMT R7, R124, 0x7610, R7 ;  /* 0x000076107c077816 */ /* 0x000fe40000000007 */
.L_x_10885:
[----:B------:R-:W-:-:S05]  /*0a10*/  PRMT R127, RZ, 0x7610, R127 ;  /* 0x00007610ff7f7816 */ /* 0x000fca000000007f */
[----:B------:R-:W-:Y:S01]  /*0a20*/  FMUL.FTZ R151, R127, R2 ;  /* 0x000000027f977220 */ /* 0x000fe20000410000 */
[----:B------:R-:W-:Y:S05]  /*0a30*/  @P3 BRA `(.L_x_10886) ;  /* 0x0000002000003947 */ /* 0x000fea0003800000 */
[----:B------:R-:W-:Y:S05]  /*0a40*/  @P0 BRA `(.L_x_10887) ;  /* 0x0000003000000947 */ /* 0x000fea0003800000 */
[----:B------:R-:W-:Y:S05]  /*0a50*/  BRA `(.L_x_10888) ;  /* 0x0000004000007947 */ /* 0x000fea0003800000 */
.L_x_10886:
[----:B-----5:R-:W-:-:S05]  /*0a60*/  PRMT R124, RZ, 0x7610, R11 ;  /* 0x00007610ff7c7816 */ /* 0x020fca000000000b */
[----:B------:R-:W-:-:S05]  /*0a70*/  FADD.FTZ R151, R151, R124 ;  /* 0x0000007c97977221 */ /* 0x000fca0000010000 */
.L_x_10887:
[----:B------:R-:W-:-:S04]  /*0a80*/  F2FP.BF16.PACK_AB R124, RZ, R151 ;  /* 0x00000097ff7c723e */ /* 0x000fc800000010ff */
[----:B------:R-:W-:Y:S02]  /*0a90*/  PRMT R7, R7, 0x5410, R124 ;  /* 0x0000541007077816 */ /* 0x000fe4000000007c */
.L_x_10888:
[C---:B------:R-:W-:Y:S01]  /*0aa0*/  IADD3 R132, R130.reuse, 0x80, RZ ;  /* 0x0000008082847810 */ /* 0x040fe20007ffe0ff */
[----:B------:R-:W-:-:S04]  /*0ab0*/  @P0 IMAD.WIDE.U32 R136, R130, R3, c[0x0][0x188] ;  /* 0x0000620082880625 */ /* 0x000fc800078e0003 */
[CC--:B------:R-:W-:Y:S01]  /*0ac0*/  IMAD.WIDE.U32 R124, R132.reuse, R3.reuse, c[0x0][0x170] ;  /* 0x00005c00847c7625 */ /* 0x0c0fe200078e0003 */
[----:B------:R0:W-:Y:S05]  /*0ad0*/  @P0 STG.E.128 [R136.64], R4 ;  /* 0x0000000488000986 */ /* 0x0001ea000c101d04 */
[----:B------:R-:W2:Y:S01]  /*0ae0*/  LDG.E.128 R124, [R124.64] ;  /* 0x000000047c7c7981 */ /* 0x000ea2000c1e1d00 */
[----:B------:R-:W-:-:S05]  /*0af0*/  @P2 IMAD.WIDE.U32 R138, R132, R3, c[0x0][0x180] ;  /* 0x00006000848a2625 */ /* 0x000fca00078e0003 */
[----:B-----5:R0:W5:Y:S01]  /*0b00*/  @P2 LDG.E.128 R8, [R138.64] ;  /* 0x000000048a082981 */ /* 0x020162000c1e1d00 */
[----:B--2---:R-:W-:-:S05]  /*0b10*/  PRMT R165, RZ, 0x5410, R124 ;  /* 0x00005410ffa57816 */ /* 0x004fca000000007c */
[----:B------:R-:W-:Y:S01]  /*0b20*/  FMUL.FTZ R165, R165, R2 ;  /* 0x00000002a5a57220 */ /* 0x000fe20000410000 */
[----:B------:R-:W-:Y:S05]  /*0b30*/  @P3 BRA `(.L_x_10889) ;  /* 0x0000002000003947 */ /* 0x000fea0003800000 */
[----:B0-----:R-:W-:Y:S05]  /*0b40*/  @P0 BRA `(.L_x_10890) ;  /* 0x0000003000000947 */ /* 0x001fea0003800000 */
[----:B------:R-:W-:Y:S05]  /*0b50*/  BRA `(.L_x_10891) ;  /* 0x0000004000007947 */ /* 0x000fea0003800000 */
.L_x_10889:
[----:B0----5:R-:W-:-:S05]  /*0b60*/  PRMT R134, RZ, 0x5410, R8 ;  /* 0x00005410ff867816 */ /* 0x021fca0000000008 */
[----:B------:R-:W-:-:S05]  /*0b70*/  FADD.FTZ R165, R134, R165 ;  /* 0x000000a586a57221 */ /* 0x000fca0000010000 */
.L_x_10890:
[----:B------:R-:W-:-:S04]  /*0b80*/  F2FP.BF16.PACK_AB R131, RZ, R165 ;  /* 0x000000a5ff83723e */ /* 0x000fc800000010ff */
[----:B------:R-:W-:Y:S02]  /*0b90*/  PRMT R4, R131, 0x7610, R4 ;  /* 0x0000761083047816 */ /* 0x000fe40000000004 */
.L_x_10891:
[----:B------:R-:W-:-:S05]  /*0ba0*/  PRMT R167, RZ, 0x7610, R124 ;  /* 0x00007610ffa77816 */ /* 0x000fca000000007c */
[----:B------:R-:W-:Y:S01]  /*0bb0*/  FMUL.FTZ R167, R167, R2 ;  /* 0x00000002a7a77220 */ /* 0x000fe20000410000 */
[----:B------:R-:W-:Y:S05]  /*0bc0*/  @P3 BRA `(.L_x_10892) ;  /* 0x0000002000003947 */ /* 0x000fea0003800000 */
[----:B------:R-:W-:Y:S05]  /*0bd0*/  @P0 BRA `(.L_x_10893) ;  /* 0x0000003000000947 */ /* 0x000fea0003800000 */
[----:B------:R-:W-:Y:S05]  /*0be0*/  BRA `(.L_x_10894) ;  /* 0x0000004000007947 */ /* 0x000fea0003800000 */
.L_x_10892:
[----:B-----5:R-:W-:-:S05]  /*0bf0*/  PRMT R124, RZ, 0x7610, R8 ;  /* 0x00007610ff7c7816 */ /* 0x020fca0000000008 */
[----:B------:R-:W-:-:S05]  /*0c00*/  FADD.FTZ R167, R124, R167 ;  /* 0x000000a77ca77221 */ /* 0x000fca0000010000 */
.L_x_10893:
[----:B------:R-:W-:-:S04]  /*0c10*/  F2FP.BF16.PACK_AB R124, RZ, R167 ;  /* 0x000000a7ff7c723e */ /* 0x000fc800000010ff */
[----:B------:R-:W-:Y:S02]  /*0c20*/  PRMT R4, R4, 0x5410, R124 ;  /* 0x0000541004047816 */ /* 0x000fe4000000007c */
.L_x_10894:
[----:B------:R-:W-:-:S05]  /*0c30*/  PRMT R155, RZ, 0x5410, R125 ;  /* 0x00005410ff9b7816 */ /* 0x000fca000000007d */
[----:B------:R-:W-:Y:S01]  /*0c40*/  FMUL.FTZ R155, R155, R2 ;  /* 0x000000029b9b7220 */ /* 0x000fe20000410000 */
[----:B------:R-:W-:Y:S05]  /*0c50*/  @P3 BRA `(.L_x_10895) ;  /* 0x0000002000003947 */ /* 0x000fea0003800000 */
[----:B------:R-:W-:Y:S05]  /*0c60*/  @P0 BRA `(.L_x_10896) ;  /* 0x0000003000000947 */ /* 0x000fea0003800000 */
[----:B------:R-:W-:Y:S05]  /*0c70*/  BRA `(.L_x_10897) ;  /* 0x0000004000007947 */ /* 0x000fea0003800000 */
.L_x_10895:
[----:B-----5:R-:W-:-:S05]  /*0c80*/  PRMT R124, RZ, 0x5410, R9 ;  /* 0x00005410ff7c7816 */ /* 0x020fca0000000009 */
[----:B------:R-:W-:-:S05]  /*0c90*/  FADD.FTZ R155, R124, R155 ;  /* 0x0000009b7c9b7221 */ /* 0x000fca0000010000 */
.L_x_10896:
[----:B------:R-:W-:-:S04]  /*0ca0*/  F2FP.BF16.PACK_AB R124, RZ, R155 ;  /* 0x0000009bff7c723e */ /* 0x000fc800000010ff */
[----:B------:R-:W-:Y:S02]  /*0cb0*/  PRMT R5, R124, 0x7610, R5 ;  /* 0x000076107c057816 */ /* 0x000fe40000000005 */
.L_x_10897:
[----:B------:R-:W-:-:S05]  /*0cc0*/  PRMT R125, RZ, 0x7610, R125 ;  /* 0x00007610ff7d7816 */ /* 0x000fca000000007d */
[----:B------:R-:W-:Y:S01]  /*0cd0*/  FMUL.FTZ R157, R125, R2 ;  /* 0x000000027d9d7220 */ /* 0x000fe20000410000 */
[----:B------:R-:W-:Y:S05]  /*0ce0*/  @P3 BRA `(.L_x_10898) ;  /* 0x0000002000003947 */ /* 0x000fea0003800000 */
[----:B------:R-:W-:Y:S05]  /*0cf0*/  @P0 BRA `(.L_x_10899) ;  /* 0x0000003000000947 */ /* 0x000fea0003800000 */
[----:B------:R-:W-:Y:S05]  /*0d00*/  BRA `(.L_x_10900) ;  /* 0x0000004000007947 */ /* 0x000fea0003800000 */
.L_x_10898:
[----:B-----5:R-:W-:-:S05]  /*0d10*/  PRMT R124, RZ, 0x7610, R9 ;  /* 0x00007610ff7c7816 */ /* 0x020fca0000000009 */
[----:B------:R-:W-:-:S05]  /*0d20*/  FADD.FTZ R157, R124, R157 ;  /* 0x0000009d7c9d7221 */ /* 0x000fca0000010000 */
.L_x_10899:
[----:B------:R-:W-:-:S04]  /*0d30*/  F2FP.BF16.PACK_AB R124, RZ, R157 ;  /* 0x0000009dff7c723e */ /* 0x000fc800000010ff */
[----:B------:R-:W-:Y:S02]  /*0d40*/  PRMT R5, R5, 0x5410, R124 ;  /* 0x0000541005057816 */ /* 0x000fe4000000007c */
.L_x_10900:
[----:B------:R-:W-:-:S05]  /*0d50*/  PRMT R159, RZ, 0x5410, R126 ;  /* 0x00005410ff9f7816 */ /* 0x000fca000000007e */
[----:B------:R-:W-:Y:S01]  /*0d60*/  FMUL.FTZ R159, R159, R2 ;  /* 0x000000029f9f7220 */ /* 0x000fe20000410000 */
[----:B------:R-:W-:Y:S05]  /*0d70*/  @P3 BRA `(.L_x_10901) ;  /* 0x0000002000003947 */ /* 0x000fea0003800000 */
[----:B------:R-:W-:Y:S05]  /*0d80*/  @P0 BRA `(.L_x_10902) ;  /* 0x0000003000000947 */ /* 0x000fea0003800000 */
[----:B------:R-:W-:Y:S05]  /*0d90*/  BRA `(.L_x_10903) ;  /* 0x0000004000007947 */ /* 0x000fea0003800000 */
.L_x_10901:
[----:B-----5:R-:W-:-:S05]  /*0da0*/  PRMT R124, RZ, 0x5410, R10 ;  /* 0x00005410ff7c7816 */ /* 0x020fca000000000a */
[----:B------:R-:W-:-:S05]  /*0db0*/  FADD.FTZ R159, R124, R159 ;  /* 0x0000009f7c9f7221 */ /* 0x000fca0000010000 */
.L_x_10902:
[----:B------:R-:W-:-:S04]  /*0dc0*/  F2FP.BF16.PACK_AB R124, RZ, R159 ;  /* 0x0000009fff7c723e */ /* 0x000fc800000010ff */
[----:B------:R-:W-:Y:S02]  /*0dd0*/  PRMT R6, R124, 0x7610, R6 ;  /* 0x000076107c067816 */ /* 0x000fe40000000006 */
.L_x_10903:
[----:B------:R-:W-:-:S05]  /*0de0*/  PRMT R161, RZ, 0x7610, R126 ;  /* 0x00007610ffa17816 */ /* 0x000fca000000007e */
[----:B------:R-:W-:Y:S01]  /*0df0*/  FMUL.FTZ R161, R161, R2 ;  /* 0x00000002a1a17220 */ /* 0x000fe20000410000 */
[----:B------:R-:W-:Y:S05]  /*0e00*/  @P3 BRA `(.L_x_10904) ;  /* 0x0000002000003947 */ /* 0x000fea0003800000 */
[----:B------:R-:W-:Y:S05]  /*0e10*/  @P0 BRA `(.L_x_10905) ;  /* 0x0000003000000947 */ /* 0x000fea0003800000 */
[----:B------:R-:W-:Y:S05]  /*0e20*/  BRA `(.L_x_10906) ;  /* 0x0000004000007947 */ /* 0x000fea0003800000 */
.L_x_10904:
[----:B-----5:R-:W-:-:S05]  /*0e30*/  PRMT R124, RZ, 0x7610, R10 ;  /* 0x00007610ff7c7816 */ /* 0x020fca000000000a */
[----:B------:R-:W-:-:S05]  /*0e40*/  FADD.FTZ R161, R124, R161 ;  /* 0x000000a17ca17221 */ /* 0x000fca0000010000 */
.L_x_10905:
[----:B------:R-:W-:-:S04]  /*0e50*/  F2FP.BF16.PACK_AB R124, RZ, R161 ;  /* 0x000000a1ff7c723e */ /* 0x000fc800000010ff */
[----:B------:R-:W-:Y:S02]  /*0e60*/  PRMT R6, R6, 0x5410, R124 ;  /* 0x0000541006067816 */ /* 0x000fe4000000007c */
.L_x_10906:
[----:B------:R-:W-:-:S05]  /*0e70*/  PRMT R153, RZ, 0x5410, R127 ;  /* 0x00005410ff997816 */ /* 0x000fca000000007f */
[----:B------:R-:W-:Y:S01]  /*0e80*/  FMUL.FTZ R153, R153, R2 ;  /* 0x0000000299997220 */ /* 0x000fe20000410000 */
[----:B------:R-:W-:Y:S05]  /*0e90*/  @P3 BRA `(.L_x_10907) ;  /* 0x0000002000003947 */ /* 0x000fea0003800000 */
[----:B------:R-:W-:Y:S05]  /*0ea0*/  @P0 BRA `(.L_x_10908) ;  /* 0x0000003000000947 */ /* 0x000fea0003800000 */
[----:B------:R-:W-:Y:S05]  /*0eb0*/  BRA `(.L_x_10909) ;  /* 0x0000004000007947 */ /* 0x000fea0003800000 */
.L_x_10907:
[----:B-----5:R-:W-:-:S05]  /*0ec0*/  PRMT R124, RZ, 0x5410, R11 ;  /* 0x00005410ff7c7816 */ /* 0x020fca000000000b */
[----:B------:R-:W-:-:S05]  /*0ed0*/  FADD.FTZ R153, R124, R153 ;  /* 0x000000997c997221 */ /* 0x000fca0000010000 */
.L_x_10908:
[----:B------:R-:W-:-:S04]  /*0ee0*/  F2FP.BF16.PACK_AB R124, RZ, R153 ;  /* 0x00000099ff7c723e */ /* 0x000fc800000010ff */
[----:B------:R-:W-:Y:S02]  /*0ef0*/  PRMT R7, R124, 0x7610, R7 ;  /* 0x000076107c077816 */ /* 0x000fe40000000007 */
.L_x_10909:
[----:B------:R-:W-:-:S05]  /*0f00*/  PRMT R127, RZ, 0x7610, R127 ;  /* 0x00007610ff7f7816 */ /* 0x000fca000000007f */
[----:B------:R-:W-:Y:S01]  /*0f10*/  FMUL.FTZ R163, R127, R2 ;  /* 0x000000027fa37220 */ /* 0x000fe20000410000 */
[----:B------:R-:W-:Y:S05]  /*0f20*/  @P3 BRA `(.L_x_10910) ;  /* 0x0000002000003947 */ /* 0x000fea0003800000 */
[----:B------:R-:W-:Y:S05]  /*0f30*/  @P0 BRA `(.L_x_10911) ;  /* 0x0000003000000947 */ /* 0x000fea0003800000 */
[----:B------:R-:W-:Y:S05]  /*0f40*/  BRA `(.L_x_10912) ;  /* 0x0000004000007947 */ /* 0x000fea0003800000 */
.L_x_10910:
[----:B-----5:R-:W-:-:S05]  /*0f50*/  PRMT R124, RZ, 0x7610, R11 ;  /* 0x00007610ff7c7816 */ /* 0x020fca000000000b */
[----:B------:R-:W-:-:S05]  /*0f60*/  FADD.FTZ R163, R124, R163 ;  /* 0x000000a37ca37221 */ /* 0x000fca0000010000 */
.L_x_10911:
[----:B------:R-:W-:-:S04]  /*0f70*/  F2FP.BF16.PACK_AB R124, RZ, R163 ;  /* 0x000000a3ff7c723e */ /* 0x000fc800000010ff */
[----:B------:R-:W-:Y:S02]  /*0f80*/  PRMT R7, R7, 0x5410, R124 ;  /* 0x0000541007077816 */ /* 0x000fe4000000007c */
.L_x_10912:
[----:B------:R-:W-:Y:S01]  /*0f90*/  IADD3 R131, R130, 0x100, RZ ;  /* 0x0000010082837810 */ /* 0x000fe20007ffe0ff */
        /* <DEDUP_REMOVED lines=11> */
.L_x_10913:
[----:B0----5:R-:W-:-:S05]  /*1050*/  PRMT R132, RZ, 0x5410, R8 ;  /* 0x00005410ff847816 */ /* 0x021fca0000000008 */
[----:B------:R-:W-:-:S05]  /*1060*/  FADD.FTZ R185, R132, R185 ;  /* 0x000000b984b97221 */ /* 0x000fca0000010000 */
.L_x_10914:
[----:B------:R-:W-:-:S04]  /*1070*/  F2FP.BF16.PACK_AB R132, RZ, R185 ;  /* 0x000000b9ff84723e */ /* 0x000fc800000010ff */
[----:B------:R-:W-:Y:S02]  /*1080*/  PRMT R4, R132, 0x7610, R4 ;  /* 0x0000761084047816 */ /* 0x000fe40000000004 */
.L_x_10915:
[----:B------:R-:W-:-:S05]  /*1090*/  PRMT R187, RZ, 0x7610, R124 ;  /* 0x00007610ffbb7816 */ /* 0x000fca000000007c */
[----:B------:R-:W-:Y:S01]  /*10a0*/  FMUL.FTZ R187, R187, R2 ;  /* 0x00000002bbbb7220 */ /* 0x000fe20000410000 */
[----:B------:R-:W-:Y:S05]  /*10b0*/  @P3 BRA `(.L_x_10916) ;  /* 0x0000002000003947 */ /* 0x000fea0003800000 */
[----:B------:R-:W-:Y:S05]  /*10c0*/  @P0 BRA `(.L_x_10917) ;  /* 0x0000003000000947 */ /* 0x000fea0003800000 */
[----:B------:R-:W-:Y:S05]  /*10d0*/  BRA `(.L_x_10918) ;  /* 0x0000004000007947 */ /* 0x000fea0003800000 */
.L_x_10916:
[----:B-----5:R-:W-:-:S05]  /*10e0*/  PRMT R124, RZ, 0x7610, R8 ;  /* 0x00007610ff7c7816 */ /* 0x020fca0000000008 */
[----:B------:R-:W-:-:S05]  /*10f0*/  FADD.FTZ R187, R124, R187 ;  /* 0x000000bb7cbb7221 */ /* 0x000fca0000010000 */
.L_x_10917:
[----:B------:R-:W-:-:S04]  /*1100*/  F2FP.BF16.PACK_AB R124, RZ, R187 ;  /* 0x000000bbff7c723e */ /* 0x000fc800000010ff */
[----:B------:R-:W-:Y:S02]  /*1110*/  PRMT R4, R4, 0x5410, R124 ;  /* 0x0000541004047816 */ /* 0x000fe4000000007c */
.L_x_10918:
[----:B------:R-:W-:-:S05]  /*1120*/  PRMT R173, RZ, 0x5410, R125 ;  /* 0x00005410ffad7816 */ /* 0x000fca000000007d */
[----:B------:R-:W-:Y:S01]  /*1130*/  FMUL.FTZ R173, R173, R2 ;  /* 0x00000002adad7220 */ /* 0x000fe20000410000 */
[----:B------:R-:W-:Y:S05]  /*1140*/  @P3 BRA `(.L_x_10919) ;  /* 0x0000002000003947 */ /* 0x000fea0003800000 */
[----:B------:R-:W-:Y:S05]  /*1150*/  @P0 BRA `(.L_x_10920) ;  /* 0x0000003000000947 */ /* 0x000fea0003800000 */
[----:B------:R-:W-:Y:S05]  /*1160*/  BRA `(.L_x_10921) ;  /* 0x0000004000007947 */ /* 0x000fea0003800000 */
.L_x_10919:
[----:B-----5:R-:W-:-:S05]  /*1170*/  PRMT R124, RZ, 0x5410, R9 ;  /* 0x00005410ff7c7816 */ /* 0x020fca0000000009 */
[----:B------:R-:W-:-:S05]  /*1180*/  FADD.FTZ R173, R124, R173 ;  /* 0x000000ad7cad7221 */ /* 0x000fca0000010000 */
.L_x_10920:
[----:B------:R-:W-:-:S04]  /*1190*/  F2FP.BF16.PACK_AB R124, RZ, R173 ;  /* 0x000000adff7c723e */ /* 0x000fc800000010ff */
[----:B------:R-:W-:Y:S02]  /*11a0*/  PRMT R5, R124, 0x7610, R5 ;  /* 0x000076107c057816 */ /* 0x000fe40000000005 */
.L_x_10921:
[----:B------:R-:W-:-:S05]  /*11b0*/  PRMT R125, RZ, 0x7610, R125 ;  /* 0x00007610ff7d7816 */ /* 0x000fca000000007d */
[----:B------:R-:W-:Y:S01]  /*11c0*/  FMUL.FTZ R175, R125, R2 ;  /* 0x000000027daf7220 */ /* 0x000fe20000410000 */
[----:B------:R-:W-:Y:S05]  /*11d0*/  @P3 BRA `(.L_x_10922) ;  /* 0x0000002000003947 */ /* 0x000fea0003800000 */
[----:B------:R-:W-:Y:S05]  /*11e0*/  @P0 BRA `(.L_x_10923) ;  /* 0x0000003000000947 */ /* 0x000fea0003800000 */
[----:B------:R-:W-:Y:S05]  /*11f0*/  BRA `(.L_x_10924) ;  /* 0x0000004000007947 */ /* 0x000fea0003800000 */
.L_x_10922:
[----:B-----5:R-:W-:-:S05]  /*1200*/  PRMT R124, RZ, 0x7610, R9 ;  /* 0x00007610ff7c7816 */ /* 0x020fca0000000009 */
[----:B------:R-:W-:-:S05]  /*1210*/  FADD.FTZ R175, R124, R175 ;  /* 0x000000af7caf7221 */ /* 0x000fca0000010000 */
.L_x_10923:
[----:B------:R-:W-:-:S04]  /*1220*/  F2FP.BF16.PACK_AB R124, RZ, R175 ;  /* 0x000000afff7c723e */ /* 0x000fc800000010ff */
[----:B------:R-:W-:Y:S02]  /*1230*/  PRMT R5, R5, 0x5410, R124 ;  /* 0x0000541005057816 */ /* 0x000fe4000000007c */
.L_x_10924:
[----:B------:R-:W-:-:S05]  /*1240*/  PRMT R177, RZ, 0x5410, R126 ;  /* 0x00005410ffb17816 */ /* 0x000fca000000007e */
[----:B------:R-:W-:Y:S01]  /*1250*/  FMUL.FTZ R177, R177, R2 ;  /* 0x00000002b1b17220 */ /* 0x000fe20000410000 */
[----:B------:R-:W-:Y:S05]  /*1260*/  @P3 BRA `(.L_x_10925) ;  /* 0x0000002000003947 */ /* 0x000fea0003800000 */
[----:B------:R-:W-:Y:S05]  /*1270*/  @P0 BRA `(.L_x_10926) ;  /* 0x0000003000000947 */ /* 0x000fea0003800000 */
[----:B------:R-:W-:Y:S05]  /*1280*/  BRA `(.L_x_10927) ;  /* 0x0000004000007947 */ /* 0x000fea0003800000 */
.L_x_10925:
[----:B-----5:R-:W-:-:S05]  /*1290*/  PRMT R124, RZ, 0x5410, R10 ;  /* 0x00005410ff7c7816 */ /* 0x020fca000000000a */
[----:B------:R-:W-:-:S05]  /*12a0*/  FADD.FTZ R177, R124, R177 ;  /* 0x000000b17cb17221 */ /* 0x000fca0000010000 */
.L_x_10926:
[----:B------:R-:W-:-:S04]  /*12b0*/  F2FP.BF16.PACK_AB R124, RZ, R177 ;  /* 0x000000b1ff7c723e */ /* 0x000fc800000010ff */
[----:B------:R-:W-:Y:S02]  /*12c0*/  PRMT R6, R124, 0x7610, R6 ;  /* 0x000076107c067816 */ /* 0x000fe40000000006 */
.L_x_10927:
[----:B------:R-:W-:-:S05]  /*12d0*/  PRMT R179, RZ, 0x7610, R126 ;  /* 0x00007610ffb37816 */ /* 0x000fca000000007e */
[----:B------:R-:W-:Y:S01]  /*12e0*/  FMUL.FTZ R179, R179, R2 ;  /* 0x00000002b3b37220 */ /* 0x000fe20000410000 */
[----:B------:R-:W-:Y:S05]  /*12f0*/  @P3 BRA `(.L_x_10928) ;  /* 0x0000002000003947 */ /* 0x000fea0003800000 */
[----:B------:R-:W-:Y:S05]  /*1300*/  @P0 BRA `(.L_x_10929) ;  /* 0x0000003000000947 */ /* 0x000fea0003800000 */
[----:B------:R-:W-:Y:S05]  /*1310*/  BRA `(.L_x_10930) ;  /* 0x0000004000007947 */ /* 0x000fea0003800000 */
.L_x_10928:
[----:B-----5:R-:W-:-:S05]  /*1320*/  PRMT R124, RZ, 0x7610, R10 ;  /* 0x00007610ff7c7816 */ /* 0x020fca000000000a */
[----:B------:R-:W-:-:S05]  /*1330*/  FADD.FTZ R179, R124, R179 ;  /* 0x000000b37cb37221 */ /* 0x000fca0000010000 */
.L_x_10929:
[----:B------:R-:W-:-:S04]  /*1340*/  F2FP.BF16.PACK_AB R124, RZ, R179 ;  /* 0x000000b3ff7c723e */ /* 0x000fc800000010ff */
[----:B------:R-:W-:Y:S02]  /*1350*/  PRMT R6, R6, 0x5410, R124 ;  /* 0x0000541006067816 */ /* 0x000fe4000000007c */
.L_x_10930:
[----:B------:R-:W-:-:S05]  /*1360*/  PRMT R169, RZ, 0x5410, R127 ;  /* 0x00005410ffa97816 */ /* 0x000fca000000007f */
[----:B------:R-:W-:Y:S01]  /*1370*/  FMUL.FTZ R169, R169, R2 ;  /* 0x00000002a9a97220 */ /* 0x000fe20000410000 */
[----:B------:R-:W-:Y:S05]  /*1380*/  @P3 BRA `(.L_x_10931) ;  /* 0x0000002000003947 */ /* 0x000fea0003800000 */
[----:B------:R-:W-:Y:S05]  /*1390*/  @P0 BRA `(.L_x_10932) ;  /* 0x0000003000000947 */ /* 0x000fea0003800000 */
[----:B------:R-:W-:Y:S05]  /*13a0*/  BRA `(.L_x_10933) ;  /* 0x0000004000007947 */ /* 0x000fea0003800000 */
.L_x_10931:
[----:B-----5:R-:W-:-:S05]  /*13b0*/  PRMT R124, RZ, 0x5410, R11 ;  /* 0x00005410ff7c7816 */ /* 0x020fca000000000b */
[----:B------:R-:W-:-:S05]  /*13c0*/  FADD.FTZ R169, R124, R169 ;  /* 0x000000a97ca97221 */ /* 0x000fca0000010000 */
.L_x_10932:
[----:B------:R-:W-:-:S04]  /*13d0*/  F2FP.BF16.PACK_AB R124, RZ, R169 ;  /* 0x000000a9ff7c723e */ /* 0x000fc800000010ff */
[----:B------:R-:W-:Y:S02]  /*13e0*/  PRMT R7, R124, 0x7610, R7 ;  /* 0x000076107c077816 */ /* 0x000fe40000000007 */
.L_x_10933:
[----:B------:R-:W-:-:S05]  /*13f0*/  PRMT R127, RZ, 0x7610, R127 ;  /* 0x00007610ff7f7816 */ /* 0x000fca000000007f */
[----:B------:R-:W-:Y:S01]  /*1400*/  FMUL.FTZ R171, R127, R2 ;  /* 0x000000027fab7220 */ /* 0x000fe20000410000 */
[----:B------:R-:W-:Y:S05]  /*1410*/  @P3 BRA `(.L_x_10934) ;  /* 0x0000002000003947 */ /* 0x000fea0003800000 */
[----:B------:R-:W-:Y:S05]  /*1420*/  @P0 BRA `(.L_x_10935) ;  /* 0x0000003000000947 */ /* 0x000fea0003800000 */
[----:B------:R-:W-:Y:S05]  /*1430*/  BRA `(.L_x_10936) ;  /* 0x0000004000007947 */ /* 0x000fea0003800000 */
.L_x_10934:
[----:B-----5:R-:W-:-:S05]  /*1440*/  PRMT R124, RZ, 0x7610, R11 ;  /* 0x00007610ff7c7816 */ /* 0x020fca000000000b */
[----:B------:R-:W-:-:S05]  /*1450*/  FADD.FTZ R171, R124, R171 ;  /* 0x000000ab7cab7221 */ /* 0x000fca0000010000 */
.L_x_10935:
[----:B------:R-:W-:-:S04]  /*1460*/  F2FP.BF16.PACK_AB R124, RZ, R171 ;  /* 0x000000abff7c723e */ /* 0x000fc800000010ff */
[----:B------:R-:W-:Y:S02]  /*1470*/  PRMT R7, R7, 0x5410, R124 ;  /* 0x0000541007077816 */ /* 0x000fe4000000007c */
.L_x_10936:
[C---:B------:R-:W-:Y:S02]  /*1480*/  @P0 IADD3 R138, R130.reuse, 0x100, RZ ;  /* 0x00000100828a0810 */ /* 0x040fe40007ffe0ff */
[----:B------:R-:W-:-:S03]  /*1490*/  IADD3 R136, R130, 0x180, RZ ;  /* 0x0000018082887810 */ /* 0x000fc60007ffe0ff */
        /* <DEDUP_REMOVED lines=11> */
.L_x_10937:
[----:B0----5:R-:W-:-:S05]  /*1550*/  PRMT R132, RZ, 0x5410, R8 ;  /* 0x00005410ff847816 */ /* 0x021fca0000000008 */
[----:B------:R-:W-:-:S05]  /*1560*/  FADD.FTZ R201, R132, R201 ;  /* 0x000000c984c97221 */ /* 0x000fca0000010000 */
.L_x_10938:
[----:B------:R-:W-:-:S04]  /*1570*/  F2FP.BF16.PACK_AB R132, RZ, R201 ;  /* 0x000000c9ff84723e */ /* 0x000fc800000010ff */
[----:B------:R-:W-:Y:S02]  /*1580*/  PRMT R4, R132, 0x7610, R4 ;  /* 0x0000761084047816 */ /* 0x000fe40000000004 */
.L_x_10939:
[----:B------:R-:W-:-:S05]  /*1590*/  PRMT R203, RZ, 0x7610, R124 ;  /* 0x00007610ffcb7816 */ /* 0x000fca000000007c */
[----:B------:R-:W-:Y:S01]  /*15a0*/  FMUL.FTZ R203, R203, R2 ;  /* 0x00000002cbcb7220 */ /* 0x000fe20000410000 */
[----:B------:R-:W-:Y:S05]  /*15b0*/  @P3 BRA `(.L_x_10940) ;  /* 0x0000002000003947 */ /* 0x000fea0003800000 */
[----:B------:R-:W-:Y:S05]  /*15c0*/  @P0 BRA `(.L_x_10941) ;  /* 0x0000003000000947 */ /* 0x000fea0003800000 */
[----:B------:R-:W-:Y:S05]  /*15d0*/  BRA `(.L_x_10942) ;  /* 0x0000004000007947 */ /* 0x000fea0003800000 */
.L_x_10940:
[----:B-----5:R-:W-:-:S05]  /*15e0*/  PRMT R124, RZ, 0x7610, R8 ;  /* 0x00007610ff7c7816 */ /* 0x020fca0000000008 */
[----:B------:R-:W-:-:S05]  /*15f0*/  FADD.FTZ R203, R124, R203 ;  /* 0x000000cb7ccb7221 */ /* 0x000fca0000010000 */
.L_x_10941:
[----:B------:R-:W-:-:S04]  /*1600*/  F2FP.BF16.PACK_AB R124, RZ, R203 ;  /* 0x000000cbff7c723e */ /* 0x000fc800000010ff */
[----:B------:R-:W-:Y:S02]  /*1610*/  PRMT R4, R4, 0x5410, R124 ;  /* 0x0000541004047816 */ /* 0x000fe4000000007c */
.L_x_10942:
[----:B------:R-:W-:-:S05]  /*1620*/  PRMT R189, RZ, 0x5410, R125 ;  /* 0x00005410ffbd7816 */ /* 0x000fca000000007d */
[----:B------:R-:W-:Y:S01]  /*1630*/  FMUL.FTZ R189, R189, R2 ;  /* 0x00000002bdbd7220 */ /* 0x000fe20000410000 */
[----:B------:R-:W-:Y:S05]  /*1640*/  @P3 BRA `(.L_x_10943) ;  /* 0x0000002000003947 */ /* 0x000fea0003800000 */
[----:B------:R-:W-:Y:S05]  /*1650*/  @P0 BRA `(.L_x_10944) ;  /* 0x0000003000000947 */ /* 0x000fea0003800000 */
[----:B------:R-:W-:Y:S05]  /*1660*/  BRA `(.L_x_10945) ;  /* 0x0000004000007947 */ /* 0x000fea0003800000 */
.L_x_10943:
[----:B-----5:R-:W-:-:S05]  /*1670*/  PRMT R124, RZ, 0x5410, R9 ;  /* 0x00005410ff7c7816 */ /* 0x020fca0000000009 */
[----:B------:R-:W-:-:S05]  /*1680*/  FADD.FTZ R189, R124, R189 ;  /* 0x000000bd7cbd7221 */ /* 0x000fca0000010000 */
.L_x_10944:
[----:B------:R-:W-:-:S04]  /*1690*/  F2FP.BF16.PACK_AB R124, RZ, R189 ;  /* 0x000000bdff7c723e */ /* 0x000fc800000010ff */
[----:B------:R-:W-:Y:S02]  /*16a0*/  PRMT R5, R124, 0x7610, R5 ;  /* 0x000076107c057816 */ /* 0x000fe40000000005 */
.L_x_10945:
[----:B------:R-:W-:-:S05]  /*16b0*/  PRMT R125, RZ, 0x7610, R125 ;  /* 0x00007610ff7d7816 */ /* 0x000fca000000007d */
[----:B------:R-:W-:Y:S01]  /*16c0*/  FMUL.FTZ R191, R125, R2 ;  /* 0x000000027dbf7220 */ /* 0x000fe20000410000 */
[----:B------:R-:W-:Y:S05]  /*16d0*/  @P3 BRA `(.L_x_10946) ;  /* 0x0000002000003947 */ /* 0x000fea0003800000 */
[----:B------:R-:W-:Y:S05]  /*16e0*/  @P0 BRA `(.L_x_10947) ;  /* 0x0000003000000947 */ /* 0x000fea0003800000 */
[----:B------:R-:W-:Y:S05]  /*16f0*/  BRA `(.L_x_10948) ;  /* 0x0000004000007947 */ /* 0x000fea0003800000 */
.L_x_10946:
[----:B-----5:R-:W-:-:S05]  /*1700*/  PRMT R124, RZ, 0x7610, R9 ;  /* 0x00007610ff7c7816 */ /* 0x020fca0000000009 */
[----:B------:R-:W-:-:S05]  /*1710*/  FADD.FTZ R191, R124, R191 ;  /* 0x000000bf7cbf7221 */ /* 0x000fca0000010000 */
.L_x_10947:
[----:B------:R-:W-:-:S04]  /*1720*/  F2FP.BF16.PACK_AB R124, RZ, R191 ;  /* 0x000000bfff7c723e */ /* 0x000fc800000010ff */
[----:B------:R-:W-:Y:S02]  /*1730*/  PRMT R5, R5, 0x5410, R124 ;  /* 0x0000541005057816 */ /* 0x000fe4000000007c */
.L_x_10948:
[----:B------:R-:W-:-:S05]  /*1740*/  PRMT R193, RZ, 0x5410, R126 ;  /* 0x00005410ffc17816 */ /* 0x000fca000000007e */
[----:B------:R-:W-:Y:S01]  /*1750*/  FMUL.FTZ R193, R193, R2 ;  /* 0x00000002c1c17220 */ /* 0x000fe20000410000 */
[----:B------:R-:W-:Y:S05]  /*1760*/  @P3 BRA `(.L_x_10949) ;  /* 0x0000002000003947 */ /* 0x000fea0003800000 */
[----:B------:R-:W-:Y:S05]  /*1770*/  @P0 BRA `(.L_x_10950) ;  /* 0x0000003000000947 */ /* 0x000fea0003800000 */
[----:B------:R-:W-:Y:S05]  /*1780*/  BRA `(.L_x_10951) ;  /* 0x0000004000007947 */ /* 0x000fea0003800000 */
.L_x_10949:
[----:B-----5:R-:W-:-:S05]  /*1790*/  PRMT R124, RZ, 0x5410, R10 ;  /* 0x00005410ff7c7816 */ /* 0x020fca000000000a */
[----:B------:R-:W-:-:S05]  /*17a0*/  FADD.FTZ R193, R124, R193 ;  /* 0x000000c17cc17221 */ /* 0x000fca0000010000 */
.L_x_10950:
[----:B------:R-:W-:-:S04]  /*17b0*/  F2FP.BF16.PACK_AB R124, RZ, R193 ;  /* 0x000000c1ff7c723e */ /* 0x000fc800000010ff */
[----:B------:R-:W-:Y:S02]  /*17c0*/  PRMT R6, R124, 0x7610, R6 ;  /* 0x000076107c067816 */ /* 0x000fe40000000006 */
.L_x_10951:
[----:B------:R-:W-:-:S05]  /*17d0*/  PRMT R195, RZ, 0x7610, R126 ;  /* 0x00007610ffc37816 */ /* 0x000fca000000007e */
[----:B------:R-:W-:Y:S01]  /*17e0*/  FMUL.FTZ R195, R195, R2 ;  /* 0x00000002c3c37220 */ /* 0x000fe20000410000 */
[----:B------:R-:W-:Y:S05]  /*17f0*/  @P3 BRA `(.L_x_10952) ;  /* 0x0000002000003947 */ /* 0x000fea0003800000 */
[----:B------:R-:W-:Y:S05]  /*1800*/  @P0 BRA `(.L_x_10953) ;  /* 0x0000003000000947 */ /* 0x000fea0003800000 */
[----:B------:R-:W-:Y:S05]  /*1810*/  BRA `(.L_x_10954) ;  /* 0x0000004000007947 */ /* 0x000fea0003800000 */
.L_x_10952:
[----:B-----5:R-:W-:-:S05]  /*1820*/  PRMT R124, RZ, 0x7610, R10 ;  /* 0x00007610ff7c7816 */ /* 0x020fca000000000a */
[----:B------:R-:W-:-:S05]  /*1830*/  FADD.FTZ R195, R124, R195 ;  /* 0x000000c37cc37221 */ /* 0x000fca0000010000 */
.L_x_10953:
[----:B------:R-:W-:-:S04]  /*1840*/  F2FP.BF16.PACK_AB R124, RZ, R195 ;  /* 0x000000c3ff7c723e */ /* 0x000fc800000010ff */
[----:B------:R-:W-:Y:S02]  /*1850*/  PRMT R6, R6, 0x5410, R124 ;  /* 0x0000541006067816 */ /* 0x000fe4000000007c */
.L_x_10954:
[----:B------:R-:W-:-:S05]  /*1860*/  PRMT R181, RZ, 0x5410, R127 ;  /* 0x00005410ffb57816 */ /* 0x000fca000000007f */
[----:B------:R-:W-:Y:S01]  /*1870*/  FMUL.FTZ R181, R181, R2 ;  /* 0x00000002b5b57220 */ /* 0x000fe20000410000 */
[----:B------:R-:W-:Y:S05]  /*1880*/  @P3 BRA `(.L_x_10955) ;  /* 0x0000002000003947 */ /* 0x000fea0003800000 */
[----:B------:R-:W-:Y:S05]  /*1890*/  @P0 BRA `(.L_x_10956) ;  /* 0x0000003000000947 */ /* 0x000fea0003800000 */
[----:B------:R-:W-:Y:S05]  /*18a0*/  BRA `(.L_x_10957) ;  /* 0x0000004000007947 */ /* 0x000fea0003800000 */
.L_x_10955:
[----:B-----5:R-:W-:-:S05]  /*18b0*/  PRMT R124, RZ, 0x5410, R11 ;  /* 0x00005410ff7c7816 */ /* 0x020fca000000000b */
[----:B------:R-:W-:-:S05]  /*18c0*/  FADD.FTZ R181, R124, R181 ;  /* 0x000000b57cb57221 */ /* 0x000fca0000010000 */
.L_x_10956:
[----:B------:R-:W-:-:S04]  /*18d0*/  F2FP.BF16.PACK_AB R124, RZ, R181 ;  /* 0x000000b5ff7c723e */ /* 0x000fc800000010ff */
[----:B------:R-:W-:Y:S02]  /*18e0*/  PRMT R7, R124, 0x7610, R7 ;  /* 0x000076107c077816 */ /* 0x000fe40000000007 */
.L_x_10957:
[----:B------:R-:W-:-:S05]  /*18f0*/  PRMT R127, RZ, 0x7610, R127 ;  /* 0x00007610ff7f7816 */ /* 0x000fca000000007f */
[----:B------:R-:W-:Y:S01]  /*1900*/  FMUL.FTZ R183, R127, R2 ;  /* 0x000000027fb77220 */ /* 0x000fe20000410000 */
[----:B------:R-:W-:Y:S05]  /*1910*/  @P3 BRA `(.L_x_10958) ;  /* 0x0000002000003947 */ /* 0x000fea0003800000 */
[----:B------:R-:W-:Y:S05]  /*1920*/  @P0 BRA `(.L_x_10959) ;  /* 0x0000003000000947 */ /* 0x000fea0003800000 */
[----:B------:R-:W-:Y:S05]  /*1930*/  BRA `(.L_x_10960) ;  /* 0x0000004000007947 */ /* 0x000fea0003800000 */
.L_x_10958:
[----:B-----5:R-:W-:-:S05]  /*1940*/  PRMT R124, RZ, 0x7610, R11 ;  /* 0x00007610ff7c7816 */ /* 0x020fca000000000b */
[----:B------:R-:W-:-:S05]  /*1950*/  FADD.FTZ R183, R124, R183 ;  /* 0x000000b77cb77221 */ /* 0x000fca0000010000 */
.L_x_10959:
[----:B------:R-:W-:-:S04]  /*1960*/  F2FP.BF16.PACK_AB R124, RZ, R183 ;  /* 0x000000b7ff7c723e */ /* 0x000fc800000010ff */
[----:B------:R-:W-:Y:S02]  /*1970*/  PRMT R7, R7, 0x5410, R124 ;  /* 0x0000541007077816 */ /* 0x000fe4000000007c */
.L_x_10960:
        /* <DEDUP_REMOVED lines=13> */
.L_x_10961:
[----:B0----5:R-:W-:-:S05]  /*1a50*/  PRMT R132, RZ, 0x5410, R8 ;  /* 0x00005410ff847816 */ /* 0x021fca0000000008 */
[----:B------:R-:W-:-:S05]  /*1a60*/  FADD.FTZ R205, R132, R205 ;  /* 0x000000cd84cd7221 */ /* 0x000fca0000010000 */
.L_x_10962:
[----:B------:R-:W-:-:S04]  /*1a70*/  F2FP.BF16.PACK_AB R132, RZ, R205 ;  /* 0x000000cdff84723e */ /* 0x000fc800000010ff */
[----:B------:R-:W-:Y:S02]  /*1a80*/  PRMT R4, R132, 0x7610, R4 ;  /* 0x0000761084047816 */ /* 0x000fe40000000004 */
.L_x_10963:
[----:B------:R-:W-:-:S05]  /*1a90*/  PRMT R207, RZ, 0x7610, R124 ;  /* 0x00007610ffcf7816 */ /* 0x000fca000000007c */
[----:B------:R-:W-:Y:S01]  /*1aa0*/  FMUL.FTZ R207, R207, R2 ;  /* 0x00000002cfcf7220 */ /* 0x000fe20000410000 */
[----:B------:R-:W-:Y:S05]  /*1ab0*/  @P3 BRA `(.L_x_10964) ;  /* 0x0000002000003947 */ /* 0x000fea0003800000 */
[----:B------:R-:W-:Y:S05]  /*1ac0*/  @P0 BRA `(.L_x_10965) ;  /* 0x0000003000000947 */ /* 0x000fea0003800000 */
[----:B------:R-:W-:Y:S05]  /*1ad0*/  BRA `(.L_x_10966) ;  /* 0x0000004000007947 */ /* 0x000fea0003800000 */
.L_x_10964:
[----:B-----5:R-:W-:-:S05]  /*1ae0*/  PRMT R124, RZ, 0x7610, R8 ;  /* 0x00007610ff7c7816 */ /* 0x020fca0000000008 */
[----:B------:R-:W-:-:S05]  /*1af0*/  FADD.FTZ R207, R124, R207 ;  /* 0x000000cf7ccf7221 */ /* 0x000fca0000010000 */
.L_x_10965:
[----:B------:R-:W-:-:S04]  /*1b00*/  F2FP.BF16.PACK_AB R124, RZ, R207 ;  /* 0x000000cfff7c723e */ /* 0x000fc800000010ff */
[----:B------:R-:W-:Y:S02]  /*1b10*/  PRMT R4, R4, 0x5410, R124 ;  /* 0x0000541004047816 */ /* 0x000fe4000000007c */
.L_x_10966:
[----:B------:R-:W-:-:S05]  /*1b20*/  PRMT R209, RZ, 0x5410, R125 ;  /* 0x00005410ffd17816 */ /* 0x000fca000000007d */
[----:B------:R-:W-:Y:S01]  /*1b30*/  FMUL.FTZ R209, R209, R2 ;  /* 0x00000002d1d17220 */ /* 0x000fe20000410000 */
[----:B------:R-:W-:Y:S05]  /*1b40*/  @P3 BRA `(.L_x_10967) ;  /* 0x0000002000003947 */ /* 0x000fea0003800000 */
[----:B------:R-:W-:Y:S05]  /*1b50*/  @P0 BRA `(.L_x_10968) ;  /* 0x0000003000000947 */ /* 0x000fea0003800000 */
[----:B------:R-:W-:Y:S05]  /*1b60*/  BRA `(.L_x_10969) ;  /* 0x0000004000007947 */ /* 0x000fea0003800000 */
.L_x_10967:
[----:B-----5:R-:W-:-:S05]  /*1b70*/  PRMT R124, RZ, 0x5410, R9 ;  /* 0x00005410ff7c7816 */ /* 0x020fca0000000009 */
[----:B------:R-:W-:-:S05]  /*1b80*/  FADD.FTZ R209, R124, R209 ;  /* 0x000000d17cd17221 */ /* 0x000fca0000010000 */
.L_x_10968:
[----:B------:R-:W-:-:S04]  /*1b90*/  F2FP.BF16.PACK_AB R124, RZ, R209 ;  /* 0x000000d1ff7c723e */ /* 0x000fc800000010ff */
[----:B------:R-:W-:Y:S02]  /*1ba0*/  PRMT R5, R124, 0x7610, R5 ;  /* 0x000076107c057816 */ /* 0x000fe40000000005 */
.L_x_10969:
[----:B------:R-:W-:-:S05]  /*1bb0*/  PRMT R125, RZ, 0x7610, R125 ;  /* 0x00007610ff7d7816 */ /* 0x000fca000000007d */
[----:B------:R-:W-:Y:S01]  /*1bc0*/  FMUL.FTZ R211, R125, R2 ;  /* 0x000000027dd37220 */ /* 0x000fe20000410000 */
[----:B------:R-:W-:Y:S05]  /*1bd0*/  @P3 BRA `(.L_x_10970) ;  /* 0x0000002000003947 */ /* 0x000fea0003800000 */
[----:B------:R-:W-:Y:S05]  /*1be0*/  @P0 BRA `(.L_x_10971) ;  /* 0x0000003000000947 */ /* 0x000fea0003800000 */
[----:B------:R-:W-:Y:S05]  /*1bf0*/  BRA `(.L_x_10972) ;  /* 0x0000004000007947 */ /* 0x000fea0003800000 */
.L_x_10970:
[----:B-----5:R-:W-:-:S05]  /*1c00*/  PRMT R124, RZ, 0x7610, R9 ;  /* 0x00007610ff7c7816 */ /* 0x020fca0000000009 */
[----:B------:R-:W-:-:S05]  /*1c10*/  FADD.FTZ R211, R124, R211 ;  /* 0x000000d37cd37221 */ /* 0x000fca0000010000 */
.L_x_10971:
[----:B------:R-:W-:-:S04]  /*1c20*/  F2FP.BF16.PACK_AB R124, RZ, R211 ;  /* 0x000000d3ff7c723e */ /* 0x000fc800000010ff */
[----:B------:R-:W-:Y:S02]  /*1c30*/  PRMT R5, R5, 0x5410, R124 ;  /* 0x0000541005057816 */ /* 0x000fe4000000007c */
.L_x_10972:
[----:B------:R-:W-:-:S05]  /*1c40*/  PRMT R213, RZ, 0x5410, R126 ;  /* 0x00005410ffd57816 */ /* 0x000fca000000007e */
[----:B------:R-:W-:Y:S01]  /*1c50*/  FMUL.FTZ R213, R213, R2 ;  /* 0x00000002d5d57220 */ /* 0x000fe20000410000 */
[----:B------:R-:W-:Y:S05]  /*1c60*/  @P3 BRA `(.L_x_10973) ;  /* 0x0000002000003947 */ /* 0x000fea0003800000 */
[----:B------:R-:W-:Y:S05]  /*1c70*/  @P0 BRA `(.L_x_10974) ;  /* 0x0000003000000947 */ /* 0x000fea0003800000 */
[----:B------:R-:W-:Y:S05]  /*1c80*/  BRA `(.L_x_10975) ;  /* 0x0000004000007947 */ /* 0x000fea0003800000 */
.L_x_10973:
[----:B-----5:R-:W-:-:S05]  /*1c90*/  PRMT R124, RZ, 0x5410, R10 ;  /* 0x00005410ff7c7816 */ /* 0x020fca000000000a */
[----:B------:R-:W-:-:S05]  /*1ca0*/  FADD.FTZ R213, R124, R213 ;  /* 0x000000d57cd57221 */ /* 0x000fca0000010000 */
.L_x_10974:
[----:B------:R-:W-:-:S04]  /*1cb0*/  F2FP.BF16.PACK_AB R124, RZ, R213 ;  /* 0x000000d5ff7c723e */ /* 0x000fc800000010ff */
[----:B------:R-:W-:Y:S02]  /*1cc0*/  PRMT R6, R124, 0x7610, R6 ;  /* 0x000076107c067816 */ /* 0x000fe40000000006 */
.L_x_10975:
[----:B------:R-:W-:-:S05]  /*1cd0*/  PRMT R215, RZ, 0x7610, R126 ;  /* 0x00007610ffd77816 */ /* 0x000fca000000007e */
[----:B------:R-:W-:Y:S01]  /*1ce0*/  FMUL.FTZ R215, R215, R2 ;  /* 0x00000002d7d77220 */ /* 0x000fe20000410000 */
[----:B------:R-:W-:Y:S05]  /*1cf0*/  @P3 BRA `(.L_x_10976) ;  /* 0x0000002000003947 */ /* 0x000fea0003800000 */
[----:B------:R-:W-:Y:S05]  /*1d00*/  @P0 BRA `(.L_x_10977) ;  /* 0x0000003000000947 */ /* 0x000fea0003800000 */
[----:B------:R-:W-:Y:S05]  /*1d10*/  BRA `(.L_x_10978) ;  /* 0x0000004000007947 */ /* 0x000fea0003800000 */
.L_x_10976:
[----:B-----5:R-:W-:-:S05]  /*1d20*/  PRMT R124, RZ, 0x7610, R10 ;  /* 0x00007610ff7c7816 */ /* 0x020fca000000000a */
[----:B------:R-:W-:-:S05]  /*1d30*/  FADD.FTZ R215, R124, R215 ;  /* 0x000000d77cd77221 */ /* 0x000fca0000010000 */
.L_x_10977:
[----:B------:R-:W-:-:S04]  /*1d40*/  F2FP.BF16.PACK_AB R124, RZ, R215 ;  /* 0x000000d7ff7c723e */ /* 0x000fc800000010ff */
[----:B------:R-:W-:Y:S02]  /*1d50*/  PRMT R6, R6, 0x5410, R124 ;  /* 0x0000541006067816 */ /* 0x000fe4000000007c */
.L_x_10978:
[----:B------:R-:W-:-:S05]  /*1d60*/  PRMT R197, RZ, 0x5410, R127 ;  /* 0x00005410ffc57816 */ /* 0x000fca000000007f */
[----:B------:R-:W-:Y:S01]  /*1d70*/  FMUL.FTZ R197, R197, R2 ;  /* 0x00000002c5c57220 */ /* 0x000fe20000410000 */
[----:B------:R-:W-:Y:S05]  /*1d80*/  @P3 BRA `(.L_x_10979) ;  /* 0x0000002000003947 */ /* 0x000fea0003800000 */
[----:B------:R-:W-:Y:S05]  /*1d90*/  @P0 BRA `(.L_x_10980) ;  /* 0x0000003000000947 */ /* 0x000fea0003800000 */
[----:B------:R-:W-:Y:S05]  /*1da0*/  BRA `(.L_x_10981) ;  /* 0x0000004000007947 */ /* 0x000fea0003800000 */
.L_x_10979:
[----:B-----5:R-:W-:-:S05]  /*1db0*/  PRMT R124, RZ, 0x5410, R11 ;  /* 0x00005410ff7c7816 */ /* 0x020fca000000000b */
[----:B------:R-:W-:-:S05]  /*1dc0*/  FADD.FTZ R197, R124, R197 ;  /* 0x000000c57cc57221 */ /* 0x000fca0000010000 */
.L_x_10980:
[----:B------:R-:W-:-:S04]  /*1dd0*/  F2FP.BF16.PACK_AB R124, RZ, R197 ;  /* 0x000000c5ff7c723e */ /* 0x000fc800000010ff */
[----:B------:R-:W-:Y:S02]  /*1de0*/  PRMT R7, R124, 0x7610, R7 ;  /* 0x000076107c077816 */ /* 0x000fe40000000007 */
.L_x_10981:
[----:B------:R-:W-:-:S05]  /*1df0*/  PRMT R127, RZ, 0x7610, R127 ;  /* 0x00007610ff7f7816 */ /* 0x000fca000000007f */
[----:B------:R-:W-:Y:S01]  /*1e00*/  FMUL.FTZ R199, R127, R2 ;  /* 0x000000027fc77220 */ /* 0x000fe20000410000 */
[----:B------:R-:W-:Y:S05]  /*1e10*/  @P3 BRA `(.L_x_10982) ;  /* 0x0000002000003947 */ /* 0x000fea0003800000 */
[----:B------:R-:W-:Y:S05]  /*1e20*/  @P0 BRA `(.L_x_10983) ;  /* 0x0000003000000947 */ /* 0x000fea0003800000 */
[----:B------:R-:W-:Y:S05]  /*1e30*/  BRA `(.L_x_10984) ;  /* 0x0000004000007947 */ /* 0x000fea0003800000 */
.L_x_10982:
[----:B-----5:R-:W-:-:S05]  /*1e40*/  PRMT R124, RZ, 0x7610, R11 ;  /* 0x00007610ff7c7816 */ /* 0x020fca000000000b */
[----:B------:R-:W-:-:S05]  /*1e50*/  FADD.FTZ R199, R124, R199 ;  /* 0x000000c77cc77221 */ /* 0x000fca0000010000 */
.L_x_10983:
[----:B------:R-:W-:-:S04]  /*1e60*/  F2FP.BF16.PACK_AB R124, RZ, R199 ;  /* 0x000000c7ff7c723e */ /* 0x000fc800000010ff */
[----:B------:R-:W-:Y:S02]  /*1e70*/  PRMT R7, R7, 0x5410, R124 ;  /* 0x0000541007077816 */ /* 0x000fe4000000007c */
.L_x_10984:
        /* <DEDUP_REMOVED lines=13> */
.L_x_10985:
[----:B0----5:R-:W-:-:S05]  /*1f50*/  PRMT R132, RZ, 0x5410, R8 ;  /* 0x00005410ff847816 */ /* 0x021fca0000000008 */
[----:B------:R-:W-:-:S05]  /*1f60*/  FADD.FTZ R217, R132, R217 ;  /* 0x000000d984d97221 */ /* 0x000fca0000010000 */
.L_x_10986:
[----:B------:R-:W-:-:S04]  /*1f70*/  F2FP.BF16.PACK_AB R132, RZ, R217 ;  /* 0x000000d9ff84723e */ /* 0x000fc800000010ff */
[----:B------:R-:W-:Y:S02]  /*1f80*/  PRMT R4, R132, 0x7610, R4 ;  /* 0x0000761084047816 */ /* 0x000fe40000000004 */
.L_x_10987:
[----:B------:R-:W-:-:S05]  /*1f90*/  PRMT R219, RZ, 0x7610, R124 ;  /* 0x00007610ffdb7816 */ /* 0x000fca000000007c */
[----:B------:R-:W-:Y:S01]  /*1fa0*/  FMUL.FTZ R219, R219, R2 ;  /* 0x00000002dbdb7220 */ /* 0x000fe20000410000 */
[----:B------:R-:W-:Y:S05]  /*1fb0*/  @P3 BRA `(.L_x_10988) ;  /* 0x0000002000003947 */ /* 0x000fea0003800000 */
[----:B------:R-:W-:Y:S05]  /*1fc0*/  @P0 BRA `(.L_x_10989) ;  /* 0x0000003000000947 */ /* 0x000fea0003800000 */
[----:B------:R-:W-:Y:S05]  /*1fd0*/  BRA `(.L_x_10990) ;  /* 0x0000004000007947 */ /* 0x000fea0003800000 */
.L_x_10988:
[----:B-----5:R-:W-:-:S05]  /*1fe0*/  PRMT R124, RZ, 0x7610, R8 ;  /* 0x00007610ff7c7816 */ /* 0x020fca0000000008 */
[----:B------:R-:W-:-:S05]  /*1ff0*/  FADD.FTZ R219, R124, R219 ;  /* 0x000000db7cdb7221 */ /* 0x000fca0000010000 */
.L_x_10989:
[----:B------:R-:W-:-:S04]  /*2000*/  F2FP.BF16.PACK_AB R124, RZ, R219 ;  /* 0x000000dbff7c723e */ /* 0x000fc800000010ff */
[----:B------:R-:W-:Y:S02]  /*2010*/  PRMT R4, R4, 0x5410, R124 ;  /* 0x0000541004047816 */ /* 0x000fe4000000007c */
.L_x_10990:
[----:B------:R-:W-:-:S05]  /*2020*/  PRMT R221, RZ, 0x5410, R125 ;  /* 0x00005410ffdd7816 */ /* 0x000fca000000007d */
[----:B------:R-:W-:Y:S01]  /*2030*/  FMUL.FTZ R221, R221, R2 ;  /* 0x00000002dddd7220 */ /* 0x000fe20000410000 */
[----:B------:R-:W-:Y:S05]  /*2040*/  @P3 BRA `(.L_x_10991) ;  /* 0x0000002000003947 */ /* 0x000fea0003800000 */
[----:B------:R-:W-:Y:S05]  /*2050*/  @P0 BRA `(.L_x_10992) ;  /* 0x0000003000000947 */ /* 0x000fea0003800000 */
[----:B------:R-:W-:Y:S05]  /*2060*/  BRA `(.L_x_10993) ;  /* 0x0000004000007947 */ /* 0x000fea0003800000 */
.L_x_10991:
[----:B-----5:R-:W-:-:S05]  /*2070*/  PRMT R124, RZ, 0x5410, R9 ;  /* 0x00005410ff7c7816 */ /* 0x020fca0000000009 */
[----:B------:R-:W-:-:S05]  /*2080*/  FADD.FTZ R221, R124, R221 ;  /* 0x000000dd7cdd7221 */ /* 0x000fca0000010000 */
.L_x_10992:
[----:B------:R-:W-:-:S04]  /*2090*/  F2FP.BF16.PACK_AB R124, RZ, R221 ;  /* 0x000000ddff7c723e */ /* 0x000fc800000010ff */
[----:B------:R-:W-:Y:S02]  /*20a0*/  PRMT R5, R124, 0x7610, R5 ;  /* 0x000076107c057816 */ /* 0x000fe40000000005 */
.L_x_10993:
[----:B------:R-:W-:-:S05]  /*20b0*/  PRMT R125, RZ, 0x7610, R125 ;  /* 0x00007610ff7d7816 */ /* 0x000fca000000007d */
[----:B------:R-:W-:Y:S01]  /*20c0*/  FMUL.FTZ R223, R125, R2 ;  /* 0x000000027ddf7220 */ /* 0x000fe20000410000 */
[----:B------:R-:W-:Y:S05]  /*20d0*/  @P3 BRA `(.L_x_10994) ;  /* 0x0000002000003947 */ /* 0x000fea0003800000 */
[----:B------:R-:W-:Y:S05]  /*20e0*/  @P0 BRA `(.L_x_10995) ;  /* 0x0000003000000947 */ /* 0x000fea0003800000 */
[----:B------:R-:W-:Y:S05]  /*20f0*/  BRA `(.L_x_10996) ;  /* 0x0000004000007947 */ /* 0x000fea0003800000 */
.L_x_10994:
[----:B-----5:R-:W-:-:S05]  /*2100*/  PRMT R124, RZ, 0x7610, R9 ;  /* 0x00007610ff7c7816 */ /* 0x020fca0000000009 */
[----:B------:R-:W-:-:S05]  /*2110*/  FADD.FTZ R223, R124, R223 ;  /* 0x000000df7cdf7221 */ /* 0x000fca0000010000 */
.L_x_10995:
[----:B------:R-:W-:-:S04]  /*2120*/  F2FP.BF16.PACK_AB R124, RZ, R223 ;  /* 0x000000dfff7c723e */ /* 0x000fc800000010ff */
[----:B------:R-:W-:Y:S02]  /*2130*/  PRMT R5, R5, 0x5410, R124 ;  /* 0x0000541005057816 */ /* 0x000fe4000000007c */
.L_x_10996:
[----:B------:R-:W-:-:S05]  /*2140*/  PRMT R225, RZ, 0x5410, R126 ;  /* 0x00005410ffe17816 */ /* 0x000fca000000007e */
[----:B------:R-:W-:Y:S01]  /*2150*/  FMUL.FTZ R225, R225, R2 ;  /* 0x00000002e1e17220 */ /* 0x000fe20000410000 */
[----:B------:R-:W-:Y:S05]  /*2160*/  @P3 BRA `(.L_x_10997) ;  /* 0x0000002000003947 */ /* 0x000fea0003800000 */
[----:B------:R-:W-:Y:S05]  /*2170*/  @P0 BRA `(.L_x_10998) ;  /* 0x0000003000000947 */ /* 0x000fea0003800000 */
[----:B------:R-:W-:Y:S05]  /*2180*/  BRA `(.L_x_10999) ;  /* 0x0000004000007947 */ /* 0x000fea0003800000 */
.L_x_10997:
[----:B-----5:R-:W-:-:S05]  /*2190*/  PRMT R124, RZ, 0x5410, R10 ;  /* 0x00005410ff7c7816 */ /* 0x020fca000000000a */
[----:B------:R-:W-:-:S05]  /*21a0*/  FADD.FTZ R225, R124, R225 ;  /* 0x000000e17ce17221 */ /* 0x000fca0000010000 */
.L_x_10998:
[----:B------:R-:W-:-:S04]  /*21b0*/  F2FP.BF16.PACK_AB R124, RZ, R225 ;  /* 0x000000e1ff7c723e */ /* 0x000fc800000010ff */
[----:B------:R-:W-:Y:S02]  /*21c0*/  PRMT R6, R124, 0x7610, R6 ;  /* 0x000076107c067816 */ /* 0x000fe40000000006 */
.L_x_10999:
[----:B------:R-:W-:-:S05]  /*21d0*/  PRMT R227, RZ, 0x7610, R126 ;  /* 0x00007610ffe37816 */ /* 0x000fca000000007e */
[----:B------:R-:W-:Y:S01]  /*21e0*/  FMUL.FTZ R227, R227, R2 ;  /* 0x00000002e3e37220 */ /* 0x000fe20000410000 */
[----:B------:R-:W-:Y:S05]  /*21f0*/  @P3 BRA `(.L_x_11000) ;  /* 0x0000002000003947 */ /* 0x000fea0003800000 */
[----:B------:R-:W-:Y:S05]  /*2200*/  @P0 BRA `(.L_x_11001) ;  /* 0x0000003000000947 */ /* 0x000fea0003800000 */
[----:B------:R-:W-:Y:S05]  /*2210*/  BRA `(.L_x_11002) ;  /* 0x0000004000007947 */ /* 0x000fea0003800000 */
.L_x_11000:
[----:B-----5:R-:W-:-:S05]  /*2220*/  PRMT R124, RZ, 0x7610, R10 ;  /* 0x00007610ff7c7816 */ /* 0x020fca000000000a */
[----:B------:R-:W-:-:S05]  /*2230*/  FADD.FTZ R227, R124, R227 ;  /* 0x000000e37ce37221 */ /* 0x000fca0000010000 */
.L_x_11001:
[----:B------:R-:W-:-:S04]  /*2240*/  F2FP.BF16.PACK_AB R124, RZ, R227 ;  /* 0x000000e3ff7c723e */ /* 0x000fc800000010ff */
[----:B------:R-:W-:Y:S02]  /*2250*/  PRMT R6, R6, 0x5410, R124 ;  /* 0x0000541006067816 */ /* 0x000fe4000000007c */
.L_x_11002:
[----:B------:R-:W-:-:S05]  /*2260*/  PRMT R229, RZ, 0x5410, R127 ;  /* 0x00005410ffe57816 */ /* 0x000fca000000007f */
[----:B------:R-:W-:Y:S01]  /*2270*/  FMUL.FTZ R229, R229, R2 ;  /* 0x00000002e5e57220 */ /* 0x000fe20000410000 */
[----:B------:R-:W-:Y:S05]  /*2280*/  @P3 BRA `(.L_x_11003) ;  /* 0x0000002000003947 */ /* 0x000fea0003800000 */
[----:B------:R-:W-:Y:S05]  /*2290*/  @P0 BRA `(.L_x_11004) ;  /* 0x0000003000000947 */ /* 0x000fea0003800000 */
[----:B------:R-:W-:Y:S05]  /*22a0*/  BRA `(.L_x_11005) ;  /* 0x0000004000007947 */ /* 0x000fea0003800000 */
.L_x_11003:
[----:B-----5:R-:W-:-:S05]  /*22b0*/  PRMT R124, RZ, 0x5410, R11 ;  /* 0x00005410ff7c7816 */ /* 0x020fca000000000b */
[----:B------:R-:W-:-:S05]  /*22c0*/  FADD.FTZ R229, R124, R229 ;  /* 0x000000e57ce57221 */ /* 0x000fca0000010000 */
.L_x_11004:
[----:B------:R-:W-:-:S04]  /*22d0*/  F2FP.BF16.PACK_AB R124, RZ, R229 ;  /* 0x000000e5ff7c723e */ /* 0x000fc800000010ff */
[----:B------:R-:W-:Y:S02]  /*22e0*/  PRMT R7, R124, 0x7610, R7 ;  /* 0x000076107c077816 */ /* 0x000fe40000000007 */
.L_x_11005:
[----:B------:R-:W-:-:S05]  /*22f0*/  PRMT R127, RZ, 0x7610, R127 ;  /* 0x00007610ff7f7816 */ /* 0x000fca000000007f */
[----:B------:R-:W-:Y:S01]  /*2300*/  FMUL.FTZ R231, R127, R2 ;  /* 0x000000027fe77220 */ /* 0x000fe20000410000 */
[----:B------:R-:W-:Y:S05]  /*2310*/  @P3 BRA `(.L_x_11006) ;  /* 0x0000002000003947 */ /* 0x000fea0003800000 */
[----:B------:R-:W-:Y:S05]  /*2320*/  @P0 BRA `(.L_x_11007) ;  /* 0x0000003000000947 */ /* 0x000fea0003800000 */
[----:B------:R-:W-:Y:S05]  /*2330*/  BRA `(.L_x_11008) ;  /* 0x0000004000007947 */ /* 0x000fea0003800000 */
.L_x_11006:
[----:B-----5:R-:W-:-:S05]  /*2340*/  PRMT R124, RZ, 0x7610, R11 ;  /* 0x00007610ff7c7816 */ /* 0x020fca000000000b */
[----:B------:R-:W-:-:S05]  /*2350*/  FADD.FTZ R231, R124, R231 ;  /* 0x000000e77ce77221 */ /* 0x000fca0000010000 */
.L_x_11007:
[----:B------:R-:W-:-:S04]  /*2360*/  F2FP.BF16.PACK_AB R124, RZ, R231 ;  /* 0x000000e7ff7c723e */ /* 0x000fc800000010ff */
[----:B------:R-:W-:Y:S02]  /*2370*/  PRMT R7, R7, 0x5410, R124 ;  /* 0x0000541007077816 */ /* 0x000fe4000000007c */
.L_x_11008:
        /* <DEDUP_REMOVED lines=13> */
.L_x_11009:
[----:B0----5:R-:W-:-:S05]  /*2450*/  PRMT R132, RZ, 0x5410, R8 ;  /* 0x00005410ff847816 */ /* 0x021fca0000000008 */
[----:B------:R-:W-:-:S05]  /*2460*/  FADD.FTZ R233, R132, R233 ;  /* 0x000000e984e97221 */ /* 0x000fca0000010000 */
.L_x_11010:
[----:B------:R-:W-:-:S04]  /*2470*/  F2FP.BF16.PACK_AB R132, RZ, R233 ;  /* 0x000000e9ff84723e */ /* 0x000fc800000010ff */
[----:B------:R-:W-:Y:S02]  /*2480*/  PRMT R4, R132, 0x7610, R4 ;  /* 0x0000761084047816 */ /* 0x000fe40000000004 */
.L_x_11011:
[----:B------:R-:W-:-:S05]  /*2490*/  PRMT R235, RZ, 0x7610, R124 ;  /* 0x00007610ffeb7816 */ /* 0x000fca000000007c */
[----:B------:R-:W-:Y:S01]  /*24a0*/  FMUL.FTZ R235, R235, R2 ;  /* 0x00000002ebeb7220 */ /* 0x000fe20000410000 */
[----:B------:R-:W-:Y:S05]  /*24b0*/  @P3 BRA `(.L_x_11012) ;  /* 0x0000002000003947 */ /* 0x000fea0003800000 */
[----:B------:R-:W-:Y:S05]  /*24c0*/  @P0 BRA `(.L_x_11013) ;  /* 0x0000003000000947 */ /* 0x000fea0003800000 */
[----:B------:R-:W-:Y:S05]  /*24d0*/  BRA `(.L_x_11014) ;  /* 0x0000004000007947 */ /* 0x000fea0003800000 */
.L_x_11012:
[----:B-----5:R-:W-:-:S05]  /*24e0*/  PRMT R124, RZ, 0x7610, R8 ;  /* 0x00007610ff7c7816 */ /* 0x020fca0000000008 */
[----:B------:R-:W-:-:S05]  /*24f0*/  FADD.FTZ R235, R124, R235 ;  /* 0x000000eb7ceb7221 */ /* 0x000fca0000010000 */
.L_x_11013:
[----:B------:R-:W-:-:S04]  /*2500*/  F2FP.BF16.PACK_AB R124, RZ, R235 ;  /* 0x000000ebff7c723e */ /* 0x000fc800000010ff */
[----:B------:R-:W-:Y:S02]  /*2510*/  PRMT R4, R4, 0x5410, R124 ;  /* 0x0000541004047816 */ /* 0x000fe4000000007c */
.L_x_11014:
[----:B------:R-:W-:-:S05]  /*2520*/  PRMT R237, RZ, 0x5410, R125 ;  /* 0x00005410ffed7816 */ /* 0x000fca000000007d */
[----:B------:R-:W-:Y:S01]  /*2530*/  FMUL.FTZ R237, R237, R2 ;  /* 0x00000002eded7220 */ /* 0x000fe20000410000 */
[----:B------:R-:W-:Y:S05]  /*2540*/  @P3 BRA `(.L_x_11015) ;  /* 0x0000002000003947 */ /* 0x000fea0003800000 */
[----:B------:R-:W-:Y:S05]  /*2550*/  @P0 BRA `(.L_x_11016) ;  /* 0x0000003000000947 */ /* 0x000fea0003800000 */
[----:B------:R-:W-:Y:S05]  /*2560*/  BRA `(.L_x_11017) ;  /* 0x0000004000007947 */ /* 0x000fea0003800000 */
.L_x_11015:
[----:B-----5:R-:W-:-:S05]  /*2570*/  PRMT R124, RZ, 0x5410, R9 ;  /* 0x00005410ff7c7816 */ /* 0x020fca0000000009 */
[----:B------:R-:W-:-:S05]  /*2580*/  FADD.FTZ R237, R124, R237 ;  /* 0x000000ed7ced7221 */ /* 0x000fca0000010000 */
.L_x_11016:
[----:B------:R-:W-:-:S04]  /*2590*/  F2FP.BF16.PACK_AB R124, RZ, R237 ;  /* 0x000000edff7c723e */ /* 0x000fc800000010ff */
[----:B------:R-:W-:Y:S02]  /*25a0*/  PRMT R5, R124, 0x7610, R5 ;  /* 0x000076107c057816 */ /* 0x000fe40000000005 */
.L_x_11017:
[----:B------:R-:W-:-:S05]  /*25b0*/  PRMT R125, RZ, 0x7610, R125 ;  /* 0x00007610ff7d7816 */ /* 0x000fca000000007d */
[----:B------:R-:W-:Y:S01]  /*25c0*/  FMUL.FTZ R239, R125, R2 ;  /* 0x000000027def7220 */ /* 0x000fe20000410000 */
[----:B------:R-:W-:Y:S05]  /*25d0*/  @P3 BRA `(.L_x_11018) ;  /* 0x0000002000003947 */ /* 0x000fea0003800000 */
[----:B------:R-:W-:Y:S05]  /*25e0*/  @P0 BRA `(.L_x_11019) ;  /* 0x0000003000000947 */ /* 0x000fea0003800000 */
[----:B------:R-:W-:Y:S05]  /*25f0*/  BRA `(.L_x_11020) ;  /* 0x0000004000007947 */ /* 0x000fea0003800000 */
.L_x_11018:
[----:B-----5:R-:W-:-:S05]  /*2600*/  PRMT R124, RZ, 0x7610, R9 ;  /* 0x00007610ff7c7816 */ /* 0x020fca0000000009 */
[----:B------:R-:W-:-:S05]  /*2610*/  FADD.FTZ R239, R124, R239 ;  /* 0x000000ef7cef7221 */ /* 0x000fca0000010000 */
.L_x_11019:
[----:B------:R-:W-:-:S04]  /*2620*/  F2FP.BF16.PACK_AB R124, RZ, R239 ;  /* 0x000000efff7c723e */ /* 0x000fc800000010ff */
[----:B------:R-:W-:Y:S02]  /*2630*/  PRMT R5, R5, 0x5410, R124 ;  /* 0x0000541005057816 */ /* 0x000fe4000000007c */
.L_x_11020:
[----:B------:R-:W-:-:S05]  /*2640*/  PRMT R241, RZ, 0x5410, R126 ;  /* 0x00005410fff17816 */ /* 0x000fca000000007e */
[----:B------:R-:W-:Y:S01]  /*2650*/  FMUL.FTZ R241, R241, R2 ;  /* 0x00000002f1f17220 */ /* 0x000fe20000410000 */
[----:B------:R-:W-:Y:S05]  /*2660*/  @P3 BRA `(.L_x_11021) ;  /* 0x0000002000003947 */ /* 0x000fea0003800000 */
[----:B------:R-:W-:Y:S05]  /*2670*/  @P0 BRA `(.L_x_11022) ;  /* 0x0000003000000947 */ /* 0x000fea0003800000 */
[----:B------:R-:W-:Y:S05]  /*2680*/  BRA `(.L_x_11023) ;  /* 0x0000004000007947 */ /* 0x000fea0003800000 */
.L_x_11021:
[----:B-----5:R-:W-:-:S05]  /*2690*/  PRMT R124, RZ, 0x5410, R10 ;  /* 0x00005410ff7c7816 */ /* 0x020fca000000000a */
[----:B------:R-:W-:-:S05]  /*26a0*/  FADD.FTZ R241, R124, R241 ;  /* 0x000000f17cf17221 */ /* 0x000fca0000010000 */
.L_x_11022:
[----:B------:R-:W-:-:S04]  /*26b0*/  F2FP.BF16.PACK_AB R124, RZ, R241 ;  /* 0x000000f1ff7c723e */ /* 0x000fc800000010ff */
[----:B------:R-:W-:Y:S02]  /*26c0*/  PRMT R6, R124, 0x7610, R6 ;  /* 0x000076107c067816 */ /* 0x000fe40000000006 */
.L_x_11023:
[----:B------:R-:W-:-:S05]  /*26d0*/  PRMT R243, RZ, 0x7610, R126 ;  /* 0x00007610fff37816 */ /* 0x000fca000000007e */
[----:B------:R-:W-:Y:S01]  /*26e0*/  FMUL.FTZ R243, R243, R2 ;  /* 0x00000002f3f37220 */ /* 0x000fe20000410000 */
[----:B------:R-:W-:Y:S05]  /*26f0*/  @P3 BRA `(.L_x_11024) ;  /* 0x0000002000003947 */ /* 0x000fea0003800000 */
[----:B------:R-:W-:Y:S05]  /*2700*/  @P0 BRA `(.L_x_11025) ;  /* 0x0000003000000947 */ /* 0x000fea0003800000 */
[----:B------:R-:W-:Y:S05]  /*2710*/  BRA `(.L_x_11026) ;  /* 0x0000004000007947 */ /* 0x000fea0003800000 */
.L_x_11024:
[----:B-----5:R-:W-:-:S05]  /*2720*/  PRMT R124, RZ, 0x7610, R10 ;  /* 0x00007610ff7c7816 */ /* 0x020fca000000000a */
[----:B------:R-:W-:-:S05]  /*2730*/  FADD.FTZ R243, R124, R243 ;  /* 0x000000f37cf37221 */ /* 0x000fca0000010000 */
.L_x_11025:
[----:B------:R-:W-:-:S04]  /*2740*/  F2FP.BF16.PACK_AB R124, RZ, R243 ;  /* 0x000000f3ff7c723e */ /* 0x000fc800000010ff */
[----:B------:R-:W-:Y:S02]  /*2750*/  PRMT R6, R6, 0x5410, R124 ;  /* 0x0000541006067816 */ /* 0x000fe4000000007c */
.L_x_11026:
[----:B------:R-:W-:-:S05]  /*2760*/  PRMT R245, RZ, 0x5410, R127 ;  /* 0x00005410fff57816 */ /* 0x000fca000000007f */
[----:B------:R-:W-:Y:S01]  /*2770*/  FMUL.FTZ R245, R245, R2 ;  /* 0x00000002f5f57220 */ /* 0x000fe20000410000 */
[----:B------:R-:W-:Y:S05]  /*2780*/  @P3 BRA `(.L_x_11027) ;  /* 0x0000002000003947 */ /* 0x000fea0003800000 */
[----:B------:R-:W-:Y:S05]  /*2790*/  @P0 BRA `(.L_x_11028) ;  /* 0x0000003000000947 */ /* 0x000fea0003800000 */
[----:B------:R-:W-:Y:S05]  /*27a0*/  BRA `(.L_x_11029) ;  /* 0x0000004000007947 */ /* 0x000fea0003800000 */
.L_x_11027:
[----:B-----5:R-:W-:-:S05]  /*27b0*/  PRMT R124, RZ, 0x5410, R11 ;  /* 0x00005410ff7c7816 */ /* 0x020fca000000000b */
[----:B------:R-:W-:-:S05]  /*27c0*/  FADD.FTZ R245, R124, R245 ;  /* 0x000000f57cf57221 */ /* 0x000fca0000010000 */
.L_x_11028:
[----:B------:R-:W-:-:S04]  /*27d0*/  F2FP.BF16.PACK_AB R124, RZ, R245 ;  /* 0x000000f5ff7c723e */ /* 0x000fc800000010ff */
[----:B------:R-:W-:Y:S02]  /*27e0*/  PRMT R7, R124, 0x7610, R7 ;  /* 0x000076107c077816 */ /* 0x000fe40000000007 */
.L_x_11029:
[----:B------:R-:W-:-:S05]  /*27f0*/  PRMT R127, RZ, 0x7610, R127 ;  /* 0x00007610ff7f7816 */ /* 0x000fca000000007f */
[----:B------:R-:W-:Y:S01]  /*2800*/  FMUL.FTZ R127, R127, R2 ;  /* 0x000000027f7f7220 */ /* 0x000fe20000410000 */
[----:B------:R-:W-:Y:S05]  /*2810*/  @P3 BRA `(.L_x_11030) ;  /* 0x0000002000003947 */ /* 0x000fea0003800000 */
[----:B------:R-:W-:Y:S05]  /*2820*/  @P0 BRA `(.L_x_11031) ;  /* 0x0000003000000947 */ /* 0x000fea0003800000 */
[----:B------:R-:W-:Y:S05]  /*2830*/  BRA `(.L_x_11032) ;  /* 0x0000004000007947 */ /* 0x000fea0003800000 */
.L_x_11030:
[----:B-----5:R-:W-:-:S05]  /*2840*/  PRMT R2, RZ, 0x7610, R11 ;  /* 0x00007610ff027816 */ /* 0x020fca000000000b */
[----:B------:R-:W-:-:S05]  /*2850*/  FADD.FTZ R127, R2, R127 ;  /* 0x0000007f027f7221 */ /* 0x000fca0000010000 */
.L_x_11031:
[----:B------:R-:W-:-:S04]  /*2860*/  F2FP.BF16.PACK_AB R2, RZ, R127 ;  /* 0x0000007fff02723e */ /* 0x000fc800000010ff */
[----:B------:R-:W-:Y:S02]  /*2870*/  PRMT R7, R7, 0x5410, R2 ;  /* 0x0000541007077816 */ /* 0x000fe40000000002 */
.L_x_11032:
[----:B------:R-:W-:Y:S01]  /*2880*/  FADD.FTZ R2, RZ, R133 ;  /* 0x00000085ff027221 */ /* 0x000fe20000010000 */
[----:B------:R-:W-:Y:S02]  /*2890*/  @P0 IADD3 R126, R130, 0x300, RZ ;  /* 0x00000300827e0810 */ /* 0x000fe40007ffe0ff */
        /* <DEDUP_REMOVED lines=61> */
[----:B------:R-:W-:Y:S01]  /*2c70*/  FADD.FTZ R134, R124, R127 ;  /* 0x0000007f7c867221 */ /* 0x000fe20000010000 */
[----:B------:R-:W-:Y:S05]  /*2c80*/  BRA.DIV ~URZ, `(.L_x_11033) ;  /* 0x00001a527f007947 */ /* 0x000fea000b800000 */
[----:B0-----:R0:W1:Y:S02]  /*2c90*/  SHFL.BFLY PT, R2, R134, 0x1, 0x1f ;  /* 0x0c201f0086027f89 */ /* 0x00106400000e0000 */
.L_x_11037:
        /* <DEDUP_REMOVED lines=132> */
.L_x_11038:
[----:B------:R-:W-:Y:S01]  /*34e0*/  SHF.R.U32.HI R249, RZ, 0x5, R0 ;  /* 0x00000005fff97819 */ /* 0x000fe20000011600 */
[----:B-1----:R-:W-:Y:S01]  /*34f0*/  FADD.FTZ R3, R247, R134 ;  /* 0x00000086f7037221 */ /* 0x002fe20000010000 */
[----:B------:R-:W-:Y:S01]  /*3500*/  WARPSYNC 0xffffffff ;  /* 0xffffffff00007948 */ /* 0x000fe20003800000 */
[----:B------:R-:W-:Y:S02]  /*3510*/  LOP3.LUT R125, R0, 0x1f, RZ, 0xc0, !PT ;  /* 0x0000001f007d7812 */ /* 0x000fe400078ec0ff */
[----:B------:R-:W-:Y:S02]  /*3520*/  LOP3.LUT R249, R249, 0x3, RZ, 0xc0, !PT ;  /* 0x00000003f9f97812 */ /* 0x000fe400078ec0ff */
[----:B------:R-:W-:Y:S02]  /*3530*/  ISETP.GT.U32.AND P2, PT, R125, 0x3, PT ;  /* 0x000000037d00780c */ /* 0x000fe40003f44070 */
[----:B------:R-:W-:-:S05]  /*3540*/  @!P1 IADD3 R132, R126, R249, RZ ;  /* 0x000000f97e849210 */ /* 0x000fca0007ffe0ff */
[----:B------:R-:W-:Y:S04]  /*3550*/  @!P1 STS.64 [R132.X8], R2 ;  /* 0x0000000284009388 */ /* 0x000fe80000008a00 */
[----:B------:R-:W-:Y:S01]  /*3560*/  BAR.SYNC.DEFER_BLOCKING 0x0 ;  /* 0x0000000000007b1d */ /* 0x000fe20000010000 */
[----:B------:R-:W-:Y:S02]  /*3570*/  LOP3.LUT P1, RZ, R249, 0x1f, R0, 0xf8, !PT ;  /* 0x0000001ff9ff7812 */ /* 0x000fe4000782f800 */
[----:B0-----:R-:W-:Y:S01]  /*3580*/  @!P2 IADD3 R134, R126, R125, RZ ;  /* 0x0000007d7e86a210 */ /* 0x001fe20007ffe0ff */
[----:B------:R-:W-:Y:S01]  /*3590*/  HFMA2.MMA R126, -RZ, RZ, 0, 0 ;  /* 0x00000000ff7e7435 */ /* 0x000fe200000001ff */
[----:B------:R-:W-:Y:S01]  /*35a0*/  CS2R R124, SRZ ;  /* 0x00000000007c7805 */ /* 0x000fe2000001ff00 */
[----:B------:R-:W-:-:S04]  /*35b0*/  LOP3.LUT R249, R0, 0x7f, RZ, 0xc0, !PT ;  /* 0x0000007f00f97812 */ /* 0x000fc800078ec0ff */
[----:B------:R-:W-:-:S04]  /*35c0*/  @!P2 MOV R126, 0x700 ;  /* 0x00000700007ea802 */ /* 0x000fc80000000f00 */
[----:B------:R-:W-:Y:S01]  /*35d0*/  I2F R144, R126 ;  /* 0x0000007e00907306 */ /* 0x000fe20000201400 */
[----:B------:R-:W0:Y:S04]  /*35e0*/  SHFL.DOWN PT, R247, R126, 0x2, 0x1f ;  /* 0x08401f007ef77f89 */ /* 0x000e2800000e0000 */
[----:B------:R-:W1:Y:S01]  /*35f0*/  @!P2 LDS.64 R124, [R134.X8] ;  /* 0x00000000867ca984 */ /* 0x000e620000008a00 */
[----:B------:R-:W-:Y:S02]  /*3600*/  ISETP.NE.AND P2, PT, RZ, UR6, PT ;  /* 0x00000006ff007c0c */ /* 0x000fe4000bf45270 */
[----:B0-----:R-:W-:Y:S01]  /*3610*/  IADD3 R140, R247, R126, RZ ;  /* 0x0000007ef78c7210 */ /* 0x001fe20007ffe0ff */
[----:B------:R-:W-:Y:S04]  /*3620*/  I2F R132, R247 ;  /* 0x000000f700847306 */ /* 0x000fe80000201400 */
[----:B------:R-:W-:Y:S04]  /*3630*/  SHFL.DOWN PT, R146, R140, 0x1, 0x1f ;  /* 0x08201f008c927f89 */ /* 0x000fe800000e0000 */
[----:B------:R-:W0:Y:S01]  /*3640*/  I2F R142, R140 ;  /* 0x0000008c008e7306 */ /* 0x000e220000201400 */
[----:B-1----:R-:W1:Y:S07]  /*3650*/  SHFL.DOWN PT, R251, R124, 0x2, 0x1f ;  /* 0x08401f007cfb7f89 */ /* 0x002e6e00000e0000 */
[----:B0-----:R-:W0:Y:S01]  /*3660*/  MUFU.RCP R3, R142 ;  /* 0x0000008e00037308 */ /* 0x001e220000001000 */
[----:B------:R-:W2:Y:S01]  /*3670*/  SHFL.DOWN PT, R2, R125, 0x2, 0x1f ;  /* 0x08401f007d027f89 */ /* 0x000ea200000e0000 */
[----:B-1----:R-:W-:-:S02]  /*3680*/  FMUL.FTZ R134, R251, R132 ;  /* 0x00000084fb867220 */ /* 0x002fc40000410000 */
[----:B------:R-:W-:Y:S02]  /*3690*/  FADD.FTZ R251, -R251, R124 ;  /* 0x0000007cfbfb7221 */ /* 0x000fe40000010100 */
[----:B------:R-:W-:Y:S01]  /*36a0*/  FFMA.FTZ R134, R144, R124, R134 ;  /* 0x0000007c90867223 */ /* 0x000fe20000010086 */
[----:B------:R-:W-:Y:S01]  /*36b0*/  IADD3 R124, R140, R146, RZ ;  /* 0x000000928c7c7210 */ /* 0x000fe20007ffe0ff */
[----:B------:R-:W-:Y:S01]  /*36c0*/  FMUL.FTZ R251, R251, R251 ;  /* 0x000000fbfbfb7220 */ /* 0x000fe20000410000 */
[----:B------:R-:W-:Y:S01]  /*36d0*/  I2F R146, R146 ;  /* 0x0000009200927306 */ /* 0x000fe20000201400 */
[----:B0-----:R-:W-:Y:S01]  /*36e0*/  FMUL.FTZ R134, R3, R134 ;  /* 0x0000008603867220 */ /* 0x001fe20000410000 */
[----:B------:R-:W-:Y:S01]  /*36f0*/  @!P1 MOV R140, 0x4 ;  /* 0x00000004008c9802 */ /* 0x000fe20000000f00 */
[----:B------:R-:W-:Y:S02]  /*3700*/  FMUL.FTZ R251, R251, R144 ;  /* 0x00000090fbfb7220 */ /* 0x000fe40000410000 */
[----:B--2---:R-:W-:Y:S01]  /*3710*/  FADD.FTZ R2, R2, R125 ;  /* 0x0000007d02027221 */ /* 0x004fe20000010000 */
[----:B------:R-:W0:Y:S01]  /*3720*/  SHFL.DOWN PT, R247, R134, 0x1, 0x1f ;  /* 0x08201f0086f77f89 */ /* 0x000e2200000e0000 */
[----:B------:R-:W-:Y:S01]  /*3730*/  FMUL.FTZ R251, R251, R132 ;  /* 0x00000084fbfb7220 */ /* 0x000fe20000410000 */
[----:B------:R-:W1:Y:S03]  /*3740*/  I2F R124, R124 ;  /* 0x0000007c007c7306 */ /* 0x000e660000201400 */
[----:B------:R-:W-:-:S05]  /*3750*/  FFMA.FTZ R2, R3, R251, R2 ;  /* 0x000000fb03027223 */ /* 0x000fca0000010002 */
[----:B------:R-:W2:Y:S01]  /*3760*/  SHFL.DOWN PT, R3, R2, 0x1, 0x1f ;  /* 0x08201f0002037f89 */ /* 0x000ea200000e0000 */
[----:B-1----:R1:W3:Y:S01]  /*3770*/  MUFU.RCP R125, R124 ;  /* 0x0000007c007d7308 */ /* 0x0022e20000001000 */
[----:B0-----:R-:W-:Y:S02]  /*3780*/  FADD.FTZ R126, R134, -R247 ;  /* 0x800000f7867e7221 */ /* 0x001fe40000010000 */
[----:B------:R-:W-:Y:S01]  /*3790*/  FMUL.FTZ R247, R247, R146 ;  /* 0x00000092f7f77220 */ /* 0x000fe20000410000 */
[----:B-1----:R-:W-:Y:S01]  /*37a0*/  MOV R124, c[0x0][0x1e0] ;  /* 0x00007800007c7a02 */ /* 0x002fe20000000f00 */
[----:B------:R-:W-:Y:S02]  /*37b0*/  FMUL.FTZ R251, R126, R126 ;  /* 0x0000007e7efb7220 */ /* 0x000fe40000410000 */
[C---:B------:R-:W-:Y:S02]  /*37c0*/  FFMA.FTZ R134, R142.reuse, R134, R247 ;  /* 0x000000868e867223 */ /* 0x040fe400000100f7 */
[----:B------:R-:W-:-:S02]  /*37d0*/  FMUL.FTZ R251, R142, R251 ;  /* 0x000000fb8efb7220 */ /* 0x000fc40000410000 */
[----:B---3--:R-:W-:Y:S02]  /*37e0*/  FMUL.FTZ R134, R125, R134 ;  /* 0x000000867d867220 */ /* 0x008fe40000410000 */
[----:B--2---:R-:W-:Y:S02]  /*37f0*/  FADD.FTZ R126, R2, R3 ;  /* 0x00000003027e7221 */ /* 0x004fe40000010000 */
[----:B------:R-:W-:Y:S01]  /*3800*/  FMUL.FTZ R251, R251, R146 ;  /* 0x00000092fbfb7220 */ /* 0x000fe20000410000 */
[----:B------:R-:W0:Y:S01]  /*3810*/  SHFL.IDX PT, R247, R134, RZ, 0x1f ;  /* 0x00001fff86f77589 */ /* 0x000e2200000e0000 */
[----:B------:R-:W-:Y:S02]  /*3820*/  IMAD R2, R129, c[0x0][0x168], RZ ;  /* 0x00005a0081027a24 */ /* 0x000fe400078e02ff */
[----:B------:R-:W-:-:S03]  /*3830*/  FFMA.FTZ R126, R125, R251, R126 ;  /* 0x000000fb7d7e7223 */ /* 0x000fc6000001007e */
[----:B------:R-:W-:Y:S02]  /*3840*/  SHF.R.S32.HI R125, RZ, 0x1f, R2 ;  /* 0x0000001fff7d7819 */ /* 0x000fe40000011402 */
[----:B------:R1:W2:Y:S02]  /*3850*/  SHFL.IDX PT, R3, R126, RZ, 0x1f ;  /* 0x00001fff7e037589 */ /* 0x0002a400000e0000 */
[----:B------:R-:W-:Y:S02]  /*3860*/  LEA.HI R132, R125, R2, RZ, 0x3 ;  /* 0x000000027d847211 */ /* 0x000fe400078f18ff */
[----:B------:R-:W-:Y:S02]  /*3870*/  @!P1 MOV R2, 0x4 ;  /* 0x0000000400029802 */ /* 0x000fe40000000f00 */
[----:B------:R-:W-:Y:S01]  /*3880*/  LEA.HI.SX32 R132, R132, R249, 0x1d ;  /* 0x000000f984847211 */ /* 0x000fe200078feaff */
[C---:B0-----:R-:W-:Y:S01]  /*3890*/  FMUL.FTZ R125, R247.reuse, R247 ;  /* 0x000000f7f77d7220 */ /* 0x041fe20000410000 */
[----:B-1----:R-:W-:-:S04]  /*38a0*/  FSEL R126, R247, RZ, !P2 ;  /* 0x000000fff77e7208 */ /* 0x002fc80005000000 */
[----:B------:R-:W-:Y:S01]  /*38b0*/  FSEL R125, R125, RZ, P2 ;  /* 0x000000ff7d7d7208 */ /* 0x000fe20001000000 */
[----:B------:R-:W-:Y:S01]  /*38c0*/  FADD.FTZ R133, -R126, R133 ;  /* 0x000000857e857221 */ /* 0x000fe20000010100 */
[----:B------:R-:W-:Y:S01]  /*38d0*/  LOP3.LUT P2, RZ, R128, 0xff, RZ, 0xc0, !PT ;  /* 0x000000ff80ff7812 */ /* 0x000fe2000784c0ff */
[----:B--2---:R-:W-:Y:S02]  /*38e0*/  FFMA.FTZ R124, R3, R124, c[0x0][0x228] ;  /* 0x00008a00037c7623 */ /* 0x004fe4000001007c */
[----:B------:R-:W-:Y:S01]  /*38f0*/  @!P1 IMAD.WIDE R2, R129, R2, c[0x0][0x1a0] ;  /* 0x0000680081029625 */ /* 0x000fe200078e0202 */
[----:B------:R-:W-:-:S03]  /*3900*/  SEL R128, RZ, 0x1, P2 ;  /* 0x00000001ff807807 */ /* 0x000fc60001000000 */
[----:B------:R-:W-:Y:S01]  /*3910*/  FADD.FTZ R134, R124, R125 ;  /* 0x0000007d7c867221 */ /* 0x000fe20000010000 */
[----:B------:R0:W-:Y:S01]  /*3920*/  @!P1 STG.E [R2.64], R247 ;  /* 0x000000f702009986 */ /* 0x0001e2000c101904 */
[C---:B------:R-:W-:Y:S02]  /*3930*/  FADD.FTZ R135, -R126.reuse, R135 ;  /* 0x000000877e877221 */ /* 0x040fe40000010100 */
[C---:B------:R-:W-:Y:S02]  /*3940*/  FADD.FTZ R149, -R126.reuse, R149 ;  /* 0x000000957e957221 */ /* 0x040fe40000010100 */
[----:B------:R-:W-:Y:S02]  /*3950*/  FADD.FTZ R151, -R126, R151 ;  /* 0x000000977e977221 */ /* 0x000fe40000010100 */
[C---:B------:R-:W-:Y:S01]  /*3960*/  @!P1 IMAD.WIDE R124, R129.reuse, R140, c[0x0][0x1a8] ;  /* 0x00006a00817c9625 */ /* 0x040fe200078e028c */
[----:B------:R-:W-:-:S03]  /*3970*/  IADD3 R129, R129, c[0x0][0x160], RZ ;  /* 0x0000580081817a10 */ /* 0x000fc60007ffe0ff */
[C---:B------:R-:W-:Y:S01]  /*3980*/  FADD.FTZ R145, -R126.reuse, R145 ;  /* 0x000000917e917221 */ /* 0x040fe20000010100 */
[----:B0-----:R-:W0:Y:S01]  /*3990*/  MUFU.RSQ R2, R134 ;  /* 0x0000008600027308 */ /* 0x001e220000001400 */
[C---:B------:R-:W-:Y:S02]  /*39a0*/  FADD.FTZ R147, -R126.reuse, R147 ;  /* 0x000000937e937221 */ /* 0x040fe40000010100 */
[C---:B------:R-:W-:Y:S02]  /*39b0*/  FADD.FTZ R141, -R126.reuse, R141 ;  /* 0x0000008d7e8d7221 */ /* 0x040fe40000010100 */
[C---:B------:R-:W-:Y:S02]  /*39c0*/  FADD.FTZ R143, -R126.reuse, R143 ;  /* 0x0000008f7e8f7221 */ /* 0x040fe40000010100 */
[C---:B------:R-:W-:Y:S02]  /*39d0*/  FADD.FTZ R153, -R126.reuse, R153 ;  /* 0x000000997e997221 */ /* 0x040fe40000010100 */
[----:B------:R-:W-:-:S02]  /*39e0*/  FADD.FTZ R163, -R126, R163 ;  /* 0x000000a37ea37221 */ /* 0x000fc40000010100 */
[C---:B------:R-:W-:Y:S02]  /*39f0*/  FADD.FTZ R165, -R126.reuse, R165 ;  /* 0x000000a57ea57221 */ /* 0x040fe40000010100 */
[C---:B------:R-:W-:Y:S02]  /*3a00*/  FADD.FTZ R167, -R126.reuse, R167 ;  /* 0x000000a77ea77221 */ /* 0x040fe40000010100 */
[C---:B------:R-:W-:Y:S01]  /*3a10*/  FADD.FTZ R155, -R126.reuse, R155 ;  /* 0x0000009b7e9b7221 */ /* 0x040fe20000010100 */
[----:B0-----:R0:W-:Y:S01]  /*3a20*/  @!P1 STG.E [R124.64], R2 ;  /* 0x000000027c009986 */ /* 0x0011e2000c101904 */
[C---:B------:R-:W-:Y:S01]  /*3a30*/  FADD.FTZ R157, -R126.reuse, R157 ;  /* 0x0000009d7e9d7221 */ /* 0x040fe20000010100 */
[----:B------:R-:W-:Y:S01]  /*3a40*/  ISETP.GE.AND P1, PT, R129, c[0x0][0x164], PT ;  /* 0x0000590081007a0c */ /* 0x000fe20003f26270 */
        /* <DEDUP_REMOVED lines=50> */
[----:B------:R-:W-:Y:S01]  /*3d70*/  IADD3 R143, R132, 0x80, RZ ;  /* 0x00000080848f7810 */ /* 0x000fe20007ffe0ff */
[----:B------:R-:W-:-:S02]  /*3d80*/  FMUL.FTZ R153, R2, R153 ;  /* 0x0000009902997220 */ /* 0x000fc40000410000 */
[----:B------:R-:W-:Y:S02]  /*3d90*/  FMUL.FTZ R144, R2, R163 ;  /* 0x000000a302907220 */ /* 0x000fe40000410000 */
[----:B0-----:R-:W-:Y:S02]  /*3da0*/  FFMA.FTZ R124, R64, R133, R120 ;  /* 0x00000085407c7223 */ /* 0x001fe40000010078 */
        /* <DEDUP_REMOVED lines=13> */
[----:B------:R-:W-:-:S02]  /*3e80*/  FMUL.FTZ R142, R2, R161 ;  /* 0x000000a1028e7220 */ /* 0x000fc40000410000 */
[----:B------:R-:W-:Y:S01]  /*3e90*/  FMUL.FTZ R140, R2, R157 ;  /* 0x0000009d028c7220 */ /* 0x000fe20000410000 */
[----:B------:R-:W-:Y:S01]  /*3ea0*/  F2FP.BF16.PACK_AB R135, R144, R153 ;  /* 0x000000999087723e */ /* 0x000fe200000010ff */
[C---:B------:R-:W-:Y:S01]  /*3eb0*/  FMUL.FTZ R165, R2.reuse, R165 ;  /* 0x000000a502a57220 */ /* 0x040fe20000410000 */
[----:B------:R-:W-:Y:S01]  /*3ec0*/  HFMA2.MMA R144, -RZ, RZ, 0, 9.5367431640625e-07 ;  /* 0x00000010ff907435 */ /* 0x000fe200000001ff */
[C---:B------:R-:W-:Y:S02]  /*3ed0*/  FMUL.FTZ R134, R2.reuse, R167 ;  /* 0x000000a702867220 */ /* 0x040fe40000410000 */
[C---:B------:R-:W-:Y:S02]  /*3ee0*/  FMUL.FTZ R155, R2.reuse, R155 ;  /* 0x0000009b029b7220 */ /* 0x040fe40000410000 */
[----:B------:R-:W-:Y:S02]  /*3ef0*/  FMUL.FTZ R159, R2, R159 ;  /* 0x0000009f029f7220 */ /* 0x000fe40000410000 */
[----:B------:R-:W-:-:S02]  /*3f00*/  FFMA.FTZ R146, R53, R142, R109 ;  /* 0x0000008e35927223 */ /* 0x000fc4000001006d */
[----:B------:R-:W-:Y:S02]  /*3f10*/  FFMA.FTZ R142, R59, R140, R115 ;  /* 0x0000008c3b8e7223 */ /* 0x000fe40000010073 */
[----:B------:R-:W-:Y:S02]  /*3f20*/  FFMA.FTZ R165, R56, R165, R112 ;  /* 0x000000a538a57223 */ /* 0x000fe40000010070 */
[----:B------:R-:W-:Y:S02]  /*3f30*/  FFMA.FTZ R140, R57, R134, R113 ;  /* 0x00000086398c7223 */ /* 0x000fe40000010071 */
[----:B------:R-:W-:Y:S02]  /*3f40*/  FFMA.FTZ R133, R58, R155, R114 ;  /* 0x0000009b3a857223 */ /* 0x000fe40000010072 */
[----:B------:R-:W-:Y:S01]  /*3f50*/  FFMA.FTZ R159, R52, R159, R108 ;  /* 0x0000009f349f7223 */ /* 0x000fe2000001006c */
[----:B------:R-:W-:Y:S01]  /*3f60*/  F2FP.BF16.PACK_AB R132, R140, R165 ;  /* 0x000000a58c84723e */ /* 0x000fe200000010ff */
[----:B------:R-:W-:Y:S01]  /*3f70*/  IMAD.WIDE.U32 R140, R130, R144, c[0x0][0x208] ;  /* 0x00008200828c7625 */ /* 0x000fe200078e0090 */
[----:B------:R-:W-:-:S02]  /*3f80*/  F2FP.BF16.PACK_AB R133, R142, R133 ;  /* 0x000000858e85723e */ /* 0x000fc400000010ff */
[----:B------:R-:W-:Y:S01]  /*3f90*/  F2FP.BF16.PACK_AB R134, R146, R159 ;  /* 0x0000009f9286723e */ /* 0x000fe200000010ff */
[----:B------:R-:W-:Y:S01]  /*3fa0*/  IMAD.WIDE.U32 R142, R143, R144, c[0x0][0x208] ;  /* 0x000082008f8e7625 */ /* 0x000fe200078e0090 */
[----:B------:R-:W-:Y:S03]  /*3fb0*/  STG.E.128 [R140.64], R124 ;  /* 0x0000007c8c007986 */ /* 0x000fe6000c101d04 */
[C---:B------:R-:W-:Y:S01]  /*3fc0*/  FMUL.FTZ R201, R2.reuse, R201 ;  /* 0x000000c902c97220 */ /* 0x040fe20000410000 */
[----:B------:R0:W-:Y:S01]  /*3fd0*/  STG.E.128 [R142.64], R132 ;  /* 0x000000848e007986 */ /* 0x0001e2000c101d04 */
        /* <DEDUP_REMOVED lines=39> */
[----:B0-----:R-:W-:Y:S02]  /*4250*/  FFMA.FTZ R132, R40, R201, R96 ;  /* 0x000000c928847223 */ /* 0x001fe40000010060 */
[----:B------:R-:W-:Y:S02]  /*4260*/  FFMA.FTZ R3, R41, R152, R97 ;  /* 0x0000009829037223 */ /* 0x000fe40000010061 */
[----:B------:R-:W-:Y:S02]  /*4270*/  FFMA.FTZ R177, R44, R177, R100 ;  /* 0x000000b12cb17223 */ /* 0x000fe40000010064 */
[----:B------:R-:W-:Y:S01]  /*4280*/  FFMA.FTZ R148, R45, R148, R101 ;  /* 0x000000942d947223 */ /* 0x000fe20000010065 */
[----:B------:R-:W-:Y:S01]  /*4290*/  F2FP.BF16.PACK_AB R132, R3, R132 ;  /* 0x000000840384723e */ /* 0x000fe200000010ff */
        /* <DEDUP_REMOVED lines=40> */
[----:B------:R-:W-:Y:S02]  /*4520*/  FFMA.FTZ R174, R23, R174, R79 ;  /* 0x000000ae17ae7223 */ /* 0x000fe4000001004f */
[----:B------:R-:W-:Y:S02]  /*4530*/  FFMA.FTZ R145, R21, R172, R77 ;  /* 0x000000ac15917223 */ /* 0x000fe4000001004d */
[----:B------:R-:W-:Y:S01]  /*4540*/  FFMA.FTZ R170, R27, R170, R83 ;  /* 0x000000aa1baa7223 */ /* 0x000fe20000010053 */
[----:B------:R-:W-:Y:S01]  /*4550*/  F2FP.BF16.PACK_AB R151, R174, R151 ;  /* 0x00000097ae97723e */ /* 0x000fe200000010ff */
[----:B------:R-:W-:Y:S01]  /*4560*/  FFMA.FTZ R233, R16, R233, R72 ;  /* 0x000000e910e97223 */ /* 0x000fe20000010048 */
[----:B------:R-:W-:Y:S01]  /*4570*/  F2FP.BF16.PACK_AB R150, R145, R150 ;  /* 0x000000969196723e */ /* 0x000fe200000010ff */
[----:B------:R-:W-:Y:S01]  /*4580*/  FFMA.FTZ R237, R18, R237, R74 ;  /* 0x000000ed12ed7223 */ /* 0x000fe2000001004a */
[----:B------:R-:W-:Y:S01]  /*4590*/  F2FP.BF16.PACK_AB R149, R170, R149 ;  /* 0x00000095aa95723e */ /* 0x000fe200000010ff */
[----:B------:R-:W-:-:S02]  /*45a0*/  FFMA.FTZ R241, R12, R241, R68 ;  /* 0x000000f10cf17223 */ /* 0x000fc40000010044 */
[----:B------:R-:W-:Y:S02]  /*45b0*/  FFMA.FTZ R180, R13, R180, R69 ;  /* 0x000000b40db47223 */ /* 0x000fe40000010045 */
[----:B------:R-:W-:Y:S02]  /*45c0*/  FFMA.FTZ R178, R19, R178, R75 ;  /* 0x000000b213b27223 */ /* 0x000fe4000001004b */
[----:B------:R-:W-:Y:S01]  /*45d0*/  FFMA.FTZ R176, R17, R176, R73 ;  /* 0x000000b011b07223 */ /* 0x000fe20000010049 */
[----:B------:R-:W-:Y:S01]  /*45e0*/  F2FP.BF16.PACK_AB R238, R180, R241 ;  /* 0x000000f1b4ee723e */ /* 0x000fe200000010ff */
[-C--:B------:R-:W-:Y:S01]  /*45f0*/  IMAD.WIDE.U32 R2, R131, R144.reuse, c[0x0][0x208] ;  /* 0x0000820083027625 */ /* 0x080fe200078e0090 */
[----:B------:R-:W-:Y:S02]  /*4600*/  F2FP.BF16.PACK_AB R237, R178, R237 ;  /* 0x000000edb2ed723e */ /* 0x000fe400000010ff */
[----:B------:R-:W-:Y:S01]  /*4610*/  F2FP.BF16.PACK_AB R236, R176, R233 ;  /* 0x000000e9b0ec723e */ /* 0x000fe200000010ff */
        /* <DEDUP_REMOVED lines=9> */
[----:B0----5:R-:W-:Y:S01]  /*46b0*/  @P1 CALL.REL.NOINC `(.L_x_11035) ;  /* 0x0000001000001944 */ /* 0x021fe20003c00000 */
[----:B------:R-:W-:Y:S05]  /*46c0*/  BRA `(.L_x_11036) ;  /* 0xffffbe0000007947 */ /* 0x000fea000383ffff */
.L_x_11035:
[----:B------:R-:W-:Y:S05]  /*46d0*/  EXIT ;  /* 0x000000000000794d */ /* 0x000fea0003800000 */
.L_x_11033:
[----:B0-----:R-:W-:Y:S01]  /*46e0*/  HFMA2.MMA R3, -RZ, RZ, 0, 1.847743988037109375e-06 ;  /* 0x0000001fff037435 */ /* 0x001fe200000001ff */
[----:B------:R-:W-:-:S02]  /*46f0*/  MOV R247, 0x1 ;  /* 0x0000000100f77802 */ /* 0x000fc40000000f00 */
[----:B------:R-:W-:Y:S02]  /*4700*/  MOV R132, 0xffffffff ;  /* 0xffffffff00847802 */ /* 0x000fe40000000f00 */
[----:B------:R-:W-:Y:S02]  /*4710*/  MOV R124, 0x4730 ;  /* 0x00004730007c7802 */ /* 0x000fe40000000f00 */
[----:B-----5:R-:W-:Y:S05]  /*4720*/  CALL.REL.NOINC `($__internal_33_$__cuda_sm70_shflsync_bfly_p) ;  /* 0x00000a9000007944 */ /* 0x020fea0003c00000 */
[----:B-1----:R-:W-:Y:S01]  /*4730*/  MOV R2, R247 ;  /* 0x000000f700027202 */ /* 0x002fe20000000f00 */
[----:B0-----:R-:W-:Y:S05]  /*4740*/  BRA `(.L_x_11037) ;  /* 0xffffe55000007947 */ /* 0x001fea000383ffff */
.L_x_11034:
[----:B------:R-:W-:Y:S01]  /*4750*/  HFMA2.MMA R247, -RZ, RZ, 0, 1.1920928955078125e-07 ;  /* 0x00000002fff77435 */ /* 0x000fe200000001ff */
[----:B------:R-:W-:Y:S02]  /*4760*/  MOV R3, 0x1f ;  /* 0x0000001f00037802 */ /* 0x000fe40000000f00 */
[----:B------:R-:W-:Y:S02]  /*4770*/  MOV R132, 0xffffffff ;  /* 0xffffffff00847802 */ /* 0x000fe40000000f00 */
[----:B------:R-:W-:Y:S02]  /*4780*/  MOV R124, 0x47a0 ;  /* 0x000047a0007c7802 */ /* 0x000fe40000000f00 */
[----:B-----5:R-:W-:Y:S05]  /*4790*/  CALL.REL.NOINC `($__internal_33_$__cuda_sm70_shflsync_bfly_p) ;  /* 0x00000a2000007944 */ /* 0x020fea0003c00000 */
[----:B01----:R-:W-:Y:S01]  /*47a0*/  FADD.FTZ R134, R134, R247 ;  /* 0x000000f786867221 */ /* 0x003fe20000010000 */
[----:B------:R-:W-:Y:S01]  /*47b0*/  HFMA2.MMA R247, -RZ, RZ, 0, 2.384185791015625e-07 ;  /* 0x00000004fff77435 */ /* 0x000fe200000001ff */
[----:B------:R-:W-:-:S02]  /*47c0*/  MOV R3, 0x1f ;  /* 0x0000001f00037802 */ /* 0x000fc40000000f00 */
[----:B------:R-:W-:Y:S02]  /*47d0*/  MOV R132, 0xffffffff ;  /* 0xffffffff00847802 */ /* 0x000fe40000000f00 */
[----:B------:R-:W-:Y:S02]  /*47e0*/  MOV R124, 0x4800 ;  /* 0x00004800007c7802 */ /* 0x000fe40000000f00 */
[----:B------:R-:W-:Y:S05]  /*47f0*/  CALL.REL.NOINC `($__internal_33_$__cuda_sm70_shflsync_bfly_p) ;  /* 0x000009c000007944 */ /* 0x000fea0003c00000 */
[----:B01----:R-:W-:Y:S01]  /*4800*/  FADD.FTZ R134, R134, R247 ;  /* 0x000000f786867221 */ /* 0x003fe20000010000 */
[----:B------:R-:W-:Y:S01]  /*4810*/  HFMA2.MMA R247, -RZ, RZ, 0, 4.76837158203125e-07 ;  /* 0x00000008fff77435 */ /* 0x000fe200000001ff */
[----:B------:R-:W-:Y:S02]  /*4820*/  MOV R3, 0x1f ;  /* 0x0000001f00037802 */ /* 0x000fe40000000f00 */
[----:B------:R-:W-:Y:S02]  /*4830*/  MOV R132, 0xffffffff ;  /* 0xffffffff00847802 */ /* 0x000fe40000000f00 */
[----:B------:R-:W-:Y:S02]  /*4840*/  MOV R124, 0x4860 ;  /* 0x00004860007c7802 */ /* 0x000fe40000000f00 */
[----:B------:R-:W-:Y:S05]  /*4850*/  CALL.REL.NOINC `($__internal_33_$__cuda_sm70_shflsync_bfly_p) ;  /* 0x0000096000007944 */ /* 0x000fea0003c00000 */
[----:B01----:R-:W-:Y:S01]  /*4860*/  FADD.FTZ R134, R134, R247 ;  /* 0x000000f786867221 */ /* 0x003fe20000010000 */
[----:B------:R-:W-:Y:S01]  /*4870*/  HFMA2.MMA R247, -RZ, RZ, 0, 9.5367431640625e-07 ;  /* 0x00000010fff77435 */ /* 0x000fe200000001ff */
[----:B------:R-:W-:-:S02]  /*4880*/  MOV R3, 0x1f ;  /* 0x0000001f00037802 */ /* 0x000fc40000000f00 */
[----:B------:R-:W-:Y:S02]  /*4890*/  MOV R132, 0xffffffff ;  /* 0xffffffff00847802 */ /* 0x000fe40000000f00 */
[----:B------:R-:W-:Y:S02]  /*48a0*/  MOV R124, 0x48c0 ;  /* 0x000048c0007c7802 */ /* 0x000fe40000000f00 */
[----:B------:R-:W-:Y:S05]  /*48b0*/  CALL.REL.NOINC `($__internal_33_$__cuda_sm70_shflsync_bfly_p) ;  /* 0x0000090000007944 */ /* 0x000fea0003c00000 */
        /* <DEDUP_REMOVED lines=118> */
[----:B------:R-:W-:Y:S05]  /*5020*/  CALL.REL.NOINC `($__internal_33_$__cuda_sm70_shflsync_bfly_p) ;  /* 0x0000019000007944 */ /* 0x000fea0003c00000 */
[----:B01----:R-:W-:Y:S01]  /*5030*/  FADD.FTZ R134, R134, R247 ;  /* 0x000000f786867221 */ /* 0x003fe20000010000 */
[----:B------:R-:W-:Y:S01]  /*5040*/  HFMA2.MMA R247, -RZ, RZ, 0, 1.1920928955078125e-07 ;  /* 0x00000002fff77435 */ /* 0x000fe200000001ff */
[----:B------:R-:W-:Y:S02]  /*5050*/  MOV R3, 0x1f ;  /* 0x0000001f00037802 */ /* 0x000fe40000000f00 */
[----:B------:R-:W-:Y:S02]  /*5060*/  MOV R132, 0xffffffff ;  /* 0xffffffff00847802 */ /* 0x000fe40000000f00 */
[----:B------:R-:W-:Y:S02]  /*5070*/  MOV R124, 0x5090 ;  /* 0x00005090007c7802 */ /* 0x000fe40000000f00 */
[----:B------:R-:W-:Y:S05]  /*5080*/  CALL.REL.NOINC `($__internal_33_$__cuda_sm70_shflsync_bfly_p) ;  /* 0x0000013000007944 */ /* 0x000fea0003c00000 */
        /* <DEDUP_REMOVED lines=18> */
[----:B01----:R-:W-:Y:S05]  /*51b0*/  BRA `(.L_x_11038) ;  /* 0xffffe32000007947 */ /* 0x003fea000383ffff */
        .weak           $__internal_33_$__cuda_sm70_shflsync_bfly_p
        .type           $__internal_33_$__cuda_sm70_shflsync_bfly_p,@function
        .size           $__internal_33_$__cuda_sm70_shflsync_bfly_p,(.L_x_44873 - $__internal_33_$__cuda_sm70_shflsync_bfly_p)
$__internal_33_$__cuda_sm70_shflsync_bfly_p:
[----:B------:R-:W-:Y:S01]  /*51c0*/  HFMA2.MMA R125, -RZ, RZ, 0, 0 ;  /* 0x00000000ff7d7435 */ /* 0x000fe200000001ff */
[----:B------:R-:W-:Y:S04]  /*51d0*/  WARPSYNC R132 ;  /* 0x0000008400007348 */ /* 0x000fe80003800000 */
[----:B------:R0:W1:Y:S01]  /*51e0*/  SHFL.BFLY PT, R247, R134, R247, R3 ;  /* 0x0c0000f786f77389 */ /* 0x00006200000e0003 */
[----:B------:R-:W-:Y:S05]  /*51f0*/  RET.REL.NODEC R124 `(_ZN10layer_norm13ln_fwd_kernelINS_13Kernel_traitsIf13__nv_bfloat16S2_S2_fjLj7168ELj1ELj1ELj4ELj16ENS_18Kernel_traits_baseILj7168EfS2_S2_S2_fjLj128EEEEELb0ELb0ELb0ELb1EEEvNS_9FwdParamsE) ;  /* 0xffffae007c007950 */ /* 0x000fea0003c3ffff */
.L_x_11039:
        /* <DEDUP_REMOVED lines=16> */
.L_x_44873:


//--------------------- .text._ZN10layer_norm13ln_fwd_kernelINS_13Kernel_traitsIf13__nv_bfloat16S2_S2_fjLj7168ELj1ELj1ELj4ELj16ENS_18Kernel_traits_baseILj7168EfS2_S2_S2_fjLj128EEEEELb0ELb0ELb1ELb0EEEvNS_9FwdParamsE --------------------------
	.section	.text._ZN10layer_norm13ln_fwd_kernelINS_13Kernel_traitsIf13__nv_bfloat16S2_S2_fjLj7168ELj1ELj1ELj4ELj16ENS_18Kernel_traits_baseILj7168EfS2_S2_S2_fjLj128EEEEELb0ELb0ELb1ELb0EEEvNS_9FwdParamsE,"ax",@progbits
	.sectioninfo	@"SHI_REGISTERS=204"
	.align	128
        .global         _ZN10layer_norm13ln_fwd_kernelINS_13Kernel_traitsIf13__nv_bfloat16S2_S2_fjLj7168ELj1ELj1ELj4ELj16ENS_18Kernel_traits_baseILj7168EfS2_S2_S2_fjLj128EEEEELb0ELb0ELb1ELb0EEEvNS_9FwdParamsE
        .type           _ZN10layer_norm13ln_fwd_kernelINS_13Kernel_traitsIf13__nv_bfloat16S2_S2_fjLj7168ELj1ELj1ELj4ELj16ENS_18Kernel_traits_baseILj7168EfS2_S2_S2_fjLj128EEEEELb0ELb0ELb1ELb0EEEvNS_9FwdParamsE,@function
        .size           _ZN10layer_norm13ln_fwd_kernelINS_13Kernel_traitsIf13__nv_bfloat16S2_S2_fjLj7168ELj1ELj1ELj4ELj16ENS_18Kernel_traits_baseILj7168EfS2_S2_S2_fjLj128EEEEELb0ELb0ELb1ELb0EEEvNS_9FwdParamsE,(.L_x_44874 - _ZN10layer_norm13ln_fwd_kernelINS_13Kernel_traitsIf13__nv_bfloat16S2_S2_fjLj7168ELj1ELj1ELj4ELj16ENS_18Kernel_traits_baseILj7168EfS2_S2_S2_fjLj128EEEEELb0ELb0ELb1ELb0EEEvNS_9FwdParamsE)
        .other          _ZN10layer_norm13ln_fwd_kernelINS_13Kernel_traitsIf13__nv_bfloat16S2_S2_fjLj7168ELj1ELj1ELj4ELj16ENS_18Kernel_traits_baseILj7168EfS2_S2_S2_fjLj128EEEEELb0ELb0ELb1ELb0EEEvNS_9FwdParamsE,@"STO_CUDA_ENTRY STV_DEFAULT"
_ZN10layer_norm13ln_fwd_kernelINS_13Kernel_traitsIf13__nv_bfloat16S2_S2_fjLj7168ELj1ELj1ELj4ELj16ENS_18Kernel_traits_baseILj7168EfS2_S2_S2_fjLj128EEEEELb0ELb0ELb1ELb0EEEvNS_9FwdParamsE:
.text._ZN10layer_norm13ln_fwd_kernelINS_13Kernel_traitsIf13__nv_bfloat16S2_S2_fjLj7168ELj1ELj1ELj4ELj16ENS_18Kernel_traits_baseILj7168EfS2_S2_S2_fjLj128EEEEELb0ELb0ELb1ELb0EEEvNS_9FwdParamsE:
        /* <DEDUP_REMOVED lines=35> */
.L_x_11041:
[----:B------:R-:W-:Y:S05]  /*0230*/  BSYNC B0 ;  /* 0x0000000000007941 */ /* 0x000fea0003800000 */
.L_x_11040:
        /* <DEDUP_REMOVED lines=17> */
.L_x_11043:
[----:B------:R-:W-:Y:S05]  /*0350*/  BSYNC B0 ;  /* 0x0000000000007941 */ /* 0x000fea0003800000 */
.L_x_11042:
        /* <DEDUP_REMOVED lines=17> */
.L_x_11045:
[----:B------:R-:W-:Y:S05]  /*0470*/  BSYNC B0 ;  /* 0x0000000000007941 */ /* 0x000fea0003800000 */
.L_x_11044:
        /* <DEDUP_REMOVED lines=17> */
.L_x_11047:
[----:B------:R-:W-:Y:S05]  /*0590*/  BSYNC B0 ;  /* 0x0000000000007941 */ /* 0x000fea0003800000 */
.L_x_11046:
        /* <DEDUP_REMOVED lines=17> */
.L_x_11049:
[----:B------:R-:W-:Y:S05]  /*06b0*/  BSYNC B0 ;  /* 0x0000000000007941 */ /* 0x000fea0003800000 */
.L_x_11048:
        /* <DEDUP_REMOVED lines=19> */
.L_x_11051:
[----:B------:R-:W-:Y:S05]  /*07f0*/  BSYNC B0 ;  /* 0x0000000000007941 */ /* 0x000fea0003800000 */
.L_x_11050:
        /* <DEDUP_REMOVED lines=18> */
.L_x_11053:
[----:B------:R-:W-:Y:S05]  /*0920*/  BSYNC B0 ;  /* 0x0000000000007941 */ /* 0x000fea0003800000 */
.L_x_11052:
[----:B------:R-:W1:Y:S02]  /*0930*/  S2UR UR6, SR_CTAID.X ;  /* 0x00000000000679c3 */ /* 0x000e640000002500 */
[----:B-1----:R-:W-:-:S04]  /*0940*/  LEA.HI R124, R0, UR6, RZ, 0x19 ;  /* 0x00000006007c7c11 */ /* 0x002fc8000f8fc8ff */
[----:B------:R-:W-:-:S13]  /*0950*/  ISETP.GE.AND P1, PT, R124, c[0x0][0x164], PT ;  /* 0x000059007c007a0c */ /* 0x000fda0003f26270 */
[----:B------:R-:W-:Y:S05]  /*0960*/  @P1 EXIT ;  /* 0x000000000000194d */ /* 0x000fea0003800000 */
[----:B------:R-:W-:Y:S01]  /*0970*/  SHF.R.S32.HI R3, RZ, 0x3, R3 ;  /* 0x00000003ff037819 */ /* 0x000fe20000011403 */
[----:B------:R-:W-:Y:S01]  /*0980*/  ULDC.U8 UR6, c[0x0][0x1f0] ;  /* 0x00007c0000067ab9 */ /* 0x000fe20000000000 */
[----:B0-----:R-:W-:Y:S02]  /*0990*/  LOP3.LUT R5, R0, 0x60, RZ, 0xc0, !PT ;  /* 0x0000006000057812 */ /* 0x001fe400078ec0ff */
        /* <DEDUP_REMOVED lines=12> */
[----:B------:R-:W0:Y:S01]  /*0a60*/  I2F.U32 R3, R5 ;  /* 0x0000000500037306 */ /* 0x000e220000201000 */
[----:B------:R-:W-:Y:S02]  /*0a70*/  MOV R125, 0x1 ;  /* 0x00000001007d7802 */ /* 0x000fe40000000f00 */
[----:B------:R-:W-:-:S04]  /*0a80*/  IMNMX R7, R7, 0x20, PT ;  /* 0x0000002007077817 */ /* 0x000fc80003800200 */
[----:B------:R-:W-:-:S04]  /*0a90*/  IADD3 R7, R6, R7, RZ ;  /* 0x0000000706077210 */ /* 0x000fc80007ffe0ff */
[----:B------:R-:W-:Y:S01]  /*0aa0*/  SHF.L.U32 R126, R7, 0x3, RZ ;  /* 0x00000003077e7819 */ /* 0x000fe200000006ff */
[----:B0-----:R-:W0:Y:S06]  /*0ab0*/  MUFU.RCP R3, R3 ;  /* 0x0000000300037308 */ /* 0x001e2c0000001000 */
.L_x_11253:
[----:B------:R-:W-:-:S10]  /*0ac0*/  HFMA2.MMA R121, -RZ, RZ, 0, 2.384185791015625e-07 ;  /* 0x00000004ff797435 */ /* 0x000fd400000001ff */
[----:B------:R-:W-:-:S06]  /*0ad0*/  IMAD.WIDE R192, R124, R121, c[0x0][0x1d0] ;  /* 0x000074007cc07625 */ /* 0x000fcc00078e0279 */
[----:B------:R1:W2:Y:S01]  /*0ae0*/  LDG.E R192, [R192.64] ;  /* 0x00000004c0c07981 */ /* 0x0002a2000c1e1900 */
[----:B------:R-:W-:-:S05]  /*0af0*/  IMAD.WIDE R120, R124, R121, c[0x0][0x1d8] ;  /* 0x000076007c787625 */ /* 0x000fca00078e0279 */
[----:B-----5:R3:W5:Y:S01]  /*0b00*/  LDG.E R187, [R120.64] ;  /* 0x0000000478bb7981 */ /* 0x020762000c1e1900 */
[----:B------:R-:W-:Y:S01]  /*0b10*/  IMAD R122, R124, c[0x0][0x168], RZ ;  /* 0x00005a007c7a7a24 */ /* 0x000fe200078e02ff */
[----:B------:R-:W-:Y:S01]  /*0b20*/  BSSY B0, `(.L_x_11054) ;  /* 0x0000078000007945 */ /* 0x000fe20003800000 */
[----:B------:R-:W-:Y:S02]  /*0b30*/  SHF.R.S32.HI R191, RZ, 0x1f, R124 ;  /* 0x0000001fffbf7819 */ /* 0x000fe4000001147c */
[----:B-1----:R-:W-:Y:S02]  /*0b40*/  MOV R193, RZ ;  /* 0x000000ff00c17202 */ /* 0x002fe40000000f00 */
        /* <DEDUP_REMOVED lines=11> */
[----:B---3--:R-:W-:Y:S02]  /*0c00*/  ISETP.NE.U32.AND P2, PT, RZ, c[0x0][0x180], PT ;  /* 0x00006000ff007a0c */ /* 0x008fe40003f45070 */
[----:B------:R-:W-:Y:S02]  /*0c10*/  @P1 MOV R120, 0x10 ;  /* 0x0000001000781802 */ /* 0x000fe40000000f00 */
        /* <DEDUP_REMOVED lines=9> */
[----:B-1----:R-:W-:Y:S01]  /*0cb0*/  HFMA2.MMA R127, -RZ, RZ, 0, 0 ;  /* 0x00000000ff7f7435 */ /* 0x002fe200000001ff */
[----:B------:R-:W-:Y:S05]  /*0cc0*/  @!P2 BRA `(.L_x_11058) ;  /* 0x000000600000a947 */ /* 0x000fea0003800000 */
[----:B-----5:R-:W-:Y:S01]  /*0cd0*/  PRMT R127, RZ, 0x5410, R4 ;  /* 0x00005410ff7f7816 */ /* 0x020fe20000000004 */
[----:B------:R-:W-:Y:S05]  /*0ce0*/  BRA `(.L_x_11058) ;  /* 0x0000004000007947 */ /* 0x000fea0003800000 */
.L_x_11057:
[----:B-1---5:R-:W-:Y:S02]  /*0cf0*/  PRMT R127, RZ, 0x5410, R140 ;  /* 0x00005410ff7f7816 */ /* 0x022fe4000000008c */
[----:B------:R-:W-:-:S03]  /*0d00*/  @P2 PRMT R120, RZ, 0x5410, R4 ;  /* 0x00005410ff782816 */ /* 0x000fc60000000004 */
[----:B------:R-:W-:-:S04]  /*0d10*/  FMUL.FTZ R127, R127, c[0x0][0x1ec] ;  /* 0x00007b007f7f7a20 */ /* 0x000fc80000410000 */
[----:B------:R-:W-:Y:S02]  /*0d20*/  @P2 FADD.FTZ R127, R120, R127 ;  /* 0x0000007f787f2221 */ /* 0x000fe40000010000 */
.L_x_11058:
[----:B------:R-:W-:Y:S05]  /*0d30*/  BSYNC B1 ;  /* 0x0000000000017941 */ /* 0x000fea0003800000 */
.L_x_11056:
[----:B------:R-:W-:Y:S01]  /*0d40*/  BSSY B1, `(.L_x_11059) ;  /* 0x000000a000017945 */ /* 0x000fe20003800000 */
[----:B------:R-:W-:Y:S05]  /*0d50*/  @P3 BRA `(.L_x_11060) ;  /* 0x0000004000003947 */ /* 0x000fea0003800000 */
[----:B------:R-:W-:Y:S01]  /*0d60*/  MOV R128, RZ ;  /* 0x000000ff00807202 */ /* 0x000fe20000000f00 */
[----:B------:R-:W-:Y:S05]  /*0d70*/  @!P2 BRA `(.L_x_11061) ;  /* 0x000000600000a947 */ /* 0x000fea0003800000 */
[----:B-----5:R-:W-:Y:S01]  /*0d80*/  PRMT R128, RZ, 0x7610, R4 ;  /* 0x00007610ff807816 */ /* 0x020fe20000000004 */
[----:B------:R-:W-:Y:S05]  /*0d90*/  BRA `(.L_x_11061) ;  /* 0x0000004000007947 */ /* 0x000fea0003800000 */
.L_x_11060:
[----:B-----5:R-:W-:Y:S02]  /*0da0*/  PRMT R128, RZ, 0x7610, R140 ;  /* 0x00007610ff807816 */ /* 0x020fe4000000008c */
[----:B------:R-:W-:-:S03]  /*0db0*/  @P2 PRMT R121, RZ, 0x7610, R4 ;  /* 0x00007610ff792816 */ /* 0x000fc60000000004 */
[----:B------:R-:W-:-:S04]  /*0dc0*/  FMUL.FTZ R128, R128, c[0x0][0x1ec] ;  /* 0x00007b0080807a20 */ /* 0x000fc80000410000 */
[----:B------:R-:W-:Y:S02]  /*0dd0*/  @P2 FADD.FTZ R128, R121, R128 ;  /* 0x0000008079802221 */ /* 0x000fe40000010000 */
.L_x_11061:
[----:B------:R-:W-:Y:S05]  /*0de0*/  BSYNC B1 ;  /* 0x0000000000017941 */ /* 0x000fea0003800000 */
.L_x_11059:
[----:B------:R-:W-:Y:S01]  /*0df0*/  BSSY B1, `(.L_x_11062) ;  /* 0x000000a000017945 */ /* 0x000fe20003800000 */
[----:B------:R-:W-:Y:S05]  /*0e00*/  @P3 BRA `(.L_x_11063) ;  /* 0x0000004000003947 */ /* 0x000fea0003800000 */
[----:B------:R-:W-:Y:S01]  /*0e10*/  HFMA2.MMA R129, -RZ, RZ, 0, 0 ;  /* 0x00000000ff817435 */ /* 0x000fe200000001ff */
[----:B------:R-:W-:Y:S05]  /*0e20*/  @!P2 BRA `(.L_x_11064) ;  /* 0x000000600000a947 */ /* 0x000fea0003800000 */
[----:B-----5:R-:W-:Y:S01]  /*0e30*/  PRMT R129, RZ, 0x5410, R5 ;  /* 0x00005410ff817816 */ /* 0x020fe20000000005 */
[----:B------:R-:W-:Y:S05]  /*0e40*/  BRA `(.L_x_11064) ;  /* 0x0000004000007947 */ /* 0x000fea0003800000 */
.L_x_11063:
[----:B-----5:R-:W-:Y:S02]  /*0e50*/  PRMT R129, RZ, 0x5410, R141 ;  /* 0x00005410ff817816 */ /* 0x020fe4000000008d */
[----:B------:R-:W-:-:S03]  /*0e60*/  @P2 PRMT R120, RZ, 0x5410, R5 ;  /* 0x00005410ff782816 */ /* 0x000fc60000000005 */
[----:B------:R-:W-:-:S04]  /*0e70*/  FMUL.FTZ R129, R129, c[0x0][0x1ec] ;  /* 0x00007b0081817a20 */ /* 0x000fc80000410000 */
[----:B------:R-:W-:Y:S02]  /*0e80*/  @P2 FADD.FTZ R129, R120, R129 ;  /* 0x0000008178812221 */ /* 0x000fe40000010000 */
.L_x_11064:
[----:B------:R-:W-:Y:S05]  /*0e90*/  BSYNC B1 ;  /* 0x0000000000017941 */ /* 0x000fea0003800000 */
.L_x_11062:
[----:B------:R-:W-:Y:S01]  /*0ea0*/  BSSY B1, `(.L_x_11065) ;  /* 0x000000a000017945 */ /* 0x000fe20003800000 */
[----:B------:R-:W-:Y:S05]  /*0eb0*/  @P3 BRA `(.L_x_11066) ;  /* 0x0000004000003947 */ /* 0x000fea0003800000 */
[----:B------:R-:W-:Y:S01]  /*0ec0*/  MOV R130, RZ ;  /* 0x000000ff00827202 */ /* 0x000fe20000000f00 */
[----:B------:R-:W-:Y:S05]  /*0ed0*/  @!P2 BRA `(.L_x_11067) ;  /* 0x000000600000a947 */ /* 0x000fea0003800000 */
[----:B-----5:R-:W-:Y:S01]  /*0ee0*/  PRMT R130, RZ, 0x7610, R5 ;  /* 0x00007610ff827816 */ /* 0x020fe20000000005 */
[----:B------:R-:W-:Y:S05]  /*0ef0*/  BRA `(.L_x_11067) ;  /* 0x0000004000007947 */ /* 0x000fea0003800000 */
.L_x_11066:
[----:B-----5:R-:W-:Y:S02]  /*0f00*/  PRMT R130, RZ, 0x7610, R141 ;  /* 0x00007610ff827816 */ /* 0x020fe4000000008d */
[----:B------:R-:W-:-:S03]  /*0f10*/  @P2 PRMT R121, RZ, 0x7610, R5 ;  /* 0x00007610ff792816 */ /* 0x000fc60000000005 */
[----:B------:R-:W-:-:S04]  /*0f20*/  FMUL.FTZ R130, R130, c[0x0][0x1ec] ;  /* 0x00007b0082827a20 */ /* 0x000fc80000410000 */
[----:B------:R-:W-:Y:S02]  /*0f30*/  @P2 FADD.FTZ R130, R121, R130 ;  /* 0x0000008279822221 */ /* 0x000fe40000010000 */
.L_x_11067:
[----:B------:R-:W-:Y:S05]  /*0f40*/  BSYNC B1 ;  /* 0x0000000000017941 */ /* 0x000fea0003800000 */
.L_x_11065:
[----:B------:R-:W-:Y:S01]  /*0f50*/  BSSY B1, `(.L_x_11068) ;  /* 0x000000a000017945 */ /* 0x000fe20003800000 */
[----:B------:R-:W-:Y:S05]  /*0f60*/  @P3 BRA `(.L_x_11069) ;  /* 0x0000004000003947 */ /* 0x000fea0003800000 */
[----:B------:R-:W-:Y:S01]  /*0f70*/  HFMA2.MMA R131, -RZ, RZ, 0, 0 ;  /* 0x00000000ff837435 */ /* 0x000fe200000001ff */
[----:B------:R-:W-:Y:S05]  /*0f80*/  @!P2 BRA `(.L_x_11070) ;  /* 0x000000600000a947 */ /* 0x000fea0003800000 */
[----:B-----5:R-:W-:Y:S01]  /*0f90*/  PRMT R131, RZ, 0x5410, R6 ;  /* 0x00005410ff837816 */ /* 0x020fe20000000006 */
[----:B------:R-:W-:Y:S05]  /*0fa0*/  BRA `(.L_x_11070) ;  /* 0x0000004000007947 */ /* 0x000fea0003800000 */
.L_x_11069:
[----:B-----5:R-:W-:Y:S02]  /*0fb0*/  PRMT R131, RZ, 0x5410, R142 ;  /* 0x00005410ff837816 */ /* 0x020fe4000000008e */
[----:B------:R-:W-:-:S03]  /*0fc0*/  @P2 PRMT R120, RZ, 0x5410, R6 ;  /* 0x00005410ff782816 */ /* 0x000fc60000000006 */
[----:B------:R-:W-:-:S04]  /*0fd0*/  FMUL.FTZ R131, R131, c[0x0][0x1ec] ;  /* 0x00007b0083837a20 */ /* 0x000fc80000410000 */
[----:B------:R-:W-:Y:S02]  /*0fe0*/  @P2 FADD.FTZ R131, R120, R131 ;  /* 0x0000008378832221 */ /* 0x000fe40000010000 */
.L_x_11070:
[----:B------:R-:W-:Y:S05]  /*0ff0*/  BSYNC B1 ;  /* 0x0000000000017941 */ /* 0x000fea0003800000 */
.L_x_11068:
[----:B------:R-:W-:Y:S01]  /*1000*/  BSSY B1, `(.L_x_11071) ;  /* 0x000000a000017945 */ /* 0x000fe20003800000 */
[----:B------:R-:W-:Y:S05]  /*1010*/  @P3 BRA `(.L_x_11072) ;  /* 0x0000004000003947 */ /* 0x000fea0003800000 */
[----:B------:R-:W-:Y:S01]  /*1020*/  MOV R132, RZ ;  /* 0x000000ff00847202 */ /* 0x000fe20000000f00 */
[----:B------:R-:W-:Y:S05]  /*1030*/  @!P2 BRA `(.L_x_11073) ;  /* 0x000000600000a947 */ /* 0x000fea0003800000 */
[----:B-----5:R-:W-:Y:S01]  /*1040*/  PRMT R132, RZ, 0x7610, R6 ;  /* 0x00007610ff847816 */ /* 0x020fe20000000006 */
[----:B------:R-:W-:Y:S05]  /*1050*/  BRA `(.L_x_11073) ;  /* 0x0000004000007947 */ /* 0x000fea0003800000 */
.L_x_11072:
[----:B-----5:R-:W-:Y:S02]  /*1060*/  PRMT R132, RZ, 0x7610, R142 ;  /* 0x00007610ff847816 */ /* 0x020fe4000000008e */
[----:B------:R-:W-:-:S03]  /*1070*/  @P2 PRMT R121, RZ, 0x7610, R6 ;  /* 0x00007610ff792816 */ /* 0x000fc60000000006 */
[----:B------:R-:W-:-:S04]  /*1080*/  FMUL.FTZ R132, R132, c[0x0][0x1ec] ;  /* 0x00007b0084847a20 */ /* 0x000fc80000410000 */
[----:B------:R-:W-:Y:S02]  /*1090*/  @P2 FADD.FTZ R132, R121, R132 ;  /* 0x0000008479842221 */ /* 0x000fe40000010000 */
.L_x_11073:
[----:B------:R-:W-:Y:S05]  /*10a0*/  BSYNC B1 ;  /* 0x0000000000017941 */ /* 0x000fea0003800000 */
.L_x_11071:
[----:B------:R-:W-:Y:S01]  /*10b0*/  BSSY B1, `(.L_x_11074) ;  /* 0x000000a000017945 */ /* 0x000fe20003800000 */
[----:B------:R-:W-:Y:S05]  /*10c0*/  @P3 BRA `(.L_x_11075) ;  /* 0x0000004000003947 */ /* 0x000fea0003800000 */
[----:B------:R-:W-:Y:S01]  /*10d0*/  HFMA2.MMA R133, -RZ, RZ, 0, 0 ;  /* 0x00000000ff857435 */ /* 0x000fe200000001ff */
[----:B------:R-:W-:Y:S05]  /*10e0*/  @!P2 BRA `(.L_x_11076) ;  /* 0x000000600000a947 */ /* 0x000fea0003800000 */
[----:B-----5:R-:W-:Y:S01]  /*10f0*/  PRMT R133, RZ, 0x5410, R7 ;  /* 0x00005410ff857816 */ /* 0x020fe20000000007 */
[----:B------:R-:W-:Y:S05]  /*1100*/  BRA `(.L_x_11076) ;  /* 0x0000004000007947 */ /* 0x000fea0003800000 */
.L_x_11075:
[----:B-----5:R-:W-:Y:S02]  /*1110*/  PRMT R133, RZ, 0x5410, R143 ;  /* 0x00005410ff857816 */ /* 0x020fe4000000008f */
[----:B------:R-:W-:-:S03]  /*1120*/  @P2 PRMT R120, RZ, 0x5410, R7 ;  /* 0x00005410ff782816 */ /* 0x000fc60000000007 */
[----:B------:R-:W-:-:S04]  /*1130*/  FMUL.FTZ R133, R133, c[0x0][0x1ec] ;  /* 0x00007b0085857a20 */ /* 0x000fc80000410000 */
[----:B------:R-:W-:Y:S02]  /*1140*/  @P2 FADD.FTZ R133, R120, R133 ;  /* 0x0000008578852221 */ /* 0x000fe40000010000 */
.L_x_11076:
[----:B------:R-:W-:Y:S05]  /*1150*/  BSYNC B1 ;  /* 0x0000000000017941 */ /* 0x000fea0003800000 */
.L_x_11074:
[----:B------:R-:W-:Y:S01]  /*1160*/  BSSY B1, `(.L_x_11077) ;  /* 0x000000a000017945 */ /* 0x000fe20003800000 */
[----:B------:R-:W-:Y:S05]  /*1170*/  @P3 BRA `(.L_x_11078) ;  /* 0x0000004000003947 */ /* 0x000fea0003800000 */
[----:B------:R-:W-:Y:S01]  /*1180*/  MOV R134, RZ ;  /* 0x000000ff00867202 */ /* 0x000fe20000000f00 */
[----:B------:R-:W-:Y:S05]  /*1190*/  @!P2 BRA `(.L_x_11079) ;  /* 0x000000600000a947 */ /* 0x000fea0003800000 */
[----:B-----5:R-:W-:Y:S01]  /*11a0*/  PRMT R134, RZ, 0x7610, R7 ;  /* 0x00007610ff867816 */ /* 0x020fe20000000007 */
[----:B------:R-:W-:Y:S05]  /*11b0*/  BRA `(.L_x_11079) ;  /* 0x0000004000007947 */ /* 0x000fea0003800000 */
.L_x_11078:
[----:B-----5:R-:W-:Y:S02]  /*11c0*/  PRMT R134, RZ, 0x7610, R143 ;  /* 0x00007610ff867816 */ /* 0x020fe4000000008f */
[----:B------:R-:W-:-:S03]  /*11d0*/  @P2 PRMT R121, RZ, 0x7610, R7 ;  /* 0x00007610ff792816 */ /* 0x000fc60000000007 */
[----:B------:R-:W-:-:S04]  /*11e0*/  FMUL.FTZ R134, R134, c[0x0][0x1ec] ;  /* 0x00007b0086867a20 */ /* 0x000fc80000410000 */
[----:B------:R-:W-:Y:S02]  /*11f0*/  @P2 FADD.FTZ R134, R121, R134 ;  /* 0x0000008679862221 */ /* 0x000fe40000010000 */
.L_x_11079:
[----:B------:R-:W-:Y:S05]  /*1200*/  BSYNC B1 ;  /* 0x0000000000017941 */ /* 0x000fea0003800000 */
.L_x_11077:
        /* <DEDUP_REMOVED lines=9> */
.L_x_11055:
[----:B---3--:R-:W-:Y:S05]  /*12a0*/  BSYNC B0 ;  /* 0x0000000000007941 */ /* 0x008fea0003800000 */
.L_x_11054:
[----:B------:R-:W-:Y:S01]  /*12b0*/  ISETP.GE.U32.AND P2, PT, R2, 0x100, PT ;  /* 0x000001000200780c */ /* 0x000fe20003f46070 */
[----:B------:R-:W-:-:S12]  /*12c0*/  BSSY B0, `(.L_x_11080) ;  /* 0x000006c000007945 */ /* 0x000fd80003800000 */
[----:B------:R-:W-:Y:S05]  /*12d0*/  @!P2 BRA `(.L_x_11081) ;  /* 0x000006a00000a947 */ /* 0x000fea0003800000 */
[----:B------:R-:W-:Y:S02]  /*12e0*/  ISETP.NE.U32.AND P2, PT, RZ, c[0x0][0x180], PT ;  /* 0x00006000ff007a0c */ /* 0x000fe40003f45070 */
[----:B-1----:R-:W-:Y:S02]  /*12f0*/  @P1 MOV R120, 0x10 ;  /* 0x0000001000781802 */ /* 0x002fe40000000f00 */
        /* <DEDUP_REMOVED lines=13> */
.L_x_11083:
[----:B-1---5:R-:W-:Y:S02]  /*13d0*/  PRMT R135, RZ, 0x5410, R140 ;  /* 0x00005410ff877816 */ /* 0x022fe4000000008c */
[----:B------:R-:W-:-:S03]  /*13e0*/  @P2 PRMT R120, RZ, 0x5410, R4 ;  /* 0x00005410ff782816 */ /* 0x000fc60000000004 */
[----:B------:R-:W-:-:S04]  /*13f0*/  FMUL.FTZ R135, R135, c[0x0][0x1ec] ;  /* 0x00007b0087877a20 */ /* 0x000fc80000410000 */
[----:B------:R-:W-:Y:S02]  /*1400*/  @P2 FADD.FTZ R135, R120, R135 ;  /* 0x0000008778872221 */ /* 0x000fe40000010000 */
.L_x_11084:
[----:B------:R-:W-:Y:S05]  /*1410*/  BSYNC B1 ;  /* 0x0000000000017941 */ /* 0x000fea0003800000 */
.L_x_11082:
[----:B------:R-:W-:Y:S01]  /*1420*/  BSSY B1, `(.L_x_11085) ;  /* 0x000000a000017945 */ /* 0x000fe20003800000 */
[----:B------:R-:W-:Y:S05]  /*1430*/  @P3 BRA `(.L_x_11086) ;  /* 0x0000004000003947 */ /* 0x000fea0003800000 */
[----:B------:R-:W-:Y:S01]  /*1440*/  MOV R136, RZ ;  /* 0x000000ff00887202 */ /* 0x000fe20000000f00 */
[----:B------:R-:W-:Y:S05]  /*1450*/  @!P2 BRA `(.L_x_11087) ;  /* 0x000000600000a947 */ /* 0x000fea0003800000 */
[----:B-----5:R-:W-:Y:S01]  /*1460*/  PRMT R136, RZ, 0x7610, R4 ;  /* 0x00007610ff887816 */ /* 0x020fe20000000004 */
[----:B------:R-:W-:Y:S05]  /*1470*/  BRA `(.L_x_11087) ;  /* 0x0000004000007947 */ /* 0x000fea0003800000 */
.L_x_11086:
[----:B-----5:R-:W-:Y:S02]  /*1480*/  PRMT R136, RZ, 0x7610, R140 ;  /* 0x00007610ff887816 */ /* 0x020fe4000000008c */
[----:B------:R-:W-:-:S03]  /*1490*/  @P2 PRMT R121, RZ, 0x7610, R4 ;  /* 0x00007610ff792816 */ /* 0x000fc60000000004 */
[----:B------:R-:W-:-:S04]  /*14a0*/  FMUL.FTZ R136, R136, c[0x0][0x1ec] ;  /* 0x00007b0088887a20 */ /* 0x000fc80000410000 */
[----:B------:R-:W-:Y:S02]  /*14b0*/  @P2 FADD.FTZ R136, R121, R136 ;  /* 0x0000008879882221 */ /* 0x000fe40000010000 */
.L_x_11087:
[----:B------:R-:W-:Y:S05]  /*14c0*/  BSYNC B1 ;  /* 0x0000000000017941 */ /* 0x000fea0003800000 */
.L_x_11085:
[----:B------:R-:W-:Y:S01]  /*14d0*/  BSSY B1, `(.L_x_11088) ;  /* 0x000000a000017945 */ /* 0x000fe20003800000 */
[----:B------:R-:W-:Y:S05]  /*14e0*/  @P3 BRA `(.L_x_11089) ;  /* 0x0000004000003947 */ /* 0x000fea0003800000 */
[----:B------:R-:W-:Y:S01]  /*14f0*/  HFMA2.MMA R137, -RZ, RZ, 0, 0 ;  /* 0x00000000ff897435 */ /* 0x000fe200000001ff */
[----:B------:R-:W-:Y:S05]  /*1500*/  @!P2 BRA `(.L_x_11090) ;  /* 0x000000600000a947 */ /* 0x000fea0003800000 */
[----:B-----5:R-:W-:Y:S01]  /*1510*/  PRMT R137, RZ, 0x5410, R5 ;  /* 0x00005410ff897816 */ /* 0x020fe20000000005 */
[----:B------:R-:W-:Y:S05]  /*1520*/  BRA `(.L_x_11090) ;  /* 0x0000004000007947 */ /* 0x000fea0003800000 */
.L_x_11089:
[----:B-----5:R-:W-:Y:S02]  /*1530*/  PRMT R137, RZ, 0x5410, R141 ;  /* 0x00005410ff897816 */ /* 0x020fe4000000008d */
[----:B------:R-:W-:-:S03]  /*1540*/  @P2 PRMT R120, RZ, 0x5410, R5 ;  /* 0x00005410ff782816 */ /* 0x000fc60000000005 */
[----:B------:R-:W-:-:S04]  /*1550*/  FMUL.FTZ R137, R137, c[0x0][0x1ec] ;  /* 0x00007b0089897a20 */ /* 0x000fc80000410000 */
[----:B------:R-:W-:Y:S02]  /*1560*/  @P2 FADD.FTZ R137, R120, R137 ;  /* 0x0000008978892221 */ /* 0x000fe40000010000 */
.L_x_11090:
[----:B------:R-:W-:Y:S05]  /*1570*/  BSYNC B1 ;  /* 0x0000000000017941 */ /* 0x000fea0003800000 */
.L_x_11088:
[----:B------:R-:W-:Y:S01]  /*1580*/  BSSY B1, `(.L_x_11091) ;  /* 0x000000a000017945 */ /* 0x000fe20003800000 */
[----:B------:R-:W-:Y:S05]  /*1590*/  @P3 BRA `(.L_x_11092) ;  /* 0x0000004000003947 */ /* 0x000fea0003800000 */
[----:B------:R-:W-:Y:S01]  /*15a0*/  MOV R138, RZ ;  /* 0x000000ff008a7202 */ /* 0x000fe20000000f00 */
[----:B------:R-:W-:Y:S05]  /*15b0*/  @!P2 BRA `(.L_x_11093) ;  /* 0x000000600000a947 */ /* 0x000fea0003800000 */
[----:B-----5:R-:W-:Y:S01]  /*15c0*/  PRMT R138, RZ, 0x7610, R5 ;  /* 0x00007610ff8a7816 */ /* 0x020fe20000000005 */
[----:B------:R-:W-:Y:S05]  /*15d0*/  BRA `(.L_x_11093) ;  /* 0x0000004000007947 */ /* 0x000fea0003800000 */
.L_x_11092:
[----:B-----5:R-:W-:Y:S02]  /*15e0*/  PRMT R138, RZ, 0x7610, R141 ;  /* 0x00007610ff8a7816 */ /* 0x020fe4000000008d */
[----:B------:R-:W-:-:S03]  /*15f0*/  @P2 PRMT R121, RZ, 0x7610, R5 ;  /* 0x00007610ff792816 */ /* 0x000fc60000000005 */
[----:B------:R-:W-:-:S04]  /*1600*/  FMUL.FTZ R138, R138, c[0x0][0x1ec] ;  /* 0x00007b008a8a7a20 */ /* 0x000fc80000410000 */
[----:B------:R-:W-:Y:S02]  /*1610*/  @P2 FADD.FTZ R138, R121, R138 ;  /* 0x0000008a798a2221 */ /* 0x000fe40000010000 */
.L_x_11093:
[----:B------:R-:W-:Y:S05]  /*1620*/  BSYNC B1 ;  /* 0x0000000000017941 */ /* 0x000fea0003800000 */
.L_x_11091:
[----:B------:R-:W-:Y:S01]  /*1630*/  BSSY B1, `(.L_x_11094) ;  /* 0x000000a000017945 */ /* 0x000fe20003800000 */
[----:B------:R-:W-:Y:S05]  /*1640*/  @P3 BRA `(.L_x_11095) ;  /* 0x0000004000003947 */ /* 0x000fea0003800000 */
[----:B------:R-:W-:Y:S01]  /*1650*/  HFMA2.MMA R139, -RZ, RZ, 0, 0 ;  /* 0x00000000ff8b7435 */ /* 0x000fe200000001ff */
[----:B------:R-:W-:Y:S05]  /*1660*/  @!P2 BRA `(.L_x_11096) ;  /* 0x000000600000a947 */ /* 0x000fea0003800000 */
[----:B-----5:R-:W-:Y:S01]  /*1670*/  PRMT R139, RZ, 0x5410, R6 ;  /* 0x00005410ff8b7816 */ /* 0x020fe20000000006 */
[----:B------:R-:W-:Y:S05]  /*1680*/  BRA `(.L_x_11096) ;  /* 0x0000004000007947 */ /* 0x000fea0003800000 */
.L_x_11095:
[----:B-----5:R-:W-:Y:S02]  /*1690*/  PRMT R139, RZ, 0x5410, R142 ;  /* 0x00005410ff8b7816 */ /* 0x020fe4000000008e */
[----:B------:R-:W-:-:S03]  /*16a0*/  @P2 PRMT R120, RZ, 0x5410, R6 ;  /* 0x00005410ff782816 */ /* 0x000fc60000000006 */
[----:B------:R-:W-:-:S04]  /*16b0*/  FMUL.FTZ R139, R139, c[0x0][0x1ec] ;  /* 0x00007b008b8b7a20 */ /* 0x000fc80000410000 */
[----:B------:R-:W-:Y:S02]  /*16c0*/  @P2 FADD.FTZ R139, R120, R139 ;  /* 0x0000008b788b2221 */ /* 0x000fe40000010000 */
.L_x_11096:
[----:B------:R-:W-:Y:S05]  /*16d0*/  BSYNC B1 ;  /* 0x0000000000017941 */ /* 0x000fea0003800000 */
.L_x_11094:
[----:B------:R-:W-:Y:S01]  /*16e0*/  BSSY B1, `(.L_x_11097) ;  /* 0x000000a000017945 */ /* 0x000fe20003800000 */
[----:B------:R-:W-:Y:S05]  /*16f0*/  @P3 BRA `(.L_x_11098) ;  /* 0x0000004000003947 */ /* 0x000fea0003800000 */
[----:B------:R-:W-:Y:S01]  /*1700*/  MOV R144, RZ ;  /* 0x000000ff00907202 */ /* 0x000fe20000000f00 */
[----:B------:R-:W-:Y:S05]  /*1710*/  @!P2 BRA `(.L_x_11099) ;  /* 0x000000600000a947 */ /* 0x000fea0003800000 */
[----:B-----5:R-:W-:Y:S01]  /*1720*/  PRMT R144, RZ, 0x7610, R6 ;  /* 0x00007610ff907816 */ /* 0x020fe20000000006 */
[----:B------:R-:W-:Y:S05]  /*1730*/  BRA `(.L_x_11099) ;  /* 0x0000004000007947 */ /* 0x000fea0003800000 */
.L_x_11098:
[----:B-----5:R-:W-:Y:S02]  /*1740*/  PRMT R144, RZ, 0x7610, R142 ;  /* 0x00007610ff907816 */ /* 0x020fe4000000008e */
[----:B------:R-:W-:-:S03]  /*1750*/  @P2 PRMT R121, RZ, 0x7610, R6 ;  /* 0x00007610ff792816 */ /* 0x000fc60000000006 */
[----:B------:R-:W-:-:S04]  /*1760*/  FMUL.FTZ R144, R144, c[0x0][0x1ec] ;  /* 0x00007b0090907a20 */ /* 0x000fc80000410000 */
[----:B------:R-:W-:Y:S02]  /*1770*/  @P2 FADD.FTZ R144, R121, R144 ;  /* 0x0000009079902221 */ /* 0x000fe40000010000 */
.L_x_11099:
[----:B------:R-:W-:Y:S05]  /*1780*/  BSYNC B1 ;  /* 0x0000000000017941 */ /* 0x000fea0003800000 */
.L_x_11097:
[----:B------:R-:W-:Y:S01]  /*1790*/  BSSY B1, `(.L_x_11100) ;  /* 0x000000a000017945 */ /* 0x000fe20003800000 */
[----:B------:R-:W-:Y:S05]  /*17a0*/  @P3 BRA `(.L_x_11101) ;  /* 0x0000004000003947 */ /* 0x000fea0003800000 */
[----:B------:R-:W-:Y:S01]  /*17b0*/  HFMA2.MMA R145, -RZ, RZ, 0, 0 ;  /* 0x00000000ff917435 */ /* 0x000fe200000001ff */
[----:B------:R-:W-:Y:S05]  /*17c0*/  @!P2 BRA `(.L_x_11102) ;  /* 0x000000600000a947 */ /* 0x000fea0003800000 */
[----:B-----5:R-:W-:Y:S01]  /*17d0*/  PRMT R145, RZ, 0x5410, R7 ;  /* 0x00005410ff917816 */ /* 0x020fe20000000007 */
[----:B------:R-:W-:Y:S05]  /*17e0*/  BRA `(.L_x_11102) ;  /* 0x0000004000007947 */ /* 0x000fea0003800000 */
.L_x_11101:
[----:B-----5:R-:W-:Y:S02]  /*17f0*/  PRMT R145, RZ, 0x5410, R143 ;  /* 0x00005410ff917816 */ /* 0x020fe4000000008f */
[----:B------:R-:W-:-:S03]  /*1800*/  @P2 PRMT R120, RZ, 0x5410, R7 ;  /* 0x00005410ff782816 */ /* 0x000fc60000000007 */
[----:B------:R-:W-:-:S04]  /*1810*/  FMUL.FTZ R145, R145, c[0x0][0x1ec] ;  /* 0x00007b0091917a20 */ /* 0x000fc80000410000 */
[----:B------:R-:W-:Y:S02]  /*1820*/  @P2 FADD.FTZ R145, R120, R145 ;  /* 0x0000009178912221 */ /* 0x000fe40000010000 */
.L_x_11102:
[----:B------:R-:W-:Y:S05]  /*1830*/  BSYNC B1 ;  /* 0x0000000000017941 */ /* 0x000fea0003800000 */
.L_x_11100:
[----:B------:R-:W-:Y:S01]  /*1840*/  BSSY B1, `(.L_x_11103) ;  /* 0x000000a000017945 */ /* 0x000fe20003800000 */
[----:B------:R-:W-:Y:S05]  /*1850*/  @P3 BRA `(.L_x_11104) ;  /* 0x0000004000003947 */ /* 0x000fea0003800000 */
[----:B------:R-:W-:Y:S01]  /*1860*/  MOV R146, RZ ;  /* 0x000000ff00927202 */ /* 0x000fe20000000f00 */
[----:B------:R-:W-:Y:S05]  /*1870*/  @!P2 BRA `(.L_x_11105) ;  /* 0x000000600000a947 */ /* 0x000fea0003800000 */
[----:B-----5:R-:W-:Y:S01]  /*1880*/  PRMT R146, RZ, 0x7610, R7 ;  /* 0x00007610ff927816 */ /* 0x020fe20000000007 */
[----:B------:R-:W-:Y:S05]  /*1890*/  BRA `(.L_x_11105) ;  /* 0x0000004000007947 */ /* 0x000fea0003800000 */
.L_x_11104:
[----:B-----5:R-:W-:Y:S02]  /*18a0*/  PRMT R146, RZ, 0x7610, R143 ;  /* 0x00007610ff927816 */ /* 0x020fe4000000008f */
[----:B------:R-:W-:-:S03]  /*18b0*/  @P2 PRMT R121, RZ, 0x7610, R7 ;  /* 0x00007610ff792816 */ /* 0x000fc60000000007 */
[----:B------:R-:W-:-:S04]  /*18c0*/  FMUL.FTZ R146, R146, c[0x0][0x1ec] ;  /* 0x00007b0092927a20 */ /* 0x000fc80000410000 */
[----:B------:R-:W-:Y:S02]  /*18d0*/  @P2 FADD.FTZ R146, R121, R146 ;  /* 0x0000009279922221 */ /* 0x000fe40000010000 */
.L_x_11105:
[----:B------:R-:W-:Y:S05]  /*18e0*/  BSYNC B1 ;  /* 0x0000000000017941 */ /* 0x000fea0003800000 */
.L_x_11103:
        /* <DEDUP_REMOVED lines=9> */
.L_x_11081:
[----:B------:R-:W-:Y:S05]  /*1980*/  BSYNC B0 ;  /* 0x0000000000007941 */ /* 0x000fea0003800000 */
.L_x_11080:
        /* <DEDUP_REMOVED lines=18> */
.L_x_11109:
[----:B-1---5:R-:W-:Y:S02]  /*1ab0*/  PRMT R147, RZ, 0x5410, R140 ;  /* 0x00005410ff937816 */ /* 0x022fe4000000008c */
[----:B------:R-:W-:-:S03]  /*1ac0*/  @P2 PRMT R120, RZ, 0x5410, R4 ;  /* 0x00005410ff782816 */ /* 0x000fc60000000004 */
[----:B------:R-:W-:-:S04]  /*1ad0*/  FMUL.FTZ R147, R147, c[0x0][0x1ec] ;  /* 0x00007b0093937a20 */ /* 0x000fc80000410000 */
[----:B------:R-:W-:Y:S02]  /*1ae0*/  @P2 FADD.FTZ R147, R120, R147 ;  /* 0x0000009378932221 */ /* 0x000fe40000010000 */
.L_x_11110:
[----:B------:R-:W-:Y:S05]  /*1af0*/  BSYNC B1 ;  /* 0x0000000000017941 */ /* 0x000fea0003800000 */
.L_x_11108:
[----:B------:R-:W-:Y:S01]  /*1b00*/  BSSY B1, `(.L_x_11111) ;  /* 0x000000a000017945 */ /* 0x000fe20003800000 */
[----:B------:R-:W-:Y:S05]  /*1b10*/  @P3 BRA `(.L_x_11112) ;  /* 0x0000004000003947 */ /* 0x000fea0003800000 */
[----:B------:R-:W-:Y:S01]  /*1b20*/  MOV R148, RZ ;  /* 0x000000ff00947202 */ /* 0x000fe20000000f00 */
[----:B------:R-:W-:Y:S05]  /*1b30*/  @!P2 BRA `(.L_x_11113) ;  /* 0x000000600000a947 */ /* 0x000fea0003800000 */
[----:B-----5:R-:W-:Y:S01]  /*1b40*/  PRMT R148, RZ, 0x7610, R4 ;  /* 0x00007610ff947816 */ /* 0x020fe20000000004 */
[----:B------:R-:W-:Y:S05]  /*1b50*/  BRA `(.L_x_11113) ;  /* 0x0000004000007947 */ /* 0x000fea0003800000 */
.L_x_11112:
[----:B-----5:R-:W-:Y:S02]  /*1b60*/  PRMT R148, RZ, 0x7610, R140 ;  /* 0x00007610ff947816 */ /* 0x020fe4000000008c */
[----:B------:R-:W-:-:S03]  /*1b70*/  @P2 PRMT R121, RZ, 0x7610, R4 ;  /* 0x00007610ff792816 */ /* 0x000fc60000000004 */
[----:B------:R-:W-:-:S04]  /*1b80*/  FMUL.FTZ R148, R148, c[0x0][0x1ec] ;  /* 0x00007b0094947a20 */ /* 0x000fc80000410000 */
[----:B------:R-:W-:Y:S02]  /*1b90*/  @P2 FADD.FTZ R148, R121, R148 ;  /* 0x0000009479942221 */ /* 0x000fe40000010000 */
.L_x_11113:
[----:B------:R-:W-:Y:S05]  /*1ba0*/  BSYNC B1 ;  /* 0x0000000000017941 */ /* 0x000fea0003800000 */
.L_x_11111:
[----:B------:R-:W-:Y:S01]  /*1bb0*/  BSSY B1, `(.L_x_11114) ;  /* 0x000000a000017945 */ /* 0x000fe20003800000 */
[----:B------:R-:W-:Y:S05]  /*1bc0*/  @P3 BRA `(.L_x_11115) ;  /* 0x0000004000003947 */ /* 0x000fea0003800000 */
[----:B------:R-:W-:Y:S01]  /*1bd0*/  HFMA2.MMA R149, -RZ, RZ, 0, 0 ;  /* 0x00000000ff957435 */ /* 0x000fe200000001ff */
[----:B------:R-:W-:Y:S05]  /*1be0*/  @!P2 BRA `(.L_x_11116) ;  /* 0x000000600000a947 */ /* 0x000fea0003800000 */
[----:B-----5:R-:W-:Y:S01]  /*1bf0*/  PRMT R149, RZ, 0x5410, R5 ;  /* 0x00005410ff957816 */ /* 0x020fe20000000005 */
[----:B------:R-:W-:Y:S05]  /*1c00*/  BRA `(.L_x_11116) ;  /* 0x0000004000007947 */ /* 0x000fea0003800000 */
.L_x_11115:
[----:B-----5:R-:W-:Y:S02]  /*1c10*/  PRMT R149, RZ, 0x5410, R141 ;  /* 0x00005410ff957816 */ /* 0x020fe4000000008d */
[----:B------:R-:W-:-:S03]  /*1c20*/  @P2 PRMT R120, RZ, 0x5410, R5 ;  /* 0x00005410ff782816 */ /* 0x000fc60000000005 */
[----:B------:R-:W-:-:S04]  /*1c30*/  FMUL.FTZ R149, R149, c[0x0][0x1ec] ;  /* 0x00007b0095957a20 */ /* 0x000fc80000410000 */
[----:B------:R-:W-:Y:S02]  /*1c40*/  @P2 FADD.FTZ R149, R120, R149 ;  /* 0x0000009578952221 */ /* 0x000fe40000010000 */
.L_x_11116:
[----:B------:R-:W-:Y:S05]  /*1c50*/  BSYNC B1 ;  /* 0x0000000000017941 */ /* 0x000fea0003800000 */
.L_x_11114:
[----:B------:R-:W-:Y:S01]  /*1c60*/  BSSY B1, `(.L_x_11117) ;  /* 0x000000a000017945 */ /* 0x000fe20003800000 */
[----:B------:R-:W-:Y:S05]  /*1c70*/  @P3 BRA `(.L_x_11118) ;  /* 0x0000004000003947 */ /* 0x000fea0003800000 */
[----:B------:R-:W-:Y:S01]  /*1c80*/  MOV R150, RZ ;  /* 0x000000ff00967202 */ /* 0x000fe20000000f00 */
[----:B------:R-:W-:Y:S05]  /*1c90*/  @!P2 BRA `(.L_x_11119) ;  /* 0x000000600000a947 */ /* 0x000fea0003800000 */
[----:B-----5:R-:W-:Y:S01]  /*1ca0*/  PRMT R150, RZ, 0x7610, R5 ;  /* 0x00007610ff967816 */ /* 0x020fe20000000005 */
[----:B------:R-:W-:Y:S05]  /*1cb0*/  BRA `(.L_x_11119) ;  /* 0x0000004000007947 */ /* 0x000fea0003800000 */
.L_x_11118:
[----:B-----5:R-:W-:Y:S02]  /*1cc0*/  PRMT R150, RZ, 0x7610, R141 ;  /* 0x00007610ff967816 */ /* 0x020fe4000000008d */
[----:B------:R-:W-:-:S03]  /*1cd0*/  @P2 PRMT R121, RZ, 0x7610, R5 ;  /* 0x00007610ff792816 */ /* 0x000fc60000000005 */
[----:B------:R-:W-:-:S04]  /*1ce0*/  FMUL.FTZ R150, R150, c[0x0][0x1ec] ;  /* 0x00007b0096967a20 */ /* 0x000fc80000410000 */
[----:B------:R-:W-:Y:S02]  /*1cf0*/  @P2 FADD.FTZ R150, R121, R150 ;  /* 0x0000009679962221 */ /* 0x000fe40000010000 */
.L_x_11119:
[----:B------:R-:W-:Y:S05]  /*1d00*/  BSYNC B1 ;  /* 0x0000000000017941 */ /* 0x000fea0003800000 */
.L_x_11117:
[----:B------:R-:W-:Y:S01]  /*1d10*/  BSSY B1, `(.L_x_11120) ;  /* 0x000000a000017945 */ /* 0x000fe20003800000 */
[----:B------:R-:W-:Y:S05]  /*1d20*/  @P3 BRA `(.L_x_11121) ;  /* 0x0000004000003947 */ /* 0x000fea0003800000 */
[----:B------:R-:W-:Y:S01]  /*1d30*/  HFMA2.MMA R151, -RZ, RZ, 0, 0 ;  /* 0x00000000ff977435 */ /* 0x000fe200000001ff */
[----:B------:R-:W-:Y:S05]  /*1d40*/  @!P2 BRA `(.L_x_11122) ;  /* 0x000000600000a947 */ /* 0x000fea0003800000 */
[----:B-----5:R-:W-:Y:S01]  /*1d50*/  PRMT R151, RZ, 0x5410, R6 ;  /* 0x00005410ff977816 */ /* 0x020fe20000000006 */
[----:B------:R-:W-:Y:S05]  /*1d60*/  BRA `(.L_x_11122) ;  /* 0x0000004000007947 */ /* 0x000fea0003800000 */
.L_x_11121:
[----:B-----5:R-:W-:Y:S02]  /*1d70*/  PRMT R151, RZ, 0x5410, R142 ;  /* 0x00005410ff977816 */ /* 0x020fe4000000008e */
[----:B------:R-:W-:-:S03]  /*1d80*/  @P2 PRMT R120, RZ, 0x5410, R6 ;  /* 0x00005410ff782816 */ /* 0x000fc60000000006 */
[----:B------:R-:W-:-:S04]  /*1d90*/  FMUL.FTZ R151, R151, c[0x0][0x1ec] ;  /* 0x00007b0097977a20 */ /* 0x000fc80000410000 */
[----:B------:R-:W-:Y:S02]  /*1da0*/  @P2 FADD.FTZ R151, R120, R151 ;  /* 0x0000009778972221 */ /* 0x000fe40000010000 */
.L_x_11122:
[----:B------:R-:W-:Y:S05]  /*1db0*/  BSYNC B1 ;  /* 0x0000000000017941 */ /* 0x000fea0003800000 */
.L_x_11120:
[----:B------:R-:W-:Y:S01]  /*1dc0*/  BSSY B1, `(.L_x_11123) ;  /* 0x000000a000017945 */ /* 0x000fe20003800000 */
[----:B------:R-:W-:Y:S05]  /*1dd0*/  @P3 BRA `(.L_x_11124) ;  /* 0x0000004000003947 */ /* 0x000fea0003800000 */
[----:B------:R-:W-:Y:S01]  /*1de0*/  MOV R152, RZ ;  /* 0x000000ff00987202 */ /* 0x000fe20000000f00 */
[----:B------:R-:W-:Y:S05]  /*1df0*/  @!P2 BRA `(.L_x_11125) ;  /* 0x000000600000a947 */ /* 0x000fea0003800000 */
[----:B-----5:R-:W-:Y:S01]  /*1e00*/  PRMT R152, RZ, 0x7610, R6 ;  /* 0x00007610ff987816 */ /* 0x020fe20000000006 */
[----:B------:R-:W-:Y:S05]  /*1e10*/  BRA `(.L_x_11125) ;  /* 0x0000004000007947 */ /* 0x000fea0003800000 */
.L_x_11124:
[----:B-----5:R-:W-:Y:S02]  /*1e20*/  PRMT R152, RZ, 0x7610, R142 ;  /* 0x00007610ff987816 */ /* 0x020fe4000000008e */
[----:B------:R-:W-:-:S03]  /*1e30*/  @P2 PRMT R121, RZ, 0x7610, R6 ;  /* 0x00007610ff792816 */ /* 0x000fc60000000006 */
[----:B------:R-:W-:-:S04]  /*1e40*/  FMUL.FTZ R152, R152, c[0x0][0x1ec] ;  /* 0x00007b0098987a20 */ /* 0x000fc80000410000 */
[----:B------:R-:W-:Y:S02]  /*1e50*/  @P2 FADD.FTZ R152, R121, R152 ;  /* 0x0000009879982221 */ /* 0x000fe40000010000 */
.L_x_11125:
[----:B------:R-:W-:Y:S05]  /*1e60*/  BSYNC B1 ;  /* 0x0000000000017941 */ /* 0x000fea0003800000 */
.L_x_11123:
[----:B------:R-:W-:Y:S01]  /*1e70*/  BSSY B1, `(.L_x_11126) ;  /* 0x000000a000017945 */ /* 0x000fe20003800000 */
[----:B------:R-:W-:Y:S05]  /*1e80*/  @P3 BRA `(.L_x_11127) ;  /* 0x0000004000003947 */ /* 0x000fea0003800000 */
[----:B------:R-:W-:Y:S01]  /*1e90*/  HFMA2.MMA R153, -RZ, RZ, 0, 0 ;  /* 0x00000000ff997435 */ /* 0x000fe200000001ff */
[----:B------:R-:W-:Y:S05]  /*1ea0*/  @!P2 BRA `(.L_x_11128) ;  /* 0x000000600000a947 */ /* 0x000fea0003800000 */
[----:B-----5:R-:W-:Y:S01]  /*1eb0*/  PRMT R153, RZ, 0x5410, R7 ;  /* 0x00005410ff997816 */ /* 0x020fe20000000007 */
[----:B------:R-:W-:Y:S05]  /*1ec0*/  BRA `(.L_x_11128) ;  /* 0x0000004000007947 */ /* 0x000fea0003800000 */
.L_x_11127:
[----:B-----5:R-:W-:Y:S02]  /*1ed0*/  PRMT R153, RZ, 0x5410, R143 ;  /* 0x00005410ff997816 */ /* 0x020fe4000000008f */
[----:B------:R-:W-:-:S03]  /*1ee0*/  @P2 PRMT R120, RZ, 0x5410, R7 ;  /* 0x00005410ff782816 */ /* 0x000fc60000000007 */
[----:B------:R-:W-:-:S04]  /*1ef0*/  FMUL.FTZ R153, R153, c[0x0][0x1ec] ;  /* 0x00007b0099997a20 */ /* 0x000fc80000410000 */
[----:B------:R-:W-:Y:S02]  /*1f00*/  @P2 FADD.FTZ R153, R120, R153 ;  /* 0x0000009978992221 */ /* 0x000fe40000010000 */
.L_x_11128:
[----:B------:R-:W-:Y:S05]  /*1f10*/  BSYNC B1 ;  /* 0x0000000000017941 */ /* 0x000fea0003800000 */
.L_x_11126:
[----:B------:R-:W-:Y:S01]  /*1f20*/  BSSY B1, `(.L_x_11129) ;  /* 0x000000a000017945 */ /* 0x000fe20003800000 */
[----:B------:R-:W-:Y:S05]  /*1f30*/  @P3 BRA `(.L_x_11130) ;  /* 0x0000004000003947 */ /* 0x000fea0003800000 */
[----:B------:R-:W-:Y:S01]  /*1f40*/  MOV R154, RZ ;  /* 0x000000ff009a7202 */ /* 0x000fe20000000f00 */
[----:B------:R-:W-:Y:S05]  /*1f50*/  @!P2 BRA `(.L_x_11131) ;  /* 0x000000600000a947 */ /* 0x000fea0003800000 */
[----:B-----5:R-:W-:Y:S01]  /*1f60*/  PRMT R154, RZ, 0x7610, R7 ;  /* 0x00007610ff9a7816 */ /* 0x020fe20000000007 */
[----:B------:R-:W-:Y:S05]  /*1f70*/  BRA `(.L_x_11131) ;  /* 0x0000004000007947 */ /* 0x000fea0003800000 */
.L_x_11130:
[----:B-----5:R-:W-:Y:S02]  /*1f80*/  PRMT R154, RZ, 0x7610, R143 ;  /* 0x00007610ff9a7816 */ /* 0x020fe4000000008f */
[----:B------:R-:W-:-:S03]  /*1f90*/  @P2 PRMT R121, RZ, 0x7610, R7 ;  /* 0x00007610ff792816 */ /* 0x000fc60000000007 */
[----:B------:R-:W-:-:S04]  /*1fa0*/  FMUL.FTZ R154, R154, c[0x0][0x1ec] ;  /* 0x00007b009a9a7a20 */ /* 0x000fc80000410000 */
[----:B------:R-:W-:Y:S02]  /*1fb0*/  @P2 FADD.FTZ R154, R121, R154 ;  /* 0x0000009a799a2221 */ /* 0x000fe40000010000 */
.L_x_11131:
[----:B------:R-:W-:Y:S05]  /*1fc0*/  BSYNC B1 ;  /* 0x0000000000017941 */ /* 0x000fea0003800000 */
.L_x_11129:
        /* <DEDUP_REMOVED lines=9> */
.L_x_11107:
[----:B------:R-:W-:Y:S05]  /*2060*/  BSYNC B0 ;  /* 0x0000000000007941 */ /* 0x000fea0003800000 */
.L_x_11106:
        /* <DEDUP_REMOVED lines=18> */
.L_x_11135:
[----:B-1---5:R-:W-:Y:S02]  /*2190*/  PRMT R155, RZ, 0x5410, R140 ;  /* 0x00005410ff9b7816 */ /* 0x022fe4000000008c */
[----:B------:R-:W-:-:S03]  /*21a0*/  @P2 PRMT R120, RZ, 0x5410, R4 ;  /* 0x00005410ff782816 */ /* 0x000fc60000000004 */
[----:B------:R-:W-:-:S04]  /*21b0*/  FMUL.FTZ R155, R155, c[0x0][0x1ec] ;  /* 0x00007b009b9b7a20 */ /* 0x000fc80000410000 */
[----:B------:R-:W-:Y:S02]  /*21c0*/  @P2 FADD.FTZ R155, R120, R155 ;  /* 0x0000009b789b2221 */ /* 0x000fe40000010000 */
.L_x_11136:
[----:B------:R-:W-:Y:S05]  /*21d0*/  BSYNC B1 ;  /* 0x0000000000017941 */ /* 0x000fea0003800000 */
.L_x_11134:
[----:B------:R-:W-:Y:S01]  /*21e0*/  BSSY B1, `(.L_x_11137) ;  /* 0x000000a000017945 */ /* 0x000fe20003800000 */
[----:B------:R-:W-:Y:S05]  /*21f0*/  @P3 BRA `(.L_x_11138) ;  /* 0x0000004000003947 */ /* 0x000fea0003800000 */
[----:B------:R-:W-:Y:S01]  /*2200*/  MOV R156, RZ ;  /* 0x000000ff009c7202 */ /* 0x000fe20000000f00 */
[----:B------:R-:W-:Y:S05]  /*2210*/  @!P2 BRA `(.L_x_11139) ;  /* 0x000000600000a947 */ /* 0x000fea0003800000 */
[----:B-----5:R-:W-:Y:S01]  /*2220*/  PRMT R156, RZ, 0x7610, R4 ;  /* 0x00007610ff9c7816 */ /* 0x020fe20000000004 */
[----:B------:R-:W-:Y:S05]  /*2230*/  BRA `(.L_x_11139) ;  /* 0x0000004000007947 */ /* 0x000fea0003800000 */
.L_x_11138:
[----:B-----5:R-:W-:Y:S02]  /*2240*/  PRMT R156, RZ, 0x7610, R140 ;  /* 0x00007610ff9c7816 */ /* 0x020fe4000000008c */
[----:B------:R-:W-:-:S03]  /*2250*/  @P2 PRMT R121, RZ, 0x7610, R4 ;  /* 0x00007610ff792816 */ /* 0x000fc60000000004 */
[----:B------:R-:W-:-:S04]  /*2260*/  FMUL.FTZ R156, R156, c[0x0][0x1ec] ;  /* 0x00007b009c9c7a20 */ /* 0x000fc80000410000 */
[----:B------:R-:W-:Y:S02]  /*2270*/  @P2 FADD.FTZ R156, R121, R156 ;  /* 0x0000009c799c2221 */ /* 0x000fe40000010000 */
.L_x_11139:
[----:B------:R-:W-:Y:S05]  /*2280*/  BSYNC B1 ;  /* 0x0000000000017941 */ /* 0x000fea0003800000 */
.L_x_11137:
[----:B------:R-:W-:Y:S01]  /*2290*/  BSSY B1, `(.L_x_11140) ;  /* 0x000000a000017945 */ /* 0x000fe20003800000 */
[----:B------:R-:W-:Y:S05]  /*22a0*/  @P3 BRA `(.L_x_11141) ;  /* 0x0000004000003947 */ /* 0x000fea0003800000 */
[----:B------:R-:W-:Y:S01]  /*22b0*/  HFMA2.MMA R157, -RZ, RZ, 0, 0 ;  /* 0x00000000ff9d7435 */ /* 0x000fe200000001ff */
[----:B------:R-:W-:Y:S05]  /*22c0*/  @!P2 BRA `(.L_x_11142) ;  /* 0x000000600000a947 */ /* 0x000fea0003800000 */
[----:B-----5:R-:W-:Y:S01]  /*22d0*/  PRMT R157, RZ, 0x5410, R5 ;  /* 0x00005410ff9d7816 */ /* 0x020fe20000000005 */
[----:B------:R-:W-:Y:S05]  /*22e0*/  BRA `(.L_x_11142) ;  /* 0x0000004000007947 */ /* 0x000fea0003800000 */
.L_x_11141:
[----:B-----5:R-:W-:Y:S02]  /*22f0*/  PRMT R157, RZ, 0x5410, R141 ;  /* 0x00005410ff9d7816 */ /* 0x020fe4000000008d */
[----:B------:R-:W-:-:S03]  /*2300*/  @P2 PRMT R120, RZ, 0x5410, R5 ;  /* 0x00005410ff782816 */ /* 0x000fc60000000005 */
[----:B------:R-:W-:-:S04]  /*2310*/  FMUL.FTZ R157, R157, c[0x0][0x1ec] ;  /* 0x00007b009d9d7a20 */ /* 0x000fc80000410000 */
[----:B------:R-:W-:Y:S02]  /*2320*/  @P2 FADD.FTZ R157, R120, R157 ;  /* 0x0000009d789d2221 */ /* 0x000fe40000010000 */
.L_x_11142:
[----:B------:R-:W-:Y:S05]  /*2330*/  BSYNC B1 ;  /* 0x0000000000017941 */ /* 0x000fea0003800000 */
.L_x_11140:
[----:B------:R-:W-:Y:S01]  /*2340*/  BSSY B1, `(.L_x_11143) ;  /* 0x000000a000017945 */ /* 0x000fe20003800000 */
[----:B------:R-:W-:Y:S05]  /*2350*/  @P3 BRA `(.L_x_11144) ;  /* 0x0000004000003947 */ /* 0x000fea0003800000 */
[----:B------:R-:W-:Y:S01]  /*2360*/  MOV R158, RZ ;  /* 0x000000ff009e7202 */ /* 0x000fe20000000f00 */
[----:B------:R-:W-:Y:S05]  /*2370*/  @!P2 BRA `(.L_x_11145) ;  /* 0x000000600000a947 */ /* 0x000fea0003800000 */
[----:B-----5:R-:W-:Y:S01]  /*2380*/  PRMT R158, RZ, 0x7610, R5 ;  /* 0x00007610ff9e7816 */ /* 0x020fe20000000005 */
[----:B------:R-:W-:Y:S05]  /*2390*/  BRA `(.L_x_11145) ;  /* 0x0000004000007947 */ /* 0x000fea0003800000 */
.L_x_11144:
[----:B-----5:R-:W-:Y:S02]  /*23a0*/  PRMT R158, RZ, 0x7610, R141 ;  /* 0x00007610ff9e7816 */ /* 0x020fe4000000008d */
[----:B------:R-:W-:-:S03]  /*23b0*/  @P2 PRMT R121, RZ, 0x7610, R5 ;  /* 0x00007610ff792816 */ /* 0x000fc60000000005 */
[----:B------:R-:W-:-:S04]  /*23c0*/  FMUL.FTZ R158, R158, c[0x0][0x1ec] ;  /* 0x00007b009e9e7a20 */ /* 0x000fc80000410000 */
[----:B------:R-:W-:Y:S02]  /*23d0*/  @P2 FADD.FTZ R158, R121, R158 ;  /* 0x0000009e799e2221 */ /* 0x000fe40000010000 */
.L_x_11145:
[----:B------:R-:W-:Y:S05]  /*23e0*/  BSYNC B1 ;  /* 0x0000000000017941 */ /* 0x000fea0003800000 */
.L_x_11143:
[----:B------:R-:W-:Y:S01]  /*23f0*/  BSSY B1, `(.L_x_11146) ;  /* 0x000000a000017945 */ /* 0x000fe20003800000 */
[----:B------:R-:W-:Y:S05]  /*2400*/  @P3 BRA `(.L_x_11147) ;  /* 0x0000004000003947 */ /* 0x000fea0003800000 */
[----:B------:R-:W-:Y:S01]  /*2410*/  HFMA2.MMA R159, -RZ, RZ, 0, 0 ;  /* 0x00000000ff9f7435 */ /* 0x000fe200000001ff */
[----:B------:R-:W-:Y:S05]  /*2420*/  @!P2 BRA `(.L_x_11148) ;  /* 0x000000600000a947 */ /* 0x000fea0003800000 */
[----:B-----5:R-:W-:Y:S01]  /*2430*/  PRMT R159, RZ, 0x5410, R6 ;  /* 0x00005410ff9f7816 */ /* 0x020fe20000000006 */
[----:B------:R-:W-:Y:S05]  /*2440*/  BRA `(.L_x_11148) ;  /* 0x0000004000007947 */ /* 0x000fea0003800000 */
.L_x_11147:
[----:B-----5:R-:W-:Y:S02]  /*2450*/  PRMT R159, RZ, 0x5410, R142 ;  /* 0x00005410ff9f7816 */ /* 0x020fe4000000008e */
[----:B------:R-:W-:-:S03]  /*2460*/  @P2 PRMT R120, RZ, 0x5410, R6 ;  /* 0x00005410ff782816 */ /* 0x000fc60000000006 */
[----:B------:R-:W-:-:S04]  /*2470*/  FMUL.FTZ R159, R159, c[0x0][0x1ec] ;  /* 0x00007b009f9f7a20 */ /* 0x000fc80000410000 */
[----:B------:R-:W-:Y:S02]  /*2480*/  @P2 FADD.FTZ R159, R120, R159 ;  /* 0x0000009f789f2221 */ /* 0x000fe40000010000 */
.L_x_11148:
[----:B------:R-:W-:Y:S05]  /*2490*/  BSYNC B1 ;  /* 0x0000000000017941 */ /* 0x000fea0003800000 */
.L_x_11146:
[----:B------:R-:W-:Y:S01]  /*24a0*/  BSSY B1, `(.L_x_11149) ;  /* 0x000000a000017945 */ /* 0x000fe20003800000 */
[----:B------:R-:W-:Y:S05]  /*24b0*/  @P3 BRA `(.L_x_11150) ;  /* 0x0000004000003947 */ /* 0x000fea0003800000 */
[----:B------:R-:W-:Y:S01]  /*24c0*/  MOV R160, RZ ;  /* 0x000000ff00a07202 */ /* 0x000fe20000000f00 */
[----:B------:R-:W-:Y:S05]  /*24d0*/  @!P2 BRA `(.L_x_11151) ;  /* 0x000000600000a947 */ /* 0x000fea0003800000 */
[----:B-----5:R-:W-:Y:S01]  /*24e0*/  PRMT R160, RZ, 0x7610, R6 ;  /* 0x00007610ffa07816 */ /* 0x020fe20000000006 */
[----:B------:R-:W-:Y:S05]  /*24f0*/  BRA `(.L_x_11151) ;  /* 0x0000004000007947 */ /* 0x000fea0003800000 */
.L_x_11150:
[----:B-----5:R-:W-:Y:S02]  /*2500*/  PRMT R160, RZ, 0x7610, R142 ;  /* 0x00007610ffa07816 */ /* 0x020fe4000000008e */
[----:B------:R-:W-:-:S03]  /*2510*/  @P2 PRMT R121, RZ, 0x7610, R6 ;  /* 0x00007610ff792816 */ /* 0x000fc60000000006 */
[----:B------:R-:W-:-:S04]  /*2520*/  FMUL.FTZ R160, R160, c[0x0][0x1ec] ;  /* 0x00007b00a0a07a20 */ /* 0x000fc80000410000 */
[----:B------:R-:W-:Y:S02]  /*2530*/  @P2 FADD.FTZ R160, R121, R160 ;  /* 0x000000a079a02221 */ /* 0x000fe40000010000 */
.L_x_11151:
[----:B------:R-:W-:Y:S05]  /*2540*/  BSYNC B1 ;  /* 0x0000000000017941 */ /* 0x000fea0003800000 */
.L_x_11149:
[----:B------:R-:W-:Y:S01]  /*2550*/  BSSY B1, `(.L_x_11152) ;  /* 0x000000a000017945 */ /* 0x000fe20003800000 */
[----:B------:R-:W-:Y:S05]  /*2560*/  @P3 BRA `(.L_x_11153) ;  /* 0x0000004000003947 */ /* 0x000fea0003800000 */
[----:B------:R-:W-:Y:S01]  /*2570*/  HFMA2.MMA R161, -RZ, RZ, 0, 0 ;  /* 0x00000000ffa17435 */ /* 0x000fe200000001ff */
[----:B------:R-:W-:Y:S05]  /*2580*/  @!P2 BRA `(.L_x_11154) ;  /* 0x000000600000a947 */ /* 0x000fea0003800000 */
[----:B-----5:R-:W-:Y:S01]  /*2590*/  PRMT R161, RZ, 0x5410, R7 ;  /* 0x00005410ffa17816 */ /* 0x020fe20000000007 */
[----:B------:R-:W-:Y:S05]  /*25a0*/  BRA `(.L_x_11154) ;  /* 0x0000004000007947 */ /* 0x000fea0003800000 */
.L_x_11153:
[----:B-----5:R-:W-:Y:S02]  /*25b0*/  PRMT R161, RZ, 0x5410, R143 ;  /* 0x00005410ffa17816 */ /* 0x020fe4000000008f */
[----:B------:R-:W-:-:S03]  /*25c0*/  @P2 PRMT R120, RZ, 0x5410, R7 ;  /* 0x00005410ff782816 */ /* 0x000fc60000000007 */
[----:B------:R-:W-:-:S04]  /*25d0*/  FMUL.FTZ R161, R161, c[0x0][0x1ec] ;  /* 0x00007b00a1a17a20 */ /* 0x000fc80000410000 */
[----:B------:R-:W-:Y:S02]  /*25e0*/  @P2 FADD.FTZ R161, R120, R161 ;  /* 0x000000a178a12221 */ /* 0x000fe40000010000 */
.L_x_11154:
[----:B------:R-:W-:Y:S05]  /*25f0*/  BSYNC B1 ;  /* 0x0000000000017941 */ /* 0x000fea0003800000 */
.L_x_11152:
[----:B------:R-:W-:Y:S01]  /*2600*/  BSSY B1, `(.L_x_11155) ;  /* 0x000000a000017945 */ /* 0x000fe20003800000 */
[----:B------:R-:W-:Y:S05]  /*2610*/  @P3 BRA `(.L_x_11156) ;  /* 0x0000004000003947 */ /* 0x000fea0003800000 */
[----:B------:R-:W-:Y:S01]  /*2620*/  MOV R162, RZ ;  /* 0x000000ff00a27202 */ /* 0x000fe20000000f00 */
[----:B------:R-:W-:Y:S05]  /*2630*/  @!P2 BRA `(.L_x_11157) ;  /* 0x000000600000a947 */ /* 0x000fea0003800000 */
[----:B-----5:R-:W-:Y:S01]  /*2640*/  PRMT R162, RZ, 0x7610, R7 ;  /* 0x00007610ffa27816 */ /* 0x020fe20000000007 */
[----:B------:R-:W-:Y:S05]  /*2650*/  BRA `(.L_x_11157) ;  /* 0x0000004000007947 */ /* 0x000fea0003800000 */
.L_x_11156:
[----:B-----5:R-:W-:Y:S02]  /*2660*/  PRMT R162, RZ, 0x7610, R143 ;  /* 0x00007610ffa27816 */ /* 0x020fe4000000008f */
[----:B------:R-:W-:-:S03]  /*2670*/  @P2 PRMT R121, RZ, 0x7610, R7 ;  /* 0x00007610ff792816 */ /* 0x000fc60000000007 */
[----:B------:R-:W-:-:S04]  /*2680*/  FMUL.FTZ R162, R162, c[0x0][0x1ec] ;  /* 0x00007b00a2a27a20 */ /* 0x000fc80000410000 */
[----:B------:R-:W-:Y:S02]  /*2690*/  @P2 FADD.FTZ R162, R121, R162 ;  /* 0x000000a279a22221 */ /* 0x000fe40000010000 */
.L_x_11157:
[----:B------:R-:W-:Y:S05]  /*26a0*/  BSYNC B1 ;  /* 0x0000000000017941 */ /* 0x000fea0003800000 */
.L_x_11155:
        /* <DEDUP_REMOVED lines=9> */
.L_x_11133:
[----:B------:R-:W-:Y:S05]  /*2740*/  BSYNC B0 ;  /* 0x0000000000007941 */ /* 0x000fea0003800000 */
.L_x_11132:
        /* <DEDUP_REMOVED lines=18> */
.L_x_11161:
[----:B-1---5:R-:W-:Y:S02]  /*2870*/  PRMT R163, RZ, 0x5410, R140 ;  /* 0x00005410ffa37816 */ /* 0x022fe4000000008c */
[----:B------:R-:W-:-:S03]  /*2880*/  @P2 PRMT R120, RZ, 0x5410, R4 ;  /* 0x00005410ff782816 */ /* 0x000fc60000000004 */
[----:B------:R-:W-:-:S04]  /*2890*/  FMUL.FTZ R163, R163, c[0x0][0x1ec] ;  /* 0x00007b00a3a37a20 */ /* 0x000fc80000410000 */
[----:B------:R-:W-:Y:S02]  /*28a0*/  @P2 FADD.FTZ R163, R120, R163 ;  /* 0x000000a378a32221 */ /* 0x000fe40000010000 */
.L_x_11162:
[----:B------:R-:W-:Y:S05]  /*28b0*/  BSYNC B1 ;  /* 0x0000000000017941 */ /* 0x000fea0003800000 */
.L_x_11160:
[----:B------:R-:W-:Y:S01]  /*28c0*/  BSSY B1, `(.L_x_11163) ;  /* 0x000000a000017945 */ /* 0x000fe20003800000 */
[----:B------:R-:W-:Y:S05]  /*28d0*/  @P3 BRA `(.L_x_11164) ;  /* 0x0000004000003947 */ /* 0x000fea0003800000 */
[----:B------:R-:W-:Y:S01]  /*28e0*/  MOV R164, RZ ;  /* 0x000000ff00a47202 */ /* 0x000fe20000000f00 */
[----:B------:R-:W-:Y:S05]  /*28f0*/  @!P2 BRA `(.L_x_11165) ;  /* 0x000000600000a947 */ /* 0x000fea0003800000 */
[----:B-----5:R-:W-:Y:S01]  /*2900*/  PRMT R164, RZ, 0x7610, R4 ;  /* 0x00007610ffa47816 */ /* 0x020fe20000000004 */
[----:B------:R-:W-:Y:S05]  /*2910*/  BRA `(.L_x_11165) ;  /* 0x0000004000007947 */ /* 0x000fea0003800000 */
.L_x_11164:
[----:B-----5:R-:W-:Y:S02]  /*2920*/  PRMT R164, RZ, 0x7610, R140 ;  /* 0x00007610ffa47816 */ /* 0x020fe4000000008c */
[----:B------:R-:W-:-:S03]  /*2930*/  @P2 PRMT R121, RZ, 0x7610, R4 ;  /* 0x00007610ff792816 */ /* 0x000fc60000000004 */
[----:B------:R-:W-:-:S04]  /*2940*/  FMUL.FTZ R164, R164, c[0x0][0x1ec] ;  /* 0x00007b00a4a47a20 */ /* 0x000fc80000410000 */
[----:B------:R-:W-:Y:S02]  /*2950*/  @P2 FADD.FTZ R164, R121, R164 ;  /* 0x000000a479a42221 */ /* 0x000fe40000010000 */
.L_x_11165:
[----:B------:R-:W-:Y:S05]  /*2960*/  BSYNC B1 ;  /* 0x0000000000017941 */ /* 0x000fea0003800000 */
.L_x_11163:
[----:B------:R-:W-:Y:S01]  /*2970*/  BSSY B1, `(.L_x_11166) ;  /* 0x000000a000017945 */ /* 0x000fe20003800000 */
[----:B------:R-:W-:Y:S05]  /*2980*/  @P3 BRA `(.L_x_11167) ;  /* 0x0000004000003947 */ /* 0x000fea0003800000 */
[----:B------:R-:W-:Y:S01]  /*2990*/  HFMA2.MMA R165, -RZ, RZ, 0, 0 ;  /* 0x00000000ffa57435 */ /* 0x000fe200000001ff */
[----:B------:R-:W-:Y:S05]  /*29a0*/  @!P2 BRA `(.L_x_11168) ;  /* 0x000000600000a947 */ /* 0x000fea0003800000 */
[----:B-----5:R-:W-:Y:S01]  /*29b0*/  PRMT R165, RZ, 0x5410, R5 ;  /* 0x00005410ffa57816 */ /* 0x020fe20000000005 */
[----:B------:R-:W-:Y:S05]  /*29c0*/  BRA `(.L_x_11168) ;  /* 0x0000004000007947 */ /* 0x000fea0003800000 */
.L_x_11167:
[----:B-----5:R-:W-:Y:S02]  /*29d0*/  PRMT R165, RZ, 0x5410, R141 ;  /* 0x00005410ffa57816 */ /* 0x020fe4000000008d */
[----:B------:R-:W-:-:S03]  /*29e0*/  @P2 PRMT R120, RZ, 0x5410, R5 ;  /* 0x00005410ff782816 */ /* 0x000fc60000000005 */
[----:B------:R-:W-:-:S04]  /*29f0*/  FMUL.FTZ R165, R165, c[0x0][0x1ec] ;  /* 0x00007b00a5a57a20 */ /* 0x000fc80000410000 */
[----:B------:R-:W-:Y:S02]  /*2a00*/  @P2 FADD.FTZ R165, R120, R165 ;  /* 0x000000a578a52221 */ /* 0x000fe40000010000 */
.L_x_11168:
[----:B------:R-:W-:Y:S05]  /*2a10*/  BSYNC B1 ;  /* 0x0000000000017941 */ /* 0x000fea0003800000 */
.L_x_11166:
[----:B------:R-:W-:Y:S01]  /*2a20*/  BSSY B1, `(.L_x_11169) ;  /* 0x000000a000017945 */ /* 0x000fe20003800000 */
[----:B------:R-:W-:Y:S05]  /*2a30*/  @P3 BRA `(.L_x_11170) ;  /* 0x0000004000003947 */ /* 0x000fea0003800000 */
[----:B------:R-:W-:Y:S01]  /*2a40*/  MOV R166, RZ ;  /* 0x000000ff00a67202 */ /* 0x000fe20000000f00 */
[----:B------:R-:W-:Y:S05]  /*2a50*/  @!P2 BRA `(.L_x_11171) ;  /* 0x000000600000a947 */ /* 0x000fea0003800000 */
[----:B-----5:R-:W-:Y:S01]  /*2a60*/  PRMT R166, RZ, 0x7610, R5 ;  /* 0x00007610ffa67816 */ /* 0x020fe20000000005 */
[----:B------:R-:W-:Y:S05]  /*2a70*/  BRA `(.L_x_11171) ;  /* 0x0000004000007947 */ /* 0x000fea0003800000 */
.L_x_11170:
[----:B-----5:R-:W-:Y:S02]  /*2a80*/  PRMT R166, RZ, 0x7610, R141 ;  /* 0x00007610ffa67816 */ /* 0x020fe4000000008d */
[----:B------:R-:W-:-:S03]  /*2a90*/  @P2 PRMT R121, RZ, 0x7610, R5 ;  /* 0x00007610ff792816 */ /* 0x000fc60000000005 */
[----:B------:R-:W-:-:S04]  /*2aa0*/  FMUL.FTZ R166, R166, c[0x0][0x1ec] ;  /* 0x00007b00a6a67a20 */ /* 0x000fc80000410000 */
[----:B------:R-:W-:Y:S02]  /*2ab0*/  @P2 FADD.FTZ R166, R121, R166 ;  /* 0x000000a679a62221 */ /* 0x000fe40000010000 */
.L_x_11171:
[----:B------:R-:W-:Y:S05]  /*2ac0*/  BSYNC B1 ;  /* 0x0000000000017941 */ /* 0x000fea0003800000 */
.L_x_11169:
[----:B------:R-:W-:Y:S01]  /*2ad0*/  BSSY B1, `(.L_x_11172) ;  /* 0x000000a000017945 */ /* 0x000fe20003800000 */
[----:B------:R-:W-:Y:S05]  /*2ae0*/  @P3 BRA `(.L_x_11173) ;  /* 0x0000004000003947 */ /* 0x000fea0003800000 */
[----:B------:R-:W-:Y:S01]  /*2af0*/  HFMA2.MMA R167, -RZ, RZ, 0, 0 ;  /* 0x00000000ffa77435 */ /* 0x000fe200000001ff */
[----:B------:R-:W-:Y:S05]  /*2b00*/  @!P2 BRA `(.L_x_11174) ;  /* 0x000000600000a947 */ /* 0x000fea0003800000 */
[----:B-----5:R-:W-:Y:S01]  /*2b10*/  PRMT R167, RZ, 0x5410, R6 ;  /* 0x00005410ffa77816 */ /* 0x020fe20000000006 */
[----:B------:R-:W-:Y:S05]  /*2b20*/  BRA `(.L_x_11174) ;  /* 0x0000004000007947 */ /* 0x000fea0003800000 */
.L_x_11173:
[----:B-----5:R-:W-:Y:S02]  /*2b30*/  PRMT R167, RZ, 0x5410, R142 ;  /* 0x00005410ffa77816 */ /* 0x020fe4000000008e */
[----:B------:R-:W-:-:S03]  /*2b40*/  @P2 PRMT R120, RZ, 0x5410, R6 ;  /* 0x00005410ff782816 */ /* 0x000fc60000000006 */
[----:B------:R-:W-:-:S04]  /*2b50*/  FMUL.FTZ R167, R167, c[0x0][0x1ec] ;  /* 0x00007b00a7a77a20 */ /* 0x000fc80000410000 */
[----:B------:R-:W-:Y:S02]  /*2b60*/  @P2 FADD.FTZ R167, R120, R167 ;  /* 0x000000a778a72221 */ /* 0x000fe40000010000 */
.L_x_11174:
[----:B------:R-:W-:Y:S05]  /*2b70*/  BSYNC B1 ;  /* 0x0000000000017941 */ /* 0x000fea0003800000 */
.L_x_11172:
[----:B------:R-:W-:Y:S01]  /*2b80*/  BSSY B1, `(.L_x_11175) ;  /* 0x000000a000017945 */ /* 0x000fe20003800000 */
[----:B------:R-:W-:Y:S05]  /*2b90*/  @P3 BRA `(.L_x_11176) ;  /* 0x0000004000003947 */ /* 0x000fea0003800000 */
[----:B------:R-:W-:Y:S01]  /*2ba0*/  MOV R168, RZ ;  /* 0x000000ff00a87202 */ /* 0x000fe20000000f00 */
[----:B------:R-:W-:Y:S05]  /*2bb0*/  @!P2 BRA `(.L_x_11177) ;  /* 0x000000600000a947 */ /* 0x000fea0003800000 */
[----:B-----5:R-:W-:Y:S01]  /*2bc0*/  PRMT R168, RZ, 0x7610, R6 ;  /* 0x00007610ffa87816 */ /* 0x020fe20000000006 */
[----:B------:R-:W-:Y:S05]  /*2bd0*/  BRA `(.L_x_11177) ;  /* 0x0000004000007947 */ /* 0x000fea0003800000 */
.L_x_11176:
[----:B-----5:R-:W-:Y:S02]  /*2be0*/  PRMT R168, RZ, 0x7610, R142 ;  /* 0x00007610ffa87816 */ /* 0x020fe4000000008e */
[----:B------:R-:W-:-:S03]  /*2bf0*/  @P2 PRMT R121, RZ, 0x7610, R6 ;  /* 0x00007610ff792816 */ /* 0x000fc60000000006 */
[----:B------:R-:W-:-:S04]  /*2c00*/  FMUL.FTZ R168, R168, c[0x0][0x1ec] ;  /* 0x00007b00a8a87a20 */ /* 0x000fc80000410000 */
[----:B------:R-:W-:Y:S02]  /*2c10*/  @P2 FADD.FTZ R168, R121, R168 ;  /* 0x000000a879a82221 */ /* 0x000fe40000010000 */
.L_x_11177:
[----:B------:R-:W-:Y:S05]  /*2c20*/  BSYNC B1 ;  /* 0x0000000000017941 */ /* 0x000fea0003800000 */
.L_x_11175:
[----:B------:R-:W-:Y:S01]  /*2c30*/  BSSY B1, `(.L_x_11178) ;  /* 0x000000a000017945 */ /* 0x000fe20003800000 */
[----:B------:R-:W-:Y:S05]  /*2c40*/  @P3 BRA `(.L_x_11179) ;  /* 0x0000004000003947 */ /* 0x000fea0003800000 */
[----:B------:R-:W-:Y:S01]  /*2c50*/  HFMA2.MMA R169, -RZ, RZ, 0, 0 ;  /* 0x00000000ffa97435 */ /* 0x000fe200000001ff */
[----:B------:R-:W-:Y:S05]  /*2c60*/  @!P2 BRA `(.L_x_11180) ;  /* 0x000000600000a947 */ /* 0x000fea0003800000 */
[----:B-----5:R-:W-:Y:S01]  /*2c70*/  PRMT R169, RZ, 0x5410, R7 ;  /* 0x00005410ffa97816 */ /* 0x020fe20000000007 */
[----:B------:R-:W-:Y:S05]  /*2c80*/  BRA `(.L_x_11180) ;  /* 0x0000004000007947 */ /* 0x000fea0003800000 */
.L_x_11179:
[----:B-----5:R-:W-:Y:S02]  /*2c90*/  PRMT R169, RZ, 0x5410, R143 ;  /* 0x00005410ffa97816 */ /* 0x020fe4000000008f */
[----:B------:R-:W-:-:S03]  /*2ca0*/  @P2 PRMT R120, RZ, 0x5410, R7 ;  /* 0x00005410ff782816 */ /* 0x000fc60000000007 */
[----:B------:R-:W-:-:S04]  /*2cb0*/  FMUL.FTZ R169, R169, c[0x0][0x1ec] ;  /* 0x00007b00a9a97a20 */ /* 0x000fc80000410000 */
[----:B------:R-:W-:Y:S02]  /*2cc0*/  @P2 FADD.FTZ R169, R120, R169 ;  /* 0x000000a978a92221 */ /* 0x000fe40000010000 */
.L_x_11180:
[----:B------:R-:W-:Y:S05]  /*2cd0*/  BSYNC B1 ;  /* 0x0000000000017941 */ /* 0x000fea0003800000 */
.L_x_11178:
[----:B------:R-:W-:Y:S01]  /*2ce0*/  BSSY B1, `(.L_x_11181) ;  /* 0x000000a000017945 */ /* 0x000fe20003800000 */
[----:B------:R-:W-:Y:S05]  /*2cf0*/  @P3 BRA `(.L_x_11182) ;  /* 0x0000004000003947 */ /* 0x000fea0003800000 */
[----:B------:R-:W-:Y:S01]  /*2d00*/  MOV R170, RZ ;  /* 0x000000ff00aa7202 */ /* 0x000fe20000000f00 */
[----:B------:R-:W-:Y:S05]  /*2d10*/  @!P2 BRA `(.L_x_11183) ;  /* 0x000000600000a947 */ /* 0x000fea0003800000 */
[----:B-----5:R-:W-:Y:S01]  /*2d20*/  PRMT R170, RZ, 0x7610, R7 ;  /* 0x00007610ffaa7816 */ /* 0x020fe20000000007 */
[----:B------:R-:W-:Y:S05]  /*2d30*/  BRA `(.L_x_11183) ;  /* 0x0000004000007947 */ /* 0x000fea0003800000 */
.L_x_11182:
[----:B-----5:R-:W-:Y:S02]  /*2d40*/  PRMT R170, RZ, 0x7610, R143 ;  /* 0x00007610ffaa7816 */ /* 0x020fe4000000008f */
[----:B------:R-:W-:-:S03]  /*2d50*/  @P2 PRMT R121, RZ, 0x7610, R7 ;  /* 0x00007610ff792816 */ /* 0x000fc60000000007 */
[----:B------:R-:W-:-:S04]  /*2d60*/  FMUL.FTZ R170, R170, c[0x0][0x1ec] ;  /* 0x00007b00aaaa7a20 */ /* 0x000fc80000410000 */
[----:B------:R-:W-:Y:S02]  /*2d70*/  @P2 FADD.FTZ R170, R121, R170 ;  /* 0x000000aa79aa2221 */ /* 0x000fe40000010000 */
.L_x_11183:
[----:B------:R-:W-:Y:S05]  /*2d80*/  BSYNC B1 ;  /* 0x0000000000017941 */ /* 0x000fea0003800000 */
.L_x_11181:
        /* <DEDUP_REMOVED lines=9> */
.L_x_11159:
[----:B------:R-:W-:Y:S05]  /*2e20*/  BSYNC B0 ;  /* 0x0000000000007941 */ /* 0x000fea0003800000 */
.L_x_11158:
        /* <DEDUP_REMOVED lines=18> */
.L_x_11187:
[----:B-1---5:R-:W-:Y:S02]  /*2f50*/  PRMT R171, RZ, 0x5410, R140 ;  /* 0x00005410ffab7816 */ /* 0x022fe4000000008c */
[----:B------:R-:W-:-:S03]  /*2f60*/  @P2 PRMT R120, RZ, 0x5410, R4 ;  /* 0x00005410ff782816 */ /* 0x000fc60000000004 */
[----:B------:R-:W-:-:S04]  /*2f70*/  FMUL.FTZ R171, R171, c[0x0][0x1ec] ;  /* 0x00007b00abab7a20 */ /* 0x000fc80000410000 */
[----:B------:R-:W-:Y:S02]  /*2f80*/  @P2 FADD.FTZ R171, R120, R171 ;  /* 0x000000ab78ab2221 */ /* 0x000fe40000010000 */
.L_x_11188:
[----:B------:R-:W-:Y:S05]  /*2f90*/  BSYNC B1 ;  /* 0x0000000000017941 */ /* 0x000fea0003800000 */
.L_x_11186:
[----:B------:R-:W-:Y:S01]  /*2fa0*/  BSSY B1, `(.L_x_11189) ;  /* 0x000000a000017945 */ /* 0x000fe20003800000 */
[----:B------:R-:W-:Y:S05]  /*2fb0*/  @P3 BRA `(.L_x_11190) ;  /* 0x0000004000003947 */ /* 0x000fea0003800000 */
[----:B------:R-:W-:Y:S01]  /*2fc0*/  MOV R172, RZ ;  /* 0x000000ff00ac7202 */ /* 0x000fe20000000f00 */
[----:B------:R-:W-:Y:S05]  /*2fd0*/  @!P2 BRA `(.L_x_11191) ;  /* 0x000000600000a947 */ /* 0x000fea0003800000 */
[----:B-----5:R-:W-:Y:S01]  /*2fe0*/  PRMT R172, RZ, 0x7610, R4 ;  /* 0x00007610ffac7816 */ /* 0x020fe20000000004 */
[----:B------:R-:W-:Y:S05]  /*2ff0*/  BRA `(.L_x_11191) ;  /* 0x0000004000007947 */ /* 0x000fea0003800000 */
.L_x_11190:
[----:B-----5:R-:W-:Y:S02]  /*3000*/  PRMT R172, RZ, 0x7610, R140 ;  /* 0x00007610ffac7816 */ /* 0x020fe4000000008c */
[----:B------:R-:W-:-:S03]  /*3010*/  @P2 PRMT R121, RZ, 0x7610, R4 ;  /* 0x00007610ff792816 */ /* 0x000fc60000000004 */
[----:B------:R-:W-:-:S04]  /*3020*/  FMUL.FTZ R172, R172, c[0x0][0x1ec] ;  /* 0x00007b00acac7a20 */ /* 0x000fc80000410000 */
[----:B------:R-:W-:Y:S02]  /*3030*/  @P2 FADD.FTZ R172, R121, R172 ;  /* 0x000000ac79ac2221 */ /* 0x000fe40000010000 */
.L_x_11191:
[----:B------:R-:W-:Y:S05]  /*3040*/  BSYNC B1 ;  /* 0x0000000000017941 */ /* 0x000fea0003800000 */
.L_x_11189:
[----:B------:R-:W-:Y:S01]  /*3050*/  BSSY B1, `(.L_x_11192) ;  /* 0x000000a000017945 */ /* 0x000fe20003800000 */
[----:B------:R-:W-:Y:S05]  /*3060*/  @P3 BRA `(.L_x_11193) ;  /* 0x0000004000003947 */ /* 0x000fea0003800000 */
[----:B------:R-:W-:Y:S01]  /*3070*/  HFMA2.MMA R173, -RZ, RZ, 0, 0 ;  /* 0x00000000ffad7435 */ /* 0x000fe200000001ff */
[----:B------:R-:W-:Y:S05]  /*3080*/  @!P2 BRA `(.L_x_11194) ;  /* 0x000000600000a947 */ /* 0x000fea0003800000 */
[----:B-----5:R-:W-:Y:S01]  /*3090*/  PRMT R173, RZ, 0x5410, R5 ;  /* 0x00005410ffad7816 */ /* 0x020fe20000000005 */
[----:B------:R-:W-:Y:S05]  /*30a0*/  BRA `(.L_x_11194) ;  /* 0x0000004000007947 */ /* 0x000fea0003800000 */
.L_x_11193:
[----:B-----5:R-:W-:Y:S02]  /*30b0*/  PRMT R173, RZ, 0x5410, R141 ;  /* 0x00005410ffad7816 */ /* 0x020fe4000000008d */
[----:B------:R-:W-:-:S03]  /*30c0*/  @P2 PRMT R120, RZ, 0x5410, R5 ;  /* 0x00005410ff782816 */ /* 0x000fc60000000005 */
[----:B------:R-:W-:-:S04]  /*30d0*/  FMUL.FTZ R173, R173, c[0x0][0x1ec] ;  /* 0x00007b00adad7a20 */ /* 0x000fc80000410000 */
[----:B------:R-:W-:Y:S02]  /*30e0*/  @P2 FADD.FTZ R173, R120, R173 ;  /* 0x000000ad78ad2221 */ /* 0x000fe40000010000 */
.L_x_11194:
[----:B------:R-:W-:Y:S05]  /*30f0*/  BSYNC B1 ;  /* 0x0000000000017941 */ /* 0x000fea0003800000 */
.L_x_11192:
[----:B------:R-:W-:Y:S01]  /*3100*/  BSSY B1, `(.L_x_11195) ;  /* 0x000000a000017945 */ /* 0x000fe20003800000 */
[----:B------:R-:W-:Y:S05]  /*3110*/  @P3 BRA `(.L_x_11196) ;  /* 0x0000004000003947 */ /* 0x000fea0003800000 */
[----:B------:R-:W-:Y:S01]  /*3120*/  MOV R174, RZ ;  /* 0x000000ff00ae7202 */ /* 0x000fe20000000f00 */
[----:B------:R-:W-:Y:S05]  /*3130*/  @!P2 BRA `(.L_x_11197) ;  /* 0x000000600000a947 */ /* 0x000fea0003800000 */
[----:B-----5:R-:W-:Y:S01]  /*3140*/  PRMT R174, RZ, 0x7610, R5 ;  /* 0x00007610ffae7816 */ /* 0x020fe20000000005 */
[----:B------:R-:W-:Y:S05]  /*3150*/  BRA `(.L_x_11197) ;  /* 0x0000004000007947 */ /* 0x000fea0003800000 */
.L_x_11196:
[----:B-----5:R-:W-:Y:S02]  /*3160*/  PRMT R174, RZ, 0x7610, R141 ;  /* 0x00007610ffae7816 */ /* 0x020fe4000000008d */
[----:B------:R-:W-:-:S03]  /*3170*/  @P2 PRMT R121, RZ, 0x7610, R5 ;  /* 0x00007610ff792816 */ /* 0x000fc60000000005 */
[----:B------:R-:W-:-:S04]  /*3180*/  FMUL.FTZ R174, R174, c[0x0][0x1ec] ;  /* 0x00007b00aeae7a20 */ /* 0x000fc80000410000 */
[----:B------:R-:W-:Y:S02]  /*3190*/  @P2 FADD.FTZ R174, R121, R174 ;  /* 0x000000ae79ae2221 */ /* 0x000fe40000010000 */
.L_x_11197:
[----:B------:R-:W-:Y:S05]  /*31a0*/  BSYNC B1 ;  /* 0x0000000000017941 */ /* 0x000fea0003800000 */
.L_x_11195:
[----:B------:R-:W-:Y:S01]  /*31b0*/  BSSY B1, `(.L_x_11198) ;  /* 0x000000a000017945 */ /* 0x000fe20003800000 */
[----:B------:R-:W-:Y:S05]  /*31c0*/  @P3 BRA `(.L_x_11199) ;  /* 0x0000004000003947 */ /* 0x000fea0003800000 */
[----:B------:R-:W-:Y:S01]  /*31d0*/  HFMA2.MMA R175, -RZ, RZ, 0, 0 ;  /* 0x00000000ffaf7435 */ /* 0x000fe200000001ff */
[----:B------:R-:W-:Y:S05]  /*31e0*/  @!P2 BRA `(.L_x_11200) ;  /* 0x000000600000a947 */ /* 0x000fea0003800000 */
[----:B-----5:R-:W-:Y:S01]  /*31f0*/  PRMT R175, RZ, 0x5410, R6 ;  /* 0x00005410ffaf7816 */ /* 0x020fe20000000006 */
[----:B------:R-:W-:Y:S05]  /*3200*/  BRA `(.L_x_11200) ;  /* 0x0000004000007947 */ /* 0x000fea0003800000 */
.L_x_11199:
[----:B-----5:R-:W-:Y:S02]  /*3210*/  PRMT R175, RZ, 0x5410, R142 ;  /* 0x00005410ffaf7816 */ /* 0x020fe4000000008e */
[----:B------:R-:W-:-:S03]  /*3220*/  @P2 PRMT R120, RZ, 0x5410, R6 ;  /* 0x00005410ff782816 */ /* 0x000fc60000000006 */
[----:B------:R-:W-:-:S04]  /*3230*/  FMUL.FTZ R175, R175, c[0x0][0x1ec] ;  /* 0x00007b00afaf7a20 */ /* 0x000fc80000410000 */
[----:B------:R-:W-:Y:S02]  /*3240*/  @P2 FADD.FTZ R175, R120, R175 ;  /* 0x000000af78af2221 */ /* 0x000fe40000010000 */
.L_x_11200:
[----:B------:R-:W-:Y:S05]  /*3250*/  BSYNC B1 ;  /* 0x0000000000017941 */ /* 0x000fea0003800000 */
.L_x_11198:
[----:B------:R-:W-:Y:S01]  /*3260*/  BSSY B1, `(.L_x_11201) ;  /* 0x000000a000017945 */ /* 0x000fe20003800000 */
[----:B------:R-:W-:Y:S05]  /*3270*/  @P3 BRA `(.L_x_11202) ;  /* 0x0000004000003947 */ /* 0x000fea0003800000 */
[----:B------:R-:W-:Y:S01]  /*3280*/  MOV R176, RZ ;  /* 0x000000ff00b07202 */ /* 0x000fe20000000f00 */
[----:B------:R-:W-:Y:S05]  /*3290*/  @!P2 BRA `(.L_x_11203) ;  /* 0x000000600000a947 */ /* 0x000fea0003800000 */
[----:B-----5:R-:W-:Y:S01]  /*32a0*/  PRMT R176, RZ, 0x7610, R6 ;  /* 0x00007610ffb07816 */ /* 0x020fe20000000006 */
[----:B------:R-:W-:Y:S05]  /*32b0*/  BRA `(.L_x_11203) ;  /* 0x0000004000007947 */ /* 0x000fea0003800000 */
.L_x_11202:
[----:B-----5:R-:W-:Y:S02]  /*32c0*/  PRMT R176, RZ, 0x7610, R142 ;  /* 0x00007610ffb07816 */ /* 0x020fe4000000008e */
[----:B------:R-:W-:-:S03]  /*32d0*/  @P2 PRMT R121, RZ, 0x7610, R6 ;  /* 0x00007610ff792816 */ /* 0x000fc60000000006 */
[----:B------:R-:W-:-:S04]  /*32e0*/  FMUL.FTZ R176, R176, c[0x0][0x1ec] ;  /* 0x00007b00b0b07a20 */ /* 0x000fc80000410000 */
[----:B------:R-:W-:Y:S02]  /*32f0*/  @P2 FADD.FTZ R176, R121, R176 ;  /* 0x000000b079b02221 */ /* 0x000fe40000010000 */
.L_x_11203:
[----:B------:R-:W-:Y:S05]  /*3300*/  BSYNC B1 ;  /* 0x0000000000017941 */ /* 0x000fea0003800000 */
.L_x_11201:
[----:B------:R-:W-:Y:S01]  /*3310*/  BSSY B1, `(.L_x_11204) ;  /* 0x000000a000017945 */ /* 0x000fe20003800000 */
[----:B------:R-:W-:Y:S05]  /*3320*/  @P3 BRA `(.L_x_11205) ;  /* 0x0000004000003947 */ /* 0x000fea0003800000 */
[----:B------:R-:W-:Y:S01]  /*3330*/  HFMA2.MMA R177, -RZ, RZ, 0, 0 ;  /* 0x00000000ffb17435 */ /* 0x000fe200000001ff */
[----:B------:R-:W-:Y:S05]  /*3340*/  @!P2 BRA `(.L_x_11206) ;  /* 0x000000600000a947 */ /* 0x000fea0003800000 */
[----:B-----5:R-:W-:Y:S01]  /*3350*/  PRMT R177, RZ, 0x5410, R7 ;  /* 0x00005410ffb17816 */ /* 0x020fe20000000007 */
[----:B------:R-:W-:Y:S05]  /*3360*/  BRA `(.L_x_11206) ;  /* 0x0000004000007947 */ /* 0x000fea0003800000 */
.L_x_11205:
[----:B-----5:R-:W-:Y:S02]  /*3370*/  PRMT R177, RZ, 0x5410, R143 ;  /* 0x00005410ffb17816 */ /* 0x020fe4000000008f */
[----:B------:R-:W-:-:S03]  /*3380*/  @P2 PRMT R120, RZ, 0x5410, R7 ;  /* 0x00005410ff782816 */ /* 0x000fc60000000007 */
[----:B------:R-:W-:-:S04]  /*3390*/  FMUL.FTZ R177, R177, c[0x0][0x1ec] ;  /* 0x00007b00b1b17a20 */ /* 0x000fc80000410000 */
[----:B------:R-:W-:Y:S02]  /*33a0*/  @P2 FADD.FTZ R177, R120, R177 ;  /* 0x000000b178b12221 */ /* 0x000fe40000010000 */
.L_x_11206:
[----:B------:R-:W-:Y:S05]  /*33b0*/  BSYNC B1 ;  /* 0x0000000000017941 */ /* 0x000fea0003800000 */
.L_x_11204:
[----:B------:R-:W-:Y:S01]  /*33c0*/  BSSY B1, `(.L_x_11207) ;  /* 0x000000a000017945 */ /* 0x000fe20003800000 */
[----:B------:R-:W-:Y:S05]  /*33d0*/  @P3 BRA `(.L_x_11208) ;  /* 0x0000004000003947 */ /* 0x000fea0003800000 */
[----:B------:R-:W-:Y:S01]  /*33e0*/  MOV R178, RZ ;  /* 0x000000ff00b27202 */ /* 0x000fe20000000f00 */
[----:B------:R-:W-:Y:S05]  /*33f0*/  @!P2 BRA `(.L_x_11209) ;  /* 0x000000600000a947 */ /* 0x000fea0003800000 */
[----:B-----5:R-:W-:Y:S01]  /*3400*/  PRMT R178, RZ, 0x7610, R7 ;  /* 0x00007610ffb27816 */ /* 0x020fe20000000007 */
[----:B------:R-:W-:Y:S05]  /*3410*/  BRA `(.L_x_11209) ;  /* 0x0000004000007947 */ /* 0x000fea0003800000 */
.L_x_11208:
[----:B-----5:R-:W-:Y:S02]  /*3420*/  PRMT R178, RZ, 0x7610, R143 ;  /* 0x00007610ffb27816 */ /* 0x020fe4000000008f */
[----:B------:R-:W-:-:S03]  /*3430*/  @P2 PRMT R121, RZ, 0x7610, R7 ;  /* 0x00007610ff792816 */ /* 0x000fc60000000007 */
[----:B------:R-:W-:-:S04]  /*3440*/  FMUL.FTZ R178, R178, c[0x0][0x1ec] ;  /* 0x00007b00b2b27a20 */ /* 0x000fc80000410000 */
[----:B------:R-:W-:Y:S02]  /*3450*/  @P2 FADD.FTZ R178, R121, R178 ;  /* 0x000000b279b22221 */ /* 0x000fe40000010000 */
.L_x_11209:
[----:B------:R-:W-:Y:S05]  /*3460*/  BSYNC B1 ;  /* 0x0000000000017941 */ /* 0x000fea0003800000 */
.L_x_11207:
        /* <DEDUP_REMOVED lines=9> */
.L_x_11185:
[----:B------:R-:W-:Y:S05]  /*3500*/  BSYNC B0 ;  /* 0x0000000000007941 */ /* 0x000fea0003800000 */
.L_x_11184:
[----:B------:R-:W-:Y:S01]  /*3510*/  ISETP.GE.U32.AND P2, PT, R2, 0x380, PT ;  /* 0x000003800200780c */ /* 0x000fe20003f46070 */
[----:B------:R-:W-:-:S12]  /*3520*/  BSSY B0, `(.L_x_11210) ;  /* 0x000006a000007945 */ /* 0x000fd80003800000 */
[----:B------:R-:W-:Y:S05]  /*3530*/  @!P2 BRA `(.L_x_11211) ;  /* 0x000006800000a947 */ /* 0x000fea0003800000 */
[----:B-1----:R-:W-:-:S05]  /*3540*/  @P1 MOV R120, 0x10 ;  /* 0x0000001000781802 */ /* 0x002fca0000000f00 */
        /* <DEDUP_REMOVED lines=14> */
.L_x_11213:
[----:B-1---5:R-:W-:Y:S02]  /*3630*/  PRMT R179, RZ, 0x5410, R140 ;  /* 0x00005410ffb37816 */ /* 0x022fe4000000008c */
[----:B------:R-:W-:-:S03]  /*3640*/  @P1 PRMT R120, RZ, 0x5410, R4 ;  /* 0x00005410ff781816 */ /* 0x000fc60000000004 */
[----:B------:R-:W-:-:S04]  /*3650*/  FMUL.FTZ R179, R179, c[0x0][0x1ec] ;  /* 0x00007b00b3b37a20 */ /* 0x000fc80000410000 */
[----:B------:R-:W-:Y:S02]  /*3660*/  @P1 FADD.FTZ R179, R120, R179 ;  /* 0x000000b378b31221 */ /* 0x000fe40000010000 */
.L_x_11214:
[----:B------:R-:W-:Y:S05]  /*3670*/  BSYNC B1 ;  /* 0x0000000000017941 */ /* 0x000fea0003800000 */
.L_x_11212:
[----:B------:R-:W-:Y:S01]  /*3680*/  BSSY B1, `(.L_x_11215) ;  /* 0x000000a000017945 */ /* 0x000fe20003800000 */
[----:B------:R-:W-:Y:S05]  /*3690*/  @P2 BRA `(.L_x_11216) ;  /* 0x0000004000002947 */ /* 0x000fea0003800000 */
[----:B------:R-:W-:Y:S01]  /*36a0*/  MOV R180, RZ ;  /* 0x000000ff00b47202 */ /* 0x000fe20000000f00 */
[----:B------:R-:W-:Y:S05]  /*36b0*/  @!P1 BRA `(.L_x_11217) ;  /* 0x0000006000009947 */ /* 0x000fea0003800000 */
[----:B-----5:R-:W-:Y:S01]  /*36c0*/  PRMT R180, RZ, 0x7610, R4 ;  /* 0x00007610ffb47816 */ /* 0x020fe20000000004 */
[----:B------:R-:W-:Y:S05]  /*36d0*/  BRA `(.L_x_11217) ;  /* 0x0000004000007947 */ /* 0x000fea0003800000 */
.L_x_11216:
[----:B-----5:R-:W-:Y:S02]  /*36e0*/  PRMT R180, RZ, 0x7610, R140 ;  /* 0x00007610ffb47816 */ /* 0x020fe4000000008c */
[----:B------:R-:W-:-:S03]  /*36f0*/  @P1 PRMT R121, RZ, 0x7610, R4 ;  /* 0x00007610ff791816 */ /* 0x000fc60000000004 */
[----:B------:R-:W-:-:S04]  /*3700*/  FMUL.FTZ R180, R180, c[0x0][0x1ec] ;  /* 0x00007b00b4b47a20 */ /* 0x000fc80000410000 */
[----:B------:R-:W-:Y:S02]  /*3710*/  @P1 FADD.FTZ R180, R121, R180 ;  /* 0x000000b479b41221 */ /* 0x000fe40000010000 */
.L_x_11217:
[----:B------:R-:W-:Y:S05]  /*3720*/  BSYNC B1 ;  /* 0x0000000000017941 */ /* 0x000fea0003800000 */
.L_x_11215:
[----:B------:R-:W-:Y:S01]  /*3730*/  BSSY B1, `(.L_x_11218) ;  /* 0x000000a000017945 */ /* 0x000fe20003800000 */
[----:B------:R-:W-:Y:S05]  /*3740*/  @P2 BRA `(.L_x_11219) ;  /* 0x0000004000002947 */ /* 0x000fea0003800000 */
[----:B------:R-:W-:Y:S01]  /*3750*/  HFMA2.MMA R181, -RZ, RZ, 0, 0 ;  /* 0x00000000ffb57435 */ /* 0x000fe200000001ff */
[----:B------:R-:W-:Y:S05]  /*3760*/  @!P1 BRA `(.L_x_11220) ;  /* 0x0000006000009947 */ /* 0x000fea0003800000 */
[----:B-----5:R-:W-:Y:S01]  /*3770*/  PRMT R181, RZ, 0x5410, R5 ;  /* 0x00005410ffb57816 */ /* 0x020fe20000000005 */
[----:B------:R-:W-:Y:S05]  /*3780*/  BRA `(.L_x_11220) ;  /* 0x0000004000007947 */ /* 0x000fea0003800000 */
.L_x_11219:
[----:B-----5:R-:W-:Y:S02]  /*3790*/  PRMT R181, RZ, 0x5410, R141 ;  /* 0x00005410ffb57816 */ /* 0x020fe4000000008d */
[----:B------:R-:W-:-:S03]  /*37a0*/  @P1 PRMT R120, RZ, 0x5410, R5 ;  /* 0x00005410ff781816 */ /* 0x000fc60000000005 */
[----:B------:R-:W-:-:S04]  /*37b0*/  FMUL.FTZ R181, R181, c[0x0][0x1ec] ;  /* 0x00007b00b5b57a20 */ /* 0x000fc80000410000 */
[----:B------:R-:W-:Y:S02]  /*37c0*/  @P1 FADD.FTZ R181, R120, R181 ;  /* 0x000000b578b51221 */ /* 0x000fe40000010000 */
.L_x_11220:
[----:B------:R-:W-:Y:S05]  /*37d0*/  BSYNC B1 ;  /* 0x0000000000017941 */ /* 0x000fea0003800000 */
.L_x_11218:
[----:B------:R-:W-:Y:S01]  /*37e0*/  BSSY B1, `(.L_x_11221) ;  /* 0x000000a000017945 */ /* 0x000fe20003800000 */
[----:B------:R-:W-:Y:S05]  /*37f0*/  @P2 BRA `(.L_x_11222) ;  /* 0x0000004000002947 */ /* 0x000fea0003800000 */
[----:B------:R-:W-:Y:S01]  /*3800*/  MOV R182, RZ ;  /* 0x000000ff00b67202 */ /* 0x000fe20000000f00 */
[----:B------:R-:W-:Y:S05]  /*3810*/  @!P1 BRA `(.L_x_11223) ;  /* 0x0000006000009947 */ /* 0x000fea0003800000 */
[----:B-----5:R-:W-:Y:S01]  /*3820*/  PRMT R182, RZ, 0x7610, R5 ;  /* 0x00007610ffb67816 */ /* 0x020fe20000000005 */
[----:B------:R-:W-:Y:S05]  /*3830*/  BRA `(.L_x_11223) ;  /* 0x0000004000007947 */ /* 0x000fea0003800000 */
.L_x_11222:
[----:B-----5:R-:W-:Y:S02]  /*3840*/  PRMT R182, RZ, 0x7610, R141 ;  /* 0x00007610ffb67816 */ /* 0x020fe4000000008d */
[----:B------:R-:W-:-:S03]  /*3850*/  @P1 PRMT R121, RZ, 0x7610, R5 ;  /* 0x00007610ff791816 */ /* 0x000fc60000000005 */
[----:B------:R-:W-:-:S04]  /*3860*/  FMUL.FTZ R182, R182, c[0x0][0x1ec] ;  /* 0x00007b00b6b67a20 */ /* 0x000fc80000410000 */
[----:B------:R-:W-:Y:S02]  /*3870*/  @P1 FADD.FTZ R182, R121, R182 ;  /* 0x000000b679b61221 */ /* 0x000fe40000010000 */
.L_x_11223:
[----:B------:R-:W-:Y:S05]  /*3880*/  BSYNC B1 ;  /* 0x0000000000017941 */ /* 0x000fea0003800000 */
.L_x_11221:
[----:B------:R-:W-:Y:S01]  /*3890*/  BSSY B1, `(.L_x_11224) ;  /* 0x000000a000017945 */ /* 0x000fe20003800000 */
[----:B------:R-:W-:Y:S05]  /*38a0*/  @P2 BRA `(.L_x_11225) ;  /* 0x0000004000002947 */ /* 0x000fea0003800000 */
[----:B------:R-:W-:Y:S01]  /*38b0*/  HFMA2.MMA R183, -RZ, RZ, 0, 0 ;  /* 0x00000000ffb77435 */ /* 0x000fe200000001ff */
[----:B------:R-:W-:Y:S05]  /*38c0*/  @!P1 BRA `(.L_x_11226) ;  /* 0x0000006000009947 */ /* 0x000fea0003800000 */
[----:B-----5:R-:W-:Y:S01]  /*38d0*/  PRMT R183, RZ, 0x5410, R6 ;  /* 0x00005410ffb77816 */ /* 0x020fe20000000006 */
[----:B------:R-:W-:Y:S05]  /*38e0*/  BRA `(.L_x_11226) ;  /* 0x0000004000007947 */ /* 0x000fea0003800000 */
.L_x_11225:
[----:B-----5:R-:W-:Y:S02]  /*38f0*/  PRMT R183, RZ, 0x5410, R142 ;  /* 0x00005410ffb77816 */ /* 0x020fe4000000008e */
[----:B------:R-:W-:-:S03]  /*3900*/  @P1 PRMT R120, RZ, 0x5410, R6 ;  /* 0x00005410ff781816 */ /* 0x000fc60000000006 */
[----:B------:R-:W-:-:S04]  /*3910*/  FMUL.FTZ R183, R183, c[0x0][0x1ec] ;  /* 0x00007b00b7b77a20 */ /* 0x000fc80000410000 */
[----:B------:R-:W-:Y:S02]  /*3920*/  @P1 FADD.FTZ R183, R120, R183 ;  /* 0x000000b778b71221 */ /* 0x000fe40000010000 */
.L_x_11226:
[----:B------:R-:W-:Y:S05]  /*3930*/  BSYNC B1 ;  /* 0x0000000000017941 */ /* 0x000fea0003800000 */
.L_x_11224:
[----:B------:R-:W-:Y:S01]  /*3940*/  BSSY B1, `(.L_x_11227) ;  /* 0x000000a000017945 */ /* 0x000fe20003800000 */
[----:B------:R-:W-:Y:S05]  /*3950*/  @P2 BRA `(.L_x_11228) ;  /* 0x0000004000002947 */ /* 0x000fea0003800000 */
[----:B------:R-:W-:Y:S01]  /*3960*/  MOV R184, RZ ;  /* 0x000000ff00b87202 */ /* 0x000fe20000000f00 */
[----:B------:R-:W-:Y:S05]  /*3970*/  @!P1 BRA `(.L_x_11229) ;  /* 0x0000006000009947 */ /* 0x000fea0003800000 */
[----:B-----5:R-:W-:Y:S01]  /*3980*/  PRMT R184, RZ, 0x7610, R6 ;  /* 0x00007610ffb87816 */ /* 0x020fe20000000006 */
[----:B------:R-:W-:Y:S05]  /*3990*/  BRA `(.L_x_11229) ;  /* 0x0000004000007947 */ /* 0x000fea0003800000 */
.L_x_11228:
[----:B-----5:R-:W-:Y:S02]  /*39a0*/  PRMT R184, RZ, 0x7610, R142 ;  /* 0x00007610ffb87816 */ /* 0x020fe4000000008e */
[----:B------:R-:W-:-:S03]  /*39b0*/  @P1 PRMT R121, RZ, 0x7610, R6 ;  /* 0x00007610ff791816 */ /* 0x000fc60000000006 */
[----:B------:R-:W-:-:S04]  /*39c0*/  FMUL.FTZ R184, R184, c[0x0][0x1ec] ;  /* 0x00007b00b8b87a20 */ /* 0x000fc80000410000 */
[----:B------:R-:W-:Y:S02]  /*39d0*/  @P1 FADD.FTZ R184, R121, R184 ;  /* 0x000000b879b81221 */ /* 0x000fe40000010000 */
.L_x_11229:
[----:B------:R-:W-:Y:S05]  /*39e0*/  BSYNC B1 ;  /* 0x0000000000017941 */ /* 0x000fea0003800000 */
.L_x_11227:
[----:B------:R-:W-:Y:S01]  /*39f0*/  BSSY B1, `(.L_x_11230) ;  /* 0x000000a000017945 */ /* 0x000fe20003800000 */
[----:B------:R-:W-:Y:S05]  /*3a00*/  @P2 BRA `(.L_x_11231) ;  /* 0x0000004000002947 */ /* 0x000fea0003800000 */
[----:B------:R-:W-:Y:S01]  /*3a10*/  HFMA2.MMA R185, -RZ, RZ, 0, 0 ;  /* 0x00000000ffb97435 */ /* 0x000fe200000001ff */
[----:B------:R-:W-:Y:S05]  /*3a20*/  @!P1 BRA `(.L_x_11232) ;  /* 0x0000006000009947 */ /* 0x000fea0003800000 */
[----:B-----5:R-:W-:Y:S01]  /*3a30*/  PRMT R185, RZ, 0x5410, R7 ;  /* 0x00005410ffb97816 */ /* 0x020fe20000000007 */
[----:B------:R-:W-:Y:S05]  /*3a40*/  BRA `(.L_x_11232) ;  /* 0x0000004000007947 */ /* 0x000fea0003800000 */
.L_x_11231:
[----:B-----5:R-:W-:Y:S02]  /*3a50*/  PRMT R185, RZ, 0x5410, R143 ;  /* 0x00005410ffb97816 */ /* 0x020fe4000000008f */
[----:B------:R-:W-:-:S03]  /*3a60*/  @P1 PRMT R120, RZ, 0x5410, R7 ;  /* 0x00005410ff781816 */ /* 0x000fc60000000007 */
[----:B------:R-:W-:-:S04]  /*3a70*/  FMUL.FTZ R185, R185, c[0x0][0x1ec] ;  /* 0x00007b00b9b97a20 */ /* 0x000fc80000410000 */
[----:B------:R-:W-:Y:S02]  /*3a80*/  @P1 FADD.FTZ R185, R120, R185 ;  /* 0x000000b978b91221 */ /* 0x000fe40000010000 */
.L_x_11232:
[----:B------:R-:W-:Y:S05]  /*3a90*/  BSYNC B1 ;  /* 0x0000000000017941 */ /* 0x000fea0003800000 */
.L_x_11230:
[----:B------:R-:W-:Y:S01]  /*3aa0*/  BSSY B1, `(.L_x_11233) ;  /* 0x000000a000017945 */ /* 0x000fe20003800000 */
[----:B------:R-:W-:Y:S05]  /*3ab0*/  @P2 BRA `(.L_x_11234) ;  /* 0x0000004000002947 */ /* 0x000fea0003800000 */
[----:B------:R-:W-:Y:S01]  /*3ac0*/  MOV R186, RZ ;  /* 0x000000ff00ba7202 */ /* 0x000fe20000000f00 */
[----:B------:R-:W-:Y:S05]  /*3ad0*/  @!P1 BRA `(.L_x_11235) ;  /* 0x0000006000009947 */ /* 0x000fea0003800000 */
[----:B-----5:R-:W-:Y:S01]  /*3ae0*/  PRMT R186, RZ, 0x7610, R7 ;  /* 0x00007610ffba7816 */ /* 0x020fe20000000007 */
[----:B------:R-:W-:Y:S05]  /*3af0*/  BRA `(.L_x_11235) ;  /* 0x0000004000007947 */ /* 0x000fea0003800000 */
.L_x_11234:
[----:B-----5:R-:W-:Y:S02]  /*3b00*/  PRMT R186, RZ, 0x7610, R143 ;  /* 0x00007610ffba7816 */ /* 0x020fe4000000008f */
[----:B------:R-:W-:-:S03]  /*3b10*/  @P1 PRMT R121, RZ, 0x7610, R7 ;  /* 0x00007610ff791816 */ /* 0x000fc60000000007 */
[----:B------:R-:W-:-:S04]  /*3b20*/  FMUL.FTZ R186, R186, c[0x0][0x1ec] ;  /* 0x00007b00baba7a20 */ /* 0x000fc80000410000 */
[----:B------:R-:W-:Y:S02]  /*3b30*/  @P1 FADD.FTZ R186, R121, R186 ;  /* 0x000000ba79ba1221 */ /* 0x000fe40000010000 */
.L_x_11235:
[----:B------:R-:W-:Y:S05]  /*3b40*/  BSYNC B1 ;  /* 0x0000000000017941 */ /* 0x000fea0003800000 */
.L_x_11233:
[----:B------:R-:W-:Y:S01]  /*3b50*/  HFMA2.MMA R189, -RZ, RZ, 0, 9.5367431640625e-07 ;  /* 0x00000010ffbd7435 */ /* 0x000fe200000001ff */
[----:B------:R-:W-:Y:S02]  /*3b60*/  F2FP.BF16.PACK_AB R123, R186, R185 ;  /* 0x000000b9ba7b723e */ /* 0x000fe400000010ff */
[----:B------:R-:W-:Y:S02]  /*3b70*/  F2FP.BF16.PACK_AB R122, R184, R183 ;  /* 0x000000b7b87a723e */ /* 0x000fe400000010ff */
[----:B------:R-:W-:Y:S02]  /*3b80*/  F2FP.BF16.PACK_AB R121, R182, R181 ;  /* 0x000000b5b679723e */ /* 0x000fe400000010ff */
[----:B------:R-:W-:-:S03]  /*3b90*/  F2FP.BF16.PACK_AB R120, R180, R179 ;  /* 0x000000b3b478723e */ /* 0x000fc600000010ff */
[----:B------:R-:W-:-:S05]  /*3ba0*/  IMAD.WIDE.U32 R188, R190, R189, c[0x0][0x188] ;  /* 0x00006200bebc7625 */ /* 0x000fca00078e00bd */
[----:B------:R1:W-:Y:S02]  /*3bb0*/  STG.E.128 [R188.64], R120 ;  /* 0x00000078bc007986 */ /* 0x0003e4000c101d04 */
.L_x_11211:
[----:B------:R-:W-:Y:S05]  /*3bc0*/  BSYNC B0 ;  /* 0x0000000000007941 */ /* 0x000fea0003800000 */
.L_x_11210:
[----:B-1----:R-:W-:Y:S01]  /*3bd0*/  FADD.FTZ R121, RZ, R127 ;  /* 0x0000007fff797221 */ /* 0x002fe20000010000 */
        /* <DEDUP_REMOVED lines=68> */
.L_x_11254:
[----:B--2---:R-:W-:Y:S01]  /*4020*/  FADD.FTZ R121, R120, R121 ;  /* 0x0000007978797221 */ /* 0x004fe20000010000 */
[----:B------:R-:W-:Y:S05]  /*4030*/  BRA.DIV ~URZ, `(.L_x_11237) ;  /* 0x00001d527f007947 */ /* 0x000fea000b800000 */
[----:B-1----:R-:W1:Y:S02]  /*4040*/  SHFL.BFLY PT, R120, R121, 0x2, 0x1f ;  /* 0x0c401f0079787f89 */ /* 0x002e6400000e0000 */
[----:B-1----:R-:W-:-:S05]  /*4050*/  FADD.FTZ R121, R121, R120 ;  /* 0x0000007879797221 */ /* 0x002fca0000010000 */
[----:B------:R-:W1:Y:S02]  /*4060*/  SHFL.BFLY PT, R120, R121, 0x4, 0x1f ;  /* 0x0c801f0079787f89 */ /* 0x000e6400000e0000 */
[----:B-1----:R-:W-:-:S05]  /*4070*/  FADD.FTZ R122, R121, R120 ;  /* 0x00000078797a7221 */ /* 0x002fca0000010000 */
[----:B------:R-:W1:Y:S02]  /*4080*/  SHFL.BFLY PT, R123, R122, 0x8, 0x1f ;  /* 0x0d001f007a7b7f89 */ /* 0x000e6400000e0000 */
[----:B-1----:R-:W-:-:S05]  /*4090*/  FADD.FTZ R123, R122, R123 ;  /* 0x0000007b7a7b7221 */ /* 0x002fca0000010000 */
[----:B------:R-:W1:Y:S02]  /*40a0*/  SHFL.BFLY PT, R120, R123, 0x10, 0x1f ;  /* 0x0e001f007b787f89 */ /* 0x000e6400000e0000 */
[----:B-1----:R-:W-:-:S04]  /*40b0*/  FADD.FTZ R120, R123, R120 ;  /* 0x000000787b787221 */ /* 0x002fc80000010000 */
[----:B0-----:R-:W-:-:S04]  /*40c0*/  FMUL.FTZ R120, R3, R120 ;  /* 0x0000007803787220 */ /* 0x001fc80000410000 */
        /* <DEDUP_REMOVED lines=122> */
.L_x_11255:
        /* <DEDUP_REMOVED lines=36> */
[----:B------:R-:W-:-:S04]  /*4ab0*/  FMUL.FTZ R193, R193, R197 ;  /* 0x000000c5c1c17220 */ /* 0x000fc80000410000 */
[----:B------:R-:W-:Y:S02]  /*4ac0*/  FMUL.FTZ R193, R193, R198 ;  /* 0x000000c6c1c17220 */ /* 0x000fe40000410000 */
[----:B0-----:R-:W-:Y:S01]  /*4ad0*/  FMUL.FTZ R190, R196, R199 ;  /* 0x000000c7c4be7220 */ /* 0x001fe20000410000 */
[----:B-1----:R-:W-:Y:S01]  /*4ae0*/  IADD3 R199, R194, R201, RZ ;  /* 0x000000c9c2c77210 */ /* 0x002fe20007ffe0ff */
[----:B------:R-:W-:Y:S01]  /*4af0*/  FFMA.FTZ R191, R196, R193, R191 ;  /* 0x000000c1c4bf7223 */ /* 0x000fe200000100bf */
[----:B------:R-:W-:Y:S02]  /*4b00*/  I2F R201, R201 ;  /* 0x000000c900c97306 */ /* 0x000fe40000201400 */
[----:B------:R-:W0:Y:S04]  /*4b10*/  SHFL.DOWN PT, R197, R190, 0x1, 0x1f ;  /* 0x08201f00bec57f89 */ /* 0x000e2800000e0000 */
[----:B------:R-:W1:Y:S02]  /*4b20*/  SHFL.DOWN PT, R120, R191, 0x1, 0x1f ;  /* 0x08201f00bf787f89 */ /* 0x000e6400000e0000 */
[----:B------:R-:W2:Y:S08]  /*4b30*/  I2F R199, R199 ;  /* 0x000000c700c77306 */ /* 0x000eb00000201400 */
[----:B--2---:R-:W2:Y:S01]  /*4b40*/  MUFU.RCP R121, R199 ;  /* 0x000000c700797308 */ /* 0x004ea20000001000 */
[----:B0-----:R-:W-:-:S02]  /*4b50*/  FADD.FTZ R192, R190, -R197 ;  /* 0x800000c5bec07221 */ /* 0x001fc40000010000 */
[-C--:B------:R-:W-:Y:S02]  /*4b60*/  FMUL.FTZ R197, R197, R201.reuse ;  /* 0x000000c9c5c57220 */ /* 0x080fe40000410000 */
[----:B------:R-:W-:Y:S02]  /*4b70*/  FMUL.FTZ R192, R192, R192 ;  /* 0x000000c0c0c07220 */ /* 0x000fe40000410000 */
[C---:B------:R-:W-:Y:S02]  /*4b80*/  FFMA.FTZ R194, R195.reuse, R190, R197 ;  /* 0x000000bec3c27223 */ /* 0x040fe400000100c5 */
[----:B------:R-:W-:Y:S02]  /*4b90*/  FMUL.FTZ R192, R195, R192 ;  /* 0x000000c0c3c07220 */ /* 0x000fe40000410000 */
[----:B-1----:R-:W-:Y:S01]  /*4ba0*/  FADD.FTZ R120, R191, R120 ;  /* 0x00000078bf787221 */ /* 0x002fe20000010000 */
[----:B------:R-:W-:Y:S01]  /*4bb0*/  MOV R191, c[0x0][0x1e0] ;  /* 0x0000780000bf7a02 */ /* 0x000fe20000000f00 */
[----:B------:R-:W-:-:S02]  /*4bc0*/  FMUL.FTZ R192, R192, R201 ;  /* 0x000000c9c0c07220 */ /* 0x000fc40000410000 */
[C---:B--2---:R-:W-:Y:S02]  /*4bd0*/  FMUL.FTZ R194, R121.reuse, R194 ;  /* 0x000000c279c27220 */ /* 0x044fe40000410000 */
[----:B------:R-:W-:-:S03]  /*4be0*/  FFMA.FTZ R120, R121, R192, R120 ;  /* 0x000000c079787223 */ /* 0x000fc60000010078 */
[----:B------:R-:W0:Y:S04]  /*4bf0*/  SHFL.IDX PT, R193, R194, RZ, 0x1f ;  /* 0x00001fffc2c17589 */ /* 0x000e2800000e0000 */
        /* <DEDUP_REMOVED lines=29> */
[C---:B------:R-:W-:Y:S01]  /*4dd0*/  FMUL.FTZ R123, R191.reuse, R188 ;  /* 0x000000bcbf7b7220 */ /* 0x040fe20000410000 */
[----:B------:R-:W-:Y:S01]  /*4de0*/  HFMA2.MMA R188, -RZ, RZ, 0, 9.5367431640625e-07 ;  /* 0x00000010ffbc7435 */ /* 0x000fe200000001ff */
        /* <DEDUP_REMOVED lines=12> */
[----:B------:R-:W-:Y:S01]  /*4eb0*/  FFMA.FTZ R193, R106, R193, R114 ;  /* 0x000000c16ac17223 */ /* 0x000fe20000010072 */
[----:B------:R-:W-:Y:S01]  /*4ec0*/  F2FP.BF16.PACK_AB R121, R192, R123 ;  /* 0x0000007bc079723e */ /* 0x000fe200000010ff */
[----:B------:R-:W-:Y:S01]  /*4ed0*/  FFMA.FTZ R200, R107, R200, R115 ;  /* 0x000000c86bc87223 */ /* 0x000fe20000010073 */
[----:B------:R-:W-:Y:S01]  /*4ee0*/  F2FP.BF16.PACK_AB R122, R189, R122 ;  /* 0x0000007abd7a723e */ /* 0x000fe200000010ff */
[C---:B------:R-:W-:Y:S01]  /*4ef0*/  IMAD.WIDE.U32 R188, R187.reuse, R188, c[0x0][0x208] ;  /* 0x00008200bbbc7625 */ /* 0x040fe200078e00bc */
[----:B------:R-:W-:-:S02]  /*4f00*/  IADD3 R187, R187, 0x80, RZ ;  /* 0x00000080bbbb7810 */ /* 0x000fc40007ffe0ff */
[----:B------:R-:W-:-:S05]  /*4f10*/  F2FP.BF16.PACK_AB R123, R200, R193 ;  /* 0x000000c1c87b723e */ /* 0x000fca00000010ff */
[----:B------:R0:W-:Y:S02]  /*4f20*/  STG.E.128 [R188.64], R120 ;  /* 0x00000078bc007986 */ /* 0x0001e4000c101d04 */
.L_x_11241:
[----:B------:R-:W-:Y:S05]  /*4f30*/  BSYNC B1 ;  /* 0x0000000000017941 */ /* 0x000fea0003800000 */
.L_x_11240:
        /* <DEDUP_REMOVED lines=35> */
.L_x_11243:
[----:B------:R-:W-:Y:S05]  /*5170*/  BSYNC B1 ;  /* 0x0000000000017941 */ /* 0x000fea0003800000 */
.L_x_11242:
        /* <DEDUP_REMOVED lines=35> */
.L_x_11245:
[----:B------:R-:W-:Y:S05]  /*53b0*/  BSYNC B1 ;  /* 0x0000000000017941 */ /* 0x000fea0003800000 */
.L_x_11244:
        /* <DEDUP_REMOVED lines=35> */
.L_x_11247:
[----:B------:R-:W-:Y:S05]  /*55f0*/  BSYNC B1 ;  /* 0x0000000000017941 */ /* 0x000fea0003800000 */
.L_x_11246:
        /* <DEDUP_REMOVED lines=35> */
.L_x_11249:
[----:B------:R-:W-:Y:S05]  /*5830*/  BSYNC B1 ;  /* 0x0000000000017941 */ /* 0x000fea0003800000 */
.L_x_11248:
        /* <DEDUP_REMOVED lines=35> */
.L_x_11251:
[----:B------:R-:W-:Y:S05]  /*5a70*/  BSYNC B1 ;  /* 0x0000000000017941 */ /* 0x000fea0003800000 */
.L_x_11250:
        /* <DEDUP_REMOVED lines=12> */
[----:B------:R-:W-:Y:S01]  /*5b40*/  HFMA2.MMA R194, -RZ, RZ, 0, 9.5367431640625e-07 ;  /* 0x00000010ffc27435 */ /* 0x000fe200000001ff */
        /* <DEDUP_REMOVED lines=16> */
[----:B------:R-:W-:Y:S01]  /*5c50*/  IMAD.WIDE.U32 R188, R187, R194, c[0x0][0x208] ;  /* 0x00008200bbbc7625 */ /* 0x000fe200078e00c2 */
[----:B------:R-:W-:Y:S02]  /*5c60*/  F2FP.BF16.PACK_AB R123, R190, R123 ;  /* 0x0000007bbe7b723e */ /* 0x000fe400000010ff */
[----:B------:R-:W-:-:S05]  /*5c70*/  F2FP.BF16.PACK_AB R121, R192, R121 ;  /* 0x00000079c079723e */ /* 0x000fca00000010ff */
[----:B------:R0:W-:Y:S02]  /*5c80*/  STG.E.128 [R188.64], R120 ;  /* 0x00000078bc007986 */ /* 0x0001e4000c101d04 */
.L_x_11239:
[----:B0-----:R-:W-:Y:S05]  /*5c90*/  BSYNC B0 ;  /* 0x0000000000007941 */ /* 0x001fea0003800000 */
.L_x_11238:
[----:B------:R-:W-:Y:S02]  /*5ca0*/  LOP3.LUT P1, RZ, R125, 0xff, RZ, 0xc0, !PT ;  /* 0x000000ff7dff7812 */ /* 0x000fe4000782c0ff */
[----:B------:R-:W-:Y:S02]  /*5cb0*/  IADD3 R124, R124, c[0x0][0x160], RZ ;  /* 0x000058007c7c7a10 */ /* 0x000fe40007ffe0ff */
[----:B------:R-:W-:Y:S02]  /*5cc0*/  SEL R125, RZ, 0x1, P1 ;  /* 0x00000001ff7d7807 */ /* 0x000fe40000800000 */
[----:B------:R-:W-:-:S13]  /*5cd0*/  ISETP.GE.AND P1, PT, R124, c[0x0][0x164], PT ;  /* 0x000059007c007a0c */ /* 0x000fda0003f26270 */
[----:B------:R-:W-:Y:S01]  /*5ce0*/  @P1 CALL.REL.NOINC `(.L_x_11252) ;  /* 0x0000001000001944 */ /* 0x000fe20003c00000 */
[----:B------:R-:W-:Y:S05]  /*5cf0*/  BRA `(.L_x_11253) ;  /* 0xffffadc000007947 */ /* 0x000fea000383ffff */
.L_x_11252:
[----:B------:R-:W-:Y:S05]  /*5d00*/  EXIT ;  /* 0x000000000000794d */ /* 0x000fea0003800000 */
.L_x_11236:
[----:B------:R-:W-:Y:S01]  /*5d10*/  HFMA2.MMA R192, -RZ, RZ, 0, 5.9604644775390625e-08 ;  /* 0x00000001ffc07435 */ /* 0x000fe200000001ff */
[----:B------:R-:W-:Y:S02]  /*5d20*/  MOV R121, R120 ;  /* 0x0000007800797202 */ /* 0x000fe40000000f00 */
[----:B------:R-:W-:Y:S02]  /*5d30*/  MOV R190, 0x1f ;  /* 0x0000001f00be7802 */ /* 0x000fe40000000f00 */
[----:B------:R-:W-:Y:S02]  /*5d40*/  MOV R193, 0xffffffff ;  /* 0xffffffff00c17802 */ /* 0x000fe40000000f00 */
[----:B------:R-:W-:Y:S02]  /*5d50*/  MOV R122, 0x5d70 ;  /* 0x00005d70007a7802 */ /* 0x000fe40000000f00 */
[----:B0----5:R-:W-:Y:S05]  /*5d60*/  CALL.REL.NOINC `($__internal_34_$__cuda_sm70_shflsync_bfly_p) ;  /* 0x00000ab000007944 */ /* 0x021fea0003c00000 */
[----:B01----:R-:W-:Y:S01]  /*5d70*/  MOV R121, R192 ;  /* 0x000000c000797202 */ /* 0x003fe20000000f00 */
[----:B------:R-:W-:Y:S05]  /*5d80*/  BRA `(.L_x_11254) ;  /* 0xffffe29000007947 */ /* 0x000fea000383ffff */
.L_x_11237:
[----:B------:R-:W-:Y:S01]  /*5d90*/  HFMA2.MMA R192, -RZ, RZ, 0, 1.1920928955078125e-07 ;  /* 0x00000002ffc07435 */ /* 0x000fe200000001ff */
[----:B------:R-:W-:Y:S02]  /*5da0*/  MOV R190, 0x1f ;  /* 0x0000001f00be7802 */ /* 0x000fe40000000f00 */
[----:B------:R-:W-:-:S02]  /*5db0*/  MOV R193, 0xffffffff ;  /* 0xffffffff00c17802 */ /* 0x000fc40000000f00 */
[----:B------:R-:W-:Y:S02]  /*5dc0*/  MOV R122, 0x5de0 ;  /* 0x00005de0007a7802 */ /* 0x000fe40000000f00 */
[----:B01---5:R-:W-:Y:S05]  /*5dd0*/  CALL.REL.NOINC `($__internal_34_$__cuda_sm70_shflsync_bfly_p) ;  /* 0x00000a4000007944 */ /* 0x023fea0003c00000 */
[----:B01----:R-:W-:Y:S01]  /*5de0*/  FADD.FTZ R121, R121, R192 ;  /* 0x000000c079797221 */ /* 0x003fe20000010000 */
[----:B------:R-:W-:Y:S01]  /*5df0*/  HFMA2.MMA R192, -RZ, RZ, 0, 2.384185791015625e-07 ;  /* 0x00000004ffc07435 */ /* 0x000fe200000001ff */
[----:B------:R-:W-:Y:S02]  /*5e00*/  MOV R190, 0x1f ;  /* 0x0000001f00be7802 */ /* 0x000fe40000000f00 */
[----:B------:R-:W-:Y:S02]  /*5e10*/  MOV R193, 0xffffffff ;  /* 0xffffffff00c17802 */ /* 0x000fe40000000f00 */
[----:B------:R-:W-:Y:S02]  /*5e20*/  MOV R122, 0x5e40 ;  /* 0x00005e40007a7802 */ /* 0x000fe40000000f00 */
[----:B------:R-:W-:Y:S05]  /*5e30*/  CALL.REL.NOINC `($__internal_34_$__cuda_sm70_shflsync_bfly_p) ;  /* 0x000009e000007944 */ /* 0x000fea0003c00000 */
[----:B01----:R-:W-:Y:S01]  /*5e40*/  FADD.FTZ R121, R121, R192 ;  /* 0x000000c079797221 */ /* 0x003fe20000010000 */
[----:B------:R-:W-:Y:S01]  /*5e50*/  HFMA2.MMA R192, -RZ, RZ, 0, 4.76837158203125e-07 ;  /* 0x00000008ffc07435 */ /* 0x000fe200000001ff */
[----:B------:R-:W-:Y:S02]  /*5e60*/  MOV R190, 0x1f ;  /* 0x0000001f00be7802 */ /* 0x000fe40000000f00 */
[----:B------:R-:W-:-:S02]  /*5e70*/  MOV R193, 0xffffffff ;  /* 0xffffffff00c17802 */ /* 0x000fc40000000f00 */
[----:B------:R-:W-:Y:S02]  /*5e80*/  MOV R122, 0x5ea0 ;  /* 0x00005ea0007a7802 */ /* 0x000fe40000000f00 */
[----:B------:R-:W-:Y:S05]  /*5e90*/  CALL.REL.NOINC `($__internal_34_$__cuda_sm70_shflsync_bfly_p) ;  /* 0x0000098000007944 */ /* 0x000fea0003c00000 */
[----:B01----:R-:W-:Y:S01]  /*5ea0*/  FADD.FTZ R121, R121, R192 ;  /* 0x000000c079797221 */ /* 0x003fe20000010000 */
[----:B------:R-:W-:Y:S01]  /*5eb0*/  HFMA2.MMA R192, -RZ, RZ, 0, 9.5367431640625e-07 ;  /* 0x00000010ffc07435 */ /* 0x000fe200000001ff */
[----:B------:R-:W-:Y:S02]  /*5ec0*/  MOV R190, 0x1f ;  /* 0x0000001f00be7802 */ /* 0x000fe40000000f00 */
[----:B------:R-:W-:Y:S02]  /*5ed0*/  MOV R193, 0xffffffff ;  /* 0xffffffff00c17802 */ /* 0x000fe40000000f00 */
[----:B------:R-:W-:Y:S02]  /*5ee0*/  MOV R122, 0x5f00 ;  /* 0x00005f00007a7802 */ /* 0x000fe40000000f00 */
[----:B------:R-:W-:Y:S05]  /*5ef0*/  CALL.REL.NOINC `($__internal_34_$__cuda_sm70_shflsync_bfly_p) ;  /* 0x0000092000007944 */ /* 0x000fea0003c00000 */
        /* <DEDUP_REMOVED lines=119> */
[----:B------:R-:W-:Y:S05]  /*6670*/  CALL.REL.NOINC `($__internal_34_$__cuda_sm70_shflsync_bfly_p) ;  /* 0x000001a000007944 */ /* 0x000fea0003c00000 */
[----:B01----:R-:W-:Y:S01]  /*6680*/  FADD.FTZ R121, R121, R192 ;  /* 0x000000c079797221 */ /* 0x003fe20000010000 */
[----:B------:R-:W-:Y:S01]  /*6690*/  HFMA2.MMA R192, -RZ, RZ, 0, 1.1920928955078125e-07 ;  /* 0x00000002ffc07435 */ /* 0x000fe200000001ff */
[----:B------:R-:W-:Y:S02]  /*66a0*/  MOV R190, 0x1f ;  /* 0x0000001f00be7802 */ /* 0x000fe40000000f00 */
[----:B------:R-:W-:Y:S02]  /*66b0*/  MOV R193, 0xffffffff ;  /* 0xffffffff00c17802 */ /* 0x000fe40000000f00 */
[----:B------:R-:W-:Y:S02]  /*66c0*/  MOV R122, 0x66e0 ;  /* 0x000066e0007a7802 */ /* 0x000fe40000000f00 */
[----:B------:R-:W-:Y:S05]  /*66d0*/  CALL.REL.NOINC `($__internal_34_$__cuda_sm70_shflsync_bfly_p) ;  /* 0x0000014000007944 */ /* 0x000fea0003c00000 */
[----:B01----:R-:W-:Y:S01]  /*66e0*/  FADD.FTZ R121, R121, R192 ;  /* 0x000000c079797221 */ /* 0x003fe20000010000 */
[----:B------:R-:W-:Y:S01]  /*66f0*/  HFMA2.MMA R192, -RZ, RZ, 0, 2.384185791015625e-07 ;  /* 0x00000004ffc07435 */ /* 0x000fe200000001ff */
[----:B------:R-:W-:Y:S02]  /*6700*/  MOV R190, 0x1f ;  /* 0x0000001f00be7802 */ /* 0x000fe40000000f00 */
[----:B------:R-:W-:-:S02]  /*6710*/  MOV R193, 0xffffffff ;  /* 0xffffffff00c17802 */ /* 0x000fc40000000f00 */
[----:B------:R-:W-:Y:S02]  /*6720*/  MOV R122, 0x6740 ;  /* 0x00006740007a7802 */ /* 0x000fe40000000f00 */
[----:B------:R-:W-:Y:S05]  /*6730*/  CALL.REL.NOINC `($__internal_34_$__cuda_sm70_shflsync_bfly_p) ;  /* 0x000000e000007944 */ /* 0x000fea0003c00000 */
[----:B01----:R-:W-:Y:S01]  /*6740*/  FADD.FTZ R121, R121, R192 ;  /* 0x000000c079797221 */ /* 0x003fe20000010000 */
[----:B------:R-:W-:Y:S01]  /*6750*/  HFMA2.MMA R192, -RZ, RZ, 0, 4.76837158203125e-07 ;  /* 0x00000008ffc07435 */ /* 0x000fe200000001ff */
[----:B------:R-:W-:Y:S02]  /*6760*/  MOV R190, 0x1f ;  /* 0x0000001f00be7802 */ /* 0x000fe40000000f00 */
[----:B------:R-:W-:Y:S02]  /*6770*/  MOV R193, 0xffffffff ;  /* 0xffffffff00c17802 */ /* 0x000fe40000000f00 */
[----:B------:R-:W-:Y:S02]  /*6780*/  MOV R122, 0x67a0 ;  /* 0x000067a0007a7802 */ /* 0x000fe40000000f00 */
[----:B------:R-:W-:Y:S05]  /*6790*/  CALL.REL.NOINC `($__internal_34_$__cuda_sm70_shflsync_bfly_p) ;  /* 0x0000008000007944 */ /* 0x000fea0003c00000 */
[----:B-1----:R-:W-:Y:S01]  /*67a0*/  FADD.FTZ R189, R121, R192 ;  /* 0x000000c079bd7221 */ /* 0x002fe20000010000 */
[----:B------:R-:W-:Y:S01]  /*67b0*/  HFMA2.MMA R192, -RZ, RZ, 0, 9.5367431640625e-07 ;  /* 0x00000010ffc07435 */ /* 0x000fe200000001ff */
[----:B0-----:R-:W-:Y:S02]  /*67c0*/  MOV R190, 0x1f ;  /* 0x0000001f00be7802 */ /* 0x001fe40000000f00 */
[----:B------:R-:W-:-:S02]  /*67d0*/  MOV R193, 0xffffffff ;  /* 0xffffffff00c17802 */ /* 0x000fc40000000f00 */
[----:B------:R-:W-:Y:S02]  /*67e0*/  MOV R121, R189 ;  /* 0x000000bd00797202 */ /* 0x000fe40000000f00 */
[----:B------:R-:W-:Y:S02]  /*67f0*/  MOV R122, 0x6810 ;  /* 0x00006810007a7802 */ /* 0x000fe40000000f00 */
[----:B------:R-:W-:Y:S05]  /*6800*/  CALL.REL.NOINC `($__internal_34_$__cuda_sm70_shflsync_bfly_p) ;  /* 0x0000001000007944 */ /* 0x000fea0003c00000 */
[----:B01----:R-:W-:Y:S05]  /*6810*/  BRA `(.L_x_11255) ;  /* 0xffffe05000007947 */ /* 0x003fea000383ffff */
        .weak           $__internal_34_$__cuda_sm70_shflsync_bfly_p
        .type           $__internal_34_$__cuda_sm70_shflsync_bfly_p,@function
        .size           $__internal_34_$__cuda_sm70_shflsync_bfly_p,(.L_x_44874 - $__internal_34_$__cuda_sm70_shflsync_bfly_p)
$__internal_34_$__cuda_sm70_shflsync_bfly_p:
[----:B------:R-:W-:Y:S01]  /*6820*/  HFMA2.MMA R123, -RZ, RZ, 0, 0 ;  /* 0x00000000ff7b7435 */ /* 0x000fe200000001ff */
[----:B------:R-:W-:Y:S04]  /*6830*/  WARPSYNC R193 ;  /* 0x000000c100007348 */ /* 0x000fe80003800000 */
[----:B------:R0:W1:Y:S01]  /*6840*/  SHFL.BFLY PT, R192, R121, R192, R190 ;  /* 0x0c0000c079c07389 */ /* 0x00006200000e00be */
[----:B------:R-:W-:Y:S05]  /*6850*/  RET.REL.NODEC R122 `(_ZN10layer_norm13ln_fwd_kernelINS_13Kernel_traitsIf13__nv_bfloat16S2_S2_fjLj7168ELj1ELj1ELj4ELj16ENS_18Kernel_traits_baseILj7168EfS2_S2_S2_fjLj128EEEEELb0ELb0ELb1ELb0EEEvNS_9FwdParamsE) ;  /* 0xffff97a07a007950 */ /* 0x000fea0003c3ffff */
.L_x_11256:
        /* <DEDUP_REMOVED lines=10> */
.L_x_44874:


//--------------------- .text._ZN10layer_norm13ln_fwd_kernelINS_13Kernel_traitsIf13__nv_bfloat16S2_S2_fjLj7168ELj1ELj1ELj4ELj16ENS_18Kernel_traits_baseILj7168EfS2_S2_S2_fjLj128EEEEELb0ELb0ELb1ELb1EEEvNS_9FwdParamsE --------------------------
	.section	.text._ZN10layer_norm13ln_fwd_kernelINS_13Kernel_traitsIf13__nv_bfloat16S2_S2_fjLj7168ELj1ELj1ELj4ELj16ENS_18Kernel_traits_baseILj7168EfS2_S2_S2_fjLj128EEEEELb0ELb0ELb1ELb1EEEvNS_9FwdParamsE,"ax",@progbits
	.sectioninfo	@"SHI_REGISTERS=254"
	.align	128
        .global         _ZN10layer_norm13ln_fwd_kernelINS_13Kernel_traitsIf13__nv_bfloat16S2_S2_fjLj7168ELj1ELj1ELj4ELj16ENS_18Kernel_traits_baseILj7168EfS2_S2_S2_fjLj128EEEEELb0ELb0ELb1ELb1EEEvNS_9FwdParamsE
        .type           _ZN10layer_norm13ln_fwd_kernelINS_13Kernel_traitsIf13__nv_bfloat16S2_S2_fjLj7168ELj1ELj1ELj4ELj16ENS_18Kernel_traits_baseILj7168EfS2_S2_S2_fjLj128EEEEELb0ELb0ELb1ELb1EEEvNS_9FwdParamsE,@function
        .size           _ZN10layer_norm13ln_fwd_kernelINS_13Kernel_traitsIf13__nv_bfloat16S2_S2_fjLj7168ELj1ELj1ELj4ELj16ENS_18Kernel_traits_baseILj7168EfS2_S2_S2_fjLj128EEEEELb0ELb0ELb1ELb1EEEvNS_9FwdParamsE,(.L_x_44875 - _ZN10layer_norm13ln_fwd_kernelINS_13Kernel_traitsIf13__nv_bfloat16S2_S2_fjLj7168ELj1ELj1ELj4ELj16ENS_18Kernel_traits_baseILj7168EfS2_S2_S2_fjLj128EEEEELb0ELb0ELb1ELb1EEEvNS_9FwdParamsE)
        .other          _ZN10layer_norm13ln_fwd_kernelINS_13Kernel_traitsIf13__nv_bfloat16S2_S2_fjLj7168ELj1ELj1ELj4ELj16ENS_18Kernel_traits_baseILj7168EfS2_S2_S2_fjLj128EEEEELb0ELb0ELb1ELb1EEEvNS_9FwdParamsE,@"STO_CUDA_ENTRY STV_DEFAULT"
_ZN10layer_norm13ln_fwd_kernelINS_13Kernel_traitsIf13__nv_bfloat16S2_S2_fjLj7168ELj1ELj1ELj4ELj16ENS_18Kernel_traits_baseILj7168EfS2_S2_S2_fjLj128EEEEELb0ELb0ELb1ELb1EEEvNS_9FwdParamsE:
.text._ZN10layer_norm13ln_fwd_kernelINS_13Kernel_traitsIf13__nv_bfloat16S2_S2_fjLj7168ELj1ELj1ELj4ELj16ENS_18Kernel_traits_baseILj7168EfS2_S2_S2_fjLj128EEEEELb0ELb0ELb1ELb1EEEvNS_9FwdParamsE:
        /* <DEDUP_REMOVED lines=71> */
[----:B------:R-:W-:Y:S01]  /*0470*/  SHF.R.U32.HI R131, RZ, 0x5, R0 ;  /* 0x00000005ff837819 */ /* 0x000fe20000011600 */
[----:B------:R-:W-:Y:S01]  /*0480*/  HFMA2.MMA R132, -RZ, RZ, 0, 5.9604644775390625e-08 ;  /* 0x00000001ff847435 */ /* 0x000fe200000001ff */
[C---:B------:R-:W-:Y:S01]  /*0490*/  LOP3.LUT R129, R0.reuse, 0x1f, RZ, 0xc0, !PT ;  /* 0x0000001f00817812 */ /* 0x040fe200078ec0ff */
[----:B------:R-:W-:Y:S01]  /*04a0*/  ULDC.U8 UR6, c[0x0][0x1f0] ;  /* 0x00007c0000067ab9 */ /* 0x000fe20000000000 */
[----:B------:R-:W-:-:S02]  /*04b0*/  LOP3.LUT R130, R0, 0x7f, RZ, 0xc0, !PT ;  /* 0x0000007f00827812 */ /* 0x000fc400078ec0ff */
[----:B------:R-:W-:Y:S02]  /*04c0*/  LOP3.LUT R131, R131, 0x3, RZ, 0xc0, !PT ;  /* 0x0000000383837812 */ /* 0x000fe400078ec0ff */
.L_x_11430:
[----:B------:R-:W-:-:S05]  /*04d0*/  MOV R133, 0x4 ;  /* 0x0000000400857802 */ /* 0x000fca0000000f00 */
[----:B0-----:R-:W-:-:S06]  /*04e0*/  IMAD.WIDE R2, R128, R133, c[0x0][0x1d0] ;  /* 0x0000740080027625 */ /* 0x001fcc00078e0285 */
[----:B------:R0:W2:Y:S01]  /*04f0*/  LDG.E R2, [R2.64] ;  /* 0x0000000402027981 */ /* 0x0000a2000c1e1900 */
[----:B------:R-:W-:Y:S01]  /*0500*/  ISETP.NE.U32.AND P0, PT, RZ, c[0x0][0x180], PT ;  /* 0x00006000ff007a0c */ /* 0x000fe20003f05070 */
[----:B------:R-:W-:-:S03]  /*0510*/  IMAD R124, R128, c[0x0][0x168], RZ ;  /* 0x00005a00807c7a24 */ /* 0x000fc600078e02ff */
[----:B------:R-:W-:Y:S02]  /*0520*/  ISETP.NE.AND.EX P0, PT, RZ, c[0x0][0x184], PT, P0 ;  /* 0x00006100ff007a0c */ /* 0x000fe40003f05300 */
[----:B0-----:R-:W-:-:S11]  /*0530*/  MOV R3, RZ ;  /* 0x000000ff00037202 */ /* 0x001fd60000000f00 */
[----:B------:R-:W-:Y:S02]  /*0540*/  @P0 MOV R134, 0x10 ;  /* 0x0000001000860802 */ /* 0x000fe40000000f00 */
[----:B--2---:R-:W-:-:S13]  /*0550*/  ISETP.GE.AND P1, PT, R2, 0x1, PT ;  /* 0x000000010200780c */ /* 0x004fda0003f26270 */
[----:B------:R-:W-:-:S05]  /*0560*/  @P1 IADD3 R125, R2, -0x1, RZ ;  /* 0xffffffff027d1810 */ /* 0x000fca0007ffe0ff */
[----:B------:R-:W-:Y:S01]  /*0570*/  @P1 IMAD R126, R125, c[0x0][0x168], RZ ;  /* 0x00005a007d7e1a24 */ /* 0x000fe200078e02ff */
[----:B------:R-:W-:-:S04]  /*0580*/  SHF.R.S32.HI R125, RZ, 0x1f, R124 ;  /* 0x0000001fff7d7819 */ /* 0x000fc8000001147c */
[----:B------:R-:W-:Y:S02]  /*0590*/  @P1 SHF.R.S32.HI R127, RZ, 0x1f, R126 ;  /* 0x0000001fff7f1819 */ /* 0x000fe4000001147e */
[----:B------:R-:W-:Y:S02]  /*05a0*/  LEA.HI R125, R125, R124, RZ, 0x3 ;  /* 0x0000007c7d7d7211 */ /* 0x000fe400078f18ff */
[----:B------:R-:W-:Y:S02]  /*05b0*/  @P1 LEA.HI R127, R127, R126, RZ, 0x3 ;  /* 0x0000007e7f7f1211 */ /* 0x000fe400078f18ff */
[-C--:B------:R-:W-:Y:S01]  /*05c0*/  LEA.HI.SX32 R213, R125, R130.reuse, 0x1d ;  /* 0x000000827dd57211 */ /* 0x080fe200078feaff */
[----:B------:R-:W-:Y:S01]  /*05d0*/  IMAD.WIDE R124, R128, R133, c[0x0][0x1d8] ;  /* 0x00007600807c7625 */ /* 0x000fe200078e0285 */
[----:B------:R-:W-:Y:S02]  /*05e0*/  @P1 LEA.HI.SX32 R3, R127, R130, 0x1d ;  /* 0x000000827f031211 */ /* 0x000fe400078feaff */
[----:B------:R-:W-:Y:S01]  /*05f0*/  @P1 MOV R126, 0x10 ;  /* 0x00000010007e1802 */ /* 0x000fe20000000f00 */
[----:B------:R-:W-:Y:S01]  /*0600*/  @P0 IMAD.WIDE.U32 R134, R213, R134, c[0x0][0x180] ;  /* 0x00006000d5860625 */ /* 0x000fe200078e0086 */
[----:B-----5:R0:W5:Y:S03]  /*0610*/  LDG.E R133, [R124.64] ;  /* 0x000000047c857981 */ /* 0x020166000c1e1900 */
[----:B------:R-:W-:Y:S01]  /*0620*/  @P1 IMAD.WIDE.U32 R126, R3, R126, c[0x0][0x170] ;  /* 0x00005c00037e1625 */ /* 0x000fe200078e007e */
[----:B------:R0:W5:Y:S04]  /*0630*/  @P0 LDG.E.128 R8, [R134.64] ;  /* 0x0000000486080981 */ /* 0x000168000c1e1d00 */
[----:B-1----:R0:W5:Y:S01]  /*0640*/  @P1 LDG.E.128 R4, [R126.64] ;  /* 0x000000047e041981 */ /* 0x002162000c1e1d00 */
[----:B------:R-:W-:Y:S01]  /*0650*/  ISETP.GT.AND P2, PT, R2, RZ, PT ;  /* 0x000000ff0200720c */ /* 0x000fe20003f44270 */
[----:B------:R-:W-:Y:S01]  /*0660*/  BSSY B0, `(.L_x_11257) ;  /* 0x000000b000007945 */ /* 0x000fe20003800000 */
[----:B------:R-:W-:-:S11]  /*0670*/  SHF.R.S32.HI R151, RZ, 0x1f, R128 ;  /* 0x0000001fff977819 */ /* 0x000fd60000011480 */
[----:B------:R-:W-:Y:S05]  /*0680*/  @P2 BRA `(.L_x_11258) ;  /* 0x0000004000002947 */ /* 0x000fea0003800000 */
[----:B0-----:R-:W-:Y:S01]  /*0690*/  HFMA2.MMA R149, -RZ, RZ, 0, 0 ;  /* 0x00000000ff957435 */ /* 0x001fe200000001ff */
[----:B------:R-:W-:Y:S05]  /*06a0*/  @!P0 BRA `(.L_x_11259) ;  /* 0x0000006000008947 */ /* 0x000fea0003800000 */
[----:B-----5:R-:W-:Y:S01]  /*06b0*/  PRMT R149, RZ, 0x5410, R8 ;  /* 0x00005410ff957816 */ /* 0x020fe20000000008 */
[----:B------:R-:W-:Y:S05]  /*06c0*/  BRA `(.L_x_11259) ;  /* 0x0000004000007947 */ /* 0x000fea0003800000 */
.L_x_11258:
[----:B0----5:R-:W-:Y:S02]  /*06d0*/  PRMT R149, RZ, 0x5410, R4 ;  /* 0x00005410ff957816 */ /* 0x021fe40000000004 */
[----:B------:R-:W-:-:S03]  /*06e0*/  @P0 PRMT R2, RZ, 0x5410, R8 ;  /* 0x00005410ff020816 */ /* 0x000fc60000000008 */
[----:B------:R-:W-:-:S04]  /*06f0*/  FMUL.FTZ R149, R149, c[0x0][0x1ec] ;  /* 0x00007b0095957a20 */ /* 0x000fc80000410000 */
[----:B------:R-:W-:Y:S02]  /*0700*/  @P0 FADD.FTZ R149, R149, R2 ;  /* 0x0000000295950221 */ /* 0x000fe40000010000 */
.L_x_11259:
[----:B------:R-:W-:Y:S05]  /*0710*/  BSYNC B0 ;  /* 0x0000000000007941 */ /* 0x000fea0003800000 */
.L_x_11257:
[----:B------:R-:W-:Y:S01]  /*0720*/  BSSY B0, `(.L_x_11260) ;  /* 0x000000a000007945 */ /* 0x000fe20003800000 */
[----:B------:R-:W-:Y:S05]  /*0730*/  @P2 BRA `(.L_x_11261) ;  /* 0x0000004000002947 */ /* 0x000fea0003800000 */
[----:B------:R-:W-:Y:S01]  /*0740*/  MOV R135, RZ ;  /* 0x000000ff00877202 */ /* 0x000fe20000000f00 */
[----:B------:R-:W-:Y:S05]  /*0750*/  @!P0 BRA `(.L_x_11262) ;  /* 0x0000006000008947 */ /* 0x000fea0003800000 */
[----:B-----5:R-:W-:Y:S01]  /*0760*/  PRMT R135, RZ, 0x7610, R8 ;  /* 0x00007610ff877816 */ /* 0x020fe20000000008 */
[----:B------:R-:W-:Y:S05]  /*0770*/  BRA `(.L_x_11262) ;  /* 0x0000004000007947 */ /* 0x000fea0003800000 */
.L_x_11261:
[----:B-----5:R-:W-:Y:S02]  /*0780*/  PRMT R135, RZ, 0x7610, R4 ;  /* 0x00007610ff877816 */ /* 0x020fe40000000004 */
[----:B------:R-:W-:-:S03]  /*0790*/  @P0 PRMT R2, RZ, 0x7610, R8 ;  /* 0x00007610ff020816 */ /* 0x000fc60000000008 */
[----:B------:R-:W-:-:S04]  /*07a0*/  FMUL.FTZ R135, R135, c[0x0][0x1ec] ;  /* 0x00007b0087877a20 */ /* 0x000fc80000410000 */
[----:B------:R-:W-:Y:S02]  /*07b0*/  @P0 FADD.FTZ R135, R135, R2 ;  /* 0x0000000287870221 */ /* 0x000fe40000010000 */
.L_x_11262:
[----:B------:R-:W-:Y:S05]  /*07c0*/  BSYNC B0 ;  /* 0x0000000000007941 */ /* 0x000fea0003800000 */
.L_x_11260:
[----:B------:R-:W-:Y:S01]  /*07d0*/  BSSY B0, `(.L_x_11263) ;  /* 0x000000a000007945 */ /* 0x000fe20003800000 */
[----:B------:R-:W-:Y:S05]  /*07e0*/  @P2 BRA `(.L_x_11264) ;  /* 0x0000004000002947 */ /* 0x000fea0003800000 */
[----:B------:R-:W-:Y:S01]  /*07f0*/  HFMA2.MMA R137, -RZ, RZ, 0, 0 ;  /* 0x00000000ff897435 */ /* 0x000fe200000001ff */
[----:B------:R-:W-:Y:S05]  /*0800*/  @!P0 BRA `(.L_x_11265) ;  /* 0x0000006000008947 */ /* 0x000fea0003800000 */
[----:B-----5:R-:W-:Y:S01]  /*0810*/  PRMT R137, RZ, 0x5410, R9 ;  /* 0x00005410ff897816 */ /* 0x020fe20000000009 */
[----:B------:R-:W-:Y:S05]  /*0820*/  BRA `(.L_x_11265) ;  /* 0x0000004000007947 */ /* 0x000fea0003800000 */
.L_x_11264:
[----:B-----5:R-:W-:Y:S02]  /*0830*/  PRMT R137, RZ, 0x5410, R5 ;  /* 0x00005410ff897816 */ /* 0x020fe40000000005 */
[----:B------:R-:W-:-:S03]  /*0840*/  @P0 PRMT R2, RZ, 0x5410, R9 ;  /* 0x00005410ff020816 */ /* 0x000fc60000000009 */
[----:B------:R-:W-:-:S04]  /*0850*/  FMUL.FTZ R137, R137, c[0x0][0x1ec] ;  /* 0x00007b0089897a20 */ /* 0x000fc80000410000 */
[----:B------:R-:W-:Y:S02]  /*0860*/  @P0 FADD.FTZ R137, R137, R2 ;  /* 0x0000000289890221 */ /* 0x000fe40000010000 */
.L_x_11265:
[----:B------:R-:W-:Y:S05]  /*0870*/  BSYNC B0 ;  /* 0x0000000000007941 */ /* 0x000fea0003800000 */
.L_x_11263:
[----:B------:R-:W-:Y:S01]  /*0880*/  BSSY B0, `(.L_x_11266) ;  /* 0x000000a000007945 */ /* 0x000fe20003800000 */
[----:B------:R-:W-:Y:S05]  /*0890*/  @P2 BRA `(.L_x_11267) ;  /* 0x0000004000002947 */ /* 0x000fea0003800000 */
[----:B------:R-:W-:Y:S01]  /*08a0*/  MOV R139, RZ ;  /* 0x000000ff008b7202 */ /* 0x000fe20000000f00 */
[----:B------:R-:W-:Y:S05]  /*08b0*/  @!P0 BRA `(.L_x_11268) ;  /* 0x0000006000008947 */ /* 0x000fea0003800000 */
[----:B-----5:R-:W-:Y:S01]  /*08c0*/  PRMT R139, RZ, 0x7610, R9 ;  /* 0x00007610ff8b7816 */ /* 0x020fe20000000009 */
[----:B------:R-:W-:Y:S05]  /*08d0*/  BRA `(.L_x_11268) ;  /* 0x0000004000007947 */ /* 0x000fea0003800000 */
.L_x_11267:
[----:B-----5:R-:W-:Y:S02]  /*08e0*/  PRMT R139, RZ, 0x7610, R5 ;  /* 0x00007610ff8b7816 */ /* 0x020fe40000000005 */
[----:B------:R-:W-:-:S03]  /*08f0*/  @P0 PRMT R2, RZ, 0x7610, R9 ;  /* 0x00007610ff020816 */ /* 0x000fc60000000009 */
[----:B------:R-:W-:-:S04]  /*0900*/  FMUL.FTZ R139, R139, c[0x0][0x1ec] ;  /* 0x00007b008b8b7a20 */ /* 0x000fc80000410000 */
[----:B------:R-:W-:Y:S02]  /*0910*/  @P0 FADD.FTZ R139, R139, R2 ;  /* 0x000000028b8b0221 */ /* 0x000fe40000010000 */
.L_x_11268:
[----:B------:R-:W-:Y:S05]  /*0920*/  BSYNC B0 ;  /* 0x0000000000007941 */ /* 0x000fea0003800000 */
.L_x_11266:
[----:B------:R-:W-:Y:S01]  /*0930*/  BSSY B0, `(.L_x_11269) ;  /* 0x000000a000007945 */ /* 0x000fe20003800000 */
[----:B------:R-:W-:Y:S05]  /*0940*/  @P2 BRA `(.L_x_11270) ;  /* 0x0000004000002947 */ /* 0x000fea0003800000 */
[----:B------:R-:W-:Y:S01]  /*0950*/  HFMA2.MMA R141, -RZ, RZ, 0, 0 ;  /* 0x00000000ff8d7435 */ /* 0x000fe200000001ff */
[----:B------:R-:W-:Y:S05]  /*0960*/  @!P0 BRA `(.L_x_11271) ;  /* 0x0000006000008947 */ /* 0x000fea0003800000 */
[----:B-----5:R-:W-:Y:S01]  /*0970*/  PRMT R141, RZ, 0x5410, R10 ;  /* 0x00005410ff8d7816 */ /* 0x020fe2000000000a */
[----:B------:R-:W-:Y:S05]  /*0980*/  BRA `(.L_x_11271) ;  /* 0x0000004000007947 */ /* 0x000fea0003800000 */
.L_x_11270:
[----:B-----5:R-:W-:Y:S02]  /*0990*/  PRMT R141, RZ, 0x5410, R6 ;  /* 0x00005410ff8d7816 */ /* 0x020fe40000000006 */
[----:B------:R-:W-:-:S03]  /*09a0*/  @P0 PRMT R2, RZ, 0x5410, R10 ;  /* 0x00005410ff020816 */ /* 0x000fc6000000000a */
[----:B------:R-:W-:-:S04]  /*09b0*/  FMUL.FTZ R141, R141, c[0x0][0x1ec] ;  /* 0x00007b008d8d7a20 */ /* 0x000fc80000410000 */
[----:B------:R-:W-:Y:S02]  /*09c0*/  @P0 FADD.FTZ R141, R141, R2 ;  /* 0x000000028d8d0221 */ /* 0x000fe40000010000 */
.L_x_11271:
[----:B------:R-:W-:Y:S05]  /*09d0*/  BSYNC B0 ;  /* 0x0000000000007941 */ /* 0x000fea0003800000 */
.L_x_11269:
[----:B------:R-:W-:Y:S01]  /*09e0*/  BSSY B0, `(.L_x_11272) ;  /* 0x000000a000007945 */ /* 0x000fe20003800000 */
[----:B------:R-:W-:Y:S05]  /*09f0*/  @P2 BRA `(.L_x_11273) ;  /* 0x0000004000002947 */ /* 0x000fea0003800000 */
[----:B------:R-:W-:Y:S01]  /*0a00*/  MOV R143, RZ ;  /* 0x000000ff008f7202 */ /* 0x000fe20000000f00 */
[----:B------:R-:W-:Y:S05]  /*0a10*/  @!P0 BRA `(.L_x_11274) ;  /* 0x0000006000008947 */ /* 0x000fea0003800000 */
[----:B-----5:R-:W-:Y:S01]  /*0a20*/  PRMT R143, RZ, 0x7610, R10 ;  /* 0x00007610ff8f7816 */ /* 0x020fe2000000000a */
[----:B------:R-:W-:Y:S05]  /*0a30*/  BRA `(.L_x_11274) ;  /* 0x0000004000007947 */ /* 0x000fea0003800000 */
.L_x_11273:
[----:B-----5:R-:W-:Y:S02]  /*0a40*/  PRMT R143, RZ, 0x7610, R6 ;  /* 0x00007610ff8f7816 */ /* 0x020fe40000000006 */
[----:B------:R-:W-:-:S03]  /*0a50*/  @P0 PRMT R2, RZ, 0x7610, R10 ;  /* 0x00007610ff020816 */ /* 0x000fc6000000000a */
[----:B------:R-:W-:-:S04]  /*0a60*/  FMUL.FTZ R143, R143, c[0x0][0x1ec] ;  /* 0x00007b008f8f7a20 */ /* 0x000fc80000410000 */
[----:B------:R-:W-:Y:S02]  /*0a70*/  @P0 FADD.FTZ R143, R143, R2 ;  /* 0x000000028f8f0221 */ /* 0x000fe40000010000 */
.L_x_11274:
[----:B------:R-:W-:Y:S05]  /*0a80*/  BSYNC B0 ;  /* 0x0000000000007941 */ /* 0x000fea0003800000 */
.L_x_11272:
[----:B------:R-:W-:Y:S01]  /*0a90*/  BSSY B0, `(.L_x_11275) ;  /* 0x000000a000007945 */ /* 0x000fe20003800000 */
[----:B------:R-:W-:Y:S05]  /*0aa0*/  @P2 BRA `(.L_x_11276) ;  /* 0x0000004000002947 */ /* 0x000fea0003800000 */
[----:B------:R-:W-:Y:S01]  /*0ab0*/  HFMA2.MMA R145, -RZ, RZ, 0, 0 ;  /* 0x00000000ff917435 */ /* 0x000fe200000001ff */
[----:B------:R-:W-:Y:S05]  /*0ac0*/  @!P0 BRA `(.L_x_11277) ;  /* 0x0000006000008947 */ /* 0x000fea0003800000 */
[----:B-----5:R-:W-:Y:S01]  /*0ad0*/  PRMT R145, RZ, 0x5410, R11 ;  /* 0x00005410ff917816 */ /* 0x020fe2000000000b */
[----:B------:R-:W-:Y:S05]  /*0ae0*/  BRA `(.L_x_11277) ;  /* 0x0000004000007947 */ /* 0x000fea0003800000 */
.L_x_11276:
[----:B-----5:R-:W-:Y:S02]  /*0af0*/  PRMT R145, RZ, 0x5410, R7 ;  /* 0x00005410ff917816 */ /* 0x020fe40000000007 */
[----:B------:R-:W-:-:S03]  /*0b00*/  @P0 PRMT R2, RZ, 0x5410, R11 ;  /* 0x00005410ff020816 */ /* 0x000fc6000000000b */
[----:B------:R-:W-:-:S04]  /*0b10*/  FMUL.FTZ R145, R145, c[0x0][0x1ec] ;  /* 0x00007b0091917a20 */ /* 0x000fc80000410000 */
[----:B------:R-:W-:Y:S02]  /*0b20*/  @P0 FADD.FTZ R145, R145, R2 ;  /* 0x0000000291910221 */ /* 0x000fe40000010000 */
.L_x_11277:
[----:B------:R-:W-:Y:S05]  /*0b30*/  BSYNC B0 ;  /* 0x0000000000007941 */ /* 0x000fea0003800000 */
.L_x_11275:
[----:B------:R-:W-:Y:S01]  /*0b40*/  BSSY B0, `(.L_x_11278) ;  /* 0x000000a000007945 */ /* 0x000fe20003800000 */
[----:B------:R-:W-:Y:S05]  /*0b50*/  @P2 BRA `(.L_x_11279) ;  /* 0x0000004000002947 */ /* 0x000fea0003800000 */
[----:B------:R-:W-:Y:S01]  /*0b60*/  MOV R147, RZ ;  /* 0x000000ff00937202 */ /* 0x000fe20000000f00 */
[----:B------:R-:W-:Y:S05]  /*0b70*/  @!P0 BRA `(.L_x_11280) ;  /* 0x0000006000008947 */ /* 0x000fea0003800000 */
[----:B-----5:R-:W-:Y:S01]  /*0b80*/  PRMT R147, RZ, 0x7610, R11 ;  /* 0x00007610ff937816 */ /* 0x020fe2000000000b */
[----:B------:R-:W-:Y:S05]  /*0b90*/  BRA `(.L_x_11280) ;  /* 0x0000004000007947 */ /* 0x000fea0003800000 */
.L_x_11279:
[----:B-----5:R-:W-:Y:S02]  /*0ba0*/  PRMT R147, RZ, 0x7610, R7 ;  /* 0x00007610ff937816 */ /* 0x020fe40000000007 */
[----:B------:R-:W-:-:S03]  /*0bb0*/  @P0 PRMT R2, RZ, 0x7610, R11 ;  /* 0x00007610ff020816 */ /* 0x000fc6000000000b */
[----:B------:R-:W-:-:S04]  /*0bc0*/  FMUL.FTZ R147, R147, c[0x0][0x1ec] ;  /* 0x00007b0093937a20 */ /* 0x000fc80000410000 */
[----:B------:R-:W-:Y:S02]  /*0bd0*/  @P0 FADD.FTZ R147, R147, R2 ;  /* 0x0000000293930221 */ /* 0x000fe40000010000 */
.L_x_11280:
[----:B------:R-:W-:Y:S05]  /*0be0*/  BSYNC B0 ;  /* 0x0000000000007941 */ /* 0x000fea0003800000 */
.L_x_11278:
[----:B------:R-:W-:Y:S01]  /*0bf0*/  HFMA2.MMA R2, -RZ, RZ, 0, 9.5367431640625e-07 ;  /* 0x00000010ff027435 */ /* 0x000fe200000001ff */
[----:B------:R-:W-:Y:S02]  /*0c00*/  @P1 IADD3 R127, R3, 0x80, RZ ;  /* 0x00000080037f1810 */ /* 0x000fe40007ffe0ff */
[----:B------:R-:W-:Y:S02]  /*0c10*/  IADD3 R169, R213, 0x80, RZ ;  /* 0x00000080d5a97810 */ /* 0x000fe40007ffe0ff */
[----:B------:R-:W-:Y:S02]  /*0c20*/  F2FP.BF16.PACK_AB R155, R147, R145 ;  /* 0x00000091939b723e */ /* 0x000fe400000010ff */
[----:B------:R-:W-:Y:S02]  /*0c30*/  F2FP.BF16.PACK_AB R154, R143, R141 ;  /* 0x0000008d8f9a723e */ /* 0x000fe400000010ff */
[----:B------:R-:W-:Y:S01]  /*0c40*/  F2FP.BF16.PACK_AB R153, R139, R137 ;  /* 0x000000898b99723e */ /* 0x000fe200000010ff */
[----:B------:R-:W-:Y:S01]  /*0c50*/  IMAD.WIDE.U32 R124, R213, R2, c[0x0][0x188] ;  /* 0x00006200d57c7625 */ /* 0x000fe200078e0002 */
[----:B------:R-:W-:-:S03]  /*0c60*/  F2FP.BF16.PACK_AB R152, R135, R149 ;  /* 0x000000958798723e */ /* 0x000fc600000010ff */
        /* <DEDUP_REMOVED lines=9> */
[----:B-----5:R-:W-:Y:S01]  /*0d00*/  PRMT R153, RZ, 0x5410, R8 ;  /* 0x00005410ff997816 */ /* 0x020fe20000000008 */
[----:B------:R-:W-:Y:S05]  /*0d10*/  BRA `(.L_x_11283) ;  /* 0x0000004000007947 */ /* 0x000fea0003800000 */
.L_x_11282:
[----:B0----5:R-:W-:Y:S02]  /*0d20*/  PRMT R153, RZ, 0x5410, R4 ;  /* 0x00005410ff997816 */ /* 0x021fe40000000004 */
[----:B------:R-:W-:-:S03]  /*0d30*/  @P0 PRMT R124, RZ, 0x5410, R8 ;  /* 0x00005410ff7c0816 */ /* 0x000fc60000000008 */
[----:B------:R-:W-:-:S04]  /*0d40*/  FMUL.FTZ R153, R153, c[0x0][0x1ec] ;  /* 0x00007b0099997a20 */ /* 0x000fc80000410000 */
[----:B------:R-:W-:Y:S02]  /*0d50*/  @P0 FADD.FTZ R153, R124, R153 ;  /* 0x000000997c990221 */ /* 0x000fe40000010000 */
.L_x_11283:
[----:B------:R-:W-:Y:S05]  /*0d60*/  BSYNC B0 ;  /* 0x0000000000007941 */ /* 0x000fea0003800000 */
.L_x_11281:
[----:B------:R-:W-:Y:S01]  /*0d70*/  BSSY B0, `(.L_x_11284) ;  /* 0x000000a000007945 */ /* 0x000fe20003800000 */
[----:B------:R-:W-:Y:S05]  /*0d80*/  @P2 BRA `(.L_x_11285) ;  /* 0x0000004000002947 */ /* 0x000fea0003800000 */
[----:B------:R-:W-:Y:S01]  /*0d90*/  MOV R155, RZ ;  /* 0x000000ff009b7202 */ /* 0x000fe20000000f00 */
[----:B------:R-:W-:Y:S05]  /*0da0*/  @!P0 BRA `(.L_x_11286) ;  /* 0x0000006000008947 */ /* 0x000fea0003800000 */
[----:B-----5:R-:W-:Y:S01]  /*0db0*/  PRMT R155, RZ, 0x7610, R8 ;  /* 0x00007610ff9b7816 */ /* 0x020fe20000000008 */
[----:B------:R-:W-:Y:S05]  /*0dc0*/  BRA `(.L_x_11286) ;  /* 0x0000004000007947 */ /* 0x000fea0003800000 */
.L_x_11285:
[----:B-----5:R-:W-:Y:S02]  /*0dd0*/  PRMT R155, RZ, 0x7610, R4 ;  /* 0x00007610ff9b7816 */ /* 0x020fe40000000004 */
[----:B------:R-:W-:-:S03]  /*0de0*/  @P0 PRMT R124, RZ, 0x7610, R8 ;  /* 0x00007610ff7c0816 */ /* 0x000fc60000000008 */
[----:B------:R-:W-:-:S04]  /*0df0*/  FMUL.FTZ R155, R155, c[0x0][0x1ec] ;  /* 0x00007b009b9b7a20 */ /* 0x000fc80000410000 */
[----:B------:R-:W-:Y:S02]  /*0e00*/  @P0 FADD.FTZ R155, R124, R155 ;  /* 0x0000009b7c9b0221 */ /* 0x000fe40000010000 */
.L_x_11286:
[----:B------:R-:W-:Y:S05]  /*0e10*/  BSYNC B0 ;  /* 0x0000000000007941 */ /* 0x000fea0003800000 */
.L_x_11284:
[----:B------:R-:W-:Y:S01]  /*0e20*/  BSSY B0, `(.L_x_11287) ;  /* 0x000000a000007945 */ /* 0x000fe20003800000 */
[----:B------:R-:W-:Y:S05]  /*0e30*/  @P2 BRA `(.L_x_11288) ;  /* 0x0000004000002947 */ /* 0x000fea0003800000 */
[----:B------:R-:W-:Y:S01]  /*0e40*/  HFMA2.MMA R157, -RZ, RZ, 0, 0 ;  /* 0x00000000ff9d7435 */ /* 0x000fe200000001ff */
[----:B------:R-:W-:Y:S05]  /*0e50*/  @!P0 BRA `(.L_x_11289) ;  /* 0x0000006000008947 */ /* 0x000fea0003800000 */
[----:B-----5:R-:W-:Y:S01]  /*0e60*/  PRMT R157, RZ, 0x5410, R9 ;  /* 0x00005410ff9d7816 */ /* 0x020fe20000000009 */
[----:B------:R-:W-:Y:S05]  /*0e70*/  BRA `(.L_x_11289) ;  /* 0x0000004000007947 */ /* 0x000fea0003800000 */
.L_x_11288:
[----:B-----5:R-:W-:Y:S02]  /*0e80*/  PRMT R157, RZ, 0x5410, R5 ;  /* 0x00005410ff9d7816 */ /* 0x020fe40000000005 */
[----:B------:R-:W-:-:S03]  /*0e90*/  @P0 PRMT R124, RZ, 0x5410, R9 ;  /* 0x00005410ff7c0816 */ /* 0x000fc60000000009 */
[----:B------:R-:W-:-:S04]  /*0ea0*/  FMUL.FTZ R157, R157, c[0x0][0x1ec] ;  /* 0x00007b009d9d7a20 */ /* 0x000fc80000410000 */
[----:B------:R-:W-:Y:S02]  /*0eb0*/  @P0 FADD.FTZ R157, R124, R157 ;  /* 0x0000009d7c9d0221 */ /* 0x000fe40000010000 */
.L_x_11289:
[----:B------:R-:W-:Y:S05]  /*0ec0*/  BSYNC B0 ;  /* 0x0000000000007941 */ /* 0x000fea0003800000 */
.L_x_11287:
[----:B------:R-:W-:Y:S01]  /*0ed0*/  BSSY B0, `(.L_x_11290) ;  /* 0x000000a000007945 */ /* 0x000fe20003800000 */
[----:B------:R-:W-:Y:S05]  /*0ee0*/  @P2 BRA `(.L_x_11291) ;  /* 0x0000004000002947 */ /* 0x000fea0003800000 */
[----:B------:R-:W-:Y:S01]  /*0ef0*/  MOV R159, RZ ;  /* 0x000000ff009f7202 */ /* 0x000fe20000000f00 */
[----:B------:R-:W-:Y:S05]  /*0f00*/  @!P0 BRA `(.L_x_11292) ;  /* 0x0000006000008947 */ /* 0x000fea0003800000 */
[----:B-----5:R-:W-:Y:S01]  /*0f10*/  PRMT R159, RZ, 0x7610, R9 ;  /* 0x00007610ff9f7816 */ /* 0x020fe20000000009 */
[----:B------:R-:W-:Y:S05]  /*0f20*/  BRA `(.L_x_11292) ;  /* 0x0000004000007947 */ /* 0x000fea0003800000 */
.L_x_11291:
[----:B-----5:R-:W-:Y:S02]  /*0f30*/  PRMT R159, RZ, 0x7610, R5 ;  /* 0x00007610ff9f7816 */ /* 0x020fe40000000005 */
[----:B------:R-:W-:-:S03]  /*0f40*/  @P0 PRMT R124, RZ, 0x7610, R9 ;  /* 0x00007610ff7c0816 */ /* 0x000fc60000000009 */
[----:B------:R-:W-:-:S04]  /*0f50*/  FMUL.FTZ R159, R159, c[0x0][0x1ec] ;  /* 0x00007b009f9f7a20 */ /* 0x000fc80000410000 */
[----:B------:R-:W-:Y:S02]  /*0f60*/  @P0 FADD.FTZ R159, R124, R159 ;  /* 0x0000009f7c9f0221 */ /* 0x000fe40000010000 */
.L_x_11292:
[----:B------:R-:W-:Y:S05]  /*0f70*/  BSYNC B0 ;  /* 0x0000000000007941 */ /* 0x000fea0003800000 */
.L_x_11290:
[----:B------:R-:W-:Y:S01]  /*0f80*/  BSSY B0, `(.L_x_11293) ;  /* 0x000000a000007945 */ /* 0x000fe20003800000 */
[----:B------:R-:W-:Y:S05]  /*0f90*/  @P2 BRA `(.L_x_11294) ;  /* 0x0000004000002947 */ /* 0x000fea0003800000 */
[----:B------:R-:W-:Y:S01]  /*0fa0*/  HFMA2.MMA R161, -RZ, RZ, 0, 0 ;  /* 0x00000000ffa17435 */ /* 0x000fe200000001ff */
[----:B------:R-:W-:Y:S05]  /*0fb0*/  @!P0 BRA `(.L_x_11295) ;  /* 0x0000006000008947 */ /* 0x000fea0003800000 */
[----:B-----5:R-:W-:Y:S01]  /*0fc0*/  PRMT R161, RZ, 0x5410, R10 ;  /* 0x00005410ffa17816 */ /* 0x020fe2000000000a */
[----:B------:R-:W-:Y:S05]  /*0fd0*/  BRA `(.L_x_11295) ;  /* 0x0000004000007947 */ /* 0x000fea0003800000 */
.L_x_11294:
[----:B-----5:R-:W-:Y:S02]  /*0fe0*/  PRMT R161, RZ, 0x5410, R6 ;  /* 0x00005410ffa17816 */ /* 0x020fe40000000006 */
[----:B------:R-:W-:-:S03]  /*0ff0*/  @P0 PRMT R124, RZ, 0x5410, R10 ;  /* 0x00005410ff7c0816 */ /* 0x000fc6000000000a */
[----:B------:R-:W-:-:S04]  /*1000*/  FMUL.FTZ R161, R161, c[0x0][0x1ec] ;  /* 0x00007b00a1a17a20 */ /* 0x000fc80000410000 */
[----:B------:R-:W-:Y:S02]  /*1010*/  @P0 FADD.FTZ R161, R124, R161 ;  /* 0x000000a17ca10221 */ /* 0x000fe40000010000 */
.L_x_11295:
[----:B------:R-:W-:Y:S05]  /*1020*/  BSYNC B0 ;  /* 0x0000000000007941 */ /* 0x000fea0003800000 */
.L_x_11293:
[----:B------:R-:W-:Y:S01]  /*1030*/  BSSY B0, `(.L_x_11296) ;  /* 0x000000a000007945 */ /* 0x000fe20003800000 */
[----:B------:R-:W-:Y:S05]  /*1040*/  @P2 BRA `(.L_x_11297) ;  /* 0x0000004000002947 */ /* 0x000fea0003800000 */
[----:B------:R-:W-:Y:S01]  /*1050*/  MOV R163, RZ ;  /* 0x000000ff00a37202 */ /* 0x000fe20000000f00 */
[----:B------:R-:W-:Y:S05]  /*1060*/  @!P0 BRA `(.L_x_11298) ;  /* 0x0000006000008947 */ /* 0x000fea0003800000 */
[----:B-----5:R-:W-:Y:S01]  /*1070*/  PRMT R163, RZ, 0x7610, R10 ;  /* 0x00007610ffa37816 */ /* 0x020fe2000000000a */
[----:B------:R-:W-:Y:S05]  /*1080*/  BRA `(.L_x_11298) ;  /* 0x0000004000007947 */ /* 0x000fea0003800000 */
.L_x_11297:
[----:B-----5:R-:W-:Y:S02]  /*1090*/  PRMT R163, RZ, 0x7610, R6 ;  /* 0x00007610ffa37816 */ /* 0x020fe40000000006 */
[----:B------:R-:W-:-:S03]  /*10a0*/  @P0 PRMT R124, RZ, 0x7610, R10 ;  /* 0x00007610ff7c0816 */ /* 0x000fc6000000000a */
[----:B------:R-:W-:-:S04]  /*10b0*/  FMUL.FTZ R163, R163, c[0x0][0x1ec] ;  /* 0x00007b00a3a37a20 */ /* 0x000fc80000410000 */
[----:B------:R-:W-:Y:S02]  /*10c0*/  @P0 FADD.FTZ R163, R124, R163 ;  /* 0x000000a37ca30221 */ /* 0x000fe40000010000 */
.L_x_11298:
[----:B------:R-:W-:Y:S05]  /*10d0*/  BSYNC B0 ;  /* 0x0000000000007941 */ /* 0x000fea0003800000 */
.L_x_11296:
[----:B------:R-:W-:Y:S01]  /*10e0*/  BSSY B0, `(.L_x_11299) ;  /* 0x000000a000007945 */ /* 0x000fe20003800000 */
[----:B------:R-:W-:Y:S05]  /*10f0*/  @P2 BRA `(.L_x_11300) ;  /* 0x0000004000002947 */ /* 0x000fea0003800000 */
[----:B------:R-:W-:Y:S01]  /*1100*/  HFMA2.MMA R165, -RZ, RZ, 0, 0 ;  /* 0x00000000ffa57435 */ /* 0x000fe200000001ff */
[----:B------:R-:W-:Y:S05]  /*1110*/  @!P0 BRA `(.L_x_11301) ;  /* 0x0000006000008947 */ /* 0x000fea0003800000 */
[----:B-----5:R-:W-:Y:S01]  /*1120*/  PRMT R165, RZ, 0x5410, R11 ;  /* 0x00005410ffa57816 */ /* 0x020fe2000000000b */
[----:B------:R-:W-:Y:S05]  /*1130*/  BRA `(.L_x_11301) ;  /* 0x0000004000007947 */ /* 0x000fea0003800000 */
.L_x_11300:
[----:B-----5:R-:W-:Y:S02]  /*1140*/  PRMT R165, RZ, 0x5410, R7 ;  /* 0x00005410ffa57816 */ /* 0x020fe40000000007 */
[----:B------:R-:W-:-:S03]  /*1150*/  @P0 PRMT R124, RZ, 0x5410, R11 ;  /* 0x00005410ff7c0816 */ /* 0x000fc6000000000b */
[----:B------:R-:W-:-:S04]  /*1160*/  FMUL.FTZ R165, R165, c[0x0][0x1ec] ;  /* 0x00007b00a5a57a20 */ /* 0x000fc80000410000 */
[----:B------:R-:W-:Y:S02]  /*1170*/  @P0 FADD.FTZ R165, R124, R165 ;  /* 0x000000a57ca50221 */ /* 0x000fe40000010000 */
.L_x_11301:
[----:B------:R-:W-:Y:S05]  /*1180*/  BSYNC B0 ;  /* 0x0000000000007941 */ /* 0x000fea0003800000 */
.L_x_11299:
[----:B------:R-:W-:Y:S01]  /*1190*/  BSSY B0, `(.L_x_11302) ;  /* 0x000000a000007945 */ /* 0x000fe20003800000 */
[----:B------:R-:W-:Y:S05]  /*11a0*/  @P2 BRA `(.L_x_11303) ;  /* 0x0000004000002947 */ /* 0x000fea0003800000 */
[----:B------:R-:W-:Y:S01]  /*11b0*/  MOV R167, RZ ;  /* 0x000000ff00a77202 */ /* 0x000fe20000000f00 */
[----:B------:R-:W-:Y:S05]  /*11c0*/  @!P0 BRA `(.L_x_11304) ;  /* 0x0000006000008947 */ /* 0x000fea0003800000 */
[----:B-----5:R-:W-:Y:S01]  /*11d0*/  PRMT R167, RZ, 0x7610, R11 ;  /* 0x00007610ffa77816 */ /* 0x020fe2000000000b */
[----:B------:R-:W-:Y:S05]  /*11e0*/  BRA `(.L_x_11304) ;  /* 0x0000004000007947 */ /* 0x000fea0003800000 */
.L_x_11303:
[----:B-----5:R-:W-:Y:S02]  /*11f0*/  PRMT R167, RZ, 0x7610, R7 ;  /* 0x00007610ffa77816 */ /* 0x020fe40000000007 */
[----:B------:R-:W-:-:S03]  /*1200*/  @P0 PRMT R124, RZ, 0x7610, R11 ;  /* 0x00007610ff7c0816 */ /* 0x000fc6000000000b */
[----:B------:R-:W-:-:S04]  /*1210*/  FMUL.FTZ R167, R167, c[0x0][0x1ec] ;  /* 0x00007b00a7a77a20 */ /* 0x000fc80000410000 */
[----:B------:R-:W-:Y:S02]  /*1220*/  @P0 FADD.FTZ R167, R124, R167 ;  /* 0x000000a77ca70221 */ /* 0x000fe40000010000 */
.L_x_11304:
[----:B------:R-:W-:Y:S05]  /*1230*/  BSYNC B0 ;  /* 0x0000000000007941 */ /* 0x000fea0003800000 */
.L_x_11302:
        /* <DEDUP_REMOVED lines=18> */
.L_x_11306:
[----:B-----5:R-:W-:Y:S02]  /*1360*/  PRMT R215, RZ, 0x5410, R4 ;  /* 0x00005410ffd77816 */ /* 0x020fe40000000004 */
[----:B0-----:R-:W-:-:S03]  /*1370*/  @P0 PRMT R124, RZ, 0x5410, R8 ;  /* 0x00005410ff7c0816 */ /* 0x001fc60000000008 */
[----:B------:R-:W-:-:S04]  /*1380*/  FMUL.FTZ R215, R215, c[0x0][0x1ec] ;  /* 0x00007b00d7d77a20 */ /* 0x000fc80000410000 */
[----:B------:R-:W-:Y:S02]  /*1390*/  @P0 FADD.FTZ R215, R124, R215 ;  /* 0x000000d77cd70221 */ /* 0x000fe40000010000 */
.L_x_11307:
[----:B------:R-:W-:Y:S05]  /*13a0*/  BSYNC B0 ;  /* 0x0000000000007941 */ /* 0x000fea0003800000 */
.L_x_11305:
[----:B------:R-:W-:Y:S01]  /*13b0*/  BSSY B0, `(.L_x_11308) ;  /* 0x000000a000007945 */ /* 0x000fe20003800000 */
[----:B------:R-:W-:Y:S05]  /*13c0*/  @P2 BRA `(.L_x_11309) ;  /* 0x0000004000002947 */ /* 0x000fea0003800000 */
[----:B------:R-:W-:Y:S01]  /*13d0*/  MOV R205, RZ ;  /* 0x000000ff00cd7202 */ /* 0x000fe20000000f00 */
[----:B------:R-:W-:Y:S05]  /*13e0*/  @!P0 BRA `(.L_x_11310) ;  /* 0x0000006000008947 */ /* 0x000fea0003800000 */
[----:B-----5:R-:W-:Y:S01]  /*13f0*/  PRMT R205, RZ, 0x7610, R8 ;  /* 0x00007610ffcd7816 */ /* 0x020fe20000000008 */
[----:B------:R-:W-:Y:S05]  /*1400*/  BRA `(.L_x_11310) ;  /* 0x0000004000007947 */ /* 0x000fea0003800000 */
.L_x_11309:
[----:B-----5:R-:W-:Y:S02]  /*1410*/  PRMT R205, RZ, 0x7610, R4 ;  /* 0x00007610ffcd7816 */ /* 0x020fe40000000004 */
[----:B0-----:R-:W-:-:S03]  /*1420*/  @P0 PRMT R124, RZ, 0x7610, R8 ;  /* 0x00007610ff7c0816 */ /* 0x001fc60000000008 */
[----:B------:R-:W-:-:S04]  /*1430*/  FMUL.FTZ R205, R205, c[0x0][0x1ec] ;  /* 0x00007b00cdcd7a20 */ /* 0x000fc80000410000 */
[----:B------:R-:W-:Y:S02]  /*1440*/  @P0 FADD.FTZ R205, R124, R205 ;  /* 0x000000cd7ccd0221 */ /* 0x000fe40000010000 */
.L_x_11310:
[----:B------:R-:W-:Y:S05]  /*1450*/  BSYNC B0 ;  /* 0x0000000000007941 */ /* 0x000fea0003800000 */
.L_x_11308:
[----:B------:R-:W-:Y:S01]  /*1460*/  BSSY B0, `(.L_x_11311) ;  /* 0x000000a000007945 */ /* 0x000fe20003800000 */
[----:B------:R-:W-:Y:S05]  /*1470*/  @P2 BRA `(.L_x_11312) ;  /* 0x0000004000002947 */ /* 0x000fea0003800000 */
[----:B------:R-:W-:Y:S01]  /*1480*/  HFMA2.MMA R197, -RZ, RZ, 0, 0 ;  /* 0x00000000ffc57435 */ /* 0x000fe200000001ff */
[----:B------:R-:W-:Y:S05]  /*1490*/  @!P0 BRA `(.L_x_11313) ;  /* 0x0000006000008947 */ /* 0x000fea0003800000 */
[----:B-----5:R-:W-:Y:S01]  /*14a0*/  PRMT R197, RZ, 0x5410, R9 ;  /* 0x00005410ffc57816 */ /* 0x020fe20000000009 */
[----:B------:R-:W-:Y:S05]  /*14b0*/  BRA `(.L_x_11313) ;  /* 0x0000004000007947 */ /* 0x000fea0003800000 */
.L_x_11312:
[----:B-----5:R-:W-:Y:S02]  /*14c0*/  PRMT R197, RZ, 0x5410, R5 ;  /* 0x00005410ffc57816 */ /* 0x020fe40000000005 */
[----:B0-----:R-:W-:-:S03]  /*14d0*/  @P0 PRMT R124, RZ, 0x5410, R9 ;  /* 0x00005410ff7c0816 */ /* 0x001fc60000000009 */
[----:B------:R-:W-:-:S04]  /*14e0*/  FMUL.FTZ R197, R197, c[0x0][0x1ec] ;  /* 0x00007b00c5c57a20 */ /* 0x000fc80000410000 */
[----:B------:R-:W-:Y:S02]  /*14f0*/  @P0 FADD.FTZ R197, R124, R197 ;  /* 0x000000c57cc50221 */ /* 0x000fe40000010000 */
.L_x_11313:
[----:B------:R-:W-:Y:S05]  /*1500*/  BSYNC B0 ;  /* 0x0000000000007941 */ /* 0x000fea0003800000 */
.L_x_11311:
[----:B------:R-:W-:Y:S01]  /*1510*/  BSSY B0, `(.L_x_11314) ;  /* 0x000000a000007945 */ /* 0x000fe20003800000 */
[----:B------:R-:W-:Y:S05]  /*1520*/  @P2 BRA `(.L_x_11315) ;  /* 0x0000004000002947 */ /* 0x000fea0003800000 */
[----:B------:R-:W-:Y:S01]  /*1530*/  MOV R189, RZ ;  /* 0x000000ff00bd7202 */ /* 0x000fe20000000f00 */
[----:B------:R-:W-:Y:S05]  /*1540*/  @!P0 BRA `(.L_x_11316) ;  /* 0x0000006000008947 */ /* 0x000fea0003800000 */
[----:B-----5:R-:W-:Y:S01]  /*1550*/  PRMT R189, RZ, 0x7610, R9 ;  /* 0x00007610ffbd7816 */ /* 0x020fe20000000009 */
[----:B------:R-:W-:Y:S05]  /*1560*/  BRA `(.L_x_11316) ;  /* 0x0000004000007947 */ /* 0x000fea0003800000 */
.L_x_11315:
[----:B-----5:R-:W-:Y:S02]  /*1570*/  PRMT R189, RZ, 0x7610, R5 ;  /* 0x00007610ffbd7816 */ /* 0x020fe40000000005 */
[----:B0-----:R-:W-:-:S03]  /*1580*/  @P0 PRMT R124, RZ, 0x7610, R9 ;  /* 0x00007610ff7c0816 */ /* 0x001fc60000000009 */
[----:B------:R-:W-:-:S04]  /*1590*/  FMUL.FTZ R189, R189, c[0x0][0x1ec] ;  /* 0x00007b00bdbd7a20 */ /* 0x000fc80000410000 */
[----:B------:R-:W-:Y:S02]  /*15a0*/  @P0 FADD.FTZ R189, R124, R189 ;  /* 0x000000bd7cbd0221 */ /* 0x000fe40000010000 */
.L_x_11316:
[----:B------:R-:W-:Y:S05]  /*15b0*/  BSYNC B0 ;  /* 0x0000000000007941 */ /* 0x000fea0003800000 */
.L_x_11314:
[----:B------:R-:W-:Y:S01]  /*15c0*/  BSSY B0, `(.L_x_11317) ;  /* 0x000000a000007945 */ /* 0x000fe20003800000 */
[----:B------:R-:W-:Y:S05]  /*15d0*/  @P2 BRA `(.L_x_11318) ;  /* 0x0000004000002947 */ /* 0x000fea0003800000 */
[----:B------:R-:W-:Y:S01]  /*15e0*/  HFMA2.MMA R181, -RZ, RZ, 0, 0 ;  /* 0x00000000ffb57435 */ /* 0x000fe200000001ff */
[----:B------:R-:W-:Y:S05]  /*15f0*/  @!P0 BRA `(.L_x_11319) ;  /* 0x0000006000008947 */ /* 0x000fea0003800000 */
[----:B-----5:R-:W-:Y:S01]  /*1600*/  PRMT R181, RZ, 0x5410, R10 ;  /* 0x00005410ffb57816 */ /* 0x020fe2000000000a */
[----:B------:R-:W-:Y:S05]  /*1610*/  BRA `(.L_x_11319) ;  /* 0x0000004000007947 */ /* 0x000fea0003800000 */
.L_x_11318:
[----:B-----5:R-:W-:Y:S02]  /*1620*/  PRMT R181, RZ, 0x5410, R6 ;  /* 0x00005410ffb57816 */ /* 0x020fe40000000006 */
[----:B0-----:R-:W-:-:S03]  /*1630*/  @P0 PRMT R124, RZ, 0x5410, R10 ;  /* 0x00005410ff7c0816 */ /* 0x001fc6000000000a */
[----:B------:R-:W-:-:S04]  /*1640*/  FMUL.FTZ R181, R181, c[0x0][0x1ec] ;  /* 0x00007b00b5b57a20 */ /* 0x000fc80000410000 */
[----:B------:R-:W-:Y:S02]  /*1650*/  @P0 FADD.FTZ R181, R124, R181 ;  /* 0x000000b57cb50221 */ /* 0x000fe40000010000 */
.L_x_11319:
[----:B------:R-:W-:Y:S05]  /*1660*/  BSYNC B0 ;  /* 0x0000000000007941 */ /* 0x000fea0003800000 */
.L_x_11317:
[----:B------:R-:W-:Y:S01]  /*1670*/  BSSY B0, `(.L_x_11320) ;  /* 0x000000a000007945 */ /* 0x000fe20003800000 */
[----:B------:R-:W-:Y:S05]  /*1680*/  @P2 BRA `(.L_x_11321) ;  /* 0x0000004000002947 */ /* 0x000fea0003800000 */
[----:B0-----:R-:W-:Y:S01]  /*1690*/  MOV R175, RZ ;  /* 0x000000ff00af7202 */ /* 0x001fe20000000f00 */
[----:B------:R-:W-:Y:S05]  /*16a0*/  @!P0 BRA `(.L_x_11322) ;  /* 0x0000006000008947 */ /* 0x000fea0003800000 */
[----:B-----5:R-:W-:Y:S01]  /*16b0*/  PRMT R175, RZ, 0x7610, R10 ;  /* 0x00007610ffaf7816 */ /* 0x020fe2000000000a */
[----:B------:R-:W-:Y:S05]  /*16c0*/  BRA `(.L_x_11322) ;  /* 0x0000004000007947 */ /* 0x000fea0003800000 */
.L_x_11321:
[----:B0----5:R-:W-:Y:S02]  /*16d0*/  PRMT R175, RZ, 0x7610, R6 ;  /* 0x00007610ffaf7816 */ /* 0x021fe40000000006 */
[----:B------:R-:W-:-:S03]  /*16e0*/  @P0 PRMT R124, RZ, 0x7610, R10 ;  /* 0x00007610ff7c0816 */ /* 0x000fc6000000000a */
[----:B------:R-:W-:-:S04]  /*16f0*/  FMUL.FTZ R175, R175, c[0x0][0x1ec] ;  /* 0x00007b00afaf7a20 */ /* 0x000fc80000410000 */
[----:B------:R-:W-:Y:S02]  /*1700*/  @P0 FADD.FTZ R175, R124, R175 ;  /* 0x000000af7caf0221 */ /* 0x000fe40000010000 */
.L_x_11322:
[----:B------:R-:W-:Y:S05]  /*1710*/  BSYNC B0 ;  /* 0x0000000000007941 */ /* 0x000fea0003800000 */
.L_x_11320:
[----:B------:R-:W-:Y:S01]  /*1720*/  BSSY B0, `(.L_x_11323) ;  /* 0x000000a000007945 */ /* 0x000fe20003800000 */
[----:B------:R-:W-:Y:S05]  /*1730*/  @P2 BRA `(.L_x_11324) ;  /* 0x0000004000002947 */ /* 0x000fea0003800000 */
[----:B------:R-:W-:Y:S01]  /*1740*/  HFMA2.MMA R171, -RZ, RZ, 0, 0 ;  /* 0x00000000ffab7435 */ /* 0x000fe200000001ff */
[----:B------:R-:W-:Y:S05]  /*1750*/  @!P0 BRA `(.L_x_11325) ;  /* 0x0000006000008947 */ /* 0x000fea0003800000 */
[----:B-----5:R-:W-:Y:S01]  /*1760*/  PRMT R171, RZ, 0x5410, R11 ;  /* 0x00005410ffab7816 */ /* 0x020fe2000000000b */
[----:B------:R-:W-:Y:S05]  /*1770*/  BRA `(.L_x_11325) ;  /* 0x0000004000007947 */ /* 0x000fea0003800000 */
.L_x_11324:
[----:B-----5:R-:W-:Y:S02]  /*1780*/  PRMT R171, RZ, 0x5410, R7 ;  /* 0x00005410ffab7816 */ /* 0x020fe40000000007 */
[----:B------:R-:W-:-:S03]  /*1790*/  @P0 PRMT R124, RZ, 0x5410, R11 ;  /* 0x00005410ff7c0816 */ /* 0x000fc6000000000b */
[----:B------:R-:W-:-:S04]  /*17a0*/  FMUL.FTZ R171, R171, c[0x0][0x1ec] ;  /* 0x00007b00abab7a20 */ /* 0x000fc80000410000 */
[----:B------:R-:W-:Y:S02]  /*17b0*/  @P0 FADD.FTZ R171, R124, R171 ;  /* 0x000000ab7cab0221 */ /* 0x000fe40000010000 */
.L_x_11325:
[----:B------:R-:W-:Y:S05]  /*17c0*/  BSYNC B0 ;  /* 0x0000000000007941 */ /* 0x000fea0003800000 */
.L_x_11323:
[----:B------:R-:W-:Y:S01]  /*17d0*/  BSSY B0, `(.L_x_11326) ;  /* 0x000000a000007945 */ /* 0x000fe20003800000 */
[----:B------:R-:W-:Y:S05]  /*17e0*/  @P2 BRA `(.L_x_11327) ;  /* 0x0000004000002947 */ /* 0x000fea0003800000 */
[----:B------:R-:W-:Y:S01]  /*17f0*/  MOV R169, RZ ;  /* 0x000000ff00a97202 */ /* 0x000fe20000000f00 */
[----:B------:R-:W-:Y:S05]  /*1800*/  @!P0 BRA `(.L_x_11328) ;  /* 0x0000006000008947 */ /* 0x000fea0003800000 */
[----:B-----5:R-:W-:Y:S01]  /*1810*/  PRMT R169, RZ, 0x7610, R11 ;  /* 0x00007610ffa97816 */ /* 0x020fe2000000000b */
[----:B------:R-:W-:Y:S05]  /*1820*/  BRA `(.L_x_11328) ;  /* 0x0000004000007947 */ /* 0x000fea0003800000 */
.L_x_11327:
[----:B-----5:R-:W-:Y:S02]  /*1830*/  PRMT R169, RZ, 0x7610, R7 ;  /* 0x00007610ffa97816 */ /* 0x020fe40000000007 */
[----:B------:R-:W-:-:S03]  /*1840*/  @P0 PRMT R124, RZ, 0x7610, R11 ;  /* 0x00007610ff7c0816 */ /* 0x000fc6000000000b */
[----:B------:R-:W-:-:S04]  /*1850*/  FMUL.FTZ R169, R169, c[0x0][0x1ec] ;  /* 0x00007b00a9a97a20 */ /* 0x000fc80000410000 */
[----:B------:R-:W-:Y:S02]  /*1860*/  @P0 FADD.FTZ R169, R124, R169 ;  /* 0x000000a97ca90221 */ /* 0x000fe40000010000 */
.L_x_11328:
[----:B------:R-:W-:Y:S05]  /*1870*/  BSYNC B0 ;  /* 0x0000000000007941 */ /* 0x000fea0003800000 */
.L_x_11326:
        /* <DEDUP_REMOVED lines=18> */
.L_x_11330:
[----:B-----5:R-:W-:Y:S02]  /*19a0*/  PRMT R225, RZ, 0x5410, R4 ;  /* 0x00005410ffe17816 */ /* 0x020fe40000000004 */
[----:B0-----:R-:W-:-:S03]  /*19b0*/  @P0 PRMT R124, RZ, 0x5410, R8 ;  /* 0x00005410ff7c0816 */ /* 0x001fc60000000008 */
[----:B------:R-:W-:-:S04]  /*19c0*/  FMUL.FTZ R225, R225, c[0x0][0x1ec] ;  /* 0x00007b00e1e17a20 */ /* 0x000fc80000410000 */
[----:B------:R-:W-:Y:S02]  /*19d0*/  @P0 FADD.FTZ R225, R124, R225 ;  /* 0x000000e17ce10221 */ /* 0x000fe40000010000 */
.L_x_11331:
[----:B------:R-:W-:Y:S05]  /*19e0*/  BSYNC B0 ;  /* 0x0000000000007941 */ /* 0x000fea0003800000 */
.L_x_11329:
[----:B------:R-:W-:Y:S01]  /*19f0*/  BSSY B0, `(.L_x_11332) ;  /* 0x000000a000007945 */ /* 0x000fe20003800000 */
[----:B------:R-:W-:Y:S05]  /*1a00*/  @P2 BRA `(.L_x_11333) ;  /* 0x0000004000002947 */ /* 0x000fea0003800000 */
[----:B------:R-:W-:Y:S01]  /*1a10*/  MOV R217, RZ ;  /* 0x000000ff00d97202 */ /* 0x000fe20000000f00 */
[----:B------:R-:W-:Y:S05]  /*1a20*/  @!P0 BRA `(.L_x_11334) ;  /* 0x0000006000008947 */ /* 0x000fea0003800000 */
[----:B-----5:R-:W-:Y:S01]  /*1a30*/  PRMT R217, RZ, 0x7610, R8 ;  /* 0x00007610ffd97816 */ /* 0x020fe20000000008 */
[----:B------:R-:W-:Y:S05]  /*1a40*/  BRA `(.L_x_11334) ;  /* 0x0000004000007947 */ /* 0x000fea0003800000 */
.L_x_11333:
[----:B-----5:R-:W-:Y:S02]  /*1a50*/  PRMT R217, RZ, 0x7610, R4 ;  /* 0x00007610ffd97816 */ /* 0x020fe40000000004 */
[----:B0-----:R-:W-:-:S03]  /*1a60*/  @P0 PRMT R124, RZ, 0x7610, R8 ;  /* 0x00007610ff7c0816 */ /* 0x001fc60000000008 */
[----:B------:R-:W-:-:S04]  /*1a70*/  FMUL.FTZ R217, R217, c[0x0][0x1ec] ;  /* 0x00007b00d9d97a20 */ /* 0x000fc80000410000 */
[----:B------:R-:W-:Y:S02]  /*1a80*/  @P0 FADD.FTZ R217, R124, R217 ;  /* 0x000000d97cd90221 */ /* 0x000fe40000010000 */
.L_x_11334:
[----:B------:R-:W-:Y:S05]  /*1a90*/  BSYNC B0 ;  /* 0x0000000000007941 */ /* 0x000fea0003800000 */
.L_x_11332:
[----:B------:R-:W-:Y:S01]  /*1aa0*/  BSSY B0, `(.L_x_11335) ;  /* 0x000000a000007945 */ /* 0x000fe20003800000 */
[----:B------:R-:W-:Y:S05]  /*1ab0*/  @P2 BRA `(.L_x_11336) ;  /* 0x0000004000002947 */ /* 0x000fea0003800000 */
[----:B------:R-:W-:Y:S01]  /*1ac0*/  HFMA2.MMA R207, -RZ, RZ, 0, 0 ;  /* 0x00000000ffcf7435 */ /* 0x000fe200000001ff */
[----:B------:R-:W-:Y:S05]  /*1ad0*/  @!P0 BRA `(.L_x_11337) ;  /* 0x0000006000008947 */ /* 0x000fea0003800000 */
[----:B-----5:R-:W-:Y:S01]  /*1ae0*/  PRMT R207, RZ, 0x5410, R9 ;  /* 0x00005410ffcf7816 */ /* 0x020fe20000000009 */
[----:B------:R-:W-:Y:S05]  /*1af0*/  BRA `(.L_x_11337) ;  /* 0x0000004000007947 */ /* 0x000fea0003800000 */
.L_x_11336:
[----:B-----5:R-:W-:Y:S02]  /*1b00*/  PRMT R207, RZ, 0x5410, R5 ;  /* 0x00005410ffcf7816 */ /* 0x020fe40000000005 */
[----:B0-----:R-:W-:-:S03]  /*1b10*/  @P0 PRMT R124, RZ, 0x5410, R9 ;  /* 0x00005410ff7c0816 */ /* 0x001fc60000000009 */
[----:B------:R-:W-:-:S04]  /*1b20*/  FMUL.FTZ R207, R207, c[0x0][0x1ec] ;  /* 0x00007b00cfcf7a20 */ /* 0x000fc80000410000 */
[----:B------:R-:W-:Y:S02]  /*1b30*/  @P0 FADD.FTZ R207, R124, R207 ;  /* 0x000000cf7ccf0221 */ /* 0x000fe40000010000 */
.L_x_11337:
[----:B------:R-:W-:Y:S05]  /*1b40*/  BSYNC B0 ;  /* 0x0000000000007941 */ /* 0x000fea0003800000 */
.L_x_11335:
[----:B------:R-:W-:Y:S01]  /*1b50*/  BSSY B0, `(.L_x_11338) ;  /* 0x000000a000007945 */ /* 0x000fe20003800000 */
[----:B------:R-:W-:Y:S05]  /*1b60*/  @P2 BRA `(.L_x_11339) ;  /* 0x0000004000002947 */ /* 0x000fea0003800000 */
[----:B------:R-:W-:Y:S01]  /*1b70*/  MOV R199, RZ ;  /* 0x000000ff00c77202 */ /* 0x000fe20000000f00 */
[----:B------:R-:W-:Y:S05]  /*1b80*/  @!P0 BRA `(.L_x_11340) ;  /* 0x0000006000008947 */ /* 0x000fea0003800000 */
[----:B-----5:R-:W-:Y:S01]  /*1b90*/  PRMT R199, RZ, 0x7610, R9 ;  /* 0x00007610ffc77816 */ /* 0x020fe20000000009 */
[----:B------:R-:W-:Y:S05]  /*1ba0*/  BRA `(.L_x_11340) ;  /* 0x0000004000007947 */ /* 0x000fea0003800000 */
.L_x_11339:
[----:B-----5:R-:W-:Y:S02]  /*1bb0*/  PRMT R199, RZ, 0x7610, R5 ;  /* 0x00007610ffc77816 */ /* 0x020fe40000000005 */
[----:B0-----:R-:W-:-:S03]  /*1bc0*/  @P0 PRMT R124, RZ, 0x7610, R9 ;  /* 0x00007610ff7c0816 */ /* 0x001fc60000000009 */
[----:B------:R-:W-:-:S04]  /*1bd0*/  FMUL.FTZ R199, R199, c[0x0][0x1ec] ;  /* 0x00007b00c7c77a20 */ /* 0x000fc80000410000 */
[----:B------:R-:W-:Y:S02]  /*1be0*/  @P0 FADD.FTZ R199, R124, R199 ;  /* 0x000000c77cc70221 */ /* 0x000fe40000010000 */
.L_x_11340:
[----:B------:R-:W-:Y:S05]  /*1bf0*/  BSYNC B0 ;  /* 0x0000000000007941 */ /* 0x000fea0003800000 */
.L_x_11338:
[----:B------:R-:W-:Y:S01]  /*1c00*/  BSSY B0, `(.L_x_11341) ;  /* 0x000000a000007945 */ /* 0x000fe20003800000 */
[----:B------:R-:W-:Y:S05]  /*1c10*/  @P2 BRA `(.L_x_11342) ;  /* 0x0000004000002947 */ /* 0x000fea0003800000 */
[----:B------:R-:W-:Y:S01]  /*1c20*/  HFMA2.MMA R191, -RZ, RZ, 0, 0 ;  /* 0x00000000ffbf7435 */ /* 0x000fe200000001ff */
[----:B------:R-:W-:Y:S05]  /*1c30*/  @!P0 BRA `(.L_x_11343) ;  /* 0x0000006000008947 */ /* 0x000fea0003800000 */
[----:B-----5:R-:W-:Y:S01]  /*1c40*/  PRMT R191, RZ, 0x5410, R10 ;  /* 0x00005410ffbf7816 */ /* 0x020fe2000000000a */
[----:B------:R-:W-:Y:S05]  /*1c50*/  BRA `(.L_x_11343) ;  /* 0x0000004000007947 */ /* 0x000fea0003800000 */
.L_x_11342:
[----:B-----5:R-:W-:Y:S02]  /*1c60*/  PRMT R191, RZ, 0x5410, R6 ;  /* 0x00005410ffbf7816 */ /* 0x020fe40000000006 */
[----:B0-----:R-:W-:-:S03]  /*1c70*/  @P0 PRMT R124, RZ, 0x5410, R10 ;  /* 0x00005410ff7c0816 */ /* 0x001fc6000000000a */
[----:B------:R-:W-:-:S04]  /*1c80*/  FMUL.FTZ R191, R191, c[0x0][0x1ec] ;  /* 0x00007b00bfbf7a20 */ /* 0x000fc80000410000 */
[----:B------:R-:W-:Y:S02]  /*1c90*/  @P0 FADD.FTZ R191, R124, R191 ;  /* 0x000000bf7cbf0221 */ /* 0x000fe40000010000 */
.L_x_11343:
[----:B------:R-:W-:Y:S05]  /*1ca0*/  BSYNC B0 ;  /* 0x0000000000007941 */ /* 0x000fea0003800000 */
.L_x_11341:
[----:B------:R-:W-:Y:S01]  /*1cb0*/  BSSY B0, `(.L_x_11344) ;  /* 0x000000a000007945 */ /* 0x000fe20003800000 */
[----:B------:R-:W-:Y:S05]  /*1cc0*/  @P2 BRA `(.L_x_11345) ;  /* 0x0000004000002947 */ /* 0x000fea0003800000 */
[----:B0-----:R-:W-:Y:S01]  /*1cd0*/  MOV R183, RZ ;  /* 0x000000ff00b77202 */ /* 0x001fe20000000f00 */
[----:B------:R-:W-:Y:S05]  /*1ce0*/  @!P0 BRA `(.L_x_11346) ;  /* 0x0000006000008947 */ /* 0x000fea0003800000 */
[----:B-----5:R-:W-:Y:S01]  /*1cf0*/  PRMT R183, RZ, 0x7610, R10 ;  /* 0x00007610ffb77816 */ /* 0x020fe2000000000a */
[----:B------:R-:W-:Y:S05]  /*1d00*/  BRA `(.L_x_11346) ;  /* 0x0000004000007947 */ /* 0x000fea0003800000 */
.L_x_11345:
[----:B0----5:R-:W-:Y:S02]  /*1d10*/  PRMT R183, RZ, 0x7610, R6 ;  /* 0x00007610ffb77816 */ /* 0x021fe40000000006 */
[----:B------:R-:W-:-:S03]  /*1d20*/  @P0 PRMT R124, RZ, 0x7610, R10 ;  /* 0x00007610ff7c0816 */ /* 0x000fc6000000000a */
[----:B------:R-:W-:-:S04]  /*1d30*/  FMUL.FTZ R183, R183, c[0x0][0x1ec] ;  /* 0x00007b00b7b77a20 */ /* 0x000fc80000410000 */
[----:B------:R-:W-:Y:S02]  /*1d40*/  @P0 FADD.FTZ R183, R124, R183 ;  /* 0x000000b77cb70221 */ /* 0x000fe40000010000 */
.L_x_11346:
[----:B------:R-:W-:Y:S05]  /*1d50*/  BSYNC B0 ;  /* 0x0000000000007941 */ /* 0x000fea0003800000 */
.L_x_11344:
[----:B------:R-:W-:Y:S01]  /*1d60*/  BSSY B0, `(.L_x_11347) ;  /* 0x000000a000007945 */ /* 0x000fe20003800000 */
[----:B------:R-:W-:Y:S05]  /*1d70*/  @P2 BRA `(.L_x_11348) ;  /* 0x0000004000002947 */ /* 0x000fea0003800000 */
[----:B------:R-:W-:Y:S01]  /*1d80*/  HFMA2.MMA R177, -RZ, RZ, 0, 0 ;  /* 0x00000000ffb17435 */ /* 0x000fe200000001ff */
[----:B------:R-:W-:Y:S05]  /*1d90*/  @!P0 BRA `(.L_x_11349) ;  /* 0x0000006000008947 */ /* 0x000fea0003800000 */
[----:B-----5:R-:W-:Y:S01]  /*1da0*/  PRMT R177, RZ, 0x5410, R11 ;  /* 0x00005410ffb17816 */ /* 0x020fe2000000000b */
[----:B------:R-:W-:Y:S05]  /*1db0*/  BRA `(.L_x_11349) ;  /* 0x0000004000007947 */ /* 0x000fea0003800000 */
.L_x_11348:
[----:B-----5:R-:W-:Y:S02]  /*1dc0*/  PRMT R177, RZ, 0x5410, R7 ;  /* 0x00005410ffb17816 */ /* 0x020fe40000000007 */
[----:B------:R-:W-:-:S03]  /*1dd0*/  @P0 PRMT R124, RZ, 0x5410, R11 ;  /* 0x00005410ff7c0816 */ /* 0x000fc6000000000b */
[----:B------:R-:W-:-:S04]  /*1de0*/  FMUL.FTZ R177, R177, c[0x0][0x1ec] ;  /* 0x00007b00b1b17a20 */ /* 0x000fc80000410000 */
[----:B------:R-:W-:Y:S02]  /*1df0*/  @P0 FADD.FTZ R177, R124, R177 ;  /* 0x000000b17cb10221 */ /* 0x000fe40000010000 */
.L_x_11349:
[----:B------:R-:W-:Y:S05]  /*1e00*/  BSYNC B0 ;  /* 0x0000000000007941 */ /* 0x000fea0003800000 */
.L_x_11347:
[----:B------:R-:W-:Y:S01]  /*1e10*/  BSSY B0, `(.L_x_11350) ;  /* 0x000000a000007945 */ /* 0x000fe20003800000 */
[----:B------:R-:W-:Y:S05]  /*1e20*/  @P2 BRA `(.L_x_11351) ;  /* 0x0000004000002947 */ /* 0x000fea0003800000 */
[----:B------:R-:W-:Y:S01]  /*1e30*/  MOV R173, RZ ;  /* 0x000000ff00ad7202 */ /* 0x000fe20000000f00 */
[----:B------:R-:W-:Y:S05]  /*1e40*/  @!P0 BRA `(.L_x_11352) ;  /* 0x0000006000008947 */ /* 0x000fea0003800000 */
[----:B-----5:R-:W-:Y:S01]  /*1e50*/  PRMT R173, RZ, 0x7610, R11 ;  /* 0x00007610ffad7816 */ /* 0x020fe2000000000b */
[----:B------:R-:W-:Y:S05]  /*1e60*/  BRA `(.L_x_11352) ;  /* 0x0000004000007947 */ /* 0x000fea0003800000 */
.L_x_11351:
[----:B-----5:R-:W-:Y:S02]  /*1e70*/  PRMT R173, RZ, 0x7610, R7 ;  /* 0x00007610ffad7816 */ /* 0x020fe40000000007 */
[----:B------:R-:W-:-:S03]  /*1e80*/  @P0 PRMT R124, RZ, 0x7610, R11 ;  /* 0x00007610ff7c0816 */ /* 0x000fc6000000000b */
[----:B------:R-:W-:-:S04]  /*1e90*/  FMUL.FTZ R173, R173, c[0x0][0x1ec] ;  /* 0x00007b00adad7a20 */ /* 0x000fc80000410000 */
[----:B------:R-:W-:Y:S02]  /*1ea0*/  @P0 FADD.FTZ R173, R124, R173 ;  /* 0x000000ad7cad0221 */ /* 0x000fe40000010000 */
.L_x_11352:
[----:B------:R-:W-:Y:S05]  /*1eb0*/  BSYNC B0 ;  /* 0x0000000000007941 */ /* 0x000fea0003800000 */
.L_x_11350:
        /* <DEDUP_REMOVED lines=18> */
.L_x_11354:
[----:B-----5:R-:W-:Y:S02]  /*1fe0*/  PRMT R233, RZ, 0x5410, R4 ;  /* 0x00005410ffe97816 */ /* 0x020fe40000000004 */
[----:B0-----:R-:W-:-:S03]  /*1ff0*/  @P0 PRMT R124, RZ, 0x5410, R8 ;  /* 0x00005410ff7c0816 */ /* 0x001fc60000000008 */
[----:B------:R-:W-:-:S04]  /*2000*/  FMUL.FTZ R233, R233, c[0x0][0x1ec] ;  /* 0x00007b00e9e97a20 */ /* 0x000fc80000410000 */
[----:B------:R-:W-:Y:S02]  /*2010*/  @P0 FADD.FTZ R233, R124, R233 ;  /* 0x000000e97ce90221 */ /* 0x000fe40000010000 */
.L_x_11355:
[----:B------:R-:W-:Y:S05]  /*2020*/  BSYNC B0 ;  /* 0x0000000000007941 */ /* 0x000fea0003800000 */
.L_x_11353:
[----:B------:R-:W-:Y:S01]  /*2030*/  BSSY B0, `(.L_x_11356) ;  /* 0x000000a000007945 */ /* 0x000fe20003800000 */
[----:B------:R-:W-:Y:S05]  /*2040*/  @P2 BRA `(.L_x_11357) ;  /* 0x0000004000002947 */ /* 0x000fea0003800000 */
[----:B------:R-:W-:Y:S01]  /*2050*/  MOV R227, RZ ;  /* 0x000000ff00e37202 */ /* 0x000fe20000000f00 */
[----:B------:R-:W-:Y:S05]  /*2060*/  @!P0 BRA `(.L_x_11358) ;  /* 0x0000006000008947 */ /* 0x000fea0003800000 */
[----:B-----5:R-:W-:Y:S01]  /*2070*/  PRMT R227, RZ, 0x7610, R8 ;  /* 0x00007610ffe37816 */ /* 0x020fe20000000008 */
[----:B------:R-:W-:Y:S05]  /*2080*/  BRA `(.L_x_11358) ;  /* 0x0000004000007947 */ /* 0x000fea0003800000 */
.L_x_11357:
[----:B-----5:R-:W-:Y:S02]  /*2090*/  PRMT R227, RZ, 0x7610, R4 ;  /* 0x00007610ffe37816 */ /* 0x020fe40000000004 */
[----:B0-----:R-:W-:-:S03]  /*20a0*/  @P0 PRMT R124, RZ, 0x7610, R8 ;  /* 0x00007610ff7c0816 */ /* 0x001fc60000000008 */
[----:B------:R-:W-:-:S04]  /*20b0*/  FMUL.FTZ R227, R227, c[0x0][0x1ec] ;  /* 0x00007b00e3e37a20 */ /* 0x000fc80000410000 */
[----:B------:R-:W-:Y:S02]  /*20c0*/  @P0 FADD.FTZ R227, R124, R227 ;  /* 0x000000e37ce30221 */ /* 0x000fe40000010000 */
.L_x_11358:
[----:B------:R-:W-:Y:S05]  /*20d0*/  BSYNC B0 ;  /* 0x0000000000007941 */ /* 0x000fea0003800000 */
.L_x_11356:
[----:B------:R-:W-:Y:S01]  /*20e0*/  BSSY B0, `(.L_x_11359) ;  /* 0x000000a000007945 */ /* 0x000fe20003800000 */
[----:B------:R-:W-:Y:S05]  /*20f0*/  @P2 BRA `(.L_x_11360) ;  /* 0x0000004000002947 */ /* 0x000fea0003800000 */
[----:B------:R-:W-:Y:S01]  /*2100*/  HFMA2.MMA R219, -RZ, RZ, 0, 0 ;  /* 0x00000000ffdb7435 */ /* 0x000fe200000001ff */
[----:B------:R-:W-:Y:S05]  /*2110*/  @!P0 BRA `(.L_x_11361) ;  /* 0x0000006000008947 */ /* 0x000fea0003800000 */
[----:B-----5:R-:W-:Y:S01]  /*2120*/  PRMT R219, RZ, 0x5410, R9 ;  /* 0x00005410ffdb7816 */ /* 0x020fe20000000009 */
[----:B------:R-:W-:Y:S05]  /*2130*/  BRA `(.L_x_11361) ;  /* 0x0000004000007947 */ /* 0x000fea0003800000 */
.L_x_11360:
[----:B-----5:R-:W-:Y:S02]  /*2140*/  PRMT R219, RZ, 0x5410, R5 ;  /* 0x00005410ffdb7816 */ /* 0x020fe40000000005 */
[----:B0-----:R-:W-:-:S03]  /*2150*/  @P0 PRMT R124, RZ, 0x5410, R9 ;  /* 0x00005410ff7c0816 */ /* 0x001fc60000000009 */
[----:B------:R-:W-:-:S04]  /*2160*/  FMUL.FTZ R219, R219, c[0x0][0x1ec] ;  /* 0x00007b00dbdb7a20 */ /* 0x000fc80000410000 */
[----:B------:R-:W-:Y:S02]  /*2170*/  @P0 FADD.FTZ R219, R124, R219 ;  /* 0x000000db7cdb0221 */ /* 0x000fe40000010000 */
.L_x_11361:
[----:B------:R-:W-:Y:S05]  /*2180*/  BSYNC B0 ;  /* 0x0000000000007941 */ /* 0x000fea0003800000 */
.L_x_11359:
[----:B------:R-:W-:Y:S01]  /*2190*/  BSSY B0, `(.L_x_11362) ;  /* 0x000000a000007945 */ /* 0x000fe20003800000 */
[----:B------:R-:W-:Y:S05]  /*21a0*/  @P2 BRA `(.L_x_11363) ;  /* 0x0000004000002947 */ /* 0x000fea0003800000 */
[----:B------:R-:W-:Y:S01]  /*21b0*/  MOV R209, RZ ;  /* 0x000000ff00d17202 */ /* 0x000fe20000000f00 */
[----:B------:R-:W-:Y:S05]  /*21c0*/  @!P0 BRA `(.L_x_11364) ;  /* 0x0000006000008947 */ /* 0x000fea0003800000 */
[----:B-----5:R-:W-:Y:S01]  /*21d0*/  PRMT R209, RZ, 0x7610, R9 ;  /* 0x00007610ffd17816 */ /* 0x020fe20000000009 */
[----:B------:R-:W-:Y:S05]  /*21e0*/  BRA `(.L_x_11364) ;  /* 0x0000004000007947 */ /* 0x000fea0003800000 */
.L_x_11363:
[----:B-----5:R-:W-:Y:S02]  /*21f0*/  PRMT R209, RZ, 0x7610, R5 ;  /* 0x00007610ffd17816 */ /* 0x020fe40000000005 */
[----:B0-----:R-:W-:-:S03]  /*2200*/  @P0 PRMT R124, RZ, 0x7610, R9 ;  /* 0x00007610ff7c0816 */ /* 0x001fc60000000009 */
[----:B------:R-:W-:-:S04]  /*2210*/  FMUL.FTZ R209, R209, c[0x0][0x1ec] ;  /* 0x00007b00d1d17a20 */ /* 0x000fc80000410000 */
[----:B------:R-:W-:Y:S02]  /*2220*/  @P0 FADD.FTZ R209, R124, R209 ;  /* 0x000000d17cd10221 */ /* 0x000fe40000010000 */
.L_x_11364:
[----:B------:R-:W-:Y:S05]  /*2230*/  BSYNC B0 ;  /* 0x0000000000007941 */ /* 0x000fea0003800000 */
.L_x_11362:
[----:B------:R-:W-:Y:S01]  /*2240*/  BSSY B0, `(.L_x_11365) ;  /* 0x000000a000007945 */ /* 0x000fe20003800000 */
[----:B------:R-:W-:Y:S05]  /*2250*/  @P2 BRA `(.L_x_11366) ;  /* 0x0000004000002947 */ /* 0x000fea0003800000 */
[----:B------:R-:W-:Y:S01]  /*2260*/  HFMA2.MMA R201, -RZ, RZ, 0, 0 ;  /* 0x00000000ffc97435 */ /* 0x000fe200000001ff */
[----:B------:R-:W-:Y:S05]  /*2270*/  @!P0 BRA `(.L_x_11367) ;  /* 0x0000006000008947 */ /* 0x000fea0003800000 */
[----:B-----5:R-:W-:Y:S01]  /*2280*/  PRMT R201, RZ, 0x5410, R10 ;  /* 0x00005410ffc97816 */ /* 0x020fe2000000000a */
[----:B------:R-:W-:Y:S05]  /*2290*/  BRA `(.L_x_11367) ;  /* 0x0000004000007947 */ /* 0x000fea0003800000 */
.L_x_11366:
[----:B-----5:R-:W-:Y:S02]  /*22a0*/  PRMT R201, RZ, 0x5410, R6 ;  /* 0x00005410ffc97816 */ /* 0x020fe40000000006 */
[----:B0-----:R-:W-:-:S03]  /*22b0*/  @P0 PRMT R124, RZ, 0x5410, R10 ;  /* 0x00005410ff7c0816 */ /* 0x001fc6000000000a */
[----:B------:R-:W-:-:S04]  /*22c0*/  FMUL.FTZ R201, R201, c[0x0][0x1ec] ;  /* 0x00007b00c9c97a20 */ /* 0x000fc80000410000 */
[----:B------:R-:W-:Y:S02]  /*22d0*/  @P0 FADD.FTZ R201, R124, R201 ;  /* 0x000000c97cc90221 */ /* 0x000fe40000010000 */
.L_x_11367:
[----:B------:R-:W-:Y:S05]  /*22e0*/  BSYNC B0 ;  /* 0x0000000000007941 */ /* 0x000fea0003800000 */
.L_x_11365:
[----:B------:R-:W-:Y:S01]  /*22f0*/  BSSY B0, `(.L_x_11368) ;  /* 0x000000a000007945 */ /* 0x000fe20003800000 */
[----:B------:R-:W-:Y:S05]  /*2300*/  @P2 BRA `(.L_x_11369) ;  /* 0x0000004000002947 */ /* 0x000fea0003800000 */
[----:B0-----:R-:W-:Y:S01]  /*2310*/  MOV R193, RZ ;  /* 0x000000ff00c17202 */ /* 0x001fe20000000f00 */
[----:B------:R-:W-:Y:S05]  /*2320*/  @!P0 BRA `(.L_x_11370) ;  /* 0x0000006000008947 */ /* 0x000fea0003800000 */
[----:B-----5:R-:W-:Y:S01]  /*2330*/  PRMT R193, RZ, 0x7610, R10 ;  /* 0x00007610ffc17816 */ /* 0x020fe2000000000a */
[----:B------:R-:W-:Y:S05]  /*2340*/  BRA `(.L_x_11370) ;  /* 0x0000004000007947 */ /* 0x000fea0003800000 */
.L_x_11369:
[----:B0----5:R-:W-:Y:S02]  /*2350*/  PRMT R193, RZ, 0x7610, R6 ;  /* 0x00007610ffc17816 */ /* 0x021fe40000000006 */
[----:B------:R-:W-:-:S03]  /*2360*/  @P0 PRMT R124, RZ, 0x7610, R10 ;  /* 0x00007610ff7c0816 */ /* 0x000fc6000000000a */
[----:B------:R-:W-:-:S04]  /*2370*/  FMUL.FTZ R193, R193, c[0x0][0x1ec] ;  /* 0x00007b00c1c17a20 */ /* 0x000fc80000410000 */
[----:B------:R-:W-:Y:S02]  /*2380*/  @P0 FADD.FTZ R193, R124, R193 ;  /* 0x000000c17cc10221 */ /* 0x000fe40000010000 */
.L_x_11370:
[----:B------:R-:W-:Y:S05]  /*2390*/  BSYNC B0 ;  /* 0x0000000000007941 */ /* 0x000fea0003800000 */
.L_x_11368:
[----:B------:R-:W-:Y:S01]  /*23a0*/  BSSY B0, `(.L_x_11371) ;  /* 0x000000a000007945 */ /* 0x000fe20003800000 */
[----:B------:R-:W-:Y:S05]  /*23b0*/  @P2 BRA `(.L_x_11372) ;  /* 0x0000004000002947 */ /* 0x000fea0003800000 */
[----:B------:R-:W-:Y:S01]  /*23c0*/  HFMA2.MMA R185, -RZ, RZ, 0, 0 ;  /* 0x00000000ffb97435 */ /* 0x000fe200000001ff */
[----:B------:R-:W-:Y:S05]  /*23d0*/  @!P0 BRA `(.L_x_11373) ;  /* 0x0000006000008947 */ /* 0x000fea0003800000 */
[----:B-----5:R-:W-:Y:S01]  /*23e0*/  PRMT R185, RZ, 0x5410, R11 ;  /* 0x00005410ffb97816 */ /* 0x020fe2000000000b */
[----:B------:R-:W-:Y:S05]  /*23f0*/  BRA `(.L_x_11373) ;  /* 0x0000004000007947 */ /* 0x000fea0003800000 */
.L_x_11372:
[----:B-----5:R-:W-:Y:S02]  /*2400*/  PRMT R185, RZ, 0x5410, R7 ;  /* 0x00005410ffb97816 */ /* 0x020fe40000000007 */
[----:B------:R-:W-:-:S03]  /*2410*/  @P0 PRMT R124, RZ, 0x5410, R11 ;  /* 0x00005410ff7c0816 */ /* 0x000fc6000000000b */
[----:B------:R-:W-:-:S04]  /*2420*/  FMUL.FTZ R185, R185, c[0x0][0x1ec] ;  /* 0x00007b00b9b97a20 */ /* 0x000fc80000410000 */
[----:B------:R-:W-:Y:S02]  /*2430*/  @P0 FADD.FTZ R185, R124, R185 ;  /* 0x000000b97cb90221 */ /* 0x000fe40000010000 */
.L_x_11373:
[----:B------:R-:W-:Y:S05]  /*2440*/  BSYNC B0 ;  /* 0x0000000000007941 */ /* 0x000fea0003800000 */
.L_x_11371:
[----:B------:R-:W-:Y:S01]  /*2450*/  BSSY B0, `(.L_x_11374) ;  /* 0x000000a000007945 */ /* 0x000fe20003800000 */
[----:B------:R-:W-:Y:S05]  /*2460*/  @P2 BRA `(.L_x_11375) ;  /* 0x0000004000002947 */ /* 0x000fea0003800000 */
[----:B------:R-:W-:Y:S01]  /*2470*/  MOV R179, RZ ;  /* 0x000000ff00b37202 */ /* 0x000fe20000000f00 */
[----:B------:R-:W-:Y:S05]  /*2480*/  @!P0 BRA `(.L_x_11376) ;  /* 0x0000006000008947 */ /* 0x000fea0003800000 */
[----:B-----5:R-:W-:Y:S01]  /*2490*/  PRMT R179, RZ, 0x7610, R11 ;  /* 0x00007610ffb37816 */ /* 0x020fe2000000000b */
[----:B------:R-:W-:Y:S05]  /*24a0*/  BRA `(.L_x_11376) ;  /* 0x0000004000007947 */ /* 0x000fea0003800000 */
.L_x_11375:
[----:B-----5:R-:W-:Y:S02]  /*24b0*/  PRMT R179, RZ, 0x7610, R7 ;  /* 0x00007610ffb37816 */ /* 0x020fe40000000007 */
[----:B------:R-:W-:-:S03]  /*24c0*/  @P0 PRMT R124, RZ, 0x7610, R11 ;  /* 0x00007610ff7c0816 */ /* 0x000fc6000000000b */
[----:B------:R-:W-:-:S04]  /*24d0*/  FMUL.FTZ R179, R179, c[0x0][0x1ec] ;  /* 0x00007b00b3b37a20 */ /* 0x000fc80000410000 */
[----:B------:R-:W-:Y:S02]  /*24e0*/  @P0 FADD.FTZ R179, R124, R179 ;  /* 0x000000b37cb30221 */ /* 0x000fe40000010000 */
.L_x_11376:
[----:B------:R-:W-:Y:S05]  /*24f0*/  BSYNC B0 ;  /* 0x0000000000007941 */ /* 0x000fea0003800000 */
.L_x_11374:
        /* <DEDUP_REMOVED lines=18> */
.L_x_11378:
[----:B-----5:R-:W-:Y:S02]  /*2620*/  PRMT R239, RZ, 0x5410, R4 ;  /* 0x00005410ffef7816 */ /* 0x020fe40000000004 */
[----:B0-----:R-:W-:-:S03]  /*2630*/  @P0 PRMT R124, RZ, 0x5410, R8 ;  /* 0x00005410ff7c0816 */ /* 0x001fc60000000008 */
[----:B------:R-:W-:-:S04]  /*2640*/  FMUL.FTZ R239, R239, c[0x0][0x1ec] ;  /* 0x00007b00efef7a20 */ /* 0x000fc80000410000 */
[----:B------:R-:W-:Y:S02]  /*2650*/  @P0 FADD.FTZ R239, R124, R239 ;  /* 0x000000ef7cef0221 */ /* 0x000fe40000010000 */
.L_x_11379:
[----:B------:R-:W-:Y:S05]  /*2660*/  BSYNC B0 ;  /* 0x0000000000007941 */ /* 0x000fea0003800000 */
.L_x_11377:
[----:B------:R-:W-:Y:S01]  /*2670*/  BSSY B0, `(.L_x_11380) ;  /* 0x000000a000007945 */ /* 0x000fe20003800000 */
[----:B------:R-:W-:Y:S05]  /*2680*/  @P2 BRA `(.L_x_11381) ;  /* 0x0000004000002947 */ /* 0x000fea0003800000 */
[----:B------:R-:W-:Y:S01]  /*2690*/  MOV R235, RZ ;  /* 0x000000ff00eb7202 */ /* 0x000fe20000000f00 */
[----:B------:R-:W-:Y:S05]  /*26a0*/  @!P0 BRA `(.L_x_11382) ;  /* 0x0000006000008947 */ /* 0x000fea0003800000 */
[----:B-----5:R-:W-:Y:S01]  /*26b0*/  PRMT R235, RZ, 0x7610, R8 ;  /* 0x00007610ffeb7816 */ /* 0x020fe20000000008 */
[----:B------:R-:W-:Y:S05]  /*26c0*/  BRA `(.L_x_11382) ;  /* 0x0000004000007947 */ /* 0x000fea0003800000 */
.L_x_11381:
[----:B-----5:R-:W-:Y:S02]  /*26d0*/  PRMT R235, RZ, 0x7610, R4 ;  /* 0x00007610ffeb7816 */ /* 0x020fe40000000004 */
[----:B0-----:R-:W-:-:S03]  /*26e0*/  @P0 PRMT R124, RZ, 0x7610, R8 ;  /* 0x00007610ff7c0816 */ /* 0x001fc60000000008 */
[----:B------:R-:W-:-:S04]  /*26f0*/  FMUL.FTZ R235, R235, c[0x0][0x1ec] ;  /* 0x00007b00ebeb7a20 */ /* 0x000fc80000410000 */
[----:B------:R-:W-:Y:S02]  /*2700*/  @P0 FADD.FTZ R235, R124, R235 ;  /* 0x000000eb7ceb0221 */ /* 0x000fe40000010000 */
.L_x_11382:
[----:B------:R-:W-:Y:S05]  /*2710*/  BSYNC B0 ;  /* 0x0000000000007941 */ /* 0x000fea0003800000 */
.L_x_11380:
[----:B------:R-:W-:Y:S01]  /*2720*/  BSSY B0, `(.L_x_11383) ;  /* 0x000000a000007945 */ /* 0x000fe20003800000 */
[----:B------:R-:W-:Y:S05]  /*2730*/  @P2 BRA `(.L_x_11384) ;  /* 0x0000004000002947 */ /* 0x000fea0003800000 */
[----:B------:R-:W-:Y:S01]  /*2740*/  HFMA2.MMA R229, -RZ, RZ, 0, 0 ;  /* 0x00000000ffe57435 */ /* 0x000fe200000001ff */
[----:B------:R-:W-:Y:S05]  /*2750*/  @!P0 BRA `(.L_x_11385) ;  /* 0x0000006000008947 */ /* 0x000fea0003800000 */
[----:B-----5:R-:W-:Y:S01]  /*2760*/  PRMT R229, RZ, 0x5410, R9 ;  /* 0x00005410ffe57816 */ /* 0x020fe20000000009 */
[----:B------:R-:W-:Y:S05]  /*2770*/  BRA `(.L_x_11385) ;  /* 0x0000004000007947 */ /* 0x000fea0003800000 */
.L_x_11384:
[----:B-----5:R-:W-:Y:S02]  /*2780*/  PRMT R229, RZ, 0x5410, R5 ;  /* 0x00005410ffe57816 */ /* 0x020fe40000000005 */
[----:B0-----:R-:W-:-:S03]  /*2790*/  @P0 PRMT R124, RZ, 0x5410, R9 ;  /* 0x00005410ff7c0816 */ /* 0x001fc60000000009 */
[----:B------:R-:W-:-:S04]  /*27a0*/  FMUL.FTZ R229, R229, c[0x0][0x1ec] ;  /* 0x00007b00e5e57a20 */ /* 0x000fc80000410000 */
[----:B------:R-:W-:Y:S02]  /*27b0*/  @P0 FADD.FTZ R229, R124, R229 ;  /* 0x000000e57ce50221 */ /* 0x000fe40000010000 */
.L_x_11385:
[----:B------:R-:W-:Y:S05]  /*27c0*/  BSYNC B0 ;  /* 0x0000000000007941 */ /* 0x000fea0003800000 */
.L_x_11383:
[----:B------:R-:W-:Y:S01]  /*27d0*/  BSSY B0, `(.L_x_11386) ;  /* 0x000000a000007945 */ /* 0x000fe20003800000 */
[----:B------:R-:W-:Y:S05]  /*27e0*/  @P2 BRA `(.L_x_11387) ;  /* 0x0000004000002947 */ /* 0x000fea0003800000 */
[----:B------:R-:W-:Y:S01]  /*27f0*/  MOV R221, RZ ;  /* 0x000000ff00dd7202 */ /* 0x000fe20000000f00 */
[----:B------:R-:W-:Y:S05]  /*2800*/  @!P0 BRA `(.L_x_11388) ;  /* 0x0000006000008947 */ /* 0x000fea0003800000 */
[----:B-----5:R-:W-:Y:S01]  /*2810*/  PRMT R221, RZ, 0x7610, R9 ;  /* 0x00007610ffdd7816 */ /* 0x020fe20000000009 */
[----:B------:R-:W-:Y:S05]  /*2820*/  BRA `(.L_x_11388) ;  /* 0x0000004000007947 */ /* 0x000fea0003800000 */
.L_x_11387:
[----:B-----5:R-:W-:Y:S02]  /*2830*/  PRMT R221, RZ, 0x7610, R5 ;  /* 0x00007610ffdd7816 */ /* 0x020fe40000000005 */
[----:B0-----:R-:W-:-:S03]  /*2840*/  @P0 PRMT R124, RZ, 0x7610, R9 ;  /* 0x00007610ff7c0816 */ /* 0x001fc60000000009 */
[----:B------:R-:W-:-:S04]  /*2850*/  FMUL.FTZ R221, R221, c[0x0][0x1ec] ;  /* 0x00007b00dddd7a20 */ /* 0x000fc80000410000 */
[----:B------:R-:W-:Y:S02]  /*2860*/  @P0 FADD.FTZ R221, R124, R221 ;  /* 0x000000dd7cdd0221 */ /* 0x000fe40000010000 */
.L_x_11388:
[----:B------:R-:W-:Y:S05]  /*2870*/  BSYNC B0 ;  /* 0x0000000000007941 */ /* 0x000fea0003800000 */
.L_x_11386:
[----:B------:R-:W-:Y:S01]  /*2880*/  BSSY B0, `(.L_x_11389) ;  /* 0x000000a000007945 */ /* 0x000fe20003800000 */
[----:B------:R-:W-:Y:S05]  /*2890*/  @P2 BRA `(.L_x_11390) ;  /* 0x0000004000002947 */ /* 0x000fea0003800000 */
[----:B------:R-:W-:Y:S01]  /*28a0*/  HFMA2.MMA R211, -RZ, RZ, 0, 0 ;  /* 0x00000000ffd37435 */ /* 0x000fe200000001ff */
[----:B------:R-:W-:Y:S05]  /*28b0*/  @!P0 BRA `(.L_x_11391) ;  /* 0x0000006000008947 */ /* 0x000fea0003800000 */
[----:B-----5:R-:W-:Y:S01]  /*28c0*/  PRMT R211, RZ, 0x5410, R10 ;  /* 0x00005410ffd37816 */ /* 0x020fe2000000000a */
[----:B------:R-:W-:Y:S05]  /*28d0*/  BRA `(.L_x_11391) ;  /* 0x0000004000007947 */ /* 0x000fea0003800000 */
.L_x_11390:
[----:B-----5:R-:W-:Y:S02]  /*28e0*/  PRMT R211, RZ, 0x5410, R6 ;  /* 0x00005410ffd37816 */ /* 0x020fe40000000006 */
[----:B0-----:R-:W-:-:S03]  /*28f0*/  @P0 PRMT R124, RZ, 0x5410, R10 ;  /* 0x00005410ff7c0816 */ /* 0x001fc6000000000a */
[----:B------:R-:W-:-:S04]  /*2900*/  FMUL.FTZ R211, R211, c[0x0][0x1ec] ;  /* 0x00007b00d3d37a20 */ /* 0x000fc80000410000 */
[----:B------:R-:W-:Y:S02]  /*2910*/  @P0 FADD.FTZ R211, R124, R211 ;  /* 0x000000d37cd30221 */ /* 0x000fe40000010000 */
.L_x_11391:
[----:B------:R-:W-:Y:S05]  /*2920*/  BSYNC B0 ;  /* 0x0000000000007941 */ /* 0x000fea0003800000 */
.L_x_11389:
[----:B------:R-:W-:Y:S01]  /*2930*/  BSSY B0, `(.L_x_11392) ;  /* 0x000000a000007945 */ /* 0x000fe20003800000 */
[----:B------:R-:W-:Y:S05]  /*2940*/  @P2 BRA `(.L_x_11393) ;  /* 0x0000004000002947 */ /* 0x000fea0003800000 */
[----:B0-----:R-:W-:Y:S01]  /*2950*/  MOV R203, RZ ;  /* 0x000000ff00cb7202 */ /* 0x001fe20000000f00 */
[----:B------:R-:W-:Y:S05]  /*2960*/  @!P0 BRA `(.L_x_11394) ;  /* 0x0000006000008947 */ /* 0x000fea0003800000 */
[----:B-----5:R-:W-:Y:S01]  /*2970*/  PRMT R203, RZ, 0x7610, R10 ;  /* 0x00007610ffcb7816 */ /* 0x020fe2000000000a */
[----:B------:R-:W-:Y:S05]  /*2980*/  BRA `(.L_x_11394) ;  /* 0x0000004000007947 */ /* 0x000fea0003800000 */
.L_x_11393:
[----:B0----5:R-:W-:Y:S02]  /*2990*/  PRMT R203, RZ, 0x7610, R6 ;  /* 0x00007610ffcb7816 */ /* 0x021fe40000000006 */
[----:B------:R-:W-:-:S03]  /*29a0*/  @P0 PRMT R124, RZ, 0x7610, R10 ;  /* 0x00007610ff7c0816 */ /* 0x000fc6000000000a */
[----:B------:R-:W-:-:S04]  /*29b0*/  FMUL.FTZ R203, R203, c[0x0][0x1ec] ;  /* 0x00007b00cbcb7a20 */ /* 0x000fc80000410000 */
[----:B------:R-:W-:Y:S02]  /*29c0*/  @P0 FADD.FTZ R203, R124, R203 ;  /* 0x000000cb7ccb0221 */ /* 0x000fe40000010000 */
.L_x_11394:
[----:B------:R-:W-:Y:S05]  /*29d0*/  BSYNC B0 ;  /* 0x0000000000007941 */ /* 0x000fea0003800000 */
.L_x_11392:
[----:B------:R-:W-:Y:S01]  /*29e0*/  BSSY B0, `(.L_x_11395) ;  /* 0x000000a000007945 */ /* 0x000fe20003800000 */
[----:B------:R-:W-:Y:S05]  /*29f0*/  @P2 BRA `(.L_x_11396) ;  /* 0x0000004000002947 */ /* 0x000fea0003800000 */
[----:B------:R-:W-:Y:S01]  /*2a00*/  HFMA2.MMA R195, -RZ, RZ, 0, 0 ;  /* 0x00000000ffc37435 */ /* 0x000fe200000001ff */
[----:B------:R-:W-:Y:S05]  /*2a10*/  @!P0 BRA `(.L_x_11397) ;  /* 0x0000006000008947 */ /* 0x000fea0003800000 */
[----:B-----5:R-:W-:Y:S01]  /*2a20*/  PRMT R195, RZ, 0x5410, R11 ;  /* 0x00005410ffc37816 */ /* 0x020fe2000000000b */
[----:B------:R-:W-:Y:S05]  /*2a30*/  BRA `(.L_x_11397) ;  /* 0x0000004000007947 */ /* 0x000fea0003800000 */
.L_x_11396:
[----:B-----5:R-:W-:Y:S02]  /*2a40*/  PRMT R195, RZ, 0x5410, R7 ;  /* 0x00005410ffc37816 */ /* 0x020fe40000000007 */
[----:B------:R-:W-:-:S03]  /*2a50*/  @P0 PRMT R124, RZ, 0x5410, R11 ;  /* 0x00005410ff7c0816 */ /* 0x000fc6000000000b */
[----:B------:R-:W-:-:S04]  /*2a60*/  FMUL.FTZ R195, R195, c[0x0][0x1ec] ;  /* 0x00007b00c3c37a20 */ /* 0x000fc80000410000 */
[----:B------:R-:W-:Y:S02]  /*2a70*/  @P0 FADD.FTZ R195, R124, R195 ;  /* 0x000000c37cc30221 */ /* 0x000fe40000010000 */
.L_x_11397:
[----:B------:R-:W-:Y:S05]  /*2a80*/  BSYNC B0 ;  /* 0x0000000000007941 */ /* 0x000fea0003800000 */
.L_x_11395:
[----:B------:R-:W-:Y:S01]  /*2a90*/  BSSY B0, `(.L_x_11398) ;  /* 0x000000a000007945 */ /* 0x000fe20003800000 */
[----:B------:R-:W-:Y:S05]  /*2aa0*/  @P2 BRA `(.L_x_11399) ;  /* 0x0000004000002947 */ /* 0x000fea0003800000 */
[----:B------:R-:W-:Y:S01]  /*2ab0*/  MOV R187, RZ ;  /* 0x000000ff00bb7202 */ /* 0x000fe20000000f00 */
[----:B------:R-:W-:Y:S05]  /*2ac0*/  @!P0 BRA `(.L_x_11400) ;  /* 0x0000006000008947 */ /* 0x000fea0003800000 */
[----:B-----5:R-:W-:Y:S01]  /*2ad0*/  PRMT R187, RZ, 0x7610, R11 ;  /* 0x00007610ffbb7816 */ /* 0x020fe2000000000b */
[----:B------:R-:W-:Y:S05]  /*2ae0*/  BRA `(.L_x_11400) ;  /* 0x0000004000007947 */ /* 0x000fea0003800000 */
.L_x_11399:
[----:B-----5:R-:W-:Y:S02]  /*2af0*/  PRMT R187, RZ, 0x7610, R7 ;  /* 0x00007610ffbb7816 */ /* 0x020fe40000000007 */
[----:B------:R-:W-:-:S03]  /*2b00*/  @P0 PRMT R124, RZ, 0x7610, R11 ;  /* 0x00007610ff7c0816 */ /* 0x000fc6000000000b */
[----:B------:R-:W-:-:S04]  /*2b10*/  FMUL.FTZ R187, R187, c[0x0][0x1ec] ;  /* 0x00007b00bbbb7a20 */ /* 0x000fc80000410000 */
[----:B------:R-:W-:Y:S02]  /*2b20*/  @P0 FADD.FTZ R187, R124, R187 ;  /* 0x000000bb7cbb0221 */ /* 0x000fe40000010000 */
.L_x_11400:
[----:B------:R-:W-:Y:S05]  /*2b30*/  BSYNC B0 ;  /* 0x0000000000007941 */ /* 0x000fea0003800000 */
.L_x_11398:
[----:B------:R-:W-:Y:S01]  /*2b40*/  IADD3 R249, R213, 0x300, RZ ;  /* 0x00000300d5f97810 */ /* 0x000fe20007ffe0ff */
[-C--:B------:R-:W-:Y:S01]  /*2b50*/  IMAD.WIDE.U32 R212, R231, R2.reuse, c[0x0][0x188] ;  /* 0x00006200e7d47625 */ /* 0x080fe200078e0002 */
        /* <DEDUP_REMOVED lines=16> */
.L_x_11402:
[----:B-----5:R-:W-:Y:S02]  /*2c60*/  PRMT R247, RZ, 0x5410, R4 ;  /* 0x00005410fff77816 */ /* 0x020fe40000000004 */
[----:B0-----:R-:W-:-:S03]  /*2c70*/  @P0 PRMT R124, RZ, 0x5410, R8 ;  /* 0x00005410ff7c0816 */ /* 0x001fc60000000008 */
[----:B------:R-:W-:-:S04]  /*2c80*/  FMUL.FTZ R247, R247, c[0x0][0x1ec] ;  /* 0x00007b00f7f77a20 */ /* 0x000fc80000410000 */
[----:B------:R-:W-:Y:S02]  /*2c90*/  @P0 FADD.FTZ R247, R124, R247 ;  /* 0x000000f77cf70221 */ /* 0x000fe40000010000 */
.L_x_11403:
[----:B------:R-:W-:Y:S05]  /*2ca0*/  BSYNC B0 ;  /* 0x0000000000007941 */ /* 0x000fea0003800000 */
.L_x_11401:
[----:B------:R-:W-:Y:S01]  /*2cb0*/  BSSY B0, `(.L_x_11404) ;  /* 0x000000a000007945 */ /* 0x000fe20003800000 */
[----:B------:R-:W-:Y:S05]  /*2cc0*/  @P2 BRA `(.L_x_11405) ;  /* 0x0000004000002947 */ /* 0x000fea0003800000 */
[----:B------:R-:W-:Y:S01]  /*2cd0*/  MOV R245, RZ ;  /* 0x000000ff00f57202 */ /* 0x000fe20000000f00 */
[----:B------:R-:W-:Y:S05]  /*2ce0*/  @!P0 BRA `(.L_x_11406) ;  /* 0x0000006000008947 */ /* 0x000fea0003800000 */
[----:B-----5:R-:W-:Y:S01]  /*2cf0*/  PRMT R245, RZ, 0x7610, R8 ;  /* 0x00007610fff57816 */ /* 0x020fe20000000008 */
[----:B------:R-:W-:Y:S05]  /*2d00*/  BRA `(.L_x_11406) ;  /* 0x0000004000007947 */ /* 0x000fea0003800000 */
.L_x_11405:
[----:B-----5:R-:W-:Y:S02]  /*2d10*/  PRMT R245, RZ, 0x7610, R4 ;  /* 0x00007610fff57816 */ /* 0x020fe40000000004 */
[----:B0-----:R-:W-:-:S03]  /*2d20*/  @P0 PRMT R124, RZ, 0x7610, R8 ;  /* 0x00007610ff7c0816 */ /* 0x001fc60000000008 */
[----:B------:R-:W-:-:S04]  /*2d30*/  FMUL.FTZ R245, R245, c[0x0][0x1ec] ;  /* 0x00007b00f5f57a20 */ /* 0x000fc80000410000 */
[----:B------:R-:W-:Y:S02]  /*2d40*/  @P0 FADD.FTZ R245, R124, R245 ;  /* 0x000000f57cf50221 */ /* 0x000fe40000010000 */
.L_x_11406:
[----:B------:R-:W-:Y:S05]  /*2d50*/  BSYNC B0 ;  /* 0x0000000000007941 */ /* 0x000fea0003800000 */
.L_x_11404:
[----:B------:R-:W-:Y:S01]  /*2d60*/  BSSY B0, `(.L_x_11407) ;  /* 0x000000a000007945 */ /* 0x000fe20003800000 */
[----:B------:R-:W-:Y:S05]  /*2d70*/  @P2 BRA `(.L_x_11408) ;  /* 0x0000004000002947 */ /* 0x000fea0003800000 */
[----:B------:R-:W-:Y:S01]  /*2d80*/  HFMA2.MMA R243, -RZ, RZ, 0, 0 ;  /* 0x00000000fff37435 */ /* 0x000fe200000001ff */
[----:B------:R-:W-:Y:S05]  /*2d90*/  @!P0 BRA `(.L_x_11409) ;  /* 0x0000006000008947 */ /* 0x000fea0003800000 */
[----:B-----5:R-:W-:Y:S01]  /*2da0*/  PRMT R243, RZ, 0x5410, R9 ;  /* 0x00005410fff37816 */ /* 0x020fe20000000009 */
[----:B------:R-:W-:Y:S05]  /*2db0*/  BRA `(.L_x_11409) ;  /* 0x0000004000007947 */ /* 0x000fea0003800000 */
.L_x_11408:
[----:B-----5:R-:W-:Y:S02]  /*2dc0*/  PRMT R243, RZ, 0x5410, R5 ;  /* 0x00005410fff37816 */ /* 0x020fe40000000005 */
[----:B0-----:R-:W-:-:S03]  /*2dd0*/  @P0 PRMT R124, RZ, 0x5410, R9 ;  /* 0x00005410ff7c0816 */ /* 0x001fc60000000009 */
[----:B------:R-:W-:-:S04]  /*2de0*/  FMUL.FTZ R243, R243, c[0x0][0x1ec] ;  /* 0x00007b00f3f37a20 */ /* 0x000fc80000410000 */
[----:B------:R-:W-:Y:S02]  /*2df0*/  @P0 FADD.FTZ R243, R124, R243 ;  /* 0x000000f37cf30221 */ /* 0x000fe40000010000 */
.L_x_11409:
[----:B------:R-:W-:Y:S05]  /*2e00*/  BSYNC B0 ;  /* 0x0000000000007941 */ /* 0x000fea0003800000 */
.L_x_11407:
[----:B------:R-:W-:Y:S01]  /*2e10*/  BSSY B0, `(.L_x_11410) ;  /* 0x000000a000007945 */ /* 0x000fe20003800000 */
[----:B------:R-:W-:Y:S05]  /*2e20*/  @P2 BRA `(.L_x_11411) ;  /* 0x0000004000002947 */ /* 0x000fea0003800000 */
[----:B------:R-:W-:Y:S01]  /*2e30*/  MOV R241, RZ ;  /* 0x000000ff00f17202 */ /* 0x000fe20000000f00 */
[----:B------:R-:W-:Y:S05]  /*2e40*/  @!P0 BRA `(.L_x_11412) ;  /* 0x0000006000008947 */ /* 0x000fea0003800000 */
[----:B-----5:R-:W-:Y:S01]  /*2e50*/  PRMT R241, RZ, 0x7610, R9 ;  /* 0x00007610fff17816 */ /* 0x020fe20000000009 */
[----:B------:R-:W-:Y:S05]  /*2e60*/  BRA `(.L_x_11412) ;  /* 0x0000004000007947 */ /* 0x000fea0003800000 */
.L_x_11411:
[----:B-----5:R-:W-:Y:S02]  /*2e70*/  PRMT R241, RZ, 0x7610, R5 ;  /* 0x00007610fff17816 */ /* 0x020fe40000000005 */
[----:B0-----:R-:W-:-:S03]  /*2e80*/  @P0 PRMT R124, RZ, 0x7610, R9 ;  /* 0x00007610ff7c0816 */ /* 0x001fc60000000009 */
[----:B------:R-:W-:-:S04]  /*2e90*/  FMUL.FTZ R241, R241, c[0x0][0x1ec] ;  /* 0x00007b00f1f17a20 */ /* 0x000fc80000410000 */
[----:B------:R-:W-:Y:S02]  /*2ea0*/  @P0 FADD.FTZ R241, R124, R241 ;  /* 0x000000f17cf10221 */ /* 0x000fe40000010000 */
.L_x_11412:
[----:B------:R-:W-:Y:S05]  /*2eb0*/  BSYNC B0 ;  /* 0x0000000000007941 */ /* 0x000fea0003800000 */
.L_x_11410:
[----:B------:R-:W-:Y:S01]  /*2ec0*/  BSSY B0, `(.L_x_11413) ;  /* 0x000000a000007945 */ /* 0x000fe20003800000 */
[----:B------:R-:W-:Y:S05]  /*2ed0*/  @P2 BRA `(.L_x_11414) ;  /* 0x0000004000002947 */ /* 0x000fea0003800000 */
[----:B------:R-:W-:Y:S01]  /*2ee0*/  HFMA2.MMA R237, -RZ, RZ, 0, 0 ;  /* 0x00000000ffed7435 */ /* 0x000fe200000001ff */
[----:B------:R-:W-:Y:S05]  /*2ef0*/  @!P0 BRA `(.L_x_11415) ;  /* 0x0000006000008947 */ /* 0x000fea0003800000 */
[----:B-----5:R-:W-:Y:S01]  /*2f00*/  PRMT R237, RZ, 0x5410, R10 ;  /* 0x00005410ffed7816 */ /* 0x020fe2000000000a */
[----:B------:R-:W-:Y:S05]  /*2f10*/  BRA `(.L_x_11415) ;  /* 0x0000004000007947 */ /* 0x000fea0003800000 */
.L_x_11414:
[----:B-----5:R-:W-:Y:S02]  /*2f20*/  PRMT R237, RZ, 0x5410, R6 ;  /* 0x00005410ffed7816 */ /* 0x020fe40000000006 */
[----:B0-----:R-:W-:-:S03]  /*2f30*/  @P0 PRMT R124, RZ, 0x5410, R10 ;  /* 0x00005410ff7c0816 */ /* 0x001fc6000000000a */
[----:B------:R-:W-:-:S04]  /*2f40*/  FMUL.FTZ R237, R237, c[0x0][0x1ec] ;  /* 0x00007b00eded7a20 */ /* 0x000fc80000410000 */
[----:B------:R-:W-:Y:S02]  /*2f50*/  @P0 FADD.FTZ R237, R124, R237 ;  /* 0x000000ed7ced0221 */ /* 0x000fe40000010000 */
.L_x_11415:
[----:B------:R-:W-:Y:S05]  /*2f60*/  BSYNC B0 ;  /* 0x0000000000007941 */ /* 0x000fea0003800000 */
.L_x_11413:
[----:B------:R-:W-:Y:S01]  /*2f70*/  BSSY B0, `(.L_x_11416) ;  /* 0x000000a000007945 */ /* 0x000fe20003800000 */
[----:B------:R-:W-:Y:S05]  /*2f80*/  @P2 BRA `(.L_x_11417) ;  /* 0x0000004000002947 */ /* 0x000fea0003800000 */
[----:B0-----:R-:W-:Y:S01]  /*2f90*/  MOV R231, RZ ;  /* 0x000000ff00e77202 */ /* 0x001fe20000000f00 */
[----:B------:R-:W-:Y:S05]  /*2fa0*/  @!P0 BRA `(.L_x_11418) ;  /* 0x0000006000008947 */ /* 0x000fea0003800000 */
[----:B-----5:R-:W-:Y:S01]  /*2fb0*/  PRMT R231, RZ, 0x7610, R10 ;  /* 0x00007610ffe77816 */ /* 0x020fe2000000000a */
[----:B------:R-:W-:Y:S05]  /*2fc0*/  BRA `(.L_x_11418) ;  /* 0x0000004000007947 */ /* 0x000fea0003800000 */
.L_x_11417:
[----:B0----5:R-:W-:Y:S02]  /*2fd0*/  PRMT R231, RZ, 0x7610, R6 ;  /* 0x00007610ffe77816 */ /* 0x021fe40000000006 */
[----:B------:R-:W-:-:S03]  /*2fe0*/  @P0 PRMT R124, RZ, 0x7610, R10 ;  /* 0x00007610ff7c0816 */ /* 0x000fc6000000000a */
[----:B------:R-:W-:-:S04]  /*2ff0*/  FMUL.FTZ R231, R231, c[0x0][0x1ec] ;  /* 0x00007b00e7e77a20 */ /* 0x000fc80000410000 */
[----:B------:R-:W-:Y:S02]  /*3000*/  @P0 FADD.FTZ R231, R124, R231 ;  /* 0x000000e77ce70221 */ /* 0x000fe40000010000 */
.L_x_11418:
[----:B------:R-:W-:Y:S05]  /*3010*/  BSYNC B0 ;  /* 0x0000000000007941 */ /* 0x000fea0003800000 */
.L_x_11416:
[----:B------:R-:W-:Y:S01]  /*3020*/  BSSY B0, `(.L_x_11419) ;  /* 0x000000a000007945 */ /* 0x000fe20003800000 */
[----:B------:R-:W-:Y:S05]  /*3030*/  @P2 BRA `(.L_x_11420) ;  /* 0x0000004000002947 */ /* 0x000fea0003800000 */
[----:B------:R-:W-:Y:S01]  /*3040*/  HFMA2.MMA R223, -RZ, RZ, 0, 0 ;  /* 0x00000000ffdf7435 */ /* 0x000fe200000001ff */
[----:B------:R-:W-:Y:S05]  /*3050*/  @!P0 BRA `(.L_x_11421) ;  /* 0x0000006000008947 */ /* 0x000fea0003800000 */
[----:B-----5:R-:W-:Y:S01]  /*3060*/  PRMT R223, RZ, 0x5410, R11 ;  /* 0x00005410ffdf7816 */ /* 0x020fe2000000000b */
[----:B------:R-:W-:Y:S05]  /*3070*/  BRA `(.L_x_11421) ;  /* 0x0000004000007947 */ /* 0x000fea0003800000 */
.L_x_11420:
[----:B-----5:R-:W-:Y:S02]  /*3080*/  PRMT R223, RZ, 0x5410, R7 ;  /* 0x00005410ffdf7816 */ /* 0x020fe40000000007 */
[----:B------:R-:W-:-:S03]  /*3090*/  @P0 PRMT R124, RZ, 0x5410, R11 ;  /* 0x00005410ff7c0816 */ /* 0x000fc6000000000b */
[----:B------:R-:W-:-:S04]  /*30a0*/  FMUL.FTZ R223, R223, c[0x0][0x1ec] ;  /* 0x00007b00dfdf7a20 */ /* 0x000fc80000410000 */
[----:B------:R-:W-:Y:S02]  /*30b0*/  @P0 FADD.FTZ R223, R124, R223 ;  /* 0x000000df7cdf0221 */ /* 0x000fe40000010000 */
.L_x_11421:
[----:B------:R-:W-:Y:S05]  /*30c0*/  BSYNC B0 ;  /* 0x0000000000007941 */ /* 0x000fea0003800000 */
.L_x_11419:
[----:B------:R-:W-:Y:S01]  /*30d0*/  BSSY B0, `(.L_x_11422) ;  /* 0x000000a000007945 */ /* 0x000fe20003800000 */
[----:B------:R-:W-:Y:S05]  /*30e0*/  @P2 BRA `(.L_x_11423) ;  /* 0x0000004000002947 */ /* 0x000fea0003800000 */
[----:B------:R-:W-:Y:S01]  /*30f0*/  MOV R213, RZ ;  /* 0x000000ff00d57202 */ /* 0x000fe20000000f00 */
[----:B------:R-:W-:Y:S05]  /*3100*/  @!P0 BRA `(.L_x_11424) ;  /* 0x0000006000008947 */ /* 0x000fea0003800000 */
[----:B-----5:R-:W-:Y:S01]  /*3110*/  PRMT R213, RZ, 0x7610, R11 ;  /* 0x00007610ffd57816 */ /* 0x020fe2000000000b */
[----:B------:R-:W-:Y:S05]  /*3120*/  BRA `(.L_x_11424) ;  /* 0x0000004000007947 */ /* 0x000fea0003800000 */
.L_x_11423:
[----:B-----5:R-:W-:Y:S02]  /*3130*/  PRMT R213, RZ, 0x7610, R7 ;  /* 0x00007610ffd57816 */ /* 0x020fe40000000007 */
[----:B------:R-:W-:-:S03]  /*3140*/  @P0 PRMT R124, RZ, 0x7610, R11 ;  /* 0x00007610ff7c0816 */ /* 0x000fc6000000000b */
[----:B------:R-:W-:-:S04]  /*3150*/  FMUL.FTZ R213, R213, c[0x0][0x1ec] ;  /* 0x00007b00d5d57a20 */ /* 0x000fc80000410000 */
[----:B------:R-:W-:Y:S02]  /*3160*/  @P0 FADD.FTZ R213, R124, R213 ;  /* 0x000000d57cd50221 */ /* 0x000fe40000010000 */
.L_x_11424:
[----:B------:R-:W-:Y:S05]  /*3170*/  BSYNC B0 ;  /* 0x0000000000007941 */ /* 0x000fea0003800000 */
.L_x_11422:
[----:B------:R-:W-:Y:S01]  /*3180*/  FADD.FTZ R124, RZ, R149 ;  /* 0x00000095ff7c7221 */ /* 0x000fe20000010000 */
[----:B------:R-:W0:Y:S01]  /*3190*/  S2R R136, SR_TID.X ;  /* 0x0000000000887919 */ /* 0x000e220000002100 */
[----:B------:R-:W-:Y:S01]  /*31a0*/  IMAD.WIDE.U32 R2, R249, R2, c[0x0][0x188] ;  /* 0x00006200f9027625 */ /* 0x000fe200078e0002 */
[----:B------:R-:W-:Y:S02]  /*31b0*/  F2FP.BF16.PACK_AB R127, R213, R223 ;  /* 0x000000dfd57f723e */ /* 0x000fe400000010ff */
[----:B------:R-:W-:Y:S01]  /*31c0*/  F2FP.BF16.PACK_AB R126, R231, R237 ;  /* 0x000000ede77e723e */ /* 0x000fe200000010ff */
[----:B------:R-:W-:Y:S01]  /*31d0*/  FADD.FTZ R124, R124, R135 ;  /* 0x000000877c7c7221 */ /* 0x000fe20000010000 */
[----:B------:R-:W-:Y:S02]  /*31e0*/  F2FP.BF16.PACK_AB R125, R241, R243 ;  /* 0x000000f3f17d723e */ /* 0x000fe400000010ff */
[----:B------:R-:W-:Y:S01]  /*31f0*/  LOP3.LUT P0, RZ, R132, 0xff, RZ, 0xc0, !PT ;  /* 0x000000ff84ff7812 */ /* 0x000fe2000780c0ff */
[----:B------:R-:W-:-:S04]  /*3200*/  FADD.FTZ R124, R124, R137 ;  /* 0x000000897c7c7221 */ /* 0x000fc80000010000 */
[----:B------:R-:W-:-:S04]  /*3210*/  FADD.FTZ R124, R124, R139 ;  /* 0x0000008b7c7c7221 */ /* 0x000fc80000010000 */
[----:B------:R-:W-:-:S04]  /*3220*/  FADD.FTZ R124, R124, R141 ;  /* 0x0000008d7c7c7221 */ /* 0x000fc80000010000 */
[----:B------:R-:W-:Y:S01]  /*3230*/  FADD.FTZ R124, R124, R143 ;  /* 0x0000008f7c7c7221 */ /* 0x000fe20000010000 */
[----:B0-----:R-:W-:-:S03]  /*3240*/  SHF.R.U32.HI R138, RZ, 0x5, R136 ;  /* 0x00000005ff8a7819 */ /* 0x001fc60000011688 */
        /* <DEDUP_REMOVED lines=47> */
[----:B------:R-:W-:-:S04]  /*3540*/  FADD.FTZ R134, R134, R241 ;  /* 0x000000f186867221 */ /* 0x000fc80000010000 */
[----:B------:R-:W-:-:S04]  /*3550*/  FADD.FTZ R134, R134, R237 ;  /* 0x000000ed86867221 */ /* 0x000fc80000010000 */
[----:B------:R-:W-:Y:S01]  /*3560*/  FADD.FTZ R136, R134, R231 ;  /* 0x000000e786887221 */ /* 0x000fe20000010000 */
[----:B------:R-:W-:-:S03]  /*3570*/  LOP3.LUT R134, R138, 0x7fffffc, RZ, 0xc0, !PT ;  /* 0x07fffffc8a867812 */ /* 0x000fc600078ec0ff */
[----:B------:R-:W-:Y:S01]  /*3580*/  FADD.FTZ R136, R136, R223 ;  /* 0x000000df88887221 */ /* 0x000fe20000010000 */
[----:B------:R-:W-:-:S03]  /*3590*/  @!P0 IADD3 R134, R134, 0x4, RZ ;  /* 0x0000000486868810 */ /* 0x000fc60007ffe0ff */
[----:B------:R-:W-:Y:S01]  /*35a0*/  FADD.FTZ R136, R136, R213 ;  /* 0x000000d588887221 */ /* 0x000fe20000010000 */
[----:B------:R-:W-:Y:S05]  /*35b0*/  BRA.DIV ~URZ, `(.L_x_11425) ;  /* 0x00001ac27f007947 */ /* 0x000fea000b800000 */
[----:B0-----:R0:W1:Y:S02]  /*35c0*/  SHFL.BFLY PT, R2, R136, 0x1, 0x1f ;  /* 0x0c201f0088027f89 */ /* 0x00106400000e0000 */
.L_x_11431:
        /* <DEDUP_REMOVED lines=132> */
.L_x_11432:
[----:B------:R-:W-:Y:S01]  /*3e10*/  ISETP.NE.AND P0, PT, R129, RZ, PT ;  /* 0x000000ff8100720c */ /* 0x000fe20003f05270 */
[----:B-1----:R-:W-:Y:S01]  /*3e20*/  FADD.FTZ R3, R127, R136 ;  /* 0x000000887f037221 */ /* 0x002fe20000010000 */
[----:B------:R-:W-:Y:S11]  /*3e30*/  WARPSYNC 0xffffffff ;  /* 0xffffffff00007948 */ /* 0x000ff60003800000 */
[----:B------:R-:W-:-:S05]  /*3e40*/  @!P0 IADD3 R124, R131, R134, RZ ;  /* 0x00000086837c8210 */ /* 0x000fca0007ffe0ff */
[----:B------:R1:W-:Y:S01]  /*3e50*/  @!P0 STS.64 [R124.X8], R2 ;  /* 0x000000027c008388 */ /* 0x0003e20000008a00 */
[----:B------:R-:W-:-:S11]  /*3e60*/  ISETP.GT.U32.AND P0, PT, R129, 0x3, PT ;  /* 0x000000038100780c */ /* 0x000fd60003f04070 */
[----:B------:R-:W-:Y:S01]  /*3e70*/  BAR.SYNC.DEFER_BLOCKING 0x0 ;  /* 0x0000000000007b1d */ /* 0x000fe20000010000 */
[----:B-1----:R-:W-:Y:S01]  /*3e80*/  CS2R R2, SRZ ;  /* 0x0000000000027805 */ /* 0x002fe2000001ff00 */
[----:B------:R-:W-:Y:S01]  /*3e90*/  @!P0 IADD3 R134, R129, R134, RZ ;  /* 0x0000008681868210 */ /* 0x000fe20007ffe0ff */
[----:B------:R-:W-:Y:S01]  /*3ea0*/  HFMA2.MMA R124, -RZ, RZ, 0, 0 ;  /* 0x00000000ff7c7435 */ /* 0x000fe200000001ff */
[----:B------:R-:W-:Y:S02]  /*3eb0*/  LOP3.LUT P1, RZ, R131, 0x1f, R0, 0xf8, !PT ;  /* 0x0000001f83ff7812 */ /* 0x000fe4000782f800 */
[----:B------:R-:W-:Y:S03]  /*3ec0*/  BSSY B0, `(.L_x_11427) ;  /* 0x0000114000007945 */ /* 0x000fe60003800000 */
[----:B------:R-:W-:-:S04]  /*3ed0*/  @!P0 MOV R124, 0x700 ;  /* 0x00000700007c8802 */ /* 0x000fc80000000f00 */
[----:B------:R-:W-:Y:S01]  /*3ee0*/  I2F R140, R124 ;  /* 0x0000007c008c7306 */ /* 0x000fe20000201400 */
[----:B------:R-:W1:Y:S04]  /*3ef0*/  SHFL.DOWN PT, R125, R124, 0x2, 0x1f ;  /* 0x08401f007c7d7f89 */ /* 0x000e6800000e0000 */
        /* <DEDUP_REMOVED lines=25> */
[----:B------:R-:W-:Y:S02]  /*4090*/  FMUL.FTZ R2, R2, R251 ;  /* 0x000000fb02027220 */ /* 0x000fe40000410000 */
[----:B------:R-:W-:Y:S02]  /*40a0*/  FMUL.FTZ R127, R126, R126 ;  /* 0x0000007e7e7f7220 */ /* 0x000fe40000410000 */
[C---:B------:R-:W-:Y:S02]  /*40b0*/  FFMA.FTZ R2, R138.reuse, R249, R2 ;  /* 0x000000f98a027223 */ /* 0x040fe40000010002 */
[----:B------:R-:W-:Y:S02]  /*40c0*/  FMUL.FTZ R127, R138, R127 ;  /* 0x0000007f8a7f7220 */ /* 0x000fe40000410000 */
[----:B--2---:R-:W-:Y:S01]  /*40d0*/  FADD.FTZ R124, R125, R124 ;  /* 0x0000007c7d7c7221 */ /* 0x004fe20000010000 */
[----:B------:R-:W-:Y:S01]  /*40e0*/  MOV R125, c[0x0][0x1e0] ;  /* 0x00007800007d7a02 */ /* 0x000fe20000000f00 */
[----:B------:R-:W-:-:S02]  /*40f0*/  FMUL.FTZ R127, R127, R251 ;  /* 0x000000fb7f7f7220 */ /* 0x000fc40000410000 */
[C---:B0-----:R-:W-:Y:S02]  /*4100*/  FMUL.FTZ R2, R3.reuse, R2 ;  /* 0x0000000203027220 */ /* 0x041fe40000410000 */
[----:B------:R-:W-:-:S03]  /*4110*/  FFMA.FTZ R127, R3, R127, R124 ;  /* 0x0000007f037f7223 */ /* 0x000fc6000001007c */
[----:B------:R0:W1:Y:S04]  /*4120*/  SHFL.IDX PT, R251, R2, RZ, 0x1f ;  /* 0x00001fff02fb7589 */ /* 0x00006800000e0000 */
[----:B------:R-:W2:Y:S01]  /*4130*/  SHFL.IDX PT, R126, R127, RZ, 0x1f ;  /* 0x00001fff7f7e7589 */ /* 0x000ea200000e0000 */
[----:B0-----:R-:W-:Y:S01]  /*4140*/  @!P1 LEA R2, P2, R128, c[0x0][0x1a0], 0x2 ;  /* 0x0000680080029a11 */ /* 0x001fe200078410ff */
[----:B-1----:R-:W-:-:S05]  /*4150*/  FMUL.FTZ R3, R251, R251 ;  /* 0x000000fbfb037220 */ /* 0x002fca0000410000 */
[----:B------:R-:W-:Y:S01]  /*4160*/  FSEL R124, R3, RZ, P0 ;  /* 0x000000ff037c7208 */ /* 0x000fe20000000000 */
[----:B--2---:R-:W-:-:S04]  /*4170*/  FFMA.FTZ R3, R126, R125, c[0x0][0x228] ;  /* 0x00008a007e037623 */ /* 0x004fc8000001007d */
        /* <DEDUP_REMOVED lines=14> */
[----:B------:R-:W-:Y:S02]  /*4260*/  FADD.FTZ R218, -R126, R143 ;  /* 0x0000008f7eda7221 */ /* 0x000fe40000010100 */
[C---:B------:R-:W-:Y:S02]  /*4270*/  FMUL.FTZ R125, R249.reuse, R136 ;  /* 0x00000088f97d7220 */ /* 0x040fe40000410000 */
[----:B------:R-:W-:-:S02]  /*4280*/  FMUL.FTZ R138, R249, R138 ;  /* 0x0000008af98a7220 */ /* 0x000fc40000410000 */
[C---:B------:R-:W-:Y:S02]  /*4290*/  FMUL.FTZ R127, R249.reuse, R216 ;  /* 0x000000d8f97f7220 */ /* 0x040fe40000410000 */
[----:B------:R-:W-:Y:S02]  /*42a0*/  FMUL.FTZ R218, R249, R218 ;  /* 0x000000daf9da7220 */ /* 0x000fe40000410000 */
[----:B------:R-:W-:Y:S02]  /*42b0*/  IMAD R3, R3, c[0x0][0x168], RZ ;  /* 0x00005a0003037a24 */ /* 0x000fe400078e02ff */
[C---:B------:R-:W-:Y:S02]  /*42c0*/  FADD.FTZ R232, -R126.reuse, R161 ;  /* 0x000000a17ee87221 */ /* 0x040fe40000010100 */
[C---:B------:R-:W-:Y:S01]  /*42d0*/  FADD.FTZ R220, -R126.reuse, R145 ;  /* 0x000000917edc7221 */ /* 0x040fe20000010100 */
[----:B------:R-:W-:Y:S01]  /*42e0*/  SHF.R.S32.HI R136, RZ, 0x1f, R3 ;  /* 0x0000001fff887819 */ /* 0x000fe20000011403 */
[----:B------:R-:W-:-:S02]  /*42f0*/  FADD.FTZ R236, -R126, R165 ;  /* 0x000000a57eec7221 */ /* 0x000fc40000010100 */
[----:B------:R-:W-:Y:S01]  /*4300*/  FADD.FTZ R234, -R126, R163 ;  /* 0x000000a37eea7221 */ /* 0x000fe20000010100 */
[----:B------:R-:W-:Y:S01]  /*4310*/  LEA.HI R3, R136, R3, RZ, 0x3 ;  /* 0x0000000388037211 */ /* 0x000fe200078f18ff */
[----:B------:R-:W-:Y:S02]  /*4320*/  FFMA.FTZ R125, R66, R125, R122 ;  /* 0x0000007d427d7223 */ /* 0x000fe4000001007a */
[----:B------:R-:W-:Y:S01]  /*4330*/  FFMA.FTZ R133, R60, R127, R116 ;  /* 0x0000007f3c857223 */ /* 0x000fe20000010074 */
[----:B------:R-:W-:Y:S01]  /*4340*/  LEA.HI.SX32 R3, R3, R130, 0x1d ;  /* 0x0000008203037211 */ /* 0x000fe200078feaff */
[----:B------:R-:W-:Y:S02]  /*4350*/  FFMA.FTZ R218, R61, R218, R117 ;  /* 0x000000da3dda7223 */ /* 0x000fe40000010075 */
[----:B------:R-:W-:Y:S02]  /*4360*/  FFMA.FTZ R138, R67, R138, R123 ;  /* 0x0000008a438a7223 */ /* 0x000fe4000001007b */
[----:B------:R-:W-:-:S02]  /*4370*/  FADD.FTZ R2, -R126, R149 ;  /* 0x000000957e027221 */ /* 0x000fc40000010100 */
[----:B------:R-:W-:Y:S01]  /*4380*/  FADD.FTZ R124, -R126, R135 ;  /* 0x000000877e7c7221 */ /* 0x000fe20000010100 */
[----:B------:R-:W-:Y:S01]  /*4390*/  F2FP.BF16.PACK_AB R125, R138, R125 ;  /* 0x0000007d8a7d723e */ /* 0x000fe200000010ff */
[C---:B------:R-:W-:Y:S02]  /*43a0*/  FMUL.FTZ R139, R249.reuse, R232 ;  /* 0x000000e8f98b7220 */ /* 0x040fe40000410000 */
[C---:B------:R-:W-:Y:S02]  /*43b0*/  FMUL.FTZ R135, R249.reuse, R220 ;  /* 0x000000dcf9877220 */ /* 0x040fe40000410000 */
[----:B------:R-:W-:Y:S02]  /*43c0*/  FMUL.FTZ R141, R249, R236 ;  /* 0x000000ecf98d7220 */ /* 0x000fe40000410000 */
        /* <DEDUP_REMOVED lines=45> */
[----:B------:R-:W-:Y:S01]  /*46a0*/  FADD.FTZ R216, -R126, R213 ;  /* 0x000000d57ed87221 */ /* 0x000fe20000010100 */
[----:B------:R-:W-:Y:S01]  /*46b0*/  F2FP.BF16.PACK_AB R126, R218, R133 ;  /* 0x00000085da7e723e */ /* 0x000fe200000010ff */
[C---:B------:R-:W-:Y:S02]  /*46c0*/  FMUL.FTZ R234, R249.reuse, R234 ;  /* 0x000000eaf9ea7220 */ /* 0x040fe40000410000 */
[----:B------:R-:W-:Y:S02]  /*46d0*/  FMUL.FTZ R133, R249, R2 ;  /* 0x00000002f9857220 */ /* 0x000fe40000410000 */
[----:B------:R-:W-:Y:S02]  /*46e0*/  FFMA.FTZ R138, R52, R139, R108 ;  /* 0x0000008b348a7223 */ /* 0x000fe4000001006c */
[----:B------:R-:W-:-:S02]  /*46f0*/  FFMA.FTZ R127, R62, R135, R118 ;  /* 0x000000873e7f7223 */ /* 0x000fc40000010076 */
[C---:B------:R-:W-:Y:S02]  /*4700*/  FMUL.FTZ R2, R249.reuse, R124 ;  /* 0x0000007cf9027220 */ /* 0x040fe40000410000 */
[----:B------:R-:W-:Y:S02]  /*4710*/  FFMA.FTZ R139, R54, R141, R110 ;  /* 0x0000008d368b7223 */ /* 0x000fe4000001006e */
[C---:B------:R-:W-:Y:S02]  /*4720*/  FMUL.FTZ R135, R249.reuse, R224 ;  /* 0x000000e0f9877220 */ /* 0x040fe40000410000 */
[----:B------:R-:W-:Y:S02]  /*4730*/  FMUL.FTZ R226, R249, R226 ;  /* 0x000000e2f9e27220 */ /* 0x000fe40000410000 */
[----:B------:R-:W-:Y:S02]  /*4740*/  FFMA.FTZ R141, R53, R234, R109 ;  /* 0x000000ea358d7223 */ /* 0x000fe4000001006d */
[----:B------:R-:W-:-:S02]  /*4750*/  FMUL.FTZ R222, R249, R222 ;  /* 0x000000def9de7220 */ /* 0x000fc40000410000 */
[----:B------:R-:W-:Y:S01]  /*4760*/  FMUL.FTZ R137, R249, R228 ;  /* 0x000000e4f9897220 */ /* 0x000fe20000410000 */
[----:B------:R-:W-:Y:S01]  /*4770*/  F2FP.BF16.PACK_AB R138, R141, R138 ;  /* 0x0000008a8d8a723e */ /* 0x000fe200000010ff */
[----:B------:R-:W-:Y:S01]  /*4780*/  FMUL.FTZ R230, R249, R230 ;  /* 0x000000e6f9e67220 */ /* 0x000fe20000410000 */
[----:B------:R-:W-:Y:S01]  /*4790*/  IADD3 R141, R3, 0x80, RZ ;  /* 0x00000080038d7810 */ /* 0x000fe20007ffe0ff */
[----:B------:R-:W-:Y:S02]  /*47a0*/  FMUL.FTZ R238, R249, R238 ;  /* 0x000000eef9ee7220 */ /* 0x000fe40000410000 */
[----:B------:R-:W-:Y:S02]  /*47b0*/  FFMA.FTZ R124, R64, R133, R120 ;  /* 0x00000085407c7223 */ /* 0x000fe40000010078 */
[----:B------:R-:W-:Y:S01]  /*47c0*/  FFMA.FTZ R133, R65, R2, R121 ;  /* 0x0000000241857223 */ /* 0x000fe20000010079 */
[----:B------:R-:W-:Y:S01]  /*47d0*/  MOV R2, 0x10 ;  /* 0x0000001000027802 */ /* 0x000fe20000000f00 */
[----:B------:R-:W-:-:S02]  /*47e0*/  FFMA.FTZ R135, R56, R135, R112 ;  /* 0x0000008738877223 */ /* 0x000fc40000010070 */
[----:B------:R-:W-:Y:S01]  /*47f0*/  FFMA.FTZ R136, R57, R226, R113 ;  /* 0x000000e239887223 */ /* 0x000fe20000010071 */
[----:B------:R-:W-:Y:S01]  /*4800*/  F2FP.BF16.PACK_AB R124, R133, R124 ;  /* 0x0000007c857c723e */ /* 0x000fe200000010ff */
[----:B------:R-:W-:Y:S02]  /*4810*/  FFMA.FTZ R222, R63, R222, R119 ;  /* 0x000000de3fde7223 */ /* 0x000fe40000010077 */
[----:B------:R-:W-:Y:S01]  /*4820*/  FFMA.FTZ R137, R58, R137, R114 ;  /* 0x000000893a897223 */ /* 0x000fe20000010072 */
[----:B------:R-:W-:Y:S01]  /*4830*/  F2FP.BF16.PACK_AB R136, R136, R135 ;  /* 0x000000878888723e */ /* 0x000fe200000010ff */
[----:B------:R-:W-:Y:S01]  /*4840*/  FFMA.FTZ R238, R55, R238, R111 ;  /* 0x000000ee37ee7223 */ /* 0x000fe2000001006f */
[----:B------:R-:W-:Y:S01]  /*4850*/  F2FP.BF16.PACK_AB R127, R222, R127 ;  /* 0x0000007fde7f723e */ /* 0x000fe200000010ff */
[----:B------:R-:W-:Y:S02]  /*4860*/  FFMA.FTZ R230, R59, R230, R115 ;  /* 0x000000e63be67223 */ /* 0x000fe40000010073 */
[C---:B------:R-:W-:Y:S01]  /*4870*/  FMUL.FTZ R133, R249.reuse, R134 ;  /* 0x00000086f9857220 */ /* 0x040fe20000410000 */
[----:B------:R-:W-:Y:S01]  /*4880*/  F2FP.BF16.PACK_AB R139, R238, R139 ;  /* 0x0000008bee8b723e */ /* 0x000fe200000010ff */
[----:B------:R-:W-:Y:S01]  /*4890*/  FMUL.FTZ R218, R249, R140 ;  /* 0x0000008cf9da7220 */ /* 0x000fe20000410000 */
[----:B------:R-:W-:Y:S01]  /*48a0*/  F2FP.BF16.PACK_AB R137, R230, R137 ;  /* 0x00000089e689723e */ /* 0x000fe200000010ff */
[----:B------:R-:W-:-:S04]  /*48b0*/  IMAD.WIDE.U32 R134, R3, R2, c[0x0][0x208] ;  /* 0x0000820003867625 */ /* 0x000fc800078e0002 */
[----:B------:R-:W-:Y:S01]  /*48c0*/  IMAD.WIDE.U32 R140, R141, R2, c[0x0][0x208] ;  /* 0x000082008d8c7625 */ /* 0x000fe200078e0002 */
[----:B------:R0:W-:Y:S03]  /*48d0*/  STG.E.128 [R134.64], R124 ;  /* 0x0000007c86007986 */ /* 0x0001e6000c101d04 */
[C---:B------:R-:W-:Y:S01]  /*48e0*/  FMUL.FTZ R153, R249.reuse, R162 ;  /* 0x000000a2f9997220 */ /* 0x040fe20000410000 */
[----:B------:R1:W-:Y:S01]  /*48f0*/  STG.E.128 [R140.64], R136 ;  /* 0x000000888c007986 */ /* 0x0003e2000c101d04 */
[----:B------:R-:W-:Y:S02]  /*4900*/  FMUL.FTZ R164, R249, R164 ;  /* 0x000000a4f9a47220 */ /* 0x000fe40000410000 */
[----:B------:R-:W-:Y:S02]  /*4910*/  FFMA.FTZ R133, R48, R133, R104 ;  /* 0x0000008530857223 */ /* 0x000fe40000010068 */
[----:B------:R-:W-:-:S02]  /*4920*/  FFMA.FTZ R218, R49, R218, R105 ;  /* 0x000000da31da7223 */ /* 0x000fc40000010069 */
[C---:B------:R-:W-:Y:S02]  /*4930*/  FMUL.FTZ R149, R249.reuse, R154 ;  /* 0x0000009af9957220 */ /* 0x040fe40000410000 */
[C---:B------:R-:W-:Y:S02]  /*4940*/  FMUL.FTZ R156, R249.reuse, R156 ;  /* 0x0000009cf99c7220 */ /* 0x040fe40000410000 */
[C---:B------:R-:W-:Y:S02]  /*4950*/  FMUL.FTZ R169, R249.reuse, R194 ;  /* 0x000000c2f9a97220 */ /* 0x040fe40000410000 */
[----:B------:R-:W-:Y:S01]  /*4960*/  FMUL.FTZ R196, R249, R196 ;  /* 0x000000c4f9c47220 */ /* 0x000fe20000410000 */
[----:B0-----:R-:W-:Y:S01]  /*4970*/  F2FP.BF16.PACK_AB R124, R218, R133 ;  /* 0x00000085da7c723e */ /* 0x001fe200000010ff */
[----:B------:R-:W-:Y:S02]  /*4980*/  FFMA.FTZ R135, R37, R164, R93 ;  /* 0x000000a425877223 */ /* 0x000fe4000001005d */
[----:B------:R-:W-:-:S02]  /*4990*/  FFMA.FTZ R133, R41, R156, R97 ;  /* 0x0000009c29857223 */ /* 0x000fc40000010061 */
[----:B-1----:R-:W-:Y:S01]  /*49a0*/  FFMA.FTZ R138, R36, R153, R92 ;  /* 0x00000099248a7223 */ /* 0x002fe2000001005c */
[C---:B------:R-:W-:Y:S01]  /*49b0*/  IADD3 R153, R3.reuse, 0x280, RZ ;  /* 0x0000028003997810 */ /* 0x040fe20007ffe0ff */
[----:B------:R-:W-:Y:S01]  /*49c0*/  FFMA.FTZ R136, R40, R149, R96 ;  /* 0x0000009528887223 */ /* 0x000fe20000010060 */
[----:B------:R-:W-:Y:S01]  /*49d0*/  IADD3 R149, R3, 0x180, RZ ;  /* 0x0000018003957810 */ /* 0x000fe20007ffe0ff */
[----:B------:R-:W-:Y:S01]  /*49e0*/  FMUL.FTZ R143, R249, R142 ;  /* 0x0000008ef98f7220 */ /* 0x000fe20000410000 */
[----:B------:R-:W-:Y:S01]  /*49f0*/  F2FP.BF16.PACK_AB R138, R135, R138 ;  /* 0x0000008a878a723e */ /* 0x000fe200000010ff */
[----:B------:R-:W-:Y:S01]  /*4a00*/  FMUL.FTZ R144, R249, R144 ;  /* 0x00000090f9907220 */ /* 0x000fe20000410000 */
[----:B------:R-:W-:Y:S01]  /*4a10*/  F2FP.BF16.PACK_AB R136, R133, R136 ;  /* 0x000000888588723e */ /* 0x000fe200000010ff */
        /* <DEDUP_REMOVED lines=8> */
[----:B------:R-:W-:Y:S02]  /*4aa0*/  FFMA.FTZ R146, R20, R169, R76 ;  /* 0x000000a914927223 */ /* 0x000fe4000001004c */
[----:B------:R-:W-:Y:S02]  /*4ab0*/  FFMA.FTZ R135, R21, R196, R77 ;  /* 0x000000c415877223 */ /* 0x000fe4000001004d */
[----:B------:R-:W-:Y:S02]  /*4ac0*/  FFMA.FTZ R143, R50, R143, R106 ;  /* 0x0000008f328f7223 */ /* 0x000fe4000001006a */
[----:B------:R-:W-:Y:S01]  /*4ad0*/  FFMA.FTZ R144, R51, R144, R107 ;  /* 0x0000009033907223 */ /* 0x000fe2000001006b */
[----:B------:R-:W-:Y:S01]  /*4ae0*/  F2FP.BF16.PACK_AB R146, R135, R146 ;  /* 0x000000928792723e */ /* 0x000fe200000010ff */
[----:B------:R-:W-:Y:S01]  /*4af0*/  FFMA.FTZ R142, R28, R161, R84 ;  /* 0x000000a11c8e7223 */ /* 0x000fe20000010054 */
[----:B------:R-:W-:Y:S01]  /*4b00*/  IADD3 R135, R3, 0x100, RZ ;  /* 0x0000010003877810 */ /* 0x000fe20007ffe0ff */
[----:B------:R-:W-:Y:S01]  /*4b10*/  FFMA.FTZ R141, R29, R180, R85 ;  /* 0x000000b41d8d7223 */ /* 0x000fe20000010055 */
[----:B------:R-:W-:Y:S01]  /*4b20*/  F2FP.BF16.PACK_AB R125, R144, R143 ;  /* 0x0000008f907d723e */ /* 0x000fe200000010ff */
[----:B------:R-:W-:-:S02]  /*4b30*/  FMUL.FTZ R151, R249, R158 ;  /* 0x0000009ef9977220 */ /* 0x000fc40000410000 */
[----:B------:R-:W-:Y:S01]  /*4b40*/  FMUL.FTZ R160, R249, R160 ;  /* 0x000000a0f9a07220 */ /* 0x000fe20000410000 */
[----:B------:R-:W-:Y:S01]  /*4b50*/  F2FP.BF16.PACK_AB R142, R141, R142 ;  /* 0x0000008e8d8e723e */ /* 0x000fe200000010ff */
[C---:B------:R-:W-:Y:S02]  /*4b60*/  FMUL.FTZ R155, R249.reuse, R166 ;  /* 0x000000a6f99b7220 */ /* 0x040fe40000410000 */
[----:B------:R-:W-:Y:S02]  /*4b70*/  FMUL.FTZ R168, R249, R168 ;  /* 0x000000a8f9a87220 */ /* 0x000fe40000410000 */
[----:B------:R-:W-:Y:S02]  /*4b80*/  FFMA.FTZ R145, R44, R145, R100 ;  /* 0x000000912c917223 */ /* 0x000fe40000010064 */
[----:B------:R-:W-:Y:S02]  /*4b90*/  FFMA.FTZ R147, R46, R147, R102 ;  /* 0x000000932e937223 */ /* 0x000fe40000010066 */
[----:B------:R-:W-:-:S02]  /*4ba0*/  FFMA.FTZ R152, R47, R152, R103 ;  /* 0x000000982f987223 */ /* 0x000fc40000010067 */
[----:B------:R-:W-:Y:S02]  /*4bb0*/  FFMA.FTZ R148, R45, R148, R101 ;  /* 0x000000942d947223 */ /* 0x000fe40000010065 */
[----:B------:R-:W-:Y:S01]  /*4bc0*/  FFMA.FTZ R140, R32, R157, R88 ;  /* 0x0000009d208c7223 */ /* 0x000fe20000010058 */
[----:B------:R-:W-:Y:S01]  /*4bd0*/  F2FP.BF16.PACK_AB R127, R152, R147 ;  /* 0x00000093987f723e */ /* 0x000fe200000010ff */
[----:B------:R-:W-:Y:S01]  /*4be0*/  FFMA.FTZ R133, R33, R172, R89 ;  /* 0x000000ac21857223 */ /* 0x000fe20000010059 */
[----:B------:R-:W-:Y:S01]  /*4bf0*/  F2FP.BF16.PACK_AB R126, R148, R145 ;  /* 0x00000091947e723e */ /* 0x000fe200000010ff */
[C---:B------:R-:W-:Y:S02]  /*4c00*/  FMUL.FTZ R159, R249.reuse, R174 ;  /* 0x000000aef99f7220 */ /* 0x040fe40000410000 */
        /* <DEDUP_REMOVED lines=18> */
[----:B------:R-:W-:Y:S02]  /*4d30*/  FFMA.FTZ R155, R38, R155, R94 ;  /* 0x0000009b269b7223 */ /* 0x000fe4000001005e */
[----:B------:R-:W-:Y:S02]  /*4d40*/  FFMA.FTZ R168, R39, R168, R95 ;  /* 0x000000a827a87223 */ /* 0x000fe4000001005f */
[----:B------:R-:W-:Y:S01]  /*4d50*/  FFMA.FTZ R137, R42, R151, R98 ;  /* 0x000000972a897223 */ /* 0x000fe20000010062 */
[----:B------:R-:W-:Y:S01]  /*4d60*/  IADD3 R151, R3, 0x200, RZ ;  /* 0x0000020003977810 */ /* 0x000fe20007ffe0ff */
[----:B------:R-:W-:Y:S01]  /*4d70*/  FFMA.FTZ R160, R43, R160, R99 ;  /* 0x000000a02ba07223 */ /* 0x000fe20000010063 */
[----:B------:R-:W-:Y:S01]  /*4d80*/  IADD3 R3, R3, 0x300, RZ ;  /* 0x0000030003037810 */ /* 0x000fe20007ffe0ff */
[----:B------:R-:W-:Y:S01]  /*4d90*/  FFMA.FTZ R143, R30, R163, R86 ;  /* 0x000000a31e8f7223 */ /* 0x000fe20000010056 */
[----:B------:R-:W-:Y:S01]  /*4da0*/  F2FP.BF16.PACK_AB R139, R168, R155 ;  /* 0x0000009ba88b723e */ /* 0x000fe200000010ff */
        /* <DEDUP_REMOVED lines=22> */
[----:B------:R-:W-:-:S02]  /*4f10*/  FFMA.FTZ R212, R19, R212, R75 ;  /* 0x000000d413d47223 */ /* 0x000fc4000001004b */
        /* <DEDUP_REMOVED lines=14> */
.L_x_11428:
[----:B-1----:R-:W-:Y:S05]  /*5000*/  BSYNC B0 ;  /* 0x0000000000007941 */ /* 0x002fea0003800000 */
.L_x_11427:
[----:B------:R-:W-:Y:S02]  /*5010*/  IADD3 R128, R128, c[0x0][0x160], RZ ;  /* 0x0000580080807a10 */ /* 0x000fe40007ffe0ff */
[----:B------:R-:W-:-:S02]  /*5020*/  LOP3.LUT P1, RZ, R132, 0xff, RZ, 0xc0, !PT ;  /* 0x000000ff84ff7812 */ /* 0x000fc4000782c0ff */
[----:B------:R-:W-:Y:S02]  /*5030*/  ISETP.GE.AND P0, PT, R128, c[0x0][0x164], PT ;  /* 0x0000590080007a0c */ /* 0x000fe40003f06270 */
[----:B------:R-:W-:-:S11]  /*5040*/  SEL R132, RZ, 0x1, P1 ;  /* 0x00000001ff847807 */ /* 0x000fd60000800000 */
[----:B0----5:R-:W-:Y:S01]  /*5050*/  @P0 CALL.REL.NOINC `(.L_x_11429) ;  /* 0x0000001000000944 */ /* 0x021fe20003c00000 */
[----:B------:R-:W-:Y:S05]  /*5060*/  BRA `(.L_x_11430) ;  /* 0xffffb46000007947 */ /* 0x000fea000383ffff */
.L_x_11429:
[----:B------:R-:W-:Y:S05]  /*5070*/  EXIT ;  /* 0x000000000000794d */ /* 0x000fea0003800000 */
.L_x_11425:
[----:B0-----:R-:W-:Y:S01]  /*5080*/  HFMA2.MMA R127, -RZ, RZ, 0, 5.9604644775390625e-08 ;  /* 0x00000001ff7f7435 */ /* 0x001fe200000001ff */
[----:B------:R-:W-:Y:S02]  /*5090*/  MOV R3, 0x1f ;  /* 0x0000001f00037802 */ /* 0x000fe40000000f00 */
[----:B------:R-:W-:Y:S02]  /*50a0*/  MOV R126, 0xffffffff ;  /* 0xffffffff007e7802 */ /* 0x000fe40000000f00 */
[----:B------:R-:W-:Y:S02]  /*50b0*/  MOV R124, 0x50d0 ;  /* 0x000050d0007c7802 */ /* 0x000fe40000000f00 */
[----:B-----5:R-:W-:Y:S05]  /*50c0*/  CALL.REL.NOINC `($__internal_35_$__cuda_sm70_shflsync_bfly_p) ;  /* 0x00000a9000007944 */ /* 0x020fea0003c00000 */
[----:B-1----:R-:W-:Y:S01]  /*50d0*/  MOV R2, R127 ;  /* 0x0000007f00027202 */ /* 0x002fe20000000f00 */
[----:B0-----:R-:W-:Y:S05]  /*50e0*/  BRA `(.L_x_11431) ;  /* 0xffffe4e000007947 */ /* 0x001fea000383ffff */
.L_x_11426:
[----:B------:R-:W-:Y:S01]  /*50f0*/  HFMA2.MMA R127, -RZ, RZ, 0, 1.1920928955078125e-07 ;  /* 0x00000002ff7f7435 */ /* 0x000fe200000001ff */
[----:B------:R-:W-:Y:S02]  /*5100*/  MOV R3, 0x1f ;  /* 0x0000001f00037802 */ /* 0x000fe40000000f00 */
[----:B------:R-:W-:Y:S02]  /*5110*/  MOV R126, 0xffffffff ;  /* 0xffffffff007e7802 */ /* 0x000fe40000000f00 */
[----:B------:R-:W-:-:S02]  /*5120*/  MOV R124, 0x5140 ;  /* 0x00005140007c7802 */ /* 0x000fc40000000f00 */
[----:B-----5:R-:W-:Y:S05]  /*5130*/  CALL.REL.NOINC `($__internal_35_$__cuda_sm70_shflsync_bfly_p) ;  /* 0x00000a2000007944 */ /* 0x020fea0003c00000 */
[----:B01----:R-:W-:Y:S01]  /*5140*/  FADD.FTZ R136, R136, R127 ;  /* 0x0000007f88887221 */ /* 0x003fe20000010000 */
[----:B------:R-:W-:Y:S01]  /*5150*/  HFMA2.MMA R127, -RZ, RZ, 0, 2.384185791015625e-07 ;  /* 0x00000004ff7f7435 */ /* 0x000fe200000001ff */
[----:B------:R-:W-:-:S02]  /*5160*/  MOV R3, 0x1f ;  /* 0x0000001f00037802 */ /* 0x000fc40000000f00 */
[----:B------:R-:W-:Y:S02]  /*5170*/  MOV R126, 0xffffffff ;  /* 0xffffffff007e7802 */ /* 0x000fe40000000f00 */
[----:B------:R-:W-:Y:S02]  /*5180*/  MOV R124, 0x51a0 ;  /* 0x000051a0007c7802 */ /* 0x000fe40000000f00 */
[----:B------:R-:W-:Y:S05]  /*5190*/  CALL.REL.NOINC `($__internal_35_$__cuda_sm70_shflsync_bfly_p) ;  /* 0x000009c000007944 */ /* 0x000fea0003c00000 */
[----:B01----:R-:W-:Y:S01]  /*51a0*/  FADD.FTZ R136, R136, R127 ;  /* 0x0000007f88887221 */ /* 0x003fe20000010000 */
[----:B------:R-:W-:Y:S01]  /*51b0*/  HFMA2.MMA R127, -RZ, RZ, 0, 4.76837158203125e-07 ;  /* 0x00000008ff7f7435 */ /* 0x000fe200000001ff */
[----:B------:R-:W-:Y:S02]  /*51c0*/  MOV R3, 0x1f ;  /* 0x0000001f00037802 */ /* 0x000fe40000000f00 */
[----:B------:R-:W-:Y:S02]  /*51d0*/  MOV R126, 0xffffffff ;  /* 0xffffffff007e7802 */ /* 0x000fe40000000f00 */
[----:B------:R-:W-:Y:S02]  /*51e0*/  MOV R124, 0x5200 ;  /* 0x00005200007c7802 */ /* 0x000fe40000000f00 */
[----:B------:R-:W-:Y:S05]  /*51f0*/  CALL.REL.NOINC `($__internal_35_$__cuda_sm70_shflsync_bfly_p) ;  /* 0x0000096000007944 */ /* 0x000fea0003c00000 */
[----:B01----:R-:W-:Y:S01]  /*5200*/  FADD.FTZ R136, R136, R127 ;  /* 0x0000007f88887221 */ /* 0x003fe20000010000 */
[----:B------:R-:W-:Y:S01]  /*5210*/  HFMA2.MMA R127, -RZ, RZ, 0, 9.5367431640625e-07 ;  /* 0x00000010ff7f7435 */ /* 0x000fe200000001ff */
[----:B------:R-:W-:-:S02]  /*5220*/  MOV R3, 0x1f ;  /* 0x0000001f00037802 */ /* 0x000fc40000000f00 */
[----:B------:R-:W-:Y:S02]  /*5230*/  MOV R126, 0xffffffff ;  /* 0xffffffff007e7802 */ /* 0x000fe40000000f00 */
[----:B------:R-:W-:Y:S02]  /*5240*/  MOV R124, 0x5260 ;  /* 0x00005260007c7802 */ /* 0x000fe40000000f00 */
[----:B------:R-:W-:Y:S05]  /*5250*/  CALL.REL.NOINC `($__internal_35_$__cuda_sm70_shflsync_bfly_p) ;  /* 0x0000090000007944 */ /* 0x000fea0003c00000 */
        /* <DEDUP_REMOVED lines=118> */
[----:B------:R-:W-:Y:S05]  /*59c0*/  CALL.REL.NOINC `($__internal_35_$__cuda_sm70_shflsync_bfly_p) ;  /* 0x0000019000007944 */ /* 0x000fea0003c00000 */
[----:B01----:R-:W-:Y:S01]  /*59d0*/  FADD.FTZ R136, R136, R127 ;  /* 0x0000007f88887221 */ /* 0x003fe20000010000 */
[----:B------:R-:W-:Y:S01]  /*59e0*/  HFMA2.MMA R127, -RZ, RZ, 0, 1.1920928955078125e-07 ;  /* 0x00000002ff7f7435 */ /* 0x000fe200000001ff */
[----:B------:R-:W-:Y:S02]  /*59f0*/  MOV R3, 0x1f ;  /* 0x0000001f00037802 */ /* 0x000fe40000000f00 */
[----:B------:R-:W-:Y:S02]  /*5a00*/  MOV R126, 0xffffffff ;  /* 0xffffffff007e7802 */ /* 0x000fe40000000f00 */
[----:B------:R-:W-:Y:S02]  /*5a10*/  MOV R124, 0x5a30 ;  /* 0x00005a30007c7802 */ /* 0x000fe40000000f00 */
[----:B------:R-:W-:Y:S05]  /*5a20*/  CALL.REL.NOINC `($__internal_35_$__cuda_sm70_shflsync_bfly_p) ;  /* 0x0000013000007944 */ /* 0x000fea0003c00000 */
        /* <DEDUP_REMOVED lines=18> */
[----:B01----:R-:W-:Y:S05]  /*5b50*/  BRA `(.L_x_11432) ;  /* 0xffffe2b000007947 */ /* 0x003fea000383ffff */
        .weak           $__internal_35_$__cuda_sm70_shflsync_bfly_p
        .type           $__internal_35_$__cuda_sm70_shflsync_bfly_p,@function
        .size           $__internal_35_$__cuda_sm70_shflsync_bfly_p,(.L_x_44875 - $__internal_35_$__cuda_sm70_shflsync_bfly_p)
$__internal_35_$__cuda_sm70_shflsync_bfly_p:
[----:B------:R-:W-:Y:S01]  /*5b60*/  HFMA2.MMA R125, -RZ, RZ, 0, 0 ;  /* 0x00000000ff7d7435 */ /* 0x000fe200000001ff */
[----:B------:R-:W-:Y:S04]  /*5b70*/  WARPSYNC R126 ;  /* 0x0000007e00007348 */ /* 0x000fe80003800000 */
[----:B------:R0:W1:Y:S01]  /*5b80*/  SHFL.BFLY PT, R127, R136, R127, R3 ;  /* 0x0c00007f887f7389 */ /* 0x00006200000e0003 */
[----:B------:R-:W-:Y:S05]  /*5b90*/  RET.REL.NODEC R124 `(_ZN10layer_norm13ln_fwd_kernelINS_13Kernel_traitsIf13__nv_bfloat16S2_S2_fjLj7168ELj1ELj1ELj4ELj16ENS_18Kernel_traits_baseILj7168EfS2_S2_S2_fjLj128EEEEELb0ELb0ELb1ELb1EEEvNS_9FwdParamsE) ;  /* 0xffffa4607c007950 */ /* 0x000fea0003c3ffff */
.L_x_11433:
        /* <DEDUP_REMOVED lines=14> */
.L_x_44875:


//--------------------- .text._ZN10layer_norm13ln_fwd_kernelINS_13Kernel_traitsIf13__nv_bfloat16S2_S2_fjLj7168ELj1ELj1ELj4ELj16ENS_18Kernel_traits_baseILj7168EfS2_S2_S2_fjLj128EEEEELb0ELb1ELb0ELb0EEEvNS_9FwdParamsE --------------------------
	.section	.text._ZN10layer_norm13ln_fwd_kernelINS_13Kernel_traitsIf13__nv_bfloat16S2_S2_fjLj7168ELj1ELj1ELj4ELj16ENS_18Kernel_traits_baseILj7168EfS2_S2_S2_fjLj128EEEEELb0ELb1ELb0ELb0EEEvNS_9FwdParamsE,"ax",@progbits
	.sectioninfo	@"SHI_REGISTERS=253"
	.align	128
        .global         _ZN10layer_norm13ln_fwd_kernelINS_13Kernel_traitsIf13__nv_bfloat16S2_S2_fjLj7168ELj1ELj1ELj4ELj16ENS_18Kernel_traits_baseILj7168EfS2_S2_S2_fjLj128EEEEELb0ELb1ELb0ELb0EEEvNS_9FwdParamsE
        .type           _ZN10layer_norm13ln_fwd_kernelINS_13Kernel_traitsIf13__nv_bfloat16S2_S2_fjLj7168ELj1ELj1ELj4ELj16ENS_18Kernel_traits_baseILj7168EfS2_S2_S2_fjLj128EEEEELb0ELb1ELb0ELb0EEEvNS_9FwdParamsE,@function
        .size           _ZN10layer_norm13ln_fwd_kernelINS_13Kernel_traitsIf13__nv_bfloat16S2_S2_fjLj7168ELj1ELj1ELj4ELj16ENS_18Kernel_traits_baseILj7168EfS2_S2_S2_fjLj128EEEEELb0ELb1ELb0ELb0EEEvNS_9FwdParamsE,(.L_x_44876 - _ZN10layer_norm13ln_fwd_kernelINS_13Kernel_traitsIf13__nv_bfloat16S2_S2_fjLj7168ELj1ELj1ELj4ELj16ENS_18Kernel_traits_baseILj7168EfS2_S2_S2_fjLj128EEEEELb0ELb1ELb0ELb0EEEvNS_9FwdParamsE)
        .other          _ZN10layer_norm13ln_fwd_kernelINS_13Kernel_traitsIf13__nv_bfloat16S2_S2_fjLj7168ELj1ELj1ELj4ELj16ENS_18Kernel_traits_baseILj7168EfS2_S2_S2_fjLj128EEEEELb0ELb1ELb0ELb0EEEvNS_9FwdParamsE,@"STO_CUDA_ENTRY STV_DEFAULT"
_ZN10layer_norm13ln_fwd_kernelINS_13Kernel_traitsIf13__nv_bfloat16S2_S2_fjLj7168ELj1ELj1ELj4ELj16ENS_18Kernel_traits_baseILj7168EfS2_S2_S2_fjLj128EEEEELb0ELb1ELb0ELb0EEEvNS_9FwdParamsE:
.text._ZN10layer_norm13ln_fwd_kernelINS_13Kernel_traitsIf13__nv_bfloat16S2_S2_fjLj7168ELj1ELj1ELj4ELj16ENS_18Kernel_traits_baseILj7168EfS2_S2_S2_fjLj128EEEEELb0ELb1ELb0ELb0EEEvNS_9FwdParamsE:
        /* <DEDUP_REMOVED lines=35> */
[C---:B------:R-:W-:Y:S02]  /*0230*/  @P1 LEA.HI.X R7, R10.reuse, c[0x0][0x21c], RZ, 0x5, P2 ;  /* 0x000087000a071a11 */ /* 0x040fe400010f2cff */
[----:B------:R-:W-:-:S03]  /*0240*/  LEA R8, P2, R10, c[0x0][0x1c8], 0x5 ;  /* 0x000072000a087a11 */ /* 0x000fc600078428ff */
[----:B------:R0:W5:Y:S01]  /*0250*/  @P1 LDG.E.128 R20, [R6.64] ;  /* 0x0000000406141981 */ /* 0x000162000c1e1d00 */
[----:B------:R-:W-:-:S03]  /*0260*/  LEA.HI.X R9, R10, c[0x0][0x1cc], RZ, 0x5, P2 ;  /* 0x000073000a097a11 */ /* 0x000fc600010f2cff */
[----:B------:R0:W5:Y:S04]  /*0270*/  @P1 LDG.E.128 R24, [R6.64+0x10] ;  /* 0x0000100406181981 */ /* 0x000168000c1e1d00 */
[----:B------:R0:W5:Y:S04]  /*0280*/  LDG.E.128 R36, [R8.64] ;  /* 0x0000000408247981 */ /* 0x000168000c1e1d00 */
[----:B------:R0:W5:Y:S01]  /*0290*/  LDG.E.128 R40, [R8.64+0x10] ;  /* 0x0000100408287981 */ /* 0x000162000c1e1d00 */
[----:B------:R-:W-:-:S03]  /*02a0*/  LOP3.LUT R10, R10, 0x80, RZ, 0xfc, !PT ;  /* 0x000000800a0a7812 */ /* 0x000fc600078efcff */
.L_x_11435:
[----:B------:R-:W-:Y:S05]  /*02b0*/  BSYNC B0 ;  /* 0x0000000000007941 */ /* 0x000fea0003800000 */
.L_x_11434:
        /* <DEDUP_REMOVED lines=13> */
[C---:B------:R-:W-:Y:S02]  /*0390*/  @P1 LEA.HI.X R5, R10.reuse, c[0x0][0x21c], RZ, 0x5, P2 ;  /* 0x000087000a051a11 */ /* 0x040fe400010f2cff */
[----:B------:R-:W-:-:S03]  /*03a0*/  LEA R6, P2, R10, c[0x0][0x1c8], 0x5 ;  /* 0x000072000a067a11 */ /* 0x000fc600078428ff */
[----:B------:R0:W5:Y:S01]  /*03b0*/  @P1 LDG.E.128 R44, [R4.64] ;  /* 0x00000004042c1981 */ /* 0x000162000c1e1d00 */
[----:B------:R-:W-:-:S03]  /*03c0*/  LEA.HI.X R7, R10, c[0x0][0x1cc], RZ, 0x5, P2 ;  /* 0x000073000a077a11 */ /* 0x000fc600010f2cff */
[----:B------:R0:W5:Y:S04]  /*03d0*/  @P1 LDG.E.128 R48, [R4.64+0x10] ;  /* 0x0000100404301981 */ /* 0x000168000c1e1d00 */
[----:B------:R0:W5:Y:S04]  /*03e0*/  LDG.E.128 R60, [R6.64] ;  /* 0x00000004063c7981 */ /* 0x000168000c1e1d00 */
[----:B------:R0:W5:Y:S01]  /*03f0*/  LDG.E.128 R64, [R6.64+0x10] ;  /* 0x0000100406407981 */ /* 0x000162000c1e1d00 */
[----:B------:R-:W-:-:S03]  /*0400*/  IADD3 R10, R10, 0x80, RZ ;  /* 0x000000800a0a7810 */ /* 0x000fc60007ffe0ff */
.L_x_11437:
[----:B------:R-:W-:Y:S05]  /*0410*/  BSYNC B0 ;  /* 0x0000000000007941 */ /* 0x000fea0003800000 */
.L_x_11436:
        /* <DEDUP_REMOVED lines=21> */
.L_x_11439:
[----:B------:R-:W-:Y:S05]  /*0570*/  BSYNC B0 ;  /* 0x0000000000007941 */ /* 0x000fea0003800000 */
.L_x_11438:
        /* <DEDUP_REMOVED lines=21> */
.L_x_11441:
[----:B------:R-:W-:Y:S05]  /*06d0*/  BSYNC B0 ;  /* 0x0000000000007941 */ /* 0x000fea0003800000 */
.L_x_11440:
        /* <DEDUP_REMOVED lines=21> */
.L_x_11443:
[----:B------:R-:W-:Y:S05]  /*0830*/  BSYNC B0 ;  /* 0x0000000000007941 */ /* 0x000fea0003800000 */
.L_x_11442:
[----:B------:R-:W-:Y:S01]  /*0840*/  ISETP.GE.U32.AND P1, PT, R2, 0x300, PT ;  /* 0x000003000200780c */ /* 0x000fe20003f26070 */
[----:B------:R-:W-:Y:S01]  /*0850*/  BSSY B0, `(.L_x_11444) ;  /* 0x0000017000007945 */ /* 0x000fe20003800000 */
[----:B------:R-:W-:-:S11]  /*0860*/  LOP3.LUT R11, R11, 0xfffffffd, RZ, 0xc0, !PT ;  /* 0xfffffffd0b0b7812 */ /* 0x000fd600078ec0ff */
[----:B------:R-:W-:Y:S01]  /*0870*/  @P1 LOP3.LUT R11, R11, 0x2, RZ, 0xfc, !PT ;  /* 0x000000020b0b1812 */ /* 0x000fe200078efcff */
[----:B------:R-:W-:Y:S05]  /*0880*/  @!P1 BRA `(.L_x_11445) ;  /* 0x0000013000009947 */ /* 0x000fea0003800000 */
[----:B------:R-:W-:Y:S01]  /*0890*/  ISETP.NE.U32.AND P1, PT, RZ, c[0x0][0x218], PT ;  /* 0x00008600ff007a0c */ /* 0x000fe20003f25070 */
[----:B------:R-:W-:Y:S01]  /*08a0*/  CS2R R142, SRZ ;  /* 0x00000000008e7805 */ /* 0x000fe2000001ff00 */
[----:B------:R-:W-:Y:S01]  /*08b0*/  CS2R R140, SRZ ;  /* 0x00000000008c7805 */ /* 0x000fe2000001ff00 */
[----:B------:R-:W-:Y:S01]  /*08c0*/  CS2R R146, SRZ ;  /* 0x0000000000927805 */ /* 0x000fe2000001ff00 */
[----:B------:R-:W-:Y:S01]  /*08d0*/  ISETP.NE.AND.EX P1, PT, RZ, c[0x0][0x21c], PT, P1 ;  /* 0x00008700ff007a0c */ /* 0x000fe20003f25310 */
[----:B------:R-:W-:Y:S01]  /*08e0*/  CS2R R144, SRZ ;  /* 0x0000000000907805 */ /* 0x000fe2000001ff00 */
[----:B0-----:R-:W-:-:S11]  /*08f0*/  MOV R9, 0x20 ;  /* 0x0000002000097802 */ /* 0x001fd60000000f00 */
[----:B------:R-:W-:-:S04]  /*0900*/  @P1 LEA R4, P2, R10, c[0x0][0x218], 0x5 ;  /* 0x000086000a041a11 */ /* 0x000fc800078428ff */
[----:B------:R-:W-:-:S05]  /*0910*/  @P1 LEA.HI.X R5, R10, c[0x0][0x21c], RZ, 0x5, P2 ;  /* 0x000087000a051a11 */ /* 0x000fca00010f2cff */
[----:B------:R0:W5:Y:S04]  /*0920*/  @P1 LDG.E.128 R140, [R4.64] ;  /* 0x00000004048c1981 */ /* 0x000168000c1e1d00 */
[----:B------:R0:W5:Y:S01]  /*0930*/  @P1 LDG.E.128 R144, [R4.64+0x10] ;  /* 0x0000100404901981 */ /* 0x000162000c1e1d00 */
[C---:B------:R-:W-:Y:S01]  /*0940*/  LEA R6, P1, R10.reuse, c[0x0][0x1c8], 0x5 ;  /* 0x000072000a067a11 */ /* 0x040fe200078228ff */
[----:B------:R-:W-:-:S03]  /*0950*/  IMAD.WIDE.U32 R8, R10, R9, c[0x0][0x1b0] ;  /* 0x00006c000a087625 */ /* 0x000fc600078e0009 */
[C---:B------:R-:W-:Y:S02]  /*0960*/  LEA.HI.X R7, R10.reuse, c[0x0][0x1cc], RZ, 0x5, P1 ;  /* 0x000073000a077a11 */ /* 0x040fe400008f2cff */
[----:B------:R0:W5:Y:S04]  /*0970*/  LDG.E.128 R148, [R8.64] ;  /* 0x0000000408947981 */ /* 0x000168000c1e1d00 */
[----:B------:R0:W5:Y:S04]  /*0980*/  LDG.E.128 R152, [R8.64+0x10] ;  /* 0x0000100408987981 */ /* 0x000168000c1e1d00 */
[----:B------:R0:W5:Y:S04]  /*0990*/  LDG.E.128 R156, [R6.64] ;  /* 0x00000004069c7981 */ /* 0x000168000c1e1d00 */
[----:B------:R0:W5:Y:S01]  /*09a0*/  LDG.E.128 R160, [R6.64+0x10] ;  /* 0x0000100406a07981 */ /* 0x000162000c1e1d00 */
[----:B------:R-:W-:-:S03]  /*09b0*/  IADD3 R10, R10, 0x80, RZ ;  /* 0x000000800a0a7810 */ /* 0x000fc60007ffe0ff */
.L_x_11445:
[----:B------:R-:W-:Y:S05]  /*09c0*/  BSYNC B0 ;  /* 0x0000000000007941 */ /* 0x000fea0003800000 */
.L_x_11444:
[----:B------:R-:W-:Y:S01]  /*09d0*/  ISETP.GE.U32.AND P1, PT, R2, 0x380, PT ;  /* 0x000003800200780c */ /* 0x000fe20003f26070 */
[----:B------:R-:W-:Y:S01]  /*09e0*/  BSSY B0, `(.L_x_11446) ;  /* 0x0000016000007945 */ /* 0x000fe20003800000 */
[----:B------:R-:W-:-:S11]  /*09f0*/  LOP3.LUT R11, R11, 0xfffffffe, RZ, 0xc0, !PT ;  /* 0xfffffffe0b0b7812 */ /* 0x000fd600078ec0ff */
[----:B------:R-:W-:Y:S01]  /*0a00*/  @P1 LOP3.LUT R11, R11, 0x1, RZ, 0xfc, !PT ;  /* 0x000000010b0b1812 */ /* 0x000fe200078efcff */
[----:B------:R-:W-:Y:S05]  /*0a10*/  @!P1 BRA `(.L_x_11447) ;  /* 0x0000012000009947 */ /* 0x000fea0003800000 */
[C---:B0-----:R-:W-:Y:S01]  /*0a20*/  LEA R8, P1, R10.reuse, c[0x0][0x1c8], 0x5 ;  /* 0x000072000a087a11 */ /* 0x041fe200078228ff */
[----:B------:R-:W-:Y:S01]  /*0a30*/  CS2R R166, SRZ ;  /* 0x0000000000a67805 */ /* 0x000fe2000001ff00 */
[----:B------:R-:W-:Y:S01]  /*0a40*/  CS2R R164, SRZ ;  /* 0x0000000000a47805 */ /* 0x000fe2000001ff00 */
[----:B------:R-:W-:Y:S01]  /*0a50*/  CS2R R170, SRZ ;  /* 0x0000000000aa7805 */ /* 0x000fe2000001ff00 */
[----:B------:R-:W-:Y:S01]  /*0a60*/  LEA.HI.X R9, R10, c[0x0][0x1cc], RZ, 0x5, P1 ;  /* 0x000073000a097a11 */ /* 0x000fe200008f2cff */
[----:B------:R-:W-:Y:S01]  /*0a70*/  CS2R R168, SRZ ;  /* 0x0000000000a87805 */ /* 0x000fe2000001ff00 */
[----:B------:R-:W-:Y:S01]  /*0a80*/  ISETP.NE.U32.AND P1, PT, RZ, c[0x0][0x218], PT ;  /* 0x00008600ff007a0c */ /* 0x000fe20003f25070 */
[----:B------:R-:W-:Y:S02]  /*0a90*/  HFMA2.MMA R5, -RZ, RZ, 0, 1.9073486328125e-06 ;  /* 0x00000020ff057435 */ /* 0x000fe400000001ff */
[----:B------:R0:W5:Y:S01]  /*0aa0*/  LDG.E.128 R180, [R8.64] ;  /* 0x0000000408b47981 */ /* 0x000162000c1e1d00 */
[----:B------:R-:W-:-:S03]  /*0ab0*/  ISETP.NE.AND.EX P1, PT, RZ, c[0x0][0x21c], PT, P1 ;  /* 0x00008700ff007a0c */ /* 0x000fc60003f25310 */
[----:B------:R0:W5:Y:S04]  /*0ac0*/  LDG.E.128 R184, [R8.64+0x10] ;  /* 0x0000100408b87981 */ /* 0x000168000c1e1d00 */
[----:B------:R-:W-:-:S05]  /*0ad0*/  IMAD.WIDE.U32 R4, R10, R5, c[0x0][0x1b0] ;  /* 0x00006c000a047625 */ /* 0x000fca00078e0005 */
[----:B------:R0:W5:Y:S01]  /*0ae0*/  LDG.E.128 R172, [R4.64] ;  /* 0x0000000404ac7981 */ /* 0x000162000c1e1d00 */
[----:B------:R-:W-:-:S03]  /*0af0*/  @P1 LEA R6, P2, R10, c[0x0][0x218], 0x5 ;  /* 0x000086000a061a11 */ /* 0x000fc600078428ff */
[----:B------:R0:W5:Y:S01]  /*0b00*/  LDG.E.128 R176, [R4.64+0x10] ;  /* 0x0000100404b07981 */ /* 0x000162000c1e1d00 */
[----:B------:R-:W-:-:S05]  /*0b10*/  @P1 LEA.HI.X R7, R10, c[0x0][0x21c], RZ, 0x5, P2 ;  /* 0x000087000a071a11 */ /* 0x000fca00010f2cff */
[----:B------:R0:W5:Y:S04]  /*0b20*/  @P1 LDG.E.128 R164, [R6.64] ;  /* 0x0000000406a41981 */ /* 0x000168000c1e1d00 */
[----:B------:R0:W5:Y:S02]  /*0b30*/  @P1 LDG.E.128 R168, [R6.64+0x10] ;  /* 0x0000100406a81981 */ /* 0x000164000c1e1d00 */
.L_x_11447:
[----:B------:R-:W-:Y:S05]  /*0b40*/  BSYNC B0 ;  /* 0x0000000000007941 */ /* 0x000fea0003800000 */
.L_x_11446:
[----:B------:R-:W1:Y:S02]  /*0b50*/  S2UR UR6, SR_CTAID.X ;  /* 0x00000000000679c3 */ /* 0x000e640000002500 */
[----:B01----:R-:W-:-:S04]  /*0b60*/  LEA.HI R4, R0, UR6, RZ, 0x19 ;  /* 0x0000000600047c11 */ /* 0x003fc8000f8fc8ff */
        /* <DEDUP_REMOVED lines=17> */
[----:B------:R0:W1:Y:S01]  /*0c80*/  I2F.U32 R3, R6 ;  /* 0x0000000600037306 */ /* 0x0000620000201000 */
[----:B------:R-:W-:Y:S02]  /*0c90*/  MOV R5, 0x1 ;  /* 0x0000000100057802 */ /* 0x000fe40000000f00 */
[----:B------:R-:W-:-:S04]  /*0ca0*/  IMNMX R8, R8, 0x20, PT ;  /* 0x0000002008087817 */ /* 0x000fc80003800200 */
[----:B------:R-:W-:-:S04]  /*0cb0*/  IADD3 R8, R7, R8, RZ ;  /* 0x0000000807087210 */ /* 0x000fc80007ffe0ff */
[----:B0-----:R-:W-:Y:S01]  /*0cc0*/  SHF.L.U32 R6, R8, 0x3, RZ ;  /* 0x0000000308067819 */ /* 0x001fe200000006ff */
[----:B-1----:R-:W0:Y:S06]  /*0cd0*/  MUFU.RCP R3, R3 ;  /* 0x0000000300037308 */ /* 0x002e2c0000001000 */
.L_x_11479:
        /* <DEDUP_REMOVED lines=23> */
[----:B------:R-:W-:Y:S02]  /*0e50*/  IADD3 R241, R7, 0x80, RZ ;  /* 0x0000008007f17810 */ /* 0x000fe40007ffe0ff */
[----:B--2---:R-:W-:-:S05]  /*0e60*/  PRMT R9, RZ, 0x5410, R192 ;  /* 0x00005410ff097816 */ /* 0x004fca00000000c0 */
[----:B------:R-:W-:Y:S01]  /*0e70*/  FMUL.FTZ R197, R9, R240 ;  /* 0x000000f009c57220 */ /* 0x000fe20000410000 */
[----:B------:R-:W-:-:S03]  /*0e80*/  PRMT R9, RZ, 0x7610, R192 ;  /* 0x00007610ff097816 */ /* 0x000fc600000000c0 */
[----:B-----5:R-:W-:Y:S01]  /*0e90*/  FMUL.FTZ R8, R36, R197 ;  /* 0x000000c524087220 */ /* 0x020fe20000410000 */
        /* <DEDUP_REMOVED lines=15> */
[----:B------:R-:W-:Y:S02]  /*0f90*/  @P1 PRMT R192, RZ, 0x7610, R189 ;  /* 0x00007610ffc01816 */ /* 0x000fe400000000bd */
[----:B------:R-:W-:Y:S01]  /*0fa0*/  PRMT R209, RZ, 0x7610, R194 ;  /* 0x00007610ffd17816 */ /* 0x000fe200000000c2 */
[-C--:B------:R-:W-:Y:S02]  /*0fb0*/  FMUL.FTZ R193, R193, R240.reuse ;  /* 0x000000f0c1c17220 */ /* 0x080fe40000410000 */
[----:B------:R-:W-:Y:S02]  /*0fc0*/  @P1 FADD.FTZ R197, R192, R197 ;  /* 0x000000c5c0c51221 */ /* 0x000fe40000010000 */
[----:B------:R-:W-:Y:S01]  /*0fd0*/  FMUL.FTZ R208, R40, R193 ;  /* 0x000000c128d07220 */ /* 0x000fe20000410000 */
[----:B------:R-:W-:Y:S01]  /*0fe0*/  @P1 PRMT R193, RZ, 0x5410, R190 ;  /* 0x00005410ffc11816 */ /* 0x000fe200000000be */
[----:B------:R-:W-:-:S04]  /*0ff0*/  FMUL.FTZ R192, R209, R240 ;  /* 0x000000f0d1c07220 */ /* 0x000fc80000410000 */
[----:B------:R-:W-:Y:S01]  /*1000*/  FMUL.FTZ R209, R41, R192 ;  /* 0x000000c029d17220 */ /* 0x000fe20000410000 */
[----:B------:R-:W-:Y:S01]  /*1010*/  @P1 PRMT R192, RZ, 0x7610, R190 ;  /* 0x00007610ffc01816 */ /* 0x000fe200000000be */
[----:B------:R-:W-:Y:S01]  /*1020*/  @P1 FADD.FTZ R208, R193, R208 ;  /* 0x000000d0c1d01221 */ /* 0x000fe20000010000 */
[--C-:B------:R-:W-:Y:S02]  /*1030*/  PRMT R193, RZ, 0x5410, R195.reuse ;  /* 0x00005410ffc17816 */ /* 0x100fe400000000c3 */
[----:B------:R-:W-:Y:S01]  /*1040*/  PRMT R195, RZ, 0x7610, R195 ;  /* 0x00007610ffc37816 */ /* 0x000fe200000000c3 */
[----:B------:R-:W-:Y:S02]  /*1050*/  @P1 FADD.FTZ R209, R192, R209 ;  /* 0x000000d1c0d11221 */ /* 0x000fe40000010000 */
[-C--:B------:R-:W-:Y:S02]  /*1060*/  FMUL.FTZ R193, R193, R240.reuse ;  /* 0x000000f0c1c17220 */ /* 0x080fe40000410000 */
[----:B------:R-:W-:-:S02]  /*1070*/  FMUL.FTZ R192, R195, R240 ;  /* 0x000000f0c3c07220 */ /* 0x000fc40000410000 */
[----:B------:R-:W-:Y:S01]  /*1080*/  FMUL.FTZ R220, R42, R193 ;  /* 0x000000c12adc7220 */ /* 0x000fe20000410000 */
[--C-:B------:R-:W-:Y:S01]  /*1090*/  @P1 PRMT R193, RZ, 0x5410, R191.reuse ;  /* 0x00005410ffc11816 */ /* 0x100fe200000000bf */
[----:B------:R-:W-:Y:S01]  /*10a0*/  FMUL.FTZ R221, R43, R192 ;  /* 0x000000c02bdd7220 */ /* 0x000fe20000410000 */
[----:B------:R-:W-:-:S03]  /*10b0*/  @P1 PRMT R192, RZ, 0x7610, R191 ;  /* 0x00007610ffc01816 */ /* 0x000fc600000000bf */
        /* <DEDUP_REMOVED lines=8> */
[----:B------:R1:W-:Y:S02]  /*1140*/  STG.E.128 [R242.64], R192 ;  /* 0x000000c0f2007986 */ /* 0x0003e4000c101d04 */
.L_x_11449:
[----:B------:R-:W-:Y:S05]  /*1150*/  BSYNC B0 ;  /* 0x0000000000007941 */ /* 0x000fea0003800000 */
.L_x_11448:
[----:B------:R-:W-:Y:S01]  /*1160*/  ISETP.GE.U32.AND P1, PT, R2, 0x100, PT ;  /* 0x000001000200780c */ /* 0x000fe20003f26070 */
[----:B------:R-:W-:-:S12]  /*1170*/  BSSY B0, `(.L_x_11450) ;  /* 0x000003a000007945 */ /* 0x000fd80003800000 */
[----:B------:R-:W-:Y:S05]  /*1180*/  @!P1 BRA `(.L_x_11451) ;  /* 0x0000038000009947 */ /* 0x000fea0003800000 */
[----:B------:R-:W-:Y:S01]  /*1190*/  ISETP.NE.U32.AND P1, PT, RZ, c[0x0][0x180], PT ;  /* 0x00006000ff007a0c */ /* 0x000fe20003f25070 */
[----:B-1----:R-:W-:-:S03]  /*11a0*/  HFMA2.MMA R192, -RZ, RZ, 0, 9.5367431640625e-07 ;  /* 0x00000010ffc07435 */ /* 0x002fc600000001ff */
        /* <DEDUP_REMOVED lines=54> */
.L_x_11451:
[----:B------:R-:W-:Y:S05]  /*1510*/  BSYNC B0 ;  /* 0x0000000000007941 */ /* 0x000fea0003800000 */
.L_x_11450:
[----:B------:R-:W-:Y:S01]  /*1520*/  ISETP.GE.U32.AND P1, PT, R2, 0x180, PT ;  /* 0x000001800200780c */ /* 0x000fe20003f26070 */
[----:B------:R-:W-:-:S12]  /*1530*/  BSSY B0, `(.L_x_11452) ;  /* 0x000003a000007945 */ /* 0x000fd80003800000 */
[----:B------:R-:W-:Y:S05]  /*1540*/  @!P1 BRA `(.L_x_11453) ;  /* 0x0000038000009947 */ /* 0x000fea0003800000 */
[----:B------:R-:W-:Y:S02]  /*1550*/  ISETP.NE.U32.AND P1, PT, RZ, c[0x0][0x180], PT ;  /* 0x00006000ff007a0c */ /* 0x000fe40003f25070 */
[----:B-1----:R-:W-:Y:S02]  /*1560*/  MOV R192, 0x10 ;  /* 0x0000001000c07802 */ /* 0x002fe40000000f00 */
[----:B------:R-:W-:-:S03]  /*1570*/  ISETP.NE.AND.EX P1, PT, RZ, c[0x0][0x184], PT, P1 ;  /* 0x00006100ff007a0c */ /* 0x000fc60003f25310 */
[----:B------:R-:W-:-:S06]  /*1580*/  IMAD.WIDE.U32 R192, R241, R192, c[0x0][0x170] ;  /* 0x00005c00f1c07625 */ /* 0x000fcc00078e00c0 */
[----:B------:R-:W2:Y:S04]  /*1590*/  LDG.E.128 R192, [R192.64] ;  /* 0x00000004c0c07981 */ /* 0x000ea8000c1e1d00 */
        /* <DEDUP_REMOVED lines=51> */
.L_x_11453:
[----:B------:R-:W-:Y:S05]  /*18d0*/  BSYNC B0 ;  /* 0x0000000000007941 */ /* 0x000fea0003800000 */
.L_x_11452:
        /* <DEDUP_REMOVED lines=59> */
.L_x_11455:
[----:B------:R-:W-:Y:S05]  /*1c90*/  BSYNC B0 ;  /* 0x0000000000007941 */ /* 0x000fea0003800000 */
.L_x_11454:
        /* <DEDUP_REMOVED lines=59> */
.L_x_11457:
[----:B------:R-:W-:Y:S05]  /*2050*/  BSYNC B0 ;  /* 0x0000000000007941 */ /* 0x000fea0003800000 */
.L_x_11456:
        /* <DEDUP_REMOVED lines=59> */
.L_x_11459:
[----:B------:R-:W-:Y:S05]  /*2410*/  BSYNC B0 ;  /* 0x0000000000007941 */ /* 0x000fea0003800000 */
.L_x_11458:
        /* <DEDUP_REMOVED lines=10> */
[----:B------:R1:W3:Y:S01]  /*24c0*/  @P1 LDG.E.128 R188, [R232.64] ;  /* 0x00000004e8bc1981 */ /* 0x0002e2000c1e1d00 */
[--C-:B--2---:R-:W-:Y:S02]  /*24d0*/  PRMT R235, RZ, 0x7610, R192.reuse ;  /* 0x00007610ffeb7816 */ /* 0x104fe400000000c0 */
[----:B-1----:R-:W-:Y:S02]  /*24e0*/  PRMT R233, RZ, 0x5410, R192 ;  /* 0x00005410ffe97816 */ /* 0x002fe400000000c0 */
[--C-:B------:R-:W-:Y:S01]  /*24f0*/  PRMT R237, RZ, 0x5410, R193.reuse ;  /* 0x00005410ffed7816 */ /* 0x100fe200000000c1 */
[-C--:B------:R-:W-:Y:S01]  /*2500*/  FMUL.FTZ R192, R235, R240.reuse ;  /* 0x000000f0ebc07220 */ /* 0x080fe20000410000 */
[----:B------:R-:W-:Y:S02]  /*2510*/  PRMT R193, RZ, 0x7610, R193 ;  /* 0x00007610ffc17816 */ /* 0x000fe400000000c1 */
[--C-:B------:R-:W-:Y:S02]  /*2520*/  PRMT R245, RZ, 0x5410, R195.reuse ;  /* 0x00005410fff57816 */ /* 0x100fe400000000c3 */
[----:B------:R-:W-:Y:S01]  /*2530*/  PRMT R247, RZ, 0x7610, R195 ;  /* 0x00007610fff77816 */ /* 0x000fe200000000c3 */
[----:B------:R-:W-:Y:S01]  /*2540*/  FMUL.FTZ R195, R233, R240 ;  /* 0x000000f0e9c37220 */ /* 0x000fe20000410000 */
[--C-:B------:R-:W-:Y:S01]  /*2550*/  PRMT R239, RZ, 0x5410, R194.reuse ;  /* 0x00005410ffef7816 */ /* 0x100fe200000000c2 */
[----:B-----5:R-:W-:Y:S01]  /*2560*/  FMUL.FTZ R233, R181, R192 ;  /* 0x000000c0b5e97220 */ /* 0x020fe20000410000 */
[----:B------:R-:W-:Y:S01]  /*2570*/  PRMT R243, RZ, 0x7610, R194 ;  /* 0x00007610fff37816 */ /* 0x000fe200000000c2 */
[-C--:B------:R-:W-:Y:S01]  /*2580*/  FMUL.FTZ R194, R193, R240.reuse ;  /* 0x000000f0c1c27220 */ /* 0x080fe20000410000 */
[--C-:B---3--:R-:W-:Y:S01]  /*2590*/  @P1 PRMT R193, RZ, 0x5410, R188.reuse ;  /* 0x00005410ffc11816 */ /* 0x108fe200000000bc */
[----:B------:R-:W-:Y:S01]  /*25a0*/  FMUL.FTZ R232, R180, R195 ;  /* 0x000000c3b4e87220 */ /* 0x000fe20000410000 */
[----:B------:R-:W-:Y:S01]  /*25b0*/  @P1 PRMT R192, RZ, 0x7610, R188 ;  /* 0x00007610ffc01816 */ /* 0x000fe200000000bc */
[----:B------:R-:W-:-:S02]  /*25c0*/  FMUL.FTZ R237, R237, R240 ;  /* 0x000000f0eded7220 */ /* 0x000fc40000410000 */
[----:B------:R-:W-:Y:S01]  /*25d0*/  @P1 FADD.FTZ R232, R193, R232 ;  /* 0x000000e8c1e81221 */ /* 0x000fe20000010000 */
[----:B------:R-:W-:Y:S01]  /*25e0*/  @P1 PRMT R193, RZ, 0x5410, R189 ;  /* 0x00005410ffc11816 */ /* 0x000fe200000000bd */
[----:B------:R-:W-:Y:S01]  /*25f0*/  @P1 FADD.FTZ R233, R192, R233 ;  /* 0x000000e9c0e91221 */ /* 0x000fe20000010000 */
[----:B------:R-:W-:Y:S01]  /*2600*/  @P1 PRMT R192, RZ, 0x7610, R189 ;  /* 0x00007610ffc01816 */ /* 0x000fe200000000bd */
[----:B------:R-:W-:Y:S02]  /*2610*/  FMUL.FTZ R234, R182, R237 ;  /* 0x000000edb6ea7220 */ /* 0x000fe40000410000 */
[----:B------:R-:W-:Y:S02]  /*2620*/  FMUL.FTZ R235, R183, R194 ;  /* 0x000000c2b7eb7220 */ /* 0x000fe40000410000 */
[-C--:B------:R-:W-:Y:S02]  /*2630*/  FMUL.FTZ R239, R239, R240.reuse ;  /* 0x000000f0efef7220 */ /* 0x080fe40000410000 */
[----:B------:R-:W-:-:S02]  /*2640*/  FMUL.FTZ R238, R243, R240 ;  /* 0x000000f0f3ee7220 */ /* 0x000fc40000410000 */
[----:B------:R-:W-:Y:S01]  /*2650*/  @P1 FADD.FTZ R234, R193, R234 ;  /* 0x000000eac1ea1221 */ /* 0x000fe20000010000 */
[--C-:B------:R-:W-:Y:S01]  /*2660*/  @P1 PRMT R193, RZ, 0x5410, R190.reuse ;  /* 0x00005410ffc11816 */ /* 0x100fe200000000be */
[----:B------:R-:W-:Y:S01]  /*2670*/  @P1 FADD.FTZ R235, R192, R235 ;  /* 0x000000ebc0eb1221 */ /* 0x000fe20000010000 */
[----:B------:R-:W-:Y:S01]  /*2680*/  @P1 PRMT R192, RZ, 0x7610, R190 ;  /* 0x00007610ffc01816 */ /* 0x000fe200000000be */
[----:B------:R-:W-:Y:S02]  /*2690*/  FMUL.FTZ R236, R184, R239 ;  /* 0x000000efb8ec7220 */ /* 0x000fe40000410000 */
[----:B------:R-:W-:Y:S02]  /*26a0*/  FMUL.FTZ R237, R185, R238 ;  /* 0x000000eeb9ed7220 */ /* 0x000fe40000410000 */
[-C--:B------:R-:W-:Y:S02]  /*26b0*/  FMUL.FTZ R245, R245, R240.reuse ;  /* 0x000000f0f5f57220 */ /* 0x080fe40000410000 */
[----:B------:R-:W-:-:S02]  /*26c0*/  FMUL.FTZ R240, R247, R240 ;  /* 0x000000f0f7f07220 */ /* 0x000fc40000410000 */
[----:B------:R-:W-:Y:S01]  /*26d0*/  @P1 FADD.FTZ R236, R193, R236 ;  /* 0x000000ecc1ec1221 */ /* 0x000fe20000010000 */
[----:B------:R-:W-:Y:S01]  /*26e0*/  @P1 PRMT R193, RZ, 0x5410, R191 ;  /* 0x00005410ffc11816 */ /* 0x000fe200000000bf */
[----:B------:R-:W-:Y:S01]  /*26f0*/  @P1 FADD.FTZ R237, R192, R237 ;  /* 0x000000edc0ed1221 */ /* 0x000fe20000010000 */
[----:B------:R-:W-:Y:S01]  /*2700*/  @P1 PRMT R192, RZ, 0x7610, R191 ;  /* 0x00007610ffc01816 */ /* 0x000fe200000000bf */
[----:B------:R-:W-:Y:S02]  /*2710*/  FMUL.FTZ R238, R186, R245 ;  /* 0x000000f5baee7220 */ /* 0x000fe40000410000 */
[----:B------:R-:W-:Y:S02]  /*2720*/  FMUL.FTZ R239, R187, R240 ;  /* 0x000000f0bbef7220 */ /* 0x000fe40000410000 */
[----:B------:R-:W-:Y:S02]  /*2730*/  @P1 FADD.FTZ R238, R193, R238 ;  /* 0x000000eec1ee1221 */ /* 0x000fe40000010000 */
[----:B------:R-:W-:Y:S01]  /*2740*/  @P1 FADD.FTZ R239, R192, R239 ;  /* 0x000000efc0ef1221 */ /* 0x000fe20000010000 */
[----:B------:R-:W-:-:S02]  /*2750*/  LEA R240, P1, R241, c[0x0][0x188], 0x4 ;  /* 0x00006200f1f07a11 */ /* 0x000fc400078220ff */
[----:B------:R-:W-:Y:S02]  /*2760*/  F2FP.BF16.PACK_AB R194, R237, R236 ;  /* 0x000000ecedc2723e */ /* 0x000fe400000010ff */
[----:B------:R-:W-:Y:S02]  /*2770*/  LEA.HI.X R241, R241, c[0x0][0x18c], RZ, 0x4, P1 ;  /* 0x00006300f1f17a11 */ /* 0x000fe400008f24ff */
[----:B------:R-:W-:Y:S02]  /*2780*/  F2FP.BF16.PACK_AB R193, R235, R234 ;  /* 0x000000eaebc1723e */ /* 0x000fe400000010ff */
[----:B------:R-:W-:Y:S02]  /*2790*/  F2FP.BF16.PACK_AB R192, R233, R232 ;  /* 0x000000e8e9c0723e */ /* 0x000fe400000010ff */
[----:B------:R-:W-:-:S05]  /*27a0*/  F2FP.BF16.PACK_AB R195, R239, R238 ;  /* 0x000000eeefc3723e */ /* 0x000fca00000010ff */
[----:B------:R1:W-:Y:S02]  /*27b0*/  STG.E.128 [R240.64], R192 ;  /* 0x000000c0f0007986 */ /* 0x0003e4000c101d04 */
.L_x_11461:
[----:B------:R-:W-:Y:S05]  /*27c0*/  BSYNC B0 ;  /* 0x0000000000007941 */ /* 0x000fea0003800000 */
.L_x_11460:
        /* <DEDUP_REMOVED lines=69> */
.L_x_11480:
[----:B-12---:R-:W-:Y:S01]  /*2c20*/  FADD.FTZ R193, R193, R242 ;  /* 0x000000f2c1c17221 */ /* 0x006fe20000010000 */
        /* <DEDUP_REMOVED lines=132> */
.L_x_11481:
        /* <DEDUP_REMOVED lines=37> */
[----:B------:R-:W-:-:S02]  /*36c0*/  FMUL.FTZ R247, R247, R244 ;  /* 0x000000f4f7f77220 */ /* 0x000fc40000410000 */
[----:B0-----:R-:W-:Y:S01]  /*36d0*/  FADD.FTZ R245, R246, R193 ;  /* 0x000000c1f6f57221 */ /* 0x001fe20000010000 */
        /* <DEDUP_REMOVED lines=10> */
[----:B-1----:R-:W-:-:S02]  /*3780*/  FMUL.FTZ R247, R244, R247 ;  /* 0x000000f7f4f77220 */ /* 0x002fc40000410000 */
[----:B------:R-:W-:Y:S02]  /*3790*/  FMUL.FTZ R245, R245, R241 ;  /* 0x000000f1f5f57220 */ /* 0x000fe40000410000 */
[----:B--2---:R-:W-:Y:S02]  /*37a0*/  FADD.FTZ R193, R242, R193 ;  /* 0x000000c1f2c17221 */ /* 0x004fe40000010000 */
[----:B------:R-:W0:Y:S02]  /*37b0*/  SHFL.IDX PT, R247, R247, RZ, 0x1f ;  /* 0x00001ffff7f77589 */ /* 0x000e2400000e0000 */
[----:B------:R-:W-:-:S06]  /*37c0*/  FFMA.FTZ R193, R244, R245, R193 ;  /* 0x000000f5f4c17223 */ /* 0x000fcc00000100c1 */
[----:B------:R-:W1:Y:S01]  /*37d0*/  SHFL.IDX PT, R193, R193, RZ, 0x1f ;  /* 0x00001fffc1c17589 */ /* 0x000e6200000e0000 */
[C---:B0-----:R-:W-:Y:S01]  /*37e0*/  FMUL.FTZ R194, R247.reuse, R247 ;  /* 0x000000f7f7c27220 */ /* 0x041fe20000410000 */
[----:B------:R-:W-:-:S04]  /*37f0*/  FSEL R240, R247, RZ, !P1 ;  /* 0x000000fff7f07208 */ /* 0x000fc80004800000 */
[----:B------:R-:W-:Y:S01]  /*3800*/  FSEL R241, R194, RZ, P1 ;  /* 0x000000ffc2f17208 */ /* 0x000fe20000800000 */
[----:B-1----:R-:W-:-:S04]  /*3810*/  FFMA.FTZ R192, R193, R192, c[0x0][0x228] ;  /* 0x00008a00c1c07623 */ /* 0x002fc800000100c0 */
[----:B------:R-:W-:Y:S02]  /*3820*/  FADD.FTZ R241, R192, R241 ;  /* 0x000000f1c0f17221 */ /* 0x000fe40000010000 */
[----:B------:R-:W-:-:S04]  /*3830*/  @!P2 IMAD.WIDE R192, R4, R195, c[0x0][0x1a0] ;  /* 0x0000680004c0a625 */ /* 0x000fc800078e02c3 */
[----:B------:R-:W0:Y:S01]  /*3840*/  MUFU.RSQ R241, R241 ;  /* 0x000000f100f17308 */ /* 0x000e220000001400 */
        /* <DEDUP_REMOVED lines=8> */
[----:B-----5:R-:W-:Y:S02]  /*38d0*/  FFMA.FTZ R192, R28, R193, R20 ;  /* 0x000000c11cc07223 */ /* 0x020fe40000010014 */
[----:B------:R-:W-:-:S02]  /*38e0*/  FFMA.FTZ R193, R29, R194, R21 ;  /* 0x000000c21dc17223 */ /* 0x000fc40000010015 */
[--C-:B------:R-:W-:Y:S02]  /*38f0*/  FADD.FTZ R194, R196, -R240.reuse ;  /* 0x800000f0c4c27221 */ /* 0x100fe40000010000 */
[--C-:B------:R-:W-:Y:S01]  /*3900*/  FADD.FTZ R242, R197, -R240.reuse ;  /* 0x800000f0c5f27221 */ /* 0x100fe20000010000 */
[----:B------:R-:W-:Y:S01]  /*3910*/  F2FP.BF16.PACK_AB R192, R193, R192 ;  /* 0x000000c0c1c0723e */ /* 0x000fe200000010ff */
[--C-:B------:R-:W-:Y:S02]  /*3920*/  FADD.FTZ R244, R208, -R240.reuse ;  /* 0x800000f0d0f47221 */ /* 0x100fe40000010000 */
[C---:B------:R-:W-:Y:S02]  /*3930*/  FMUL.FTZ R193, R241.reuse, R194 ;  /* 0x000000c2f1c17220 */ /* 0x040fe40000410000 */
        /* <DEDUP_REMOVED lines=21> */
.L_x_11465:
[----:B------:R-:W-:Y:S05]  /*3a90*/  BSYNC B0 ;  /* 0x0000000000007941 */ /* 0x000fea0003800000 */
.L_x_11464:
[----:B------:R-:W-:Y:S01]  /*3aa0*/  ISETP.GE.U32.AND P1, PT, R2, 0x100, PT ;  /* 0x000001000200780c */ /* 0x000fe20003f26070 */
[----:B------:R-:W-:-:S12]  /*3ab0*/  BSSY B0, `(.L_x_11466) ;  /* 0x0000022000007945 */ /* 0x000fd80003800000 */
        /* <DEDUP_REMOVED lines=10> */
[C---:B------:R-:W-:Y:S02]  /*3b60*/  FMUL.FTZ R193, R241.reuse, R194 ;  /* 0x000000c2f1c17220 */ /* 0x040fe40000410000 */
[----:B------:R-:W-:Y:S02]  /*3b70*/  FMUL.FTZ R242, R241, R242 ;  /* 0x000000f2f1f27220 */ /* 0x000fe40000410000 */
[----:B------:R-:W-:Y:S02]  /*3b80*/  FADD.FTZ R244, R210, -R240 ;  /* 0x800000f0d2f47221 */ /* 0x000fe40000010000 */
[----:B------:R-:W-:-:S02]  /*3b90*/  FFMA.FTZ R193, R54, R193, R46 ;  /* 0x000000c136c17223 */ /* 0x000fc4000001002e */
[----:B------:R-:W-:Y:S02]  /*3ba0*/  FFMA.FTZ R242, R55, R242, R47 ;  /* 0x000000f237f27223 */ /* 0x000fe4000001002f */
[--C-:B------:R-:W-:Y:S02]  /*3bb0*/  FADD.FTZ R194, R211, -R240.reuse ;  /* 0x800000f0d3c27221 */ /* 0x100fe40000010000 */
[--C-:B------:R-:W-:Y:S01]  /*3bc0*/  FADD.FTZ R246, R222, -R240.reuse ;  /* 0x800000f0def67221 */ /* 0x100fe20000010000 */
[----:B------:R-:W-:Y:S01]  /*3bd0*/  F2FP.BF16.PACK_AB R193, R242, R193 ;  /* 0x000000c1f2c1723e */ /* 0x000fe200000010ff */
[----:B------:R-:W-:Y:S01]  /*3be0*/  FADD.FTZ R248, R223, -R240 ;  /* 0x800000f0dff87221 */ /* 0x000fe20000010000 */
[----:B------:R-:W-:Y:S01]  /*3bf0*/  HFMA2.MMA R242, -RZ, RZ, 0, 9.5367431640625e-07 ;  /* 0x00000010fff27435 */ /* 0x000fe200000001ff */
        /* <DEDUP_REMOVED lines=13> */
.L_x_11467:
[----:B------:R-:W-:Y:S05]  /*3cd0*/  BSYNC B0 ;  /* 0x0000000000007941 */ /* 0x000fea0003800000 */
.L_x_11466:
        /* <DEDUP_REMOVED lines=35> */
.L_x_11469:
[----:B------:R-:W-:Y:S05]  /*3f10*/  BSYNC B0 ;  /* 0x0000000000007941 */ /* 0x000fea0003800000 */
.L_x_11468:
        /* <DEDUP_REMOVED lines=35> */
.L_x_11471:
[----:B------:R-:W-:Y:S05]  /*4150*/  BSYNC B0 ;  /* 0x0000000000007941 */ /* 0x000fea0003800000 */
.L_x_11470:
        /* <DEDUP_REMOVED lines=35> */
.L_x_11473:
[----:B------:R-:W-:Y:S05]  /*4390*/  BSYNC B0 ;  /* 0x0000000000007941 */ /* 0x000fea0003800000 */
.L_x_11472:
        /* <DEDUP_REMOVED lines=35> */
.L_x_11475:
[----:B------:R-:W-:Y:S05]  /*45d0*/  BSYNC B0 ;  /* 0x0000000000007941 */ /* 0x000fea0003800000 */
.L_x_11474:
        /* <DEDUP_REMOVED lines=34> */
.L_x_11477:
[----:B------:R-:W-:Y:S05]  /*4800*/  BSYNC B0 ;  /* 0x0000000000007941 */ /* 0x000fea0003800000 */
.L_x_11476:
[----:B------:R-:W-:Y:S02]  /*4810*/  LOP3.LUT P1, RZ, R5, 0xff, RZ, 0xc0, !PT ;  /* 0x000000ff05ff7812 */ /* 0x000fe4000782c0ff */
[----:B------:R-:W-:Y:S02]  /*4820*/  IADD3 R4, R4, c[0x0][0x160], RZ ;  /* 0x0000580004047a10 */ /* 0x000fe40007ffe0ff */
[----:B------:R-:W-:Y:S02]  /*4830*/  SEL R5, RZ, 0x1, P1 ;  /* 0x00000001ff057807 */ /* 0x000fe40000800000 */
[----:B------:R-:W-:-:S13]  /*4840*/  ISETP.GE.AND P1, PT, R4, c[0x0][0x164], PT ;  /* 0x0000590004007a0c */ /* 0x000fda0003f26270 */
[----:B0----5:R-:W-:Y:S01]  /*4850*/  @P1 CALL.REL.NOINC `(.L_x_11478) ;  /* 0x0000001000001944 */ /* 0x021fe20003c00000 */
[----:B------:R-:W-:Y:S05]  /*4860*/  BRA `(.L_x_11479) ;  /* 0xffffc47000007947 */ /* 0x000fea000383ffff */
.L_x_11478:
[----:B------:R-:W-:Y:S05]  /*4870*/  EXIT ;  /* 0x000000000000794d */ /* 0x000fea0003800000 */
.L_x_11462:
[----:B------:R-:W-:Y:S01]  /*4880*/  HFMA2.MMA R242, -RZ, RZ, 0, 5.9604644775390625e-08 ;  /* 0x00000001fff27435 */ /* 0x000fe200000001ff */
[----:B------:R-:W-:Y:S02]  /*4890*/  MOV R243, 0x1f ;  /* 0x0000001f00f37802 */ /* 0x000fe40000000f00 */
[----:B------:R-:W-:Y:S02]  /*48a0*/  MOV R244, 0xffffffff ;  /* 0xffffffff00f47802 */ /* 0x000fe40000000f00 */
[----:B------:R-:W-:Y:S02]  /*48b0*/  MOV R194, 0x48d0 ;  /* 0x000048d000c27802 */ /* 0x000fe40000000f00 */
[----:B0----5:R-:W-:Y:S05]  /*48c0*/  CALL.REL.NOINC `($__internal_36_$__cuda_sm70_shflsync_bfly_p) ;  /* 0x00000aa000007944 */ /* 0x021fea0003c00000 */
[----:B01----:R-:W-:Y:S05]  /*48d0*/  BRA `(.L_x_11480) ;  /* 0xffffe34000007947 */ /* 0x003fea000383ffff */
.L_x_11463:
[----:B------:R-:W-:Y:S01]  /*48e0*/  HFMA2.MMA R242, -RZ, RZ, 0, 1.1920928955078125e-07 ;  /* 0x00000002fff27435 */ /* 0x000fe200000001ff */
[----:B------:R-:W-:Y:S02]  /*48f0*/  MOV R243, 0x1f ;  /* 0x0000001f00f37802 */ /* 0x000fe40000000f00 */
[----:B------:R-:W-:Y:S02]  /*4900*/  MOV R244, 0xffffffff ;  /* 0xffffffff00f47802 */ /* 0x000fe40000000f00 */
[----:B------:R-:W-:-:S02]  /*4910*/  MOV R194, 0x4930 ;  /* 0x0000493000c27802 */ /* 0x000fc40000000f00 */
[----:B0----5:R-:W-:Y:S05]  /*4920*/  CALL.REL.NOINC `($__internal_36_$__cuda_sm70_shflsync_bfly_p) ;  /* 0x00000a4000007944 */ /* 0x021fea0003c00000 */
[----:B01----:R-:W-:Y:S01]  /*4930*/  FADD.FTZ R193, R193, R242 ;  /* 0x000000f2c1c17221 */ /* 0x003fe20000010000 */
[----:B------:R-:W-:Y:S01]  /*4940*/  HFMA2.MMA R242, -RZ, RZ, 0, 2.384185791015625e-07 ;  /* 0x00000004fff27435 */ /* 0x000fe200000001ff */
[----:B------:R-:W-:-:S02]  /*4950*/  MOV R243, 0x1f ;  /* 0x0000001f00f37802 */ /* 0x000fc40000000f00 */
[----:B------:R-:W-:Y:S02]  /*4960*/  MOV R244, 0xffffffff ;  /* 0xffffffff00f47802 */ /* 0x000fe40000000f00 */
[----:B------:R-:W-:Y:S02]  /*4970*/  MOV R194, 0x4990 ;  /* 0x0000499000c27802 */ /* 0x000fe40000000f00 */
[----:B------:R-:W-:Y:S05]  /*4980*/  CALL.REL.NOINC `($__internal_36_$__cuda_sm70_shflsync_bfly_p) ;  /* 0x000009e000007944 */ /* 0x000fea0003c00000 */
[----:B01----:R-:W-:Y:S01]  /*4990*/  FADD.FTZ R193, R193, R242 ;  /* 0x000000f2c1c17221 */ /* 0x003fe20000010000 */
[----:B------:R-:W-:Y:S01]  /*49a0*/  HFMA2.MMA R242, -RZ, RZ, 0, 4.76837158203125e-07 ;  /* 0x00000008fff27435 */ /* 0x000fe200000001ff */
[----:B------:R-:W-:Y:S02]  /*49b0*/  MOV R243, 0x1f ;  /* 0x0000001f00f37802 */ /* 0x000fe40000000f00 */
[----:B------:R-:W-:Y:S02]  /*49c0*/  MOV R244, 0xffffffff ;  /* 0xffffffff00f47802 */ /* 0x000fe40000000f00 */
[----:B------:R-:W-:Y:S02]  /*49d0*/  MOV R194, 0x49f0 ;  /* 0x000049f000c27802 */ /* 0x000fe40000000f00 */
[----:B------:R-:W-:Y:S05]  /*49e0*/  CALL.REL.NOINC `($__internal_36_$__cuda_sm70_shflsync_bfly_p) ;  /* 0x0000098000007944 */ /* 0x000fea0003c00000 */
[----:B01----:R-:W-:Y:S01]  /*49f0*/  FADD.FTZ R193, R193, R242 ;  /* 0x000000f2c1c17221 */ /* 0x003fe20000010000 */
[----:B------:R-:W-:Y:S01]  /*4a00*/  HFMA2.MMA R242, -RZ, RZ, 0, 9.5367431640625e-07 ;  /* 0x00000010fff27435 */ /* 0x000fe200000001ff */
[----:B------:R-:W-:-:S02]  /*4a10*/  MOV R243, 0x1f ;  /* 0x0000001f00f37802 */ /* 0x000fc40000000f00 */
[----:B------:R-:W-:Y:S02]  /*4a20*/  MOV R244, 0xffffffff ;  /* 0xffffffff00f47802 */ /* 0x000fe40000000f00 */
[----:B------:R-:W-:Y:S02]  /*4a30*/  MOV R194, 0x4a50 ;  /* 0x00004a5000c27802 */ /* 0x000fe40000000f00 */
[----:B------:R-:W-:Y:S05]  /*4a40*/  CALL.REL.NOINC `($__internal_36_$__cuda_sm70_shflsync_bfly_p) ;  /* 0x0000092000007944 */ /* 0x000fea0003c00000 */
[----:B-1----:R-:W-:Y:S01]  /*4a50*/  FADD.FTZ R192, R193, R242 ;  /* 0x000000f2c1c07221 */ /* 0x002fe20000010000 */
[----:B------:R-:W-:Y:S01]  /*4a60*/  HFMA2.MMA R242, -RZ, RZ, 0, 5.9604644775390625e-08 ;  /* 0x00000001fff27435 */ /* 0x000fe200000001ff */
[----:B0-----:R-:W-:Y:S02]  /*4a70*/  MOV R243, 0x1f ;  /* 0x0000001f00f37802 */ /* 0x001fe40000000f00 */
        /* <DEDUP_REMOVED lines=116> */
[----:B------:R-:W-:Y:S05]  /*51c0*/  CALL.REL.NOINC `($__internal_36_$__cuda_sm70_shflsync_bfly_p) ;  /* 0x000001a000007944 */ /* 0x000fea0003c00000 */
[----:B01----:R-:W-:Y:S01]  /*51d0*/  FADD.FTZ R193, R193, R242 ;  /* 0x000000f2c1c17221 */ /* 0x003fe20000010000 */
[----:B------:R-:W-:Y:S01]  /*51e0*/  HFMA2.MMA R242, -RZ, RZ, 0, 1.1920928955078125e-07 ;  /* 0x00000002fff27435 */ /* 0x000fe200000001ff */
[----:B------:R-:W-:Y:S02]  /*51f0*/  MOV R243, 0x1f ;  /* 0x0000001f00f37802 */ /* 0x000fe40000000f00 */
[----:B------:R-:W-:Y:S02]  /*5200*/  MOV R244, 0xffffffff ;  /* 0xffffffff00f47802 */ /* 0x000fe40000000f00 */
[----:B------:R-:W-:Y:S02]  /*5210*/  MOV R194, 0x5230 ;  /* 0x0000523000c27802 */ /* 0x000fe40000000f00 */
[----:B------:R-:W-:Y:S05]  /*5220*/  CALL.REL.NOINC `($__internal_36_$__cuda_sm70_shflsync_bfly_p) ;  /* 0x0000014000007944 */ /* 0x000fea0003c00000 */
[----:B01----:R-:W-:Y:S01]  /*5230*/  FADD.FTZ R193, R193, R242 ;  /* 0x000000f2c1c17221 */ /* 0x003fe20000010000 */
[----:B------:R-:W-:Y:S01]  /*5240*/  HFMA2.MMA R242, -RZ, RZ, 0, 2.384185791015625e-07 ;  /* 0x00000004fff27435 */ /* 0x000fe200000001ff */
[----:B------:R-:W-:Y:S02]  /*5250*/  MOV R243, 0x1f ;  /* 0x0000001f00f37802 */ /* 0x000fe40000000f00 */
[----:B------:R-:W-:-:S02]  /*5260*/  MOV R244, 0xffffffff ;  /* 0xffffffff00f47802 */ /* 0x000fc40000000f00 */
        /* <DEDUP_REMOVED lines=8> */
[----:B-1----:R-:W-:Y:S01]  /*52f0*/  FADD.FTZ R241, R193, R242 ;  /* 0x000000f2c1f17221 */ /* 0x002fe20000010000 */
[----:B------:R-:W-:Y:S01]  /*5300*/  HFMA2.MMA R242, -RZ, RZ, 0, 9.5367431640625e-07 ;  /* 0x00000010fff27435 */ /* 0x000fe200000001ff */
[----:B0-----:R-:W-:Y:S02]  /*5310*/  MOV R243, 0x1f ;  /* 0x0000001f00f37802 */ /* 0x001fe40000000f00 */
[----:B------:R-:W-:-:S02]  /*5320*/  MOV R244, 0xffffffff ;  /* 0xffffffff00f47802 */ /* 0x000fc40000000f00 */
[----:B------:R-:W-:Y:S02]  /*5330*/  MOV R193, R241 ;  /* 0x000000f100c17202 */ /* 0x000fe40000000f00 */
[----:B------:R-:W-:Y:S02]  /*5340*/  MOV R194, 0x5360 ;  /* 0x0000536000c27802 */ /* 0x000fe40000000f00 */
[----:B------:R-:W-:Y:S05]  /*5350*/  CALL.REL.NOINC `($__internal_36_$__cuda_sm70_shflsync_bfly_p) ;  /* 0x0000001000007944 */ /* 0x000fea0003c00000 */
[----:B01----:R-:W-:Y:S05]  /*5360*/  BRA `(.L_x_11481) ;  /* 0xffffe10000007947 */ /* 0x003fea000383ffff */
        .weak           $__internal_36_$__cuda_sm70_shflsync_bfly_p
        .type           $__internal_36_$__cuda_sm70_shflsync_bfly_p,@function
        .size           $__internal_36_$__cuda_sm70_shflsync_bfly_p,(.L_x_44876 - $__internal_36_$__cuda_sm70_shflsync_bfly_p)
$__internal_36_$__cuda_sm70_shflsync_bfly_p:
[----:B------:R-:W-:Y:S01]  /*5370*/  HFMA2.MMA R195, -RZ, RZ, 0, 0 ;  /* 0x00000000ffc37435 */ /* 0x000fe200000001ff */
[----:B------:R-:W-:Y:S04]  /*5380*/  WARPSYNC R244 ;  /* 0x000000f400007348 */ /* 0x000fe80003800000 */
[----:B------:R0:W1:Y:S01]  /*5390*/  SHFL.BFLY PT, R242, R193, R242, R243 ;  /* 0x0c0000f2c1f27389 */ /* 0x00006200000e00f3 */
[----:B------:R-:W-:Y:S05]  /*53a0*/  RET.REL.NODEC R194 `(_ZN10layer_norm13ln_fwd_kernelINS_13Kernel_traitsIf13__nv_bfloat16S2_S2_fjLj7168ELj1ELj1ELj4ELj16ENS_18Kernel_traits_baseILj7168EfS2_S2_S2_fjLj128EEEEELb0ELb1ELb0ELb0EEEvNS_9FwdParamsE) ;  /* 0xffffac50c2007950 */ /* 0x000fea0003c3ffff */
.L_x_11482:
        /* <DEDUP_REMOVED lines=13> */
.L_x_44876:


//--------------------- .text._ZN10layer_norm13ln_fwd_kernelINS_13Kernel_traitsIf13__nv_bfloat16S2_S2_fjLj7168ELj1ELj1ELj4ELj16ENS_18Kernel_traits_baseILj7168EfS2_S2_S2_fjLj128EEEEELb0ELb1ELb0ELb1EEEvNS_9FwdParamsE --------------------------
	.section	.text._ZN10layer_norm13ln_fwd_kernelINS_13Kernel_traitsIf13__nv_bfloat16S2_S2_fjLj7168ELj1ELj1ELj4ELj16ENS_18Kernel_traits_baseILj7168EfS2_S2_S2_fjLj128EEEEELb0ELb1ELb0ELb1EEEvNS_9FwdParamsE,"ax",@progbits
	.sectioninfo	@"SHI_REGISTERS=255"
	.align	128
        .global         _ZN10layer_norm13ln_fwd_kernelINS_13Kernel_traitsIf13__nv_bfloat16S2_S2_fjLj7168ELj1ELj1ELj4ELj16ENS_18Kernel_traits_baseILj7168EfS2_S2_S2_fjLj128EEEEELb0ELb1ELb0ELb1EEEvNS_9FwdParamsE
        .type           _ZN10layer_norm13ln_fwd_kernelINS_13Kernel_traitsIf13__nv_bfloat16S2_S2_fjLj7168ELj1ELj1ELj4ELj16ENS_18Kernel_traits_baseILj7168EfS2_S2_S2_fjLj128EEEEELb0ELb1ELb0ELb1EEEvNS_9FwdParamsE,@function
        .size           _ZN10layer_norm13ln_fwd_kernelINS_13Kernel_traitsIf13__nv_bfloat16S2_S2_fjLj7168ELj1ELj1ELj4ELj16ENS_18Kernel_traits_baseILj7168EfS2_S2_S2_fjLj128EEEEELb0ELb1ELb0ELb1EEEvNS_9FwdParamsE,(.L_x_44877 - _ZN10layer_norm13ln_fwd_kernelINS_13Kernel_traitsIf13__nv_bfloat16S2_S2_fjLj7168ELj1ELj1ELj4ELj16ENS_18Kernel_traits_baseILj7168EfS2_S2_S2_fjLj128EEEEELb0ELb1ELb0ELb1EEEvNS_9FwdParamsE)
        .other          _ZN10layer_norm13ln_fwd_kernelINS_13Kernel_traitsIf13__nv_bfloat16S2_S2_fjLj7168ELj1ELj1ELj4ELj16ENS_18Kernel_traits_baseILj7168EfS2_S2_S2_fjLj128EEEEELb0ELb1ELb0ELb1EEEvNS_9FwdParamsE,@"STO_CUDA_ENTRY STV_DEFAULT"
_ZN10layer_norm13ln_fwd_kernelINS_13Kernel_traitsIf13__nv_bfloat16S2_S2_fjLj7168ELj1ELj1ELj4ELj16ENS_18Kernel_traits_baseILj7168EfS2_S2_S2_fjLj128EEEEELb0ELb1ELb0ELb1EEEvNS_9FwdParamsE:
.text._ZN10layer_norm13ln_fwd_kernelINS_13Kernel_traitsIf13__nv_bfloat16S2_S2_fjLj7168ELj1ELj1ELj4ELj16ENS_18Kernel_traits_baseILj7168EfS2_S2_S2_fjLj128EEEEELb0ELb1ELb0ELb1EEEvNS_9FwdParamsE:
        /* <DEDUP_REMOVED lines=38> */
[----:B------:R-:W-:Y:S02]  /*0260*/  LOP3.LUT R0, R8, 0x7f, RZ, 0xc0, !PT ;  /* 0x0000007f08007812 */ /* 0x000fe400078ec0ff */
[----:B------:R-:W-:Y:S01]  /*0270*/  IADD3 R2, P2, R2, c[0x0][0x1b0], RZ ;  /* 0x00006c0002027a10 */ /* 0x000fe20007f5e0ff */
[----:B------:R1:W5:Y:S01]  /*0280*/  @P0 LDG.E.128 R24, [R4.64] ;  /* 0x0000000404180981 */ /* 0x000362000c1e1d00 */
[----:B------:R-:W-:Y:S02]  /*0290*/  LEA R6, P1, R0, c[0x0][0x1c8], 0x5 ;  /* 0x0000720000067a11 */ /* 0x000fe400078228ff */
[----:B------:R-:W-:Y:S01]  /*02a0*/  IADD3.X R3, RZ, c[0x0][0x1b4], RZ, P2, !PT ;  /* 0x00006d00ff037a10 */ /* 0x000fe200017fe4ff */
[----:B------:R1:W5:Y:S01]  /*02b0*/  @P0 LDG.E.128 R28, [R4.64+0x10] ;  /* 0x00001004041c0981 */ /* 0x000362000c1e1d00 */
[----:B------:R-:W-:-:S03]  /*02c0*/  IADD3.X R7, RZ, c[0x0][0x1cc], RZ, P1, !PT ;  /* 0x00007300ff077a10 */ /* 0x000fc60000ffe4ff */
        /* <DEDUP_REMOVED lines=43> */
[----:B------:R-:W-:Y:S01]  /*0580*/  ULDC.U8 UR6, c[0x0][0x1f0] ;  /* 0x00007c0000067ab9 */ /* 0x000fe20000000000 */
[----:B--2---:R-:W-:Y:S01]  /*0590*/  HFMA2.MMA R3, -RZ, RZ, 0, 5.9604644775390625e-08 ;  /* 0x00000001ff037435 */ /* 0x004fe200000001ff */
[----:B0-----:R-:W-:-:S04]  /*05a0*/  MOV R2, R8 ;  /* 0x0000000800027202 */ /* 0x001fc80000000f00 */
.L_x_11486:
[----:B------:R-:W-:Y:S01]  /*05b0*/  ISETP.NE.U32.AND P0, PT, RZ, c[0x0][0x1c0], PT ;  /* 0x00007000ff007a0c */ /* 0x000fe20003f05070 */
[----:B-1----:R-:W-:Y:S01]  /*05c0*/  IMAD R4, R2, c[0x0][0x168], RZ ;  /* 0x00005a0002047a24 */ /* 0x002fe200078e02ff */
[----:B------:R-:W-:-:S02]  /*05d0*/  ISETP.NE.U32.AND P1, PT, RZ, c[0x0][0x180], PT ;  /* 0x00006000ff007a0c */ /* 0x000fc40003f25070 */
[----:B------:R-:W-:Y:S02]  /*05e0*/  ISETP.NE.AND.EX P0, PT, RZ, c[0x0][0x1c4], PT, P0 ;  /* 0x00007100ff007a0c */ /* 0x000fe40003f05300 */
[----:B------:R-:W-:Y:S02]  /*05f0*/  SHF.R.S32.HI R5, RZ, 0x1f, R4 ;  /* 0x0000001fff057819 */ /* 0x000fe40000011404 */
[----:B------:R-:W-:Y:S02]  /*0600*/  MOV R201, 0x10 ;  /* 0x0000001000c97802 */ /* 0x000fe40000000f00 */
[----:B------:R-:W-:Y:S02]  /*0610*/  LEA.HI R5, R5, R4, RZ, 0x3 ;  /* 0x0000000405057211 */ /* 0x000fe400078f18ff */
[----:B------:R-:W-:Y:S02]  /*0620*/  ISETP.NE.AND.EX P1, PT, RZ, c[0x0][0x184], PT, P1 ;  /* 0x00006100ff007a0c */ /* 0x000fe40003f25310 */
[----:B------:R-:W-:-:S03]  /*0630*/  LEA.HI.SX32 R4, R5, R0, 0x1d ;  /* 0x0000000005047211 */ /* 0x000fc600078feaff */
[----:B------:R-:W-:Y:S02]  /*0640*/  @P0 MOV R7, 0x2 ;  /* 0x0000000200070802 */ /* 0x000fe40000000f00 */
[----:B------:R-:W-:-:S04]  /*0650*/  IMAD.WIDE.U32 R8, R4, R201, c[0x0][0x170] ;  /* 0x00005c0004087625 */ /* 0x000fc800078e00c9 */
[----:B------:R-:W-:Y:S01]  /*0660*/  @P0 IMAD.WIDE R6, R2, R7, c[0x0][0x1c0] ;  /* 0x0000700002060625 */ /* 0x000fe200078e0207 */
[----:B------:R-:W2:Y:S05]  /*0670*/  LDG.E.128 R16, [R8.64] ;  /* 0x0000000408107981 */ /* 0x000eaa000c1e1d00 */
[----:B------:R2:W3:Y:S01]  /*0680*/  @P0 LDG.E.U16 R6, [R6.64] ;  /* 0x0000000406060981 */ /* 0x0004e2000c1e1500 */
[----:B------:R-:W-:-:S05]  /*0690*/  @P1 IMAD.WIDE.U32 R10, R4, R201, c[0x0][0x180] ;  /* 0x00006000040a1625 */ /* 0x000fca00078e00c9 */
[----:B------:R-:W4:Y:S01]  /*06a0*/  @P1 LDG.E.128 R20, [R10.64] ;  /* 0x000000040a141981 */ /* 0x000f22000c1e1d00 */
[----:B------:R-:W-:Y:S02]  /*06b0*/  MOV R202, 0x3f800000 ;  /* 0x3f80000000ca7802 */ /* 0x000fe40000000f00 */
[----:B------:R-:W-:-:S05]  /*06c0*/  IADD3 R204, R4, 0x80, RZ ;  /* 0x0000008004cc7810 */ /* 0x000fca0007ffe0ff */
[----:B------:R-:W-:Y:S01]  /*06d0*/  @P1 IMAD.WIDE.U32 R192, R204, R201, c[0x0][0x180] ;  /* 0x00006000ccc01625 */ /* 0x000fe200078e00c9 */
[--C-:B--2---:R-:W-:Y:S02]  /*06e0*/  PRMT R7, RZ, 0x7610, R16.reuse ;  /* 0x00007610ff077816 */ /* 0x104fe40000000010 */
[----:B------:R-:W-:Y:S02]  /*06f0*/  PRMT R5, RZ, 0x5410, R16 ;  /* 0x00005410ff057816 */ /* 0x000fe40000000010 */
[----:B---3--:R-:W-:Y:S02]  /*0700*/  @P0 PRMT R202, RZ, 0x5410, R6 ;  /* 0x00005410ffca0816 */ /* 0x008fe40000000006 */
[----:B------:R-:W-:-:S03]  /*0710*/  PRMT R9, RZ, 0x5410, R17 ;  /* 0x00005410ff097816 */ /* 0x000fc60000000011 */
[-C--:B------:R-:W-:Y:S01]  /*0720*/  FMUL.FTZ R6, R7, R202.reuse ;  /* 0x000000ca07067220 */ /* 0x080fe20000410000 */
[----:B------:R-:W-:Y:S01]  /*0730*/  PRMT R13, RZ, 0x5410, R18 ;  /* 0x00005410ff0d7816 */ /* 0x000fe20000000012 */
[----:B------:R-:W-:Y:S01]  /*0740*/  FMUL.FTZ R5, R5, R202 ;  /* 0x000000ca05057220 */ /* 0x000fe20000410000 */
[----:B----4-:R-:W-:Y:S01]  /*0750*/  @P1 PRMT R7, RZ, 0x7610, R20 ;  /* 0x00007610ff071816 */ /* 0x010fe20000000014 */
[----:B-----5:R-:W-:Y:S01]  /*0760*/  FMUL.FTZ R6, R137, R6 ;  /* 0x0000000689067220 */ /* 0x020fe20000410000 */
[----:B------:R-:W-:Y:S01]  /*0770*/  PRMT R15, RZ, 0x7610, R18 ;  /* 0x00007610ff0f7816 */ /* 0x000fe20000000012 */
[----:B------:R-:W-:Y:S01]  /*0780*/  FMUL.FTZ R9, R9, R202 ;  /* 0x000000ca09097220 */ /* 0x000fe20000410000 */
[----:B------:R-:W-:Y:S01]  /*0790*/  @P1 PRMT R8, RZ, 0x5410, R20 ;  /* 0x00005410ff081816 */ /* 0x000fe20000000014 */
[----:B------:R-:W-:Y:S01]  /*07a0*/  FMUL.FTZ R5, R136, R5 ;  /* 0x0000000588057220 */ /* 0x000fe20000410000 */
[----:B------:R-:W-:Y:S01]  /*07b0*/  @P1 PRMT R10, RZ, 0x5410, R21 ;  /* 0x00005410ff0a1816 */ /* 0x000fe20000000015 */
[----:B------:R-:W-:-:S02]  /*07c0*/  @P1 FADD.FTZ R6, R6, R7 ;  /* 0x0000000706061221 */ /* 0x000fc40000010000 */
[-C--:B------:R-:W-:Y:S01]  /*07d0*/  FMUL.FTZ R13, R13, R202.reuse ;  /* 0x000000ca0d0d7220 */ /* 0x080fe20000410000 */
[----:B------:R-:W-:Y:S01]  /*07e0*/  PRMT R11, RZ, 0x7610, R17 ;  /* 0x00007610ff0b7816 */ /* 0x000fe20000000011 */
[----:B------:R-:W-:Y:S01]  /*07f0*/  FMUL.FTZ R7, R138, R9 ;  /* 0x000000098a077220 */ /* 0x000fe20000410000 */
[--C-:B------:R-:W-:Y:S01]  /*0800*/  PRMT R17, RZ, 0x5410, R19.reuse ;  /* 0x00005410ff117816 */ /* 0x100fe20000000013 */
[----:B------:R-:W-:Y:S02]  /*0810*/  @P1 FADD.FTZ R5, R5, R8 ;  /* 0x0000000805051221 */ /* 0x000fe40000010000 */
[----:B------:R-:W-:Y:S02]  /*0820*/  FMUL.FTZ R12, R15, R202 ;  /* 0x000000ca0f0c7220 */ /* 0x000fe40000410000 */
[----:B------:R-:W-:Y:S01]  /*0830*/  FMUL.FTZ R8, R140, R13 ;  /* 0x0000000d8c087220 */ /* 0x000fe20000410000 */
[----:B------:R-:W-:Y:S01]  /*0840*/  @P1 PRMT R13, RZ, 0x5410, R22 ;  /* 0x00005410ff0d1816 */ /* 0x000fe20000000016 */
[----:B------:R-:W-:Y:S01]  /*0850*/  @P1 FADD.FTZ R7, R7, R10 ;  /* 0x0000000a07071221 */ /* 0x000fe20000010000 */
[----:B------:R-:W-:Y:S01]  /*0860*/  @P1 PRMT R10, RZ, 0x7610, R22 ;  /* 0x00007610ff0a1816 */ /* 0x000fe20000000016 */
[----:B------:R-:W-:Y:S01]  /*0870*/  FMUL.FTZ R9, R141, R12 ;  /* 0x0000000c8d097220 */ /* 0x000fe20000410000 */
[----:B------:R-:W-:Y:S01]  /*0880*/  PRMT R19, RZ, 0x7610, R19 ;  /* 0x00007610ff137816 */ /* 0x000fe20000000013 */
[----:B------:R-:W-:-:S02]  /*0890*/  FMUL.FTZ R17, R17, R202 ;  /* 0x000000ca11117220 */ /* 0x000fc40000410000 */
[----:B------:R-:W-:Y:S01]  /*08a0*/  @P1 FADD.FTZ R8, R8, R13 ;  /* 0x0000000d08081221 */ /* 0x000fe20000010000 */
[--C-:B------:R-:W-:Y:S01]  /*08b0*/  @P1 PRMT R13, RZ, 0x5410, R23.reuse ;  /* 0x00005410ff0d1816 */ /* 0x100fe20000000017 */
[----:B------:R-:W-:Y:S02]  /*08c0*/  @P1 FADD.FTZ R9, R9, R10 ;  /* 0x0000000a09091221 */ /* 0x000fe40000010000 */
[-C--:B------:R-:W-:Y:S02]  /*08d0*/  FMUL.FTZ R14, R19, R202.reuse ;  /* 0x000000ca130e7220 */ /* 0x080fe40000410000 */
[----:B------:R-:W-:Y:S02]  /*08e0*/  FMUL.FTZ R10, R142, R17 ;  /* 0x000000118e0a7220 */ /* 0x000fe40000410000 */
[----:B------:R-:W-:Y:S02]  /*08f0*/  FMUL.FTZ R12, R11, R202 ;  /* 0x000000ca0b0c7220 */ /* 0x000fe40000410000 */
[----:B------:R-:W-:Y:S01]  /*0900*/  FMUL.FTZ R11, R143, R14 ;  /* 0x0000000e8f0b7220 */ /* 0x000fe20000410000 */
[----:B------:R-:W-:Y:S01]  /*0910*/  @P1 PRMT R14, RZ, 0x7610, R23 ;  /* 0x00007610ff0e1816 */ /* 0x000fe20000000017 */
[----:B------:R-:W-:Y:S01]  /*0920*/  @P1 FADD.FTZ R10, R10, R13 ;  /* 0x0000000d0a0a1221 */ /* 0x000fe20000010000 */
[----:B------:R-:W-:Y:S01]  /*0930*/  @P1 PRMT R13, RZ, 0x7610, R21 ;  /* 0x00007610ff0d1816 */ /* 0x000fe20000000015 */
[----:B------:R-:W-:-:S02]  /*0940*/  FMUL.FTZ R12, R139, R12 ;  /* 0x0000000c8b0c7220 */ /* 0x000fc40000410000 */
[----:B------:R-:W-:Y:S02]  /*0950*/  @P1 FADD.FTZ R11, R11, R14 ;  /* 0x0000000e0b0b1221 */ /* 0x000fe40000010000 */
[----:B------:R-:W-:Y:S01]  /*0960*/  @P1 FADD.FTZ R12, R12, R13 ;  /* 0x0000000d0c0c1221 */ /* 0x000fe20000010000 */
[----:B------:R-:W-:Y:S01]  /*0970*/  F2FP.BF16.PACK_AB R198, R9, R8 ;  /* 0x0000000809c6723e */ /* 0x000fe200000010ff */
[----:B------:R-:W-:Y:S01]  /*0980*/  IMAD.WIDE.U32 R14, R4, R201, c[0x0][0x188] ;  /* 0x00006200040e7625 */ /* 0x000fe200078e00c9 */
[----:B------:R-:W-:Y:S02]  /*0990*/  F2FP.BF16.PACK_AB R199, R11, R10 ;  /* 0x0000000a0bc7723e */ /* 0x000fe400000010ff */
[----:B------:R-:W-:Y:S01]  /*09a0*/  F2FP.BF16.PACK_AB R197, R12, R7 ;  /* 0x000000070cc5723e */ /* 0x000fe200000010ff */
[----:B------:R-:W-:Y:S01]  /*09b0*/  IMAD.WIDE.U32 R16, R204, R201, c[0x0][0x170] ;  /* 0x00005c00cc107625 */ /* 0x000fe200078e00c9 */
[----:B------:R-:W-:-:S05]  /*09c0*/  F2FP.BF16.PACK_AB R196, R6, R5 ;  /* 0x0000000506c4723e */ /* 0x000fca00000010ff */
[----:B------:R0:W-:Y:S04]  /*09d0*/  STG.E.128 [R14.64], R196 ;  /* 0x000000c40e007986 */ /* 0x0001e8000c101d04 */
[----:B------:R-:W2:Y:S04]  /*09e0*/  LDG.E.128 R16, [R16.64] ;  /* 0x0000000410107981 */ /* 0x000ea8000c1e1d00 */
[----:B------:R1:W3:Y:S01]  /*09f0*/  @P1 LDG.E.128 R20, [R192.64] ;  /* 0x00000004c0141981 */ /* 0x0002e2000c1e1d00 */
[----:B------:R-:W-:Y:S01]  /*0a00*/  IADD3 R212, R4, 0x100, RZ ;  /* 0x0000010004d47810 */ /* 0x000fe20007ffe0ff */
[----:B------:R-:W-:-:S04]  /*0a10*/  IMAD.WIDE.U32 R204, R204, R201, c[0x0][0x188] ;  /* 0x00006200cccc7625 */ /* 0x000fc800078e00c9 */
[----:B------:R-:W-:Y:S01]  /*0a20*/  @P1 IMAD.WIDE.U32 R206, R212, R201, c[0x0][0x180] ;  /* 0x00006000d4ce1625 */ /* 0x000fe200078e00c9 */
[--C-:B--2---:R-:W-:Y:S02]  /*0a30*/  PRMT R13, RZ, 0x5410, R16.reuse ;  /* 0x00005410ff0d7816 */ /* 0x104fe40000000010 */
[----:B0-----:R-:W-:Y:S02]  /*0a40*/  PRMT R15, RZ, 0x7610, R16 ;  /* 0x00007610ff0f7816 */ /* 0x001fe40000000010 */
[--C-:B-1----:R-:W-:Y:S01]  /*0a50*/  PRMT R193, RZ, 0x5410, R17.reuse ;  /* 0x00005410ffc17816 */ /* 0x102fe20000000011 */
[-C--:B------:R-:W-:Y:S01]  /*0a60*/  FMUL.FTZ R13, R13, R202.reuse ;  /* 0x000000ca0d0d7220 */ /* 0x080fe20000410000 */
[----:B------:R-:W-:Y:S01]  /*0a70*/  PRMT R195, RZ, 0x7610, R17 ;  /* 0x00007610ffc37816 */ /* 0x000fe20000000011 */
[----:B------:R-:W-:Y:S01]  /*0a80*/  FMUL.FTZ R14, R15, R202 ;  /* 0x000000ca0f0e7220 */ /* 0x000fe20000410000 */
[--C-:B------:R-:W-:Y:S02]  /*0a90*/  PRMT R17, RZ, 0x5410, R18.reuse ;  /* 0x00005410ff117816 */ /* 0x100fe40000000012 */
[----:B------:R-:W-:Y:S01]  /*0aa0*/  PRMT R197, RZ, 0x7610, R18 ;  /* 0x00007610ffc57816 */ /* 0x000fe20000000012 */
[----:B------:R-:W-:Y:S01]  /*0ab0*/  FMUL.FTZ R13, R144, R13 ;  /* 0x0000000d900d7220 */ /* 0x000fe20000410000 */
[--C-:B---3--:R-:W-:Y:S01]  /*0ac0*/  @P1 PRMT R16, RZ, 0x5410, R20.reuse ;  /* 0x00005410ff101816 */ /* 0x108fe20000000014 */
[----:B------:R-:W-:Y:S01]  /*0ad0*/  FMUL.FTZ R14, R145, R14 ;  /* 0x0000000e910e7220 */ /* 0x000fe20000410000 */
[----:B------:R-:W-:Y:S01]  /*0ae0*/  @P1 PRMT R15, RZ, 0x7610, R20 ;  /* 0x00007610ff0f1816 */ /* 0x000fe20000000014 */
[----:B------:R-:W-:-:S02]  /*0af0*/  FMUL.FTZ R193, R193, R202 ;  /* 0x000000cac1c17220 */ /* 0x000fc40000410000 */
[-C--:B------:R-:W-:Y:S02]  /*0b00*/  FMUL.FTZ R17, R17, R202.reuse ;  /* 0x000000ca11117220 */ /* 0x080fe40000410000 */
[----:B------:R-:W-:Y:S01]  /*0b10*/  FMUL.FTZ R18, R197, R202 ;  /* 0x000000cac5127220 */ /* 0x000fe20000410000 */
[----:B------:R-:W-:Y:S01]  /*0b20*/  PRMT R199, RZ, 0x5410, R19 ;  /* 0x00005410ffc77816 */ /* 0x000fe20000000013 */
[----:B------:R-:W-:Y:S02]  /*0b30*/  @P1 FADD.FTZ R13, R16, R13 ;  /* 0x0000000d100d1221 */ /* 0x000fe40000010000 */
[----:B------:R-:W-:Y:S02]  /*0b40*/  @P1 FADD.FTZ R14, R15, R14 ;  /* 0x0000000e0f0e1221 */ /* 0x000fe40000010000 */
[----:B------:R-:W-:Y:S01]  /*0b50*/  FMUL.FTZ R15, R146, R193 ;  /* 0x000000c1920f7220 */ /* 0x000fe20000410000 */
[--C-:B------:R-:W-:Y:S01]  /*0b60*/  @P1 PRMT R193, RZ, 0x5410, R22.reuse ;  /* 0x00005410ffc11816 */ /* 0x100fe20000000016 */
[----:B------:R-:W-:Y:S01]  /*0b70*/  FMUL.FTZ R16, R148, R17 ;  /* 0x0000001194107220 */ /* 0x000fe20000410000 */
[----:B------:R-:W-:Y:S01]  /*0b80*/  @P1 PRMT R192, RZ, 0x5410, R21 ;  /* 0x00005410ffc01816 */ /* 0x000fe20000000015 */
[----:B------:R-:W-:Y:S01]  /*0b90*/  FMUL.FTZ R17, R149, R18 ;  /* 0x0000001295117220 */ /* 0x000fe20000410000 */
[----:B------:R-:W-:Y:S01]  /*0ba0*/  @P1 PRMT R18, RZ, 0x7610, R22 ;  /* 0x00007610ff121816 */ /* 0x000fe20000000016 */
[----:B------:R-:W-:Y:S01]  /*0bb0*/  FMUL.FTZ R199, R199, R202 ;  /* 0x000000cac7c77220 */ /* 0x000fe20000410000 */
[----:B------:R-:W-:Y:S01]  /*0bc0*/  PRMT R19, RZ, 0x7610, R19 ;  /* 0x00007610ff137816 */ /* 0x000fe20000000013 */
[----:B------:R-:W-:Y:S01]  /*0bd0*/  @P1 FADD.FTZ R16, R193, R16 ;  /* 0x00000010c1101221 */ /* 0x000fe20000010000 */
[----:B------:R-:W-:Y:S01]  /*0be0*/  @P1 PRMT R193, RZ, 0x5410, R23 ;  /* 0x00005410ffc11816 */ /* 0x000fe20000000017 */
[----:B------:R-:W-:-:S02]  /*0bf0*/  @P1 FADD.FTZ R15, R192, R15 ;  /* 0x0000000fc00f1221 */ /* 0x000fc40000010000 */
        /* <DEDUP_REMOVED lines=14> */
[----:B------:R-:W-:Y:S02]  /*0ce0*/  F2FP.BF16.PACK_AB R193, R200, R15 ;  /* 0x0000000fc8c1723e */ /* 0x000fe400000010ff */
[----:B------:R-:W-:-:S05]  /*0cf0*/  F2FP.BF16.PACK_AB R192, R14, R13 ;  /* 0x0000000d0ec0723e */ /* 0x000fca00000010ff */
[----:B------:R0:W-:Y:S04]  /*0d00*/  STG.E.128 [R204.64], R192 ;  /* 0x000000c0cc007986 */ /* 0x0001e8000c101d04 */
[----:B------:R-:W0:Y:S04]  /*0d10*/  LDG.E.128 R196, [R196.64] ;  /* 0x00000004c4c47981 */ /* 0x000e28000c1e1d00 */
[----:B------:R1:W2:Y:S01]  /*0d20*/  @P1 LDG.E.128 R20, [R206.64] ;  /* 0x00000004ce141981 */ /* 0x0002a2000c1e1d00 */
[----:B------:R-:W-:Y:S01]  /*0d30*/  IADD3 R216, R4, 0x180, RZ ;  /* 0x0000018004d87810 */ /* 0x000fe20007ffe0ff */
[----:B------:R-:W-:-:S04]  /*0d40*/  IMAD.WIDE.U32 R212, R212, R201, c[0x0][0x188] ;  /* 0x00006200d4d47625 */ /* 0x000fc800078e00c9 */
[----:B------:R-:W-:Y:S01]  /*0d50*/  @P1 IMAD.WIDE.U32 R214, R216, R201, c[0x0][0x180] ;  /* 0x00006000d8d61625 */ /* 0x000fe200078e00c9 */
[----:B0-----:R-:W-:Y:S02]  /*0d60*/  PRMT R193, RZ, 0x5410, R196 ;  /* 0x00005410ffc17816 */ /* 0x001fe400000000c4 */
[----:B-1----:R-:W-:-:S03]  /*0d70*/  PRMT R207, RZ, 0x5410, R198 ;  /* 0x00005410ffcf7816 */ /* 0x002fc600000000c6 */
[-C--:B------:R-:W-:Y:S01]  /*0d80*/  FMUL.FTZ R203, R193, R202.reuse ;  /* 0x000000cac1cb7220 */ /* 0x080fe20000410000 */
[----:B--2---:R-:W-:Y:S02]  /*0d90*/  @P1 PRMT R192, RZ, 0x5410, R20 ;  /* 0x00005410ffc01816 */ /* 0x004fe40000000014 */
[----:B------:R-:W-:Y:S01]  /*0da0*/  PRMT R193, RZ, 0x7610, R198 ;  /* 0x00007610ffc17816 */ /* 0x000fe200000000c6 */
[----:B------:R-:W-:Y:S02]  /*0db0*/  FMUL.FTZ R203, R152, R203 ;  /* 0x000000cb98cb7220 */ /* 0x000fe40000410000 */
[-C--:B------:R-:W-:Y:S02]  /*0dc0*/  FMUL.FTZ R207, R207, R202.reuse ;  /* 0x000000cacfcf7220 */ /* 0x080fe40000410000 */
[----:B------:R-:W-:Y:S02]  /*0dd0*/  @P1 FADD.FTZ R203, R192, R203 ;  /* 0x000000cbc0cb1221 */ /* 0x000fe40000010000 */
[----:B------:R-:W-:Y:S01]  /*0de0*/  FMUL.FTZ R192, R193, R202 ;  /* 0x000000cac1c07220 */ /* 0x000fe20000410000 */
[--C-:B------:R-:W-:Y:S01]  /*0df0*/  PRMT R209, RZ, 0x5410, R199.reuse ;  /* 0x00005410ffd17816 */ /* 0x100fe200000000c7 */
[----:B------:R-:W-:Y:S01]  /*0e00*/  FMUL.FTZ R206, R156, R207 ;  /* 0x000000cf9cce7220 */ /* 0x000fe20000410000 */
[--C-:B------:R-:W-:Y:S01]  /*0e10*/  @P1 PRMT R193, RZ, 0x5410, R22.reuse ;  /* 0x00005410ffc11816 */ /* 0x100fe20000000016 */
[----:B------:R-:W-:Y:S01]  /*0e20*/  FMUL.FTZ R207, R157, R192 ;  /* 0x000000c09dcf7220 */ /* 0x000fe20000410000 */
[----:B------:R-:W-:Y:S01]  /*0e30*/  @P1 PRMT R192, RZ, 0x7610, R22 ;  /* 0x00007610ffc01816 */ /* 0x000fe20000000016 */
[----:B------:R-:W-:Y:S01]  /*0e40*/  FMUL.FTZ R209, R209, R202 ;  /* 0x000000cad1d17220 */ /* 0x000fe20000410000 */
[----:B------:R-:W-:-:S02]  /*0e50*/  PRMT R199, RZ, 0x7610, R199 ;  /* 0x00007610ffc77816 */ /* 0x000fc400000000c7 */
[--C-:B------:R-:W-:Y:S01]  /*0e60*/  PRMT R205, RZ, 0x5410, R197.reuse ;  /* 0x00005410ffcd7816 */ /* 0x100fe200000000c5 */
[----:B------:R-:W-:Y:S01]  /*0e70*/  @P1 FADD.FTZ R206, R193, R206 ;  /* 0x000000cec1ce1221 */ /* 0x000fe20000010000 */
[----:B------:R-:W-:Y:S02]  /*0e80*/  PRMT R195, RZ, 0x7610, R196 ;  /* 0x00007610ffc37816 */ /* 0x000fe400000000c4 */
[----:B------:R-:W-:Y:S01]  /*0e90*/  PRMT R197, RZ, 0x7610, R197 ;  /* 0x00007610ffc57816 */ /* 0x000fe200000000c5 */
[----:B------:R-:W-:Y:S01]  /*0ea0*/  @P1 FADD.FTZ R207, R192, R207 ;  /* 0x000000cfc0cf1221 */ /* 0x000fe20000010000 */
[----:B------:R-:W-:Y:S01]  /*0eb0*/  @P1 PRMT R193, RZ, 0x5410, R23 ;  /* 0x00005410ffc11816 */ /* 0x000fe20000000017 */
[-C--:B------:R-:W-:Y:S02]  /*0ec0*/  FMUL.FTZ R192, R199, R202.reuse ;  /* 0x000000cac7c07220 */ /* 0x080fe40000410000 */
[----:B------:R-:W-:Y:S02]  /*0ed0*/  FMUL.FTZ R208, R158, R209 ;  /* 0x000000d19ed07220 */ /* 0x000fe40000410000 */
[----:B------:R-:W-:-:S02]  /*0ee0*/  FMUL.FTZ R204, R195, R202 ;  /* 0x000000cac3cc7220 */ /* 0x000fc40000410000 */
[-C--:B------:R-:W-:Y:S02]  /*0ef0*/  FMUL.FTZ R205, R205, R202.reuse ;  /* 0x000000cacdcd7220 */ /* 0x080fe40000410000 */
[----:B------:R-:W-:Y:S01]  /*0f00*/  FMUL.FTZ R210, R197, R202 ;  /* 0x000000cac5d27220 */ /* 0x000fe20000410000 */
[----:B------:R-:W-:Y:S01]  /*0f10*/  @P1 PRMT R195, RZ, 0x7610, R20 ;  /* 0x00007610ffc31816 */ /* 0x000fe20000000014 */
[----:B------:R-:W-:Y:S01]  /*0f20*/  FMUL.FTZ R209, R159, R192 ;  /* 0x000000c09fd17220 */ /* 0x000fe20000410000 */
[----:B------:R-:W-:Y:S01]  /*0f30*/  @P1 PRMT R194, RZ, 0x5410, R21 ;  /* 0x00005410ffc21816 */ /* 0x000fe20000000015 */
[----:B------:R-:W-:Y:S01]  /*0f40*/  @P1 FADD.FTZ R208, R193, R208 ;  /* 0x000000d0c1d01221 */ /* 0x000fe20000010000 */
[----:B------:R-:W-:Y:S01]  /*0f50*/  @P1 PRMT R192, RZ, 0x7610, R23 ;  /* 0x00007610ffc01816 */ /* 0x000fe20000000017 */
[----:B------:R-:W-:Y:S01]  /*0f60*/  FMUL.FTZ R204, R153, R204 ;  /* 0x000000cc99cc7220 */ /* 0x000fe20000410000 */
[----:B------:R-:W-:Y:S01]  /*0f70*/  @P1 PRMT R193, RZ, 0x7610, R21 ;  /* 0x00007610ffc11816 */ /* 0x000fe20000000015 */
[----:B------:R-:W-:-:S02]  /*0f80*/  FMUL.FTZ R205, R154, R205 ;  /* 0x000000cd9acd7220 */ /* 0x000fc40000410000 */
[----:B------:R-:W-:Y:S02]  /*0f90*/  FMUL.FTZ R210, R155, R210 ;  /* 0x000000d29bd27220 */ /* 0x000fe40000410000 */
[----:B------:R-:W-:Y:S02]  /*0fa0*/  @P1 FADD.FTZ R204, R195, R204 ;  /* 0x000000ccc3cc1221 */ /* 0x000fe40000010000 */
[----:B------:R-:W-:Y:S02]  /*0fb0*/  @P1 FADD.FTZ R205, R194, R205 ;  /* 0x000000cdc2cd1221 */ /* 0x000fe40000010000 */
[----:B------:R-:W-:Y:S02]  /*0fc0*/  @P1 FADD.FTZ R209, R192, R209 ;  /* 0x000000d1c0d11221 */ /* 0x000fe40000010000 */
[----:B------:R-:W-:Y:S01]  /*0fd0*/  @P1 FADD.FTZ R210, R193, R210 ;  /* 0x000000d2c1d21221 */ /* 0x000fe20000010000 */
[----:B------:R-:W-:Y:S01]  /*0fe0*/  F2FP.BF16.PACK_AB R194, R207, R206 ;  /* 0x000000cecfc2723e */ /* 0x000fe200000010ff */
[----:B------:R-:W-:Y:S01]  /*0ff0*/  IMAD.WIDE.U32 R196, R216, R201, c[0x0][0x170] ;  /* 0x00005c00d8c47625 */ /* 0x000fe200078e00c9 */
[----:B------:R-:W-:-:S02]  /*1000*/  F2FP.BF16.PACK_AB R195, R209, R208 ;  /* 0x000000d0d1c3723e */ /* 0x000fc400000010ff */
[----:B------:R-:W-:Y:S02]  /*1010*/  F2FP.BF16.PACK_AB R193, R210, R205 ;  /* 0x000000cdd2c1723e */ /* 0x000fe400000010ff */
[----:B------:R-:W-:-:S05]  /*1020*/  F2FP.BF16.PACK_AB R192, R204, R203 ;  /* 0x000000cbccc0723e */ /* 0x000fca00000010ff */
[----:B------:R0:W-:Y:S04]  /*1030*/  STG.E.128 [R212.64], R192 ;  /* 0x000000c0d4007986 */ /* 0x0001e8000c101d04 */
[----:B------:R-:W0:Y:S04]  /*1040*/  LDG.E.128 R196, [R196.64] ;  /* 0x00000004c4c47981 */ /* 0x000e28000c1e1d00 */
[----:B------:R1:W2:Y:S01]  /*1050*/  @P1 LDG.E.128 R20, [R214.64] ;  /* 0x00000004d6141981 */ /* 0x0002a2000c1e1d00 */
[----:B------:R-:W-:-:S05]  /*1060*/  IADD3 R226, R4, 0x200, RZ ;  /* 0x0000020004e27810 */ /* 0x000fca0007ffe0ff */
        /* <DEDUP_REMOVED lines=10> */
[----:B------:R-:W-:Y:S01]  /*1110*/  PRMT R217, RZ, 0x5410, R199 ;  /* 0x00005410ffd97816 */ /* 0x000fe200000000c7 */
[----:B------:R-:W-:Y:S01]  /*1120*/  FMUL.FTZ R218, R164, R215 ;  /* 0x000000d7a4da7220 */ /* 0x000fe20000410000 */
[----:B------:R-:W-:Y:S01]  /*1130*/  @P1 PRMT R193, RZ, 0x5410, R22 ;  /* 0x00005410ffc11816 */ /* 0x000fe20000000016 */
[----:B------:R-:W-:Y:S01]  /*1140*/  FMUL.FTZ R215, R165, R192 ;  /* 0x000000c0a5d77220 */ /* 0x000fe20000410000 */
[----:B------:R-:W-:-:S02]  /*1150*/  PRMT R213, RZ, 0x5410, R197 ;  /* 0x00005410ffd57816 */ /* 0x000fc400000000c5 */
[----:B------:R-:W-:Y:S01]  /*1160*/  @P1 PRMT R192, RZ, 0x7610, R22 ;  /* 0x00007610ffc01816 */ /* 0x000fe20000000016 */
[-C--:B------:R-:W-:Y:S01]  /*1170*/  FMUL.FTZ R217, R217, R202.reuse ;  /* 0x000000cad9d97220 */ /* 0x080fe20000410000 */
[----:B------:R-:W-:Y:S01]  /*1180*/  PRMT R199, RZ, 0x7610, R199 ;  /* 0x00007610ffc77816 */ /* 0x000fe200000000c7 */
[----:B------:R-:W-:Y:S01]  /*1190*/  @P1 FADD.FTZ R218, R193, R218 ;  /* 0x000000dac1da1221 */ /* 0x000fe20000010000 */
[----:B------:R-:W-:Y:S02]  /*11a0*/  PRMT R195, RZ, 0x7610, R196 ;  /* 0x00007610ffc37816 */ /* 0x000fe400000000c4 */
[----:B------:R-:W-:Y:S01]  /*11b0*/  PRMT R197, RZ, 0x7610, R197 ;  /* 0x00007610ffc57816 */ /* 0x000fe200000000c5 */
[-C--:B------:R-:W-:Y:S01]  /*11c0*/  FMUL.FTZ R213, R213, R202.reuse ;  /* 0x000000cad5d57220 */ /* 0x080fe20000410000 */
[----:B------:R-:W-:Y:S01]  /*11d0*/  @P1 PRMT R193, RZ, 0x5410, R23 ;  /* 0x00005410ffc11816 */ /* 0x000fe20000000017 */
[----:B------:R-:W-:Y:S02]  /*11e0*/  @P1 FADD.FTZ R215, R192, R215 ;  /* 0x000000d7c0d71221 */ /* 0x000fe40000010000 */
[----:B------:R-:W-:-:S02]  /*11f0*/  FMUL.FTZ R192, R199, R202 ;  /* 0x000000cac7c07220 */ /* 0x000fc40000410000 */
[----:B------:R-:W-:Y:S02]  /*1200*/  FMUL.FTZ R214, R166, R217 ;  /* 0x000000d9a6d67220 */ /* 0x000fe40000410000 */
[-C--:B------:R-:W-:Y:S02]  /*1210*/  FMUL.FTZ R222, R195, R202.reuse ;  /* 0x000000cac3de7220 */ /* 0x080fe40000410000 */
[----:B------:R-:W-:Y:S02]  /*1220*/  FMUL.FTZ R212, R197, R202 ;  /* 0x000000cac5d47220 */ /* 0x000fe40000410000 */
        /* <DEDUP_REMOVED lines=9> */
[----:B------:R-:W-:Y:S02]  /*12c0*/  @P1 FADD.FTZ R222, R195, R222 ;  /* 0x000000dec3de1221 */ /* 0x000fe40000010000 */
[----:B------:R-:W-:Y:S02]  /*12d0*/  @P1 FADD.FTZ R219, R194, R219 ;  /* 0x000000dbc2db1221 */ /* 0x000fe40000010000 */
        /* <DEDUP_REMOVED lines=9> */
[----:B------:R-:W0:Y:S04]  /*1370*/  LDG.E.128 R196, [R196.64] ;  /* 0x00000004c4c47981 */ /* 0x000e28000c1e1d00 */
[----:B------:R-:W2:Y:S01]  /*1380*/  @P1 LDG.E.128 R20, [R220.64] ;  /* 0x00000004dc141981 */ /* 0x000ea2000c1e1d00 */
[----:B------:R-:W-:Y:S02]  /*1390*/  IADD3 R228, R4, 0x280, RZ ;  /* 0x0000028004e47810 */ /* 0x000fe40007ffe0ff */
[----:B0-----:R-:W-:-:S02]  /*13a0*/  PRMT R195, RZ, 0x7610, R196 ;  /* 0x00007610ffc37816 */ /* 0x001fc400000000c4 */
[----:B------:R-:W-:-:S03]  /*13b0*/  PRMT R193, RZ, 0x5410, R196 ;  /* 0x00005410ffc17816 */ /* 0x000fc600000000c4 */
[-C--:B------:R-:W-:Y:S02]  /*13c0*/  FMUL.FTZ R192, R195, R202.reuse ;  /* 0x000000cac3c07220 */ /* 0x080fe40000410000 */
[----:B------:R-:W-:Y:S02]  /*13d0*/  FMUL.FTZ R223, R193, R202 ;  /* 0x000000cac1df7220 */ /* 0x000fe40000410000 */
[----:B------:R-:W-:Y:S01]  /*13e0*/  FMUL.FTZ R235, R169, R192 ;  /* 0x000000c0a9eb7220 */ /* 0x000fe20000410000 */
[----:B--2---:R-:W-:Y:S02]  /*13f0*/  @P1 PRMT R192, RZ, 0x7610, R20 ;  /* 0x00007610ffc01816 */ /* 0x004fe40000000014 */
[----:B------:R-:W-:Y:S02]  /*1400*/  PRMT R193, RZ, 0x7610, R198 ;  /* 0x00007610ffc17816 */ /* 0x000fe400000000c6 */
[----:B------:R-:W-:Y:S01]  /*1410*/  PRMT R217, RZ, 0x5410, R197 ;  /* 0x00005410ffd97816 */ /* 0x000fe200000000c5 */
[----:B------:R-:W-:Y:S01]  /*1420*/  FMUL.FTZ R223, R168, R223 ;  /* 0x000000dfa8df7220 */ /* 0x000fe20000410000 */
[----:B------:R-:W-:Y:S01]  /*1430*/  @P1 PRMT R194, RZ, 0x5410, R20 ;  /* 0x00005410ffc21816 */ /* 0x000fe20000000014 */
[----:B------:R-:W-:-:S02]  /*1440*/  @P1 FADD.FTZ R235, R192, R235 ;  /* 0x000000ebc0eb1221 */ /* 0x000fc40000010000 */
[-C--:B------:R-:W-:Y:S01]  /*1450*/  FMUL.FTZ R192, R193, R202.reuse ;  /* 0x000000cac1c07220 */ /* 0x080fe20000410000 */
[----:B------:R-:W-:Y:S01]  /*1460*/  PRMT R221, RZ, 0x5410, R198 ;  /* 0x00005410ffdd7816 */ /* 0x000fe200000000c6 */
[----:B------:R-:W-:Y:S02]  /*1470*/  FMUL.FTZ R217, R217, R202 ;  /* 0x000000cad9d97220 */ /* 0x000fe40000410000 */
[----:B------:R-:W-:Y:S01]  /*1480*/  @P1 FADD.FTZ R223, R194, R223 ;  /* 0x000000dfc2df1221 */ /* 0x000fe20000010000 */
[----:B------:R-:W-:Y:S01]  /*1490*/  @P1 PRMT R194, RZ, 0x5410, R21 ;  /* 0x00005410ffc21816 */ /* 0x000fe20000000015 */
[----:B------:R-:W-:Y:S01]  /*14a0*/  FMUL.FTZ R229, R173, R192 ;  /* 0x000000c0ade57220 */ /* 0x000fe20000410000 */
[--C-:B------:R-:W-:Y:S01]  /*14b0*/  PRMT R225, RZ, 0x5410, R199.reuse ;  /* 0x00005410ffe17816 */ /* 0x100fe200000000c7 */
[----:B------:R-:W-:Y:S01]  /*14c0*/  FMUL.FTZ R233, R170, R217 ;  /* 0x000000d9aae97220 */ /* 0x000fe20000410000 */
[--C-:B------:R-:W-:Y:S01]  /*14d0*/  @P1 PRMT R192, RZ, 0x7610, R22.reuse ;  /* 0x00007610ffc01816 */ /* 0x100fe20000000016 */
[-C--:B------:R-:W-:Y:S01]  /*14e0*/  FMUL.FTZ R221, R221, R202.reuse ;  /* 0x000000cadddd7220 */ /* 0x080fe20000410000 */
[----:B------:R-:W-:Y:S01]  /*14f0*/  PRMT R199, RZ, 0x7610, R199 ;  /* 0x00007610ffc77816 */ /* 0x000fe200000000c7 */
[----:B------:R-:W-:Y:S01]  /*1500*/  @P1 FADD.FTZ R233, R194, R233 ;  /* 0x000000e9c2e91221 */ /* 0x000fe20000010000 */
[----:B------:R-:W-:Y:S01]  /*1510*/  PRMT R197, RZ, 0x7610, R197 ;  /* 0x00007610ffc57816 */ /* 0x000fe200000000c5 */
[----:B------:R-:W-:Y:S01]  /*1520*/  FMUL.FTZ R225, R225, R202 ;  /* 0x000000cae1e17220 */ /* 0x000fe20000410000 */
[----:B------:R-:W-:Y:S01]  /*1530*/  @P1 PRMT R194, RZ, 0x5410, R22 ;  /* 0x00005410ffc21816 */ /* 0x000fe20000000016 */
[----:B------:R-:W-:-:S02]  /*1540*/  @P1 FADD.FTZ R229, R192, R229 ;  /* 0x000000e5c0e51221 */ /* 0x000fc40000010000 */
[----:B------:R-:W-:Y:S02]  /*1550*/  FMUL.FTZ R231, R172, R221 ;  /* 0x000000ddace77220 */ /* 0x000fe40000410000 */
[-C--:B------:R-:W-:Y:S02]  /*1560*/  FMUL.FTZ R192, R199, R202.reuse ;  /* 0x000000cac7c07220 */ /* 0x080fe40000410000 */
[----:B------:R-:W-:Y:S02]  /*1570*/  FMUL.FTZ R224, R197, R202 ;  /* 0x000000cac5e07220 */ /* 0x000fe40000410000 */
[----:B------:R-:W-:Y:S01]  /*1580*/  FMUL.FTZ R227, R174, R225 ;  /* 0x000000e1aee37220 */ /* 0x000fe20000410000 */
[----:B------:R-:W-:Y:S01]  /*1590*/  @P1 PRMT R193, RZ, 0x7610, R21 ;  /* 0x00007610ffc11816 */ /* 0x000fe20000000015 */
[----:B------:R-:W-:Y:S01]  /*15a0*/  @P1 FADD.FTZ R231, R194, R231 ;  /* 0x000000e7c2e71221 */ /* 0x000fe20000010000 */
[--C-:B------:R-:W-:Y:S01]  /*15b0*/  @P1 PRMT R194, RZ, 0x5410, R23.reuse ;  /* 0x00005410ffc21816 */ /* 0x100fe20000000017 */
[----:B------:R-:W-:Y:S01]  /*15c0*/  FMUL.FTZ R225, R175, R192 ;  /* 0x000000c0afe17220 */ /* 0x000fe20000410000 */
[----:B------:R-:W-:Y:S01]  /*15d0*/  @P1 PRMT R192, RZ, 0x7610, R23 ;  /* 0x00007610ffc01816 */ /* 0x000fe20000000017 */
[----:B------:R-:W-:-:S02]  /*15e0*/  FMUL.FTZ R224, R171, R224 ;  /* 0x000000e0abe07220 */ /* 0x000fc40000410000 */
        /* <DEDUP_REMOVED lines=10> */
[----:B------:R-:W0:Y:S01]  /*1690*/  LDG.E.128 R196, [R196.64] ;  /* 0x00000004c4c47981 */ /* 0x000e22000c1e1d00 */
[----:B------:R-:W-:-:S05]  /*16a0*/  @P1 IMAD.WIDE.U32 R220, R228, R201, c[0x0][0x180] ;  /* 0x00006000e4dc1625 */ /* 0x000fca00078e00c9 */
[----:B------:R-:W2:Y:S01]  /*16b0*/  @P1 LDG.E.128 R20, [R220.64] ;  /* 0x00000004dc141981 */ /* 0x000ea2000c1e1d00 */
[----:B------:R-:W-:Y:S02]  /*16c0*/  IADD3 R226, R4, 0x300, RZ ;  /* 0x0000030004e27810 */ /* 0x000fe40007ffe0ff */
[--C-:B0-----:R-:W-:Y:S02]  /*16d0*/  PRMT R195, RZ, 0x7610, R196.reuse ;  /* 0x00007610ffc37816 */ /* 0x101fe400000000c4 */
[----:B------:R-:W-:-:S03]  /*16e0*/  PRMT R193, RZ, 0x5410, R196 ;  /* 0x00005410ffc17816 */ /* 0x000fc600000000c4 */
[-C--:B------:R-:W-:Y:S01]  /*16f0*/  FMUL.FTZ R192, R195, R202.reuse ;  /* 0x000000cac3c07220 */ /* 0x080fe20000410000 */
[----:B------:R-:W-:Y:S01]  /*1700*/  PRMT R217, RZ, 0x5410, R197 ;  /* 0x00005410ffd97816 */ /* 0x000fe200000000c5 */
[----:B------:R-:W-:Y:S02]  /*1710*/  FMUL.FTZ R237, R193, R202 ;  /* 0x000000cac1ed7220 */ /* 0x000fe40000410000 */
[----:B------:R-:W-:Y:S01]  /*1720*/  FMUL.FTZ R239, R177, R192 ;  /* 0x000000c0b1ef7220 */ /* 0x000fe20000410000 */
[----:B--2---:R-:W-:Y:S01]  /*1730*/  @P1 PRMT R192, RZ, 0x7610, R20 ;  /* 0x00007610ffc01816 */ /* 0x004fe20000000014 */
[----:B------:R-:W-:Y:S01]  /*1740*/  FMUL.FTZ R237, R176, R237 ;  /* 0x000000edb0ed7220 */ /* 0x000fe20000410000 */
[----:B------:R-:W-:Y:S02]  /*1750*/  PRMT R193, RZ, 0x7610, R198 ;  /* 0x00007610ffc17816 */ /* 0x000fe400000000c6 */
[----:B------:R-:W-:Y:S01]  /*1760*/  @P1 PRMT R194, RZ, 0x5410, R20 ;  /* 0x00005410ffc21816 */ /* 0x000fe20000000014 */
[----:B------:R-:W-:Y:S01]  /*1770*/  FMUL.FTZ R217, R217, R202 ;  /* 0x000000cad9d97220 */ /* 0x000fe20000410000 */
[----:B------:R-:W-:Y:S01]  /*1780*/  PRMT R221, RZ, 0x5410, R198 ;  /* 0x00005410ffdd7816 */ /* 0x000fe200000000c6 */
[----:B------:R-:W-:-:S02]  /*1790*/  @P1 FADD.FTZ R239, R192, R239 ;  /* 0x000000efc0ef1221 */ /* 0x000fc40000010000 */
[----:B------:R-:W-:Y:S01]  /*17a0*/  @P1 FADD.FTZ R237, R194, R237 ;  /* 0x000000edc2ed1221 */ /* 0x000fe20000010000 */
[----:B------:R-:W-:Y:S01]  /*17b0*/  @P1 PRMT R194, RZ, 0x5410, R21 ;  /* 0x00005410ffc21816 */ /* 0x000fe20000000015 */
[-C--:B------:R-:W-:Y:S02]  /*17c0*/  FMUL.FTZ R192, R193, R202.reuse ;  /* 0x000000cac1c07220 */ /* 0x080fe40000410000 */
[----:B------:R-:W-:Y:S02]  /*17d0*/  FMUL.FTZ R241, R178, R217 ;  /* 0x000000d9b2f17220 */ /* 0x000fe40000410000 */
[----:B------:R-:W-:Y:S02]  /*17e0*/  FMUL.FTZ R221, R221, R202 ;  /* 0x000000cadddd7220 */ /* 0x000fe40000410000 */
[----:B------:R-:W-:Y:S01]  /*17f0*/  FMUL.FTZ R245, R181, R192 ;  /* 0x000000c0b5f57220 */ /* 0x000fe20000410000 */
[----:B------:R-:W-:Y:S01]  /*1800*/  @P1 PRMT R192, RZ, 0x7610, R22 ;  /* 0x00007610ffc01816 */ /* 0x000fe20000000016 */
[----:B------:R-:W-:Y:S01]  /*1810*/  @P1 FADD.FTZ R241, R194, R241 ;  /* 0x000000f1c2f11221 */ /* 0x000fe20000010000 */
[----:B------:R-:W-:Y:S01]  /*1820*/  PRMT R197, RZ, 0x7610, R197 ;  /* 0x00007610ffc57816 */ /* 0x000fe200000000c5 */
[----:B------:R-:W-:Y:S01]  /*1830*/  FMUL.FTZ R243, R180, R221 ;  /* 0x000000ddb4f37220 */ /* 0x000fe20000410000 */
[----:B------:R-:W-:-:S02]  /*1840*/  PRMT R247, RZ, 0x5410, R199 ;  /* 0x00005410fff77816 */ /* 0x000fc400000000c7 */
[----:B------:R-:W-:Y:S02]  /*1850*/  @P1 PRMT R194, RZ, 0x5410, R22 ;  /* 0x00005410ffc21816 */ /* 0x000fe40000000016 */
[----:B------:R-:W-:Y:S01]  /*1860*/  PRMT R199, RZ, 0x7610, R199 ;  /* 0x00007610ffc77816 */ /* 0x000fe200000000c7 */
[----:B------:R-:W-:Y:S02]  /*1870*/  @P1 FADD.FTZ R245, R192, R245 ;  /* 0x000000f5c0f51221 */ /* 0x000fe40000010000 */
[-C--:B------:R-:W-:Y:S02]  /*1880*/  FMUL.FTZ R192, R197, R202.reuse ;  /* 0x000000cac5c07220 */ /* 0x080fe40000410000 */
[----:B------:R-:W-:Y:S02]  /*1890*/  @P1 FADD.FTZ R243, R194, R243 ;  /* 0x000000f3c2f31221 */ /* 0x000fe40000010000 */
[----:B------:R-:W-:Y:S02]  /*18a0*/  FMUL.FTZ R194, R199, R202 ;  /* 0x000000cac7c27220 */ /* 0x000fe40000410000 */
[----:B------:R-:W-:Y:S01]  /*18b0*/  FMUL.FTZ R251, R179, R192 ;  /* 0x000000c0b3fb7220 */ /* 0x000fe20000410000 */
[----:B------:R-:W-:Y:S01]  /*18c0*/  @P1 PRMT R192, RZ, 0x7610, R23 ;  /* 0x00007610ffc01816 */ /* 0x000fe20000000017 */
[----:B------:R-:W-:-:S02]  /*18d0*/  FMUL.FTZ R249, R183, R194 ;  /* 0x000000c2b7f97220 */ /* 0x000fc40000410000 */
[----:B------:R-:W-:Y:S01]  /*18e0*/  FMUL.FTZ R247, R247, R202 ;  /* 0x000000caf7f77220 */ /* 0x000fe20000410000 */
[----:B------:R-:W-:Y:S01]  /*18f0*/  @P1 PRMT R196, RZ, 0x5410, R23 ;  /* 0x00005410ffc41816 */ /* 0x000fe20000000017 */
[----:B------:R-:W-:Y:S01]  /*1900*/  @P1 FADD.FTZ R249, R192, R249 ;  /* 0x000000f9c0f91221 */ /* 0x000fe20000010000 */
[----:B------:R-:W-:Y:S01]  /*1910*/  @P1 PRMT R192, RZ, 0x7610, R21 ;  /* 0x00007610ffc01816 */ /* 0x000fe20000000015 */
[----:B------:R-:W-:-:S04]  /*1920*/  FMUL.FTZ R247, R182, R247 ;  /* 0x000000f7b6f77220 */ /* 0x000fc80000410000 */
        /* <DEDUP_REMOVED lines=11> */
[----:B------:R1:W2:Y:S01]  /*19e0*/  @P1 LDG.E.128 R20, [R220.64] ;  /* 0x00000004dc141981 */ /* 0x0002a2000c1e1d00 */
[--C-:B0-----:R-:W-:Y:S02]  /*19f0*/  PRMT R217, RZ, 0x5410, R197.reuse ;  /* 0x00005410ffd97816 */ /* 0x101fe400000000c5 */
[--C-:B-1----:R-:W-:Y:S02]  /*1a00*/  PRMT R221, RZ, 0x5410, R198.reuse ;  /* 0x00005410ffdd7816 */ /* 0x102fe400000000c6 */
[----:B------:R-:W-:Y:S02]  /*1a10*/  PRMT R198, RZ, 0x7610, R198 ;  /* 0x00007610ffc67816 */ /* 0x000fe400000000c6 */
[--C-:B------:R-:W-:Y:S01]  /*1a20*/  PRMT R193, RZ, 0x5410, R196.reuse ;  /* 0x00005410ffc17816 */ /* 0x100fe200000000c4 */
[-C--:B------:R-:W-:Y:S01]  /*1a30*/  FMUL.FTZ R217, R217, R202.reuse ;  /* 0x000000cad9d97220 */ /* 0x080fe20000410000 */
[----:B------:R-:W-:Y:S01]  /*1a40*/  PRMT R195, RZ, 0x7610, R196 ;  /* 0x00007610ffc37816 */ /* 0x000fe200000000c4 */
[----:B------:R-:W-:Y:S01]  /*1a50*/  FMUL.FTZ R196, R198, R202 ;  /* 0x000000cac6c47220 */ /* 0x000fe20000410000 */
[----:B------:R-:W-:-:S02]  /*1a60*/  PRMT R197, RZ, 0x7610, R197 ;  /* 0x00007610ffc57816 */ /* 0x000fc400000000c5 */
[----:B------:R-:W-:Y:S01]  /*1a70*/  PRMT R216, RZ, 0x5410, R199 ;  /* 0x00005410ffd87816 */ /* 0x000fe200000000c7 */
[-C--:B------:R-:W-:Y:S02]  /*1a80*/  FMUL.FTZ R193, R193, R202.reuse ;  /* 0x000000cac1c17220 */ /* 0x080fe40000410000 */
[-C--:B------:R-:W-:Y:S02]  /*1a90*/  FMUL.FTZ R192, R195, R202.reuse ;  /* 0x000000cac3c07220 */ /* 0x080fe40000410000 */
[----:B------:R-:W-:Y:S02]  /*1aa0*/  FMUL.FTZ R228, R186, R217 ;  /* 0x000000d9bae47220 */ /* 0x000fe40000410000 */
[-C--:B------:R-:W-:Y:S02]  /*1ab0*/  FMUL.FTZ R194, R197, R202.reuse ;  /* 0x000000cac5c27220 */ /* 0x080fe40000410000 */
[----:B------:R-:W-:Y:S02]  /*1ac0*/  FMUL.FTZ R195, R216, R202 ;  /* 0x000000cad8c37220 */ /* 0x000fe40000410000 */
[----:B------:R-:W-:-:S02]  /*1ad0*/  FMUL.FTZ R217, R189, R196 ;  /* 0x000000c4bdd97220 */ /* 0x000fc40000410000 */
[----:B------:R-:W-:Y:S01]  /*1ae0*/  FMUL.FTZ R216, R184, R193 ;  /* 0x000000c1b8d87220 */ /* 0x000fe20000410000 */
[----:B--2---:R-:W-:Y:S01]  /*1af0*/  @P1 PRMT R193, RZ, 0x5410, R20 ;  /* 0x00005410ffc11816 */ /* 0x004fe20000000014 */
[----:B------:R-:W-:-:S04]  /*1b00*/  IMAD.WIDE.U32 R196, R226, R201, c[0x0][0x188] ;  /* 0x00006200e2c47625 */ /* 0x000fc800078e00c9 */
[----:B------:R-:W-:Y:S02]  /*1b10*/  FADD.FTZ R201, RZ, R5 ;  /* 0x00000005ffc97221 */ /* 0x000fe40000010000 */
[----:B------:R-:W-:Y:S02]  /*1b20*/  @P1 FADD.FTZ R216, R193, R216 ;  /* 0x000000d8c1d81221 */ /* 0x000fe40000010000 */
[----:B------:R-:W-:Y:S01]  /*1b30*/  FADD.FTZ R230, R201, R6 ;  /* 0x00000006c9e67221 */ /* 0x000fe20000010000 */
[----:B------:R-:W-:Y:S02]  /*1b40*/  @P1 PRMT R193, RZ, 0x5410, R21 ;  /* 0x00005410ffc11816 */ /* 0x000fe40000000015 */
[----:B------:R-:W-:Y:S01]  /*1b50*/  PRMT R199, RZ, 0x7610, R199 ;  /* 0x00007610ffc77816 */ /* 0x000fe200000000c7 */
[----:B------:R-:W-:Y:S02]  /*1b60*/  FADD.FTZ R201, R230, R7 ;  /* 0x00000007e6c97221 */ /* 0x000fe40000010000 */
[----:B------:R-:W-:-:S02]  /*1b70*/  FMUL.FTZ R221, R221, R202 ;  /* 0x000000cadddd7220 */ /* 0x000fc40000410000 */
[----:B------:R-:W-:Y:S01]  /*1b80*/  @P1 FADD.FTZ R228, R193, R228 ;  /* 0x000000e4c1e41221 */ /* 0x000fe20000010000 */
[----:B------:R-:W-:Y:S01]  /*1b90*/  @P1 PRMT R193, RZ, 0x5410, R22 ;  /* 0x00005410ffc11816 */ /* 0x000fe20000000016 */
[----:B------:R-:W-:Y:S02]  /*1ba0*/  FMUL.FTZ R220, R199, R202 ;  /* 0x000000cac7dc7220 */ /* 0x000fe40000410000 */
[----:B------:R-:W-:Y:S02]  /*1bb0*/  FADD.FTZ R201, R201, R12 ;  /* 0x0000000cc9c97221 */ /* 0x000fe40000010000 */
[----:B------:R-:W-:Y:S02]  /*1bc0*/  FMUL.FTZ R202, R188, R221 ;  /* 0x000000ddbcca7220 */ /* 0x000fe40000410000 */
[----:B------:R-:W-:Y:S02]  /*1bd0*/  FADD.FTZ R230, R201, R8 ;  /* 0x00000008c9e67221 */ /* 0x000fe40000010000 */
[----:B------:R-:W-:Y:S01]  /*1be0*/  FMUL.FTZ R199, R187, R194 ;  /* 0x000000c2bbc77220 */ /* 0x000fe20000410000 */
[----:B------:R-:W-:Y:S01]  /*1bf0*/  @P1 PRMT R194, RZ, 0x7610, R21 ;  /* 0x00007610ffc21816 */ /* 0x000fe20000000015 */
[----:B------:R-:W-:Y:S01]  /*1c00*/  @P1 FADD.FTZ R202, R193, R202 ;  /* 0x000000cac1ca1221 */ /* 0x000fe20000010000 */
[----:B------:R-:W-:Y:S01]  /*1c10*/  @P1 PRMT R193, RZ, 0x5410, R23 ;  /* 0x00005410ffc11816 */ /* 0x000fe20000000017 */
[----:B------:R-:W-:-:S02]  /*1c20*/  FMUL.FTZ R198, R190, R195 ;  /* 0x000000c3bec67220 */ /* 0x000fc40000410000 */
[----:B------:R-:W-:Y:S02]  /*1c30*/  FADD.FTZ R201, R230, R9 ;  /* 0x00000009e6c97221 */ /* 0x000fe40000010000 */
[----:B------:R-:W-:Y:S02]  /*1c40*/  FMUL.FTZ R221, R191, R220 ;  /* 0x000000dcbfdd7220 */ /* 0x000fe40000410000 */
[----:B------:R-:W-:Y:S01]  /*1c50*/  @P1 FADD.FTZ R199, R194, R199 ;  /* 0x000000c7c2c71221 */ /* 0x000fe20000010000 */
[----:B------:R-:W-:Y:S01]  /*1c60*/  @P1 PRMT R194, RZ, 0x7610, R23 ;  /* 0x00007610ffc21816 */ /* 0x000fe20000000017 */
[----:B------:R-:W-:Y:S01]  /*1c70*/  @P1 FADD.FTZ R198, R193, R198 ;  /* 0x000000c6c1c61221 */ /* 0x000fe20000010000 */
[----:B------:R-:W-:Y:S01]  /*1c80*/  @P1 PRMT R193, RZ, 0x7610, R20 ;  /* 0x00007610ffc11816 */ /* 0x000fe20000000014 */
[----:B------:R-:W-:Y:S01]  /*1c90*/  FMUL.FTZ R220, R185, R192 ;  /* 0x000000c0b9dc7220 */ /* 0x000fe20000410000 */
[----:B------:R-:W-:Y:S01]  /*1ca0*/  @P1 PRMT R192, RZ, 0x7610, R22 ;  /* 0x00007610ffc01816 */ /* 0x000fe20000000016 */
[----:B------:R-:W-:-:S02]  /*1cb0*/  FADD.FTZ R230, R201, R10 ;  /* 0x0000000ac9e67221 */ /* 0x000fc40000010000 */
[----:B------:R-:W-:Y:S02]  /*1cc0*/  @P1 FADD.FTZ R221, R194, R221 ;  /* 0x000000ddc2dd1221 */ /* 0x000fe40000010000 */
[----:B------:R-:W-:Y:S02]  /*1cd0*/  FADD.FTZ R230, R230, R11 ;  /* 0x0000000be6e67221 */ /* 0x000fe40000010000 */
[----:B------:R-:W-:Y:S02]  /*1ce0*/  @P1 FADD.FTZ R217, R192, R217 ;  /* 0x000000d9c0d91221 */ /* 0x000fe40000010000 */
[----:B------:R-:W-:Y:S02]  /*1cf0*/  @P1 FADD.FTZ R220, R193, R220 ;  /* 0x000000dcc1dc1221 */ /* 0x000fe40000010000 */
[----:B------:R-:W-:Y:S01]  /*1d00*/  FADD.FTZ R201, R230, R13 ;  /* 0x0000000de6c97221 */ /* 0x000fe20000010000 */
[----:B------:R-:W-:Y:S02]  /*1d10*/  F2FP.BF16.PACK_AB R195, R221, R198 ;  /* 0x000000c6ddc3723e */ /* 0x000fe400000010ff */
[----:B------:R-:W-:-:S02]  /*1d20*/  F2FP.BF16.PACK_AB R194, R217, R202 ;  /* 0x000000cad9c2723e */ /* 0x000fc400000010ff */
[----:B------:R-:W-:Y:S02]  /*1d30*/  F2FP.BF16.PACK_AB R193, R199, R228 ;  /* 0x000000e4c7c1723e */ /* 0x000fe400000010ff */
[----:B------:R-:W-:Y:S01]  /*1d40*/  F2FP.BF16.PACK_AB R192, R220, R216 ;  /* 0x000000d8dcc0723e */ /* 0x000fe200000010ff */
[----:B------:R-:W-:-:S04]  /*1d50*/  FADD.FTZ R230, R201, R14 ;  /* 0x0000000ec9e67221 */ /* 0x000fc80000010000 */
[----:B------:R0:W-:Y:S02]  /*1d60*/  STG.E.128 [R196.64], R192 ;  /* 0x000000c0c4007986 */ /* 0x0001e4000c101d04 */
        /* <DEDUP_REMOVED lines=37> */
[----:B------:R-:W0:Y:S03]  /*1fc0*/  S2R R193, SR_TID.X ;  /* 0x0000000000c17919 */ /* 0x000e260000002100 */
[----:B------:R-:W-:-:S04]  /*1fd0*/  FADD.FTZ R195, R192, R249 ;  /* 0x000000f9c0c37221 */ /* 0x000fc80000010000 */
[----:B------:R-:W-:-:S04]  /*1fe0*/  FADD.FTZ R195, R195, R216 ;  /* 0x000000d8c3c37221 */ /* 0x000fc80000010000 */
[----:B------:R-:W-:-:S04]  /*1ff0*/  FADD.FTZ R195, R195, R220 ;  /* 0x000000dcc3c37221 */ /* 0x000fc80000010000 */
[----:B------:R-:W-:Y:S01]  /*2000*/  FADD.FTZ R192, R195, R228 ;  /* 0x000000e4c3c07221 */ /* 0x000fe20000010000 */
[----:B------:R-:W-:-:S03]  /*2010*/  LOP3.LUT P1, RZ, R3, 0xff, RZ, 0xc0, !PT ;  /* 0x000000ff03ff7812 */ /* 0x000fc6000782c0ff */
[----:B------:R-:W-:-:S04]  /*2020*/  FADD.FTZ R195, R192, R199 ;  /* 0x000000c7c0c37221 */ /* 0x000fc80000010000 */
[----:B------:R-:W-:Y:S01]  /*2030*/  FADD.FTZ R192, R195, R202 ;  /* 0x000000cac3c07221 */ /* 0x000fe20000010000 */
[----:B0-----:R-:W-:-:S03]  /*2040*/  SHF.R.U32.HI R196, RZ, 0x5, R193 ;  /* 0x00000005ffc47819 */ /* 0x001fc600000116c1 */
[----:B------:R-:W-:Y:S01]  /*2050*/  FADD.FTZ R195, R192, R217 ;  /* 0x000000d9c0c37221 */ /* 0x000fe20000010000 */
[----:B------:R-:W-:-:S03]  /*2060*/  LOP3.LUT R196, R196, 0x7fffffc, RZ, 0xc0, !PT ;  /* 0x07fffffcc4c47812 */ /* 0x000fc600078ec0ff */
[----:B------:R-:W-:Y:S01]  /*2070*/  FADD.FTZ R192, R195, R198 ;  /* 0x000000c6c3c07221 */ /* 0x000fe20000010000 */
[----:B------:R-:W-:Y:S02]  /*2080*/  LOP3.LUT P0, RZ, R193, 0x1f, RZ, 0xc0, !PT ;  /* 0x0000001fc1ff7812 */ /* 0x000fe4000780c0ff */
[----:B------:R-:W-:Y:S01]  /*2090*/  @!P1 IADD3 R196, R196, 0x4, RZ ;  /* 0x00000004c4c49810 */ /* 0x000fe20007ffe0ff */
[----:B------:R-:W-:Y:S01]  /*20a0*/  FADD.FTZ R232, R192, R221 ;  /* 0x000000ddc0e87221 */ /* 0x000fe20000010000 */
[----:B------:R-:W-:Y:S07]  /*20b0*/  BRA.DIV ~URZ, `(.L_x_11483) ;  /* 0x00001a827f007947 */ /* 0x000fee000b800000 */
[----:B------:R0:W1:Y:S02]  /*20c0*/  SHFL.BFLY PT, R192, R232, 0x1, 0x1f ;  /* 0x0c201f00e8c07f89 */ /* 0x00006400000e0000 */
.L_x_11487:
        /* <DEDUP_REMOVED lines=12> */
[C---:B------:R-:W-:Y:S02]  /*2190*/  FADD.FTZ R230, -R192.reuse, R6 ;  /* 0x00000006c0e67221 */ /* 0x040fe40000010100 */
        /* <DEDUP_REMOVED lines=119> */
.L_x_11488:
[----:B------:R-:W2:Y:S01]  /*2910*/  S2R R197, SR_TID.X ;  /* 0x0000000000c57919 */ /* 0x000ea20000002100 */
[----:B------:R-:W-:Y:S01]  /*2920*/  @!P0 SHF.R.U32.HI R195, RZ, 0x5, R193 ;  /* 0x00000005ffc38819 */ /* 0x000fe200000116c1 */
[----:B-1----:R-:W-:Y:S01]  /*2930*/  FADD.FTZ R193, R234, R232 ;  /* 0x000000e8eac17221 */ /* 0x002fe20000010000 */
[----:B------:R-:W-:Y:S01]  /*2940*/  WARPSYNC 0xffffffff ;  /* 0xffffffff00007948 */ /* 0x000fe20003800000 */
[----:B------:R-:W-:Y:S01]  /*2950*/  HFMA2.MMA R230, -RZ, RZ, 0, 0 ;  /* 0x00000000ffe67435 */ /* 0x000fe200000001ff */
[----:B------:R-:W-:-:S04]  /*2960*/  @!P0 LOP3.LUT R195, R195, 0x3, RZ, 0xc0, !PT ;  /* 0x00000003c3c38812 */ /* 0x000fc800078ec0ff */
[----:B------:R-:W-:-:S05]  /*2970*/  @!P0 IADD3 R201, R196, R195, RZ ;  /* 0x000000c3c4c98210 */ /* 0x000fca0007ffe0ff */
[----:B------:R-:W-:Y:S01]  /*2980*/  @!P0 STS.64 [R201.X8], R192 ;  /* 0x000000c0c9008388 */ /* 0x000fe20000008a00 */
[----:B--2---:R-:W-:-:S03]  /*2990*/  LOP3.LUT R194, R197, 0x1f, RZ, 0xc0, !PT ;  /* 0x0000001fc5c27812 */ /* 0x004fc600078ec0ff */
[----:B------:R-:W-:Y:S01]  /*29a0*/  BAR.SYNC.DEFER_BLOCKING 0x0 ;  /* 0x0000000000007b1d */ /* 0x000fe20000010000 */
[----:B------:R-:W-:-:S13]  /*29b0*/  ISETP.GT.U32.AND P1, PT, R194, 0x3, PT ;  /* 0x00000003c200780c */ /* 0x000fda0003f24070 */
[----:B0-----:R-:W-:Y:S02]  /*29c0*/  @!P1 IADD3 R232, R196, R194, RZ ;  /* 0x000000c2c4e89210 */ /* 0x001fe40007ffe0ff */
[----:B------:R-:W-:Y:S01]  /*29d0*/  CS2R R194, SRZ ;  /* 0x0000000000c27805 */ /* 0x000fe2000001ff00 */
[----:B------:R-:W-:-:S04]  /*29e0*/  @!P1 MOV R230, 0x700 ;  /* 0x0000070000e69802 */ /* 0x000fc80000000f00 */
[----:B------:R-:W-:Y:S01]  /*29f0*/  I2F R240, R230 ;  /* 0x000000e600f07306 */ /* 0x000fe20000201400 */
[----:B------:R-:W-:Y:S01]  /*2a00*/  @!P1 LDS.64 R194, [R232.X8] ;  /* 0x00000000e8c29984 */ /* 0x000fe20000008a00 */
[----:B------:R-:W-:-:S03]  /*2a10*/  ISETP.NE.AND P1, PT, RZ, UR6, PT ;  /* 0x00000006ff007c0c */ /* 0x000fc6000bf25270 */
[----:B------:R-:W0:Y:S02]  /*2a20*/  SHFL.DOWN PT, R234, R230, 0x2, 0x1f ;  /* 0x08401f00e6ea7f89 */ /* 0x000e2400000e0000 */
[----:B0-----:R-:W-:Y:S02]  /*2a30*/  IADD3 R193, R234, R230, RZ ;  /* 0x000000e6eac17210 */ /* 0x001fe40007ffe0ff */
[----:B------:R-:W-:Y:S03]  /*2a40*/  I2F R234, R234 ;  /* 0x000000ea00ea7306 */ /* 0x000fe60000201400 */
[----:B------:R-:W0:Y:S05]  /*2a50*/  SHFL.DOWN PT, R196, R193, 0x1, 0x1f ;  /* 0x08201f00c1c47f89 */ /* 0x000e2a00000e0000 */
[----:B------:R-:W1:Y:S01]  /*2a60*/  I2F R192, R193 ;  /* 0x000000c100c07306 */ /* 0x000e620000201400 */
[----:B------:R-:W2:Y:S04]  /*2a70*/  SHFL.DOWN PT, R201, R194, 0x2, 0x1f ;  /* 0x08401f00c2c97f89 */ /* 0x000ea800000e0000 */
[----:B------:R-:W3:Y:S03]  /*2a80*/  SHFL.DOWN PT, R236, R195, 0x2, 0x1f ;  /* 0x08401f00c3ec7f89 */ /* 0x000ee600000e0000 */
[----:B-1----:R-:W1:Y:S01]  /*2a90*/  MUFU.RCP R232, R192 ;  /* 0x000000c000e87308 */ /* 0x002e620000001000 */
[----:B0-----:R-:W-:-:S07]  /*2aa0*/  IADD3 R193, R193, R196, RZ ;  /* 0x000000c4c1c17210 */ /* 0x001fce0007ffe0ff */
[----:B------:R-:W-:Y:S01]  /*2ab0*/  I2F R196, R196 ;  /* 0x000000c400c47306 */ /* 0x000fe20000201400 */
[C---:B--2---:R-:W-:Y:S02]  /*2ac0*/  FADD.FTZ R238, -R201.reuse, R194 ;  /* 0x000000c2c9ee7221 */ /* 0x044fe40000010100 */
[----:B------:R-:W-:Y:S02]  /*2ad0*/  FMUL.FTZ R201, R201, R234 ;  /* 0x000000eac9c97220 */ /* 0x000fe40000410000 */
[----:B------:R-:W-:Y:S02]  /*2ae0*/  FMUL.FTZ R238, R238, R238 ;  /* 0x000000eeeeee7220 */ /* 0x000fe40000410000 */
[----:B------:R-:W-:Y:S01]  /*2af0*/  FFMA.FTZ R194, R240, R194, R201 ;  /* 0x000000c2f0c27223 */ /* 0x000fe200000100c9 */
[----:B------:R-:W0:Y:S01]  /*2b00*/  I2F R193, R193 ;  /* 0x000000c100c17306 */ /* 0x000e220000201400 */
[----:B---3--:R-:W-:Y:S02]  /*2b10*/  FADD.FTZ R201, R236, R195 ;  /* 0x000000c3ecc97221 */ /* 0x008fe40000010000 */
[----:B-1----:R-:W-:-:S02]  /*2b20*/  FMUL.FTZ R194, R232, R194 ;  /* 0x000000c2e8c27220 */ /* 0x002fc40000410000 */
[----:B------:R-:W-:-:S03]  /*2b30*/  FMUL.FTZ R238, R238, R240 ;  /* 0x000000f0eeee7220 */ /* 0x000fc60000410000 */
[----:B------:R-:W1:Y:S01]  /*2b40*/  SHFL.DOWN PT, R195, R194, 0x1, 0x1f ;  /* 0x08201f00c2c37f89 */ /* 0x000e6200000e0000 */
[----:B------:R-:W-:-:S04]  /*2b50*/  FMUL.FTZ R238, R238, R234 ;  /* 0x000000eaeeee7220 */ /* 0x000fc80000410000 */
[----:B------:R-:W-:Y:S02]  /*2b60*/  FFMA.FTZ R201, R232, R238, R201 ;  /* 0x000000eee8c97223 */ /* 0x000fe400000100c9 */
[----:B0-----:R0:W2:Y:S03]  /*2b70*/  MUFU.RCP R232, R193 ;  /* 0x000000c100e87308 */ /* 0x0010a60000001000 */
[----:B------:R-:W3:Y:S01]  /*2b80*/  SHFL.DOWN PT, R230, R201, 0x1, 0x1f ;  /* 0x08201f00c9e67f89 */ /* 0x000ee200000e0000 */
[----:B0-----:R-:W-:Y:S01]  /*2b90*/  SHF.R.U32.HI R193, RZ, 0x5, R197 ;  /* 0x00000005ffc17819 */ /* 0x001fe200000116c5 */
[----:B-1----:R-:W-:Y:S02]  /*2ba0*/  FADD.FTZ R234, R194, -R195 ;  /* 0x800000c3c2ea7221 */ /* 0x002fe40000010000 */
[----:B------:R-:W-:Y:S02]  /*2bb0*/  FMUL.FTZ R195, R195, R196 ;  /* 0x000000c4c3c37220 */ /* 0x000fe40000410000 */
[----:B------:R-:W-:-:S04]  /*2bc0*/  FMUL.FTZ R234, R234, R234 ;  /* 0x000000eaeaea7220 */ /* 0x000fc80000410000 */
[C---:B------:R-:W-:Y:S02]  /*2bd0*/  FMUL.FTZ R234, R192.reuse, R234 ;  /* 0x000000eac0ea7220 */ /* 0x040fe40000410000 */
[----:B------:R-:W-:Y:S01]  /*2be0*/  FFMA.FTZ R192, R192, R194, R195 ;  /* 0x000000c2c0c07223 */ /* 0x000fe200000100c3 */
[----:B------:R-:W-:Y:S01]  /*2bf0*/  LOP3.LUT R194, R193, 0x3, RZ, 0xc0, !PT ;  /* 0x00000003c1c27812 */ /* 0x000fe200078ec0ff */
[----:B------:R-:W-:Y:S01]  /*2c00*/  FMUL.FTZ R234, R234, R196 ;  /* 0x000000c4eaea7220 */ /* 0x000fe20000410000 */
[----:B------:R-:W-:Y:S01]  /*2c10*/  MOV R193, c[0x0][0x1e0] ;  /* 0x0000780000c17a02 */ /* 0x000fe20000000f00 */
[----:B--2---:R-:W-:Y:S01]  /*2c20*/  FMUL.FTZ R192, R232, R192 ;  /* 0x000000c0e8c07220 */ /* 0x004fe20000410000 */
[----:B------:R-:W-:Y:S01]  /*2c30*/  LOP3.LUT P0, RZ, R194, 0x1f, R197, 0xf8, !PT ;  /* 0x0000001fc2ff7812 */ /* 0x000fe2000780f8c5 */
[----:B---3--:R-:W-:-:S03]  /*2c40*/  FADD.FTZ R195, R201, R230 ;  /* 0x000000e6c9c37221 */ /* 0x008fc60000010000 */
[----:B------:R-:W0:Y:S01]  /*2c50*/  SHFL.IDX PT, R201, R192, RZ, 0x1f ;  /* 0x00001fffc0c97589 */ /* 0x000e2200000e0000 */
[----:B------:R-:W-:-:S05]  /*2c60*/  FFMA.FTZ R195, R232, R234, R195 ;  /* 0x000000eae8c37223 */ /* 0x000fca00000100c3 */
[----:B------:R-:W1:Y:S01]  /*2c70*/  SHFL.IDX PT, R196, R195, RZ, 0x1f ;  /* 0x00001fffc3c47589 */ /* 0x000e6200000e0000 */
[----:B0-----:R-:W-:-:S05]  /*2c80*/  FMUL.FTZ R194, R201, R201 ;  /* 0x000000c9c9c27220 */ /* 0x001fca0000410000 */
[----:B------:R-:W-:Y:S01]  /*2c90*/  FSEL R194, R194, RZ, P1 ;  /* 0x000000ffc2c27208 */ /* 0x000fe20000800000 */
[----:B-1----:R-:W-:Y:S01]  /*2ca0*/  FFMA.FTZ R193, R196, R193, c[0x0][0x228] ;  /* 0x00008a00c4c17623 */ /* 0x002fe200000100c1 */
[----:B------:R-:W-:Y:S02]  /*2cb0*/  FSEL R196, R201, RZ, !P1 ;  /* 0x000000ffc9c47208 */ /* 0x000fe40004800000 */
[----:B------:R-:W-:Y:S01]  /*2cc0*/  LOP3.LUT P1, RZ, R3, 0xff, RZ, 0xc0, !PT ;  /* 0x000000ff03ff7812 */ /* 0x000fe2000782c0ff */
[----:B------:R-:W-:Y:S01]  /*2cd0*/  FADD.FTZ R197, R193, R194 ;  /* 0x000000c2c1c57221 */ /* 0x000fe20000010000 */
[----:B------:R-:W-:Y:S01]  /*2ce0*/  @!P0 MOV R193, 0x4 ;  /* 0x0000000400c18802 */ /* 0x000fe20000000f00 */
[C---:B------:R-:W-:Y:S01]  /*2cf0*/  FADD.FTZ R10, -R196.reuse, R10 ;  /* 0x0000000ac40a7221 */ /* 0x040fe20000010100 */
[----:B------:R-:W-:Y:S01]  /*2d00*/  SEL R3, RZ, 0x1, P1 ;  /* 0x00000001ff037807 */ /* 0x000fe20000800000 */
[----:B------:R-:W-:Y:S02]  /*2d10*/  FADD.FTZ R230, -R196, R5 ;  /* 0x00000005c4e67221 */ /* 0x000fe40000010100 */
[----:B------:R-:W0:Y:S01]  /*2d20*/  MUFU.RSQ R197, R197 ;  /* 0x000000c500c57308 */ /* 0x000e220000001400 */
[----:B------:R-:W-:-:S04]  /*2d30*/  @!P0 IMAD.WIDE R194, R2, R193, c[0x0][0x1a0] ;  /* 0x0000680002c28625 */ /* 0x000fc800078e02c1 */
[C---:B------:R-:W-:Y:S01]  /*2d40*/  FADD.FTZ R6, -R196.reuse, R6 ;  /* 0x00000006c4067221 */ /* 0x040fe20000010100 */
[----:B------:R1:W-:Y:S01]  /*2d50*/  @!P0 STG.E [R194.64], R201 ;  /* 0x000000c9c2008986 */ /* 0x0003e2000c101904 */
[C---:B------:R-:W-:Y:S02]  /*2d60*/  FADD.FTZ R8, -R196.reuse, R8 ;  /* 0x00000008c4087221 */ /* 0x040fe40000010100 */
[C---:B------:R-:W-:Y:S02]  /*2d70*/  FADD.FTZ R234, -R196.reuse, R9 ;  /* 0x00000009c4ea7221 */ /* 0x040fe40000010100 */
[C---:B------:R-:W-:Y:S02]  /*2d80*/  FADD.FTZ R240, -R196.reuse, R18 ;  /* 0x00000012c4f07221 */ /* 0x040fe40000010100 */
[C---:B------:R-:W-:Y:S02]  /*2d90*/  FADD.FTZ R244, -R196.reuse, R19 ;  /* 0x00000013c4f47221 */ /* 0x040fe40000010100 */
[----:B------:R-:W-:-:S02]  /*2da0*/  FADD.FTZ R232, -R196, R7 ;  /* 0x00000007c4e87221 */ /* 0x000fc40000010100 */
[C---:B0-----:R-:W-:Y:S02]  /*2db0*/  FMUL.FTZ R5, R197.reuse, R10 ;  /* 0x0000000ac5057220 */ /* 0x041fe40000410000 */
[----:B-1----:R-:W-:Y:S02]  /*2dc0*/  FADD.FTZ R194, -R196, R11 ;  /* 0x0000000bc4c27221 */ /* 0x002fe40000010100 */
[----:B------:R-:W-:Y:S02]  /*2dd0*/  FFMA.FTZ R5, R86, R5, R30 ;  /* 0x0000000556057223 */ /* 0x000fe4000001001e */
[----:B------:R-:W-:Y:S02]  /*2de0*/  FMUL.FTZ R194, R197, R194 ;  /* 0x000000c2c5c27220 */ /* 0x000fe40000410000 */
[----:B------:R-:W-:Y:S02]  /*2df0*/  FADD.FTZ R12, -R196, R12 ;  /* 0x0000000cc40c7221 */ /* 0x000fe40000010100 */
[----:B------:R-:W-:-:S02]  /*2e00*/  FFMA.FTZ R194, R87, R194, R31 ;  /* 0x000000c257c27223 */ /* 0x000fc4000001001f */
[C---:B------:R-:W-:Y:S02]  /*2e10*/  FMUL.FTZ R6, R197.reuse, R6 ;  /* 0x00000006c5067220 */ /* 0x040fe40000410000 */
[----:B------:R-:W-:Y:S01]  /*2e20*/  FADD.FTZ R236, -R196, R13 ;  /* 0x0000000dc4ec7221 */ /* 0x000fe20000010100 */
[----:B------:R-:W-:Y:S01]  /*2e30*/  F2FP.BF16.PACK_AB R11, R194, R5 ;  /* 0x00000005c20b723e */ /* 0x000fe200000010ff */
[C---:B------:R-:W-:Y:S02]  /*2e40*/  FMUL.FTZ R5, R197.reuse, R230 ;  /* 0x000000e6c5057220 */ /* 0x040fe40000410000 */
[C---:B------:R-:W-:Y:S02]  /*2e50*/  FMUL.FTZ R9, R197.reuse, R8 ;  /* 0x00000008c5097220 */ /* 0x040fe40000410000 */
[C---:B------:R-:W-:Y:S02]  /*2e60*/  FMUL.FTZ R234, R197.reuse, R234 ;  /* 0x000000eac5ea7220 */ /* 0x040fe40000410000 */
[----:B------:R-:W-:-:S02]  /*2e70*/  FMUL.FTZ R13, R197, R240 ;  /* 0x000000f0c50d7220 */ /* 0x000fc40000410000 */
[----:B------:R-:W-:Y:S02]  /*2e80*/  FMUL.FTZ R244, R197, R244 ;  /* 0x000000f4c5f47220 */ /* 0x000fe40000410000 */
[C---:B------:R-:W-:Y:S01]  /*2e90*/  @!P0 IMAD.WIDE R192, R2.reuse, R193, c[0x0][0x1a8] ;  /* 0x00006a0002c08625 */ /* 0x040fe200078e02c1 */
[----:B------:R-:W-:-:S03]  /*2ea0*/  IADD3 R2, R2, c[0x0][0x160], RZ ;  /* 0x0000580002027a10 */ /* 0x000fc60007ffe0ff */
[C---:B------:R-:W-:Y:S01]  /*2eb0*/  FMUL.FTZ R7, R197.reuse, R232 ;  /* 0x000000e8c5077220 */ /* 0x040fe20000410000 */
[----:B------:R0:W-:Y:S01]  /*2ec0*/  @!P0 STG.E [R192.64], R197 ;  /* 0x000000c5c0008986 */ /* 0x0001e2000c101904 */
[----:B------:R-:W-:Y:S02]  /*2ed0*/  FMUL.FTZ R12, R197, R12 ;  /* 0x0000000cc50c7220 */ /* 0x000fe40000410000 */
[----:B------:R-:W-:Y:S02]  /*2ee0*/  FFMA.FTZ R5, R80, R5, R24 ;  /* 0x0000000550057223 */ /* 0x000fe40000010018 */
[----:B------:R-:W-:Y:S02]  /*2ef0*/  FFMA.FTZ R6, R81, R6, R25 ;  /* 0x0000000651067223 */ /* 0x000fe40000010019 */
[----:B------:R-:W-:Y:S02]  /*2f00*/  FADD.FTZ R14, -R196, R14 ;  /* 0x0000000ec40e7221 */ /* 0x000fe40000010100 */
[----:B------:R-:W-:Y:S01]  /*2f10*/  FFMA.FTZ R9, R84, R9, R28 ;  /* 0x0000000954097223 */ /* 0x000fe2000001001c */
[----:B------:R-:W-:Y:S01]  /*2f20*/  F2FP.BF16.PACK_AB R8, R6, R5 ;  /* 0x000000050608723e */ /* 0x000fe200000010ff */
[----:B------:R-:W-:-:S02]  /*2f30*/  FFMA.FTZ R10, R85, R234, R29 ;  /* 0x000000ea550a7223 */ /* 0x000fc4000001001d */
[----:B------:R-:W-:Y:S02]  /*2f40*/  FFMA.FTZ R13, R94, R13, R38 ;  /* 0x0000000d5e0d7223 */ /* 0x000fe40000010026 */
[----:B------:R-:W-:Y:S01]  /*2f50*/  FFMA.FTZ R244, R95, R244, R39 ;  /* 0x000000f45ff47223 */ /* 0x000fe20000010027 */
[----:B------:R-:W-:Y:S01]  /*2f60*/  F2FP.BF16.PACK_AB R10, R10, R9 ;  /* 0x000000090a0a723e */ /* 0x000fe200000010ff */
[----:B------:R-:W-:Y:S02]  /*2f70*/  FFMA.FTZ R7, R82, R7, R26 ;  /* 0x0000000752077223 */ /* 0x000fe4000001001a */
[----:B------:R-:W-:Y:S02]  /*2f80*/  FFMA.FTZ R12, R83, R12, R27 ;  /* 0x0000000c530c7223 */ /* 0x000fe4000001001b */
[C---:B------:R-:W-:Y:S02]  /*2f90*/  FADD.FTZ R16, -R196.reuse, R16 ;  /* 0x00000010c4107221 */ /* 0x040fe40000010100 */
[----:B------:R-:W-:Y:S01]  /*2fa0*/  FADD.FTZ R238, -R196, R17 ;  /* 0x00000011c4ee7221 */ /* 0x000fe20000010100 */
[----:B------:R-:W-:Y:S01]  /*2fb0*/  F2FP.BF16.PACK_AB R9, R12, R7 ;  /* 0x000000070c09723e */ /* 0x000fe200000010ff */
[----:B0-----:R-:W-:Y:S01]  /*2fc0*/  FADD.FTZ R192, -R196, R15 ;  /* 0x0000000fc4c07221 */ /* 0x001fe20000010100 */
[----:B------:R-:W-:Y:S01]  /*2fd0*/  F2FP.BF16.PACK_AB R15, R244, R13 ;  /* 0x0000000df40f723e */ /* 0x000fe200000010ff */
[----:B------:R-:W-:-:S02]  /*2fe0*/  FADD.FTZ R200, -R196, R200 ;  /* 0x000000c8c4c87221 */ /* 0x000fc40000010100 */
[C---:B------:R-:W-:Y:S02]  /*2ff0*/  FMUL.FTZ R5, R197.reuse, R236 ;  /* 0x000000ecc5057220 */ /* 0x040fe40000410000 */
[C---:B------:R-:W-:Y:S02]  /*3000*/  FMUL.FTZ R14, R197.reuse, R14 ;  /* 0x0000000ec50e7220 */ /* 0x040fe40000410000 */
[C---:B------:R-:W-:Y:S01]  /*3010*/  FMUL.FTZ R13, R197.reuse, R16 ;  /* 0x00000010c50d7220 */ /* 0x040fe20000410000 */
[----:B------:R-:W-:Y:S01]  /*3020*/  IADD3 R16, R4, 0x100, RZ ;  /* 0x0000010004107810 */ /* 0x000fe20007ffe0ff */
[C---:B------:R-:W-:Y:S02]  /*3030*/  FMUL.FTZ R238, R197.reuse, R238 ;  /* 0x000000eec5ee7220 */ /* 0x040fe40000410000 */
[C---:B------:R-:W-:Y:S02]  /*3040*/  FMUL.FTZ R7, R197.reuse, R192 ;  /* 0x000000c0c5077220 */ /* 0x040fe40000410000 */
[----:B------:R-:W-:-:S02]  /*3050*/  FMUL.FTZ R200, R197, R200 ;  /* 0x000000c8c5c87220 */ /* 0x000fc40000410000 */
[----:B------:R-:W-:Y:S02]  /*3060*/  FFMA.FTZ R5, R88, R5, R32 ;  /* 0x0000000558057223 */ /* 0x000fe40000010020 */
[----:B------:R-:W-:Y:S02]  /*3070*/  FFMA.FTZ R12, R89, R14, R33 ;  /* 0x0000000e590c7223 */ /* 0x000fe40000010021 */
[C---:B------:R-:W-:Y:S02]  /*3080*/  FADD.FTZ R18, -R196.reuse, R203 ;  /* 0x000000cbc4127221 */ /* 0x040fe40000010100 */
[----:B------:R-:W-:Y:S01]  /*3090*/  FADD.FTZ R248, -R196, R208 ;  /* 0x000000d0c4f87221 */ /* 0x000fe20000010100 */
[----:B------:R-:W-:Y:S01]  /*30a0*/  F2FP.BF16.PACK_AB R12, R12, R5 ;  /* 0x000000050c0c723e */ /* 0x000fe200000010ff */
[----:B------:R-:W-:Y:S02]  /*30b0*/  FADD.FTZ R209, -R196, R209 ;  /* 0x000000d1c4d17221 */ /* 0x000fe40000010100 */
[----:B------:R-:W-:-:S02]  /*30c0*/  FFMA.FTZ R13, R92, R13, R36 ;  /* 0x0000000d5c0d7223 */ /* 0x000fc40000010024 */
[----:B------:R-:W-:Y:S02]  /*30d0*/  FFMA.FTZ R14, R93, R238, R37 ;  /* 0x000000ee5d0e7223 */ /* 0x000fe40000010025 */
[----:B------:R-:W-:Y:S02]  /*30e0*/  FFMA.FTZ R7, R90, R7, R34 ;  /* 0x000000075a077223 */ /* 0x000fe40000010022 */
[----:B------:R-:W-:Y:S01]  /*30f0*/  FFMA.FTZ R200, R91, R200, R35 ;  /* 0x000000c85bc87223 */ /* 0x000fe20000010023 */
[----:B------:R-:W-:Y:S01]  /*3100*/  F2FP.BF16.PACK_AB R14, R14, R13 ;  /* 0x0000000d0e0e723e */ /* 0x000fe200000010ff */
[C---:B------:R-:W-:Y:S02]  /*3110*/  FADD.FTZ R242, -R196.reuse, R205 ;  /* 0x000000cdc4f27221 */ /* 0x040fe40000010100 */
[----:B------:R-:W-:Y:S01]  /*3120*/  FADD.FTZ R204, -R196, R204 ;  /* 0x000000ccc4cc7221 */ /* 0x000fe20000010100 */
[----:B------:R-:W-:Y:S01]  /*3130*/  F2FP.BF16.PACK_AB R13, R200, R7 ;  /* 0x00000007c80d723e */ /* 0x000fe200000010ff */
[----:B------:R-:W-:-:S02]  /*3140*/  FMUL.FTZ R19, R197, R248 ;  /* 0x000000f8c5137220 */ /* 0x000fc40000410000 */
[C---:B------:R-:W-:Y:S02]  /*3150*/  FMUL.FTZ R6, R197.reuse, R209 ;  /* 0x000000d1c5067220 */ /* 0x040fe40000410000 */
[C---:B------:R-:W-:Y:S01]  /*3160*/  FMUL.FTZ R5, R197.reuse, R18 ;  /* 0x00000012c5057220 */ /* 0x040fe20000410000 */
[----:B------:R-:W-:Y:S01]  /*3170*/  IADD3 R18, R4, 0x80, RZ ;  /* 0x0000008004127810 */ /* 0x000fe20007ffe0ff */
[C---:B------:R-:W-:Y:S02]  /*3180*/  FADD.FTZ R206, -R196.reuse, R206 ;  /* 0x000000cec4ce7221 */ /* 0x040fe40000010100 */
[C---:B------:R-:W-:Y:S02]  /*3190*/  FADD.FTZ R246, -R196.reuse, R207 ;  /* 0x000000cfc4f67221 */ /* 0x040fe40000010100 */
[----:B------:R-:W-:Y:S02]  /*31a0*/  FMUL.FTZ R7, R197, R242 ;  /* 0x000000f2c5077220 */ /* 0x000fe40000410000 */
[----:B------:R-:W-:-:S02]  /*31b0*/  FADD.FTZ R210, -R196, R210 ;  /* 0x000000d2c4d27221 */ /* 0x000fc40000010100 */
[----:B------:R-:W-:Y:S02]  /*31c0*/  FFMA.FTZ R19, R102, R19, R46 ;  /* 0x0000001366137223 */ /* 0x000fe4000001002e */
[----:B------:R-:W-:Y:S02]  /*31d0*/  FFMA.FTZ R6, R103, R6, R47 ;  /* 0x0000000667067223 */ /* 0x000fe4000001002f */
[C---:B------:R-:W-:Y:S02]  /*31e0*/  FMUL.FTZ R204, R197.reuse, R204 ;  /* 0x000000ccc5cc7220 */ /* 0x040fe40000410000 */
[----:B------:R-:W-:Y:S01]  /*31f0*/  FFMA.FTZ R192, R96, R5, R40 ;  /* 0x0000000560c07223 */ /* 0x000fe20000010028 */
[----:B------:R-:W-:Y:S01]  /*3200*/  HFMA2.MMA R5, -RZ, RZ, 0, 9.5367431640625e-07 ;  /* 0x00000010ff057435 */ /* 0x000fe200000001ff */
[C---:B------:R-:W-:Y:S01]  /*3210*/  FMUL.FTZ R17, R197.reuse, R206 ;  /* 0x000000cec5117220 */ /* 0x040fe20000410000 */
[----:B------:R-:W-:Y:S01]  /*3220*/  F2FP.BF16.PACK_AB R195, R6, R19 ;  /* 0x0000001306c3723e */ /* 0x000fe200000010ff */
[----:B------:R-:W-:Y:S01]  /*3230*/  FMUL.FTZ R246, R197, R246 ;  /* 0x000000f6c5f67220 */ /* 0x000fe20000410000 */
[----:B------:R-:W-:Y:S01]  /*3240*/  LEA R6, P0, R4, c[0x0][0x208], 0x4 ;  /* 0x0000820004067a11 */ /* 0x000fe200078020ff */
[----:B------:R-:W-:-:S02]  /*3250*/  FFMA.FTZ R193, R98, R7, R42 ;  /* 0x0000000762c17223 */ /* 0x000fc4000001002a */
[----:B------:R-:W-:Y:S02]  /*3260*/  FMUL.FTZ R210, R197, R210 ;  /* 0x000000d2c5d27220 */ /* 0x000fe40000410000 */
[----:B------:R-:W-:Y:S02]  /*3270*/  FFMA.FTZ R7, R97, R204, R41 ;  /* 0x000000cc61077223 */ /* 0x000fe40000010029 */
[----:B------:R-:W-:Y:S02]  /*3280*/  FFMA.FTZ R17, R100, R17, R44 ;  /* 0x0000001164117223 */ /* 0x000fe4000001002c */
[----:B------:R-:W-:Y:S01]  /*3290*/  FFMA.FTZ R194, R101, R246, R45 ;  /* 0x000000f665c27223 */ /* 0x000fe2000001002d */
[----:B------:R-:W-:Y:S01]  /*32a0*/  F2FP.BF16.PACK_AB R192, R7, R192 ;  /* 0x000000c007c0723e */ /* 0x000fe200000010ff */
[----:B------:R-:W-:Y:S01]  /*32b0*/  FFMA.FTZ R210, R99, R210, R43 ;  /* 0x000000d263d27223 */ /* 0x000fe2000001002b */
[----:B------:R-:W-:Y:S01]  /*32c0*/  LEA.HI.X R7, R4, c[0x0][0x20c], RZ, 0x4, P0 ;  /* 0x0000830004077a11 */ /* 0x000fe200000f24ff */
[----:B------:R-:W-:Y:S01]  /*32d0*/  FADD.FTZ R223, -R196, R223 ;  /* 0x000000dfc4df7221 */ /* 0x000fe20000010100 */
[----:B------:R-:W-:Y:S01]  /*32e0*/  F2FP.BF16.PACK_AB R194, R194, R17 ;  /* 0x00000011c2c2723e */ /* 0x000fe200000010ff */
[----:B------:R-:W-:Y:S01]  /*32f0*/  FADD.FTZ R235, -R196, R235 ;  /* 0x000000ebc4eb7221 */ /* 0x000fe20000010100 */
[----:B------:R-:W-:Y:S01]  /*3300*/  F2FP.BF16.PACK_AB R193, R210, R193 ;  /* 0x000000c1d2c1723e */ /* 0x000fe200000010ff */
[C---:B------:R-:W-:Y:S01]  /*3310*/  FADD.FTZ R208, -R196.reuse, R211 ;  /* 0x000000d3c4d07221 */ /* 0x040fe20000010100 */
[----:B------:R0:W-:Y:S01]  /*3320*/  STG.E.128 [R6.64], R8 ;  /* 0x0000000806007986 */ /* 0x0001e2000c101d04 */
        /* <DEDUP_REMOVED lines=9> */
[----:B0-----:R-:W-:Y:S01]  /*33c0*/  IADD3 R6, R4, 0x180, RZ ;  /* 0x0000018004067810 */ /* 0x001fe20007ffe0ff */
        /* <DEDUP_REMOVED lines=20> */
[----:B------:R-:W-:-:S04]  /*3510*/  IMAD.WIDE.U32 R18, R18, R5, c[0x0][0x208] ;  /* 0x0000820012127625 */ /* 0x000fc800078e0005 */
[----:B------:R-:W-:Y:S01]  /*3520*/  IMAD.WIDE.U32 R16, R16, R5, c[0x0][0x208] ;  /* 0x0000820010107625 */ /* 0x000fe200078e0005 */
[----:B------:R0:W-:Y:S03]  /*3530*/  STG.E.128 [R18.64], R12 ;  /* 0x0000000c12007986 */ /* 0x0001e6000c101d04 */
[C---:B------:R-:W-:Y:S01]  /*3540*/  FMUL.FTZ R223, R197.reuse, R223 ;  /* 0x000000dfc5df7220 */ /* 0x040fe20000410000 */
[----:B------:R1:W-:Y:S01]  /*3550*/  STG.E.128 [R16.64], R192 ;  /* 0x000000c010007986 */ /* 0x0003e2000c101d04 */
[C---:B------:R-:W-:Y:S02]  /*3560*/  FMUL.FTZ R200, R197.reuse, R235 ;  /* 0x000000ebc5c87220 */ /* 0x040fe40000410000 */
[C---:B------:R-:W-:Y:S02]  /*3570*/  FMUL.FTZ R206, R197.reuse, R213 ;  /* 0x000000d5c5ce7220 */ /* 0x040fe40000410000 */
[----:B------:R-:W-:-:S02]  /*3580*/  FMUL.FTZ R201, R197, R208 ;  /* 0x000000d0c5c97220 */ /* 0x000fc40000410000 */
[C---:B------:R-:W-:Y:S01]  /*3590*/  FMUL.FTZ R213, R197.reuse, R198 ;  /* 0x000000c6c5d57220 */ /* 0x040fe20000410000 */
[----:B------:R-:W-:Y:S01]  /*35a0*/  LEA R198, P0, R226, c[0x0][0x208], 0x4 ;  /* 0x00008200e2c67a11 */ /* 0x000fe200078020ff */
        /* <DEDUP_REMOVED lines=8> */
[----:B0-----:R-:W-:Y:S02]  /*3630*/  FFMA.FTZ R12, R112, R223, R56 ;  /* 0x000000df700c7223 */ /* 0x001fe40000010038 */
[----:B------:R-:W-:Y:S01]  /*3640*/  FFMA.FTZ R7, R113, R200, R57 ;  /* 0x000000c871077223 */ /* 0x000fe20000010039 */
[----:B------:R-:W-:Y:S01]  /*3650*/  IADD3 R200, R4, 0x280, RZ ;  /* 0x0000028004c87810 */ /* 0x000fe20007ffe0ff */
[----:B------:R-:W-:-:S02]  /*3660*/  FMUL.FTZ R216, R197, R199 ;  /* 0x000000c7c5d87220 */ /* 0x000fc40000410000 */
[----:B------:R-:W-:Y:S01]  /*3670*/  FMUL.FTZ R237, R197, R237 ;  /* 0x000000edc5ed7220 */ /* 0x000fe20000410000 */
[----:B------:R-:W-:Y:S01]  /*3680*/  F2FP.BF16.PACK_AB R12, R7, R12 ;  /* 0x0000000c070c723e */ /* 0x000fe200000010ff */
[C---:B------:R-:W-:Y:S02]  /*3690*/  FMUL.FTZ R204, R197.reuse, R239 ;  /* 0x000000efc5cc7220 */ /* 0x040fe40000410000 */
[----:B------:R-:W-:Y:S02]  /*36a0*/  FMUL.FTZ R199, R197, R202 ;  /* 0x000000cac5c77220 */ /* 0x000fe40000410000 */
[----:B-1----:R-:W-:Y:S02]  /*36b0*/  FFMA.FTZ R195, R134, R213, R78 ;  /* 0x000000d586c37223 */ /* 0x002fe4000001004e */
[----:B------:R-:W-:Y:S02]  /*36c0*/  FFMA.FTZ R196, R135, R196, R79 ;  /* 0x000000c487c47223 */ /* 0x000fe4000001004f */
[----:B------:R-:W-:-:S02]  /*36d0*/  FMUL.FTZ R203, R197, R250 ;  /* 0x000000fac5cb7220 */ /* 0x000fc40000410000 */
[C---:B------:R-:W-:Y:S01]  /*36e0*/  FMUL.FTZ R212, R197.reuse, R212 ;  /* 0x000000d4c5d47220 */ /* 0x040fe20000410000 */
[----:B------:R-:W-:Y:S01]  /*36f0*/  F2FP.BF16.PACK_AB R195, R196, R195 ;  /* 0x000000c3c4c3723e */ /* 0x000fe200000010ff */
[C---:B------:R-:W-:Y:S01]  /*3700*/  FMUL.FTZ R252, R197.reuse, R252 ;  /* 0x000000fcc5fc7220 */ /* 0x040fe20000410000 */
[----:B------:R-:W-:Y:S01]  /*3710*/  IADD3 R196, R4, 0x200, RZ ;  /* 0x0000020004c47810 */ /* 0x000fe20007ffe0ff */
[C---:B------:R-:W-:Y:S02]  /*3720*/  FMUL.FTZ R207, R197.reuse, R214 ;  /* 0x000000d6c5cf7220 */ /* 0x040fe40000410000 */
[----:B------:R-:W-:Y:S02]  /*3730*/  FMUL.FTZ R202, R197, R217 ;  /* 0x000000d9c5ca7220 */ /* 0x000fe40000410000 */
[----:B------:R-:W-:Y:S02]  /*3740*/  FFMA.FTZ R14, R116, R231, R60 ;  /* 0x000000e7740e7223 */ /* 0x000fe4000001003c */
[----:B------:R-:W-:-:S02]  /*3750*/  FFMA.FTZ R17, R117, R208, R61 ;  /* 0x000000d075117223 */ /* 0x000fc4000001003d */
[C---:B------:R-:W-:Y:S02]  /*3760*/  FMUL.FTZ R233, R197.reuse, R233 ;  /* 0x000000e9c5e97220 */ /* 0x040fe40000410000 */
[----:B------:R-:W-:Y:S01]  /*3770*/  FMUL.FTZ R224, R197, R224 ;  /* 0x000000e0c5e07220 */ /* 0x000fe20000410000 */
[----:B------:R-:W-:Y:S01]  /*3780*/  F2FP.BF16.PACK_AB R14, R17, R14 ;  /* 0x0000000e110e723e */ /* 0x000fe200000010ff */
[C---:B------:R-:W-:Y:S02]  /*3790*/  FMUL.FTZ R227, R197.reuse, R227 ;  /* 0x000000e3c5e37220 */ /* 0x040fe40000410000 */
[----:B------:R-:W-:Y:S02]  /*37a0*/  FMUL.FTZ R214, R197, R225 ;  /* 0x000000e1c5d67220 */ /* 0x000fe40000410000 */
[----:B------:R-:W-:Y:S02]  /*37b0*/  FFMA.FTZ R201, R104, R201, R48 ;  /* 0x000000c968c97223 */ /* 0x000fe40000010030 */
[----:B------:R-:W-:-:S02]  /*37c0*/  FFMA.FTZ R222, R105, R222, R49 ;  /* 0x000000de69de7223 */ /* 0x000fc40000010031 */
[----:B------:R-:W-:Y:S02]  /*37d0*/  FFMA.FTZ R18, R124, R243, R68 ;  /* 0x000000f37c127223 */ /* 0x000fe40000010044 */
[----:B------:R-:W-:Y:S01]  /*37e0*/  FFMA.FTZ R193, R125, R218, R69 ;  /* 0x000000da7dc17223 */ /* 0x000fe20000010045 */
[----:B------:R-:W-:Y:S01]  /*37f0*/  F2FP.BF16.PACK_AB R8, R222, R201 ;  /* 0x000000c9de08723e */ /* 0x000fe200000010ff */
[C---:B------:R-:W-:Y:S02]  /*3800*/  FMUL.FTZ R241, R197.reuse, R241 ;  /* 0x000000f1c5f17220 */ /* 0x040fe40000410000 */
[----:B------:R-:W-:Y:S01]  /*3810*/  FMUL.FTZ R210, R197, R251 ;  /* 0x000000fbc5d27220 */ /* 0x000fe20000410000 */
[----:B------:R-:W-:Y:S01]  /*3820*/  F2FP.BF16.PACK_AB R18, R193, R18 ;  /* 0x00000012c112723e */ /* 0x000fe200000010ff */
        /* <DEDUP_REMOVED lines=21> */
[----:B------:R-:W-:Y:S01]  /*3980*/  F2FP.BF16.PACK_AB R194, R197, R194 ;  /* 0x000000c2c5c2723e */ /* 0x000fe200000010ff */
[----:B------:R-:W-:Y:S01]  /*3990*/  FFMA.FTZ R13, R114, R233, R58 ;  /* 0x000000e9720d7223 */ /* 0x000fe2000001003a */
[----:B------:R-:W-:Y:S01]  /*39a0*/  ISETP.GE.AND P0, PT, R2, c[0x0][0x164], PT ;  /* 0x0000590002007a0c */ /* 0x000fe20003f06270 */
        /* <DEDUP_REMOVED lines=14> */
[----:B------:R-:W-:-:S03]  /*3a90*/  IMAD.WIDE.U32 R6, R6, R5, c[0x0][0x208] ;  /* 0x0000820006067625 */ /* 0x000fc600078e0005 */
[----:B------:R-:W-:Y:S01]  /*3aa0*/  F2FP.BF16.PACK_AB R192, R201, R192 ;  /* 0x000000c0c9c0723e */ /* 0x000fe200000010ff */
[-C--:B------:R-:W-:Y:S01]  /*3ab0*/  IMAD.WIDE.U32 R196, R196, R5.reuse, c[0x0][0x208] ;  /* 0x00008200c4c47625 */ /* 0x080fe200078e0005 */
[----:B------:R0:W-:Y:S03]  /*3ac0*/  STG.E.128 [R6.64], R8 ;  /* 0x0000000806007986 */ /* 0x0001e6000c101d04 */
[----:B------:R-:W-:Y:S01]  /*3ad0*/  IMAD.WIDE.U32 R4, R200, R5, c[0x0][0x208] ;  /* 0x00008200c8047625 */ /* 0x000fe200078e0005 */
[----:B------:R0:W-:Y:S04]  /*3ae0*/  STG.E.128 [R196.64], R12 ;  /* 0x0000000cc4007986 */ /* 0x0001e8000c101d04 */
[----:B------:R0:W-:Y:S04]  /*3af0*/  STG.E.128 [R4.64], R16 ;  /* 0x0000001004007986 */ /* 0x0001e8000c101d04 */
[----:B------:R0:W-:Y:S02]  /*3b00*/  STG.E.128 [R198.64], R192 ;  /* 0x000000c0c6007986 */ /* 0x0001e4000c101d04 */
[----:B0-----:R-:W-:Y:S01]  /*3b10*/  @P0 CALL.REL.NOINC `(.L_x_11485) ;  /* 0x0000001000000944 */ /* 0x001fe20003c00000 */
[----:B------:R-:W-:Y:S05]  /*3b20*/  BRA `(.L_x_11486) ;  /* 0xffffca8000007947 */ /* 0x000fea000383ffff */
.L_x_11485:
[----:B------:R-:W-:Y:S05]  /*3b30*/  EXIT ;  /* 0x000000000000794d */ /* 0x000fea0003800000 */
.L_x_11483:
[----:B------:R-:W-:Y:S01]  /*3b40*/  HFMA2.MMA R234, -RZ, RZ, 0, 1.847743988037109375e-06 ;  /* 0x0000001fffea7435 */ /* 0x000fe200000001ff */
[----:B------:R-:W-:-:S02]  /*3b50*/  MOV R197, 0x1 ;  /* 0x0000000100c57802 */ /* 0x000fc40000000f00 */
[----:B------:R-:W-:Y:S02]  /*3b60*/  MOV R201, 0xffffffff ;  /* 0xffffffff00c97802 */ /* 0x000fe40000000f00 */
[----:B------:R-:W-:Y:S02]  /*3b70*/  MOV R194, 0x3b90 ;  /* 0x00003b9000c27802 */ /* 0x000fe40000000f00 */
[----:B------:R-:W-:Y:S05]  /*3b80*/  CALL.REL.NOINC `($__internal_37_$__cuda_sm70_shflsync_bfly_p) ;  /* 0x00000a9000007944 */ /* 0x000fea0003c00000 */
[----:B-1----:R-:W-:Y:S01]  /*3b90*/  MOV R192, R234 ;  /* 0x000000ea00c07202 */ /* 0x002fe20000000f00 */
[----:B0-----:R-:W-:Y:S05]  /*3ba0*/  BRA `(.L_x_11487) ;  /* 0xffffe52000007947 */ /* 0x001fea000383ffff */
.L_x_11484:
[----:B------:R-:W-:Y:S01]  /*3bb0*/  HFMA2.MMA R197, -RZ, RZ, 0, 1.1920928955078125e-07 ;  /* 0x00000002ffc57435 */ /* 0x000fe200000001ff */
[----:B------:R-:W-:Y:S02]  /*3bc0*/  MOV R234, 0x1f ;  /* 0x0000001f00ea7802 */ /* 0x000fe40000000f00 */
[----:B------:R-:W-:Y:S02]  /*3bd0*/  MOV R201, 0xffffffff ;  /* 0xffffffff00c97802 */ /* 0x000fe40000000f00 */
[----:B------:R-:W-:Y:S02]  /*3be0*/  MOV R194, 0x3c00 ;  /* 0x00003c0000c27802 */ /* 0x000fe40000000f00 */
[----:B------:R-:W-:Y:S05]  /*3bf0*/  CALL.REL.NOINC `($__internal_37_$__cuda_sm70_shflsync_bfly_p) ;  /* 0x00000a2000007944 */ /* 0x000fea0003c00000 */
[----:B0-----:R-:W-:Y:S01]  /*3c00*/  HFMA2.MMA R197, -RZ, RZ, 0, 2.384185791015625e-07 ;  /* 0x00000004ffc57435 */ /* 0x001fe200000001ff */
[----:B-1----:R-:W-:Y:S01]  /*3c10*/  FADD.FTZ R232, R232, R234 ;  /* 0x000000eae8e87221 */ /* 0x002fe20000010000 */
[----:B------:R-:W-:-:S02]  /*3c20*/  MOV R234, 0x1f ;  /* 0x0000001f00ea7802 */ /* 0x000fc40000000f00 */
[----:B------:R-:W-:Y:S02]  /*3c30*/  MOV R201, 0xffffffff ;  /* 0xffffffff00c97802 */ /* 0x000fe40000000f00 */
[----:B------:R-:W-:Y:S02]  /*3c40*/  MOV R194, 0x3c60 ;  /* 0x00003c6000c27802 */ /* 0x000fe40000000f00 */
[----:B------:R-:W-:Y:S05]  /*3c50*/  CALL.REL.NOINC `($__internal_37_$__cuda_sm70_shflsync_bfly_p) ;  /* 0x000009c000007944 */ /* 0x000fea0003c00000 */
[----:B0-----:R-:W-:Y:S01]  /*3c60*/  HFMA2.MMA R197, -RZ, RZ, 0, 4.76837158203125e-07 ;  /* 0x00000008ffc57435 */ /* 0x001fe200000001ff */
[----:B-1----:R-:W-:Y:S01]  /*3c70*/  FADD.FTZ R232, R232, R234 ;  /* 0x000000eae8e87221 */ /* 0x002fe20000010000 */
[----:B------:R-:W-:Y:S02]  /*3c80*/  MOV R234, 0x1f ;  /* 0x0000001f00ea7802 */ /* 0x000fe40000000f00 */
[----:B------:R-:W-:Y:S02]  /*3c90*/  MOV R201, 0xffffffff ;  /* 0xffffffff00c97802 */ /* 0x000fe40000000f00 */
[----:B------:R-:W-:Y:S02]  /*3ca0*/  MOV R194, 0x3cc0 ;  /* 0x00003cc000c27802 */ /* 0x000fe40000000f00 */
[----:B------:R-:W-:Y:S05]  /*3cb0*/  CALL.REL.NOINC `($__internal_37_$__cuda_sm70_shflsync_bfly_p) ;  /* 0x0000096000007944 */ /* 0x000fea0003c00000 */
[----:B0-----:R-:W-:Y:S01]  /*3cc0*/  HFMA2.MMA R197, -RZ, RZ, 0, 9.5367431640625e-07 ;  /* 0x00000010ffc57435 */ /* 0x001fe200000001ff */
[----:B-1----:R-:W-:Y:S01]  /*3cd0*/  FADD.FTZ R232, R232, R234 ;  /* 0x000000eae8e87221 */ /* 0x002fe20000010000 */
[----:B------:R-:W-:-:S02]  /*3ce0*/  MOV R234, 0x1f ;  /* 0x0000001f00ea7802 */ /* 0x000fc40000000f00 */
[----:B------:R-:W-:Y:S02]  /*3cf0*/  MOV R201, 0xffffffff ;  /* 0xffffffff00c97802 */ /* 0x000fe40000000f00 */
[----:B------:R-:W-:Y:S02]  /*3d00*/  MOV R194, 0x3d20 ;  /* 0x00003d2000c27802 */ /* 0x000fe40000000f00 */
[----:B------:R-:W-:Y:S05]  /*3d10*/  CALL.REL.NOINC `($__internal_37_$__cuda_sm70_shflsync_bfly_p) ;  /* 0x0000090000007944 */ /* 0x000fea0003c00000 */
[----:B-1----:R-:W-:Y:S01]  /*3d20*/  FADD.FTZ R192, R232, R234 ;  /* 0x000000eae8c07221 */ /* 0x002fe20000010000 */
[----:B0-----:R-:W-:Y:S01]  /*3d30*/  HFMA2.MMA R197, -RZ, RZ, 0, 5.9604644775390625e-08 ;  /* 0x00000001ffc57435 */ /* 0x001fe200000001ff */
[----:B------:R-:W-:Y:S02]  /*3d40*/  MOV R234, 0x1f ;  /* 0x0000001f00ea7802 */ /* 0x000fe40000000f00 */
[----:B------:R-:W-:Y:S01]  /*3d50*/  FMUL.FTZ R192, R192, 0.0005580357392318546772 ;  /* 0x3a124925c0c07820 */ /* 0x000fe20000410000 */
[----:B------:R-:W-:-:S03]  /*3d60*/  MOV R201, 0xffffffff ;  /* 0xffffffff00c97802 */ /* 0x000fc60000000f00 */
[C---:B------:R-:W-:Y:S02]  /*3d70*/  FADD.FTZ R194, -R192.reuse, R5 ;  /* 0x00000005c0c27221 */ /* 0x040fe40000010100 */
[----:B------:R-:W-:Y:S02]  /*3d80*/  FADD.FTZ R195, -R192, R6 ;  /* 0x00000006c0c37221 */ /* 0x000fe40000010100 */
[----:B------:R-:W-:-:S04]  /*3d90*/  FFMA.FTZ R194, R194, R194, RZ ;  /* 0x000000c2c2c27223 */ /* 0x000fc800000100ff */
        /* <DEDUP_REMOVED lines=109> */
[----:B------:R-:W-:Y:S02]  /*4470*/  MOV R194, 0x4490 ;  /* 0x0000449000c27802 */ /* 0x000fe40000000f00 */
[----:B------:R-:W-:Y:S05]  /*4480*/  CALL.REL.NOINC `($__internal_37_$__cuda_sm70_shflsync_bfly_p) ;  /* 0x0000019000007944 */ /* 0x000fea0003c00000 */
[----:B0-----:R-:W-:Y:S01]  /*4490*/  HFMA2.MMA R197, -RZ, RZ, 0, 1.1920928955078125e-07 ;  /* 0x00000002ffc57435 */ /* 0x001fe200000001ff */
[----:B-1----:R-:W-:Y:S01]  /*44a0*/  FADD.FTZ R232, R232, R234 ;  /* 0x000000eae8e87221 */ /* 0x002fe20000010000 */
[----:B------:R-:W-:Y:S02]  /*44b0*/  MOV R234, 0x1f ;  /* 0x0000001f00ea7802 */ /* 0x000fe40000000f00 */
[----:B------:R-:W-:Y:S02]  /*44c0*/  MOV R201, 0xffffffff ;  /* 0xffffffff00c97802 */ /* 0x000fe40000000f00 */
[----:B------:R-:W-:Y:S02]  /*44d0*/  MOV R194, 0x44f0 ;  /* 0x000044f000c27802 */ /* 0x000fe40000000f00 */
[----:B------:R-:W-:Y:S05]  /*44e0*/  CALL.REL.NOINC `($__internal_37_$__cuda_sm70_shflsync_bfly_p) ;  /* 0x0000013000007944 */ /* 0x000fea0003c00000 */
[----:B0-----:R-:W-:Y:S01]  /*44f0*/  HFMA2.MMA R197, -RZ, RZ, 0, 2.384185791015625e-07 ;  /* 0x00000004ffc57435 */ /* 0x001fe200000001ff */
[----:B-1----:R-:W-:Y:S01]  /*4500*/  FADD.FTZ R232, R232, R234 ;  /* 0x000000eae8e87221 */ /* 0x002fe20000010000 */
[----:B------:R-:W-:Y:S02]  /*4510*/  MOV R234, 0x1f ;  /* 0x0000001f00ea7802 */ /* 0x000fe40000000f00 */
[----:B------:R-:W-:-:S02]  /*4520*/  MOV R201, 0xffffffff ;  /* 0xffffffff00c97802 */ /* 0x000fc40000000f00 */
        /* <DEDUP_REMOVED lines=10> */
[----:B------:R-:W-:Y:S02]  /*45d0*/  MOV R234, 0x1f ;  /* 0x0000001f00ea7802 */ /* 0x000fe40000000f00 */
[----:B------:R-:W-:-:S02]  /*45e0*/  MOV R201, 0xffffffff ;  /* 0xffffffff00c97802 */ /* 0x000fc40000000f00 */
[----:B------:R-:W-:Y:S02]  /*45f0*/  MOV R194, 0x4610 ;  /* 0x0000461000c27802 */ /* 0x000fe40000000f00 */
[----:B------:R-:W-:Y:S05]  /*4600*/  CALL.REL.NOINC `($__internal_37_$__cuda_sm70_shflsync_bfly_p) ;  /* 0x0000001000007944 */ /* 0x000fea0003c00000 */
[----:B01----:R-:W-:Y:S05]  /*4610*/  BRA `(.L_x_11488) ;  /* 0xffffe2f000007947 */ /* 0x003fea000383ffff */
        .weak           $__internal_37_$__cuda_sm70_shflsync_bfly_p
        .type           $__internal_37_$__cuda_sm70_shflsync_bfly_p,@function
        .size           $__internal_37_$__cuda_sm70_shflsync_bfly_p,(.L_x_44877 - $__internal_37_$__cuda_sm70_shflsync_bfly_p)
$__internal_37_$__cuda_sm70_shflsync_bfly_p:
[----:B------:R-:W-:Y:S01]  /*4620*/  HFMA2.MMA R195, -RZ, RZ, 0, 0 ;  /* 0x00000000ffc37435 */ /* 0x000fe200000001ff */
[----:B------:R-:W-:Y:S04]  /*4630*/  WARPSYNC R201 ;  /* 0x000000c900007348 */ /* 0x000fe80003800000 */
[----:B------:R0:W1:Y:S01]  /*4640*/  SHFL.BFLY PT, R234, R232, R197, R234 ;  /* 0x0c0000c5e8ea7389 */ /* 0x00006200000e00ea */
[----:B------:R-:W-:Y:S05]  /*4650*/  RET.REL.NODEC R194 `(_ZN10layer_norm13ln_fwd_kernelINS_13Kernel_traitsIf13__nv_bfloat16S2_S2_fjLj7168ELj1ELj1ELj4ELj16ENS_18Kernel_traits_baseILj7168EfS2_S2_S2_fjLj128EEEEELb0ELb1ELb0ELb1EEEvNS_9FwdParamsE) ;  /* 0xffffb9a0c2007950 */ /* 0x000fea0003c3ffff */
.L_x_11489:
        /* <DEDUP_REMOVED lines=10> */
.L_x_44877:


//--------------------- .text._ZN10layer_norm13ln_fwd_kernelINS_13Kernel_traitsIf13__nv_bfloat16S2_S2_fjLj7168ELj1ELj1ELj4ELj16ENS_18Kernel_traits_baseILj7168EfS2_S2_S2_fjLj128EEEEELb0ELb1ELb1ELb0EEEvNS_9FwdParamsE --------------------------
	.section	.text._ZN10layer_norm13ln_fwd_kernelINS_13Kernel_traitsIf13__nv_bfloat16S2_S2_fjLj7168ELj1ELj1ELj4ELj16ENS_18Kernel_traits_baseILj7168EfS2_S2_S2_fjLj128EEEEELb0ELb1ELb1ELb0EEEvNS_9FwdParamsE,"ax",@progbits
	.sectioninfo	@"SHI_REGISTERS=255"
	.align	128
        .global         _ZN10layer_norm13ln_fwd_kernelINS_13Kernel_traitsIf13__nv_bfloat16S2_S2_fjLj7168ELj1ELj1ELj4ELj16ENS_18Kernel_traits_baseILj7168EfS2_S2_S2_fjLj128EEEEELb0ELb1ELb1ELb0EEEvNS_9FwdParamsE
        .type           _ZN10layer_norm13ln_fwd_kernelINS_13Kernel_traitsIf13__nv_bfloat16S2_S2_fjLj7168ELj1ELj1ELj4ELj16ENS_18Kernel_traits_baseILj7168EfS2_S2_S2_fjLj128EEEEELb0ELb1ELb1ELb0EEEvNS_9FwdParamsE,@function
        .size           _ZN10layer_norm13ln_fwd_kernelINS_13Kernel_traitsIf13__nv_bfloat16S2_S2_fjLj7168ELj1ELj1ELj4ELj16ENS_18Kernel_traits_baseILj7168EfS2_S2_S2_fjLj128EEEEELb0ELb1ELb1ELb0EEEvNS_9FwdParamsE,(.L_x_44878 - _ZN10layer_norm13ln_fwd_kernelINS_13Kernel_traitsIf13__nv_bfloat16S2_S2_fjLj7168ELj1ELj1ELj4ELj16ENS_18Kernel_traits_baseILj7168EfS2_S2_S2_fjLj128EEEEELb0ELb1ELb1ELb0EEEvNS_9FwdParamsE)
        .other          _ZN10layer_norm13ln_fwd_kernelINS_13Kernel_traitsIf13__nv_bfloat16S2_S2_fjLj7168ELj1ELj1ELj4ELj16ENS_18Kernel_traits_baseILj7168EfS2_S2_S2_fjLj128EEEEELb0ELb1ELb1ELb0EEEvNS_9FwdParamsE,@"STO_CUDA_ENTRY STV_DEFAULT"
_ZN10layer_norm13ln_fwd_kernelINS_13Kernel_traitsIf13__nv_bfloat16S2_S2_fjLj7168ELj1ELj1ELj4ELj16ENS_18Kernel_traits_baseILj7168EfS2_S2_S2_fjLj128EEEEELb0ELb1ELb1ELb0EEEvNS_9FwdParamsE:
.text._ZN10layer_norm13ln_fwd_kernelINS_13Kernel_traitsIf13__nv_bfloat16S2_S2_fjLj7168ELj1ELj1ELj4ELj16ENS_18Kernel_traits_baseILj7168EfS2_S2_S2_fjLj128EEEEELb0ELb1ELb1ELb0EEEvNS_9FwdParamsE:
        /* <DEDUP_REMOVED lines=40> */
[----:B------:R0:W5:Y:S04]  /*0280*/  LDG.E.128 R36, [R6.64+0x10] ;  /* 0x0000100406247981 */ /* 0x000168000c1e1d00 */
[----:B------:R0:W5:Y:S01]  /*0290*/  LDG.E.128 R40, [R6.64] ;  /* 0x0000000406287981 */ /* 0x000162000c1e1d00 */
[----:B------:R-:W-:-:S03]  /*02a0*/  LOP3.LUT R8, R8, 0x80, RZ, 0xfc, !PT ;  /* 0x0000008008087812 */ /* 0x000fc600078efcff */
.L_x_11491:
[----:B------:R-:W-:Y:S05]  /*02b0*/  BSYNC B0 ;  /* 0x0000000000007941 */ /* 0x000fea0003800000 */
.L_x_11490:
        /* <DEDUP_REMOVED lines=18> */
[----:B------:R0:W5:Y:S04]  /*03e0*/  LDG.E.128 R60, [R4.64+0x10] ;  /* 0x00001004043c7981 */ /* 0x000168000c1e1d00 */
[----:B------:R0:W5:Y:S01]  /*03f0*/  LDG.E.128 R64, [R4.64] ;  /* 0x0000000404407981 */ /* 0x000162000c1e1d00 */
[----:B------:R-:W-:-:S03]  /*0400*/  IADD3 R8, R8, 0x80, RZ ;  /* 0x0000008008087810 */ /* 0x000fc60007ffe0ff */
.L_x_11493:
[----:B------:R-:W-:Y:S05]  /*0410*/  BSYNC B0 ;  /* 0x0000000000007941 */ /* 0x000fea0003800000 */
.L_x_11492:
        /* <DEDUP_REMOVED lines=21> */
.L_x_11495:
[----:B------:R-:W-:Y:S05]  /*0570*/  BSYNC B0 ;  /* 0x0000000000007941 */ /* 0x000fea0003800000 */
.L_x_11494:
        /* <DEDUP_REMOVED lines=21> */
.L_x_11497:
[----:B------:R-:W-:Y:S05]  /*06d0*/  BSYNC B0 ;  /* 0x0000000000007941 */ /* 0x000fea0003800000 */
.L_x_11496:
        /* <DEDUP_REMOVED lines=21> */
.L_x_11499:
[----:B------:R-:W-:Y:S05]  /*0830*/  BSYNC B0 ;  /* 0x0000000000007941 */ /* 0x000fea0003800000 */
.L_x_11498:
        /* <DEDUP_REMOVED lines=21> */
[----:B------:R0:W5:Y:S04]  /*0990*/  LDG.E.128 R156, [R4.64+0x10] ;  /* 0x00001004049c7981 */ /* 0x000168000c1e1d00 */
[----:B------:R0:W5:Y:S01]  /*09a0*/  LDG.E.128 R160, [R4.64] ;  /* 0x0000000404a07981 */ /* 0x000162000c1e1d00 */
[----:B------:R-:W-:-:S03]  /*09b0*/  IADD3 R8, R8, 0x80, RZ ;  /* 0x0000008008087810 */ /* 0x000fc60007ffe0ff */
.L_x_11501:
[----:B------:R-:W-:Y:S05]  /*09c0*/  BSYNC B0 ;  /* 0x0000000000007941 */ /* 0x000fea0003800000 */
.L_x_11500:
        /* <DEDUP_REMOVED lines=13> */
[----:B------:R0:W5:Y:S01]  /*0aa0*/  LDG.E.128 R180, [R6.64+0x10] ;  /* 0x0000100406b47981 */ /* 0x000162000c1e1d00 */
[----:B------:R-:W-:-:S03]  /*0ab0*/  ISETP.NE.AND.EX P1, PT, RZ, c[0x0][0x21c], PT, P1 ;  /* 0x00008700ff007a0c */ /* 0x000fc60003f25310 */
[----:B------:R0:W5:Y:S04]  /*0ac0*/  LDG.E.128 R184, [R6.64] ;  /* 0x0000000406b87981 */ /* 0x000168000c1e1d00 */
[----:B------:R-:W-:-:S05]  /*0ad0*/  IMAD.WIDE.U32 R2, R8, R3, c[0x0][0x1b0] ;  /* 0x00006c0008027625 */ /* 0x000fca00078e0003 */
[----:B------:R0:W5:Y:S01]  /*0ae0*/  LDG.E.128 R172, [R2.64] ;  /* 0x0000000402ac7981 */ /* 0x000162000c1e1d00 */
[----:B------:R-:W-:-:S03]  /*0af0*/  @P1 LEA R4, P2, R8, c[0x0][0x218], 0x5 ;  /* 0x0000860008041a11 */ /* 0x000fc600078428ff */
[----:B------:R0:W5:Y:S01]  /*0b00*/  LDG.E.128 R176, [R2.64+0x10] ;  /* 0x0000100402b07981 */ /* 0x000162000c1e1d00 */
[----:B------:R-:W-:-:S05]  /*0b10*/  @P1 LEA.HI.X R5, R8, c[0x0][0x21c], RZ, 0x5, P2 ;  /* 0x0000870008051a11 */ /* 0x000fca00010f2cff */
[----:B------:R0:W5:Y:S04]  /*0b20*/  @P1 LDG.E.128 R164, [R4.64] ;  /* 0x0000000404a41981 */ /* 0x000168000c1e1d00 */
[----:B------:R0:W5:Y:S02]  /*0b30*/  @P1 LDG.E.128 R168, [R4.64+0x10] ;  /* 0x0000100404a81981 */ /* 0x000164000c1e1d00 */
.L_x_11503:
[----:B------:R-:W-:Y:S05]  /*0b40*/  BSYNC B0 ;  /* 0x0000000000007941 */ /* 0x000fea0003800000 */
.L_x_11502:
        /* <DEDUP_REMOVED lines=19> */
[----:B------:R-:W-:Y:S02]  /*0c80*/  MOV R238, 0x1 ;  /* 0x0000000100ee7802 */ /* 0x000fe40000000f00 */
[----:B------:R-:W0:Y:S01]  /*0c90*/  I2F.U32 R3, R3 ;  /* 0x0000000300037306 */ /* 0x000e220000201000 */
[----:B------:R-:W-:-:S04]  /*0ca0*/  IMNMX R5, R5, 0x20, PT ;  /* 0x0000002005057817 */ /* 0x000fc80003800200 */
[----:B------:R-:W-:-:S04]  /*0cb0*/  IADD3 R5, R0, R5, RZ ;  /* 0x0000000500057210 */ /* 0x000fc80007ffe0ff */
[----:B------:R-:W-:Y:S01]  /*0cc0*/  SHF.L.U32 R239, R5, 0x3, RZ ;  /* 0x0000000305ef7819 */ /* 0x000fe200000006ff */
[----:B0-----:R0:W1:Y:S06]  /*0cd0*/  MUFU.RCP R240, R3 ;  /* 0x0000000300f07308 */ /* 0x00106c0000001000 */
.L_x_11703:
[----:B------:R-:W-:-:S10]  /*0ce0*/  HFMA2.MMA R198, -RZ, RZ, 0, 2.384185791015625e-07 ;  /* 0x00000004ffc67435 */ /* 0x000fd400000001ff */
[----:B------:R-:W-:-:S05]  /*0cf0*/  IMAD.WIDE R196, R241, R198, c[0x0][0x1d0] ;  /* 0x00007400f1c47625 */ /* 0x000fca00078e02c6 */
[----:B------:R2:W3:Y:S02]  /*0d00*/  LDG.E R245, [R196.64] ;  /* 0x00000004c4f57981 */ /* 0x0004e4000c1e1900 */
[----:B--2---:R-:W-:-:S05]  /*0d10*/  IMAD.WIDE R196, R241, R198, c[0x0][0x1d8] ;  /* 0x00007600f1c47625 */ /* 0x004fca00078e02c6 */
[----:B-----5:R2:W5:Y:S01]  /*0d20*/  LDG.E R243, [R196.64] ;  /* 0x00000004c4f37981 */ /* 0x020562000c1e1900 */
[----:B------:R-:W-:Y:S01]  /*0d30*/  IMAD R198, R241, c[0x0][0x168], RZ ;  /* 0x00005a00f1c67a24 */ /* 0x000fe200078e02ff */
[----:B------:R-:W-:Y:S01]  /*0d40*/  LOP3.LUT R246, R237, 0x7f, RZ, 0xc0, !PT ;  /* 0x0000007fedf67812 */ /* 0x000fe200078ec0ff */
[----:B------:R-:W-:Y:S01]  /*0d50*/  BSSY B0, `(.L_x_11504) ;  /* 0x000007f000007945 */ /* 0x000fe20003800000 */
[----:B---3--:R-:W-:-:S13]  /*0d60*/  ISETP.GE.AND P1, PT, R245, 0x1, PT ;  /* 0x00000001f500780c */ /* 0x008fda0003f26270 */
        /* <DEDUP_REMOVED lines=11> */
[----:B--2---:R-:W-:Y:S02]  /*0e20*/  ISETP.NE.U32.AND P2, PT, RZ, c[0x0][0x180], PT ;  /* 0x00006000ff007a0c */ /* 0x004fe40003f45070 */
[----:B------:R-:W-:Y:S02]  /*0e30*/  @P1 MOV R14, 0x10 ;  /* 0x00000010000e1802 */ /* 0x000fe40000000f00 */
[----:B------:R-:W-:-:S03]  /*0e40*/  ISETP.NE.AND.EX P2, PT, RZ, c[0x0][0x184], PT, P2 ;  /* 0x00006100ff007a0c */ /* 0x000fc60003f45320 */
[----:B------:R-:W-:-:S05]  /*0e50*/  @P1 IMAD.WIDE.U32 R14, R247, R14, c[0x0][0x170] ;  /* 0x00005c00f70e1625 */ /* 0x000fca00078e000e */
[----:B------:R2:W5:Y:S05]  /*0e60*/  @P1 LDG.E.128 R188, [R14.64] ;  /* 0x000000040ebc1981 */ /* 0x00056a000c1e1d00 */
[----:B------:R-:W-:-:S05]  /*0e70*/  @P2 MOV R13, 0x10 ;  /* 0x00000010000d2802 */ /* 0x000fca0000000f00 */
[----:B--2---:R-:W-:-:S05]  /*0e80*/  @P2 IMAD.WIDE.U32 R14, R246, R13, c[0x0][0x180] ;  /* 0x00006000f60e2625 */ /* 0x004fca00078e000d */
[----:B------:R2:W5:Y:S01]  /*0e90*/  @P2 LDG.E.128 R192, [R14.64] ;  /* 0x000000040ec02981 */ /* 0x000562000c1e1d00 */
[----:B------:R-:W-:Y:S01]  /*0ea0*/  ISETP.GT.AND P3, PT, R245, RZ, PT ;  /* 0x000000fff500720c */ /* 0x000fe20003f64270 */
[----:B------:R-:W-:-:S12]  /*0eb0*/  BSSY B1, `(.L_x_11506) ;  /* 0x000000b000017945 */ /* 0x000fd80003800000 */
[----:B------:R-:W-:Y:S05]  /*0ec0*/  @P3 BRA `(.L_x_11507) ;  /* 0x0000004000003947 */ /* 0x000fea0003800000 */
[----:B--2---:R-:W-:Y:S01]  /*0ed0*/  HFMA2.MMA R200, -RZ, RZ, 0, 0 ;  /* 0x00000000ffc87435 */ /* 0x004fe200000001ff */
[----:B------:R-:W-:Y:S05]  /*0ee0*/  @!P2 BRA `(.L_x_11508) ;  /* 0x000000700000a947 */ /* 0x000fea0003800000 */
[----:B-----5:R-:W-:Y:S01]  /*0ef0*/  PRMT R200, RZ, 0x5410, R192 ;  /* 0x00005410ffc87816 */ /* 0x020fe200000000c0 */
[----:B------:R-:W-:Y:S05]  /*0f00*/  BRA `(.L_x_11508) ;  /* 0x0000005000007947 */ /* 0x000fea0003800000 */
.L_x_11507:
[----:B--2--5:R-:W-:-:S05]  /*0f10*/  PRMT R13, RZ, 0x5410, R188 ;  /* 0x00005410ff0d7816 */ /* 0x024fca00000000bc */
[----:B------:R-:W-:-:S04]  /*0f20*/  FMUL.FTZ R13, R13, c[0x0][0x1ec] ;  /* 0x00007b000d0d7a20 */ /* 0x000fc80000410000 */
[----:B------:R-:W-:Y:S01]  /*0f30*/  FMUL.FTZ R200, R40, R13 ;  /* 0x0000000d28c87220 */ /* 0x000fe20000410000 */
[----:B------:R-:W-:-:S05]  /*0f40*/  @P2 PRMT R13, RZ, 0x5410, R192 ;  /* 0x00005410ff0d2816 */ /* 0x000fca00000000c0 */
[----:B------:R-:W-:Y:S02]  /*0f50*/  @P2 FADD.FTZ R200, R13, R200 ;  /* 0x000000c80dc82221 */ /* 0x000fe40000010000 */
.L_x_11508:
[----:B------:R-:W-:Y:S05]  /*0f60*/  BSYNC B1 ;  /* 0x0000000000017941 */ /* 0x000fea0003800000 */
.L_x_11506:
[----:B------:R-:W-:Y:S01]  /*0f70*/  BSSY B1, `(.L_x_11509) ;  /* 0x000000b000017945 */ /* 0x000fe20003800000 */
[----:B------:R-:W-:Y:S05]  /*0f80*/  @P3 BRA `(.L_x_11510) ;  /* 0x0000004000003947 */ /* 0x000fea0003800000 */
[----:B------:R-:W-:Y:S01]  /*0f90*/  MOV R19, RZ ;  /* 0x000000ff00137202 */ /* 0x000fe20000000f00 */
[----:B------:R-:W-:Y:S05]  /*0fa0*/  @!P2 BRA `(.L_x_11511) ;  /* 0x000000700000a947 */ /* 0x000fea0003800000 */
[----:B-----5:R-:W-:Y:S01]  /*0fb0*/  PRMT R19, RZ, 0x7610, R192 ;  /* 0x00007610ff137816 */ /* 0x020fe200000000c0 */
[----:B------:R-:W-:Y:S05]  /*0fc0*/  BRA `(.L_x_11511) ;  /* 0x0000005000007947 */ /* 0x000fea0003800000 */
.L_x_11510:
[----:B-----5:R-:W-:-:S05]  /*0fd0*/  PRMT R13, RZ, 0x7610, R188 ;  /* 0x00007610ff0d7816 */ /* 0x020fca00000000bc */
[----:B------:R-:W-:-:S04]  /*0fe0*/  FMUL.FTZ R14, R13, c[0x0][0x1ec] ;  /* 0x00007b000d0e7a20 */ /* 0x000fc80000410000 */
[----:B------:R-:W-:Y:S01]  /*0ff0*/  FMUL.FTZ R19, R41, R14 ;  /* 0x0000000e29137220 */ /* 0x000fe20000410000 */
[----:B------:R-:W-:-:S05]  /*1000*/  @P2 PRMT R14, RZ, 0x7610, R192 ;  /* 0x00007610ff0e2816 */ /* 0x000fca00000000c0 */
[----:B------:R-:W-:Y:S02]  /*1010*/  @P2 FADD.FTZ R19, R14, R19 ;  /* 0x000000130e132221 */ /* 0x000fe40000010000 */
.L_x_11511:
[----:B------:R-:W-:Y:S05]  /*1020*/  BSYNC B1 ;  /* 0x0000000000017941 */ /* 0x000fea0003800000 */
.L_x_11509:
[----:B------:R-:W-:Y:S01]  /*1030*/  BSSY B1, `(.L_x_11512) ;  /* 0x000000b000017945 */ /* 0x000fe20003800000 */
[----:B------:R-:W-:Y:S05]  /*1040*/  @P3 BRA `(.L_x_11513) ;  /* 0x0000004000003947 */ /* 0x000fea0003800000 */
[----:B------:R-:W-:Y:S01]  /*1050*/  HFMA2.MMA R18, -RZ, RZ, 0, 0 ;  /* 0x00000000ff127435 */ /* 0x000fe200000001ff */
[----:B------:R-:W-:Y:S05]  /*1060*/  @!P2 BRA `(.L_x_11514) ;  /* 0x000000700000a947 */ /* 0x000fea0003800000 */
[----:B-----5:R-:W-:Y:S01]  /*1070*/  PRMT R18, RZ, 0x5410, R193 ;  /* 0x00005410ff127816 */ /* 0x020fe200000000c1 */
[----:B------:R-:W-:Y:S05]  /*1080*/  BRA `(.L_x_11514) ;  /* 0x0000005000007947 */ /* 0x000fea0003800000 */
.L_x_11513:
[----:B-----5:R-:W-:-:S05]  /*1090*/  PRMT R13, RZ, 0x5410, R189 ;  /* 0x00005410ff0d7816 */ /* 0x020fca00000000bd */
[----:B------:R-:W-:-:S04]  /*10a0*/  FMUL.FTZ R13, R13, c[0x0][0x1ec] ;  /* 0x00007b000d0d7a20 */ /* 0x000fc80000410000 */
[----:B------:R-:W-:Y:S01]  /*10b0*/  FMUL.FTZ R18, R42, R13 ;  /* 0x0000000d2a127220 */ /* 0x000fe20000410000 */
[----:B------:R-:W-:-:S05]  /*10c0*/  @P2 PRMT R13, RZ, 0x5410, R193 ;  /* 0x00005410ff0d2816 */ /* 0x000fca00000000c1 */
[----:B------:R-:W-:Y:S02]  /*10d0*/  @P2 FADD.FTZ R18, R13, R18 ;  /* 0x000000120d122221 */ /* 0x000fe40000010000 */
.L_x_11514:
[----:B------:R-:W-:Y:S05]  /*10e0*/  BSYNC B1 ;  /* 0x0000000000017941 */ /* 0x000fea0003800000 */
.L_x_11512:
[----:B------:R-:W-:Y:S01]  /*10f0*/  BSSY B1, `(.L_x_11515) ;  /* 0x000000b000017945 */ /* 0x000fe20003800000 */
[----:B------:R-:W-:Y:S05]  /*1100*/  @P3 BRA `(.L_x_11516) ;  /* 0x0000004000003947 */ /* 0x000fea0003800000 */
[----:B------:R-:W-:Y:S01]  /*1110*/  MOV R17, RZ ;  /* 0x000000ff00117202 */ /* 0x000fe20000000f00 */
[----:B------:R-:W-:Y:S05]  /*1120*/  @!P2 BRA `(.L_x_11517) ;  /* 0x000000700000a947 */ /* 0x000fea0003800000 */
[----:B-----5:R-:W-:Y:S01]  /*1130*/  PRMT R17, RZ, 0x7610, R193 ;  /* 0x00007610ff117816 */ /* 0x020fe200000000c1 */
[----:B------:R-:W-:Y:S05]  /*1140*/  BRA `(.L_x_11517) ;  /* 0x0000005000007947 */ /* 0x000fea0003800000 */
.L_x_11516:
[----:B-----5:R-:W-:-:S05]  /*1150*/  PRMT R13, RZ, 0x7610, R189 ;  /* 0x00007610ff0d7816 */ /* 0x020fca00000000bd */
[----:B------:R-:W-:-:S04]  /*1160*/  FMUL.FTZ R14, R13, c[0x0][0x1ec] ;  /* 0x00007b000d0e7a20 */ /* 0x000fc80000410000 */
[----:B------:R-:W-:Y:S01]  /*1170*/  FMUL.FTZ R17, R43, R14 ;  /* 0x0000000e2b117220 */ /* 0x000fe20000410000 */
[----:B------:R-:W-:-:S05]  /*1180*/  @P2 PRMT R14, RZ, 0x7610, R193 ;  /* 0x00007610ff0e2816 */ /* 0x000fca00000000c1 */
[----:B------:R-:W-:Y:S02]  /*1190*/  @P2 FADD.FTZ R17, R14, R17 ;  /* 0x000000110e112221 */ /* 0x000fe40000010000 */
.L_x_11517:
[----:B------:R-:W-:Y:S05]  /*11a0*/  BSYNC B1 ;  /* 0x0000000000017941 */ /* 0x000fea0003800000 */
.L_x_11515:
[----:B------:R-:W-:Y:S01]  /*11b0*/  BSSY B1, `(.L_x_11518) ;  /* 0x000000b000017945 */ /* 0x000fe20003800000 */
[----:B------:R-:W-:Y:S05]  /*11c0*/  @P3 BRA `(.L_x_11519) ;  /* 0x0000004000003947 */ /* 0x000fea0003800000 */
[----:B------:R-:W-:Y:S01]  /*11d0*/  HFMA2.MMA R16, -RZ, RZ, 0, 0 ;  /* 0x00000000ff107435 */ /* 0x000fe200000001ff */
[----:B------:R-:W-:Y:S05]  /*11e0*/  @!P2 BRA `(.L_x_11520) ;  /* 0x000000700000a947 */ /* 0x000fea0003800000 */
[----:B-----5:R-:W-:Y:S01]  /*11f0*/  PRMT R16, RZ, 0x5410, R194 ;  /* 0x00005410ff107816 */ /* 0x020fe200000000c2 */
[----:B------:R-:W-:Y:S05]  /*1200*/  BRA `(.L_x_11520) ;  /* 0x0000005000007947 */ /* 0x000fea0003800000 */
.L_x_11519:
[----:B-----5:R-:W-:-:S05]  /*1210*/  PRMT R13, RZ, 0x5410, R190 ;  /* 0x00005410ff0d7816 */ /* 0x020fca00000000be */
[----:B------:R-:W-:-:S04]  /*1220*/  FMUL.FTZ R13, R13, c[0x0][0x1ec] ;  /* 0x00007b000d0d7a20 */ /* 0x000fc80000410000 */
[----:B------:R-:W-:Y:S01]  /*1230*/  FMUL.FTZ R16, R36, R13 ;  /* 0x0000000d24107220 */ /* 0x000fe20000410000 */
[----:B------:R-:W-:-:S05]  /*1240*/  @P2 PRMT R13, RZ, 0x5410, R194 ;  /* 0x00005410ff0d2816 */ /* 0x000fca00000000c2 */
[----:B------:R-:W-:Y:S02]  /*1250*/  @P2 FADD.FTZ R16, R13, R16 ;  /* 0x000000100d102221 */ /* 0x000fe40000010000 */
.L_x_11520:
[----:B------:R-:W-:Y:S05]  /*1260*/  BSYNC B1 ;  /* 0x0000000000017941 */ /* 0x000fea0003800000 */
.L_x_11518:
[----:B------:R-:W-:Y:S01]  /*1270*/  BSSY B1, `(.L_x_11521) ;  /* 0x000000b000017945 */ /* 0x000fe20003800000 */
[----:B------:R-:W-:Y:S05]  /*1280*/  @P3 BRA `(.L_x_11522) ;  /* 0x0000004000003947 */ /* 0x000fea0003800000 */
[----:B------:R-:W-:Y:S01]  /*1290*/  MOV R15, RZ ;  /* 0x000000ff000f7202 */ /* 0x000fe20000000f00 */
[----:B------:R-:W-:Y:S05]  /*12a0*/  @!P2 BRA `(.L_x_11523) ;  /* 0x000000700000a947 */ /* 0x000fea0003800000 */
[----:B-----5:R-:W-:Y:S01]  /*12b0*/  PRMT R15, RZ, 0x7610, R194 ;  /* 0x00007610ff0f7816 */ /* 0x020fe200000000c2 */
[----:B------:R-:W-:Y:S05]  /*12c0*/  BRA `(.L_x_11523) ;  /* 0x0000005000007947 */ /* 0x000fea0003800000 */
.L_x_11522:
[----:B-----5:R-:W-:-:S05]  /*12d0*/  PRMT R13, RZ, 0x7610, R190 ;  /* 0x00007610ff0d7816 */ /* 0x020fca00000000be */
[----:B------:R-:W-:-:S04]  /*12e0*/  FMUL.FTZ R14, R13, c[0x0][0x1ec] ;  /* 0x00007b000d0e7a20 */ /* 0x000fc80000410000 */
[----:B------:R-:W-:Y:S01]  /*12f0*/  FMUL.FTZ R15, R37, R14 ;  /* 0x0000000e250f7220 */ /* 0x000fe20000410000 */
[----:B------:R-:W-:-:S05]  /*1300*/  @P2 PRMT R14, RZ, 0x7610, R194 ;  /* 0x00007610ff0e2816 */ /* 0x000fca00000000c2 */
[----:B------:R-:W-:Y:S02]  /*1310*/  @P2 FADD.FTZ R15, R14, R15 ;  /* 0x0000000f0e0f2221 */ /* 0x000fe40000010000 */
.L_x_11523:
[----:B------:R-:W-:Y:S05]  /*1320*/  BSYNC B1 ;  /* 0x0000000000017941 */ /* 0x000fea0003800000 */
.L_x_11521:
[----:B------:R-:W-:Y:S01]  /*1330*/  BSSY B1, `(.L_x_11524) ;  /* 0x000000b000017945 */ /* 0x000fe20003800000 */
[----:B------:R-:W-:Y:S05]  /*1340*/  @P3 BRA `(.L_x_11525) ;  /* 0x0000004000003947 */ /* 0x000fea0003800000 */
[----:B------:R-:W-:Y:S01]  /*1350*/  HFMA2.MMA R14, -RZ, RZ, 0, 0 ;  /* 0x00000000ff0e7435 */ /* 0x000fe200000001ff */
[----:B------:R-:W-:Y:S05]  /*1360*/  @!P2 BRA `(.L_x_11526) ;  /* 0x000000700000a947 */ /* 0x000fea0003800000 */
[----:B-----5:R-:W-:Y:S01]  /*1370*/  PRMT R14, RZ, 0x5410, R195 ;  /* 0x00005410ff0e7816 */ /* 0x020fe200000000c3 */
[----:B------:R-:W-:Y:S05]  /*1380*/  BRA `(.L_x_11526) ;  /* 0x0000005000007947 */ /* 0x000fea0003800000 */
.L_x_11525:
[----:B-----5:R-:W-:-:S05]  /*1390*/  PRMT R13, RZ, 0x5410, R191 ;  /* 0x00005410ff0d7816 */ /* 0x020fca00000000bf */
[----:B------:R-:W-:-:S04]  /*13a0*/  FMUL.FTZ R13, R13, c[0x0][0x1ec] ;  /* 0x00007b000d0d7a20 */ /* 0x000fc80000410000 */
[----:B------:R-:W-:Y:S01]  /*13b0*/  FMUL.FTZ R14, R38, R13 ;  /* 0x0000000d260e7220 */ /* 0x000fe20000410000 */
[----:B------:R-:W-:-:S05]  /*13c0*/  @P2 PRMT R13, RZ, 0x5410, R195 ;  /* 0x00005410ff0d2816 */ /* 0x000fca00000000c3 */
[----:B------:R-:W-:Y:S02]  /*13d0*/  @P2 FADD.FTZ R14, R13, R14 ;  /* 0x0000000e0d0e2221 */ /* 0x000fe40000010000 */
.L_x_11526:
[----:B------:R-:W-:Y:S05]  /*13e0*/  BSYNC B1 ;  /* 0x0000000000017941 */ /* 0x000fea0003800000 */
.L_x_11524:
[----:B------:R-:W-:Y:S01]  /*13f0*/  BSSY B1, `(.L_x_11527) ;  /* 0x000000b000017945 */ /* 0x000fe20003800000 */
[----:B------:R-:W-:Y:S05]  /*1400*/  @P3 BRA `(.L_x_11528) ;  /* 0x0000004000003947 */ /* 0x000fea0003800000 */
[----:B------:R-:W-:Y:S01]  /*1410*/  MOV R13, RZ ;  /* 0x000000ff000d7202 */ /* 0x000fe20000000f00 */
[----:B------:R-:W-:Y:S05]  /*1420*/  @!P2 BRA `(.L_x_11529) ;  /* 0x000000700000a947 */ /* 0x000fea0003800000 */
[----:B-----5:R-:W-:Y:S01]  /*1430*/  PRMT R13, RZ, 0x7610, R195 ;  /* 0x00007610ff0d7816 */ /* 0x020fe200000000c3 */
[----:B------:R-:W-:Y:S05]  /*1440*/  BRA `(.L_x_11529) ;  /* 0x0000005000007947 */ /* 0x000fea0003800000 */
.L_x_11528:
[----:B-----5:R-:W-:-:S05]  /*1450*/  PRMT R13, RZ, 0x7610, R191 ;  /* 0x00007610ff0d7816 */ /* 0x020fca00000000bf */
[----:B------:R-:W-:-:S04]  /*1460*/  FMUL.FTZ R196, R13, c[0x0][0x1ec] ;  /* 0x00007b000dc47a20 */ /* 0x000fc80000410000 */
[----:B------:R-:W-:Y:S01]  /*1470*/  FMUL.FTZ R13, R39, R196 ;  /* 0x000000c4270d7220 */ /* 0x000fe20000410000 */
[----:B------:R-:W-:-:S05]  /*1480*/  @P2 PRMT R196, RZ, 0x7610, R195 ;  /* 0x00007610ffc42816 */ /* 0x000fca00000000c3 */
[----:B------:R-:W-:Y:S02]  /*1490*/  @P2 FADD.FTZ R13, R196, R13 ;  /* 0x0000000dc40d2221 */ /* 0x000fe40000010000 */
.L_x_11529:
[----:B------:R-:W-:Y:S05]  /*14a0*/  BSYNC B1 ;  /* 0x0000000000017941 */ /* 0x000fea0003800000 */
.L_x_11527:
        /* <DEDUP_REMOVED lines=9> */
.L_x_11505:
[----:B--2---:R-:W-:Y:S05]  /*1540*/  BSYNC B0 ;  /* 0x0000000000007941 */ /* 0x004fea0003800000 */
.L_x_11504:
        /* <DEDUP_REMOVED lines=18> */
.L_x_11533:
[----:B--2--5:R-:W-:-:S05]  /*1670*/  PRMT R5, RZ, 0x5410, R188 ;  /* 0x00005410ff057816 */ /* 0x024fca00000000bc */
[----:B------:R-:W-:-:S04]  /*1680*/  FMUL.FTZ R5, R5, c[0x0][0x1ec] ;  /* 0x00007b0005057a20 */ /* 0x000fc80000410000 */
[----:B------:R-:W-:Y:S01]  /*1690*/  FMUL.FTZ R12, R64, R5 ;  /* 0x00000005400c7220 */ /* 0x000fe20000410000 */
[----:B------:R-:W-:-:S05]  /*16a0*/  @P2 PRMT R5, RZ, 0x5410, R192 ;  /* 0x00005410ff052816 */ /* 0x000fca00000000c0 */
[----:B------:R-:W-:Y:S02]  /*16b0*/  @P2 FADD.FTZ R12, R5, R12 ;  /* 0x0000000c050c2221 */ /* 0x000fe40000010000 */
.L_x_11534:
[----:B------:R-:W-:Y:S05]  /*16c0*/  BSYNC B1 ;  /* 0x0000000000017941 */ /* 0x000fea0003800000 */
.L_x_11532:
[----:B------:R-:W-:Y:S01]  /*16d0*/  BSSY B1, `(.L_x_11535) ;  /* 0x000000b000017945 */ /* 0x000fe20003800000 */
[----:B------:R-:W-:Y:S05]  /*16e0*/  @P3 BRA `(.L_x_11536) ;  /* 0x0000004000003947 */ /* 0x000fea0003800000 */
[----:B------:R-:W-:Y:S01]  /*16f0*/  MOV R11, RZ ;  /* 0x000000ff000b7202 */ /* 0x000fe20000000f00 */
[----:B------:R-:W-:Y:S05]  /*1700*/  @!P2 BRA `(.L_x_11537) ;  /* 0x000000700000a947 */ /* 0x000fea0003800000 */
[----:B-----5:R-:W-:Y:S01]  /*1710*/  PRMT R11, RZ, 0x7610, R192 ;  /* 0x00007610ff0b7816 */ /* 0x020fe200000000c0 */
[----:B------:R-:W-:Y:S05]  /*1720*/  BRA `(.L_x_11537) ;  /* 0x0000005000007947 */ /* 0x000fea0003800000 */
.L_x_11536:
[----:B-----5:R-:W-:-:S05]  /*1730*/  PRMT R5, RZ, 0x7610, R188 ;  /* 0x00007610ff057816 */ /* 0x020fca00000000bc */
[----:B------:R-:W-:-:S04]  /*1740*/  FMUL.FTZ R6, R5, c[0x0][0x1ec] ;  /* 0x00007b0005067a20 */ /* 0x000fc80000410000 */
[----:B------:R-:W-:Y:S01]  /*1750*/  FMUL.FTZ R11, R65, R6 ;  /* 0x00000006410b7220 */ /* 0x000fe20000410000 */
[----:B------:R-:W-:-:S05]  /*1760*/  @P2 PRMT R6, RZ, 0x7610, R192 ;  /* 0x00007610ff062816 */ /* 0x000fca00000000c0 */
[----:B------:R-:W-:Y:S02]  /*1770*/  @P2 FADD.FTZ R11, R6, R11 ;  /* 0x0000000b060b2221 */ /* 0x000fe40000010000 */
.L_x_11537:
[----:B------:R-:W-:Y:S05]  /*1780*/  BSYNC B1 ;  /* 0x0000000000017941 */ /* 0x000fea0003800000 */
.L_x_11535:
[----:B------:R-:W-:Y:S01]  /*1790*/  BSSY B1, `(.L_x_11538) ;  /* 0x000000b000017945 */ /* 0x000fe20003800000 */
[----:B------:R-:W-:Y:S05]  /*17a0*/  @P3 BRA `(.L_x_11539) ;  /* 0x0000004000003947 */ /* 0x000fea0003800000 */
[----:B------:R-:W-:Y:S01]  /*17b0*/  HFMA2.MMA R10, -RZ, RZ, 0, 0 ;  /* 0x00000000ff0a7435 */ /* 0x000fe200000001ff */
[----:B------:R-:W-:Y:S05]  /*17c0*/  @!P2 BRA `(.L_x_11540) ;  /* 0x000000700000a947 */ /* 0x000fea0003800000 */
[----:B-----5:R-:W-:Y:S01]  /*17d0*/  PRMT R10, RZ, 0x5410, R193 ;  /* 0x00005410ff0a7816 */ /* 0x020fe200000000c1 */
[----:B------:R-:W-:Y:S05]  /*17e0*/  BRA `(.L_x_11540) ;  /* 0x0000005000007947 */ /* 0x000fea0003800000 */
.L_x_11539:
[----:B-----5:R-:W-:-:S05]  /*17f0*/  PRMT R5, RZ, 0x5410, R189 ;  /* 0x00005410ff057816 */ /* 0x020fca00000000bd */
[----:B------:R-:W-:-:S04]  /*1800*/  FMUL.FTZ R5, R5, c[0x0][0x1ec] ;  /* 0x00007b0005057a20 */ /* 0x000fc80000410000 */
[----:B------:R-:W-:Y:S01]  /*1810*/  FMUL.FTZ R10, R66, R5 ;  /* 0x00000005420a7220 */ /* 0x000fe20000410000 */
[----:B------:R-:W-:-:S05]  /*1820*/  @P2 PRMT R5, RZ, 0x5410, R193 ;  /* 0x00005410ff052816 */ /* 0x000fca00000000c1 */
[----:B------:R-:W-:Y:S02]  /*1830*/  @P2 FADD.FTZ R10, R5, R10 ;  /* 0x0000000a050a2221 */ /* 0x000fe40000010000 */
.L_x_11540:
[----:B------:R-:W-:Y:S05]  /*1840*/  BSYNC B1 ;  /* 0x0000000000017941 */ /* 0x000fea0003800000 */
.L_x_11538:
[----:B------:R-:W-:Y:S01]  /*1850*/  BSSY B1, `(.L_x_11541) ;  /* 0x000000b000017945 */ /* 0x000fe20003800000 */
[----:B------:R-:W-:Y:S05]  /*1860*/  @P3 BRA `(.L_x_11542) ;  /* 0x0000004000003947 */ /* 0x000fea0003800000 */
[----:B------:R-:W-:Y:S01]  /*1870*/  MOV R9, RZ ;  /* 0x000000ff00097202 */ /* 0x000fe20000000f00 */
[----:B------:R-:W-:Y:S05]  /*1880*/  @!P2 BRA `(.L_x_11543) ;  /* 0x000000700000a947 */ /* 0x000fea0003800000 */
[----:B-----5:R-:W-:Y:S01]  /*1890*/  PRMT R9, RZ, 0x7610, R193 ;  /* 0x00007610ff097816 */ /* 0x020fe200000000c1 */
[----:B------:R-:W-:Y:S05]  /*18a0*/  BRA `(.L_x_11543) ;  /* 0x0000005000007947 */ /* 0x000fea0003800000 */
.L_x_11542:
[----:B-----5:R-:W-:-:S05]  /*18b0*/  PRMT R5, RZ, 0x7610, R189 ;  /* 0x00007610ff057816 */ /* 0x020fca00000000bd */
[----:B------:R-:W-:-:S04]  /*18c0*/  FMUL.FTZ R6, R5, c[0x0][0x1ec] ;  /* 0x00007b0005067a20 */ /* 0x000fc80000410000 */
[----:B------:R-:W-:Y:S01]  /*18d0*/  FMUL.FTZ R9, R67, R6 ;  /* 0x0000000643097220 */ /* 0x000fe20000410000 */
[----:B------:R-:W-:-:S05]  /*18e0*/  @P2 PRMT R6, RZ, 0x7610, R193 ;  /* 0x00007610ff062816 */ /* 0x000fca00000000c1 */
[----:B------:R-:W-:Y:S02]  /*18f0*/  @P2 FADD.FTZ R9, R6, R9 ;  /* 0x0000000906092221 */ /* 0x000fe40000010000 */
.L_x_11543:
[----:B------:R-:W-:Y:S05]  /*1900*/  BSYNC B1 ;  /* 0x0000000000017941 */ /* 0x000fea0003800000 */
.L_x_11541:
[----:B------:R-:W-:Y:S01]  /*1910*/  BSSY B1, `(.L_x_11544) ;  /* 0x000000b000017945 */ /* 0x000fe20003800000 */
[----:B------:R-:W-:Y:S05]  /*1920*/  @P3 BRA `(.L_x_11545) ;  /* 0x0000004000003947 */ /* 0x000fea0003800000 */
[----:B------:R-:W-:Y:S01]  /*1930*/  HFMA2.MMA R8, -RZ, RZ, 0, 0 ;  /* 0x00000000ff087435 */ /* 0x000fe200000001ff */
[----:B------:R-:W-:Y:S05]  /*1940*/  @!P2 BRA `(.L_x_11546) ;  /* 0x000000700000a947 */ /* 0x000fea0003800000 */
[----:B-----5:R-:W-:Y:S01]  /*1950*/  PRMT R8, RZ, 0x5410, R194 ;  /* 0x00005410ff087816 */ /* 0x020fe200000000c2 */
[----:B------:R-:W-:Y:S05]  /*1960*/  BRA `(.L_x_11546) ;  /* 0x0000005000007947 */ /* 0x000fea0003800000 */
.L_x_11545:
[----:B-----5:R-:W-:-:S05]  /*1970*/  PRMT R5, RZ, 0x5410, R190 ;  /* 0x00005410ff057816 */ /* 0x020fca00000000be */
[----:B------:R-:W-:-:S04]  /*1980*/  FMUL.FTZ R5, R5, c[0x0][0x1ec] ;  /* 0x00007b0005057a20 */ /* 0x000fc80000410000 */
[----:B------:R-:W-:Y:S01]  /*1990*/  FMUL.FTZ R8, R60, R5 ;  /* 0x000000053c087220 */ /* 0x000fe20000410000 */
[----:B------:R-:W-:-:S05]  /*19a0*/  @P2 PRMT R5, RZ, 0x5410, R194 ;  /* 0x00005410ff052816 */ /* 0x000fca00000000c2 */
[----:B------:R-:W-:Y:S02]  /*19b0*/  @P2 FADD.FTZ R8, R5, R8 ;  /* 0x0000000805082221 */ /* 0x000fe40000010000 */
.L_x_11546:
[----:B------:R-:W-:Y:S05]  /*19c0*/  BSYNC B1 ;  /* 0x0000000000017941 */ /* 0x000fea0003800000 */
.L_x_11544:
[----:B------:R-:W-:Y:S01]  /*19d0*/  BSSY B1, `(.L_x_11547) ;  /* 0x000000b000017945 */ /* 0x000fe20003800000 */
[----:B------:R-:W-:Y:S05]  /*19e0*/  @P3 BRA `(.L_x_11548) ;  /* 0x0000004000003947 */ /* 0x000fea0003800000 */
[----:B------:R-:W-:Y:S01]  /*19f0*/  MOV R7, RZ ;  /* 0x000000ff00077202 */ /* 0x000fe20000000f00 */
[----:B------:R-:W-:Y:S05]  /*1a00*/  @!P2 BRA `(.L_x_11549) ;  /* 0x000000700000a947 */ /* 0x000fea0003800000 */
[----:B-----5:R-:W-:Y:S01]  /*1a10*/  PRMT R7, RZ, 0x7610, R194 ;  /* 0x00007610ff077816 */ /* 0x020fe200000000c2 */
[----:B------:R-:W-:Y:S05]  /*1a20*/  BRA `(.L_x_11549) ;  /* 0x0000005000007947 */ /* 0x000fea0003800000 */
.L_x_11548:
[----:B-----5:R-:W-:-:S05]  /*1a30*/  PRMT R5, RZ, 0x7610, R190 ;  /* 0x00007610ff057816 */ /* 0x020fca00000000be */
[----:B------:R-:W-:-:S04]  /*1a40*/  FMUL.FTZ R6, R5, c[0x0][0x1ec] ;  /* 0x00007b0005067a20 */ /* 0x000fc80000410000 */
[----:B------:R-:W-:Y:S01]  /*1a50*/  FMUL.FTZ R7, R61, R6 ;  /* 0x000000063d077220 */ /* 0x000fe20000410000 */
[----:B------:R-:W-:-:S05]  /*1a60*/  @P2 PRMT R6, RZ, 0x7610, R194 ;  /* 0x00007610ff062816 */ /* 0x000fca00000000c2 */
[----:B------:R-:W-:Y:S02]  /*1a70*/  @P2 FADD.FTZ R7, R6, R7 ;  /* 0x0000000706072221 */ /* 0x000fe40000010000 */
.L_x_11549:
[----:B------:R-:W-:Y:S05]  /*1a80*/  BSYNC B1 ;  /* 0x0000000000017941 */ /* 0x000fea0003800000 */
.L_x_11547:
[----:B------:R-:W-:Y:S01]  /*1a90*/  BSSY B1, `(.L_x_11550) ;  /* 0x000000b000017945 */ /* 0x000fe20003800000 */
[----:B------:R-:W-:Y:S05]  /*1aa0*/  @P3 BRA `(.L_x_11551) ;  /* 0x0000004000003947 */ /* 0x000fea0003800000 */
[----:B------:R-:W-:Y:S01]  /*1ab0*/  HFMA2.MMA R6, -RZ, RZ, 0, 0 ;  /* 0x00000000ff067435 */ /* 0x000fe200000001ff */
[----:B------:R-:W-:Y:S05]  /*1ac0*/  @!P2 BRA `(.L_x_11552) ;  /* 0x000000700000a947 */ /* 0x000fea0003800000 */
[----:B-----5:R-:W-:Y:S01]  /*1ad0*/  PRMT R6, RZ, 0x5410, R195 ;  /* 0x00005410ff067816 */ /* 0x020fe200000000c3 */
[----:B------:R-:W-:Y:S05]  /*1ae0*/  BRA `(.L_x_11552) ;  /* 0x0000005000007947 */ /* 0x000fea0003800000 */
.L_x_11551:
[----:B-----5:R-:W-:-:S05]  /*1af0*/  PRMT R5, RZ, 0x5410, R191 ;  /* 0x00005410ff057816 */ /* 0x020fca00000000bf */
[----:B------:R-:W-:-:S04]  /*1b00*/  FMUL.FTZ R5, R5, c[0x0][0x1ec] ;  /* 0x00007b0005057a20 */ /* 0x000fc80000410000 */
[----:B------:R-:W-:Y:S01]  /*1b10*/  FMUL.FTZ R6, R62, R5 ;  /* 0x000000053e067220 */ /* 0x000fe20000410000 */
[----:B------:R-:W-:-:S05]  /*1b20*/  @P2 PRMT R5, RZ, 0x5410, R195 ;  /* 0x00005410ff052816 */ /* 0x000fca00000000c3 */
[----:B------:R-:W-:Y:S02]  /*1b30*/  @P2 FADD.FTZ R6, R5, R6 ;  /* 0x0000000605062221 */ /* 0x000fe40000010000 */
.L_x_11552:
[----:B------:R-:W-:Y:S05]  /*1b40*/  BSYNC B1 ;  /* 0x0000000000017941 */ /* 0x000fea0003800000 */
.L_x_11550:
[----:B------:R-:W-:Y:S01]  /*1b50*/  BSSY B1, `(.L_x_11553) ;  /* 0x000000b000017945 */ /* 0x000fe20003800000 */
[----:B------:R-:W-:Y:S05]  /*1b60*/  @P3 BRA `(.L_x_11554) ;  /* 0x0000004000003947 */ /* 0x000fea0003800000 */
[----:B------:R-:W-:Y:S01]  /*1b70*/  MOV R5, RZ ;  /* 0x000000ff00057202 */ /* 0x000fe20000000f00 */
[----:B------:R-:W-:Y:S05]  /*1b80*/  @!P2 BRA `(.L_x_11555) ;  /* 0x000000700000a947 */ /* 0x000fea0003800000 */
[----:B-----5:R-:W-:Y:S01]  /*1b90*/  PRMT R5, RZ, 0x7610, R195 ;  /* 0x00007610ff057816 */ /* 0x020fe200000000c3 */
[----:B------:R-:W-:Y:S05]  /*1ba0*/  BRA `(.L_x_11555) ;  /* 0x0000005000007947 */ /* 0x000fea0003800000 */
.L_x_11554:
[----:B-----5:R-:W-:-:S05]  /*1bb0*/  PRMT R5, RZ, 0x7610, R191 ;  /* 0x00007610ff057816 */ /* 0x020fca00000000bf */
[----:B------:R-:W-:-:S04]  /*1bc0*/  FMUL.FTZ R196, R5, c[0x0][0x1ec] ;  /* 0x00007b0005c47a20 */ /* 0x000fc80000410000 */
[----:B------:R-:W-:Y:S01]  /*1bd0*/  FMUL.FTZ R5, R63, R196 ;  /* 0x000000c43f057220 */ /* 0x000fe20000410000 */
[----:B------:R-:W-:-:S05]  /*1be0*/  @P2 PRMT R196, RZ, 0x7610, R195 ;  /* 0x00007610ffc42816 */ /* 0x000fca00000000c3 */
[----:B------:R-:W-:Y:S02]  /*1bf0*/  @P2 FADD.FTZ R5, R196, R5 ;  /* 0x00000005c4052221 */ /* 0x000fe40000010000 */
.L_x_11555:
[----:B------:R-:W-:Y:S05]  /*1c00*/  BSYNC B1 ;  /* 0x0000000000017941 */ /* 0x000fea0003800000 */
.L_x_11553:
        /* <DEDUP_REMOVED lines=9> */
.L_x_11531:
[----:B------:R-:W-:Y:S05]  /*1ca0*/  BSYNC B0 ;  /* 0x0000000000007941 */ /* 0x000fea0003800000 */
.L_x_11530:
[----:B------:R-:W-:Y:S01]  /*1cb0*/  ISETP.GE.U32.AND P2, PT, R242, 0x180, PT ;  /* 0x00000180f200780c */ /* 0x000fe20003f46070 */
[----:B------:R-:W-:-:S12]  /*1cc0*/  BSSY B0, `(.L_x_11556) ;  /* 0x0000074000007945 */ /* 0x000fd80003800000 */
[----:B------:R-:W-:Y:S05]  /*1cd0*/  @!P2 BRA `(.L_x_11557) ;  /* 0x000007200000a947 */ /* 0x000fea0003800000 */
[----:B------:R-:W-:Y:S02]  /*1ce0*/  ISETP.NE.U32.AND P2, PT, RZ, c[0x0][0x180], PT ;  /* 0x00006000ff007a0c */ /* 0x000fe40003f45070 */
[----:B------:R-:W-:Y:S02]  /*1cf0*/  @P1 MOV R2, 0x10 ;  /* 0x0000001000021802 */ /* 0x000fe40000000f00 */
[----:B------:R-:W-:-:S03]  /*1d00*/  ISETP.NE.AND.EX P2, PT, RZ, c[0x0][0x184], PT, P2 ;  /* 0x00006100ff007a0c */ /* 0x000fc60003f45320 */
[----:B0-----:R-:W-:-:S05]  /*1d10*/  @P1 IMAD.WIDE.U32 R2, R247, R2, c[0x0][0x170] ;  /* 0x00005c00f7021625 */ /* 0x001fca00078e0002 */
[----:B-----5:R0:W5:Y:S05]  /*1d20*/  @P1 LDG.E.128 R188, [R2.64] ;  /* 0x0000000402bc1981 */ /* 0x02016a000c1e1d00 */
[----:B--2---:R-:W-:-:S05]  /*1d30*/  @P2 MOV R197, 0x10 ;  /* 0x0000001000c52802 */ /* 0x004fca0000000f00 */
        /* <DEDUP_REMOVED lines=9> */
.L_x_11559:
[----:B0----5:R-:W-:-:S05]  /*1dd0*/  PRMT R0, RZ, 0x5410, R188 ;  /* 0x00005410ff007816 */ /* 0x021fca00000000bc */
[----:B------:R-:W-:-:S04]  /*1de0*/  FMUL.FTZ R3, R0, c[0x0][0x1ec] ;  /* 0x00007b0000037a20 */ /* 0x000fc80000410000 */
[----:B------:R-:W-:Y:S01]  /*1df0*/  FMUL.FTZ R4, R88, R3 ;  /* 0x0000000358047220 */ /* 0x000fe20000410000 */
[----:B------:R-:W-:-:S05]  /*1e00*/  @P2 PRMT R3, RZ, 0x5410, R192 ;  /* 0x00005410ff032816 */ /* 0x000fca00000000c0 */
[----:B------:R-:W-:Y:S02]  /*1e10*/  @P2 FADD.FTZ R4, R3, R4 ;  /* 0x0000000403042221 */ /* 0x000fe40000010000 */
.L_x_11560:
[----:B------:R-:W-:Y:S05]  /*1e20*/  BSYNC B1 ;  /* 0x0000000000017941 */ /* 0x000fea0003800000 */
.L_x_11558:
[----:B------:R-:W-:Y:S01]  /*1e30*/  BSSY B1, `(.L_x_11561) ;  /* 0x000000b000017945 */ /* 0x000fe20003800000 */
[----:B------:R-:W-:Y:S05]  /*1e40*/  @P3 BRA `(.L_x_11562) ;  /* 0x0000004000003947 */ /* 0x000fea0003800000 */
[----:B------:R-:W-:Y:S01]  /*1e50*/  MOV R3, RZ ;  /* 0x000000ff00037202 */ /* 0x000fe20000000f00 */
[----:B------:R-:W-:Y:S05]  /*1e60*/  @!P2 BRA `(.L_x_11563) ;  /* 0x000000700000a947 */ /* 0x000fea0003800000 */
[----:B-----5:R-:W-:Y:S01]  /*1e70*/  PRMT R3, RZ, 0x7610, R192 ;  /* 0x00007610ff037816 */ /* 0x020fe200000000c0 */
[----:B------:R-:W-:Y:S05]  /*1e80*/  BRA `(.L_x_11563) ;  /* 0x0000005000007947 */ /* 0x000fea0003800000 */
.L_x_11562:
[----:B-----5:R-:W-:-:S05]  /*1e90*/  PRMT R0, RZ, 0x7610, R188 ;  /* 0x00007610ff007816 */ /* 0x020fca00000000bc */
[----:B------:R-:W-:-:S04]  /*1ea0*/  FMUL.FTZ R0, R0, c[0x0][0x1ec] ;  /* 0x00007b0000007a20 */ /* 0x000fc80000410000 */
[----:B------:R-:W-:Y:S01]  /*1eb0*/  FMUL.FTZ R3, R89, R0 ;  /* 0x0000000059037220 */ /* 0x000fe20000410000 */
[----:B------:R-:W-:-:S05]  /*1ec0*/  @P2 PRMT R0, RZ, 0x7610, R192 ;  /* 0x00007610ff002816 */ /* 0x000fca00000000c0 */
[----:B------:R-:W-:Y:S02]  /*1ed0*/  @P2 FADD.FTZ R3, R0, R3 ;  /* 0x0000000300032221 */ /* 0x000fe40000010000 */
.L_x_11563:
[----:B------:R-:W-:Y:S05]  /*1ee0*/  BSYNC B1 ;  /* 0x0000000000017941 */ /* 0x000fea0003800000 */
.L_x_11561:
[----:B------:R-:W-:Y:S01]  /*1ef0*/  BSSY B1, `(.L_x_11564) ;  /* 0x000000b000017945 */ /* 0x000fe20003800000 */
[----:B------:R-:W-:Y:S05]  /*1f00*/  @P3 BRA `(.L_x_11565) ;  /* 0x0000004000003947 */ /* 0x000fea0003800000 */
[----:B------:R-:W-:Y:S01]  /*1f10*/  HFMA2.MMA R2, -RZ, RZ, 0, 0 ;  /* 0x00000000ff027435 */ /* 0x000fe200000001ff */
[----:B------:R-:W-:Y:S05]  /*1f20*/  @!P2 BRA `(.L_x_11566) ;  /* 0x000000700000a947 */ /* 0x000fea0003800000 */
[----:B-----5:R-:W-:Y:S01]  /*1f30*/  PRMT R2, RZ, 0x5410, R193 ;  /* 0x00005410ff027816 */ /* 0x020fe200000000c1 */
[----:B------:R-:W-:Y:S05]  /*1f40*/  BRA `(.L_x_11566) ;  /* 0x0000005000007947 */ /* 0x000fea0003800000 */
.L_x_11565:
[----:B-----5:R-:W-:-:S05]  /*1f50*/  PRMT R0, RZ, 0x5410, R189 ;  /* 0x00005410ff007816 */ /* 0x020fca00000000bd */
[----:B------:R-:W-:-:S04]  /*1f60*/  FMUL.FTZ R197, R0, c[0x0][0x1ec] ;  /* 0x00007b0000c57a20 */ /* 0x000fc80000410000 */
[----:B------:R-:W-:Y:S01]  /*1f70*/  FMUL.FTZ R2, R90, R197 ;  /* 0x000000c55a027220 */ /* 0x000fe20000410000 */
[----:B------:R-:W-:-:S05]  /*1f80*/  @P2 PRMT R197, RZ, 0x5410, R193 ;  /* 0x00005410ffc52816 */ /* 0x000fca00000000c1 */
[----:B------:R-:W-:Y:S02]  /*1f90*/  @P2 FADD.FTZ R2, R197, R2 ;  /* 0x00000002c5022221 */ /* 0x000fe40000010000 */
.L_x_11566:
[----:B------:R-:W-:Y:S05]  /*1fa0*/  BSYNC B1 ;  /* 0x0000000000017941 */ /* 0x000fea0003800000 */
.L_x_11564:
[----:B------:R-:W-:Y:S01]  /*1fb0*/  BSSY B1, `(.L_x_11567) ;  /* 0x000000b000017945 */ /* 0x000fe20003800000 */
[----:B------:R-:W-:Y:S05]  /*1fc0*/  @P3 BRA `(.L_x_11568) ;  /* 0x0000004000003947 */ /* 0x000fea0003800000 */
[----:B------:R-:W-:Y:S01]  /*1fd0*/  MOV R0, RZ ;  /* 0x000000ff00007202 */ /* 0x000fe20000000f00 */
[----:B------:R-:W-:Y:S05]  /*1fe0*/  @!P2 BRA `(.L_x_11569) ;  /* 0x000000700000a947 */ /* 0x000fea0003800000 */
[----:B-----5:R-:W-:Y:S01]  /*1ff0*/  PRMT R0, RZ, 0x7610, R193 ;  /* 0x00007610ff007816 */ /* 0x020fe200000000c1 */
[----:B------:R-:W-:Y:S05]  /*2000*/  BRA `(.L_x_11569) ;  /* 0x0000005000007947 */ /* 0x000fea0003800000 */
.L_x_11568:
[----:B-----5:R-:W-:Y:S02]  /*2010*/  PRMT R0, RZ, 0x7610, R189 ;  /* 0x00007610ff007816 */ /* 0x020fe400000000bd */
[----:B------:R-:W-:-:S03]  /*2020*/  @P2 PRMT R197, RZ, 0x7610, R193 ;  /* 0x00007610ffc52816 */ /* 0x000fc600000000c1 */
[----:B------:R-:W-:-:S04]  /*2030*/  FMUL.FTZ R0, R0, c[0x0][0x1ec] ;  /* 0x00007b0000007a20 */ /* 0x000fc80000410000 */
[----:B------:R-:W-:-:S04]  /*2040*/  FMUL.FTZ R0, R91, R0 ;  /* 0x000000005b007220 */ /* 0x000fc80000410000 */
[----:B------:R-:W-:Y:S02]  /*2050*/  @P2 FADD.FTZ R0, R197, R0 ;  /* 0x00000000c5002221 */ /* 0x000fe40000010000 */
.L_x_11569:
[----:B------:R-:W-:Y:S05]  /*2060*/  BSYNC B1 ;  /* 0x0000000000017941 */ /* 0x000fea0003800000 */
.L_x_11567:
[----:B------:R-:W-:Y:S01]  /*2070*/  BSSY B1, `(.L_x_11570) ;  /* 0x000000b000017945 */ /* 0x000fe20003800000 */
[----:B------:R-:W-:Y:S05]  /*2080*/  @P3 BRA `(.L_x_11571) ;  /* 0x0000004000003947 */ /* 0x000fea0003800000 */
[----:B------:R-:W-:Y:S01]  /*2090*/  HFMA2.MMA R201, -RZ, RZ, 0, 0 ;  /* 0x00000000ffc97435 */ /* 0x000fe200000001ff */
[----:B------:R-:W-:Y:S05]  /*20a0*/  @!P2 BRA `(.L_x_11572) ;  /* 0x000000700000a947 */ /* 0x000fea0003800000 */
[----:B-----5:R-:W-:Y:S01]  /*20b0*/  PRMT R201, RZ, 0x5410, R194 ;  /* 0x00005410ffc97816 */ /* 0x020fe200000000c2 */
[----:B------:R-:W-:Y:S05]  /*20c0*/  BRA `(.L_x_11572) ;  /* 0x0000005000007947 */ /* 0x000fea0003800000 */
.L_x_11571:
[----:B-----5:R-:W-:-:S05]  /*20d0*/  PRMT R196, RZ, 0x5410, R190 ;  /* 0x00005410ffc47816 */ /* 0x020fca00000000be */
[----:B------:R-:W-:Y:S01]  /*20e0*/  FMUL.FTZ R201, R196, c[0x0][0x1ec] ;  /* 0x00007b00c4c97a20 */ /* 0x000fe20000410000 */
[----:B------:R-:W-:-:S03]  /*20f0*/  @P2 PRMT R196, RZ, 0x5410, R194 ;  /* 0x00005410ffc42816 */ /* 0x000fc600000000c2 */
[----:B------:R-:W-:-:S04]  /*2100*/  FMUL.FTZ R201, R84, R201 ;  /* 0x000000c954c97220 */ /* 0x000fc80000410000 */
[----:B------:R-:W-:Y:S02]  /*2110*/  @P2 FADD.FTZ R201, R196, R201 ;  /* 0x000000c9c4c92221 */ /* 0x000fe40000010000 */
.L_x_11572:
[----:B------:R-:W-:Y:S05]  /*2120*/  BSYNC B1 ;  /* 0x0000000000017941 */ /* 0x000fea0003800000 */
.L_x_11570:
[----:B------:R-:W-:Y:S01]  /*2130*/  BSSY B1, `(.L_x_11573) ;  /* 0x000000b000017945 */ /* 0x000fe20003800000 */
[----:B------:R-:W-:Y:S05]  /*2140*/  @P3 BRA `(.L_x_11574) ;  /* 0x0000004000003947 */ /* 0x000fea0003800000 */
[----:B------:R-:W-:Y:S01]  /*2150*/  MOV R202, RZ ;  /* 0x000000ff00ca7202 */ /* 0x000fe20000000f00 */
[----:B------:R-:W-:Y:S05]  /*2160*/  @!P2 BRA `(.L_x_11575) ;  /* 0x000000700000a947 */ /* 0x000fea0003800000 */
[----:B-----5:R-:W-:Y:S01]  /*2170*/  PRMT R202, RZ, 0x7610, R194 ;  /* 0x00007610ffca7816 */ /* 0x020fe200000000c2 */
[----:B------:R-:W-:Y:S05]  /*2180*/  BRA `(.L_x_11575) ;  /* 0x0000005000007947 */ /* 0x000fea0003800000 */
.L_x_11574:
[----:B-----5:R-:W-:Y:S02]  /*2190*/  PRMT R196, RZ, 0x7610, R190 ;  /* 0x00007610ffc47816 */ /* 0x020fe400000000be */
[----:B------:R-:W-:-:S03]  /*21a0*/  @P2 PRMT R197, RZ, 0x7610, R194 ;  /* 0x00007610ffc52816 */ /* 0x000fc600000000c2 */
[----:B------:R-:W-:-:S04]  /*21b0*/  FMUL.FTZ R196, R196, c[0x0][0x1ec] ;  /* 0x00007b00c4c47a20 */ /* 0x000fc80000410000 */
[----:B------:R-:W-:-:S04]  /*21c0*/  FMUL.FTZ R202, R85, R196 ;  /* 0x000000c455ca7220 */ /* 0x000fc80000410000 */
[----:B------:R-:W-:Y:S02]  /*21d0*/  @P2 FADD.FTZ R202, R197, R202 ;  /* 0x000000cac5ca2221 */ /* 0x000fe40000010000 */
.L_x_11575:
[----:B------:R-:W-:Y:S05]  /*21e0*/  BSYNC B1 ;  /* 0x0000000000017941 */ /* 0x000fea0003800000 */
.L_x_11573:
[----:B------:R-:W-:Y:S01]  /*21f0*/  BSSY B1, `(.L_x_11576) ;  /* 0x000000b000017945 */ /* 0x000fe20003800000 */
[----:B------:R-:W-:Y:S05]  /*2200*/  @P3 BRA `(.L_x_11577) ;  /* 0x0000004000003947 */ /* 0x000fea0003800000 */
[----:B------:R-:W-:Y:S01]  /*2210*/  HFMA2.MMA R203, -RZ, RZ, 0, 0 ;  /* 0x00000000ffcb7435 */ /* 0x000fe200000001ff */
[----:B------:R-:W-:Y:S05]  /*2220*/  @!P2 BRA `(.L_x_11578) ;  /* 0x000000700000a947 */ /* 0x000fea0003800000 */
[----:B-----5:R-:W-:Y:S01]  /*2230*/  PRMT R203, RZ, 0x5410, R195 ;  /* 0x00005410ffcb7816 */ /* 0x020fe200000000c3 */
[----:B------:R-:W-:Y:S05]  /*2240*/  BRA `(.L_x_11578) ;  /* 0x0000005000007947 */ /* 0x000fea0003800000 */
.L_x_11577:
[----:B-----5:R-:W-:-:S05]  /*2250*/  PRMT R196, RZ, 0x5410, R191 ;  /* 0x00005410ffc47816 */ /* 0x020fca00000000bf */
[----:B------:R-:W-:Y:S01]  /*2260*/  FMUL.FTZ R203, R196, c[0x0][0x1ec] ;  /* 0x00007b00c4cb7a20 */ /* 0x000fe20000410000 */
[----:B------:R-:W-:-:S03]  /*2270*/  @P2 PRMT R196, RZ, 0x5410, R195 ;  /* 0x00005410ffc42816 */ /* 0x000fc600000000c3 */
[----:B------:R-:W-:-:S04]  /*2280*/  FMUL.FTZ R203, R86, R203 ;  /* 0x000000cb56cb7220 */ /* 0x000fc80000410000 */
[----:B------:R-:W-:Y:S02]  /*2290*/  @P2 FADD.FTZ R203, R196, R203 ;  /* 0x000000cbc4cb2221 */ /* 0x000fe40000010000 */
.L_x_11578:
[----:B------:R-:W-:Y:S05]  /*22a0*/  BSYNC B1 ;  /* 0x0000000000017941 */ /* 0x000fea0003800000 */
.L_x_11576:
[----:B------:R-:W-:Y:S01]  /*22b0*/  BSSY B1, `(.L_x_11579) ;  /* 0x000000b000017945 */ /* 0x000fe20003800000 */
[----:B------:R-:W-:Y:S05]  /*22c0*/  @P3 BRA `(.L_x_11580) ;  /* 0x0000004000003947 */ /* 0x000fea0003800000 */
[----:B------:R-:W-:Y:S01]  /*22d0*/  MOV R204, RZ ;  /* 0x000000ff00cc7202 */ /* 0x000fe20000000f00 */
[----:B------:R-:W-:Y:S05]  /*22e0*/  @!P2 BRA `(.L_x_11581) ;  /* 0x000000700000a947 */ /* 0x000fea0003800000 */
[----:B-----5:R-:W-:Y:S01]  /*22f0*/  PRMT R204, RZ, 0x7610, R195 ;  /* 0x00007610ffcc7816 */ /* 0x020fe200000000c3 */
[----:B------:R-:W-:Y:S05]  /*2300*/  BRA `(.L_x_11581) ;  /* 0x0000005000007947 */ /* 0x000fea0003800000 */
.L_x_11580:
[----:B-----5:R-:W-:Y:S02]  /*2310*/  PRMT R196, RZ, 0x7610, R191 ;  /* 0x00007610ffc47816 */ /* 0x020fe400000000bf */
[----:B------:R-:W-:-:S03]  /*2320*/  @P2 PRMT R197, RZ, 0x7610, R195 ;  /* 0x00007610ffc52816 */ /* 0x000fc600000000c3 */
[----:B------:R-:W-:-:S04]  /*2330*/  FMUL.FTZ R196, R196, c[0x0][0x1ec] ;  /* 0x00007b00c4c47a20 */ /* 0x000fc80000410000 */
[----:B------:R-:W-:-:S04]  /*2340*/  FMUL.FTZ R204, R87, R196 ;  /* 0x000000c457cc7220 */ /* 0x000fc80000410000 */
[----:B------:R-:W-:Y:S02]  /*2350*/  @P2 FADD.FTZ R204, R197, R204 ;  /* 0x000000ccc5cc2221 */ /* 0x000fe40000010000 */
.L_x_11581:
[----:B------:R-:W-:Y:S05]  /*2360*/  BSYNC B1 ;  /* 0x0000000000017941 */ /* 0x000fea0003800000 */
.L_x_11579:
        /* <DEDUP_REMOVED lines=9> */
.L_x_11557:
[----:B------:R-:W-:Y:S05]  /*2400*/  BSYNC B0 ;  /* 0x0000000000007941 */ /* 0x000fea0003800000 */
.L_x_11556:
[----:B------:R-:W-:Y:S01]  /*2410*/  ISETP.GE.U32.AND P2, PT, R242, 0x200, PT ;  /* 0x00000200f200780c */ /* 0x000fe20003f46070 */
[----:B------:R-:W-:-:S12]  /*2420*/  BSSY B0, `(.L_x_11582) ;  /* 0x0000074000007945 */ /* 0x000fd80003800000 */
[----:B------:R-:W-:Y:S05]  /*2430*/  @!P2 BRA `(.L_x_11583) ;  /* 0x000007200000a947 */ /* 0x000fea0003800000 */
[----:B------:R-:W-:Y:S02]  /*2440*/  ISETP.NE.U32.AND P2, PT, RZ, c[0x0][0x180], PT ;  /* 0x00006000ff007a0c */ /* 0x000fe40003f45070 */
[----:B0-2---:R-:W-:Y:S02]  /*2450*/  @P1 MOV R196, 0x10 ;  /* 0x0000001000c41802 */ /* 0x005fe40000000f00 */
        /* <DEDUP_REMOVED lines=13> */
.L_x_11585:
[----:B0----5:R-:W-:-:S05]  /*2530*/  PRMT R196, RZ, 0x5410, R188 ;  /* 0x00005410ffc47816 */ /* 0x021fca00000000bc */
[----:B------:R-:W-:Y:S01]  /*2540*/  FMUL.FTZ R205, R196, c[0x0][0x1ec] ;  /* 0x00007b00c4cd7a20 */ /* 0x000fe20000410000 */
[----:B------:R-:W-:-:S03]  /*2550*/  @P2 PRMT R196, RZ, 0x5410, R192 ;  /* 0x00005410ffc42816 */ /* 0x000fc600000000c0 */
[----:B------:R-:W-:-:S04]  /*2560*/  FMUL.FTZ R205, R112, R205 ;  /* 0x000000cd70cd7220 */ /* 0x000fc80000410000 */
[----:B------:R-:W-:Y:S02]  /*2570*/  @P2 FADD.FTZ R205, R196, R205 ;  /* 0x000000cdc4cd2221 */ /* 0x000fe40000010000 */
.L_x_11586:
[----:B------:R-:W-:Y:S05]  /*2580*/  BSYNC B1 ;  /* 0x0000000000017941 */ /* 0x000fea0003800000 */
.L_x_11584:
[----:B------:R-:W-:Y:S01]  /*2590*/  BSSY B1, `(.L_x_11587) ;  /* 0x000000b000017945 */ /* 0x000fe20003800000 */
[----:B------:R-:W-:Y:S05]  /*25a0*/  @P3 BRA `(.L_x_11588) ;  /* 0x0000004000003947 */ /* 0x000fea0003800000 */
[----:B------:R-:W-:Y:S01]  /*25b0*/  MOV R206, RZ ;  /* 0x000000ff00ce7202 */ /* 0x000fe20000000f00 */
[----:B------:R-:W-:Y:S05]  /*25c0*/  @!P2 BRA `(.L_x_11589) ;  /* 0x000000700000a947 */ /* 0x000fea0003800000 */
[----:B-----5:R-:W-:Y:S01]  /*25d0*/  PRMT R206, RZ, 0x7610, R192 ;  /* 0x00007610ffce7816 */ /* 0x020fe200000000c0 */
[----:B------:R-:W-:Y:S05]  /*25e0*/  BRA `(.L_x_11589) ;  /* 0x0000005000007947 */ /* 0x000fea0003800000 */
.L_x_11588:
[----:B-----5:R-:W-:Y:S02]  /*25f0*/  PRMT R196, RZ, 0x7610, R188 ;  /* 0x00007610ffc47816 */ /* 0x020fe400000000bc */
[----:B------:R-:W-:-:S03]  /*2600*/  @P2 PRMT R197, RZ, 0x7610, R192 ;  /* 0x00007610ffc52816 */ /* 0x000fc600000000c0 */
[----:B------:R-:W-:-:S04]  /*2610*/  FMUL.FTZ R196, R196, c[0x0][0x1ec] ;  /* 0x00007b00c4c47a20 */ /* 0x000fc80000410000 */
[----:B------:R-:W-:-:S04]  /*2620*/  FMUL.FTZ R206, R113, R196 ;  /* 0x000000c471ce7220 */ /* 0x000fc80000410000 */
[----:B------:R-:W-:Y:S02]  /*2630*/  @P2 FADD.FTZ R206, R197, R206 ;  /* 0x000000cec5ce2221 */ /* 0x000fe40000010000 */
.L_x_11589:
[----:B------:R-:W-:Y:S05]  /*2640*/  BSYNC B1 ;  /* 0x0000000000017941 */ /* 0x000fea0003800000 */
.L_x_11587:
[----:B------:R-:W-:Y:S01]  /*2650*/  BSSY B1, `(.L_x_11590) ;  /* 0x000000b000017945 */ /* 0x000fe20003800000 */
[----:B------:R-:W-:Y:S05]  /*2660*/  @P3 BRA `(.L_x_11591) ;  /* 0x0000004000003947 */ /* 0x000fea0003800000 */
[----:B------:R-:W-:Y:S01]  /*2670*/  HFMA2.MMA R207, -RZ, RZ, 0, 0 ;  /* 0x00000000ffcf7435 */ /* 0x000fe200000001ff */
[----:B------:R-:W-:Y:S05]  /*2680*/  @!P2 BRA `(.L_x_11592) ;  /* 0x000000700000a947 */ /* 0x000fea0003800000 */
[----:B-----5:R-:W-:Y:S01]  /*2690*/  PRMT R207, RZ, 0x5410, R193 ;  /* 0x00005410ffcf7816 */ /* 0x020fe200000000c1 */
[----:B------:R-:W-:Y:S05]  /*26a0*/  BRA `(.L_x_11592) ;  /* 0x0000005000007947 */ /* 0x000fea0003800000 */
.L_x_11591:
[----:B-----5:R-:W-:-:S05]  /*26b0*/  PRMT R196, RZ, 0x5410, R189 ;  /* 0x00005410ffc47816 */ /* 0x020fca00000000bd */
[----:B------:R-:W-:Y:S01]  /*26c0*/  FMUL.FTZ R207, R196, c[0x0][0x1ec] ;  /* 0x00007b00c4cf7a20 */ /* 0x000fe20000410000 */
[----:B------:R-:W-:-:S03]  /*26d0*/  @P2 PRMT R196, RZ, 0x5410, R193 ;  /* 0x00005410ffc42816 */ /* 0x000fc600000000c1 */
[----:B------:R-:W-:-:S04]  /*26e0*/  FMUL.FTZ R207, R114, R207 ;  /* 0x000000cf72cf7220 */ /* 0x000fc80000410000 */
[----:B------:R-:W-:Y:S02]  /*26f0*/  @P2 FADD.FTZ R207, R196, R207 ;  /* 0x000000cfc4cf2221 */ /* 0x000fe40000010000 */
.L_x_11592:
[----:B------:R-:W-:Y:S05]  /*2700*/  BSYNC B1 ;  /* 0x0000000000017941 */ /* 0x000fea0003800000 */
.L_x_11590:
[----:B------:R-:W-:Y:S01]  /*2710*/  BSSY B1, `(.L_x_11593) ;  /* 0x000000b000017945 */ /* 0x000fe20003800000 */
[----:B------:R-:W-:Y:S05]  /*2720*/  @P3 BRA `(.L_x_11594) ;  /* 0x0000004000003947 */ /* 0x000fea0003800000 */
[----:B------:R-:W-:Y:S01]  /*2730*/  MOV R208, RZ ;  /* 0x000000ff00d07202 */ /* 0x000fe20000000f00 */
[----:B------:R-:W-:Y:S05]  /*2740*/  @!P2 BRA `(.L_x_11595) ;  /* 0x000000700000a947 */ /* 0x000fea0003800000 */
[----:B-----5:R-:W-:Y:S01]  /*2750*/  PRMT R208, RZ, 0x7610, R193 ;  /* 0x00007610ffd07816 */ /* 0x020fe200000000c1 */
[----:B------:R-:W-:Y:S05]  /*2760*/  BRA `(.L_x_11595) ;  /* 0x0000005000007947 */ /* 0x000fea0003800000 */
.L_x_11594:
[----:B-----5:R-:W-:Y:S02]  /*2770*/  PRMT R196, RZ, 0x7610, R189 ;  /* 0x00007610ffc47816 */ /* 0x020fe400000000bd */
[----:B------:R-:W-:-:S03]  /*2780*/  @P2 PRMT R197, RZ, 0x7610, R193 ;  /* 0x00007610ffc52816 */ /* 0x000fc600000000c1 */
[----:B------:R-:W-:-:S04]  /*2790*/  FMUL.FTZ R196, R196, c[0x0][0x1ec] ;  /* 0x00007b00c4c47a20 */ /* 0x000fc80000410000 */
[----:B------:R-:W-:-:S04]  /*27a0*/  FMUL.FTZ R208, R115, R196 ;  /* 0x000000c473d07220 */ /* 0x000fc80000410000 */
[----:B------:R-:W-:Y:S02]  /*27b0*/  @P2 FADD.FTZ R208, R197, R208 ;  /* 0x000000d0c5d02221 */ /* 0x000fe40000010000 */
.L_x_11595:
[----:B------:R-:W-:Y:S05]  /*27c0*/  BSYNC B1 ;  /* 0x0000000000017941 */ /* 0x000fea0003800000 */
.L_x_11593:
[----:B------:R-:W-:Y:S01]  /*27d0*/  BSSY B1, `(.L_x_11596) ;  /* 0x000000b000017945 */ /* 0x000fe20003800000 */
[----:B------:R-:W-:Y:S05]  /*27e0*/  @P3 BRA `(.L_x_11597) ;  /* 0x0000004000003947 */ /* 0x000fea0003800000 */
[----:B------:R-:W-:Y:S01]  /*27f0*/  HFMA2.MMA R209, -RZ, RZ, 0, 0 ;  /* 0x00000000ffd17435 */ /* 0x000fe200000001ff */
[----:B------:R-:W-:Y:S05]  /*2800*/  @!P2 BRA `(.L_x_11598) ;  /* 0x000000700000a947 */ /* 0x000fea0003800000 */
[----:B-----5:R-:W-:Y:S01]  /*2810*/  PRMT R209, RZ, 0x5410, R194 ;  /* 0x00005410ffd17816 */ /* 0x020fe200000000c2 */
[----:B------:R-:W-:Y:S05]  /*2820*/  BRA `(.L_x_11598) ;  /* 0x0000005000007947 */ /* 0x000fea0003800000 */
.L_x_11597:
[----:B-----5:R-:W-:-:S05]  /*2830*/  PRMT R196, RZ, 0x5410, R190 ;  /* 0x00005410ffc47816 */ /* 0x020fca00000000be */
[----:B------:R-:W-:Y:S01]  /*2840*/  FMUL.FTZ R209, R196, c[0x0][0x1ec] ;  /* 0x00007b00c4d17a20 */ /* 0x000fe20000410000 */
[----:B------:R-:W-:-:S03]  /*2850*/  @P2 PRMT R196, RZ, 0x5410, R194 ;  /* 0x00005410ffc42816 */ /* 0x000fc600000000c2 */
[----:B------:R-:W-:-:S04]  /*2860*/  FMUL.FTZ R209, R108, R209 ;  /* 0x000000d16cd17220 */ /* 0x000fc80000410000 */
[----:B------:R-:W-:Y:S02]  /*2870*/  @P2 FADD.FTZ R209, R196, R209 ;  /* 0x000000d1c4d12221 */ /* 0x000fe40000010000 */
.L_x_11598:
[----:B------:R-:W-:Y:S05]  /*2880*/  BSYNC B1 ;  /* 0x0000000000017941 */ /* 0x000fea0003800000 */
.L_x_11596:
[----:B------:R-:W-:Y:S01]  /*2890*/  BSSY B1, `(.L_x_11599) ;  /* 0x000000b000017945 */ /* 0x000fe20003800000 */
[----:B------:R-:W-:Y:S05]  /*28a0*/  @P3 BRA `(.L_x_11600) ;  /* 0x0000004000003947 */ /* 0x000fea0003800000 */
[----:B------:R-:W-:Y:S01]  /*28b0*/  MOV R210, RZ ;  /* 0x000000ff00d27202 */ /* 0x000fe20000000f00 */
[----:B------:R-:W-:Y:S05]  /*28c0*/  @!P2 BRA `(.L_x_11601) ;  /* 0x000000700000a947 */ /* 0x000fea0003800000 */
[----:B-----5:R-:W-:Y:S01]  /*28d0*/  PRMT R210, RZ, 0x7610, R194 ;  /* 0x00007610ffd27816 */ /* 0x020fe200000000c2 */
[----:B------:R-:W-:Y:S05]  /*28e0*/  BRA `(.L_x_11601) ;  /* 0x0000005000007947 */ /* 0x000fea0003800000 */
.L_x_11600:
[----:B-----5:R-:W-:Y:S02]  /*28f0*/  PRMT R196, RZ, 0x7610, R190 ;  /* 0x00007610ffc47816 */ /* 0x020fe400000000be */
[----:B------:R-:W-:-:S03]  /*2900*/  @P2 PRMT R197, RZ, 0x7610, R194 ;  /* 0x00007610ffc52816 */ /* 0x000fc600000000c2 */
[----:B------:R-:W-:-:S04]  /*2910*/  FMUL.FTZ R196, R196, c[0x0][0x1ec] ;  /* 0x00007b00c4c47a20 */ /* 0x000fc80000410000 */
[----:B------:R-:W-:-:S04]  /*2920*/  FMUL.FTZ R210, R109, R196 ;  /* 0x000000c46dd27220 */ /* 0x000fc80000410000 */
[----:B------:R-:W-:Y:S02]  /*2930*/  @P2 FADD.FTZ R210, R197, R210 ;  /* 0x000000d2c5d22221 */ /* 0x000fe40000010000 */
.L_x_11601:
[----:B------:R-:W-:Y:S05]  /*2940*/  BSYNC B1 ;  /* 0x0000000000017941 */ /* 0x000fea0003800000 */
.L_x_11599:
[----:B------:R-:W-:Y:S01]  /*2950*/  BSSY B1, `(.L_x_11602) ;  /* 0x000000b000017945 */ /* 0x000fe20003800000 */
[----:B------:R-:W-:Y:S05]  /*2960*/  @P3 BRA `(.L_x_11603) ;  /* 0x0000004000003947 */ /* 0x000fea0003800000 */
[----:B------:R-:W-:Y:S01]  /*2970*/  HFMA2.MMA R211, -RZ, RZ, 0, 0 ;  /* 0x00000000ffd37435 */ /* 0x000fe200000001ff */
[----:B------:R-:W-:Y:S05]  /*2980*/  @!P2 BRA `(.L_x_11604) ;  /* 0x000000700000a947 */ /* 0x000fea0003800000 */
[----:B-----5:R-:W-:Y:S01]  /*2990*/  PRMT R211, RZ, 0x5410, R195 ;  /* 0x00005410ffd37816 */ /* 0x020fe200000000c3 */
[----:B------:R-:W-:Y:S05]  /*29a0*/  BRA `(.L_x_11604) ;  /* 0x0000005000007947 */ /* 0x000fea0003800000 */
.L_x_11603:
[----:B-----5:R-:W-:-:S05]  /*29b0*/  PRMT R196, RZ, 0x5410, R191 ;  /* 0x00005410ffc47816 */ /* 0x020fca00000000bf */
[----:B------:R-:W-:Y:S01]  /*29c0*/  FMUL.FTZ R211, R196, c[0x0][0x1ec] ;  /* 0x00007b00c4d37a20 */ /* 0x000fe20000410000 */
[----:B------:R-:W-:-:S03]  /*29d0*/  @P2 PRMT R196, RZ, 0x5410, R195 ;  /* 0x00005410ffc42816 */ /* 0x000fc600000000c3 */
[----:B------:R-:W-:-:S04]  /*29e0*/  FMUL.FTZ R211, R110, R211 ;  /* 0x000000d36ed37220 */ /* 0x000fc80000410000 */
[----:B------:R-:W-:Y:S02]  /*29f0*/  @P2 FADD.FTZ R211, R196, R211 ;  /* 0x000000d3c4d32221 */ /* 0x000fe40000010000 */
.L_x_11604:
[----:B------:R-:W-:Y:S05]  /*2a00*/  BSYNC B1 ;  /* 0x0000000000017941 */ /* 0x000fea0003800000 */
.L_x_11602:
[----:B------:R-:W-:Y:S01]  /*2a10*/  BSSY B1, `(.L_x_11605) ;  /* 0x000000b000017945 */ /* 0x000fe20003800000 */
[----:B------:R-:W-:Y:S05]  /*2a20*/  @P3 BRA `(.L_x_11606) ;  /* 0x0000004000003947 */ /* 0x000fea0003800000 */
[----:B------:R-:W-:Y:S01]  /*2a30*/  MOV R212, RZ ;  /* 0x000000ff00d47202 */ /* 0x000fe20000000f00 */
[----:B------:R-:W-:Y:S05]  /*2a40*/  @!P2 BRA `(.L_x_11607) ;  /* 0x000000700000a947 */ /* 0x000fea0003800000 */
[----:B-----5:R-:W-:Y:S01]  /*2a50*/  PRMT R212, RZ, 0x7610, R195 ;  /* 0x00007610ffd47816 */ /* 0x020fe200000000c3 */
[----:B------:R-:W-:Y:S05]  /*2a60*/  BRA `(.L_x_11607) ;  /* 0x0000005000007947 */ /* 0x000fea0003800000 */
.L_x_11606:
[----:B-----5:R-:W-:Y:S02]  /*2a70*/  PRMT R196, RZ, 0x7610, R191 ;  /* 0x00007610ffc47816 */ /* 0x020fe400000000bf */
[----:B------:R-:W-:-:S03]  /*2a80*/  @P2 PRMT R197, RZ, 0x7610, R195 ;  /* 0x00007610ffc52816 */ /* 0x000fc600000000c3 */
[----:B------:R-:W-:-:S04]  /*2a90*/  FMUL.FTZ R196, R196, c[0x0][0x1ec] ;  /* 0x00007b00c4c47a20 */ /* 0x000fc80000410000 */
[----:B------:R-:W-:-:S04]  /*2aa0*/  FMUL.FTZ R212, R111, R196 ;  /* 0x000000c46fd47220 */ /* 0x000fc80000410000 */
[----:B------:R-:W-:Y:S02]  /*2ab0*/  @P2 FADD.FTZ R212, R197, R212 ;  /* 0x000000d4c5d42221 */ /* 0x000fe40000010000 */
.L_x_11607:
[----:B------:R-:W-:Y:S05]  /*2ac0*/  BSYNC B1 ;  /* 0x0000000000017941 */ /* 0x000fea0003800000 */
.L_x_11605:
        /* <DEDUP_REMOVED lines=9> */
.L_x_11583:
[----:B------:R-:W-:Y:S05]  /*2b60*/  BSYNC B0 ;  /* 0x0000000000007941 */ /* 0x000fea0003800000 */
.L_x_11582:
        /* <DEDUP_REMOVED lines=18> */
.L_x_11611:
[----:B0----5:R-:W-:-:S05]  /*2c90*/  PRMT R196, RZ, 0x5410, R188 ;  /* 0x00005410ffc47816 */ /* 0x021fca00000000bc */
[----:B------:R-:W-:Y:S01]  /*2ca0*/  FMUL.FTZ R213, R196, c[0x0][0x1ec] ;  /* 0x00007b00c4d57a20 */ /* 0x000fe20000410000 */
[----:B------:R-:W-:-:S03]  /*2cb0*/  @P2 PRMT R196, RZ, 0x5410, R192 ;  /* 0x00005410ffc42816 */ /* 0x000fc600000000c0 */
[----:B------:R-:W-:-:S04]  /*2cc0*/  FMUL.FTZ R213, R136, R213 ;  /* 0x000000d588d57220 */ /* 0x000fc80000410000 */
[----:B------:R-:W-:Y:S02]  /*2cd0*/  @P2 FADD.FTZ R213, R196, R213 ;  /* 0x000000d5c4d52221 */ /* 0x000fe40000010000 */
.L_x_11612:
[----:B------:R-:W-:Y:S05]  /*2ce0*/  BSYNC B1 ;  /* 0x0000000000017941 */ /* 0x000fea0003800000 */
.L_x_11610:
[----:B------:R-:W-:Y:S01]  /*2cf0*/  BSSY B1, `(.L_x_11613) ;  /* 0x000000b000017945 */ /* 0x000fe20003800000 */
[----:B------:R-:W-:Y:S05]  /*2d00*/  @P3 BRA `(.L_x_11614) ;  /* 0x0000004000003947 */ /* 0x000fea0003800000 */
[----:B------:R-:W-:Y:S01]  /*2d10*/  MOV R214, RZ ;  /* 0x000000ff00d67202 */ /* 0x000fe20000000f00 */
[----:B------:R-:W-:Y:S05]  /*2d20*/  @!P2 BRA `(.L_x_11615) ;  /* 0x000000700000a947 */ /* 0x000fea0003800000 */
[----:B-----5:R-:W-:Y:S01]  /*2d30*/  PRMT R214, RZ, 0x7610, R192 ;  /* 0x00007610ffd67816 */ /* 0x020fe200000000c0 */
[----:B------:R-:W-:Y:S05]  /*2d40*/  BRA `(.L_x_11615) ;  /* 0x0000005000007947 */ /* 0x000fea0003800000 */
.L_x_11614:
[----:B-----5:R-:W-:Y:S02]  /*2d50*/  PRMT R196, RZ, 0x7610, R188 ;  /* 0x00007610ffc47816 */ /* 0x020fe400000000bc */
[----:B------:R-:W-:-:S03]  /*2d60*/  @P2 PRMT R197, RZ, 0x7610, R192 ;  /* 0x00007610ffc52816 */ /* 0x000fc600000000c0 */
[----:B------:R-:W-:-:S04]  /*2d70*/  FMUL.FTZ R196, R196, c[0x0][0x1ec] ;  /* 0x00007b00c4c47a20 */ /* 0x000fc80000410000 */
[----:B------:R-:W-:-:S04]  /*2d80*/  FMUL.FTZ R214, R137, R196 ;  /* 0x000000c489d67220 */ /* 0x000fc80000410000 */
[----:B------:R-:W-:Y:S02]  /*2d90*/  @P2 FADD.FTZ R214, R197, R214 ;  /* 0x000000d6c5d62221 */ /* 0x000fe40000010000 */
.L_x_11615:
[----:B------:R-:W-:Y:S05]  /*2da0*/  BSYNC B1 ;  /* 0x0000000000017941 */ /* 0x000fea0003800000 */
.L_x_11613:
[----:B------:R-:W-:Y:S01]  /*2db0*/  BSSY B1, `(.L_x_11616) ;  /* 0x000000b000017945 */ /* 0x000fe20003800000 */
[----:B------:R-:W-:Y:S05]  /*2dc0*/  @P3 BRA `(.L_x_11617) ;  /* 0x0000004000003947 */ /* 0x000fea0003800000 */
[----:B------:R-:W-:Y:S01]  /*2dd0*/  HFMA2.MMA R215, -RZ, RZ, 0, 0 ;  /* 0x00000000ffd77435 */ /* 0x000fe200000001ff */
[----:B------:R-:W-:Y:S05]  /*2de0*/  @!P2 BRA `(.L_x_11618) ;  /* 0x000000700000a947 */ /* 0x000fea0003800000 */
[----:B-----5:R-:W-:Y:S01]  /*2df0*/  PRMT R215, RZ, 0x5410, R193 ;  /* 0x00005410ffd77816 */ /* 0x020fe200000000c1 */
[----:B------:R-:W-:Y:S05]  /*2e00*/  BRA `(.L_x_11618) ;  /* 0x0000005000007947 */ /* 0x000fea0003800000 */
.L_x_11617:
[----:B-----5:R-:W-:-:S05]  /*2e10*/  PRMT R196, RZ, 0x5410, R189 ;  /* 0x00005410ffc47816 */ /* 0x020fca00000000bd */
[----:B------:R-:W-:Y:S01]  /*2e20*/  FMUL.FTZ R215, R196, c[0x0][0x1ec] ;  /* 0x00007b00c4d77a20 */ /* 0x000fe20000410000 */
[----:B------:R-:W-:-:S03]  /*2e30*/  @P2 PRMT R196, RZ, 0x5410, R193 ;  /* 0x00005410ffc42816 */ /* 0x000fc600000000c1 */
[----:B------:R-:W-:-:S04]  /*2e40*/  FMUL.FTZ R215, R138, R215 ;  /* 0x000000d78ad77220 */ /* 0x000fc80000410000 */
[----:B------:R-:W-:Y:S02]  /*2e50*/  @P2 FADD.FTZ R215, R196, R215 ;  /* 0x000000d7c4d72221 */ /* 0x000fe40000010000 */
.L_x_11618:
[----:B------:R-:W-:Y:S05]  /*2e60*/  BSYNC B1 ;  /* 0x0000000000017941 */ /* 0x000fea0003800000 */
.L_x_11616:
[----:B------:R-:W-:Y:S01]  /*2e70*/  BSSY B1, `(.L_x_11619) ;  /* 0x000000b000017945 */ /* 0x000fe20003800000 */
[----:B------:R-:W-:Y:S05]  /*2e80*/  @P3 BRA `(.L_x_11620) ;  /* 0x0000004000003947 */ /* 0x000fea0003800000 */
[----:B------:R-:W-:Y:S01]  /*2e90*/  MOV R216, RZ ;  /* 0x000000ff00d87202 */ /* 0x000fe20000000f00 */
[----:B------:R-:W-:Y:S05]  /*2ea0*/  @!P2 BRA `(.L_x_11621) ;  /* 0x000000700000a947 */ /* 0x000fea0003800000 */
[----:B-----5:R-:W-:Y:S01]  /*2eb0*/  PRMT R216, RZ, 0x7610, R193 ;  /* 0x00007610ffd87816 */ /* 0x020fe200000000c1 */
[----:B------:R-:W-:Y:S05]  /*2ec0*/  BRA `(.L_x_11621) ;  /* 0x0000005000007947 */ /* 0x000fea0003800000 */
.L_x_11620:
[----:B-----5:R-:W-:Y:S02]  /*2ed0*/  PRMT R196, RZ, 0x7610, R189 ;  /* 0x00007610ffc47816 */ /* 0x020fe400000000bd */
[----:B------:R-:W-:-:S03]  /*2ee0*/  @P2 PRMT R197, RZ, 0x7610, R193 ;  /* 0x00007610ffc52816 */ /* 0x000fc600000000c1 */
[----:B------:R-:W-:-:S04]  /*2ef0*/  FMUL.FTZ R196, R196, c[0x0][0x1ec] ;  /* 0x00007b00c4c47a20 */ /* 0x000fc80000410000 */
[----:B------:R-:W-:-:S04]  /*2f00*/  FMUL.FTZ R216, R139, R196 ;  /* 0x000000c48bd87220 */ /* 0x000fc80000410000 */
[----:B------:R-:W-:Y:S02]  /*2f10*/  @P2 FADD.FTZ R216, R197, R216 ;  /* 0x000000d8c5d82221 */ /* 0x000fe40000010000 */
.L_x_11621:
[----:B------:R-:W-:Y:S05]  /*2f20*/  BSYNC B1 ;  /* 0x0000000000017941 */ /* 0x000fea0003800000 */
.L_x_11619:
[----:B------:R-:W-:Y:S01]  /*2f30*/  BSSY B1, `(.L_x_11622) ;  /* 0x000000b000017945 */ /* 0x000fe20003800000 */
[----:B------:R-:W-:Y:S05]  /*2f40*/  @P3 BRA `(.L_x_11623) ;  /* 0x0000004000003947 */ /* 0x000fea0003800000 */
[----:B------:R-:W-:Y:S01]  /*2f50*/  HFMA2.MMA R217, -RZ, RZ, 0, 0 ;  /* 0x00000000ffd97435 */ /* 0x000fe200000001ff */
[----:B------:R-:W-:Y:S05]  /*2f60*/  @!P2 BRA `(.L_x_11624) ;  /* 0x000000700000a947 */ /* 0x000fea0003800000 */
[----:B-----5:R-:W-:Y:S01]  /*2f70*/  PRMT R217, RZ, 0x5410, R194 ;  /* 0x00005410ffd97816 */ /* 0x020fe200000000c2 */
[----:B------:R-:W-:Y:S05]  /*2f80*/  BRA `(.L_x_11624) ;  /* 0x0000005000007947 */ /* 0x000fea0003800000 */
.L_x_11623:
[----:B-----5:R-:W-:-:S05]  /*2f90*/  PRMT R196, RZ, 0x5410, R190 ;  /* 0x00005410ffc47816 */ /* 0x020fca00000000be */
[----:B------:R-:W-:Y:S01]  /*2fa0*/  FMUL.FTZ R217, R196, c[0x0][0x1ec] ;  /* 0x00007b00c4d97a20 */ /* 0x000fe20000410000 */
[----:B------:R-:W-:-:S03]  /*2fb0*/  @P2 PRMT R196, RZ, 0x5410, R194 ;  /* 0x00005410ffc42816 */ /* 0x000fc600000000c2 */
[----:B------:R-:W-:-:S04]  /*2fc0*/  FMUL.FTZ R217, R132, R217 ;  /* 0x000000d984d97220 */ /* 0x000fc80000410000 */
[----:B------:R-:W-:Y:S02]  /*2fd0*/  @P2 FADD.FTZ R217, R196, R217 ;  /* 0x000000d9c4d92221 */ /* 0x000fe40000010000 */
.L_x_11624:
[----:B------:R-:W-:Y:S05]  /*2fe0*/  BSYNC B1 ;  /* 0x0000000000017941 */ /* 0x000fea0003800000 */
.L_x_11622:
[----:B------:R-:W-:Y:S01]  /*2ff0*/  BSSY B1, `(.L_x_11625) ;  /* 0x000000b000017945 */ /* 0x000fe20003800000 */
[----:B------:R-:W-:Y:S05]  /*3000*/  @P3 BRA `(.L_x_11626) ;  /* 0x0000004000003947 */ /* 0x000fea0003800000 */
[----:B------:R-:W-:Y:S01]  /*3010*/  MOV R218, RZ ;  /* 0x000000ff00da7202 */ /* 0x000fe20000000f00 */
[----:B------:R-:W-:Y:S05]  /*3020*/  @!P2 BRA `(.L_x_11627) ;  /* 0x000000700000a947 */ /* 0x000fea0003800000 */
[----:B-----5:R-:W-:Y:S01]  /*3030*/  PRMT R218, RZ, 0x7610, R194 ;  /* 0x00007610ffda7816 */ /* 0x020fe200000000c2 */
[----:B------:R-:W-:Y:S05]  /*3040*/  BRA `(.L_x_11627) ;  /* 0x0000005000007947 */ /* 0x000fea0003800000 */
.L_x_11626:
[----:B-----5:R-:W-:Y:S02]  /*3050*/  PRMT R196, RZ, 0x7610, R190 ;  /* 0x00007610ffc47816 */ /* 0x020fe400000000be */
[----:B------:R-:W-:-:S03]  /*3060*/  @P2 PRMT R197, RZ, 0x7610, R194 ;  /* 0x00007610ffc52816 */ /* 0x000fc600000000c2 */
[----:B------:R-:W-:-:S04]  /*3070*/  FMUL.FTZ R196, R196, c[0x0][0x1ec] ;  /* 0x00007b00c4c47a20 */ /* 0x000fc80000410000 */
[----:B------:R-:W-:-:S04]  /*3080*/  FMUL.FTZ R218, R133, R196 ;  /* 0x000000c485da7220 */ /* 0x000fc80000410000 */
[----:B------:R-:W-:Y:S02]  /*3090*/  @P2 FADD.FTZ R218, R197, R218 ;  /* 0x000000dac5da2221 */ /* 0x000fe40000010000 */
.L_x_11627:
[----:B------:R-:W-:Y:S05]  /*30a0*/  BSYNC B1 ;  /* 0x0000000000017941 */ /* 0x000fea0003800000 */
.L_x_11625:
[----:B------:R-:W-:Y:S01]  /*30b0*/  BSSY B1, `(.L_x_11628) ;  /* 0x000000b000017945 */ /* 0x000fe20003800000 */
[----:B------:R-:W-:Y:S05]  /*30c0*/  @P3 BRA `(.L_x_11629) ;  /* 0x0000004000003947 */ /* 0x000fea0003800000 */
[----:B------:R-:W-:Y:S01]  /*30d0*/  HFMA2.MMA R219, -RZ, RZ, 0, 0 ;  /* 0x00000000ffdb7435 */ /* 0x000fe200000001ff */
[----:B------:R-:W-:Y:S05]  /*30e0*/  @!P2 BRA `(.L_x_11630) ;  /* 0x000000700000a947 */ /* 0x000fea0003800000 */
[----:B-----5:R-:W-:Y:S01]  /*30f0*/  PRMT R219, RZ, 0x5410, R195 ;  /* 0x00005410ffdb7816 */ /* 0x020fe200000000c3 */
[----:B------:R-:W-:Y:S05]  /*3100*/  BRA `(.L_x_11630) ;  /* 0x0000005000007947 */ /* 0x000fea0003800000 */
.L_x_11629:
[----:B-----5:R-:W-:-:S05]  /*3110*/  PRMT R196, RZ, 0x5410, R191 ;  /* 0x00005410ffc47816 */ /* 0x020fca00000000bf */
[----:B------:R-:W-:Y:S01]  /*3120*/  FMUL.FTZ R219, R196, c[0x0][0x1ec] ;  /* 0x00007b00c4db7a20 */ /* 0x000fe20000410000 */
[----:B------:R-:W-:-:S03]  /*3130*/  @P2 PRMT R196, RZ, 0x5410, R195 ;  /* 0x00005410ffc42816 */ /* 0x000fc600000000c3 */
[----:B------:R-:W-:-:S04]  /*3140*/  FMUL.FTZ R219, R134, R219 ;  /* 0x000000db86db7220 */ /* 0x000fc80000410000 */
[----:B------:R-:W-:Y:S02]  /*3150*/  @P2 FADD.FTZ R219, R196, R219 ;  /* 0x000000dbc4db2221 */ /* 0x000fe40000010000 */
.L_x_11630:
[----:B------:R-:W-:Y:S05]  /*3160*/  BSYNC B1 ;  /* 0x0000000000017941 */ /* 0x000fea0003800000 */
.L_x_11628:
[----:B------:R-:W-:Y:S01]  /*3170*/  BSSY B1, `(.L_x_11631) ;  /* 0x000000b000017945 */ /* 0x000fe20003800000 */
[----:B------:R-:W-:Y:S05]  /*3180*/  @P3 BRA `(.L_x_11632) ;  /* 0x0000004000003947 */ /* 0x000fea0003800000 */
[----:B------:R-:W-:Y:S01]  /*3190*/  MOV R220, RZ ;  /* 0x000000ff00dc7202 */ /* 0x000fe20000000f00 */
[----:B------:R-:W-:Y:S05]  /*31a0*/  @!P2 BRA `(.L_x_11633) ;  /* 0x000000700000a947 */ /* 0x000fea0003800000 */
[----:B-----5:R-:W-:Y:S01]  /*31b0*/  PRMT R220, RZ, 0x7610, R195 ;  /* 0x00007610ffdc7816 */ /* 0x020fe200000000c3 */
[----:B------:R-:W-:Y:S05]  /*31c0*/  BRA `(.L_x_11633) ;  /* 0x0000005000007947 */ /* 0x000fea0003800000 */
.L_x_11632:
[----:B-----5:R-:W-:Y:S02]  /*31d0*/  PRMT R196, RZ, 0x7610, R191 ;  /* 0x00007610ffc47816 */ /* 0x020fe400000000bf */
[----:B------:R-:W-:-:S03]  /*31e0*/  @P2 PRMT R197, RZ, 0x7610, R195 ;  /* 0x00007610ffc52816 */ /* 0x000fc600000000c3 */
[----:B------:R-:W-:-:S04]  /*31f0*/  FMUL.FTZ R196, R196, c[0x0][0x1ec] ;  /* 0x00007b00c4c47a20 */ /* 0x000fc80000410000 */
[----:B------:R-:W-:-:S04]  /*3200*/  FMUL.FTZ R220, R135, R196 ;  /* 0x000000c487dc7220 */ /* 0x000fc80000410000 */
[----:B------:R-:W-:Y:S02]  /*3210*/  @P2 FADD.FTZ R220, R197, R220 ;  /* 0x000000dcc5dc2221 */ /* 0x000fe40000010000 */
.L_x_11633:
[----:B------:R-:W-:Y:S05]  /*3220*/  BSYNC B1 ;  /* 0x0000000000017941 */ /* 0x000fea0003800000 */
.L_x_11631:
        /* <DEDUP_REMOVED lines=9> */
.L_x_11609:
[----:B------:R-:W-:Y:S05]  /*32c0*/  BSYNC B0 ;  /* 0x0000000000007941 */ /* 0x000fea0003800000 */
.L_x_11608:
        /* <DEDUP_REMOVED lines=18> */
.L_x_11637:
[----:B0----5:R-:W-:-:S05]  /*33f0*/  PRMT R196, RZ, 0x5410, R188 ;  /* 0x00005410ffc47816 */ /* 0x021fca00000000bc */
[----:B------:R-:W-:Y:S01]  /*3400*/  FMUL.FTZ R221, R196, c[0x0][0x1ec] ;  /* 0x00007b00c4dd7a20 */ /* 0x000fe20000410000 */
[----:B------:R-:W-:-:S03]  /*3410*/  @P2 PRMT R196, RZ, 0x5410, R192 ;  /* 0x00005410ffc42816 */ /* 0x000fc600000000c0 */
[----:B------:R-:W-:-:S04]  /*3420*/  FMUL.FTZ R221, R160, R221 ;  /* 0x000000dda0dd7220 */ /* 0x000fc80000410000 */
[----:B------:R-:W-:Y:S02]  /*3430*/  @P2 FADD.FTZ R221, R196, R221 ;  /* 0x000000ddc4dd2221 */ /* 0x000fe40000010000 */
.L_x_11638:
[----:B------:R-:W-:Y:S05]  /*3440*/  BSYNC B1 ;  /* 0x0000000000017941 */ /* 0x000fea0003800000 */
.L_x_11636:
[----:B------:R-:W-:Y:S01]  /*3450*/  BSSY B1, `(.L_x_11639) ;  /* 0x000000b000017945 */ /* 0x000fe20003800000 */
[----:B------:R-:W-:Y:S05]  /*3460*/  @P3 BRA `(.L_x_11640) ;  /* 0x0000004000003947 */ /* 0x000fea0003800000 */
[----:B------:R-:W-:Y:S01]  /*3470*/  MOV R222, RZ ;  /* 0x000000ff00de7202 */ /* 0x000fe20000000f00 */
[----:B------:R-:W-:Y:S05]  /*3480*/  @!P2 BRA `(.L_x_11641) ;  /* 0x000000700000a947 */ /* 0x000fea0003800000 */
[----:B-----5:R-:W-:Y:S01]  /*3490*/  PRMT R222, RZ, 0x7610, R192 ;  /* 0x00007610ffde7816 */ /* 0x020fe200000000c0 */
[----:B------:R-:W-:Y:S05]  /*34a0*/  BRA `(.L_x_11641) ;  /* 0x0000005000007947 */ /* 0x000fea0003800000 */
.L_x_11640:
[----:B-----5:R-:W-:Y:S02]  /*34b0*/  PRMT R196, RZ, 0x7610, R188 ;  /* 0x00007610ffc47816 */ /* 0x020fe400000000bc */
[----:B------:R-:W-:-:S03]  /*34c0*/  @P2 PRMT R197, RZ, 0x7610, R192 ;  /* 0x00007610ffc52816 */ /* 0x000fc600000000c0 */
[----:B------:R-:W-:-:S04]  /*34d0*/  FMUL.FTZ R196, R196, c[0x0][0x1ec] ;  /* 0x00007b00c4c47a20 */ /* 0x000fc80000410000 */
[----:B------:R-:W-:-:S04]  /*34e0*/  FMUL.FTZ R222, R161, R196 ;  /* 0x000000c4a1de7220 */ /* 0x000fc80000410000 */
[----:B------:R-:W-:Y:S02]  /*34f0*/  @P2 FADD.FTZ R222, R197, R222 ;  /* 0x000000dec5de2221 */ /* 0x000fe40000010000 */
.L_x_11641:
[----:B------:R-:W-:Y:S05]  /*3500*/  BSYNC B1 ;  /* 0x0000000000017941 */ /* 0x000fea0003800000 */
.L_x_11639:
[----:B------:R-:W-:Y:S01]  /*3510*/  BSSY B1, `(.L_x_11642) ;  /* 0x000000b000017945 */ /* 0x000fe20003800000 */
[----:B------:R-:W-:Y:S05]  /*3520*/  @P3 BRA `(.L_x_11643) ;  /* 0x0000004000003947 */ /* 0x000fea0003800000 */
[----:B------:R-:W-:Y:S01]  /*3530*/  HFMA2.MMA R223, -RZ, RZ, 0, 0 ;  /* 0x00000000ffdf7435 */ /* 0x000fe200000001ff */
[----:B------:R-:W-:Y:S05]  /*3540*/  @!P2 BRA `(.L_x_11644) ;  /* 0x000000700000a947 */ /* 0x000fea0003800000 */
[----:B-----5:R-:W-:Y:S01]  /*3550*/  PRMT R223, RZ, 0x5410, R193 ;  /* 0x00005410ffdf7816 */ /* 0x020fe200000000c1 */
[----:B------:R-:W-:Y:S05]  /*3560*/  BRA `(.L_x_11644) ;  /* 0x0000005000007947 */ /* 0x000fea0003800000 */
.L_x_11643:
[----:B-----5:R-:W-:-:S05]  /*3570*/  PRMT R196, RZ, 0x5410, R189 ;  /* 0x00005410ffc47816 */ /* 0x020fca00000000bd */
[----:B------:R-:W-:Y:S01]  /*3580*/  FMUL.FTZ R223, R196, c[0x0][0x1ec] ;  /* 0x00007b00c4df7a20 */ /* 0x000fe20000410000 */
[----:B------:R-:W-:-:S03]  /*3590*/  @P2 PRMT R196, RZ, 0x5410, R193 ;  /* 0x00005410ffc42816 */ /* 0x000fc600000000c1 */
[----:B------:R-:W-:-:S04]  /*35a0*/  FMUL.FTZ R223, R162, R223 ;  /* 0x000000dfa2df7220 */ /* 0x000fc80000410000 */
[----:B------:R-:W-:Y:S02]  /*35b0*/  @P2 FADD.FTZ R223, R196, R223 ;  /* 0x000000dfc4df2221 */ /* 0x000fe40000010000 */
.L_x_11644:
[----:B------:R-:W-:Y:S05]  /*35c0*/  BSYNC B1 ;  /* 0x0000000000017941 */ /* 0x000fea0003800000 */
.L_x_11642:
[----:B------:R-:W-:Y:S01]  /*35d0*/  BSSY B1, `(.L_x_11645) ;  /* 0x000000b000017945 */ /* 0x000fe20003800000 */
[----:B------:R-:W-:Y:S05]  /*35e0*/  @P3 BRA `(.L_x_11646) ;  /* 0x0000004000003947 */ /* 0x000fea0003800000 */
[----:B------:R-:W-:Y:S01]  /*35f0*/  MOV R224, RZ ;  /* 0x000000ff00e07202 */ /* 0x000fe20000000f00 */
[----:B------:R-:W-:Y:S05]  /*3600*/  @!P2 BRA `(.L_x_11647) ;  /* 0x000000700000a947 */ /* 0x000fea0003800000 */
[----:B-----5:R-:W-:Y:S01]  /*3610*/  PRMT R224, RZ, 0x7610, R193 ;  /* 0x00007610ffe07816 */ /* 0x020fe200000000c1 */
[----:B------:R-:W-:Y:S05]  /*3620*/  BRA `(.L_x_11647) ;  /* 0x0000005000007947 */ /* 0x000fea0003800000 */
.L_x_11646:
[----:B-----5:R-:W-:Y:S02]  /*3630*/  PRMT R196, RZ, 0x7610, R189 ;  /* 0x00007610ffc47816 */ /* 0x020fe400000000bd */
[----:B------:R-:W-:-:S03]  /*3640*/  @P2 PRMT R197, RZ, 0x7610, R193 ;  /* 0x00007610ffc52816 */ /* 0x000fc600000000c1 */
[----:B------:R-:W-:-:S04]  /*3650*/  FMUL.FTZ R196, R196, c[0x0][0x1ec] ;  /* 0x00007b00c4c47a20 */ /* 0x000fc80000410000 */
[----:B------:R-:W-:-:S04]  /*3660*/  FMUL.FTZ R224, R163, R196 ;  /* 0x000000c4a3e07220 */ /* 0x000fc80000410000 */
[----:B------:R-:W-:Y:S02]  /*3670*/  @P2 FADD.FTZ R224, R197, R224 ;  /* 0x000000e0c5e02221 */ /* 0x000fe40000010000 */
.L_x_11647:
[----:B------:R-:W-:Y:S05]  /*3680*/  BSYNC B1 ;  /* 0x0000000000017941 */ /* 0x000fea0003800000 */
.L_x_11645:
[----:B------:R-:W-:Y:S01]  /*3690*/  BSSY B1, `(.L_x_11648) ;  /* 0x000000b000017945 */ /* 0x000fe20003800000 */
[----:B------:R-:W-:Y:S05]  /*36a0*/  @P3 BRA `(.L_x_11649) ;  /* 0x0000004000003947 */ /* 0x000fea0003800000 */
[----:B------:R-:W-:Y:S01]  /*36b0*/  HFMA2.MMA R225, -RZ, RZ, 0, 0 ;  /* 0x00000000ffe17435 */ /* 0x000fe200000001ff */
[----:B------:R-:W-:Y:S05]  /*36c0*/  @!P2 BRA `(.L_x_11650) ;  /* 0x000000700000a947 */ /* 0x000fea0003800000 */
[----:B-----5:R-:W-:Y:S01]  /*36d0*/  PRMT R225, RZ, 0x5410, R194 ;  /* 0x00005410ffe17816 */ /* 0x020fe200000000c2 */
[----:B------:R-:W-:Y:S05]  /*36e0*/  BRA `(.L_x_11650) ;  /* 0x0000005000007947 */ /* 0x000fea0003800000 */
.L_x_11649:
[----:B-----5:R-:W-:-:S05]  /*36f0*/  PRMT R196, RZ, 0x5410, R190 ;  /* 0x00005410ffc47816 */ /* 0x020fca00000000be */
[----:B------:R-:W-:Y:S01]  /*3700*/  FMUL.FTZ R225, R196, c[0x0][0x1ec] ;  /* 0x00007b00c4e17a20 */ /* 0x000fe20000410000 */
[----:B------:R-:W-:-:S03]  /*3710*/  @P2 PRMT R196, RZ, 0x5410, R194 ;  /* 0x00005410ffc42816 */ /* 0x000fc600000000c2 */
[----:B------:R-:W-:-:S04]  /*3720*/  FMUL.FTZ R225, R156, R225 ;  /* 0x000000e19ce17220 */ /* 0x000fc80000410000 */
[----:B------:R-:W-:Y:S02]  /*3730*/  @P2 FADD.FTZ R225, R196, R225 ;  /* 0x000000e1c4e12221 */ /* 0x000fe40000010000 */
.L_x_11650:
[----:B------:R-:W-:Y:S05]  /*3740*/  BSYNC B1 ;  /* 0x0000000000017941 */ /* 0x000fea0003800000 */
.L_x_11648:
[----:B------:R-:W-:Y:S01]  /*3750*/  BSSY B1, `(.L_x_11651) ;  /* 0x000000b000017945 */ /* 0x000fe20003800000 */
[----:B------:R-:W-:Y:S05]  /*3760*/  @P3 BRA `(.L_x_11652) ;  /* 0x0000004000003947 */ /* 0x000fea0003800000 */
[----:B------:R-:W-:Y:S01]  /*3770*/  MOV R226, RZ ;  /* 0x000000ff00e27202 */ /* 0x000fe20000000f00 */
[----:B------:R-:W-:Y:S05]  /*3780*/  @!P2 BRA `(.L_x_11653) ;  /* 0x000000700000a947 */ /* 0x000fea0003800000 */
[----:B-----5:R-:W-:Y:S01]  /*3790*/  PRMT R226, RZ, 0x7610, R194 ;  /* 0x00007610ffe27816 */ /* 0x020fe200000000c2 */
[----:B------:R-:W-:Y:S05]  /*37a0*/  BRA `(.L_x_11653) ;  /* 0x0000005000007947 */ /* 0x000fea0003800000 */
.L_x_11652:
[----:B-----5:R-:W-:Y:S02]  /*37b0*/  PRMT R196, RZ, 0x7610, R190 ;  /* 0x00007610ffc47816 */ /* 0x020fe400000000be */
[----:B------:R-:W-:-:S03]  /*37c0*/  @P2 PRMT R197, RZ, 0x7610, R194 ;  /* 0x00007610ffc52816 */ /* 0x000fc600000000c2 */
[----:B------:R-:W-:-:S04]  /*37d0*/  FMUL.FTZ R196, R196, c[0x0][0x1ec] ;  /* 0x00007b00c4c47a20 */ /* 0x000fc80000410000 */
[----:B------:R-:W-:-:S04]  /*37e0*/  FMUL.FTZ R226, R157, R196 ;  /* 0x000000c49de27220 */ /* 0x000fc80000410000 */
[----:B------:R-:W-:Y:S02]  /*37f0*/  @P2 FADD.FTZ R226, R197, R226 ;  /* 0x000000e2c5e22221 */ /* 0x000fe40000010000 */
.L_x_11653:
[----:B------:R-:W-:Y:S05]  /*3800*/  BSYNC B1 ;  /* 0x0000000000017941 */ /* 0x000fea0003800000 */
.L_x_11651:
[----:B------:R-:W-:Y:S01]  /*3810*/  BSSY B1, `(.L_x_11654) ;  /* 0x000000b000017945 */ /* 0x000fe20003800000 */
[----:B------:R-:W-:Y:S05]  /*3820*/  @P3 BRA `(.L_x_11655) ;  /* 0x0000004000003947 */ /* 0x000fea0003800000 */
[----:B------:R-:W-:Y:S01]  /*3830*/  HFMA2.MMA R227, -RZ, RZ, 0, 0 ;  /* 0x00000000ffe37435 */ /* 0x000fe200000001ff */
[----:B------:R-:W-:Y:S05]  /*3840*/  @!P2 BRA `(.L_x_11656) ;  /* 0x000000700000a947 */ /* 0x000fea0003800000 */
[----:B-----5:R-:W-:Y:S01]  /*3850*/  PRMT R227, RZ, 0x5410, R195 ;  /* 0x00005410ffe37816 */ /* 0x020fe200000000c3 */
[----:B------:R-:W-:Y:S05]  /*3860*/  BRA `(.L_x_11656) ;  /* 0x0000005000007947 */ /* 0x000fea0003800000 */
.L_x_11655:
[----:B-----5:R-:W-:-:S05]  /*3870*/  PRMT R196, RZ, 0x5410, R191 ;  /* 0x00005410ffc47816 */ /* 0x020fca00000000bf */
[----:B------:R-:W-:Y:S01]  /*3880*/  FMUL.FTZ R227, R196, c[0x0][0x1ec] ;  /* 0x00007b00c4e37a20 */ /* 0x000fe20000410000 */
[----:B------:R-:W-:-:S03]  /*3890*/  @P2 PRMT R196, RZ, 0x5410, R195 ;  /* 0x00005410ffc42816 */ /* 0x000fc600000000c3 */
[----:B------:R-:W-:-:S04]  /*38a0*/  FMUL.FTZ R227, R158, R227 ;  /* 0x000000e39ee37220 */ /* 0x000fc80000410000 */
[----:B------:R-:W-:Y:S02]  /*38b0*/  @P2 FADD.FTZ R227, R196, R227 ;  /* 0x000000e3c4e32221 */ /* 0x000fe40000010000 */
.L_x_11656:
[----:B------:R-:W-:Y:S05]  /*38c0*/  BSYNC B1 ;  /* 0x0000000000017941 */ /* 0x000fea0003800000 */
.L_x_11654:
[----:B------:R-:W-:Y:S01]  /*38d0*/  BSSY B1, `(.L_x_11657) ;  /* 0x000000b000017945 */ /* 0x000fe20003800000 */
[----:B------:R-:W-:Y:S05]  /*38e0*/  @P3 BRA `(.L_x_11658) ;  /* 0x0000004000003947 */ /* 0x000fea0003800000 */
[----:B------:R-:W-:Y:S01]  /*38f0*/  MOV R228, RZ ;  /* 0x000000ff00e47202 */ /* 0x000fe20000000f00 */
[----:B------:R-:W-:Y:S05]  /*3900*/  @!P2 BRA `(.L_x_11659) ;  /* 0x000000700000a947 */ /* 0x000fea0003800000 */
[----:B-----5:R-:W-:Y:S01]  /*3910*/  PRMT R228, RZ, 0x7610, R195 ;  /* 0x00007610ffe47816 */ /* 0x020fe200000000c3 */
[----:B------:R-:W-:Y:S05]  /*3920*/  BRA `(.L_x_11659) ;  /* 0x0000005000007947 */ /* 0x000fea0003800000 */
.L_x_11658:
[----:B-----5:R-:W-:Y:S02]  /*3930*/  PRMT R196, RZ, 0x7610, R191 ;  /* 0x00007610ffc47816 */ /* 0x020fe400000000bf */
[----:B------:R-:W-:-:S03]  /*3940*/  @P2 PRMT R197, RZ, 0x7610, R195 ;  /* 0x00007610ffc52816 */ /* 0x000fc600000000c3 */
[----:B------:R-:W-:-:S04]  /*3950*/  FMUL.FTZ R196, R196, c[0x0][0x1ec] ;  /* 0x00007b00c4c47a20 */ /* 0x000fc80000410000 */
[----:B------:R-:W-:-:S04]  /*3960*/  FMUL.FTZ R228, R159, R196 ;  /* 0x000000c49fe47220 */ /* 0x000fc80000410000 */
[----:B------:R-:W-:Y:S02]  /*3970*/  @P2 FADD.FTZ R228, R197, R228 ;  /* 0x000000e4c5e42221 */ /* 0x000fe40000010000 */
.L_x_11659:
[----:B------:R-:W-:Y:S05]  /*3980*/  BSYNC B1 ;  /* 0x0000000000017941 */ /* 0x000fea0003800000 */
.L_x_11657:
        /* <DEDUP_REMOVED lines=9> */
.L_x_11635:
[----:B------:R-:W-:Y:S05]  /*3a20*/  BSYNC B0 ;  /* 0x0000000000007941 */ /* 0x000fea0003800000 */
.L_x_11634:
[----:B------:R-:W-:Y:S01]  /*3a30*/  ISETP.GE.U32.AND P2, PT, R242, 0x380, PT ;  /* 0x00000380f200780c */ /* 0x000fe20003f46070 */
[----:B------:R-:W-:-:S12]  /*3a40*/  BSSY B0, `(.L_x_11660) ;  /* 0x0000072000007945 */ /* 0x000fd80003800000 */
[----:B------:R-:W-:Y:S05]  /*3a50*/  @!P2 BRA `(.L_x_11661) ;  /* 0x000007000000a947 */ /* 0x000fea0003800000 */
[----:B0-2---:R-:W-:-:S05]  /*3a60*/  @P1 MOV R198, 0x10 ;  /* 0x0000001000c61802 */ /* 0x005fca0000000f00 */
        /* <DEDUP_REMOVED lines=14> */
.L_x_11663:
[----:B0----5:R-:W-:-:S05]  /*3b50*/  PRMT R196, RZ, 0x5410, R188 ;  /* 0x00005410ffc47816 */ /* 0x021fca00000000bc */
[----:B------:R-:W-:Y:S01]  /*3b60*/  FMUL.FTZ R229, R196, c[0x0][0x1ec] ;  /* 0x00007b00c4e57a20 */ /* 0x000fe20000410000 */
[----:B------:R-:W-:-:S03]  /*3b70*/  @P1 PRMT R196, RZ, 0x5410, R192 ;  /* 0x00005410ffc41816 */ /* 0x000fc600000000c0 */
[----:B------:R-:W-:-:S04]  /*3b80*/  FMUL.FTZ R229, R184, R229 ;  /* 0x000000e5b8e57220 */ /* 0x000fc80000410000 */
[----:B------:R-:W-:Y:S02]  /*3b90*/  @P1 FADD.FTZ R229, R196, R229 ;  /* 0x000000e5c4e51221 */ /* 0x000fe40000010000 */
.L_x_11664:
[----:B------:R-:W-:Y:S05]  /*3ba0*/  BSYNC B1 ;  /* 0x0000000000017941 */ /* 0x000fea0003800000 */
.L_x_11662:
[----:B------:R-:W-:Y:S01]  /*3bb0*/  BSSY B1, `(.L_x_11665) ;  /* 0x000000b000017945 */ /* 0x000fe20003800000 */
[----:B------:R-:W-:Y:S05]  /*3bc0*/  @P2 BRA `(.L_x_11666) ;  /* 0x0000004000002947 */ /* 0x000fea0003800000 */
[----:B------:R-:W-:Y:S01]  /*3bd0*/  MOV R230, RZ ;  /* 0x000000ff00e67202 */ /* 0x000fe20000000f00 */
[----:B------:R-:W-:Y:S05]  /*3be0*/  @!P1 BRA `(.L_x_11667) ;  /* 0x0000007000009947 */ /* 0x000fea0003800000 */
[----:B-----5:R-:W-:Y:S01]  /*3bf0*/  PRMT R230, RZ, 0x7610, R192 ;  /* 0x00007610ffe67816 */ /* 0x020fe200000000c0 */
[----:B------:R-:W-:Y:S05]  /*3c00*/  BRA `(.L_x_11667) ;  /* 0x0000005000007947 */ /* 0x000fea0003800000 */
.L_x_11666:
[----:B-----5:R-:W-:Y:S02]  /*3c10*/  PRMT R196, RZ, 0x7610, R188 ;  /* 0x00007610ffc47816 */ /* 0x020fe400000000bc */
[----:B------:R-:W-:-:S03]  /*3c20*/  @P1 PRMT R197, RZ, 0x7610, R192 ;  /* 0x00007610ffc51816 */ /* 0x000fc600000000c0 */
[----:B------:R-:W-:-:S04]  /*3c30*/  FMUL.FTZ R196, R196, c[0x0][0x1ec] ;  /* 0x00007b00c4c47a20 */ /* 0x000fc80000410000 */
[----:B------:R-:W-:-:S04]  /*3c40*/  FMUL.FTZ R230, R185, R196 ;  /* 0x000000c4b9e67220 */ /* 0x000fc80000410000 */
[----:B------:R-:W-:Y:S02]  /*3c50*/  @P1 FADD.FTZ R230, R197, R230 ;  /* 0x000000e6c5e61221 */ /* 0x000fe40000010000 */
.L_x_11667:
[----:B------:R-:W-:Y:S05]  /*3c60*/  BSYNC B1 ;  /* 0x0000000000017941 */ /* 0x000fea0003800000 */
.L_x_11665:
[----:B------:R-:W-:Y:S01]  /*3c70*/  BSSY B1, `(.L_x_11668) ;  /* 0x000000b000017945 */ /* 0x000fe20003800000 */
[----:B------:R-:W-:Y:S05]  /*3c80*/  @P2 BRA `(.L_x_11669) ;  /* 0x0000004000002947 */ /* 0x000fea0003800000 */
[----:B------:R-:W-:Y:S01]  /*3c90*/  HFMA2.MMA R231, -RZ, RZ, 0, 0 ;  /* 0x00000000ffe77435 */ /* 0x000fe200000001ff */
[----:B------:R-:W-:Y:S05]  /*3ca0*/  @!P1 BRA `(.L_x_11670) ;  /* 0x0000007000009947 */ /* 0x000fea0003800000 */
[----:B-----5:R-:W-:Y:S01]  /*3cb0*/  PRMT R231, RZ, 0x5410, R193 ;  /* 0x00005410ffe77816 */ /* 0x020fe200000000c1 */
[----:B------:R-:W-:Y:S05]  /*3cc0*/  BRA `(.L_x_11670) ;  /* 0x0000005000007947 */ /* 0x000fea0003800000 */
.L_x_11669:
[----:B-----5:R-:W-:-:S05]  /*3cd0*/  PRMT R196, RZ, 0x5410, R189 ;  /* 0x00005410ffc47816 */ /* 0x020fca00000000bd */
[----:B------:R-:W-:Y:S01]  /*3ce0*/  FMUL.FTZ R231, R196, c[0x0][0x1ec] ;  /* 0x00007b00c4e77a20 */ /* 0x000fe20000410000 */
[----:B------:R-:W-:-:S03]  /*3cf0*/  @P1 PRMT R196, RZ, 0x5410, R193 ;  /* 0x00005410ffc41816 */ /* 0x000fc600000000c1 */
[----:B------:R-:W-:-:S04]  /*3d00*/  FMUL.FTZ R231, R186, R231 ;  /* 0x000000e7bae77220 */ /* 0x000fc80000410000 */
[----:B------:R-:W-:Y:S02]  /*3d10*/  @P1 FADD.FTZ R231, R196, R231 ;  /* 0x000000e7c4e71221 */ /* 0x000fe40000010000 */
.L_x_11670:
[----:B------:R-:W-:Y:S05]  /*3d20*/  BSYNC B1 ;  /* 0x0000000000017941 */ /* 0x000fea0003800000 */
.L_x_11668:
[----:B------:R-:W-:Y:S01]  /*3d30*/  BSSY B1, `(.L_x_11671) ;  /* 0x000000b000017945 */ /* 0x000fe20003800000 */
[----:B------:R-:W-:Y:S05]  /*3d40*/  @P2 BRA `(.L_x_11672) ;  /* 0x0000004000002947 */ /* 0x000fea0003800000 */
[----:B------:R-:W-:Y:S01]  /*3d50*/  MOV R232, RZ ;  /* 0x000000ff00e87202 */ /* 0x000fe20000000f00 */
[----:B------:R-:W-:Y:S05]  /*3d60*/  @!P1 BRA `(.L_x_11673) ;  /* 0x0000007000009947 */ /* 0x000fea0003800000 */
[----:B-----5:R-:W-:Y:S01]  /*3d70*/  PRMT R232, RZ, 0x7610, R193 ;  /* 0x00007610ffe87816 */ /* 0x020fe200000000c1 */
[----:B------:R-:W-:Y:S05]  /*3d80*/  BRA `(.L_x_11673) ;  /* 0x0000005000007947 */ /* 0x000fea0003800000 */
.L_x_11672:
[----:B-----5:R-:W-:Y:S02]  /*3d90*/  PRMT R196, RZ, 0x7610, R189 ;  /* 0x00007610ffc47816 */ /* 0x020fe400000000bd */
[----:B------:R-:W-:-:S03]  /*3da0*/  @P1 PRMT R197, RZ, 0x7610, R193 ;  /* 0x00007610ffc51816 */ /* 0x000fc600000000c1 */
[----:B------:R-:W-:-:S04]  /*3db0*/  FMUL.FTZ R196, R196, c[0x0][0x1ec] ;  /* 0x00007b00c4c47a20 */ /* 0x000fc80000410000 */
[----:B------:R-:W-:-:S04]  /*3dc0*/  FMUL.FTZ R232, R187, R196 ;  /* 0x000000c4bbe87220 */ /* 0x000fc80000410000 */
[----:B------:R-:W-:Y:S02]  /*3dd0*/  @P1 FADD.FTZ R232, R197, R232 ;  /* 0x000000e8c5e81221 */ /* 0x000fe40000010000 */
.L_x_11673:
[----:B------:R-:W-:Y:S05]  /*3de0*/  BSYNC B1 ;  /* 0x0000000000017941 */ /* 0x000fea0003800000 */
.L_x_11671:
[----:B------:R-:W-:Y:S01]  /*3df0*/  BSSY B1, `(.L_x_11674) ;  /* 0x000000b000017945 */ /* 0x000fe20003800000 */
[----:B------:R-:W-:Y:S05]  /*3e00*/  @P2 BRA `(.L_x_11675) ;  /* 0x0000004000002947 */ /* 0x000fea0003800000 */
[----:B------:R-:W-:Y:S01]  /*3e10*/  HFMA2.MMA R233, -RZ, RZ, 0, 0 ;  /* 0x00000000ffe97435 */ /* 0x000fe200000001ff */
[----:B------:R-:W-:Y:S05]  /*3e20*/  @!P1 BRA `(.L_x_11676) ;  /* 0x0000007000009947 */ /* 0x000fea0003800000 */
[----:B-----5:R-:W-:Y:S01]  /*3e30*/  PRMT R233, RZ, 0x5410, R194 ;  /* 0x00005410ffe97816 */ /* 0x020fe200000000c2 */
[----:B------:R-:W-:Y:S05]  /*3e40*/  BRA `(.L_x_11676) ;  /* 0x0000005000007947 */ /* 0x000fea0003800000 */
.L_x_11675:
[----:B-----5:R-:W-:-:S05]  /*3e50*/  PRMT R196, RZ, 0x5410, R190 ;  /* 0x00005410ffc47816 */ /* 0x020fca00000000be */
[----:B------:R-:W-:Y:S01]  /*3e60*/  FMUL.FTZ R233, R196, c[0x0][0x1ec] ;  /* 0x00007b00c4e97a20 */ /* 0x000fe20000410000 */
[----:B------:R-:W-:-:S03]  /*3e70*/  @P1 PRMT R196, RZ, 0x5410, R194 ;  /* 0x00005410ffc41816 */ /* 0x000fc600000000c2 */
[----:B------:R-:W-:-:S04]  /*3e80*/  FMUL.FTZ R233, R180, R233 ;  /* 0x000000e9b4e97220 */ /* 0x000fc80000410000 */
[----:B------:R-:W-:Y:S02]  /*3e90*/  @P1 FADD.FTZ R233, R196, R233 ;  /* 0x000000e9c4e91221 */ /* 0x000fe40000010000 */
.L_x_11676:
[----:B------:R-:W-:Y:S05]  /*3ea0*/  BSYNC B1 ;  /* 0x0000000000017941 */ /* 0x000fea0003800000 */
.L_x_11674:
[----:B------:R-:W-:Y:S01]  /*3eb0*/  BSSY B1, `(.L_x_11677) ;  /* 0x000000b000017945 */ /* 0x000fe20003800000 */
[----:B------:R-:W-:Y:S05]  /*3ec0*/  @P2 BRA `(.L_x_11678) ;  /* 0x0000004000002947 */ /* 0x000fea0003800000 */
[----:B------:R-:W-:Y:S01]  /*3ed0*/  MOV R234, RZ ;  /* 0x000000ff00ea7202 */ /* 0x000fe20000000f00 */
[----:B------:R-:W-:Y:S05]  /*3ee0*/  @!P1 BRA `(.L_x_11679) ;  /* 0x0000007000009947 */ /* 0x000fea0003800000 */
[----:B-----5:R-:W-:Y:S01]  /*3ef0*/  PRMT R234, RZ, 0x7610, R194 ;  /* 0x00007610ffea7816 */ /* 0x020fe200000000c2 */
[----:B------:R-:W-:Y:S05]  /*3f00*/  BRA `(.L_x_11679) ;  /* 0x0000005000007947 */ /* 0x000fea0003800000 */
.L_x_11678:
[----:B-----5:R-:W-:Y:S02]  /*3f10*/  PRMT R196, RZ, 0x7610, R190 ;  /* 0x00007610ffc47816 */ /* 0x020fe400000000be */
[----:B------:R-:W-:-:S03]  /*3f20*/  @P1 PRMT R197, RZ, 0x7610, R194 ;  /* 0x00007610ffc51816 */ /* 0x000fc600000000c2 */
[----:B------:R-:W-:-:S04]  /*3f30*/  FMUL.FTZ R196, R196, c[0x0][0x1ec] ;  /* 0x00007b00c4c47a20 */ /* 0x000fc80000410000 */
[----:B------:R-:W-:-:S04]  /*3f40*/  FMUL.FTZ R234, R181, R196 ;  /* 0x000000c4b5ea7220 */ /* 0x000fc80000410000 */
[----:B------:R-:W-:Y:S02]  /*3f50*/  @P1 FADD.FTZ R234, R197, R234 ;  /* 0x000000eac5ea1221 */ /* 0x000fe40000010000 */
.L_x_11679:
[----:B------:R-:W-:Y:S05]  /*3f60*/  BSYNC B1 ;  /* 0x0000000000017941 */ /* 0x000fea0003800000 */
.L_x_11677:
[----:B------:R-:W-:Y:S01]  /*3f70*/  BSSY B1, `(.L_x_11680) ;  /* 0x000000b000017945 */ /* 0x000fe20003800000 */
[----:B------:R-:W-:Y:S05]  /*3f80*/  @P2 BRA `(.L_x_11681) ;  /* 0x0000004000002947 */ /* 0x000fea0003800000 */
[----:B------:R-:W-:Y:S01]  /*3f90*/  HFMA2.MMA R235, -RZ, RZ, 0, 0 ;  /* 0x00000000ffeb7435 */ /* 0x000fe200000001ff */
[----:B------:R-:W-:Y:S05]  /*3fa0*/  @!P1 BRA `(.L_x_11682) ;  /* 0x0000007000009947 */ /* 0x000fea0003800000 */
[----:B-----5:R-:W-:Y:S01]  /*3fb0*/  PRMT R235, RZ, 0x5410, R195 ;  /* 0x00005410ffeb7816 */ /* 0x020fe200000000c3 */
[----:B------:R-:W-:Y:S05]  /*3fc0*/  BRA `(.L_x_11682) ;  /* 0x0000005000007947 */ /* 0x000fea0003800000 */
.L_x_11681:
[----:B-----5:R-:W-:-:S05]  /*3fd0*/  PRMT R196, RZ, 0x5410, R191 ;  /* 0x00005410ffc47816 */ /* 0x020fca00000000bf */
[----:B------:R-:W-:Y:S01]  /*3fe0*/  FMUL.FTZ R235, R196, c[0x0][0x1ec] ;  /* 0x00007b00c4eb7a20 */ /* 0x000fe20000410000 */
[----:B------:R-:W-:-:S03]  /*3ff0*/  @P1 PRMT R196, RZ, 0x5410, R195 ;  /* 0x00005410ffc41816 */ /* 0x000fc600000000c3 */
[----:B------:R-:W-:-:S04]  /*4000*/  FMUL.FTZ R235, R182, R235 ;  /* 0x000000ebb6eb7220 */ /* 0x000fc80000410000 */
[----:B------:R-:W-:Y:S02]  /*4010*/  @P1 FADD.FTZ R235, R196, R235 ;  /* 0x000000ebc4eb1221 */ /* 0x000fe40000010000 */
.L_x_11682:
[----:B------:R-:W-:Y:S05]  /*4020*/  BSYNC B1 ;  /* 0x0000000000017941 */ /* 0x000fea0003800000 */
.L_x_11680:
[----:B------:R-:W-:Y:S01]  /*4030*/  BSSY B1, `(.L_x_11683) ;  /* 0x000000b000017945 */ /* 0x000fe20003800000 */
[----:B------:R-:W-:Y:S05]  /*4040*/  @P2 BRA `(.L_x_11684) ;  /* 0x0000004000002947 */ /* 0x000fea0003800000 */
[----:B------:R-:W-:Y:S01]  /*4050*/  MOV R236, RZ ;  /* 0x000000ff00ec7202 */ /* 0x000fe20000000f00 */
[----:B------:R-:W-:Y:S05]  /*4060*/  @!P1 BRA `(.L_x_11685) ;  /* 0x0000007000009947 */ /* 0x000fea0003800000 */
[----:B-----5:R-:W-:Y:S01]  /*4070*/  PRMT R236, RZ, 0x7610, R195 ;  /* 0x00007610ffec7816 */ /* 0x020fe200000000c3 */
[----:B------:R-:W-:Y:S05]  /*4080*/  BRA `(.L_x_11685) ;  /* 0x0000005000007947 */ /* 0x000fea0003800000 */
.L_x_11684:
[----:B-----5:R-:W-:Y:S02]  /*4090*/  PRMT R196, RZ, 0x7610, R191 ;  /* 0x00007610ffc47816 */ /* 0x020fe400000000bf */
[----:B------:R-:W-:-:S03]  /*40a0*/  @P1 PRMT R197, RZ, 0x7610, R195 ;  /* 0x00007610ffc51816 */ /* 0x000fc600000000c3 */
[----:B------:R-:W-:-:S04]  /*40b0*/  FMUL.FTZ R196, R196, c[0x0][0x1ec] ;  /* 0x00007b00c4c47a20 */ /* 0x000fc80000410000 */
[----:B------:R-:W-:-:S04]  /*40c0*/  FMUL.FTZ R236, R183, R196 ;  /* 0x000000c4b7ec7220 */ /* 0x000fc80000410000 */
[----:B------:R-:W-:Y:S02]  /*40d0*/  @P1 FADD.FTZ R236, R197, R236 ;  /* 0x000000ecc5ec1221 */ /* 0x000fe40000010000 */
.L_x_11685:
[----:B------:R-:W-:Y:S05]  /*40e0*/  BSYNC B1 ;  /* 0x0000000000017941 */ /* 0x000fea0003800000 */
.L_x_11683:
[----:B------:R-:W-:Y:S01]  /*40f0*/  HFMA2.MMA R247, -RZ, RZ, 0, 9.5367431640625e-07 ;  /* 0x00000010fff77435 */ /* 0x000fe200000001ff */
[----:B------:R-:W-:Y:S02]  /*4100*/  F2FP.BF16.PACK_AB R199, R236, R235 ;  /* 0x000000ebecc7723e */ /* 0x000fe400000010ff */
[----:B------:R-:W-:Y:S02]  /*4110*/  F2FP.BF16.PACK_AB R198, R234, R233 ;  /* 0x000000e9eac6723e */ /* 0x000fe400000010ff */
[----:B------:R-:W-:Y:S02]  /*4120*/  F2FP.BF16.PACK_AB R197, R232, R231 ;  /* 0x000000e7e8c5723e */ /* 0x000fe400000010ff */
[----:B------:R-:W-:-:S03]  /*4130*/  F2FP.BF16.PACK_AB R196, R230, R229 ;  /* 0x000000e5e6c4723e */ /* 0x000fc600000010ff */
[----:B------:R-:W-:-:S05]  /*4140*/  IMAD.WIDE.U32 R246, R246, R247, c[0x0][0x188] ;  /* 0x00006200f6f67625 */ /* 0x000fca00078e00f7 */
[----:B------:R0:W-:Y:S02]  /*4150*/  STG.E.128 [R246.64], R196 ;  /* 0x000000c4f6007986 */ /* 0x0001e4000c101d04 */
.L_x_11661:
[----:B------:R-:W-:Y:S05]  /*4160*/  BSYNC B0 ;  /* 0x0000000000007941 */ /* 0x000fea0003800000 */
.L_x_11660:
[----:B0-2---:R-:W-:Y:S01]  /*4170*/  FADD.FTZ R196, RZ, R200 ;  /* 0x000000c8ffc47221 */ /* 0x005fe20000010000 */
        /* <DEDUP_REMOVED lines=68> */
.L_x_11704:
[----:B--2---:R-:W-:Y:S01]  /*45c0*/  FADD.FTZ R251, R196, R248 ;  /* 0x000000f8c4fb7221 */ /* 0x004fe20000010000 */
        /* <DEDUP_REMOVED lines=132> */
.L_x_11705:
        /* <DEDUP_REMOVED lines=89> */
[----:B------:R-:W-:Y:S02]  /*53a0*/  FFMA.FTZ R199, R30, R199, R22 ;  /* 0x000000c71ec77223 */ /* 0x000fe40000010016 */
[----:B------:R-:W-:Y:S02]  /*53b0*/  FFMA.FTZ R246, R31, R246, R23 ;  /* 0x000000f61ff67223 */ /* 0x000fe40000010017 */
[--C-:B------:R-:W-:Y:S02]  /*53c0*/  FADD.FTZ R198, R14, -R244.reuse ;  /* 0x800000f40ec67221 */ /* 0x100fe40000010000 */
[--C-:B------:R-:W-:Y:S02]  /*53d0*/  FADD.FTZ R250, R13, -R244.reuse ;  /* 0x800000f40dfa7221 */ /* 0x100fe40000010000 */
[----:B------:R-:W-:Y:S02]  /*53e0*/  FADD.FTZ R248, R15, -R244 ;  /* 0x800000f40ff87221 */ /* 0x000fe40000010000 */
[----:B------:R-:W-:Y:S01]  /*53f0*/  FFMA.FTZ R249, R32, R197, R24 ;  /* 0x000000c520f97223 */ /* 0x000fe20000010018 */
[----:B------:R-:W-:Y:S01]  /*5400*/  F2FP.BF16.PACK_AB R197, R246, R199 ;  /* 0x000000c7f6c5723e */ /* 0x000fe200000010ff */
[C---:B------:R-:W-:Y:S01]  /*5410*/  FMUL.FTZ R247, R245.reuse, R198 ;  /* 0x000000c6f5f77220 */ /* 0x040fe20000410000 */
[----:B------:R-:W-:Y:S01]  /*5420*/  HFMA2.MMA R246, -RZ, RZ, 0, 9.5367431640625e-07 ;  /* 0x00000010fff67435 */ /* 0x000fe200000001ff */
[----:B------:R-:W-:-:S02]  /*5430*/  FMUL.FTZ R198, R245, R250 ;  /* 0x000000faf5c67220 */ /* 0x000fc40000410000 */
[----:B------:R-:W-:Y:S02]  /*5440*/  FMUL.FTZ R248, R245, R248 ;  /* 0x000000f8f5f87220 */ /* 0x000fe40000410000 */
[----:B------:R-:W-:Y:S02]  /*5450*/  FFMA.FTZ R247, R34, R247, R26 ;  /* 0x000000f722f77223 */ /* 0x000fe4000001001a */
[----:B------:R-:W-:Y:S02]  /*5460*/  FFMA.FTZ R250, R35, R198, R27 ;  /* 0x000000c623fa7223 */ /* 0x000fe4000001001b */
[----:B------:R-:W-:-:S03]  /*5470*/  FFMA.FTZ R248, R33, R248, R25 ;  /* 0x000000f821f87223 */ /* 0x000fc60000010019 */
[----:B------:R-:W-:Y:S01]  /*5480*/  F2FP.BF16.PACK_AB R199, R250, R247 ;  /* 0x000000f7fac7723e */ /* 0x000fe200000010ff */
[C---:B------:R-:W-:Y:S01]  /*5490*/  IMAD.WIDE.U32 R246, R243.reuse, R246, c[0x0][0x208] ;  /* 0x00008200f3f67625 */ /* 0x040fe200078e00f6 */
[----:B------:R-:W-:Y:S02]  /*54a0*/  F2FP.BF16.PACK_AB R198, R248, R249 ;  /* 0x000000f9f8c6723e */ /* 0x000fe400000010ff */
[----:B------:R-:W-:-:S03]  /*54b0*/  IADD3 R243, R243, 0x80, RZ ;  /* 0x00000080f3f37810 */ /* 0x000fc60007ffe0ff */
[----:B------:R0:W-:Y:S04]  /*54c0*/  STG.E.128 [R246.64], R196 ;  /* 0x000000c4f6007986 */ /* 0x0001e8000c101d04 */
.L_x_11691:
[----:B------:R-:W-:Y:S05]  /*54d0*/  BSYNC B1 ;  /* 0x0000000000017941 */ /* 0x000fea0003800000 */
.L_x_11690:
        /* <DEDUP_REMOVED lines=29> */
[----:B------:R-:W-:-:S03]  /*56b0*/  FFMA.FTZ R248, R57, R248, R49 ;  /* 0x000000f839f87223 */ /* 0x000fc60000010031 */
[----:B------:R-:W-:Y:S01]  /*56c0*/  F2FP.BF16.PACK_AB R199, R250, R247 ;  /* 0x000000f7fac7723e */ /* 0x000fe200000010ff */
[C---:B------:R-:W-:Y:S01]  /*56d0*/  IMAD.WIDE.U32 R246, R243.reuse, R246, c[0x0][0x208] ;  /* 0x00008200f3f67625 */ /* 0x040fe200078e00f6 */
[----:B------:R-:W-:Y:S02]  /*56e0*/  F2FP.BF16.PACK_AB R198, R248, R249 ;  /* 0x000000f9f8c6723e */ /* 0x000fe400000010ff */
[----:B------:R-:W-:-:S03]  /*56f0*/  IADD3 R243, R243, 0x80, RZ ;  /* 0x00000080f3f37810 */ /* 0x000fc60007ffe0ff */
[----:B------:R0:W-:Y:S04]  /*5700*/  STG.E.128 [R246.64], R196 ;  /* 0x000000c4f6007986 */ /* 0x0001e8000c101d04 */
.L_x_11693:
[----:B------:R-:W-:Y:S05]  /*5710*/  BSYNC B1 ;  /* 0x0000000000017941 */ /* 0x000fea0003800000 */
.L_x_11692:
        /* <DEDUP_REMOVED lines=35> */
.L_x_11695:
[----:B------:R-:W-:Y:S05]  /*5950*/  BSYNC B1 ;  /* 0x0000000000017941 */ /* 0x000fea0003800000 */
.L_x_11694:
        /* <DEDUP_REMOVED lines=35> */
.L_x_11697:
[----:B------:R-:W-:Y:S05]  /*5b90*/  BSYNC B1 ;  /* 0x0000000000017941 */ /* 0x000fea0003800000 */
.L_x_11696:
        /* <DEDUP_REMOVED lines=35> */
.L_x_11699:
[----:B------:R-:W-:Y:S05]  /*5dd0*/  BSYNC B1 ;  /* 0x0000000000017941 */ /* 0x000fea0003800000 */
.L_x_11698:
        /* <DEDUP_REMOVED lines=35> */
.L_x_11701:
[----:B------:R-:W-:Y:S05]  /*6010*/  BSYNC B1 ;  /* 0x0000000000017941 */ /* 0x000fea0003800000 */
.L_x_11700:
[----:B------:R-:W-:-:S13]  /*6020*/  ISETP.GE.U32.AND P1, PT, R242, 0x380, PT ;  /* 0x00000380f200780c */ /* 0x000fda0003f26070 */
[----:B------:R-:W-:Y:S05]  /*6030*/  @!P1 BRA `(.L_x_11689) ;  /* 0x000001f000009947 */ /* 0x000fea0003800000 */
[--C-:B------:R-:W-:Y:S02]  /*6040*/  FADD.FTZ R252, R235, -R244.reuse ;  /* 0x800000f4ebfc7221 */ /* 0x100fe40000010000 */
[--C-:B0-----:R-:W-:Y:S02]  /*6050*/  FADD.FTZ R197, R236, -R244.reuse ;  /* 0x800000f4ecc57221 */ /* 0x101fe40000010000 */
[--C-:B------:R-:W-:Y:S02]  /*6060*/  FADD.FTZ R196, R229, -R244.reuse ;  /* 0x800000f4e5c47221 */ /* 0x100fe40000010000 */
[--C-:B------:R-:W-:Y:S02]  /*6070*/  FADD.FTZ R250, R230, -R244.reuse ;  /* 0x800000f4e6fa7221 */ /* 0x100fe40000010000 */
[----:B------:R-:W-:Y:S02]  /*6080*/  FMUL.FTZ R199, R245, R252 ;  /* 0x000000fcf5c77220 */ /* 0x000fe40000410000 */
[----:B------:R-:W-:-:S02]  /*6090*/  FADD.FTZ R248, R231, -R244 ;  /* 0x800000f4e7f87221 */ /* 0x000fc40000010000 */
[--C-:B------:R-:W-:Y:S02]  /*60a0*/  FADD.FTZ R198, R232, -R244.reuse ;  /* 0x800000f4e8c67221 */ /* 0x100fe40000010000 */
[--C-:B------:R-:W-:Y:S02]  /*60b0*/  FADD.FTZ R246, R233, -R244.reuse ;  /* 0x800000f4e9f67221 */ /* 0x100fe40000010000 */
[C---:B------:R-:W-:Y:S02]  /*60c0*/  FMUL.FTZ R252, R245.reuse, R197 ;  /* 0x000000c5f5fc7220 */ /* 0x040fe40000410000 */
[----:B------:R-:W-:Y:S02]  /*60d0*/  FADD.FTZ R244, R234, -R244 ;  /* 0x800000f4eaf47221 */ /* 0x000fe40000010000 */
        /* <DEDUP_REMOVED lines=11> */
[----:B------:R-:W-:Y:S01]  /*6190*/  HFMA2.MMA R244, -RZ, RZ, 0, 9.5367431640625e-07 ;  /* 0x00000010fff47435 */ /* 0x000fe200000001ff */
[----:B------:R-:W-:Y:S02]  /*61a0*/  FFMA.FTZ R252, R179, R252, R171 ;  /* 0x000000fcb3fc7223 */ /* 0x000fe400000100ab */
[----:B------:R-:W-:Y:S02]  /*61b0*/  FFMA.FTZ R197, R174, R247, R166 ;  /* 0x000000f7aec57223 */ /* 0x000fe400000100a6 */
[----:B------:R-:W-:Y:S01]  /*61c0*/  FFMA.FTZ R249, R176, R249, R168 ;  /* 0x000000f9b0f97223 */ /* 0x000fe200000100a8 */
[----:B------:R-:W-:Y:S01]  /*61d0*/  F2FP.BF16.PACK_AB R199, R252, R199 ;  /* 0x000000c7fcc7723e */ /* 0x000fe200000010ff */
[----:B------:R-:W-:-:S03]  /*61e0*/  FFMA.FTZ R246, R175, R198, R167 ;  /* 0x000000c6aff67223 */ /* 0x000fc600000100a7 */
[----:B------:R-:W-:Y:S01]  /*61f0*/  F2FP.BF16.PACK_AB R198, R248, R249 ;  /* 0x000000f9f8c6723e */ /* 0x000fe200000010ff */
[----:B------:R-:W-:Y:S01]  /*6200*/  IMAD.WIDE.U32 R244, R243, R244, c[0x0][0x208] ;  /* 0x00008200f3f47625 */ /* 0x000fe200078e00f4 */
[----:B------:R-:W-:-:S05]  /*6210*/  F2FP.BF16.PACK_AB R197, R246, R197 ;  /* 0x000000c5f6c5723e */ /* 0x000fca00000010ff */
[----:B------:R0:W-:Y:S02]  /*6220*/  STG.E.128 [R244.64], R196 ;  /* 0x000000c4f4007986 */ /* 0x0001e4000c101d04 */
.L_x_11689:
[----:B0-----:R-:W-:Y:S05]  /*6230*/  BSYNC B0 ;  /* 0x0000000000007941 */ /* 0x001fea0003800000 */
.L_x_11688:
[----:B------:R-:W-:Y:S02]  /*6240*/  LOP3.LUT P1, RZ, R238, 0xff, RZ, 0xc0, !PT ;  /* 0x000000ffeeff7812 */ /* 0x000fe4000782c0ff */
[----:B------:R-:W-:Y:S02]  /*6250*/  IADD3 R241, R241, c[0x0][0x160], RZ ;  /* 0x00005800f1f17a10 */ /* 0x000fe40007ffe0ff */
[----:B------:R-:W-:Y:S02]  /*6260*/  SEL R238, RZ, 0x1, P1 ;  /* 0x00000001ffee7807 */ /* 0x000fe40000800000 */
[----:B------:R-:W-:-:S13]  /*6270*/  ISETP.GE.AND P1, PT, R241, c[0x0][0x164], PT ;  /* 0x00005900f1007a0c */ /* 0x000fda0003f26270 */
[----:B------:R-:W-:Y:S01]  /*6280*/  @P1 CALL.REL.NOINC `(.L_x_11702) ;  /* 0x0000001000001944 */ /* 0x000fe20003c00000 */
[----:B------:R-:W-:Y:S05]  /*6290*/  BRA `(.L_x_11703) ;  /* 0xffffaa4000007947 */ /* 0x000fea000383ffff */
.L_x_11702:
[----:B------:R-:W-:Y:S05]  /*62a0*/  EXIT ;  /* 0x000000000000794d */ /* 0x000fea0003800000 */
.L_x_11686:
[----:B------:R-:W-:Y:S01]  /*62b0*/  HFMA2.MMA R249, -RZ, RZ, 0, 5.9604644775390625e-08 ;  /* 0x00000001fff97435 */ /* 0x000fe200000001ff */
[----:B------:R-:W-:Y:S02]  /*62c0*/  MOV R246, R196 ;  /* 0x000000c400f67202 */ /* 0x000fe40000000f00 */
[----:B------:R-:W-:Y:S02]  /*62d0*/  MOV R247, 0x1f ;  /* 0x0000001f00f77802 */ /* 0x000fe40000000f00 */
[----:B------:R-:W-:Y:S02]  /*62e0*/  MOV R248, 0xffffffff ;  /* 0xffffffff00f87802 */ /* 0x000fe40000000f00 */
[----:B------:R-:W-:Y:S02]  /*62f0*/  MOV R198, 0x6310 ;  /* 0x0000631000c67802 */ /* 0x000fe40000000f00 */
[----:B-1---5:R-:W-:Y:S05]  /*6300*/  CALL.REL.NOINC `($__internal_38_$__cuda_sm70_shflsync_bfly_p) ;  /* 0x00000ab000007944 */ /* 0x022fea0003c00000 */
[----:B01----:R-:W-:Y:S05]  /*6310*/  BRA `(.L_x_11704) ;  /* 0xffffe2a000007947 */ /* 0x003fea000383ffff */
.L_x_11687:
[----:B------:R-:W-:Y:S01]  /*6320*/  HFMA2.MMA R249, -RZ, RZ, 0, 1.1920928955078125e-07 ;  /* 0x00000002fff97435 */ /* 0x000fe200000001ff */
[----:B------:R-:W-:Y:S02]  /*6330*/  MOV R246, R251 ;  /* 0x000000fb00f67202 */ /* 0x000fe40000000f00 */
[----:B------:R-:W-:-:S02]  /*6340*/  MOV R247, 0x1f ;  /* 0x0000001f00f77802 */ /* 0x000fc40000000f00 */
[----:B------:R-:W-:Y:S02]  /*6350*/  MOV R248, 0xffffffff ;  /* 0xffffffff00f87802 */ /* 0x000fe40000000f00 */
[----:B------:R-:W-:Y:S02]  /*6360*/  MOV R198, 0x6380 ;  /* 0x0000638000c67802 */ /* 0x000fe40000000f00 */
[----:B01---5:R-:W-:Y:S05]  /*6370*/  CALL.REL.NOINC `($__internal_38_$__cuda_sm70_shflsync_bfly_p) ;  /* 0x00000a4000007944 */ /* 0x023fea0003c00000 */
[----:B0-----:R-:W-:Y:S01]  /*6380*/  HFMA2.MMA R249, -RZ, RZ, 0, 2.384185791015625e-07 ;  /* 0x00000004fff97435 */ /* 0x001fe200000001ff */
[----:B-1----:R-:W-:Y:S01]  /*6390*/  FADD.FTZ R246, R251, R248 ;  /* 0x000000f8fbf67221 */ /* 0x002fe20000010000 */
[----:B------:R-:W-:Y:S02]  /*63a0*/  MOV R247, 0x1f ;  /* 0x0000001f00f77802 */ /* 0x000fe40000000f00 */
[----:B------:R-:W-:Y:S02]  /*63b0*/  MOV R248, 0xffffffff ;  /* 0xffffffff00f87802 */ /* 0x000fe40000000f00 */
[----:B------:R-:W-:Y:S02]  /*63c0*/  MOV R198, 0x63e0 ;  /* 0x000063e000c67802 */ /* 0x000fe40000000f00 */
[----:B------:R-:W-:Y:S05]  /*63d0*/  CALL.REL.NOINC `($__internal_38_$__cuda_sm70_shflsync_bfly_p) ;  /* 0x000009e000007944 */ /* 0x000fea0003c00000 */
[----:B0-----:R-:W-:Y:S01]  /*63e0*/  HFMA2.MMA R249, -RZ, RZ, 0, 4.76837158203125e-07 ;  /* 0x00000008fff97435 */ /* 0x001fe200000001ff */
[----:B-1----:R-:W-:Y:S01]  /*63f0*/  FADD.FTZ R246, R246, R248 ;  /* 0x000000f8f6f67221 */ /* 0x002fe20000010000 */
[----:B------:R-:W-:-:S02]  /*6400*/  MOV R247, 0x1f ;  /* 0x0000001f00f77802 */ /* 0x000fc40000000f00 */
[----:B------:R-:W-:Y:S02]  /*6410*/  MOV R248, 0xffffffff ;  /* 0xffffffff00f87802 */ /* 0x000fe40000000f00 */
[----:B------:R-:W-:Y:S02]  /*6420*/  MOV R198, 0x6440 ;  /* 0x0000644000c67802 */ /* 0x000fe40000000f00 */
[----:B------:R-:W-:Y:S05]  /*6430*/  CALL.REL.NOINC `($__internal_38_$__cuda_sm70_shflsync_bfly_p) ;  /* 0x0000098000007944 */ /* 0x000fea0003c00000 */
[----:B0-----:R-:W-:Y:S01]  /*6440*/  HFMA2.MMA R249, -RZ, RZ, 0, 9.5367431640625e-07 ;  /* 0x00000010fff97435 */ /* 0x001fe200000001ff */
[----:B-1----:R-:W-:Y:S01]  /*6450*/  FADD.FTZ R246, R246, R248 ;  /* 0x000000f8f6f67221 */ /* 0x002fe20000010000 */
[----:B------:R-:W-:Y:S02]  /*6460*/  MOV R247, 0x1f ;  /* 0x0000001f00f77802 */ /* 0x000fe40000000f00 */
[----:B------:R-:W-:Y:S02]  /*6470*/  MOV R248, 0xffffffff ;  /* 0xffffffff00f87802 */ /* 0x000fe40000000f00 */
[----:B------:R-:W-:Y:S02]  /*6480*/  MOV R198, 0x64a0 ;  /* 0x000064a000c67802 */ /* 0x000fe40000000f00 */
[----:B------:R-:W-:Y:S05]  /*6490*/  CALL.REL.NOINC `($__internal_38_$__cuda_sm70_shflsync_bfly_p) ;  /* 0x0000092000007944 */ /* 0x000fea0003c00000 */
[----:B-1----:R-:W-:Y:S01]  /*64a0*/  FADD.FTZ R197, R246, R248 ;  /* 0x000000f8f6c57221 */ /* 0x002fe20000010000 */
[----:B0-----:R-:W-:Y:S01]  /*64b0*/  HFMA2.MMA R249, -RZ, RZ, 0, 5.9604644775390625e-08 ;  /* 0x00000001fff97435 */ /* 0x001fe200000001ff */
[----:B------:R-:W-:-:S02]  /*64c0*/  MOV R247, 0x1f ;  /* 0x0000001f00f77802 */ /* 0x000fc40000000f00 */
        /* <DEDUP_REMOVED lines=117> */
[----:B------:R-:W-:Y:S05]  /*6c20*/  CALL.REL.NOINC `($__internal_38_$__cuda_sm70_shflsync_bfly_p) ;  /* 0x0000019000007944 */ /* 0x000fea0003c00000 */
[----:B0-----:R-:W-:Y:S01]  /*6c30*/  HFMA2.MMA R249, -RZ, RZ, 0, 1.1920928955078125e-07 ;  /* 0x00000002fff97435 */ /* 0x001fe200000001ff */
[----:B-1----:R-:W-:Y:S01]  /*6c40*/  FADD.FTZ R246, R197, R248 ;  /* 0x000000f8c5f67221 */ /* 0x002fe20000010000 */
[----:B------:R-:W-:Y:S02]  /*6c50*/  MOV R247, 0x1f ;  /* 0x0000001f00f77802 */ /* 0x000fe40000000f00 */
[----:B------:R-:W-:Y:S02]  /*6c60*/  MOV R248, 0xffffffff ;  /* 0xffffffff00f87802 */ /* 0x000fe40000000f00 */
[----:B------:R-:W-:Y:S02]  /*6c70*/  MOV R198, 0x6c90 ;  /* 0x00006c9000c67802 */ /* 0x000fe40000000f00 */
[----:B------:R-:W-:Y:S05]  /*6c80*/  CALL.REL.NOINC `($__internal_38_$__cuda_sm70_shflsync_bfly_p) ;  /* 0x0000013000007944 */ /* 0x000fea0003c00000 */
[----:B0-----:R-:W-:Y:S01]  /*6c90*/  HFMA2.MMA R249, -RZ, RZ, 0, 2.384185791015625e-07 ;  /* 0x00000004fff97435 */ /* 0x001fe200000001ff */
[----:B-1----:R-:W-:Y:S01]  /*6ca0*/  FADD.FTZ R246, R246, R248 ;  /* 0x000000f8f6f67221 */ /* 0x002fe20000010000 */
[----:B------:R-:W-:Y:S02]  /*6cb0*/  MOV R247, 0x1f ;  /* 0x0000001f00f77802 */ /* 0x000fe40000000f00 */
[----:B------:R-:W-:-:S02]  /*6cc0*/  MOV R248, 0xffffffff ;  /* 0xffffffff00f87802 */ /* 0x000fc40000000f00 */
[----:B------:R-:W-:Y:S02]  /*6cd0*/  MOV R198, 0x6cf0 ;  /* 0x00006cf000c67802 */ /* 0x000fe40000000f00 */
[----:B------:R-:W-:Y:S05]  /*6ce0*/  CALL.REL.NOINC `($__internal_38_$__cuda_sm70_shflsync_bfly_p) ;  /* 0x000000d000007944 */ /* 0x000fea0003c00000 */
[----:B0-----:R-:W-:Y:S01]  /*6cf0*/  HFMA2.MMA R249, -RZ, RZ, 0, 4.76837158203125e-07 ;  /* 0x00000008fff97435 */ /* 0x001fe200000001ff */
[----:B-1----:R-:W-:Y:S01]  /*6d00*/  FADD.FTZ R246, R246, R248 ;  /* 0x000000f8f6f67221 */ /* 0x002fe20000010000 */
[----:B------:R-:W-:Y:S02]  /*6d10*/  MOV R247, 0x1f ;  /* 0x0000001f00f77802 */ /* 0x000fe40000000f00 */
[----:B------:R-:W-:Y:S02]  /*6d20*/  MOV R248, 0xffffffff ;  /* 0xffffffff00f87802 */ /* 0x000fe40000000f00 */
[----:B------:R-:W-:Y:S02]  /*6d30*/  MOV R198, 0x6d50 ;  /* 0x00006d5000c67802 */ /* 0x000fe40000000f00 */
[----:B------:R-:W-:Y:S05]  /*6d40*/  CALL.REL.NOINC `($__internal_38_$__cuda_sm70_shflsync_bfly_p) ;  /* 0x0000007000007944 */ /* 0x000fea0003c00000 */
[----:B0-----:R-:W-:Y:S01]  /*6d50*/  HFMA2.MMA R249, -RZ, RZ, 0, 9.5367431640625e-07 ;  /* 0x00000010fff97435 */ /* 0x001fe200000001ff */
[----:B-1----:R-:W-:Y:S01]  /*6d60*/  FADD.FTZ R246, R246, R248 ;  /* 0x000000f8f6f67221 */ /* 0x002fe20000010000 */
[----:B------:R-:W-:Y:S02]  /*6d70*/  MOV R247, 0x1f ;  /* 0x0000001f00f77802 */ /* 0x000fe40000000f00 */
[----:B------:R-:W-:-:S02]  /*6d80*/  MOV R248, 0xffffffff ;  /* 0xffffffff00f87802 */ /* 0x000fc40000000f00 */
[----:B------:R-:W-:Y:S02]  /*6d90*/  MOV R198, 0x6db0 ;  /* 0x00006db000c67802 */ /* 0x000fe40000000f00 */
[----:B------:R-:W-:Y:S05]  /*6da0*/  CALL.REL.NOINC `($__internal_38_$__cuda_sm70_shflsync_bfly_p) ;  /* 0x0000001000007944 */ /* 0x000fea0003c00000 */
[----:B01----:R-:W-:Y:S05]  /*6db0*/  BRA `(.L_x_11705) ;  /* 0xffffe05000007947 */ /* 0x003fea000383ffff */
        .weak           $__internal_38_$__cuda_sm70_shflsync_bfly_p
        .type           $__internal_38_$__cuda_sm70_shflsync_bfly_p,@function
        .size           $__internal_38_$__cuda_sm70_shflsync_bfly_p,(.L_x_44878 - $__internal_38_$__cuda_sm70_shflsync_bfly_p)
$__internal_38_$__cuda_sm70_shflsync_bfly_p:
[----:B------:R-:W-:Y:S01]  /*6dc0*/  HFMA2.MMA R199, -RZ, RZ, 0, 0 ;  /* 0x00000000ffc77435 */ /* 0x000fe200000001ff */
[----:B------:R-:W-:Y:S04]  /*6dd0*/  WARPSYNC R248 ;  /* 0x000000f800007348 */ /* 0x000fe80003800000 */
[----:B------:R0:W1:Y:S01]  /*6de0*/  SHFL.BFLY PT, R248, R246, R249, R247 ;  /* 0x0c0000f9f6f87389 */ /* 0x00006200000e00f7 */
[----:B------:R-:W-:Y:S05]  /*6df0*/  RET.REL.NODEC R198 `(_ZN10layer_norm13ln_fwd_kernelINS_13Kernel_traitsIf13__nv_bfloat16S2_S2_fjLj7168ELj1ELj1ELj4ELj16ENS_18Kernel_traits_baseILj7168EfS2_S2_S2_fjLj128EEEEELb0ELb1ELb1ELb0EEEvNS_9FwdParamsE) ;  /* 0xffff9200c6007950 */ /* 0x000fea0003c3ffff */
.L_x_11706:
        /* <DEDUP_REMOVED lines=16> */
.L_x_44878:


//--------------------- .text._ZN10layer_norm13ln_fwd_kernelINS_13Kernel_traitsIf13__nv_bfloat16S2_S2_fjLj7168ELj1ELj1ELj4ELj16ENS_18Kernel_traits_baseILj7168EfS2_S2_S2_fjLj128EEEEELb0ELb1ELb1ELb1EEEvNS_9FwdParamsE --------------------------
	.section	.text._ZN10layer_norm13ln_fwd_kernelINS_13Kernel_traitsIf13__nv_bfloat16S2_S2_fjLj7168ELj1ELj1ELj4ELj16ENS_18Kernel_traits_baseILj7168EfS2_S2_S2_fjLj128EEEEELb0ELb1ELb1ELb1EEEvNS_9FwdParamsE,"ax",@progbits
	.sectioninfo	@"SHI_REGISTERS=255"
	.align	128
        .global         _ZN10layer_norm13ln_fwd_kernelINS_13Kernel_traitsIf13__nv_bfloat16S2_S2_fjLj7168ELj1ELj1ELj4ELj16ENS_18Kernel_traits_baseILj7168EfS2_S2_S2_fjLj128EEEEELb0ELb1ELb1ELb1EEEvNS_9FwdParamsE
        .type           _ZN10layer_norm13ln_fwd_kernelINS_13Kernel_traitsIf13__nv_bfloat16S2_S2_fjLj7168ELj1ELj1ELj4ELj16ENS_18Kernel_traits_baseILj7168EfS2_S2_S2_fjLj128EEEEELb0ELb1ELb1ELb1EEEvNS_9FwdParamsE,@function
        .size           _ZN10layer_norm13ln_fwd_kernelINS_13Kernel_traitsIf13__nv_bfloat16S2_S2_fjLj7168ELj1ELj1ELj4ELj16ENS_18Kernel_traits_baseILj7168EfS2_S2_S2_fjLj128EEEEELb0ELb1ELb1ELb1EEEvNS_9FwdParamsE,(.L_x_44879 - _ZN10layer_norm13ln_fwd_kernelINS_13Kernel_traitsIf13__nv_bfloat16S2_S2_fjLj7168ELj1ELj1ELj4ELj16ENS_18Kernel_traits_baseILj7168EfS2_S2_S2_fjLj128EEEEELb0ELb1ELb1ELb1EEEvNS_9FwdParamsE)
        .other          _ZN10layer_norm13ln_fwd_kernelINS_13Kernel_traitsIf13__nv_bfloat16S2_S2_fjLj7168ELj1ELj1ELj4ELj16ENS_18Kernel_traits_baseILj7168EfS2_S2_S2_fjLj128EEEEELb0ELb1ELb1ELb1EEEvNS_9FwdParamsE,@"STO_CUDA_ENTRY STV_DEFAULT"
_ZN10layer_norm13ln_fwd_kernelINS_13Kernel_traitsIf13__nv_bfloat16S2_S2_fjLj7168ELj1ELj1ELj4ELj16ENS_18Kernel_traits_baseILj7168EfS2_S2_S2_fjLj128EEEEELb0ELb1ELb1ELb1EEEvNS_9FwdParamsE:
.text._ZN10layer_norm13ln_fwd_kernelINS_13Kernel_traitsIf13__nv_bfloat16S2_S2_fjLj7168ELj1ELj1ELj4ELj16ENS_18Kernel_traits_baseILj7168EfS2_S2_S2_fjLj128EEEEELb0ELb1ELb1ELb1EEEvNS_9FwdParamsE:
        /* <DEDUP_REMOVED lines=88> */
[----:B------:R-:W-:Y:S01]  /*0580*/  HFMA2.MMA R19, -RZ, RZ, 0, 5.9604644775390625e-08 ;  /* 0x00000001ff137435 */ /* 0x000fe200000001ff */
[----:B------:R-:W-:-:S02]  /*0590*/  ULDC.U8 UR6, c[0x0][0x1f0] ;  /* 0x00007c0000067ab9 */ /* 0x000fc40000000000 */
.L_x_11880:
[----:B------:R-:W-:-:S05]  /*05a0*/  MOV R9, 0x4 ;  /* 0x0000000400097802 */ /* 0x000fca0000000f00 */
[----:B0-----:R-:W-:-:S05]  /*05b0*/  IMAD.WIDE R2, R200, R9, c[0x0][0x1d0] ;  /* 0x00007400c8027625 */ /* 0x001fca00078e0209 */
[----:B------:R0:W2:Y:S01]  /*05c0*/  LDG.E R8, [R2.64] ;  /* 0x0000000402087981 */ /* 0x0000a2000c1e1900 */
[----:B------:R-:W-:Y:S01]  /*05d0*/  ISETP.NE.U32.AND P0, PT, RZ, c[0x0][0x180], PT ;  /* 0x00006000ff007a0c */ /* 0x000fe20003f05070 */
[C---:B------:R-:W-:Y:S01]  /*05e0*/  IMAD R0, R200.reuse, c[0x0][0x168], RZ ;  /* 0x00005a00c8007a24 */ /* 0x040fe200078e02ff */
[----:B------:R-:W-:Y:S02]  /*05f0*/  MOV R236, RZ ;  /* 0x000000ff00ec7202 */ /* 0x000fe40000000f00 */
[----:B------:R-:W-:Y:S02]  /*0600*/  ISETP.NE.AND.EX P0, PT, RZ, c[0x0][0x184], PT, P0 ;  /* 0x00006100ff007a0c */ /* 0x000fe40003f05300 */
[----:B-1----:R-:W-:Y:S01]  /*0610*/  SHF.R.S32.HI R5, RZ, 0x1f, R0 ;  /* 0x0000001fff057819 */ /* 0x002fe20000011400 */
[----:B0-----:R-:W-:-:S03]  /*0620*/  IMAD.WIDE R2, R200, R9, c[0x0][0x1d8] ;  /* 0x00007600c8027625 */ /* 0x001fc600078e0209 */
[----:B------:R-:W-:-:S04]  /*0630*/  LEA.HI R0, R5, R0, RZ, 0x3 ;  /* 0x0000000005007211 */ /* 0x000fc800078f18ff */
[----:B------:R-:W-:Y:S01]  /*0640*/  LEA.HI.SX32 R217, R0, R201, 0x1d ;  /* 0x000000c900d97211 */ /* 0x000fe200078feaff */
[----:B-----5:R0:W5:Y:S02]  /*0650*/  LDG.E R18, [R2.64] ;  /* 0x0000000402127981 */ /* 0x020164000c1e1900 */
[----:B------:R-:W-:Y:S02]  /*0660*/  @P0 MOV R6, 0x10 ;  /* 0x0000001000060802 */ /* 0x000fe40000000f00 */
[----:B--2---:R-:W-:-:S13]  /*0670*/  ISETP.GE.AND P1, PT, R8, 0x1, PT ;  /* 0x000000010800780c */ /* 0x004fda0003f26270 */
[----:B------:R-:W-:Y:S02]  /*0680*/  @P1 IADD3 R4, R8, -0x1, RZ ;  /* 0xffffffff08041810 */ /* 0x000fe40007ffe0ff */
[----:B------:R-:W-:-:S03]  /*0690*/  @P1 MOV R5, 0x10 ;  /* 0x0000001000051802 */ /* 0x000fc60000000f00 */
[----:B------:R-:W-:-:S05]  /*06a0*/  @P1 IMAD R4, R4, c[0x0][0x168], RZ ;  /* 0x00005a0004041a24 */ /* 0x000fca00078e02ff */
[----:B------:R-:W-:-:S04]  /*06b0*/  @P1 SHF.R.S32.HI R7, RZ, 0x1f, R4 ;  /* 0x0000001fff071819 */ /* 0x000fc80000011404 */
[----:B------:R-:W-:Y:S01]  /*06c0*/  @P1 LEA.HI R4, R7, R4, RZ, 0x3 ;  /* 0x0000000407041211 */ /* 0x000fe200078f18ff */
[----:B------:R-:W-:-:S03]  /*06d0*/  @P0 IMAD.WIDE.U32 R6, R217, R6, c[0x0][0x180] ;  /* 0x00006000d9060625 */ /* 0x000fc600078e0006 */
[----:B------:R-:W-:Y:S02]  /*06e0*/  @P1 LEA.HI.SX32 R236, R4, R201, 0x1d ;  /* 0x000000c904ec1211 */ /* 0x000fe400078feaff */
[----:B------:R0:W5:Y:S03]  /*06f0*/  @P0 LDG.E.128 R188, [R6.64] ;  /* 0x0000000406bc0981 */ /* 0x000166000c1e1d00 */
[----:B------:R-:W-:-:S05]  /*0700*/  @P1 IMAD.WIDE.U32 R4, R236, R5, c[0x0][0x170] ;  /* 0x00005c00ec041625 */ /* 0x000fca00078e0005 */
[----:B------:R0:W5:Y:S01]  /*0710*/  @P1 LDG.E.128 R192, [R4.64] ;  /* 0x0000000404c01981 */ /* 0x000162000c1e1d00 */
        /* <DEDUP_REMOVED lines=8> */
.L_x_11708:
[----:B0----5:R-:W-:-:S05]  /*07a0*/  PRMT R0, RZ, 0x5410, R192 ;  /* 0x00005410ff007816 */ /* 0x021fca00000000c0 */
[----:B------:R-:W-:-:S04]  /*07b0*/  FMUL.FTZ R3, R0, c[0x0][0x1ec] ;  /* 0x00007b0000037a20 */ /* 0x000fc80000410000 */
[----:B------:R-:W-:Y:S01]  /*07c0*/  FMUL.FTZ R16, R132, R3 ;  /* 0x0000000384107220 */ /* 0x000fe20000410000 */
[----:B------:R-:W-:-:S05]  /*07d0*/  @P0 PRMT R3, RZ, 0x5410, R188 ;  /* 0x00005410ff030816 */ /* 0x000fca00000000bc */
[----:B------:R-:W-:Y:S02]  /*07e0*/  @P0 FADD.FTZ R16, R16, R3 ;  /* 0x0000000310100221 */ /* 0x000fe40000010000 */
.L_x_11709:
[----:B------:R-:W-:Y:S05]  /*07f0*/  BSYNC B0 ;  /* 0x0000000000007941 */ /* 0x000fea0003800000 */
.L_x_11707:
[----:B------:R-:W-:Y:S01]  /*0800*/  BSSY B0, `(.L_x_11710) ;  /* 0x000000b000007945 */ /* 0x000fe20003800000 */
[----:B------:R-:W-:Y:S05]  /*0810*/  @P2 BRA `(.L_x_11711) ;  /* 0x0000004000002947 */ /* 0x000fea0003800000 */
[----:B------:R-:W-:Y:S01]  /*0820*/  MOV R15, RZ ;  /* 0x000000ff000f7202 */ /* 0x000fe20000000f00 */
[----:B------:R-:W-:Y:S05]  /*0830*/  @!P0 BRA `(.L_x_11712) ;  /* 0x0000007000008947 */ /* 0x000fea0003800000 */
[----:B-----5:R-:W-:Y:S01]  /*0840*/  PRMT R15, RZ, 0x7610, R188 ;  /* 0x00007610ff0f7816 */ /* 0x020fe200000000bc */
[----:B------:R-:W-:Y:S05]  /*0850*/  BRA `(.L_x_11712) ;  /* 0x0000005000007947 */ /* 0x000fea0003800000 */
.L_x_11711:
[----:B-----5:R-:W-:-:S05]  /*0860*/  PRMT R0, RZ, 0x7610, R192 ;  /* 0x00007610ff007816 */ /* 0x020fca00000000c0 */
[----:B------:R-:W-:-:S04]  /*0870*/  FMUL.FTZ R0, R0, c[0x0][0x1ec] ;  /* 0x00007b0000007a20 */ /* 0x000fc80000410000 */
[----:B------:R-:W-:Y:S01]  /*0880*/  FMUL.FTZ R15, R133, R0 ;  /* 0x00000000850f7220 */ /* 0x000fe20000410000 */
[----:B------:R-:W-:-:S05]  /*0890*/  @P0 PRMT R0, RZ, 0x7610, R188 ;  /* 0x00007610ff000816 */ /* 0x000fca00000000bc */
[----:B------:R-:W-:Y:S02]  /*08a0*/  @P0 FADD.FTZ R15, R15, R0 ;  /* 0x000000000f0f0221 */ /* 0x000fe40000010000 */
.L_x_11712:
[----:B------:R-:W-:Y:S05]  /*08b0*/  BSYNC B0 ;  /* 0x0000000000007941 */ /* 0x000fea0003800000 */
.L_x_11710:
[----:B------:R-:W-:Y:S01]  /*08c0*/  BSSY B0, `(.L_x_11713) ;  /* 0x000000b000007945 */ /* 0x000fe20003800000 */
[----:B------:R-:W-:Y:S05]  /*08d0*/  @P2 BRA `(.L_x_11714) ;  /* 0x0000004000002947 */ /* 0x000fea0003800000 */
[----:B------:R-:W-:Y:S01]  /*08e0*/  HFMA2.MMA R14, -RZ, RZ, 0, 0 ;  /* 0x00000000ff0e7435 */ /* 0x000fe200000001ff */
[----:B------:R-:W-:Y:S05]  /*08f0*/  @!P0 BRA `(.L_x_11715) ;  /* 0x0000007000008947 */ /* 0x000fea0003800000 */
[----:B-----5:R-:W-:Y:S01]  /*0900*/  PRMT R14, RZ, 0x5410, R189 ;  /* 0x00005410ff0e7816 */ /* 0x020fe200000000bd */
[----:B------:R-:W-:Y:S05]  /*0910*/  BRA `(.L_x_11715) ;  /* 0x0000005000007947 */ /* 0x000fea0003800000 */
.L_x_11714:
[----:B-----5:R-:W-:-:S05]  /*0920*/  PRMT R0, RZ, 0x5410, R193 ;  /* 0x00005410ff007816 */ /* 0x020fca00000000c1 */
[----:B------:R-:W-:-:S04]  /*0930*/  FMUL.FTZ R3, R0, c[0x0][0x1ec] ;  /* 0x00007b0000037a20 */ /* 0x000fc80000410000 */
[----:B------:R-:W-:Y:S01]  /*0940*/  FMUL.FTZ R14, R134, R3 ;  /* 0x00000003860e7220 */ /* 0x000fe20000410000 */
[----:B------:R-:W-:-:S05]  /*0950*/  @P0 PRMT R3, RZ, 0x5410, R189 ;  /* 0x00005410ff030816 */ /* 0x000fca00000000bd */
[----:B------:R-:W-:Y:S02]  /*0960*/  @P0 FADD.FTZ R14, R14, R3 ;  /* 0x000000030e0e0221 */ /* 0x000fe40000010000 */
.L_x_11715:
[----:B------:R-:W-:Y:S05]  /*0970*/  BSYNC B0 ;  /* 0x0000000000007941 */ /* 0x000fea0003800000 */
.L_x_11713:
[----:B------:R-:W-:Y:S01]  /*0980*/  BSSY B0, `(.L_x_11716) ;  /* 0x000000b000007945 */ /* 0x000fe20003800000 */
[----:B------:R-:W-:Y:S05]  /*0990*/  @P2 BRA `(.L_x_11717) ;  /* 0x0000004000002947 */ /* 0x000fea0003800000 */
[----:B------:R-:W-:Y:S01]  /*09a0*/  MOV R13, RZ ;  /* 0x000000ff000d7202 */ /* 0x000fe20000000f00 */
[----:B------:R-:W-:Y:S05]  /*09b0*/  @!P0 BRA `(.L_x_11718) ;  /* 0x0000007000008947 */ /* 0x000fea0003800000 */
[----:B-----5:R-:W-:Y:S01]  /*09c0*/  PRMT R13, RZ, 0x7610, R189 ;  /* 0x00007610ff0d7816 */ /* 0x020fe200000000bd */
[----:B------:R-:W-:Y:S05]  /*09d0*/  BRA `(.L_x_11718) ;  /* 0x0000005000007947 */ /* 0x000fea0003800000 */
.L_x_11717:
[----:B-----5:R-:W-:-:S05]  /*09e0*/  PRMT R0, RZ, 0x7610, R193 ;  /* 0x00007610ff007816 */ /* 0x020fca00000000c1 */
[----:B------:R-:W-:-:S04]  /*09f0*/  FMUL.FTZ R0, R0, c[0x0][0x1ec] ;  /* 0x00007b0000007a20 */ /* 0x000fc80000410000 */
[----:B------:R-:W-:Y:S01]  /*0a00*/  FMUL.FTZ R13, R135, R0 ;  /* 0x00000000870d7220 */ /* 0x000fe20000410000 */
[----:B------:R-:W-:-:S05]  /*0a10*/  @P0 PRMT R0, RZ, 0x7610, R189 ;  /* 0x00007610ff000816 */ /* 0x000fca00000000bd */
[----:B------:R-:W-:Y:S02]  /*0a20*/  @P0 FADD.FTZ R13, R13, R0 ;  /* 0x000000000d0d0221 */ /* 0x000fe40000010000 */
.L_x_11718:
[----:B------:R-:W-:Y:S05]  /*0a30*/  BSYNC B0 ;  /* 0x0000000000007941 */ /* 0x000fea0003800000 */
.L_x_11716:
[----:B------:R-:W-:Y:S01]  /*0a40*/  BSSY B0, `(.L_x_11719) ;  /* 0x000000b000007945 */ /* 0x000fe20003800000 */
[----:B------:R-:W-:Y:S05]  /*0a50*/  @P2 BRA `(.L_x_11720) ;  /* 0x0000004000002947 */ /* 0x000fea0003800000 */
[----:B------:R-:W-:Y:S01]  /*0a60*/  HFMA2.MMA R12, -RZ, RZ, 0, 0 ;  /* 0x00000000ff0c7435 */ /* 0x000fe200000001ff */
[----:B------:R-:W-:Y:S05]  /*0a70*/  @!P0 BRA `(.L_x_11721) ;  /* 0x0000007000008947 */ /* 0x000fea0003800000 */
[----:B-----5:R-:W-:Y:S01]  /*0a80*/  PRMT R12, RZ, 0x5410, R190 ;  /* 0x00005410ff0c7816 */ /* 0x020fe200000000be */
[----:B------:R-:W-:Y:S05]  /*0a90*/  BRA `(.L_x_11721) ;  /* 0x0000005000007947 */ /* 0x000fea0003800000 */
.L_x_11720:
[----:B-----5:R-:W-:-:S05]  /*0aa0*/  PRMT R0, RZ, 0x5410, R194 ;  /* 0x00005410ff007816 */ /* 0x020fca00000000c2 */
[----:B------:R-:W-:-:S04]  /*0ab0*/  FMUL.FTZ R3, R0, c[0x0][0x1ec] ;  /* 0x00007b0000037a20 */ /* 0x000fc80000410000 */
[----:B------:R-:W-:Y:S01]  /*0ac0*/  FMUL.FTZ R12, R136, R3 ;  /* 0x00000003880c7220 */ /* 0x000fe20000410000 */
[----:B------:R-:W-:-:S05]  /*0ad0*/  @P0 PRMT R3, RZ, 0x5410, R190 ;  /* 0x00005410ff030816 */ /* 0x000fca00000000be */
[----:B------:R-:W-:Y:S02]  /*0ae0*/  @P0 FADD.FTZ R12, R12, R3 ;  /* 0x000000030c0c0221 */ /* 0x000fe40000010000 */
.L_x_11721:
[----:B------:R-:W-:Y:S05]  /*0af0*/  BSYNC B0 ;  /* 0x0000000000007941 */ /* 0x000fea0003800000 */
.L_x_11719:
[----:B------:R-:W-:Y:S01]  /*0b00*/  BSSY B0, `(.L_x_11722) ;  /* 0x000000b000007945 */ /* 0x000fe20003800000 */
[----:B------:R-:W-:Y:S05]  /*0b10*/  @P2 BRA `(.L_x_11723) ;  /* 0x0000004000002947 */ /* 0x000fea0003800000 */
[----:B------:R-:W-:Y:S01]  /*0b20*/  MOV R11, RZ ;  /* 0x000000ff000b7202 */ /* 0x000fe20000000f00 */
[----:B------:R-:W-:Y:S05]  /*0b30*/  @!P0 BRA `(.L_x_11724) ;  /* 0x0000007000008947 */ /* 0x000fea0003800000 */
[----:B-----5:R-:W-:Y:S01]  /*0b40*/  PRMT R11, RZ, 0x7610, R190 ;  /* 0x00007610ff0b7816 */ /* 0x020fe200000000be */
[----:B------:R-:W-:Y:S05]  /*0b50*/  BRA `(.L_x_11724) ;  /* 0x0000005000007947 */ /* 0x000fea0003800000 */
.L_x_11723:
[----:B-----5:R-:W-:-:S05]  /*0b60*/  PRMT R0, RZ, 0x7610, R194 ;  /* 0x00007610ff007816 */ /* 0x020fca00000000c2 */
[----:B------:R-:W-:-:S04]  /*0b70*/  FMUL.FTZ R0, R0, c[0x0][0x1ec] ;  /* 0x00007b0000007a20 */ /* 0x000fc80000410000 */
[----:B------:R-:W-:Y:S01]  /*0b80*/  FMUL.FTZ R11, R137, R0 ;  /* 0x00000000890b7220 */ /* 0x000fe20000410000 */
[----:B------:R-:W-:-:S05]  /*0b90*/  @P0 PRMT R0, RZ, 0x7610, R190 ;  /* 0x00007610ff000816 */ /* 0x000fca00000000be */
[----:B------:R-:W-:Y:S02]  /*0ba0*/  @P0 FADD.FTZ R11, R11, R0 ;  /* 0x000000000b0b0221 */ /* 0x000fe40000010000 */
.L_x_11724:
[----:B------:R-:W-:Y:S05]  /*0bb0*/  BSYNC B0 ;  /* 0x0000000000007941 */ /* 0x000fea0003800000 */
.L_x_11722:
[----:B------:R-:W-:Y:S01]  /*0bc0*/  BSSY B0, `(.L_x_11725) ;  /* 0x000000b000007945 */ /* 0x000fe20003800000 */
[----:B------:R-:W-:Y:S05]  /*0bd0*/  @P2 BRA `(.L_x_11726) ;  /* 0x0000004000002947 */ /* 0x000fea0003800000 */
[----:B------:R-:W-:Y:S01]  /*0be0*/  HFMA2.MMA R10, -RZ, RZ, 0, 0 ;  /* 0x00000000ff0a7435 */ /* 0x000fe200000001ff */
[----:B------:R-:W-:Y:S05]  /*0bf0*/  @!P0 BRA `(.L_x_11727) ;  /* 0x0000007000008947 */ /* 0x000fea0003800000 */
[----:B-----5:R-:W-:Y:S01]  /*0c00*/  PRMT R10, RZ, 0x5410, R191 ;  /* 0x00005410ff0a7816 */ /* 0x020fe200000000bf */
[----:B------:R-:W-:Y:S05]  /*0c10*/  BRA `(.L_x_11727) ;  /* 0x0000005000007947 */ /* 0x000fea0003800000 */
.L_x_11726:
[----:B-----5:R-:W-:-:S05]  /*0c20*/  PRMT R0, RZ, 0x5410, R195 ;  /* 0x00005410ff007816 */ /* 0x020fca00000000c3 */
[----:B------:R-:W-:-:S04]  /*0c30*/  FMUL.FTZ R3, R0, c[0x0][0x1ec] ;  /* 0x00007b0000037a20 */ /* 0x000fc80000410000 */
[----:B------:R-:W-:Y:S01]  /*0c40*/  FMUL.FTZ R10, R138, R3 ;  /* 0x000000038a0a7220 */ /* 0x000fe20000410000 */
[----:B------:R-:W-:-:S05]  /*0c50*/  @P0 PRMT R3, RZ, 0x5410, R191 ;  /* 0x00005410ff030816 */ /* 0x000fca00000000bf */
[----:B------:R-:W-:Y:S02]  /*0c60*/  @P0 FADD.FTZ R10, R10, R3 ;  /* 0x000000030a0a0221 */ /* 0x000fe40000010000 */
.L_x_11727:
[----:B------:R-:W-:Y:S05]  /*0c70*/  BSYNC B0 ;  /* 0x0000000000007941 */ /* 0x000fea0003800000 */
.L_x_11725:
[----:B------:R-:W-:Y:S01]  /*0c80*/  BSSY B0, `(.L_x_11728) ;  /* 0x000000b000007945 */ /* 0x000fe20003800000 */
[----:B------:R-:W-:Y:S05]  /*0c90*/  @P2 BRA `(.L_x_11729) ;  /* 0x0000004000002947 */ /* 0x000fea0003800000 */
[----:B------:R-:W-:Y:S01]  /*0ca0*/  MOV R9, RZ ;  /* 0x000000ff00097202 */ /* 0x000fe20000000f00 */
[----:B------:R-:W-:Y:S05]  /*0cb0*/  @!P0 BRA `(.L_x_11730) ;  /* 0x0000007000008947 */ /* 0x000fea0003800000 */
[----:B-----5:R-:W-:Y:S01]  /*0cc0*/  PRMT R9, RZ, 0x7610, R191 ;  /* 0x00007610ff097816 */ /* 0x020fe200000000bf */
[----:B------:R-:W-:Y:S05]  /*0cd0*/  BRA `(.L_x_11730) ;  /* 0x0000005000007947 */ /* 0x000fea0003800000 */
.L_x_11729:
[----:B-----5:R-:W-:-:S05]  /*0ce0*/  PRMT R0, RZ, 0x7610, R195 ;  /* 0x00007610ff007816 */ /* 0x020fca00000000c3 */
[----:B------:R-:W-:-:S04]  /*0cf0*/  FMUL.FTZ R0, R0, c[0x0][0x1ec] ;  /* 0x00007b0000007a20 */ /* 0x000fc80000410000 */
[----:B------:R-:W-:Y:S01]  /*0d00*/  FMUL.FTZ R9, R139, R0 ;  /* 0x000000008b097220 */ /* 0x000fe20000410000 */
[----:B------:R-:W-:-:S05]  /*0d10*/  @P0 PRMT R0, RZ, 0x7610, R191 ;  /* 0x00007610ff000816 */ /* 0x000fca00000000bf */
[----:B------:R-:W-:Y:S02]  /*0d20*/  @P0 FADD.FTZ R9, R9, R0 ;  /* 0x0000000009090221 */ /* 0x000fe40000010000 */
.L_x_11730:
[----:B------:R-:W-:Y:S05]  /*0d30*/  BSYNC B0 ;  /* 0x0000000000007941 */ /* 0x000fea0003800000 */
.L_x_11728:
        /* <DEDUP_REMOVED lines=17> */
[----:B-----5:R-:W-:Y:S01]  /*0e50*/  PRMT R8, RZ, 0x5410, R188 ;  /* 0x00005410ff087816 */ /* 0x020fe200000000bc */
[----:B------:R-:W-:Y:S05]  /*0e60*/  BRA `(.L_x_11733) ;  /* 0x0000005000007947 */ /* 0x000fea0003800000 */
.L_x_11732:
[----:B-----5:R-:W-:-:S05]  /*0e70*/  PRMT R0, RZ, 0x5410, R192 ;  /* 0x00005410ff007816 */ /* 0x020fca00000000c0 */
[----:B0-----:R-:W-:-:S04]  /*0e80*/  FMUL.FTZ R3, R0, c[0x0][0x1ec] ;  /* 0x00007b0000037a20 */ /* 0x001fc80000410000 */
[----:B------:R-:W-:Y:S01]  /*0e90*/  FMUL.FTZ R8, R140, R3 ;  /* 0x000000038c087220 */ /* 0x000fe20000410000 */
[----:B------:R-:W-:-:S05]  /*0ea0*/  @P0 PRMT R3, RZ, 0x5410, R188 ;  /* 0x00005410ff030816 */ /* 0x000fca00000000bc */
[----:B------:R-:W-:Y:S02]  /*0eb0*/  @P0 FADD.FTZ R8, R3, R8 ;  /* 0x0000000803080221 */ /* 0x000fe40000010000 */
.L_x_11733:
[----:B------:R-:W-:Y:S05]  /*0ec0*/  BSYNC B0 ;  /* 0x0000000000007941 */ /* 0x000fea0003800000 */
.L_x_11731:
[----:B------:R-:W-:Y:S01]  /*0ed0*/  BSSY B0, `(.L_x_11734) ;  /* 0x000000b000007945 */ /* 0x000fe20003800000 */
[----:B------:R-:W-:Y:S05]  /*0ee0*/  @P2 BRA `(.L_x_11735) ;  /* 0x0000004000002947 */ /* 0x000fea0003800000 */
[----:B0-----:R-:W-:Y:S01]  /*0ef0*/  MOV R7, RZ ;  /* 0x000000ff00077202 */ /* 0x001fe20000000f00 */
[----:B------:R-:W-:Y:S05]  /*0f00*/  @!P0 BRA `(.L_x_11736) ;  /* 0x0000007000008947 */ /* 0x000fea0003800000 */
[----:B-----5:R-:W-:Y:S01]  /*0f10*/  PRMT R7, RZ, 0x7610, R188 ;  /* 0x00007610ff077816 */ /* 0x020fe200000000bc */
[----:B------:R-:W-:Y:S05]  /*0f20*/  BRA `(.L_x_11736) ;  /* 0x0000005000007947 */ /* 0x000fea0003800000 */
.L_x_11735:
[----:B-----5:R-:W-:-:S05]  /*0f30*/  PRMT R0, RZ, 0x7610, R192 ;  /* 0x00007610ff007816 */ /* 0x020fca00000000c0 */
[----:B------:R-:W-:-:S04]  /*0f40*/  FMUL.FTZ R0, R0, c[0x0][0x1ec] ;  /* 0x00007b0000007a20 */ /* 0x000fc80000410000 */
[----:B0-----:R-:W-:Y:S01]  /*0f50*/  FMUL.FTZ R7, R141, R0 ;  /* 0x000000008d077220 */ /* 0x001fe20000410000 */
[----:B------:R-:W-:-:S05]  /*0f60*/  @P0 PRMT R0, RZ, 0x7610, R188 ;  /* 0x00007610ff000816 */ /* 0x000fca00000000bc */
[----:B------:R-:W-:Y:S02]  /*0f70*/  @P0 FADD.FTZ R7, R0, R7 ;  /* 0x0000000700070221 */ /* 0x000fe40000010000 */
.L_x_11736:
[----:B------:R-:W-:Y:S05]  /*0f80*/  BSYNC B0 ;  /* 0x0000000000007941 */ /* 0x000fea0003800000 */
.L_x_11734:
[----:B------:R-:W-:Y:S01]  /*0f90*/  BSSY B0, `(.L_x_11737) ;  /* 0x000000b000007945 */ /* 0x000fe20003800000 */
[----:B------:R-:W-:Y:S05]  /*0fa0*/  @P2 BRA `(.L_x_11738) ;  /* 0x0000004000002947 */ /* 0x000fea0003800000 */
[----:B------:R-:W-:Y:S01]  /*0fb0*/  HFMA2.MMA R6, -RZ, RZ, 0, 0 ;  /* 0x00000000ff067435 */ /* 0x000fe200000001ff */
[----:B------:R-:W-:Y:S05]  /*0fc0*/  @!P0 BRA `(.L_x_11739) ;  /* 0x0000007000008947 */ /* 0x000fea0003800000 */
[----:B-----5:R-:W-:Y:S01]  /*0fd0*/  PRMT R6, RZ, 0x5410, R189 ;  /* 0x00005410ff067816 */ /* 0x020fe200000000bd */
[----:B------:R-:W-:Y:S05]  /*0fe0*/  BRA `(.L_x_11739) ;  /* 0x0000005000007947 */ /* 0x000fea0003800000 */
.L_x_11738:
[----:B-----5:R-:W-:-:S05]  /*0ff0*/  PRMT R0, RZ, 0x5410, R193 ;  /* 0x00005410ff007816 */ /* 0x020fca00000000c1 */
[----:B------:R-:W-:-:S04]  /*1000*/  FMUL.FTZ R3, R0, c[0x0][0x1ec] ;  /* 0x00007b0000037a20 */ /* 0x000fc80000410000 */
[----:B------:R-:W-:Y:S01]  /*1010*/  FMUL.FTZ R6, R142, R3 ;  /* 0x000000038e067220 */ /* 0x000fe20000410000 */
[----:B------:R-:W-:-:S05]  /*1020*/  @P0 PRMT R3, RZ, 0x5410, R189 ;  /* 0x00005410ff030816 */ /* 0x000fca00000000bd */
[----:B------:R-:W-:Y:S02]  /*1030*/  @P0 FADD.FTZ R6, R3, R6 ;  /* 0x0000000603060221 */ /* 0x000fe40000010000 */
.L_x_11739:
[----:B------:R-:W-:Y:S05]  /*1040*/  BSYNC B0 ;  /* 0x0000000000007941 */ /* 0x000fea0003800000 */
.L_x_11737:
[----:B------:R-:W-:Y:S01]  /*1050*/  BSSY B0, `(.L_x_11740) ;  /* 0x000000b000007945 */ /* 0x000fe20003800000 */
[----:B------:R-:W-:Y:S05]  /*1060*/  @P2 BRA `(.L_x_11741) ;  /* 0x0000004000002947 */ /* 0x000fea0003800000 */
[----:B------:R-:W-:Y:S01]  /*1070*/  MOV R5, RZ ;  /* 0x000000ff00057202 */ /* 0x000fe20000000f00 */
[----:B------:R-:W-:Y:S05]  /*1080*/  @!P0 BRA `(.L_x_11742) ;  /* 0x0000007000008947 */ /* 0x000fea0003800000 */
[----:B-----5:R-:W-:Y:S01]  /*1090*/  PRMT R5, RZ, 0x7610, R189 ;  /* 0x00007610ff057816 */ /* 0x020fe200000000bd */
[----:B------:R-:W-:Y:S05]  /*10a0*/  BRA `(.L_x_11742) ;  /* 0x0000005000007947 */ /* 0x000fea0003800000 */
.L_x_11741:
[----:B-----5:R-:W-:-:S05]  /*10b0*/  PRMT R0, RZ, 0x7610, R193 ;  /* 0x00007610ff007816 */ /* 0x020fca00000000c1 */
[----:B------:R-:W-:-:S04]  /*10c0*/  FMUL.FTZ R0, R0, c[0x0][0x1ec] ;  /* 0x00007b0000007a20 */ /* 0x000fc80000410000 */
[----:B------:R-:W-:Y:S01]  /*10d0*/  FMUL.FTZ R5, R143, R0 ;  /* 0x000000008f057220 */ /* 0x000fe20000410000 */
[----:B------:R-:W-:-:S05]  /*10e0*/  @P0 PRMT R0, RZ, 0x7610, R189 ;  /* 0x00007610ff000816 */ /* 0x000fca00000000bd */
[----:B------:R-:W-:Y:S02]  /*10f0*/  @P0 FADD.FTZ R5, R0, R5 ;  /* 0x0000000500050221 */ /* 0x000fe40000010000 */
.L_x_11742:
[----:B------:R-:W-:Y:S05]  /*1100*/  BSYNC B0 ;  /* 0x0000000000007941 */ /* 0x000fea0003800000 */
.L_x_11740:
[----:B------:R-:W-:Y:S01]  /*1110*/  BSSY B0, `(.L_x_11743) ;  /* 0x000000b000007945 */ /* 0x000fe20003800000 */
[----:B------:R-:W-:Y:S05]  /*1120*/  @P2 BRA `(.L_x_11744) ;  /* 0x0000004000002947 */ /* 0x000fea0003800000 */
[----:B------:R-:W-:Y:S01]  /*1130*/  HFMA2.MMA R4, -RZ, RZ, 0, 0 ;  /* 0x00000000ff047435 */ /* 0x000fe200000001ff */
[----:B------:R-:W-:Y:S05]  /*1140*/  @!P0 BRA `(.L_x_11745) ;  /* 0x0000007000008947 */ /* 0x000fea0003800000 */
[----:B-----5:R-:W-:Y:S01]  /*1150*/  PRMT R4, RZ, 0x5410, R190 ;  /* 0x00005410ff047816 */ /* 0x020fe200000000be */
[----:B------:R-:W-:Y:S05]  /*1160*/  BRA `(.L_x_11745) ;  /* 0x0000005000007947 */ /* 0x000fea0003800000 */
.L_x_11744:
[----:B-----5:R-:W-:-:S05]  /*1170*/  PRMT R0, RZ, 0x5410, R194 ;  /* 0x00005410ff007816 */ /* 0x020fca00000000c2 */
[----:B------:R-:W-:-:S04]  /*1180*/  FMUL.FTZ R3, R0, c[0x0][0x1ec] ;  /* 0x00007b0000037a20 */ /* 0x000fc80000410000 */
[----:B------:R-:W-:Y:S01]  /*1190*/  FMUL.FTZ R4, R144, R3 ;  /* 0x0000000390047220 */ /* 0x000fe20000410000 */
[----:B------:R-:W-:-:S05]  /*11a0*/  @P0 PRMT R3, RZ, 0x5410, R190 ;  /* 0x00005410ff030816 */ /* 0x000fca00000000be */
[----:B------:R-:W-:Y:S02]  /*11b0*/  @P0 FADD.FTZ R4, R3, R4 ;  /* 0x0000000403040221 */ /* 0x000fe40000010000 */
.L_x_11745:
[----:B------:R-:W-:Y:S05]  /*11c0*/  BSYNC B0 ;  /* 0x0000000000007941 */ /* 0x000fea0003800000 */
.L_x_11743:
[----:B------:R-:W-:Y:S01]  /*11d0*/  BSSY B0, `(.L_x_11746) ;  /* 0x000000b000007945 */ /* 0x000fe20003800000 */
[----:B------:R-:W-:Y:S05]  /*11e0*/  @P2 BRA `(.L_x_11747) ;  /* 0x0000004000002947 */ /* 0x000fea0003800000 */
[----:B------:R-:W-:Y:S01]  /*11f0*/  MOV R3, RZ ;  /* 0x000000ff00037202 */ /* 0x000fe20000000f00 */
[----:B------:R-:W-:Y:S05]  /*1200*/  @!P0 BRA `(.L_x_11748) ;  /* 0x0000007000008947 */ /* 0x000fea0003800000 */
[----:B-----5:R-:W-:Y:S01]  /*1210*/  PRMT R3, RZ, 0x7610, R190 ;  /* 0x00007610ff037816 */ /* 0x020fe200000000be */
[----:B------:R-:W-:Y:S05]  /*1220*/  BRA `(.L_x_11748) ;  /* 0x0000005000007947 */ /* 0x000fea0003800000 */
.L_x_11747:
[----:B-----5:R-:W-:-:S05]  /*1230*/  PRMT R0, RZ, 0x7610, R194 ;  /* 0x00007610ff007816 */ /* 0x020fca00000000c2 */
[----:B------:R-:W-:-:S04]  /*1240*/  FMUL.FTZ R0, R0, c[0x0][0x1ec] ;  /* 0x00007b0000007a20 */ /* 0x000fc80000410000 */
[----:B------:R-:W-:Y:S01]  /*1250*/  FMUL.FTZ R3, R145, R0 ;  /* 0x0000000091037220 */ /* 0x000fe20000410000 */
[----:B------:R-:W-:-:S05]  /*1260*/  @P0 PRMT R0, RZ, 0x7610, R190 ;  /* 0x00007610ff000816 */ /* 0x000fca00000000be */
[----:B------:R-:W-:Y:S02]  /*1270*/  @P0 FADD.FTZ R3, R0, R3 ;  /* 0x0000000300030221 */ /* 0x000fe40000010000 */
.L_x_11748:
[----:B------:R-:W-:Y:S05]  /*1280*/  BSYNC B0 ;  /* 0x0000000000007941 */ /* 0x000fea0003800000 */
.L_x_11746:
[----:B------:R-:W-:Y:S01]  /*1290*/  BSSY B0, `(.L_x_11749) ;  /* 0x000000b000007945 */ /* 0x000fe20003800000 */
[----:B------:R-:W-:Y:S05]  /*12a0*/  @P2 BRA `(.L_x_11750) ;  /* 0x0000004000002947 */ /* 0x000fea0003800000 */
[----:B------:R-:W-:Y:S01]  /*12b0*/  HFMA2.MMA R2, -RZ, RZ, 0, 0 ;  /* 0x00000000ff027435 */ /* 0x000fe200000001ff */
[----:B------:R-:W-:Y:S05]  /*12c0*/  @!P0 BRA `(.L_x_11751) ;  /* 0x0000007000008947 */ /* 0x000fea0003800000 */
[----:B-----5:R-:W-:Y:S01]  /*12d0*/  PRMT R2, RZ, 0x5410, R191 ;  /* 0x00005410ff027816 */ /* 0x020fe200000000bf */
[----:B------:R-:W-:Y:S05]  /*12e0*/  BRA `(.L_x_11751) ;  /* 0x0000005000007947 */ /* 0x000fea0003800000 */
.L_x_11750:
[----:B-----5:R-:W-:-:S05]  /*12f0*/  PRMT R0, RZ, 0x5410, R195 ;  /* 0x00005410ff007816 */ /* 0x020fca00000000c3 */
[----:B------:R-:W-:-:S04]  /*1300*/  FMUL.FTZ R197, R0, c[0x0][0x1ec] ;  /* 0x00007b0000c57a20 */ /* 0x000fc80000410000 */
[----:B------:R-:W-:Y:S01]  /*1310*/  FMUL.FTZ R2, R146, R197 ;  /* 0x000000c592027220 */ /* 0x000fe20000410000 */
[----:B------:R-:W-:-:S05]  /*1320*/  @P0 PRMT R197, RZ, 0x5410, R191 ;  /* 0x00005410ffc50816 */ /* 0x000fca00000000bf */
[----:B------:R-:W-:Y:S02]  /*1330*/  @P0 FADD.FTZ R2, R197, R2 ;  /* 0x00000002c5020221 */ /* 0x000fe40000010000 */
.L_x_11751:
[----:B------:R-:W-:Y:S05]  /*1340*/  BSYNC B0 ;  /* 0x0000000000007941 */ /* 0x000fea0003800000 */
.L_x_11749:
[----:B------:R-:W-:Y:S01]  /*1350*/  BSSY B0, `(.L_x_11752) ;  /* 0x000000b000007945 */ /* 0x000fe20003800000 */
[----:B------:R-:W-:Y:S05]  /*1360*/  @P2 BRA `(.L_x_11753) ;  /* 0x0000004000002947 */ /* 0x000fea0003800000 */
[----:B------:R-:W-:Y:S01]  /*1370*/  MOV R0, RZ ;  /* 0x000000ff00007202 */ /* 0x000fe20000000f00 */
[----:B------:R-:W-:Y:S05]  /*1380*/  @!P0 BRA `(.L_x_11754) ;  /* 0x0000007000008947 */ /* 0x000fea0003800000 */
[----:B-----5:R-:W-:Y:S01]  /*1390*/  PRMT R0, RZ, 0x7610, R191 ;  /* 0x00007610ff007816 */ /* 0x020fe200000000bf */
[----:B------:R-:W-:Y:S05]  /*13a0*/  BRA `(.L_x_11754) ;  /* 0x0000005000007947 */ /* 0x000fea0003800000 */
.L_x_11753:
[----:B-----5:R-:W-:Y:S02]  /*13b0*/  PRMT R0, RZ, 0x7610, R195 ;  /* 0x00007610ff007816 */ /* 0x020fe400000000c3 */
[----:B------:R-:W-:-:S03]  /*13c0*/  @P0 PRMT R197, RZ, 0x7610, R191 ;  /* 0x00007610ffc50816 */ /* 0x000fc600000000bf */
[----:B------:R-:W-:-:S04]  /*13d0*/  FMUL.FTZ R0, R0, c[0x0][0x1ec] ;  /* 0x00007b0000007a20 */ /* 0x000fc80000410000 */
[----:B------:R-:W-:-:S04]  /*13e0*/  FMUL.FTZ R0, R147, R0 ;  /* 0x0000000093007220 */ /* 0x000fc80000410000 */
[----:B------:R-:W-:Y:S02]  /*13f0*/  @P0 FADD.FTZ R0, R197, R0 ;  /* 0x00000000c5000221 */ /* 0x000fe40000010000 */
.L_x_11754:
[----:B------:R-:W-:Y:S05]  /*1400*/  BSYNC B0 ;  /* 0x0000000000007941 */ /* 0x000fea0003800000 */
.L_x_11752:
[----:B------:R-:W-:Y:S01]  /*1410*/  @P1 IADD3 R205, R236, 0x100, RZ ;  /* 0x00000100eccd1810 */ /* 0x000fe20007ffe0ff */
[----:B------:R-:W-:Y:S01]  /*1420*/  IMAD.WIDE.U32 R202, R203, R216, c[0x0][0x188] ;  /* 0x00006200cbca7625 */ /* 0x000fe200078e00d8 */
[----:B------:R-:W-:Y:S02]  /*1430*/  IADD3 R211, R217, 0x100, RZ ;  /* 0x00000100d9d37810 */ /* 0x000fe40007ffe0ff */
[----:B------:R-:W-:Y:S01]  /*1440*/  F2FP.BF16.PACK_AB R199, R0, R2 ;  /* 0x0000000200c7723e */ /* 0x000fe200000010ff */
[----:B------:R-:W-:Y:S01]  /*1450*/  @P1 IMAD.WIDE.U32 R204, R205, R216, c[0x0][0x170] ;  /* 0x00005c00cdcc1625 */ /* 0x000fe200078e00d8 */
        /* <DEDUP_REMOVED lines=13> */
.L_x_11756:
[----:B0----5:R-:W-:-:S05]  /*1530*/  PRMT R196, RZ, 0x5410, R192 ;  /* 0x00005410ffc47816 */ /* 0x021fca00000000c0 */
[----:B------:R-:W-:Y:S01]  /*1540*/  FMUL.FTZ R209, R196, c[0x0][0x1ec] ;  /* 0x00007b00c4d17a20 */ /* 0x000fe20000410000 */
[----:B------:R-:W-:-:S03]  /*1550*/  @P0 PRMT R196, RZ, 0x5410, R188 ;  /* 0x00005410ffc40816 */ /* 0x000fc600000000bc */
[----:B------:R-:W-:-:S04]  /*1560*/  FMUL.FTZ R209, R148, R209 ;  /* 0x000000d194d17220 */ /* 0x000fc80000410000 */
[----:B------:R-:W-:Y:S02]  /*1570*/  @P0 FADD.FTZ R209, R196, R209 ;  /* 0x000000d1c4d10221 */ /* 0x000fe40000010000 */
.L_x_11757:
[----:B------:R-:W-:Y:S05]  /*1580*/  BSYNC B0 ;  /* 0x0000000000007941 */ /* 0x000fea0003800000 */
.L_x_11755:
[----:B------:R-:W-:Y:S01]  /*1590*/  BSSY B0, `(.L_x_11758) ;  /* 0x000000b000007945 */ /* 0x000fe20003800000 */
[----:B------:R-:W-:Y:S05]  /*15a0*/  @P2 BRA `(.L_x_11759) ;  /* 0x0000004000002947 */ /* 0x000fea0003800000 */
[----:B------:R-:W-:Y:S01]  /*15b0*/  MOV R208, RZ ;  /* 0x000000ff00d07202 */ /* 0x000fe20000000f00 */
[----:B------:R-:W-:Y:S05]  /*15c0*/  @!P0 BRA `(.L_x_11760) ;  /* 0x0000007000008947 */ /* 0x000fea0003800000 */
[----:B-----5:R-:W-:Y:S01]  /*15d0*/  PRMT R208, RZ, 0x7610, R188 ;  /* 0x00007610ffd07816 */ /* 0x020fe200000000bc */
[----:B------:R-:W-:Y:S05]  /*15e0*/  BRA `(.L_x_11760) ;  /* 0x0000005000007947 */ /* 0x000fea0003800000 */
.L_x_11759:
[----:B0----5:R-:W-:Y:S02]  /*15f0*/  PRMT R196, RZ, 0x7610, R192 ;  /* 0x00007610ffc47816 */ /* 0x021fe400000000c0 */
[----:B------:R-:W-:-:S03]  /*1600*/  @P0 PRMT R197, RZ, 0x7610, R188 ;  /* 0x00007610ffc50816 */ /* 0x000fc600000000bc */
[----:B------:R-:W-:-:S04]  /*1610*/  FMUL.FTZ R196, R196, c[0x0][0x1ec] ;  /* 0x00007b00c4c47a20 */ /* 0x000fc80000410000 */
[----:B------:R-:W-:-:S04]  /*1620*/  FMUL.FTZ R208, R149, R196 ;  /* 0x000000c495d07220 */ /* 0x000fc80000410000 */
[----:B------:R-:W-:Y:S02]  /*1630*/  @P0 FADD.FTZ R208, R197, R208 ;  /* 0x000000d0c5d00221 */ /* 0x000fe40000010000 */
.L_x_11760:
[----:B------:R-:W-:Y:S05]  /*1640*/  BSYNC B0 ;  /* 0x0000000000007941 */ /* 0x000fea0003800000 */
.L_x_11758:
[----:B------:R-:W-:Y:S01]  /*1650*/  BSSY B0, `(.L_x_11761) ;  /* 0x000000b000007945 */ /* 0x000fe20003800000 */
[----:B------:R-:W-:Y:S05]  /*1660*/  @P2 BRA `(.L_x_11762) ;  /* 0x0000004000002947 */ /* 0x000fea0003800000 */
[----:B0-----:R-:W-:Y:S01]  /*1670*/  HFMA2.MMA R207, -RZ, RZ, 0, 0 ;  /* 0x00000000ffcf7435 */ /* 0x001fe200000001ff */
[----:B------:R-:W-:Y:S05]  /*1680*/  @!P0 BRA `(.L_x_11763) ;  /* 0x0000007000008947 */ /* 0x000fea0003800000 */
[----:B-----5:R-:W-:Y:S01]  /*1690*/  PRMT R207, RZ, 0x5410, R189 ;  /* 0x00005410ffcf7816 */ /* 0x020fe200000000bd */
[----:B------:R-:W-:Y:S05]  /*16a0*/  BRA `(.L_x_11763) ;  /* 0x0000005000007947 */ /* 0x000fea0003800000 */
.L_x_11762:
[----:B0----5:R-:W-:-:S05]  /*16b0*/  PRMT R196, RZ, 0x5410, R193 ;  /* 0x00005410ffc47816 */ /* 0x021fca00000000c1 */
[----:B------:R-:W-:Y:S01]  /*16c0*/  FMUL.FTZ R207, R196, c[0x0][0x1ec] ;  /* 0x00007b00c4cf7a20 */ /* 0x000fe20000410000 */
[----:B------:R-:W-:-:S03]  /*16d0*/  @P0 PRMT R196, RZ, 0x5410, R189 ;  /* 0x00005410ffc40816 */ /* 0x000fc600000000bd */
[----:B------:R-:W-:-:S04]  /*16e0*/  FMUL.FTZ R207, R150, R207 ;  /* 0x000000cf96cf7220 */ /* 0x000fc80000410000 */
[----:B------:R-:W-:Y:S02]  /*16f0*/  @P0 FADD.FTZ R207, R196, R207 ;  /* 0x000000cfc4cf0221 */ /* 0x000fe40000010000 */
.L_x_11763:
[----:B------:R-:W-:Y:S05]  /*1700*/  BSYNC B0 ;  /* 0x0000000000007941 */ /* 0x000fea0003800000 */
.L_x_11761:
[----:B------:R-:W-:Y:S01]  /*1710*/  BSSY B0, `(.L_x_11764) ;  /* 0x000000b000007945 */ /* 0x000fe20003800000 */
[----:B------:R-:W-:Y:S05]  /*1720*/  @P2 BRA `(.L_x_11765) ;  /* 0x0000004000002947 */ /* 0x000fea0003800000 */
[----:B------:R-:W-:Y:S01]  /*1730*/  MOV R206, RZ ;  /* 0x000000ff00ce7202 */ /* 0x000fe20000000f00 */
[----:B------:R-:W-:Y:S05]  /*1740*/  @!P0 BRA `(.L_x_11766) ;  /* 0x0000007000008947 */ /* 0x000fea0003800000 */
[----:B-----5:R-:W-:Y:S01]  /*1750*/  PRMT R206, RZ, 0x7610, R189 ;  /* 0x00007610ffce7816 */ /* 0x020fe200000000bd */
[----:B------:R-:W-:Y:S05]  /*1760*/  BRA `(.L_x_11766) ;  /* 0x0000005000007947 */ /* 0x000fea0003800000 */
.L_x_11765:
[----:B-----5:R-:W-:Y:S02]  /*1770*/  PRMT R196, RZ, 0x7610, R193 ;  /* 0x00007610ffc47816 */ /* 0x020fe400000000c1 */
[----:B------:R-:W-:-:S03]  /*1780*/  @P0 PRMT R197, RZ, 0x7610, R189 ;  /* 0x00007610ffc50816 */ /* 0x000fc600000000bd */
[----:B------:R-:W-:-:S04]  /*1790*/  FMUL.FTZ R196, R196, c[0x0][0x1ec] ;  /* 0x00007b00c4c47a20 */ /* 0x000fc80000410000 */
[----:B------:R-:W-:-:S04]  /*17a0*/  FMUL.FTZ R206, R151, R196 ;  /* 0x000000c497ce7220 */ /* 0x000fc80000410000 */
[----:B------:R-:W-:Y:S02]  /*17b0*/  @P0 FADD.FTZ R206, R197, R206 ;  /* 0x000000cec5ce0221 */ /* 0x000fe40000010000 */
.L_x_11766:
[----:B------:R-:W-:Y:S05]  /*17c0*/  BSYNC B0 ;  /* 0x0000000000007941 */ /* 0x000fea0003800000 */
.L_x_11764:
[----:B------:R-:W-:Y:S01]  /*17d0*/  BSSY B0, `(.L_x_11767) ;  /* 0x000000b000007945 */ /* 0x000fe20003800000 */
[----:B------:R-:W-:Y:S05]  /*17e0*/  @P2 BRA `(.L_x_11768) ;  /* 0x0000004000002947 */ /* 0x000fea0003800000 */
[----:B------:R-:W-:Y:S01]  /*17f0*/  HFMA2.MMA R205, -RZ, RZ, 0, 0 ;  /* 0x00000000ffcd7435 */ /* 0x000fe200000001ff */
[----:B------:R-:W-:Y:S05]  /*1800*/  @!P0 BRA `(.L_x_11769) ;  /* 0x0000007000008947 */ /* 0x000fea0003800000 */
[----:B-----5:R-:W-:Y:S01]  /*1810*/  PRMT R205, RZ, 0x5410, R190 ;  /* 0x00005410ffcd7816 */ /* 0x020fe200000000be */
[----:B------:R-:W-:Y:S05]  /*1820*/  BRA `(.L_x_11769) ;  /* 0x0000005000007947 */ /* 0x000fea0003800000 */
.L_x_11768:
[----:B-----5:R-:W-:-:S05]  /*1830*/  PRMT R196, RZ, 0x5410, R194 ;  /* 0x00005410ffc47816 */ /* 0x020fca00000000c2 */
[----:B------:R-:W-:Y:S01]  /*1840*/  FMUL.FTZ R205, R196, c[0x0][0x1ec] ;  /* 0x00007b00c4cd7a20 */ /* 0x000fe20000410000 */
[----:B------:R-:W-:-:S03]  /*1850*/  @P0 PRMT R196, RZ, 0x5410, R190 ;  /* 0x00005410ffc40816 */ /* 0x000fc600000000be */
[----:B------:R-:W-:-:S04]  /*1860*/  FMUL.FTZ R205, R152, R205 ;  /* 0x000000cd98cd7220 */ /* 0x000fc80000410000 */
[----:B------:R-:W-:Y:S02]  /*1870*/  @P0 FADD.FTZ R205, R196, R205 ;  /* 0x000000cdc4cd0221 */ /* 0x000fe40000010000 */
.L_x_11769:
[----:B------:R-:W-:Y:S05]  /*1880*/  BSYNC B0 ;  /* 0x0000000000007941 */ /* 0x000fea0003800000 */
.L_x_11767:
[----:B------:R-:W-:Y:S01]  /*1890*/  BSSY B0, `(.L_x_11770) ;  /* 0x000000b000007945 */ /* 0x000fe20003800000 */
[----:B------:R-:W-:Y:S05]  /*18a0*/  @P2 BRA `(.L_x_11771) ;  /* 0x0000004000002947 */ /* 0x000fea0003800000 */
[----:B------:R-:W-:Y:S01]  /*18b0*/  MOV R204, RZ ;  /* 0x000000ff00cc7202 */ /* 0x000fe20000000f00 */
[----:B------:R-:W-:Y:S05]  /*18c0*/  @!P0 BRA `(.L_x_11772) ;  /* 0x0000007000008947 */ /* 0x000fea0003800000 */
[----:B-----5:R-:W-:Y:S01]  /*18d0*/  PRMT R204, RZ, 0x7610, R190 ;  /* 0x00007610ffcc7816 */ /* 0x020fe200000000be */
[----:B------:R-:W-:Y:S05]  /*18e0*/  BRA `(.L_x_11772) ;  /* 0x0000005000007947 */ /* 0x000fea0003800000 */
.L_x_11771:
[----:B-----5:R-:W-:Y:S02]  /*18f0*/  PRMT R196, RZ, 0x7610, R194 ;  /* 0x00007610ffc47816 */ /* 0x020fe400000000c2 */
[----:B------:R-:W-:-:S03]  /*1900*/  @P0 PRMT R197, RZ, 0x7610, R190 ;  /* 0x00007610ffc50816 */ /* 0x000fc600000000be */
[----:B------:R-:W-:-:S04]  /*1910*/  FMUL.FTZ R196, R196, c[0x0][0x1ec] ;  /* 0x00007b00c4c47a20 */ /* 0x000fc80000410000 */
[----:B------:R-:W-:-:S04]  /*1920*/  FMUL.FTZ R204, R153, R196 ;  /* 0x000000c499cc7220 */ /* 0x000fc80000410000 */
[----:B------:R-:W-:Y:S02]  /*1930*/  @P0 FADD.FTZ R204, R197, R204 ;  /* 0x000000ccc5cc0221 */ /* 0x000fe40000010000 */
.L_x_11772:
[----:B------:R-:W-:Y:S05]  /*1940*/  BSYNC B0 ;  /* 0x0000000000007941 */ /* 0x000fea0003800000 */
.L_x_11770:
[----:B------:R-:W-:Y:S01]  /*1950*/  BSSY B0, `(.L_x_11773) ;  /* 0x000000b000007945 */ /* 0x000fe20003800000 */
[----:B------:R-:W-:Y:S05]  /*1960*/  @P2 BRA `(.L_x_11774) ;  /* 0x0000004000002947 */ /* 0x000fea0003800000 */
[----:B------:R-:W-:Y:S01]  /*1970*/  HFMA2.MMA R203, -RZ, RZ, 0, 0 ;  /* 0x00000000ffcb7435 */ /* 0x000fe200000001ff */
[----:B------:R-:W-:Y:S05]  /*1980*/  @!P0 BRA `(.L_x_11775) ;  /* 0x0000007000008947 */ /* 0x000fea0003800000 */
[----:B-----5:R-:W-:Y:S01]  /*1990*/  PRMT R203, RZ, 0x5410, R191 ;  /* 0x00005410ffcb7816 */ /* 0x020fe200000000bf */
[----:B------:R-:W-:Y:S05]  /*19a0*/  BRA `(.L_x_11775) ;  /* 0x0000005000007947 */ /* 0x000fea0003800000 */
.L_x_11774:
[----:B-----5:R-:W-:-:S05]  /*19b0*/  PRMT R196, RZ, 0x5410, R195 ;  /* 0x00005410ffc47816 */ /* 0x020fca00000000c3 */
[----:B------:R-:W-:Y:S01]  /*19c0*/  FMUL.FTZ R203, R196, c[0x0][0x1ec] ;  /* 0x00007b00c4cb7a20 */ /* 0x000fe20000410000 */
[----:B------:R-:W-:-:S03]  /*19d0*/  @P0 PRMT R196, RZ, 0x5410, R191 ;  /* 0x00005410ffc40816 */ /* 0x000fc600000000bf */
[----:B------:R-:W-:-:S04]  /*19e0*/  FMUL.FTZ R203, R154, R203 ;  /* 0x000000cb9acb7220 */ /* 0x000fc80000410000 */
[----:B------:R-:W-:Y:S02]  /*19f0*/  @P0 FADD.FTZ R203, R196, R203 ;  /* 0x000000cbc4cb0221 */ /* 0x000fe40000010000 */
.L_x_11775:
[----:B------:R-:W-:Y:S05]  /*1a00*/  BSYNC B0 ;  /* 0x0000000000007941 */ /* 0x000fea0003800000 */
.L_x_11773:
[----:B------:R-:W-:Y:S01]  /*1a10*/  BSSY B0, `(.L_x_11776) ;  /* 0x000000b000007945 */ /* 0x000fe20003800000 */
[----:B------:R-:W-:Y:S05]  /*1a20*/  @P2 BRA `(.L_x_11777) ;  /* 0x0000004000002947 */ /* 0x000fea0003800000 */
[----:B------:R-:W-:Y:S01]  /*1a30*/  MOV R202, RZ ;  /* 0x000000ff00ca7202 */ /* 0x000fe20000000f00 */
[----:B------:R-:W-:Y:S05]  /*1a40*/  @!P0 BRA `(.L_x_11778) ;  /* 0x0000007000008947 */ /* 0x000fea0003800000 */
[----:B-----5:R-:W-:Y:S01]  /*1a50*/  PRMT R202, RZ, 0x7610, R191 ;  /* 0x00007610ffca7816 */ /* 0x020fe200000000bf */
[----:B------:R-:W-:Y:S05]  /*1a60*/  BRA `(.L_x_11778) ;  /* 0x0000005000007947 */ /* 0x000fea0003800000 */
.L_x_11777:
[----:B-----5:R-:W-:Y:S02]  /*1a70*/  PRMT R196, RZ, 0x7610, R195 ;  /* 0x00007610ffc47816 */ /* 0x020fe400000000c3 */
[----:B------:R-:W-:-:S03]  /*1a80*/  @P0 PRMT R197, RZ, 0x7610, R191 ;  /* 0x00007610ffc50816 */ /* 0x000fc600000000bf */
[----:B------:R-:W-:-:S04]  /*1a90*/  FMUL.FTZ R196, R196, c[0x0][0x1ec] ;  /* 0x00007b00c4c47a20 */ /* 0x000fc80000410000 */
[----:B------:R-:W-:-:S04]  /*1aa0*/  FMUL.FTZ R202, R155, R196 ;  /* 0x000000c49bca7220 */ /* 0x000fc80000410000 */
[----:B------:R-:W-:Y:S02]  /*1ab0*/  @P0 FADD.FTZ R202, R197, R202 ;  /* 0x000000cac5ca0221 */ /* 0x000fe40000010000 */
.L_x_11778:
[----:B------:R-:W-:Y:S05]  /*1ac0*/  BSYNC B0 ;  /* 0x0000000000007941 */ /* 0x000fea0003800000 */
.L_x_11776:
        /* <DEDUP_REMOVED lines=18> */
.L_x_11780:
[----:B0----5:R-:W-:-:S05]  /*1bf0*/  PRMT R196, RZ, 0x5410, R192 ;  /* 0x00005410ffc47816 */ /* 0x021fca00000000c0 */
[----:B------:R-:W-:Y:S01]  /*1c00*/  FMUL.FTZ R219, R196, c[0x0][0x1ec] ;  /* 0x00007b00c4db7a20 */ /* 0x000fe20000410000 */
[----:B------:R-:W-:-:S03]  /*1c10*/  @P0 PRMT R196, RZ, 0x5410, R188 ;  /* 0x00005410ffc40816 */ /* 0x000fc600000000bc */
[----:B------:R-:W-:-:S04]  /*1c20*/  FMUL.FTZ R219, R156, R219 ;  /* 0x000000db9cdb7220 */ /* 0x000fc80000410000 */
[----:B------:R-:W-:Y:S02]  /*1c30*/  @P0 FADD.FTZ R219, R196, R219 ;  /* 0x000000dbc4db0221 */ /* 0x000fe40000010000 */
.L_x_11781:
[----:B------:R-:W-:Y:S05]  /*1c40*/  BSYNC B0 ;  /* 0x0000000000007941 */ /* 0x000fea0003800000 */
.L_x_11779:
[----:B------:R-:W-:Y:S01]  /*1c50*/  BSSY B0, `(.L_x_11782) ;  /* 0x000000b000007945 */ /* 0x000fe20003800000 */
[----:B------:R-:W-:Y:S05]  /*1c60*/  @P2 BRA `(.L_x_11783) ;  /* 0x0000004000002947 */ /* 0x000fea0003800000 */
[----:B------:R-:W-:Y:S01]  /*1c70*/  MOV R218, RZ ;  /* 0x000000ff00da7202 */ /* 0x000fe20000000f00 */
[----:B------:R-:W-:Y:S05]  /*1c80*/  @!P0 BRA `(.L_x_11784) ;  /* 0x0000007000008947 */ /* 0x000fea0003800000 */
[----:B-----5:R-:W-:Y:S01]  /*1c90*/  PRMT R218, RZ, 0x7610, R188 ;  /* 0x00007610ffda7816 */ /* 0x020fe200000000bc */
[----:B------:R-:W-:Y:S05]  /*1ca0*/  BRA `(.L_x_11784) ;  /* 0x0000005000007947 */ /* 0x000fea0003800000 */
.L_x_11783:
[----:B0----5:R-:W-:Y:S02]  /*1cb0*/  PRMT R196, RZ, 0x7610, R192 ;  /* 0x00007610ffc47816 */ /* 0x021fe400000000c0 */
[----:B------:R-:W-:-:S03]  /*1cc0*/  @P0 PRMT R197, RZ, 0x7610, R188 ;  /* 0x00007610ffc50816 */ /* 0x000fc600000000bc */
[----:B------:R-:W-:-:S04]  /*1cd0*/  FMUL.FTZ R196, R196, c[0x0][0x1ec] ;  /* 0x00007b00c4c47a20 */ /* 0x000fc80000410000 */
[----:B------:R-:W-:-:S04]  /*1ce0*/  FMUL.FTZ R218, R157, R196 ;  /* 0x000000c49dda7220 */ /* 0x000fc80000410000 */
[----:B------:R-:W-:Y:S02]  /*1cf0*/  @P0 FADD.FTZ R218, R197, R218 ;  /* 0x000000dac5da0221 */ /* 0x000fe40000010000 */
.L_x_11784:
[----:B------:R-:W-:Y:S05]  /*1d00*/  BSYNC B0 ;  /* 0x0000000000007941 */ /* 0x000fea0003800000 */
.L_x_11782:
[----:B------:R-:W-:Y:S01]  /*1d10*/  BSSY B0, `(.L_x_11785) ;  /* 0x000000b000007945 */ /* 0x000fe20003800000 */
[----:B------:R-:W-:Y:S05]  /*1d20*/  @P2 BRA `(.L_x_11786) ;  /* 0x0000004000002947 */ /* 0x000fea0003800000 */
[----:B0-----:R-:W-:Y:S01]  /*1d30*/  HFMA2.MMA R215, -RZ, RZ, 0, 0 ;  /* 0x00000000ffd77435 */ /* 0x001fe200000001ff */
[----:B------:R-:W-:Y:S05]  /*1d40*/  @!P0 BRA `(.L_x_11787) ;  /* 0x0000007000008947 */ /* 0x000fea0003800000 */
[----:B-----5:R-:W-:Y:S01]  /*1d50*/  PRMT R215, RZ, 0x5410, R189 ;  /* 0x00005410ffd77816 */ /* 0x020fe200000000bd */
[----:B------:R-:W-:Y:S05]  /*1d60*/  BRA `(.L_x_11787) ;  /* 0x0000005000007947 */ /* 0x000fea0003800000 */
.L_x_11786:
[----:B0----5:R-:W-:-:S05]  /*1d70*/  PRMT R196, RZ, 0x5410, R193 ;  /* 0x00005410ffc47816 */ /* 0x021fca00000000c1 */
[----:B------:R-:W-:Y:S01]  /*1d80*/  FMUL.FTZ R215, R196, c[0x0][0x1ec] ;  /* 0x00007b00c4d77a20 */ /* 0x000fe20000410000 */
[----:B------:R-:W-:-:S03]  /*1d90*/  @P0 PRMT R196, RZ, 0x5410, R189 ;  /* 0x00005410ffc40816 */ /* 0x000fc600000000bd */
[----:B------:R-:W-:-:S04]  /*1da0*/  FMUL.FTZ R215, R158, R215 ;  /* 0x000000d79ed77220 */ /* 0x000fc80000410000 */
[----:B------:R-:W-:Y:S02]  /*1db0*/  @P0 FADD.FTZ R215, R196, R215 ;  /* 0x000000d7c4d70221 */ /* 0x000fe40000010000 */
.L_x_11787:
[----:B------:R-:W-:Y:S05]  /*1dc0*/  BSYNC B0 ;  /* 0x0000000000007941 */ /* 0x000fea0003800000 */
.L_x_11785:
[----:B------:R-:W-:Y:S01]  /*1dd0*/  BSSY B0, `(.L_x_11788) ;  /* 0x000000b000007945 */ /* 0x000fe20003800000 */
[----:B------:R-:W-:Y:S05]  /*1de0*/  @P2 BRA `(.L_x_11789) ;  /* 0x0000004000002947 */ /* 0x000fea0003800000 */
[----:B------:R-:W-:Y:S01]  /*1df0*/  MOV R214, RZ ;  /* 0x000000ff00d67202 */ /* 0x000fe20000000f00 */
[----:B------:R-:W-:Y:S05]  /*1e00*/  @!P0 BRA `(.L_x_11790) ;  /* 0x0000007000008947 */ /* 0x000fea0003800000 */
[----:B-----5:R-:W-:Y:S01]  /*1e10*/  PRMT R214, RZ, 0x7610, R189 ;  /* 0x00007610ffd67816 */ /* 0x020fe200000000bd */
[----:B------:R-:W-:Y:S05]  /*1e20*/  BRA `(.L_x_11790) ;  /* 0x0000005000007947 */ /* 0x000fea0003800000 */
.L_x_11789:
[----:B-----5:R-:W-:Y:S02]  /*1e30*/  PRMT R196, RZ, 0x7610, R193 ;  /* 0x00007610ffc47816 */ /* 0x020fe400000000c1 */
[----:B------:R-:W-:-:S03]  /*1e40*/  @P0 PRMT R197, RZ, 0x7610, R189 ;  /* 0x00007610ffc50816 */ /* 0x000fc600000000bd */
[----:B------:R-:W-:-:S04]  /*1e50*/  FMUL.FTZ R196, R196, c[0x0][0x1ec] ;  /* 0x00007b00c4c47a20 */ /* 0x000fc80000410000 */
[----:B------:R-:W-:-:S04]  /*1e60*/  FMUL.FTZ R214, R159, R196 ;  /* 0x000000c49fd67220 */ /* 0x000fc80000410000 */
[----:B------:R-:W-:Y:S02]  /*1e70*/  @P0 FADD.FTZ R214, R197, R214 ;  /* 0x000000d6c5d60221 */ /* 0x000fe40000010000 */
.L_x_11790:
[----:B------:R-:W-:Y:S05]  /*1e80*/  BSYNC B0 ;  /* 0x0000000000007941 */ /* 0x000fea0003800000 */
.L_x_11788:
[----:B------:R-:W-:Y:S01]  /*1e90*/  BSSY B0, `(.L_x_11791) ;  /* 0x000000b000007945 */ /* 0x000fe20003800000 */
[----:B------:R-:W-:Y:S05]  /*1ea0*/  @P2 BRA `(.L_x_11792) ;  /* 0x0000004000002947 */ /* 0x000fea0003800000 */
[----:B------:R-:W-:Y:S01]  /*1eb0*/  HFMA2.MMA R213, -RZ, RZ, 0, 0 ;  /* 0x00000000ffd57435 */ /* 0x000fe200000001ff */
[----:B------:R-:W-:Y:S05]  /*1ec0*/  @!P0 BRA `(.L_x_11793) ;  /* 0x0000007000008947 */ /* 0x000fea0003800000 */
[----:B-----5:R-:W-:Y:S01]  /*1ed0*/  PRMT R213, RZ, 0x5410, R190 ;  /* 0x00005410ffd57816 */ /* 0x020fe200000000be */
[----:B------:R-:W-:Y:S05]  /*1ee0*/  BRA `(.L_x_11793) ;  /* 0x0000005000007947 */ /* 0x000fea0003800000 */
.L_x_11792:
[----:B-----5:R-:W-:-:S05]  /*1ef0*/  PRMT R196, RZ, 0x5410, R194 ;  /* 0x00005410ffc47816 */ /* 0x020fca00000000c2 */
[----:B------:R-:W-:Y:S01]  /*1f00*/  FMUL.FTZ R213, R196, c[0x0][0x1ec] ;  /* 0x00007b00c4d57a20 */ /* 0x000fe20000410000 */
[----:B------:R-:W-:-:S03]  /*1f10*/  @P0 PRMT R196, RZ, 0x5410, R190 ;  /* 0x00005410ffc40816 */ /* 0x000fc600000000be */
[----:B------:R-:W-:-:S04]  /*1f20*/  FMUL.FTZ R213, R160, R213 ;  /* 0x000000d5a0d57220 */ /* 0x000fc80000410000 */
[----:B------:R-:W-:Y:S02]  /*1f30*/  @P0 FADD.FTZ R213, R196, R213 ;  /* 0x000000d5c4d50221 */ /* 0x000fe40000010000 */
.L_x_11793:
[----:B------:R-:W-:Y:S05]  /*1f40*/  BSYNC B0 ;  /* 0x0000000000007941 */ /* 0x000fea0003800000 */
.L_x_11791:
[----:B------:R-:W-:Y:S01]  /*1f50*/  BSSY B0, `(.L_x_11794) ;  /* 0x000000b000007945 */ /* 0x000fe20003800000 */
[----:B------:R-:W-:Y:S05]  /*1f60*/  @P2 BRA `(.L_x_11795) ;  /* 0x0000004000002947 */ /* 0x000fea0003800000 */
[----:B------:R-:W-:Y:S01]  /*1f70*/  MOV R212, RZ ;  /* 0x000000ff00d47202 */ /* 0x000fe20000000f00 */
[----:B------:R-:W-:Y:S05]  /*1f80*/  @!P0 BRA `(.L_x_11796) ;  /* 0x0000007000008947 */ /* 0x000fea0003800000 */
[----:B-----5:R-:W-:Y:S01]  /*1f90*/  PRMT R212, RZ, 0x7610, R190 ;  /* 0x00007610ffd47816 */ /* 0x020fe200000000be */
[----:B------:R-:W-:Y:S05]  /*1fa0*/  BRA `(.L_x_11796) ;  /* 0x0000005000007947 */ /* 0x000fea0003800000 */
.L_x_11795:
[----:B-----5:R-:W-:Y:S02]  /*1fb0*/  PRMT R196, RZ, 0x7610, R194 ;  /* 0x00007610ffc47816 */ /* 0x020fe400000000c2 */
[----:B------:R-:W-:-:S03]  /*1fc0*/  @P0 PRMT R197, RZ, 0x7610, R190 ;  /* 0x00007610ffc50816 */ /* 0x000fc600000000be */
[----:B------:R-:W-:-:S04]  /*1fd0*/  FMUL.FTZ R196, R196, c[0x0][0x1ec] ;  /* 0x00007b00c4c47a20 */ /* 0x000fc80000410000 */
[----:B------:R-:W-:-:S04]  /*1fe0*/  FMUL.FTZ R212, R161, R196 ;  /* 0x000000c4a1d47220 */ /* 0x000fc80000410000 */
[----:B------:R-:W-:Y:S02]  /*1ff0*/  @P0 FADD.FTZ R212, R197, R212 ;  /* 0x000000d4c5d40221 */ /* 0x000fe40000010000 */
.L_x_11796:
[----:B------:R-:W-:Y:S05]  /*2000*/  BSYNC B0 ;  /* 0x0000000000007941 */ /* 0x000fea0003800000 */
.L_x_11794:
[----:B------:R-:W-:Y:S01]  /*2010*/  BSSY B0, `(.L_x_11797) ;  /* 0x000000b000007945 */ /* 0x000fe20003800000 */
[----:B------:R-:W-:Y:S05]  /*2020*/  @P2 BRA `(.L_x_11798) ;  /* 0x0000004000002947 */ /* 0x000fea0003800000 */
[----:B------:R-:W-:Y:S01]  /*2030*/  HFMA2.MMA R211, -RZ, RZ, 0, 0 ;  /* 0x00000000ffd37435 */ /* 0x000fe200000001ff */
[----:B------:R-:W-:Y:S05]  /*2040*/  @!P0 BRA `(.L_x_11799) ;  /* 0x0000007000008947 */ /* 0x000fea0003800000 */
[----:B-----5:R-:W-:Y:S01]  /*2050*/  PRMT R211, RZ, 0x5410, R191 ;  /* 0x00005410ffd37816 */ /* 0x020fe200000000bf */
[----:B------:R-:W-:Y:S05]  /*2060*/  BRA `(.L_x_11799) ;  /* 0x0000005000007947 */ /* 0x000fea0003800000 */
.L_x_11798:
[----:B-----5:R-:W-:-:S05]  /*2070*/  PRMT R196, RZ, 0x5410, R195 ;  /* 0x00005410ffc47816 */ /* 0x020fca00000000c3 */
[----:B------:R-:W-:Y:S01]  /*2080*/  FMUL.FTZ R211, R196, c[0x0][0x1ec] ;  /* 0x00007b00c4d37a20 */ /* 0x000fe20000410000 */
[----:B------:R-:W-:-:S03]  /*2090*/  @P0 PRMT R196, RZ, 0x5410, R191 ;  /* 0x00005410ffc40816 */ /* 0x000fc600000000bf */
[----:B------:R-:W-:-:S04]  /*20a0*/  FMUL.FTZ R211, R162, R211 ;  /* 0x000000d3a2d37220 */ /* 0x000fc80000410000 */
[----:B------:R-:W-:Y:S02]  /*20b0*/  @P0 FADD.FTZ R211, R196, R211 ;  /* 0x000000d3c4d30221 */ /* 0x000fe40000010000 */
.L_x_11799:
[----:B------:R-:W-:Y:S05]  /*20c0*/  BSYNC B0 ;  /* 0x0000000000007941 */ /* 0x000fea0003800000 */
.L_x_11797:
[----:B------:R-:W-:Y:S01]  /*20d0*/  BSSY B0, `(.L_x_11800) ;  /* 0x000000b000007945 */ /* 0x000fe20003800000 */
[----:B------:R-:W-:Y:S05]  /*20e0*/  @P2 BRA `(.L_x_11801) ;  /* 0x0000004000002947 */ /* 0x000fea0003800000 */
[----:B------:R-:W-:Y:S01]  /*20f0*/  MOV R210, RZ ;  /* 0x000000ff00d27202 */ /* 0x000fe20000000f00 */
[----:B------:R-:W-:Y:S05]  /*2100*/  @!P0 BRA `(.L_x_11802) ;  /* 0x0000007000008947 */ /* 0x000fea0003800000 */
[----:B-----5:R-:W-:Y:S01]  /*2110*/  PRMT R210, RZ, 0x7610, R191 ;  /* 0x00007610ffd27816 */ /* 0x020fe200000000bf */
[----:B------:R-:W-:Y:S05]  /*2120*/  BRA `(.L_x_11802) ;  /* 0x0000005000007947 */ /* 0x000fea0003800000 */
.L_x_11801:
[----:B-----5:R-:W-:Y:S02]  /*2130*/  PRMT R196, RZ, 0x7610, R195 ;  /* 0x00007610ffc47816 */ /* 0x020fe400000000c3 */
[----:B------:R-:W-:-:S03]  /*2140*/  @P0 PRMT R197, RZ, 0x7610, R191 ;  /* 0x00007610ffc50816 */ /* 0x000fc600000000bf */
[----:B------:R-:W-:-:S04]  /*2150*/  FMUL.FTZ R196, R196, c[0x0][0x1ec] ;  /* 0x00007b00c4c47a20 */ /* 0x000fc80000410000 */
[----:B------:R-:W-:-:S04]  /*2160*/  FMUL.FTZ R210, R163, R196 ;  /* 0x000000c4a3d27220 */ /* 0x000fc80000410000 */
[----:B------:R-:W-:Y:S02]  /*2170*/  @P0 FADD.FTZ R210, R197, R210 ;  /* 0x000000d2c5d20221 */ /* 0x000fe40000010000 */
.L_x_11802:
[----:B------:R-:W-:Y:S05]  /*2180*/  BSYNC B0 ;  /* 0x0000000000007941 */ /* 0x000fea0003800000 */
.L_x_11800:
        /* <DEDUP_REMOVED lines=18> */
.L_x_11804:
[----:B0----5:R-:W-:-:S05]  /*22b0*/  PRMT R196, RZ, 0x5410, R192 ;  /* 0x00005410ffc47816 */ /* 0x021fca00000000c0 */
[----:B------:R-:W-:Y:S01]  /*22c0*/  FMUL.FTZ R227, R196, c[0x0][0x1ec] ;  /* 0x00007b00c4e37a20 */ /* 0x000fe20000410000 */
[----:B------:R-:W-:-:S03]  /*22d0*/  @P0 PRMT R196, RZ, 0x5410, R188 ;  /* 0x00005410ffc40816 */ /* 0x000fc600000000bc */
[----:B------:R-:W-:-:S04]  /*22e0*/  FMUL.FTZ R227, R164, R227 ;  /* 0x000000e3a4e37220 */ /* 0x000fc80000410000 */
[----:B------:R-:W-:Y:S02]  /*22f0*/  @P0 FADD.FTZ R227, R196, R227 ;  /* 0x000000e3c4e30221 */ /* 0x000fe40000010000 */
.L_x_11805:
[----:B------:R-:W-:Y:S05]  /*2300*/  BSYNC B0 ;  /* 0x0000000000007941 */ /* 0x000fea0003800000 */
.L_x_11803:
[----:B------:R-:W-:Y:S01]  /*2310*/  BSSY B0, `(.L_x_11806) ;  /* 0x000000b000007945 */ /* 0x000fe20003800000 */
[----:B------:R-:W-:Y:S05]  /*2320*/  @P2 BRA `(.L_x_11807) ;  /* 0x0000004000002947 */ /* 0x000fea0003800000 */
[----:B------:R-:W-:Y:S01]  /*2330*/  MOV R226, RZ ;  /* 0x000000ff00e27202 */ /* 0x000fe20000000f00 */
[----:B------:R-:W-:Y:S05]  /*2340*/  @!P0 BRA `(.L_x_11808) ;  /* 0x0000007000008947 */ /* 0x000fea0003800000 */
[----:B-----5:R-:W-:Y:S01]  /*2350*/  PRMT R226, RZ, 0x7610, R188 ;  /* 0x00007610ffe27816 */ /* 0x020fe200000000bc */
[----:B------:R-:W-:Y:S05]  /*2360*/  BRA `(.L_x_11808) ;  /* 0x0000005000007947 */ /* 0x000fea0003800000 */
.L_x_11807:
[----:B0----5:R-:W-:Y:S02]  /*2370*/  PRMT R196, RZ, 0x7610, R192 ;  /* 0x00007610ffc47816 */ /* 0x021fe400000000c0 */
[----:B------:R-:W-:-:S03]  /*2380*/  @P0 PRMT R197, RZ, 0x7610, R188 ;  /* 0x00007610ffc50816 */ /* 0x000fc600000000bc */
[----:B------:R-:W-:-:S04]  /*2390*/  FMUL.FTZ R196, R196, c[0x0][0x1ec] ;  /* 0x00007b00c4c47a20 */ /* 0x000fc80000410000 */
[----:B------:R-:W-:-:S04]  /*23a0*/  FMUL.FTZ R226, R165, R196 ;  /* 0x000000c4a5e27220 */ /* 0x000fc80000410000 */
[----:B------:R-:W-:Y:S02]  /*23b0*/  @P0 FADD.FTZ R226, R197, R226 ;  /* 0x000000e2c5e20221 */ /* 0x000fe40000010000 */
.L_x_11808:
[----:B------:R-:W-:Y:S05]  /*23c0*/  BSYNC B0 ;  /* 0x0000000000007941 */ /* 0x000fea0003800000 */
.L_x_11806:
[----:B------:R-:W-:Y:S01]  /*23d0*/  BSSY B0, `(.L_x_11809) ;  /* 0x000000b000007945 */ /* 0x000fe20003800000 */
[----:B------:R-:W-:Y:S05]  /*23e0*/  @P2 BRA `(.L_x_11810) ;  /* 0x0000004000002947 */ /* 0x000fea0003800000 */
[----:B0-----:R-:W-:Y:S01]  /*23f0*/  HFMA2.MMA R225, -RZ, RZ, 0, 0 ;  /* 0x00000000ffe17435 */ /* 0x001fe200000001ff */
[----:B------:R-:W-:Y:S05]  /*2400*/  @!P0 BRA `(.L_x_11811) ;  /* 0x0000007000008947 */ /* 0x000fea0003800000 */
[----:B-----5:R-:W-:Y:S01]  /*2410*/  PRMT R225, RZ, 0x5410, R189 ;  /* 0x00005410ffe17816 */ /* 0x020fe200000000bd */
[----:B------:R-:W-:Y:S05]  /*2420*/  BRA `(.L_x_11811) ;  /* 0x0000005000007947 */ /* 0x000fea0003800000 */
.L_x_11810:
[----:B0----5:R-:W-:-:S05]  /*2430*/  PRMT R196, RZ, 0x5410, R193 ;  /* 0x00005410ffc47816 */ /* 0x021fca00000000c1 */
[----:B------:R-:W-:Y:S01]  /*2440*/  FMUL.FTZ R225, R196, c[0x0][0x1ec] ;  /* 0x00007b00c4e17a20 */ /* 0x000fe20000410000 */
[----:B------:R-:W-:-:S03]  /*2450*/  @P0 PRMT R196, RZ, 0x5410, R189 ;  /* 0x00005410ffc40816 */ /* 0x000fc600000000bd */
[----:B------:R-:W-:-:S04]  /*2460*/  FMUL.FTZ R225, R166, R225 ;  /* 0x000000e1a6e17220 */ /* 0x000fc80000410000 */
[----:B------:R-:W-:Y:S02]  /*2470*/  @P0 FADD.FTZ R225, R196, R225 ;  /* 0x000000e1c4e10221 */ /* 0x000fe40000010000 */
.L_x_11811:
[----:B------:R-:W-:Y:S05]  /*2480*/  BSYNC B0 ;  /* 0x0000000000007941 */ /* 0x000fea0003800000 */
.L_x_11809:
[----:B------:R-:W-:Y:S01]  /*2490*/  BSSY B0, `(.L_x_11812) ;  /* 0x000000b000007945 */ /* 0x000fe20003800000 */
[----:B------:R-:W-:Y:S05]  /*24a0*/  @P2 BRA `(.L_x_11813) ;  /* 0x0000004000002947 */ /* 0x000fea0003800000 */
[----:B------:R-:W-:Y:S01]  /*24b0*/  MOV R224, RZ ;  /* 0x000000ff00e07202 */ /* 0x000fe20000000f00 */
[----:B------:R-:W-:Y:S05]  /*24c0*/  @!P0 BRA `(.L_x_11814) ;  /* 0x0000007000008947 */ /* 0x000fea0003800000 */
[----:B-----5:R-:W-:Y:S01]  /*24d0*/  PRMT R224, RZ, 0x7610, R189 ;  /* 0x00007610ffe07816 */ /* 0x020fe200000000bd */
[----:B------:R-:W-:Y:S05]  /*24e0*/  BRA `(.L_x_11814) ;  /* 0x0000005000007947 */ /* 0x000fea0003800000 */
.L_x_11813:
[----:B-----5:R-:W-:Y:S02]  /*24f0*/  PRMT R196, RZ, 0x7610, R193 ;  /* 0x00007610ffc47816 */ /* 0x020fe400000000c1 */
[----:B------:R-:W-:-:S03]  /*2500*/  @P0 PRMT R197, RZ, 0x7610, R189 ;  /* 0x00007610ffc50816 */ /* 0x000fc600000000bd */
[----:B------:R-:W-:-:S04]  /*2510*/  FMUL.FTZ R196, R196, c[0x0][0x1ec] ;  /* 0x00007b00c4c47a20 */ /* 0x000fc80000410000 */
[----:B------:R-:W-:-:S04]  /*2520*/  FMUL.FTZ R224, R167, R196 ;  /* 0x000000c4a7e07220 */ /* 0x000fc80000410000 */
[----:B------:R-:W-:Y:S02]  /*2530*/  @P0 FADD.FTZ R224, R197, R224 ;  /* 0x000000e0c5e00221 */ /* 0x000fe40000010000 */
.L_x_11814:
[----:B------:R-:W-:Y:S05]  /*2540*/  BSYNC B0 ;  /* 0x0000000000007941 */ /* 0x000fea0003800000 */
.L_x_11812:
[----:B------:R-:W-:Y:S01]  /*2550*/  BSSY B0, `(.L_x_11815) ;  /* 0x000000b000007945 */ /* 0x000fe20003800000 */
[----:B------:R-:W-:Y:S05]  /*2560*/  @P2 BRA `(.L_x_11816) ;  /* 0x0000004000002947 */ /* 0x000fea0003800000 */
[----:B------:R-:W-:Y:S01]  /*2570*/  HFMA2.MMA R223, -RZ, RZ, 0, 0 ;  /* 0x00000000ffdf7435 */ /* 0x000fe200000001ff */
[----:B------:R-:W-:Y:S05]  /*2580*/  @!P0 BRA `(.L_x_11817) ;  /* 0x0000007000008947 */ /* 0x000fea0003800000 */
[----:B-----5:R-:W-:Y:S01]  /*2590*/  PRMT R223, RZ, 0x5410, R190 ;  /* 0x00005410ffdf7816 */ /* 0x020fe200000000be */
[----:B------:R-:W-:Y:S05]  /*25a0*/  BRA `(.L_x_11817) ;  /* 0x0000005000007947 */ /* 0x000fea0003800000 */
.L_x_11816:
[----:B-----5:R-:W-:-:S05]  /*25b0*/  PRMT R196, RZ, 0x5410, R194 ;  /* 0x00005410ffc47816 */ /* 0x020fca00000000c2 */
[----:B------:R-:W-:Y:S01]  /*25c0*/  FMUL.FTZ R223, R196, c[0x0][0x1ec] ;  /* 0x00007b00c4df7a20 */ /* 0x000fe20000410000 */
[----:B------:R-:W-:-:S03]  /*25d0*/  @P0 PRMT R196, RZ, 0x5410, R190 ;  /* 0x00005410ffc40816 */ /* 0x000fc600000000be */
[----:B------:R-:W-:-:S04]  /*25e0*/  FMUL.FTZ R223, R168, R223 ;  /* 0x000000dfa8df7220 */ /* 0x000fc80000410000 */
[----:B------:R-:W-:Y:S02]  /*25f0*/  @P0 FADD.FTZ R223, R196, R223 ;  /* 0x000000dfc4df0221 */ /* 0x000fe40000010000 */
.L_x_11817:
[----:B------:R-:W-:Y:S05]  /*2600*/  BSYNC B0 ;  /* 0x0000000000007941 */ /* 0x000fea0003800000 */
.L_x_11815:
[----:B------:R-:W-:Y:S01]  /*2610*/  BSSY B0, `(.L_x_11818) ;  /* 0x000000b000007945 */ /* 0x000fe20003800000 */
[----:B------:R-:W-:Y:S05]  /*2620*/  @P2 BRA `(.L_x_11819) ;  /* 0x0000004000002947 */ /* 0x000fea0003800000 */
[----:B------:R-:W-:Y:S01]  /*2630*/  MOV R222, RZ ;  /* 0x000000ff00de7202 */ /* 0x000fe20000000f00 */
[----:B------:R-:W-:Y:S05]  /*2640*/  @!P0 BRA `(.L_x_11820) ;  /* 0x0000007000008947 */ /* 0x000fea0003800000 */
[----:B-----5:R-:W-:Y:S01]  /*2650*/  PRMT R222, RZ, 0x7610, R190 ;  /* 0x00007610ffde7816 */ /* 0x020fe200000000be */
[----:B------:R-:W-:Y:S05]  /*2660*/  BRA `(.L_x_11820) ;  /* 0x0000005000007947 */ /* 0x000fea0003800000 */
.L_x_11819:
[----:B-----5:R-:W-:Y:S02]  /*2670*/  PRMT R196, RZ, 0x7610, R194 ;  /* 0x00007610ffc47816 */ /* 0x020fe400000000c2 */
[----:B------:R-:W-:-:S03]  /*2680*/  @P0 PRMT R197, RZ, 0x7610, R190 ;  /* 0x00007610ffc50816 */ /* 0x000fc600000000be */
[----:B------:R-:W-:-:S04]  /*2690*/  FMUL.FTZ R196, R196, c[0x0][0x1ec] ;  /* 0x00007b00c4c47a20 */ /* 0x000fc80000410000 */
[----:B------:R-:W-:-:S04]  /*26a0*/  FMUL.FTZ R222, R169, R196 ;  /* 0x000000c4a9de7220 */ /* 0x000fc80000410000 */
[----:B------:R-:W-:Y:S02]  /*26b0*/  @P0 FADD.FTZ R222, R197, R222 ;  /* 0x000000dec5de0221 */ /* 0x000fe40000010000 */
.L_x_11820:
[----:B------:R-:W-:Y:S05]  /*26c0*/  BSYNC B0 ;  /* 0x0000000000007941 */ /* 0x000fea0003800000 */
.L_x_11818:
[----:B------:R-:W-:Y:S01]  /*26d0*/  BSSY B0, `(.L_x_11821) ;  /* 0x000000b000007945 */ /* 0x000fe20003800000 */
[----:B------:R-:W-:Y:S05]  /*26e0*/  @P2 BRA `(.L_x_11822) ;  /* 0x0000004000002947 */ /* 0x000fea0003800000 */
[----:B------:R-:W-:Y:S01]  /*26f0*/  HFMA2.MMA R221, -RZ, RZ, 0, 0 ;  /* 0x00000000ffdd7435 */ /* 0x000fe200000001ff */
[----:B------:R-:W-:Y:S05]  /*2700*/  @!P0 BRA `(.L_x_11823) ;  /* 0x0000007000008947 */ /* 0x000fea0003800000 */
[----:B-----5:R-:W-:Y:S01]  /*2710*/  PRMT R221, RZ, 0x5410, R191 ;  /* 0x00005410ffdd7816 */ /* 0x020fe200000000bf */
[----:B------:R-:W-:Y:S05]  /*2720*/  BRA `(.L_x_11823) ;  /* 0x0000005000007947 */ /* 0x000fea0003800000 */
.L_x_11822:
[----:B-----5:R-:W-:-:S05]  /*2730*/  PRMT R196, RZ, 0x5410, R195 ;  /* 0x00005410ffc47816 */ /* 0x020fca00000000c3 */
[----:B------:R-:W-:Y:S01]  /*2740*/  FMUL.FTZ R221, R196, c[0x0][0x1ec] ;  /* 0x00007b00c4dd7a20 */ /* 0x000fe20000410000 */
[----:B------:R-:W-:-:S03]  /*2750*/  @P0 PRMT R196, RZ, 0x5410, R191 ;  /* 0x00005410ffc40816 */ /* 0x000fc600000000bf */
[----:B------:R-:W-:-:S04]  /*2760*/  FMUL.FTZ R221, R170, R221 ;  /* 0x000000ddaadd7220 */ /* 0x000fc80000410000 */
[----:B------:R-:W-:Y:S02]  /*2770*/  @P0 FADD.FTZ R221, R196, R221 ;  /* 0x000000ddc4dd0221 */ /* 0x000fe40000010000 */
.L_x_11823:
[----:B------:R-:W-:Y:S05]  /*2780*/  BSYNC B0 ;  /* 0x0000000000007941 */ /* 0x000fea0003800000 */
.L_x_11821:
[----:B------:R-:W-:Y:S01]  /*2790*/  BSSY B0, `(.L_x_11824) ;  /* 0x000000b000007945 */ /* 0x000fe20003800000 */
[----:B------:R-:W-:Y:S05]  /*27a0*/  @P2 BRA `(.L_x_11825) ;  /* 0x0000004000002947 */ /* 0x000fea0003800000 */
[----:B------:R-:W-:Y:S01]  /*27b0*/  MOV R220, RZ ;  /* 0x000000ff00dc7202 */ /* 0x000fe20000000f00 */
[----:B------:R-:W-:Y:S05]  /*27c0*/  @!P0 BRA `(.L_x_11826) ;  /* 0x0000007000008947 */ /* 0x000fea0003800000 */
[----:B-----5:R-:W-:Y:S01]  /*27d0*/  PRMT R220, RZ, 0x7610, R191 ;  /* 0x00007610ffdc7816 */ /* 0x020fe200000000bf */
[----:B------:R-:W-:Y:S05]  /*27e0*/  BRA `(.L_x_11826) ;  /* 0x0000005000007947 */ /* 0x000fea0003800000 */
.L_x_11825:
[----:B-----5:R-:W-:Y:S02]  /*27f0*/  PRMT R196, RZ, 0x7610, R195 ;  /* 0x00007610ffc47816 */ /* 0x020fe400000000c3 */
[----:B------:R-:W-:-:S03]  /*2800*/  @P0 PRMT R197, RZ, 0x7610, R191 ;  /* 0x00007610ffc50816 */ /* 0x000fc600000000bf */
[----:B------:R-:W-:-:S04]  /*2810*/  FMUL.FTZ R196, R196, c[0x0][0x1ec] ;  /* 0x00007b00c4c47a20 */ /* 0x000fc80000410000 */
[----:B------:R-:W-:-:S04]  /*2820*/  FMUL.FTZ R220, R171, R196 ;  /* 0x000000c4abdc7220 */ /* 0x000fc80000410000 */
[----:B------:R-:W-:Y:S02]  /*2830*/  @P0 FADD.FTZ R220, R197, R220 ;  /* 0x000000dcc5dc0221 */ /* 0x000fe40000010000 */
.L_x_11826:
[----:B------:R-:W-:Y:S05]  /*2840*/  BSYNC B0 ;  /* 0x0000000000007941 */ /* 0x000fea0003800000 */
.L_x_11824:
[-C--:B------:R-:W-:Y:S01]  /*2850*/  IMAD.WIDE.U32 R228, R229, R216.reuse, c[0x0][0x188] ;  /* 0x00006200e5e47625 */ /* 0x080fe200078e00d8 */
[----:B------:R-:W-:Y:S02]  /*2860*/  F2FP.BF16.PACK_AB R199, R220, R221 ;  /* 0x000000dddcc7723e */ /* 0x000fe400000010ff */
[----:B------:R-:W-:Y:S02]  /*2870*/  F2FP.BF16.PACK_AB R198, R222, R223 ;  /* 0x000000dfdec6723e */ /* 0x000fe400000010ff */
[----:B------:R-:W-:Y:S02]  /*2880*/  F2FP.BF16.PACK_AB R197, R224, R225 ;  /* 0x000000e1e0c5723e */ /* 0x000fe400000010ff */
[----:B------:R-:W-:Y:S02]  /*2890*/  F2FP.BF16.PACK_AB R196, R226, R227 ;  /* 0x000000e3e2c4723e */ /* 0x000fe400000010ff */
[----:B------:R-:W-:Y:S02]  /*28a0*/  @P1 IADD3 R231, R236, 0x280, RZ ;  /* 0x00000280ece71810 */ /* 0x000fe40007ffe0ff */
[----:B------:R-:W-:Y:S01]  /*28b0*/  IADD3 R239, R217, 0x280, RZ ;  /* 0x00000280d9ef7810 */ /* 0x000fe20007ffe0ff */
[----:B------:R0:W-:Y:S02]  /*28c0*/  STG.E.128 [R228.64], R196 ;  /* 0x000000c4e4007986 */ /* 0x0001e4000c101d04 */
[----:B0-----:R-:W-:-:S04]  /*28d0*/  @P1 IMAD.WIDE.U32 R198, R231, R216, c[0x0][0x170] ;  /* 0x00005c00e7c61625 */ /* 0x001fc800078e00d8 */
[----:B------:R-:W-:Y:S01]  /*28e0*/  @P0 IMAD.WIDE.U32 R196, R239, R216, c[0x0][0x180] ;  /* 0x00006000efc40625 */ /* 0x000fe200078e00d8 */
        /* <DEDUP_REMOVED lines=8> */
.L_x_11828:
[----:B0----5:R-:W-:-:S05]  /*2970*/  PRMT R196, RZ, 0x5410, R192 ;  /* 0x00005410ffc47816 */ /* 0x021fca00000000c0 */
[----:B------:R-:W-:Y:S01]  /*2980*/  FMUL.FTZ R235, R196, c[0x0][0x1ec] ;  /* 0x00007b00c4eb7a20 */ /* 0x000fe20000410000 */
[----:B------:R-:W-:-:S03]  /*2990*/  @P0 PRMT R196, RZ, 0x5410, R188 ;  /* 0x00005410ffc40816 */ /* 0x000fc600000000bc */
[----:B------:R-:W-:-:S04]  /*29a0*/  FMUL.FTZ R235, R172, R235 ;  /* 0x000000ebaceb7220 */ /* 0x000fc80000410000 */
[----:B------:R-:W-:Y:S02]  /*29b0*/  @P0 FADD.FTZ R235, R196, R235 ;  /* 0x000000ebc4eb0221 */ /* 0x000fe40000010000 */
.L_x_11829:
[----:B------:R-:W-:Y:S05]  /*29c0*/  BSYNC B0 ;  /* 0x0000000000007941 */ /* 0x000fea0003800000 */
.L_x_11827:
[----:B------:R-:W-:Y:S01]  /*29d0*/  BSSY B0, `(.L_x_11830) ;  /* 0x000000b000007945 */ /* 0x000fe20003800000 */
[----:B------:R-:W-:Y:S05]  /*29e0*/  @P2 BRA `(.L_x_11831) ;  /* 0x0000004000002947 */ /* 0x000fea0003800000 */
[----:B------:R-:W-:Y:S01]  /*29f0*/  MOV R234, RZ ;  /* 0x000000ff00ea7202 */ /* 0x000fe20000000f00 */
[----:B------:R-:W-:Y:S05]  /*2a00*/  @!P0 BRA `(.L_x_11832) ;  /* 0x0000007000008947 */ /* 0x000fea0003800000 */
[----:B-----5:R-:W-:Y:S01]  /*2a10*/  PRMT R234, RZ, 0x7610, R188 ;  /* 0x00007610ffea7816 */ /* 0x020fe200000000bc */
[----:B------:R-:W-:Y:S05]  /*2a20*/  BRA `(.L_x_11832) ;  /* 0x0000005000007947 */ /* 0x000fea0003800000 */
.L_x_11831:
[----:B0----5:R-:W-:Y:S02]  /*2a30*/  PRMT R196, RZ, 0x7610, R192 ;  /* 0x00007610ffc47816 */ /* 0x021fe400000000c0 */
[----:B------:R-:W-:-:S03]  /*2a40*/  @P0 PRMT R197, RZ, 0x7610, R188 ;  /* 0x00007610ffc50816 */ /* 0x000fc600000000bc */
[----:B------:R-:W-:-:S04]  /*2a50*/  FMUL.FTZ R196, R196, c[0x0][0x1ec] ;  /* 0x00007b00c4c47a20 */ /* 0x000fc80000410000 */
[----:B------:R-:W-:-:S04]  /*2a60*/  FMUL.FTZ R234, R173, R196 ;  /* 0x000000c4adea7220 */ /* 0x000fc80000410000 */
[----:B------:R-:W-:Y:S02]  /*2a70*/  @P0 FADD.FTZ R234, R197, R234 ;  /* 0x000000eac5ea0221 */ /* 0x000fe40000010000 */
.L_x_11832:
[----:B------:R-:W-:Y:S05]  /*2a80*/  BSYNC B0 ;  /* 0x0000000000007941 */ /* 0x000fea0003800000 */
.L_x_11830:
[----:B------:R-:W-:Y:S01]  /*2a90*/  BSSY B0, `(.L_x_11833) ;  /* 0x000000b000007945 */ /* 0x000fe20003800000 */
[----:B------:R-:W-:Y:S05]  /*2aa0*/  @P2 BRA `(.L_x_11834) ;  /* 0x0000004000002947 */ /* 0x000fea0003800000 */
[----:B------:R-:W-:Y:S01]  /*2ab0*/  HFMA2.MMA R233, -RZ, RZ, 0, 0 ;  /* 0x00000000ffe97435 */ /* 0x000fe200000001ff */
[----:B------:R-:W-:Y:S05]  /*2ac0*/  @!P0 BRA `(.L_x_11835) ;  /* 0x0000007000008947 */ /* 0x000fea0003800000 */
[----:B-----5:R-:W-:Y:S01]  /*2ad0*/  PRMT R233, RZ, 0x5410, R189 ;  /* 0x00005410ffe97816 */ /* 0x020fe200000000bd */
[----:B------:R-:W-:Y:S05]  /*2ae0*/  BRA `(.L_x_11835) ;  /* 0x0000005000007947 */ /* 0x000fea0003800000 */
.L_x_11834:
[----:B0----5:R-:W-:-:S05]  /*2af0*/  PRMT R196, RZ, 0x5410, R193 ;  /* 0x00005410ffc47816 */ /* 0x021fca00000000c1 */
[----:B------:R-:W-:Y:S01]  /*2b00*/  FMUL.FTZ R233, R196, c[0x0][0x1ec] ;  /* 0x00007b00c4e97a20 */ /* 0x000fe20000410000 */
[----:B------:R-:W-:-:S03]  /*2b10*/  @P0 PRMT R196, RZ, 0x5410, R189 ;  /* 0x00005410ffc40816 */ /* 0x000fc600000000bd */
[----:B------:R-:W-:-:S04]  /*2b20*/  FMUL.FTZ R233, R174, R233 ;  /* 0x000000e9aee97220 */ /* 0x000fc80000410000 */
[----:B------:R-:W-:Y:S02]  /*2b30*/  @P0 FADD.FTZ R233, R196, R233 ;  /* 0x000000e9c4e90221 */ /* 0x000fe40000010000 */
.L_x_11835:
[----:B------:R-:W-:Y:S05]  /*2b40*/  BSYNC B0 ;  /* 0x0000000000007941 */ /* 0x000fea0003800000 */
.L_x_11833:
[----:B------:R-:W-:Y:S01]  /*2b50*/  BSSY B0, `(.L_x_11836) ;  /* 0x000000b000007945 */ /* 0x000fe20003800000 */
[----:B------:R-:W-:Y:S05]  /*2b60*/  @P2 BRA `(.L_x_11837) ;  /* 0x0000004000002947 */ /* 0x000fea0003800000 */
[----:B------:R-:W-:Y:S01]  /*2b70*/  MOV R232, RZ ;  /* 0x000000ff00e87202 */ /* 0x000fe20000000f00 */
[----:B------:R-:W-:Y:S05]  /*2b80*/  @!P0 BRA `(.L_x_11838) ;  /* 0x0000007000008947 */ /* 0x000fea0003800000 */
[----:B-----5:R-:W-:Y:S01]  /*2b90*/  PRMT R232, RZ, 0x7610, R189 ;  /* 0x00007610ffe87816 */ /* 0x020fe200000000bd */
[----:B------:R-:W-:Y:S05]  /*2ba0*/  BRA `(.L_x_11838) ;  /* 0x0000005000007947 */ /* 0x000fea0003800000 */
.L_x_11837:
[----:B0----5:R-:W-:Y:S02]  /*2bb0*/  PRMT R196, RZ, 0x7610, R193 ;  /* 0x00007610ffc47816 */ /* 0x021fe400000000c1 */
[----:B------:R-:W-:-:S03]  /*2bc0*/  @P0 PRMT R197, RZ, 0x7610, R189 ;  /* 0x00007610ffc50816 */ /* 0x000fc600000000bd */
[----:B------:R-:W-:-:S04]  /*2bd0*/  FMUL.FTZ R196, R196, c[0x0][0x1ec] ;  /* 0x00007b00c4c47a20 */ /* 0x000fc80000410000 */
[----:B------:R-:W-:-:S04]  /*2be0*/  FMUL.FTZ R232, R175, R196 ;  /* 0x000000c4afe87220 */ /* 0x000fc80000410000 */
[----:B------:R-:W-:Y:S02]  /*2bf0*/  @P0 FADD.FTZ R232, R197, R232 ;  /* 0x000000e8c5e80221 */ /* 0x000fe40000010000 */
.L_x_11838:
[----:B------:R-:W-:Y:S05]  /*2c00*/  BSYNC B0 ;  /* 0x0000000000007941 */ /* 0x000fea0003800000 */
.L_x_11836:
[----:B------:R-:W-:Y:S01]  /*2c10*/  BSSY B0, `(.L_x_11839) ;  /* 0x000000b000007945 */ /* 0x000fe20003800000 */
[----:B------:R-:W-:Y:S05]  /*2c20*/  @P2 BRA `(.L_x_11840) ;  /* 0x0000004000002947 */ /* 0x000fea0003800000 */
[----:B------:R-:W-:Y:S01]  /*2c30*/  HFMA2.MMA R231, -RZ, RZ, 0, 0 ;  /* 0x00000000ffe77435 */ /* 0x000fe200000001ff */
[----:B------:R-:W-:Y:S05]  /*2c40*/  @!P0 BRA `(.L_x_11841) ;  /* 0x0000007000008947 */ /* 0x000fea0003800000 */
[----:B-----5:R-:W-:Y:S01]  /*2c50*/  PRMT R231, RZ, 0x5410, R190 ;  /* 0x00005410ffe77816 */ /* 0x020fe200000000be */
[----:B------:R-:W-:Y:S05]  /*2c60*/  BRA `(.L_x_11841) ;  /* 0x0000005000007947 */ /* 0x000fea0003800000 */
.L_x_11840:
[----:B0----5:R-:W-:-:S05]  /*2c70*/  PRMT R196, RZ, 0x5410, R194 ;  /* 0x00005410ffc47816 */ /* 0x021fca00000000c2 */
[----:B------:R-:W-:Y:S01]  /*2c80*/  FMUL.FTZ R231, R196, c[0x0][0x1ec] ;  /* 0x00007b00c4e77a20 */ /* 0x000fe20000410000 */
[----:B------:R-:W-:-:S03]  /*2c90*/  @P0 PRMT R196, RZ, 0x5410, R190 ;  /* 0x00005410ffc40816 */ /* 0x000fc600000000be */
[----:B------:R-:W-:-:S04]  /*2ca0*/  FMUL.FTZ R231, R176, R231 ;  /* 0x000000e7b0e77220 */ /* 0x000fc80000410000 */
[----:B------:R-:W-:Y:S02]  /*2cb0*/  @P0 FADD.FTZ R231, R196, R231 ;  /* 0x000000e7c4e70221 */ /* 0x000fe40000010000 */
.L_x_11841:
[----:B------:R-:W-:Y:S05]  /*2cc0*/  BSYNC B0 ;  /* 0x0000000000007941 */ /* 0x000fea0003800000 */
.L_x_11839:
[----:B------:R-:W-:Y:S01]  /*2cd0*/  BSSY B0, `(.L_x_11842) ;  /* 0x000000b000007945 */ /* 0x000fe20003800000 */
[----:B------:R-:W-:Y:S05]  /*2ce0*/  @P2 BRA `(.L_x_11843) ;  /* 0x0000004000002947 */ /* 0x000fea0003800000 */
[----:B------:R-:W-:Y:S01]  /*2cf0*/  MOV R230, RZ ;  /* 0x000000ff00e67202 */ /* 0x000fe20000000f00 */
[----:B------:R-:W-:Y:S05]  /*2d00*/  @!P0 BRA `(.L_x_11844) ;  /* 0x0000007000008947 */ /* 0x000fea0003800000 */
[----:B-----5:R-:W-:Y:S01]  /*2d10*/  PRMT R230, RZ, 0x7610, R190 ;  /* 0x00007610ffe67816 */ /* 0x020fe200000000be */
[----:B------:R-:W-:Y:S05]  /*2d20*/  BRA `(.L_x_11844) ;  /* 0x0000005000007947 */ /* 0x000fea0003800000 */
.L_x_11843:
[----:B0----5:R-:W-:Y:S02]  /*2d30*/  PRMT R196, RZ, 0x7610, R194 ;  /* 0x00007610ffc47816 */ /* 0x021fe400000000c2 */
[----:B------:R-:W-:-:S03]  /*2d40*/  @P0 PRMT R197, RZ, 0x7610, R190 ;  /* 0x00007610ffc50816 */ /* 0x000fc600000000be */
[----:B------:R-:W-:-:S04]  /*2d50*/  FMUL.FTZ R196, R196, c[0x0][0x1ec] ;  /* 0x00007b00c4c47a20 */ /* 0x000fc80000410000 */
[----:B------:R-:W-:-:S04]  /*2d60*/  FMUL.FTZ R230, R177, R196 ;  /* 0x000000c4b1e67220 */ /* 0x000fc80000410000 */
[----:B------:R-:W-:Y:S02]  /*2d70*/  @P0 FADD.FTZ R230, R197, R230 ;  /* 0x000000e6c5e60221 */ /* 0x000fe40000010000 */
.L_x_11844:
[----:B------:R-:W-:Y:S05]  /*2d80*/  BSYNC B0 ;  /* 0x0000000000007941 */ /* 0x000fea0003800000 */
.L_x_11842:
[----:B------:R-:W-:Y:S01]  /*2d90*/  BSSY B0, `(.L_x_11845) ;  /* 0x000000b000007945 */ /* 0x000fe20003800000 */
[----:B------:R-:W-:Y:S05]  /*2da0*/  @P2 BRA `(.L_x_11846) ;  /* 0x0000004000002947 */ /* 0x000fea0003800000 */
[----:B------:R-:W-:Y:S01]  /*2db0*/  HFMA2.MMA R229, -RZ, RZ, 0, 0 ;  /* 0x00000000ffe57435 */ /* 0x000fe200000001ff */
[----:B------:R-:W-:Y:S05]  /*2dc0*/  @!P0 BRA `(.L_x_11847) ;  /* 0x0000007000008947 */ /* 0x000fea0003800000 */
[----:B-----5:R-:W-:Y:S01]  /*2dd0*/  PRMT R229, RZ, 0x5410, R191 ;  /* 0x00005410ffe57816 */ /* 0x020fe200000000bf */
[----:B------:R-:W-:Y:S05]  /*2de0*/  BRA `(.L_x_11847) ;  /* 0x0000005000007947 */ /* 0x000fea0003800000 */
.L_x_11846:
[----:B0----5:R-:W-:-:S05]  /*2df0*/  PRMT R196, RZ, 0x5410, R195 ;  /* 0x00005410ffc47816 */ /* 0x021fca00000000c3 */
[----:B------:R-:W-:Y:S01]  /*2e00*/  FMUL.FTZ R229, R196, c[0x0][0x1ec] ;  /* 0x00007b00c4e57a20 */ /* 0x000fe20000410000 */
[----:B------:R-:W-:-:S03]  /*2e10*/  @P0 PRMT R196, RZ, 0x5410, R191 ;  /* 0x00005410ffc40816 */ /* 0x000fc600000000bf */
[----:B------:R-:W-:-:S04]  /*2e20*/  FMUL.FTZ R229, R178, R229 ;  /* 0x000000e5b2e57220 */ /* 0x000fc80000410000 */
[----:B------:R-:W-:Y:S02]  /*2e30*/  @P0 FADD.FTZ R229, R196, R229 ;  /* 0x000000e5c4e50221 */ /* 0x000fe40000010000 */
.L_x_11847:
[----:B------:R-:W-:Y:S05]  /*2e40*/  BSYNC B0 ;  /* 0x0000000000007941 */ /* 0x000fea0003800000 */
.L_x_11845:
[----:B------:R-:W-:Y:S01]  /*2e50*/  BSSY B0, `(.L_x_11848) ;  /* 0x000000b000007945 */ /* 0x000fe20003800000 */
[----:B------:R-:W-:Y:S05]  /*2e60*/  @P2 BRA `(.L_x_11849) ;  /* 0x0000004000002947 */ /* 0x000fea0003800000 */
[----:B------:R-:W-:Y:S01]  /*2e70*/  MOV R228, RZ ;  /* 0x000000ff00e47202 */ /* 0x000fe20000000f00 */
[----:B------:R-:W-:Y:S05]  /*2e80*/  @!P0 BRA `(.L_x_11850) ;  /* 0x0000007000008947 */ /* 0x000fea0003800000 */
[----:B-----5:R-:W-:Y:S01]  /*2e90*/  PRMT R228, RZ, 0x7610, R191 ;  /* 0x00007610ffe47816 */ /* 0x020fe200000000bf */
[----:B------:R-:W-:Y:S05]  /*2ea0*/  BRA `(.L_x_11850) ;  /* 0x0000005000007947 */ /* 0x000fea0003800000 */
.L_x_11849:
[----:B0----5:R-:W-:Y:S02]  /*2eb0*/  PRMT R196, RZ, 0x7610, R195 ;  /* 0x00007610ffc47816 */ /* 0x021fe400000000c3 */
[----:B------:R-:W-:-:S03]  /*2ec0*/  @P0 PRMT R197, RZ, 0x7610, R191 ;  /* 0x00007610ffc50816 */ /* 0x000fc600000000bf */
[----:B------:R-:W-:-:S04]  /*2ed0*/  FMUL.FTZ R196, R196, c[0x0][0x1ec] ;  /* 0x00007b00c4c47a20 */ /* 0x000fc80000410000 */
[----:B------:R-:W-:-:S04]  /*2ee0*/  FMUL.FTZ R228, R179, R196 ;  /* 0x000000c4b3e47220 */ /* 0x000fc80000410000 */
[----:B------:R-:W-:Y:S02]  /*2ef0*/  @P0 FADD.FTZ R228, R197, R228 ;  /* 0x000000e4c5e40221 */ /* 0x000fe40000010000 */
.L_x_11850:
[----:B------:R-:W-:Y:S05]  /*2f00*/  BSYNC B0 ;  /* 0x0000000000007941 */ /* 0x000fea0003800000 */
.L_x_11848:
[-C--:B------:R-:W-:Y:S01]  /*2f10*/  IMAD.WIDE.U32 R238, R239, R216.reuse, c[0x0][0x188] ;  /* 0x00006200efee7625 */ /* 0x080fe200078e00d8 */
[----:B0-----:R-:W-:Y:S02]  /*2f20*/  F2FP.BF16.PACK_AB R199, R228, R229 ;  /* 0x000000e5e4c7723e */ /* 0x001fe400000010ff */
        /* <DEDUP_REMOVED lines=16> */
.L_x_11852:
[----:B0----5:R-:W-:-:S05]  /*3030*/  PRMT R196, RZ, 0x5410, R192 ;  /* 0x00005410ffc47816 */ /* 0x021fca00000000c0 */
[----:B------:R-:W-:-:S04]  /*3040*/  FMUL.FTZ R197, R196, c[0x0][0x1ec] ;  /* 0x00007b00c4c57a20 */ /* 0x000fc80000410000 */
[----:B------:R-:W-:Y:S01]  /*3050*/  FMUL.FTZ R236, R180, R197 ;  /* 0x000000c5b4ec7220 */ /* 0x000fe20000410000 */
[----:B------:R-:W-:-:S05]  /*3060*/  @P0 PRMT R197, RZ, 0x5410, R188 ;  /* 0x00005410ffc50816 */ /* 0x000fca00000000bc */
[----:B------:R-:W-:Y:S02]  /*3070*/  @P0 FADD.FTZ R236, R197, R236 ;  /* 0x000000ecc5ec0221 */ /* 0x000fe40000010000 */
.L_x_11853:
[----:B------:R-:W-:Y:S05]  /*3080*/  BSYNC B0 ;  /* 0x0000000000007941 */ /* 0x000fea0003800000 */
.L_x_11851:
[----:B------:R-:W-:Y:S01]  /*3090*/  BSSY B0, `(.L_x_11854) ;  /* 0x000000b000007945 */ /* 0x000fe20003800000 */
[----:B------:R-:W-:Y:S05]  /*30a0*/  @P2 BRA `(.L_x_11855) ;  /* 0x0000004000002947 */ /* 0x000fea0003800000 */
[----:B------:R-:W-:Y:S01]  /*30b0*/  MOV R237, RZ ;  /* 0x000000ff00ed7202 */ /* 0x000fe20000000f00 */
[----:B------:R-:W-:Y:S05]  /*30c0*/  @!P0 BRA `(.L_x_11856) ;  /* 0x0000007000008947 */ /* 0x000fea0003800000 */
[----:B-----5:R-:W-:Y:S01]  /*30d0*/  PRMT R237, RZ, 0x7610, R188 ;  /* 0x00007610ffed7816 */ /* 0x020fe200000000bc */
[----:B------:R-:W-:Y:S05]  /*30e0*/  BRA `(.L_x_11856) ;  /* 0x0000005000007947 */ /* 0x000fea0003800000 */
.L_x_11855:
[----:B0----5:R-:W-:-:S05]  /*30f0*/  PRMT R196, RZ, 0x7610, R192 ;  /* 0x00007610ffc47816 */ /* 0x021fca00000000c0 */
[----:B------:R-:W-:-:S04]  /*3100*/  FMUL.FTZ R196, R196, c[0x0][0x1ec] ;  /* 0x00007b00c4c47a20 */ /* 0x000fc80000410000 */
[----:B------:R-:W-:Y:S01]  /*3110*/  FMUL.FTZ R237, R181, R196 ;  /* 0x000000c4b5ed7220 */ /* 0x000fe20000410000 */
[----:B------:R-:W-:-:S05]  /*3120*/  @P0 PRMT R196, RZ, 0x7610, R188 ;  /* 0x00007610ffc40816 */ /* 0x000fca00000000bc */
[----:B------:R-:W-:Y:S02]  /*3130*/  @P0 FADD.FTZ R237, R196, R237 ;  /* 0x000000edc4ed0221 */ /* 0x000fe40000010000 */
.L_x_11856:
[----:B------:R-:W-:Y:S05]  /*3140*/  BSYNC B0 ;  /* 0x0000000000007941 */ /* 0x000fea0003800000 */
.L_x_11854:
[----:B------:R-:W-:Y:S01]  /*3150*/  BSSY B0, `(.L_x_11857) ;  /* 0x000000b000007945 */ /* 0x000fe20003800000 */
[----:B------:R-:W-:Y:S05]  /*3160*/  @P2 BRA `(.L_x_11858) ;  /* 0x0000004000002947 */ /* 0x000fea0003800000 */
[----:B------:R-:W-:Y:S01]  /*3170*/  HFMA2.MMA R238, -RZ, RZ, 0, 0 ;  /* 0x00000000ffee7435 */ /* 0x000fe200000001ff */
[----:B------:R-:W-:Y:S05]  /*3180*/  @!P0 BRA `(.L_x_11859) ;  /* 0x0000007000008947 */ /* 0x000fea0003800000 */
[----:B-----5:R-:W-:Y:S01]  /*3190*/  PRMT R238, RZ, 0x5410, R189 ;  /* 0x00005410ffee7816 */ /* 0x020fe200000000bd */
[----:B------:R-:W-:Y:S05]  /*31a0*/  BRA `(.L_x_11859) ;  /* 0x0000005000007947 */ /* 0x000fea0003800000 */
.L_x_11858:
[----:B0----5:R-:W-:-:S05]  /*31b0*/  PRMT R196, RZ, 0x5410, R193 ;  /* 0x00005410ffc47816 */ /* 0x021fca00000000c1 */
[----:B------:R-:W-:-:S04]  /*31c0*/  FMUL.FTZ R197, R196, c[0x0][0x1ec] ;  /* 0x00007b00c4c57a20 */ /* 0x000fc80000410000 */
[----:B------:R-:W-:Y:S01]  /*31d0*/  FMUL.FTZ R238, R182, R197 ;  /* 0x000000c5b6ee7220 */ /* 0x000fe20000410000 */
[----:B------:R-:W-:-:S05]  /*31e0*/  @P0 PRMT R197, RZ, 0x5410, R189 ;  /* 0x00005410ffc50816 */ /* 0x000fca00000000bd */
[----:B------:R-:W-:Y:S02]  /*31f0*/  @P0 FADD.FTZ R238, R197, R238 ;  /* 0x000000eec5ee0221 */ /* 0x000fe40000010000 */
.L_x_11859:
[----:B------:R-:W-:Y:S05]  /*3200*/  BSYNC B0 ;  /* 0x0000000000007941 */ /* 0x000fea0003800000 */
.L_x_11857:
[----:B------:R-:W-:Y:S01]  /*3210*/  BSSY B0, `(.L_x_11860) ;  /* 0x000000b000007945 */ /* 0x000fe20003800000 */
[----:B------:R-:W-:Y:S05]  /*3220*/  @P2 BRA `(.L_x_11861) ;  /* 0x0000004000002947 */ /* 0x000fea0003800000 */
[----:B------:R-:W-:Y:S01]  /*3230*/  MOV R239, RZ ;  /* 0x000000ff00ef7202 */ /* 0x000fe20000000f00 */
[----:B------:R-:W-:Y:S05]  /*3240*/  @!P0 BRA `(.L_x_11862) ;  /* 0x0000007000008947 */ /* 0x000fea0003800000 */
[----:B-----5:R-:W-:Y:S01]  /*3250*/  PRMT R239, RZ, 0x7610, R189 ;  /* 0x00007610ffef7816 */ /* 0x020fe200000000bd */
[----:B------:R-:W-:Y:S05]  /*3260*/  BRA `(.L_x_11862) ;  /* 0x0000005000007947 */ /* 0x000fea0003800000 */
.L_x_11861:
[----:B0----5:R-:W-:-:S05]  /*3270*/  PRMT R196, RZ, 0x7610, R193 ;  /* 0x00007610ffc47816 */ /* 0x021fca00000000c1 */
[----:B------:R-:W-:-:S04]  /*3280*/  FMUL.FTZ R196, R196, c[0x0][0x1ec] ;  /* 0x00007b00c4c47a20 */ /* 0x000fc80000410000 */
[----:B------:R-:W-:Y:S01]  /*3290*/  FMUL.FTZ R239, R183, R196 ;  /* 0x000000c4b7ef7220 */ /* 0x000fe20000410000 */
[----:B------:R-:W-:-:S05]  /*32a0*/  @P0 PRMT R196, RZ, 0x7610, R189 ;  /* 0x00007610ffc40816 */ /* 0x000fca00000000bd */
[----:B------:R-:W-:Y:S02]  /*32b0*/  @P0 FADD.FTZ R239, R196, R239 ;  /* 0x000000efc4ef0221 */ /* 0x000fe40000010000 */
.L_x_11862:
[----:B------:R-:W-:Y:S05]  /*32c0*/  BSYNC B0 ;  /* 0x0000000000007941 */ /* 0x000fea0003800000 */
.L_x_11860:
[----:B------:R-:W-:Y:S01]  /*32d0*/  BSSY B0, `(.L_x_11863) ;  /* 0x000000b000007945 */ /* 0x000fe20003800000 */
[----:B------:R-:W-:Y:S05]  /*32e0*/  @P2 BRA `(.L_x_11864) ;  /* 0x0000004000002947 */ /* 0x000fea0003800000 */
[----:B------:R-:W-:Y:S01]  /*32f0*/  HFMA2.MMA R240, -RZ, RZ, 0, 0 ;  /* 0x00000000fff07435 */ /* 0x000fe200000001ff */
[----:B------:R-:W-:Y:S05]  /*3300*/  @!P0 BRA `(.L_x_11865) ;  /* 0x0000007000008947 */ /* 0x000fea0003800000 */
[----:B-----5:R-:W-:Y:S01]  /*3310*/  PRMT R240, RZ, 0x5410, R190 ;  /* 0x00005410fff07816 */ /* 0x020fe200000000be */
[----:B------:R-:W-:Y:S05]  /*3320*/  BRA `(.L_x_11865) ;  /* 0x0000005000007947 */ /* 0x000fea0003800000 */
.L_x_11864:
[----:B0----5:R-:W-:-:S05]  /*3330*/  PRMT R196, RZ, 0x5410, R194 ;  /* 0x00005410ffc47816 */ /* 0x021fca00000000c2 */
[----:B------:R-:W-:-:S04]  /*3340*/  FMUL.FTZ R197, R196, c[0x0][0x1ec] ;  /* 0x00007b00c4c57a20 */ /* 0x000fc80000410000 */
[----:B------:R-:W-:Y:S01]  /*3350*/  FMUL.FTZ R240, R184, R197 ;  /* 0x000000c5b8f07220 */ /* 0x000fe20000410000 */
[----:B------:R-:W-:-:S05]  /*3360*/  @P0 PRMT R197, RZ, 0x5410, R190 ;  /* 0x00005410ffc50816 */ /* 0x000fca00000000be */
[----:B------:R-:W-:Y:S02]  /*3370*/  @P0 FADD.FTZ R240, R197, R240 ;  /* 0x000000f0c5f00221 */ /* 0x000fe40000010000 */
.L_x_11865:
[----:B------:R-:W-:Y:S05]  /*3380*/  BSYNC B0 ;  /* 0x0000000000007941 */ /* 0x000fea0003800000 */
.L_x_11863:
[----:B------:R-:W-:Y:S01]  /*3390*/  BSSY B0, `(.L_x_11866) ;  /* 0x000000b000007945 */ /* 0x000fe20003800000 */
[----:B------:R-:W-:Y:S05]  /*33a0*/  @P2 BRA `(.L_x_11867) ;  /* 0x0000004000002947 */ /* 0x000fea0003800000 */
[----:B------:R-:W-:Y:S01]  /*33b0*/  MOV R241, RZ ;  /* 0x000000ff00f17202 */ /* 0x000fe20000000f00 */
[----:B------:R-:W-:Y:S05]  /*33c0*/  @!P0 BRA `(.L_x_11868) ;  /* 0x0000007000008947 */ /* 0x000fea0003800000 */
[----:B-----5:R-:W-:Y:S01]  /*33d0*/  PRMT R241, RZ, 0x7610, R190 ;  /* 0x00007610fff17816 */ /* 0x020fe200000000be */
[----:B------:R-:W-:Y:S05]  /*33e0*/  BRA `(.L_x_11868) ;  /* 0x0000005000007947 */ /* 0x000fea0003800000 */
.L_x_11867:
[----:B0----5:R-:W-:-:S05]  /*33f0*/  PRMT R196, RZ, 0x7610, R194 ;  /* 0x00007610ffc47816 */ /* 0x021fca00000000c2 */
[----:B------:R-:W-:-:S04]  /*3400*/  FMUL.FTZ R196, R196, c[0x0][0x1ec] ;  /* 0x00007b00c4c47a20 */ /* 0x000fc80000410000 */
[----:B------:R-:W-:Y:S01]  /*3410*/  FMUL.FTZ R241, R185, R196 ;  /* 0x000000c4b9f17220 */ /* 0x000fe20000410000 */
[----:B------:R-:W-:-:S05]  /*3420*/  @P0 PRMT R196, RZ, 0x7610, R190 ;  /* 0x00007610ffc40816 */ /* 0x000fca00000000be */
[----:B------:R-:W-:Y:S02]  /*3430*/  @P0 FADD.FTZ R241, R196, R241 ;  /* 0x000000f1c4f10221 */ /* 0x000fe40000010000 */
.L_x_11868:
[----:B------:R-:W-:Y:S05]  /*3440*/  BSYNC B0 ;  /* 0x0000000000007941 */ /* 0x000fea0003800000 */
.L_x_11866:
[----:B------:R-:W-:Y:S01]  /*3450*/  BSSY B0, `(.L_x_11869) ;  /* 0x000000b000007945 */ /* 0x000fe20003800000 */
[----:B------:R-:W-:Y:S05]  /*3460*/  @P2 BRA `(.L_x_11870) ;  /* 0x0000004000002947 */ /* 0x000fea0003800000 */
[----:B------:R-:W-:Y:S01]  /*3470*/  HFMA2.MMA R242, -RZ, RZ, 0, 0 ;  /* 0x00000000fff27435 */ /* 0x000fe200000001ff */
[----:B------:R-:W-:Y:S05]  /*3480*/  @!P0 BRA `(.L_x_11871) ;  /* 0x0000007000008947 */ /* 0x000fea0003800000 */
[----:B-----5:R-:W-:Y:S01]  /*3490*/  PRMT R242, RZ, 0x5410, R191 ;  /* 0x00005410fff27816 */ /* 0x020fe200000000bf */
[----:B------:R-:W-:Y:S05]  /*34a0*/  BRA `(.L_x_11871) ;  /* 0x0000005000007947 */ /* 0x000fea0003800000 */
.L_x_11870:
[----:B0----5:R-:W-:-:S05]  /*34b0*/  PRMT R196, RZ, 0x5410, R195 ;  /* 0x00005410ffc47816 */ /* 0x021fca00000000c3 */
[----:B------:R-:W-:-:S04]  /*34c0*/  FMUL.FTZ R197, R196, c[0x0][0x1ec] ;  /* 0x00007b00c4c57a20 */ /* 0x000fc80000410000 */
[----:B------:R-:W-:Y:S01]  /*34d0*/  FMUL.FTZ R242, R186, R197 ;  /* 0x000000c5baf27220 */ /* 0x000fe20000410000 */
[----:B------:R-:W-:-:S05]  /*34e0*/  @P0 PRMT R197, RZ, 0x5410, R191 ;  /* 0x00005410ffc50816 */ /* 0x000fca00000000bf */
[----:B------:R-:W-:Y:S02]  /*34f0*/  @P0 FADD.FTZ R242, R197, R242 ;  /* 0x000000f2c5f20221 */ /* 0x000fe40000010000 */
.L_x_11871:
[----:B------:R-:W-:Y:S05]  /*3500*/  BSYNC B0 ;  /* 0x0000000000007941 */ /* 0x000fea0003800000 */
.L_x_11869:
[----:B------:R-:W-:Y:S01]  /*3510*/  BSSY B0, `(.L_x_11872) ;  /* 0x000000b000007945 */ /* 0x000fe20003800000 */
[----:B------:R-:W-:Y:S05]  /*3520*/  @P2 BRA `(.L_x_11873) ;  /* 0x0000004000002947 */ /* 0x000fea0003800000 */
[----:B------:R-:W-:Y:S01]  /*3530*/  MOV R243, RZ ;  /* 0x000000ff00f37202 */ /* 0x000fe20000000f00 */
[----:B------:R-:W-:Y:S05]  /*3540*/  @!P0 BRA `(.L_x_11874) ;  /* 0x0000007000008947 */ /* 0x000fea0003800000 */
[----:B-----5:R-:W-:Y:S01]  /*3550*/  PRMT R243, RZ, 0x7610, R191 ;  /* 0x00007610fff37816 */ /* 0x020fe200000000bf */
[----:B------:R-:W-:Y:S05]  /*3560*/  BRA `(.L_x_11874) ;  /* 0x0000005000007947 */ /* 0x000fea0003800000 */
.L_x_11873:
[----:B0----5:R-:W-:-:S05]  /*3570*/  PRMT R196, RZ, 0x7610, R195 ;  /* 0x00007610ffc47816 */ /* 0x021fca00000000c3 */
[----:B------:R-:W-:-:S04]  /*3580*/  FMUL.FTZ R196, R196, c[0x0][0x1ec] ;  /* 0x00007b00c4c47a20 */ /* 0x000fc80000410000 */
[----:B------:R-:W-:Y:S01]  /*3590*/  FMUL.FTZ R243, R187, R196 ;  /* 0x000000c4bbf37220 */ /* 0x000fe20000410000 */
[----:B------:R-:W-:-:S05]  /*35a0*/  @P0 PRMT R196, RZ, 0x7610, R191 ;  /* 0x00007610ffc40816 */ /* 0x000fca00000000bf */
[----:B------:R-:W-:Y:S02]  /*35b0*/  @P0 FADD.FTZ R243, R196, R243 ;  /* 0x000000f3c4f30221 */ /* 0x000fe40000010000 */
.L_x_11874:
[----:B------:R-:W-:Y:S05]  /*35c0*/  BSYNC B0 ;  /* 0x0000000000007941 */ /* 0x000fea0003800000 */
.L_x_11872:
[----:B------:R-:W-:Y:S01]  /*35d0*/  FADD.FTZ R244, RZ, R16 ;  /* 0x00000010fff47221 */ /* 0x000fe20000010000 */
[----:B0-----:R-:W-:Y:S01]  /*35e0*/  F2FP.BF16.PACK_AB R199, R243, R242 ;  /* 0x000000f2f3c7723e */ /* 0x001fe200000010ff */
[----:B------:R-:W-:Y:S01]  /*35f0*/  IMAD.WIDE.U32 R216, R217, R216, c[0x0][0x188] ;  /* 0x00006200d9d87625 */ /* 0x000fe200078e00d8 */
[----:B------:R-:W-:Y:S02]  /*3600*/  F2FP.BF16.PACK_AB R198, R241, R240 ;  /* 0x000000f0f1c6723e */ /* 0x000fe400000010ff */
[----:B------:R-:W-:Y:S01]  /*3610*/  F2FP.BF16.PACK_AB R197, R239, R238 ;  /* 0x000000eeefc5723e */ /* 0x000fe200000010ff */
[----:B------:R-:W-:Y:S01]  /*3620*/  FADD.FTZ R245, R244, R15 ;  /* 0x0000000ff4f57221 */ /* 0x000fe20000010000 */
[----:B------:R-:W-:Y:S02]  /*3630*/  F2FP.BF16.PACK_AB R196, R237, R236 ;  /* 0x000000ecedc4723e */ /* 0x000fe400000010ff */
[----:B------:R-:W-:Y:S01]  /*3640*/  LOP3.LUT P1, RZ, R19, 0xff, RZ, 0xc0, !PT ;  /* 0x000000ff13ff7812 */ /* 0x000fe2000782c0ff */
[----:B------:R-:W-:-:S02]  /*3650*/  FADD.FTZ R244, R245, R14 ;  /* 0x0000000ef5f47221 */ /* 0x000fc40000010000 */
[----:B------:R0:W-:Y:S02]  /*3660*/  STG.E.128 [R216.64], R196 ;  /* 0x000000c4d8007986 */ /* 0x0001e4000c101d04 */
        /* <DEDUP_REMOVED lines=45> */
[----:B------:R-:W0:Y:S02]  /*3940*/  S2R R197, SR_TID.X ;  /* 0x0000000000c57919 */ /* 0x000e240000002100 */
[----:B------:R-:W-:-:S04]  /*3950*/  FADD.FTZ R196, R199, R236 ;  /* 0x000000ecc7c47221 */ /* 0x000fc80000010000 */
[----:B------:R-:W-:-:S04]  /*3960*/  FADD.FTZ R199, R196, R237 ;  /* 0x000000edc4c77221 */ /* 0x000fc80000010000 */
[----:B------:R-:W-:-:S04]  /*3970*/  FADD.FTZ R196, R199, R238 ;  /* 0x000000eec7c47221 */ /* 0x000fc80000010000 */
[----:B------:R-:W-:-:S04]  /*3980*/  FADD.FTZ R199, R196, R239 ;  /* 0x000000efc4c77221 */ /* 0x000fc80000010000 */
[----:B------:R-:W-:-:S04]  /*3990*/  FADD.FTZ R196, R199, R240 ;  /* 0x000000f0c7c47221 */ /* 0x000fc80000010000 */
[----:B------:R-:W-:Y:S01]  /*39a0*/  FADD.FTZ R199, R196, R241 ;  /* 0x000000f1c4c77221 */ /* 0x000fe20000010000 */
[----:B0-----:R-:W-:-:S03]  /*39b0*/  SHF.R.U32.HI R216, RZ, 0x5, R197 ;  /* 0x00000005ffd87819 */ /* 0x001fc600000116c5 */
[----:B------:R-:W-:Y:S01]  /*39c0*/  FADD.FTZ R196, R199, R242 ;  /* 0x000000f2c7c47221 */ /* 0x000fe20000010000 */
[----:B------:R-:W-:Y:S02]  /*39d0*/  LOP3.LUT P0, RZ, R197, 0x1f, RZ, 0xc0, !PT ;  /* 0x0000001fc5ff7812 */ /* 0x000fe4000780c0ff */
[----:B------:R-:W-:Y:S01]  /*39e0*/  LOP3.LUT R216, R216, 0x7fffffc, RZ, 0xc0, !PT ;  /* 0x07fffffcd8d87812 */ /* 0x000fe200078ec0ff */
[----:B------:R-:W-:-:S03]  /*39f0*/  FADD.FTZ R217, R196, R243 ;  /* 0x000000f3c4d97221 */ /* 0x000fc60000010000 */
[----:B------:R-:W-:Y:S01]  /*3a00*/  @!P1 IADD3 R216, R216, 0x4, RZ ;  /* 0x00000004d8d89810 */ /* 0x000fe20007ffe0ff */
[----:B------:R-:W-:Y:S05]  /*3a10*/  BRA.DIV ~URZ, `(.L_x_11875) ;  /* 0x00001b127f007947 */ /* 0x000fea000b800000 */
[----:B------:R0:W1:Y:S02]  /*3a20*/  SHFL.BFLY PT, R244, R217, 0x1, 0x1f ;  /* 0x0c201f00d9f47f89 */ /* 0x00006400000e0000 */
.L_x_11881:
        /* <DEDUP_REMOVED lines=16> */
[----:B------:R-:W-:-:S04]  /*3b30*/  FADD.FTZ R245, -R196, R14 ;  /* 0x0000000ec4f57221 */ /* 0x000fc80000010100 */
        /* <DEDUP_REMOVED lines=115> */
.L_x_11882:
[----:B------:R-:W2:Y:S01]  /*4270*/  S2R R198, SR_TID.X ;  /* 0x0000000000c67919 */ /* 0x000ea20000002100 */
[----:B------:R-:W-:Y:S01]  /*4280*/  @!P0 SHF.R.U32.HI R199, RZ, 0x5, R197 ;  /* 0x00000005ffc78819 */ /* 0x000fe200000116c5 */
[----:B-1----:R-:W-:Y:S01]  /*4290*/  FADD.FTZ R197, R244, R217 ;  /* 0x000000d9f4c57221 */ /* 0x002fe20000010000 */
[----:B------:R-:W-:Y:S02]  /*42a0*/  WARPSYNC 0xffffffff ;  /* 0xffffffff00007948 */ /* 0x000fe40003800000 */
[----:B------:R-:W-:-:S04]  /*42b0*/  @!P0 LOP3.LUT R199, R199, 0x3, RZ, 0xc0, !PT ;  /* 0x00000003c7c78812 */ /* 0x000fc800078ec0ff */
[----:B------:R-:W-:-:S05]  /*42c0*/  @!P0 IADD3 R199, R216, R199, RZ ;  /* 0x000000c7d8c78210 */ /* 0x000fca0007ffe0ff */
[----:B------:R1:W-:Y:S01]  /*42d0*/  @!P0 STS.64 [R199.X8], R196 ;  /* 0x000000c4c7008388 */ /* 0x0003e20000008a00 */
[----:B0-2---:R-:W-:-:S04]  /*42e0*/  LOP3.LUT R217, R198, 0x1f, RZ, 0xc0, !PT ;  /* 0x0000001fc6d97812 */ /* 0x005fc800078ec0ff */
[----:B------:R-:W-:-:S11]  /*42f0*/  ISETP.GT.U32.AND P0, PT, R217, 0x3, PT ;  /* 0x00000003d900780c */ /* 0x000fd60003f04070 */
[----:B-1----:R-:W-:Y:S01]  /*4300*/  BAR.SYNC.DEFER_BLOCKING 0x0 ;  /* 0x0000000000007b1d */ /* 0x002fe20000010000 */
[----:B------:R-:W-:Y:S01]  /*4310*/  CS2R R196, SRZ ;  /* 0x0000000000c47805 */ /* 0x000fe2000001ff00 */
[----:B------:R-:W-:Y:S01]  /*4320*/  @!P0 IADD3 R244, R216, R217, RZ ;  /* 0x000000d9d8f48210 */ /* 0x000fe20007ffe0ff */
[----:B------:R-:W-:-:S03]  /*4330*/  HFMA2.MMA R248, -RZ, RZ, 0, 0 ;  /* 0x00000000fff87435 */ /* 0x000fc600000001ff */
[----:B------:R-:W-:Y:S03]  /*4340*/  BSSY B0, `(.L_x_11877) ;  /* 0x0000117000007945 */ /* 0x000fe60003800000 */
[----:B------:R-:W-:-:S04]  /*4350*/  @!P0 MOV R248, 0x700 ;  /* 0x0000070000f88802 */ /* 0x000fc80000000f00 */
[----:B------:R-:W-:Y:S01]  /*4360*/  I2F R245, R248 ;  /* 0x000000f800f57306 */ /* 0x000fe20000201400 */
[----:B------:R-:W0:Y:S04]  /*4370*/  SHFL.DOWN PT, R247, R248, 0x2, 0x1f ;  /* 0x08401f00f8f77f89 */ /* 0x000e2800000e0000 */
        /* <DEDUP_REMOVED lines=10> */
[----:B------:R-:W-:Y:S01]  /*4420*/  I2F R217, R217 ;  /* 0x000000d900d97306 */ /* 0x000fe20000201400 */
[----:B-1----:R-:W-:-:S02]  /*4430*/  FADD.FTZ R250, -R249, R196 ;  /* 0x000000c4f9fa7221 */ /* 0x002fc40000010100 */
[----:B------:R-:W-:Y:S02]  /*4440*/  FMUL.FTZ R249, R249, R247 ;  /* 0x000000f7f9f97220 */ /* 0x000fe40000410000 */
[----:B------:R-:W-:Y:S02]  /*4450*/  FMUL.FTZ R250, R250, R250 ;  /* 0x000000fafafa7220 */ /* 0x000fe40000410000 */
[----:B------:R-:W-:Y:S02]  /*4460*/  FFMA.FTZ R249, R245, R196, R249 ;  /* 0x000000c4f5f97223 */ /* 0x000fe400000100f9 */
[----:B------:R-:W-:Y:S02]  /*4470*/  FMUL.FTZ R250, R250, R245 ;  /* 0x000000f5fafa7220 */ /* 0x000fe40000410000 */
[----:B0-----:R-:W-:Y:S02]  /*4480*/  FADD.FTZ R245, R246, R197 ;  /* 0x000000c5f6f57221 */ /* 0x001fe40000010000 */
[----:B------:R-:W-:Y:S01]  /*4490*/  FMUL.FTZ R250, R250, R247 ;  /* 0x000000f7fafa7220 */ /* 0x000fe20000410000 */
[----:B------:R-:W0:Y:S01]  /*44a0*/  I2F R197, R216 ;  /* 0x000000d800c57306 */ /* 0x000e220000201400 */
[----:B--2---:R-:W-:-:S02]  /*44b0*/  FMUL.FTZ R196, R244, R249 ;  /* 0x000000f9f4c47220 */ /* 0x004fc40000410000 */
[----:B------:R-:W-:-:S03]  /*44c0*/  FFMA.FTZ R244, R244, R250, R245 ;  /* 0x000000faf4f47223 */ /* 0x000fc600000100f5 */
[----:B------:R-:W1:Y:S04]  /*44d0*/  SHFL.DOWN PT, R245, R196, 0x1, 0x1f ;  /* 0x08201f00c4f57f89 */ /* 0x000e6800000e0000 */
[----:B------:R-:W2:Y:S01]  /*44e0*/  SHFL.DOWN PT, R247, R244, 0x1, 0x1f ;  /* 0x08201f00f4f77f89 */ /* 0x000ea200000e0000 */
[----:B0-----:R-:W0:Y:S01]  /*44f0*/  MUFU.RCP R197, R197 ;  /* 0x000000c500c57308 */ /* 0x001e220000001000 */
[----:B-1----:R-:W-:Y:S02]  /*4500*/  FADD.FTZ R246, R196, -R245 ;  /* 0x800000f5c4f67221 */ /* 0x002fe40000010000 */
[----:B------:R-:W-:Y:S02]  /*4510*/  FMUL.FTZ R245, R245, R217 ;  /* 0x000000d9f5f57220 */ /* 0x000fe40000410000 */
[----:B------:R-:W-:-:S02]  /*4520*/  FMUL.FTZ R246, R246, R246 ;  /* 0x000000f6f6f67220 */ /* 0x000fc40000410000 */
[C---:B------:R-:W-:Y:S02]  /*4530*/  FFMA.FTZ R248, R199.reuse, R196, R245 ;  /* 0x000000c4c7f87223 */ /* 0x040fe400000100f5 */
[----:B------:R-:W-:Y:S02]  /*4540*/  FMUL.FTZ R246, R199, R246 ;  /* 0x000000f6c7f67220 */ /* 0x000fe40000410000 */
[C---:B0-----:R-:W-:Y:S02]  /*4550*/  FMUL.FTZ R248, R197.reuse, R248 ;  /* 0x000000f8c5f87220 */ /* 0x041fe40000410000 */
[----:B------:R-:W-:Y:S02]  /*4560*/  FMUL.FTZ R246, R246, R217 ;  /* 0x000000d9f6f67220 */ /* 0x000fe40000410000 */
[----:B--2---:R-:W-:Y:S01]  /*4570*/  FADD.FTZ R196, R244, R247 ;  /* 0x000000f7f4c47221 */ /* 0x004fe20000010000 */
[----:B------:R-:W0:Y:S03]  /*4580*/  SHFL.IDX PT, R217, R248, RZ, 0x1f ;  /* 0x00001ffff8d97589 */ /* 0x000e2600000e0000 */
[----:B------:R-:W-:Y:S01]  /*4590*/  FFMA.FTZ R246, R197, R246, R196 ;  /* 0x000000f6c5f67223 */ /* 0x000fe200000100c4 */
[----:B------:R-:W-:-:S04]  /*45a0*/  SHF.R.U32.HI R196, RZ, 0x5, R198 ;  /* 0x00000005ffc47819 */ /* 0x000fc800000116c6 */
[----:B------:R-:W1:Y:S01]  /*45b0*/  SHFL.IDX PT, R199, R246, RZ, 0x1f ;  /* 0x00001ffff6c77589 */ /* 0x000e6200000e0000 */
[----:B------:R-:W-:Y:S02]  /*45c0*/  LOP3.LUT R197, R196, 0x3, RZ, 0xc0, !PT ;  /* 0x00000003c4c57812 */ /* 0x000fe400078ec0ff */
[----:B------:R-:W-:Y:S02]  /*45d0*/  MOV R196, c[0x0][0x1e0] ;  /* 0x0000780000c47a02 */ /* 0x000fe40000000f00 */
[----:B------:R-:W-:Y:S01]  /*45e0*/  LOP3.LUT P1, RZ, R197, 0x1f, R198, 0xf8, !PT ;  /* 0x0000001fc5ff7812 */ /* 0x000fe2000782f8c6 */
[----:B0-----:R-:W-:-:S05]  /*45f0*/  FMUL.FTZ R197, R217, R217 ;  /* 0x000000d9d9c57220 */ /* 0x001fca0000410000 */
[----:B------:R-:W-:Y:S01]  /*4600*/  FSEL R197, R197, RZ, P0 ;  /* 0x000000ffc5c57208 */ /* 0x000fe20000000000 */
[----:B-1----:R-:W-:-:S04]  /*4610*/  FFMA.FTZ R196, R199, R196, c[0x0][0x228] ;  /* 0x00008a00c7c47623 */ /* 0x002fc800000100c4 */
[----:B------:R-:W-:Y:S02]  /*4620*/  FADD.FTZ R199, R196, R197 ;  /* 0x000000c5c4c77221 */ /* 0x000fe40000010000 */
[----:B------:R-:W-:-:S04]  /*4630*/  @!P1 LEA R196, P2, R200, c[0x0][0x1a0], 0x2 ;  /* 0x00006800c8c49a11 */ /* 0x000fc800078410ff */
[C---:B------:R-:W-:Y:S01]  /*4640*/  @!P1 LEA.HI.X R197, R200.reuse, c[0x0][0x1a4], R17, 0x2, P2 ;  /* 0x00006900c8c59a11 */ /* 0x040fe200010f1411 */
[----:B------:R-:W0:Y:S04]  /*4650*/  MUFU.RSQ R199, R199 ;  /* 0x000000c700c77308 */ /* 0x000e280000001400 */
[----:B------:R1:W-:Y:S02]  /*4660*/  @!P1 STG.E [R196.64], R217 ;  /* 0x000000d9c4009986 */ /* 0x0003e4000c101904 */
[----:B-1----:R-:W-:-:S04]  /*4670*/  @!P1 LEA R196, P2, R200, c[0x0][0x1a8], 0x2 ;  /* 0x00006a00c8c49a11 */ /* 0x002fc800078410ff */
[----:B------:R-:W-:-:S05]  /*4680*/  @!P1 LEA.HI.X R197, R200, c[0x0][0x1ac], R17, 0x2, P2 ;  /* 0x00006b00c8c59a11 */ /* 0x000fca00010f1411 */
[----:B0-----:R0:W-:Y:S01]  /*4690*/  @!P1 STG.E [R196.64], R199 ;  /* 0x000000c7c4009986 */ /* 0x0011e2000c101904 */
[----:B------:R-:W-:-:S13]  /*46a0*/  ISETP.GE.AND P1, PT, R18, 0x1, PT ;  /* 0x000000011200780c */ /* 0x000fda0003f26270 */
[----:B------:R-:W-:Y:S05]  /*46b0*/  @!P1 BRA `(.L_x_11878) ;  /* 0x00000df000009947 */ /* 0x000fea0003800000 */
[----:B0-----:R-:W-:Y:S02]  /*46c0*/  FSEL R17, R217, RZ, !P0 ;  /* 0x000000ffd9117208 */ /* 0x001fe40004000000 */
[----:B------:R-:W-:-:S03]  /*46d0*/  IADD3 R18, R18, -0x1, RZ ;  /* 0xffffffff12127810 */ /* 0x000fc60007ffe0ff */
[C---:B------:R-:W-:Y:S02]  /*46e0*/  FADD.FTZ R12, -R17.reuse, R12 ;  /* 0x0000000c110c7221 */ /* 0x040fe40000010100 */
[C---:B------:R-:W-:Y:S02]  /*46f0*/  FADD.FTZ R216, -R17.reuse, R11 ;  /* 0x0000000b11d87221 */ /* 0x040fe40000010100 */
[----:B------:R-:W-:Y:S02]  /*4700*/  FADD.FTZ R248, -R17, R5 ;  /* 0x0000000511f87221 */ /* 0x000fe40000010100 */
[C---:B------:R-:W-:Y:S02]  /*4710*/  FMUL.FTZ R5, R199.reuse, R12 ;  /* 0x0000000cc7057220 */ /* 0x040fe40000410000 */
[----:B------:R-:W-:Y:S02]  /*4720*/  FMUL.FTZ R216, R199, R216 ;  /* 0x000000d8c7d87220 */ /* 0x000fe40000410000 */
[----:B------:R-:W-:-:S02]  /*4730*/  FADD.FTZ R246, -R17, R6 ;  /* 0x0000000611f67221 */ /* 0x000fc40000010100 */
[----:B------:R-:W-:Y:S02]  /*4740*/  FFMA.FTZ R5, R80, R5, R24 ;  /* 0x0000000550057223 */ /* 0x000fe40000010018 */
[----:B------:R-:W-:Y:S02]  /*4750*/  FFMA.FTZ R6, R81, R216, R25 ;  /* 0x000000d851067223 */ /* 0x000fe40000010019 */
[C---:B------:R-:W-:Y:S02]  /*4760*/  FADD.FTZ R16, -R17.reuse, R16 ;  /* 0x0000001011107221 */ /* 0x040fe40000010100 */
[C---:B------:R-:W-:Y:S01]  /*4770*/  FADD.FTZ R14, -R17.reuse, R14 ;  /* 0x0000000e110e7221 */ /* 0x040fe20000010100 */
[----:B------:R-:W-:Y:S01]  /*4780*/  F2FP.BF16.PACK_AB R6, R6, R5 ;  /* 0x000000050606723e */ /* 0x000fe200000010ff */
[----:B------:R-:W-:Y:S02]  /*4790*/  FADD.FTZ R196, -R17, R15 ;  /* 0x0000000f11c47221 */ /* 0x000fe40000010100 */
[----:B------:R-:W-:-:S02]  /*47a0*/  FMUL.FTZ R5, R199, R16 ;  /* 0x00000010c7057220 */ /* 0x000fc40000410000 */
[C---:B------:R-:W-:Y:S02]  /*47b0*/  FMUL.FTZ R11, R199.reuse, R14 ;  /* 0x0000000ec70b7220 */ /* 0x040fe40000410000 */
[----:B------:R-:W-:Y:S02]  /*47c0*/  FMUL.FTZ R196, R199, R196 ;  /* 0x000000c4c7c47220 */ /* 0x000fe40000410000 */
[----:B------:R-:W-:Y:S02]  /*47d0*/  FADD.FTZ R252, -R17, R4 ;  /* 0x0000000411fc7221 */ /* 0x000fe40000010100 */
[----:B------:R-:W-:Y:S02]  /*47e0*/  FFMA.FTZ R4, R76, R5, R20 ;  /* 0x000000054c047223 */ /* 0x000fe40000010014 */
[----:B------:R-:W-:Y:S02]  /*47f0*/  FFMA.FTZ R5, R78, R11, R22 ;  /* 0x0000000b4e057223 */ /* 0x000fe40000010016 */
[----:B------:R-:W-:-:S02]  /*4800*/  FFMA.FTZ R11, R77, R196, R21 ;  /* 0x000000c44d0b7223 */ /* 0x000fc40000010015 */
[C---:B------:R-:W-:Y:S02]  /*4810*/  FADD.FTZ R8, -R17.reuse, R8 ;  /* 0x0000000811087221 */ /* 0x040fe40000010100 */
[----:B------:R-:W-:Y:S01]  /*4820*/  FADD.FTZ R3, -R17, R3 ;  /* 0x0000000311037221 */ /* 0x000fe20000010100 */
[----:B------:R-:W-:Y:S01]  /*4830*/  F2FP.BF16.PACK_AB R4, R11, R4 ;  /* 0x000000040b04723e */ /* 0x000fe200000010ff */
[C---:B------:R-:W-:Y:S02]  /*4840*/  FADD.FTZ R2, -R17.reuse, R2 ;  /* 0x0000000211027221 */ /* 0x040fe40000010100 */
[C---:B------:R-:W-:Y:S02]  /*4850*/  FADD.FTZ R250, -R17.reuse, R9 ;  /* 0x0000000911fa7221 */ /* 0x040fe40000010100 */
[----:B------:R-:W-:Y:S02]  /*4860*/  FADD.FTZ R9, -R17, R0 ;  /* 0x0000000011097221 */ /* 0x000fe40000010100 */
[----:B------:R-:W-:-:S02]  /*4870*/  FMUL.FTZ R11, R199, R8 ;  /* 0x00000008c70b7220 */ /* 0x000fc40000410000 */
[C---:B------:R-:W-:Y:S02]  /*4880*/  FMUL.FTZ R14, R199.reuse, R3 ;  /* 0x00000003c70e7220 */ /* 0x040fe40000410000 */
[----:B------:R-:W-:Y:S02]  /*4890*/  IMAD R18, R18, c[0x0][0x168], RZ ;  /* 0x00005a0012127a24 */ /* 0x000fe400078e02ff */
[C---:B------:R-:W-:Y:S02]  /*48a0*/  FMUL.FTZ R3, R199.reuse, R2 ;  /* 0x00000002c7037220 */ /* 0x040fe40000410000 */
[----:B------:R-:W-:Y:S02]  /*48b0*/  FMUL.FTZ R2, R199, R9 ;  /* 0x00000009c7027220 */ /* 0x000fe40000410000 */
[----:B------:R-:W-:Y:S02]  /*48c0*/  FFMA.FTZ R8, R84, R11, R28 ;  /* 0x0000000b54087223 */ /* 0x000fe4000001001c */
[----:B------:R-:W-:Y:S01]  /*48d0*/  FFMA.FTZ R11, R90, R3, R34 ;  /* 0x000000035a0b7223 */ /* 0x000fe20000010022 */
[----:B------:R-:W-:Y:S01]  /*48e0*/  SHF.R.S32.HI R3, RZ, 0x1f, R18 ;  /* 0x0000001fff037819 */ /* 0x000fe20000011412 */
[----:B------:R-:W-:-:S02]  /*48f0*/  FADD.FTZ R244, -R17, R10 ;  /* 0x0000000a11f47221 */ /* 0x000fc40000010100 */
[----:B------:R-:W-:Y:S02]  /*4900*/  FADD.FTZ R10, -R17, R7 ;  /* 0x00000007110a7221 */ /* 0x000fe40000010100 */
[----:B------:R-:W-:Y:S02]  /*4910*/  FMUL.FTZ R15, R199, R252 ;  /* 0x000000fcc70f7220 */ /* 0x000fe40000410000 */
[----:B------:R-:W-:Y:S02]  /*4920*/  FFMA.FTZ R16, R91, R2, R35 ;  /* 0x000000025b107223 */ /* 0x000fe40000010023 */
[----:B------:R-:W-:Y:S02]  /*4930*/  FADD.FTZ R198, -R17, R13 ;  /* 0x0000000d11c67221 */ /* 0x000fe40000010100 */
[----:B------:R-:W-:Y:S01]  /*4940*/  FFMA.FTZ R2, R89, R14, R33 ;  /* 0x0000000e59027223 */ /* 0x000fe20000010021 */
[----:B------:R-:W-:Y:S01]  /*4950*/  LEA.HI R14, R3, R18, RZ, 0x3 ;  /* 0x00000012030e7211 */ /* 0x000fe200078f18ff */
[C---:B------:R-:W-:Y:S01]  /*4960*/  FMUL.FTZ R13, R199.reuse, R246 ;  /* 0x000000f6c70d7220 */ /* 0x040fe20000410000 */
[----:B------:R-:W-:Y:S01]  /*4970*/  F2FP.BF16.PACK_AB R11, R16, R11 ;  /* 0x0000000b100b723e */ /* 0x000fe200000010ff */
[----:B------:R-:W-:Y:S01]  /*4980*/  FMUL.FTZ R10, R199, R10 ;  /* 0x0000000ac70a7220 */ /* 0x000fe20000410000 */
[----:B------:R-:W-:Y:S01]  /*4990*/  LEA.HI.SX32 R197, R14, R201, 0x1d ;  /* 0x000000c90ec57211 */ /* 0x000fe200078feaff */
[----:B------:R-:W-:-:S02]  /*49a0*/  FFMA.FTZ R15, R88, R15, R32 ;  /* 0x0000000f580f7223 */ /* 0x000fc40000010020 */
[C---:B------:R-:W-:Y:S02]  /*49b0*/  FMUL.FTZ R7, R199.reuse, R244 ;  /* 0x000000f4c7077220 */ /* 0x040fe40000410000 */
[C---:B------:R-:W-:Y:S02]  /*49c0*/  FMUL.FTZ R250, R199.reuse, R250 ;  /* 0x000000fac7fa7220 */ /* 0x040fe40000410000 */
[C---:B------:R-:W-:Y:S02]  /*49d0*/  FMUL.FTZ R198, R199.reuse, R198 ;  /* 0x000000c6c7c67220 */ /* 0x040fe40000410000 */
[----:B------:R-:W-:Y:S02]  /*49e0*/  FMUL.FTZ R248, R199, R248 ;  /* 0x000000f8c7f87220 */ /* 0x000fe40000410000 */
[----:B------:R-:W-:Y:S02]  /*49f0*/  FFMA.FTZ R9, R86, R13, R30 ;  /* 0x0000000d56097223 */ /* 0x000fe4000001001e */
[----:B------:R-:W-:Y:S01]  /*4a00*/  FFMA.FTZ R13, R85, R10, R29 ;  /* 0x0000000a550d7223 */ /* 0x000fe2000001001d */
[----:B------:R-:W-:Y:S01]  /*4a10*/  F2FP.BF16.PACK_AB R10, R2, R15 ;  /* 0x0000000f020a723e */ /* 0x000fe200000010ff */
[C---:B------:R-:W-:Y:S01]  /*4a20*/  FADD.FTZ R0, -R17.reuse, R209 ;  /* 0x000000d111007221 */ /* 0x040fe20000010100 */
[----:B------:R-:W-:Y:S01]  /*4a30*/  MOV R2, 0x10 ;  /* 0x0000001000027802 */ /* 0x000fe20000000f00 */
[----:B------:R-:W-:Y:S01]  /*4a40*/  FADD.FTZ R208, -R17, R208 ;  /* 0x000000d011d07221 */ /* 0x000fe20000010100 */
[----:B------:R-:W-:Y:S01]  /*4a50*/  F2FP.BF16.PACK_AB R8, R13, R8 ;  /* 0x000000080d08723e */ /* 0x000fe200000010ff */
        /* <DEDUP_REMOVED lines=35> */
[----:B------:R-:W-:Y:S02]  /*4c90*/  FFMA.FTZ R7, R82, R7, R26 ;  /* 0x0000000752077223 */ /* 0x000fe4000001001a */
[----:B------:R-:W-:-:S02]  /*4ca0*/  FFMA.FTZ R250, R83, R250, R27 ;  /* 0x000000fa53fa7223 */ /* 0x000fc4000001001b */
[C---:B------:R-:W-:Y:S02]  /*4cb0*/  FADD.FTZ R12, -R17.reuse, R241 ;  /* 0x000000f1110c7221 */ /* 0x040fe40000010100 */
[C---:B------:R-:W-:Y:S01]  /*4cc0*/  FADD.FTZ R242, -R17.reuse, R242 ;  /* 0x000000f211f27221 */ /* 0x040fe20000010100 */
[----:B------:R-:W-:Y:S01]  /*4cd0*/  F2FP.BF16.PACK_AB R7, R250, R7 ;  /* 0x00000007fa07723e */ /* 0x000fe200000010ff */
[----:B------:R-:W-:Y:S01]  /*4ce0*/  FADD.FTZ R216, -R17, R243 ;  /* 0x000000f311d87221 */ /* 0x000fe20000010100 */
[----:B------:R-:W-:Y:S01]  /*4cf0*/  IADD3 R17, R197, 0x80, RZ ;  /* 0x00000080c5117810 */ /* 0x000fe20007ffe0ff */
[----:B------:R-:W-:Y:S02]  /*4d00*/  FFMA.FTZ R198, R79, R198, R23 ;  /* 0x000000c64fc67223 */ /* 0x000fe40000010017 */
        /* <DEDUP_REMOVED lines=8> */
[----:B------:R-:W-:Y:S01]  /*4d90*/  FFMA.FTZ R3, R92, R3, R36 ;  /* 0x000000035c037223 */ /* 0x000fe20000010024 */
[----:B------:R1:W-:Y:S01]  /*4da0*/  STG.E.128 [R16.64], R8 ;  /* 0x0000000810007986 */ /* 0x0003e2000c101d04 */
[----:B------:R-:W-:Y:S02]  /*4db0*/  FFMA.FTZ R208, R93, R208, R37 ;  /* 0x000000d05dd07223 */ /* 0x000fe40000010025 */
[C---:B------:R-:W-:Y:S02]  /*4dc0*/  FMUL.FTZ R207, R199.reuse, R207 ;  /* 0x000000cfc7cf7220 */ /* 0x040fe40000410000 */
[----:B------:R-:W-:-:S02]  /*4dd0*/  FMUL.FTZ R206, R199, R206 ;  /* 0x000000cec7ce7220 */ /* 0x000fc40000410000 */
[C---:B------:R-:W-:Y:S02]  /*4de0*/  FMUL.FTZ R223, R199.reuse, R223 ;  /* 0x000000dfc7df7220 */ /* 0x040fe40000410000 */
[C---:B------:R-:W-:Y:S02]  /*4df0*/  FMUL.FTZ R222, R199.reuse, R222 ;  /* 0x000000dec7de7220 */ /* 0x040fe40000410000 */
[C---:B------:R-:W-:Y:S02]  /*4e00*/  FMUL.FTZ R219, R199.reuse, R219 ;  /* 0x000000dbc7db7220 */ /* 0x040fe40000410000 */
[----:B------:R-:W-:Y:S01]  /*4e10*/  FMUL.FTZ R218, R199, R218 ;  /* 0x000000dac7da7220 */ /* 0x000fe20000410000 */
[----:B0-----:R-:W-:Y:S01]  /*4e20*/  F2FP.BF16.PACK_AB R4, R208, R3 ;  /* 0x00000003d004723e */ /* 0x001fe200000010ff */
[----:B------:R-:W-:Y:S02]  /*4e30*/  FFMA.FTZ R207, R94, R207, R38 ;  /* 0x000000cf5ecf7223 */ /* 0x000fe40000010026 */
[----:B------:R-:W-:-:S02]  /*4e40*/  FFMA.FTZ R206, R95, R206, R39 ;  /* 0x000000ce5fce7223 */ /* 0x000fc40000010027 */
[----:B------:R-:W-:Y:S02]  /*4e50*/  FFMA.FTZ R14, R112, R223, R56 ;  /* 0x000000df700e7223 */ /* 0x000fe40000010038 */
[----:B-1----:R-:W-:Y:S01]  /*4e60*/  FFMA.FTZ R17, R113, R222, R57 ;  /* 0x000000de71117223 */ /* 0x002fe20000010039 */
[----:B------:R-:W-:Y:S01]  /*4e70*/  F2FP.BF16.PACK_AB R5, R206, R207 ;  /* 0x000000cfce05723e */ /* 0x000fe200000010ff */
[----:B------:R-:W-:Y:S02]  /*4e80*/  FFMA.FTZ R8, R100, R219, R44 ;  /* 0x000000db64087223 */ /* 0x000fe4000001002c */
        /* <DEDUP_REMOVED lines=23> */
[----:B------:R-:W-:Y:S02]  /*5000*/  FFMA.FTZ R211, R106, R211, R50 ;  /* 0x000000d36ad37223 */ /* 0x000fe40000010032 */
[----:B------:R-:W-:Y:S02]  /*5010*/  FFMA.FTZ R210, R107, R210, R51 ;  /* 0x000000d26bd27223 */ /* 0x000fe40000010033 */
[C---:B------:R-:W-:Y:S02]  /*5020*/  FMUL.FTZ R235, R199.reuse, R235 ;  /* 0x000000ebc7eb7220 */ /* 0x040fe40000410000 */
[C---:B------:R-:W-:Y:S01]  /*5030*/  FMUL.FTZ R234, R199.reuse, R234 ;  /* 0x000000eac7ea7220 */ /* 0x040fe20000410000 */
[----:B------:R-:W-:Y:S01]  /*5040*/  F2FP.BF16.PACK_AB R11, R210, R211 ;  /* 0x000000d3d20b723e */ /* 0x000fe200000010ff */
        /* <DEDUP_REMOVED lines=8> */
[C---:B------:R-:W-:Y:S02]  /*50d0*/  FMUL.FTZ R215, R199.reuse, R215 ;  /* 0x000000d7c7d77220 */ /* 0x040fe40000410000 */
[----:B------:R-:W-:Y:S01]  /*50e0*/  FMUL.FTZ R214, R199, R214 ;  /* 0x000000d6c7d67220 */ /* 0x000fe20000410000 */
[----:B------:R-:W-:Y:S01]  /*50f0*/  F2FP.BF16.PACK_AB R208, R17, R208 ;  /* 0x000000d011d0723e */ /* 0x000fe200000010ff */
[----:B------:R-:W-:Y:S01]  /*5100*/  FMUL.FTZ R225, R199, R225 ;  /* 0x000000e1c7e17220 */ /* 0x000fe20000410000 */
[----:B------:R-:W-:Y:S01]  /*5110*/  IADD3 R17, R197, 0x100, RZ ;  /* 0x00000100c5117810 */ /* 0x000fe20007ffe0ff */
        /* <DEDUP_REMOVED lines=20> */
[----:B------:R-:W-:-:S02]  /*5260*/  FFMA.FTZ R203, R98, R203, R42 ;  /* 0x000000cb62cb7223 */ /* 0x000fc4000001002a */
        /* <DEDUP_REMOVED lines=23> */
[----:B------:R-:W-:Y:S02]  /*53e0*/  FFMA.FTZ R18, R127, R18, R71 ;  /* 0x000000127f127223 */ /* 0x000fe40000010047 */
        /* <DEDUP_REMOVED lines=12> */
.L_x_11878:
[----:B0-----:R-:W-:Y:S05]  /*54b0*/  BSYNC B0 ;  /* 0x0000000000007941 */ /* 0x001fea0003800000 */
.L_x_11877:
[----:B------:R-:W-:Y:S02]  /*54c0*/  IADD3 R200, R200, c[0x0][0x160], RZ ;  /* 0x00005800c8c87a10 */ /* 0x000fe40007ffe0ff */
[----:B------:R-:W-:-:S02]  /*54d0*/  LOP3.LUT P1, RZ, R19, 0xff, RZ, 0xc0, !PT ;  /* 0x000000ff13ff7812 */ /* 0x000fc4000782c0ff */
[----:B------:R-:W-:Y:S02]  /*54e0*/  ISETP.GE.AND P0, PT, R200, c[0x0][0x164], PT ;  /* 0x00005900c8007a0c */ /* 0x000fe40003f06270 */
[----:B------:R-:W-:-:S11]  /*54f0*/  SEL R19, RZ, 0x1, P1 ;  /* 0x00000001ff137807 */ /* 0x000fd60000800000 */
[----:B-----5:R-:W-:Y:S01]  /*5500*/  @P0 CALL.REL.NOINC `(.L_x_11879) ;  /* 0x0000001000000944 */ /* 0x020fe20003c00000 */
[----:B------:R-:W-:Y:S05]  /*5510*/  BRA `(.L_x_11880) ;  /* 0xffffb08000007947 */ /* 0x000fea000383ffff */
.L_x_11879:
[----:B------:R-:W-:Y:S05]  /*5520*/  EXIT ;  /* 0x000000000000794d */ /* 0x000fea0003800000 */
.L_x_11875:
[----:B------:R-:W-:Y:S01]  /*5530*/  HFMA2.MMA R246, -RZ, RZ, 0, 5.9604644775390625e-08 ;  /* 0x00000001fff67435 */ /* 0x000fe200000001ff */
[----:B------:R-:W-:Y:S02]  /*5540*/  MOV R245, 0x1f ;  /* 0x0000001f00f57802 */ /* 0x000fe40000000f00 */
[----:B------:R-:W-:Y:S02]  /*5550*/  MOV R244, 0xffffffff ;  /* 0xffffffff00f47802 */ /* 0x000fe40000000f00 */
[----:B------:R-:W-:Y:S02]  /*5560*/  MOV R198, 0x5580 ;  /* 0x0000558000c67802 */ /* 0x000fe40000000f00 */
[----:B-----5:R-:W-:Y:S05]  /*5570*/  CALL.REL.NOINC `($__internal_39_$__cuda_sm70_shflsync_bfly_p) ;  /* 0x00000a8000007944 */ /* 0x020fea0003c00000 */
[----:B01----:R-:W-:Y:S05]  /*5580*/  BRA `(.L_x_11881) ;  /* 0xffffe4a000007947 */ /* 0x003fea000383ffff */
.L_x_11876:
[----:B------:R-:W-:Y:S01]  /*5590*/  HFMA2.MMA R246, -RZ, RZ, 0, 1.1920928955078125e-07 ;  /* 0x00000002fff67435 */ /* 0x000fe200000001ff */
[----:B------:R-:W-:Y:S02]  /*55a0*/  MOV R245, 0x1f ;  /* 0x0000001f00f57802 */ /* 0x000fe40000000f00 */
[----:B------:R-:W-:Y:S02]  /*55b0*/  MOV R244, 0xffffffff ;  /* 0xffffffff00f47802 */ /* 0x000fe40000000f00 */
[----:B------:R-:W-:-:S02]  /*55c0*/  MOV R198, 0x55e0 ;  /* 0x000055e000c67802 */ /* 0x000fc40000000f00 */
[----:B-----5:R-:W-:Y:S05]  /*55d0*/  CALL.REL.NOINC `($__internal_39_$__cuda_sm70_shflsync_bfly_p) ;  /* 0x00000a2000007944 */ /* 0x020fea0003c00000 */
[----:B0-----:R-:W-:Y:S01]  /*55e0*/  HFMA2.MMA R246, -RZ, RZ, 0, 2.384185791015625e-07 ;  /* 0x00000004fff67435 */ /* 0x001fe200000001ff */
[----:B-1----:R-:W-:Y:S01]  /*55f0*/  FADD.FTZ R217, R217, R244 ;  /* 0x000000f4d9d97221 */ /* 0x002fe20000010000 */
[----:B------:R-:W-:-:S02]  /*5600*/  MOV R245, 0x1f ;  /* 0x0000001f00f57802 */ /* 0x000fc40000000f00 */
[----:B------:R-:W-:Y:S02]  /*5610*/  MOV R244, 0xffffffff ;  /* 0xffffffff00f47802 */ /* 0x000fe40000000f00 */
[----:B------:R-:W-:Y:S02]  /*5620*/  MOV R198, 0x5640 ;  /* 0x0000564000c67802 */ /* 0x000fe40000000f00 */
[----:B------:R-:W-:Y:S05]  /*5630*/  CALL.REL.NOINC `($__internal_39_$__cuda_sm70_shflsync_bfly_p) ;  /* 0x000009c000007944 */ /* 0x000fea0003c00000 */
[----:B0-----:R-:W-:Y:S01]  /*5640*/  HFMA2.MMA R246, -RZ, RZ, 0, 4.76837158203125e-07 ;  /* 0x00000008fff67435 */ /* 0x001fe200000001ff */
[----:B-1----:R-:W-:Y:S01]  /*5650*/  FADD.FTZ R217, R217, R244 ;  /* 0x000000f4d9d97221 */ /* 0x002fe20000010000 */
[----:B------:R-:W-:Y:S02]  /*5660*/  MOV R245, 0x1f ;  /* 0x0000001f00f57802 */ /* 0x000fe40000000f00 */
[----:B------:R-:W-:Y:S02]  /*5670*/  MOV R244, 0xffffffff ;  /* 0xffffffff00f47802 */ /* 0x000fe40000000f00 */
[----:B------:R-:W-:Y:S02]  /*5680*/  MOV R198, 0x56a0 ;  /* 0x000056a000c67802 */ /* 0x000fe40000000f00 */
[----:B------:R-:W-:Y:S05]  /*5690*/  CALL.REL.NOINC `($__internal_39_$__cuda_sm70_shflsync_bfly_p) ;  /* 0x0000096000007944 */ /* 0x000fea0003c00000 */
[----:B0-----:R-:W-:Y:S01]  /*56a0*/  HFMA2.MMA R246, -RZ, RZ, 0, 9.5367431640625e-07 ;  /* 0x00000010fff67435 */ /* 0x001fe200000001ff */
[----:B-1----:R-:W-:Y:S01]  /*56b0*/  FADD.FTZ R217, R217, R244 ;  /* 0x000000f4d9d97221 */ /* 0x002fe20000010000 */
[----:B------:R-:W-:-:S02]  /*56c0*/  MOV R245, 0x1f ;  /* 0x0000001f00f57802 */ /* 0x000fc40000000f00 */
[----:B------:R-:W-:Y:S02]  /*56d0*/  MOV R244, 0xffffffff ;  /* 0xffffffff00f47802 */ /* 0x000fe40000000f00 */
[----:B------:R-:W-:Y:S02]  /*56e0*/  MOV R198, 0x5700 ;  /* 0x0000570000c67802 */ /* 0x000fe40000000f00 */
[----:B------:R-:W-:Y:S05]  /*56f0*/  CALL.REL.NOINC `($__internal_39_$__cuda_sm70_shflsync_bfly_p) ;  /* 0x0000090000007944 */ /* 0x000fea0003c00000 */
        /* <DEDUP_REMOVED lines=118> */
[----:B------:R-:W-:Y:S05]  /*5e60*/  CALL.REL.NOINC `($__internal_39_$__cuda_sm70_shflsync_bfly_p) ;  /* 0x0000019000007944 */ /* 0x000fea0003c00000 */
[----:B0-----:R-:W-:Y:S01]  /*5e70*/  HFMA2.MMA R246, -RZ, RZ, 0, 1.1920928955078125e-07 ;  /* 0x00000002fff67435 */ /* 0x001fe200000001ff */
[----:B-1----:R-:W-:Y:S01]  /*5e80*/  FADD.FTZ R217, R217, R244 ;  /* 0x000000f4d9d97221 */ /* 0x002fe20000010000 */
[----:B------:R-:W-:Y:S02]  /*5e90*/  MOV R245, 0x1f ;  /* 0x0000001f00f57802 */ /* 0x000fe40000000f00 */
[----:B------:R-:W-:Y:S02]  /*5ea0*/  MOV R244, 0xffffffff ;  /* 0xffffffff00f47802 */ /* 0x000fe40000000f00 */
[----:B------:R-:W-:Y:S02]  /*5eb0*/  MOV R198, 0x5ed0 ;  /* 0x00005ed000c67802 */ /* 0x000fe40000000f00 */
[----:B------:R-:W-:Y:S05]  /*5ec0*/  CALL.REL.NOINC `($__internal_39_$__cuda_sm70_shflsync_bfly_p) ;  /* 0x0000013000007944 */ /* 0x000fea0003c00000 */
[----:B0-----:R-:W-:Y:S01]  /*5ed0*/  HFMA2.MMA R246, -RZ, RZ, 0, 2.384185791015625e-07 ;  /* 0x00000004fff67435 */ /* 0x001fe200000001ff */
[----:B-1----:R-:W-:Y:S01]  /*5ee0*/  FADD.FTZ R217, R217, R244 ;  /* 0x000000f4d9d97221 */ /* 0x002fe20000010000 */
[----:B------:R-:W-:Y:S02]  /*5ef0*/  MOV R245, 0x1f ;  /* 0x0000001f00f57802 */ /* 0x000fe40000000f00 */
[----:B------:R-:W-:-:S02]  /*5f00*/  MOV R244, 0xffffffff ;  /* 0xffffffff00f47802 */ /* 0x000fc40000000f00 */
        /* <DEDUP_REMOVED lines=10> */
[----:B------:R-:W-:Y:S02]  /*5fb0*/  MOV R245, 0x1f ;  /* 0x0000001f00f57802 */ /* 0x000fe40000000f00 */
[----:B------:R-:W-:-:S02]  /*5fc0*/  MOV R244, 0xffffffff ;  /* 0xffffffff00f47802 */ /* 0x000fc40000000f00 */
[----:B------:R-:W-:Y:S02]  /*5fd0*/  MOV R198, 0x5ff0 ;  /* 0x00005ff000c67802 */ /* 0x000fe40000000f00 */
[----:B------:R-:W-:Y:S05]  /*5fe0*/  CALL.REL.NOINC `($__internal_39_$__cuda_sm70_shflsync_bfly_p) ;  /* 0x0000001000007944 */ /* 0x000fea0003c00000 */
[----:B01----:R-:W-:Y:S05]  /*5ff0*/  BRA `(.L_x_11882) ;  /* 0xffffe27000007947 */ /* 0x003fea000383ffff */
        .weak           $__internal_39_$__cuda_sm70_shflsync_bfly_p
        .type           $__internal_39_$__cuda_sm70_shflsync_bfly_p,@function
        .size           $__internal_39_$__cuda_sm70_shflsync_bfly_p,(.L_x_44879 - $__internal_39_$__cuda_sm70_shflsync_bfly_p)
$__internal_39_$__cuda_sm70_shflsync_bfly_p:
[----:B------:R-:W-:Y:S01]  /*6000*/  HFMA2.MMA R199, -RZ, RZ, 0, 0 ;  /* 0x00000000ffc77435 */ /* 0x000fe200000001ff */
[----:B------:R-:W-:Y:S04]  /*6010*/  WARPSYNC R244 ;  /* 0x000000f400007348 */ /* 0x000fe80003800000 */
[----:B------:R0:W1:Y:S01]  /*6020*/  SHFL.BFLY PT, R244, R217, R246, R245 ;  /* 0x0c0000f6d9f47389 */ /* 0x00006200000e00f5 */
[----:B------:R-:W-:Y:S05]  /*6030*/  RET.REL.NODEC R198 `(_ZN10layer_norm13ln_fwd_kernelINS_13Kernel_traitsIf13__nv_bfloat16S2_S2_fjLj7168ELj1ELj1ELj4ELj16ENS_18Kernel_traits_baseILj7168EfS2_S2_S2_fjLj128EEEEELb0ELb1ELb1ELb1EEEvNS_9FwdParamsE) ;  /* 0xffff9fc0c6007950 */ /* 0x000fea0003c3ffff */
.L_x_11883:
        /* <DEDUP_REMOVED lines=12> */
.L_x_44879:


//--------------------- .text._ZN10layer_norm13ln_fwd_kernelINS_13Kernel_traitsIf13__nv_bfloat16S2_S2_fjLj7168ELj1ELj1ELj4ELj16ENS_18Kernel_traits_baseILj7168EfS2_S2_S2_fjLj128EEEEELb1ELb0ELb0ELb0EEEvNS_9FwdParamsE --------------------------
	.section	.text._ZN10layer_norm13ln_fwd_kernelINS_13Kernel_traitsIf13__nv_bfloat16S2_S2_fjLj7168ELj1ELj1ELj4ELj16ENS_18Kernel_traits_baseILj7168EfS2_S2_S2_fjLj128EEEEELb1ELb0ELb0ELb0EEEvNS_9FwdParamsE,"ax",@progbits
	.sectioninfo	@"SHI_REGISTERS=254"
	.align	128
        .global         _ZN10layer_norm13ln_fwd_kernelINS_13Kernel_traitsIf13__nv_bfloat16S2_S2_fjLj7168ELj1ELj1ELj4ELj16ENS_18Kernel_traits_baseILj7168EfS2_S2_S2_fjLj128EEEEELb1ELb0ELb0ELb0EEEvNS_9FwdParamsE
        .type           _ZN10layer_norm13ln_fwd_kernelINS_13Kernel_traitsIf13__nv_bfloat16S2_S2_fjLj7168ELj1ELj1ELj4ELj16ENS_18Kernel_traits_baseILj7168EfS2_S2_S2_fjLj128EEEEELb1ELb0ELb0ELb0EEEvNS_9FwdParamsE,@function
        .size           _ZN10layer_norm13ln_fwd_kernelINS_13Kernel_traitsIf13__nv_bfloat16S2_S2_fjLj7168ELj1ELj1ELj4ELj16ENS_18Kernel_traits_baseILj7168EfS2_S2_S2_fjLj128EEEEELb1ELb0ELb0ELb0EEEvNS_9FwdParamsE,(.L_x_44880 - _ZN10layer_norm13ln_fwd_kernelINS_13Kernel_traitsIf13__nv_bfloat16S2_S2_fjLj7168ELj1ELj1ELj4ELj16ENS_18Kernel_traits_baseILj7168EfS2_S2_S2_fjLj128EEEEELb1ELb0ELb0ELb0EEEvNS_9FwdParamsE)
        .other          _ZN10layer_norm13ln_fwd_kernelINS_13Kernel_traitsIf13__nv_bfloat16S2_S2_fjLj7168ELj1ELj1ELj4ELj16ENS_18Kernel_traits_baseILj7168EfS2_S2_S2_fjLj128EEEEELb1ELb0ELb0ELb0EEEvNS_9FwdParamsE,@"STO_CUDA_ENTRY STV_DEFAULT"
_ZN10layer_norm13ln_fwd_kernelINS_13Kernel_traitsIf13__nv_bfloat16S2_S2_fjLj7168ELj1ELj1ELj4ELj16ENS_18Kernel_traits_baseILj7168EfS2_S2_S2_fjLj128EEEEELb1ELb0ELb0ELb0EEEvNS_9FwdParamsE:
.text._ZN10layer_norm13ln_fwd_kernelINS_13Kernel_traitsIf13__nv_bfloat16S2_S2_fjLj7168ELj1ELj1ELj4ELj16ENS_18Kernel_traits_baseILj7168EfS2_S2_S2_fjLj128EEEEELb1ELb0ELb0ELb0EEEvNS_9FwdParamsE:
        /* <DEDUP_REMOVED lines=9> */
[----:B------:R-:W-:Y:S01]  /*0090*/  IMAD.MOV.U32 R236, RZ, RZ, c[0x0][0x230] ;  /* 0x00008c00ffec7624 */ /* 0x000fe200078e00ff */
[----:B------:R-:W-:-:S06]  /*00a0*/  MOV R237, c[0x0][0x234] ;  /* 0x00008d0000ed7a02 */ /* 0x000fcc0000000f00 */
[----:B------:R-:W3:Y:S01]  /*00b0*/  @P0 LDG.E.64 R236, [R236.64] ;  /* 0x00000004ecec0981 */ /* 0x000ee2000c1e1b00 */
[----:B------:R-:W-:Y:S01]  /*00c0*/  LOP3.LUT R24, R24, 0xfffffff7, RZ, 0xc0, !PT ;  /* 0xfffffff718187812 */ /* 0x000fe200078ec0ff */
[----:B------:R-:W-:Y:S02]  /*00d0*/  BSSY B0, `(.L_x_11884) ;  /* 0x0000040000007945 */ /* 0x000fe40003800000 */
[----:B------:R-:W0:Y:S04]  /*00e0*/  S2R R156, SR_TID.X ;  /* 0x00000000009c7919 */ /* 0x000e280000002100 */
[----:B------:R-:W1:Y:S01]  /*00f0*/  S2R R17, SR_CTAID.X ;  /* 0x0000000000117919 */ /* 0x000e620000002500 */
[----:B0-----:R-:W-:Y:S01]  /*0100*/  LOP3.LUT R0, R156, 0x7f, RZ, 0xc0, !PT ;  /* 0x0000007f9c007812 */ /* 0x001fe200078ec0ff */
[----:B-1----:R-:W-:-:S03]  /*0110*/  IMAD R35, R17, c[0x0][0x0], R156 ;  /* 0x0000000011237a24 */ /* 0x002fc600078e029c */
[----:B------:R-:W-:Y:S01]  /*0120*/  LOP3.LUT R14, R0, 0x7f, RZ, 0x3c, !PT ;  /* 0x0000007f000e7812 */ /* 0x000fe200078e3cff */
[----:B------:R-:W-:Y:S01]  /*0130*/  IMAD.WIDE.U32 R4, R35, -0x326172a9, RZ ;  /* 0xcd9e8d5723047825 */ /* 0x000fe200078e00ff */
[----:B--2---:R-:W-:-:S05]  /*0140*/  @P0 IADD3 R8, P1, R2, c[0x0][0x240], RZ ;  /* 0x0000900002080a10 */ /* 0x004fca0007f3e0ff */
[----:B------:R-:W-:Y:S01]  /*0150*/  @P0 IMAD.X R9, RZ, RZ, R3, P1 ;  /* 0x000000ffff090224 */ /* 0x000fe200008e0603 */
[----:B---3--:R-:W-:-:S04]  /*0160*/  IADD3 R32, R237, -0x4498517b, RZ ;  /* 0xbb67ae85ed207810 */ /* 0x008fc80007ffe0ff */
[--C-:B------:R-:W-:Y:S02]  /*0170*/  SHF.R.U32.HI R34, RZ, 0x2, R9.reuse ;  /* 0x00000002ff227819 */ /* 0x100fe40000011609 */
[----:B------:R-:W-:Y:S02]  /*0180*/  SHF.R.U64 R33, R8, 0x2, R9 ;  /* 0x0000000208217819 */ /* 0x000fe40000001209 */
[----:B------:R-:W-:Y:S01]  /*0190*/  LOP3.LUT R6, R5, R34, R236, 0x96, !PT ;  /* 0x0000002205067212 */ /* 0x000fe200078e96ec */
[----:B------:R-:W-:Y:S01]  /*01a0*/  IMAD.MOV.U32 R5, RZ, RZ, c[0x0][0x168] ;  /* 0x00005a00ff057624 */ /* 0x000fe200078e00ff */
[C---:B------:R-:W-:Y:S01]  /*01b0*/  IADD3 R31, R236.reuse, -0x61c88647, RZ ;  /* 0x9e3779b9ec1f7810 */ /* 0x040fe20007ffe0ff */
[----:B------:R-:W-:Y:S01]  /*01c0*/  IMAD.WIDE.U32 R2, R33, -0x2daee0ad, RZ ;  /* 0xd2511f5321027825 */ /* 0x000fe200078e00ff */
[----:B------:R-:W-:Y:S02]  /*01d0*/  IADD3 R30, R236, 0x3c6ef372, RZ ;  /* 0x3c6ef372ec1e7810 */ /* 0x000fe40007ffe0ff */
[----:B------:R-:W-:Y:S01]  /*01e0*/  SHF.R.S32.HI R5, RZ, 0x1f, R5 ;  /* 0x0000001fff057819 */ /* 0x000fe20000011405 */
[----:B------:R-:W-:Y:S01]  /*01f0*/  IMAD.WIDE.U32 R6, R6, -0x2daee0ad, RZ ;  /* 0xd2511f5306067825 */ /* 0x000fe200078e00ff */
[----:B------:R-:W-:-:S02]  /*0200*/  LOP3.LUT R3, R3, R237, RZ, 0x3c, !PT ;  /* 0x000000ed03037212 */ /* 0x000fc400078e3cff */
[----:B------:R-:W-:Y:S02]  /*0210*/  LEA.HI R9, R5, c[0x0][0x168], RZ, 0x3 ;  /* 0x00005a0005097a11 */ /* 0x000fe400078f18ff */
[----:B------:R-:W-:Y:S01]  /*0220*/  LOP3.LUT R12, R7, R2, R32, 0x96, !PT ;  /* 0x00000002070c7212 */ /* 0x000fe200078e9620 */
[----:B------:R-:W-:Y:S01]  /*0230*/  IMAD.WIDE.U32 R2, R3, -0x326172a9, RZ ;  /* 0xcd9e8d5703027825 */ /* 0x000fe200078e00ff */
[----:B------:R-:W-:Y:S02]  /*0240*/  LEA.HI.SX32 R29, R9, R14, 0x1d ;  /* 0x0000000e091d7211 */ /* 0x000fe400078feaff */
[----:B------:R-:W-:Y:S01]  /*0250*/  IADD3 R28, R237, 0x76cf5d0a, RZ ;  /* 0x76cf5d0aed1c7810 */ /* 0x000fe20007ffe0ff */
[----:B------:R-:W-:Y:S01]  /*0260*/  IMAD.WIDE.U32 R12, R12, -0x326172a9, RZ ;  /* 0xcd9e8d570c0c7825 */ /* 0x000fe200078e00ff */
[C---:B------:R-:W-:Y:S02]  /*0270*/  LOP3.LUT P6, RZ, R29.reuse, 0xffffff80, RZ, 0xc0, !PT ;  /* 0xffffff801dff7812 */ /* 0x040fe400078cc0ff */
[----:B------:R-:W-:-:S02]  /*0280*/  ISETP.GE.U32.AND P5, PT, R29, 0x100, PT ;  /* 0x000001001d00780c */ /* 0x000fc40003fa6070 */
[C---:B------:R-:W-:Y:S02]  /*0290*/  ISETP.GE.U32.AND P4, PT, R29.reuse, 0x180, PT ;  /* 0x000001801d00780c */ /* 0x040fe40003f86070 */
[----:B------:R-:W-:Y:S02]  /*02a0*/  ISETP.GE.U32.AND P3, PT, R29, 0x200, PT ;  /* 0x000002001d00780c */ /* 0x000fe40003f66070 */
[----:B------:R-:W-:Y:S02]  /*02b0*/  LOP3.LUT R10, R3, R31, R4, 0x96, !PT ;  /* 0x0000001f030a7212 */ /* 0x000fe400078e9604 */
[----:B------:R-:W-:Y:S02]  /*02c0*/  ISETP.GE.U32.AND P2, PT, R29, 0x280, PT ;  /* 0x000002801d00780c */ /* 0x000fe40003f46070 */
[----:B------:R-:W-:Y:S01]  /*02d0*/  LOP3.LUT R7, R13, R2, R30, 0x96, !PT ;  /* 0x000000020d077212 */ /* 0x000fe200078e961e */
[----:B------:R-:W-:Y:S01]  /*02e0*/  IMAD.WIDE.U32 R10, R10, -0x2daee0ad, RZ ;  /* 0xd2511f530a0a7825 */ /* 0x000fe200078e00ff */
[----:B------:R-:W-:-:S02]  /*02f0*/  @P6 LOP3.LUT R24, R24, 0x8, RZ, 0xfc, !PT ;  /* 0x0000000818186812 */ /* 0x000fc400078efcff */
[----:B------:R-:W-:Y:S02]  /*0300*/  IADD3 R27, R237, 0x32370b8f, RZ ;  /* 0x32370b8fed1b7810 */ /* 0x000fe40007ffe0ff */
[----:B------:R-:W-:Y:S02]  /*0310*/  LOP3.LUT R24, R24, 0xfffffdff, RZ, 0xc0, !PT ;  /* 0xfffffdff18187812 */ /* 0x000fe400078ec0ff */
[----:B------:R-:W-:Y:S01]  /*0320*/  LOP3.LUT R14, R11, R6, R28, 0x96, !PT ;  /* 0x000000060b0e7212 */ /* 0x000fe200078e961c */
[----:B------:R-:W-:Y:S01]  /*0330*/  IMAD.WIDE.U32 R6, R7, -0x2daee0ad, RZ ;  /* 0xd2511f5307067825 */ /* 0x000fe200078e00ff */
[----:B------:R-:W-:Y:S02]  /*0340*/  @P5 LOP3.LUT R24, R24, 0x200, RZ, 0xfc, !PT ;  /* 0x0000020018185812 */ /* 0x000fe400078efcff */
[----:B------:R-:W-:Y:S01]  /*0350*/  IADD3 R26, R236, -0x255992d5, RZ ;  /* 0xdaa66d2bec1a7810 */ /* 0x000fe20007ffe0ff */
[----:B------:R-:W-:Y:S01]  /*0360*/  IMAD.WIDE.U32 R14, R14, -0x326172a9, RZ ;  /* 0xcd9e8d570e0e7825 */ /* 0x000fe200078e00ff */
        /* <DEDUP_REMOVED lines=8> */
[----:B------:R-:W-:Y:S01]  /*03f0*/  IMAD.MOV.U32 R3, RZ, RZ, 0x20 ;  /* 0x00000020ff037424 */ /* 0x000fe200078e00ff */
[----:B------:R-:W-:Y:S01]  /*0400*/  CS2R R150, SRZ ;  /* 0x0000000000967805 */ /* 0x000fe2000001ff00 */
        /* <DEDUP_REMOVED lines=11> */
[----:B------:R-:W-:-:S03]  /*04c0*/  LOP3.LUT R0, R0, 0x80, RZ, 0xfc, !PT ;  /* 0x0000008000007812 */ /* 0x000fc600078efcff */
.L_x_11885:
[----:B------:R-:W-:Y:S05]  /*04d0*/  BSYNC B0 ;  /* 0x0000000000007941 */ /* 0x000fea0003800000 */
.L_x_11884:
[----:B------:R-:W-:Y:S01]  /*04e0*/  BSSY B0, `(.L_x_11886) ;  /* 0x0000011000007945 */ /* 0x000fe20003800000 */
[----:B------:R-:W-:Y:S05]  /*04f0*/  @!P5 BRA `(.L_x_11887) ;  /* 0x000000f00000d947 */ /* 0x000fea0003800000 */
[----:B------:R-:W-:Y:S01]  /*0500*/  ISETP.NE.U32.AND P0, PT, RZ, c[0x0][0x218], PT ;  /* 0x00008600ff007a0c */ /* 0x000fe20003f05070 */
[----:B0-----:R-:W-:Y:S01]  /*0510*/  IMAD.MOV.U32 R5, RZ, RZ, 0x20 ;  /* 0x00000020ff057424 */ /* 0x001fe200078e00ff */
        /* <DEDUP_REMOVED lines=13> */
.L_x_11887:
[----:B------:R-:W-:Y:S05]  /*05f0*/  BSYNC B0 ;  /* 0x0000000000007941 */ /* 0x000fea0003800000 */
.L_x_11886:
        /* <DEDUP_REMOVED lines=17> */
.L_x_11889:
[----:B------:R-:W-:Y:S05]  /*0710*/  BSYNC B0 ;  /* 0x0000000000007941 */ /* 0x000fea0003800000 */
.L_x_11888:
        /* <DEDUP_REMOVED lines=17> */
.L_x_11891:
[----:B------:R-:W-:Y:S05]  /*0830*/  BSYNC B0 ;  /* 0x0000000000007941 */ /* 0x000fea0003800000 */
.L_x_11890:
        /* <DEDUP_REMOVED lines=17> */
.L_x_11893:
[----:B------:R-:W-:Y:S05]  /*0950*/  BSYNC B0 ;  /* 0x0000000000007941 */ /* 0x000fea0003800000 */
.L_x_11892:
[----:B------:R-:W-:Y:S01]  /*0960*/  ISETP.GE.U32.AND P0, PT, R29, 0x300, PT ;  /* 0x000003001d00780c */ /* 0x000fe20003f06070 */
[----:B------:R-:W-:Y:S01]  /*0970*/  BSSY B0, `(.L_x_11894) ;  /* 0x0000019000007945 */ /* 0x000fe20003800000 */
[----:B------:R-:W-:Y:S02]  /*0980*/  LOP3.LUT R13, R7, R10, R27, 0x96, !PT ;  /* 0x0000000a070d7212 */ /* 0x000fe400078e961b */
[----:B------:R-:W-:Y:S02]  /*0990*/  LOP3.LUT R10, R15, R12, R26, 0x96, !PT ;  /* 0x0000000c0f0a7212 */ /* 0x000fe400078e961a */
[----:B------:R-:W-:Y:S01]  /*09a0*/  LOP3.LUT R24, R24, 0xffffffdf, RZ, 0xc0, !PT ;  /* 0xffffffdf18187812 */ /* 0x000fe200078ec0ff */
[----:B------:R-:W-:Y:S01]  /*09b0*/  IMAD.WIDE.U32 R12, R13, -0x326172a9, RZ ;  /* 0xcd9e8d570d0c7825 */ /* 0x000fe200078e00ff */
[----:B------:R-:W-:-:S02]  /*09c0*/  IADD3 R25, R237, -0x126145ec, RZ ;  /* 0xed9eba14ed197810 */ /* 0x000fc40007ffe0ff */
[----:B------:R-:W-:Y:S01]  /*09d0*/  IADD3 R23, R236, 0x78dde6e4, RZ ;  /* 0x78dde6e4ec177810 */ /* 0x000fe20007ffe0ff */
[----:B------:R-:W-:Y:S02]  /*09e0*/  IMAD.WIDE.U32 R10, R10, -0x2daee0ad, RZ ;  /* 0xd2511f530a0a7825 */ /* 0x000fe400078e00ff */
[----:B------:R-:W-:Y:S01]  /*09f0*/  @P0 LOP3.LUT R24, R24, 0x20, RZ, 0xfc, !PT ;  /* 0x0000002018180812 */ /* 0x000fe200078efcff */
        /* <DEDUP_REMOVED lines=16> */
.L_x_11895:
[----:B------:R-:W-:Y:S05]  /*0b00*/  BSYNC B0 ;  /* 0x0000000000007941 */ /* 0x000fea0003800000 */
.L_x_11894:
[----:B------:R-:W-:Y:S01]  /*0b10*/  ISETP.GE.U32.AND P0, PT, R29, 0x380, PT ;  /* 0x000003801d00780c */ /* 0x000fe20003f06070 */
[----:B------:R-:W-:Y:S01]  /*0b20*/  BSSY B0, `(.L_x_11896) ;  /* 0x0000019000007945 */ /* 0x000fe20003800000 */
[----:B------:R-:W-:Y:S02]  /*0b30*/  LOP3.LUT R7, R13, R14, R23, 0x96, !PT ;  /* 0x0000000e0d077212 */ /* 0x000fe400078e9617 */
[----:B------:R-:W-:Y:S02]  /*0b40*/  LOP3.LUT R14, R11, R6, R25, 0x96, !PT ;  /* 0x000000060b0e7212 */ /* 0x000fe400078e9619 */
[----:B------:R-:W-:Y:S01]  /*0b50*/  LOP3.LUT R24, R24, 0xffffffef, RZ, 0xc0, !PT ;  /* 0xffffffef18187812 */ /* 0x000fe200078ec0ff */
[----:B------:R-:W-:Y:S01]  /*0b60*/  IMAD.WIDE.U32 R6, R7, -0x2daee0ad, RZ ;  /* 0xd2511f5307067825 */ /* 0x000fe200078e00ff */
[----:B------:R-:W-:-:S02]  /*0b70*/  LEA.HI R22, R156, R17, RZ, 0x19 ;  /* 0x000000119c167211 */ /* 0x000fc400078fc8ff */
[----:B------:R-:W-:Y:S01]  /*0b80*/  IADD3 R21, R237, -0x56f99767, RZ ;  /* 0xa9066899ed157810 */ /* 0x000fe20007ffe0ff */
[----:B------:R-:W-:Y:S01]  /*0b90*/  IMAD.WIDE.U32 R14, R14, -0x326172a9, RZ ;  /* 0xcd9e8d570e0e7825 */ /* 0x000fe200078e00ff */
[----:B------:R-:W-:Y:S02]  /*0ba0*/  IADD3 R20, R236, 0x1715609d, RZ ;  /* 0x1715609dec147810 */ /* 0x000fe40007ffe0ff */
[----:B------:R-:W-:Y:S01]  /*0bb0*/  @P0 LOP3.LUT R24, R24, 0x10, RZ, 0xfc, !PT ;  /* 0x0000001018180812 */ /* 0x000fe200078efcff */
[----:B------:R-:W-:Y:S05]  /*0bc0*/  @!P0 BRA `(.L_x_11897) ;  /* 0x000000e000008947 */ /* 0x000fea0003800000 */
[----:B------:R-:W-:Y:S01]  /*0bd0*/  ISETP.NE.U32.AND P0, PT, RZ, c[0x0][0x218], PT ;  /* 0x00008600ff007a0c */ /* 0x000fe20003f05070 */
[----:B------:R-:W-:Y:S01]  /*0be0*/  CS2R R54, SRZ ;  /* 0x0000000000367805 */ /* 0x000fe2000001ff00 */
[----:B------:R-:W-:Y:S01]  /*0bf0*/  CS2R R52, SRZ ;  /* 0x0000000000347805 */ /* 0x000fe2000001ff00 */
[----:B------:R-:W-:Y:S01]  /*0c00*/  CS2R R50, SRZ ;  /* 0x0000000000327805 */ /* 0x000fe2000001ff00 */
[----:B------:R-:W-:Y:S01]  /*0c10*/  ISETP.NE.AND.EX P0, PT, RZ, c[0x0][0x21c], PT, P0 ;  /* 0x00008700ff007a0c */ /* 0x000fe20003f05300 */
[----:B0-----:R-:W-:Y:S01]  /*0c20*/  IMAD.MOV.U32 R3, RZ, RZ, 0x20 ;  /* 0x00000020ff037424 */ /* 0x001fe200078e00ff */
[----:B------:R-:W-:-:S03]  /*0c30*/  CS2R R48, SRZ ;  /* 0x0000000000307805 */ /* 0x000fc6000001ff00 */
[----:B------:R-:W-:-:S05]  /*0c40*/  IMAD.WIDE.U32 R2, R0, R3, c[0x0][0x1b0] ;  /* 0x00006c0000027625 */ /* 0x000fca00078e0003 */
[----:B------:R0:W5:Y:S03]  /*0c50*/  LDG.E.128 R44, [R2.64] ;  /* 0x00000004022c7981 */ /* 0x000166000c1e1d00 */
[C---:B------:R-:W-:Y:S01]  /*0c60*/  @P0 LEA R4, P1, R0.reuse, c[0x0][0x218], 0x5 ;  /* 0x0000860000040a11 */ /* 0x040fe200078228ff */
[----:B------:R0:W5:Y:S03]  /*0c70*/  LDG.E.128 R40, [R2.64+0x10] ;  /* 0x0000100402287981 */ /* 0x000166000c1e1d00 */
[----:B------:R-:W-:-:S05]  /*0c80*/  @P0 LEA.HI.X R5, R0, c[0x0][0x21c], RZ, 0x5, P1 ;  /* 0x0000870000050a11 */ /* 0x000fca00008f2cff */
[----:B------:R0:W5:Y:S04]  /*0c90*/  @P0 LDG.E.128 R52, [R4.64] ;  /* 0x0000000404340981 */ /* 0x000168000c1e1d00 */
[----:B------:R0:W5:Y:S02]  /*0ca0*/  @P0 LDG.E.128 R48, [R4.64+0x10] ;  /* 0x0000100404300981 */ /* 0x000164000c1e1d00 */
.L_x_11897:
[----:B------:R-:W-:Y:S05]  /*0cb0*/  BSYNC B0 ;  /* 0x0000000000007941 */ /* 0x000fea0003800000 */
.L_x_11896:
[----:B------:R-:W-:Y:S02]  /*0cc0*/  ISETP.GE.AND P0, PT, R22, c[0x0][0x164], PT ;  /* 0x0000590016007a0c */ /* 0x000fe40003f06270 */
[----:B0-----:R-:W-:Y:S02]  /*0cd0*/  LOP3.LUT R4, R7, R10, R21, 0x96, !PT ;  /* 0x0000000a07047212 */ /* 0x001fe400078e9615 */
[----:B------:R-:W-:-:S09]  /*0ce0*/  LOP3.LUT R2, R15, R12, R20, 0x96, !PT ;  /* 0x0000000c0f027212 */ /* 0x000fd200078e9614 */
[----:B------:R-:W-:Y:S05]  /*0cf0*/  @P0 EXIT ;  /* 0x000000000000094d */ /* 0x000fea0003800000 */
[----:B------:R-:W-:Y:S01]  /*0d00*/  SHF.R.S32.HI R9, RZ, 0x3, R9 ;  /* 0x00000003ff097819 */ /* 0x000fe20000011409 */
[----:B------:R-:W-:Y:S01]  /*0d10*/  IMAD.WIDE.U32 R4, R4, -0x326172a9, RZ ;  /* 0xcd9e8d5704047825 */ /* 0x000fe200078e00ff */
[----:B------:R-:W-:Y:S01]  /*0d20*/  LOP3.LUT R7, R156, 0x60, RZ, 0xc0, !PT ;  /* 0x000000609c077812 */ /* 0x000fe200078ec0ff */
[----:B------:R-:W-:Y:S01]  /*0d30*/  ULDC.U8 UR6, c[0x0][0x1f0] ;  /* 0x00007c0000067ab9 */ /* 0x000fe20000000000 */
[----:B------:R-:W-:Y:S01]  /*0d40*/  LOP3.LUT R12, R9, 0x7f, RZ, 0xc0, !PT ;  /* 0x0000007f090c7812 */ /* 0x000fe200078ec0ff */
[----:B------:R-:W-:Y:S01]  /*0d50*/  IMAD.WIDE.U32 R2, R2, -0x2daee0ad, RZ ;  /* 0xd2511f5302027825 */ /* 0x000fe200078e00ff */
[----:B------:R-:W-:Y:S02]  /*0d60*/  IADD3 R19, R236, -0x4ab325aa, RZ ;  /* 0xb54cda56ec137810 */ /* 0x000fe40007ffe0ff */
[----:B------:R-:W-:Y:S01]  /*0d70*/  SHF.R.U32.HI R9, RZ, 0x2, R9 ;  /* 0x00000002ff097819 */ /* 0x000fe20000011609 */
[----:B------:R-:W-:Y:S01]  /*0d80*/  IMAD.IADD R0, R12, 0x1, -R7 ;  /* 0x000000010c007824 */ /* 0x000fe200078e0a07 */
[----:B------:R-:W-:-:S02]  /*0d90*/  IADD3 R18, R237, 0x646e171e, RZ ;  /* 0x646e171eed127810 */ /* 0x000fc40007ffe0ff */
[----:B------:R-:W-:Y:S02]  /*0da0*/  LOP3.LUT R7, R5, R14, R19, 0x96, !PT ;  /* 0x0000000e05077212 */ /* 0x000fe400078e9613 */
[----:B------:R-:W-:Y:S02]  /*0db0*/  IMNMX R0, RZ, R0, !PT ;  /* 0x00000000ff007217 */ /* 0x000fe40007800200 */
[----:B------:R-:W-:Y:S02]  /*0dc0*/  LOP3.LUT R5, R9, 0x3fffffe0, RZ, 0xc0, !PT ;  /* 0x3fffffe009057812 */ /* 0x000fe400078ec0ff */
[----:B------:R-:W-:Y:S02]  /*0dd0*/  IMNMX R0, R0, 0x20, PT ;  /* 0x0000002000007817 */ /* 0x000fe40003800200 */
[----:B------:R-:W-:Y:S01]  /*0de0*/  LOP3.LUT R10, R3, R6, R18, 0x96, !PT ;  /* 0x00000006030a7212 */ /* 0x000fe200078e9612 */
[----:B------:R-:W-:Y:S01]  /*0df0*/  IMAD.WIDE.U32 R6, R7, -0x2daee0ad, RZ ;  /* 0xd2511f5307067825 */ /* 0x000fe200078e00ff */
[----:B------:R-:W-:-:S02]  /*0e00*/  IADD3 R17, R237, 0x1fd5c5a3, RZ ;  /* 0x1fd5c5a3ed117810 */ /* 0x000fc40007ffe0ff */
[----:B------:R-:W-:Y:S01]  /*0e10*/  IADD3 R16, R236, 0x5384540f, RZ ;  /* 0x5384540fec107810 */ /* 0x000fe20007ffe0ff */
[----:B------:R-:W-:Y:S01]  /*0e20*/  IMAD.IADD R0, R0, 0x1, R5 ;  /* 0x0000000100007824 */ /* 0x000fe200078e0205 */
[----:B------:R-:W-:Y:S01]  /*0e30*/  LOP3.LUT R9, R7, R2, R17, 0x96, !PT ;  /* 0x0000000207097212 */ /* 0x000fe200078e9611 */
[----:B------:R-:W-:Y:S01]  /*0e40*/  IMAD.WIDE.U32 R10, R10, -0x326172a9, RZ ;  /* 0xcd9e8d570a0a7825 */ /* 0x000fe200078e00ff */
[----:B------:R-:W-:Y:S02]  /*0e50*/  IADD3 R15, R236, -0xe443238, RZ ;  /* 0xf1bbcdc8ec0f7810 */ /* 0x000fe40007ffe0ff */
[----:B------:R-:W-:Y:S01]  /*0e60*/  IADD3 R14, R237, -0x24c28bd8, RZ ;  /* 0xdb3d7428ed0e7810 */ /* 0x000fe20007ffe0ff */
[----:B------:R-:W-:Y:S01]  /*0e70*/  IMAD.SHL.U32 R2, R0, 0x8, RZ ;  /* 0x0000000800027824 */ /* 0x000fe200078e00ff */
[----:B------:R-:W-:Y:S01]  /*0e80*/  LOP3.LUT R11, R11, R4, R16, 0x96, !PT ;  /* 0x000000040b0b7212 */ /* 0x000fe200078e9610 */
[----:B------:R-:W-:Y:S01]  /*0e90*/  IMAD.SHL.U32 R4, R156, 0x20, RZ ;  /* 0x000000209c047824 */ /* 0x000fe200078e00ff */
[----:B------:R-:W-:Y:S01]  /*0ea0*/  IADD3 R13, R237, -0x695add53, RZ ;  /* 0x96a522aded0d7810 */ /* 0x000fe20007ffe0ff */
[----:B------:R-:W-:Y:S01]  /*0eb0*/  IMAD.HI.U32 R0, R9, -0x326172a9, RZ ;  /* 0xcd9e8d5709007827 */ /* 0x000fe200078e00ff */
[----:B------:R-:W-:Y:S01]  /*0ec0*/  LOP3.LUT R8, R8, 0x3, RZ, 0xc0, !PT ;  /* 0x0000000308087812 */ /* 0x000fe200078ec0ff */
[----:B------:R-:W0:Y:S01]  /*0ed0*/  I2F.U32 R2, R2 ;  /* 0x0000000200027306 */ /* 0x000e220000201000 */
[----:B------:R-:W-:Y:S01]  /*0ee0*/  LOP3.LUT R7, R4, 0x3e0, RZ, 0xc0, !PT ;  /* 0x000003e004077812 */ /* 0x000fe200078ec0ff */
[----:B------:R-:W-:Y:S01]  /*0ef0*/  IMAD.HI.U32 R3, R11, -0x2daee0ad, RZ ;  /* 0xd2511f530b037827 */ /* 0x000fe200078e00ff */
[----:B------:R-:W-:-:S02]  /*0f00*/  LOP3.LUT R4, R0, R10, R15, 0x96, !PT ;  /* 0x0000000a00047212 */ /* 0x000fc400078e960f */
[----:B------:R-:W-:Y:S01]  /*0f10*/  IADD3 R7, R12, -R7, RZ ;  /* 0x800000070c077210 */ /* 0x000fe20007ffe0ff */
[----:B------:R-:W-:Y:S01]  /*0f20*/  IMAD R11, R11, -0x2daee0ad, RZ ;  /* 0xd2511f530b0b7824 */ /* 0x000fe200078e02ff */
[----:B------:R-:W-:Y:S01]  /*0f30*/  LOP3.LUT R36, R3, R6, R14, 0x96, !PT ;  /* 0x0000000603247212 */ /* 0x000fe200078e960e */
[----:B------:R-:W-:Y:S01]  /*0f40*/  IMAD.HI.U32 R0, R4, -0x2daee0ad, RZ ;  /* 0xd2511f5304007827 */ /* 0x000fe200078e00ff */
[----:B------:R-:W-:Y:S02]  /*0f50*/  IMNMX R7, RZ, R7, !PT ;  /* 0x00000007ff077217 */ /* 0x000fe40007800200 */
[----:B------:R-:W-:Y:S01]  /*0f60*/  IADD3 R12, R236, -0x700cb87f, RZ ;  /* 0x8ff34781ec0c7810 */ /* 0x000fe20007ffe0ff */
[----:B------:R-:W-:Y:S01]  /*0f70*/  IMAD R3, R9, -0x326172a9, RZ ;  /* 0xcd9e8d5709037824 */ /* 0x000fe200078e02ff */
[----:B------:R-:W-:Y:S01]  /*0f80*/  LOP3.LUT R11, R0, R11, R13, 0x96, !PT ;  /* 0x0000000b000b7212 */ /* 0x000fe200078e960d */
[----:B------:R-:W-:Y:S01]  /*0f90*/  IMAD.HI.U32 R9, R36, -0x326172a9, RZ ;  /* 0xcd9e8d5724097827 */ /* 0x000fe200078e00ff */
[----:B------:R-:W-:Y:S01]  /*0fa0*/  IMNMX R0, R7, 0x20, PT ;  /* 0x0000002007007817 */ /* 0x000fe20003800200 */
[----:B0-----:R0:W1:Y:S02]  /*0fb0*/  MUFU.RCP R10, R2 ;  /* 0x00000002000a7308 */ /* 0x0010640000001000 */
[----:B------:R-:W-:Y:S01]  /*0fc0*/  IMAD R6, R4, -0x2daee0ad, RZ ;  /* 0xd2511f5304067824 */ /* 0x000fe200078e02ff */
[----:B------:R-:W-:Y:S01]  /*0fd0*/  LOP3.LUT R9, R9, R3, R12, 0x96, !PT ;  /* 0x0000000309097212 */ /* 0x000fe200078e960c */
[----:B------:R-:W-:-:S02]  /*0fe0*/  IMAD.MOV.U32 R3, RZ, RZ, 0x1 ;  /* 0x00000001ff037424 */ /* 0x000fc400078e00ff */
[----:B------:R-:W-:Y:S02]  /*0ff0*/  IMAD.IADD R0, R5, 0x1, R0 ;  /* 0x0000000105007824 */ /* 0x000fe400078e0200 */
[----:B------:R-:W-:Y:S01]  /*1000*/  IMAD.MOV.U32 R7, RZ, RZ, RZ ;  /* 0x000000ffff077224 */ /* 0x000fe200078e00ff */
[----:B------:R-:W-:Y:S01]  /*1010*/  PRMT R5, R3, 0x7610, R5 ;  /* 0x0000761003057816 */ /* 0x000fe20000000005 */
[----:B------:R-:W-:Y:S02]  /*1020*/  IMAD R4, R36, -0x326172a9, RZ ;  /* 0xcd9e8d5724047824 */ /* 0x000fe400078e02ff */
[----:B0-----:R-:W-:Y:S02]  /*1030*/  IMAD.SHL.U32 R3, R0, 0x8, RZ ;  /* 0x0000000800037824 */ /* 0x001fe400078e00ff */
.L_x_12321:
        /* <DEDUP_REMOVED lines=36> */
.L_x_11901:
[----:B0-----:R-:W-:Y:S02]  /*1280*/  IMAD.MOV.U32 R171, RZ, RZ, R4 ;  /* 0x000000ffffab7224 */ /* 0x001fe400078e0004 */
.L_x_11902:
[----:B------:R-:W-:Y:S05]  /*1290*/  BSYNC B1 ;  /* 0x0000000000017941 */ /* 0x000fea0003800000 */
.L_x_11900:
        /* <DEDUP_REMOVED lines=16> */
.L_x_11906:
[----:B------:R-:W-:Y:S05]  /*13a0*/  BSYNC B2 ;  /* 0x0000000000027941 */ /* 0x000fea0003800000 */
.L_x_11905:
        /* <DEDUP_REMOVED lines=44> */
.L_x_11904:
[----:B------:R-:W-:Y:S05]  /*1670*/  BSYNC B1 ;  /* 0x0000000000017941 */ /* 0x000fea0003800000 */
.L_x_11903:
        /* <DEDUP_REMOVED lines=8> */
[----:B0-----:R-:W-:Y:S01]  /*1700*/  FFMA.FTZ R0, R171, R190, 1.1641532182693481445e-10 ;  /* 0x2f000000ab007423 */ /* 0x001fe200000100be */
[----:B------:R-:W-:-:S04]  /*1710*/  @P0 PRMT R171, RZ, 0x5410, R36 ;  /* 0x00005410ffab0816 */ /* 0x000fc80000000024 */
        /* <DEDUP_REMOVED lines=14> */
.L_x_11908:
[----:B------:R-:W-:Y:S02]  /*1800*/  IMAD.MOV.U32 R171, RZ, RZ, R4 ;  /* 0x000000ffffab7224 */ /* 0x000fe400078e0004 */
.L_x_11909:
[----:B------:R-:W-:Y:S05]  /*1810*/  BSYNC B1 ;  /* 0x0000000000017941 */ /* 0x000fea0003800000 */
.L_x_11907:
        /* <DEDUP_REMOVED lines=16> */
.L_x_11913:
[----:B------:R-:W-:Y:S05]  /*1920*/  BSYNC B2 ;  /* 0x0000000000027941 */ /* 0x000fea0003800000 */
.L_x_11912:
        /* <DEDUP_REMOVED lines=44> */
.L_x_11911:
[----:B------:R-:W-:Y:S05]  /*1bf0*/  BSYNC B1 ;  /* 0x0000000000017941 */ /* 0x000fea0003800000 */
.L_x_11910:
        /* <DEDUP_REMOVED lines=23> */
.L_x_11915:
[----:B------:R-:W-:Y:S02]  /*1d70*/  IMAD.MOV.U32 R152, RZ, RZ, R4 ;  /* 0x000000ffff987224 */ /* 0x000fe400078e0004 */
.L_x_11916:
[----:B------:R-:W-:Y:S05]  /*1d80*/  BSYNC B1 ;  /* 0x0000000000017941 */ /* 0x000fea0003800000 */
.L_x_11914:
        /* <DEDUP_REMOVED lines=16> */
.L_x_11920:
[----:B------:R-:W-:Y:S05]  /*1e90*/  BSYNC B2 ;  /* 0x0000000000027941 */ /* 0x000fea0003800000 */
.L_x_11919:
        /* <DEDUP_REMOVED lines=44> */
.L_x_11918:
[----:B------:R-:W-:Y:S05]  /*2160*/  BSYNC B1 ;  /* 0x0000000000017941 */ /* 0x000fea0003800000 */
.L_x_11917:
        /* <DEDUP_REMOVED lines=21> */
.L_x_11922:
[----:B------:R-:W-:Y:S02]  /*22c0*/  IMAD.MOV.U32 R152, RZ, RZ, R4 ;  /* 0x000000ffff987224 */ /* 0x000fe400078e0004 */
.L_x_11923:
[----:B------:R-:W-:Y:S05]  /*22d0*/  BSYNC B1 ;  /* 0x0000000000017941 */ /* 0x000fea0003800000 */
.L_x_11921:
        /* <DEDUP_REMOVED lines=16> */
.L_x_11927:
[----:B------:R-:W-:Y:S05]  /*23e0*/  BSYNC B2 ;  /* 0x0000000000027941 */ /* 0x000fea0003800000 */
.L_x_11926:
        /* <DEDUP_REMOVED lines=44> */
.L_x_11925:
[----:B------:R-:W-:Y:S05]  /*26b0*/  BSYNC B1 ;  /* 0x0000000000017941 */ /* 0x000fea0003800000 */
.L_x_11924:
        /* <DEDUP_REMOVED lines=21> */
.L_x_11929:
[----:B------:R-:W-:Y:S02]  /*2810*/  IMAD.MOV.U32 R192, RZ, RZ, R4 ;  /* 0x000000ffffc07224 */ /* 0x000fe400078e0004 */
.L_x_11930:
[----:B------:R-:W-:Y:S05]  /*2820*/  BSYNC B1 ;  /* 0x0000000000017941 */ /* 0x000fea0003800000 */
.L_x_11928:
        /* <DEDUP_REMOVED lines=16> */
.L_x_11934:
[----:B------:R-:W-:Y:S05]  /*2930*/  BSYNC B2 ;  /* 0x0000000000027941 */ /* 0x000fea0003800000 */
.L_x_11933:
        /* <DEDUP_REMOVED lines=44> */
.L_x_11932:
[----:B------:R-:W-:Y:S05]  /*2c00*/  BSYNC B1 ;  /* 0x0000000000017941 */ /* 0x000fea0003800000 */
.L_x_11931:
        /* <DEDUP_REMOVED lines=21> */
.L_x_11936:
[----:B------:R-:W-:Y:S02]  /*2d60*/  MOV R192, R4 ;  /* 0x0000000400c07202 */ /* 0x000fe40000000f00 */
.L_x_11937:
[----:B------:R-:W-:Y:S05]  /*2d70*/  BSYNC B1 ;  /* 0x0000000000017941 */ /* 0x000fea0003800000 */
.L_x_11935:
        /* <DEDUP_REMOVED lines=16> */
.L_x_11941:
[----:B------:R-:W-:Y:S05]  /*2e80*/  BSYNC B2 ;  /* 0x0000000000027941 */ /* 0x000fea0003800000 */
.L_x_11940:
        /* <DEDUP_REMOVED lines=44> */
.L_x_11939:
[----:B------:R-:W-:Y:S05]  /*3150*/  BSYNC B1 ;  /* 0x0000000000017941 */ /* 0x000fea0003800000 */
.L_x_11938:
        /* <DEDUP_REMOVED lines=21> */
.L_x_11943:
[----:B------:R-:W-:Y:S02]  /*32b0*/  IMAD.MOV.U32 R154, RZ, RZ, R4 ;  /* 0x000000ffff9a7224 */ /* 0x000fe400078e0004 */
.L_x_11944:
[----:B------:R-:W-:Y:S05]  /*32c0*/  BSYNC B1 ;  /* 0x0000000000017941 */ /* 0x000fea0003800000 */
.L_x_11942:
        /* <DEDUP_REMOVED lines=16> */
.L_x_11948:
[----:B------:R-:W-:Y:S05]  /*33d0*/  BSYNC B2 ;  /* 0x0000000000027941 */ /* 0x000fea0003800000 */
.L_x_11947:
        /* <DEDUP_REMOVED lines=44> */
.L_x_11946:
[----:B------:R-:W-:Y:S05]  /*36a0*/  BSYNC B1 ;  /* 0x0000000000017941 */ /* 0x000fea0003800000 */
.L_x_11945:
[----:B------:R0:W2:Y:S01]  /*36b0*/  I2F.U32 R153, R154 ;  /* 0x0000009a00997306 */ /* 0x0000a20000201000 */
[----:B------:R-:W-:Y:S01]  /*36c0*/  PRMT R197, RZ, 0x5410, R155 ;  /* 0x00005410ffc57816 */ /* 0x000fe2000000009b */
[----:B------:R-:W-:Y:S01]  /*36d0*/  BSSY B1, `(.L_x_11949) ;  /* 0x0000014000017945 */ /* 0x000fe20003800000 */
[C---:B------:R-:W-:Y:S02]  /*36e0*/  ISETP.NE.AND P6, PT, R152.reuse, 0x1, PT ;  /* 0x000000019800780c */ /* 0x040fe40003fc5270 */
[----:B------:R-:W-:Y:S01]  /*36f0*/  IADD3 R8, R152, 0x1, RZ ;  /* 0x0000000198087810 */ /* 0x000fe20007ffe0ff */
[----:B------:R-:W-:Y:S01]  /*3700*/  FMUL.FTZ R197, R197, R188 ;  /* 0x000000bcc5c57220 */ /* 0x000fe20000410000 */
[----:B0-----:R-:W-:-:S03]  /*3710*/  @P0 PRMT R154, RZ, 0x5410, R39 ;  /* 0x00005410ff9a0816 */ /* 0x001fc60000000027 */
[----:B------:R-:W-:Y:S02]  /*3720*/  FMUL.FTZ R197, R197, c[0x0][0x1e8] ;  /* 0x00007a00c5c57a20 */ /* 0x000fe40000410000 */
[----:B--2---:R-:W-:-:S05]  /*3730*/  FFMA.FTZ R153, R153, R190, 1.1641532182693481445e-10 ;  /* 0x2f00000099997423 */ /* 0x004fca00000100be */
        /* <DEDUP_REMOVED lines=12> */
.L_x_11950:
[----:B------:R-:W-:Y:S02]  /*3800*/  IMAD.MOV.U32 R154, RZ, RZ, R4 ;  /* 0x000000ffff9a7224 */ /* 0x000fe400078e0004 */
.L_x_11951:
[----:B------:R-:W-:Y:S05]  /*3810*/  BSYNC B1 ;  /* 0x0000000000017941 */ /* 0x000fea0003800000 */
.L_x_11949:
        /* <DEDUP_REMOVED lines=18> */
.L_x_11955:
[----:B------:R-:W-:Y:S05]  /*3940*/  BSYNC B2 ;  /* 0x0000000000027941 */ /* 0x000fea0003800000 */
.L_x_11954:
        /* <DEDUP_REMOVED lines=44> */
.L_x_11953:
[----:B------:R-:W-:Y:S05]  /*3c10*/  BSYNC B1 ;  /* 0x0000000000017941 */ /* 0x000fea0003800000 */
.L_x_11952:
[----:B------:R-:W0:Y:S01]  /*3c20*/  I2F.U32 R153, R154 ;  /* 0x0000009a00997306 */ /* 0x000e220000201000 */
[----:B------:R-:W-:Y:S02]  /*3c30*/  PRMT R155, RZ, 0x7610, R155 ;  /* 0x00007610ff9b7816 */ /* 0x000fe4000000009b */
[----:B------:R-:W-:Y:S02]  /*3c40*/  SEL R192, RZ, 0x100, P4 ;  /* 0x00000100ffc07807 */ /* 0x000fe40002000000 */
[----:B------:R-:W-:Y:S01]  /*3c50*/  @P0 PRMT R152, RZ, 0x7610, R39 ;  /* 0x00007610ff980816 */ /* 0x000fe20000000027 */
[----:B------:R-:W-:Y:S01]  /*3c60*/  FMUL.FTZ R155, R155, R188 ;  /* 0x000000bc9b9b7220 */ /* 0x000fe20000410000 */
[----:B------:R-:W-:-:S02]  /*3c70*/  SEL R251, RZ, 0x10000, P5 ;  /* 0x00010000fffb7807 */ /* 0x000fc40002800000 */
[C---:B------:R-:W-:Y:S01]  /*3c80*/  LOP3.LUT P5, RZ, R24.reuse, 0x2, RZ, 0xc0, !PT ;  /* 0x0000000218ff7812 */ /* 0x040fe200078ac0ff */
        /* <DEDUP_REMOVED lines=10> */
[----:B------:R-:W-:Y:S02]  /*3d30*/  IADD3 R190, R2, 0x80, RZ ;  /* 0x0000008002be7810 */ /* 0x000fe40007ffe0ff */
[----:B------:R-:W-:Y:S02]  /*3d40*/  FSEL R223, R155, RZ, !P4 ;  /* 0x000000ff9bdf7208 */ /* 0x000fe40006000000 */
[----:B------:R-:W-:-:S03]  /*3d50*/  SEL R154, RZ, 0x1000000, P4 ;  /* 0x01000000ff9a7807 */ /* 0x000fc60002000000 */
[----:B------:R-:W-:Y:S01]  /*3d60*/  @P0 FADD.FTZ R223, R152, R223 ;  /* 0x000000df98df0221 */ /* 0x000fe20000010000 */
[----:B------:R-:W-:Y:S02]  /*3d70*/  SEL R152, RZ, 0x1, P2 ;  /* 0x00000001ff987807 */ /* 0x000fe40001000000 */
[----:B------:R-:W-:Y:S02]  /*3d80*/  LEA R240, P0, R2, c[0x0][0x188], 0x4 ;  /* 0x0000620002f07a11 */ /* 0x000fe400078020ff */
        /* <DEDUP_REMOVED lines=15> */
.L_x_11899:
[----:B------:R-:W-:Y:S05]  /*3e80*/  BSYNC B0 ;  /* 0x0000000000007941 */ /* 0x000fea0003800000 */
.L_x_11898:
        /* <DEDUP_REMOVED lines=23> */
.L_x_11959:
[----:B0-----:R-:W-:Y:S02]  /*4000*/  IMAD.MOV.U32 R170, RZ, RZ, R4 ;  /* 0x000000ffffaa7224 */ /* 0x001fe400078e0004 */
.L_x_11960:
[----:B------:R-:W-:Y:S05]  /*4010*/  BSYNC B1 ;  /* 0x0000000000017941 */ /* 0x000fea0003800000 */
.L_x_11958:
        /* <DEDUP_REMOVED lines=16> */
.L_x_11964:
[----:B------:R-:W-:Y:S05]  /*4120*/  BSYNC B2 ;  /* 0x0000000000027941 */ /* 0x000fea0003800000 */
.L_x_11963:
        /* <DEDUP_REMOVED lines=44> */
.L_x_11962:
[----:B------:R-:W-:Y:S05]  /*43f0*/  BSYNC B1 ;  /* 0x0000000000017941 */ /* 0x000fea0003800000 */
.L_x_11961:
[----:B------:R0:W2:Y:S01]  /*4400*/  I2F.U32 R157, R170 ;  /* 0x000000aa009d7306 */ /* 0x0000a20000201000 */
[----:B------:R-:W-:Y:S01]  /*4410*/  IMAD.MOV.U32 R192, RZ, RZ, 0x2f800000 ;  /* 0x2f800000ffc07424 */ /* 0x000fe200078e00ff */
[----:B-----5:R-:W-:Y:S01]  /*4420*/  PRMT R179, RZ, 0x5410, R152 ;  /* 0x00005410ffb37816 */ /* 0x020fe20000000098 */
[----:B------:R-:W-:Y:S01]  /*4430*/  BSSY B1, `(.L_x_11965) ;  /* 0x0000016000017945 */ /* 0x000fe20003800000 */
[----:B------:R-:W-:Y:S02]  /*4440*/  LOP3.LUT R24, R24, 0xfffffffb, RZ, 0xc0, !PT ;  /* 0xfffffffb18187812 */ /* 0x000fe400078ec0ff */
[----:B------:R-:W-:Y:S01]  /*4450*/  IADD3 R8, R172, 0x1, RZ ;  /* 0x00000001ac087810 */ /* 0x000fe20007ffe0ff */
[----:B------:R-:W-:Y:S01]  /*4460*/  FMUL.FTZ R179, R179, R188 ;  /* 0x000000bcb3b37220 */ /* 0x000fe20000410000 */
[----:B0-----:R-:W-:-:S03]  /*4470*/  @P0 PRMT R170, RZ, 0x5410, R36 ;  /* 0x00005410ffaa0816 */ /* 0x001fc60000000024 */
[----:B------:R-:W-:Y:S02]  /*4480*/  FMUL.FTZ R179, R179, c[0x0][0x1e8] ;  /* 0x00007a00b3b37a20 */ /* 0x000fe40000410000 */
[----:B--2---:R-:W-:-:S05]  /*4490*/  FFMA.FTZ R157, R157, R192, 1.1641532182693481445e-10 ;  /* 0x2f0000009d9d7423 */ /* 0x004fca00000100c0 */
        /* <DEDUP_REMOVED lines=14> */
.L_x_11966:
[----:B------:R-:W-:Y:S02]  /*4580*/  MOV R170, R4 ;  /* 0x0000000400aa7202 */ /* 0x000fe40000000f00 */
.L_x_11967:
[----:B------:R-:W-:Y:S05]  /*4590*/  BSYNC B1 ;  /* 0x0000000000017941 */ /* 0x000fea0003800000 */
.L_x_11965:
        /* <DEDUP_REMOVED lines=16> */
.L_x_11971:
[----:B------:R-:W-:Y:S05]  /*46a0*/  BSYNC B2 ;  /* 0x0000000000027941 */ /* 0x000fea0003800000 */
.L_x_11970:
        /* <DEDUP_REMOVED lines=44> */
.L_x_11969:
[----:B------:R-:W-:Y:S05]  /*4970*/  BSYNC B1 ;  /* 0x0000000000017941 */ /* 0x000fea0003800000 */
.L_x_11968:
        /* <DEDUP_REMOVED lines=12> */
[----:B------:R-:W-:Y:S02]  /*4a40*/  @P1 LOP3.LUT R24, R24, 0x2, RZ, 0xfc, !PT ;  /* 0x0000000218181812 */ /* 0x000fe400078efcff */
        /* <DEDUP_REMOVED lines=10> */
.L_x_11973:
[----:B------:R-:W-:Y:S02]  /*4af0*/  IMAD.MOV.U32 R152, RZ, RZ, R4 ;  /* 0x000000ffff987224 */ /* 0x000fe400078e0004 */
.L_x_11974:
[----:B------:R-:W-:Y:S05]  /*4b00*/  BSYNC B1 ;  /* 0x0000000000017941 */ /* 0x000fea0003800000 */
.L_x_11972:
        /* <DEDUP_REMOVED lines=16> */
.L_x_11978:
[----:B------:R-:W-:Y:S05]  /*4c10*/  BSYNC B2 ;  /* 0x0000000000027941 */ /* 0x000fea0003800000 */
.L_x_11977:
        /* <DEDUP_REMOVED lines=44> */
.L_x_11976:
[----:B------:R-:W-:Y:S05]  /*4ee0*/  BSYNC B1 ;  /* 0x0000000000017941 */ /* 0x000fea0003800000 */
.L_x_11975:
        /* <DEDUP_REMOVED lines=21> */
.L_x_11980:
[----:B------:R-:W-:Y:S02]  /*5040*/  IMAD.MOV.U32 R152, RZ, RZ, R4 ;  /* 0x000000ffff987224 */ /* 0x000fe400078e0004 */
.L_x_11981:
[----:B------:R-:W-:Y:S05]  /*5050*/  BSYNC B1 ;  /* 0x0000000000017941 */ /* 0x000fea0003800000 */
.L_x_11979:
        /* <DEDUP_REMOVED lines=16> */
.L_x_11985:
[----:B------:R-:W-:Y:S05]  /*5160*/  BSYNC B2 ;  /* 0x0000000000027941 */ /* 0x000fea0003800000 */
.L_x_11984:
        /* <DEDUP_REMOVED lines=44> */
.L_x_11983:
[----:B------:R-:W-:Y:S05]  /*5430*/  BSYNC B1 ;  /* 0x0000000000017941 */ /* 0x000fea0003800000 */
.L_x_11982:
[----:B------:R0:W2:Y:S01]  /*5440*/  I2F.U32 R179, R152 ;  /* 0x0000009800b37306 */ /* 0x0000a20000201000 */
[----:B------:R-:W-:Y:S01]  /*5450*/  PRMT R153, RZ, 0x7610, R153 ;  /* 0x00007610ff997816 */ /* 0x000fe20000000099 */
[----:B------:R-:W-:Y:S01]  /*5460*/  BSSY B1, `(.L_x_11986) ;  /* 0x0000014000017945 */ /* 0x000fe20003800000 */
[----:B------:R-:W-:-:S03]  /*5470*/  ISETP.NE.AND P3, PT, R8, 0x1, PT ;  /* 0x000000010800780c */ /* 0x000fc60003f65270 */
[----:B------:R-:W-:Y:S01]  /*5480*/  FMUL.FTZ R153, R153, R188 ;  /* 0x000000bc99997220 */ /* 0x000fe20000410000 */
[----:B0-----:R-:W-:-:S03]  /*5490*/  @P0 PRMT R152, RZ, 0x7610, R37 ;  /* 0x00007610ff980816 */ /* 0x001fc60000000025 */
[----:B------:R-:W-:Y:S02]  /*54a0*/  FMUL.FTZ R153, R153, c[0x0][0x1e8] ;  /* 0x00007a0099997a20 */ /* 0x000fe40000410000 */
[----:B--2---:R-:W-:-:S05]  /*54b0*/  FFMA.FTZ R179, R179, R192, 1.1641532182693481445e-10 ;  /* 0x2f000000b3b37423 */ /* 0x004fca00000100c0 */
        /* <DEDUP_REMOVED lines=13> */
.L_x_11987:
[----:B------:R-:W-:Y:S02]  /*5590*/  IMAD.MOV.U32 R194, RZ, RZ, R4 ;  /* 0x000000ffffc27224 */ /* 0x000fe400078e0004 */
.L_x_11988:
[----:B------:R-:W-:Y:S05]  /*55a0*/  BSYNC B1 ;  /* 0x0000000000017941 */ /* 0x000fea0003800000 */
.L_x_11986:
        /* <DEDUP_REMOVED lines=16> */
.L_x_11992:
[----:B------:R-:W-:Y:S05]  /*56b0*/  BSYNC B2 ;  /* 0x0000000000027941 */ /* 0x000fea0003800000 */
.L_x_11991:
        /* <DEDUP_REMOVED lines=44> */
.L_x_11990:
[----:B------:R-:W-:Y:S05]  /*5980*/  BSYNC B1 ;  /* 0x0000000000017941 */ /* 0x000fea0003800000 */
.L_x_11989:
        /* <DEDUP_REMOVED lines=21> */
.L_x_11994:
[----:B------:R-:W-:Y:S02]  /*5ae0*/  IMAD.MOV.U32 R194, RZ, RZ, R4 ;  /* 0x000000ffffc27224 */ /* 0x000fe400078e0004 */
.L_x_11995:
[----:B------:R-:W-:Y:S05]  /*5af0*/  BSYNC B1 ;  /* 0x0000000000017941 */ /* 0x000fea0003800000 */
.L_x_11993:
        /* <DEDUP_REMOVED lines=16> */
.L_x_11999:
[----:B------:R-:W-:Y:S05]  /*5c00*/  BSYNC B2 ;  /* 0x0000000000027941 */ /* 0x000fea0003800000 */
.L_x_11998:
        /* <DEDUP_REMOVED lines=44> */
.L_x_11997:
[----:B------:R-:W-:Y:S05]  /*5ed0*/  BSYNC B1 ;  /* 0x0000000000017941 */ /* 0x000fea0003800000 */
.L_x_11996:
[----:B------:R-:W0:Y:S01]  /*5ee0*/  I2F.U32 R153, R194 ;  /* 0x000000c200997306 */ /* 0x000e220000201000 */
[----:B------:R-:W-:Y:S01]  /*5ef0*/  PRMT R199, RZ, 0x7610, R154 ;  /* 0x00007610ffc77816 */ /* 0x000fe2000000009a */
[----:B------:R-:W-:Y:S01]  /*5f00*/  BSSY B1, `(.L_x_12000) ;  /* 0x0000014000017945 */ /* 0x000fe20003800000 */
[C---:B------:R-:W-:Y:S02]  /*5f10*/  ISETP.NE.AND P5, PT, R8.reuse, 0x1, PT ;  /* 0x000000010800780c */ /* 0x040fe40003fa5270 */
        /* <DEDUP_REMOVED lines=17> */
.L_x_12001:
[----:B------:R-:W-:Y:S02]  /*6030*/  IMAD.MOV.U32 R154, RZ, RZ, R4 ;  /* 0x000000ffff9a7224 */ /* 0x000fe400078e0004 */
.L_x_12002:
[----:B------:R-:W-:Y:S05]  /*6040*/  BSYNC B1 ;  /* 0x0000000000017941 */ /* 0x000fea0003800000 */
.L_x_12000:
        /* <DEDUP_REMOVED lines=16> */
.L_x_12006:
[----:B------:R-:W-:Y:S05]  /*6150*/  BSYNC B2 ;  /* 0x0000000000027941 */ /* 0x000fea0003800000 */
.L_x_12005:
        /* <DEDUP_REMOVED lines=44> */
.L_x_12004:
[----:B------:R-:W-:Y:S05]  /*6420*/  BSYNC B1 ;  /* 0x0000000000017941 */ /* 0x000fea0003800000 */
.L_x_12003:
        /* <DEDUP_REMOVED lines=21> */
.L_x_12008:
[----:B------:R-:W-:Y:S02]  /*6580*/  MOV R154, R4 ;  /* 0x00000004009a7202 */ /* 0x000fe40000000f00 */
.L_x_12009:
[----:B------:R-:W-:Y:S05]  /*6590*/  BSYNC B1 ;  /* 0x0000000000017941 */ /* 0x000fea0003800000 */
.L_x_12007:
        /* <DEDUP_REMOVED lines=18> */
.L_x_12013:
[----:B------:R-:W-:Y:S05]  /*66c0*/  BSYNC B2 ;  /* 0x0000000000027941 */ /* 0x000fea0003800000 */
.L_x_12012:
        /* <DEDUP_REMOVED lines=44> */
.L_x_12011:
[----:B------:R-:W-:Y:S05]  /*6990*/  BSYNC B1 ;  /* 0x0000000000017941 */ /* 0x000fea0003800000 */
.L_x_12010:
        /* <DEDUP_REMOVED lines=38> */
.L_x_11957:
[----:B------:R-:W-:Y:S05]  /*6c00*/  BSYNC B0 ;  /* 0x0000000000007941 */ /* 0x000fea0003800000 */
.L_x_11956:
        /* <DEDUP_REMOVED lines=23> */
.L_x_12017:
[----:B0-----:R-:W-:Y:S02]  /*6d80*/  IMAD.MOV.U32 R167, RZ, RZ, R4 ;  /* 0x000000ffffa77224 */ /* 0x001fe400078e0004 */
.L_x_12018:
[----:B------:R-:W-:Y:S05]  /*6d90*/  BSYNC B1 ;  /* 0x0000000000017941 */ /* 0x000fea0003800000 */
.L_x_12016:
        /* <DEDUP_REMOVED lines=16> */
.L_x_12022:
[----:B------:R-:W-:Y:S05]  /*6ea0*/  BSYNC B2 ;  /* 0x0000000000027941 */ /* 0x000fea0003800000 */
.L_x_12021:
        /* <DEDUP_REMOVED lines=44> */
.L_x_12020:
[----:B------:R-:W-:Y:S05]  /*7170*/  BSYNC B1 ;  /* 0x0000000000017941 */ /* 0x000fea0003800000 */
.L_x_12019:
[----:B------:R-:W0:Y:S01]  /*7180*/  I2F.U32 R167, R167 ;  /* 0x000000a700a77306 */ /* 0x000e220000201000 */
[----:B------:R-:W-:Y:S01]  /*7190*/  MOV R192, 0x2f800000 ;  /* 0x2f80000000c07802 */ /* 0x000fe20000000f00 */
[----:B------:R-:W-:Y:S01]  /*71a0*/  BSSY B1, `(.L_x_12023) ;  /* 0x0000017000017945 */ /* 0x000fe20003800000 */
[----:B-----5:R-:W-:Y:S02]  /*71b0*/  PRMT R181, RZ, 0x5410, R152 ;  /* 0x00005410ffb57816 */ /* 0x020fe40000000098 */
[----:B------:R-:W-:-:S03]  /*71c0*/  LOP3.LUT R24, R24, 0xfffffffb, RZ, 0xc0, !PT ;  /* 0xfffffffb18187812 */ /* 0x000fc600078ec0ff */
[----:B------:R-:W-:-:S04]  /*71d0*/  FMUL.FTZ R181, R181, R188 ;  /* 0x000000bcb5b57220 */ /* 0x000fc80000410000 */
[----:B------:R-:W-:Y:S02]  /*71e0*/  FMUL.FTZ R181, R181, c[0x0][0x1e8] ;  /* 0x00007a00b5b57a20 */ /* 0x000fe40000410000 */
[----:B0-----:R-:W-:Y:S01]  /*71f0*/  FFMA.FTZ R8, R167, R192, 1.1641532182693481445e-10 ;  /* 0x2f000000a7087423 */ /* 0x001fe200000100c0 */
[----:B------:R-:W-:-:S04]  /*7200*/  @P0 PRMT R167, RZ, 0x5410, R36 ;  /* 0x00005410ffa70816 */ /* 0x000fc80000000024 */
        /* <DEDUP_REMOVED lines=15> */
.L_x_12024:
[----:B------:R-:W-:Y:S02]  /*7300*/  IMAD.MOV.U32 R167, RZ, RZ, R4 ;  /* 0x000000ffffa77224 */ /* 0x000fe400078e0004 */
.L_x_12025:
[----:B------:R-:W-:Y:S05]  /*7310*/  BSYNC B1 ;  /* 0x0000000000017941 */ /* 0x000fea0003800000 */
.L_x_12023:
        /* <DEDUP_REMOVED lines=16> */
.L_x_12029:
[----:B------:R-:W-:Y:S05]  /*7420*/  BSYNC B2 ;  /* 0x0000000000027941 */ /* 0x000fea0003800000 */
.L_x_12028:
        /* <DEDUP_REMOVED lines=44> */
.L_x_12027:
[----:B------:R-:W-:Y:S05]  /*76f0*/  BSYNC B1 ;  /* 0x0000000000017941 */ /* 0x000fea0003800000 */
.L_x_12026:
        /* <DEDUP_REMOVED lines=23> */
.L_x_12031:
[----:B------:R-:W-:Y:S02]  /*7870*/  IMAD.MOV.U32 R152, RZ, RZ, R4 ;  /* 0x000000ffff987224 */ /* 0x000fe400078e0004 */
.L_x_12032:
[----:B------:R-:W-:Y:S05]  /*7880*/  BSYNC B1 ;  /* 0x0000000000017941 */ /* 0x000fea0003800000 */
.L_x_12030:
        /* <DEDUP_REMOVED lines=16> */
.L_x_12036:
[----:B------:R-:W-:Y:S05]  /*7990*/  BSYNC B2 ;  /* 0x0000000000027941 */ /* 0x000fea0003800000 */
.L_x_12035:
        /* <DEDUP_REMOVED lines=44> */
.L_x_12034:
[----:B------:R-:W-:Y:S05]  /*7c60*/  BSYNC B1 ;  /* 0x0000000000017941 */ /* 0x000fea0003800000 */
.L_x_12033:
        /* <DEDUP_REMOVED lines=21> */
.L_x_12038:
[----:B------:R-:W-:Y:S02]  /*7dc0*/  MOV R152, R4 ;  /* 0x0000000400987202 */ /* 0x000fe40000000f00 */
.L_x_12039:
[----:B------:R-:W-:Y:S05]  /*7dd0*/  BSYNC B1 ;  /* 0x0000000000017941 */ /* 0x000fea0003800000 */
.L_x_12037:
        /* <DEDUP_REMOVED lines=16> */
.L_x_12043:
[----:B------:R-:W-:Y:S05]  /*7ee0*/  BSYNC B2 ;  /* 0x0000000000027941 */ /* 0x000fea0003800000 */
.L_x_12042:
        /* <DEDUP_REMOVED lines=44> */
.L_x_12041:
[----:B------:R-:W-:Y:S05]  /*81b0*/  BSYNC B1 ;  /* 0x0000000000017941 */ /* 0x000fea0003800000 */
.L_x_12040:
        /* <DEDUP_REMOVED lines=21> */
.L_x_12045:
[----:B------:R-:W-:Y:S02]  /*8310*/  IMAD.MOV.U32 R194, RZ, RZ, R4 ;  /* 0x000000ffffc27224 */ /* 0x000fe400078e0004 */
.L_x_12046:
[----:B------:R-:W-:Y:S05]  /*8320*/  BSYNC B1 ;  /* 0x0000000000017941 */ /* 0x000fea0003800000 */
.L_x_12044:
        /* <DEDUP_REMOVED lines=16> */
.L_x_12050:
[----:B------:R-:W-:Y:S05]  /*8430*/  BSYNC B2 ;  /* 0x0000000000027941 */ /* 0x000fea0003800000 */
.L_x_12049:
        /* <DEDUP_REMOVED lines=44> */
.L_x_12048:
[----:B------:R-:W-:Y:S05]  /*8700*/  BSYNC B1 ;  /* 0x0000000000017941 */ /* 0x000fea0003800000 */
.L_x_12047:
        /* <DEDUP_REMOVED lines=21> */
.L_x_12052:
[----:B------:R-:W-:Y:S02]  /*8860*/  IMAD.MOV.U32 R194, RZ, RZ, R4 ;  /* 0x000000ffffc27224 */ /* 0x000fe400078e0004 */
.L_x_12053:
[----:B------:R-:W-:Y:S05]  /*8870*/  BSYNC B1 ;  /* 0x0000000000017941 */ /* 0x000fea0003800000 */
.L_x_12051:
        /* <DEDUP_REMOVED lines=16> */
.L_x_12057:
[----:B------:R-:W-:Y:S05]  /*8980*/  BSYNC B2 ;  /* 0x0000000000027941 */ /* 0x000fea0003800000 */
.L_x_12056:
        /* <DEDUP_REMOVED lines=44> */
.L_x_12055:
[----:B------:R-:W-:Y:S05]  /*8c50*/  BSYNC B1 ;  /* 0x0000000000017941 */ /* 0x000fea0003800000 */
.L_x_12054:
        /* <DEDUP_REMOVED lines=21> */
.L_x_12059:
[----:B------:R-:W-:Y:S02]  /*8db0*/  MOV R154, R4 ;  /* 0x00000004009a7202 */ /* 0x000fe40000000f00 */
.L_x_12060:
[----:B------:R-:W-:Y:S05]  /*8dc0*/  BSYNC B1 ;  /* 0x0000000000017941 */ /* 0x000fea0003800000 */
.L_x_12058:
        /* <DEDUP_REMOVED lines=16> */
.L_x_12064:
[----:B------:R-:W-:Y:S05]  /*8ed0*/  BSYNC B2 ;  /* 0x0000000000027941 */ /* 0x000fea0003800000 */
.L_x_12063:
        /* <DEDUP_REMOVED lines=44> */
.L_x_12062:
[----:B------:R-:W-:Y:S05]  /*91a0*/  BSYNC B1 ;  /* 0x0000000000017941 */ /* 0x000fea0003800000 */
.L_x_12061:
        /* <DEDUP_REMOVED lines=21> */
.L_x_12066:
[----:B------:R-:W-:Y:S02]  /*9300*/  IMAD.MOV.U32 R154, RZ, RZ, R4 ;  /* 0x000000ffff9a7224 */ /* 0x000fe400078e0004 */
.L_x_12067:
[----:B------:R-:W-:Y:S05]  /*9310*/  BSYNC B1 ;  /* 0x0000000000017941 */ /* 0x000fea0003800000 */
.L_x_12065:
        /* <DEDUP_REMOVED lines=18> */
.L_x_12071:
[----:B------:R-:W-:Y:S05]  /*9440*/  BSYNC B2 ;  /* 0x0000000000027941 */ /* 0x000fea0003800000 */
.L_x_12070:
        /* <DEDUP_REMOVED lines=44> */
.L_x_12069:
[----:B------:R-:W-:Y:S05]  /*9710*/  BSYNC B1 ;  /* 0x0000000000017941 */ /* 0x000fea0003800000 */
.L_x_12068:
        /* <DEDUP_REMOVED lines=38> */
.L_x_12015:
[----:B------:R-:W-:Y:S05]  /*9980*/  BSYNC B0 ;  /* 0x0000000000007941 */ /* 0x000fea0003800000 */
.L_x_12014:
        /* <DEDUP_REMOVED lines=23> */
.L_x_12075:
[----:B0-----:R-:W-:Y:S02]  /*9b00*/  IMAD.MOV.U32 R166, RZ, RZ, R4 ;  /* 0x000000ffffa67224 */ /* 0x001fe400078e0004 */
.L_x_12076:
[----:B------:R-:W-:Y:S05]  /*9b10*/  BSYNC B1 ;  /* 0x0000000000017941 */ /* 0x000fea0003800000 */
.L_x_12074:
        /* <DEDUP_REMOVED lines=16> */
.L_x_12080:
[----:B------:R-:W-:Y:S05]  /*9c20*/  BSYNC B2 ;  /* 0x0000000000027941 */ /* 0x000fea0003800000 */
.L_x_12079:
        /* <DEDUP_REMOVED lines=44> */
.L_x_12078:
[----:B------:R-:W-:Y:S05]  /*9ef0*/  BSYNC B1 ;  /* 0x0000000000017941 */ /* 0x000fea0003800000 */
.L_x_12077:
        /* <DEDUP_REMOVED lines=24> */
.L_x_12082:
[----:B------:R-:W-:Y:S02]  /*a080*/  IMAD.MOV.U32 R166, RZ, RZ, R4 ;  /* 0x000000ffffa67224 */ /* 0x000fe400078e0004 */
.L_x_12083:
[----:B------:R-:W-:Y:S05]  /*a090*/  BSYNC B1 ;  /* 0x0000000000017941 */ /* 0x000fea0003800000 */
.L_x_12081:
        /* <DEDUP_REMOVED lines=16> */
.L_x_12087:
[----:B------:R-:W-:Y:S05]  /*a1a0*/  BSYNC B2 ;  /* 0x0000000000027941 */ /* 0x000fea0003800000 */
.L_x_12086:
        /* <DEDUP_REMOVED lines=44> */
.L_x_12085:
[----:B------:R-:W-:Y:S05]  /*a470*/  BSYNC B1 ;  /* 0x0000000000017941 */ /* 0x000fea0003800000 */
.L_x_12084:
        /* <DEDUP_REMOVED lines=23> */
.L_x_12089:
[----:B------:R-:W-:Y:S02]  /*a5f0*/  MOV R152, R4 ;  /* 0x0000000400987202 */ /* 0x000fe40000000f00 */
.L_x_12090:
[----:B------:R-:W-:Y:S05]  /*a600*/  BSYNC B1 ;  /* 0x0000000000017941 */ /* 0x000fea0003800000 */
.L_x_12088:
        /* <DEDUP_REMOVED lines=16> */
.L_x_12094:
[----:B------:R-:W-:Y:S05]  /*a710*/  BSYNC B2 ;  /* 0x0000000000027941 */ /* 0x000fea0003800000 */
.L_x_12093:
        /* <DEDUP_REMOVED lines=44> */
.L_x_12092:
[----:B------:R-:W-:Y:S05]  /*a9e0*/  BSYNC B1 ;  /* 0x0000000000017941 */ /* 0x000fea0003800000 */
.L_x_12091:
        /* <DEDUP_REMOVED lines=21> */
.L_x_12096:
[----:B------:R-:W-:Y:S02]  /*ab40*/  IMAD.MOV.U32 R152, RZ, RZ, R4 ;  /* 0x000000ffff987224 */ /* 0x000fe400078e0004 */
.L_x_12097:
[----:B------:R-:W-:Y:S05]  /*ab50*/  BSYNC B1 ;  /* 0x0000000000017941 */ /* 0x000fea0003800000 */
.L_x_12095:
        /* <DEDUP_REMOVED lines=16> */
.L_x_12101:
[----:B------:R-:W-:Y:S05]  /*ac60*/  BSYNC B2 ;  /* 0x0000000000027941 */ /* 0x000fea0003800000 */
.L_x_12100:
        /* <DEDUP_REMOVED lines=44> */
.L_x_12099:
[----:B------:R-:W-:Y:S05]  /*af30*/  BSYNC B1 ;  /* 0x0000000000017941 */ /* 0x000fea0003800000 */
.L_x_12098:
        /* <DEDUP_REMOVED lines=21> */
.L_x_12103:
[----:B------:R-:W-:Y:S02]  /*b090*/  IMAD.MOV.U32 R194, RZ, RZ, R4 ;  /* 0x000000ffffc27224 */ /* 0x000fe400078e0004 */
.L_x_12104:
[----:B------:R-:W-:Y:S05]  /*b0a0*/  BSYNC B1 ;  /* 0x0000000000017941 */ /* 0x000fea0003800000 */
.L_x_12102:
        /* <DEDUP_REMOVED lines=16> */
.L_x_12108:
[----:B------:R-:W-:Y:S05]  /*b1b0*/  BSYNC B2 ;  /* 0x0000000000027941 */ /* 0x000fea0003800000 */
.L_x_12107:
        /* <DEDUP_REMOVED lines=44> */
.L_x_12106:
[----:B------:R-:W-:Y:S05]  /*b480*/  BSYNC B1 ;  /* 0x0000000000017941 */ /* 0x000fea0003800000 */
.L_x_12105:
        /* <DEDUP_REMOVED lines=21> */
.L_x_12110:
[----:B------:R-:W-:Y:S02]  /*b5e0*/  MOV R194, R4 ;  /* 0x0000000400c27202 */ /* 0x000fe40000000f00 */
.L_x_12111:
[----:B------:R-:W-:Y:S05]  /*b5f0*/  BSYNC B1 ;  /* 0x0000000000017941 */ /* 0x000fea0003800000 */
.L_x_12109:
        /* <DEDUP_REMOVED lines=16> */
.L_x_12115:
[----:B------:R-:W-:Y:S05]  /*b700*/  BSYNC B2 ;  /* 0x0000000000027941 */ /* 0x000fea0003800000 */
.L_x_12114:
        /* <DEDUP_REMOVED lines=44> */
.L_x_12113:
[----:B------:R-:W-:Y:S05]  /*b9d0*/  BSYNC B1 ;  /* 0x0000000000017941 */ /* 0x000fea0003800000 */
.L_x_12112:
        /* <DEDUP_REMOVED lines=21> */
.L_x_12117:
[----:B------:R-:W-:Y:S02]  /*bb30*/  IMAD.MOV.U32 R154, RZ, RZ, R4 ;  /* 0x000000ffff9a7224 */ /* 0x000fe400078e0004 */
.L_x_12118:
[----:B------:R-:W-:Y:S05]  /*bb40*/  BSYNC B1 ;  /* 0x0000000000017941 */ /* 0x000fea0003800000 */
.L_x_12116:
        /* <DEDUP_REMOVED lines=16> */
.L_x_12122:
[----:B------:R-:W-:Y:S05]  /*bc50*/  BSYNC B2 ;  /* 0x0000000000027941 */ /* 0x000fea0003800000 */
.L_x_12121:
        /* <DEDUP_REMOVED lines=44> */
.L_x_12120:
[----:B------:R-:W-:Y:S05]  /*bf20*/  BSYNC B1 ;  /* 0x0000000000017941 */ /* 0x000fea0003800000 */
.L_x_12119:
        /* <DEDUP_REMOVED lines=21> */
.L_x_12124:
[----:B------:R-:W-:Y:S02]  /*c080*/  IMAD.MOV.U32 R154, RZ, RZ, R4 ;  /* 0x000000ffff9a7224 */ /* 0x000fe400078e0004 */
.L_x_12125:
[----:B------:R-:W-:Y:S05]  /*c090*/  BSYNC B1 ;  /* 0x0000000000017941 */ /* 0x000fea0003800000 */
.L_x_12123:
        /* <DEDUP_REMOVED lines=18> */
.L_x_12129:
[----:B------:R-:W-:Y:S05]  /*c1c0*/  BSYNC B2 ;  /* 0x0000000000027941 */ /* 0x000fea0003800000 */
.L_x_12128:
        /* <DEDUP_REMOVED lines=44> */
.L_x_12127:
[----:B------:R-:W-:Y:S05]  /*c490*/  BSYNC B1 ;  /* 0x0000000000017941 */ /* 0x000fea0003800000 */
.L_x_12126:
        /* <DEDUP_REMOVED lines=38> */
.L_x_12073:
[----:B------:R-:W-:Y:S05]  /*c700*/  BSYNC B0 ;  /* 0x0000000000007941 */ /* 0x000fea0003800000 */
.L_x_12072:
        /* <DEDUP_REMOVED lines=23> */
.L_x_12133:
[----:B0-----:R-:W-:Y:S02]  /*c880*/  IMAD.MOV.U32 R163, RZ, RZ, R4 ;  /* 0x000000ffffa37224 */ /* 0x001fe400078e0004 */
.L_x_12134:
[----:B------:R-:W-:Y:S05]  /*c890*/  BSYNC B1 ;  /* 0x0000000000017941 */ /* 0x000fea0003800000 */
.L_x_12132:
        /* <DEDUP_REMOVED lines=16> */
.L_x_12138:
[----:B------:R-:W-:Y:S05]  /*c9a0*/  BSYNC B2 ;  /* 0x0000000000027941 */ /* 0x000fea0003800000 */
.L_x_12137:
        /* <DEDUP_REMOVED lines=44> */
.L_x_12136:
[----:B------:R-:W-:Y:S05]  /*cc70*/  BSYNC B1 ;  /* 0x0000000000017941 */ /* 0x000fea0003800000 */
.L_x_12135:
[----:B------:R-:W0:Y:S01]  /*cc80*/  I2F.U32 R163, R163 ;  /* 0x000000a300a37306 */ /* 0x000e220000201000 */
[----:B------:R-:W-:Y:S01]  /*cc90*/  IMAD.MOV.U32 R192, RZ, RZ, 0x2f800000 ;  /* 0x2f800000ffc07424 */ /* 0x000fe200078e00ff */
[----:B-----5:R-:W-:Y:S01]  /*cca0*/  PRMT R185, RZ, 0x5410, R152 ;  /* 0x00005410ffb97816 */ /* 0x020fe20000000098 */
[----:B------:R-:W-:Y:S01]  /*ccb0*/  BSSY B1, `(.L_x_12139) ;  /* 0x0000016000017945 */ /* 0x000fe20003800000 */
        /* <DEDUP_REMOVED lines=20> */
.L_x_12140:
[----:B------:R-:W-:Y:S02]  /*ce00*/  MOV R163, R4 ;  /* 0x0000000400a37202 */ /* 0x000fe40000000f00 */
.L_x_12141:
[----:B------:R-:W-:Y:S05]  /*ce10*/  BSYNC B1 ;  /* 0x0000000000017941 */ /* 0x000fea0003800000 */
.L_x_12139:
        /* <DEDUP_REMOVED lines=16> */
.L_x_12145:
[----:B------:R-:W-:Y:S05]  /*cf20*/  BSYNC B2 ;  /* 0x0000000000027941 */ /* 0x000fea0003800000 */
.L_x_12144:
        /* <DEDUP_REMOVED lines=44> */
.L_x_12143:
[----:B------:R-:W-:Y:S05]  /*d1f0*/  BSYNC B1 ;  /* 0x0000000000017941 */ /* 0x000fea0003800000 */
.L_x_12142:
        /* <DEDUP_REMOVED lines=23> */
.L_x_12147:
[----:B------:R-:W-:Y:S02]  /*d370*/  IMAD.MOV.U32 R152, RZ, RZ, R4 ;  /* 0x000000ffff987224 */ /* 0x000fe400078e0004 */
.L_x_12148:
[----:B------:R-:W-:Y:S05]  /*d380*/  BSYNC B1 ;  /* 0x0000000000017941 */ /* 0x000fea0003800000 */
.L_x_12146:
        /* <DEDUP_REMOVED lines=16> */
.L_x_12152:
[----:B------:R-:W-:Y:S05]  /*d490*/  BSYNC B2 ;  /* 0x0000000000027941 */ /* 0x000fea0003800000 */
.L_x_12151:
        /* <DEDUP_REMOVED lines=44> */
.L_x_12150:
[----:B------:R-:W-:Y:S05]  /*d760*/  BSYNC B1 ;  /* 0x0000000000017941 */ /* 0x000fea0003800000 */
.L_x_12149:
        /* <DEDUP_REMOVED lines=21> */
.L_x_12154:
[----:B------:R-:W-:Y:S02]  /*d8c0*/  IMAD.MOV.U32 R152, RZ, RZ, R4 ;  /* 0x000000ffff987224 */ /* 0x000fe400078e0004 */
.L_x_12155:
[----:B------:R-:W-:Y:S05]  /*d8d0*/  BSYNC B1 ;  /* 0x0000000000017941 */ /* 0x000fea0003800000 */
.L_x_12153:
        /* <DEDUP_REMOVED lines=16> */
.L_x_12159:
[----:B------:R-:W-:Y:S05]  /*d9e0*/  BSYNC B2 ;  /* 0x0000000000027941 */ /* 0x000fea0003800000 */
.L_x_12158:
        /* <DEDUP_REMOVED lines=44> */
.L_x_12157:
[----:B------:R-:W-:Y:S05]  /*dcb0*/  BSYNC B1 ;  /* 0x0000000000017941 */ /* 0x000fea0003800000 */
.L_x_12156:
        /* <DEDUP_REMOVED lines=21> */
.L_x_12161:
[----:B------:R-:W-:Y:S02]  /*de10*/  MOV R194, R4 ;  /* 0x0000000400c27202 */ /* 0x000fe40000000f00 */
.L_x_12162:
[----:B------:R-:W-:Y:S05]  /*de20*/  BSYNC B1 ;  /* 0x0000000000017941 */ /* 0x000fea0003800000 */
.L_x_12160:
        /* <DEDUP_REMOVED lines=16> */
.L_x_12166:
[----:B------:R-:W-:Y:S05]  /*df30*/  BSYNC B2 ;  /* 0x0000000000027941 */ /* 0x000fea0003800000 */
.L_x_12165:
        /* <DEDUP_REMOVED lines=44> */
.L_x_12164:
[----:B------:R-:W-:Y:S05]  /*e200*/  BSYNC B1 ;  /* 0x0000000000017941 */ /* 0x000fea0003800000 */
.L_x_12163:
        /* <DEDUP_REMOVED lines=21> */
.L_x_12168:
[----:B------:R-:W-:Y:S02]  /*e360*/  IMAD.MOV.U32 R194, RZ, RZ, R4 ;  /* 0x000000ffffc27224 */ /* 0x000fe400078e0004 */
.L_x_12169:
[----:B------:R-:W-:Y:S05]  /*e370*/  BSYNC B1 ;  /* 0x0000000000017941 */ /* 0x000fea0003800000 */
.L_x_12167:
        /* <DEDUP_REMOVED lines=16> */
.L_x_12173:
[----:B------:R-:W-:Y:S05]  /*e480*/  BSYNC B2 ;  /* 0x0000000000027941 */ /* 0x000fea0003800000 */
.L_x_12172:
        /* <DEDUP_REMOVED lines=44> */
.L_x_12171:
[----:B------:R-:W-:Y:S05]  /*e750*/  BSYNC B1 ;  /* 0x0000000000017941 */ /* 0x000fea0003800000 */
.L_x_12170:
        /* <DEDUP_REMOVED lines=21> */
.L_x_12175:
[----:B------:R-:W-:Y:S02]  /*e8b0*/  IMAD.MOV.U32 R154, RZ, RZ, R4 ;  /* 0x000000ffff9a7224 */ /* 0x000fe400078e0004 */
.L_x_12176:
[----:B------:R-:W-:Y:S05]  /*e8c0*/  BSYNC B1 ;  /* 0x0000000000017941 */ /* 0x000fea0003800000 */
.L_x_12174:
        /* <DEDUP_REMOVED lines=16> */
.L_x_12180:
[----:B------:R-:W-:Y:S05]  /*e9d0*/  BSYNC B2 ;  /* 0x0000000000027941 */ /* 0x000fea0003800000 */
.L_x_12179:
        /* <DEDUP_REMOVED lines=44> */
.L_x_12178:
[----:B------:R-:W-:Y:S05]  /*eca0*/  BSYNC B1 ;  /* 0x0000000000017941 */ /* 0x000fea0003800000 */
.L_x_12177:
        /* <DEDUP_REMOVED lines=21> */
.L_x_12182:
[----:B------:R-:W-:Y:S02]  /*ee00*/  MOV R154, R4 ;  /* 0x00000004009a7202 */ /* 0x000fe40000000f00 */
.L_x_12183:
[----:B------:R-:W-:Y:S05]  /*ee10*/  BSYNC B1 ;  /* 0x0000000000017941 */ /* 0x000fea0003800000 */
.L_x_12181:
        /* <DEDUP_REMOVED lines=18> */
.L_x_12187:
[----:B------:R-:W-:Y:S05]  /*ef40*/  BSYNC B2 ;  /* 0x0000000000027941 */ /* 0x000fea0003800000 */
.L_x_12186:
        /* <DEDUP_REMOVED lines=44> */
.L_x_12185:
[----:B------:R-:W-:Y:S05]  /*f210*/  BSYNC B1 ;  /* 0x0000000000017941 */ /* 0x000fea0003800000 */
.L_x_12184:
        /* <DEDUP_REMOVED lines=38> */
.L_x_12131:
[----:B------:R-:W-:Y:S05]  /*f480*/  BSYNC B0 ;  /* 0x0000000000007941 */ /* 0x000fea0003800000 */
.L_x_12130:
        /* <DEDUP_REMOVED lines=23> */
.L_x_12191:
[----:B0-----:R-:W-:Y:S02]  /*f600*/  IMAD.MOV.U32 R164, RZ, RZ, R4 ;  /* 0x000000ffffa47224 */ /* 0x001fe400078e0004 */
.L_x_12192:
[----:B------:R-:W-:Y:S05]  /*f610*/  BSYNC B1 ;  /* 0x0000000000017941 */ /* 0x000fea0003800000 */
.L_x_12190:
        /* <DEDUP_REMOVED lines=16> */
.L_x_12196:
[----:B------:R-:W-:Y:S05]  /*f720*/  BSYNC B2 ;  /* 0x0000000000027941 */ /* 0x000fea0003800000 */
.L_x_12195:
        /* <DEDUP_REMOVED lines=44> */
.L_x_12194:
[----:B------:R-:W-:Y:S05]  /*f9f0*/  BSYNC B1 ;  /* 0x0000000000017941 */ /* 0x000fea0003800000 */
.L_x_12193:
[----:B------:R0:W2:Y:S01]  /*fa00*/  I2F.U32 R161, R164 ;  /* 0x000000a400a17306 */ /* 0x0000a20000201000 */
[----:B------:R-:W-:Y:S01]  /*fa10*/  MOV R192, 0x2f800000 ;  /* 0x2f80000000c07802 */ /* 0x000fe20000000f00 */
[----:B------:R-:W-:Y:S01]  /*fa20*/  BSSY B1, `(.L_x_12197) ;  /* 0x0000017000017945 */ /* 0x000fe20003800000 */
[----:B-----5:R-:W-:Y:S02]  /*fa30*/  PRMT R189, RZ, 0x5410, R152 ;  /* 0x00005410ffbd7816 */ /* 0x020fe40000000098 */
        /* <DEDUP_REMOVED lines=20> */
.L_x_12198:
[----:B------:R-:W-:Y:S02]  /*fb80*/  IMAD.MOV.U32 R174, RZ, RZ, R4 ;  /* 0x000000ffffae7224 */ /* 0x000fe400078e0004 */
.L_x_12199:
[----:B------:R-:W-:Y:S05]  /*fb90*/  BSYNC B1 ;  /* 0x0000000000017941 */ /* 0x000fea0003800000 */
.L_x_12197:
        /* <DEDUP_REMOVED lines=16> */
.L_x_12203:
[----:B------:R-:W-:Y:S05]  /*fca0*/  BSYNC B2 ;  /* 0x0000000000027941 */ /* 0x000fea0003800000 */
.L_x_12202:
        /* <DEDUP_REMOVED lines=44> */
.L_x_12201:
[----:B------:R-:W-:Y:S05]  /*ff70*/  BSYNC B1 ;  /* 0x0000000000017941 */ /* 0x000fea0003800000 */
.L_x_12200:
        /* <DEDUP_REMOVED lines=23> */
.L_x_12205:
[----:B------:R-:W-:Y:S02]  /*100f0*/  IMAD.MOV.U32 R152, RZ, RZ, R4 ;  /* 0x000000ffff987224 */ /* 0x000fe400078e0004 */
.L_x_12206:
[----:B------:R-:W-:Y:S05]  /*10100*/  BSYNC B1 ;  /* 0x0000000000017941 */ /* 0x000fea0003800000 */
.L_x_12204:
        /* <DEDUP_REMOVED lines=16> */
.L_x_12210:
[----:B------:R-:W-:Y:S05]  /*10210*/  BSYNC B2 ;  /* 0x0000000000027941 */ /* 0x000fea0003800000 */
.L_x_12209:
        /* <DEDUP_REMOVED lines=44> */
.L_x_12208:
[----:B------:R-:W-:Y:S05]  /*104e0*/  BSYNC B1 ;  /* 0x0000000000017941 */ /* 0x000fea0003800000 */
.L_x_12207:
        /* <DEDUP_REMOVED lines=21> */
.L_x_12212:
[----:B------:R-:W-:Y:S02]  /*10640*/  MOV R152, R4 ;  /* 0x0000000400987202 */ /* 0x000fe40000000f00 */
.L_x_12213:
[----:B------:R-:W-:Y:S05]  /*10650*/  BSYNC B1 ;  /* 0x0000000000017941 */ /* 0x000fea0003800000 */
.L_x_12211:
        /* <DEDUP_REMOVED lines=16> */
.L_x_12217:
[----:B------:R-:W-:Y:S05]  /*10760*/  BSYNC B2 ;  /* 0x0000000000027941 */ /* 0x000fea0003800000 */
.L_x_12216:
        /* <DEDUP_REMOVED lines=44> */
.L_x_12215:
[----:B------:R-:W-:Y:S05]  /*10a30*/  BSYNC B1 ;  /* 0x0000000000017941 */ /* 0x000fea0003800000 */
.L_x_12214:
        /* <DEDUP_REMOVED lines=21> */
.L_x_12219:
[----:B------:R-:W-:Y:S02]  /*10b90*/  IMAD.MOV.U32 R194, RZ, RZ, R4 ;  /* 0x000000ffffc27224 */ /* 0x000fe400078e0004 */
.L_x_12220:
[----:B------:R-:W-:Y:S05]  /*10ba0*/  BSYNC B1 ;  /* 0x0000000000017941 */ /* 0x000fea0003800000 */
.L_x_12218:
        /* <DEDUP_REMOVED lines=16> */
.L_x_12224:
[----:B------:R-:W-:Y:S05]  /*10cb0*/  BSYNC B2 ;  /* 0x0000000000027941 */ /* 0x000fea0003800000 */
.L_x_12223:
        /* <DEDUP_REMOVED lines=44> */
.L_x_12222:
[----:B------:R-:W-:Y:S05]  /*10f80*/  BSYNC B1 ;  /* 0x0000000000017941 */ /* 0x000fea0003800000 */
.L_x_12221:
        /* <DEDUP_REMOVED lines=21> */
.L_x_12226:
[----:B------:R-:W-:Y:S02]  /*110e0*/  IMAD.MOV.U32 R194, RZ, RZ, R4 ;  /* 0x000000ffffc27224 */ /* 0x000fe400078e0004 */
.L_x_12227:
[----:B------:R-:W-:Y:S05]  /*110f0*/  BSYNC B1 ;  /* 0x0000000000017941 */ /* 0x000fea0003800000 */
.L_x_12225:
        /* <DEDUP_REMOVED lines=16> */
.L_x_12231:
[----:B------:R-:W-:Y:S05]  /*11200*/  BSYNC B2 ;  /* 0x0000000000027941 */ /* 0x000fea0003800000 */
.L_x_12230:
        /* <DEDUP_REMOVED lines=44> */
.L_x_12229:
[----:B------:R-:W-:Y:S05]  /*114d0*/  BSYNC B1 ;  /* 0x0000000000017941 */ /* 0x000fea0003800000 */
.L_x_12228:
        /* <DEDUP_REMOVED lines=21> */
.L_x_12233:
[----:B------:R-:W-:Y:S02]  /*11630*/  MOV R154, R4 ;  /* 0x00000004009a7202 */ /* 0x000fe40000000f00 */
.L_x_12234:
[----:B------:R-:W-:Y:S05]  /*11640*/  BSYNC B1 ;  /* 0x0000000000017941 */ /* 0x000fea0003800000 */
.L_x_12232:
        /* <DEDUP_REMOVED lines=16> */
.L_x_12238:
[----:B------:R-:W-:Y:S05]  /*11750*/  BSYNC B2 ;  /* 0x0000000000027941 */ /* 0x000fea0003800000 */
.L_x_12237:
        /* <DEDUP_REMOVED lines=44> */
.L_x_12236:
[----:B------:R-:W-:Y:S05]  /*11a20*/  BSYNC B1 ;  /* 0x0000000000017941 */ /* 0x000fea0003800000 */
.L_x_12235:
        /* <DEDUP_REMOVED lines=21> */
.L_x_12240:
[----:B------:R-:W-:Y:S02]  /*11b80*/  IMAD.MOV.U32 R154, RZ, RZ, R4 ;  /* 0x000000ffff9a7224 */ /* 0x000fe400078e0004 */
.L_x_12241:
[----:B------:R-:W-:Y:S05]  /*11b90*/  BSYNC B1 ;  /* 0x0000000000017941 */ /* 0x000fea0003800000 */
.L_x_12239:
        /* <DEDUP_REMOVED lines=18> */
.L_x_12245:
[----:B------:R-:W-:Y:S05]  /*11cc0*/  BSYNC B2 ;  /* 0x0000000000027941 */ /* 0x000fea0003800000 */
.L_x_12244:
        /* <DEDUP_REMOVED lines=44> */
.L_x_12243:
[----:B------:R-:W-:Y:S05]  /*11f90*/  BSYNC B1 ;  /* 0x0000000000017941 */ /* 0x000fea0003800000 */
.L_x_12242:
        /* <DEDUP_REMOVED lines=38> */
.L_x_12189:
[----:B------:R-:W-:Y:S05]  /*12200*/  BSYNC B0 ;  /* 0x0000000000007941 */ /* 0x000fea0003800000 */
.L_x_12188:
        /* <DEDUP_REMOVED lines=23> */
.L_x_12249:
[----:B0-----:R-:W-:Y:S02]  /*12380*/  IMAD.MOV.U32 R175, RZ, RZ, R4 ;  /* 0x000000ffffaf7224 */ /* 0x001fe400078e0004 */
.L_x_12250:
[----:B------:R-:W-:Y:S05]  /*12390*/  BSYNC B1 ;  /* 0x0000000000017941 */ /* 0x000fea0003800000 */
.L_x_12248:
        /* <DEDUP_REMOVED lines=16> */
.L_x_12254:
[----:B------:R-:W-:Y:S05]  /*124a0*/  BSYNC B2 ;  /* 0x0000000000027941 */ /* 0x000fea0003800000 */
.L_x_12253:
        /* <DEDUP_REMOVED lines=44> */
.L_x_12252:
[----:B------:R-:W-:Y:S05]  /*12770*/  BSYNC B1 ;  /* 0x0000000000017941 */ /* 0x000fea0003800000 */
.L_x_12251:
        /* <DEDUP_REMOVED lines=24> */
.L_x_12256:
[----:B------:R-:W-:Y:S02]  /*12900*/  IMAD.MOV.U32 R176, RZ, RZ, R4 ;  /* 0x000000ffffb07224 */ /* 0x000fe400078e0004 */
.L_x_12257:
[----:B------:R-:W-:Y:S05]  /*12910*/  BSYNC B1 ;  /* 0x0000000000017941 */ /* 0x000fea0003800000 */
.L_x_12255:
        /* <DEDUP_REMOVED lines=16> */
.L_x_12261:
[----:B------:R-:W-:Y:S05]  /*12a20*/  BSYNC B2 ;  /* 0x0000000000027941 */ /* 0x000fea0003800000 */
.L_x_12260:
        /* <DEDUP_REMOVED lines=44> */
.L_x_12259:
[----:B------:R-:W-:Y:S05]  /*12cf0*/  BSYNC B1 ;  /* 0x0000000000017941 */ /* 0x000fea0003800000 */
.L_x_12258:
        /* <DEDUP_REMOVED lines=23> */
.L_x_12263:
[----:B------:R-:W-:Y:S02]  /*12e70*/  MOV R152, R4 ;  /* 0x0000000400987202 */ /* 0x000fe40000000f00 */
.L_x_12264:
[----:B------:R-:W-:Y:S05]  /*12e80*/  BSYNC B1 ;  /* 0x0000000000017941 */ /* 0x000fea0003800000 */
.L_x_12262:
        /* <DEDUP_REMOVED lines=16> */
.L_x_12268:
[----:B------:R-:W-:Y:S05]  /*12f90*/  BSYNC B2 ;  /* 0x0000000000027941 */ /* 0x000fea0003800000 */
.L_x_12267:
        /* <DEDUP_REMOVED lines=44> */
.L_x_12266:
[----:B------:R-:W-:Y:S05]  /*13260*/  BSYNC B1 ;  /* 0x0000000000017941 */ /* 0x000fea0003800000 */
.L_x_12265:
        /* <DEDUP_REMOVED lines=21> */
.L_x_12270:
[----:B------:R-:W-:Y:S02]  /*133c0*/  IMAD.MOV.U32 R152, RZ, RZ, R4 ;  /* 0x000000ffff987224 */ /* 0x000fe400078e0004 */
.L_x_12271:
[----:B------:R-:W-:Y:S05]  /*133d0*/  BSYNC B1 ;  /* 0x0000000000017941 */ /* 0x000fea0003800000 */
.L_x_12269:
        /* <DEDUP_REMOVED lines=16> */
.L_x_12275:
[----:B------:R-:W-:Y:S05]  /*134e0*/  BSYNC B2 ;  /* 0x0000000000027941 */ /* 0x000fea0003800000 */
.L_x_12274:
        /* <DEDUP_REMOVED lines=44> */
.L_x_12273:
[----:B------:R-:W-:Y:S05]  /*137b0*/  BSYNC B1 ;  /* 0x0000000000017941 */ /* 0x000fea0003800000 */
.L_x_12272:
        /* <DEDUP_REMOVED lines=21> */
.L_x_12277:
[----:B------:R-:W-:Y:S02]  /*13910*/  IMAD.MOV.U32 R194, RZ, RZ, R4 ;  /* 0x000000ffffc27224 */ /* 0x000fe400078e0004 */
.L_x_12278:
[----:B------:R-:W-:Y:S05]  /*13920*/  BSYNC B1 ;  /* 0x0000000000017941 */ /* 0x000fea0003800000 */
.L_x_12276:
        /* <DEDUP_REMOVED lines=16> */
.L_x_12282:
[----:B------:R-:W-:Y:S05]  /*13a30*/  BSYNC B2 ;  /* 0x0000000000027941 */ /* 0x000fea0003800000 */
.L_x_12281:
        /* <DEDUP_REMOVED lines=44> */
.L_x_12280:
[----:B------:R-:W-:Y:S05]  /*13d00*/  BSYNC B1 ;  /* 0x0000000000017941 */ /* 0x000fea0003800000 */
.L_x_12279:
        /* <DEDUP_REMOVED lines=21> */
.L_x_12284:
[----:B------:R-:W-:Y:S02]  /*13e60*/  MOV R194, R4 ;  /* 0x0000000400c27202 */ /* 0x000fe40000000f00 */
.L_x_12285:
[----:B------:R-:W-:Y:S05]  /*13e70*/  BSYNC B1 ;  /* 0x0000000000017941 */ /* 0x000fea0003800000 */
.L_x_12283:
        /* <DEDUP_REMOVED lines=16> */
.L_x_12289:
[----:B------:R-:W-:Y:S05]  /*13f80*/  BSYNC B2 ;  /* 0x0000000000027941 */ /* 0x000fea0003800000 */
.L_x_12288:
        /* <DEDUP_REMOVED lines=44> */
.L_x_12287:
[----:B------:R-:W-:Y:S05]  /*14250*/  BSYNC B1 ;  /* 0x0000000000017941 */ /* 0x000fea0003800000 */
.L_x_12286:
        /* <DEDUP_REMOVED lines=21> */
.L_x_12291:
[----:B------:R-:W-:Y:S02]  /*143b0*/  IMAD.MOV.U32 R154, RZ, RZ, R4 ;  /* 0x000000ffff9a7224 */ /* 0x000fe400078e0004 */
.L_x_12292:
[----:B------:R-:W-:Y:S05]  /*143c0*/  BSYNC B1 ;  /* 0x0000000000017941 */ /* 0x000fea0003800000 */
.L_x_12290:
        /* <DEDUP_REMOVED lines=16> */
.L_x_12296:
[----:B------:R-:W-:Y:S05]  /*144d0*/  BSYNC B2 ;  /* 0x0000000000027941 */ /* 0x000fea0003800000 */
.L_x_12295:
        /* <DEDUP_REMOVED lines=44> */
.L_x_12294:
[----:B------:R-:W-:Y:S05]  /*147a0*/  BSYNC B1 ;  /* 0x0000000000017941 */ /* 0x000fea0003800000 */
.L_x_12293:
        /* <DEDUP_REMOVED lines=21> */
.L_x_12298:
[----:B------:R-:W-:Y:S02]  /*14900*/  IMAD.MOV.U32 R154, RZ, RZ, R4 ;  /* 0x000000ffff9a7224 */ /* 0x000fe400078e0004 */
.L_x_12299:
[----:B------:R-:W-:Y:S05]  /*14910*/  BSYNC B1 ;  /* 0x0000000000017941 */ /* 0x000fea0003800000 */
.L_x_12297:
        /* <DEDUP_REMOVED lines=18> */
.L_x_12303:
[----:B------:R-:W-:Y:S05]  /*14a40*/  BSYNC B2 ;  /* 0x0000000000027941 */ /* 0x000fea0003800000 */
.L_x_12302:
        /* <DEDUP_REMOVED lines=44> */
.L_x_12301:
[----:B------:R-:W-:Y:S05]  /*14d10*/  BSYNC B1 ;  /* 0x0000000000017941 */ /* 0x000fea0003800000 */
.L_x_12300:
        /* <DEDUP_REMOVED lines=37> */
.L_x_12247:
[----:B------:R-:W-:Y:S05]  /*14f70*/  BSYNC B0 ;  /* 0x0000000000007941 */ /* 0x000fea0003800000 */
.L_x_12246:
        /* <DEDUP_REMOVED lines=70> */
.L_x_12322:
[----:B--2---:R-:W-:Y:S01]  /*153e0*/  FADD.FTZ R153, R152, R153 ;  /* 0x0000009998997221 */ /* 0x004fe20000010000 */
        /* <DEDUP_REMOVED lines=133> */
.L_x_12323:
        /* <DEDUP_REMOVED lines=20> */
[----:B0-----:R-:W-:Y:S01]  /*15d80*/  IMAD.IADD R190, R239, 0x1, R154 ;  /* 0x00000001efbe7824 */ /* 0x001fe200078e029a */
[----:B------:R-:W-:Y:S04]  /*15d90*/  I2F R196, R239 ;  /* 0x000000ef00c47306 */ /* 0x000fe80000201400 */
[----:B------:R-:W0:Y:S04]  /*15da0*/  SHFL.DOWN PT, R247, R190, 0x1, 0x1f ;  /* 0x08201f00bef77f89 */ /* 0x000e2800000e0000 */
[----:B------:R-:W1:Y:S08]  /*15db0*/  I2F R192, R190 ;  /* 0x000000be00c07306 */ /* 0x000e700000201400 */
[----:B-1----:R-:W-:Y:S01]  /*15dc0*/  MUFU.RCP R194, R192 ;  /* 0x000000c000c27308 */ /* 0x002fe20000001000 */
[----:B0-----:R-:W-:Y:S01]  /*15dd0*/  IMAD.IADD R200, R190, 0x1, R247 ;  /* 0x00000001bec87824 */ /* 0x001fe200078e02f7 */
[----:B------:R-:W0:Y:S06]  /*15de0*/  SHFL.DOWN PT, R241, R152, 0x2, 0x1f ;  /* 0x08401f0098f17f89 */ /* 0x000e2c00000e0000 */
[----:B------:R-:W-:Y:S08]  /*15df0*/  I2F R247, R247 ;  /* 0x000000f700f77306 */ /* 0x000ff00000201400 */
[----:B------:R-:W1:Y:S01]  /*15e00*/  I2F R200, R200 ;  /* 0x000000c800c87306 */ /* 0x000e620000201400 */
[----:B0-----:R-:W-:-:S07]  /*15e10*/  FMUL.FTZ R188, R241, R196 ;  /* 0x000000c4f1bc7220 */ /* 0x001fce0000410000 */
[----:B-1----:R-:W0:Y:S01]  /*15e20*/  MUFU.RCP R202, R200 ;  /* 0x000000c800ca7308 */ /* 0x002e220000001000 */
[----:B------:R-:W-:Y:S02]  /*15e30*/  FFMA.FTZ R245, R243, R152, R188 ;  /* 0x00000098f3f57223 */ /* 0x000fe400000100bc */
        /* <DEDUP_REMOVED lines=11> */
[----:B------:R-:W-:-:S03]  /*15ef0*/  FMUL.FTZ R241, R192, R241 ;  /* 0x000000f1c0f17220 */ /* 0x000fc60000410000 */
[----:B------:R-:W0:Y:S01]  /*15f00*/  SHFL.IDX PT, R249, R190, RZ, 0x1f ;  /* 0x00001fffbef97589 */ /* 0x000e2200000e0000 */
[----:B------:R-:W-:Y:S02]  /*15f10*/  FMUL.FTZ R241, R241, R247 ;  /* 0x000000f7f1f17220 */ /* 0x000fe40000410000 */
[C---:B0-----:R-:W-:Y:S01]  /*15f20*/  FMUL.FTZ R154, R249.reuse, R249 ;  /* 0x000000f9f99a7220 */ /* 0x041fe20000410000 */
[----:B------:R-:W-:-:S04]  /*15f30*/  FSEL R188, R249, RZ, !P0 ;  /* 0x000000fff9bc7208 */ /* 0x000fc80004000000 */
[----:B------:R-:W-:Y:S02]  /*15f40*/  FSEL R204, R154, RZ, P0 ;  /* 0x000000ff9acc7208 */ /* 0x000fe40000000000 */
[----:B------:R-:W0:Y:S01]  /*15f50*/  SHFL.DOWN PT, R154, R153, 0x2, 0x1f ;  /* 0x08401f00999a7f89 */ /* 0x000e2200000e0000 */
[----:B------:R-:W-:-:S13]  /*15f60*/  LOP3.LUT P0, RZ, R155, 0x1f, R156, 0xf8, !PT ;  /* 0x0000001f9bff7812 */ /* 0x000fda000780f89c */
[----:B------:R-:W-:Y:S02]  /*15f70*/  @!P0 IMAD.MOV.U32 R155, RZ, RZ, 0x4 ;  /* 0x00000004ff9b8424 */ /* 0x000fe400078e00ff */
[----:B0-----:R-:W-:Y:S02]  /*15f80*/  FADD.FTZ R239, R154, R153 ;  /* 0x000000999aef7221 */ /* 0x001fe40000010000 */
[----:B------:R-:W-:Y:S02]  /*15f90*/  IMAD.MOV.U32 R153, RZ, RZ, c[0x0][0x1e0] ;  /* 0x00007800ff997624 */ /* 0x000fe400078e00ff */
        /* <DEDUP_REMOVED lines=8> */
[----:B------:R0:W-:Y:S01]  /*16020*/  @!P0 STG.E [R154.64], R249 ;  /* 0x000000f99a008986 */ /* 0x0001e2000c101904 */
[----:B------:R-:W-:Y:S02]  /*16030*/  @!P0 IMAD.MOV.U32 R153, RZ, RZ, 0x4 ;  /* 0x00000004ff998424 */ /* 0x000fe400078e00ff */
[----:B------:R-:W1:Y:S02]  /*16040*/  MUFU.RSQ R241, R204 ;  /* 0x000000cc00f17308 */ /* 0x000e640000001400 */
[----:B------:R-:W-:-:S05]  /*16050*/  @!P0 IMAD.WIDE R152, R22, R153, c[0x0][0x1a8] ;  /* 0x00006a0016988625 */ /* 0x000fca00078e0299 */
[----:B-1----:R0:W-:Y:S01]  /*16060*/  @!P0 STG.E [R152.64], R241 ;  /* 0x000000f198008986 */ /* 0x0021e2000c101904 */
        /* <DEDUP_REMOVED lines=33> */
.L_x_12307:
[----:B------:R-:W-:Y:S05]  /*16280*/  BSYNC B0 ;  /* 0x0000000000007941 */ /* 0x000fea0003800000 */
.L_x_12306:
[----:B------:R-:W-:Y:S01]  /*16290*/  LOP3.LUT P0, RZ, R24, 0x200, RZ, 0xc0, !PT ;  /* 0x0000020018ff7812 */ /* 0x000fe2000780c0ff */
        /* <DEDUP_REMOVED lines=29> */
[----:B------:R-:W-:-:S03]  /*16470*/  IMAD.MOV.U32 R245, RZ, RZ, 0x10 ;  /* 0x00000010fff57424 */ /* 0x000fc600078e00ff */
[----:B------:R-:W-:Y:S01]  /*16480*/  F2FP.BF16.PACK_AB R155, R200, R243 ;  /* 0x000000f3c89b723e */ /* 0x000fe200000010ff */
[C---:B------:R-:W-:Y:S01]  /*16490*/  IMAD.WIDE.U32 R238, R2.reuse, R245, c[0x0][0x208] ;  /* 0x0000820002ee7625 */ /* 0x040fe200078e00f5 */
[----:B------:R-:W-:-:S04]  /*164a0*/  IADD3 R2, R2, 0x80, RZ ;  /* 0x0000008002027810 */ /* 0x000fc80007ffe0ff */
[----:B------:R0:W-:Y:S03]  /*164b0*/  STG.E.128 [R238.64], R152 ;  /* 0x00000098ee007986 */ /* 0x0001e6000c101d04 */
.L_x_12309:
[----:B------:R-:W-:Y:S05]  /*164c0*/  BSYNC B0 ;  /* 0x0000000000007941 */ /* 0x000fea0003800000 */
.L_x_12308:
        /* <DEDUP_REMOVED lines=35> */
.L_x_12311:
[----:B------:R-:W-:Y:S05]  /*16700*/  BSYNC B0 ;  /* 0x0000000000007941 */ /* 0x000fea0003800000 */
.L_x_12310:
        /* <DEDUP_REMOVED lines=35> */
.L_x_12313:
[----:B------:R-:W-:Y:S05]  /*16940*/  BSYNC B0 ;  /* 0x0000000000007941 */ /* 0x000fea0003800000 */
.L_x_12312:
        /* <DEDUP_REMOVED lines=35> */
.L_x_12315:
[----:B------:R-:W-:Y:S05]  /*16b80*/  BSYNC B0 ;  /* 0x0000000000007941 */ /* 0x000fea0003800000 */
.L_x_12314:
        /* <DEDUP_REMOVED lines=35> */
.L_x_12317:
[----:B------:R-:W-:Y:S05]  /*16dc0*/  BSYNC B0 ;  /* 0x0000000000007941 */ /* 0x000fea0003800000 */
.L_x_12316:
        /* <DEDUP_REMOVED lines=23> */
[----:B------:R-:W-:Y:S01]  /*16f40*/  MOV R243, 0x10 ;  /* 0x0000001000f37802 */ /* 0x000fe20000000f00 */
[----:B------:R-:W-:Y:S02]  /*16f50*/  FFMA.FTZ R239, R45, R154, R53 ;  /* 0x0000009a2def7223 */ /* 0x000fe40000010035 */
[----:B------:R-:W-:Y:S02]  /*16f60*/  FFMA.FTZ R190, R43, R190, R51 ;  /* 0x000000be2bbe7223 */ /* 0x000fe40000010033 */
[----:B------:R-:W-:Y:S01]  /*16f70*/  FFMA.FTZ R241, R41, R196, R49 ;  /* 0x000000c429f17223 */ /* 0x000fe20000010031 */
[----:B------:R-:W-:Y:S01]  /*16f80*/  F2FP.BF16.PACK_AB R152, R239, R152 ;  /* 0x00000098ef98723e */ /* 0x000fe200000010ff */
[----:B------:R-:W-:Y:S01]  /*16f90*/  FFMA.FTZ R192, R47, R192, R55 ;  /* 0x000000c02fc07223 */ /* 0x000fe20000010037 */
[----:B------:R-:W-:Y:S01]  /*16fa0*/  F2FP.BF16.PACK_AB R155, R190, R155 ;  /* 0x0000009bbe9b723e */ /* 0x000fe200000010ff */
[----:B------:R-:W-:Y:S01]  /*16fb0*/  IMAD.WIDE.U32 R238, R2, R243, c[0x0][0x208] ;  /* 0x0000820002ee7625 */ /* 0x000fe200078e00f3 */
[----:B------:R-:W-:-:S02]  /*16fc0*/  F2FP.BF16.PACK_AB R154, R241, R188 ;  /* 0x000000bcf19a723e */ /* 0x000fc400000010ff */
[----:B------:R-:W-:-:S05]  /*16fd0*/  F2FP.BF16.PACK_AB R153, R192, R153 ;  /* 0x00000099c099723e */ /* 0x000fca00000010ff */
[----:B------:R0:W-:Y:S02]  /*16fe0*/  STG.E.128 [R238.64], R152 ;  /* 0x00000098ee007986 */ /* 0x0001e4000c101d04 */
.L_x_12319:
[----:B------:R-:W-:Y:S05]  /*16ff0*/  BSYNC B0 ;  /* 0x0000000000007941 */ /* 0x000fea0003800000 */
.L_x_12318:
[----:B------:R-:W-:Y:S02]  /*17000*/  LOP3.LUT P0, RZ, R5, 0xff, RZ, 0xc0, !PT ;  /* 0x000000ff05ff7812 */ /* 0x000fe4000780c0ff */
[----:B------:R-:W-:Y:S02]  /*17010*/  IADD3 R22, R22, c[0x0][0x160], RZ ;  /* 0x0000580016167a10 */ /* 0x000fe40007ffe0ff */
[----:B------:R-:W-:Y:S02]  /*17020*/  SEL R5, RZ, 0x1, P0 ;  /* 0x00000001ff057807 */ /* 0x000fe40000000000 */
[----:B------:R-:W-:-:S13]  /*17030*/  ISETP.GE.AND P0, PT, R22, c[0x0][0x164], PT ;  /* 0x0000590016007a0c */ /* 0x000fda0003f06270 */
[----:B0----5:R-:W-:Y:S01]  /*17040*/  @P0 CALL.REL.NOINC `(.L_x_12320) ;  /* 0x0000001000000944 */ /* 0x021fe20003c00000 */
[----:B------:R-:W-:Y:S05]  /*17050*/  BRA `(.L_x_12321) ;  /* 0xfffe9fe000007947 */ /* 0x000fea000383ffff */
.L_x_12320:
[----:B------:R-:W-:Y:S05]  /*17060*/  EXIT ;  /* 0x000000000000794d */ /* 0x000fea0003800000 */
.L_x_12304:
[----:B------:R-:W-:Y:S01]  /*17070*/  IMAD.MOV.U32 R153, RZ, RZ, R152 ;  /* 0x000000ffff997224 */ /* 0x000fe200078e0098 */
[----:B------:R-:W-:Y:S01]  /*17080*/  MOV R154, 0x170d0 ;  /* 0x000170d0009a7802 */ /* 0x000fe20000000f00 */
[----:B------:R-:W-:Y:S02]  /*17090*/  IMAD.MOV.U32 R192, RZ, RZ, 0x1 ;  /* 0x00000001ffc07424 */ /* 0x000fe400078e00ff */
[----:B------:R-:W-:Y:S02]  /*170a0*/  IMAD.MOV.U32 R190, RZ, RZ, 0x1f ;  /* 0x0000001fffbe7424 */ /* 0x000fe400078e00ff */
[----:B------:R-:W-:Y:S02]  /*170b0*/  IMAD.MOV.U32 R241, RZ, RZ, -0x1 ;  /* 0xfffffffffff17424 */ /* 0x000fe400078e00ff */
[----:B-1---5:R-:W-:Y:S05]  /*170c0*/  CALL.REL.NOINC `($__internal_40_$__cuda_sm70_shflsync_bfly_p) ;  /* 0x00000ac000007944 */ /* 0x022fea0003c00000 */
[----:B01----:R-:W-:Y:S01]  /*170d0*/  IMAD.MOV.U32 R153, RZ, RZ, R192 ;  /* 0x000000ffff997224 */ /* 0x003fe200078e00c0 */
[----:B------:R-:W-:Y:S05]  /*170e0*/  BRA `(.L_x_12322) ;  /* 0xffffe2f000007947 */ /* 0x000fea000383ffff */
.L_x_12305:
[----:B------:R-:W-:Y:S01]  /*170f0*/  HFMA2.MMA R192, -RZ, RZ, 0, 1.1920928955078125e-07 ;  /* 0x00000002ffc07435 */ /* 0x000fe200000001ff */
[----:B------:R-:W-:Y:S01]  /*17100*/  IMAD.MOV.U32 R190, RZ, RZ, 0x1f ;  /* 0x0000001fffbe7424 */ /* 0x000fe200078e00ff */
[----:B------:R-:W-:Y:S01]  /*17110*/  MOV R154, 0x17140 ;  /* 0x00017140009a7802 */ /* 0x000fe20000000f00 */
[----:B------:R-:W-:-:S03]  /*17120*/  IMAD.MOV.U32 R241, RZ, RZ, -0x1 ;  /* 0xfffffffffff17424 */ /* 0x000fc600078e00ff */
[----:B01---5:R-:W-:Y:S05]  /*17130*/  CALL.REL.NOINC `($__internal_40_$__cuda_sm70_shflsync_bfly_p) ;  /* 0x00000a5000007944 */ /* 0x023fea0003c00000 */
[----:B01----:R-:W-:Y:S01]  /*17140*/  FADD.FTZ R153, R153, R192 ;  /* 0x000000c099997221 */ /* 0x003fe20000010000 */
[----:B------:R-:W-:Y:S01]  /*17150*/  MOV R154, 0x171a0 ;  /* 0x000171a0009a7802 */ /* 0x000fe20000000f00 */
[----:B------:R-:W-:-:S02]  /*17160*/  IMAD.MOV.U32 R192, RZ, RZ, 0x4 ;  /* 0x00000004ffc07424 */ /* 0x000fc400078e00ff */
[----:B------:R-:W-:Y:S02]  /*17170*/  IMAD.MOV.U32 R190, RZ, RZ, 0x1f ;  /* 0x0000001fffbe7424 */ /* 0x000fe400078e00ff */
[----:B------:R-:W-:Y:S02]  /*17180*/  IMAD.MOV.U32 R241, RZ, RZ, -0x1 ;  /* 0xfffffffffff17424 */ /* 0x000fe400078e00ff */
[----:B------:R-:W-:Y:S05]  /*17190*/  CALL.REL.NOINC `($__internal_40_$__cuda_sm70_shflsync_bfly_p) ;  /* 0x000009f000007944 */ /* 0x000fea0003c00000 */
[----:B01----:R-:W-:Y:S01]  /*171a0*/  FADD.FTZ R153, R153, R192 ;  /* 0x000000c099997221 */ /* 0x003fe20000010000 */
[----:B------:R-:W-:Y:S01]  /*171b0*/  MOV R192, 0x8 ;  /* 0x0000000800c07802 */ /* 0x000fe20000000f00 */
[----:B------:R-:W-:Y:S01]  /*171c0*/  IMAD.MOV.U32 R190, RZ, RZ, 0x1f ;  /* 0x0000001fffbe7424 */ /* 0x000fe200078e00ff */
[----:B------:R-:W-:Y:S01]  /*171d0*/  MOV R154, 0x17200 ;  /* 0x00017200009a7802 */ /* 0x000fe20000000f00 */
[----:B------:R-:W-:Y:S02]  /*171e0*/  IMAD.MOV.U32 R241, RZ, RZ, -0x1 ;  /* 0xfffffffffff17424 */ /* 0x000fe400078e00ff */
[----:B------:R-:W-:Y:S05]  /*171f0*/  CALL.REL.NOINC `($__internal_40_$__cuda_sm70_shflsync_bfly_p) ;  /* 0x0000099000007944 */ /* 0x000fea0003c00000 */
[----:B01----:R-:W-:Y:S01]  /*17200*/  FADD.FTZ R153, R153, R192 ;  /* 0x000000c099997221 */ /* 0x003fe20000010000 */
[----:B------:R-:W-:Y:S01]  /*17210*/  MOV R154, 0x17260 ;  /* 0x00017260009a7802 */ /* 0x000fe20000000f00 */
[----:B------:R-:W-:Y:S02]  /*17220*/  IMAD.MOV.U32 R192, RZ, RZ, 0x10 ;  /* 0x00000010ffc07424 */ /* 0x000fe400078e00ff */
[----:B------:R-:W-:-:S02]  /*17230*/  IMAD.MOV.U32 R190, RZ, RZ, 0x1f ;  /* 0x0000001fffbe7424 */ /* 0x000fc400078e00ff */
[----:B------:R-:W-:Y:S02]  /*17240*/  IMAD.MOV.U32 R241, RZ, RZ, -0x1 ;  /* 0xfffffffffff17424 */ /* 0x000fe400078e00ff */
[----:B------:R-:W-:Y:S05]  /*17250*/  CALL.REL.NOINC `($__internal_40_$__cuda_sm70_shflsync_bfly_p) ;  /* 0x0000093000007944 */ /* 0x000fea0003c00000 */
[----:B01----:R-:W-:Y:S01]  /*17260*/  FADD.FTZ R153, R153, R192 ;  /* 0x000000c099997221 */ /* 0x003fe20000010000 */
[----:B------:R-:W-:Y:S01]  /*17270*/  LOP3.LUT P6, RZ, R24, 0x8, RZ, 0xc0, !PT ;  /* 0x0000000818ff7812 */ /* 0x000fe200078cc0ff */
[----:B------:R-:W-:Y:S01]  /*17280*/  HFMA2.MMA R192, -RZ, RZ, 0, 5.9604644775390625e-08 ;  /* 0x00000001ffc07435 */ /* 0x000fe200000001ff */
[----:B------:R-:W-:Y:S02]  /*17290*/  IMAD.MOV.U32 R241, RZ, RZ, -0x1 ;  /* 0xfffffffffff17424 */ /* 0x000fe400078e00ff */
        /* <DEDUP_REMOVED lines=116> */
[----:B------:R-:W-:Y:S05]  /*179e0*/  CALL.REL.NOINC `($__internal_40_$__cuda_sm70_shflsync_bfly_p) ;  /* 0x000001a000007944 */ /* 0x000fea0003c00000 */
[----:B01----:R-:W-:Y:S01]  /*179f0*/  FADD.FTZ R153, R153, R192 ;  /* 0x000000c099997221 */ /* 0x003fe20000010000 */
[----:B------:R-:W-:Y:S01]  /*17a00*/  MOV R154, 0x17a50 ;  /* 0x00017a50009a7802 */ /* 0x000fe20000000f00 */
[----:B------:R-:W-:Y:S02]  /*17a10*/  IMAD.MOV.U32 R192, RZ, RZ, 0x2 ;  /* 0x00000002ffc07424 */ /* 0x000fe400078e00ff */
[----:B------:R-:W-:Y:S02]  /*17a20*/  IMAD.MOV.U32 R190, RZ, RZ, 0x1f ;  /* 0x0000001fffbe7424 */ /* 0x000fe400078e00ff */
[----:B------:R-:W-:Y:S02]  /*17a30*/  IMAD.MOV.U32 R241, RZ, RZ, -0x1 ;  /* 0xfffffffffff17424 */ /* 0x000fe400078e00ff */
[----:B------:R-:W-:Y:S05]  /*17a40*/  CALL.REL.NOINC `($__internal_40_$__cuda_sm70_shflsync_bfly_p) ;  /* 0x0000014000007944 */ /* 0x000fea0003c00000 */
[----:B01----:R-:W-:Y:S01]  /*17a50*/  FADD.FTZ R153, R153, R192 ;  /* 0x000000c099997221 */ /* 0x003fe20000010000 */
[----:B------:R-:W-:Y:S01]  /*17a60*/  MOV R192, 0x4 ;  /* 0x0000000400c07802 */ /* 0x000fe20000000f00 */
[----:B------:R-:W-:Y:S01]  /*17a70*/  IMAD.MOV.U32 R190, RZ, RZ, 0x1f ;  /* 0x0000001fffbe7424 */ /* 0x000fe200078e00ff */
[----:B------:R-:W-:Y:S01]  /*17a80*/  MOV R154, 0x17ab0 ;  /* 0x00017ab0009a7802 */ /* 0x000fe20000000f00 */
[----:B------:R-:W-:-:S02]  /*17a90*/  IMAD.MOV.U32 R241, RZ, RZ, -0x1 ;  /* 0xfffffffffff17424 */ /* 0x000fc400078e00ff */
[----:B------:R-:W-:Y:S05]  /*17aa0*/  CALL.REL.NOINC `($__internal_40_$__cuda_sm70_shflsync_bfly_p) ;  /* 0x000000e000007944 */ /* 0x000fea0003c00000 */
[----:B01----:R-:W-:Y:S01]  /*17ab0*/  FADD.FTZ R153, R153, R192 ;  /* 0x000000c099997221 */ /* 0x003fe20000010000 */
[----:B------:R-:W-:Y:S01]  /*17ac0*/  MOV R154, 0x17b10 ;  /* 0x00017b10009a7802 */ /* 0x000fe20000000f00 */
[----:B------:R-:W-:-:S02]  /*17ad0*/  IMAD.MOV.U32 R192, RZ, RZ, 0x8 ;  /* 0x00000008ffc07424 */ /* 0x000fc400078e00ff */
[----:B------:R-:W-:Y:S02]  /*17ae0*/  IMAD.MOV.U32 R190, RZ, RZ, 0x1f ;  /* 0x0000001fffbe7424 */ /* 0x000fe400078e00ff */
[----:B------:R-:W-:Y:S02]  /*17af0*/  IMAD.MOV.U32 R241, RZ, RZ, -0x1 ;  /* 0xfffffffffff17424 */ /* 0x000fe400078e00ff */
[----:B------:R-:W-:Y:S05]  /*17b00*/  CALL.REL.NOINC `($__internal_40_$__cuda_sm70_shflsync_bfly_p) ;  /* 0x0000008000007944 */ /* 0x000fea0003c00000 */
[----:B-1----:R-:W-:Y:S01]  /*17b10*/  FADD.FTZ R239, R153, R192 ;  /* 0x000000c099ef7221 */ /* 0x002fe20000010000 */
[----:B------:R-:W-:Y:S01]  /*17b20*/  HFMA2.MMA R192, -RZ, RZ, 0, 9.5367431640625e-07 ;  /* 0x00000010ffc07435 */ /* 0x000fe200000001ff */
[----:B0-----:R-:W-:Y:S01]  /*17b30*/  IMAD.MOV.U32 R190, RZ, RZ, 0x1f ;  /* 0x0000001fffbe7424 */ /* 0x001fe200078e00ff */
[----:B------:R-:W-:Y:S01]  /*17b40*/  MOV R154, 0x17b80 ;  /* 0x00017b80009a7802 */ /* 0x000fe20000000f00 */
[----:B------:R-:W-:Y:S02]  /*17b50*/  IMAD.MOV.U32 R241, RZ, RZ, -0x1 ;  /* 0xfffffffffff17424 */ /* 0x000fe400078e00ff */
[----:B------:R-:W-:Y:S02]  /*17b60*/  IMAD.MOV.U32 R153, RZ, RZ, R239 ;  /* 0x000000ffff997224 */ /* 0x000fe400078e00ef */
[----:B------:R-:W-:Y:S05]  /*17b70*/  CALL.REL.NOINC `($__internal_40_$__cuda_sm70_shflsync_bfly_p) ;  /* 0x0000001000007944 */ /* 0x000fea0003c00000 */
[----:B01----:R-:W-:Y:S05]  /*17b80*/  BRA `(.L_x_12323) ;  /* 0xffffe0b000007947 */ /* 0x003fea000383ffff */
        .weak           $__internal_40_$__cuda_sm70_shflsync_bfly_p
        .type           $__internal_40_$__cuda_sm70_shflsync_bfly_p,@function
        .size           $__internal_40_$__cuda_sm70_shflsync_bfly_p,(.L_x_44880 - $__internal_40_$__cuda_sm70_shflsync_bfly_p)
$__internal_40_$__cuda_sm70_shflsync_bfly_p:
[----:B------:R-:W-:Y:S01]  /*17b90*/  IMAD.MOV.U32 R155, RZ, RZ, 0x0 ;  /* 0x00000000ff9b7424 */ /* 0x000fe200078e00ff */
[----:B------:R-:W-:Y:S04]  /*17ba0*/  WARPSYNC R241 ;  /* 0x000000f100007348 */ /* 0x000fe80003800000 */
[----:B------:R0:W1:Y:S01]  /*17bb0*/  SHFL.BFLY PT, R192, R153, R192, R190 ;  /* 0x0c0000c099c07389 */ /* 0x00006200000e00be */
[----:B------:R-:W-:Y:S05]  /*17bc0*/  RET.REL.NODEC R154 `(_ZN10layer_norm13ln_fwd_kernelINS_13Kernel_traitsIf13__nv_bfloat16S2_S2_fjLj7168ELj1ELj1ELj4ELj16ENS_18Kernel_traits_baseILj7168EfS2_S2_S2_fjLj128EEEEELb1ELb0ELb0ELb0EEEvNS_9FwdParamsE) ;  /* 0xfffe84309a007950 */ /* 0x000fea0003c3ffff */
.L_x_12324:
        /* <DEDUP_REMOVED lines=11> */
.L_x_44880:


//--------------------- .text._ZN10layer_norm13ln_fwd_kernelINS_13Kernel_traitsIf13__nv_bfloat16S2_S2_fjLj7168ELj1ELj1ELj4ELj16ENS_18Kernel_traits_baseILj7168EfS2_S2_S2_fjLj128EEEEELb1ELb0ELb0ELb1EEEvNS_9FwdParamsE --------------------------
	.section	.text._ZN10layer_norm13ln_fwd_kernelINS_13Kernel_traitsIf13__nv_bfloat16S2_S2_fjLj7168ELj1ELj1ELj4ELj16ENS_18Kernel_traits_baseILj7168EfS2_S2_S2_fjLj128EEEEELb1ELb0ELb0ELb1EEEvNS_9FwdParamsE,"ax",@progbits
	.sectioninfo	@"SHI_REGISTERS=248"
	.align	128
        .global         _ZN10layer_norm13ln_fwd_kernelINS_13Kernel_traitsIf13__nv_bfloat16S2_S2_fjLj7168ELj1ELj1ELj4ELj16ENS_18Kernel_traits_baseILj7168EfS2_S2_S2_fjLj128EEEEELb1ELb0ELb0ELb1EEEvNS_9FwdParamsE
        .type           _ZN10layer_norm13ln_fwd_kernelINS_13Kernel_traitsIf13__nv_bfloat16S2_S2_fjLj7168ELj1ELj1ELj4ELj16ENS_18Kernel_traits_baseILj7168EfS2_S2_S2_fjLj128EEEEELb1ELb0ELb0ELb1EEEvNS_9FwdParamsE,@function
        .size           _ZN10layer_norm13ln_fwd_kernelINS_13Kernel_traitsIf13__nv_bfloat16S2_S2_fjLj7168ELj1ELj1ELj4ELj16ENS_18Kernel_traits_baseILj7168EfS2_S2_S2_fjLj128EEEEELb1ELb0ELb0ELb1EEEvNS_9FwdParamsE,(.L_x_44881 - _ZN10layer_norm13ln_fwd_kernelINS_13Kernel_traitsIf13__nv_bfloat16S2_S2_fjLj7168ELj1ELj1ELj4ELj16ENS_18Kernel_traits_baseILj7168EfS2_S2_S2_fjLj128EEEEELb1ELb0ELb0ELb1EEEvNS_9FwdParamsE)
        .other          _ZN10layer_norm13ln_fwd_kernelINS_13Kernel_traitsIf13__nv_bfloat16S2_S2_fjLj7168ELj1ELj1ELj4ELj16ENS_18Kernel_traits_baseILj7168EfS2_S2_S2_fjLj128EEEEELb1ELb0ELb0ELb1EEEvNS_9FwdParamsE,@"STO_CUDA_ENTRY STV_DEFAULT"
_ZN10layer_norm13ln_fwd_kernelINS_13Kernel_traitsIf13__nv_bfloat16S2_S2_fjLj7168ELj1ELj1ELj4ELj16ENS_18Kernel_traits_baseILj7168EfS2_S2_S2_fjLj128EEEEELb1ELb0ELb0ELb1EEEvNS_9FwdParamsE:
.text._ZN10layer_norm13ln_fwd_kernelINS_13Kernel_traitsIf13__nv_bfloat16S2_S2_fjLj7168ELj1ELj1ELj4ELj16ENS_18Kernel_traits_baseILj7168EfS2_S2_S2_fjLj128EEEEELb1ELb0ELb0ELb1EEEvNS_9FwdParamsE:
        /* <DEDUP_REMOVED lines=8> */
[----:B------:R-:W-:Y:S01]  /*0080*/  IMAD.MOV.U32 R165, RZ, RZ, c[0x0][0x234] ;  /* 0x00008d00ffa57624 */ /* 0x000fe200078e00ff */
        /* <DEDUP_REMOVED lines=26> */
[----:B------:R-:W-:Y:S01]  /*0230*/  CS2R R78, SRZ ;  /* 0x00000000004e7805 */ /* 0x000fe2000001ff00 */
[----:B------:R-:W-:Y:S01]  /*0240*/  CS2R R80, SRZ ;  /* 0x0000000000507805 */ /* 0x000fe2000001ff00 */
[----:B------:R-:W-:Y:S01]  /*0250*/  CS2R R82, SRZ ;  /* 0x0000000000527805 */ /* 0x000fe2000001ff00 */
[----:B------:R-:W-:Y:S01]  /*0260*/  CS2R R84, SRZ ;  /* 0x0000000000547805 */ /* 0x000fe2000001ff00 */
[----:B------:R-:W-:Y:S01]  /*0270*/  CS2R R86, SRZ ;  /* 0x0000000000567805 */ /* 0x000fe2000001ff00 */
[----:B------:R-:W-:Y:S01]  /*0280*/  IMAD.X R5, RZ, RZ, c[0x0][0x21c], P2 ;  /* 0x00008700ff057624 */ /* 0x000fe200010e06ff */
[----:B------:R-:W-:Y:S01]  /*0290*/  ULDC.64 UR4, c[0x0][0x118] ;  /* 0x0000460000047ab9 */ /* 0x000fe20000000a00 */
[----:B------:R-:W0:Y:S01]  /*02a0*/  S2R R7, SR_CTAID.X ;  /* 0x0000000000077919 */ /* 0x000e220000002500 */
[----:B------:R-:W-:Y:S01]  /*02b0*/  IMAD.MOV.U32 R195, RZ, RZ, c[0x0][0x23c] ;  /* 0x00008f00ffc37624 */ /* 0x000fe200078e00ff */
[----:B------:R-:W-:-:S02]  /*02c0*/  @P1 MOV R2, R194 ;  /* 0x000000c200021202 */ /* 0x000fc40000000f00 */
[----:B------:R-:W5:Y:S01]  /*02d0*/  @P1 LDG.E.64 R164, [R164.64] ;  /* 0x00000004a4a41981 */ /* 0x000f62000c1e1b00 */
[----:B------:R-:W-:-:S03]  /*02e0*/  @P1 IMAD.MOV.U32 R3, RZ, RZ, R195 ;  /* 0x000000ffff031224 */ /* 0x000fc600078e00c3 */
[----:B------:R1:W5:Y:S04]  /*02f0*/  @P0 LDG.E.128 R32, [R4.64] ;  /* 0x0000000404200981 */ /* 0x000368000c1e1d00 */
[----:B------:R1:W5:Y:S04]  /*0300*/  @P0 LDG.E.128 R36, [R4.64+0x10] ;  /* 0x0000100404240981 */ /* 0x000368000c1e1d00 */
        /* <DEDUP_REMOVED lines=12> */
[----:B0-----:R-:W-:-:S03]  /*03d0*/  LEA.HI R29, R30, R7, RZ, 0x19 ;  /* 0x000000071e1d7211 */ /* 0x001fc600078fc8ff */
[----:B------:R0:W5:Y:S01]  /*03e0*/  @P1 LDG.E.64 R8, [R2.64] ;  /* 0x0000000402081981 */ /* 0x000162000c1e1b00 */
[----:B------:R-:W-:Y:S02]  /*03f0*/  ISETP.GE.AND P2, PT, R29, c[0x0][0x164], PT ;  /* 0x000059001d007a0c */ /* 0x000fe40003f46270 */
[----:B0-----:R-:W-:-:S05]  /*0400*/  IADD3 R2, P3, R0, c[0x0][0x1b0], RZ ;  /* 0x00006c0000027a10 */ /* 0x001fca0007f7e0ff */
[----:B------:R-:W-:-:S06]  /*0410*/  IMAD.X R3, RZ, RZ, c[0x0][0x1b4], P3 ;  /* 0x00006d00ff037624 */ /* 0x000fcc00018e06ff */
[----:B------:R-:W-:Y:S05]  /*0420*/  @P2 EXIT ;  /* 0x000000000000294d */ /* 0x000fea0003800000 */
[----:B-1---5:R-:W-:Y:S01]  /*0430*/  @P1 IADD3 R194, P0, R8, c[0x0][0x240], RZ ;  /* 0x0000900008c21a10 */ /* 0x022fe20007f1e0ff */
        /* <DEDUP_REMOVED lines=12> */
[----:B------:R0:W5:Y:S01]  /*0500*/  LDG.E.128 R104, [R2.64+0x2000] ;  /* 0x0020000402687981 */ /* 0x000162000c1e1d00 */
[----:B------:R-:W-:Y:S01]  /*0510*/  IMAD.WIDE.U32 R8, R8, -0x2daee0ad, RZ ;  /* 0xd2511f5308087825 */ /* 0x000fe200078e00ff */
[----:B------:R-:W-:-:S02]  /*0520*/  IADD3 R28, R165, -0x4498517b, RZ ;  /* 0xbb67ae85a51c7810 */ /* 0x000fc40007ffe0ff */
[----:B------:R0:W5:Y:S01]  /*0530*/  LDG.E.128 R108, [R2.64+0x2010] ;  /* 0x00201004026c7981 */ /* 0x000162000c1e1d00 */
[----:B------:R-:W-:-:S03]  /*0540*/  IADD3 R27, R164, -0x61c88647, RZ ;  /* 0x9e3779b9a41b7810 */ /* 0x000fc60007ffe0ff */
        /* <DEDUP_REMOVED lines=8> */
[----:B------:R-:W-:Y:S01]  /*05d0*/  LOP3.LUT R7, R9, R4, R28, 0x96, !PT ;  /* 0x0000000409077212 */ /* 0x000fe200078e961c */
[----:B------:R-:W-:Y:S01]  /*05e0*/  ULDC.U8 UR6, c[0x0][0x1f0] ;  /* 0x00007c0000067ab9 */ /* 0x000fe20000000000 */
[----:B------:R-:W-:-:S02]  /*05f0*/  IADD3 R26, R164, 0x3c6ef372, RZ ;  /* 0x3c6ef372a41a7810 */ /* 0x000fc40007ffe0ff */
[C---:B------:R-:W-:Y:S02]  /*0600*/  IADD3 R25, R165.reuse, 0x76cf5d0a, RZ ;  /* 0x76cf5d0aa5197810 */ /* 0x040fe40007ffe0ff */
[----:B------:R-:W-:Y:S02]  /*0610*/  IADD3 R24, R165, 0x32370b8f, RZ ;  /* 0x32370b8fa5187810 */ /* 0x000fe40007ffe0ff */
[C---:B------:R-:W-:Y:S01]  /*0620*/  IADD3 R23, R164.reuse, -0x255992d5, RZ ;  /* 0xdaa66d2ba4177810 */ /* 0x040fe20007ffe0ff */
[----:B0-----:R-:W-:Y:S01]  /*0630*/  IMAD.WIDE.U32 R2, R5, -0x326172a9, RZ ;  /* 0xcd9e8d5705027825 */ /* 0x001fe200078e00ff */
[----:B------:R-:W-:Y:S02]  /*0640*/  IADD3 R22, R164, 0x78dde6e4, RZ ;  /* 0x78dde6e4a4167810 */ /* 0x000fe40007ffe0ff */
[----:B------:R-:W-:Y:S02]  /*0650*/  IADD3 R21, R165, -0x126145ec, RZ ;  /* 0xed9eba14a5157810 */ /* 0x000fe40007ffe0ff */
[----:B------:R-:W-:Y:S01]  /*0660*/  LOP3.LUT R4, R3, R27, R6, 0x96, !PT ;  /* 0x0000001b03047212 */ /* 0x000fe200078e9606 */
[----:B------:R-:W-:Y:S01]  /*0670*/  IMAD.WIDE.U32 R6, R7, -0x326172a9, RZ ;  /* 0xcd9e8d5707067825 */ /* 0x000fe200078e00ff */
[----:B------:R-:W-:-:S02]  /*0680*/  IADD3 R20, R165, -0x56f99767, RZ ;  /* 0xa9066899a5147810 */ /* 0x000fc40007ffe0ff */
[----:B------:R-:W-:Y:S01]  /*0690*/  IADD3 R19, R164, 0x1715609d, RZ ;  /* 0x1715609da4137810 */ /* 0x000fe20007ffe0ff */
[----:B------:R-:W-:Y:S01]  /*06a0*/  IMAD.WIDE.U32 R4, R4, -0x2daee0ad, RZ ;  /* 0xd2511f5304047825 */ /* 0x000fe200078e00ff */
[----:B------:R-:W-:Y:S02]  /*06b0*/  LOP3.LUT R2, R7, R2, R26, 0x96, !PT ;  /* 0x0000000207027212 */ /* 0x000fe400078e961a */
[----:B------:R-:W-:Y:S02]  /*06c0*/  IADD3 R18, R164, -0x4ab325aa, RZ ;  /* 0xb54cda56a4127810 */ /* 0x000fe40007ffe0ff */
[----:B------:R-:W-:Y:S01]  /*06d0*/  LOP3.LUT R8, R5, R8, R25, 0x96, !PT ;  /* 0x0000000805087212 */ /* 0x000fe200078e9619 */
[----:B------:R-:W-:Y:S01]  /*06e0*/  IMAD.WIDE.U32 R2, R2, -0x2daee0ad, RZ ;  /* 0xd2511f5302027825 */ /* 0x000fe200078e00ff */
[C---:B------:R-:W-:Y:S02]  /*06f0*/  IADD3 R17, R165.reuse, 0x646e171e, RZ ;  /* 0x646e171ea5117810 */ /* 0x040fe40007ffe0ff */
[----:B------:R-:W-:Y:S01]  /*0700*/  IADD3 R16, R165, 0x1fd5c5a3, RZ ;  /* 0x1fd5c5a3a5107810 */ /* 0x000fe20007ffe0ff */
[----:B------:R-:W-:Y:S01]  /*0710*/  IMAD.WIDE.U32 R8, R8, -0x326172a9, RZ ;  /* 0xcd9e8d5708087825 */ /* 0x000fe200078e00ff */
[----:B------:R-:W-:-:S02]  /*0720*/  LOP3.LUT R7, R3, R4, R24, 0x96, !PT ;  /* 0x0000000403077212 */ /* 0x000fc400078e9618 */
[C---:B------:R-:W-:Y:S02]  /*0730*/  IADD3 R15, R164.reuse, 0x5384540f, RZ ;  /* 0x5384540fa40f7810 */ /* 0x040fe40007ffe0ff */
[----:B------:R-:W-:Y:S01]  /*0740*/  LOP3.LUT R4, R9, R6, R23, 0x96, !PT ;  /* 0x0000000609047212 */ /* 0x000fe200078e9617 */
[----:B------:R-:W-:Y:S01]  /*0750*/  IMAD.WIDE.U32 R6, R7, -0x326172a9, RZ ;  /* 0xcd9e8d5707067825 */ /* 0x000fe200078e00ff */
[----:B------:R-:W-:Y:S02]  /*0760*/  IADD3 R14, R164, -0xe443238, RZ ;  /* 0xf1bbcdc8a40e7810 */ /* 0x000fe40007ffe0ff */
[----:B------:R-:W-:Y:S01]  /*0770*/  IADD3 R13, R165, -0x24c28bd8, RZ ;  /* 0xdb3d7428a50d7810 */ /* 0x000fe20007ffe0ff */
[----:B------:R-:W-:Y:S01]  /*0780*/  IMAD.WIDE.U32 R4, R4, -0x2daee0ad, RZ ;  /* 0xd2511f5304047825 */ /* 0x000fe200078e00ff */
[----:B------:R-:W-:Y:S02]  /*0790*/  LOP3.LUT R3, R7, R8, R22, 0x96, !PT ;  /* 0x0000000807037212 */ /* 0x000fe400078e9616 */
[----:B------:R-:W-:-:S02]  /*07a0*/  IADD3 R12, R165, -0x695add53, RZ ;  /* 0x96a522ada50c7810 */ /* 0x000fc40007ffe0ff */
[----:B------:R-:W-:Y:S01]  /*07b0*/  LOP3.LUT R8, R5, R2, R21, 0x96, !PT ;  /* 0x0000000205087212 */ /* 0x000fe200078e9615 */
[----:B------:R-:W-:Y:S01]  /*07c0*/  IMAD.WIDE.U32 R2, R3, -0x2daee0ad, RZ ;  /* 0xd2511f5303027825 */ /* 0x000fe200078e00ff */
[----:B------:R-:W-:Y:S02]  /*07d0*/  IADD3 R11, R164, -0x700cb87f, RZ ;  /* 0x8ff34781a40b7810 */ /* 0x000fe40007ffe0ff */
[----:B------:R-:W-:Y:S01]  /*07e0*/  LOP3.LUT R194, R194, 0x3, RZ, 0xc0, !PT ;  /* 0x00000003c2c27812 */ /* 0x000fe200078ec0ff */
        /* <DEDUP_REMOVED lines=8> */
[----:B------:R-:W-:-:S04]  /*0870*/  IMAD.WIDE.U32 R2, R3, -0x2daee0ad, RZ ;  /* 0xd2511f5303027825 */ /* 0x000fc800078e00ff */
[----:B------:R-:W-:Y:S01]  /*0880*/  IMAD.WIDE.U32 R8, R8, -0x326172a9, RZ ;  /* 0xcd9e8d5708087825 */ /* 0x000fe200078e00ff */
[----:B------:R-:W-:-:S04]  /*0890*/  LOP3.LUT R4, R3, R4, R16, 0x96, !PT ;  /* 0x0000000403047212 */ /* 0x000fc800078e9610 */
[----:B------:R-:W-:Y:S01]  /*08a0*/  LOP3.LUT R6, R9, R6, R15, 0x96, !PT ;  /* 0x0000000609067212 */ /* 0x000fe200078e960f */
[----:B------:R-:W-:-:S04]  /*08b0*/  IMAD.HI.U32 R5, R4, -0x326172a9, RZ ;  /* 0xcd9e8d5704057827 */ /* 0x000fc800078e00ff */
[----:B------:R-:W-:Y:S01]  /*08c0*/  IMAD.HI.U32 R3, R6, -0x2daee0ad, RZ ;  /* 0xd2511f5306037827 */ /* 0x000fe200078e00ff */
[----:B------:R-:W-:-:S03]  /*08d0*/  LOP3.LUT R5, R5, R8, R14, 0x96, !PT ;  /* 0x0000000805057212 */ /* 0x000fc600078e960e */
[----:B------:R-:W-:Y:S01]  /*08e0*/  IMAD R9, R6, -0x2daee0ad, RZ ;  /* 0xd2511f5306097824 */ /* 0x000fe200078e02ff */
[----:B------:R-:W-:Y:S01]  /*08f0*/  LOP3.LUT R145, R3, R2, R13, 0x96, !PT ;  /* 0x0000000203917212 */ /* 0x000fe200078e960d */
[----:B------:R-:W-:Y:S01]  /*0900*/  IMAD.WIDE.U32 R2, R5, -0x2daee0ad, RZ ;  /* 0xd2511f5305027825 */ /* 0x000fe200078e00ff */
[----:B------:R-:W-:-:S03]  /*0910*/  MOV R5, R31 ;  /* 0x0000001f00057202 */ /* 0x000fc60000000f00 */
[----:B------:R-:W-:Y:S01]  /*0920*/  IMAD R4, R4, -0x326172a9, RZ ;  /* 0xcd9e8d5704047824 */ /* 0x000fe200078e02ff */
[----:B------:R-:W-:Y:S01]  /*0930*/  LOP3.LUT R9, R3, R9, R12, 0x96, !PT ;  /* 0x0000000903097212 */ /* 0x000fe200078e960c */
[----:B------:R-:W-:Y:S01]  /*0940*/  IMAD.HI.U32 R8, R145, -0x326172a9, RZ ;  /* 0xcd9e8d5791087827 */ /* 0x000fe200078e00ff */
[----:B------:R-:W-:-:S03]  /*0950*/  MOV R10, R2 ;  /* 0x00000002000a7202 */ /* 0x000fc60000000f00 */
[----:B------:R-:W-:Y:S01]  /*0960*/  IMAD.MOV.U32 R6, RZ, RZ, R144 ;  /* 0x000000ffff067224 */ /* 0x000fe200078e0090 */
[----:B------:R-:W-:Y:S01]  /*0970*/  LOP3.LUT R8, R8, R4, R11, 0x96, !PT ;  /* 0x0000000408087212 */ /* 0x000fe200078e960b */
[----:B------:R-:W-:Y:S02]  /*0980*/  IMAD.MOV.U32 R3, RZ, RZ, 0x1 ;  /* 0x00000001ff037424 */ /* 0x000fe400078e00ff */
[----:B------:R-:W-:Y:S02]  /*0990*/  IMAD.MOV.U32 R4, RZ, RZ, RZ ;  /* 0x000000ffff047224 */ /* 0x000fe400078e00ff */
[----:B------:R-:W-:Y:S02]  /*09a0*/  IMAD R2, R145, -0x326172a9, RZ ;  /* 0xcd9e8d5791027824 */ /* 0x000fe400078e02ff */
.L_x_12720:
[----:B------:R-:W-:Y:S01]  /*09b0*/  ISETP.NE.U32.AND P1, PT, RZ, c[0x0][0x1c0], PT ;  /* 0x00007000ff007a0c */ /* 0x000fe20003f25070 */
[----:B------:R-:W-:Y:S01]  /*09c0*/  IMAD R31, R29, c[0x0][0x168], RZ ;  /* 0x00005a001d1f7a24 */ /* 0x000fe200078e02ff */
[----:B------:R-:W-:Y:S01]  /*09d0*/  ISETP.NE.U32.AND P0, PT, RZ, c[0x0][0x180], PT ;  /* 0x00006000ff007a0c */ /* 0x000fe20003f05070 */
[----:B------:R-:W-:Y:S01]  /*09e0*/  IMAD.MOV.U32 R168, RZ, RZ, 0x10 ;  /* 0x00000010ffa87424 */ /* 0x000fe200078e00ff */
[----:B------:R-:W-:-:S02]  /*09f0*/  ISETP.NE.AND.EX P1, PT, RZ, c[0x0][0x1c4], PT, P1 ;  /* 0x00007100ff007a0c */ /* 0x000fc40003f25310 */
[----:B------:R-:W-:Y:S02]  /*0a00*/  SHF.R.S32.HI R148, RZ, 0x1f, R31 ;  /* 0x0000001fff947819 */ /* 0x000fe4000001141f */
[----:B------:R-:W-:Y:S02]  /*0a10*/  ISETP.NE.AND.EX P0, PT, RZ, c[0x0][0x184], PT, P0 ;  /* 0x00006100ff007a0c */ /* 0x000fe40003f05300 */
[----:B------:R-:W-:Y:S02]  /*0a20*/  LEA.HI R31, R148, R31, RZ, 0x3 ;  /* 0x0000001f941f7211 */ /* 0x000fe400078f18ff */
        /* <DEDUP_REMOVED lines=10> */
[----:B------:R-:W-:Y:S01]  /*0ad0*/  HFMA2.MMA R167, -RZ, RZ, 1.875, 0 ;  /* 0x3f800000ffa77435 */ /* 0x000fe200000001ff */
[----:B------:R-:W-:Y:S01]  /*0ae0*/  BSSY B0, `(.L_x_12325) ;  /* 0x000000d000007945 */ /* 0x000fe20003800000 */
[----:B------:R-:W-:-:S04]  /*0af0*/  IADD3 R157, R194, 0x1, RZ ;  /* 0x00000001c29d7810 */ /* 0x000fc80007ffe0ff */
[----:B--2---:R-:W-:-:S06]  /*0b00*/  @P1 PRMT R167, RZ, 0x5410, R152 ;  /* 0x00005410ffa71816 */ /* 0x004fcc0000000098 */
        /* <DEDUP_REMOVED lines=9> */
.L_x_12326:
[----:B0-----:R-:W-:Y:S02]  /*0ba0*/  MOV R160, R2 ;  /* 0x0000000200a07202 */ /* 0x001fe40000000f00 */
.L_x_12327:
[----:B------:R-:W-:Y:S05]  /*0bb0*/  BSYNC B0 ;  /* 0x0000000000007941 */ /* 0x000fea0003800000 */
.L_x_12325:
        /* <DEDUP_REMOVED lines=16> */
.L_x_12331:
[----:B------:R-:W-:Y:S05]  /*0cc0*/  BSYNC B1 ;  /* 0x0000000000017941 */ /* 0x000fea0003800000 */
.L_x_12330:
        /* <DEDUP_REMOVED lines=44> */
.L_x_12329:
[----:B------:R-:W-:Y:S05]  /*0f90*/  BSYNC B0 ;  /* 0x0000000000007941 */ /* 0x000fea0003800000 */
.L_x_12328:
[----:B------:R-:W0:Y:S01]  /*0fa0*/  I2F.U32 R152, R160 ;  /* 0x000000a000987306 */ /* 0x000e220000201000 */
[----:B-----5:R-:W-:Y:S01]  /*0fb0*/  PRMT R154, RZ, 0x5410, R148 ;  /* 0x00005410ff9a7816 */ /* 0x020fe20000000094 */
[----:B------:R-:W-:Y:S01]  /*0fc0*/  IMAD.MOV.U32 R169, RZ, RZ, 0x2f800000 ;  /* 0x2f800000ffa97424 */ /* 0x000fe200078e00ff */
[----:B------:R-:W-:Y:S01]  /*0fd0*/  ISETP.NE.AND P1, PT, R157, 0x1, PT ;  /* 0x000000019d00780c */ /* 0x000fe20003f25270 */
[----:B------:R-:W-:Y:S01]  /*0fe0*/  BSSY B0, `(.L_x_12332) ;  /* 0x0000014000007945 */ /* 0x000fe20003800000 */
[----:B------:R-:W-:Y:S01]  /*0ff0*/  @P0 PRMT R153, RZ, 0x5410, R144 ;  /* 0x00005410ff990816 */ /* 0x000fe20000000090 */
[----:B------:R-:W-:-:S04]  /*1000*/  FMUL.FTZ R154, R154, R167 ;  /* 0x000000a79a9a7220 */ /* 0x000fc80000410000 */
[----:B------:R-:W-:Y:S02]  /*1010*/  FMUL.FTZ R154, R154, c[0x0][0x1e8] ;  /* 0x00007a009a9a7a20 */ /* 0x000fe40000410000 */
[----:B0-----:R-:W-:-:S05]  /*1020*/  FFMA.FTZ R152, R152, R169, 1.1641532182693481445e-10 ;  /* 0x2f00000098987423 */ /* 0x001fca00000100a9 */
[----:B------:R-:W-:Y:S02]  /*1030*/  FSETP.GTU.FTZ.AND P2, PT, R152, c[0x0][0x1e4], PT ;  /* 0x0000790098007a0b */ /* 0x000fe40003f5c000 */
[----:B------:R-:W-:Y:S02]  /*1040*/  IADD3 R152, R157, 0x1, RZ ;  /* 0x000000019d987810 */ /* 0x000fe40007ffe0ff */
[----:B------:R-:W-:Y:S02]  /*1050*/  FSEL R156, R154, RZ, !P2 ;  /* 0x000000ff9a9c7208 */ /* 0x000fe40005000000 */
[----:B------:R-:W-:-:S03]  /*1060*/  P2R R163, PR, RZ, 0x4 ;  /* 0x00000004ffa37803 */ /* 0x000fc60000000000 */
        /* <DEDUP_REMOVED lines=10> */
.L_x_12333:
[----:B------:R-:W-:Y:S02]  /*1110*/  IMAD.MOV.U32 R162, RZ, RZ, R2 ;  /* 0x000000ffffa27224 */ /* 0x000fe400078e0002 */
.L_x_12334:
[----:B------:R-:W-:Y:S05]  /*1120*/  BSYNC B0 ;  /* 0x0000000000007941 */ /* 0x000fea0003800000 */
.L_x_12332:
        /* <DEDUP_REMOVED lines=16> */
.L_x_12338:
[----:B------:R-:W-:Y:S05]  /*1230*/  BSYNC B1 ;  /* 0x0000000000017941 */ /* 0x000fea0003800000 */
.L_x_12337:
        /* <DEDUP_REMOVED lines=44> */
.L_x_12336:
[----:B------:R-:W-:Y:S05]  /*1500*/  BSYNC B0 ;  /* 0x0000000000007941 */ /* 0x000fea0003800000 */
.L_x_12335:
        /* <DEDUP_REMOVED lines=10> */
[----:B------:R-:W-:Y:S02]  /*15b0*/  @P0 PRMT R148, RZ, 0x7610, R144 ;  /* 0x00007610ff940816 */ /* 0x000fe40000000090 */
[----:B------:R-:W-:-:S03]  /*15c0*/  P2R R166, PR, RZ, 0x4 ;  /* 0x00000004ffa67803 */ /* 0x000fc60000000000 */
        /* <DEDUP_REMOVED lines=10> */
.L_x_12340:
[----:B------:R-:W-:Y:S02]  /*1670*/  IMAD.MOV.U32 R148, RZ, RZ, R2 ;  /* 0x000000ffff947224 */ /* 0x000fe400078e0002 */
.L_x_12341:
[----:B------:R-:W-:Y:S05]  /*1680*/  BSYNC B0 ;  /* 0x0000000000007941 */ /* 0x000fea0003800000 */
.L_x_12339:
        /* <DEDUP_REMOVED lines=16> */
.L_x_12345:
[----:B------:R-:W-:Y:S05]  /*1790*/  BSYNC B1 ;  /* 0x0000000000017941 */ /* 0x000fea0003800000 */
.L_x_12344:
        /* <DEDUP_REMOVED lines=44> */
.L_x_12343:
[----:B------:R-:W-:Y:S05]  /*1a60*/  BSYNC B0 ;  /* 0x0000000000007941 */ /* 0x000fea0003800000 */
.L_x_12342:
        /* <DEDUP_REMOVED lines=21> */
.L_x_12347:
[----:B------:R-:W-:Y:S02]  /*1bc0*/  IMAD.MOV.U32 R148, RZ, RZ, R2 ;  /* 0x000000ffff947224 */ /* 0x000fe400078e0002 */
.L_x_12348:
[----:B------:R-:W-:Y:S05]  /*1bd0*/  BSYNC B0 ;  /* 0x0000000000007941 */ /* 0x000fea0003800000 */
.L_x_12346:
        /* <DEDUP_REMOVED lines=16> */
.L_x_12352:
[----:B------:R-:W-:Y:S05]  /*1ce0*/  BSYNC B1 ;  /* 0x0000000000017941 */ /* 0x000fea0003800000 */
.L_x_12351:
        /* <DEDUP_REMOVED lines=44> */
.L_x_12350:
[----:B------:R-:W-:Y:S05]  /*1fb0*/  BSYNC B0 ;  /* 0x0000000000007941 */ /* 0x000fea0003800000 */
.L_x_12349:
        /* <DEDUP_REMOVED lines=21> */
.L_x_12354:
[----:B------:R-:W-:Y:S02]  /*2110*/  IMAD.MOV.U32 R162, RZ, RZ, R2 ;  /* 0x000000ffffa27224 */ /* 0x000fe400078e0002 */
.L_x_12355:
[----:B------:R-:W-:Y:S05]  /*2120*/  BSYNC B0 ;  /* 0x0000000000007941 */ /* 0x000fea0003800000 */
.L_x_12353:
        /* <DEDUP_REMOVED lines=16> */
.L_x_12359:
[----:B------:R-:W-:Y:S05]  /*2230*/  BSYNC B1 ;  /* 0x0000000000017941 */ /* 0x000fea0003800000 */
.L_x_12358:
        /* <DEDUP_REMOVED lines=44> */
.L_x_12357:
[----:B------:R-:W-:Y:S05]  /*2500*/  BSYNC B0 ;  /* 0x0000000000007941 */ /* 0x000fea0003800000 */
.L_x_12356:
        /* <DEDUP_REMOVED lines=21> */
.L_x_12361:
[----:B------:R-:W-:Y:S02]  /*2660*/  IMAD.MOV.U32 R162, RZ, RZ, R2 ;  /* 0x000000ffffa27224 */ /* 0x000fe400078e0002 */
.L_x_12362:
[----:B------:R-:W-:Y:S05]  /*2670*/  BSYNC B0 ;  /* 0x0000000000007941 */ /* 0x000fea0003800000 */
.L_x_12360:
        /* <DEDUP_REMOVED lines=16> */
.L_x_12366:
[----:B------:R-:W-:Y:S05]  /*2780*/  BSYNC B1 ;  /* 0x0000000000017941 */ /* 0x000fea0003800000 */
.L_x_12365:
        /* <DEDUP_REMOVED lines=44> */
.L_x_12364:
[----:B------:R-:W-:Y:S05]  /*2a50*/  BSYNC B0 ;  /* 0x0000000000007941 */ /* 0x000fea0003800000 */
.L_x_12363:
        /* <DEDUP_REMOVED lines=21> */
.L_x_12368:
[----:B------:R-:W-:Y:S02]  /*2bb0*/  IMAD.MOV.U32 R150, RZ, RZ, R2 ;  /* 0x000000ffff967224 */ /* 0x000fe400078e0002 */
.L_x_12369:
[----:B------:R-:W-:Y:S05]  /*2bc0*/  BSYNC B0 ;  /* 0x0000000000007941 */ /* 0x000fea0003800000 */
.L_x_12367:
        /* <DEDUP_REMOVED lines=16> */
.L_x_12373:
[----:B------:R-:W-:Y:S05]  /*2cd0*/  BSYNC B1 ;  /* 0x0000000000017941 */ /* 0x000fea0003800000 */
.L_x_12372:
        /* <DEDUP_REMOVED lines=44> */
.L_x_12371:
[----:B------:R-:W-:Y:S05]  /*2fa0*/  BSYNC B0 ;  /* 0x0000000000007941 */ /* 0x000fea0003800000 */
.L_x_12370:
        /* <DEDUP_REMOVED lines=21> */
.L_x_12375:
[----:B------:R-:W-:Y:S02]  /*3100*/  IMAD.MOV.U32 R174, RZ, RZ, R2 ;  /* 0x000000ffffae7224 */ /* 0x000fe400078e0002 */
.L_x_12376:
[----:B------:R-:W-:Y:S05]  /*3110*/  BSYNC B0 ;  /* 0x0000000000007941 */ /* 0x000fea0003800000 */
.L_x_12374:
        /* <DEDUP_REMOVED lines=18> */
.L_x_12380:
[----:B------:R-:W-:Y:S05]  /*3240*/  BSYNC B1 ;  /* 0x0000000000017941 */ /* 0x000fea0003800000 */
.L_x_12379:
        /* <DEDUP_REMOVED lines=44> */
.L_x_12378:
[----:B------:R-:W-:Y:S05]  /*3510*/  BSYNC B0 ;  /* 0x0000000000007941 */ /* 0x000fea0003800000 */
.L_x_12377:
[----:B------:R-:W0:Y:S01]  /*3520*/  I2F.U32 R148, R174 ;  /* 0x000000ae00947306 */ /* 0x000e220000201000 */
[----:B------:R-:W-:Y:S01]  /*3530*/  SEL R149, RZ, 0x1, P2 ;  /* 0x00000001ff957807 */ /* 0x000fe20001000000 */
[----:B------:R-:W-:Y:S01]  /*3540*/  IMAD.WIDE.U32 R170, R31, R168, c[0x0][0x188] ;  /* 0x000062001faa7625 */ /* 0x000fe200078e00a8 */
[----:B------:R-:W-:Y:S02]  /*3550*/  ISETP.NE.AND P2, PT, R166, RZ, PT ;  /* 0x000000ffa600720c */ /* 0x000fe40003f45270 */
[----:B------:R-:W-:Y:S01]  /*3560*/  PRMT R150, RZ, 0x7610, R151 ;  /* 0x00007610ff967816 */ /* 0x000fe20000000097 */
[----:B------:R-:W-:Y:S01]  /*3570*/  IMAD.MOV.U32 R166, RZ, RZ, 0x8 ;  /* 0x00000008ffa67424 */ /* 0x000fe200078e00ff */
[----:B------:R-:W-:-:S02]  /*3580*/  SEL R151, RZ, 0x1, P1 ;  /* 0x00000001ff977807 */ /* 0x000fc40000800000 */
[----:B------:R-:W-:Y:S01]  /*3590*/  SEL R172, RZ, 0x1, P2 ;  /* 0x00000001ffac7807 */ /* 0x000fe20001000000 */
[----:B------:R-:W-:Y:S01]  /*35a0*/  FMUL.FTZ R152, R150, R167 ;  /* 0x000000a796987220 */ /* 0x000fe20000410000 */
[----:B------:R-:W-:Y:S01]  /*35b0*/  SEL R154, RZ, 0x10000, P5 ;  /* 0x00010000ff9a7807 */ /* 0x000fe20002800000 */
[----:B------:R-:W-:Y:S01]  /*35c0*/  IMAD.WIDE.U32 R150, R151, 0x10000, RZ ;  /* 0x0001000097967825 */ /* 0x000fe200078e00ff */
[----:B------:R-:W-:Y:S02]  /*35d0*/  SEL R153, RZ, 0x100, P4 ;  /* 0x00000100ff997807 */ /* 0x000fe40002000000 */
[----:B------:R-:W-:Y:S01]  /*35e0*/  ISETP.NE.AND P6, PT, R163, RZ, PT ;  /* 0x000000ffa300720c */ /* 0x000fe20003fc5270 */
[----:B0-----:R-:W-:Y:S01]  /*35f0*/  FFMA.FTZ R148, R148, R169, 1.1641532182693481445e-10 ;  /* 0x2f00000094947423 */ /* 0x001fe200000100a9 */
[----:B------:R-:W-:Y:S01]  /*3600*/  IADD3 R179, R31, 0x80, RZ ;  /* 0x000000801fb37810 */ /* 0x000fe20007ffe0ff */
[----:B------:R-:W-:Y:S01]  /*3610*/  IMAD.WIDE.U32 R172, R172, 0x100, RZ ;  /* 0x00000100acac7825 */ /* 0x000fe200078e00ff */
[----:B------:R-:W-:-:S02]  /*3620*/  SEL R177, RZ, 0x1, P6 ;  /* 0x00000001ffb17807 */ /* 0x000fc40003000000 */
[----:B------:R-:W-:Y:S01]  /*3630*/  FSETP.GTU.FTZ.AND P1, PT, R148, c[0x0][0x1e4], PT ;  /* 0x0000790094007a0b */ /* 0x000fe20003f3c000 */
[----:B------:R-:W-:-:S03]  /*3640*/  IMAD.WIDE.U32 R148, R149, 0x1000000, RZ ;  /* 0x0100000095947825 */ /* 0x000fc600078e00ff */
[----:B------:R-:W-:Y:S01]  /*3650*/  SEL R155, RZ, 0x1000000, P1 ;  /* 0x01000000ff9b7807 */ /* 0x000fe20000800000 */
[----:B------:R-:W-:Y:S01]  /*3660*/  FMUL.FTZ R152, R152, c[0x0][0x1e8] ;  /* 0x00007a0098987a20 */ /* 0x000fe20000410000 */
[----:B------:R-:W-:Y:S01]  /*3670*/  LOP3.LUT R176, R172, R148, R150, 0xfe, !PT ;  /* 0x00000094acb07212 */ /* 0x000fe200078efe96 */
[----:B------:R-:W-:Y:S01]  /*3680*/  @P0 IMAD.WIDE.U32 R174, R179, R168, c[0x0][0x180] ;  /* 0x00006000b3ae0625 */ /* 0x000fe200078e00a8 */
[----:B------:R-:W-:Y:S02]  /*3690*/  @P0 PRMT R148, RZ, 0x7610, R147 ;  /* 0x00007610ff940816 */ /* 0x000fe40000000093 */
[----:B------:R-:W-:Y:S02]  /*36a0*/  FSEL R163, R152, RZ, !P1 ;  /* 0x000000ff98a37208 */ /* 0x000fe40004800000 */
        /* <DEDUP_REMOVED lines=28> */
.L_x_12382:
[----:B0-----:R-:W-:Y:S02]  /*3870*/  IMAD.MOV.U32 R174, RZ, RZ, R2 ;  /* 0x000000ffffae7224 */ /* 0x001fe400078e0002 */
.L_x_12383:
[----:B------:R-:W-:Y:S05]  /*3880*/  BSYNC B0 ;  /* 0x0000000000007941 */ /* 0x000fea0003800000 */
.L_x_12381:
        /* <DEDUP_REMOVED lines=16> */
.L_x_12387:
[----:B------:R-:W-:Y:S05]  /*3990*/  BSYNC B1 ;  /* 0x0000000000017941 */ /* 0x000fea0003800000 */
.L_x_12386:
        /* <DEDUP_REMOVED lines=44> */
.L_x_12385:
[----:B------:R-:W-:Y:S05]  /*3c60*/  BSYNC B0 ;  /* 0x0000000000007941 */ /* 0x000fea0003800000 */
.L_x_12384:
        /* <DEDUP_REMOVED lines=23> */
.L_x_12389:
[----:B------:R-:W-:Y:S02]  /*3de0*/  MOV R176, R2 ;  /* 0x0000000200b07202 */ /* 0x000fe40000000f00 */
.L_x_12390:
[----:B------:R-:W-:Y:S05]  /*3df0*/  BSYNC B0 ;  /* 0x0000000000007941 */ /* 0x000fea0003800000 */
.L_x_12388:
        /* <DEDUP_REMOVED lines=16> */
.L_x_12394:
[----:B------:R-:W-:Y:S05]  /*3f00*/  BSYNC B1 ;  /* 0x0000000000017941 */ /* 0x000fea0003800000 */
.L_x_12393:
        /* <DEDUP_REMOVED lines=44> */
.L_x_12392:
[----:B------:R-:W-:Y:S05]  /*41d0*/  BSYNC B0 ;  /* 0x0000000000007941 */ /* 0x000fea0003800000 */
.L_x_12391:
        /* <DEDUP_REMOVED lines=10> */
[----:B------:R-:W-:Y:S02]  /*4280*/  P2R R178, PR, RZ, 0x4 ;  /* 0x00000004ffb27803 */ /* 0x000fe40000000000 */
[----:B------:R-:W-:Y:S01]  /*4290*/  IADD3 R148, R152, 0x1, RZ ;  /* 0x0000000198947810 */ /* 0x000fe20007ffe0ff */
        /* <DEDUP_REMOVED lines=10> */
.L_x_12396:
[----:B------:R-:W-:Y:S02]  /*4340*/  IMAD.MOV.U32 R176, RZ, RZ, R2 ;  /* 0x000000ffffb07224 */ /* 0x000fe400078e0002 */
.L_x_12397:
[----:B------:R-:W-:Y:S05]  /*4350*/  BSYNC B0 ;  /* 0x0000000000007941 */ /* 0x000fea0003800000 */
.L_x_12395:
        /* <DEDUP_REMOVED lines=16> */
.L_x_12401:
[----:B------:R-:W-:Y:S05]  /*4460*/  BSYNC B1 ;  /* 0x0000000000017941 */ /* 0x000fea0003800000 */
.L_x_12400:
        /* <DEDUP_REMOVED lines=44> */
.L_x_12399:
[----:B------:R-:W-:Y:S05]  /*4730*/  BSYNC B0 ;  /* 0x0000000000007941 */ /* 0x000fea0003800000 */
.L_x_12398:
        /* <DEDUP_REMOVED lines=21> */
.L_x_12403:
[----:B------:R-:W-:Y:S02]  /*4890*/  MOV R180, R2 ;  /* 0x0000000200b47202 */ /* 0x000fe40000000f00 */
.L_x_12404:
[----:B------:R-:W-:Y:S05]  /*48a0*/  BSYNC B0 ;  /* 0x0000000000007941 */ /* 0x000fea0003800000 */
.L_x_12402:
        /* <DEDUP_REMOVED lines=16> */
.L_x_12408:
[----:B------:R-:W-:Y:S05]  /*49b0*/  BSYNC B1 ;  /* 0x0000000000017941 */ /* 0x000fea0003800000 */
.L_x_12407:
        /* <DEDUP_REMOVED lines=44> */
.L_x_12406:
[----:B------:R-:W-:Y:S05]  /*4c80*/  BSYNC B0 ;  /* 0x0000000000007941 */ /* 0x000fea0003800000 */
.L_x_12405:
        /* <DEDUP_REMOVED lines=21> */
.L_x_12410:
[----:B------:R-:W-:Y:S02]  /*4de0*/  IMAD.MOV.U32 R176, RZ, RZ, R2 ;  /* 0x000000ffffb07224 */ /* 0x000fe400078e0002 */
.L_x_12411:
[----:B------:R-:W-:Y:S05]  /*4df0*/  BSYNC B0 ;  /* 0x0000000000007941 */ /* 0x000fea0003800000 */
.L_x_12409:
        /* <DEDUP_REMOVED lines=16> */
.L_x_12415:
[----:B------:R-:W-:Y:S05]  /*4f00*/  BSYNC B1 ;  /* 0x0000000000017941 */ /* 0x000fea0003800000 */
.L_x_12414:
        /* <DEDUP_REMOVED lines=44> */
.L_x_12413:
[----:B------:R-:W-:Y:S05]  /*51d0*/  BSYNC B0 ;  /* 0x0000000000007941 */ /* 0x000fea0003800000 */
.L_x_12412:
        /* <DEDUP_REMOVED lines=21> */
.L_x_12417:
[----:B------:R-:W-:Y:S02]  /*5330*/  MOV R180, R2 ;  /* 0x0000000200b47202 */ /* 0x000fe40000000f00 */
.L_x_12418:
[----:B------:R-:W-:Y:S05]  /*5340*/  BSYNC B0 ;  /* 0x0000000000007941 */ /* 0x000fea0003800000 */
.L_x_12416:
        /* <DEDUP_REMOVED lines=16> */
.L_x_12422:
[----:B------:R-:W-:Y:S05]  /*5450*/  BSYNC B1 ;  /* 0x0000000000017941 */ /* 0x000fea0003800000 */
.L_x_12421:
        /* <DEDUP_REMOVED lines=44> */
.L_x_12420:
[----:B------:R-:W-:Y:S05]  /*5720*/  BSYNC B0 ;  /* 0x0000000000007941 */ /* 0x000fea0003800000 */
.L_x_12419:
        /* <DEDUP_REMOVED lines=21> */
.L_x_12424:
[----:B------:R-:W-:Y:S02]  /*5880*/  IMAD.MOV.U32 R150, RZ, RZ, R2 ;  /* 0x000000ffff967224 */ /* 0x000fe400078e0002 */
.L_x_12425:
[----:B------:R-:W-:Y:S05]  /*5890*/  BSYNC B0 ;  /* 0x0000000000007941 */ /* 0x000fea0003800000 */
.L_x_12423:
        /* <DEDUP_REMOVED lines=16> */
.L_x_12429:
[----:B------:R-:W-:Y:S05]  /*59a0*/  BSYNC B1 ;  /* 0x0000000000017941 */ /* 0x000fea0003800000 */
.L_x_12428:
        /* <DEDUP_REMOVED lines=44> */
.L_x_12427:
[----:B------:R-:W-:Y:S05]  /*5c70*/  BSYNC B0 ;  /* 0x0000000000007941 */ /* 0x000fea0003800000 */
.L_x_12426:
        /* <DEDUP_REMOVED lines=21> */
.L_x_12431:
[----:B------:R-:W-:Y:S02]  /*5dd0*/  MOV R177, R2 ;  /* 0x0000000200b17202 */ /* 0x000fe40000000f00 */
.L_x_12432:
[----:B------:R-:W-:Y:S05]  /*5de0*/  BSYNC B0 ;  /* 0x0000000000007941 */ /* 0x000fea0003800000 */
.L_x_12430:
        /* <DEDUP_REMOVED lines=18> */
.L_x_12436:
[----:B------:R-:W-:Y:S05]  /*5f10*/  BSYNC B1 ;  /* 0x0000000000017941 */ /* 0x000fea0003800000 */
.L_x_12435:
        /* <DEDUP_REMOVED lines=44> */
.L_x_12434:
[----:B------:R-:W-:Y:S05]  /*61e0*/  BSYNC B0 ;  /* 0x0000000000007941 */ /* 0x000fea0003800000 */
.L_x_12433:
[----:B------:R-:W0:Y:S01]  /*61f0*/  I2F.U32 R148, R177 ;  /* 0x000000b100947306 */ /* 0x000e220000201000 */
[----:B------:R-:W-:Y:S02]  /*6200*/  SEL R152, RZ, 0x1, P2 ;  /* 0x00000001ff987807 */ /* 0x000fe40001000000 */
[----:B------:R-:W-:Y:S02]  /*6210*/  ISETP.NE.AND P2, PT, R178, RZ, PT ;  /* 0x000000ffb200720c */ /* 0x000fe40003f45270 */
[----:B------:R-:W-:Y:S01]  /*6220*/  PRMT R150, RZ, 0x7610, R151 ;  /* 0x00007610ff967816 */ /* 0x000fe20000000097 */
[----:B------:R-:W-:Y:S01]  /*6230*/  IMAD.WIDE.U32 R152, R152, 0x1000000, RZ ;  /* 0x0100000098987825 */ /* 0x000fe200078e00ff */
[----:B------:R-:W-:-:S02]  /*6240*/  SEL R149, RZ, 0x1, P1 ;  /* 0x00000001ff957807 */ /* 0x000fc40000800000 */
[----:B------:R-:W-:Y:S01]  /*6250*/  SEL R151, RZ, 0x1, P2 ;  /* 0x00000001ff977807 */ /* 0x000fe20001000000 */
[----:B------:R-:W-:Y:S01]  /*6260*/  FMUL.FTZ R154, R150, R167 ;  /* 0x000000a7969a7220 */ /* 0x000fe20000410000 */
[----:B------:R-:W-:Y:S02]  /*6270*/  SEL R178, RZ, 0x10000, P5 ;  /* 0x00010000ffb27807 */ /* 0x000fe40002800000 */
[----:B------:R-:W-:Y:S01]  /*6280*/  SEL R155, RZ, 0x100, P4 ;  /* 0x00000100ff9b7807 */ /* 0x000fe20002000000 */
[----:B------:R-:W-:Y:S01]  /*6290*/  IMAD.WIDE.U32 R150, R151, 0x100, RZ ;  /* 0x0000010097967825 */ /* 0x000fe200078e00ff */
[----:B------:R-:W-:Y:S02]  /*62a0*/  LOP3.LUT P6, RZ, R0, 0x4, RZ, 0xc0, !PT ;  /* 0x0000000400ff7812 */ /* 0x000fe400078cc0ff */
[----:B------:R-:W-:Y:S01]  /*62b0*/  SEL R183, RZ, 0x1, P3 ;  /* 0x00000001ffb77807 */ /* 0x000fe20001800000 */
[----:B0-----:R-:W-:Y:S01]  /*62c0*/  FFMA.FTZ R148, R148, R169, 1.1641532182693481445e-10 ;  /* 0x2f00000094947423 */ /* 0x001fe200000100a9 */
[----:B------:R-:W-:Y:S01]  /*62d0*/  SEL R185, RZ, 0x1, P6 ;  /* 0x00000001ffb97807 */ /* 0x000fe20003000000 */
[----:B------:R-:W-:Y:S01]  /*62e0*/  FMUL.FTZ R154, R154, c[0x0][0x1e8] ;  /* 0x00007a009a9a7a20 */ /* 0x000fe20000410000 */
[----:B------:R-:W-:-:S02]  /*62f0*/  IADD3 R191, R31, 0x100, RZ ;  /* 0x000001001fbf7810 */ /* 0x000fc40007ffe0ff */
[----:B------:R-:W-:Y:S01]  /*6300*/  FSETP.GTU.FTZ.AND P1, PT, R148, c[0x0][0x1e4], PT ;  /* 0x0000790094007a0b */ /* 0x000fe20003f3c000 */
[----:B------:R-:W-:-:S03]  /*6310*/  IMAD.WIDE.U32 R148, R149, 0x10000, RZ ;  /* 0x0001000095947825 */ /* 0x000fc600078e00ff */
[----:B------:R-:W-:Y:S02]  /*6320*/  SEL R180, RZ, 0x1000000, P1 ;  /* 0x01000000ffb47807 */ /* 0x000fe40000800000 */
[----:B------:R-:W-:Y:S02]  /*6330*/  LOP3.LUT R184, R150, R152, R148, 0xfe, !PT ;  /* 0x0000009896b87212 */ /* 0x000fe400078efe94 */
[----:B------:R-:W-:Y:S02]  /*6340*/  FSEL R177, R154, RZ, !P1 ;  /* 0x000000ff9ab17208 */ /* 0x000fe40004800000 */
[----:B------:R-:W-:Y:S02]  /*6350*/  @P0 PRMT R148, RZ, 0x7610, R147 ;  /* 0x00007610ff940816 */ /* 0x000fe40000000093 */
[----:B------:R-:W-:Y:S01]  /*6360*/  LOP3.LUT R152, R155, R180, R178, 0xfe, !PT ;  /* 0x000000b49b987212 */ /* 0x000fe200078efeb2 */
[----:B------:R-:W-:Y:S01]  /*6370*/  IMAD.WIDE.U32 R180, R179, R168, c[0x0][0x188] ;  /* 0x00006200b3b47625 */ /* 0x000fe200078e00a8 */
[----:B------:R-:W-:-:S02]  /*6380*/  LOP3.LUT R184, R184, R185, RZ, 0xfc, !PT ;  /* 0x000000b9b8b87212 */ /* 0x000fc400078efcff */
[----:B------:R-:W-:Y:S01]  /*6390*/  LOP3.LUT R183, R153, R152, R183, 0xfe, !PT ;  /* 0x0000009899b77212 */ /* 0x000fe200078efeb7 */
[----:B------:R-:W-:Y:S01]  /*63a0*/  @P0 FADD.FTZ R177, R148, R177 ;  /* 0x000000b194b10221 */ /* 0x000fe20000010000 */
[----:B------:R-:W-:Y:S01]  /*63b0*/  F2FP.BF16.PACK_AB R154, R175, R174 ;  /* 0x000000aeaf9a723e */ /* 0x000fe200000010ff */
[----:B------:R-:W-:Y:S01]  /*63c0*/  IMAD.WIDE.U32 R178, R179, R166, c[0x0][0x190] ;  /* 0x00006400b3b27625 */ /* 0x000fe200078e00a6 */
[----:B------:R-:W-:Y:S02]  /*63d0*/  F2FP.BF16.PACK_AB R153, R173, R172 ;  /* 0x000000acad99723e */ /* 0x000fe400000010ff */
[----:B------:R-:W-:Y:S02]  /*63e0*/  F2FP.BF16.PACK_AB R152, R171, R170 ;  /* 0x000000aaab98723e */ /* 0x000fe400000010ff */
[----:B------:R-:W-:Y:S02]  /*63f0*/  F2FP.BF16.PACK_AB R155, R177, R176 ;  /* 0x000000b0b19b723e */ /* 0x000fe400000010ff */
[----:B------:R-:W-:Y:S01]  /*6400*/  LOP3.LUT R185, R151, R183, R149, 0xfe, !PT ;  /* 0x000000b797b97212 */ /* 0x000fe200078efe95 */
[----:B------:R-:W-:-:S02]  /*6410*/  IMAD.WIDE.U32 R148, R191, R168, c[0x0][0x170] ;  /* 0x00005c00bf947625 */ /* 0x000fc400078e00a8 */
        /* <DEDUP_REMOVED lines=17> */
.L_x_12438:
[----:B0-----:R-:W-:Y:S02]  /*6530*/  IMAD.MOV.U32 R182, RZ, RZ, R2 ;  /* 0x000000ffffb67224 */ /* 0x001fe400078e0002 */
.L_x_12439:
[----:B------:R-:W-:Y:S05]  /*6540*/  BSYNC B0 ;  /* 0x0000000000007941 */ /* 0x000fea0003800000 */
.L_x_12437:
        /* <DEDUP_REMOVED lines=16> */
.L_x_12443:
[----:B------:R-:W-:Y:S05]  /*6650*/  BSYNC B1 ;  /* 0x0000000000017941 */ /* 0x000fea0003800000 */
.L_x_12442:
        /* <DEDUP_REMOVED lines=44> */
.L_x_12441:
[----:B------:R-:W-:Y:S05]  /*6920*/  BSYNC B0 ;  /* 0x0000000000007941 */ /* 0x000fea0003800000 */
.L_x_12440:
        /* <DEDUP_REMOVED lines=23> */
.L_x_12445:
[----:B------:R-:W-:Y:S02]  /*6aa0*/  MOV R184, R2 ;  /* 0x0000000200b87202 */ /* 0x000fe40000000f00 */
.L_x_12446:
[----:B------:R-:W-:Y:S05]  /*6ab0*/  BSYNC B0 ;  /* 0x0000000000007941 */ /* 0x000fea0003800000 */
.L_x_12444:
        /* <DEDUP_REMOVED lines=16> */
.L_x_12450:
[----:B------:R-:W-:Y:S05]  /*6bc0*/  BSYNC B1 ;  /* 0x0000000000017941 */ /* 0x000fea0003800000 */
.L_x_12449:
        /* <DEDUP_REMOVED lines=44> */
.L_x_12448:
[----:B------:R-:W-:Y:S05]  /*6e90*/  BSYNC B0 ;  /* 0x0000000000007941 */ /* 0x000fea0003800000 */
.L_x_12447:
        /* <DEDUP_REMOVED lines=23> */
.L_x_12452:
[----:B------:R-:W-:Y:S02]  /*7010*/  IMAD.MOV.U32 R184, RZ, RZ, R2 ;  /* 0x000000ffffb87224 */ /* 0x000fe400078e0002 */
.L_x_12453:
[----:B------:R-:W-:Y:S05]  /*7020*/  BSYNC B0 ;  /* 0x0000000000007941 */ /* 0x000fea0003800000 */
.L_x_12451:
        /* <DEDUP_REMOVED lines=16> */
.L_x_12457:
[----:B------:R-:W-:Y:S05]  /*7130*/  BSYNC B1 ;  /* 0x0000000000017941 */ /* 0x000fea0003800000 */
.L_x_12456:
        /* <DEDUP_REMOVED lines=44> */
.L_x_12455:
[----:B------:R-:W-:Y:S05]  /*7400*/  BSYNC B0 ;  /* 0x0000000000007941 */ /* 0x000fea0003800000 */
.L_x_12454:
        /* <DEDUP_REMOVED lines=21> */
.L_x_12459:
[----:B------:R-:W-:Y:S02]  /*7560*/  MOV R181, R2 ;  /* 0x0000000200b57202 */ /* 0x000fe40000000f00 */
.L_x_12460:
[----:B------:R-:W-:Y:S05]  /*7570*/  BSYNC B0 ;  /* 0x0000000000007941 */ /* 0x000fea0003800000 */
.L_x_12458:
        /* <DEDUP_REMOVED lines=16> */
.L_x_12464:
[----:B------:R-:W-:Y:S05]  /*7680*/  BSYNC B1 ;  /* 0x0000000000017941 */ /* 0x000fea0003800000 */
.L_x_12463:
        /* <DEDUP_REMOVED lines=44> */
.L_x_12462:
[----:B------:R-:W-:Y:S05]  /*7950*/  BSYNC B0 ;  /* 0x0000000000007941 */ /* 0x000fea0003800000 */
.L_x_12461:
        /* <DEDUP_REMOVED lines=21> */
.L_x_12466:
[----:B------:R-:W-:Y:S02]  /*7ab0*/  IMAD.MOV.U32 R181, RZ, RZ, R2 ;  /* 0x000000ffffb57224 */ /* 0x000fe400078e0002 */
.L_x_12467:
[----:B------:R-:W-:Y:S05]  /*7ac0*/  BSYNC B0 ;  /* 0x0000000000007941 */ /* 0x000fea0003800000 */
.L_x_12465:
        /* <DEDUP_REMOVED lines=16> */
.L_x_12471:
[----:B------:R-:W-:Y:S05]  /*7bd0*/  BSYNC B1 ;  /* 0x0000000000017941 */ /* 0x000fea0003800000 */
.L_x_12470:
        /* <DEDUP_REMOVED lines=44> */
.L_x_12469:
[----:B------:R-:W-:Y:S05]  /*7ea0*/  BSYNC B0 ;  /* 0x0000000000007941 */ /* 0x000fea0003800000 */
.L_x_12468:
        /* <DEDUP_REMOVED lines=21> */
.L_x_12473:
[----:B------:R-:W-:Y:S02]  /*8000*/  MOV R181, R2 ;  /* 0x0000000200b57202 */ /* 0x000fe40000000f00 */
.L_x_12474:
[----:B------:R-:W-:Y:S05]  /*8010*/  BSYNC B0 ;  /* 0x0000000000007941 */ /* 0x000fea0003800000 */
.L_x_12472:
        /* <DEDUP_REMOVED lines=16> */
.L_x_12478:
[----:B------:R-:W-:Y:S05]  /*8120*/  BSYNC B1 ;  /* 0x0000000000017941 */ /* 0x000fea0003800000 */
.L_x_12477:
        /* <DEDUP_REMOVED lines=44> */
.L_x_12476:
[----:B------:R-:W-:Y:S05]  /*83f0*/  BSYNC B0 ;  /* 0x0000000000007941 */ /* 0x000fea0003800000 */
.L_x_12475:
        /* <DEDUP_REMOVED lines=21> */
.L_x_12480:
[----:B------:R-:W-:Y:S02]  /*8550*/  IMAD.MOV.U32 R150, RZ, RZ, R2 ;  /* 0x000000ffff967224 */ /* 0x000fe400078e0002 */
.L_x_12481:
[----:B------:R-:W-:Y:S05]  /*8560*/  BSYNC B0 ;  /* 0x0000000000007941 */ /* 0x000fea0003800000 */
.L_x_12479:
        /* <DEDUP_REMOVED lines=16> */
.L_x_12485:
[----:B------:R-:W-:Y:S05]  /*8670*/  BSYNC B1 ;  /* 0x0000000000017941 */ /* 0x000fea0003800000 */
.L_x_12484:
        /* <DEDUP_REMOVED lines=44> */
.L_x_12483:
[----:B------:R-:W-:Y:S05]  /*8940*/  BSYNC B0 ;  /* 0x0000000000007941 */ /* 0x000fea0003800000 */
.L_x_12482:
        /* <DEDUP_REMOVED lines=21> */
.L_x_12487:
[----:B------:R-:W-:Y:S02]  /*8aa0*/  MOV R188, R2 ;  /* 0x0000000200bc7202 */ /* 0x000fe40000000f00 */
.L_x_12488:
[----:B------:R-:W-:Y:S05]  /*8ab0*/  BSYNC B0 ;  /* 0x0000000000007941 */ /* 0x000fea0003800000 */
.L_x_12486:
        /* <DEDUP_REMOVED lines=18> */
.L_x_12492:
[----:B------:R-:W-:Y:S05]  /*8be0*/  BSYNC B1 ;  /* 0x0000000000017941 */ /* 0x000fea0003800000 */
.L_x_12491:
        /* <DEDUP_REMOVED lines=44> */
.L_x_12490:
[----:B------:R-:W-:Y:S05]  /*8eb0*/  BSYNC B0 ;  /* 0x0000000000007941 */ /* 0x000fea0003800000 */
.L_x_12489:
[----:B------:R-:W0:Y:S01]  /*8ec0*/  I2F.U32 R148, R188 ;  /* 0x000000bc00947306 */ /* 0x000e220000201000 */
[----:B------:R-:W-:Y:S01]  /*8ed0*/  SEL R152, RZ, 0x1, P2 ;  /* 0x00000001ff987807 */ /* 0x000fe20001000000 */
[----:B------:R-:W-:Y:S01]  /*8ee0*/  IMAD.WIDE.U32 R194, R191, R168, c[0x0][0x188] ;  /* 0x00006200bfc27625 */ /* 0x000fe200078e00a8 */
[----:B------:R-:W-:Y:S02]  /*8ef0*/  LOP3.LUT P2, RZ, R0, 0x2, RZ, 0xc0, !PT ;  /* 0x0000000200ff7812 */ /* 0x000fe4000784c0ff */
[----:B------:R-:W-:Y:S01]  /*8f00*/  PRMT R150, RZ, 0x7610, R151 ;  /* 0x00007610ff967816 */ /* 0x000fe20000000097 */
[----:B------:R-:W-:Y:S01]  /*8f10*/  IMAD.WIDE.U32 R152, R152, 0x1000000, RZ ;  /* 0x0100000098987825 */ /* 0x000fe200078e00ff */
[----:B------:R-:W-:-:S02]  /*8f20*/  SEL R149, RZ, 0x1, P1 ;  /* 0x00000001ff957807 */ /* 0x000fc40000800000 */
[----:B------:R-:W-:Y:S01]  /*8f30*/  SEL R151, RZ, 0x1, P2 ;  /* 0x00000001ff977807 */ /* 0x000fe20001000000 */
[----:B------:R-:W-:Y:S01]  /*8f40*/  FMUL.FTZ R154, R150, R167 ;  /* 0x000000a7969a7220 */ /* 0x000fe20000410000 */
[----:B------:R-:W-:Y:S02]  /*8f50*/  LOP3.LUT P6, RZ, R0, 0x4, RZ, 0xc0, !PT ;  /* 0x0000000400ff7812 */ /* 0x000fe400078cc0ff */
        /* <DEDUP_REMOVED lines=19> */
[----:B------:R-:W-:Y:S02]  /*9090*/  LOP3.LUT R189, R153, R155, R152, 0xfe, !PT ;  /* 0x0000009b99bd7212 */ /* 0x000fe400078efe98 */
        /* <DEDUP_REMOVED lines=22> */
.L_x_12494:
[----:B0-----:R-:W-:Y:S02]  /*9200*/  IMAD.MOV.U32 R192, RZ, RZ, R2 ;  /* 0x000000ffffc07224 */ /* 0x001fe400078e0002 */
.L_x_12495:
[----:B------:R-:W-:Y:S05]  /*9210*/  BSYNC B0 ;  /* 0x0000000000007941 */ /* 0x000fea0003800000 */
.L_x_12493:
        /* <DEDUP_REMOVED lines=16> */
.L_x_12499:
[----:B------:R-:W-:Y:S05]  /*9320*/  BSYNC B1 ;  /* 0x0000000000017941 */ /* 0x000fea0003800000 */
.L_x_12498:
        /* <DEDUP_REMOVED lines=44> */
.L_x_12497:
[----:B------:R-:W-:Y:S05]  /*95f0*/  BSYNC B0 ;  /* 0x0000000000007941 */ /* 0x000fea0003800000 */
.L_x_12496:
        /* <DEDUP_REMOVED lines=23> */
.L_x_12501:
[----:B------:R-:W-:Y:S02]  /*9770*/  MOV R181, R2 ;  /* 0x0000000200b57202 */ /* 0x000fe40000000f00 */
.L_x_12502:
[----:B------:R-:W-:Y:S05]  /*9780*/  BSYNC B0 ;  /* 0x0000000000007941 */ /* 0x000fea0003800000 */
.L_x_12500:
        /* <DEDUP_REMOVED lines=16> */
.L_x_12506:
[----:B------:R-:W-:Y:S05]  /*9890*/  BSYNC B1 ;  /* 0x0000000000017941 */ /* 0x000fea0003800000 */
.L_x_12505:
        /* <DEDUP_REMOVED lines=44> */
.L_x_12504:
[----:B------:R-:W-:Y:S05]  /*9b60*/  BSYNC B0 ;  /* 0x0000000000007941 */ /* 0x000fea0003800000 */
.L_x_12503:
        /* <DEDUP_REMOVED lines=23> */
.L_x_12508:
[----:B------:R-:W-:Y:S02]  /*9ce0*/  IMAD.MOV.U32 R181, RZ, RZ, R2 ;  /* 0x000000ffffb57224 */ /* 0x000fe400078e0002 */
.L_x_12509:
[----:B------:R-:W-:Y:S05]  /*9cf0*/  BSYNC B0 ;  /* 0x0000000000007941 */ /* 0x000fea0003800000 */
.L_x_12507:
        /* <DEDUP_REMOVED lines=16> */
.L_x_12513:
[----:B------:R-:W-:Y:S05]  /*9e00*/  BSYNC B1 ;  /* 0x0000000000017941 */ /* 0x000fea0003800000 */
.L_x_12512:
        /* <DEDUP_REMOVED lines=44> */
.L_x_12511:
[----:B------:R-:W-:Y:S05]  /*a0d0*/  BSYNC B0 ;  /* 0x0000000000007941 */ /* 0x000fea0003800000 */
.L_x_12510:
        /* <DEDUP_REMOVED lines=21> */
.L_x_12515:
[----:B------:R-:W-:Y:S02]  /*a230*/  MOV R181, R2 ;  /* 0x0000000200b57202 */ /* 0x000fe40000000f00 */
.L_x_12516:
[----:B------:R-:W-:Y:S05]  /*a240*/  BSYNC B0 ;  /* 0x0000000000007941 */ /* 0x000fea0003800000 */
.L_x_12514:
        /* <DEDUP_REMOVED lines=16> */
.L_x_12520:
[----:B------:R-:W-:Y:S05]  /*a350*/  BSYNC B1 ;  /* 0x0000000000017941 */ /* 0x000fea0003800000 */
.L_x_12519:
        /* <DEDUP_REMOVED lines=44> */
.L_x_12518:
[----:B------:R-:W-:Y:S05]  /*a620*/  BSYNC B0 ;  /* 0x0000000000007941 */ /* 0x000fea0003800000 */
.L_x_12517:
        /* <DEDUP_REMOVED lines=21> */
.L_x_12522:
[----:B------:R-:W-:Y:S02]  /*a780*/  IMAD.MOV.U32 R181, RZ, RZ, R2 ;  /* 0x000000ffffb57224 */ /* 0x000fe400078e0002 */
.L_x_12523:
[----:B------:R-:W-:Y:S05]  /*a790*/  BSYNC B0 ;  /* 0x0000000000007941 */ /* 0x000fea0003800000 */
.L_x_12521:
        /* <DEDUP_REMOVED lines=16> */
.L_x_12527:
[----:B------:R-:W-:Y:S05]  /*a8a0*/  BSYNC B1 ;  /* 0x0000000000017941 */ /* 0x000fea0003800000 */
.L_x_12526:
        /* <DEDUP_REMOVED lines=44> */
.L_x_12525:
[----:B------:R-:W-:Y:S05]  /*ab70*/  BSYNC B0 ;  /* 0x0000000000007941 */ /* 0x000fea0003800000 */
.L_x_12524:
        /* <DEDUP_REMOVED lines=21> */
.L_x_12529:
[----:B------:R-:W-:Y:S02]  /*acd0*/  MOV R181, R2 ;  /* 0x0000000200b57202 */ /* 0x000fe40000000f00 */
.L_x_12530:
[----:B------:R-:W-:Y:S05]  /*ace0*/  BSYNC B0 ;  /* 0x0000000000007941 */ /* 0x000fea0003800000 */
.L_x_12528:
        /* <DEDUP_REMOVED lines=16> */
.L_x_12534:
[----:B------:R-:W-:Y:S05]  /*adf0*/  BSYNC B1 ;  /* 0x0000000000017941 */ /* 0x000fea0003800000 */
.L_x_12533:
        /* <DEDUP_REMOVED lines=44> */
.L_x_12532:
[----:B------:R-:W-:Y:S05]  /*b0c0*/  BSYNC B0 ;  /* 0x0000000000007941 */ /* 0x000fea0003800000 */
.L_x_12531:
        /* <DEDUP_REMOVED lines=21> */
.L_x_12536:
[----:B------:R-:W-:Y:S02]  /*b220*/  IMAD.MOV.U32 R150, RZ, RZ, R2 ;  /* 0x000000ffff967224 */ /* 0x000fe400078e0002 */
.L_x_12537:
[----:B------:R-:W-:Y:S05]  /*b230*/  BSYNC B0 ;  /* 0x0000000000007941 */ /* 0x000fea0003800000 */
.L_x_12535:
        /* <DEDUP_REMOVED lines=16> */
.L_x_12541:
[----:B------:R-:W-:Y:S05]  /*b340*/  BSYNC B1 ;  /* 0x0000000000017941 */ /* 0x000fea0003800000 */
.L_x_12540:
        /* <DEDUP_REMOVED lines=44> */
.L_x_12539:
[----:B------:R-:W-:Y:S05]  /*b610*/  BSYNC B0 ;  /* 0x0000000000007941 */ /* 0x000fea0003800000 */
.L_x_12538:
        /* <DEDUP_REMOVED lines=21> */
.L_x_12543:
[----:B------:R-:W-:Y:S02]  /*b770*/  MOV R194, R2 ;  /* 0x0000000200c27202 */ /* 0x000fe40000000f00 */
.L_x_12544:
[----:B------:R-:W-:Y:S05]  /*b780*/  BSYNC B0 ;  /* 0x0000000000007941 */ /* 0x000fea0003800000 */
.L_x_12542:
        /* <DEDUP_REMOVED lines=18> */
.L_x_12548:
[----:B------:R-:W-:Y:S05]  /*b8b0*/  BSYNC B1 ;  /* 0x0000000000017941 */ /* 0x000fea0003800000 */
.L_x_12547:
        /* <DEDUP_REMOVED lines=44> */
.L_x_12546:
[----:B------:R-:W-:Y:S05]  /*bb80*/  BSYNC B0 ;  /* 0x0000000000007941 */ /* 0x000fea0003800000 */
.L_x_12545:
        /* <DEDUP_REMOVED lines=13> */
[----:B0-----:R-:W-:Y:S01]  /*bc60*/  FFMA.FTZ R148, R148, R169, 1.1641532182693481445e-10 ;  /* 0x2f00000094947423 */ /* 0x001fe200000100a9 */
[----:B------:R-:W-:Y:S01]  /*bc70*/  IADD3 R217, R31, 0x200, RZ ;  /* 0x000002001fd97810 */ /* 0x000fe20007ffe0ff */
        /* <DEDUP_REMOVED lines=8> */
[----:B------:R-:W-:Y:S01]  /*bd00*/  F2FP.BF16.PACK_AB R154, R193, R190 ;  /* 0x000000bec19a723e */ /* 0x000fe200000010ff */
[----:B------:R-:W-:Y:S01]  /*bd10*/  @P0 IMAD.WIDE.U32 R198, R217, R168, c[0x0][0x180] ;  /* 0x00006000d9c60625 */ /* 0x000fe200078e00a8 */
[----:B------:R-:W-:-:S02]  /*bd20*/  LOP3.LUT R196, R148, R152, R150, 0xfe, !PT ;  /* 0x0000009894c47212 */ /* 0x000fc400078efe96 */
[----:B------:R-:W-:Y:S02]  /*bd30*/  @P0 PRMT R148, RZ, 0x7610, R147 ;  /* 0x00007610ff940816 */ /* 0x000fe40000000093 */
[----:B------:R-:W-:Y:S02]  /*bd40*/  SEL R152, RZ, 0x1, P3 ;  /* 0x00000001ff987807 */ /* 0x000fe40001800000 */
[----:B------:R-:W-:Y:S01]  /*bd50*/  LOP3.LUT R196, R196, R197, RZ, 0xfc, !PT ;  /* 0x000000c5c4c47212 */ /* 0x000fe200078efcff */
[----:B------:R-:W-:Y:S01]  /*bd60*/  @P0 FADD.FTZ R195, R148, R195 ;  /* 0x000000c394c30221 */ /* 0x000fe20000010000 */
[----:B------:R-:W-:Y:S02]  /*bd70*/  LOP3.LUT R197, R153, R155, R152, 0xfe, !PT ;  /* 0x0000009b99c57212 */ /* 0x000fe400078efe98 */
[----:B------:R-:W-:Y:S02]  /*bd80*/  F2FP.BF16.PACK_AB R153, R191, R188 ;  /* 0x000000bcbf99723e */ /* 0x000fe400000010ff */
[----:B------:R-:W-:-:S02]  /*bd90*/  F2FP.BF16.PACK_AB R152, R189, R186 ;  /* 0x000000babd98723e */ /* 0x000fc400000010ff */
        /* <DEDUP_REMOVED lines=19> */
.L_x_12550:
[----:B0-----:R-:W-:Y:S02]  /*bed0*/  IMAD.MOV.U32 R198, RZ, RZ, R2 ;  /* 0x000000ffffc67224 */ /* 0x001fe400078e0002 */
.L_x_12551:
[----:B------:R-:W-:Y:S05]  /*bee0*/  BSYNC B0 ;  /* 0x0000000000007941 */ /* 0x000fea0003800000 */
.L_x_12549:
        /* <DEDUP_REMOVED lines=16> */
.L_x_12555:
[----:B------:R-:W-:Y:S05]  /*bff0*/  BSYNC B1 ;  /* 0x0000000000017941 */ /* 0x000fea0003800000 */
.L_x_12554:
        /* <DEDUP_REMOVED lines=44> */
.L_x_12553:
[----:B------:R-:W-:Y:S05]  /*c2c0*/  BSYNC B0 ;  /* 0x0000000000007941 */ /* 0x000fea0003800000 */
.L_x_12552:
        /* <DEDUP_REMOVED lines=23> */
.L_x_12557:
[----:B------:R-:W-:Y:S02]  /*c440*/  MOV R181, R2 ;  /* 0x0000000200b57202 */ /* 0x000fe40000000f00 */
.L_x_12558:
[----:B------:R-:W-:Y:S05]  /*c450*/  BSYNC B0 ;  /* 0x0000000000007941 */ /* 0x000fea0003800000 */
.L_x_12556:
        /* <DEDUP_REMOVED lines=16> */
.L_x_12562:
[----:B------:R-:W-:Y:S05]  /*c560*/  BSYNC B1 ;  /* 0x0000000000017941 */ /* 0x000fea0003800000 */
.L_x_12561:
        /* <DEDUP_REMOVED lines=44> */
.L_x_12560:
[----:B------:R-:W-:Y:S05]  /*c830*/  BSYNC B0 ;  /* 0x0000000000007941 */ /* 0x000fea0003800000 */
.L_x_12559:
        /* <DEDUP_REMOVED lines=23> */
.L_x_12564:
[----:B------:R-:W-:Y:S02]  /*c9b0*/  IMAD.MOV.U32 R148, RZ, RZ, R2 ;  /* 0x000000ffff947224 */ /* 0x000fe400078e0002 */
.L_x_12565:
[----:B------:R-:W-:Y:S05]  /*c9c0*/  BSYNC B0 ;  /* 0x0000000000007941 */ /* 0x000fea0003800000 */
.L_x_12563:
        /* <DEDUP_REMOVED lines=16> */
.L_x_12569:
[----:B------:R-:W-:Y:S05]  /*cad0*/  BSYNC B1 ;  /* 0x0000000000017941 */ /* 0x000fea0003800000 */
.L_x_12568:
        /* <DEDUP_REMOVED lines=44> */
.L_x_12567:
[----:B------:R-:W-:Y:S05]  /*cda0*/  BSYNC B0 ;  /* 0x0000000000007941 */ /* 0x000fea0003800000 */
.L_x_12566:
        /* <DEDUP_REMOVED lines=21> */
.L_x_12571:
[----:B------:R-:W-:Y:S02]  /*cf00*/  MOV R148, R2 ;  /* 0x0000000200947202 */ /* 0x000fe40000000f00 */
.L_x_12572:
[----:B------:R-:W-:Y:S05]  /*cf10*/  BSYNC B0 ;  /* 0x0000000000007941 */ /* 0x000fea0003800000 */
.L_x_12570:
        /* <DEDUP_REMOVED lines=16> */
.L_x_12576:
[----:B------:R-:W-:Y:S05]  /*d020*/  BSYNC B1 ;  /* 0x0000000000017941 */ /* 0x000fea0003800000 */
.L_x_12575:
        /* <DEDUP_REMOVED lines=44> */
.L_x_12574:
[----:B------:R-:W-:Y:S05]  /*d2f0*/  BSYNC B0 ;  /* 0x0000000000007941 */ /* 0x000fea0003800000 */
.L_x_12573:
        /* <DEDUP_REMOVED lines=21> */
.L_x_12578:
[----:B------:R-:W-:Y:S02]  /*d450*/  IMAD.MOV.U32 R181, RZ, RZ, R2 ;  /* 0x000000ffffb57224 */ /* 0x000fe400078e0002 */
.L_x_12579:
[----:B------:R-:W-:Y:S05]  /*d460*/  BSYNC B0 ;  /* 0x0000000000007941 */ /* 0x000fea0003800000 */
.L_x_12577:
        /* <DEDUP_REMOVED lines=16> */
.L_x_12583:
[----:B------:R-:W-:Y:S05]  /*d570*/  BSYNC B1 ;  /* 0x0000000000017941 */ /* 0x000fea0003800000 */
.L_x_12582:
        /* <DEDUP_REMOVED lines=44> */
.L_x_12581:
[----:B------:R-:W-:Y:S05]  /*d840*/  BSYNC B0 ;  /* 0x0000000000007941 */ /* 0x000fea0003800000 */
.L_x_12580:
        /* <DEDUP_REMOVED lines=21> */
.L_x_12585:
[----:B------:R-:W-:Y:S02]  /*d9a0*/  MOV R181, R2 ;  /* 0x0000000200b57202 */ /* 0x000fe40000000f00 */
.L_x_12586:
[----:B------:R-:W-:Y:S05]  /*d9b0*/  BSYNC B0 ;  /* 0x0000000000007941 */ /* 0x000fea0003800000 */
.L_x_12584:
        /* <DEDUP_REMOVED lines=16> */
.L_x_12590:
[----:B------:R-:W-:Y:S05]  /*dac0*/  BSYNC B1 ;  /* 0x0000000000017941 */ /* 0x000fea0003800000 */
.L_x_12589:
        /* <DEDUP_REMOVED lines=44> */
.L_x_12588:
[----:B------:R-:W-:Y:S05]  /*dd90*/  BSYNC B0 ;  /* 0x0000000000007941 */ /* 0x000fea0003800000 */
.L_x_12587:
        /* <DEDUP_REMOVED lines=21> */
.L_x_12592:
[----:B------:R-:W-:Y:S02]  /*def0*/  IMAD.MOV.U32 R150, RZ, RZ, R2 ;  /* 0x000000ffff967224 */ /* 0x000fe400078e0002 */
.L_x_12593:
[----:B------:R-:W-:Y:S05]  /*df00*/  BSYNC B0 ;  /* 0x0000000000007941 */ /* 0x000fea0003800000 */
.L_x_12591:
        /* <DEDUP_REMOVED lines=16> */
.L_x_12597:
[----:B------:R-:W-:Y:S05]  /*e010*/  BSYNC B1 ;  /* 0x0000000000017941 */ /* 0x000fea0003800000 */
.L_x_12596:
        /* <DEDUP_REMOVED lines=44> */
.L_x_12595:
[----:B------:R-:W-:Y:S05]  /*e2e0*/  BSYNC B0 ;  /* 0x0000000000007941 */ /* 0x000fea0003800000 */
.L_x_12594:
[----:B------:R0:W1:Y:S01]  /*e2f0*/  I2F.U32 R148, R150 ;  /* 0x0000009600947306 */ /* 0x0000620000201000 */
[C---:B------:R-:W-:Y:S01]  /*e300*/  ISETP.NE.AND P6, PT, R149.reuse, 0x1, PT ;  /* 0x000000019500780c */ /* 0x040fe20003fc5270 */
[----:B------:R-:W-:Y:S01]  /*e310*/  BSSY B0, `(.L_x_12598) ;  /* 0x0000014000007945 */ /* 0x000fe20003800000 */
[----:B------:R-:W-:Y:S02]  /*e320*/  IADD3 R194, R149, 0x1, RZ ;  /* 0x0000000195c27810 */ /* 0x000fe40007ffe0ff */
[----:B0-----:R-:W-:-:S05]  /*e330*/  PRMT R150, RZ, 0x5410, R151 ;  /* 0x00005410ff967816 */ /* 0x001fca0000000097 */
[----:B------:R-:W-:Y:S02]  /*e340*/  FMUL.FTZ R152, R150, R167 ;  /* 0x000000a796987220 */ /* 0x000fe40000410000 */
[----:B-1----:R-:W-:Y:S02]  /*e350*/  FFMA.FTZ R148, R148, R169, 1.1641532182693481445e-10 ;  /* 0x2f00000094947423 */ /* 0x002fe400000100a9 */
[----:B------:R-:W-:-:S03]  /*e360*/  FMUL.FTZ R152, R152, c[0x0][0x1e8] ;  /* 0x00007a0098987a20 */ /* 0x000fc60000410000 */
        /* <DEDUP_REMOVED lines=13> */
.L_x_12599:
[----:B------:R-:W-:Y:S02]  /*e440*/  MOV R181, R2 ;  /* 0x0000000200b57202 */ /* 0x000fe40000000f00 */
.L_x_12600:
[----:B------:R-:W-:Y:S05]  /*e450*/  BSYNC B0 ;  /* 0x0000000000007941 */ /* 0x000fea0003800000 */
.L_x_12598:
        /* <DEDUP_REMOVED lines=18> */
.L_x_12604:
[----:B------:R-:W-:Y:S05]  /*e580*/  BSYNC B1 ;  /* 0x0000000000017941 */ /* 0x000fea0003800000 */
.L_x_12603:
        /* <DEDUP_REMOVED lines=44> */
.L_x_12602:
[----:B------:R-:W-:Y:S05]  /*e850*/  BSYNC B0 ;  /* 0x0000000000007941 */ /* 0x000fea0003800000 */
.L_x_12601:
        /* <DEDUP_REMOVED lines=9> */
[----:B------:R-:W-:Y:S01]  /*e8f0*/  SEL R155, RZ, 0x100, P4 ;  /* 0x00000100ff9b7807 */ /* 0x000fe20002000000 */
[----:B------:R-:W-:Y:S01]  /*e900*/  IMAD.WIDE.U32 R150, R151, 0x10000, RZ ;  /* 0x0001000097967825 */ /* 0x000fe200078e00ff */
[----:B------:R-:W-:Y:S02]  /*e910*/  LOP3.LUT P6, RZ, R0, 0x4, RZ, 0xc0, !PT ;  /* 0x0000000400ff7812 */ /* 0x000fe400078cc0ff */
[----:B------:R-:W-:Y:S01]  /*e920*/  IADD3 R233, R31, 0x280, RZ ;  /* 0x000002801fe97810 */ /* 0x000fe20007ffe0ff */
[----:B0-----:R-:W-:Y:S01]  /*e930*/  FFMA.FTZ R148, R148, R169, 1.1641532182693481445e-10 ;  /* 0x2f00000094947423 */ /* 0x001fe200000100a9 */
[----:B------:R-:W-:Y:S01]  /*e940*/  SEL R213, RZ, 0x1, P6 ;  /* 0x00000001ffd57807 */ /* 0x000fe20003000000 */
[----:B------:R-:W-:Y:S02]  /*e950*/  FMUL.FTZ R154, R154, c[0x0][0x1e8] ;  /* 0x00007a009a9a7a20 */ /* 0x000fe40000410000 */
[----:B------:R-:W-:Y:S01]  /*e960*/  IMAD.WIDE.U32 R216, R217, R166, c[0x0][0x190] ;  /* 0x00006400d9d87625 */ /* 0x000fe200078e00a6 */
[----:B------:R-:W-:-:S02]  /*e970*/  FSETP.GTU.FTZ.AND P1, PT, R148, c[0x0][0x1e4], PT ;  /* 0x0000790094007a0b */ /* 0x000fc40003f3c000 */
[----:B------:R-:W-:Y:S01]  /*e980*/  SEL R148, RZ, 0x1, P2 ;  /* 0x00000001ff947807 */ /* 0x000fe20001000000 */
[----:B------:R-:W-:Y:S01]  /*e990*/  @P0 IMAD.WIDE.U32 R214, R233, R168, c[0x0][0x180] ;  /* 0x00006000e9d60625 */ /* 0x000fe200078e00a8 */
[----:B------:R-:W-:Y:S02]  /*e9a0*/  SEL R181, RZ, 0x1000000, P1 ;  /* 0x01000000ffb57807 */ /* 0x000fe40000800000 */
[----:B------:R-:W-:Y:S01]  /*e9b0*/  FSEL R211, R154, RZ, !P1 ;  /* 0x000000ff9ad37208 */ /* 0x000fe20004800000 */
[----:B------:R-:W-:Y:S01]  /*e9c0*/  IMAD.WIDE.U32 R148, R148, 0x100, RZ ;  /* 0x0000010094947825 */ /* 0x000fe200078e00ff */
[----:B------:R-:W-:-:S04]  /*e9d0*/  F2FP.BF16.PACK_AB R154, R209, R205 ;  /* 0x000000cdd19a723e */ /* 0x000fc800000010ff */
[----:B------:R-:W-:Y:S02]  /*e9e0*/  LOP3.LUT R212, R148, R152, R150, 0xfe, !PT ;  /* 0x0000009894d47212 */ /* 0x000fe400078efe96 */
[----:B------:R-:W-:Y:S02]  /*e9f0*/  @P0 PRMT R148, RZ, 0x7610, R147 ;  /* 0x00007610ff940816 */ /* 0x000fe40000000093 */
[----:B------:R-:W-:Y:S02]  /*ea00*/  LOP3.LUT R152, R155, R181, R196, 0xfe, !PT ;  /* 0x000000b59b987212 */ /* 0x000fe400078efec4 */
[----:B------:R-:W-:Y:S01]  /*ea10*/  SEL R181, RZ, 0x1, P3 ;  /* 0x00000001ffb57807 */ /* 0x000fe20001800000 */
[----:B------:R-:W-:Y:S01]  /*ea20*/  @P0 FADD.FTZ R211, R148, R211 ;  /* 0x000000d394d30221 */ /* 0x000fe20000010000 */
[----:B------:R-:W-:Y:S02]  /*ea30*/  LOP3.LUT R212, R212, R213, RZ, 0xfc, !PT ;  /* 0x000000d5d4d47212 */ /* 0x000fe400078efcff */
        /* <DEDUP_REMOVED lines=22> */
.L_x_12606:
[----:B0-----:R-:W-:Y:S02]  /*eba0*/  IMAD.MOV.U32 R181, RZ, RZ, R2 ;  /* 0x000000ffffb57224 */ /* 0x001fe400078e0002 */
.L_x_12607:
[----:B------:R-:W-:Y:S05]  /*ebb0*/  BSYNC B0 ;  /* 0x0000000000007941 */ /* 0x000fea0003800000 */
.L_x_12605:
        /* <DEDUP_REMOVED lines=16> */
.L_x_12611:
[----:B------:R-:W-:Y:S05]  /*ecc0*/  BSYNC B1 ;  /* 0x0000000000017941 */ /* 0x000fea0003800000 */
.L_x_12610:
        /* <DEDUP_REMOVED lines=44> */
.L_x_12609:
[----:B------:R-:W-:Y:S05]  /*ef90*/  BSYNC B0 ;  /* 0x0000000000007941 */ /* 0x000fea0003800000 */
.L_x_12608:
        /* <DEDUP_REMOVED lines=23> */
.L_x_12613:
[----:B------:R-:W-:Y:S02]  /*f110*/  MOV R181, R2 ;  /* 0x0000000200b57202 */ /* 0x000fe40000000f00 */
.L_x_12614:
[----:B------:R-:W-:Y:S05]  /*f120*/  BSYNC B0 ;  /* 0x0000000000007941 */ /* 0x000fea0003800000 */
.L_x_12612:
        /* <DEDUP_REMOVED lines=16> */
.L_x_12618:
[----:B------:R-:W-:Y:S05]  /*f230*/  BSYNC B1 ;  /* 0x0000000000017941 */ /* 0x000fea0003800000 */
.L_x_12617:
        /* <DEDUP_REMOVED lines=44> */
.L_x_12616:
[----:B------:R-:W-:Y:S05]  /*f500*/  BSYNC B0 ;  /* 0x0000000000007941 */ /* 0x000fea0003800000 */
.L_x_12615:
        /* <DEDUP_REMOVED lines=23> */
.L_x_12620:
[----:B------:R-:W-:Y:S02]  /*f680*/  IMAD.MOV.U32 R148, RZ, RZ, R2 ;  /* 0x000000ffff947224 */ /* 0x000fe400078e0002 */
.L_x_12621:
[----:B------:R-:W-:Y:S05]  /*f690*/  BSYNC B0 ;  /* 0x0000000000007941 */ /* 0x000fea0003800000 */
.L_x_12619:
        /* <DEDUP_REMOVED lines=16> */
.L_x_12625:
[----:B------:R-:W-:Y:S05]  /*f7a0*/  BSYNC B1 ;  /* 0x0000000000017941 */ /* 0x000fea0003800000 */
.L_x_12624:
        /* <DEDUP_REMOVED lines=44> */
.L_x_12623:
[----:B------:R-:W-:Y:S05]  /*fa70*/  BSYNC B0 ;  /* 0x0000000000007941 */ /* 0x000fea0003800000 */
.L_x_12622:
        /* <DEDUP_REMOVED lines=21> */
.L_x_12627:
[----:B------:R-:W-:Y:S02]  /*fbd0*/  MOV R148, R2 ;  /* 0x0000000200947202 */ /* 0x000fe40000000f00 */
.L_x_12628:
[----:B------:R-:W-:Y:S05]  /*fbe0*/  BSYNC B0 ;  /* 0x0000000000007941 */ /* 0x000fea0003800000 */
.L_x_12626:
        /* <DEDUP_REMOVED lines=16> */
.L_x_12632:
[----:B------:R-:W-:Y:S05]  /*fcf0*/  BSYNC B1 ;  /* 0x0000000000017941 */ /* 0x000fea0003800000 */
.L_x_12631:
        /* <DEDUP_REMOVED lines=44> */
.L_x_12630:
[----:B------:R-:W-:Y:S05]  /*ffc0*/  BSYNC B0 ;  /* 0x0000000000007941 */ /* 0x000fea0003800000 */
.L_x_12629:
        /* <DEDUP_REMOVED lines=21> */
.L_x_12634:
[----:B------:R-:W-:Y:S02]  /*10120*/  IMAD.MOV.U32 R181, RZ, RZ, R2 ;  /* 0x000000ffffb57224 */ /* 0x000fe400078e0002 */
.L_x_12635:
[----:B------:R-:W-:Y:S05]  /*10130*/  BSYNC B0 ;  /* 0x0000000000007941 */ /* 0x000fea0003800000 */
.L_x_12633:
        /* <DEDUP_REMOVED lines=16> */
.L_x_12639:
[----:B------:R-:W-:Y:S05]  /*10240*/  BSYNC B1 ;  /* 0x0000000000017941 */ /* 0x000fea0003800000 */
.L_x_12638:
        /* <DEDUP_REMOVED lines=44> */
.L_x_12637:
[----:B------:R-:W-:Y:S05]  /*10510*/  BSYNC B0 ;  /* 0x0000000000007941 */ /* 0x000fea0003800000 */
.L_x_12636:
        /* <DEDUP_REMOVED lines=21> */
.L_x_12641:
[----:B------:R-:W-:Y:S02]  /*10670*/  IMAD.MOV.U32 R181, RZ, RZ, R2 ;  /* 0x000000ffffb57224 */ /* 0x000fe400078e0002 */
.L_x_12642:
[----:B------:R-:W-:Y:S05]  /*10680*/  BSYNC B0 ;  /* 0x0000000000007941 */ /* 0x000fea0003800000 */
.L_x_12640:
        /* <DEDUP_REMOVED lines=16> */
.L_x_12646:
[----:B------:R-:W-:Y:S05]  /*10790*/  BSYNC B1 ;  /* 0x0000000000017941 */ /* 0x000fea0003800000 */
.L_x_12645:
        /* <DEDUP_REMOVED lines=44> */
.L_x_12644:
[----:B------:R-:W-:Y:S05]  /*10a60*/  BSYNC B0 ;  /* 0x0000000000007941 */ /* 0x000fea0003800000 */
.L_x_12643:
        /* <DEDUP_REMOVED lines=21> */
.L_x_12648:
[----:B------:R-:W-:Y:S02]  /*10bc0*/  MOV R150, R2 ;  /* 0x0000000200967202 */ /* 0x000fe40000000f00 */
.L_x_12649:
[----:B------:R-:W-:Y:S05]  /*10bd0*/  BSYNC B0 ;  /* 0x0000000000007941 */ /* 0x000fea0003800000 */
.L_x_12647:
        /* <DEDUP_REMOVED lines=16> */
.L_x_12653:
[----:B------:R-:W-:Y:S05]  /*10ce0*/  BSYNC B1 ;  /* 0x0000000000017941 */ /* 0x000fea0003800000 */
.L_x_12652:
        /* <DEDUP_REMOVED lines=44> */
.L_x_12651:
[----:B------:R-:W-:Y:S05]  /*10fb0*/  BSYNC B0 ;  /* 0x0000000000007941 */ /* 0x000fea0003800000 */
.L_x_12650:
        /* <DEDUP_REMOVED lines=21> */
.L_x_12655:
[----:B------:R-:W-:Y:S02]  /*11110*/  IMAD.MOV.U32 R181, RZ, RZ, R2 ;  /* 0x000000ffffb57224 */ /* 0x000fe400078e0002 */
.L_x_12656:
[----:B------:R-:W-:Y:S05]  /*11120*/  BSYNC B0 ;  /* 0x0000000000007941 */ /* 0x000fea0003800000 */
.L_x_12654:
        /* <DEDUP_REMOVED lines=18> */
.L_x_12660:
[----:B------:R-:W-:Y:S05]  /*11250*/  BSYNC B1 ;  /* 0x0000000000017941 */ /* 0x000fea0003800000 */
.L_x_12659:
        /* <DEDUP_REMOVED lines=44> */
.L_x_12658:
[----:B------:R-:W-:Y:S05]  /*11520*/  BSYNC B0 ;  /* 0x0000000000007941 */ /* 0x000fea0003800000 */
.L_x_12657:
        /* <DEDUP_REMOVED lines=52> */
.L_x_12662:
[----:B0-----:R-:W-:Y:S02]  /*11870*/  IMAD.MOV.U32 R194, RZ, RZ, R2 ;  /* 0x000000ffffc27224 */ /* 0x001fe400078e0002 */
.L_x_12663:
[----:B------:R-:W-:Y:S05]  /*11880*/  BSYNC B0 ;  /* 0x0000000000007941 */ /* 0x000fea0003800000 */
.L_x_12661:
        /* <DEDUP_REMOVED lines=16> */
.L_x_12667:
[----:B------:R-:W-:Y:S05]  /*11990*/  BSYNC B1 ;  /* 0x0000000000017941 */ /* 0x000fea0003800000 */
.L_x_12666:
        /* <DEDUP_REMOVED lines=44> */
.L_x_12665:
[----:B------:R-:W-:Y:S05]  /*11c60*/  BSYNC B0 ;  /* 0x0000000000007941 */ /* 0x000fea0003800000 */
.L_x_12664:
        /* <DEDUP_REMOVED lines=23> */
.L_x_12669:
[----:B------:R-:W-:Y:S02]  /*11de0*/  MOV R194, R2 ;  /* 0x0000000200c27202 */ /* 0x000fe40000000f00 */
.L_x_12670:
[----:B------:R-:W-:Y:S05]  /*11df0*/  BSYNC B0 ;  /* 0x0000000000007941 */ /* 0x000fea0003800000 */
.L_x_12668:
        /* <DEDUP_REMOVED lines=16> */
.L_x_12674:
[----:B------:R-:W-:Y:S05]  /*11f00*/  BSYNC B1 ;  /* 0x0000000000017941 */ /* 0x000fea0003800000 */
.L_x_12673:
        /* <DEDUP_REMOVED lines=44> */
.L_x_12672:
[----:B------:R-:W-:Y:S05]  /*121d0*/  BSYNC B0 ;  /* 0x0000000000007941 */ /* 0x000fea0003800000 */
.L_x_12671:
        /* <DEDUP_REMOVED lines=23> */
.L_x_12676:
[----:B------:R-:W-:Y:S02]  /*12350*/  IMAD.MOV.U32 R148, RZ, RZ, R2 ;  /* 0x000000ffff947224 */ /* 0x000fe400078e0002 */
.L_x_12677:
[----:B------:R-:W-:Y:S05]  /*12360*/  BSYNC B0 ;  /* 0x0000000000007941 */ /* 0x000fea0003800000 */
.L_x_12675:
        /* <DEDUP_REMOVED lines=16> */
.L_x_12681:
[----:B------:R-:W-:Y:S05]  /*12470*/  BSYNC B1 ;  /* 0x0000000000017941 */ /* 0x000fea0003800000 */
.L_x_12680:
        /* <DEDUP_REMOVED lines=44> */
.L_x_12679:
[----:B------:R-:W-:Y:S05]  /*12740*/  BSYNC B0 ;  /* 0x0000000000007941 */ /* 0x000fea0003800000 */
.L_x_12678:
        /* <DEDUP_REMOVED lines=21> */
.L_x_12683:
[----:B------:R-:W-:Y:S02]  /*128a0*/  IMAD.MOV.U32 R148, RZ, RZ, R2 ;  /* 0x000000ffff947224 */ /* 0x000fe400078e0002 */
.L_x_12684:
[----:B------:R-:W-:Y:S05]  /*128b0*/  BSYNC B0 ;  /* 0x0000000000007941 */ /* 0x000fea0003800000 */
.L_x_12682:
        /* <DEDUP_REMOVED lines=16> */
.L_x_12688:
[----:B------:R-:W-:Y:S05]  /*129c0*/  BSYNC B1 ;  /* 0x0000000000017941 */ /* 0x000fea0003800000 */
.L_x_12687:
        /* <DEDUP_REMOVED lines=44> */
.L_x_12686:
[----:B------:R-:W-:Y:S05]  /*12c90*/  BSYNC B0 ;  /* 0x0000000000007941 */ /* 0x000fea0003800000 */
.L_x_12685:
        /* <DEDUP_REMOVED lines=21> */
.L_x_12690:
[----:B------:R-:W-:Y:S02]  /*12df0*/  MOV R194, R2 ;  /* 0x0000000200c27202 */ /* 0x000fe40000000f00 */
.L_x_12691:
[----:B------:R-:W-:Y:S05]  /*12e00*/  BSYNC B0 ;  /* 0x0000000000007941 */ /* 0x000fea0003800000 */
.L_x_12689:
        /* <DEDUP_REMOVED lines=16> */
.L_x_12695:
[----:B------:R-:W-:Y:S05]  /*12f10*/  BSYNC B1 ;  /* 0x0000000000017941 */ /* 0x000fea0003800000 */
.L_x_12694:
        /* <DEDUP_REMOVED lines=44> */
.L_x_12693:
[----:B------:R-:W-:Y:S05]  /*131e0*/  BSYNC B0 ;  /* 0x0000000000007941 */ /* 0x000fea0003800000 */
.L_x_12692:
        /* <DEDUP_REMOVED lines=21> */
.L_x_12697:
[----:B------:R-:W-:Y:S02]  /*13340*/  IMAD.MOV.U32 R194, RZ, RZ, R2 ;  /* 0x000000ffffc27224 */ /* 0x000fe400078e0002 */
.L_x_12698:
[----:B------:R-:W-:Y:S05]  /*13350*/  BSYNC B0 ;  /* 0x0000000000007941 */ /* 0x000fea0003800000 */
.L_x_12696:
        /* <DEDUP_REMOVED lines=16> */
.L_x_12702:
[----:B------:R-:W-:Y:S05]  /*13460*/  BSYNC B1 ;  /* 0x0000000000017941 */ /* 0x000fea0003800000 */
.L_x_12701:
        /* <DEDUP_REMOVED lines=44> */
.L_x_12700:
[----:B------:R-:W-:Y:S05]  /*13730*/  BSYNC B0 ;  /* 0x0000000000007941 */ /* 0x000fea0003800000 */
.L_x_12699:
        /* <DEDUP_REMOVED lines=21> */
.L_x_12704:
[----:B------:R-:W-:Y:S02]  /*13890*/  IMAD.MOV.U32 R150, RZ, RZ, R2 ;  /* 0x000000ffff967224 */ /* 0x000fe400078e0002 */
.L_x_12705:
[----:B------:R-:W-:Y:S05]  /*138a0*/  BSYNC B0 ;  /* 0x0000000000007941 */ /* 0x000fea0003800000 */
.L_x_12703:
        /* <DEDUP_REMOVED lines=16> */
.L_x_12709:
[----:B------:R-:W-:Y:S05]  /*139b0*/  BSYNC B1 ;  /* 0x0000000000017941 */ /* 0x000fea0003800000 */
.L_x_12708:
        /* <DEDUP_REMOVED lines=44> */
.L_x_12707:
[----:B------:R-:W-:Y:S05]  /*13c80*/  BSYNC B0 ;  /* 0x0000000000007941 */ /* 0x000fea0003800000 */
.L_x_12706:
        /* <DEDUP_REMOVED lines=21> */
.L_x_12711:
[----:B------:R-:W-:Y:S02]  /*13de0*/  MOV R150, R2 ;  /* 0x0000000200967202 */ /* 0x000fe40000000f00 */
.L_x_12712:
[----:B------:R-:W-:Y:S05]  /*13df0*/  BSYNC B0 ;  /* 0x0000000000007941 */ /* 0x000fea0003800000 */
.L_x_12710:
        /* <DEDUP_REMOVED lines=18> */
.L_x_12716:
[----:B------:R-:W-:Y:S05]  /*13f20*/  BSYNC B1 ;  /* 0x0000000000017941 */ /* 0x000fea0003800000 */
.L_x_12715:
        /* <DEDUP_REMOVED lines=44> */
.L_x_12714:
[----:B------:R-:W-:Y:S05]  /*141f0*/  BSYNC B0 ;  /* 0x0000000000007941 */ /* 0x000fea0003800000 */
.L_x_12713:
[----:B------:R-:W-:Y:S01]  /*14200*/  FADD.FTZ R152, RZ, R156 ;  /* 0x0000009cff987221 */ /* 0x000fe20000010000 */
[----:B------:R-:W0:Y:S01]  /*14210*/  I2F.U32 R150, R150 ;  /* 0x0000009600967306 */ /* 0x000e220000201000 */
[----:B------:R-:W-:Y:S02]  /*14220*/  SEL R148, RZ, 0x1, P2 ;  /* 0x00000001ff947807 */ /* 0x000fe40001000000 */
[----:B------:R-:W-:Y:S01]  /*14230*/  FADD.FTZ R149, R152, R157 ;  /* 0x0000009d98957221 */ /* 0x000fe20000010000 */
[C---:B------:R-:W-:Y:S02]  /*14240*/  LOP3.LUT P2, RZ, R0.reuse, 0x2, RZ, 0xc0, !PT ;  /* 0x0000000200ff7812 */ /* 0x040fe4000784c0ff */
[----:B------:R-:W-:Y:S01]  /*14250*/  LOP3.LUT P6, RZ, R0, 0x4, RZ, 0xc0, !PT ;  /* 0x0000000400ff7812 */ /* 0x000fe200078cc0ff */
[----:B------:R-:W-:-:S04]  /*14260*/  FADD.FTZ R152, R149, R158 ;  /* 0x0000009e95987221 */ /* 0x000fc80000010000 */
[----:B------:R-:W-:-:S04]  /*14270*/  FADD.FTZ R149, R152, R159 ;  /* 0x0000009f98957221 */ /* 0x000fc80000010000 */
[----:B------:R-:W-:Y:S02]  /*14280*/  FADD.FTZ R152, R149, R160 ;  /* 0x000000a095987221 */ /* 0x000fe40000010000 */
[----:B0-----:R-:W-:Y:S02]  /*14290*/  FFMA.FTZ R169, R150, R169, 1.1641532182693481445e-10 ;  /* 0x2f00000096a97423 */ /* 0x001fe400000100a9 */
        /* <DEDUP_REMOVED lines=37> */
[----:B------:R-:W-:Y:S02]  /*144f0*/  PRMT R152, RZ, 0x7610, R151 ;  /* 0x00007610ff987816 */ /* 0x000fe40000000097 */
[----:B------:R-:W-:Y:S01]  /*14500*/  SEL R151, RZ, 0x1, P6 ;  /* 0x00000001ff977807 */ /* 0x000fe20003000000 */
[----:B------:R-:W-:Y:S01]  /*14510*/  FADD.FTZ R196, R154, R217 ;  /* 0x000000d99ac47221 */ /* 0x000fe20000010000 */
[----:B------:R-:W-:Y:S01]  /*14520*/  SEL R154, RZ, 0x1, P2 ;  /* 0x00000001ff9a7807 */ /* 0x000fe20001000000 */
[----:B------:R-:W-:Y:S01]  /*14530*/  FMUL.FTZ R167, R152, R167 ;  /* 0x000000a798a77220 */ /* 0x000fe20000410000 */
[----:B------:R-:W-:Y:S01]  /*14540*/  SEL R152, RZ, 0x1, P1 ;  /* 0x00000001ff987807 */ /* 0x000fe20000800000 */
[----:B------:R-:W-:Y:S01]  /*14550*/  FADD.FTZ R196, R196, R215 ;  /* 0x000000d7c4c47221 */ /* 0x000fe20000010000 */
[----:B------:R-:W-:Y:S01]  /*14560*/  FSETP.GTU.FTZ.AND P1, PT, R169, c[0x0][0x1e4], PT ;  /* 0x00007900a9007a0b */ /* 0x000fe20003f3c000 */
[----:B------:R-:W-:Y:S01]  /*14570*/  IMAD.WIDE.U32 R154, R154, 0x100, RZ ;  /* 0x000001009a9a7825 */ /* 0x000fe200078e00ff */
[----:B------:R-:W-:-:S02]  /*14580*/  SEL R169, RZ, 0x10000, P5 ;  /* 0x00010000ffa97807 */ /* 0x000fc40002800000 */
[----:B------:R-:W-:Y:S01]  /*14590*/  SEL R150, RZ, 0x1000000, P1 ;  /* 0x01000000ff967807 */ /* 0x000fe20000800000 */
[----:B------:R-:W-:Y:S02]  /*145a0*/  FADD.FTZ R196, R196, R221 ;  /* 0x000000ddc4c47221 */ /* 0x000fe40000010000 */
[----:B------:R-:W-:-:S04]  /*145b0*/  IMAD.WIDE.U32 R152, R152, 0x10000, RZ ;  /* 0x0001000098987825 */ /* 0x000fc800078e00ff */
[----:B------:R-:W-:Y:S01]  /*145c0*/  FADD.FTZ R196, R196, R219 ;  /* 0x000000dbc4c47221 */ /* 0x000fe20000010000 */
[----:B------:R-:W-:Y:S01]  /*145d0*/  LOP3.LUT R152, R154, R148, R152, 0xfe, !PT ;  /* 0x000000949a987212 */ /* 0x000fe200078efe98 */
[----:B------:R-:W-:Y:S01]  /*145e0*/  FMUL.FTZ R167, R167, c[0x0][0x1e8] ;  /* 0x00007a00a7a77a20 */ /* 0x000fe20000410000 */
[----:B------:R-:W-:Y:S01]  /*145f0*/  SEL R148, RZ, 0x100, P4 ;  /* 0x00000100ff947807 */ /* 0x000fe20002000000 */
[----:B------:R-:W-:Y:S01]  /*14600*/  FADD.FTZ R196, R196, R225 ;  /* 0x000000e1c4c47221 */ /* 0x000fe20000010000 */
[----:B------:R-:W-:Y:S02]  /*14610*/  LOP3.LUT R152, R152, R151, RZ, 0xfc, !PT ;  /* 0x0000009798987212 */ /* 0x000fe400078efcff */
[----:B------:R-:W-:Y:S01]  /*14620*/  LOP3.LUT R148, R148, R150, R169, 0xfe, !PT ;  /* 0x0000009694947212 */ /* 0x000fe200078efea9 */
[----:B------:R-:W-:Y:S01]  /*14630*/  FADD.FTZ R196, R196, R223 ;  /* 0x000000dfc4c47221 */ /* 0x000fe20000010000 */
[----:B------:R-:W-:Y:S01]  /*14640*/  FSEL R243, R167, RZ, !P1 ;  /* 0x000000ffa7f37208 */ /* 0x000fe20004800000 */
[----:B------:R-:W-:Y:S01]  /*14650*/  IMAD.WIDE.U32 R168, R181, R168, c[0x0][0x188] ;  /* 0x00006200b5a87625 */ /* 0x000fe200078e00a8 */
[----:B------:R-:W-:-:S02]  /*14660*/  @P0 PRMT R150, RZ, 0x7610, R147 ;  /* 0x00007610ff960816 */ /* 0x000fc40000000093 */
[----:B------:R-:W-:Y:S01]  /*14670*/  SEL R167, RZ, 0x1, P3 ;  /* 0x00000001ffa77807 */ /* 0x000fe20001800000 */
[----:B------:R-:W-:Y:S01]  /*14680*/  FADD.FTZ R196, R196, R227 ;  /* 0x000000e3c4c47221 */ /* 0x000fe20000010000 */
[----:B------:R-:W-:Y:S01]  /*14690*/  LOP3.LUT P1, RZ, R3, 0xff, RZ, 0xc0, !PT ;  /* 0x000000ff03ff7812 */ /* 0x000fe2000782c0ff */
[----:B------:R-:W-:Y:S01]  /*146a0*/  @P0 FADD.FTZ R243, R150, R243 ;  /* 0x000000f396f30221 */ /* 0x000fe20000010000 */
[----:B------:R-:W-:Y:S01]  /*146b0*/  LOP3.LUT R167, R149, R148, R167, 0xfe, !PT ;  /* 0x0000009495a77212 */ /* 0x000fe200078efea7 */
[----:B------:R-:W-:Y:S01]  /*146c0*/  FADD.FTZ R196, R196, R229 ;  /* 0x000000e5c4c47221 */ /* 0x000fe20000010000 */
[----:B------:R-:W-:Y:S02]  /*146d0*/  F2FP.BF16.PACK_AB R150, R241, R237 ;  /* 0x000000edf196723e */ /* 0x000fe400000010ff */
[----:B------:R-:W-:Y:S01]  /*146e0*/  F2FP.BF16.PACK_AB R149, R235, R231 ;  /* 0x000000e7eb95723e */ /* 0x000fe200000010ff */
[----:B------:R-:W-:Y:S01]  /*146f0*/  FADD.FTZ R196, R196, R233 ;  /* 0x000000e9c4c47221 */ /* 0x000fe20000010000 */
[----:B------:R-:W-:-:S02]  /*14700*/  F2FP.BF16.PACK_AB R148, R233, R229 ;  /* 0x000000e5e994723e */ /* 0x000fc400000010ff */
[----:B------:R-:W-:Y:S01]  /*14710*/  F2FP.BF16.PACK_AB R151, R243, R239 ;  /* 0x000000eff397723e */ /* 0x000fe200000010ff */
[----:B------:R-:W-:Y:S01]  /*14720*/  FADD.FTZ R196, R196, R231 ;  /* 0x000000e7c4c47221 */ /* 0x000fe20000010000 */
[----:B------:R-:W-:Y:S01]  /*14730*/  LOP3.LUT R153, R155, R167, R153, 0xfe, !PT ;  /* 0x000000a79b997212 */ /* 0x000fe200078efe99 */
[----:B------:R-:W-:Y:S01]  /*14740*/  IMAD.WIDE.U32 R166, R181, R166, c[0x0][0x190] ;  /* 0x00006400b5a67625 */ /* 0x000fe200078e00a6 */
[----:B------:R-:W-:Y:S01]  /*14750*/  SHF.R.U32.HI R154, RZ, 0x5, R30 ;  /* 0x00000005ff9a7819 */ /* 0x000fe2000001161e */
[----:B------:R0:W-:Y:S01]  /*14760*/  STG.E.128 [R168.64], R148 ;  /* 0x00000094a8007986 */ /* 0x0001e2000c101d04 */
[----:B------:R-:W-:Y:S01]  /*14770*/  LOP3.LUT P0, RZ, R30, 0x1f, RZ, 0xc0, !PT ;  /* 0x0000001f1eff7812 */ /* 0x000fe2000780c0ff */
[----:B------:R-:W-:Y:S01]  /*14780*/  FADD.FTZ R196, R196, R235 ;  /* 0x000000ebc4c47221 */ /* 0x000fe20000010000 */
[----:B------:R-:W-:Y:S01]  /*14790*/  LOP3.LUT R154, R154, 0x7fffffc, RZ, 0xc0, !PT ;  /* 0x07fffffc9a9a7812 */ /* 0x000fe200078ec0ff */
[----:B------:R1:W-:Y:S02]  /*147a0*/  STG.E.64 [R166.64], R152 ;  /* 0x00000098a6007986 */ /* 0x0003e4000c101b04 */
[----:B------:R-:W-:Y:S01]  /*147b0*/  FADD.FTZ R196, R196, R237 ;  /* 0x000000edc4c47221 */ /* 0x000fe20000010000 */
[----:B------:R-:W-:-:S03]  /*147c0*/  @!P1 IADD3 R154, R154, 0x4, RZ ;  /* 0x000000049a9a9810 */ /* 0x000fc60007ffe0ff */
[----:B------:R-:W-:-:S04]  /*147d0*/  FADD.FTZ R196, R196, R241 ;  /* 0x000000f1c4c47221 */ /* 0x000fc80000010000 */
[----:B------:R-:W-:-:S04]  /*147e0*/  FADD.FTZ R196, R196, R239 ;  /* 0x000000efc4c47221 */ /* 0x000fc80000010000 */
[----:B0-----:R-:W-:Y:S01]  /*147f0*/  FADD.FTZ R169, R196, R243 ;  /* 0x000000f3c4a97221 */ /* 0x001fe20000010000 */
[----:B------:R-:W-:Y:S05]  /*14800*/  BRA.DIV ~URZ, `(.L_x_12717) ;  /* 0x00001a627f007947 */ /* 0x000fea000b800000 */
[----:B-1----:R0:W1:Y:S02]  /*14810*/  SHFL.BFLY PT, R148, R169, 0x1, 0x1f ;  /* 0x0c201f00a9947f89 */ /* 0x00206400000e0000 */
.L_x_12721:
        /* <DEDUP_REMOVED lines=132> */
.L_x_12722:
[----:B------:R-:W-:Y:S01]  /*15060*/  SHF.R.U32.HI R153, RZ, 0x5, R30 ;  /* 0x00000005ff997819 */ /* 0x000fe2000001161e */
[----:B--2---:R-:W-:Y:S01]  /*15070*/  FADD.FTZ R149, R155, R166 ;  /* 0x000000a69b957221 */ /* 0x004fe20000010000 */
[----:B------:R-:W-:Y:S01]  /*15080*/  WARPSYNC 0xffffffff ;  /* 0xffffffff00007948 */ /* 0x000fe20003800000 */
[----:B------:R-:W-:Y:S02]  /*15090*/  LOP3.LUT R151, R30, 0x1f, RZ, 0xc0, !PT ;  /* 0x0000001f1e977812 */ /* 0x000fe400078ec0ff */
[----:B------:R-:W-:Y:S02]  /*150a0*/  LOP3.LUT R153, R153, 0x3, RZ, 0xc0, !PT ;  /* 0x0000000399997812 */ /* 0x000fe400078ec0ff */
[----:B------:R-:W-:-:S03]  /*150b0*/  ISETP.GT.U32.AND P1, PT, R151, 0x3, PT ;  /* 0x000000039700780c */ /* 0x000fc60003f24070 */
[----:B------:R-:W-:-:S05]  /*150c0*/  @!P0 IMAD.IADD R152, R154, 0x1, R153 ;  /* 0x000000019a988824 */ /* 0x000fca00078e0299 */
[----:B------:R-:W-:Y:S04]  /*150d0*/  @!P0 STS.64 [R152.X8], R148 ;  /* 0x0000009498008388 */ /* 0x000fe80000008a00 */
[----:B------:R-:W-:Y:S01]  /*150e0*/  BAR.SYNC.DEFER_BLOCKING 0x0 ;  /* 0x0000000000007b1d */ /* 0x000fe20000010000 */
[----:B------:R-:W-:Y:S01]  /*150f0*/  @!P1 IMAD.IADD R155, R154, 0x1, R151 ;  /* 0x000000019a9b9824 */ /* 0x000fe200078e0297 */
[----:B------:R-:W-:Y:S01]  /*15100*/  MOV R154, RZ ;  /* 0x000000ff009a7202 */ /* 0x000fe20000000f00 */
[----:B------:R-:W-:Y:S01]  /*15110*/  CS2R R150, SRZ ;  /* 0x0000000000967805 */ /* 0x000fe2000001ff00 */
[----:B------:R-:W-:Y:S01]  /*15120*/  @!P1 IMAD.MOV.U32 R154, RZ, RZ, 0x700 ;  /* 0x00000700ff9a9424 */ /* 0x000fe200078e00ff */
[----:B------:R-:W-:-:S03]  /*15130*/  LOP3.LUT P0, RZ, R153, 0x1f, R30, 0xf8, !PT ;  /* 0x0000001f99ff7812 */ /* 0x000fc6000780f81e */
[----:B------:R-:W-:Y:S01]  /*15140*/  I2F R196, R154 ;  /* 0x0000009a00c47306 */ /* 0x000fe20000201400 */
[----:B------:R-:W2:Y:S04]  /*15150*/  SHFL.DOWN PT, R167, R154, 0x2, 0x1f ;  /* 0x08401f009aa77f89 */ /* 0x000ea800000e0000 */
[----:B------:R-:W-:Y:S01]  /*15160*/  @!P1 LDS.64 R150, [R155.X8] ;  /* 0x000000009b969984 */ /* 0x000fe20000008a00 */
[----:B------:R-:W-:Y:S01]  /*15170*/  ISETP.NE.AND P1, PT, RZ, UR6, PT ;  /* 0x00000006ff007c0c */ /* 0x000fe2000bf25270 */
[----:B-12---:R-:W-:Y:S01]  /*15180*/  IMAD.IADD R166, R167, 0x1, R154 ;  /* 0x00000001a7a67824 */ /* 0x006fe200078e029a */
[----:B------:R-:W-:Y:S04]  /*15190*/  I2F R152, R167 ;  /* 0x000000a700987306 */ /* 0x000fe80000201400 */
[----:B------:R-:W1:Y:S04]  /*151a0*/  SHFL.DOWN PT, R245, R166, 0x1, 0x1f ;  /* 0x08201f00a6f57f89 */ /* 0x000e6800000e0000 */
[----:B------:R-:W2:Y:S08]  /*151b0*/  I2F R168, R166 ;  /* 0x000000a600a87306 */ /* 0x000eb00000201400 */
[----:B--2---:R-:W2:Y:S01]  /*151c0*/  MUFU.RCP R149, R168 ;  /* 0x000000a800957308 */ /* 0x004ea20000001000 */
[----:B-1----:R-:W-:Y:S01]  /*151d0*/  IADD3 R154, R166, R245, RZ ;  /* 0x000000f5a69a7210 */ /* 0x002fe20007ffe0ff */
[----:B0-----:R-:W0:Y:S06]  /*151e0*/  SHFL.DOWN PT, R169, R150, 0x2, 0x1f ;  /* 0x08401f0096a97f89 */ /* 0x001e2c00000e0000 */
[----:B------:R-:W-:Y:S01]  /*151f0*/  I2F R245, R245 ;  /* 0x000000f500f57306 */ /* 0x000fe20000201400 */
[----:B------:R-:W1:Y:S07]  /*15200*/  SHFL.DOWN PT, R148, R151, 0x2, 0x1f ;  /* 0x08401f0097947f89 */ /* 0x000e6e00000e0000 */
[----:B------:R-:W3:Y:S01]  /*15210*/  I2F R154, R154 ;  /* 0x0000009a009a7306 */ /* 0x000ee20000201400 */
[----:B0-----:R-:W-:-:S02]  /*15220*/  FMUL.FTZ R155, R169, R152 ;  /* 0x00000098a99b7220 */ /* 0x001fc40000410000 */
[----:B------:R-:W-:Y:S02]  /*15230*/  FADD.FTZ R169, -R169, R150 ;  /* 0x00000096a9a97221 */ /* 0x000fe40000010100 */
[----:B------:R-:W-:Y:S02]  /*15240*/  FFMA.FTZ R198, R196, R150, R155 ;  /* 0x00000096c4c67223 */ /* 0x000fe4000001009b */
[----:B------:R-:W-:Y:S02]  /*15250*/  FMUL.FTZ R169, R169, R169 ;  /* 0x000000a9a9a97220 */ /* 0x000fe40000410000 */
[----:B--2---:R-:W-:Y:S02]  /*15260*/  FMUL.FTZ R155, R149, R198 ;  /* 0x000000c6959b7220 */ /* 0x004fe40000410000 */
[----:B------:R-:W-:Y:S02]  /*15270*/  FMUL.FTZ R169, R169, R196 ;  /* 0x000000c4a9a97220 */ /* 0x000fe40000410000 */
[----:B-1----:R-:W-:Y:S01]  /*15280*/  FADD.FTZ R148, R148, R151 ;  /* 0x0000009794947221 */ /* 0x002fe20000010000 */
[----:B------:R-:W0:Y:S01]  /*15290*/  SHFL.DOWN PT, R150, R155, 0x1, 0x1f ;  /* 0x08201f009b967f89 */ /* 0x000e2200000e0000 */
[----:B------:R-:W-:Y:S01]  /*152a0*/  FMUL.FTZ R169, R169, R152 ;  /* 0x00000098a9a97220 */ /* 0x000fe20000410000 */
[----:B---3--:R-:W1:Y:S03]  /*152b0*/  MUFU.RCP R151, R154 ;  /* 0x0000009a00977308 */ /* 0x008e660000001000 */
[----:B------:R-:W-:-:S02]  /*152c0*/  FFMA.FTZ R148, R149, R169, R148 ;  /* 0x000000a995947223 */ /* 0x000fc40000010094 */
[----:B------:R-:W-:-:S03]  /*152d0*/  IMAD.MOV.U32 R169, RZ, RZ, 0x10 ;  /* 0x00000010ffa97424 */ /* 0x000fc600078e00ff */
[----:B------:R-:W2:Y:S01]  /*152e0*/  SHFL.DOWN PT, R149, R148, 0x1, 0x1f ;  /* 0x08201f0094957f89 */ /* 0x000ea200000e0000 */
[----:B0-----:R-:W-:Y:S02]  /*152f0*/  FADD.FTZ R152, R155, -R150 ;  /* 0x800000969b987221 */ /* 0x001fe40000010000 */
[----:B------:R-:W-:Y:S02]  /*15300*/  FMUL.FTZ R150, R150, R245 ;  /* 0x000000f596967220 */ /* 0x000fe40000410000 */
[----:B------:R-:W-:Y:S02]  /*15310*/  FMUL.FTZ R167, R152, R152 ;  /* 0x0000009898a77220 */ /* 0x000fe40000410000 */
[C---:B------:R-:W-:Y:S02]  /*15320*/  FFMA.FTZ R150, R168.reuse, R155, R150 ;  /* 0x0000009ba8967223 */ /* 0x040fe40000010096 */
[----:B------:R-:W-:Y:S02]  /*15330*/  FMUL.FTZ R167, R168, R167 ;  /* 0x000000a7a8a77220 */ /* 0x000fe40000410000 */
[----:B-1----:R-:W-:-:S02]  /*15340*/  FMUL.FTZ R152, R151, R150 ;  /* 0x0000009697987220 */ /* 0x002fc40000410000 */
[----:B--2---:R-:W-:Y:S02]  /*15350*/  FADD.FTZ R150, R148, R149 ;  /* 0x0000009594967221 */ /* 0x004fe40000010000 */
[----:B------:R-:W-:Y:S01]  /*15360*/  FMUL.FTZ R167, R167, R245 ;  /* 0x000000f5a7a77220 */ /* 0x000fe20000410000 */
[----:B------:R-:W0:Y:S01]  /*15370*/  SHFL.IDX PT, R155, R152, RZ, 0x1f ;  /* 0x00001fff989b7589 */ /* 0x000e2200000e0000 */
[----:B------:R-:W-:Y:S02]  /*15380*/  IMAD.MOV.U32 R168, RZ, RZ, c[0x0][0x1e0] ;  /* 0x00007800ffa87624 */ /* 0x000fe400078e00ff */
        /* <DEDUP_REMOVED lines=8> */
[C---:B------:R-:W-:Y:S01]  /*15410*/  FADD.FTZ R156, -R152.reuse, R156 ;  /* 0x0000009c989c7221 */ /* 0x040fe20000010100 */
[----:B------:R-:W-:Y:S01]  /*15420*/  @!P0 MOV R148, 0x4 ;  /* 0x0000000400948802 */ /* 0x000fe20000000f00 */
[----:B------:R-:W-:Y:S01]  /*15430*/  FADD.FTZ R157, -R152, R157 ;  /* 0x0000009d989d7221 */ /* 0x000fe20000010100 */
[----:B------:R-:W-:Y:S01]  /*15440*/  LOP3.LUT P1, RZ, R3, 0xff, RZ, 0xc0, !PT ;  /* 0x000000ff03ff7812 */ /* 0x000fe2000782c0ff */
[----:B-1----:R-:W-:-:S02]  /*15450*/  FFMA.FTZ R168, R167, R168, c[0x0][0x228] ;  /* 0x00008a00a7a87623 */ /* 0x002fc400000100a8 */
[----:B------:R-:W-:Y:S01]  /*15460*/  FADD.FTZ R158, -R152, R158 ;  /* 0x0000009e989e7221 */ /* 0x000fe20000010100 */
[----:B------:R-:W-:Y:S01]  /*15470*/  SEL R3, RZ, 0x1, P1 ;  /* 0x00000001ff037807 */ /* 0x000fe20000800000 */
[----:B------:R-:W-:Y:S02]  /*15480*/  FADD.FTZ R168, R168, R149 ;  /* 0x00000095a8a87221 */ /* 0x000fe40000010000 */
[C---:B------:R-:W-:Y:S02]  /*15490*/  FADD.FTZ R160, -R152.reuse, R160 ;  /* 0x000000a098a07221 */ /* 0x040fe40000010100 */
[----:B------:R-:W-:Y:S02]  /*154a0*/  FADD.FTZ R161, -R152, R161 ;  /* 0x000000a198a17221 */ /* 0x000fe40000010100 */
[----:B------:R-:W1:Y:S01]  /*154b0*/  MUFU.RSQ R168, R168 ;  /* 0x000000a800a87308 */ /* 0x000e620000001400 */
[C---:B------:R-:W-:Y:S01]  /*154c0*/  @!P0 IMAD.WIDE R148, R29.reuse, R148, c[0x0][0x1a8] ;  /* 0x00006a001d948625 */ /* 0x040fe200078e0294 */
        /* <DEDUP_REMOVED lines=8> */
[----:B0-----:R-:W-:-:S02]  /*15550*/  FMUL.FTZ R151, R168, R156 ;  /* 0x0000009ca8977220 */ /* 0x001fc40000410000 */
[C---:B------:R-:W-:Y:S02]  /*15560*/  FMUL.FTZ R150, R168.reuse, R157 ;  /* 0x0000009da8967220 */ /* 0x040fe40000410000 */
[C---:B------:R-:W-:Y:S02]  /*15570*/  FMUL.FTZ R155, R168.reuse, R158 ;  /* 0x0000009ea89b7220 */ /* 0x040fe40000410000 */
[C---:B------:R-:W-:Y:S02]  /*15580*/  FMUL.FTZ R157, R168.reuse, R160 ;  /* 0x000000a0a89d7220 */ /* 0x040fe40000410000 */
[C---:B------:R-:W-:Y:S02]  /*15590*/  FMUL.FTZ R154, R168.reuse, R161 ;  /* 0x000000a1a89a7220 */ /* 0x040fe40000410000 */
        /* <DEDUP_REMOVED lines=47> */
[----:B------:R-:W-:Y:S02]  /*15890*/  FMUL.FTZ R152, R168, R159 ;  /* 0x0000009fa8987220 */ /* 0x000fe40000410000 */
[----:B-1----:R-:W-:Y:S02]  /*158a0*/  FFMA.FTZ R148, R88, R151, R32 ;  /* 0x0000009758947223 */ /* 0x002fe40000010020 */
[----:B------:R-:W-:-:S02]  /*158b0*/  FFMA.FTZ R153, R89, R150, R33 ;  /* 0x0000009659997223 */ /* 0x000fc40000010021 */
[----:B------:R-:W-:Y:S02]  /*158c0*/  FFMA.FTZ R149, R90, R155, R34 ;  /* 0x0000009b5a957223 */ /* 0x000fe40000010022 */
[----:B------:R-:W-:Y:S01]  /*158d0*/  FFMA.FTZ R150, R92, R157, R36 ;  /* 0x0000009d5c967223 */ /* 0x000fe20000010024 */
[----:B------:R-:W-:Y:S01]  /*158e0*/  F2FP.BF16.PACK_AB R148, R153, R148 ;  /* 0x000000949994723e */ /* 0x000fe200000010ff */
[----:B------:R-:W-:Y:S02]  /*158f0*/  FFMA.FTZ R155, R93, R154, R37 ;  /* 0x0000009a5d9b7223 */ /* 0x000fe40000010025 */
[C---:B------:R-:W-:Y:S02]  /*15900*/  FMUL.FTZ R159, R168.reuse, R162 ;  /* 0x000000a2a89f7220 */ /* 0x040fe40000410000 */
[----:B------:R-:W-:Y:S01]  /*15910*/  FMUL.FTZ R156, R168, R163 ;  /* 0x000000a3a89c7220 */ /* 0x000fe20000410000 */
        /* <DEDUP_REMOVED lines=8> */
[C---:B------:R-:W-:Y:S01]  /*159a0*/  FMUL.FTZ R153, R168.reuse, R170 ;  /* 0x000000aaa8997220 */ /* 0x040fe20000410000 */
[----:B------:R-:W-:Y:S01]  /*159b0*/  IADD3 R170, R31, 0x100, RZ ;  /* 0x000001001faa7810 */ /* 0x000fe20007ffe0ff */
        /* <DEDUP_REMOVED lines=12> */
[----:B------:R-:W-:Y:S01]  /*15a80*/  FMUL.FTZ R156, R168, R173 ;  /* 0x000000ada89c7220 */ /* 0x000fe20000410000 */
[----:B------:R-:W-:Y:S01]  /*15a90*/  F2FP.BF16.PACK_AB R152, R157, R152 ;  /* 0x000000989d98723e */ /* 0x000fe200000010ff */
[----:B------:R-:W-:Y:S02]  /*15aa0*/  FFMA.FTZ R154, R100, R161, R44 ;  /* 0x000000a1649a7223 */ /* 0x000fe4000001002c */
[----:B------:R-:W-:-:S02]  /*15ab0*/  FFMA.FTZ R159, R101, R158, R45 ;  /* 0x0000009e659f7223 */ /* 0x000fc4000001002d */
[----:B------:R-:W-:Y:S02]  /*15ac0*/  FFMA.FTZ R158, R108, R163, R52 ;  /* 0x000000a36c9e7223 */ /* 0x000fe40000010034 */
[----:B------:R-:W-:Y:S01]  /*15ad0*/  FFMA.FTZ R161, R109, R160, R53 ;  /* 0x000000a06da17223 */ /* 0x000fe20000010035 */
[----:B------:R-:W-:Y:S01]  /*15ae0*/  F2FP.BF16.PACK_AB R154, R159, R154 ;  /* 0x0000009a9f9a723e */ /* 0x000fe200000010ff */
[----:B------:R-:W-:Y:S01]  /*15af0*/  FFMA.FTZ R167, R110, R167, R54 ;  /* 0x000000a76ea77223 */ /* 0x000fe20000010036 */
[----:B------:R-:W-:Y:S01]  /*15b00*/  LEA R160, P0, R31, c[0x0][0x208], 0x4 ;  /* 0x000082001fa07a11 */ /* 0x000fe200078020ff */
[----:B------:R-:W-:Y:S01]  /*15b10*/  FFMA.FTZ R162, R111, R162, R55 ;  /* 0x000000a26fa27223 */ /* 0x000fe20000010037 */
[----:B------:R-:W-:Y:S01]  /*15b20*/  F2FP.BF16.PACK_AB R158, R161, R158 ;  /* 0x0000009ea19e723e */ /* 0x000fe200000010ff */
[----:B------:R-:W-:Y:S02]  /*15b30*/  FFMA.FTZ R156, R99, R156, R43 ;  /* 0x0000009c639c7223 */ /* 0x000fe4000001002b */
[----:B------:R-:W-:Y:S01]  /*15b40*/  FMUL.FTZ R157, R168, R178 ;  /* 0x000000b2a89d7220 */ /* 0x000fe20000410000 */
[----:B------:R-:W-:Y:S01]  /*15b50*/  F2FP.BF16.PACK_AB R159, R162, R167 ;  /* 0x000000a7a29f723e */ /* 0x000fe200000010ff */
[----:B------:R-:W-:Y:S01]  /*15b60*/  FMUL.FTZ R161, R168, R180 ;  /* 0x000000b4a8a17220 */ /* 0x000fe20000410000 */
[----:B------:R-:W-:Y:S01]  /*15b70*/  F2FP.BF16.PACK_AB R153, R156, R153 ;  /* 0x000000999c99723e */ /* 0x000fe200000010ff */
[----:B------:R-:W-:-:S02]  /*15b80*/  FMUL.FTZ R162, R168, R179 ;  /* 0x000000b3a8a27220 */ /* 0x000fc40000410000 */
[----:B------:R-:W-:Y:S02]  /*15b90*/  FMUL.FTZ R166, R168, R183 ;  /* 0x000000b7a8a67220 */ /* 0x000fe40000410000 */
[----:B------:R-:W-:Y:S02]  /*15ba0*/  FFMA.FTZ R156, R104, R157, R48 ;  /* 0x0000009d689c7223 */ /* 0x000fe40000010030 */
[----:B------:R-:W-:Y:S02]  /*15bb0*/  FFMA.FTZ R157, R106, R161, R50 ;  /* 0x000000a16a9d7223 */ /* 0x000fe40000010032 */
[----:B------:R-:W-:Y:S01]  /*15bc0*/  FFMA.FTZ R161, R105, R162, R49 ;  /* 0x000000a269a17223 */ /* 0x000fe20000010031 */
[----:B------:R-:W-:Y:S01]  /*15bd0*/  IADD3 R162, R31, 0x80, RZ ;  /* 0x000000801fa27810 */ /* 0x000fe20007ffe0ff */
[----:B------:R-:W-:Y:S02]  /*15be0*/  FFMA.FTZ R166, R107, R166, R51 ;  /* 0x000000a66ba67223 */ /* 0x000fe40000010033 */
[----:B------:R-:W-:Y:S01]  /*15bf0*/  FMUL.FTZ R171, R168, R186 ;  /* 0x000000baa8ab7220 */ /* 0x000fe20000410000 */
[----:B------:R-:W-:Y:S01]  /*15c00*/  F2FP.BF16.PACK_AB R156, R161, R156 ;  /* 0x0000009ca19c723e */ /* 0x000fe200000010ff */
[----:B------:R-:W-:Y:S01]  /*15c10*/  IMAD.WIDE.U32 R162, R162, R169, c[0x0][0x208] ;  /* 0x00008200a2a27625 */ /* 0x000fe200078e00a9 */
[----:B------:R-:W-:-:S02]  /*15c20*/  LEA.HI.X R161, R31, c[0x0][0x20c], RZ, 0x4, P0 ;  /* 0x000083001fa17a11 */ /* 0x000fc400000f24ff */
[----:B------:R-:W-:Y:S01]  /*15c30*/  F2FP.BF16.PACK_AB R157, R166, R157 ;  /* 0x0000009da69d723e */ /* 0x000fe200000010ff */
[----:B------:R-:W-:Y:S02]  /*15c40*/  IMAD.WIDE.U32 R166, R170, R169, c[0x0][0x208] ;  /* 0x00008200aaa67625 */ /* 0x000fe400078e00a9 */
[----:B------:R-:W-:Y:S02]  /*15c50*/  STG.E.128 [R160.64], R148 ;  /* 0x00000094a0007986 */ /* 0x000fe4000c101d04 */
[C---:B------:R-:W-:Y:S02]  /*15c60*/  FMUL.FTZ R173, R168.reuse, R188 ;  /* 0x000000bca8ad7220 */ /* 0x040fe40000410000 */
[C---:B------:R-:W-:Y:S01]  /*15c70*/  FMUL.FTZ R175, R168.reuse, R190 ;  /* 0x000000bea8af7220 */ /* 0x040fe20000410000 */
[----:B------:R-:W-:Y:S01]  /*15c80*/  STG.E.128 [R162.64], R152 ;  /* 0x00000098a2007986 */ /* 0x000fe2000c101d04 */
[C---:B------:R-:W-:Y:S02]  /*15c90*/  FMUL.FTZ R177, R168.reuse, R192 ;  /* 0x000000c0a8b17220 */ /* 0x040fe40000410000 */
[C---:B------:R-:W-:Y:S01]  /*15ca0*/  FMUL.FTZ R172, R168.reuse, R189 ;  /* 0x000000bda8ac7220 */ /* 0x040fe20000410000 */
[----:B------:R0:W-:Y:S01]  /*15cb0*/  STG.E.128 [R166.64], R156 ;  /* 0x0000009ca6007986 */ /* 0x0001e2000c101d04 */
        /* <DEDUP_REMOVED lines=9> */
[----:B0-----:R-:W-:Y:S01]  /*15d50*/  IADD3 R166, R31, 0x180, RZ ;  /* 0x000001801fa67810 */ /* 0x001fe20007ffe0ff */
        /* <DEDUP_REMOVED lines=38> */
[----:B------:R-:W-:Y:S01]  /*15fc0*/  LEA R172, P0, R181, c[0x0][0x208], 0x4 ;  /* 0x00008200b5ac7a11 */ /* 0x000fe200078020ff */
[----:B------:R-:W-:Y:S01]  /*15fd0*/  FFMA.FTZ R177, R118, R177, R62 ;  /* 0x000000b176b17223 */ /* 0x000fe2000001003e */
[----:B------:R-:W-:Y:S01]  /*15fe0*/  F2FP.BF16.PACK_AB R162, R167, R162 ;  /* 0x000000a2a7a2723e */ /* 0x000fe200000010ff */
[----:B------:R-:W-:Y:S01]  /*15ff0*/  FFMA.FTZ R178, R119, R178, R63 ;  /* 0x000000b277b27223 */ /* 0x000fe2000001003f */
[----:B------:R-:W-:Y:S01]  /*16000*/  LEA.HI.X R173, R181, c[0x0][0x20c], RZ, 0x4, P0 ;  /* 0x00008300b5ad7a11 */ /* 0x000fe200000f24ff */
[----:B------:R-:W-:Y:S01]  /*16010*/  FFMA.FTZ R176, R117, R176, R61 ;  /* 0x000000b075b07223 */ /* 0x000fe2000001003d */
[----:B------:R-:W-:Y:S01]  /*16020*/  ISETP.GE.AND P0, PT, R29, c[0x0][0x164], PT ;  /* 0x000059001d007a0c */ /* 0x000fe20003f06270 */
        /* <DEDUP_REMOVED lines=35> */
.L_x_12719:
[----:B------:R-:W-:Y:S05]  /*16260*/  EXIT ;  /* 0x000000000000794d */ /* 0x000fea0003800000 */
.L_x_12717:
[----:B-1----:R-:W-:Y:S01]  /*16270*/  HFMA2.MMA R155, -RZ, RZ, 0, 5.9604644775390625e-08 ;  /* 0x00000001ff9b7435 */ /* 0x002fe200000001ff */
[----:B------:R-:W-:Y:S01]  /*16280*/  IMAD.MOV.U32 R166, RZ, RZ, R169 ;  /* 0x000000ffffa67224 */ /* 0x000fe200078e00a9 */
[----:B------:R-:W-:Y:S01]  /*16290*/  MOV R150, 0x162d0 ;  /* 0x000162d000967802 */ /* 0x000fe20000000f00 */
[----:B------:R-:W-:-:S02]  /*162a0*/  IMAD.MOV.U32 R149, RZ, RZ, 0x1f ;  /* 0x0000001fff957424 */ /* 0x000fc400078e00ff */
[----:B------:R-:W-:Y:S02]  /*162b0*/  IMAD.MOV.U32 R152, RZ, RZ, -0x1 ;  /* 0xffffffffff987424 */ /* 0x000fe400078e00ff */
[----:B------:R-:W-:Y:S05]  /*162c0*/  CALL.REL.NOINC `($__internal_41_$__cuda_sm70_shflsync_bfly_p) ;  /* 0x00000a9000007944 */ /* 0x000fea0003c00000 */
[----:B-1----:R-:W-:Y:S01]  /*162d0*/  MOV R148, R155 ;  /* 0x0000009b00947202 */ /* 0x002fe20000000f00 */
[----:B0-----:R-:W-:Y:S05]  /*162e0*/  BRA `(.L_x_12721) ;  /* 0xffffe53000007947 */ /* 0x001fea000383ffff */
.L_x_12718:
[----:B------:R-:W-:Y:S01]  /*162f0*/  IMAD.MOV.U32 R155, RZ, RZ, 0x2 ;  /* 0x00000002ff9b7424 */ /* 0x000fe200078e00ff */
[----:B------:R-:W-:Y:S01]  /*16300*/  MOV R152, 0xffffffff ;  /* 0xffffffff00987802 */ /* 0x000fe20000000f00 */
[----:B------:R-:W-:Y:S01]  /*16310*/  IMAD.MOV.U32 R149, RZ, RZ, 0x1f ;  /* 0x0000001fff957424 */ /* 0x000fe200078e00ff */
[----:B------:R-:W-:Y:S02]  /*16320*/  MOV R150, 0x16340 ;  /* 0x0001634000967802 */ /* 0x000fe40000000f00 */
[----:B0-----:R-:W-:Y:S05]  /*16330*/  CALL.REL.NOINC `($__internal_41_$__cuda_sm70_shflsync_bfly_p) ;  /* 0x00000a2000007944 */ /* 0x001fea0003c00000 */
[----:B01----:R-:W-:Y:S01]  /*16340*/  FADD.FTZ R166, R166, R155 ;  /* 0x0000009ba6a67221 */ /* 0x003fe20000010000 */
[----:B------:R-:W-:Y:S01]  /*16350*/  MOV R152, 0xffffffff ;  /* 0xffffffff00987802 */ /* 0x000fe20000000f00 */
[----:B------:R-:W-:Y:S01]  /*16360*/  IMAD.MOV.U32 R155, RZ, RZ, 0x4 ;  /* 0x00000004ff9b7424 */ /* 0x000fe200078e00ff */
[----:B------:R-:W-:Y:S01]  /*16370*/  MOV R150, 0x163a0 ;  /* 0x000163a000967802 */ /* 0x000fe20000000f00 */
[----:B------:R-:W-:Y:S02]  /*16380*/  IMAD.MOV.U32 R149, RZ, RZ, 0x1f ;  /* 0x0000001fff957424 */ /* 0x000fe400078e00ff */
[----:B------:R-:W-:Y:S05]  /*16390*/  CALL.REL.NOINC `($__internal_41_$__cuda_sm70_shflsync_bfly_p) ;  /* 0x000009c000007944 */ /* 0x000fea0003c00000 */
[----:B01----:R-:W-:Y:S01]  /*163a0*/  FADD.FTZ R166, R166, R155 ;  /* 0x0000009ba6a67221 */ /* 0x003fe20000010000 */
[----:B------:R-:W-:Y:S01]  /*163b0*/  MOV R152, 0xffffffff ;  /* 0xffffffff00987802 */ /* 0x000fe20000000f00 */
[----:B------:R-:W-:Y:S01]  /*163c0*/  IMAD.MOV.U32 R155, RZ, RZ, 0x8 ;  /* 0x00000008ff9b7424 */ /* 0x000fe200078e00ff */
[----:B------:R-:W-:Y:S01]  /*163d0*/  MOV R150, 0x16400 ;  /* 0x0001640000967802 */ /* 0x000fe20000000f00 */
[----:B------:R-:W-:-:S02]  /*163e0*/  IMAD.MOV.U32 R149, RZ, RZ, 0x1f ;  /* 0x0000001fff957424 */ /* 0x000fc400078e00ff */
[----:B------:R-:W-:Y:S05]  /*163f0*/  CALL.REL.NOINC `($__internal_41_$__cuda_sm70_shflsync_bfly_p) ;  /* 0x0000096000007944 */ /* 0x000fea0003c00000 */
[----:B01----:R-:W-:Y:S01]  /*16400*/  FADD.FTZ R166, R166, R155 ;  /* 0x0000009ba6a67221 */ /* 0x003fe20000010000 */
[----:B------:R-:W-:Y:S01]  /*16410*/  MOV R152, 0xffffffff ;  /* 0xffffffff00987802 */ /* 0x000fe20000000f00 */
[----:B------:R-:W-:Y:S01]  /*16420*/  IMAD.MOV.U32 R155, RZ, RZ, 0x10 ;  /* 0x00000010ff9b7424 */ /* 0x000fe200078e00ff */
[----:B------:R-:W-:Y:S01]  /*16430*/  MOV R150, 0x16460 ;  /* 0x0001646000967802 */ /* 0x000fe20000000f00 */
[----:B------:R-:W-:-:S02]  /*16440*/  IMAD.MOV.U32 R149, RZ, RZ, 0x1f ;  /* 0x0000001fff957424 */ /* 0x000fc400078e00ff */
[----:B------:R-:W-:Y:S05]  /*16450*/  CALL.REL.NOINC `($__internal_41_$__cuda_sm70_shflsync_bfly_p) ;  /* 0x0000090000007944 */ /* 0x000fea0003c00000 */
        /* <DEDUP_REMOVED lines=118> */
[----:B------:R-:W-:Y:S05]  /*16bc0*/  CALL.REL.NOINC `($__internal_41_$__cuda_sm70_shflsync_bfly_p) ;  /* 0x0000019000007944 */ /* 0x000fea0003c00000 */
        /* <DEDUP_REMOVED lines=24> */
[----:B01----:R-:W-:Y:S05]  /*16d50*/  BRA `(.L_x_12722) ;  /* 0xffffe30000007947 */ /* 0x003fea000383ffff */
        .weak           $__internal_41_$__cuda_sm70_shflsync_bfly_p
        .type           $__internal_41_$__cuda_sm70_shflsync_bfly_p,@function
        .size           $__internal_41_$__cuda_sm70_shflsync_bfly_p,(.L_x_44881 - $__internal_41_$__cuda_sm70_shflsync_bfly_p)
$__internal_41_$__cuda_sm70_shflsync_bfly_p:
[----:B------:R-:W-:Y:S01]  /*16d60*/  IMAD.MOV.U32 R151, RZ, RZ, 0x0 ;  /* 0x00000000ff977424 */ /* 0x000fe200078e00ff */
[----:B------:R-:W-:Y:S04]  /*16d70*/  WARPSYNC R152 ;  /* 0x0000009800007348 */ /* 0x000fe80003800000 */
[----:B------:R0:W1:Y:S01]  /*16d80*/  SHFL.BFLY PT, R155, R166, R155, R149 ;  /* 0x0c00009ba69b7389 */ /* 0x00006200000e0095 */
[----:B------:R-:W-:Y:S05]  /*16d90*/  RET.REL.NODEC R150 `(_ZN10layer_norm13ln_fwd_kernelINS_13Kernel_traitsIf13__nv_bfloat16S2_S2_fjLj7168ELj1ELj1ELj4ELj16ENS_18Kernel_traits_baseILj7168EfS2_S2_S2_fjLj128EEEEELb1ELb0ELb0ELb1EEEvNS_9FwdParamsE) ;  /* 0xfffe926096007950 */ /* 0x000fea0003c3ffff */
.L_x_12723:
        /* <DEDUP_REMOVED lines=14> */
.L_x_44881:


//--------------------- .text._ZN10layer_norm13ln_fwd_kernelINS_13Kernel_traitsIf13__nv_bfloat16S2_S2_fjLj7168ELj1ELj1ELj4ELj16ENS_18Kernel_traits_baseILj7168EfS2_S2_S2_fjLj128EEEEELb1ELb0ELb1ELb0EEEvNS_9FwdParamsE --------------------------
	.section	.text._ZN10layer_norm13ln_fwd_kernelINS_13Kernel_traitsIf13__nv_bfloat16S2_S2_fjLj7168ELj1ELj1ELj4ELj16ENS_18Kernel_traits_baseILj7168EfS2_S2_S2_fjLj128EEEEELb1ELb0ELb1ELb0EEEvNS_9FwdParamsE,"ax",@progbits
	.sectioninfo	@"SHI_REGISTERS=227"
	.align	128
        .global         _ZN10layer_norm13ln_fwd_kernelINS_13Kernel_traitsIf13__nv_bfloat16S2_S2_fjLj7168ELj1ELj1ELj4ELj16ENS_18Kernel_traits_baseILj7168EfS2_S2_S2_fjLj128EEEEELb1ELb0ELb1ELb0EEEvNS_9FwdParamsE
        .type           _ZN10layer_norm13ln_fwd_kernelINS_13Kernel_traitsIf13__nv_bfloat16S2_S2_fjLj7168ELj1ELj1ELj4ELj16ENS_18Kernel_traits_baseILj7168EfS2_S2_S2_fjLj128EEEEELb1ELb0ELb1ELb0EEEvNS_9FwdParamsE,@function
        .size           _ZN10layer_norm13ln_fwd_kernelINS_13Kernel_traitsIf13__nv_bfloat16S2_S2_fjLj7168ELj1ELj1ELj4ELj16ENS_18Kernel_traits_baseILj7168EfS2_S2_S2_fjLj128EEEEELb1ELb0ELb1ELb0EEEvNS_9FwdParamsE,(.L_x_44882 - _ZN10layer_norm13ln_fwd_kernelINS_13Kernel_traitsIf13__nv_bfloat16S2_S2_fjLj7168ELj1ELj1ELj4ELj16ENS_18Kernel_traits_baseILj7168EfS2_S2_S2_fjLj128EEEEELb1ELb0ELb1ELb0EEEvNS_9FwdParamsE)
        .other          _ZN10layer_norm13ln_fwd_kernelINS_13Kernel_traitsIf13__nv_bfloat16S2_S2_fjLj7168ELj1ELj1ELj4ELj16ENS_18Kernel_traits_baseILj7168EfS2_S2_S2_fjLj128EEEEELb1ELb0ELb1ELb0EEEvNS_9FwdParamsE,@"STO_CUDA_ENTRY STV_DEFAULT"
_ZN10layer_norm13ln_fwd_kernelINS_13Kernel_traitsIf13__nv_bfloat16S2_S2_fjLj7168ELj1ELj1ELj4ELj16ENS_18Kernel_traits_baseILj7168EfS2_S2_S2_fjLj128EEEEELb1ELb0ELb1ELb0EEEvNS_9FwdParamsE:
.text._ZN10layer_norm13ln_fwd_kernelINS_13Kernel_traitsIf13__nv_bfloat16S2_S2_fjLj7168ELj1ELj1ELj4ELj16ENS_18Kernel_traits_baseILj7168EfS2_S2_S2_fjLj128EEEEELb1ELb0ELb1ELb0EEEvNS_9FwdParamsE:
[----:B------:R-:W-:Y:S02]  /*0000*/  IMAD.MOV.U32 R1, RZ, RZ, c[0x0][0x28] ;  /* 0x00000a00ff017624 */ /* 0x000fe400078e00ff */
[----:B------:R-:W-:Y:S02]  /*0010*/  ULDC.U8 UR4, c[0x0][0x244] ;  /* 0x0000910000047ab9 */ /* 0x000fe40000000000 */
[----:B------:R-:W-:Y:S01]  /*0020*/  ISETP.NE.AND P0, PT, RZ, UR4, PT ;  /* 0x00000004ff007c0c */ /* 0x000fe2000bf05270 */
[----:B------:R-:W-:Y:S02]  /*0030*/  ULDC.64 UR4, c[0x0][0x230] ;  /* 0x00008c0000047ab9 */ /* 0x000fe40000000a00 */
[----:B------:R-:W-:Y:S01]  /*0040*/  IMAD.U32 R2, RZ, RZ, UR4 ;  /* 0x00000004ff027e24 */ /* 0x000fe2000f8e00ff */
[----:B------:R-:W-:Y:S01]  /*0050*/  ULDC.64 UR6, c[0x0][0x118] ;  /* 0x0000460000067ab9 */ /* 0x000fe20000000a00 */
[----:B------:R-:W-:Y:S01]  /*0060*/  IMAD.U32 R3, RZ, RZ, UR5 ;  /* 0x00000005ff037e24 */ /* 0x000fe2000f8e00ff */
[----:B------:R-:W-:Y:S01]  /*0070*/  MOV R17, c[0x0][0x238] ;  /* 0x00008e0000117a02 */ /* 0x000fe20000000f00 */
[----:B------:R-:W-:-:S06]  /*0080*/  IMAD.MOV.U32 R196, RZ, RZ, c[0x0][0x23c] ;  /* 0x00008f00ffc47624 */ /* 0x000fcc00078e00ff */
[----:B------:R-:W2:Y:S01]  /*0090*/  @P0 LDG.E.64 R2, [R2.64] ;  /* 0x0000000602020981 */ /* 0x000ea2000c1e1b00 */
[----:B------:R-:W-:Y:S02]  /*00a0*/  @P0 IMAD.MOV.U32 R10, RZ, RZ, R17 ;  /* 0x000000ffff0a0224 */ /* 0x000fe400078e0011 */
[----:B------:R-:W-:-:S05]  /*00b0*/  @P0 IMAD.MOV.U32 R11, RZ, RZ, R196 ;  /* 0x000000ffff0b0224 */ /* 0x000fca00078e00c4 */
[----:B------:R-:W3:Y:S01]  /*00c0*/  @P0 LDG.E.64 R6, [R10.64] ;  /* 0x000000060a060981 */ /* 0x000ee2000c1e1b00 */
[----:B------:R-:W-:Y:S03]  /*00d0*/  BSSY B0, `(.L_x_12724) ;  /* 0x0000053000007945 */ /* 0x000fe60003800000 */
[----:B------:R-:W0:Y:S04]  /*00e0*/  S2R R5, SR_TID.X ;  /* 0x0000000000057919 */ /* 0x000e280000002100 */
[----:B------:R-:W0:Y:S02]  /*00f0*/  S2R R202, SR_CTAID.X ;  /* 0x0000000000ca7919 */ /* 0x000e240000002500 */
[----:B0-----:R-:W-:-:S04]  /*0100*/  IMAD R200, R202, c[0x0][0x0], R5 ;  /* 0x00000000cac87a24 */ /* 0x001fc800078e0205 */
[----:B------:R-:W-:Y:S01]  /*0110*/  IMAD.WIDE.U32 R8, R200, -0x326172a9, RZ ;  /* 0xcd9e8d57c8087825 */ /* 0x000fe200078e00ff */
[----:B--2---:R-:W0:Y:S08]  /*0120*/  @P0 R2UR UR4, R2 ;  /* 0x00000000020403c2 */ /* 0x004e3000000e0000 */
[----:B------:R1:W2:Y:S01]  /*0130*/  @P0 R2UR UR5, R3 ;  /* 0x00000000030503c2 */ /* 0x0002a200000e0000 */
[----:B---3--:R-:W-:-:S04]  /*0140*/  @P0 IADD3 R17, P1, R6, c[0x0][0x240], RZ ;  /* 0x0000900006110a10 */ /* 0x008fc80007f3e0ff */
[----:B------:R-:W-:-:S04]  /*0150*/  @P0 IADD3.X R196, RZ, R7, RZ, P1, !PT ;  /* 0x00000007ffc40210 */ /* 0x000fc80000ffe4ff */
        /* <DEDUP_REMOVED lines=15> */
[----:B------:R-:W-:Y:S02]  /*0250*/  UIADD3 UR15, UR4, 0x78dde6e4, URZ ;  /* 0x78dde6e4040f7890 */ /* 0x000fe4000fffe03f */
[----:B------:R-:W-:Y:S01]  /*0260*/  LOP3.LUT R6, R11, UR9, R8, 0x96, !PT ;  /* 0x000000090b067c12 */ /* 0x000fe2000f8e9608 */
[----:B------:R-:W-:Y:S01]  /*0270*/  UIADD3 UR16, UR5, -0x126145ec, URZ ;  /* 0xed9eba1405107890 */ /* 0x000fe2000fffe03f */
[----:B------:R-:W-:Y:S01]  /*0280*/  IMAD.WIDE.U32 R8, R9, -0x326172a9, RZ ;  /* 0xcd9e8d5709087825 */ /* 0x000fe200078e00ff */
[----:B------:R-:W-:Y:S02]  /*0290*/  UIADD3 UR18, UR5, -0x56f99767, URZ ;  /* 0xa906689905127890 */ /* 0x000fe4000fffe03f */
[----:B------:R-:W-:Y:S01]  /*02a0*/  UIADD3 UR17, UR4, 0x1715609d, URZ ;  /* 0x1715609d04117890 */ /* 0x000fe2000fffe03f */
[----:B------:R-:W-:Y:S01]  /*02b0*/  IMAD.WIDE.U32 R6, R6, -0x2daee0ad, RZ ;  /* 0xd2511f5306067825 */ /* 0x000fe200078e00ff */
[----:B------:R-:W-:Y:S01]  /*02c0*/  LOP3.LUT R3, R9, UR11, R10, 0x96, !PT ;  /* 0x0000000b09037c12 */ /* 0x000fe2000f8e960a */
[----:B------:R-:W-:-:S02]  /*02d0*/  UIADD3 UR19, UR4, -0x4ab325aa, URZ ;  /* 0xb54cda5604137890 */ /* 0x000fc4000fffe03f */
[----:B------:R-:W-:Y:S01]  /*02e0*/  UIADD3 UR20, UR5, 0x646e171e, URZ ;  /* 0x646e171e05147890 */ /* 0x000fe2000fffe03f */
[----:B------:R-:W-:Y:S01]  /*02f0*/  LOP3.LUT R10, R7, UR12, R2, 0x96, !PT ;  /* 0x0000000c070a7c12 */ /* 0x000fe2000f8e9602 */
[----:B------:R-:W-:Y:S01]  /*0300*/  IMAD.WIDE.U32 R2, R3, -0x2daee0ad, RZ ;  /* 0xd2511f5303027825 */ /* 0x000fe200078e00ff */
[----:B------:R-:W-:Y:S02]  /*0310*/  UIADD3 UR21, UR4, 0x5384540f, URZ ;  /* 0x5384540f04157890 */ /* 0x000fe4000fffe03f */
[----:B------:R-:W-:Y:S01]  /*0320*/  UIADD3 UR22, UR5, 0x1fd5c5a3, URZ ;  /* 0x1fd5c5a305167890 */ /* 0x000fe2000fffe03f */
[----:B------:R-:W-:Y:S01]  /*0330*/  IMAD.WIDE.U32 R10, R10, -0x326172a9, RZ ;  /* 0xcd9e8d570a0a7825 */ /* 0x000fe200078e00ff */
[----:B------:R-:W-:Y:S02]  /*0340*/  LOP3.LUT R9, R3, UR14, R6, 0x96, !PT ;  /* 0x0000000e03097c12 */ /* 0x000fe4000f8e9606 */
[----:B------:R-:W-:Y:S02]  /*0350*/  SHF.R.S32.HI R3, RZ, 0x1f, R0 ;  /* 0x0000001fff037819 */ /* 0x000fe40000011400 */
[----:B------:R-:W-:Y:S01]  /*0360*/  LOP3.LUT R6, R11, UR13, R8, 0x96, !PT ;  /* 0x0000000d0b067c12 */ /* 0x000fe2000f8e9608 */
[----:B------:R-:W-:Y:S01]  /*0370*/  IMAD.WIDE.U32 R8, R9, -0x326172a9, RZ ;  /* 0xcd9e8d5709087825 */ /* 0x000fe200078e00ff */
[----:B------:R-:W-:-:S02]  /*0380*/  LOP3.LUT R0, R5, 0x7f, RZ, 0xc0, !PT ;  /* 0x0000007f05007812 */ /* 0x000fc400078ec0ff */
[----:B------:R-:W-:Y:S01]  /*0390*/  LEA.HI R16, R3, c[0x0][0x168], RZ, 0x3 ;  /* 0x00005a0003107a11 */ /* 0x000fe200078f18ff */
[----:B------:R-:W-:Y:S01]  /*03a0*/  IMAD.WIDE.U32 R6, R6, -0x2daee0ad, RZ ;  /* 0xd2511f5306067825 */ /* 0x000fe200078e00ff */
[----:B------:R-:W-:Y:S02]  /*03b0*/  LOP3.LUT R11, R0, 0x7f, RZ, 0x3c, !PT ;  /* 0x0000007f000b7812 */ /* 0x000fe400078e3cff */
[----:B------:R-:W-:Y:S02]  /*03c0*/  LOP3.LUT R3, R9, UR15, R10, 0x96, !PT ;  /* 0x0000000f09037c12 */ /* 0x000fe4000f8e960a */
[----:B------:R-:W-:Y:S02]  /*03d0*/  LOP3.LUT R10, R7, UR16, R2, 0x96, !PT ;  /* 0x00000010070a7c12 */ /* 0x000fe4000f8e9602 */
[----:B------:R-:W-:Y:S01]  /*03e0*/  LEA.HI.SX32 R4, R16, R11, 0x1d ;  /* 0x0000000b10047211 */ /* 0x000fe200078feaff */
[----:B------:R-:W-:-:S03]  /*03f0*/  IMAD.WIDE.U32 R2, R3, -0x2daee0ad, RZ ;  /* 0xd2511f5303027825 */ /* 0x000fc600078e00ff */
[----:B------:R-:W-:Y:S01]  /*0400*/  LOP3.LUT P0, RZ, R4, 0xffffff80, RZ, 0xc0, !PT ;  /* 0xffffff8004ff7812 */ /* 0x000fe2000780c0ff */
[----:B------:R-:W-:Y:S01]  /*0410*/  IMAD.WIDE.U32 R10, R10, -0x326172a9, RZ ;  /* 0xcd9e8d570a0a7825 */ /* 0x000fe200078e00ff */
[----:B------:R-:W-:Y:S02]  /*0420*/  LOP3.LUT R12, R3, UR18, R6, 0x96, !PT ;  /* 0x00000012030c7c12 */ /* 0x000fe4000f8e9606 */
[----:B------:R-:W-:Y:S02]  /*0430*/  ISETP.GE.U32.AND P6, PT, R4, 0x100, PT ;  /* 0x000001000400780c */ /* 0x000fe40003fc6070 */
[----:B------:R-:W-:Y:S01]  /*0440*/  LOP3.LUT R8, R11, UR17, R8, 0x96, !PT ;  /* 0x000000110b087c12 */ /* 0x000fe2000f8e9608 */
[----:B------:R-:W-:Y:S01]  /*0450*/  IMAD.WIDE.U32 R12, R12, -0x326172a9, RZ ;  /* 0xcd9e8d570c0c7825 */ /* 0x000fe200078e00ff */
[C---:B------:R-:W-:Y:S02]  /*0460*/  ISETP.GE.U32.AND P5, PT, R4.reuse, 0x180, PT ;  /* 0x000001800400780c */ /* 0x040fe40003fa6070 */
[----:B------:R-:W-:Y:S01]  /*0470*/  ISETP.GE.U32.AND P4, PT, R4, 0x200, PT ;  /* 0x000002000400780c */ /* 0x000fe20003f86070 */
[----:B------:R-:W-:Y:S01]  /*0480*/  IMAD.WIDE.U32 R8, R8, -0x2daee0ad, RZ ;  /* 0xd2511f5308087825 */ /* 0x000fe200078e00ff */
[----:B------:R-:W-:-:S02]  /*0490*/  ISETP.GE.U32.AND P3, PT, R4, 0x280, PT ;  /* 0x000002800400780c */ /* 0x000fc40003f66070 */
[----:B------:R-:W-:Y:S02]  /*04a0*/  P2R R209, PR, RZ, 0x40 ;  /* 0x00000040ffd17803 */ /* 0x000fe40000000000 */
[----:B------:R-:W-:Y:S02]  /*04b0*/  P2R R208, PR, RZ, 0x20 ;  /* 0x00000020ffd07803 */ /* 0x000fe40000000000 */
[----:B------:R-:W-:Y:S02]  /*04c0*/  P2R R207, PR, RZ, 0x10 ;  /* 0x00000010ffcf7803 */ /* 0x000fe40000000000 */
[----:B------:R-:W-:Y:S02]  /*04d0*/  P2R R206, PR, RZ, 0x8 ;  /* 0x00000008ffce7803 */ /* 0x000fe40000000000 */
[----:B------:R-:W-:Y:S02]  /*04e0*/  LOP3.LUT R10, R13, UR19, R10, 0x96, !PT ;  /* 0x000000130d0a7c12 */ /* 0x000fe4000f8e960a */
[----:B------:R-:W-:Y:S01]  /*04f0*/  LOP3.LUT R14, R9, UR20, R2, 0x96, !PT ;  /* 0x00000014090e7c12 */ /* 0x000fe2000f8e9602 */
        /* <DEDUP_REMOVED lines=16> */
.L_x_12725:
[----:B------:R-:W-:Y:S05]  /*0600*/  BSYNC B0 ;  /* 0x0000000000007941 */ /* 0x000fea0003800000 */
.L_x_12724:
        /* <DEDUP_REMOVED lines=17> */
.L_x_12727:
[----:B------:R-:W-:Y:S05]  /*0720*/  BSYNC B0 ;  /* 0x0000000000007941 */ /* 0x000fea0003800000 */
.L_x_12726:
        /* <DEDUP_REMOVED lines=17> */
.L_x_12729:
[----:B------:R-:W-:Y:S05]  /*0840*/  BSYNC B0 ;  /* 0x0000000000007941 */ /* 0x000fea0003800000 */
.L_x_12728:
        /* <DEDUP_REMOVED lines=17> */
.L_x_12731:
[----:B------:R-:W-:Y:S05]  /*0960*/  BSYNC B0 ;  /* 0x0000000000007941 */ /* 0x000fea0003800000 */
.L_x_12730:
        /* <DEDUP_REMOVED lines=17> */
.L_x_12733:
[----:B------:R-:W-:Y:S05]  /*0a80*/  BSYNC B0 ;  /* 0x0000000000007941 */ /* 0x000fea0003800000 */
.L_x_12732:
[----:B------:R-:W-:Y:S01]  /*0a90*/  ISETP.GE.U32.AND P1, PT, R4, 0x300, PT ;  /* 0x000003000400780c */ /* 0x000fe20003f26070 */
[----:B------:R-:W-:Y:S01]  /*0aa0*/  IMAD.WIDE.U32 R10, R10, -0x2daee0ad, RZ ;  /* 0xd2511f530a0a7825 */ /* 0x000fe200078e00ff */
[----:B------:R-:W-:Y:S01]  /*0ab0*/  UIADD3 UR23, UR4, -0xe443238, URZ ;  /* 0xf1bbcdc804177890 */ /* 0x000fe2000fffe03f */
[----:B------:R-:W-:Y:S01]  /*0ac0*/  BSSY B0, `(.L_x_12734) ;  /* 0x0000015000007945 */ /* 0x000fe20003800000 */
[----:B------:R-:W-:Y:S01]  /*0ad0*/  UIADD3 UR24, UR5, -0x24c28bd8, URZ ;  /* 0xdb3d742805187890 */ /* 0x000fe2000fffe03f */
[----:B------:R-:W-:-:S02]  /*0ae0*/  P2R R205, PR, RZ, 0x2 ;  /* 0x00000002ffcd7803 */ /* 0x000fc40000000000 */
[----:B------:R-:W-:Y:S01]  /*0af0*/  LOP3.LUT R18, R11, UR22, R8, 0x96, !PT ;  /* 0x000000160b127c12 */ /* 0x000fe2000f8e9608 */
[----:B------:R-:W-:-:S05]  /*0b00*/  IMAD.WIDE.U32 R8, R14, -0x326172a9, RZ ;  /* 0xcd9e8d570e087825 */ /* 0x000fca00078e00ff */
        /* <DEDUP_REMOVED lines=16> */
.L_x_12735:
[----:B------:R-:W-:Y:S05]  /*0c10*/  BSYNC B0 ;  /* 0x0000000000007941 */ /* 0x000fea0003800000 */
.L_x_12734:
        /* <DEDUP_REMOVED lines=10> */
[----:B------:R-:W-:Y:S01]  /*0cc0*/  ISETP.NE.U32.AND P1, PT, RZ, c[0x0][0x218], PT ;  /* 0x00008600ff007a0c */ /* 0x000fe20003f25070 */
[----:B------:R-:W-:Y:S01]  /*0cd0*/  CS2R R130, SRZ ;  /* 0x0000000000827805 */ /* 0x000fe2000001ff00 */
[----:B------:R-:W-:Y:S01]  /*0ce0*/  CS2R R128, SRZ ;  /* 0x0000000000807805 */ /* 0x000fe2000001ff00 */
[----:B------:R-:W-:Y:S01]  /*0cf0*/  CS2R R134, SRZ ;  /* 0x0000000000867805 */ /* 0x000fe2000001ff00 */
[----:B------:R-:W-:Y:S01]  /*0d00*/  ISETP.NE.AND.EX P1, PT, RZ, c[0x0][0x21c], PT, P1 ;  /* 0x00008700ff007a0c */ /* 0x000fe20003f25310 */
[----:B------:R-:W-:Y:S01]  /*0d10*/  CS2R R132, SRZ ;  /* 0x0000000000847805 */ /* 0x000fe2000001ff00 */
[----:B0-----:R-:W-:-:S05]  /*0d20*/  MOV R3, 0x20 ;  /* 0x0000002000037802 */ /* 0x001fca0000000f00 */
[----:B------:R-:W-:-:S05]  /*0d30*/  IMAD.WIDE.U32 R2, R0, R3, c[0x0][0x1b0] ;  /* 0x00006c0000027625 */ /* 0x000fca00078e0003 */
[----:B------:R0:W5:Y:S01]  /*0d40*/  LDG.E.128 R136, [R2.64] ;  /* 0x0000000602887981 */ /* 0x000162000c1e1d00 */
[----:B------:R-:W-:-:S03]  /*0d50*/  @P1 LEA R6, P2, R0, c[0x0][0x218], 0x5 ;  /* 0x0000860000061a11 */ /* 0x000fc600078428ff */
[----:B------:R0:W5:Y:S01]  /*0d60*/  LDG.E.128 R140, [R2.64+0x10] ;  /* 0x00001006028c7981 */ /* 0x000162000c1e1d00 */
[----:B------:R-:W-:-:S05]  /*0d70*/  @P1 LEA.HI.X R7, R0, c[0x0][0x21c], RZ, 0x5, P2 ;  /* 0x0000870000071a11 */ /* 0x000fca00010f2cff */
[----:B------:R0:W5:Y:S04]  /*0d80*/  @P1 LDG.E.128 R128, [R6.64] ;  /* 0x0000000606801981 */ /* 0x000168000c1e1d00 */
[----:B------:R0:W5:Y:S02]  /*0d90*/  @P1 LDG.E.128 R132, [R6.64+0x10] ;  /* 0x0000100606841981 */ /* 0x000164000c1e1d00 */
.L_x_12737:
[----:B------:R-:W-:Y:S05]  /*0da0*/  BSYNC B0 ;  /* 0x0000000000007941 */ /* 0x000fea0003800000 */
.L_x_12736:
[----:B------:R-:W-:Y:S02]  /*0db0*/  ISETP.GE.AND P1, PT, R202, c[0x0][0x164], PT ;  /* 0x00005900ca007a0c */ /* 0x000fe40003f26270 */
[----:B------:R-:W-:Y:S02]  /*0dc0*/  LOP3.LUT R15, R15, UR23, R8, 0x96, !PT ;  /* 0x000000170f0f7c12 */ /* 0x000fe4000f8e9608 */
[----:B------:R-:W-:-:S09]  /*0dd0*/  LOP3.LUT R13, R13, UR24, R10, 0x96, !PT ;  /* 0x000000180d0d7c12 */ /* 0x000fd2000f8e960a */
[----:B------:R-:W-:Y:S05]  /*0de0*/  @P1 EXIT ;  /* 0x000000000000194d */ /* 0x000fea0003800000 */
[----:B------:R-:W-:Y:S01]  /*0df0*/  SHF.R.S32.HI R16, RZ, 0x3, R16 ;  /* 0x00000003ff107819 */ /* 0x000fe20000011410 */
[----:B------:R-:W-:Y:S01]  /*0e00*/  IMAD R11, R18, -0x326172a9, RZ ;  /* 0xcd9e8d57120b7824 */ /* 0x000fe200078e02ff */
[----:B0-----:R-:W-:Y:S01]  /*0e10*/  LOP3.LUT R3, R5, 0x60, RZ, 0xc0, !PT ;  /* 0x0000006005037812 */ /* 0x001fe200078ec0ff */
[----:B------:R-:W-:Y:S01]  /*0e20*/  IMAD.HI.U32 R6, R13, -0x326172a9, RZ ;  /* 0xcd9e8d570d067827 */ /* 0x000fe200078e00ff */
[----:B------:R-:W-:Y:S01]  /*0e30*/  LOP3.LUT R0, R16, 0x7f, RZ, 0xc0, !PT ;  /* 0x0000007f10007812 */ /* 0x000fe200078ec0ff */
[----:B------:R-:W-:Y:S01]  /*0e40*/  ULDC.U8 UR8, c[0x0][0x1f0] ;  /* 0x00007c0000087ab9 */ /* 0x000fe20000000000 */
[----:B------:R-:W-:Y:S01]  /*0e50*/  SHF.R.U32.HI R16, RZ, 0x2, R16 ;  /* 0x00000002ff107819 */ /* 0x000fe20000011610 */
[----:B------:R-:W-:Y:S02]  /*0e60*/  IMAD R9, R12, -0x2daee0ad, RZ ;  /* 0xd2511f530c097824 */ /* 0x000fe400078e02ff */
[----:B------:R-:W-:Y:S01]  /*0e70*/  IMAD.IADD R3, R0, 0x1, -R3 ;  /* 0x0000000100037824 */ /* 0x000fe200078e0a03 */
[----:B------:R-:W-:Y:S01]  /*0e80*/  LOP3.LUT R16, R16, 0x3fffffe0, RZ, 0xc0, !PT ;  /* 0x3fffffe010107812 */ /* 0x000fe200078ec0ff */
[----:B------:R-:W-:-:S02]  /*0e90*/  IMAD.MOV.U32 R8, RZ, RZ, 0x1 ;  /* 0x00000001ff087424 */ /* 0x000fc400078e00ff */
[----:B------:R-:W-:Y:S01]  /*0ea0*/  IMAD R190, R13, -0x326172a9, RZ ;  /* 0xcd9e8d570dbe7824 */ /* 0x000fe200078e02ff */
[----:B------:R-:W-:-:S04]  /*0eb0*/  IMNMX R3, RZ, R3, !PT ;  /* 0x00000003ff037217 */ /* 0x000fc80007800200 */
[----:B------:R-:W-:-:S05]  /*0ec0*/  IMNMX R3, R3, 0x20, PT ;  /* 0x0000002003037817 */ /* 0x000fca0003800200 */
[----:B------:R-:W-:-:S04]  /*0ed0*/  IMAD.IADD R3, R3, 0x1, R16 ;  /* 0x0000000103037824 */ /* 0x000fc800078e0210 */
[----:B------:R-:W-:Y:S01]  /*0ee0*/  IMAD.SHL.U32 R2, R3, 0x8, RZ ;  /* 0x0000000803027824 */ /* 0x000fe200078e00ff */
[----:B------:R-:W-:-:S03]  /*0ef0*/  SHF.L.U32 R3, R5, 0x5, RZ ;  /* 0x0000000505037819 */ /* 0x000fc600000006ff */
[----:B------:R0:W1:Y:S01]  /*0f00*/  I2F.U32 R194, R2 ;  /* 0x0000000200c27306 */ /* 0x0000620000201000 */
[----:B------:R-:W-:-:S05]  /*0f10*/  LOP3.LUT R3, R3, 0x3e0, RZ, 0xc0, !PT ;  /* 0x000003e003037812 */ /* 0x000fca00078ec0ff */
[----:B------:R-:W-:Y:S02]  /*0f20*/  IMAD.IADD R3, R0, 0x1, -R3 ;  /* 0x0000000100037824 */ /* 0x000fe400078e0a03 */
[----:B------:R-:W-:-:S03]  /*0f30*/  IMAD.HI.U32 R0, R15, -0x2daee0ad, RZ ;  /* 0xd2511f530f007827 */ /* 0x000fc600078e00ff */
[----:B------:R-:W-:Y:S02]  /*0f40*/  IMNMX R3, RZ, R3, !PT ;  /* 0x00000003ff037217 */ /* 0x000fe40007800200 */
[----:B0-----:R-:W-:Y:S02]  /*0f50*/  LOP3.LUT R2, R0, UR26, R9, 0x96, !PT ;  /* 0x0000001a00027c12 */ /* 0x001fe4000f8e9609 */
[----:B------:R-:W-:Y:S01]  /*0f60*/  IMNMX R7, R3, 0x20, PT ;  /* 0x0000002003077817 */ /* 0x000fe20003800200 */
[----:B-1----:R-:W0:Y:S01]  /*0f70*/  MUFU.RCP R194, R194 ;  /* 0x000000c200c27308 */ /* 0x002e220000001000 */
[----:B------:R-:W-:Y:S01]  /*0f80*/  LOP3.LUT R3, R6, UR25, R11, 0x96, !PT ;  /* 0x0000001906037c12 */ /* 0x000fe2000f8e960b */
[----:B------:R-:W-:Y:S01]  /*0f90*/  IMAD R6, R15, -0x2daee0ad, RZ ;  /* 0xd2511f530f067824 */ /* 0x000fe200078e02ff */
[----:B------:R-:W-:Y:S01]  /*0fa0*/  LOP3.LUT R0, R17, 0x3, RZ, 0xc0, !PT ;  /* 0x0000000311007812 */ /* 0x000fe200078ec0ff */
[----:B------:R-:W-:Y:S01]  /*0fb0*/  IMAD.IADD R192, R16, 0x1, R7 ;  /* 0x0000000110c07824 */ /* 0x000fe200078e0207 */
[----:B------:R-:W-:-:S03]  /*0fc0*/  HFMA2.MMA R7, -RZ, RZ, 0, 0 ;  /* 0x00000000ff077435 */ /* 0x000fc600000001ff */
[----:B------:R-:W-:Y:S02]  /*0fd0*/  IMAD.SHL.U32 R192, R192, 0x8, RZ ;  /* 0x00000008c0c07824 */ /* 0x000fe400078e00ff */
.L_x_13341:
[----:B------:R-:W-:-:S04]  /*0fe0*/  IMAD.MOV.U32 R213, RZ, RZ, 0x4 ;  /* 0x00000004ffd57424 */ /* 0x000fc800078e00ff */
[----:B------:R-:W-:-:S06]  /*0ff0*/  IMAD.WIDE R216, R202, R213, c[0x0][0x1d0] ;  /* 0x00007400cad87625 */ /* 0x000fcc00078e02d5 */
[----:B------:R-:W2:Y:S01]  /*1000*/  LDG.E R216, [R216.64] ;  /* 0x00000006d8d87981 */ /* 0x000ea2000c1e1900 */
[C---:B------:R-:W-:Y:S02]  /*1010*/  IMAD R152, R202.reuse, c[0x0][0x168], RZ ;  /* 0x00005a00ca987a24 */ /* 0x040fe400078e02ff */
[----:B------:R-:W-:Y:S01]  /*1020*/  IMAD.WIDE R212, R202, R213, c[0x0][0x1d8] ;  /* 0x00007600cad47625 */ /* 0x000fe200078e02d5 */
[----:B------:R-:W-:Y:S03]  /*1030*/  BSSY B0, `(.L_x_12738) ;  /* 0x000033a000007945 */ /* 0x000fe60003800000 */
[----:B------:R-:W-:Y:S02]  /*1040*/  IMAD.MOV.U32 R214, RZ, RZ, RZ ;  /* 0x000000ffffd67224 */ /* 0x000fe400078e00ff */
[----:B-----5:R1:W5:Y:S02]  /*1050*/  LDG.E R212, [R212.64] ;  /* 0x00000006d4d47981 */ /* 0x020364000c1e1900 */
[----:B-1----:R-:W-:-:S02]  /*1060*/  SHF.R.S32.HI R213, RZ, 0x1f, R202 ;  /* 0x0000001fffd57819 */ /* 0x002fc400000114ca */
        /* <DEDUP_REMOVED lines=11> */
[----:B------:R-:W-:Y:S02]  /*1120*/  ISETP.NE.U32.AND P2, PT, RZ, c[0x0][0x180], PT ;  /* 0x00006000ff007a0c */ /* 0x000fe40003f45070 */
[----:B------:R-:W-:Y:S02]  /*1130*/  @P1 MOV R17, 0x10 ;  /* 0x0000001000111802 */ /* 0x000fe40000000f00 */
[----:B------:R-:W-:-:S03]  /*1140*/  ISETP.NE.AND.EX P2, PT, RZ, c[0x0][0x184], PT, P2 ;  /* 0x00006100ff007a0c */ /* 0x000fc60003f45320 */
[----:B------:R-:W-:-:S05]  /*1150*/  @P1 IMAD.WIDE.U32 R16, R214, R17, c[0x0][0x170] ;  /* 0x00005c00d6101625 */ /* 0x000fca00078e0011 */
[----:B------:R1:W5:Y:S05]  /*1160*/  @P1 LDG.E.128 R144, [R16.64] ;  /* 0x0000000610901981 */ /* 0x00036a000c1e1d00 */
[----:B------:R-:W-:-:S04]  /*1170*/  @P2 IMAD.MOV.U32 R12, RZ, RZ, 0x10 ;  /* 0x00000010ff0c2424 */ /* 0x000fc800078e00ff */
[----:B------:R-:W-:-:S05]  /*1180*/  @P2 IMAD.WIDE.U32 R12, R215, R12, c[0x0][0x180] ;  /* 0x00006000d70c2625 */ /* 0x000fca00078e000c */
[----:B------:R1:W5:Y:S01]  /*1190*/  @P2 LDG.E.128 R148, [R12.64] ;  /* 0x000000060c942981 */ /* 0x000362000c1e1d00 */
[----:B------:R-:W-:Y:S01]  /*11a0*/  ISETP.GT.AND P3, PT, R216, RZ, PT ;  /* 0x000000ffd800720c */ /* 0x000fe20003f64270 */
[----:B------:R-:W-:-:S12]  /*11b0*/  BSSY B1, `(.L_x_12740) ;  /* 0x0000060000017945 */ /* 0x000fd80003800000 */
[----:B------:R-:W-:Y:S05]  /*11c0*/  @P3 BRA `(.L_x_12741) ;  /* 0x0000006000003947 */ /* 0x000fea0003800000 */
[----:B-1----:R-:W-:Y:S02]  /*11d0*/  IMAD.MOV.U32 R9, RZ, RZ, RZ ;  /* 0x000000ffff097224 */ /* 0x002fe400078e00ff */
[----:B------:R-:W-:Y:S01]  /*11e0*/  IMAD.MOV.U32 R13, RZ, RZ, R0 ;  /* 0x000000ffff0d7224 */ /* 0x000fe200078e0000 */
[----:B------:R-:W-:Y:S05]  /*11f0*/  @!P2 BRA `(.L_x_12742) ;  /* 0x000005b00000a947 */ /* 0x000fea0003800000 */
[----:B------:R-:W-:Y:S02]  /*1200*/  MOV R13, R0 ;  /* 0x00000000000d7202 */ /* 0x000fe40000000f00 */
[----:B-----5:R-:W-:Y:S01]  /*1210*/  PRMT R9, RZ, 0x5410, R148 ;  /* 0x00005410ff097816 */ /* 0x020fe20000000094 */
[----:B------:R-:W-:Y:S05]  /*1220*/  BRA `(.L_x_12742) ;  /* 0x0000058000007947 */ /* 0x000fea0003800000 */
.L_x_12741:
[C---:B-1----:R-:W-:Y:S01]  /*1230*/  ISETP.NE.AND P4, PT, R0.reuse, 0x1, PT ;  /* 0x000000010000780c */ /* 0x042fe20003f85270 */
        /* <DEDUP_REMOVED lines=11> */
.L_x_12744:
[----:B------:R-:W-:Y:S02]  /*12f0*/  MOV R10, R190 ;  /* 0x000000be000a7202 */ /* 0x000fe40000000f00 */
.L_x_12745:
[----:B------:R-:W-:Y:S05]  /*1300*/  BSYNC B2 ;  /* 0x0000000000027941 */ /* 0x000fea0003800000 */
.L_x_12743:
        /* <DEDUP_REMOVED lines=16> */
.L_x_12749:
[----:B------:R-:W-:Y:S05]  /*1410*/  BSYNC B3 ;  /* 0x0000000000037941 */ /* 0x000fea0003800000 */
.L_x_12748:
        /* <DEDUP_REMOVED lines=44> */
.L_x_12747:
[----:B------:R-:W-:Y:S05]  /*16e0*/  BSYNC B2 ;  /* 0x0000000000027941 */ /* 0x000fea0003800000 */
.L_x_12746:
[----:B------:R1:W2:Y:S01]  /*16f0*/  I2F.U32 R0, R10 ;  /* 0x0000000a00007306 */ /* 0x0002a20000201000 */
[----:B-----5:R-:W-:Y:S01]  /*1700*/  PRMT R9, RZ, 0x5410, R144 ;  /* 0x00005410ff097816 */ /* 0x020fe20000000090 */
[----:B------:R-:W-:-:S04]  /*1710*/  IMAD.MOV.U32 R17, RZ, RZ, 0x2f800000 ;  /* 0x2f800000ff117424 */ /* 0x000fc800078e00ff */
[----:B------:R-:W-:Y:S01]  /*1720*/  FMUL.FTZ R9, R9, c[0x0][0x1ec] ;  /* 0x00007b0009097a20 */ /* 0x000fe20000410000 */
[----:B-1----:R-:W-:-:S03]  /*1730*/  @P2 PRMT R10, RZ, 0x5410, R148 ;  /* 0x00005410ff0a2816 */ /* 0x002fc60000000094 */
[----:B------:R-:W-:Y:S02]  /*1740*/  FMUL.FTZ R9, R9, c[0x0][0x1e8] ;  /* 0x00007a0009097a20 */ /* 0x000fe40000410000 */
[----:B--2---:R-:W-:-:S05]  /*1750*/  FFMA.FTZ R0, R0, R17, 1.1641532182693481445e-10 ;  /* 0x2f00000000007423 */ /* 0x004fca0000010011 */
[----:B------:R-:W-:-:S04]  /*1760*/  FSETP.GTU.FTZ.AND P4, PT, R0, c[0x0][0x1e4], PT ;  /* 0x0000790000007a0b */ /* 0x000fc80003f9c000 */
[----:B------:R-:W-:Y:S02]  /*1770*/  FSEL R9, R9, RZ, !P4 ;  /* 0x000000ff09097208 */ /* 0x000fe40006000000 */
[----:B------:R-:W-:-:S03]  /*1780*/  SEL R0, RZ, 0x1, P4 ;  /* 0x00000001ff007807 */ /* 0x000fc60002000000 */
[----:B------:R-:W-:Y:S01]  /*1790*/  @P2 FADD.FTZ R9, R10, R9 ;  /* 0x000000090a092221 */ /* 0x000fe20000010000 */
[----:B------:R-:W-:Y:S02]  /*17a0*/  PRMT R10, R0, 0x7610, R10 ;  /* 0x00007610000a7816 */ /* 0x000fe4000000000a */
.L_x_12742:
[----:B------:R-:W-:Y:S05]  /*17b0*/  BSYNC B1 ;  /* 0x0000000000017941 */ /* 0x000fea0003800000 */
.L_x_12740:
        /* <DEDUP_REMOVED lines=8> */
.L_x_12751:
        /* <DEDUP_REMOVED lines=12> */
.L_x_12754:
[----:B------:R-:W-:Y:S02]  /*1900*/  IMAD.MOV.U32 R0, RZ, RZ, R190 ;  /* 0x000000ffff007224 */ /* 0x000fe400078e00be */
.L_x_12755:
[----:B------:R-:W-:Y:S05]  /*1910*/  BSYNC B2 ;  /* 0x0000000000027941 */ /* 0x000fea0003800000 */
.L_x_12753:
        /* <DEDUP_REMOVED lines=16> */
.L_x_12759:
[----:B------:R-:W-:Y:S05]  /*1a20*/  BSYNC B3 ;  /* 0x0000000000037941 */ /* 0x000fea0003800000 */
.L_x_12758:
        /* <DEDUP_REMOVED lines=42> */
[----:B------:R-:W-:Y:S01]  /*1cd0*/  LOP3.LUT R2, R13, UR26, R2, 0x96, !PT ;  /* 0x0000001a0d027c12 */ /* 0x000fe2000f8e9602 */
[----:B------:R-:W-:-:S04]  /*1ce0*/  IMAD.MOV.U32 R6, RZ, RZ, R12 ;  /* 0x000000ffff067224 */ /* 0x000fc800078e000c */
.L_x_12757:
[----:B------:R-:W-:Y:S05]  /*1cf0*/  BSYNC B2 ;  /* 0x0000000000027941 */ /* 0x000fea0003800000 */
.L_x_12756:
[----:B------:R-:W1:Y:S01]  /*1d00*/  I2F.U32 R0, R0 ;  /* 0x0000000000007306 */ /* 0x000e620000201000 */
[----:B-----5:R-:W-:Y:S01]  /*1d10*/  PRMT R12, RZ, 0x7610, R144 ;  /* 0x00007610ff0c7816 */ /* 0x020fe20000000090 */
[----:B------:R-:W-:Y:S01]  /*1d20*/  IMAD.MOV.U32 R11, RZ, RZ, 0x2f800000 ;  /* 0x2f800000ff0b7424 */ /* 0x000fe200078e00ff */
[----:B------:R-:W-:-:S03]  /*1d30*/  @P2 PRMT R13, RZ, 0x7610, R148 ;  /* 0x00007610ff0d2816 */ /* 0x000fc60000000094 */
[----:B------:R-:W-:-:S04]  /*1d40*/  FMUL.FTZ R12, R12, c[0x0][0x1ec] ;  /* 0x00007b000c0c7a20 */ /* 0x000fc80000410000 */
[----:B------:R-:W-:Y:S02]  /*1d50*/  FMUL.FTZ R12, R12, c[0x0][0x1e8] ;  /* 0x00007a000c0c7a20 */ /* 0x000fe40000410000 */
[----:B-1----:R-:W-:-:S05]  /*1d60*/  FFMA.FTZ R11, R0, R11, 1.1641532182693481445e-10 ;  /* 0x2f000000000b7423 */ /* 0x002fca000001000b */
[----:B------:R-:W-:-:S04]  /*1d70*/  FSETP.GTU.FTZ.AND P4, PT, R11, c[0x0][0x1e4], PT ;  /* 0x000079000b007a0b */ /* 0x000fc80003f9c000 */
[----:B------:R-:W-:Y:S02]  /*1d80*/  FSEL R12, R12, RZ, !P4 ;  /* 0x000000ff0c0c7208 */ /* 0x000fe40006000000 */
[----:B------:R-:W-:-:S03]  /*1d90*/  SEL R11, RZ, 0x1, P4 ;  /* 0x00000001ff0b7807 */ /* 0x000fc60002000000 */
[----:B------:R-:W-:Y:S02]  /*1da0*/  @P2 FADD.FTZ R12, R13, R12 ;  /* 0x0000000c0d0c2221 */ /* 0x000fe40000010000 */
.L_x_12752:
[----:B------:R-:W-:Y:S05]  /*1db0*/  BSYNC B1 ;  /* 0x0000000000017941 */ /* 0x000fea0003800000 */
.L_x_12750:
        /* <DEDUP_REMOVED lines=8> */
.L_x_12761:
        /* <DEDUP_REMOVED lines=12> */
.L_x_12764:
[----:B------:R-:W-:Y:S02]  /*1f00*/  MOV R0, R190 ;  /* 0x000000be00007202 */ /* 0x000fe40000000f00 */
.L_x_12765:
[----:B------:R-:W-:Y:S05]  /*1f10*/  BSYNC B2 ;  /* 0x0000000000027941 */ /* 0x000fea0003800000 */
.L_x_12763:
        /* <DEDUP_REMOVED lines=16> */
.L_x_12769:
[----:B------:R-:W-:Y:S05]  /*2020*/  BSYNC B3 ;  /* 0x0000000000037941 */ /* 0x000fea0003800000 */
.L_x_12768:
        /* <DEDUP_REMOVED lines=44> */
.L_x_12767:
[----:B------:R-:W-:Y:S05]  /*22f0*/  BSYNC B2 ;  /* 0x0000000000027941 */ /* 0x000fea0003800000 */
.L_x_12766:
[----:B------:R-:W1:Y:S01]  /*2300*/  I2F.U32 R0, R0 ;  /* 0x0000000000007306 */ /* 0x000e620000201000 */
[----:B-----5:R-:W-:Y:S01]  /*2310*/  PRMT R14, RZ, 0x5410, R145 ;  /* 0x00005410ff0e7816 */ /* 0x020fe20000000091 */
[----:B------:R-:W-:-:S04]  /*2320*/  IMAD.MOV.U32 R13, RZ, RZ, 0x2f800000 ;  /* 0x2f800000ff0d7424 */ /* 0x000fc800078e00ff */
[----:B------:R-:W-:-:S04]  /*2330*/  FMUL.FTZ R14, R14, c[0x0][0x1ec] ;  /* 0x00007b000e0e7a20 */ /* 0x000fc80000410000 */
[----:B------:R-:W-:Y:S02]  /*2340*/  FMUL.FTZ R14, R14, c[0x0][0x1e8] ;  /* 0x00007a000e0e7a20 */ /* 0x000fe40000410000 */
[----:B-1----:R-:W-:Y:S01]  /*2350*/  FFMA.FTZ R13, R0, R13, 1.1641532182693481445e-10 ;  /* 0x2f000000000d7423 */ /* 0x002fe2000001000d */
[----:B------:R-:W-:-:S04]  /*2360*/  @P2 PRMT R0, RZ, 0x5410, R149 ;  /* 0x00005410ff002816 */ /* 0x000fc80000000095 */
[----:B------:R-:W-:-:S04]  /*2370*/  FSETP.GTU.FTZ.AND P4, PT, R13, c[0x0][0x1e4], PT ;  /* 0x000079000d007a0b */ /* 0x000fc80003f9c000 */
[----:B------:R-:W-:Y:S02]  /*2380*/  FSEL R13, R14, RZ, !P4 ;  /* 0x000000ff0e0d7208 */ /* 0x000fe40006000000 */
[----:B------:R-:W-:-:S03]  /*2390*/  SEL R14, RZ, 0x1, P4 ;  /* 0x00000001ff0e7807 */ /* 0x000fc60002000000 */
[----:B------:R-:W-:Y:S02]  /*23a0*/  @P2 FADD.FTZ R13, R0, R13 ;  /* 0x0000000d000d2221 */ /* 0x000fe40000010000 */
.L_x_12762:
[----:B------:R-:W-:Y:S05]  /*23b0*/  BSYNC B1 ;  /* 0x0000000000017941 */ /* 0x000fea0003800000 */
.L_x_12760:
        /* <DEDUP_REMOVED lines=8> */
.L_x_12771:
        /* <DEDUP_REMOVED lines=12> */
.L_x_12774:
[----:B------:R-:W-:Y:S02]  /*2500*/  IMAD.MOV.U32 R0, RZ, RZ, R190 ;  /* 0x000000ffff007224 */ /* 0x000fe400078e00be */
.L_x_12775:
[----:B------:R-:W-:Y:S05]  /*2510*/  BSYNC B2 ;  /* 0x0000000000027941 */ /* 0x000fea0003800000 */
.L_x_12773:
        /* <DEDUP_REMOVED lines=16> */
.L_x_12779:
[----:B------:R-:W-:Y:S05]  /*2620*/  BSYNC B3 ;  /* 0x0000000000037941 */ /* 0x000fea0003800000 */
.L_x_12778:
        /* <DEDUP_REMOVED lines=44> */
.L_x_12777:
[----:B------:R-:W-:Y:S05]  /*28f0*/  BSYNC B2 ;  /* 0x0000000000027941 */ /* 0x000fea0003800000 */
.L_x_12776:
        /* <DEDUP_REMOVED lines=11> */
.L_x_12772:
[----:B------:R-:W-:Y:S05]  /*29b0*/  BSYNC B1 ;  /* 0x0000000000017941 */ /* 0x000fea0003800000 */
.L_x_12770:
        /* <DEDUP_REMOVED lines=8> */
.L_x_12781:
        /* <DEDUP_REMOVED lines=12> */
.L_x_12784:
[----:B------:R-:W-:Y:S02]  /*2b00*/  MOV R0, R190 ;  /* 0x000000be00007202 */ /* 0x000fe40000000f00 */
.L_x_12785:
[----:B------:R-:W-:Y:S05]  /*2b10*/  BSYNC B2 ;  /* 0x0000000000027941 */ /* 0x000fea0003800000 */
.L_x_12783:
        /* <DEDUP_REMOVED lines=16> */
.L_x_12789:
[----:B------:R-:W-:Y:S05]  /*2c20*/  BSYNC B3 ;  /* 0x0000000000037941 */ /* 0x000fea0003800000 */
.L_x_12788:
        /* <DEDUP_REMOVED lines=44> */
.L_x_12787:
[----:B------:R-:W-:Y:S05]  /*2ef0*/  BSYNC B2 ;  /* 0x0000000000027941 */ /* 0x000fea0003800000 */
.L_x_12786:
        /* <DEDUP_REMOVED lines=11> */
.L_x_12782:
[----:B------:R-:W-:Y:S05]  /*2fb0*/  BSYNC B1 ;  /* 0x0000000000017941 */ /* 0x000fea0003800000 */
.L_x_12780:
        /* <DEDUP_REMOVED lines=8> */
.L_x_12791:
        /* <DEDUP_REMOVED lines=12> */
.L_x_12794:
[----:B------:R-:W-:Y:S02]  /*3100*/  IMAD.MOV.U32 R0, RZ, RZ, R190 ;  /* 0x000000ffff007224 */ /* 0x000fe400078e00be */
.L_x_12795:
[----:B------:R-:W-:Y:S05]  /*3110*/  BSYNC B2 ;  /* 0x0000000000027941 */ /* 0x000fea0003800000 */
.L_x_12793:
        /* <DEDUP_REMOVED lines=16> */
.L_x_12799:
[----:B------:R-:W-:Y:S05]  /*3220*/  BSYNC B3 ;  /* 0x0000000000037941 */ /* 0x000fea0003800000 */
.L_x_12798:
        /* <DEDUP_REMOVED lines=44> */
.L_x_12797:
[----:B------:R-:W-:Y:S05]  /*34f0*/  BSYNC B2 ;  /* 0x0000000000027941 */ /* 0x000fea0003800000 */
.L_x_12796:
        /* <DEDUP_REMOVED lines=11> */
.L_x_12792:
[----:B------:R-:W-:Y:S05]  /*35b0*/  BSYNC B1 ;  /* 0x0000000000017941 */ /* 0x000fea0003800000 */
.L_x_12790:
        /* <DEDUP_REMOVED lines=8> */
.L_x_12801:
        /* <DEDUP_REMOVED lines=12> */
.L_x_12804:
[----:B------:R-:W-:Y:S02]  /*3700*/  MOV R0, R190 ;  /* 0x000000be00007202 */ /* 0x000fe40000000f00 */
.L_x_12805:
[----:B------:R-:W-:Y:S05]  /*3710*/  BSYNC B2 ;  /* 0x0000000000027941 */ /* 0x000fea0003800000 */
.L_x_12803:
        /* <DEDUP_REMOVED lines=16> */
.L_x_12809:
[----:B------:R-:W-:Y:S05]  /*3820*/  BSYNC B3 ;  /* 0x0000000000037941 */ /* 0x000fea0003800000 */
.L_x_12808:
        /* <DEDUP_REMOVED lines=44> */
.L_x_12807:
[----:B------:R-:W-:Y:S05]  /*3af0*/  BSYNC B2 ;  /* 0x0000000000027941 */ /* 0x000fea0003800000 */
.L_x_12806:
        /* <DEDUP_REMOVED lines=11> */
.L_x_12802:
[----:B------:R-:W-:Y:S05]  /*3bb0*/  BSYNC B1 ;  /* 0x0000000000017941 */ /* 0x000fea0003800000 */
.L_x_12800:
        /* <DEDUP_REMOVED lines=8> */
.L_x_12811:
        /* <DEDUP_REMOVED lines=12> */
.L_x_12814:
[----:B------:R-:W-:Y:S02]  /*3d00*/  IMAD.MOV.U32 R23, RZ, RZ, R190 ;  /* 0x000000ffff177224 */ /* 0x000fe400078e00be */
.L_x_12815:
[----:B------:R-:W-:Y:S05]  /*3d10*/  BSYNC B2 ;  /* 0x0000000000027941 */ /* 0x000fea0003800000 */
.L_x_12813:
        /* <DEDUP_REMOVED lines=16> */
.L_x_12819:
[----:B------:R-:W-:Y:S05]  /*3e20*/  BSYNC B3 ;  /* 0x0000000000037941 */ /* 0x000fea0003800000 */
.L_x_12818:
        /* <DEDUP_REMOVED lines=44> */
.L_x_12817:
[----:B------:R-:W-:Y:S05]  /*40f0*/  BSYNC B2 ;  /* 0x0000000000027941 */ /* 0x000fea0003800000 */
.L_x_12816:
        /* <DEDUP_REMOVED lines=10> */
[----:B------:R-:W-:Y:S01]  /*41a0*/  @P2 FADD.FTZ R24, R23, R24 ;  /* 0x0000001817182221 */ /* 0x000fe20000010000 */
[----:B------:R-:W-:Y:S02]  /*41b0*/  PRMT R23, R152, 0x7610, R23 ;  /* 0x0000761098177816 */ /* 0x000fe40000000017 */
.L_x_12812:
[----:B------:R-:W-:Y:S05]  /*41c0*/  BSYNC B1 ;  /* 0x0000000000017941 */ /* 0x000fea0003800000 */
.L_x_12810:
        /* <DEDUP_REMOVED lines=9> */
[----:B-1----:R-:W-:Y:S01]  /*4260*/  IMAD.U32 R153, R22, 0x10000, RZ ;  /* 0x0001000016997824 */ /* 0x002fe200078e00ff */
        /* <DEDUP_REMOVED lines=19> */
.L_x_12821:
[----:B------:R-:W-:Y:S05]  /*43a0*/  BSYNC B1 ;  /* 0x0000000000017941 */ /* 0x000fea0003800000 */
.L_x_12820:
[----:B------:R-:W-:Y:S02]  /*43b0*/  IADD3 R215, R215, 0x80, RZ ;  /* 0x00000080d7d77810 */ /* 0x000fe40007ffe0ff */
[----:B------:R-:W-:Y:S02]  /*43c0*/  IADD3 R214, R214, 0x80, RZ ;  /* 0x00000080d6d67810 */ /* 0x000fe40007ffe0ff */
.L_x_12739:
[----:B------:R-:W-:Y:S05]  /*43d0*/  BSYNC B0 ;  /* 0x0000000000007941 */ /* 0x000fea0003800000 */
.L_x_12738:
[----:B------:R-:W-:Y:S01]  /*43e0*/  ISETP.NE.AND P2, PT, R209, RZ, PT ;  /* 0x000000ffd100720c */ /* 0x000fe20003f45270 */
[----:B------:R-:W-:-:S12]  /*43f0*/  BSSY B0, `(.L_x_12822) ;  /* 0x000032d000007945 */ /* 0x000fd80003800000 */
[----:B------:R-:W-:Y:S05]  /*4400*/  @!P2 BRA `(.L_x_12823) ;  /* 0x000032b00000a947 */ /* 0x000fea0003800000 */
[----:B------:R-:W-:Y:S01]  /*4410*/  ISETP.NE.U32.AND P2, PT, RZ, c[0x0][0x180], PT ;  /* 0x00006000ff007a0c */ /* 0x000fe20003f45070 */
[----:B------:R-:W-:-:S03]  /*4420*/  @P1 IMAD.MOV.U32 R29, RZ, RZ, 0x10 ;  /* 0x00000010ff1d1424 */ /* 0x000fc600078e00ff */
        /* <DEDUP_REMOVED lines=9> */
[----:B--2---:R-:W-:Y:S01]  /*44c0*/  IMAD.MOV.U32 R25, RZ, RZ, RZ ;  /* 0x000000ffff197224 */ /* 0x004fe200078e00ff */
[----:B------:R-:W-:Y:S01]  /*44d0*/  MOV R27, R0 ;  /* 0x00000000001b7202 */ /* 0x000fe20000000f00 */
[----:B------:R-:W-:Y:S05]  /*44e0*/  @!P2 BRA `(.L_x_12826) ;  /* 0x000005b00000a947 */ /* 0x000fea0003800000 */
[----:B------:R-:W-:Y:S01]  /*44f0*/  IMAD.MOV.U32 R27, RZ, RZ, R0 ;  /* 0x000000ffff1b7224 */ /* 0x000fe200078e0000 */
[----:B-----5:R-:W-:Y:S01]  /*4500*/  PRMT R25, RZ, 0x5410, R148 ;  /* 0x00005410ff197816 */ /* 0x020fe20000000094 */
[----:B------:R-:W-:Y:S05]  /*4510*/  BRA `(.L_x_12826) ;  /* 0x0000058000007947 */ /* 0x000fea0003800000 */
.L_x_12825:
[C---:B--2---:R-:W-:Y:S01]  /*4520*/  ISETP.NE.AND P4, PT, R0.reuse, 0x1, PT ;  /* 0x000000010000780c */ /* 0x044fe20003f85270 */
        /* <DEDUP_REMOVED lines=11> */
.L_x_12828:
[----:B------:R-:W-:Y:S02]  /*45e0*/  IMAD.MOV.U32 R10, RZ, RZ, R190 ;  /* 0x000000ffff0a7224 */ /* 0x000fe400078e00be */
.L_x_12829:
[----:B------:R-:W-:Y:S05]  /*45f0*/  BSYNC B2 ;  /* 0x0000000000027941 */ /* 0x000fea0003800000 */
.L_x_12827:
        /* <DEDUP_REMOVED lines=16> */
.L_x_12833:
[----:B------:R-:W-:Y:S05]  /*4700*/  BSYNC B3 ;  /* 0x0000000000037941 */ /* 0x000fea0003800000 */
.L_x_12832:
        /* <DEDUP_REMOVED lines=44> */
.L_x_12831:
[----:B------:R-:W-:Y:S05]  /*49d0*/  BSYNC B2 ;  /* 0x0000000000027941 */ /* 0x000fea0003800000 */
.L_x_12830:
[----:B------:R2:W3:Y:S01]  /*49e0*/  I2F.U32 R0, R10 ;  /* 0x0000000a00007306 */ /* 0x0004e20000201000 */
[----:B------:R-:W-:Y:S01]  /*49f0*/  HFMA2.MMA R25, -RZ, RZ, 0.1171875, 0 ;  /* 0x2f800000ff197435 */ /* 0x000fe200000001ff */
[----:B--2--5:R-:W-:-:S09]  /*4a00*/  PRMT R10, RZ, 0x5410, R144 ;  /* 0x00005410ff0a7816 */ /* 0x024fd20000000090 */
[----:B---3--:R-:W-:Y:S02]  /*4a10*/  FFMA.FTZ R0, R0, R25, 1.1641532182693481445e-10 ;  /* 0x2f00000000007423 */ /* 0x008fe40000010019 */
[----:B------:R-:W-:Y:S01]  /*4a20*/  FMUL.FTZ R25, R10, c[0x0][0x1ec] ;  /* 0x00007b000a197a20 */ /* 0x000fe20000410000 */
[----:B------:R-:W-:Y:S02]  /*4a30*/  @P2 PRMT R10, RZ, 0x5410, R148 ;  /* 0x00005410ff0a2816 */ /* 0x000fe40000000094 */
[----:B------:R-:W-:Y:S01]  /*4a40*/  FSETP.GTU.FTZ.AND P4, PT, R0, c[0x0][0x1e4], PT ;  /* 0x0000790000007a0b */ /* 0x000fe20003f9c000 */
[----:B------:R-:W-:-:S03]  /*4a50*/  FMUL.FTZ R25, R25, c[0x0][0x1e8] ;  /* 0x00007a0019197a20 */ /* 0x000fc60000410000 */
[----:B------:R-:W-:Y:S02]  /*4a60*/  SEL R0, RZ, 0x1, P4 ;  /* 0x00000001ff007807 */ /* 0x000fe40002000000 */
[----:B------:R-:W-:-:S05]  /*4a70*/  FSEL R25, R25, RZ, !P4 ;  /* 0x000000ff19197208 */ /* 0x000fca0006000000 */
[----:B------:R-:W-:Y:S01]  /*4a80*/  @P2 FADD.FTZ R25, R10, R25 ;  /* 0x000000190a192221 */ /* 0x000fe20000010000 */
[----:B------:R-:W-:Y:S02]  /*4a90*/  PRMT R10, R0, 0x7610, R10 ;  /* 0x00007610000a7816 */ /* 0x000fe4000000000a */
.L_x_12826:
[----:B------:R-:W-:Y:S05]  /*4aa0*/  BSYNC B1 ;  /* 0x0000000000017941 */ /* 0x000fea0003800000 */
.L_x_12824:
        /* <DEDUP_REMOVED lines=8> */
.L_x_12835:
        /* <DEDUP_REMOVED lines=12> */
.L_x_12838:
[----:B------:R-:W-:Y:S02]  /*4bf0*/  IMAD.MOV.U32 R0, RZ, RZ, R190 ;  /* 0x000000ffff007224 */ /* 0x000fe400078e00be */
.L_x_12839:
[----:B------:R-:W-:Y:S05]  /*4c00*/  BSYNC B2 ;  /* 0x0000000000027941 */ /* 0x000fea0003800000 */
.L_x_12837:
        /* <DEDUP_REMOVED lines=16> */
.L_x_12843:
[----:B------:R-:W-:Y:S05]  /*4d10*/  BSYNC B3 ;  /* 0x0000000000037941 */ /* 0x000fea0003800000 */
.L_x_12842:
        /* <DEDUP_REMOVED lines=44> */
.L_x_12841:
[----:B------:R-:W-:Y:S05]  /*4fe0*/  BSYNC B2 ;  /* 0x0000000000027941 */ /* 0x000fea0003800000 */
.L_x_12840:
[----:B------:R-:W2:Y:S01]  /*4ff0*/  I2F.U32 R0, R0 ;  /* 0x0000000000007306 */ /* 0x000ea20000201000 */
[----:B-----5:R-:W-:Y:S01]  /*5000*/  PRMT R26, RZ, 0x7610, R144 ;  /* 0x00007610ff1a7816 */ /* 0x020fe20000000090 */
[----:B------:R-:W-:Y:S01]  /*5010*/  IMAD.MOV.U32 R11, RZ, RZ, 0x2f800000 ;  /* 0x2f800000ff0b7424 */ /* 0x000fe200078e00ff */
[----:B------:R-:W-:-:S03]  /*5020*/  @P2 PRMT R27, RZ, 0x7610, R148 ;  /* 0x00007610ff1b2816 */ /* 0x000fc60000000094 */
[----:B------:R-:W-:-:S04]  /*5030*/  FMUL.FTZ R26, R26, c[0x0][0x1ec] ;  /* 0x00007b001a1a7a20 */ /* 0x000fc80000410000 */
[----:B------:R-:W-:Y:S02]  /*5040*/  FMUL.FTZ R26, R26, c[0x0][0x1e8] ;  /* 0x00007a001a1a7a20 */ /* 0x000fe40000410000 */
[----:B--2---:R-:W-:-:S05]  /*5050*/  FFMA.FTZ R11, R0, R11, 1.1641532182693481445e-10 ;  /* 0x2f000000000b7423 */ /* 0x004fca000001000b */
[----:B------:R-:W-:-:S04]  /*5060*/  FSETP.GTU.FTZ.AND P4, PT, R11, c[0x0][0x1e4], PT ;  /* 0x000079000b007a0b */ /* 0x000fc80003f9c000 */
[----:B------:R-:W-:Y:S02]  /*5070*/  FSEL R26, R26, RZ, !P4 ;  /* 0x000000ff1a1a7208 */ /* 0x000fe40006000000 */
[----:B------:R-:W-:-:S03]  /*5080*/  SEL R11, RZ, 0x1, P4 ;  /* 0x00000001ff0b7807 */ /* 0x000fc60002000000 */
[----:B------:R-:W-:Y:S02]  /*5090*/  @P2 FADD.FTZ R26, R27, R26 ;  /* 0x0000001a1b1a2221 */ /* 0x000fe40000010000 */
.L_x_12836:
[----:B------:R-:W-:Y:S05]  /*50a0*/  BSYNC B1 ;  /* 0x0000000000017941 */ /* 0x000fea0003800000 */
.L_x_12834:
        /* <DEDUP_REMOVED lines=8> */
.L_x_12845:
        /* <DEDUP_REMOVED lines=12> */
.L_x_12848:
[----:B------:R-:W-:Y:S02]  /*51f0*/  IMAD.MOV.U32 R0, RZ, RZ, R190 ;  /* 0x000000ffff007224 */ /* 0x000fe400078e00be */
.L_x_12849:
[----:B------:R-:W-:Y:S05]  /*5200*/  BSYNC B2 ;  /* 0x0000000000027941 */ /* 0x000fea0003800000 */
.L_x_12847:
        /* <DEDUP_REMOVED lines=16> */
.L_x_12853:
[----:B------:R-:W-:Y:S05]  /*5310*/  BSYNC B3 ;  /* 0x0000000000037941 */ /* 0x000fea0003800000 */
.L_x_12852:
[----:B------:R-:W-:Y:S01]  /*5320*/  IMAD.HI.U32 R3, R200, -0x326172a9, RZ ;  /* 0xcd9e8d57c8037827 */ /* 0x000fe200078e00ff */
[----:B------:R-:W-:-:S03]  /*5330*/  LOP3.LUT R2, R2, UR5, R7, 0x96, !PT ;  /* 0x0000000502027c12 */ /* 0x000fc6000f8e9607 */
[----:B------:R-:W-:Y:S01]  /*5340*/  IMAD R27, R200, -0x326172a9, RZ ;  /* 0xcd9e8d57c81b7824 */ /* 0x000fe200078e02ff */
[----:B------:R-:W-:Y:S01]  /*5350*/  LOP3.LUT R3, R3, UR4, R196, 0x96, !PT ;  /* 0x0000000403037c12 */ /* 0x000fe2000f8e96c4 */
[----:B------:R-:W-:-:S04]  /*5360*/  IMAD.WIDE.U32 R28, R2, -0x326172a9, RZ ;  /* 0xcd9e8d57021c7825 */ /* 0x000fc800078e00ff */
[----:B-1----:R-:W-:Y:S01]  /*5370*/  IMAD R153, R198, -0x2daee0ad, RZ ;  /* 0xd2511f53c6997824 */ /* 0x002fe200078e02ff */
        /* <DEDUP_REMOVED lines=38> */
.L_x_12851:
[----:B------:R-:W-:Y:S05]  /*55e0*/  BSYNC B2 ;  /* 0x0000000000027941 */ /* 0x000fea0003800000 */
.L_x_12850:
[----:B------:R-:W2:Y:S01]  /*55f0*/  I2F.U32 R0, R0 ;  /* 0x0000000000007306 */ /* 0x000ea20000201000 */
[----:B------:R-:W-:Y:S01]  /*5600*/  HFMA2.MMA R27, -RZ, RZ, 0.1171875, 0 ;  /* 0x2f800000ff1b7435 */ /* 0x000fe200000001ff */
[----:B-----5:R-:W-:-:S05]  /*5610*/  PRMT R28, RZ, 0x5410, R145 ;  /* 0x00005410ff1c7816 */ /* 0x020fca0000000091 */
[----:B------:R-:W-:-:S04]  /*5620*/  FMUL.FTZ R28, R28, c[0x0][0x1ec] ;  /* 0x00007b001c1c7a20 */ /* 0x000fc80000410000 */
[----:B------:R-:W-:Y:S02]  /*5630*/  FMUL.FTZ R28, R28, c[0x0][0x1e8] ;  /* 0x00007a001c1c7a20 */ /* 0x000fe40000410000 */
[----:B--2---:R-:W-:Y:S01]  /*5640*/  FFMA.FTZ R14, R0, R27, 1.1641532182693481445e-10 ;  /* 0x2f000000000e7423 */ /* 0x004fe2000001001b */
[----:B------:R-:W-:-:S04]  /*5650*/  @P2 PRMT R0, RZ, 0x5410, R149 ;  /* 0x00005410ff002816 */ /* 0x000fc80000000095 */
[----:B------:R-:W-:-:S04]  /*5660*/  FSETP.GTU.FTZ.AND P4, PT, R14, c[0x0][0x1e4], PT ;  /* 0x000079000e007a0b */ /* 0x000fc80003f9c000 */
[----:B------:R-:W-:Y:S02]  /*5670*/  FSEL R27, R28, RZ, !P4 ;  /* 0x000000ff1c1b7208 */ /* 0x000fe40006000000 */
[----:B------:R-:W-:-:S03]  /*5680*/  SEL R14, RZ, 0x1, P4 ;  /* 0x00000001ff0e7807 */ /* 0x000fc60002000000 */
[----:B------:R-:W-:Y:S02]  /*5690*/  @P2 FADD.FTZ R27, R0, R27 ;  /* 0x0000001b001b2221 */ /* 0x000fe40000010000 */
.L_x_12846:
[----:B------:R-:W-:Y:S05]  /*56a0*/  BSYNC B1 ;  /* 0x0000000000017941 */ /* 0x000fea0003800000 */
.L_x_12844:
        /* <DEDUP_REMOVED lines=8> */
.L_x_12855:
        /* <DEDUP_REMOVED lines=12> */
.L_x_12858:
[----:B------:R-:W-:Y:S02]  /*57f0*/  IMAD.MOV.U32 R0, RZ, RZ, R190 ;  /* 0x000000ffff007224 */ /* 0x000fe400078e00be */
.L_x_12859:
[----:B------:R-:W-:Y:S05]  /*5800*/  BSYNC B2 ;  /* 0x0000000000027941 */ /* 0x000fea0003800000 */
.L_x_12857:
        /* <DEDUP_REMOVED lines=16> */
.L_x_12863:
[----:B------:R-:W-:Y:S05]  /*5910*/  BSYNC B3 ;  /* 0x0000000000037941 */ /* 0x000fea0003800000 */
.L_x_12862:
        /* <DEDUP_REMOVED lines=44> */
.L_x_12861:
[----:B------:R-:W-:Y:S05]  /*5be0*/  BSYNC B2 ;  /* 0x0000000000027941 */ /* 0x000fea0003800000 */
.L_x_12860:
        /* <DEDUP_REMOVED lines=11> */
.L_x_12856:
[----:B------:R-:W-:Y:S05]  /*5ca0*/  BSYNC B1 ;  /* 0x0000000000017941 */ /* 0x000fea0003800000 */
.L_x_12854:
        /* <DEDUP_REMOVED lines=8> */
.L_x_12865:
        /* <DEDUP_REMOVED lines=12> */
.L_x_12868:
[----:B------:R-:W-:Y:S02]  /*5df0*/  IMAD.MOV.U32 R0, RZ, RZ, R190 ;  /* 0x000000ffff007224 */ /* 0x000fe400078e00be */
.L_x_12869:
[----:B------:R-:W-:Y:S05]  /*5e00*/  BSYNC B2 ;  /* 0x0000000000027941 */ /* 0x000fea0003800000 */
.L_x_12867:
        /* <DEDUP_REMOVED lines=16> */
.L_x_12873:
[----:B------:R-:W-:Y:S05]  /*5f10*/  BSYNC B3 ;  /* 0x0000000000037941 */ /* 0x000fea0003800000 */
.L_x_12872:
        /* <DEDUP_REMOVED lines=44> */
.L_x_12871:
[----:B------:R-:W-:Y:S05]  /*61e0*/  BSYNC B2 ;  /* 0x0000000000027941 */ /* 0x000fea0003800000 */
.L_x_12870:
        /* <DEDUP_REMOVED lines=11> */
.L_x_12866:
[----:B------:R-:W-:Y:S05]  /*62a0*/  BSYNC B1 ;  /* 0x0000000000017941 */ /* 0x000fea0003800000 */
.L_x_12864:
[----:B------:R-:W-:Y:S01]  /*62b0*/  BSSY B1, `(.L_x_12874) ;  /* 0x000005f000017945 */ /* 0x000fe20003800000 */
[----:B------:R-:W-:Y:S05]  /*62c0*/  @P3 BRA `(.L_x_12875) ;  /* 0x0000006000003947 */ /* 0x000fea0003800000 */
[----:B------:R-:W-:Y:S02]  /*62d0*/  IMAD.MOV.U32 R30, RZ, RZ, RZ ;  /* 0x000000ffff1e7224 */ /* 0x000fe400078e00ff */
[----:B-1----:R-:W-:Y:S01]  /*62e0*/  IMAD.MOV.U32 R152, RZ, RZ, R31 ;  /* 0x000000ffff987224 */ /* 0x002fe200078e001f */
[----:B------:R-:W-:Y:S05]  /*62f0*/  @!P2 BRA `(.L_x_12876) ;  /* 0x000005a00000a947 */ /* 0x000fea0003800000 */
[----:B------:R-:W-:Y:S01]  /*6300*/  IMAD.MOV.U32 R152, RZ, RZ, R31 ;  /* 0x000000ffff987224 */ /* 0x000fe200078e001f */
[----:B-----5:R-:W-:Y:S01]  /*6310*/  PRMT R30, RZ, 0x7610, R150 ;  /* 0x00007610ff1e7816 */ /* 0x020fe20000000096 */
[----:B------:R-:W-:Y:S05]  /*6320*/  BRA `(.L_x_12876) ;  /* 0x0000057000007947 */ /* 0x000fea0003800000 */
.L_x_12875:
[C---:B------:R-:W-:Y:S01]  /*6330*/  ISETP.NE.AND P4, PT, R31.reuse, 0x1, PT ;  /* 0x000000011f00780c */ /* 0x040fe20003f85270 */
[----:B------:R-:W-:Y:S01]  /*6340*/  BSSY B2, `(.L_x_12877) ;  /* 0x000000c000027945 */ /* 0x000fe20003800000 */
[----:B-1----:R-:W-:-:S11]  /*6350*/  IADD3 R152, R31, 0x1, RZ ;  /* 0x000000011f987810 */ /* 0x002fd60007ffe0ff */
        /* <DEDUP_REMOVED lines=9> */
.L_x_12878:
[----:B------:R-:W-:Y:S02]  /*63f0*/  IMAD.MOV.U32 R0, RZ, RZ, R190 ;  /* 0x000000ffff007224 */ /* 0x000fe400078e00be */
.L_x_12879:
[----:B------:R-:W-:Y:S05]  /*6400*/  BSYNC B2 ;  /* 0x0000000000027941 */ /* 0x000fea0003800000 */
.L_x_12877:
        /* <DEDUP_REMOVED lines=16> */
.L_x_12883:
[----:B------:R-:W-:Y:S05]  /*6510*/  BSYNC B3 ;  /* 0x0000000000037941 */ /* 0x000fea0003800000 */
.L_x_12882:
        /* <DEDUP_REMOVED lines=44> */
.L_x_12881:
[----:B------:R-:W-:Y:S05]  /*67e0*/  BSYNC B2 ;  /* 0x0000000000027941 */ /* 0x000fea0003800000 */
.L_x_12880:
        /* <DEDUP_REMOVED lines=11> */
.L_x_12876:
[----:B------:R-:W-:Y:S05]  /*68a0*/  BSYNC B1 ;  /* 0x0000000000017941 */ /* 0x000fea0003800000 */
.L_x_12874:
        /* <DEDUP_REMOVED lines=8> */
.L_x_12885:
        /* <DEDUP_REMOVED lines=12> */
.L_x_12888:
[----:B------:R-:W-:Y:S02]  /*69f0*/  IMAD.MOV.U32 R0, RZ, RZ, R190 ;  /* 0x000000ffff007224 */ /* 0x000fe400078e00be */
.L_x_12889:
[----:B------:R-:W-:Y:S05]  /*6a00*/  BSYNC B2 ;  /* 0x0000000000027941 */ /* 0x000fea0003800000 */
.L_x_12887:
        /* <DEDUP_REMOVED lines=16> */
.L_x_12893:
[----:B------:R-:W-:Y:S05]  /*6b10*/  BSYNC B3 ;  /* 0x0000000000037941 */ /* 0x000fea0003800000 */
.L_x_12892:
        /* <DEDUP_REMOVED lines=44> */
.L_x_12891:
[----:B------:R-:W-:Y:S05]  /*6de0*/  BSYNC B2 ;  /* 0x0000000000027941 */ /* 0x000fea0003800000 */
.L_x_12890:
[----:B------:R-:W1:Y:S01]  /*6df0*/  I2F.U32 R0, R0 ;  /* 0x0000000000007306 */ /* 0x000e620000201000 */
[----:B------:R-:W-:Y:S01]  /*6e00*/  HFMA2.MMA R31, -RZ, RZ, 0.1171875, 0 ;  /* 0x2f800000ff1f7435 */ /* 0x000fe200000001ff */
[----:B-----5:R-:W-:-:S05]  /*6e10*/  PRMT R152, RZ, 0x5410, R147 ;  /* 0x00005410ff987816 */ /* 0x020fca0000000093 */
        /* <DEDUP_REMOVED lines=8> */
.L_x_12886:
[----:B------:R-:W-:Y:S05]  /*6ea0*/  BSYNC B1 ;  /* 0x0000000000017941 */ /* 0x000fea0003800000 */
.L_x_12884:
        /* <DEDUP_REMOVED lines=8> */
.L_x_12895:
        /* <DEDUP_REMOVED lines=12> */
.L_x_12898:
[----:B------:R-:W-:Y:S02]  /*6ff0*/  IMAD.MOV.U32 R23, RZ, RZ, R190 ;  /* 0x000000ffff177224 */ /* 0x000fe400078e00be */
.L_x_12899:
[----:B------:R-:W-:Y:S05]  /*7000*/  BSYNC B2 ;  /* 0x0000000000027941 */ /* 0x000fea0003800000 */
.L_x_12897:
        /* <DEDUP_REMOVED lines=16> */
.L_x_12903:
[----:B------:R-:W-:Y:S05]  /*7110*/  BSYNC B3 ;  /* 0x0000000000037941 */ /* 0x000fea0003800000 */
.L_x_12902:
        /* <DEDUP_REMOVED lines=44> */
.L_x_12901:
[----:B------:R-:W-:Y:S05]  /*73e0*/  BSYNC B2 ;  /* 0x0000000000027941 */ /* 0x000fea0003800000 */
.L_x_12900:
        /* <DEDUP_REMOVED lines=12> */
.L_x_12896:
[----:B------:R-:W-:Y:S05]  /*74b0*/  BSYNC B1 ;  /* 0x0000000000017941 */ /* 0x000fea0003800000 */
.L_x_12894:
        /* <DEDUP_REMOVED lines=9> */
[----:B-1----:R-:W-:Y:S01]  /*7550*/  SHF.L.U32 R153, R22, 0x10, RZ ;  /* 0x0000001016997819 */ /* 0x002fe200000006ff */
        /* <DEDUP_REMOVED lines=19> */
.L_x_12905:
[----:B------:R-:W-:Y:S05]  /*7690*/  BSYNC B1 ;  /* 0x0000000000017941 */ /* 0x000fea0003800000 */
.L_x_12904:
[----:B------:R-:W-:Y:S02]  /*76a0*/  IADD3 R215, R215, 0x80, RZ ;  /* 0x00000080d7d77810 */ /* 0x000fe40007ffe0ff */
[----:B------:R-:W-:Y:S02]  /*76b0*/  IADD3 R214, R214, 0x80, RZ ;  /* 0x00000080d6d67810 */ /* 0x000fe40007ffe0ff */
.L_x_12823:
[----:B------:R-:W-:Y:S05]  /*76c0*/  BSYNC B0 ;  /* 0x0000000000007941 */ /* 0x000fea0003800000 */
.L_x_12822:
[----:B------:R-:W-:Y:S01]  /*76d0*/  ISETP.NE.AND P2, PT, R208, RZ, PT ;  /* 0x000000ffd000720c */ /* 0x000fe20003f45270 */
[----:B------:R-:W-:-:S12]  /*76e0*/  BSSY B0, `(.L_x_12906) ;  /* 0x000032d000007945 */ /* 0x000fd80003800000 */
[----:B------:R-:W-:Y:S05]  /*76f0*/  @!P2 BRA `(.L_x_12907) ;  /* 0x000032b00000a947 */ /* 0x000fea0003800000 */
[----:B------:R-:W-:Y:S01]  /*7700*/  ISETP.NE.U32.AND P2, PT, RZ, c[0x0][0x180], PT ;  /* 0x00006000ff007a0c */ /* 0x000fe20003f45070 */
[----:B-1----:R-:W-:-:S03]  /*7710*/  @P1 IMAD.MOV.U32 R155, RZ, RZ, 0x10 ;  /* 0x00000010ff9b1424 */ /* 0x002fc600078e00ff */
        /* <DEDUP_REMOVED lines=9> */
[----:B-1----:R-:W-:Y:S01]  /*77b0*/  HFMA2.MMA R157, -RZ, RZ, 0, 0 ;  /* 0x00000000ff9d7435 */ /* 0x002fe200000001ff */
[----:B------:R-:W-:Y:S01]  /*77c0*/  IMAD.MOV.U32 R152, RZ, RZ, R0 ;  /* 0x000000ffff987224 */ /* 0x000fe200078e0000 */
[----:B------:R-:W-:Y:S05]  /*77d0*/  @!P2 BRA `(.L_x_12910) ;  /* 0x000005b00000a947 */ /* 0x000fea0003800000 */
[----:B------:R-:W-:Y:S01]  /*77e0*/  IMAD.MOV.U32 R152, RZ, RZ, R0 ;  /* 0x000000ffff987224 */ /* 0x000fe200078e0000 */
[----:B-----5:R-:W-:Y:S01]  /*77f0*/  PRMT R157, RZ, 0x5410, R148 ;  /* 0x00005410ff9d7816 */ /* 0x020fe20000000094 */
[----:B------:R-:W-:Y:S05]  /*7800*/  BRA `(.L_x_12910) ;  /* 0x0000058000007947 */ /* 0x000fea0003800000 */
.L_x_12909:
[C---:B-1----:R-:W-:Y:S01]  /*7810*/  ISETP.NE.AND P4, PT, R0.reuse, 0x1, PT ;  /* 0x000000010000780c */ /* 0x042fe20003f85270 */
        /* <DEDUP_REMOVED lines=11> */
.L_x_12912:
[----:B------:R-:W-:Y:S02]  /*78d0*/  IMAD.MOV.U32 R10, RZ, RZ, R190 ;  /* 0x000000ffff0a7224 */ /* 0x000fe400078e00be */
.L_x_12913:
[----:B------:R-:W-:Y:S05]  /*78e0*/  BSYNC B2 ;  /* 0x0000000000027941 */ /* 0x000fea0003800000 */
.L_x_12911:
        /* <DEDUP_REMOVED lines=16> */
.L_x_12917:
[----:B------:R-:W-:Y:S05]  /*79f0*/  BSYNC B3 ;  /* 0x0000000000037941 */ /* 0x000fea0003800000 */
.L_x_12916:
        /* <DEDUP_REMOVED lines=44> */
.L_x_12915:
[----:B------:R-:W-:Y:S05]  /*7cc0*/  BSYNC B2 ;  /* 0x0000000000027941 */ /* 0x000fea0003800000 */
.L_x_12914:
[----:B------:R1:W2:Y:S01]  /*7cd0*/  I2F.U32 R0, R10 ;  /* 0x0000000a00007306 */ /* 0x0002a20000201000 */
[----:B------:R-:W-:Y:S01]  /*7ce0*/  IMAD.MOV.U32 R153, RZ, RZ, 0x2f800000 ;  /* 0x2f800000ff997424 */ /* 0x000fe200078e00ff */
[----:B-1---5:R-:W-:-:S03]  /*7cf0*/  PRMT R10, RZ, 0x5410, R144 ;  /* 0x00005410ff0a7816 */ /* 0x022fc60000000090 */
[----:B--2---:R-:W-:Y:S02]  /*7d00*/  FFMA.FTZ R0, R0, R153, 1.1641532182693481445e-10 ;  /* 0x2f00000000007423 */ /* 0x004fe40000010099 */
        /* <DEDUP_REMOVED lines=8> */
.L_x_12910:
[----:B------:R-:W-:Y:S05]  /*7d90*/  BSYNC B1 ;  /* 0x0000000000017941 */ /* 0x000fea0003800000 */
.L_x_12908:
        /* <DEDUP_REMOVED lines=8> */
.L_x_12919:
        /* <DEDUP_REMOVED lines=12> */
.L_x_12922:
[----:B------:R-:W-:Y:S02]  /*7ee0*/  MOV R0, R190 ;  /* 0x000000be00007202 */ /* 0x000fe40000000f00 */
.L_x_12923:
[----:B------:R-:W-:Y:S05]  /*7ef0*/  BSYNC B2 ;  /* 0x0000000000027941 */ /* 0x000fea0003800000 */
.L_x_12921:
        /* <DEDUP_REMOVED lines=16> */
.L_x_12927:
[----:B------:R-:W-:Y:S05]  /*8000*/  BSYNC B3 ;  /* 0x0000000000037941 */ /* 0x000fea0003800000 */
.L_x_12926:
        /* <DEDUP_REMOVED lines=44> */
.L_x_12925:
[----:B------:R-:W-:Y:S05]  /*82d0*/  BSYNC B2 ;  /* 0x0000000000027941 */ /* 0x000fea0003800000 */
.L_x_12924:
        /* <DEDUP_REMOVED lines=11> */
.L_x_12920:
[----:B------:R-:W-:Y:S05]  /*8390*/  BSYNC B1 ;  /* 0x0000000000017941 */ /* 0x000fea0003800000 */
.L_x_12918:
        /* <DEDUP_REMOVED lines=8> */
.L_x_12929:
        /* <DEDUP_REMOVED lines=12> */
.L_x_12932:
[----:B------:R-:W-:Y:S02]  /*84e0*/  IMAD.MOV.U32 R0, RZ, RZ, R190 ;  /* 0x000000ffff007224 */ /* 0x000fe400078e00be */
.L_x_12933:
[----:B------:R-:W-:Y:S05]  /*84f0*/  BSYNC B2 ;  /* 0x0000000000027941 */ /* 0x000fea0003800000 */
.L_x_12931:
        /* <DEDUP_REMOVED lines=16> */
.L_x_12937:
[----:B------:R-:W-:Y:S05]  /*8600*/  BSYNC B3 ;  /* 0x0000000000037941 */ /* 0x000fea0003800000 */
.L_x_12936:
        /* <DEDUP_REMOVED lines=44> */
.L_x_12935:
[----:B------:R-:W-:Y:S05]  /*88d0*/  BSYNC B2 ;  /* 0x0000000000027941 */ /* 0x000fea0003800000 */
.L_x_12934:
        /* <DEDUP_REMOVED lines=11> */
.L_x_12930:
[----:B------:R-:W-:Y:S05]  /*8990*/  BSYNC B1 ;  /* 0x0000000000017941 */ /* 0x000fea0003800000 */
.L_x_12928:
        /* <DEDUP_REMOVED lines=8> */
.L_x_12939:
        /* <DEDUP_REMOVED lines=12> */
.L_x_12942:
[----:B------:R-:W-:Y:S02]  /*8ae0*/  MOV R0, R190 ;  /* 0x000000be00007202 */ /* 0x000fe40000000f00 */
.L_x_12943:
[----:B------:R-:W-:Y:S05]  /*8af0*/  BSYNC B2 ;  /* 0x0000000000027941 */ /* 0x000fea0003800000 */
.L_x_12941:
        /* <DEDUP_REMOVED lines=16> */
.L_x_12947:
[----:B------:R-:W-:Y:S05]  /*8c00*/  BSYNC B3 ;  /* 0x0000000000037941 */ /* 0x000fea0003800000 */
.L_x_12946:
        /* <DEDUP_REMOVED lines=44> */
.L_x_12945:
[----:B------:R-:W-:Y:S05]  /*8ed0*/  BSYNC B2 ;  /* 0x0000000000027941 */ /* 0x000fea0003800000 */
.L_x_12944:
        /* <DEDUP_REMOVED lines=11> */
.L_x_12940:
[----:B------:R-:W-:Y:S05]  /*8f90*/  BSYNC B1 ;  /* 0x0000000000017941 */ /* 0x000fea0003800000 */
.L_x_12938:
        /* <DEDUP_REMOVED lines=8> */
.L_x_12949:
        /* <DEDUP_REMOVED lines=12> */
.L_x_12952:
[----:B------:R-:W-:Y:S02]  /*90e0*/  IMAD.MOV.U32 R0, RZ, RZ, R190 ;  /* 0x000000ffff007224 */ /* 0x000fe400078e00be */
.L_x_12953:
[----:B------:R-:W-:Y:S05]  /*90f0*/  BSYNC B2 ;  /* 0x0000000000027941 */ /* 0x000fea0003800000 */
.L_x_12951:
        /* <DEDUP_REMOVED lines=16> */
.L_x_12957:
[----:B------:R-:W-:Y:S05]  /*9200*/  BSYNC B3 ;  /* 0x0000000000037941 */ /* 0x000fea0003800000 */
.L_x_12956:
        /* <DEDUP_REMOVED lines=44> */
.L_x_12955:
[----:B------:R-:W-:Y:S05]  /*94d0*/  BSYNC B2 ;  /* 0x0000000000027941 */ /* 0x000fea0003800000 */
.L_x_12954:
        /* <DEDUP_REMOVED lines=11> */
.L_x_12950:
[----:B------:R-:W-:Y:S05]  /*9590*/  BSYNC B1 ;  /* 0x0000000000017941 */ /* 0x000fea0003800000 */
.L_x_12948:
        /* <DEDUP_REMOVED lines=8> */
.L_x_12959:
        /* <DEDUP_REMOVED lines=12> */
.L_x_12962:
[----:B------:R-:W-:Y:S02]  /*96e0*/  MOV R0, R190 ;  /* 0x000000be00007202 */ /* 0x000fe40000000f00 */
.L_x_12963:
[----:B------:R-:W-:Y:S05]  /*96f0*/  BSYNC B2 ;  /* 0x0000000000027941 */ /* 0x000fea0003800000 */
.L_x_12961:
        /* <DEDUP_REMOVED lines=16> */
.L_x_12967:
[----:B------:R-:W-:Y:S05]  /*9800*/  BSYNC B3 ;  /* 0x0000000000037941 */ /* 0x000fea0003800000 */
.L_x_12966:
        /* <DEDUP_REMOVED lines=44> */
.L_x_12965:
[----:B------:R-:W-:Y:S05]  /*9ad0*/  BSYNC B2 ;  /* 0x0000000000027941 */ /* 0x000fea0003800000 */
.L_x_12964:
        /* <DEDUP_REMOVED lines=11> */
.L_x_12960:
[----:B------:R-:W-:Y:S05]  /*9b90*/  BSYNC B1 ;  /* 0x0000000000017941 */ /* 0x000fea0003800000 */
.L_x_12958:
        /* <DEDUP_REMOVED lines=8> */
.L_x_12969:
        /* <DEDUP_REMOVED lines=12> */
.L_x_12972:
[----:B------:R-:W-:Y:S02]  /*9ce0*/  IMAD.MOV.U32 R0, RZ, RZ, R190 ;  /* 0x000000ffff007224 */ /* 0x000fe400078e00be */
.L_x_12973:
[----:B------:R-:W-:Y:S05]  /*9cf0*/  BSYNC B2 ;  /* 0x0000000000027941 */ /* 0x000fea0003800000 */
.L_x_12971:
        /* <DEDUP_REMOVED lines=16> */
.L_x_12977:
[----:B------:R-:W-:Y:S05]  /*9e00*/  BSYNC B3 ;  /* 0x0000000000037941 */ /* 0x000fea0003800000 */
.L_x_12976:
        /* <DEDUP_REMOVED lines=44> */
.L_x_12975:
[----:B------:R-:W-:Y:S05]  /*a0d0*/  BSYNC B2 ;  /* 0x0000000000027941 */ /* 0x000fea0003800000 */
.L_x_12974:
        /* <DEDUP_REMOVED lines=11> */
.L_x_12970:
[----:B------:R-:W-:Y:S05]  /*a190*/  BSYNC B1 ;  /* 0x0000000000017941 */ /* 0x000fea0003800000 */
.L_x_12968:
        /* <DEDUP_REMOVED lines=8> */
.L_x_12979:
        /* <DEDUP_REMOVED lines=12> */
.L_x_12982:
[----:B------:R-:W-:Y:S02]  /*a2e0*/  MOV R23, R190 ;  /* 0x000000be00177202 */ /* 0x000fe40000000f00 */
.L_x_12983:
[----:B------:R-:W-:Y:S05]  /*a2f0*/  BSYNC B2 ;  /* 0x0000000000027941 */ /* 0x000fea0003800000 */
.L_x_12981:
        /* <DEDUP_REMOVED lines=16> */
.L_x_12987:
[----:B------:R-:W-:Y:S05]  /*a400*/  BSYNC B3 ;  /* 0x0000000000037941 */ /* 0x000fea0003800000 */
.L_x_12986:
        /* <DEDUP_REMOVED lines=44> */
.L_x_12985:
[----:B------:R-:W-:Y:S05]  /*a6d0*/  BSYNC B2 ;  /* 0x0000000000027941 */ /* 0x000fea0003800000 */
.L_x_12984:
        /* <DEDUP_REMOVED lines=12> */
.L_x_12980:
[----:B------:R-:W-:Y:S05]  /*a7a0*/  BSYNC B1 ;  /* 0x0000000000017941 */ /* 0x000fea0003800000 */
.L_x_12978:
        /* <DEDUP_REMOVED lines=9> */
[----:B-1----:R-:W-:Y:S01]  /*a840*/  IMAD.U32 R153, R22, 0x10000, RZ ;  /* 0x0001000016997824 */ /* 0x002fe200078e00ff */
        /* <DEDUP_REMOVED lines=19> */
.L_x_12989:
[----:B------:R-:W-:Y:S05]  /*a980*/  BSYNC B1 ;  /* 0x0000000000017941 */ /* 0x000fea0003800000 */
.L_x_12988:
[----:B------:R-:W-:Y:S02]  /*a990*/  IADD3 R215, R215, 0x80, RZ ;  /* 0x00000080d7d77810 */ /* 0x000fe40007ffe0ff */
[----:B------:R-:W-:Y:S02]  /*a9a0*/  IADD3 R214, R214, 0x80, RZ ;  /* 0x00000080d6d67810 */ /* 0x000fe40007ffe0ff */
.L_x_12907:
[----:B------:R-:W-:Y:S05]  /*a9b0*/  BSYNC B0 ;  /* 0x0000000000007941 */ /* 0x000fea0003800000 */
.L_x_12906:
        /* <DEDUP_REMOVED lines=17> */
[----:B------:R-:W-:Y:S01]  /*aad0*/  IMAD.MOV.U32 R152, RZ, RZ, R0 ;  /* 0x000000ffff987224 */ /* 0x000fe200078e0000 */
[----:B-----5:R-:W-:Y:S01]  /*aae0*/  PRMT R165, RZ, 0x5410, R148 ;  /* 0x00005410ffa57816 */ /* 0x020fe20000000094 */
[----:B------:R-:W-:Y:S05]  /*aaf0*/  BRA `(.L_x_12994) ;  /* 0x0000058000007947 */ /* 0x000fea0003800000 */
.L_x_12993:
[C---:B-1----:R-:W-:Y:S01]  /*ab00*/  ISETP.NE.AND P4, PT, R0.reuse, 0x1, PT ;  /* 0x000000010000780c */ /* 0x042fe20003f85270 */
        /* <DEDUP_REMOVED lines=11> */
.L_x_12996:
[----:B------:R-:W-:Y:S02]  /*abc0*/  IMAD.MOV.U32 R10, RZ, RZ, R190 ;  /* 0x000000ffff0a7224 */ /* 0x000fe400078e00be */
.L_x_12997:
[----:B------:R-:W-:Y:S05]  /*abd0*/  BSYNC B2 ;  /* 0x0000000000027941 */ /* 0x000fea0003800000 */
.L_x_12995:
        /* <DEDUP_REMOVED lines=16> */
.L_x_13001:
[----:B------:R-:W-:Y:S05]  /*ace0*/  BSYNC B3 ;  /* 0x0000000000037941 */ /* 0x000fea0003800000 */
.L_x_13000:
        /* <DEDUP_REMOVED lines=44> */
.L_x_12999:
[----:B------:R-:W-:Y:S05]  /*afb0*/  BSYNC B2 ;  /* 0x0000000000027941 */ /* 0x000fea0003800000 */
.L_x_12998:
        /* <DEDUP_REMOVED lines=12> */
.L_x_12994:
[----:B------:R-:W-:Y:S05]  /*b080*/  BSYNC B1 ;  /* 0x0000000000017941 */ /* 0x000fea0003800000 */
.L_x_12992:
        /* <DEDUP_REMOVED lines=8> */
.L_x_13003:
        /* <DEDUP_REMOVED lines=12> */
.L_x_13006:
[----:B------:R-:W-:Y:S02]  /*b1d0*/  IMAD.MOV.U32 R0, RZ, RZ, R190 ;  /* 0x000000ffff007224 */ /* 0x000fe400078e00be */
.L_x_13007:
[----:B------:R-:W-:Y:S05]  /*b1e0*/  BSYNC B2 ;  /* 0x0000000000027941 */ /* 0x000fea0003800000 */
.L_x_13005:
        /* <DEDUP_REMOVED lines=16> */
.L_x_13011:
[----:B------:R-:W-:Y:S05]  /*b2f0*/  BSYNC B3 ;  /* 0x0000000000037941 */ /* 0x000fea0003800000 */
.L_x_13010:
        /* <DEDUP_REMOVED lines=44> */
.L_x_13009:
[----:B------:R-:W-:Y:S05]  /*b5c0*/  BSYNC B2 ;  /* 0x0000000000027941 */ /* 0x000fea0003800000 */
.L_x_13008:
[----:B------:R-:W1:Y:S01]  /*b5d0*/  I2F.U32 R0, R0 ;  /* 0x0000000000007306 */ /* 0x000e620000201000 */
[----:B------:R-:W-:Y:S01]  /*b5e0*/  HFMA2.MMA R11, -RZ, RZ, 0.1171875, 0 ;  /* 0x2f800000ff0b7435 */ /* 0x000fe200000001ff */
[----:B-----5:R-:W-:Y:S02]  /*b5f0*/  PRMT R152, RZ, 0x7610, R144 ;  /* 0x00007610ff987816 */ /* 0x020fe40000000090 */
        /* <DEDUP_REMOVED lines=8> */
.L_x_13004:
[----:B------:R-:W-:Y:S05]  /*b680*/  BSYNC B1 ;  /* 0x0000000000017941 */ /* 0x000fea0003800000 */
.L_x_13002:
        /* <DEDUP_REMOVED lines=8> */
.L_x_13013:
        /* <DEDUP_REMOVED lines=12> */
.L_x_13016:
[----:B------:R-:W-:Y:S02]  /*b7d0*/  IMAD.MOV.U32 R0, RZ, RZ, R190 ;  /* 0x000000ffff007224 */ /* 0x000fe400078e00be */
.L_x_13017:
[----:B------:R-:W-:Y:S05]  /*b7e0*/  BSYNC B2 ;  /* 0x0000000000027941 */ /* 0x000fea0003800000 */
.L_x_13015:
        /* <DEDUP_REMOVED lines=16> */
.L_x_13021:
[----:B------:R-:W-:Y:S05]  /*b8f0*/  BSYNC B3 ;  /* 0x0000000000037941 */ /* 0x000fea0003800000 */
.L_x_13020:
        /* <DEDUP_REMOVED lines=44> */
.L_x_13019:
[----:B------:R-:W-:Y:S05]  /*bbc0*/  BSYNC B2 ;  /* 0x0000000000027941 */ /* 0x000fea0003800000 */
.L_x_13018:
        /* <DEDUP_REMOVED lines=11> */
.L_x_13014:
[----:B------:R-:W-:Y:S05]  /*bc80*/  BSYNC B1 ;  /* 0x0000000000017941 */ /* 0x000fea0003800000 */
.L_x_13012:
        /* <DEDUP_REMOVED lines=8> */
.L_x_13023:
        /* <DEDUP_REMOVED lines=12> */
.L_x_13026:
[----:B------:R-:W-:Y:S02]  /*bdd0*/  IMAD.MOV.U32 R0, RZ, RZ, R190 ;  /* 0x000000ffff007224 */ /* 0x000fe400078e00be */
.L_x_13027:
[----:B------:R-:W-:Y:S05]  /*bde0*/  BSYNC B2 ;  /* 0x0000000000027941 */ /* 0x000fea0003800000 */
.L_x_13025:
        /* <DEDUP_REMOVED lines=16> */
.L_x_13031:
[----:B------:R-:W-:Y:S05]  /*bef0*/  BSYNC B3 ;  /* 0x0000000000037941 */ /* 0x000fea0003800000 */
.L_x_13030:
        /* <DEDUP_REMOVED lines=44> */
.L_x_13029:
[----:B------:R-:W-:Y:S05]  /*c1c0*/  BSYNC B2 ;  /* 0x0000000000027941 */ /* 0x000fea0003800000 */
.L_x_13028:
        /* <DEDUP_REMOVED lines=11> */
.L_x_13024:
[----:B------:R-:W-:Y:S05]  /*c280*/  BSYNC B1 ;  /* 0x0000000000017941 */ /* 0x000fea0003800000 */
.L_x_13022:
        /* <DEDUP_REMOVED lines=8> */
.L_x_13033:
        /* <DEDUP_REMOVED lines=12> */
.L_x_13036:
[----:B------:R-:W-:Y:S02]  /*c3d0*/  IMAD.MOV.U32 R0, RZ, RZ, R190 ;  /* 0x000000ffff007224 */ /* 0x000fe400078e00be */
.L_x_13037:
[----:B------:R-:W-:Y:S05]  /*c3e0*/  BSYNC B2 ;  /* 0x0000000000027941 */ /* 0x000fea0003800000 */
.L_x_13035:
        /* <DEDUP_REMOVED lines=16> */
.L_x_13041:
[----:B------:R-:W-:Y:S05]  /*c4f0*/  BSYNC B3 ;  /* 0x0000000000037941 */ /* 0x000fea0003800000 */
.L_x_13040:
        /* <DEDUP_REMOVED lines=44> */
.L_x_13039:
[----:B------:R-:W-:Y:S05]  /*c7c0*/  BSYNC B2 ;  /* 0x0000000000027941 */ /* 0x000fea0003800000 */
.L_x_13038:
        /* <DEDUP_REMOVED lines=11> */
.L_x_13034:
[----:B------:R-:W-:Y:S05]  /*c880*/  BSYNC B1 ;  /* 0x0000000000017941 */ /* 0x000fea0003800000 */
.L_x_13032:
        /* <DEDUP_REMOVED lines=8> */
.L_x_13043:
        /* <DEDUP_REMOVED lines=12> */
.L_x_13046:
[----:B------:R-:W-:Y:S02]  /*c9d0*/  IMAD.MOV.U32 R0, RZ, RZ, R190 ;  /* 0x000000ffff007224 */ /* 0x000fe400078e00be */
.L_x_13047:
[----:B------:R-:W-:Y:S05]  /*c9e0*/  BSYNC B2 ;  /* 0x0000000000027941 */ /* 0x000fea0003800000 */
.L_x_13045:
        /* <DEDUP_REMOVED lines=16> */
.L_x_13051:
[----:B------:R-:W-:Y:S05]  /*caf0*/  BSYNC B3 ;  /* 0x0000000000037941 */ /* 0x000fea0003800000 */
.L_x_13050:
        /* <DEDUP_REMOVED lines=44> */
.L_x_13049:
[----:B------:R-:W-:Y:S05]  /*cdc0*/  BSYNC B2 ;  /* 0x0000000000027941 */ /* 0x000fea0003800000 */
.L_x_13048:
        /* <DEDUP_REMOVED lines=11> */
.L_x_13044:
[----:B------:R-:W-:Y:S05]  /*ce80*/  BSYNC B1 ;  /* 0x0000000000017941 */ /* 0x000fea0003800000 */
.L_x_13042:
        /* <DEDUP_REMOVED lines=8> */
.L_x_13053:
        /* <DEDUP_REMOVED lines=12> */
.L_x_13056:
[----:B------:R-:W-:Y:S02]  /*cfd0*/  IMAD.MOV.U32 R0, RZ, RZ, R190 ;  /* 0x000000ffff007224 */ /* 0x000fe400078e00be */
.L_x_13057:
[----:B------:R-:W-:Y:S05]  /*cfe0*/  BSYNC B2 ;  /* 0x0000000000027941 */ /* 0x000fea0003800000 */
.L_x_13055:
        /* <DEDUP_REMOVED lines=16> */
.L_x_13061:
[----:B------:R-:W-:Y:S05]  /*d0f0*/  BSYNC B3 ;  /* 0x0000000000037941 */ /* 0x000fea0003800000 */
.L_x_13060:
        /* <DEDUP_REMOVED lines=44> */
.L_x_13059:
[----:B------:R-:W-:Y:S05]  /*d3c0*/  BSYNC B2 ;  /* 0x0000000000027941 */ /* 0x000fea0003800000 */
.L_x_13058:
        /* <DEDUP_REMOVED lines=11> */
.L_x_13054:
[----:B------:R-:W-:Y:S05]  /*d480*/  BSYNC B1 ;  /* 0x0000000000017941 */ /* 0x000fea0003800000 */
.L_x_13052:
        /* <DEDUP_REMOVED lines=8> */
.L_x_13063:
        /* <DEDUP_REMOVED lines=12> */
.L_x_13066:
[----:B------:R-:W-:Y:S02]  /*d5d0*/  IMAD.MOV.U32 R23, RZ, RZ, R190 ;  /* 0x000000ffff177224 */ /* 0x000fe400078e00be */
.L_x_13067:
[----:B------:R-:W-:Y:S05]  /*d5e0*/  BSYNC B2 ;  /* 0x0000000000027941 */ /* 0x000fea0003800000 */
.L_x_13065:
        /* <DEDUP_REMOVED lines=16> */
.L_x_13071:
[----:B------:R-:W-:Y:S05]  /*d6f0*/  BSYNC B3 ;  /* 0x0000000000037941 */ /* 0x000fea0003800000 */
.L_x_13070:
        /* <DEDUP_REMOVED lines=44> */
.L_x_13069:
[----:B------:R-:W-:Y:S05]  /*d9c0*/  BSYNC B2 ;  /* 0x0000000000027941 */ /* 0x000fea0003800000 */
.L_x_13068:
        /* <DEDUP_REMOVED lines=12> */
.L_x_13064:
[----:B------:R-:W-:Y:S05]  /*da90*/  BSYNC B1 ;  /* 0x0000000000017941 */ /* 0x000fea0003800000 */
.L_x_13062:
        /* <DEDUP_REMOVED lines=29> */
.L_x_13073:
[----:B------:R-:W-:Y:S05]  /*dc70*/  BSYNC B1 ;  /* 0x0000000000017941 */ /* 0x000fea0003800000 */
.L_x_13072:
[----:B------:R-:W-:Y:S02]  /*dc80*/  IADD3 R215, R215, 0x80, RZ ;  /* 0x00000080d7d77810 */ /* 0x000fe40007ffe0ff */
[----:B------:R-:W-:Y:S02]  /*dc90*/  IADD3 R214, R214, 0x80, RZ ;  /* 0x00000080d6d67810 */ /* 0x000fe40007ffe0ff */
.L_x_12991:
[----:B------:R-:W-:Y:S05]  /*dca0*/  BSYNC B0 ;  /* 0x0000000000007941 */ /* 0x000fea0003800000 */
.L_x_12990:
[----:B------:R-:W-:Y:S01]  /*dcb0*/  ISETP.NE.AND P2, PT, R206, RZ, PT ;  /* 0x000000ffce00720c */ /* 0x000fe20003f45270 */
[----:B------:R-:W-:-:S12]  /*dcc0*/  BSSY B0, `(.L_x_13074) ;  /* 0x000032d000007945 */ /* 0x000fd80003800000 */
[----:B------:R-:W-:Y:S05]  /*dcd0*/  @!P2 BRA `(.L_x_13075) ;  /* 0x000032b00000a947 */ /* 0x000fea0003800000 */
[----:B------:R-:W-:Y:S02]  /*dce0*/  ISETP.NE.U32.AND P2, PT, RZ, c[0x0][0x180], PT ;  /* 0x00006000ff007a0c */ /* 0x000fe40003f45070 */
[----:B-1----:R-:W-:Y:S02]  /*dcf0*/  @P1 MOV R155, 0x10 ;  /* 0x00000010009b1802 */ /* 0x002fe40000000f00 */
        /* <DEDUP_REMOVED lines=15> */
.L_x_13077:
        /* <DEDUP_REMOVED lines=12> */
.L_x_13080:
[----:B------:R-:W-:Y:S02]  /*deb0*/  MOV R10, R190 ;  /* 0x000000be000a7202 */ /* 0x000fe40000000f00 */
.L_x_13081:
[----:B------:R-:W-:Y:S05]  /*dec0*/  BSYNC B2 ;  /* 0x0000000000027941 */ /* 0x000fea0003800000 */
.L_x_13079:
        /* <DEDUP_REMOVED lines=16> */
.L_x_13085:
[----:B------:R-:W-:Y:S05]  /*dfd0*/  BSYNC B3 ;  /* 0x0000000000037941 */ /* 0x000fea0003800000 */
.L_x_13084:
        /* <DEDUP_REMOVED lines=44> */
.L_x_13083:
[----:B------:R-:W-:Y:S05]  /*e2a0*/  BSYNC B2 ;  /* 0x0000000000027941 */ /* 0x000fea0003800000 */
.L_x_13082:
        /* <DEDUP_REMOVED lines=12> */
.L_x_13078:
[----:B------:R-:W-:Y:S05]  /*e370*/  BSYNC B1 ;  /* 0x0000000000017941 */ /* 0x000fea0003800000 */
.L_x_13076:
        /* <DEDUP_REMOVED lines=8> */
.L_x_13087:
        /* <DEDUP_REMOVED lines=12> */
.L_x_13090:
[----:B------:R-:W-:Y:S02]  /*e4c0*/  IMAD.MOV.U32 R0, RZ, RZ, R190 ;  /* 0x000000ffff007224 */ /* 0x000fe400078e00be */
.L_x_13091:
[----:B------:R-:W-:Y:S05]  /*e4d0*/  BSYNC B2 ;  /* 0x0000000000027941 */ /* 0x000fea0003800000 */
.L_x_13089:
        /* <DEDUP_REMOVED lines=16> */
.L_x_13095:
[----:B------:R-:W-:Y:S05]  /*e5e0*/  BSYNC B3 ;  /* 0x0000000000037941 */ /* 0x000fea0003800000 */
.L_x_13094:
        /* <DEDUP_REMOVED lines=44> */
.L_x_13093:
[----:B------:R-:W-:Y:S05]  /*e8b0*/  BSYNC B2 ;  /* 0x0000000000027941 */ /* 0x000fea0003800000 */
.L_x_13092:
        /* <DEDUP_REMOVED lines=11> */
.L_x_13088:
[----:B------:R-:W-:Y:S05]  /*e970*/  BSYNC B1 ;  /* 0x0000000000017941 */ /* 0x000fea0003800000 */
.L_x_13086:
        /* <DEDUP_REMOVED lines=8> */
.L_x_13097:
        /* <DEDUP_REMOVED lines=12> */
.L_x_13100:
[----:B------:R-:W-:Y:S02]  /*eac0*/  MOV R0, R190 ;  /* 0x000000be00007202 */ /* 0x000fe40000000f00 */
.L_x_13101:
[----:B------:R-:W-:Y:S05]  /*ead0*/  BSYNC B2 ;  /* 0x0000000000027941 */ /* 0x000fea0003800000 */
.L_x_13099:
        /* <DEDUP_REMOVED lines=16> */
.L_x_13105:
[----:B------:R-:W-:Y:S05]  /*ebe0*/  BSYNC B3 ;  /* 0x0000000000037941 */ /* 0x000fea0003800000 */
.L_x_13104:
        /* <DEDUP_REMOVED lines=44> */
.L_x_13103:
[----:B------:R-:W-:Y:S05]  /*eeb0*/  BSYNC B2 ;  /* 0x0000000000027941 */ /* 0x000fea0003800000 */
.L_x_13102:
        /* <DEDUP_REMOVED lines=11> */
.L_x_13098:
[----:B------:R-:W-:Y:S05]  /*ef70*/  BSYNC B1 ;  /* 0x0000000000017941 */ /* 0x000fea0003800000 */
.L_x_13096:
        /* <DEDUP_REMOVED lines=8> */
.L_x_13107:
        /* <DEDUP_REMOVED lines=12> */
.L_x_13110:
[----:B------:R-:W-:Y:S02]  /*f0c0*/  IMAD.MOV.U32 R0, RZ, RZ, R190 ;  /* 0x000000ffff007224 */ /* 0x000fe400078e00be */
.L_x_13111:
[----:B------:R-:W-:Y:S05]  /*f0d0*/  BSYNC B2 ;  /* 0x0000000000027941 */ /* 0x000fea0003800000 */
.L_x_13109:
        /* <DEDUP_REMOVED lines=16> */
.L_x_13115:
[----:B------:R-:W-:Y:S05]  /*f1e0*/  BSYNC B3 ;  /* 0x0000000000037941 */ /* 0x000fea0003800000 */
.L_x_13114:
        /* <DEDUP_REMOVED lines=44> */
.L_x_13113:
[----:B------:R-:W-:Y:S05]  /*f4b0*/  BSYNC B2 ;  /* 0x0000000000027941 */ /* 0x000fea0003800000 */
.L_x_13112:
        /* <DEDUP_REMOVED lines=11> */
.L_x_13108:
[----:B------:R-:W-:Y:S05]  /*f570*/  BSYNC B1 ;  /* 0x0000000000017941 */ /* 0x000fea0003800000 */
.L_x_13106:
        /* <DEDUP_REMOVED lines=8> */
.L_x_13117:
        /* <DEDUP_REMOVED lines=12> */
.L_x_13120:
[----:B------:R-:W-:Y:S02]  /*f6c0*/  MOV R0, R190 ;  /* 0x000000be00007202 */ /* 0x000fe40000000f00 */
.L_x_13121:
[----:B------:R-:W-:Y:S05]  /*f6d0*/  BSYNC B2 ;  /* 0x0000000000027941 */ /* 0x000fea0003800000 */
.L_x_13119:
        /* <DEDUP_REMOVED lines=16> */
.L_x_13125:
[----:B------:R-:W-:Y:S05]  /*f7e0*/  BSYNC B3 ;  /* 0x0000000000037941 */ /* 0x000fea0003800000 */
.L_x_13124:
        /* <DEDUP_REMOVED lines=44> */
.L_x_13123:
[----:B------:R-:W-:Y:S05]  /*fab0*/  BSYNC B2 ;  /* 0x0000000000027941 */ /* 0x000fea0003800000 */
.L_x_13122:
        /* <DEDUP_REMOVED lines=11> */
.L_x_13118:
[----:B------:R-:W-:Y:S05]  /*fb70*/  BSYNC B1 ;  /* 0x0000000000017941 */ /* 0x000fea0003800000 */
.L_x_13116:
        /* <DEDUP_REMOVED lines=8> */
.L_x_13127:
        /* <DEDUP_REMOVED lines=12> */
.L_x_13130:
[----:B------:R-:W-:Y:S02]  /*fcc0*/  IMAD.MOV.U32 R0, RZ, RZ, R190 ;  /* 0x000000ffff007224 */ /* 0x000fe400078e00be */
.L_x_13131:
[----:B------:R-:W-:Y:S05]  /*fcd0*/  BSYNC B2 ;  /* 0x0000000000027941 */ /* 0x000fea0003800000 */
.L_x_13129:
        /* <DEDUP_REMOVED lines=16> */
.L_x_13135:
[----:B------:R-:W-:Y:S05]  /*fde0*/  BSYNC B3 ;  /* 0x0000000000037941 */ /* 0x000fea0003800000 */
.L_x_13134:
        /* <DEDUP_REMOVED lines=44> */
.L_x_13133:
[----:B------:R-:W-:Y:S05]  /*100b0*/  BSYNC B2 ;  /* 0x0000000000027941 */ /* 0x000fea0003800000 */
.L_x_13132:
        /* <DEDUP_REMOVED lines=11> */
.L_x_13128:
[----:B------:R-:W-:Y:S05]  /*10170*/  BSYNC B1 ;  /* 0x0000000000017941 */ /* 0x000fea0003800000 */
.L_x_13126:
        /* <DEDUP_REMOVED lines=8> */
.L_x_13137:
        /* <DEDUP_REMOVED lines=12> */
.L_x_13140:
[----:B------:R-:W-:Y:S02]  /*102c0*/  MOV R0, R190 ;  /* 0x000000be00007202 */ /* 0x000fe40000000f00 */
.L_x_13141:
[----:B------:R-:W-:Y:S05]  /*102d0*/  BSYNC B2 ;  /* 0x0000000000027941 */ /* 0x000fea0003800000 */
.L_x_13139:
        /* <DEDUP_REMOVED lines=16> */
.L_x_13145:
[----:B------:R-:W-:Y:S05]  /*103e0*/  BSYNC B3 ;  /* 0x0000000000037941 */ /* 0x000fea0003800000 */
.L_x_13144:
        /* <DEDUP_REMOVED lines=44> */
.L_x_13143:
[----:B------:R-:W-:Y:S05]  /*106b0*/  BSYNC B2 ;  /* 0x0000000000027941 */ /* 0x000fea0003800000 */
.L_x_13142:
        /* <DEDUP_REMOVED lines=11> */
.L_x_13138:
[----:B------:R-:W-:Y:S05]  /*10770*/  BSYNC B1 ;  /* 0x0000000000017941 */ /* 0x000fea0003800000 */
.L_x_13136:
        /* <DEDUP_REMOVED lines=8> */
.L_x_13147:
        /* <DEDUP_REMOVED lines=12> */
.L_x_13150:
[----:B------:R-:W-:Y:S02]  /*108c0*/  IMAD.MOV.U32 R23, RZ, RZ, R190 ;  /* 0x000000ffff177224 */ /* 0x000fe400078e00be */
.L_x_13151:
[----:B------:R-:W-:Y:S05]  /*108d0*/  BSYNC B2 ;  /* 0x0000000000027941 */ /* 0x000fea0003800000 */
.L_x_13149:
        /* <DEDUP_REMOVED lines=16> */
.L_x_13155:
[----:B------:R-:W-:Y:S05]  /*109e0*/  BSYNC B3 ;  /* 0x0000000000037941 */ /* 0x000fea0003800000 */
.L_x_13154:
        /* <DEDUP_REMOVED lines=44> */
.L_x_13153:
[----:B------:R-:W-:Y:S05]  /*10cb0*/  BSYNC B2 ;  /* 0x0000000000027941 */ /* 0x000fea0003800000 */
.L_x_13152:
        /* <DEDUP_REMOVED lines=12> */
.L_x_13148:
[----:B------:R-:W-:Y:S05]  /*10d80*/  BSYNC B1 ;  /* 0x0000000000017941 */ /* 0x000fea0003800000 */
.L_x_13146:
        /* <DEDUP_REMOVED lines=29> */
.L_x_13157:
[----:B------:R-:W-:Y:S05]  /*10f60*/  BSYNC B1 ;  /* 0x0000000000017941 */ /* 0x000fea0003800000 */
.L_x_13156:
[----:B------:R-:W-:Y:S02]  /*10f70*/  IADD3 R215, R215, 0x80, RZ ;  /* 0x00000080d7d77810 */ /* 0x000fe40007ffe0ff */
[----:B------:R-:W-:Y:S02]  /*10f80*/  IADD3 R214, R214, 0x80, RZ ;  /* 0x00000080d6d67810 */ /* 0x000fe40007ffe0ff */
.L_x_13075:
[----:B------:R-:W-:Y:S05]  /*10f90*/  BSYNC B0 ;  /* 0x0000000000007941 */ /* 0x000fea0003800000 */
.L_x_13074:
        /* <DEDUP_REMOVED lines=14> */
[----:B-1----:R-:W-:Y:S01]  /*11080*/  IMAD.MOV.U32 R181, RZ, RZ, RZ ;  /* 0x000000ffffb57224 */ /* 0x002fe200078e00ff */
[----:B------:R-:W-:Y:S01]  /*11090*/  MOV R152, R0 ;  /* 0x0000000000987202 */ /* 0x000fe20000000f00 */
[----:B------:R-:W-:Y:S05]  /*110a0*/  @!P2 BRA `(.L_x_13162) ;  /* 0x000005b00000a947 */ /* 0x000fea0003800000 */
[----:B------:R-:W-:Y:S01]  /*110b0*/  IMAD.MOV.U32 R152, RZ, RZ, R0 ;  /* 0x000000ffff987224 */ /* 0x000fe200078e0000 */
[----:B-----5:R-:W-:Y:S01]  /*110c0*/  PRMT R181, RZ, 0x5410, R148 ;  /* 0x00005410ffb57816 */ /* 0x020fe20000000094 */
[----:B------:R-:W-:Y:S05]  /*110d0*/  BRA `(.L_x_13162) ;  /* 0x0000058000007947 */ /* 0x000fea0003800000 */
.L_x_13161:
        /* <DEDUP_REMOVED lines=12> */
.L_x_13164:
[----:B------:R-:W-:Y:S02]  /*111a0*/  IMAD.MOV.U32 R10, RZ, RZ, R190 ;  /* 0x000000ffff0a7224 */ /* 0x000fe400078e00be */
.L_x_13165:
[----:B------:R-:W-:Y:S05]  /*111b0*/  BSYNC B2 ;  /* 0x0000000000027941 */ /* 0x000fea0003800000 */
.L_x_13163:
        /* <DEDUP_REMOVED lines=16> */
.L_x_13169:
[----:B------:R-:W-:Y:S05]  /*112c0*/  BSYNC B3 ;  /* 0x0000000000037941 */ /* 0x000fea0003800000 */
.L_x_13168:
        /* <DEDUP_REMOVED lines=44> */
.L_x_13167:
[----:B------:R-:W-:Y:S05]  /*11590*/  BSYNC B2 ;  /* 0x0000000000027941 */ /* 0x000fea0003800000 */
.L_x_13166:
[----:B------:R1:W2:Y:S01]  /*115a0*/  I2F.U32 R0, R10 ;  /* 0x0000000a00007306 */ /* 0x0002a20000201000 */
[----:B------:R-:W-:Y:S01]  /*115b0*/  HFMA2.MMA R153, -RZ, RZ, 0.1171875, 0 ;  /* 0x2f800000ff997435 */ /* 0x000fe200000001ff */
[----:B-1---5:R-:W-:-:S09]  /*115c0*/  PRMT R10, RZ, 0x5410, R144 ;  /* 0x00005410ff0a7816 */ /* 0x022fd20000000090 */
        /* <DEDUP_REMOVED lines=9> */
.L_x_13162:
[----:B------:R-:W-:Y:S05]  /*11660*/  BSYNC B1 ;  /* 0x0000000000017941 */ /* 0x000fea0003800000 */
.L_x_13160:
        /* <DEDUP_REMOVED lines=8> */
.L_x_13171:
        /* <DEDUP_REMOVED lines=12> */
.L_x_13174:
[----:B------:R-:W-:Y:S02]  /*117b0*/  IMAD.MOV.U32 R0, RZ, RZ, R190 ;  /* 0x000000ffff007224 */ /* 0x000fe400078e00be */
.L_x_13175:
[----:B------:R-:W-:Y:S05]  /*117c0*/  BSYNC B2 ;  /* 0x0000000000027941 */ /* 0x000fea0003800000 */
.L_x_13173:
        /* <DEDUP_REMOVED lines=16> */
.L_x_13179:
[----:B------:R-:W-:Y:S05]  /*118d0*/  BSYNC B3 ;  /* 0x0000000000037941 */ /* 0x000fea0003800000 */
.L_x_13178:
        /* <DEDUP_REMOVED lines=44> */
.L_x_13177:
[----:B------:R-:W-:Y:S05]  /*11ba0*/  BSYNC B2 ;  /* 0x0000000000027941 */ /* 0x000fea0003800000 */
.L_x_13176:
        /* <DEDUP_REMOVED lines=11> */
.L_x_13172:
[----:B------:R-:W-:Y:S05]  /*11c60*/  BSYNC B1 ;  /* 0x0000000000017941 */ /* 0x000fea0003800000 */
.L_x_13170:
        /* <DEDUP_REMOVED lines=8> */
.L_x_13181:
        /* <DEDUP_REMOVED lines=12> */
.L_x_13184:
[----:B------:R-:W-:Y:S02]  /*11db0*/  IMAD.MOV.U32 R0, RZ, RZ, R190 ;  /* 0x000000ffff007224 */ /* 0x000fe400078e00be */
.L_x_13185:
[----:B------:R-:W-:Y:S05]  /*11dc0*/  BSYNC B2 ;  /* 0x0000000000027941 */ /* 0x000fea0003800000 */
.L_x_13183:
        /* <DEDUP_REMOVED lines=16> */
.L_x_13189:
[----:B------:R-:W-:Y:S05]  /*11ed0*/  BSYNC B3 ;  /* 0x0000000000037941 */ /* 0x000fea0003800000 */
.L_x_13188:
        /* <DEDUP_REMOVED lines=44> */
.L_x_13187:
[----:B------:R-:W-:Y:S05]  /*121a0*/  BSYNC B2 ;  /* 0x0000000000027941 */ /* 0x000fea0003800000 */
.L_x_13186:
        /* <DEDUP_REMOVED lines=11> */
.L_x_13182:
[----:B------:R-:W-:Y:S05]  /*12260*/  BSYNC B1 ;  /* 0x0000000000017941 */ /* 0x000fea0003800000 */
.L_x_13180:
        /* <DEDUP_REMOVED lines=8> */
.L_x_13191:
        /* <DEDUP_REMOVED lines=12> */
.L_x_13194:
[----:B------:R-:W-:Y:S02]  /*123b0*/  IMAD.MOV.U32 R0, RZ, RZ, R190 ;  /* 0x000000ffff007224 */ /* 0x000fe400078e00be */
.L_x_13195:
[----:B------:R-:W-:Y:S05]  /*123c0*/  BSYNC B2 ;  /* 0x0000000000027941 */ /* 0x000fea0003800000 */
.L_x_13193:
        /* <DEDUP_REMOVED lines=16> */
.L_x_13199:
[----:B------:R-:W-:Y:S05]  /*124d0*/  BSYNC B3 ;  /* 0x0000000000037941 */ /* 0x000fea0003800000 */
.L_x_13198:
        /* <DEDUP_REMOVED lines=44> */
.L_x_13197:
[----:B------:R-:W-:Y:S05]  /*127a0*/  BSYNC B2 ;  /* 0x0000000000027941 */ /* 0x000fea0003800000 */
.L_x_13196:
        /* <DEDUP_REMOVED lines=11> */
.L_x_13192:
[----:B------:R-:W-:Y:S05]  /*12860*/  BSYNC B1 ;  /* 0x0000000000017941 */ /* 0x000fea0003800000 */
.L_x_13190:
        /* <DEDUP_REMOVED lines=8> */
.L_x_13201:
        /* <DEDUP_REMOVED lines=12> */
.L_x_13204:
[----:B------:R-:W-:Y:S02]  /*129b0*/  IMAD.MOV.U32 R0, RZ, RZ, R190 ;  /* 0x000000ffff007224 */ /* 0x000fe400078e00be */
.L_x_13205:
[----:B------:R-:W-:Y:S05]  /*129c0*/  BSYNC B2 ;  /* 0x0000000000027941 */ /* 0x000fea0003800000 */
.L_x_13203:
        /* <DEDUP_REMOVED lines=16> */
.L_x_13209:
[----:B------:R-:W-:Y:S05]  /*12ad0*/  BSYNC B3 ;  /* 0x0000000000037941 */ /* 0x000fea0003800000 */
.L_x_13208:
        /* <DEDUP_REMOVED lines=44> */
.L_x_13207:
[----:B------:R-:W-:Y:S05]  /*12da0*/  BSYNC B2 ;  /* 0x0000000000027941 */ /* 0x000fea0003800000 */
.L_x_13206:
        /* <DEDUP_REMOVED lines=11> */
.L_x_13202:
[----:B------:R-:W-:Y:S05]  /*12e60*/  BSYNC B1 ;  /* 0x0000000000017941 */ /* 0x000fea0003800000 */
.L_x_13200:
        /* <DEDUP_REMOVED lines=8> */
.L_x_13211:
        /* <DEDUP_REMOVED lines=12> */
.L_x_13214:
[----:B------:R-:W-:Y:S02]  /*12fb0*/  IMAD.MOV.U32 R0, RZ, RZ, R190 ;  /* 0x000000ffff007224 */ /* 0x000fe400078e00be */
.L_x_13215:
[----:B------:R-:W-:Y:S05]  /*12fc0*/  BSYNC B2 ;  /* 0x0000000000027941 */ /* 0x000fea0003800000 */
.L_x_13213:
        /* <DEDUP_REMOVED lines=16> */
.L_x_13219:
[----:B------:R-:W-:Y:S05]  /*130d0*/  BSYNC B3 ;  /* 0x0000000000037941 */ /* 0x000fea0003800000 */
.L_x_13218:
        /* <DEDUP_REMOVED lines=44> */
.L_x_13217:
[----:B------:R-:W-:Y:S05]  /*133a0*/  BSYNC B2 ;  /* 0x0000000000027941 */ /* 0x000fea0003800000 */
.L_x_13216:
        /* <DEDUP_REMOVED lines=11> */
.L_x_13212:
[----:B------:R-:W-:Y:S05]  /*13460*/  BSYNC B1 ;  /* 0x0000000000017941 */ /* 0x000fea0003800000 */
.L_x_13210:
        /* <DEDUP_REMOVED lines=8> */
.L_x_13221:
        /* <DEDUP_REMOVED lines=12> */
.L_x_13224:
[----:B------:R-:W-:Y:S02]  /*135b0*/  IMAD.MOV.U32 R0, RZ, RZ, R190 ;  /* 0x000000ffff007224 */ /* 0x000fe400078e00be */
.L_x_13225:
[----:B------:R-:W-:Y:S05]  /*135c0*/  BSYNC B2 ;  /* 0x0000000000027941 */ /* 0x000fea0003800000 */
.L_x_13223:
        /* <DEDUP_REMOVED lines=16> */
.L_x_13229:
[----:B------:R-:W-:Y:S05]  /*136d0*/  BSYNC B3 ;  /* 0x0000000000037941 */ /* 0x000fea0003800000 */
.L_x_13228:
        /* <DEDUP_REMOVED lines=44> */
.L_x_13227:
[----:B------:R-:W-:Y:S05]  /*139a0*/  BSYNC B2 ;  /* 0x0000000000027941 */ /* 0x000fea0003800000 */
.L_x_13226:
        /* <DEDUP_REMOVED lines=11> */
.L_x_13222:
[----:B------:R-:W-:Y:S05]  /*13a60*/  BSYNC B1 ;  /* 0x0000000000017941 */ /* 0x000fea0003800000 */
.L_x_13220:
        /* <DEDUP_REMOVED lines=8> */
.L_x_13231:
        /* <DEDUP_REMOVED lines=12> */
.L_x_13234:
[----:B------:R-:W-:Y:S02]  /*13bb0*/  IMAD.MOV.U32 R23, RZ, RZ, R190 ;  /* 0x000000ffff177224 */ /* 0x000fe400078e00be */
.L_x_13235:
[----:B------:R-:W-:Y:S05]  /*13bc0*/  BSYNC B2 ;  /* 0x0000000000027941 */ /* 0x000fea0003800000 */
.L_x_13233:
        /* <DEDUP_REMOVED lines=16> */
.L_x_13239:
[----:B------:R-:W-:Y:S05]  /*13cd0*/  BSYNC B3 ;  /* 0x0000000000037941 */ /* 0x000fea0003800000 */
.L_x_13238:
        /* <DEDUP_REMOVED lines=44> */
.L_x_13237:
[----:B------:R-:W-:Y:S05]  /*13fa0*/  BSYNC B2 ;  /* 0x0000000000027941 */ /* 0x000fea0003800000 */
.L_x_13236:
        /* <DEDUP_REMOVED lines=12> */
.L_x_13232:
[----:B------:R-:W-:Y:S05]  /*14070*/  BSYNC B1 ;  /* 0x0000000000017941 */ /* 0x000fea0003800000 */
.L_x_13230:
        /* <DEDUP_REMOVED lines=29> */
.L_x_13241:
[----:B------:R-:W-:Y:S05]  /*14250*/  BSYNC B1 ;  /* 0x0000000000017941 */ /* 0x000fea0003800000 */
.L_x_13240:
[----:B------:R-:W-:Y:S02]  /*14260*/  IADD3 R215, R215, 0x80, RZ ;  /* 0x00000080d7d77810 */ /* 0x000fe40007ffe0ff */
[----:B------:R-:W-:Y:S02]  /*14270*/  IADD3 R214, R214, 0x80, RZ ;  /* 0x00000080d6d67810 */ /* 0x000fe40007ffe0ff */
.L_x_13159:
[----:B------:R-:W-:Y:S05]  /*14280*/  BSYNC B0 ;  /* 0x0000000000007941 */ /* 0x000fea0003800000 */
.L_x_13158:
        /* <DEDUP_REMOVED lines=20> */
.L_x_13245:
        /* <DEDUP_REMOVED lines=12> */
.L_x_13248:
[----:B------:R-:W-:Y:S02]  /*14490*/  IMAD.MOV.U32 R10, RZ, RZ, R190 ;  /* 0x000000ffff0a7224 */ /* 0x000fe400078e00be */
.L_x_13249:
[----:B------:R-:W-:Y:S05]  /*144a0*/  BSYNC B2 ;  /* 0x0000000000027941 */ /* 0x000fea0003800000 */
.L_x_13247:
        /* <DEDUP_REMOVED lines=16> */
.L_x_13253:
[----:B------:R-:W-:Y:S05]  /*145b0*/  BSYNC B3 ;  /* 0x0000000000037941 */ /* 0x000fea0003800000 */
.L_x_13252:
        /* <DEDUP_REMOVED lines=43> */
.L_x_13251:
[----:B------:R-:W-:Y:S05]  /*14870*/  BSYNC B2 ;  /* 0x0000000000027941 */ /* 0x000fea0003800000 */
.L_x_13250:
        /* <DEDUP_REMOVED lines=12> */
.L_x_13246:
[----:B------:R-:W-:Y:S05]  /*14940*/  BSYNC B1 ;  /* 0x0000000000017941 */ /* 0x000fea0003800000 */
.L_x_13244:
        /* <DEDUP_REMOVED lines=8> */
.L_x_13255:
        /* <DEDUP_REMOVED lines=12> */
.L_x_13258:
[----:B------:R-:W-:Y:S02]  /*14a90*/  IMAD.MOV.U32 R0, RZ, RZ, R190 ;  /* 0x000000ffff007224 */ /* 0x000fe400078e00be */
.L_x_13259:
[----:B------:R-:W-:Y:S05]  /*14aa0*/  BSYNC B2 ;  /* 0x0000000000027941 */ /* 0x000fea0003800000 */
.L_x_13257:
        /* <DEDUP_REMOVED lines=16> */
.L_x_13263:
[----:B------:R-:W-:Y:S05]  /*14bb0*/  BSYNC B3 ;  /* 0x0000000000037941 */ /* 0x000fea0003800000 */
.L_x_13262:
        /* <DEDUP_REMOVED lines=43> */
.L_x_13261:
[----:B------:R-:W-:Y:S05]  /*14e70*/  BSYNC B2 ;  /* 0x0000000000027941 */ /* 0x000fea0003800000 */
.L_x_13260:
        /* <DEDUP_REMOVED lines=11> */
.L_x_13256:
[----:B------:R-:W-:Y:S05]  /*14f30*/  BSYNC B1 ;  /* 0x0000000000017941 */ /* 0x000fea0003800000 */
.L_x_13254:
        /* <DEDUP_REMOVED lines=8> */
.L_x_13265:
        /* <DEDUP_REMOVED lines=12> */
.L_x_13268:
[----:B------:R-:W-:Y:S02]  /*15080*/  MOV R0, R190 ;  /* 0x000000be00007202 */ /* 0x000fe40000000f00 */
.L_x_13269:
[----:B------:R-:W-:Y:S05]  /*15090*/  BSYNC B2 ;  /* 0x0000000000027941 */ /* 0x000fea0003800000 */
.L_x_13267:
        /* <DEDUP_REMOVED lines=16> */
.L_x_13273:
[----:B------:R-:W-:Y:S05]  /*151a0*/  BSYNC B3 ;  /* 0x0000000000037941 */ /* 0x000fea0003800000 */
.L_x_13272:
        /* <DEDUP_REMOVED lines=44> */
.L_x_13271:
[----:B------:R-:W-:Y:S05]  /*15470*/  BSYNC B2 ;  /* 0x0000000000027941 */ /* 0x000fea0003800000 */
.L_x_13270:
        /* <DEDUP_REMOVED lines=11> */
.L_x_13266:
[----:B------:R-:W-:Y:S05]  /*15530*/  BSYNC B1 ;  /* 0x0000000000017941 */ /* 0x000fea0003800000 */
.L_x_13264:
        /* <DEDUP_REMOVED lines=8> */
.L_x_13275:
        /* <DEDUP_REMOVED lines=12> */
.L_x_13278:
[----:B------:R-:W-:Y:S02]  /*15680*/  IMAD.MOV.U32 R0, RZ, RZ, R190 ;  /* 0x000000ffff007224 */ /* 0x000fe400078e00be */
.L_x_13279:
[----:B------:R-:W-:Y:S05]  /*15690*/  BSYNC B2 ;  /* 0x0000000000027941 */ /* 0x000fea0003800000 */
.L_x_13277:
        /* <DEDUP_REMOVED lines=16> */
.L_x_13283:
[----:B------:R-:W-:Y:S05]  /*157a0*/  BSYNC B3 ;  /* 0x0000000000037941 */ /* 0x000fea0003800000 */
.L_x_13282:
        /* <DEDUP_REMOVED lines=44> */
.L_x_13281:
[----:B------:R-:W-:Y:S05]  /*15a70*/  BSYNC B2 ;  /* 0x0000000000027941 */ /* 0x000fea0003800000 */
.L_x_13280:
        /* <DEDUP_REMOVED lines=11> */
.L_x_13276:
[----:B------:R-:W-:Y:S05]  /*15b30*/  BSYNC B1 ;  /* 0x0000000000017941 */ /* 0x000fea0003800000 */
.L_x_13274:
        /* <DEDUP_REMOVED lines=8> */
.L_x_13285:
        /* <DEDUP_REMOVED lines=12> */
.L_x_13288:
[----:B------:R-:W-:Y:S02]  /*15c80*/  MOV R0, R190 ;  /* 0x000000be00007202 */ /* 0x000fe40000000f00 */
.L_x_13289:
[----:B------:R-:W-:Y:S05]  /*15c90*/  BSYNC B2 ;  /* 0x0000000000027941 */ /* 0x000fea0003800000 */
.L_x_13287:
        /* <DEDUP_REMOVED lines=16> */
.L_x_13293:
[----:B------:R-:W-:Y:S05]  /*15da0*/  BSYNC B3 ;  /* 0x0000000000037941 */ /* 0x000fea0003800000 */
.L_x_13292:
        /* <DEDUP_REMOVED lines=44> */
.L_x_13291:
[----:B------:R-:W-:Y:S05]  /*16070*/  BSYNC B2 ;  /* 0x0000000000027941 */ /* 0x000fea0003800000 */
.L_x_13290:
        /* <DEDUP_REMOVED lines=11> */
.L_x_13286:
[----:B------:R-:W-:Y:S05]  /*16130*/  BSYNC B1 ;  /* 0x0000000000017941 */ /* 0x000fea0003800000 */
.L_x_13284:
        /* <DEDUP_REMOVED lines=8> */
.L_x_13295:
        /* <DEDUP_REMOVED lines=12> */
.L_x_13298:
[----:B------:R-:W-:Y:S02]  /*16280*/  IMAD.MOV.U32 R0, RZ, RZ, R190 ;  /* 0x000000ffff007224 */ /* 0x000fe400078e00be */
.L_x_13299:
[----:B------:R-:W-:Y:S05]  /*16290*/  BSYNC B2 ;  /* 0x0000000000027941 */ /* 0x000fea0003800000 */
.L_x_13297:
        /* <DEDUP_REMOVED lines=16> */
.L_x_13303:
[----:B------:R-:W-:Y:S05]  /*163a0*/  BSYNC B3 ;  /* 0x0000000000037941 */ /* 0x000fea0003800000 */
.L_x_13302:
        /* <DEDUP_REMOVED lines=44> */
.L_x_13301:
[----:B------:R-:W-:Y:S05]  /*16670*/  BSYNC B2 ;  /* 0x0000000000027941 */ /* 0x000fea0003800000 */
.L_x_13300:
        /* <DEDUP_REMOVED lines=11> */
.L_x_13296:
[----:B------:R-:W-:Y:S05]  /*16730*/  BSYNC B1 ;  /* 0x0000000000017941 */ /* 0x000fea0003800000 */
.L_x_13294:
        /* <DEDUP_REMOVED lines=8> */
.L_x_13305:
        /* <DEDUP_REMOVED lines=12> */
.L_x_13308:
[----:B------:R-:W-:Y:S02]  /*16880*/  MOV R0, R190 ;  /* 0x000000be00007202 */ /* 0x000fe40000000f00 */
.L_x_13309:
[----:B------:R-:W-:Y:S05]  /*16890*/  BSYNC B2 ;  /* 0x0000000000027941 */ /* 0x000fea0003800000 */
.L_x_13307:
        /* <DEDUP_REMOVED lines=16> */
.L_x_13313:
[----:B------:R-:W-:Y:S05]  /*169a0*/  BSYNC B3 ;  /* 0x0000000000037941 */ /* 0x000fea0003800000 */
.L_x_13312:
        /* <DEDUP_REMOVED lines=44> */
.L_x_13311:
[----:B------:R-:W-:Y:S05]  /*16c70*/  BSYNC B2 ;  /* 0x0000000000027941 */ /* 0x000fea0003800000 */
.L_x_13310:
        /* <DEDUP_REMOVED lines=11> */
.L_x_13306:
[----:B------:R-:W-:Y:S05]  /*16d30*/  BSYNC B1 ;  /* 0x0000000000017941 */ /* 0x000fea0003800000 */
.L_x_13304:
        /* <DEDUP_REMOVED lines=8> */
.L_x_13315:
        /* <DEDUP_REMOVED lines=12> */
.L_x_13318:
[----:B------:R-:W-:Y:S02]  /*16e80*/  IMAD.MOV.U32 R23, RZ, RZ, R190 ;  /* 0x000000ffff177224 */ /* 0x000fe400078e00be */
.L_x_13319:
[----:B------:R-:W-:Y:S05]  /*16e90*/  BSYNC B2 ;  /* 0x0000000000027941 */ /* 0x000fea0003800000 */
.L_x_13317:
        /* <DEDUP_REMOVED lines=16> */
.L_x_13323:
[----:B------:R-:W-:Y:S05]  /*16fa0*/  BSYNC B3 ;  /* 0x0000000000037941 */ /* 0x000fea0003800000 */
.L_x_13322:
        /* <DEDUP_REMOVED lines=44> */
.L_x_13321:
[----:B------:R-:W-:Y:S05]  /*17270*/  BSYNC B2 ;  /* 0x0000000000027941 */ /* 0x000fea0003800000 */
.L_x_13320:
        /* <DEDUP_REMOVED lines=10> */
[----:B------:R-:W-:Y:S01]  /*17320*/  @P2 FADD.FTZ R203, R154, R203 ;  /* 0x000000cb9acb2221 */ /* 0x000fe20000010000 */
[----:B------:R-:W-:Y:S02]  /*17330*/  PRMT R23, R152, 0x7610, R23 ;  /* 0x0000761098177816 */ /* 0x000fe40000000017 */
.L_x_13316:
[----:B------:R-:W-:Y:S05]  /*17340*/  BSYNC B1 ;  /* 0x0000000000017941 */ /* 0x000fea0003800000 */
.L_x_13314:
        /* <DEDUP_REMOVED lines=28> */
.L_x_13243:
[----:B------:R-:W-:Y:S05]  /*17510*/  BSYNC B0 ;  /* 0x0000000000007941 */ /* 0x000fea0003800000 */
.L_x_13242:
        /* <DEDUP_REMOVED lines=69> */
.L_x_13342:
        /* <DEDUP_REMOVED lines=133> */
.L_x_13343:
        /* <DEDUP_REMOVED lines=12> */
[----:B------:R-:W-:Y:S01]  /*18280*/  IMAD.MOV.U32 R214, RZ, RZ, RZ ;  /* 0x000000ffffd67224 */ /* 0x000fe200078e00ff */
        /* <DEDUP_REMOVED lines=95> */
.L_x_13329:
[----:B------:R-:W-:Y:S05]  /*18880*/  BSYNC B1 ;  /* 0x0000000000017941 */ /* 0x000fea0003800000 */
.L_x_13328:
        /* <DEDUP_REMOVED lines=35> */
.L_x_13331:
[----:B------:R-:W-:Y:S05]  /*18ac0*/  BSYNC B1 ;  /* 0x0000000000017941 */ /* 0x000fea0003800000 */
.L_x_13330:
        /* <DEDUP_REMOVED lines=35> */
.L_x_13333:
[----:B------:R-:W-:Y:S05]  /*18d00*/  BSYNC B1 ;  /* 0x0000000000017941 */ /* 0x000fea0003800000 */
.L_x_13332:
        /* <DEDUP_REMOVED lines=35> */
.L_x_13335:
[----:B------:R-:W-:Y:S05]  /*18f40*/  BSYNC B1 ;  /* 0x0000000000017941 */ /* 0x000fea0003800000 */
.L_x_13334:
        /* <DEDUP_REMOVED lines=35> */
.L_x_13337:
[----:B------:R-:W-:Y:S05]  /*19180*/  BSYNC B1 ;  /* 0x0000000000017941 */ /* 0x000fea0003800000 */
.L_x_13336:
        /* <DEDUP_REMOVED lines=35> */
.L_x_13339:
[----:B------:R-:W-:Y:S05]  /*193c0*/  BSYNC B1 ;  /* 0x0000000000017941 */ /* 0x000fea0003800000 */
.L_x_13338:
        /* <DEDUP_REMOVED lines=33> */
.L_x_13327:
[----:B0-----:R-:W-:Y:S05]  /*195e0*/  BSYNC B0 ;  /* 0x0000000000007941 */ /* 0x001fea0003800000 */
.L_x_13326:
[----:B------:R-:W-:Y:S02]  /*195f0*/  LOP3.LUT P1, RZ, R8, 0xff, RZ, 0xc0, !PT ;  /* 0x000000ff08ff7812 */ /* 0x000fe4000782c0ff */
[----:B------:R-:W-:Y:S02]  /*19600*/  IADD3 R202, R202, c[0x0][0x160], RZ ;  /* 0x00005800caca7a10 */ /* 0x000fe40007ffe0ff */
[----:B------:R-:W-:Y:S02]  /*19610*/  SEL R8, RZ, 0x1, P1 ;  /* 0x00000001ff087807 */ /* 0x000fe40000800000 */
[----:B------:R-:W-:-:S13]  /*19620*/  ISETP.GE.AND P1, PT, R202, c[0x0][0x164], PT ;  /* 0x00005900ca007a0c */ /* 0x000fda0003f26270 */
[----:B------:R-:W-:Y:S01]  /*19630*/  @P1 CALL.REL.NOINC `(.L_x_13340) ;  /* 0x0000001000001944 */ /* 0x000fe20003c00000 */
[----:B------:R-:W-:Y:S05]  /*19640*/  BRA `(.L_x_13341) ;  /* 0xfffe799000007947 */ /* 0x000fea000383ffff */
.L_x_13340:
[----:B------:R-:W-:Y:S05]  /*19650*/  EXIT ;  /* 0x000000000000794d */ /* 0x000fea0003800000 */
.L_x_13324:
[----:B------:R-:W-:Y:S01]  /*19660*/  HFMA2.MMA R216, -RZ, RZ, 0, 5.9604644775390625e-08 ;  /* 0x00000001ffd87435 */ /* 0x000fe200000001ff */
[----:B------:R-:W-:Y:S01]  /*19670*/  IMAD.MOV.U32 R153, RZ, RZ, R152 ;  /* 0x000000ffff997224 */ /* 0x000fe200078e0098 */
[----:B------:R-:W-:Y:S01]  /*19680*/  MOV R154, 0x196c0 ;  /* 0x000196c0009a7802 */ /* 0x000fe20000000f00 */
[----:B------:R-:W-:Y:S02]  /*19690*/  IMAD.MOV.U32 R214, RZ, RZ, 0x1f ;  /* 0x0000001fffd67424 */ /* 0x000fe400078e00ff */
[----:B------:R-:W-:Y:S02]  /*196a0*/  IMAD.MOV.U32 R215, RZ, RZ, -0x1 ;  /* 0xffffffffffd77424 */ /* 0x000fe400078e00ff */
[----:B0----5:R-:W-:Y:S05]  /*196b0*/  CALL.REL.NOINC `($__internal_42_$__cuda_sm70_shflsync_bfly_p) ;  /* 0x00000ab000007944 */ /* 0x021fea0003c00000 */
[----:B01----:R-:W-:Y:S01]  /*196c0*/  IMAD.MOV.U32 R153, RZ, RZ, R216 ;  /* 0x000000ffff997224 */ /* 0x003fe200078e00d8 */
[----:B------:R-:W-:Y:S05]  /*196d0*/  BRA `(.L_x_13342) ;  /* 0xffffe29000007947 */ /* 0x000fea000383ffff */
.L_x_13325:
[----:B------:R-:W-:Y:S01]  /*196e0*/  MOV R216, 0x2 ;  /* 0x0000000200d87802 */ /* 0x000fe20000000f00 */
[----:B------:R-:W-:Y:S01]  /*196f0*/  IMAD.MOV.U32 R214, RZ, RZ, 0x1f ;  /* 0x0000001fffd67424 */ /* 0x000fe200078e00ff */
[----:B------:R-:W-:Y:S01]  /*19700*/  MOV R154, 0x19730 ;  /* 0x00019730009a7802 */ /* 0x000fe20000000f00 */
[----:B------:R-:W-:Y:S02]  /*19710*/  IMAD.MOV.U32 R215, RZ, RZ, -0x1 ;  /* 0xffffffffffd77424 */ /* 0x000fe400078e00ff */
[----:B01---5:R-:W-:Y:S05]  /*19720*/  CALL.REL.NOINC `($__internal_42_$__cuda_sm70_shflsync_bfly_p) ;  /* 0x00000a4000007944 */ /* 0x023fea0003c00000 */
[----:B0-----:R-:W-:Y:S01]  /*19730*/  HFMA2.MMA R214, -RZ, RZ, 0, 1.847743988037109375e-06 ;  /* 0x0000001fffd67435 */ /* 0x001fe200000001ff */
[----:B-1----:R-:W-:Y:S01]  /*19740*/  FADD.FTZ R153, R153, R216 ;  /* 0x000000d899997221 */ /* 0x002fe20000010000 */
[----:B------:R-:W-:Y:S01]  /*19750*/  MOV R154, 0x19790 ;  /* 0x00019790009a7802 */ /* 0x000fe20000000f00 */
[----:B------:R-:W-:-:S02]  /*19760*/  IMAD.MOV.U32 R216, RZ, RZ, 0x4 ;  /* 0x00000004ffd87424 */ /* 0x000fc400078e00ff */
[----:B------:R-:W-:Y:S02]  /*19770*/  IMAD.MOV.U32 R215, RZ, RZ, -0x1 ;  /* 0xffffffffffd77424 */ /* 0x000fe400078e00ff */
[----:B------:R-:W-:Y:S05]  /*19780*/  CALL.REL.NOINC `($__internal_42_$__cuda_sm70_shflsync_bfly_p) ;  /* 0x000009e000007944 */ /* 0x000fea0003c00000 */
[----:B01----:R-:W-:Y:S01]  /*19790*/  FADD.FTZ R153, R153, R216 ;  /* 0x000000d899997221 */ /* 0x003fe20000010000 */
[----:B------:R-:W-:Y:S01]  /*197a0*/  MOV R215, 0xffffffff ;  /* 0xffffffff00d77802 */ /* 0x000fe20000000f00 */
[----:B------:R-:W-:Y:S01]  /*197b0*/  IMAD.MOV.U32 R216, RZ, RZ, 0x8 ;  /* 0x00000008ffd87424 */ /* 0x000fe200078e00ff */
[----:B------:R-:W-:Y:S01]  /*197c0*/  MOV R154, 0x197f0 ;  /* 0x000197f0009a7802 */ /* 0x000fe20000000f00 */
[----:B------:R-:W-:Y:S02]  /*197d0*/  IMAD.MOV.U32 R214, RZ, RZ, 0x1f ;  /* 0x0000001fffd67424 */ /* 0x000fe400078e00ff */
[----:B------:R-:W-:Y:S05]  /*197e0*/  CALL.REL.NOINC `($__internal_42_$__cuda_sm70_shflsync_bfly_p) ;  /* 0x0000098000007944 */ /* 0x000fea0003c00000 */
[----:B01----:R-:W-:Y:S01]  /*197f0*/  FADD.FTZ R153, R153, R216 ;  /* 0x000000d899997221 */ /* 0x003fe20000010000 */
[----:B------:R-:W-:Y:S01]  /*19800*/  MOV R154, 0x19850 ;  /* 0x00019850009a7802 */ /* 0x000fe20000000f00 */
[----:B------:R-:W-:Y:S02]  /*19810*/  IMAD.MOV.U32 R216, RZ, RZ, 0x10 ;  /* 0x00000010ffd87424 */ /* 0x000fe400078e00ff */
[----:B------:R-:W-:Y:S02]  /*19820*/  IMAD.MOV.U32 R214, RZ, RZ, 0x1f ;  /* 0x0000001fffd67424 */ /* 0x000fe400078e00ff */
[----:B------:R-:W-:-:S02]  /*19830*/  IMAD.MOV.U32 R215, RZ, RZ, -0x1 ;  /* 0xffffffffffd77424 */ /* 0x000fc400078e00ff */
[----:B------:R-:W-:Y:S05]  /*19840*/  CALL.REL.NOINC `($__internal_42_$__cuda_sm70_shflsync_bfly_p) ;  /* 0x0000092000007944 */ /* 0x000fea0003c00000 */
[----:B01----:R-:W-:Y:S01]  /*19850*/  FADD.FTZ R153, R153, R216 ;  /* 0x000000d899997221 */ /* 0x003fe20000010000 */
[----:B------:R-:W-:Y:S01]  /*19860*/  HFMA2.MMA R216, -RZ, RZ, 0, 5.9604644775390625e-08 ;  /* 0x00000001ffd87435 */ /* 0x000fe200000001ff */
[----:B------:R-:W-:-:S02]  /*19870*/  IMAD.MOV.U32 R215, RZ, RZ, -0x1 ;  /* 0xffffffffffd77424 */ /* 0x000fc400078e00ff */
        /* <DEDUP_REMOVED lines=116> */
[----:B------:R-:W-:Y:S05]  /*19fc0*/  CALL.REL.NOINC `($__internal_42_$__cuda_sm70_shflsync_bfly_p) ;  /* 0x000001a000007944 */ /* 0x000fea0003c00000 */
[----:B01----:R-:W-:Y:S01]  /*19fd0*/  FADD.FTZ R153, R153, R216 ;  /* 0x000000d899997221 */ /* 0x003fe20000010000 */
[----:B------:R-:W-:Y:S01]  /*19fe0*/  MOV R216, 0x2 ;  /* 0x0000000200d87802 */ /* 0x000fe20000000f00 */
[----:B------:R-:W-:Y:S01]  /*19ff0*/  IMAD.MOV.U32 R214, RZ, RZ, 0x1f ;  /* 0x0000001fffd67424 */ /* 0x000fe200078e00ff */
[----:B------:R-:W-:Y:S01]  /*1a000*/  MOV R154, 0x1a030 ;  /* 0x0001a030009a7802 */ /* 0x000fe20000000f00 */
[----:B------:R-:W-:Y:S02]  /*1a010*/  IMAD.MOV.U32 R215, RZ, RZ, -0x1 ;  /* 0xffffffffffd77424 */ /* 0x000fe400078e00ff */
[----:B------:R-:W-:Y:S05]  /*1a020*/  CALL.REL.NOINC `($__internal_42_$__cuda_sm70_shflsync_bfly_p) ;  /* 0x0000014000007944 */ /* 0x000fea0003c00000 */
[----:B01----:R-:W-:Y:S01]  /*1a030*/  FADD.FTZ R153, R153, R216 ;  /* 0x000000d899997221 */ /* 0x003fe20000010000 */
[----:B------:R-:W-:Y:S01]  /*1a040*/  HFMA2.MMA R216, -RZ, RZ, 0, 2.384185791015625e-07 ;  /* 0x00000004ffd87435 */ /* 0x000fe200000001ff */
[----:B------:R-:W-:Y:S01]  /*1a050*/  IMAD.MOV.U32 R214, RZ, RZ, 0x1f ;  /* 0x0000001fffd67424 */ /* 0x000fe200078e00ff */
[----:B------:R-:W-:Y:S01]  /*1a060*/  MOV R154, 0x1a090 ;  /* 0x0001a090009a7802 */ /* 0x000fe20000000f00 */
[----:B------:R-:W-:-:S03]  /*1a070*/  IMAD.MOV.U32 R215, RZ, RZ, -0x1 ;  /* 0xffffffffffd77424 */ /* 0x000fc600078e00ff */
[----:B------:R-:W-:Y:S05]  /*1a080*/  CALL.REL.NOINC `($__internal_42_$__cuda_sm70_shflsync_bfly_p) ;  /* 0x000000e000007944 */ /* 0x000fea0003c00000 */
[----:B01----:R-:W-:Y:S01]  /*1a090*/  FADD.FTZ R153, R153, R216 ;  /* 0x000000d899997221 */ /* 0x003fe20000010000 */
[----:B------:R-:W-:Y:S01]  /*1a0a0*/  MOV R216, 0x8 ;  /* 0x0000000800d87802 */ /* 0x000fe20000000f00 */
[----:B------:R-:W-:Y:S01]  /*1a0b0*/  IMAD.MOV.U32 R214, RZ, RZ, 0x1f ;  /* 0x0000001fffd67424 */ /* 0x000fe200078e00ff */
[----:B------:R-:W-:Y:S01]  /*1a0c0*/  MOV R154, 0x1a0f0 ;  /* 0x0001a0f0009a7802 */ /* 0x000fe20000000f00 */
[----:B------:R-:W-:-:S02]  /*1a0d0*/  IMAD.MOV.U32 R215, RZ, RZ, -0x1 ;  /* 0xffffffffffd77424 */ /* 0x000fc400078e00ff */
[----:B------:R-:W-:Y:S05]  /*1a0e0*/  CALL.REL.NOINC `($__internal_42_$__cuda_sm70_shflsync_bfly_p) ;  /* 0x0000008000007944 */ /* 0x000fea0003c00000 */
[----:B-1----:R-:W-:Y:S01]  /*1a0f0*/  FADD.FTZ R211, R153, R216 ;  /* 0x000000d899d37221 */ /* 0x002fe20000010000 */
[----:B------:R-:W-:Y:S01]  /*1a100*/  HFMA2.MMA R216, -RZ, RZ, 0, 9.5367431640625e-07 ;  /* 0x00000010ffd87435 */ /* 0x000fe200000001ff */
[----:B0-----:R-:W-:Y:S01]  /*1a110*/  IMAD.MOV.U32 R214, RZ, RZ, 0x1f ;  /* 0x0000001fffd67424 */ /* 0x001fe200078e00ff */
[----:B------:R-:W-:Y:S01]  /*1a120*/  MOV R154, 0x1a160 ;  /* 0x0001a160009a7802 */ /* 0x000fe20000000f00 */
[----:B------:R-:W-:Y:S01]  /*1a130*/  IMAD.MOV.U32 R215, RZ, RZ, -0x1 ;  /* 0xffffffffffd77424 */ /* 0x000fe200078e00ff */
[----:B------:R-:W-:-:S02]  /*1a140*/  MOV R153, R211 ;  /* 0x000000d300997202 */ /* 0x000fc40000000f00 */
[----:B------:R-:W-:Y:S05]  /*1a150*/  CALL.REL.NOINC `($__internal_42_$__cuda_sm70_shflsync_bfly_p) ;  /* 0x0000001000007944 */ /* 0x000fea0003c00000 */
[----:B01----:R-:W-:Y:S05]  /*1a160*/  BRA `(.L_x_13343) ;  /* 0xffffe05000007947 */ /* 0x003fea000383ffff */
        .weak           $__internal_42_$__cuda_sm70_shflsync_bfly_p
        .type           $__internal_42_$__cuda_sm70_shflsync_bfly_p,@function
        .size           $__internal_42_$__cuda_sm70_shflsync_bfly_p,(.L_x_44882 - $__internal_42_$__cuda_sm70_shflsync_bfly_p)
$__internal_42_$__cuda_sm70_shflsync_bfly_p:
[----:B------:R-:W-:Y:S01]  /*1a170*/  IMAD.MOV.U32 R155, RZ, RZ, 0x0 ;  /* 0x00000000ff9b7424 */ /* 0x000fe200078e00ff */
[----:B------:R-:W-:Y:S04]  /*1a180*/  WARPSYNC R215 ;  /* 0x000000d700007348 */ /* 0x000fe80003800000 */
[----:B------:R0:W1:Y:S01]  /*1a190*/  SHFL.BFLY PT, R216, R153, R216, R214 ;  /* 0x0c0000d899d87389 */ /* 0x00006200000e00d6 */
[----:B------:R-:W-:Y:S05]  /*1a1a0*/  RET.REL.NODEC R154 `(_ZN10layer_norm13ln_fwd_kernelINS_13Kernel_traitsIf13__nv_bfloat16S2_S2_fjLj7168ELj1ELj1ELj4ELj16ENS_18Kernel_traits_baseILj7168EfS2_S2_S2_fjLj128EEEEELb1ELb0ELb1ELb0EEEvNS_9FwdParamsE) ;  /* 0xfffe5e509a007950 */ /* 0x000fea0003c3ffff */
.L_x_13344:
        /* <DEDUP_REMOVED lines=13> */
.L_x_44882:


//--------------------- .text._ZN10layer_norm13ln_fwd_kernelINS_13Kernel_traitsIf13__nv_bfloat16S2_S2_fjLj7168ELj1ELj1ELj4ELj16ENS_18Kernel_traits_baseILj7168EfS2_S2_S2_fjLj128EEEEELb1ELb0ELb1ELb1EEEvNS_9FwdParamsE --------------------------
	.section	.text._ZN10layer_norm13ln_fwd_kernelINS_13Kernel_traitsIf13__nv_bfloat16S2_S2_fjLj7168ELj1ELj1ELj4ELj16ENS_18Kernel_traits_baseILj7168EfS2_S2_S2_fjLj128EEEEELb1ELb0ELb1ELb1EEEvNS_9FwdParamsE,"ax",@progbits
	.sectioninfo	@"SHI_REGISTERS=255"
	.align	128
        .global         _ZN10layer_norm13ln_fwd_kernelINS_13Kernel_traitsIf13__nv_bfloat16S2_S2_fjLj7168ELj1ELj1ELj4ELj16ENS_18Kernel_traits_baseILj7168EfS2_S2_S2_fjLj128EEEEELb1ELb0ELb1ELb1EEEvNS_9FwdParamsE
        .type           _ZN10layer_norm13ln_fwd_kernelINS_13Kernel_traitsIf13__nv_bfloat16S2_S2_fjLj7168ELj1ELj1ELj4ELj16ENS_18Kernel_traits_baseILj7168EfS2_S2_S2_fjLj128EEEEELb1ELb0ELb1ELb1EEEvNS_9FwdParamsE,@function
        .size           _ZN10layer_norm13ln_fwd_kernelINS_13Kernel_traitsIf13__nv_bfloat16S2_S2_fjLj7168ELj1ELj1ELj4ELj16ENS_18Kernel_traits_baseILj7168EfS2_S2_S2_fjLj128EEEEELb1ELb0ELb1ELb1EEEvNS_9FwdParamsE,(.L_x_44883 - _ZN10layer_norm13ln_fwd_kernelINS_13Kernel_traitsIf13__nv_bfloat16S2_S2_fjLj7168ELj1ELj1ELj4ELj16ENS_18Kernel_traits_baseILj7168EfS2_S2_S2_fjLj128EEEEELb1ELb0ELb1ELb1EEEvNS_9FwdParamsE)
        .other          _ZN10layer_norm13ln_fwd_kernelINS_13Kernel_traitsIf13__nv_bfloat16S2_S2_fjLj7168ELj1ELj1ELj4ELj16ENS_18Kernel_traits_baseILj7168EfS2_S2_S2_fjLj128EEEEELb1ELb0ELb1ELb1EEEvNS_9FwdParamsE,@"STO_CUDA_ENTRY STV_DEFAULT"
_ZN10layer_norm13ln_fwd_kernelINS_13Kernel_traitsIf13__nv_bfloat16S2_S2_fjLj7168ELj1ELj1ELj4ELj16ENS_18Kernel_traits_baseILj7168EfS2_S2_S2_fjLj128EEEEELb1ELb0ELb1ELb1EEEvNS_9FwdParamsE:
.text._ZN10layer_norm13ln_fwd_kernelINS_13Kernel_traitsIf13__nv_bfloat16S2_S2_fjLj7168ELj1ELj1ELj4ELj16ENS_18Kernel_traits_baseILj7168EfS2_S2_S2_fjLj128EEEEELb1ELb0ELb1ELb1EEEvNS_9FwdParamsE:
[----:B------:R-:W-:Y:S02]  /*0000*/  IMAD.MOV.U32 R1, RZ, RZ, c[0x0][0x28] ;  /* 0x00000a00ff017624 */ /* 0x000fe400078e00ff */
[----:B------:R-:W-:Y:S02]  /*0010*/  ULDC.U8 UR4, c[0x0][0x244] ;  /* 0x0000910000047ab9 */ /* 0x000fe40000000000 */
[----:B------:R-:W-:Y:S01]  /*0020*/  ISETP.NE.AND P0, PT, RZ, UR4, PT ;  /* 0x00000004ff007c0c */ /* 0x000fe2000bf05270 */
[----:B------:R-:W-:Y:S01]  /*0030*/  ULDC.64 UR4, c[0x0][0x230] ;  /* 0x00008c0000047ab9 */ /* 0x000fe20000000a00 */
[----:B------:R-:W-:Y:S01]  /*0040*/  MOV R199, c[0x0][0x23c] ;  /* 0x00008f0000c77a02 */ /* 0x000fe20000000f00 */
[----:B------:R-:W-:Y:S01]  /*0050*/  IMAD.U32 R2, RZ, RZ, UR4 ;  /* 0x00000004ff027e24 */ /* 0x000fe2000f8e00ff */
[----:B------:R-:W-:Y:S01]  /*0060*/  ULDC.64 UR6, c[0x0][0x118] ;  /* 0x0000460000067ab9 */ /* 0x000fe20000000a00 */
[----:B------:R-:W-:Y:S02]  /*0070*/  IMAD.U32 R3, RZ, RZ, UR5 ;  /* 0x00000005ff037e24 */ /* 0x000fe4000f8e00ff */
[----:B------:R-:W-:-:S06]  /*0080*/  IMAD.MOV.U32 R198, RZ, RZ, c[0x0][0x238] ;  /* 0x00008e00ffc67624 */ /* 0x000fcc00078e00ff */
[----:B------:R-:W2:Y:S01]  /*0090*/  @P0 LDG.E.64 R2, [R2.64] ;  /* 0x0000000602020981 */ /* 0x000ea2000c1e1b00 */
[----:B------:R-:W-:Y:S02]  /*00a0*/  @P0 IMAD.MOV.U32 R8, RZ, RZ, R198 ;  /* 0x000000ffff080224 */ /* 0x000fe400078e00c6 */
[----:B------:R-:W-:-:S05]  /*00b0*/  @P0 IMAD.MOV.U32 R9, RZ, RZ, R199 ;  /* 0x000000ffff090224 */ /* 0x000fca00078e00c7 */
[----:B------:R-:W3:Y:S01]  /*00c0*/  @P0 LDG.E.64 R4, [R8.64] ;  /* 0x0000000608040981 */ /* 0x000ee2000c1e1b00 */
[----:B------:R-:W-:Y:S01]  /*00d0*/  CS2R R32, SRZ ;  /* 0x0000000000207805 */ /* 0x000fe2000001ff00 */
[----:B------:R-:W-:Y:S01]  /*00e0*/  CS2R R34, SRZ ;  /* 0x0000000000227805 */ /* 0x000fe2000001ff00 */
[----:B------:R-:W-:Y:S01]  /*00f0*/  CS2R R36, SRZ ;  /* 0x0000000000247805 */ /* 0x000fe2000001ff00 */
[----:B------:R-:W0:Y:S01]  /*0100*/  S2R R0, SR_TID.X ;  /* 0x0000000000007919 */ /* 0x000e220000002100 */
[----:B------:R-:W-:Y:S01]  /*0110*/  CS2R R38, SRZ ;  /* 0x0000000000267805 */ /* 0x000fe2000001ff00 */
[----:B------:R-:W-:Y:S01]  /*0120*/  CS2R R40, SRZ ;  /* 0x0000000000287805 */ /* 0x000fe2000001ff00 */
[----:B------:R-:W-:Y:S01]  /*0130*/  CS2R R42, SRZ ;  /* 0x00000000002a7805 */ /* 0x000fe2000001ff00 */
[----:B------:R-:W0:Y:S01]  /*0140*/  S2R R11, SR_CTAID.X ;  /* 0x00000000000b7919 */ /* 0x000e220000002500 */
        /* <DEDUP_REMOVED lines=22> */
[----:B0-----:R-:W-:-:S04]  /*02b0*/  IMAD R10, R11, c[0x0][0x0], R0 ;  /* 0x000000000b0a7a24 */ /* 0x001fc800078e0200 */
[----:B------:R-:W-:Y:S01]  /*02c0*/  IMAD.WIDE.U32 R6, R10, -0x326172a9, RZ ;  /* 0xcd9e8d570a067825 */ /* 0x000fe200078e00ff */
[----:B--2---:R-:W0:Y:S08]  /*02d0*/  @P0 R2UR UR4, R2 ;  /* 0x00000000020403c2 */ /* 0x004e3000000e0000 */
[----:B------:R1:W2:Y:S01]  /*02e0*/  @P0 R2UR UR5, R3 ;  /* 0x00000000030503c2 */ /* 0x0002a200000e0000 */
[----:B---3--:R-:W-:-:S05]  /*02f0*/  @P0 IADD3 R198, P1, R4, c[0x0][0x240], RZ ;  /* 0x0000900004c60a10 */ /* 0x008fca0007f3e0ff */
[----:B------:R-:W-:Y:S01]  /*0300*/  @P0 IMAD.X R199, RZ, RZ, R5, P1 ;  /* 0x000000ffffc70224 */ /* 0x000fe200008e0605 */
[----:B------:R-:W-:-:S04]  /*0310*/  ISETP.NE.U32.AND P0, PT, RZ, c[0x0][0x218], PT ;  /* 0x00008600ff007a0c */ /* 0x000fc80003f05070 */
[--C-:B------:R-:W-:Y:S02]  /*0320*/  SHF.R.U64 R12, R198, 0x2, R199.reuse ;  /* 0x00000002c60c7819 */ /* 0x100fe400000012c7 */
[----:B------:R-:W-:Y:S02]  /*0330*/  SHF.R.U32.HI R13, RZ, 0x2, R199 ;  /* 0x00000002ff0d7819 */ /* 0x000fe400000116c7 */
[----:B------:R-:W-:Y:S01]  /*0340*/  ISETP.NE.AND.EX P0, PT, RZ, c[0x0][0x21c], PT, P0 ;  /* 0x00008700ff007a0c */ /* 0x000fe20003f05300 */
[----:B------:R-:W-:Y:S01]  /*0350*/  IMAD.WIDE.U32 R4, R12, -0x2daee0ad, RZ ;  /* 0xd2511f530c047825 */ /* 0x000fe200078e00ff */
[----:B0-----:R-:W-:Y:S01]  /*0360*/  LOP3.LUT R7, R7, UR4, R13, 0x96, !PT ;  /* 0x0000000407077c12 */ /* 0x001fe2000f8e960d */
[----:B------:R-:W-:Y:S02]  /*0370*/  UIADD3 UR9, UR4, -0x61c88647, URZ ;  /* 0x9e3779b904097890 */ /* 0x000fe4000fffe03f */
[----:B------:R-:W-:Y:S02]  /*0380*/  UIADD3 UR11, UR4, 0x3c6ef372, URZ ;  /* 0x3c6ef372040b7890 */ /* 0x000fe4000fffe03f */
[----:B-1----:R-:W-:Y:S01]  /*0390*/  IMAD.WIDE.U32 R2, R7, -0x2daee0ad, RZ ;  /* 0xd2511f5307027825 */ /* 0x002fe200078e00ff */
[----:B------:R-:W-:Y:S01]  /*03a0*/  UIADD3 UR13, UR4, -0x255992d5, URZ ;  /* 0xdaa66d2b040d7890 */ /* 0x000fe2000fffe03f */
[----:B--2---:R-:W-:Y:S01]  /*03b0*/  LOP3.LUT R8, R5, UR5, RZ, 0x3c, !PT ;  /* 0x0000000505087c12 */ /* 0x004fe2000f8e3cff */
[----:B------:R-:W-:-:S02]  /*03c0*/  UIADD3 UR10, UR5, -0x4498517b, URZ ;  /* 0xbb67ae85050a7890 */ /* 0x000fc4000fffe03f */
[----:B------:R-:W-:Y:S02]  /*03d0*/  UIADD3 UR12, UR5, 0x76cf5d0a, URZ ;  /* 0x76cf5d0a050c7890 */ /* 0x000fe4000fffe03f */
[----:B------:R-:W-:Y:S01]  /*03e0*/  IMAD.WIDE.U32 R8, R8, -0x326172a9, RZ ;  /* 0xcd9e8d5708087825 */ /* 0x000fe200078e00ff */
[----:B------:R-:W-:Y:S01]  /*03f0*/  UIADD3 UR14, UR5, 0x32370b8f, URZ ;  /* 0x32370b8f050e7890 */ /* 0x000fe2000fffe03f */
[----:B------:R-:W-:Y:S01]  /*0400*/  LOP3.LUT R7, R3, UR10, R4, 0x96, !PT ;  /* 0x0000000a03077c12 */ /* 0x000fe2000f8e9604 */
[----:B------:R-:W-:Y:S02]  /*0410*/  UIADD3 UR15, UR4, 0x78dde6e4, URZ ;  /* 0x78dde6e4040f7890 */ /* 0x000fe4000fffe03f */
[----:B------:R-:W-:Y:S01]  /*0420*/  LOP3.LUT R4, R9, UR9, R6, 0x96, !PT ;  /* 0x0000000909047c12 */ /* 0x000fe2000f8e9606 */
[----:B------:R-:W-:Y:S01]  /*0430*/  UIADD3 UR16, UR5, -0x126145ec, URZ ;  /* 0xed9eba1405107890 */ /* 0x000fe2000fffe03f */
[----:B------:R-:W-:Y:S01]  /*0440*/  IMAD.WIDE.U32 R6, R7, -0x326172a9, RZ ;  /* 0xcd9e8d5707067825 */ /* 0x000fe200078e00ff */
[----:B------:R-:W-:-:S02]  /*0450*/  UIADD3 UR18, UR5, -0x56f99767, URZ ;  /* 0xa906689905127890 */ /* 0x000fc4000fffe03f */
[----:B------:R-:W-:Y:S01]  /*0460*/  UIADD3 UR17, UR4, 0x1715609d, URZ ;  /* 0x1715609d04117890 */ /* 0x000fe2000fffe03f */
[----:B------:R-:W-:Y:S01]  /*0470*/  IMAD.WIDE.U32 R4, R4, -0x2daee0ad, RZ ;  /* 0xd2511f5304047825 */ /* 0x000fe200078e00ff */
[----:B------:R-:W-:Y:S01]  /*0480*/  LOP3.LUT R3, R7, UR11, R8, 0x96, !PT ;  /* 0x0000000b07037c12 */ /* 0x000fe2000f8e9608 */
[----:B------:R-:W-:Y:S02]  /*0490*/  UIADD3 UR19, UR4, -0x4ab325aa, URZ ;  /* 0xb54cda5604137890 */ /* 0x000fe4000fffe03f */
[----:B------:R-:W-:Y:S01]  /*04a0*/  UIADD3 UR20, UR5, 0x646e171e, URZ ;  /* 0x646e171e05147890 */ /* 0x000fe2000fffe03f */
[----:B------:R-:W-:Y:S01]  /*04b0*/  LOP3.LUT R8, R5, UR12, R2, 0x96, !PT ;  /* 0x0000000c05087c12 */ /* 0x000fe2000f8e9602 */
[----:B------:R-:W-:Y:S01]  /*04c0*/  IMAD.WIDE.U32 R2, R3, -0x2daee0ad, RZ ;  /* 0xd2511f5303027825 */ /* 0x000fe200078e00ff */
[----:B------:R-:W-:Y:S02]  /*04d0*/  UIADD3 UR21, UR4, 0x5384540f, URZ ;  /* 0x5384540f04157890 */ /* 0x000fe4000fffe03f */
[----:B------:R-:W-:Y:S01]  /*04e0*/  UIADD3 UR22, UR5, 0x1fd5c5a3, URZ ;  /* 0x1fd5c5a305167890 */ /* 0x000fe2000fffe03f */
[----:B------:R-:W-:Y:S01]  /*04f0*/  IMAD.WIDE.U32 R8, R8, -0x326172a9, RZ ;  /* 0xcd9e8d5708087825 */ /* 0x000fe200078e00ff */
[----:B------:R-:W-:Y:S01]  /*0500*/  LOP3.LUT R7, R3, UR14, R4, 0x96, !PT ;  /* 0x0000000e03077c12 */ /* 0x000fe2000f8e9604 */
[----:B------:R-:W-:-:S02]  /*0510*/  UIADD3 UR24, UR5, -0x24c28bd8, URZ ;  /* 0xdb3d742805187890 */ /* 0x000fc4000fffe03f */
[----:B------:R-:W-:Y:S01]  /*0520*/  UIADD3 UR23, UR4, -0xe443238, URZ ;  /* 0xf1bbcdc804177890 */ /* 0x000fe2000fffe03f */
        /* <DEDUP_REMOVED lines=17> */
[----:B------:R-:W-:-:S04]  /*0640*/  IMAD.HI.U32 R5, R14, -0x326172a9, RZ ;  /* 0xcd9e8d570e057827 */ /* 0x000fc800078e00ff */
[----:B------:R-:W-:Y:S01]  /*0650*/  IMAD.HI.U32 R3, R9, -0x2daee0ad, RZ ;  /* 0xd2511f5309037827 */ /* 0x000fe200078e00ff */
[----:B------:R-:W-:-:S04]  /*0660*/  LOP3.LUT R200, R5, UR23, R8, 0x96, !PT ;  /* 0x0000001705c87c12 */ /* 0x000fc8000f8e9608 */
[----:B------:R-:W-:Y:S02]  /*0670*/  LOP3.LUT R196, R3, UR24, R2, 0x96, !PT ;  /* 0x0000001803c47c12 */ /* 0x000fe4000f8e9602 */
[----:B------:R-:W-:-:S04]  /*0680*/  SHF.L.U32 R2, R0, 0x5, RZ ;  /* 0x0000000500027819 */ /* 0x000fc800000006ff */
[----:B------:R-:W-:Y:S02]  /*0690*/  LOP3.LUT R4, R2, 0xfe0, RZ, 0xc0, !PT ;  /* 0x00000fe002047812 */ /* 0x000fe400078ec0ff */
[----:B------:R-:W-:Y:S02]  /*06a0*/  LEA.HI R2, R0, R11, RZ, 0x19 ;  /* 0x0000000b00027211 */ /* 0x000fe400078fc8ff */
[C---:B------:R-:W-:Y:S02]  /*06b0*/  IADD3 R6, P1, R4.reuse, c[0x0][0x218], RZ ;  /* 0x0000860004067a10 */ /* 0x040fe40007f3e0ff */
[----:B------:R-:W-:-:S03]  /*06c0*/  IADD3 R4, P2, R4, c[0x0][0x1b0], RZ ;  /* 0x00006c0004047a10 */ /* 0x000fc60007f5e0ff */
[----:B------:R-:W-:Y:S01]  /*06d0*/  IMAD.X R7, RZ, RZ, c[0x0][0x21c], P1 ;  /* 0x00008700ff077624 */ /* 0x000fe200008e06ff */
[----:B------:R-:W-:Y:S01]  /*06e0*/  ISETP.GE.AND P1, PT, R2, c[0x0][0x164], PT ;  /* 0x0000590002007a0c */ /* 0x000fe20003f26270 */
[----:B------:R-:W-:-:S03]  /*06f0*/  IMAD.X R5, RZ, RZ, c[0x0][0x1b4], P2 ;  /* 0x00006d00ff057624 */ /* 0x000fc600010e06ff */
        /* <DEDUP_REMOVED lines=15> */
[----:B------:R-:W-:Y:S01]  /*07f0*/  UIADD3 UR25, UR4, -0x700cb87f, URZ ;  /* 0x8ff3478104197890 */ /* 0x000fe2000fffe03f */
[----:B------:R-:W-:Y:S01]  /*0800*/  IMAD R3, R9, -0x2daee0ad, RZ ;  /* 0xd2511f5309037824 */ /* 0x000fe200078e02ff */
[----:B------:R-:W-:Y:S01]  /*0810*/  UIADD3 UR26, UR5, -0x695add53, URZ ;  /* 0x96a522ad051a7890 */ /* 0x000fe2000fffe03f */
[----:B0-----:R-:W-:Y:S01]  /*0820*/  IMAD R6, R14, -0x326172a9, RZ ;  /* 0xcd9e8d570e067824 */ /* 0x001fe200078e02ff */
[----:B------:R0:W5:Y:S01]  /*0830*/  LDG.E.128 R88, [R4.64] ;  /* 0x0000000604587981 */ /* 0x000162000c1e1d00 */
[----:B------:R-:W-:-:S03]  /*0840*/  IMAD.HI.U32 R189, R196, -0x326172a9, RZ ;  /* 0xcd9e8d57c4bd7827 */ /* 0x000fc600078e00ff */
[----:B------:R0:W5:Y:S01]  /*0850*/  LDG.E.128 R92, [R4.64+0x10] ;  /* 0x00001006045c7981 */ /* 0x000162000c1e1d00 */
[----:B------:R-:W-:Y:S01]  /*0860*/  IMAD.WIDE.U32 R200, R200, -0x2daee0ad, RZ ;  /* 0xd2511f53c8c87825 */ /* 0x000fe200078e00ff */
[----:B------:R-:W-:Y:S02]  /*0870*/  LOP3.LUT R189, R189, UR25, R6, 0x96, !PT ;  /* 0x00000019bdbd7c12 */ /* 0x000fe4000f8e9606 */
[----:B------:R0:W5:Y:S01]  /*0880*/  LDG.E.128 R96, [R4.64+0x1000] ;  /* 0x0010000604607981 */ /* 0x000162000c1e1d00 */
[----:B------:R-:W-:Y:S01]  /*0890*/  IMAD.MOV.U32 R7, RZ, RZ, 0x1 ;  /* 0x00000001ff077424 */ /* 0x000fe200078e00ff */
[----:B------:R-:W-:Y:S01]  /*08a0*/  LOP3.LUT R188, R201, UR26, R3, 0x96, !PT ;  /* 0x0000001ac9bc7c12 */ /* 0x000fe2000f8e9603 */
[----:B------:R-:W-:Y:S01]  /*08b0*/  IMAD.MOV.U32 R3, RZ, RZ, R10 ;  /* 0x000000ffff037224 */ /* 0x000fe200078e000a */
[----:B------:R0:W5:Y:S01]  /*08c0*/  LDG.E.128 R100, [R4.64+0x1010] ;  /* 0x0010100604647981 */ /* 0x000162000c1e1d00 */
[----:B------:R-:W-:Y:S01]  /*08d0*/  LOP3.LUT R198, R198, 0x3, RZ, 0xc0, !PT ;  /* 0x00000003c6c67812 */ /* 0x000fe200078ec0ff */
[----:B------:R-:W-:-:S02]  /*08e0*/  IMAD R196, R196, -0x326172a9, RZ ;  /* 0xcd9e8d57c4c47824 */ /* 0x000fc400078e02ff */
[----:B------:R0:W5:Y:S01]  /*08f0*/  LDG.E.128 R104, [R4.64+0x2000] ;  /* 0x0020000604687981 */ /* 0x000162000c1e1d00 */
[----:B------:R-:W-:-:S03]  /*0900*/  IMAD.MOV.U32 R6, RZ, RZ, RZ ;  /* 0x000000ffff067224 */ /* 0x000fc600078e00ff */
        /* <DEDUP_REMOVED lines=10> */
[----:B0-----:R-:W-:Y:S01]  /*09b0*/  MOV R4, R12 ;  /* 0x0000000c00047202 */ /* 0x001fe20000000f00 */
[----:B------:R-:W-:-:S02]  /*09c0*/  IMAD.MOV.U32 R5, RZ, RZ, R13 ;  /* 0x000000ffff057224 */ /* 0x000fc400078e000d */
.L_x_13924:
[----:B------:R-:W-:-:S10]  /*09d0*/  HFMA2.MMA R23, -RZ, RZ, 0, 2.384185791015625e-07 ;  /* 0x00000004ff177435 */ /* 0x000fd400000001ff */
[----:B------:R-:W-:-:S06]  /*09e0*/  IMAD.WIDE R8, R2, R23, c[0x0][0x1d0] ;  /* 0x0000740002087625 */ /* 0x000fcc00078e0217 */
[----:B------:R0:W2:Y:S01]  /*09f0*/  LDG.E R9, [R8.64] ;  /* 0x0000000608097981 */ /* 0x0000a2000c1e1900 */
[----:B------:R-:W-:Y:S01]  /*0a00*/  ISETP.NE.U32.AND P0, PT, RZ, c[0x0][0x180], PT ;  /* 0x00006000ff007a0c */ /* 0x000fe20003f05070 */
[C---:B------:R-:W-:Y:S02]  /*0a10*/  IMAD R10, R2.reuse, c[0x0][0x168], RZ ;  /* 0x00005a00020a7a24 */ /* 0x040fe400078e02ff */
[----:B------:R-:W-:Y:S01]  /*0a20*/  IMAD.MOV.U32 R195, RZ, RZ, RZ ;  /* 0x000000ffffc37224 */ /* 0x000fe200078e00ff */
[----:B------:R-:W-:Y:S01]  /*0a30*/  ISETP.NE.AND.EX P0, PT, RZ, c[0x0][0x184], PT, P0 ;  /* 0x00006100ff007a0c */ /* 0x000fe20003f05300 */
[----:B------:R-:W-:Y:S01]  /*0a40*/  IMAD.WIDE R22, R2, R23, c[0x0][0x1d8] ;  /* 0x0000760002167625 */ /* 0x000fe200078e0217 */
[----:B0-----:R-:W-:-:S11]  /*0a50*/  LOP3.LUT R8, R0, 0x7f, RZ, 0xc0, !PT ;  /* 0x0000007f00087812 */ /* 0x001fd600078ec0ff */
[----:B------:R-:W-:Y:S01]  /*0a60*/  @P0 IMAD.MOV.U32 R26, RZ, RZ, 0x10 ;  /* 0x00000010ff1a0424 */ /* 0x000fe200078e00ff */
[----:B--2---:R-:W-:-:S13]  /*0a70*/  ISETP.GE.AND P1, PT, R9, 0x1, PT ;  /* 0x000000010900780c */ /* 0x004fda0003f26270 */
[----:B------:R-:W-:Y:S01]  /*0a80*/  @P1 IADD3 R13, R9, -0x1, RZ ;  /* 0xffffffff090d1810 */ /* 0x000fe20007ffe0ff */
[----:B------:R-:W-:-:S04]  /*0a90*/  @P1 IMAD.MOV.U32 R24, RZ, RZ, 0x10 ;  /* 0x00000010ff181424 */ /* 0x000fc800078e00ff */
[----:B------:R-:W-:Y:S01]  /*0aa0*/  @P1 IMAD R14, R13, c[0x0][0x168], RZ ;  /* 0x00005a000d0e1a24 */ /* 0x000fe200078e02ff */
[----:B------:R-:W-:-:S04]  /*0ab0*/  SHF.R.S32.HI R13, RZ, 0x1f, R10 ;  /* 0x0000001fff0d7819 */ /* 0x000fc8000001140a */
[----:B------:R-:W-:Y:S02]  /*0ac0*/  @P1 SHF.R.S32.HI R17, RZ, 0x1f, R14 ;  /* 0x0000001fff111819 */ /* 0x000fe4000001140e */
[----:B------:R-:W-:Y:S02]  /*0ad0*/  LEA.HI R13, R13, R10, RZ, 0x3 ;  /* 0x0000000a0d0d7211 */ /* 0x000fe400078f18ff */
[----:B------:R-:W-:Y:S02]  /*0ae0*/  @P1 LEA.HI R17, R17, R14, RZ, 0x3 ;  /* 0x0000000e11111211 */ /* 0x000fe400078f18ff */
[-C--:B------:R-:W-:Y:S02]  /*0af0*/  LEA.HI.SX32 R209, R13, R8.reuse, 0x1d ;  /* 0x000000080dd17211 */ /* 0x080fe400078feaff */
[----:B------:R-:W-:Y:S02]  /*0b00*/  @P1 LEA.HI.SX32 R195, R17, R8, 0x1d ;  /* 0x0000000811c31211 */ /* 0x000fe400078feaff */
[----:B-----5:R0:W5:Y:S01]  /*0b10*/  LDG.E R8, [R22.64] ;  /* 0x0000000616087981 */ /* 0x020162000c1e1900 */
        /* <DEDUP_REMOVED lines=9> */
[----:B------:R-:W-:Y:S01]  /*0bb0*/  IMAD.MOV.U32 R14, RZ, RZ, R198 ;  /* 0x000000ffff0e7224 */ /* 0x000fe200078e00c6 */
[----:B------:R-:W-:Y:S05]  /*0bc0*/  @!P0 BRA `(.L_x_13347) ;  /* 0x0000058000008947 */ /* 0x000fea0003800000 */
[----:B------:R-:W-:Y:S01]  /*0bd0*/  IMAD.MOV.U32 R14, RZ, RZ, R198 ;  /* 0x000000ffff0e7224 */ /* 0x000fe200078e00c6 */
[----:B-----5:R-:W-:Y:S01]  /*0be0*/  PRMT R10, RZ, 0x5410, R144 ;  /* 0x00005410ff0a7816 */ /* 0x020fe20000000090 */
[----:B------:R-:W-:Y:S05]  /*0bf0*/  BRA `(.L_x_13347) ;  /* 0x0000055000007947 */ /* 0x000fea0003800000 */
.L_x_13346:
        /* <DEDUP_REMOVED lines=12> */
.L_x_13349:
[----:B------:R-:W-:Y:S02]  /*0cc0*/  IMAD.MOV.U32 R13, RZ, RZ, R196 ;  /* 0x000000ffff0d7224 */ /* 0x000fe400078e00c4 */
.L_x_13350:
[----:B------:R-:W-:Y:S05]  /*0cd0*/  BSYNC B1 ;  /* 0x0000000000017941 */ /* 0x000fea0003800000 */
.L_x_13348:
        /* <DEDUP_REMOVED lines=16> */
.L_x_13354:
[----:B------:R-:W-:Y:S05]  /*0de0*/  BSYNC B2 ;  /* 0x0000000000027941 */ /* 0x000fea0003800000 */
.L_x_13353:
        /* <DEDUP_REMOVED lines=42> */
.L_x_13352:
[----:B------:R-:W-:Y:S05]  /*1090*/  BSYNC B1 ;  /* 0x0000000000017941 */ /* 0x000fea0003800000 */
.L_x_13351:
[----:B------:R0:W1:Y:S01]  /*10a0*/  I2F.U32 R10, R13 ;  /* 0x0000000d000a7306 */ /* 0x0000620000201000 */
[----:B-----5:R-:W-:Y:S01]  /*10b0*/  PRMT R11, RZ, 0x5410, R148 ;  /* 0x00005410ff0b7816 */ /* 0x020fe20000000094 */
[----:B------:R-:W-:-:S04]  /*10c0*/  IMAD.MOV.U32 R17, RZ, RZ, 0x2f800000 ;  /* 0x2f800000ff117424 */ /* 0x000fc800078e00ff */
[----:B------:R-:W-:Y:S01]  /*10d0*/  FMUL.FTZ R11, R11, c[0x0][0x1ec] ;  /* 0x00007b000b0b7a20 */ /* 0x000fe20000410000 */
[----:B0-----:R-:W-:-:S03]  /*10e0*/  @P0 PRMT R13, RZ, 0x5410, R144 ;  /* 0x00005410ff0d0816 */ /* 0x001fc60000000090 */
[----:B------:R-:W-:Y:S02]  /*10f0*/  FMUL.FTZ R11, R11, c[0x0][0x1e8] ;  /* 0x00007a000b0b7a20 */ /* 0x000fe40000410000 */
[----:B-1----:R-:W-:-:S05]  /*1100*/  FFMA.FTZ R10, R10, R17, 1.1641532182693481445e-10 ;  /* 0x2f0000000a0a7423 */ /* 0x002fca0000010011 */
[----:B------:R-:W-:-:S04]  /*1110*/  FSETP.GTU.FTZ.AND P3, PT, R10, c[0x0][0x1e4], PT ;  /* 0x000079000a007a0b */ /* 0x000fc80003f7c000 */
[----:B------:R-:W-:Y:S02]  /*1120*/  FSEL R10, R11, RZ, !P3 ;  /* 0x000000ff0b0a7208 */ /* 0x000fe40005800000 */
[----:B------:R-:W-:-:S03]  /*1130*/  SEL R11, RZ, 0x1, P3 ;  /* 0x00000001ff0b7807 */ /* 0x000fc60001800000 */
[----:B------:R-:W-:Y:S02]  /*1140*/  @P0 FADD.FTZ R10, R10, R13 ;  /* 0x0000000d0a0a0221 */ /* 0x000fe40000010000 */
.L_x_13347:
[----:B------:R-:W-:Y:S05]  /*1150*/  BSYNC B0 ;  /* 0x0000000000007941 */ /* 0x000fea0003800000 */
.L_x_13345:
        /* <DEDUP_REMOVED lines=8> */
.L_x_13356:
        /* <DEDUP_REMOVED lines=12> */
.L_x_13359:
[----:B------:R-:W-:Y:S02]  /*12a0*/  IMAD.MOV.U32 R18, RZ, RZ, R196 ;  /* 0x000000ffff127224 */ /* 0x000fe400078e00c4 */
.L_x_13360:
[----:B------:R-:W-:Y:S05]  /*12b0*/  BSYNC B1 ;  /* 0x0000000000017941 */ /* 0x000fea0003800000 */
.L_x_13358:
        /* <DEDUP_REMOVED lines=16> */
.L_x_13364:
[----:B------:R-:W-:Y:S05]  /*13c0*/  BSYNC B2 ;  /* 0x0000000000027941 */ /* 0x000fea0003800000 */
.L_x_13363:
        /* <DEDUP_REMOVED lines=42> */
.L_x_13362:
[----:B------:R-:W-:Y:S05]  /*1670*/  BSYNC B1 ;  /* 0x0000000000017941 */ /* 0x000fea0003800000 */
.L_x_13361:
[----:B------:R-:W0:Y:S01]  /*1680*/  I2F.U32 R12, R18 ;  /* 0x00000012000c7306 */ /* 0x000e220000201000 */
[----:B-----5:R-:W-:Y:S01]  /*1690*/  PRMT R13, RZ, 0x7610, R148 ;  /* 0x00007610ff0d7816 */ /* 0x020fe20000000094 */
[----:B------:R-:W-:Y:S01]  /*16a0*/  IMAD.MOV.U32 R21, RZ, RZ, 0x2f800000 ;  /* 0x2f800000ff157424 */ /* 0x000fe200078e00ff */
[----:B------:R-:W-:-:S03]  /*16b0*/  @P0 PRMT R14, RZ, 0x7610, R144 ;  /* 0x00007610ff0e0816 */ /* 0x000fc60000000090 */
[----:B------:R-:W-:-:S04]  /*16c0*/  FMUL.FTZ R13, R13, c[0x0][0x1ec] ;  /* 0x00007b000d0d7a20 */ /* 0x000fc80000410000 */
[----:B------:R-:W-:Y:S02]  /*16d0*/  FMUL.FTZ R13, R13, c[0x0][0x1e8] ;  /* 0x00007a000d0d7a20 */ /* 0x000fe40000410000 */
[----:B0-----:R-:W-:-:S05]  /*16e0*/  FFMA.FTZ R12, R12, R21, 1.1641532182693481445e-10 ;  /* 0x2f0000000c0c7423 */ /* 0x001fca0000010015 */
[----:B------:R-:W-:-:S04]  /*16f0*/  FSETP.GTU.FTZ.AND P3, PT, R12, c[0x0][0x1e4], PT ;  /* 0x000079000c007a0b */ /* 0x000fc80003f7c000 */
[----:B------:R-:W-:Y:S02]  /*1700*/  FSEL R13, R13, RZ, !P3 ;  /* 0x000000ff0d0d7208 */ /* 0x000fe40005800000 */
[----:B------:R-:W-:-:S03]  /*1710*/  SEL R12, RZ, 0x1, P3 ;  /* 0x00000001ff0c7807 */ /* 0x000fc60001800000 */
[----:B------:R-:W-:Y:S02]  /*1720*/  @P0 FADD.FTZ R13, R13, R14 ;  /* 0x0000000e0d0d0221 */ /* 0x000fe40000010000 */
.L_x_13357:
[----:B------:R-:W-:Y:S05]  /*1730*/  BSYNC B0 ;  /* 0x0000000000007941 */ /* 0x000fea0003800000 */
.L_x_13355:
        /* <DEDUP_REMOVED lines=8> */
.L_x_13366:
        /* <DEDUP_REMOVED lines=12> */
.L_x_13369:
[----:B------:R-:W-:Y:S02]  /*1880*/  IMAD.MOV.U32 R21, RZ, RZ, R196 ;  /* 0x000000ffff157224 */ /* 0x000fe400078e00c4 */
.L_x_13370:
[----:B------:R-:W-:Y:S05]  /*1890*/  BSYNC B1 ;  /* 0x0000000000017941 */ /* 0x000fea0003800000 */
.L_x_13368:
        /* <DEDUP_REMOVED lines=16> */
.L_x_13374:
[----:B------:R-:W-:Y:S05]  /*19a0*/  BSYNC B2 ;  /* 0x0000000000027941 */ /* 0x000fea0003800000 */
.L_x_13373:
        /* <DEDUP_REMOVED lines=42> */
.L_x_13372:
[----:B------:R-:W-:Y:S05]  /*1c50*/  BSYNC B1 ;  /* 0x0000000000017941 */ /* 0x000fea0003800000 */
.L_x_13371:
        /* <DEDUP_REMOVED lines=11> */
.L_x_13367:
[----:B------:R-:W-:Y:S05]  /*1d10*/  BSYNC B0 ;  /* 0x0000000000007941 */ /* 0x000fea0003800000 */
.L_x_13365:
        /* <DEDUP_REMOVED lines=8> */
.L_x_13376:
        /* <DEDUP_REMOVED lines=12> */
.L_x_13379:
[----:B------:R-:W-:Y:S02]  /*1e60*/  IMAD.MOV.U32 R28, RZ, RZ, R196 ;  /* 0x000000ffff1c7224 */ /* 0x000fe400078e00c4 */
.L_x_13380:
[----:B------:R-:W-:Y:S05]  /*1e70*/  BSYNC B1 ;  /* 0x0000000000017941 */ /* 0x000fea0003800000 */
.L_x_13378:
        /* <DEDUP_REMOVED lines=16> */
.L_x_13384:
[----:B------:R-:W-:Y:S05]  /*1f80*/  BSYNC B2 ;  /* 0x0000000000027941 */ /* 0x000fea0003800000 */
.L_x_13383:
        /* <DEDUP_REMOVED lines=42> */
.L_x_13382:
[----:B------:R-:W-:Y:S05]  /*2230*/  BSYNC B1 ;  /* 0x0000000000017941 */ /* 0x000fea0003800000 */
.L_x_13381:
        /* <DEDUP_REMOVED lines=11> */
.L_x_13377:
[----:B------:R-:W-:Y:S05]  /*22f0*/  BSYNC B0 ;  /* 0x0000000000007941 */ /* 0x000fea0003800000 */
.L_x_13375:
        /* <DEDUP_REMOVED lines=8> */
.L_x_13386:
        /* <DEDUP_REMOVED lines=12> */
.L_x_13389:
[----:B------:R-:W-:Y:S02]  /*2440*/  IMAD.MOV.U32 R28, RZ, RZ, R196 ;  /* 0x000000ffff1c7224 */ /* 0x000fe400078e00c4 */
.L_x_13390:
[----:B------:R-:W-:Y:S05]  /*2450*/  BSYNC B1 ;  /* 0x0000000000017941 */ /* 0x000fea0003800000 */
.L_x_13388:
        /* <DEDUP_REMOVED lines=16> */
.L_x_13394:
[----:B------:R-:W-:Y:S05]  /*2560*/  BSYNC B2 ;  /* 0x0000000000027941 */ /* 0x000fea0003800000 */
.L_x_13393:
        /* <DEDUP_REMOVED lines=41> */
[----:B------:R-:W-:Y:S02]  /*2800*/  LOP3.LUT R188, R201, UR26, R188, 0x96, !PT ;  /* 0x0000001ac9bc7c12 */ /* 0x000fe4000f8e96bc */
.L_x_13392:
[----:B------:R-:W-:Y:S05]  /*2810*/  BSYNC B1 ;  /* 0x0000000000017941 */ /* 0x000fea0003800000 */
.L_x_13391:
        /* <DEDUP_REMOVED lines=11> */
.L_x_13387:
[----:B------:R-:W-:Y:S05]  /*28d0*/  BSYNC B0 ;  /* 0x0000000000007941 */ /* 0x000fea0003800000 */
.L_x_13385:
        /* <DEDUP_REMOVED lines=8> */
.L_x_13396:
        /* <DEDUP_REMOVED lines=12> */
.L_x_13399:
[----:B------:R-:W-:Y:S02]  /*2a20*/  IMAD.MOV.U32 R28, RZ, RZ, R196 ;  /* 0x000000ffff1c7224 */ /* 0x000fe400078e00c4 */
.L_x_13400:
[----:B------:R-:W-:Y:S05]  /*2a30*/  BSYNC B1 ;  /* 0x0000000000017941 */ /* 0x000fea0003800000 */
.L_x_13398:
        /* <DEDUP_REMOVED lines=16> */
.L_x_13404:
[----:B------:R-:W-:Y:S05]  /*2b40*/  BSYNC B2 ;  /* 0x0000000000027941 */ /* 0x000fea0003800000 */
.L_x_13403:
        /* <DEDUP_REMOVED lines=42> */
.L_x_13402:
[----:B------:R-:W-:Y:S05]  /*2df0*/  BSYNC B1 ;  /* 0x0000000000017941 */ /* 0x000fea0003800000 */
.L_x_13401:
        /* <DEDUP_REMOVED lines=11> */
.L_x_13397:
[----:B------:R-:W-:Y:S05]  /*2eb0*/  BSYNC B0 ;  /* 0x0000000000007941 */ /* 0x000fea0003800000 */
.L_x_13395:
        /* <DEDUP_REMOVED lines=8> */
.L_x_13406:
        /* <DEDUP_REMOVED lines=12> */
.L_x_13409:
[----:B------:R-:W-:Y:S02]  /*3000*/  IMAD.MOV.U32 R30, RZ, RZ, R196 ;  /* 0x000000ffff1e7224 */ /* 0x000fe400078e00c4 */
.L_x_13410:
[----:B------:R-:W-:Y:S05]  /*3010*/  BSYNC B1 ;  /* 0x0000000000017941 */ /* 0x000fea0003800000 */
.L_x_13408:
        /* <DEDUP_REMOVED lines=16> */
.L_x_13414:
[----:B------:R-:W-:Y:S05]  /*3120*/  BSYNC B2 ;  /* 0x0000000000027941 */ /* 0x000fea0003800000 */
.L_x_13413:
        /* <DEDUP_REMOVED lines=42> */
.L_x_13412:
[----:B------:R-:W-:Y:S05]  /*33d0*/  BSYNC B1 ;  /* 0x0000000000017941 */ /* 0x000fea0003800000 */
.L_x_13411:
        /* <DEDUP_REMOVED lines=11> */
.L_x_13407:
[----:B------:R-:W-:Y:S05]  /*3490*/  BSYNC B0 ;  /* 0x0000000000007941 */ /* 0x000fea0003800000 */
.L_x_13405:
        /* <DEDUP_REMOVED lines=8> */
.L_x_13416:
        /* <DEDUP_REMOVED lines=12> */
.L_x_13419:
[----:B------:R-:W-:Y:S02]  /*35e0*/  IMAD.MOV.U32 R153, RZ, RZ, R196 ;  /* 0x000000ffff997224 */ /* 0x000fe400078e00c4 */
.L_x_13420:
[----:B------:R-:W-:Y:S05]  /*35f0*/  BSYNC B1 ;  /* 0x0000000000017941 */ /* 0x000fea0003800000 */
.L_x_13418:
        /* <DEDUP_REMOVED lines=16> */
.L_x_13424:
[----:B------:R-:W-:Y:S05]  /*3700*/  BSYNC B2 ;  /* 0x0000000000027941 */ /* 0x000fea0003800000 */
.L_x_13423:
        /* <DEDUP_REMOVED lines=42> */
.L_x_13422:
[----:B------:R-:W-:Y:S05]  /*39b0*/  BSYNC B1 ;  /* 0x0000000000017941 */ /* 0x000fea0003800000 */
.L_x_13421:
        /* <DEDUP_REMOVED lines=11> */
.L_x_13417:
[----:B------:R-:W-:Y:S05]  /*3a70*/  BSYNC B0 ;  /* 0x0000000000007941 */ /* 0x000fea0003800000 */
.L_x_13415:
[----:B------:R-:W-:Y:S01]  /*3a80*/  HFMA2.MMA R156, -RZ, RZ, 0, 9.5367431640625e-07 ;  /* 0x00000010ff9c7435 */ /* 0x000fe200000001ff */
[----:B------:R-:W-:Y:S01]  /*3a90*/  F2FP.BF16.PACK_AB R27, R23, R22 ;  /* 0x00000016171b723e */ /* 0x000fe200000010ff */
[----:B------:R-:W-:Y:S01]  /*3aa0*/  BSSY B0, `(.L_x_13425) ;  /* 0x000001f000007945 */ /* 0x000fe20003800000 */
[----:B------:R-:W-:Y:S02]  /*3ab0*/  F2FP.BF16.PACK_AB R26, R21, R18 ;  /* 0x00000012151a723e */ /* 0x000fe400000010ff */
[----:B------:R-:W-:Y:S02]  /*3ac0*/  F2FP.BF16.PACK_AB R25, R17, R14 ;  /* 0x0000000e1119723e */ /* 0x000fe400000010ff */
[----:B------:R-:W-:Y:S02]  /*3ad0*/  F2FP.BF16.PACK_AB R24, R13, R10 ;  /* 0x0000000a0d18723e */ /* 0x000fe400000010ff */
[----:B------:R-:W-:Y:S01]  /*3ae0*/  IADD3 R157, R195, 0x80, RZ ;  /* 0x00000080c39d7810 */ /* 0x000fe20007ffe0ff */
[C---:B------:R-:W-:Y:S01]  /*3af0*/  IMAD.WIDE.U32 R28, R209.reuse, R156, c[0x0][0x188] ;  /* 0x00006200d11c7625 */ /* 0x040fe200078e009c */
[----:B------:R-:W-:-:S03]  /*3b00*/  IADD3 R153, R209, 0x80, RZ ;  /* 0x00000080d1997810 */ /* 0x000fc60007ffe0ff */
[-C--:B------:R-:W-:Y:S01]  /*3b10*/  @P1 IMAD.WIDE.U32 R30, R157, R156.reuse, c[0x0][0x170] ;  /* 0x00005c009d1e1625 */ /* 0x080fe200078e009c */
[----:B------:R0:W-:Y:S03]  /*3b20*/  STG.E.128 [R28.64], R24 ;  /* 0x000000181c007986 */ /* 0x0001e6000c101d06 */
[----:B------:R-:W-:Y:S01]  /*3b30*/  @P0 IMAD.WIDE.U32 R158, R153, R156, c[0x0][0x180] ;  /* 0x00006000999e0625 */ /* 0x000fe200078e009c */
[----:B------:R-:W-:Y:S05]  /*3b40*/  @!P1 BRA `(.L_x_13426) ;  /* 0x0000014000009947 */ /* 0x000fea0003800000 */
[----:B0-----:R-:W-:Y:S01]  /*3b50*/  IMAD.U32 R24, R193, 0x10000, RZ ;  /* 0x00010000c1187824 */ /* 0x001fe200078e00ff */
[----:B------:R-:W-:Y:S02]  /*3b60*/  LOP3.LUT R25, R194, 0xffff, RZ, 0xc0, !PT ;  /* 0x0000ffffc2197812 */ /* 0x000fe400078ec0ff */
[----:B------:R-:W-:Y:S02]  /*3b70*/  PRMT R27, R20, 0x7104, RZ ;  /* 0x00007104141b7816 */ /* 0x000fe400000000ff */
[----:B------:R-:W-:-:S02]  /*3b80*/  LOP3.LUT R154, R24, 0xff0000, RZ, 0xc0, !PT ;  /* 0x00ff0000189a7812 */ /* 0x000fc400078ec0ff */
[----:B------:R-:W-:Y:S02]  /*3b90*/  LOP3.LUT R24, R16, 0xff, RZ, 0xc0, !PT ;  /* 0x000000ff10187812 */ /* 0x000fe400078ec0ff */
[----:B------:R-:W-:Y:S02]  /*3ba0*/  PRMT R154, R154, 0x4210, R25 ;  /* 0x000042109a9a7816 */ /* 0x000fe40000000019 */
        /* <DEDUP_REMOVED lines=14> */
.L_x_13426:
[----:B------:R-:W-:Y:S05]  /*3c90*/  BSYNC B0 ;  /* 0x0000000000007941 */ /* 0x000fea0003800000 */
.L_x_13425:
        /* <DEDUP_REMOVED lines=10> */
.L_x_13428:
        /* <DEDUP_REMOVED lines=12> */
.L_x_13431:
[----:B------:R-:W-:Y:S02]  /*3e00*/  IMAD.MOV.U32 R11, RZ, RZ, R196 ;  /* 0x000000ffff0b7224 */ /* 0x000fe400078e00c4 */
.L_x_13432:
[----:B------:R-:W-:Y:S05]  /*3e10*/  BSYNC B1 ;  /* 0x0000000000017941 */ /* 0x000fea0003800000 */
.L_x_13430:
        /* <DEDUP_REMOVED lines=16> */
.L_x_13436:
[----:B------:R-:W-:Y:S05]  /*3f20*/  BSYNC B2 ;  /* 0x0000000000027941 */ /* 0x000fea0003800000 */
.L_x_13435:
[----:B------:R-:W-:Y:S01]  /*3f30*/  IMAD.HI.U32 R24, R3, -0x326172a9, RZ ;  /* 0xcd9e8d5703187827 */ /* 0x000fe200078e00ff */
[----:B------:R-:W-:-:S03]  /*3f40*/  LOP3.LUT R25, R25, UR5, R6, 0x96, !PT ;  /* 0x0000000519197c12 */ /* 0x000fc6000f8e9606 */
[----:B------:R-:W-:Y:S01]  /*3f50*/  IMAD R29, R3, -0x326172a9, RZ ;  /* 0xcd9e8d57031d7824 */ /* 0x000fe200078e02ff */
[----:B------:R-:W-:Y:S01]  /*3f60*/  LOP3.LUT R24, R24, UR4, R5, 0x96, !PT ;  /* 0x0000000418187c12 */ /* 0x000fe2000f8e9605 */
[----:B------:R-:W-:-:S04]  /*3f70*/  IMAD.WIDE.U32 R26, R25, -0x326172a9, RZ ;  /* 0xcd9e8d57191a7825 */ /* 0x000fc800078e00ff */
[----:B-1----:R-:W-:Y:S01]  /*3f80*/  IMAD R31, R4, -0x2daee0ad, RZ ;  /* 0xd2511f53041f7824 */ /* 0x002fe200078e02ff */
        /* <DEDUP_REMOVED lines=36> */
.L_x_13434:
[----:B------:R-:W-:Y:S05]  /*41d0*/  BSYNC B1 ;  /* 0x0000000000017941 */ /* 0x000fea0003800000 */
.L_x_13433:
        /* <DEDUP_REMOVED lines=12> */
.L_x_13429:
[----:B------:R-:W-:Y:S05]  /*42a0*/  BSYNC B0 ;  /* 0x0000000000007941 */ /* 0x000fea0003800000 */
.L_x_13427:
        /* <DEDUP_REMOVED lines=8> */
.L_x_13438:
        /* <DEDUP_REMOVED lines=12> */
.L_x_13441:
[----:B------:R-:W-:Y:S02]  /*43f0*/  IMAD.MOV.U32 R12, RZ, RZ, R196 ;  /* 0x000000ffff0c7224 */ /* 0x000fe400078e00c4 */
.L_x_13442:
[----:B------:R-:W-:Y:S05]  /*4400*/  BSYNC B1 ;  /* 0x0000000000017941 */ /* 0x000fea0003800000 */
.L_x_13440:
        /* <DEDUP_REMOVED lines=16> */
.L_x_13446:
[----:B------:R-:W-:Y:S05]  /*4510*/  BSYNC B2 ;  /* 0x0000000000027941 */ /* 0x000fea0003800000 */
.L_x_13445:
        /* <DEDUP_REMOVED lines=42> */
.L_x_13444:
[----:B------:R-:W-:Y:S05]  /*47c0*/  BSYNC B1 ;  /* 0x0000000000017941 */ /* 0x000fea0003800000 */
.L_x_13443:
        /* <DEDUP_REMOVED lines=12> */
.L_x_13439:
[----:B------:R-:W-:Y:S05]  /*4890*/  BSYNC B0 ;  /* 0x0000000000007941 */ /* 0x000fea0003800000 */
.L_x_13437:
        /* <DEDUP_REMOVED lines=8> */
.L_x_13448:
        /* <DEDUP_REMOVED lines=12> */
.L_x_13451:
[----:B------:R-:W-:Y:S02]  /*49e0*/  IMAD.MOV.U32 R15, RZ, RZ, R196 ;  /* 0x000000ffff0f7224 */ /* 0x000fe400078e00c4 */
.L_x_13452:
[----:B------:R-:W-:Y:S05]  /*49f0*/  BSYNC B1 ;  /* 0x0000000000017941 */ /* 0x000fea0003800000 */
.L_x_13450:
        /* <DEDUP_REMOVED lines=16> */
.L_x_13456:
[----:B------:R-:W-:Y:S05]  /*4b00*/  BSYNC B2 ;  /* 0x0000000000027941 */ /* 0x000fea0003800000 */
.L_x_13455:
        /* <DEDUP_REMOVED lines=42> */
.L_x_13454:
[----:B------:R-:W-:Y:S05]  /*4db0*/  BSYNC B1 ;  /* 0x0000000000017941 */ /* 0x000fea0003800000 */
.L_x_13453:
        /* <DEDUP_REMOVED lines=12> */
.L_x_13449:
[----:B------:R-:W-:Y:S05]  /*4e80*/  BSYNC B0 ;  /* 0x0000000000007941 */ /* 0x000fea0003800000 */
.L_x_13447:
        /* <DEDUP_REMOVED lines=8> */
.L_x_13458:
        /* <DEDUP_REMOVED lines=12> */
.L_x_13461:
[----:B------:R-:W-:Y:S02]  /*4fd0*/  IMAD.MOV.U32 R16, RZ, RZ, R196 ;  /* 0x000000ffff107224 */ /* 0x000fe400078e00c4 */
.L_x_13462:
[----:B------:R-:W-:Y:S05]  /*4fe0*/  BSYNC B1 ;  /* 0x0000000000017941 */ /* 0x000fea0003800000 */
.L_x_13460:
        /* <DEDUP_REMOVED lines=16> */
.L_x_13466:
[----:B------:R-:W-:Y:S05]  /*50f0*/  BSYNC B2 ;  /* 0x0000000000027941 */ /* 0x000fea0003800000 */
.L_x_13465:
        /* <DEDUP_REMOVED lines=42> */
.L_x_13464:
[----:B------:R-:W-:Y:S05]  /*53a0*/  BSYNC B1 ;  /* 0x0000000000017941 */ /* 0x000fea0003800000 */
.L_x_13463:
        /* <DEDUP_REMOVED lines=12> */
.L_x_13459:
[----:B------:R-:W-:Y:S05]  /*5470*/  BSYNC B0 ;  /* 0x0000000000007941 */ /* 0x000fea0003800000 */
.L_x_13457:
[----:B------:R-:W-:Y:S01]  /*5480*/  BSSY B0, `(.L_x_13467) ;  /* 0x000005e000007945 */ /* 0x000fe20003800000 */
[----:B------:R-:W-:Y:S05]  /*5490*/  @P2 BRA `(.L_x_13468) ;  /* 0x0000006000002947 */ /* 0x000fea0003800000 */
[----:B------:R-:W-:Y:S01]  /*54a0*/  IMAD.MOV.U32 R28, RZ, RZ, RZ ;  /* 0x000000ffff1c7224 */ /* 0x000fe200078e00ff */
[----:B-1----:R-:W-:Y:S01]  /*54b0*/  MOV R30, R29 ;  /* 0x0000001d001e7202 */ /* 0x002fe20000000f00 */
[----:B------:R-:W-:Y:S05]  /*54c0*/  @!P0 BRA `(.L_x_13469) ;  /* 0x0000059000008947 */ /* 0x000fea0003800000 */
[----:B------:R-:W-:Y:S01]  /*54d0*/  IMAD.MOV.U32 R30, RZ, RZ, R29 ;  /* 0x000000ffff1e7224 */ /* 0x000fe200078e001d */
[----:B-----5:R-:W-:Y:S01]  /*54e0*/  PRMT R28, RZ, 0x5410, R146 ;  /* 0x00005410ff1c7816 */ /* 0x020fe20000000092 */
[----:B------:R-:W-:Y:S05]  /*54f0*/  BRA `(.L_x_13469) ;  /* 0x0000056000007947 */ /* 0x000fea0003800000 */
.L_x_13468:
[C---:B------:R-:W-:Y:S01]  /*5500*/  ISETP.NE.AND P3, PT, R29.reuse, 0x1, PT ;  /* 0x000000011d00780c */ /* 0x040fe20003f65270 */
[----:B------:R-:W-:Y:S01]  /*5510*/  BSSY B1, `(.L_x_13470) ;  /* 0x000000c000017945 */ /* 0x000fe20003800000 */
[----:B-1----:R-:W-:-:S11]  /*5520*/  IADD3 R30, R29, 0x1, RZ ;  /* 0x000000011d1e7810 */ /* 0x002fd60007ffe0ff */
        /* <DEDUP_REMOVED lines=9> */
.L_x_13471:
[----:B------:R-:W-:Y:S02]  /*55c0*/  IMAD.MOV.U32 R19, RZ, RZ, R196 ;  /* 0x000000ffff137224 */ /* 0x000fe400078e00c4 */
.L_x_13472:
[----:B------:R-:W-:Y:S05]  /*55d0*/  BSYNC B1 ;  /* 0x0000000000017941 */ /* 0x000fea0003800000 */
.L_x_13470:
        /* <DEDUP_REMOVED lines=16> */
.L_x_13476:
[----:B------:R-:W-:Y:S05]  /*56e0*/  BSYNC B2 ;  /* 0x0000000000027941 */ /* 0x000fea0003800000 */
.L_x_13475:
        /* <DEDUP_REMOVED lines=42> */
.L_x_13474:
[----:B------:R-:W-:Y:S05]  /*5990*/  BSYNC B1 ;  /* 0x0000000000017941 */ /* 0x000fea0003800000 */
.L_x_13473:
        /* <DEDUP_REMOVED lines=12> */
.L_x_13469:
[----:B------:R-:W-:Y:S05]  /*5a60*/  BSYNC B0 ;  /* 0x0000000000007941 */ /* 0x000fea0003800000 */
.L_x_13467:
        /* <DEDUP_REMOVED lines=8> */
.L_x_13478:
        /* <DEDUP_REMOVED lines=12> */
.L_x_13481:
[----:B------:R-:W-:Y:S02]  /*5bb0*/  IMAD.MOV.U32 R20, RZ, RZ, R196 ;  /* 0x000000ffff147224 */ /* 0x000fe400078e00c4 */
.L_x_13482:
[----:B------:R-:W-:Y:S05]  /*5bc0*/  BSYNC B1 ;  /* 0x0000000000017941 */ /* 0x000fea0003800000 */
.L_x_13480:
        /* <DEDUP_REMOVED lines=16> */
.L_x_13486:
[----:B------:R-:W-:Y:S05]  /*5cd0*/  BSYNC B2 ;  /* 0x0000000000027941 */ /* 0x000fea0003800000 */
.L_x_13485:
        /* <DEDUP_REMOVED lines=42> */
.L_x_13484:
[----:B------:R-:W-:Y:S05]  /*5f80*/  BSYNC B1 ;  /* 0x0000000000017941 */ /* 0x000fea0003800000 */
.L_x_13483:
        /* <DEDUP_REMOVED lines=12> */
.L_x_13479:
[----:B------:R-:W-:Y:S05]  /*6050*/  BSYNC B0 ;  /* 0x0000000000007941 */ /* 0x000fea0003800000 */
.L_x_13477:
        /* <DEDUP_REMOVED lines=8> */
.L_x_13488:
        /* <DEDUP_REMOVED lines=12> */
.L_x_13491:
[----:B------:R-:W-:Y:S02]  /*61a0*/  IMAD.MOV.U32 R162, RZ, RZ, R196 ;  /* 0x000000ffffa27224 */ /* 0x000fe400078e00c4 */
.L_x_13492:
[----:B------:R-:W-:Y:S05]  /*61b0*/  BSYNC B1 ;  /* 0x0000000000017941 */ /* 0x000fea0003800000 */
.L_x_13490:
        /* <DEDUP_REMOVED lines=16> */
.L_x_13496:
[----:B------:R-:W-:Y:S05]  /*62c0*/  BSYNC B2 ;  /* 0x0000000000027941 */ /* 0x000fea0003800000 */
.L_x_13495:
        /* <DEDUP_REMOVED lines=42> */
.L_x_13494:
[----:B------:R-:W-:Y:S05]  /*6570*/  BSYNC B1 ;  /* 0x0000000000017941 */ /* 0x000fea0003800000 */
.L_x_13493:
        /* <DEDUP_REMOVED lines=11> */
.L_x_13489:
[----:B------:R-:W-:Y:S05]  /*6630*/  BSYNC B0 ;  /* 0x0000000000007941 */ /* 0x000fea0003800000 */
.L_x_13487:
        /* <DEDUP_REMOVED lines=8> */
.L_x_13498:
        /* <DEDUP_REMOVED lines=12> */
.L_x_13501:
[----:B------:R-:W-:Y:S02]  /*6780*/  IMAD.MOV.U32 R164, RZ, RZ, R196 ;  /* 0x000000ffffa47224 */ /* 0x000fe400078e00c4 */
.L_x_13502:
[----:B------:R-:W-:Y:S05]  /*6790*/  BSYNC B1 ;  /* 0x0000000000017941 */ /* 0x000fea0003800000 */
.L_x_13500:
        /* <DEDUP_REMOVED lines=16> */
.L_x_13506:
[----:B------:R-:W-:Y:S05]  /*68a0*/  BSYNC B2 ;  /* 0x0000000000027941 */ /* 0x000fea0003800000 */
.L_x_13505:
        /* <DEDUP_REMOVED lines=42> */
.L_x_13504:
[----:B------:R-:W-:Y:S05]  /*6b50*/  BSYNC B1 ;  /* 0x0000000000017941 */ /* 0x000fea0003800000 */
.L_x_13503:
        /* <DEDUP_REMOVED lines=11> */
.L_x_13499:
[----:B------:R-:W-:Y:S05]  /*6c10*/  BSYNC B0 ;  /* 0x0000000000007941 */ /* 0x000fea0003800000 */
.L_x_13497:
[----:B------:R-:W-:Y:S01]  /*6c20*/  IMAD.WIDE.U32 R160, R153, R156, c[0x0][0x188] ;  /* 0x0000620099a07625 */ /* 0x000fe200078e009c */
        /* <DEDUP_REMOVED lines=18> */
[----:B------:R-:W-:Y:S01]  /*6d50*/  LOP3.LUT R164, R152, 0xff00, R155, 0xf8, !PT ;  /* 0x0000ff0098a47812 */ /* 0x000fe200078ef89b */
[----:B------:R-:W-:Y:S01]  /*6d60*/  IMAD.WIDE.U32 R152, R154, 0x1000000, RZ ;  /* 0x010000009a987825 */ /* 0x000fe200078e00ff */
[----:B------:R-:W-:Y:S02]  /*6d70*/  LOP3.LUT R161, R12, 0xff, RZ, 0xc0, !PT ;  /* 0x000000ff0ca17812 */ /* 0x000fe400078ec0ff */
[----:B------:R-:W-:Y:S01]  /*6d80*/  LOP3.LUT R163, R164, 0xff, R19, 0xf8, !PT ;  /* 0x000000ffa4a37812 */ /* 0x000fe200078ef813 */
[----:B------:R-:W-:Y:S01]  /*6d90*/  IMAD.WIDE.U32 R154, R160, 0x10000, RZ ;  /* 0x00010000a09a7825 */ /* 0x000fe200078e00ff */
[----:B------:R-:W-:-:S03]  /*6da0*/  HFMA2.MMA R164, -RZ, RZ, 0, 4.76837158203125e-07 ;  /* 0x00000008ffa47435 */ /* 0x000fc600000001ff */
[----:B------:R-:W-:Y:S01]  /*6db0*/  IMAD.WIDE.U32 R160, R161, 0x100, RZ ;  /* 0x00000100a1a07825 */ /* 0x000fe200078e00ff */
[----:B------:R-:W-:-:S04]  /*6dc0*/  LOP3.LUT R163, R155, R163, R153, 0xfe, !PT ;  /* 0x000000a39ba37212 */ /* 0x000fc800078efe99 */
[----:B------:R-:W-:Y:S02]  /*6dd0*/  LOP3.LUT R154, R160, R152, R154, 0xfe, !PT ;  /* 0x00000098a09a7212 */ /* 0x000fe400078efe9a */
[----:B------:R-:W-:Y:S01]  /*6de0*/  LOP3.LUT R155, R163, R161, RZ, 0xfc, !PT ;  /* 0x000000a1a39b7212 */ /* 0x000fe200078efcff */
[----:B------:R-:W-:Y:S01]  /*6df0*/  IMAD.WIDE.U32 R152, R157, R164, c[0x0][0x190] ;  /* 0x000064009d987625 */ /* 0x000fe200078e00a4 */
[----:B------:R-:W-:-:S05]  /*6e00*/  LOP3.LUT R154, R154, 0xff, R11, 0xf8, !PT ;  /* 0x000000ff9a9a7812 */ /* 0x000fca00078ef80b */
[----:B------:R0:W-:Y:S02]  /*6e10*/  STG.E.64 [R152.64], R154 ;  /* 0x0000009a98007986 */ /* 0x0001e4000c101b06 */
.L_x_13508:
[----:B------:R-:W-:Y:S05]  /*6e20*/  BSYNC B0 ;  /* 0x0000000000007941 */ /* 0x000fea0003800000 */
.L_x_13507:
        /* <DEDUP_REMOVED lines=10> */
.L_x_13510:
        /* <DEDUP_REMOVED lines=12> */
.L_x_13513:
[----:B------:R-:W-:Y:S02]  /*6f90*/  IMAD.MOV.U32 R11, RZ, RZ, R196 ;  /* 0x000000ffff0b7224 */ /* 0x000fe400078e00c4 */
.L_x_13514:
[----:B------:R-:W-:Y:S05]  /*6fa0*/  BSYNC B1 ;  /* 0x0000000000017941 */ /* 0x000fea0003800000 */
.L_x_13512:
        /* <DEDUP_REMOVED lines=16> */
.L_x_13518:
[----:B------:R-:W-:Y:S05]  /*70b0*/  BSYNC B2 ;  /* 0x0000000000027941 */ /* 0x000fea0003800000 */
.L_x_13517:
        /* <DEDUP_REMOVED lines=42> */
.L_x_13516:
[----:B------:R-:W-:Y:S05]  /*7360*/  BSYNC B1 ;  /* 0x0000000000017941 */ /* 0x000fea0003800000 */
.L_x_13515:
        /* <DEDUP_REMOVED lines=12> */
.L_x_13511:
[----:B------:R-:W-:Y:S05]  /*7430*/  BSYNC B0 ;  /* 0x0000000000007941 */ /* 0x000fea0003800000 */
.L_x_13509:
        /* <DEDUP_REMOVED lines=8> */
.L_x_13520:
        /* <DEDUP_REMOVED lines=12> */
.L_x_13523:
[----:B------:R-:W-:Y:S02]  /*7580*/  IMAD.MOV.U32 R12, RZ, RZ, R196 ;  /* 0x000000ffff0c7224 */ /* 0x000fe400078e00c4 */
.L_x_13524:
[----:B------:R-:W-:Y:S05]  /*7590*/  BSYNC B1 ;  /* 0x0000000000017941 */ /* 0x000fea0003800000 */
.L_x_13522:
        /* <DEDUP_REMOVED lines=16> */
.L_x_13528:
[----:B------:R-:W-:Y:S05]  /*76a0*/  BSYNC B2 ;  /* 0x0000000000027941 */ /* 0x000fea0003800000 */
.L_x_13527:
        /* <DEDUP_REMOVED lines=42> */
.L_x_13526:
[----:B------:R-:W-:Y:S05]  /*7950*/  BSYNC B1 ;  /* 0x0000000000017941 */ /* 0x000fea0003800000 */
.L_x_13525:
        /* <DEDUP_REMOVED lines=12> */
.L_x_13521:
[----:B------:R-:W-:Y:S05]  /*7a20*/  BSYNC B0 ;  /* 0x0000000000007941 */ /* 0x000fea0003800000 */
.L_x_13519:
        /* <DEDUP_REMOVED lines=8> */
.L_x_13530:
        /* <DEDUP_REMOVED lines=12> */
.L_x_13533:
[----:B------:R-:W-:Y:S02]  /*7b70*/  IMAD.MOV.U32 R15, RZ, RZ, R196 ;  /* 0x000000ffff0f7224 */ /* 0x000fe400078e00c4 */
.L_x_13534:
[----:B------:R-:W-:Y:S05]  /*7b80*/  BSYNC B1 ;  /* 0x0000000000017941 */ /* 0x000fea0003800000 */
.L_x_13532:
        /* <DEDUP_REMOVED lines=16> */
.L_x_13538:
[----:B------:R-:W-:Y:S05]  /*7c90*/  BSYNC B2 ;  /* 0x0000000000027941 */ /* 0x000fea0003800000 */
.L_x_13537:
        /* <DEDUP_REMOVED lines=42> */
.L_x_13536:
[----:B------:R-:W-:Y:S05]  /*7f40*/  BSYNC B1 ;  /* 0x0000000000017941 */ /* 0x000fea0003800000 */
.L_x_13535:
        /* <DEDUP_REMOVED lines=12> */
.L_x_13531:
[----:B------:R-:W-:Y:S05]  /*8010*/  BSYNC B0 ;  /* 0x0000000000007941 */ /* 0x000fea0003800000 */
.L_x_13529:
        /* <DEDUP_REMOVED lines=8> */
.L_x_13540:
        /* <DEDUP_REMOVED lines=12> */
.L_x_13543:
[----:B------:R-:W-:Y:S02]  /*8160*/  IMAD.MOV.U32 R16, RZ, RZ, R196 ;  /* 0x000000ffff107224 */ /* 0x000fe400078e00c4 */
.L_x_13544:
[----:B------:R-:W-:Y:S05]  /*8170*/  BSYNC B1 ;  /* 0x0000000000017941 */ /* 0x000fea0003800000 */
.L_x_13542:
        /* <DEDUP_REMOVED lines=16> */
.L_x_13548:
[----:B------:R-:W-:Y:S05]  /*8280*/  BSYNC B2 ;  /* 0x0000000000027941 */ /* 0x000fea0003800000 */
.L_x_13547:
        /* <DEDUP_REMOVED lines=42> */
.L_x_13546:
[----:B------:R-:W-:Y:S05]  /*8530*/  BSYNC B1 ;  /* 0x0000000000017941 */ /* 0x000fea0003800000 */
.L_x_13545:
        /* <DEDUP_REMOVED lines=12> */
.L_x_13541:
[----:B------:R-:W-:Y:S05]  /*8600*/  BSYNC B0 ;  /* 0x0000000000007941 */ /* 0x000fea0003800000 */
.L_x_13539:
        /* <DEDUP_REMOVED lines=8> */
.L_x_13550:
        /* <DEDUP_REMOVED lines=12> */
.L_x_13553:
[----:B------:R-:W-:Y:S02]  /*8750*/  IMAD.MOV.U32 R19, RZ, RZ, R196 ;  /* 0x000000ffff137224 */ /* 0x000fe400078e00c4 */
.L_x_13554:
[----:B------:R-:W-:Y:S05]  /*8760*/  BSYNC B1 ;  /* 0x0000000000017941 */ /* 0x000fea0003800000 */
.L_x_13552:
        /* <DEDUP_REMOVED lines=16> */
.L_x_13558:
[----:B------:R-:W-:Y:S05]  /*8870*/  BSYNC B2 ;  /* 0x0000000000027941 */ /* 0x000fea0003800000 */
.L_x_13557:
        /* <DEDUP_REMOVED lines=42> */
.L_x_13556:
[----:B------:R-:W-:Y:S05]  /*8b20*/  BSYNC B1 ;  /* 0x0000000000017941 */ /* 0x000fea0003800000 */
.L_x_13555:
        /* <DEDUP_REMOVED lines=12> */
.L_x_13551:
[----:B------:R-:W-:Y:S05]  /*8bf0*/  BSYNC B0 ;  /* 0x0000000000007941 */ /* 0x000fea0003800000 */
.L_x_13549:
        /* <DEDUP_REMOVED lines=8> */
.L_x_13560:
        /* <DEDUP_REMOVED lines=12> */
.L_x_13563:
[----:B------:R-:W-:Y:S02]  /*8d40*/  IMAD.MOV.U32 R20, RZ, RZ, R196 ;  /* 0x000000ffff147224 */ /* 0x000fe400078e00c4 */
.L_x_13564:
[----:B------:R-:W-:Y:S05]  /*8d50*/  BSYNC B1 ;  /* 0x0000000000017941 */ /* 0x000fea0003800000 */
.L_x_13562:
        /* <DEDUP_REMOVED lines=16> */
.L_x_13568:
[----:B------:R-:W-:Y:S05]  /*8e60*/  BSYNC B2 ;  /* 0x0000000000027941 */ /* 0x000fea0003800000 */
.L_x_13567:
        /* <DEDUP_REMOVED lines=42> */
.L_x_13566:
[----:B------:R-:W-:Y:S05]  /*9110*/  BSYNC B1 ;  /* 0x0000000000017941 */ /* 0x000fea0003800000 */
.L_x_13565:
        /* <DEDUP_REMOVED lines=12> */
.L_x_13561:
[----:B------:R-:W-:Y:S05]  /*91e0*/  BSYNC B0 ;  /* 0x0000000000007941 */ /* 0x000fea0003800000 */
.L_x_13559:
        /* <DEDUP_REMOVED lines=8> */
.L_x_13570:
        /* <DEDUP_REMOVED lines=12> */
.L_x_13573:
[----:B------:R-:W-:Y:S02]  /*9330*/  IMAD.MOV.U32 R164, RZ, RZ, R196 ;  /* 0x000000ffffa47224 */ /* 0x000fe400078e00c4 */
.L_x_13574:
[----:B------:R-:W-:Y:S05]  /*9340*/  BSYNC B1 ;  /* 0x0000000000017941 */ /* 0x000fea0003800000 */
.L_x_13572:
        /* <DEDUP_REMOVED lines=16> */
.L_x_13578:
[----:B------:R-:W-:Y:S05]  /*9450*/  BSYNC B2 ;  /* 0x0000000000027941 */ /* 0x000fea0003800000 */
.L_x_13577:
        /* <DEDUP_REMOVED lines=42> */
.L_x_13576:
[----:B------:R-:W-:Y:S05]  /*9700*/  BSYNC B1 ;  /* 0x0000000000017941 */ /* 0x000fea0003800000 */
.L_x_13575:
        /* <DEDUP_REMOVED lines=11> */
.L_x_13571:
[----:B------:R-:W-:Y:S05]  /*97c0*/  BSYNC B0 ;  /* 0x0000000000007941 */ /* 0x000fea0003800000 */
.L_x_13569:
        /* <DEDUP_REMOVED lines=8> */
.L_x_13580:
        /* <DEDUP_REMOVED lines=12> */
.L_x_13583:
[----:B------:R-:W-:Y:S02]  /*9910*/  IMAD.MOV.U32 R166, RZ, RZ, R196 ;  /* 0x000000ffffa67224 */ /* 0x000fe400078e00c4 */
.L_x_13584:
[----:B------:R-:W-:Y:S05]  /*9920*/  BSYNC B1 ;  /* 0x0000000000017941 */ /* 0x000fea0003800000 */
.L_x_13582:
        /* <DEDUP_REMOVED lines=16> */
.L_x_13588:
[----:B------:R-:W-:Y:S05]  /*9a30*/  BSYNC B2 ;  /* 0x0000000000027941 */ /* 0x000fea0003800000 */
.L_x_13587:
        /* <DEDUP_REMOVED lines=42> */
.L_x_13586:
[----:B------:R-:W-:Y:S05]  /*9ce0*/  BSYNC B1 ;  /* 0x0000000000017941 */ /* 0x000fea0003800000 */
.L_x_13585:
        /* <DEDUP_REMOVED lines=11> */
.L_x_13581:
[----:B------:R-:W-:Y:S05]  /*9da0*/  BSYNC B0 ;  /* 0x0000000000007941 */ /* 0x000fea0003800000 */
.L_x_13579:
        /* <DEDUP_REMOVED lines=32> */
.L_x_13590:
[----:B------:R-:W-:Y:S05]  /*9fb0*/  BSYNC B0 ;  /* 0x0000000000007941 */ /* 0x000fea0003800000 */
.L_x_13589:
        /* <DEDUP_REMOVED lines=10> */
.L_x_13592:
        /* <DEDUP_REMOVED lines=12> */
.L_x_13595:
[----:B------:R-:W-:Y:S02]  /*a120*/  IMAD.MOV.U32 R11, RZ, RZ, R196 ;  /* 0x000000ffff0b7224 */ /* 0x000fe400078e00c4 */
.L_x_13596:
[----:B------:R-:W-:Y:S05]  /*a130*/  BSYNC B1 ;  /* 0x0000000000017941 */ /* 0x000fea0003800000 */
.L_x_13594:
        /* <DEDUP_REMOVED lines=16> */
.L_x_13600:
[----:B------:R-:W-:Y:S05]  /*a240*/  BSYNC B2 ;  /* 0x0000000000027941 */ /* 0x000fea0003800000 */
.L_x_13599:
        /* <DEDUP_REMOVED lines=42> */
.L_x_13598:
[----:B------:R-:W-:Y:S05]  /*a4f0*/  BSYNC B1 ;  /* 0x0000000000017941 */ /* 0x000fea0003800000 */
.L_x_13597:
        /* <DEDUP_REMOVED lines=12> */
.L_x_13593:
[----:B------:R-:W-:Y:S05]  /*a5c0*/  BSYNC B0 ;  /* 0x0000000000007941 */ /* 0x000fea0003800000 */
.L_x_13591:
        /* <DEDUP_REMOVED lines=8> */
.L_x_13602:
        /* <DEDUP_REMOVED lines=12> */
.L_x_13605:
[----:B------:R-:W-:Y:S02]  /*a710*/  IMAD.MOV.U32 R12, RZ, RZ, R196 ;  /* 0x000000ffff0c7224 */ /* 0x000fe400078e00c4 */
.L_x_13606:
[----:B------:R-:W-:Y:S05]  /*a720*/  BSYNC B1 ;  /* 0x0000000000017941 */ /* 0x000fea0003800000 */
.L_x_13604:
        /* <DEDUP_REMOVED lines=16> */
.L_x_13610:
[----:B------:R-:W-:Y:S05]  /*a830*/  BSYNC B2 ;  /* 0x0000000000027941 */ /* 0x000fea0003800000 */
.L_x_13609:
        /* <DEDUP_REMOVED lines=42> */
.L_x_13608:
[----:B------:R-:W-:Y:S05]  /*aae0*/  BSYNC B1 ;  /* 0x0000000000017941 */ /* 0x000fea0003800000 */
.L_x_13607:
        /* <DEDUP_REMOVED lines=12> */
.L_x_13603:
[----:B------:R-:W-:Y:S05]  /*abb0*/  BSYNC B0 ;  /* 0x0000000000007941 */ /* 0x000fea0003800000 */
.L_x_13601:
        /* <DEDUP_REMOVED lines=8> */
.L_x_13612:
        /* <DEDUP_REMOVED lines=12> */
.L_x_13615:
[----:B------:R-:W-:Y:S02]  /*ad00*/  IMAD.MOV.U32 R15, RZ, RZ, R196 ;  /* 0x000000ffff0f7224 */ /* 0x000fe400078e00c4 */
.L_x_13616:
[----:B------:R-:W-:Y:S05]  /*ad10*/  BSYNC B1 ;  /* 0x0000000000017941 */ /* 0x000fea0003800000 */
.L_x_13614:
        /* <DEDUP_REMOVED lines=16> */
.L_x_13620:
[----:B------:R-:W-:Y:S05]  /*ae20*/  BSYNC B2 ;  /* 0x0000000000027941 */ /* 0x000fea0003800000 */
.L_x_13619:
        /* <DEDUP_REMOVED lines=42> */
.L_x_13618:
[----:B------:R-:W-:Y:S05]  /*b0d0*/  BSYNC B1 ;  /* 0x0000000000017941 */ /* 0x000fea0003800000 */
.L_x_13617:
        /* <DEDUP_REMOVED lines=12> */
.L_x_13613:
[----:B------:R-:W-:Y:S05]  /*b1a0*/  BSYNC B0 ;  /* 0x0000000000007941 */ /* 0x000fea0003800000 */
.L_x_13611:
        /* <DEDUP_REMOVED lines=8> */
.L_x_13622:
        /* <DEDUP_REMOVED lines=12> */
.L_x_13625:
[----:B------:R-:W-:Y:S02]  /*b2f0*/  IMAD.MOV.U32 R16, RZ, RZ, R196 ;  /* 0x000000ffff107224 */ /* 0x000fe400078e00c4 */
.L_x_13626:
[----:B------:R-:W-:Y:S05]  /*b300*/  BSYNC B1 ;  /* 0x0000000000017941 */ /* 0x000fea0003800000 */
.L_x_13624:
        /* <DEDUP_REMOVED lines=16> */
.L_x_13630:
[----:B------:R-:W-:Y:S05]  /*b410*/  BSYNC B2 ;  /* 0x0000000000027941 */ /* 0x000fea0003800000 */
.L_x_13629:
        /* <DEDUP_REMOVED lines=42> */
.L_x_13628:
[----:B------:R-:W-:Y:S05]  /*b6c0*/  BSYNC B1 ;  /* 0x0000000000017941 */ /* 0x000fea0003800000 */
.L_x_13627:
        /* <DEDUP_REMOVED lines=12> */
.L_x_13623:
[----:B------:R-:W-:Y:S05]  /*b790*/  BSYNC B0 ;  /* 0x0000000000007941 */ /* 0x000fea0003800000 */
.L_x_13621:
        /* <DEDUP_REMOVED lines=8> */
.L_x_13632:
        /* <DEDUP_REMOVED lines=12> */
.L_x_13635:
[----:B------:R-:W-:Y:S02]  /*b8e0*/  IMAD.MOV.U32 R19, RZ, RZ, R196 ;  /* 0x000000ffff137224 */ /* 0x000fe400078e00c4 */
.L_x_13636:
[----:B------:R-:W-:Y:S05]  /*b8f0*/  BSYNC B1 ;  /* 0x0000000000017941 */ /* 0x000fea0003800000 */
.L_x_13634:
        /* <DEDUP_REMOVED lines=16> */
.L_x_13640:
[----:B------:R-:W-:Y:S05]  /*ba00*/  BSYNC B2 ;  /* 0x0000000000027941 */ /* 0x000fea0003800000 */
.L_x_13639:
        /* <DEDUP_REMOVED lines=42> */
.L_x_13638:
[----:B------:R-:W-:Y:S05]  /*bcb0*/  BSYNC B1 ;  /* 0x0000000000017941 */ /* 0x000fea0003800000 */
.L_x_13637:
        /* <DEDUP_REMOVED lines=12> */
.L_x_13633:
[----:B------:R-:W-:Y:S05]  /*bd80*/  BSYNC B0 ;  /* 0x0000000000007941 */ /* 0x000fea0003800000 */
.L_x_13631:
        /* <DEDUP_REMOVED lines=8> */
.L_x_13642:
        /* <DEDUP_REMOVED lines=12> */
.L_x_13645:
[----:B------:R-:W-:Y:S02]  /*bed0*/  IMAD.MOV.U32 R20, RZ, RZ, R196 ;  /* 0x000000ffff147224 */ /* 0x000fe400078e00c4 */
.L_x_13646:
[----:B------:R-:W-:Y:S05]  /*bee0*/  BSYNC B1 ;  /* 0x0000000000017941 */ /* 0x000fea0003800000 */
.L_x_13644:
        /* <DEDUP_REMOVED lines=16> */
.L_x_13650:
[----:B------:R-:W-:Y:S05]  /*bff0*/  BSYNC B2 ;  /* 0x0000000000027941 */ /* 0x000fea0003800000 */
.L_x_13649:
        /* <DEDUP_REMOVED lines=42> */
.L_x_13648:
[----:B------:R-:W-:Y:S05]  /*c2a0*/  BSYNC B1 ;  /* 0x0000000000017941 */ /* 0x000fea0003800000 */
.L_x_13647:
        /* <DEDUP_REMOVED lines=12> */
.L_x_13643:
[----:B------:R-:W-:Y:S05]  /*c370*/  BSYNC B0 ;  /* 0x0000000000007941 */ /* 0x000fea0003800000 */
.L_x_13641:
        /* <DEDUP_REMOVED lines=8> */
.L_x_13652:
        /* <DEDUP_REMOVED lines=12> */
.L_x_13655:
[----:B------:R-:W-:Y:S02]  /*c4c0*/  IMAD.MOV.U32 R172, RZ, RZ, R196 ;  /* 0x000000ffffac7224 */ /* 0x000fe400078e00c4 */
.L_x_13656:
[----:B------:R-:W-:Y:S05]  /*c4d0*/  BSYNC B1 ;  /* 0x0000000000017941 */ /* 0x000fea0003800000 */
.L_x_13654:
        /* <DEDUP_REMOVED lines=16> */
.L_x_13660:
[----:B------:R-:W-:Y:S05]  /*c5e0*/  BSYNC B2 ;  /* 0x0000000000027941 */ /* 0x000fea0003800000 */
.L_x_13659:
        /* <DEDUP_REMOVED lines=42> */
.L_x_13658:
[----:B------:R-:W-:Y:S05]  /*c890*/  BSYNC B1 ;  /* 0x0000000000017941 */ /* 0x000fea0003800000 */
.L_x_13657:
        /* <DEDUP_REMOVED lines=11> */
.L_x_13653:
[----:B------:R-:W-:Y:S05]  /*c950*/  BSYNC B0 ;  /* 0x0000000000007941 */ /* 0x000fea0003800000 */
.L_x_13651:
        /* <DEDUP_REMOVED lines=8> */
.L_x_13662:
        /* <DEDUP_REMOVED lines=12> */
.L_x_13665:
[----:B------:R-:W-:Y:S02]  /*caa0*/  IMAD.MOV.U32 R174, RZ, RZ, R196 ;  /* 0x000000ffffae7224 */ /* 0x000fe400078e00c4 */
.L_x_13666:
[----:B------:R-:W-:Y:S05]  /*cab0*/  BSYNC B1 ;  /* 0x0000000000017941 */ /* 0x000fea0003800000 */
.L_x_13664:
        /* <DEDUP_REMOVED lines=16> */
.L_x_13670:
[----:B------:R-:W-:Y:S05]  /*cbc0*/  BSYNC B2 ;  /* 0x0000000000027941 */ /* 0x000fea0003800000 */
.L_x_13669:
        /* <DEDUP_REMOVED lines=42> */
.L_x_13668:
[----:B------:R-:W-:Y:S05]  /*ce70*/  BSYNC B1 ;  /* 0x0000000000017941 */ /* 0x000fea0003800000 */
.L_x_13667:
        /* <DEDUP_REMOVED lines=11> */
.L_x_13663:
[----:B------:R-:W-:Y:S05]  /*cf30*/  BSYNC B0 ;  /* 0x0000000000007941 */ /* 0x000fea0003800000 */
.L_x_13661:
        /* <DEDUP_REMOVED lines=32> */
.L_x_13672:
[----:B------:R-:W-:Y:S05]  /*d140*/  BSYNC B0 ;  /* 0x0000000000007941 */ /* 0x000fea0003800000 */
.L_x_13671:
        /* <DEDUP_REMOVED lines=10> */
.L_x_13674:
        /* <DEDUP_REMOVED lines=12> */
.L_x_13677:
[----:B------:R-:W-:Y:S02]  /*d2b0*/  IMAD.MOV.U32 R11, RZ, RZ, R196 ;  /* 0x000000ffff0b7224 */ /* 0x000fe400078e00c4 */
.L_x_13678:
[----:B------:R-:W-:Y:S05]  /*d2c0*/  BSYNC B1 ;  /* 0x0000000000017941 */ /* 0x000fea0003800000 */
.L_x_13676:
        /* <DEDUP_REMOVED lines=16> */
.L_x_13682:
[----:B------:R-:W-:Y:S05]  /*d3d0*/  BSYNC B2 ;  /* 0x0000000000027941 */ /* 0x000fea0003800000 */
.L_x_13681:
        /* <DEDUP_REMOVED lines=42> */
.L_x_13680:
[----:B------:R-:W-:Y:S05]  /*d680*/  BSYNC B1 ;  /* 0x0000000000017941 */ /* 0x000fea0003800000 */
.L_x_13679:
        /* <DEDUP_REMOVED lines=12> */
.L_x_13675:
[----:B------:R-:W-:Y:S05]  /*d750*/  BSYNC B0 ;  /* 0x0000000000007941 */ /* 0x000fea0003800000 */
.L_x_13673:
        /* <DEDUP_REMOVED lines=8> */
.L_x_13684:
        /* <DEDUP_REMOVED lines=12> */
.L_x_13687:
[----:B------:R-:W-:Y:S02]  /*d8a0*/  IMAD.MOV.U32 R12, RZ, RZ, R196 ;  /* 0x000000ffff0c7224 */ /* 0x000fe400078e00c4 */
.L_x_13688:
[----:B------:R-:W-:Y:S05]  /*d8b0*/  BSYNC B1 ;  /* 0x0000000000017941 */ /* 0x000fea0003800000 */
.L_x_13686:
        /* <DEDUP_REMOVED lines=16> */
.L_x_13692:
[----:B------:R-:W-:Y:S05]  /*d9c0*/  BSYNC B2 ;  /* 0x0000000000027941 */ /* 0x000fea0003800000 */
.L_x_13691:
        /* <DEDUP_REMOVED lines=42> */
.L_x_13690:
[----:B------:R-:W-:Y:S05]  /*dc70*/  BSYNC B1 ;  /* 0x0000000000017941 */ /* 0x000fea0003800000 */
.L_x_13689:
        /* <DEDUP_REMOVED lines=12> */
.L_x_13685:
[----:B------:R-:W-:Y:S05]  /*dd40*/  BSYNC B0 ;  /* 0x0000000000007941 */ /* 0x000fea0003800000 */
.L_x_13683:
        /* <DEDUP_REMOVED lines=8> */
.L_x_13694:
        /* <DEDUP_REMOVED lines=12> */
.L_x_13697:
[----:B------:R-:W-:Y:S02]  /*de90*/  IMAD.MOV.U32 R15, RZ, RZ, R196 ;  /* 0x000000ffff0f7224 */ /* 0x000fe400078e00c4 */
.L_x_13698:
[----:B------:R-:W-:Y:S05]  /*dea0*/  BSYNC B1 ;  /* 0x0000000000017941 */ /* 0x000fea0003800000 */
.L_x_13696:
        /* <DEDUP_REMOVED lines=16> */
.L_x_13702:
[----:B------:R-:W-:Y:S05]  /*dfb0*/  BSYNC B2 ;  /* 0x0000000000027941 */ /* 0x000fea0003800000 */
.L_x_13701:
        /* <DEDUP_REMOVED lines=42> */
.L_x_13700:
[----:B------:R-:W-:Y:S05]  /*e260*/  BSYNC B1 ;  /* 0x0000000000017941 */ /* 0x000fea0003800000 */
.L_x_13699:
        /* <DEDUP_REMOVED lines=12> */
.L_x_13695:
[----:B------:R-:W-:Y:S05]  /*e330*/  BSYNC B0 ;  /* 0x0000000000007941 */ /* 0x000fea0003800000 */
.L_x_13693:
        /* <DEDUP_REMOVED lines=8> */
.L_x_13704:
        /* <DEDUP_REMOVED lines=12> */
.L_x_13707:
[----:B------:R-:W-:Y:S02]  /*e480*/  IMAD.MOV.U32 R16, RZ, RZ, R196 ;  /* 0x000000ffff107224 */ /* 0x000fe400078e00c4 */
.L_x_13708:
[----:B------:R-:W-:Y:S05]  /*e490*/  BSYNC B1 ;  /* 0x0000000000017941 */ /* 0x000fea0003800000 */
.L_x_13706:
        /* <DEDUP_REMOVED lines=16> */
.L_x_13712:
[----:B------:R-:W-:Y:S05]  /*e5a0*/  BSYNC B2 ;  /* 0x0000000000027941 */ /* 0x000fea0003800000 */
.L_x_13711:
        /* <DEDUP_REMOVED lines=42> */
.L_x_13710:
[----:B------:R-:W-:Y:S05]  /*e850*/  BSYNC B1 ;  /* 0x0000000000017941 */ /* 0x000fea0003800000 */
.L_x_13709:
        /* <DEDUP_REMOVED lines=12> */
.L_x_13705:
[----:B------:R-:W-:Y:S05]  /*e920*/  BSYNC B0 ;  /* 0x0000000000007941 */ /* 0x000fea0003800000 */
.L_x_13703:
        /* <DEDUP_REMOVED lines=8> */
.L_x_13714:
        /* <DEDUP_REMOVED lines=12> */
.L_x_13717:
[----:B------:R-:W-:Y:S02]  /*ea70*/  IMAD.MOV.U32 R19, RZ, RZ, R196 ;  /* 0x000000ffff137224 */ /* 0x000fe400078e00c4 */
.L_x_13718:
[----:B------:R-:W-:Y:S05]  /*ea80*/  BSYNC B1 ;  /* 0x0000000000017941 */ /* 0x000fea0003800000 */
.L_x_13716:
        /* <DEDUP_REMOVED lines=16> */
.L_x_13722:
[----:B------:R-:W-:Y:S05]  /*eb90*/  BSYNC B2 ;  /* 0x0000000000027941 */ /* 0x000fea0003800000 */
.L_x_13721:
        /* <DEDUP_REMOVED lines=42> */
.L_x_13720:
[----:B------:R-:W-:Y:S05]  /*ee40*/  BSYNC B1 ;  /* 0x0000000000017941 */ /* 0x000fea0003800000 */
.L_x_13719:
        /* <DEDUP_REMOVED lines=12> */
.L_x_13715:
[----:B------:R-:W-:Y:S05]  /*ef10*/  BSYNC B0 ;  /* 0x0000000000007941 */ /* 0x000fea0003800000 */
.L_x_13713:
        /* <DEDUP_REMOVED lines=8> */
.L_x_13724:
        /* <DEDUP_REMOVED lines=12> */
.L_x_13727:
[----:B------:R-:W-:Y:S02]  /*f060*/  IMAD.MOV.U32 R20, RZ, RZ, R196 ;  /* 0x000000ffff147224 */ /* 0x000fe400078e00c4 */
.L_x_13728:
[----:B------:R-:W-:Y:S05]  /*f070*/  BSYNC B1 ;  /* 0x0000000000017941 */ /* 0x000fea0003800000 */
.L_x_13726:
        /* <DEDUP_REMOVED lines=16> */
.L_x_13732:
[----:B------:R-:W-:Y:S05]  /*f180*/  BSYNC B2 ;  /* 0x0000000000027941 */ /* 0x000fea0003800000 */
.L_x_13731:
        /* <DEDUP_REMOVED lines=42> */
.L_x_13730:
[----:B------:R-:W-:Y:S05]  /*f430*/  BSYNC B1 ;  /* 0x0000000000017941 */ /* 0x000fea0003800000 */
.L_x_13729:
        /* <DEDUP_REMOVED lines=12> */
.L_x_13725:
[----:B------:R-:W-:Y:S05]  /*f500*/  BSYNC B0 ;  /* 0x0000000000007941 */ /* 0x000fea0003800000 */
.L_x_13723:
        /* <DEDUP_REMOVED lines=8> */
.L_x_13734:
        /* <DEDUP_REMOVED lines=12> */
.L_x_13737:
[----:B------:R-:W-:Y:S02]  /*f650*/  IMAD.MOV.U32 R184, RZ, RZ, R196 ;  /* 0x000000ffffb87224 */ /* 0x000fe400078e00c4 */
.L_x_13738:
[----:B------:R-:W-:Y:S05]  /*f660*/  BSYNC B1 ;  /* 0x0000000000017941 */ /* 0x000fea0003800000 */
.L_x_13736:
        /* <DEDUP_REMOVED lines=16> */
.L_x_13742:
[----:B------:R-:W-:Y:S05]  /*f770*/  BSYNC B2 ;  /* 0x0000000000027941 */ /* 0x000fea0003800000 */
.L_x_13741:
        /* <DEDUP_REMOVED lines=42> */
.L_x_13740:
[----:B------:R-:W-:Y:S05]  /*fa20*/  BSYNC B1 ;  /* 0x0000000000017941 */ /* 0x000fea0003800000 */
.L_x_13739:
        /* <DEDUP_REMOVED lines=11> */
.L_x_13735:
[----:B------:R-:W-:Y:S05]  /*fae0*/  BSYNC B0 ;  /* 0x0000000000007941 */ /* 0x000fea0003800000 */
.L_x_13733:
        /* <DEDUP_REMOVED lines=8> */
.L_x_13744:
        /* <DEDUP_REMOVED lines=12> */
.L_x_13747:
[----:B------:R-:W-:Y:S02]  /*fc30*/  IMAD.MOV.U32 R184, RZ, RZ, R196 ;  /* 0x000000ffffb87224 */ /* 0x000fe400078e00c4 */
.L_x_13748:
[----:B------:R-:W-:Y:S05]  /*fc40*/  BSYNC B1 ;  /* 0x0000000000017941 */ /* 0x000fea0003800000 */
.L_x_13746:
        /* <DEDUP_REMOVED lines=16> */
.L_x_13752:
[----:B------:R-:W-:Y:S05]  /*fd50*/  BSYNC B2 ;  /* 0x0000000000027941 */ /* 0x000fea0003800000 */
.L_x_13751:
        /* <DEDUP_REMOVED lines=42> */
.L_x_13750:
[----:B------:R-:W-:Y:S05]  /*10000*/  BSYNC B1 ;  /* 0x0000000000017941 */ /* 0x000fea0003800000 */
.L_x_13749:
        /* <DEDUP_REMOVED lines=11> */
.L_x_13745:
[----:B------:R-:W-:Y:S05]  /*100c0*/  BSYNC B0 ;  /* 0x0000000000007941 */ /* 0x000fea0003800000 */
.L_x_13743:
        /* <DEDUP_REMOVED lines=32> */
.L_x_13754:
[----:B------:R-:W-:Y:S05]  /*102d0*/  BSYNC B0 ;  /* 0x0000000000007941 */ /* 0x000fea0003800000 */
.L_x_13753:
        /* <DEDUP_REMOVED lines=10> */
.L_x_13756:
        /* <DEDUP_REMOVED lines=12> */
.L_x_13759:
[----:B------:R-:W-:Y:S02]  /*10440*/  IMAD.MOV.U32 R11, RZ, RZ, R196 ;  /* 0x000000ffff0b7224 */ /* 0x000fe400078e00c4 */
.L_x_13760:
[----:B------:R-:W-:Y:S05]  /*10450*/  BSYNC B1 ;  /* 0x0000000000017941 */ /* 0x000fea0003800000 */
.L_x_13758:
        /* <DEDUP_REMOVED lines=16> */
.L_x_13764:
[----:B------:R-:W-:Y:S05]  /*10560*/  BSYNC B2 ;  /* 0x0000000000027941 */ /* 0x000fea0003800000 */
.L_x_13763:
[----:B------:R-:W-:Y:S01]  /*10570*/  IMAD.HI.U32 R152, R3, -0x326172a9, RZ ;  /* 0xcd9e8d5703987827 */ /* 0x000fe200078e00ff */
[----:B------:R-:W-:-:S03]  /*10580*/  LOP3.LUT R153, R153, UR5, R6, 0x96, !PT ;  /* 0x0000000599997c12 */ /* 0x000fc6000f8e9606 */
[----:B------:R-:W-:Y:S01]  /*10590*/  IMAD R181, R3, -0x326172a9, RZ ;  /* 0xcd9e8d5703b57824 */ /* 0x000fe200078e02ff */
[----:B------:R-:W-:Y:S01]  /*105a0*/  LOP3.LUT R152, R152, UR4, R5, 0x96, !PT ;  /* 0x0000000498987c12 */ /* 0x000fe2000f8e9605 */
[----:B------:R-:W-:-:S04]  /*105b0*/  IMAD.WIDE.U32 R154, R153, -0x326172a9, RZ ;  /* 0xcd9e8d57999a7825 */ /* 0x000fc800078e00ff */
[----:B------:R-:W-:Y:S02]  /*105c0*/  IMAD R153, R4, -0x2daee0ad, RZ ;  /* 0xd2511f5304997824 */ /* 0x000fe400078e02ff */
[----:B-1----:R-:W-:Y:S01]  /*105d0*/  IMAD.WIDE.U32 R182, R152, -0x2daee0ad, RZ ;  /* 0xd2511f5398b67825 */ /* 0x002fe200078e00ff */
        /* <DEDUP_REMOVED lines=35> */
.L_x_13762:
[----:B------:R-:W-:Y:S05]  /*10810*/  BSYNC B1 ;  /* 0x0000000000017941 */ /* 0x000fea0003800000 */
.L_x_13761:
        /* <DEDUP_REMOVED lines=12> */
.L_x_13757:
[----:B------:R-:W-:Y:S05]  /*108e0*/  BSYNC B0 ;  /* 0x0000000000007941 */ /* 0x000fea0003800000 */
.L_x_13755:
        /* <DEDUP_REMOVED lines=8> */
.L_x_13766:
        /* <DEDUP_REMOVED lines=12> */
.L_x_13769:
[----:B------:R-:W-:Y:S02]  /*10a30*/  IMAD.MOV.U32 R12, RZ, RZ, R196 ;  /* 0x000000ffff0c7224 */ /* 0x000fe400078e00c4 */
.L_x_13770:
[----:B------:R-:W-:Y:S05]  /*10a40*/  BSYNC B1 ;  /* 0x0000000000017941 */ /* 0x000fea0003800000 */
.L_x_13768:
        /* <DEDUP_REMOVED lines=16> */
.L_x_13774:
[----:B------:R-:W-:Y:S05]  /*10b50*/  BSYNC B2 ;  /* 0x0000000000027941 */ /* 0x000fea0003800000 */
.L_x_13773:
[----:B------:R-:W-:Y:S01]  /*10b60*/  IMAD.HI.U32 R152, R3, -0x326172a9, RZ ;  /* 0xcd9e8d5703987827 */ /* 0x000fe200078e00ff */
[----:B------:R-:W-:-:S03]  /*10b70*/  LOP3.LUT R153, R153, UR5, R6, 0x96, !PT ;  /* 0x0000000599997c12 */ /* 0x000fc6000f8e9606 */
[----:B------:R-:W-:Y:S01]  /*10b80*/  IMAD R181, R3, -0x326172a9, RZ ;  /* 0xcd9e8d5703b57824 */ /* 0x000fe200078e02ff */
[----:B------:R-:W-:Y:S01]  /*10b90*/  LOP3.LUT R152, R152, UR4, R5, 0x96, !PT ;  /* 0x0000000498987c12 */ /* 0x000fe2000f8e9605 */
[----:B------:R-:W-:-:S04]  /*10ba0*/  IMAD.WIDE.U32 R154, R153, -0x326172a9, RZ ;  /* 0xcd9e8d57999a7825 */ /* 0x000fc800078e00ff */
[----:B------:R-:W-:Y:S01]  /*10bb0*/  IMAD R153, R4, -0x2daee0ad, RZ ;  /* 0xd2511f5304997824 */ /* 0x000fe200078e02ff */
[----:B------:R-:W-:Y:S01]  /*10bc0*/  LOP3.LUT R181, R155, UR9, R181, 0x96, !PT ;  /* 0x000000099bb57c12 */ /* 0x000fe2000f8e96b5 */
[----:B-1----:R-:W-:-:S04]  /*10bd0*/  IMAD.WIDE.U32 R182, R152, -0x2daee0ad, RZ ;  /* 0xd2511f5398b67825 */ /* 0x002fc800078e00ff */
        /* <DEDUP_REMOVED lines=34> */
.L_x_13772:
[----:B------:R-:W-:Y:S05]  /*10e00*/  BSYNC B1 ;  /* 0x0000000000017941 */ /* 0x000fea0003800000 */
.L_x_13771:
        /* <DEDUP_REMOVED lines=12> */
.L_x_13767:
[----:B------:R-:W-:Y:S05]  /*10ed0*/  BSYNC B0 ;  /* 0x0000000000007941 */ /* 0x000fea0003800000 */
.L_x_13765:
        /* <DEDUP_REMOVED lines=8> */
.L_x_13776:
        /* <DEDUP_REMOVED lines=12> */
.L_x_13779:
[----:B------:R-:W-:Y:S02]  /*11020*/  IMAD.MOV.U32 R15, RZ, RZ, R196 ;  /* 0x000000ffff0f7224 */ /* 0x000fe400078e00c4 */
.L_x_13780:
[----:B------:R-:W-:Y:S05]  /*11030*/  BSYNC B1 ;  /* 0x0000000000017941 */ /* 0x000fea0003800000 */
.L_x_13778:
        /* <DEDUP_REMOVED lines=16> */
.L_x_13784:
[----:B------:R-:W-:Y:S05]  /*11140*/  BSYNC B2 ;  /* 0x0000000000027941 */ /* 0x000fea0003800000 */
.L_x_13783:
        /* <DEDUP_REMOVED lines=42> */
.L_x_13782:
[----:B------:R-:W-:Y:S05]  /*113f0*/  BSYNC B1 ;  /* 0x0000000000017941 */ /* 0x000fea0003800000 */
.L_x_13781:
        /* <DEDUP_REMOVED lines=12> */
.L_x_13777:
[----:B------:R-:W-:Y:S05]  /*114c0*/  BSYNC B0 ;  /* 0x0000000000007941 */ /* 0x000fea0003800000 */
.L_x_13775:
        /* <DEDUP_REMOVED lines=8> */
.L_x_13786:
        /* <DEDUP_REMOVED lines=12> */
.L_x_13789:
[----:B------:R-:W-:Y:S02]  /*11610*/  IMAD.MOV.U32 R16, RZ, RZ, R196 ;  /* 0x000000ffff107224 */ /* 0x000fe400078e00c4 */
.L_x_13790:
[----:B------:R-:W-:Y:S05]  /*11620*/  BSYNC B1 ;  /* 0x0000000000017941 */ /* 0x000fea0003800000 */
.L_x_13788:
        /* <DEDUP_REMOVED lines=16> */
.L_x_13794:
[----:B------:R-:W-:Y:S05]  /*11730*/  BSYNC B2 ;  /* 0x0000000000027941 */ /* 0x000fea0003800000 */
.L_x_13793:
        /* <DEDUP_REMOVED lines=42> */
.L_x_13792:
[----:B------:R-:W-:Y:S05]  /*119e0*/  BSYNC B1 ;  /* 0x0000000000017941 */ /* 0x000fea0003800000 */
.L_x_13791:
        /* <DEDUP_REMOVED lines=12> */
.L_x_13787:
[----:B------:R-:W-:Y:S05]  /*11ab0*/  BSYNC B0 ;  /* 0x0000000000007941 */ /* 0x000fea0003800000 */
.L_x_13785:
        /* <DEDUP_REMOVED lines=8> */
.L_x_13796:
        /* <DEDUP_REMOVED lines=12> */
.L_x_13799:
[----:B------:R-:W-:Y:S02]  /*11c00*/  IMAD.MOV.U32 R19, RZ, RZ, R196 ;  /* 0x000000ffff137224 */ /* 0x000fe400078e00c4 */
.L_x_13800:
[----:B------:R-:W-:Y:S05]  /*11c10*/  BSYNC B1 ;  /* 0x0000000000017941 */ /* 0x000fea0003800000 */
.L_x_13798:
        /* <DEDUP_REMOVED lines=16> */
.L_x_13804:
[----:B------:R-:W-:Y:S05]  /*11d20*/  BSYNC B2 ;  /* 0x0000000000027941 */ /* 0x000fea0003800000 */
.L_x_13803:
        /* <DEDUP_REMOVED lines=42> */
.L_x_13802:
[----:B------:R-:W-:Y:S05]  /*11fd0*/  BSYNC B1 ;  /* 0x0000000000017941 */ /* 0x000fea0003800000 */
.L_x_13801:
        /* <DEDUP_REMOVED lines=12> */
.L_x_13797:
[----:B------:R-:W-:Y:S05]  /*120a0*/  BSYNC B0 ;  /* 0x0000000000007941 */ /* 0x000fea0003800000 */
.L_x_13795:
        /* <DEDUP_REMOVED lines=8> */
.L_x_13806:
        /* <DEDUP_REMOVED lines=12> */
.L_x_13809:
[----:B------:R-:W-:Y:S02]  /*121f0*/  IMAD.MOV.U32 R20, RZ, RZ, R196 ;  /* 0x000000ffff147224 */ /* 0x000fe400078e00c4 */
.L_x_13810:
[----:B------:R-:W-:Y:S05]  /*12200*/  BSYNC B1 ;  /* 0x0000000000017941 */ /* 0x000fea0003800000 */
.L_x_13808:
        /* <DEDUP_REMOVED lines=16> */
.L_x_13814:
[----:B------:R-:W-:Y:S05]  /*12310*/  BSYNC B2 ;  /* 0x0000000000027941 */ /* 0x000fea0003800000 */
.L_x_13813:
        /* <DEDUP_REMOVED lines=42> */
.L_x_13812:
[----:B------:R-:W-:Y:S05]  /*125c0*/  BSYNC B1 ;  /* 0x0000000000017941 */ /* 0x000fea0003800000 */
.L_x_13811:
        /* <DEDUP_REMOVED lines=12> */
.L_x_13807:
[----:B------:R-:W-:Y:S05]  /*12690*/  BSYNC B0 ;  /* 0x0000000000007941 */ /* 0x000fea0003800000 */
.L_x_13805:
        /* <DEDUP_REMOVED lines=8> */
.L_x_13816:
        /* <DEDUP_REMOVED lines=12> */
.L_x_13819:
[----:B------:R-:W-:Y:S02]  /*127e0*/  IMAD.MOV.U32 R181, RZ, RZ, R196 ;  /* 0x000000ffffb57224 */ /* 0x000fe400078e00c4 */
.L_x_13820:
[----:B------:R-:W-:Y:S05]  /*127f0*/  BSYNC B1 ;  /* 0x0000000000017941 */ /* 0x000fea0003800000 */
.L_x_13818:
        /* <DEDUP_REMOVED lines=16> */
.L_x_13824:
[----:B------:R-:W-:Y:S05]  /*12900*/  BSYNC B2 ;  /* 0x0000000000027941 */ /* 0x000fea0003800000 */
.L_x_13823:
        /* <DEDUP_REMOVED lines=42> */
.L_x_13822:
[----:B------:R-:W-:Y:S05]  /*12bb0*/  BSYNC B1 ;  /* 0x0000000000017941 */ /* 0x000fea0003800000 */
.L_x_13821:
        /* <DEDUP_REMOVED lines=11> */
.L_x_13817:
[----:B------:R-:W-:Y:S05]  /*12c70*/  BSYNC B0 ;  /* 0x0000000000007941 */ /* 0x000fea0003800000 */
.L_x_13815:
        /* <DEDUP_REMOVED lines=8> */
.L_x_13826:
        /* <DEDUP_REMOVED lines=12> */
.L_x_13829:
[----:B------:R-:W-:Y:S02]  /*12dc0*/  IMAD.MOV.U32 R194, RZ, RZ, R196 ;  /* 0x000000ffffc27224 */ /* 0x000fe400078e00c4 */
.L_x_13830:
[----:B------:R-:W-:Y:S05]  /*12dd0*/  BSYNC B1 ;  /* 0x0000000000017941 */ /* 0x000fea0003800000 */
.L_x_13828:
        /* <DEDUP_REMOVED lines=16> */
.L_x_13834:
[----:B------:R-:W-:Y:S05]  /*12ee0*/  BSYNC B2 ;  /* 0x0000000000027941 */ /* 0x000fea0003800000 */
.L_x_13833:
        /* <DEDUP_REMOVED lines=42> */
.L_x_13832:
[----:B------:R-:W-:Y:S05]  /*13190*/  BSYNC B1 ;  /* 0x0000000000017941 */ /* 0x000fea0003800000 */
.L_x_13831:
        /* <DEDUP_REMOVED lines=12> */
.L_x_13827:
[----:B------:R-:W-:Y:S05]  /*13260*/  BSYNC B0 ;  /* 0x0000000000007941 */ /* 0x000fea0003800000 */
.L_x_13825:
        /* <DEDUP_REMOVED lines=32> */
.L_x_13836:
[----:B------:R-:W-:Y:S05]  /*13470*/  BSYNC B0 ;  /* 0x0000000000007941 */ /* 0x000fea0003800000 */
.L_x_13835:
        /* <DEDUP_REMOVED lines=10> */
.L_x_13838:
        /* <DEDUP_REMOVED lines=12> */
.L_x_13841:
[----:B------:R-:W-:Y:S02]  /*135e0*/  IMAD.MOV.U32 R11, RZ, RZ, R196 ;  /* 0x000000ffff0b7224 */ /* 0x000fe400078e00c4 */
.L_x_13842:
[----:B------:R-:W-:Y:S05]  /*135f0*/  BSYNC B1 ;  /* 0x0000000000017941 */ /* 0x000fea0003800000 */
.L_x_13840:
        /* <DEDUP_REMOVED lines=16> */
.L_x_13846:
[----:B------:R-:W-:Y:S05]  /*13700*/  BSYNC B2 ;  /* 0x0000000000027941 */ /* 0x000fea0003800000 */
.L_x_13845:
        /* <DEDUP_REMOVED lines=42> */
.L_x_13844:
[----:B------:R-:W-:Y:S05]  /*139b0*/  BSYNC B1 ;  /* 0x0000000000017941 */ /* 0x000fea0003800000 */
.L_x_13843:
        /* <DEDUP_REMOVED lines=12> */
.L_x_13839:
[----:B------:R-:W-:Y:S05]  /*13a80*/  BSYNC B0 ;  /* 0x0000000000007941 */ /* 0x000fea0003800000 */
.L_x_13837:
        /* <DEDUP_REMOVED lines=8> */
.L_x_13848:
        /* <DEDUP_REMOVED lines=12> */
.L_x_13851:
[----:B------:R-:W-:Y:S02]  /*13bd0*/  IMAD.MOV.U32 R12, RZ, RZ, R196 ;  /* 0x000000ffff0c7224 */ /* 0x000fe400078e00c4 */
.L_x_13852:
[----:B------:R-:W-:Y:S05]  /*13be0*/  BSYNC B1 ;  /* 0x0000000000017941 */ /* 0x000fea0003800000 */
.L_x_13850:
        /* <DEDUP_REMOVED lines=16> */
.L_x_13856:
[----:B------:R-:W-:Y:S05]  /*13cf0*/  BSYNC B2 ;  /* 0x0000000000027941 */ /* 0x000fea0003800000 */
.L_x_13855:
        /* <DEDUP_REMOVED lines=43> */
.L_x_13854:
[----:B------:R-:W-:Y:S05]  /*13fb0*/  BSYNC B1 ;  /* 0x0000000000017941 */ /* 0x000fea0003800000 */
.L_x_13853:
        /* <DEDUP_REMOVED lines=12> */
.L_x_13849:
[----:B------:R-:W-:Y:S05]  /*14080*/  BSYNC B0 ;  /* 0x0000000000007941 */ /* 0x000fea0003800000 */
.L_x_13847:
        /* <DEDUP_REMOVED lines=8> */
.L_x_13858:
        /* <DEDUP_REMOVED lines=12> */
.L_x_13861:
[----:B------:R-:W-:Y:S02]  /*141d0*/  MOV R15, R196 ;  /* 0x000000c4000f7202 */ /* 0x000fe40000000f00 */
.L_x_13862:
[----:B------:R-:W-:Y:S05]  /*141e0*/  BSYNC B1 ;  /* 0x0000000000017941 */ /* 0x000fea0003800000 */
.L_x_13860:
        /* <DEDUP_REMOVED lines=16> */
.L_x_13866:
[----:B------:R-:W-:Y:S05]  /*142f0*/  BSYNC B2 ;  /* 0x0000000000027941 */ /* 0x000fea0003800000 */
.L_x_13865:
        /* <DEDUP_REMOVED lines=39> */
[----:B------:R-:W-:Y:S02]  /*14570*/  MOV R196, R152 ;  /* 0x0000009800c47202 */ /* 0x000fe40000000f00 */
[----:B------:R-:W-:Y:S01]  /*14580*/  LOP3.LUT R189, R153, UR25, R154, 0x96, !PT ;  /* 0x0000001999bd7c12 */ /* 0x000fe2000f8e969a */
[----:B------:R-:W-:Y:S01]  /*14590*/  IMAD.MOV.U32 R152, RZ, RZ, RZ ;  /* 0x000000ffff987224 */ /* 0x000fe200078e00ff */
[----:B------:R-:W-:Y:S02]  /*145a0*/  LOP3.LUT R188, R201, UR26, R188, 0x96, !PT ;  /* 0x0000001ac9bc7c12 */ /* 0x000fe4000f8e96bc */
.L_x_13864:
[----:B------:R-:W-:Y:S05]  /*145b0*/  BSYNC B1 ;  /* 0x0000000000017941 */ /* 0x000fea0003800000 */
.L_x_13863:
        /* <DEDUP_REMOVED lines=12> */
.L_x_13859:
[----:B------:R-:W-:Y:S05]  /*14680*/  BSYNC B0 ;  /* 0x0000000000007941 */ /* 0x000fea0003800000 */
.L_x_13857:
        /* <DEDUP_REMOVED lines=8> */
.L_x_13868:
        /* <DEDUP_REMOVED lines=12> */
.L_x_13871:
[----:B------:R-:W-:Y:S02]  /*147d0*/  IMAD.MOV.U32 R16, RZ, RZ, R196 ;  /* 0x000000ffff107224 */ /* 0x000fe400078e00c4 */
.L_x_13872:
[----:B------:R-:W-:Y:S05]  /*147e0*/  BSYNC B1 ;  /* 0x0000000000017941 */ /* 0x000fea0003800000 */
.L_x_13870:
        /* <DEDUP_REMOVED lines=16> */
.L_x_13876:
[----:B------:R-:W-:Y:S05]  /*148f0*/  BSYNC B2 ;  /* 0x0000000000027941 */ /* 0x000fea0003800000 */
.L_x_13875:
        /* <DEDUP_REMOVED lines=44> */
.L_x_13874:
[----:B------:R-:W-:Y:S05]  /*14bc0*/  BSYNC B1 ;  /* 0x0000000000017941 */ /* 0x000fea0003800000 */
.L_x_13873:
        /* <DEDUP_REMOVED lines=12> */
.L_x_13869:
[----:B------:R-:W-:Y:S05]  /*14c90*/  BSYNC B0 ;  /* 0x0000000000007941 */ /* 0x000fea0003800000 */
.L_x_13867:
        /* <DEDUP_REMOVED lines=8> */
.L_x_13878:
        /* <DEDUP_REMOVED lines=12> */
.L_x_13881:
[----:B------:R-:W-:Y:S02]  /*14de0*/  IMAD.MOV.U32 R19, RZ, RZ, R196 ;  /* 0x000000ffff137224 */ /* 0x000fe400078e00c4 */
.L_x_13882:
[----:B------:R-:W-:Y:S05]  /*14df0*/  BSYNC B1 ;  /* 0x0000000000017941 */ /* 0x000fea0003800000 */
.L_x_13880:
        /* <DEDUP_REMOVED lines=16> */
.L_x_13886:
[----:B------:R-:W-:Y:S05]  /*14f00*/  BSYNC B2 ;  /* 0x0000000000027941 */ /* 0x000fea0003800000 */
.L_x_13885:
        /* <DEDUP_REMOVED lines=44> */
.L_x_13884:
[----:B------:R-:W-:Y:S05]  /*151d0*/  BSYNC B1 ;  /* 0x0000000000017941 */ /* 0x000fea0003800000 */
.L_x_13883:
        /* <DEDUP_REMOVED lines=12> */
.L_x_13879:
[----:B------:R-:W-:Y:S05]  /*152a0*/  BSYNC B0 ;  /* 0x0000000000007941 */ /* 0x000fea0003800000 */
.L_x_13877:
        /* <DEDUP_REMOVED lines=8> */
.L_x_13888:
        /* <DEDUP_REMOVED lines=12> */
.L_x_13891:
[----:B------:R-:W-:Y:S02]  /*153f0*/  IMAD.MOV.U32 R20, RZ, RZ, R196 ;  /* 0x000000ffff147224 */ /* 0x000fe400078e00c4 */
.L_x_13892:
[----:B------:R-:W-:Y:S05]  /*15400*/  BSYNC B1 ;  /* 0x0000000000017941 */ /* 0x000fea0003800000 */
.L_x_13890:
        /* <DEDUP_REMOVED lines=16> */
.L_x_13896:
[----:B------:R-:W-:Y:S05]  /*15510*/  BSYNC B2 ;  /* 0x0000000000027941 */ /* 0x000fea0003800000 */
.L_x_13895:
        /* <DEDUP_REMOVED lines=44> */
.L_x_13894:
[----:B------:R-:W-:Y:S05]  /*157e0*/  BSYNC B1 ;  /* 0x0000000000017941 */ /* 0x000fea0003800000 */
.L_x_13893:
        /* <DEDUP_REMOVED lines=12> */
.L_x_13889:
[----:B------:R-:W-:Y:S05]  /*158b0*/  BSYNC B0 ;  /* 0x0000000000007941 */ /* 0x000fea0003800000 */
.L_x_13887:
        /* <DEDUP_REMOVED lines=8> */
.L_x_13898:
        /* <DEDUP_REMOVED lines=12> */
.L_x_13901:
[----:B------:R-:W-:Y:S02]  /*15a00*/  IMAD.MOV.U32 R193, RZ, RZ, R196 ;  /* 0x000000ffffc17224 */ /* 0x000fe400078e00c4 */
.L_x_13902:
[----:B------:R-:W-:Y:S05]  /*15a10*/  BSYNC B1 ;  /* 0x0000000000017941 */ /* 0x000fea0003800000 */
.L_x_13900:
        /* <DEDUP_REMOVED lines=16> */
.L_x_13906:
[----:B------:R-:W-:Y:S05]  /*15b20*/  BSYNC B2 ;  /* 0x0000000000027941 */ /* 0x000fea0003800000 */
.L_x_13905:
        /* <DEDUP_REMOVED lines=44> */
.L_x_13904:
[----:B------:R-:W-:Y:S05]  /*15df0*/  BSYNC B1 ;  /* 0x0000000000017941 */ /* 0x000fea0003800000 */
.L_x_13903:
        /* <DEDUP_REMOVED lines=12> */
.L_x_13899:
[----:B------:R-:W-:Y:S05]  /*15ec0*/  BSYNC B0 ;  /* 0x0000000000007941 */ /* 0x000fea0003800000 */
.L_x_13897:
        /* <DEDUP_REMOVED lines=8> */
.L_x_13908:
        /* <DEDUP_REMOVED lines=12> */
.L_x_13911:
[----:B------:R-:W-:Y:S02]  /*16010*/  IMAD.MOV.U32 R194, RZ, RZ, R196 ;  /* 0x000000ffffc27224 */ /* 0x000fe400078e00c4 */
.L_x_13912:
[----:B------:R-:W-:Y:S05]  /*16020*/  BSYNC B1 ;  /* 0x0000000000017941 */ /* 0x000fea0003800000 */
.L_x_13910:
        /* <DEDUP_REMOVED lines=16> */
.L_x_13916:
[----:B------:R-:W-:Y:S05]  /*16130*/  BSYNC B2 ;  /* 0x0000000000027941 */ /* 0x000fea0003800000 */
.L_x_13915:
        /* <DEDUP_REMOVED lines=44> */
.L_x_13914:
[----:B------:R-:W-:Y:S05]  /*16400*/  BSYNC B1 ;  /* 0x0000000000017941 */ /* 0x000fea0003800000 */
.L_x_13913:
        /* <DEDUP_REMOVED lines=12> */
.L_x_13909:
[----:B------:R-:W-:Y:S05]  /*164d0*/  BSYNC B0 ;  /* 0x0000000000007941 */ /* 0x000fea0003800000 */
.L_x_13907:
        /* <DEDUP_REMOVED lines=87> */
.L_x_13918:
[----:B------:R-:W-:Y:S05]  /*16a50*/  BSYNC B0 ;  /* 0x0000000000007941 */ /* 0x000fea0003800000 */
.L_x_13917:
[----:B------:R-:W-:Y:S01]  /*16a60*/  @!P2 IADD3 R156, R156, 0x4, RZ ;  /* 0x000000049c9ca810 */ /* 0x000fe20007ffe0ff */
[----:B------:R-:W-:Y:S01]  /*16a70*/  FADD.FTZ R202, R202, R213 ;  /* 0x000000d5caca7221 */ /* 0x000fe20000010000 */
[----:B------:R-:W-:Y:S05]  /*16a80*/  BRA.DIV ~URZ, `(.L_x_13919) ;  /* 0x00001af27f007947 */ /* 0x000fea000b800000 */
[----:B0-----:R0:W1:Y:S02]  /*16a90*/  SHFL.BFLY PT, R152, R202, 0x1, 0x1f ;  /* 0x0c201f00ca987f89 */ /* 0x00106400000e0000 */
.L_x_13925:
        /* <DEDUP_REMOVED lines=132> */
.L_x_13926:
        /* <DEDUP_REMOVED lines=17> */
[----:B------:R2:W3:Y:S01]  /*173f0*/  @!P0 LDS.64 R152, [R156.X8] ;  /* 0x000000009c988984 */ /* 0x0004e20000008a00 */
[----:B------:R-:W-:Y:S01]  /*17400*/  LOP3.LUT P0, RZ, R155, 0x1f, R0, 0xf8, !PT ;  /* 0x0000001f9bff7812 */ /* 0x000fe2000780f800 */
[----:B01----:R-:W-:Y:S01]  /*17410*/  IMAD.IADD R202, R187, 0x1, R154 ;  /* 0x00000001bbca7824 */ /* 0x003fe200078e029a */
        /* <DEDUP_REMOVED lines=26> */
[----:B--2---:R-:W-:Y:S02]  /*175c0*/  FADD.FTZ R154, R187, R154 ;  /* 0x0000009abb9a7221 */ /* 0x004fe40000010000 */
[----:B------:R-:W-:-:S02]  /*175d0*/  FMUL.FTZ R195, R195, R215 ;  /* 0x000000d7c3c37220 */ /* 0x000fc40000410000 */
[----:B------:R-:W-:Y:S02]  /*175e0*/  IMAD.MOV.U32 R156, RZ, RZ, c[0x0][0x1e0] ;  /* 0x00007800ff9c7624 */ /* 0x000fe400078e00ff */
        /* <DEDUP_REMOVED lines=17> */
[----:B-1----:R-:W-:Y:S02]  /*17700*/  IADD3 R8, R8, -0x1, RZ ;  /* 0xffffffff08087810 */ /* 0x002fe40007ffe0ff */
[----:B------:R-:W-:Y:S02]  /*17710*/  FSEL R152, R209, RZ, !P1 ;  /* 0x000000ffd1987208 */ /* 0x000fe40004800000 */
[----:B------:R-:W-:Y:S01]  /*17720*/  LOP3.LUT R9, R0, 0x7f, RZ, 0xc0, !PT ;  /* 0x0000007f00097812 */ /* 0x000fe200078ec0ff */
[----:B------:R-:W-:Y:S02]  /*17730*/  IMAD R8, R8, c[0x0][0x168], RZ ;  /* 0x00005a0008087a24 */ /* 0x000fe400078e02ff */
[C---:B------:R-:W-:Y:S02]  /*17740*/  FADD.FTZ R248, -R152.reuse, R14 ;  /* 0x0000000e98f87221 */ /* 0x040fe40000010100 */
[C---:B------:R-:W-:Y:S01]  /*17750*/  FADD.FTZ R250, -R152.reuse, R17 ;  /* 0x0000001198fa7221 */ /* 0x040fe20000010100 */
[----:B------:R-:W-:Y:S01]  /*17760*/  SHF.R.S32.HI R153, RZ, 0x1f, R8 ;  /* 0x0000001fff997819 */ /* 0x000fe20000011408 */
[----:B------:R-:W-:-:S02]  /*17770*/  FADD.FTZ R252, -R152, R18 ;  /* 0x0000001298fc7221 */ /* 0x000fc40000010100 */
[C---:B------:R-:W-:Y:S01]  /*17780*/  FADD.FTZ R21, -R152.reuse, R21 ;  /* 0x0000001598157221 */ /* 0x040fe20000010100 */
[----:B------:R-:W-:Y:S01]  /*17790*/  LEA.HI R154, R153, R8, RZ, 0x3 ;  /* 0x00000008999a7211 */ /* 0x000fe200078f18ff */
[----:B------:R-:W-:Y:S02]  /*177a0*/  FADD.FTZ R8, -R152, R13 ;  /* 0x0000000d98087221 */ /* 0x000fe40000010100 */
[C---:B------:R-:W-:Y:S01]  /*177b0*/  FMUL.FTZ R13, R187.reuse, R248 ;  /* 0x000000f8bb0d7220 */ /* 0x040fe20000410000 */
[----:B------:R-:W-:Y:S01]  /*177c0*/  LEA.HI.SX32 R9, R154, R9, 0x1d ;  /* 0x000000099a097211 */ /* 0x000fe200078feaff */
[----:B------:R-:W-:Y:S02]  /*177d0*/  FMUL.FTZ R250, R187, R250 ;  /* 0x000000fabbfa7220 */ /* 0x000fe40000410000 */
[----:B------:R-:W-:Y:S01]  /*177e0*/  FADD.FTZ R156, -R152, R26 ;  /* 0x0000001a989c7221 */ /* 0x000fe20000010100 */
[----:B------:R-:W-:Y:S01]  /*177f0*/  IADD3 R155, R9, 0x80, RZ ;  /* 0x00000080099b7810 */ /* 0x000fe20007ffe0ff */
[----:B------:R-:W-:-:S02]  /*17800*/  FMUL.FTZ R17, R187, R252 ;  /* 0x000000fcbb117220 */ /* 0x000fc40000410000 */
[----:B------:R-:W-:Y:S02]  /*17810*/  FMUL.FTZ R26, R187, R21 ;  /* 0x00000015bb1a7220 */ /* 0x000fe40000410000 */
[----:B------:R-:W-:Y:S02]  /*17820*/  FFMA.FTZ R13, R90, R13, R34 ;  /* 0x0000000d5a0d7223 */ /* 0x000fe40000010022 */
[----:B------:R-:W-:Y:S02]  /*17830*/  FFMA.FTZ R250, R91, R250, R35 ;  /* 0x000000fa5bfa7223 */ /* 0x000fe40000010023 */
[C---:B------:R-:W-:Y:S02]  /*17840*/  FADD.FTZ R10, -R152.reuse, R10 ;  /* 0x0000000a980a7221 */ /* 0x040fe40000010100 */
[----:B------:R-:W-:Y:S01]  /*17850*/  FADD.FTZ R18, -R152, R25 ;  /* 0x0000001998127221 */ /* 0x000fe20000010100 */
[----:B------:R-:W-:Y:S01]  /*17860*/  F2FP.BF16.PACK_AB R25, R250, R13 ;  /* 0x0000000dfa19723e */ /* 0x000fe200000010ff */
[----:B------:R-:W-:-:S02]  /*17870*/  FADD.FTZ R30, -R152, R30 ;  /* 0x0000001e981e7221 */ /* 0x000fc40000010100 */
[----:B------:R-:W-:Y:S02]  /*17880*/  FADD.FTZ R208, -R152, R31 ;  /* 0x0000001f98d07221 */ /* 0x000fe40000010100 */
[----:B------:R-:W-:Y:S02]  /*17890*/  FFMA.FTZ R17, R92, R17, R36 ;  /* 0x000000115c117223 */ /* 0x000fe40000010024 */
[----:B------:R-:W-:Y:S02]  /*178a0*/  FFMA.FTZ R26, R93, R26, R37 ;  /* 0x0000001a5d1a7223 */ /* 0x000fe40000010025 */
[C---:B------:R-:W-:Y:S02]  /*178b0*/  FADD.FTZ R23, -R152.reuse, R23 ;  /* 0x0000001798177221 */ /* 0x040fe40000010100 */
[----:B------:R-:W-:Y:S01]  /*178c0*/  FADD.FTZ R186, -R152, R27 ;  /* 0x0000001b98ba7221 */ /* 0x000fe20000010100 */
[----:B------:R-:W-:Y:S01]  /*178d0*/  F2FP.BF16.PACK_AB R26, R26, R17 ;  /* 0x000000111a1a723e */ /* 0x000fe200000010ff */
[----:B------:R-:W-:-:S02]  /*178e0*/  FADD.FTZ R24, -R152, R24 ;  /* 0x0000001898187221 */ /* 0x000fc40000010100 */
[C---:B------:R-:W-:Y:S02]  /*178f0*/  FADD.FTZ R28, -R152.reuse, R28 ;  /* 0x0000001c981c7221 */ /* 0x040fe40000010100 */
[C---:B------:R-:W-:Y:S02]  /*17900*/  FADD.FTZ R204, -R152.reuse, R29 ;  /* 0x0000001d98cc7221 */ /* 0x040fe40000010100 */
[C---:B------:R-:W-:Y:S02]  /*17910*/  FMUL.FTZ R13, R187.reuse, R10 ;  /* 0x0000000abb0d7220 */ /* 0x040fe40000410000 */
[C---:B------:R-:W-:Y:S02]  /*17920*/  FMUL.FTZ R8, R187.reuse, R8 ;  /* 0x00000008bb087220 */ /* 0x040fe40000410000 */
[----:B------:R-:W-:Y:S02]  /*17930*/  FADD.FTZ R153, -R152, R22 ;  /* 0x0000001698997221 */ /* 0x000fe40000010100 */
        /* <DEDUP_REMOVED lines=11> */
[----:B------:R-:W-:Y:S02]  /*179f0*/  FMUL.FTZ R153, R187, R153 ;  /* 0x00000099bb997220 */ /* 0x000fe40000410000 */
[----:B------:R-:W-:Y:S01]  /*17a00*/  FFMA.FTZ R29, R102, R29, R46 ;  /* 0x0000001d661d7223 */ /* 0x000fe2000001002e */
        /* <DEDUP_REMOVED lines=9> */
[----:B------:R-:W-:-:S02]  /*17aa0*/  FFMA.FTZ R18, R97, R18, R41 ;  /* 0x0000001261127223 */ /* 0x000fc40000010029 */
[----:B------:R-:W-:Y:S01]  /*17ab0*/  FADD.FTZ R22, -R152, R159 ;  /* 0x0000009f98167221 */ /* 0x000fe20000010100 */
[----:B------:R-:W-:Y:S01]  /*17ac0*/  F2FP.BF16.PACK_AB R30, R30, R23 ;  /* 0x000000171e1e723e */ /* 0x000fe200000010ff */
[----:B------:R-:W-:Y:S01]  /*17ad0*/  FADD.FTZ R206, -R152, R163 ;  /* 0x000000a398ce7221 */ /* 0x000fe20000010100 */
[----:B------:R-:W-:Y:S01]  /*17ae0*/  F2FP.BF16.PACK_AB R28, R18, R17 ;  /* 0x00000011121c723e */ /* 0x000fe200000010ff */
[----:B------:R-:W-:Y:S02]  /*17af0*/  FADD.FTZ R164, -R152, R164 ;  /* 0x000000a498a47221 */ /* 0x000fe40000010100 */
[----:B------:R-:W-:Y:S02]  /*17b00*/  FFMA.FTZ R27, R94, R153, R38 ;  /* 0x000000995e1b7223 */ /* 0x000fe40000010026 */
[----:B------:R-:W-:Y:S02]  /*17b10*/  FFMA.FTZ R248, R95, R248, R39 ;  /* 0x000000f85ff87223 */ /* 0x000fe40000010027 */
[----:B------:R-:W-:-:S02]  /*17b20*/  FADD.FTZ R14, -R152, R157 ;  /* 0x0000009d980e7221 */ /* 0x000fc40000010100 */
[----:B------:R-:W-:Y:S01]  /*17b30*/  FADD.FTZ R158, -R152, R158 ;  /* 0x0000009e989e7221 */ /* 0x000fe20000010100 */
[----:B------:R-:W-:Y:S01]  /*17b40*/  F2FP.BF16.PACK_AB R27, R248, R27 ;  /* 0x0000001bf81b723e */ /* 0x000fe200000010ff */
[C---:B------:R-:W-:Y:S02]  /*17b50*/  FADD.FTZ R160, -R152.reuse, R160 ;  /* 0x000000a098a07221 */ /* 0x040fe40000010100 */
[----:B------:R-:W-:Y:S02]  /*17b60*/  IMAD.MOV.U32 R8, RZ, RZ, 0x10 ;  /* 0x00000010ff087424 */ /* 0x000fe400078e00ff */
[C---:B------:R-:W-:Y:S02]  /*17b70*/  FADD.FTZ R216, -R152.reuse, R171 ;  /* 0x000000ab98d87221 */ /* 0x040fe40000010100 */
[----:B------:R-:W-:Y:S02]  /*17b80*/  FADD.FTZ R172, -R152, R172 ;  /* 0x000000ac98ac7221 */ /* 0x000fe40000010100 */
[----:B------:R-:W-:-:S02]  /*17b90*/  FMUL.FTZ R21, R187, R22 ;  /* 0x00000016bb157220 */ /* 0x000fc40000410000 */
[C---:B------:R-:W-:Y:S02]  /*17ba0*/  FMUL.FTZ R157, R187.reuse, R206 ;  /* 0x000000cebb9d7220 */ /* 0x040fe40000410000 */
[C---:B------:R-:W-:Y:S02]  /*17bb0*/  FMUL.FTZ R164, R187.reuse, R164 ;  /* 0x000000a4bba47220 */ /* 0x040fe40000410000 */
[C---:B------:R-:W-:Y:S02]  /*17bc0*/  FMUL.FTZ R17, R187.reuse, R14 ;  /* 0x0000000ebb117220 */ /* 0x040fe40000410000 */
[C---:B------:R-:W-:Y:S02]  /*17bd0*/  FMUL.FTZ R158, R187.reuse, R158 ;  /* 0x0000009ebb9e7220 */ /* 0x040fe40000410000 */
[----:B------:R-:W-:Y:S02]  /*17be0*/  FMUL.FTZ R160, R187, R160 ;  /* 0x000000a0bba07220 */ /* 0x000fe40000410000 */
[----:B------:R-:W-:-:S04]  /*17bf0*/  IMAD.WIDE.U32 R22, R9, R8, c[0x0][0x208] ;  /* 0x0000820009167625 */ /* 0x000fc800078e0008 */
[C---:B------:R-:W-:Y:S01]  /*17c00*/  FADD.FTZ R210, -R152.reuse, R165 ;  /* 0x000000a598d27221 */ /* 0x040fe20000010100 */
[----:B------:R0:W-:Y:S01]  /*17c10*/  STG.E.128 [R22.64], R24 ;  /* 0x0000001816007986 */ /* 0x0001e2000c101d06 */
[C---:B------:R-:W-:Y:S02]  /*17c20*/  FADD.FTZ R166, -R152.reuse, R166 ;  /* 0x000000a698a67221 */ /* 0x040fe40000010100 */
[C---:B------:R-:W-:Y:S02]  /*17c30*/  FADD.FTZ R214, -R152.reuse, R169 ;  /* 0x000000a998d67221 */ /* 0x040fe40000010100 */
[----:B------:R-:W-:Y:S02]  /*17c40*/  FADD.FTZ R170, -R152, R170 ;  /* 0x000000aa98aa7221 */ /* 0x000fe40000010100 */
[C---:B------:R-:W-:Y:S02]  /*17c50*/  FMUL.FTZ R159, R187.reuse, R216 ;  /* 0x000000d8bb9f7220 */ /* 0x040fe40000410000 */
[----:B------:R-:W-:-:S02]  /*17c60*/  FMUL.FTZ R172, R187, R172 ;  /* 0x000000acbbac7220 */ /* 0x000fc40000410000 */
[----:B------:R-:W-:Y:S02]  /*17c70*/  FADD.FTZ R226, -R152, R192 ;  /* 0x000000c098e27221 */ /* 0x000fe40000010100 */
[----:B------:R-:W-:Y:S02]  /*17c80*/  FFMA.FTZ R157, R110, R157, R54 ;  /* 0x0000009d6e9d7223 */ /* 0x000fe40000010036 */
[----:B------:R-:W-:Y:S02]  /*17c90*/  FFMA.FTZ R164, R111, R164, R55 ;  /* 0x000000a46fa47223 */ /* 0x000fe40000010037 */
        /* <DEDUP_REMOVED lines=25> */
[----:B------:R-:W-:Y:S02]  /*17e30*/  FADD.FTZ R234, -R152, R211 ;  /* 0x000000d398ea7221 */ /* 0x000fe40000010100 */
[----:B------:R-:W-:-:S04]  /*17e40*/  IMAD.WIDE.U32 R154, R155, R8, c[0x0][0x208] ;  /* 0x000082009b9a7625 */ /* 0x000fc800078e0008 */
[----:B------:R-:W-:Y:S01]  /*17e50*/  FFMA.FTZ R17, R104, R17, R48 ;  /* 0x0000001168117223 */ /* 0x000fe20000010030 */
[----:B------:R1:W-:Y:S01]  /*17e60*/  STG.E.128 [R154.64], R28 ;  /* 0x0000001c9a007986 */ /* 0x0003e2000c101d06 */
[----:B------:R-:W-:Y:S02]  /*17e70*/  FFMA.FTZ R156, R105, R158, R49 ;  /* 0x0000009e699c7223 */ /* 0x000fe40000010031 */
[----:B------:R-:W-:Y:S02]  /*17e80*/  FFMA.FTZ R21, R106, R21, R50 ;  /* 0x000000156a157223 */ /* 0x000fe40000010032 */
[----:B------:R-:W-:Y:S01]  /*17e90*/  FFMA.FTZ R160, R107, R160, R51 ;  /* 0x000000a06ba07223 */ /* 0x000fe20000010033 */
[----:B------:R-:W-:Y:S01]  /*17ea0*/  F2FP.BF16.PACK_AB R156, R156, R17 ;  /* 0x000000119c9c723e */ /* 0x000fe200000010ff */
[----:B------:R-:W-:Y:S02]  /*17eb0*/  FADD.FTZ R152, -R152, R213 ;  /* 0x000000d598987221 */ /* 0x000fe40000010100 */
[----:B------:R-:W-:-:S02]  /*17ec0*/  FMUL.FTZ R161, R187, R210 ;  /* 0x000000d2bba17220 */ /* 0x000fc40000410000 */
[C---:B------:R-:W-:Y:S02]  /*17ed0*/  FMUL.FTZ R166, R187.reuse, R166 ;  /* 0x000000a6bba67220 */ /* 0x040fe40000410000 */
[C---:B------:R-:W-:Y:S02]  /*17ee0*/  FMUL.FTZ R165, R187.reuse, R214 ;  /* 0x000000d6bba57220 */ /* 0x040fe40000410000 */
[----:B------:R-:W-:Y:S02]  /*17ef0*/  FMUL.FTZ R170, R187, R170 ;  /* 0x000000aabbaa7220 */ /* 0x000fe40000410000 */
[----:B------:R-:W-:Y:S01]  /*17f00*/  FFMA.FTZ R10, R118, R159, R62 ;  /* 0x0000009f760a7223 */ /* 0x000fe2000001003e */
[----:B------:R-:W-:Y:S01]  /*17f10*/  F2FP.BF16.PACK_AB R159, R164, R157 ;  /* 0x0000009da49f723e */ /* 0x000fe200000010ff */
[----:B0-----:R-:W-:Y:S01]  /*17f20*/  FFMA.FTZ R23, R119, R172, R63 ;  /* 0x000000ac77177223 */ /* 0x001fe2000001003f */
[----:B------:R-:W-:Y:S01]  /*17f30*/  F2FP.BF16.PACK_AB R157, R160, R21 ;  /* 0x00000015a09d723e */ /* 0x000fe200000010ff */
[----:B------:R-:W-:-:S02]  /*17f40*/  FMUL.FTZ R171, R187, R222 ;  /* 0x000000debbab7220 */ /* 0x000fc40000410000 */
[----:B------:R-:W-:Y:S01]  /*17f50*/  FMUL.FTZ R178, R187, R178 ;  /* 0x000000b2bbb27220 */ /* 0x000fe20000410000 */
[----:B-1----:R-:W-:Y:S01]  /*17f60*/  F2FP.BF16.PACK_AB R155, R23, R10 ;  /* 0x0000000a179b723e */ /* 0x002fe200000010ff */
[C---:B------:R-:W-:Y:S02]  /*17f70*/  FMUL.FTZ R153, R187.reuse, R202 ;  /* 0x000000cabb997220 */ /* 0x040fe40000410000 */
[C---:B------:R-:W-:Y:S02]  /*17f80*/  FMUL.FTZ R162, R187.reuse, R162 ;  /* 0x000000a2bba27220 */ /* 0x040fe40000410000 */
[----:B------:R-:W-:Y:S02]  /*17f90*/  FMUL.FTZ R14, R187, R152 ;  /* 0x00000098bb0e7220 */ /* 0x000fe40000410000 */
[----:B------:R-:W-:Y:S02]  /*17fa0*/  FFMA.FTZ R152, R112, R161, R56 ;  /* 0x000000a170987223 */ /* 0x000fe40000010038 */
[----:B------:R-:W-:-:S02]  /*17fb0*/  FFMA.FTZ R17, R113, R166, R57 ;  /* 0x000000a671117223 */ /* 0x000fc40000010039 */
[----:B------:R-:W-:Y:S01]  /*17fc0*/  FFMA.FTZ R154, R116, R165, R60 ;  /* 0x000000a5749a7223 */ /* 0x000fe2000001003c */
[----:B------:R-:W-:Y:S01]  /*17fd0*/  IADD3 R165, R9, 0x180, RZ ;  /* 0x0000018009a57810 */ /* 0x000fe20007ffe0ff */
[----:B------:R-:W-:Y:S01]  /*17fe0*/  FFMA.FTZ R21, R117, R170, R61 ;  /* 0x000000aa75157223 */ /* 0x000fe2000001003d */
[----:B------:R-:W-:Y:S01]  /*17ff0*/  F2FP.BF16.PACK_AB R152, R17, R152 ;  /* 0x000000981198723e */ /* 0x000fe200000010ff */
[C---:B------:R-:W-:Y:S02]  /*18000*/  FMUL.FTZ R167, R187.reuse, R218 ;  /* 0x000000dabba77220 */ /* 0x040fe40000410000 */
[----:B------:R-:W-:Y:S01]  /*18010*/  FMUL.FTZ R174, R187, R174 ;  /* 0x000000aebbae7220 */ /* 0x000fe20000410000 */
[----:B------:R-:W-:Y:S01]  /*18020*/  F2FP.BF16.PACK_AB R154, R21, R154 ;  /* 0x0000009a159a723e */ /* 0x000fe200000010ff */
[C---:B------:R-:W-:Y:S02]  /*18030*/  FMUL.FTZ R177, R187.reuse, R184 ;  /* 0x000000b8bbb17220 */ /* 0x040fe40000410000 */
[----:B------:R-:W-:-:S02]  /*18040*/  FMUL.FTZ R230, R187, R230 ;  /* 0x000000e6bbe67220 */ /* 0x000fc40000410000 */
[----:B------:R-:W-:Y:S02]  /*18050*/  FFMA.FTZ R30, R124, R171, R68 ;  /* 0x000000ab7c1e7223 */ /* 0x000fe40000010044 */
[----:B------:R-:W-:Y:S02]  /*18060*/  FFMA.FTZ R23, R125, R178, R69 ;  /* 0x000000b27d177223 */ /* 0x000fe40000010045 */
[----:B------:R-:W-:Y:S02]  /*18070*/  FFMA.FTZ R153, R108, R153, R52 ;  /* 0x000000996c997223 */ /* 0x000fe40000010034 */
[----:B------:R-:W-:Y:S01]  /*18080*/  FFMA.FTZ R158, R109, R162, R53 ;  /* 0x000000a26d9e7223 */ /* 0x000fe20000010035 */
[----:B------:R-:W-:Y:S01]  /*18090*/  F2FP.BF16.PACK_AB R30, R23, R30 ;  /* 0x0000001e171e723e */ /* 0x000fe200000010ff */
[----:B------:R-:W-:Y:S01]  /*180a0*/  FMUL.FTZ R163, R187, R212 ;  /* 0x000000d4bba37220 */ /* 0x000fe20000410000 */
[----:B------:R-:W-:Y:S01]  /*180b0*/  IADD3 R23, R9, 0x100, RZ ;  /* 0x0000010009177810 */ /* 0x000fe20007ffe0ff */
[C---:B------:R-:W-:Y:S01]  /*180c0*/  FMUL.FTZ R168, R187.reuse, R168 ;  /* 0x000000a8bba87220 */ /* 0x040fe20000410000 */
[----:B------:R-:W-:Y:S01]  /*180d0*/  F2FP.BF16.PACK_AB R158, R158, R153 ;  /* 0x000000999e9e723e */ /* 0x000fe200000010ff */
[----:B------:R-:W-:-:S02]  /*180e0*/  FMUL.FTZ R169, R187, R220 ;  /* 0x000000dcbba97220 */ /* 0x000fc40000410000 */
[C---:B------:R-:W-:Y:S02]  /*180f0*/  FMUL.FTZ R176, R187.reuse, R176 ;  /* 0x000000b0bbb07220 */ /* 0x040fe40000410000 */
[C---:B------:R-:W-:Y:S02]  /*18100*/  FMUL.FTZ R173, R187.reuse, R224 ;  /* 0x000000e0bbad7220 */ /* 0x040fe40000410000 */
[----:B------:R-:W-:Y:S02]  /*18110*/  FMUL.FTZ R180, R187, R180 ;  /* 0x000000b4bbb47220 */ /* 0x000fe40000410000 */
[----:B------:R-:W-:Y:S01]  /*18120*/  FFMA.FTZ R28, R120, R167, R64 ;  /* 0x000000a7781c7223 */ /* 0x000fe20000010040 */
[----:B------:R-:W-:Y:S01]  /*18130*/  IADD3 R167, R9, 0x200, RZ ;  /* 0x0000020009a77810 */ /* 0x000fe20007ffe0ff */
[----:B------:R-:W-:Y:S02]  /*18140*/  FFMA.FTZ R17, R121, R174, R65 ;  /* 0x000000ae79117223 */ /* 0x000fe40000010041 */
[----:B------:R-:W-:-:S02]  /*18150*/  FFMA.FTZ R26, R132, R177, R76 ;  /* 0x000000b1841a7223 */ /* 0x000fc4000001004c */
[----:B------:R-:W-:Y:S01]  /*18160*/  FFMA.FTZ R21, R133, R230, R77 ;  /* 0x000000e685157223 */ /* 0x000fe2000001004d */
[----:B------:R-:W-:Y:S01]  /*18170*/  F2FP.BF16.PACK_AB R28, R17, R28 ;  /* 0x0000001c111c723e */ /* 0x000fe200000010ff */
[C---:B------:R-:W-:Y:S02]  /*18180*/  FMUL.FTZ R13, R187.reuse, R226 ;  /* 0x000000e2bb0d7220 */ /* 0x040fe40000410000 */
[----:B------:R-:W-:Y:S01]  /*18190*/  FMUL.FTZ R192, R187, R192 ;  /* 0x000000c0bbc07220 */ /* 0x000fe20000410000 */
[----:B------:R-:W-:Y:S01]  /*181a0*/  F2FP.BF16.PACK_AB R26, R21, R26 ;  /* 0x0000001a151a723e */ /* 0x000fe200000010ff */
        /* <DEDUP_REMOVED lines=53> */
.L_x_13922:
[----:B-1----:R-:W-:Y:S05]  /*18500*/  BSYNC B0 ;  /* 0x0000000000007941 */ /* 0x002fea0003800000 */
.L_x_13921:
[----:B------:R-:W-:Y:S02]  /*18510*/  IADD3 R2, R2, c[0x0][0x160], RZ ;  /* 0x0000580002027a10 */ /* 0x000fe40007ffe0ff */
[----:B------:R-:W-:-:S02]  /*18520*/  LOP3.LUT P1, RZ, R7, 0xff, RZ, 0xc0, !PT ;  /* 0x000000ff07ff7812 */ /* 0x000fc4000782c0ff */
[----:B------:R-:W-:Y:S02]  /*18530*/  ISETP.GE.AND P0, PT, R2, c[0x0][0x164], PT ;  /* 0x0000590002007a0c */ /* 0x000fe40003f06270 */
[----:B------:R-:W-:-:S11]  /*18540*/  SEL R7, RZ, 0x1, P1 ;  /* 0x00000001ff077807 */ /* 0x000fd60000800000 */
[----:B0----5:R-:W-:Y:S01]  /*18550*/  @P0 CALL.REL.NOINC `(.L_x_13923) ;  /* 0x0000001000000944 */ /* 0x021fe20003c00000 */
[----:B------:R-:W-:Y:S05]  /*18560*/  BRA `(.L_x_13924) ;  /* 0xfffe846000007947 */ /* 0x000fea000383ffff */
.L_x_13923:
[----:B------:R-:W-:Y:S05]  /*18570*/  EXIT ;  /* 0x000000000000794d */ /* 0x000fea0003800000 */
.L_x_13919:
[----:B0-----:R-:W-:Y:S01]  /*18580*/  IMAD.MOV.U32 R187, RZ, RZ, 0x1 ;  /* 0x00000001ffbb7424 */ /* 0x001fe200078e00ff */
[----:B------:R-:W-:Y:S01]  /*18590*/  MOV R153, 0x1f ;  /* 0x0000001f00997802 */ /* 0x000fe20000000f00 */
[----:B------:R-:W-:Y:S01]  /*185a0*/  IMAD.MOV.U32 R186, RZ, RZ, -0x1 ;  /* 0xffffffffffba7424 */ /* 0x000fe200078e00ff */
[----:B------:R-:W-:Y:S02]  /*185b0*/  MOV R154, 0x185d0 ;  /* 0x000185d0009a7802 */ /* 0x000fe40000000f00 */
[----:B-----5:R-:W-:Y:S05]  /*185c0*/  CALL.REL.NOINC `($__internal_43_$__cuda_sm70_shflsync_bfly_p) ;  /* 0x00000a9000007944 */ /* 0x020fea0003c00000 */
[----:B-1----:R-:W-:Y:S01]  /*185d0*/  IMAD.MOV.U32 R152, RZ, RZ, R187 ;  /* 0x000000ffff987224 */ /* 0x002fe200078e00bb */
[----:B0-----:R-:W-:Y:S05]  /*185e0*/  BRA `(.L_x_13925) ;  /* 0xffffe4b000007947 */ /* 0x001fea000383ffff */
.L_x_13920:
[----:B------:R-:W-:Y:S01]  /*185f0*/  HFMA2.MMA R153, -RZ, RZ, 0, 1.847743988037109375e-06 ;  /* 0x0000001fff997435 */ /* 0x000fe200000001ff */
[----:B------:R-:W-:Y:S01]  /*18600*/  IMAD.MOV.U32 R187, RZ, RZ, 0x2 ;  /* 0x00000002ffbb7424 */ /* 0x000fe200078e00ff */
[----:B------:R-:W-:Y:S01]  /*18610*/  MOV R154, 0x18640 ;  /* 0x00018640009a7802 */ /* 0x000fe20000000f00 */
[----:B------:R-:W-:-:S03]  /*18620*/  IMAD.MOV.U32 R186, RZ, RZ, -0x1 ;  /* 0xffffffffffba7424 */ /* 0x000fc600078e00ff */
[----:B-----5:R-:W-:Y:S05]  /*18630*/  CALL.REL.NOINC `($__internal_43_$__cuda_sm70_shflsync_bfly_p) ;  /* 0x00000a2000007944 */ /* 0x020fea0003c00000 */
[----:B01----:R-:W-:Y:S01]  /*18640*/  FADD.FTZ R202, R202, R187 ;  /* 0x000000bbcaca7221 */ /* 0x003fe20000010000 */
[----:B------:R-:W-:Y:S01]  /*18650*/  MOV R186, 0xffffffff ;  /* 0xffffffff00ba7802 */ /* 0x000fe20000000f00 */
[----:B------:R-:W-:Y:S01]  /*18660*/  IMAD.MOV.U32 R187, RZ, RZ, 0x4 ;  /* 0x00000004ffbb7424 */ /* 0x000fe200078e00ff */
[----:B------:R-:W-:Y:S01]  /*18670*/  MOV R154, 0x186a0 ;  /* 0x000186a0009a7802 */ /* 0x000fe20000000f00 */
[----:B------:R-:W-:-:S02]  /*18680*/  IMAD.MOV.U32 R153, RZ, RZ, 0x1f ;  /* 0x0000001fff997424 */ /* 0x000fc400078e00ff */
[----:B------:R-:W-:Y:S05]  /*18690*/  CALL.REL.NOINC `($__internal_43_$__cuda_sm70_shflsync_bfly_p) ;  /* 0x000009c000007944 */ /* 0x000fea0003c00000 */
[----:B01----:R-:W-:Y:S01]  /*186a0*/  FADD.FTZ R202, R202, R187 ;  /* 0x000000bbcaca7221 */ /* 0x003fe20000010000 */
[----:B------:R-:W-:Y:S01]  /*186b0*/  MOV R154, 0x18700 ;  /* 0x00018700009a7802 */ /* 0x000fe20000000f00 */
[----:B------:R-:W-:-:S02]  /*186c0*/  IMAD.MOV.U32 R187, RZ, RZ, 0x8 ;  /* 0x00000008ffbb7424 */ /* 0x000fc400078e00ff */
[----:B------:R-:W-:Y:S02]  /*186d0*/  IMAD.MOV.U32 R153, RZ, RZ, 0x1f ;  /* 0x0000001fff997424 */ /* 0x000fe400078e00ff */
[----:B------:R-:W-:Y:S02]  /*186e0*/  IMAD.MOV.U32 R186, RZ, RZ, -0x1 ;  /* 0xffffffffffba7424 */ /* 0x000fe400078e00ff */
[----:B------:R-:W-:Y:S05]  /*186f0*/  CALL.REL.NOINC `($__internal_43_$__cuda_sm70_shflsync_bfly_p) ;  /* 0x0000096000007944 */ /* 0x000fea0003c00000 */
[----:B01----:R-:W-:Y:S01]  /*18700*/  FADD.FTZ R202, R202, R187 ;  /* 0x000000bbcaca7221 */ /* 0x003fe20000010000 */
[----:B------:R-:W-:Y:S01]  /*18710*/  HFMA2.MMA R187, -RZ, RZ, 0, 9.5367431640625e-07 ;  /* 0x00000010ffbb7435 */ /* 0x000fe200000001ff */
[----:B------:R-:W-:Y:S01]  /*18720*/  IMAD.MOV.U32 R153, RZ, RZ, 0x1f ;  /* 0x0000001fff997424 */ /* 0x000fe200078e00ff */
[----:B------:R-:W-:Y:S01]  /*18730*/  MOV R154, 0x18760 ;  /* 0x00018760009a7802 */ /* 0x000fe20000000f00 */
[----:B------:R-:W-:-:S03]  /*18740*/  IMAD.MOV.U32 R186, RZ, RZ, -0x1 ;  /* 0xffffffffffba7424 */ /* 0x000fc600078e00ff */
[----:B------:R-:W-:Y:S05]  /*18750*/  CALL.REL.NOINC `($__internal_43_$__cuda_sm70_shflsync_bfly_p) ;  /* 0x0000090000007944 */ /* 0x000fea0003c00000 */
        /* <DEDUP_REMOVED lines=118> */
[----:B------:R-:W-:Y:S05]  /*18ec0*/  CALL.REL.NOINC `($__internal_43_$__cuda_sm70_shflsync_bfly_p) ;  /* 0x0000019000007944 */ /* 0x000fea0003c00000 */
        /* <DEDUP_REMOVED lines=13> */
[----:B------:R-:W-:Y:S01]  /*18fa0*/  HFMA2.MMA R187, -RZ, RZ, 0, 4.76837158203125e-07 ;  /* 0x00000008ffbb7435 */ /* 0x000fe200000001ff */
[----:B------:R-:W-:Y:S01]  /*18fb0*/  IMAD.MOV.U32 R153, RZ, RZ, 0x1f ;  /* 0x0000001fff997424 */ /* 0x000fe200078e00ff */
[----:B------:R-:W-:Y:S01]  /*18fc0*/  MOV R154, 0x18ff0 ;  /* 0x00018ff0009a7802 */ /* 0x000fe20000000f00 */
[----:B------:R-:W-:-:S03]  /*18fd0*/  IMAD.MOV.U32 R186, RZ, RZ, -0x1 ;  /* 0xffffffffffba7424 */ /* 0x000fc600078e00ff */
[----:B------:R-:W-:Y:S05]  /*18fe0*/  CALL.REL.NOINC `($__internal_43_$__cuda_sm70_shflsync_bfly_p) ;  /* 0x0000007000007944 */ /* 0x000fea0003c00000 */
[----:B01----:R-:W-:Y:S01]  /*18ff0*/  FADD.FTZ R202, R202, R187 ;  /* 0x000000bbcaca7221 */ /* 0x003fe20000010000 */
[----:B------:R-:W-:Y:S01]  /*19000*/  MOV R153, 0x1f ;  /* 0x0000001f00997802 */ /* 0x000fe20000000f00 */
[----:B------:R-:W-:Y:S01]  /*19010*/  IMAD.MOV.U32 R187, RZ, RZ, 0x10 ;  /* 0x00000010ffbb7424 */ /* 0x000fe200078e00ff */
[----:B------:R-:W-:Y:S01]  /*19020*/  MOV R154, 0x19050 ;  /* 0x00019050009a7802 */ /* 0x000fe20000000f00 */
[----:B------:R-:W-:-:S02]  /*19030*/  IMAD.MOV.U32 R186, RZ, RZ, -0x1 ;  /* 0xffffffffffba7424 */ /* 0x000fc400078e00ff */
[----:B------:R-:W-:Y:S05]  /*19040*/  CALL.REL.NOINC `($__internal_43_$__cuda_sm70_shflsync_bfly_p) ;  /* 0x0000001000007944 */ /* 0x000fea0003c00000 */
[----:B01----:R-:W-:Y:S05]  /*19050*/  BRA `(.L_x_13926) ;  /* 0xffffe28000007947 */ /* 0x003fea000383ffff */
        .weak           $__internal_43_$__cuda_sm70_shflsync_bfly_p
        .type           $__internal_43_$__cuda_sm70_shflsync_bfly_p,@function
        .size           $__internal_43_$__cuda_sm70_shflsync_bfly_p,(.L_x_44883 - $__internal_43_$__cuda_sm70_shflsync_bfly_p)
$__internal_43_$__cuda_sm70_shflsync_bfly_p:
[----:B------:R-:W-:Y:S01]  /*19060*/  IMAD.MOV.U32 R155, RZ, RZ, 0x0 ;  /* 0x00000000ff9b7424 */ /* 0x000fe200078e00ff */
[----:B------:R-:W-:Y:S04]  /*19070*/  WARPSYNC R186 ;  /* 0x000000ba00007348 */ /* 0x000fe80003800000 */
[----:B------:R0:W1:Y:S01]  /*19080*/  SHFL.BFLY PT, R187, R202, R187, R153 ;  /* 0x0c0000bbcabb7389 */ /* 0x00006200000e0099 */
[----:B------:R-:W-:Y:S05]  /*19090*/  RET.REL.NODEC R154 `(_ZN10layer_norm13ln_fwd_kernelINS_13Kernel_traitsIf13__nv_bfloat16S2_S2_fjLj7168ELj1ELj1ELj4ELj16ENS_18Kernel_traits_baseILj7168EfS2_S2_S2_fjLj128EEEEELb1ELb0ELb1ELb1EEEvNS_9FwdParamsE) ;  /* 0xfffe6f609a007950 */ /* 0x000fea0003c3ffff */
.L_x_13927:
        /* <DEDUP_REMOVED lines=14> */
.L_x_44883:


//--------------------- .text._ZN10layer_norm13ln_fwd_kernelINS_13Kernel_traitsIf13__nv_bfloat16S2_S2_fjLj7168ELj1ELj1ELj4ELj16ENS_18Kernel_traits_baseILj7168EfS2_S2_S2_fjLj128EEEEELb1ELb1ELb0ELb0EEEvNS_9FwdParamsE --------------------------
	.section	.text._ZN10layer_norm13ln_fwd_kernelINS_13Kernel_traitsIf13__nv_bfloat16S2_S2_fjLj7168ELj1ELj1ELj4ELj16ENS_18Kernel_traits_baseILj7168EfS2_S2_S2_fjLj128EEEEELb1ELb1ELb0ELb0EEEvNS_9FwdParamsE,"ax",@progbits
	.sectioninfo	@"SHI_REGISTERS=255"
	.align	128
        .global         _ZN10layer_norm13ln_fwd_kernelINS_13Kernel_traitsIf13__nv_bfloat16S2_S2_fjLj7168ELj1ELj1ELj4ELj16ENS_18Kernel_traits_baseILj7168EfS2_S2_S2_fjLj128EEEEELb1ELb1ELb0ELb0EEEvNS_9FwdParamsE
        .type           _ZN10layer_norm13ln_fwd_kernelINS_13Kernel_traitsIf13__nv_bfloat16S2_S2_fjLj7168ELj1ELj1ELj4ELj16ENS_18Kernel_traits_baseILj7168EfS2_S2_S2_fjLj128EEEEELb1ELb1ELb0ELb0EEEvNS_9FwdParamsE,@function
        .size           _ZN10layer_norm13ln_fwd_kernelINS_13Kernel_traitsIf13__nv_bfloat16S2_S2_fjLj7168ELj1ELj1ELj4ELj16ENS_18Kernel_traits_baseILj7168EfS2_S2_S2_fjLj128EEEEELb1ELb1ELb0ELb0EEEvNS_9FwdParamsE,(.L_x_44884 - _ZN10layer_norm13ln_fwd_kernelINS_13Kernel_traitsIf13__nv_bfloat16S2_S2_fjLj7168ELj1ELj1ELj4ELj16ENS_18Kernel_traits_baseILj7168EfS2_S2_S2_fjLj128EEEEELb1ELb1ELb0ELb0EEEvNS_9FwdParamsE)
        .other          _ZN10layer_norm13ln_fwd_kernelINS_13Kernel_traitsIf13__nv_bfloat16S2_S2_fjLj7168ELj1ELj1ELj4ELj16ENS_18Kernel_traits_baseILj7168EfS2_S2_S2_fjLj128EEEEELb1ELb1ELb0ELb0EEEvNS_9FwdParamsE,@"STO_CUDA_ENTRY STV_DEFAULT"
_ZN10layer_norm13ln_fwd_kernelINS_13Kernel_traitsIf13__nv_bfloat16S2_S2_fjLj7168ELj1ELj1ELj4ELj16ENS_18Kernel_traits_baseILj7168EfS2_S2_S2_fjLj128EEEEELb1ELb1ELb0ELb0EEEvNS_9FwdParamsE:
.text._ZN10layer_norm13ln_fwd_kernelINS_13Kernel_traitsIf13__nv_bfloat16S2_S2_fjLj7168ELj1ELj1ELj4ELj16ENS_18Kernel_traits_baseILj7168EfS2_S2_S2_fjLj128EEEEELb1ELb1ELb0ELb0EEEvNS_9FwdParamsE:
        /* <DEDUP_REMOVED lines=11> */
[----:B------:R-:W-:-:S05]  /*00b0*/  @P0 MOV R8, R0 ;  /* 0x0000000000080202 */ /* 0x000fca0000000f00 */
[----:B------:R-:W3:Y:S01]  /*00c0*/  @P0 LDG.E.64 R4, [R8.64] ;  /* 0x0000000608040981 */ /* 0x000ee2000c1e1b00 */
[----:B------:R-:W-:Y:S01]  /*00d0*/  LOP3.LUT R16, R16, 0xfffffff7, RZ, 0xc0, !PT ;  /* 0xfffffff710107812 */ /* 0x000fe200078ec0ff */
[----:B------:R-:W-:Y:S02]  /*00e0*/  BSSY B0, `(.L_x_13928) ;  /* 0x000005c000007945 */ /* 0x000fe40003800000 */
[----:B------:R-:W0:Y:S04]  /*00f0*/  S2R R252, SR_TID.X ;  /* 0x0000000000fc7919 */ /* 0x000e280000002100 */
[----:B------:R-:W0:Y:S02]  /*0100*/  S2R R23, SR_CTAID.X ;  /* 0x0000000000177919 */ /* 0x000e240000002500 */
[----:B0-----:R-:W-:-:S04]  /*0110*/  IMAD R20, R23, c[0x0][0x0], R252 ;  /* 0x0000000017147a24 */ /* 0x001fc800078e02fc */
        /* <DEDUP_REMOVED lines=14> */
[----:B------:R-:W-:Y:S02]  /*0200*/  UIADD3 UR10, UR5, -0x4498517b, URZ ;  /* 0xbb67ae85050a7890 */ /* 0x000fe4000fffe03f */
[----:B------:R-:W-:-:S02]  /*0210*/  UIADD3 UR12, UR5, 0x76cf5d0a, URZ ;  /* 0x76cf5d0a050c7890 */ /* 0x000fc4000fffe03f */
[----:B------:R-:W-:Y:S01]  /*0220*/  IMAD.WIDE.U32 R8, R8, -0x326172a9, RZ ;  /* 0xcd9e8d5708087825 */ /* 0x000fe200078e00ff */
[----:B------:R-:W-:Y:S01]  /*0230*/  UIADD3 UR14, UR5, 0x32370b8f, URZ ;  /* 0x32370b8f050e7890 */ /* 0x000fe2000fffe03f */
[----:B------:R-:W-:Y:S01]  /*0240*/  LOP3.LUT R7, R3, UR10, R4, 0x96, !PT ;  /* 0x0000000a03077c12 */ /* 0x000fe2000f8e9604 */
[----:B------:R-:W-:Y:S01]  /*0250*/  UIADD3 UR15, UR4, 0x78dde6e4, URZ ;  /* 0x78dde6e4040f7890 */ /* 0x000fe2000fffe03f */
[----:B------:R-:W-:Y:S01]  /*0260*/  LOP3.LUT R3, R252, 0x7f, RZ, 0xc0, !PT ;  /* 0x0000007ffc037812 */ /* 0x000fe200078ec0ff */
[----:B------:R-:W-:Y:S01]  /*0270*/  UIADD3 UR16, UR5, -0x126145ec, URZ ;  /* 0xed9eba1405107890 */ /* 0x000fe2000fffe03f */
[----:B------:R-:W-:Y:S01]  /*0280*/  LOP3.LUT R4, R9, UR9, R6, 0x96, !PT ;  /* 0x0000000909047c12 */ /* 0x000fe2000f8e9606 */
[----:B------:R-:W-:Y:S01]  /*0290*/  IMAD.WIDE.U32 R6, R7, -0x326172a9, RZ ;  /* 0xcd9e8d5707067825 */ /* 0x000fe200078e00ff */
[----:B------:R-:W-:Y:S01]  /*02a0*/  LOP3.LUT R17, R3, 0x7f, RZ, 0x3c, !PT ;  /* 0x0000007f03117812 */ /* 0x000fe200078e3cff */
[----:B------:R-:W-:Y:S02]  /*02b0*/  UIADD3 UR18, UR5, -0x56f99767, URZ ;  /* 0xa906689905127890 */ /* 0x000fe4000fffe03f */
[----:B------:R-:W-:Y:S01]  /*02c0*/  IMAD.WIDE.U32 R4, R4, -0x2daee0ad, RZ ;  /* 0xd2511f5304047825 */ /* 0x000fe200078e00ff */
[----:B------:R-:W-:Y:S01]  /*02d0*/  LOP3.LUT R8, R7, UR11, R8, 0x96, !PT ;  /* 0x0000000b07087c12 */ /* 0x000fe2000f8e9608 */
[----:B------:R-:W-:-:S02]  /*02e0*/  UIADD3 UR17, UR4, 0x1715609d, URZ ;  /* 0x1715609d04117890 */ /* 0x000fc4000fffe03f */
[----:B------:R-:W-:Y:S01]  /*02f0*/  UIADD3 UR19, UR4, -0x4ab325aa, URZ ;  /* 0xb54cda5604137890 */ /* 0x000fe2000fffe03f */
[----:B------:R-:W-:Y:S01]  /*0300*/  LOP3.LUT R10, R5, UR12, R2, 0x96, !PT ;  /* 0x0000000c050a7c12 */ /* 0x000fe2000f8e9602 */
[----:B------:R-:W-:Y:S01]  /*0310*/  IMAD.MOV.U32 R2, RZ, RZ, c[0x0][0x168] ;  /* 0x00005a00ff027624 */ /* 0x000fe200078e00ff */
[----:B------:R-:W-:Y:S01]  /*0320*/  UIADD3 UR20, UR5, 0x646e171e, URZ ;  /* 0x646e171e05147890 */ /* 0x000fe2000fffe03f */
[----:B------:R-:W-:Y:S01]  /*0330*/  IMAD.WIDE.U32 R8, R8, -0x2daee0ad, RZ ;  /* 0xd2511f5308087825 */ /* 0x000fe200078e00ff */
[----:B------:R-:W-:Y:S02]  /*0340*/  UIADD3 UR21, UR4, 0x5384540f, URZ ;  /* 0x5384540f04157890 */ /* 0x000fe4000fffe03f */
[----:B------:R-:W-:Y:S01]  /*0350*/  SHF.R.S32.HI R2, RZ, 0x1f, R2 ;  /* 0x0000001fff027819 */ /* 0x000fe20000011402 */
[----:B------:R-:W-:Y:S01]  /*0360*/  IMAD.WIDE.U32 R10, R10, -0x326172a9, RZ ;  /* 0xcd9e8d570a0a7825 */ /* 0x000fe200078e00ff */
[----:B------:R-:W-:Y:S01]  /*0370*/  LOP3.LUT R7, R9, UR14, R4, 0x96, !PT ;  /* 0x0000000e09077c12 */ /* 0x000fe2000f8e9604 */
[----:B------:R-:W-:Y:S01]  /*0380*/  UIADD3 UR22, UR5, 0x1fd5c5a3, URZ ;  /* 0x1fd5c5a305167890 */ /* 0x000fe2000fffe03f */
[----:B------:R-:W-:-:S02]  /*0390*/  LEA.HI R2, R2, c[0x0][0x168], RZ, 0x3 ;  /* 0x00005a0002027a11 */ /* 0x000fc400078f18ff */
[----:B------:R-:W-:Y:S01]  /*03a0*/  LOP3.LUT R4, R11, UR13, R6, 0x96, !PT ;  /* 0x0000000d0b047c12 */ /* 0x000fe2000f8e9606 */
[----:B------:R-:W-:Y:S01]  /*03b0*/  IMAD.WIDE.U32 R6, R7, -0x326172a9, RZ ;  /* 0xcd9e8d5707067825 */ /* 0x000fe200078e00ff */
[----:B------:R-:W-:-:S03]  /*03c0*/  LEA.HI.SX32 R17, R2, R17, 0x1d ;  /* 0x0000001102117211 */ /* 0x000fc600078feaff */
[----:B------:R-:W-:Y:S01]  /*03d0*/  IMAD.WIDE.U32 R4, R4, -0x2daee0ad, RZ ;  /* 0xd2511f5304047825 */ /* 0x000fe200078e00ff */
[C---:B------:R-:W-:Y:S02]  /*03e0*/  LOP3.LUT P6, RZ, R17.reuse, 0xffffff80, RZ, 0xc0, !PT ;  /* 0xffffff8011ff7812 */ /* 0x040fe400078cc0ff */
[C---:B------:R-:W-:Y:S02]  /*03f0*/  ISETP.GE.U32.AND P5, PT, R17.reuse, 0x100, PT ;  /* 0x000001001100780c */ /* 0x040fe40003fa6070 */
[----:B------:R-:W-:Y:S02]  /*0400*/  ISETP.GE.U32.AND P4, PT, R17, 0x180, PT ;  /* 0x000001801100780c */ /* 0x000fe40003f86070 */
[----:B------:R-:W-:Y:S02]  /*0410*/  LOP3.LUT R9, R7, UR15, R10, 0x96, !PT ;  /* 0x0000000f07097c12 */ /* 0x000fe4000f8e960a */
[----:B------:R-:W-:Y:S02]  /*0420*/  ISETP.GE.U32.AND P3, PT, R17, 0x200, PT ;  /* 0x000002001100780c */ /* 0x000fe40003f66070 */
[----:B------:R-:W-:Y:S01]  /*0430*/  LOP3.LUT R10, R5, UR16, R8, 0x96, !PT ;  /* 0x00000010050a7c12 */ /* 0x000fe2000f8e9608 */
[----:B------:R-:W-:Y:S01]  /*0440*/  IMAD.WIDE.U32 R8, R9, -0x2daee0ad, RZ ;  /* 0xd2511f5309087825 */ /* 0x000fe200078e00ff */
[----:B------:R-:W-:-:S02]  /*0450*/  ISETP.GE.U32.AND P2, PT, R17, 0x280, PT ;  /* 0x000002801100780c */ /* 0x000fc40003f46070 */
[----:B------:R-:W-:Y:S01]  /*0460*/  @P6 LOP3.LUT R16, R16, 0x8, RZ, 0xfc, !PT ;  /* 0x0000000810106812 */ /* 0x000fe200078efcff */
[----:B------:R-:W-:Y:S01]  /*0470*/  IMAD.WIDE.U32 R10, R10, -0x326172a9, RZ ;  /* 0xcd9e8d570a0a7825 */ /* 0x000fe200078e00ff */
[----:B------:R-:W-:Y:S02]  /*0480*/  LOP3.LUT R14, R9, UR18, R4, 0x96, !PT ;  /* 0x00000012090e7c12 */ /* 0x000fe4000f8e9604 */
[----:B------:R-:W-:Y:S02]  /*0490*/  LOP3.LUT R16, R16, 0xfffffdff, RZ, 0xc0, !PT ;  /* 0xfffffdff10107812 */ /* 0x000fe400078ec0ff */
[----:B------:R-:W-:Y:S01]  /*04a0*/  LOP3.LUT R12, R11, UR17, R6, 0x96, !PT ;  /* 0x000000110b0c7c12 */ /* 0x000fe2000f8e9606 */
[----:B------:R-:W-:Y:S01]  /*04b0*/  IMAD.WIDE.U32 R14, R14, -0x326172a9, RZ ;  /* 0xcd9e8d570e0e7825 */ /* 0x000fe200078e00ff */
[----:B------:R-:W-:-:S03]  /*04c0*/  @P5 LOP3.LUT R16, R16, 0x200, RZ, 0xfc, !PT ;  /* 0x0000020010105812 */ /* 0x000fc600078efcff */
[----:B------:R-:W-:Y:S01]  /*04d0*/  IMAD.WIDE.U32 R12, R12, -0x2daee0ad, RZ ;  /* 0xd2511f530c0c7825 */ /* 0x000fe200078e00ff */
[----:B------:R-:W-:Y:S02]  /*04e0*/  LOP3.LUT R16, R16, 0xfffffeff, RZ, 0xc0, !PT ;  /* 0xfffffeff10107812 */ /* 0x000fe400078ec0ff */
[----:B------:R-:W-:Y:S02]  /*04f0*/  LOP3.LUT R10, R15, UR19, R10, 0x96, !PT ;  /* 0x000000130f0a7c12 */ /* 0x000fe4000f8e960a */
[----:B------:R-:W-:Y:S02]  /*0500*/  @P4 LOP3.LUT R16, R16, 0x100, RZ, 0xfc, !PT ;  /* 0x0000010010104812 */ /* 0x000fe400078efcff */
[----:B------:R-:W-:Y:S02]  /*0510*/  LOP3.LUT R21, R13, UR20, R8, 0x96, !PT ;  /* 0x000000140d157c12 */ /* 0x000fe4000f8e9608 */
        /* <DEDUP_REMOVED lines=24> */
.L_x_13929:
[----:B------:R-:W-:Y:S05]  /*06a0*/  BSYNC B0 ;  /* 0x0000000000007941 */ /* 0x000fea0003800000 */
.L_x_13928:
        /* <DEDUP_REMOVED lines=21> */
.L_x_13931:
[----:B------:R-:W-:Y:S05]  /*0800*/  BSYNC B0 ;  /* 0x0000000000007941 */ /* 0x000fea0003800000 */
.L_x_13930:
        /* <DEDUP_REMOVED lines=21> */
.L_x_13933:
[----:B------:R-:W-:Y:S05]  /*0960*/  BSYNC B0 ;  /* 0x0000000000007941 */ /* 0x000fea0003800000 */
.L_x_13932:
        /* <DEDUP_REMOVED lines=21> */
.L_x_13935:
[----:B------:R-:W-:Y:S05]  /*0ac0*/  BSYNC B0 ;  /* 0x0000000000007941 */ /* 0x000fea0003800000 */
.L_x_13934:
        /* <DEDUP_REMOVED lines=21> */
.L_x_13937:
[----:B------:R-:W-:Y:S05]  /*0c20*/  BSYNC B0 ;  /* 0x0000000000007941 */ /* 0x000fea0003800000 */
.L_x_13936:
        /* <DEDUP_REMOVED lines=16> */
[----:B0-----:R-:W-:-:S11]  /*0d30*/  IMAD.MOV.U32 R8, RZ, RZ, 0x20 ;  /* 0x00000020ff087424 */ /* 0x001fd600078e00ff */
        /* <DEDUP_REMOVED lines=12> */
.L_x_13939:
[----:B------:R-:W-:Y:S05]  /*0e00*/  BSYNC B0 ;  /* 0x0000000000007941 */ /* 0x000fea0003800000 */
.L_x_13938:
        /* <DEDUP_REMOVED lines=18> */
[----:B------:R-:W-:-:S02]  /*0f30*/  IMAD.MOV.U32 R4, RZ, RZ, 0x20 ;  /* 0x00000020ff047424 */ /* 0x000fc400078e00ff */
[----:B------:R0:W5:Y:S01]  /*0f40*/  LDG.E.128 R184, [R8.64] ;  /* 0x0000000608b87981 */ /* 0x000162000c1e1d00 */
[----:B------:R-:W-:Y:S01]  /*0f50*/  ISETP.NE.AND.EX P0, PT, RZ, c[0x0][0x21c], PT, P0 ;  /* 0x00008700ff007a0c */ /* 0x000fe20003f05300 */
[C---:B------:R-:W-:Y:S02]  /*0f60*/  IMAD.WIDE.U32 R4, R3.reuse, R4, c[0x0][0x1b0] ;  /* 0x00006c0003047625 */ /* 0x040fe400078e0004 */
[----:B------:R0:W5:Y:S04]  /*0f70*/  LDG.E.128 R176, [R8.64+0x10] ;  /* 0x0000100608b07981 */ /* 0x000168000c1e1d00 */
[----:B------:R0:W5:Y:S04]  /*0f80*/  LDG.E.128 R192, [R4.64] ;  /* 0x0000000604c07981 */ /* 0x000168000c1e1d00 */
[----:B------:R0:W5:Y:S02]  /*0f90*/  LDG.E.128 R188, [R4.64+0x10] ;  /* 0x0000100604bc7981 */ /* 0x000164000c1e1d00 */
[----:B------:R-:W-:-:S04]  /*0fa0*/  @P0 LEA R6, P1, R3, c[0x0][0x218], 0x5 ;  /* 0x0000860003060a11 */ /* 0x000fc800078228ff */
[----:B------:R-:W-:-:S05]  /*0fb0*/  @P0 LEA.HI.X R7, R3, c[0x0][0x21c], RZ, 0x5, P1 ;  /* 0x0000870003070a11 */ /* 0x000fca00008f2cff */
[----:B------:R0:W5:Y:S04]  /*0fc0*/  @P0 LDG.E.128 R48, [R6.64] ;  /* 0x0000000606300981 */ /* 0x000168000c1e1d00 */
[----:B------:R0:W5:Y:S02]  /*0fd0*/  @P0 LDG.E.128 R44, [R6.64+0x10] ;  /* 0x00001006062c0981 */ /* 0x000164000c1e1d00 */
.L_x_13941:
[----:B------:R-:W-:Y:S05]  /*0fe0*/  BSYNC B0 ;  /* 0x0000000000007941 */ /* 0x000fea0003800000 */
.L_x_13940:
[----:B------:R-:W-:Y:S02]  /*0ff0*/  ISETP.GE.AND P0, PT, R15, c[0x0][0x164], PT ;  /* 0x000059000f007a0c */ /* 0x000fe40003f06270 */
[----:B------:R-:W-:Y:S02]  /*1000*/  LOP3.LUT R23, R23, UR23, R12, 0x96, !PT ;  /* 0x0000001717177c12 */ /* 0x000fe4000f8e960c */
[----:B------:R-:W-:-:S09]  /*1010*/  LOP3.LUT R21, R21, UR24, R10, 0x96, !PT ;  /* 0x0000001815157c12 */ /* 0x000fd2000f8e960a */
[----:B------:R-:W-:Y:S05]  /*1020*/  @P0 EXIT ;  /* 0x000000000000094d */ /* 0x000fea0003800000 */
[----:B------:R-:W-:Y:S01]  /*1030*/  SHF.R.S32.HI R2, RZ, 0x3, R2 ;  /* 0x00000003ff027819 */ /* 0x000fe20000011402 */
[----:B------:R-:W-:Y:S01]  /*1040*/  IMAD.HI.U32 R14, R21, -0x326172a9, RZ ;  /* 0xcd9e8d57150e7827 */ /* 0x000fe200078e00ff */
[----:B0-----:R-:W-:Y:S01]  /*1050*/  LOP3.LUT R4, R252, 0x60, RZ, 0xc0, !PT ;  /* 0x00000060fc047812 */ /* 0x001fe200078ec0ff */
[----:B------:R-:W-:Y:S01]  /*1060*/  ULDC.U8 UR8, c[0x0][0x1f0] ;  /* 0x00007c0000087ab9 */ /* 0x000fe20000000000 */
[----:B------:R-:W-:Y:S01]  /*1070*/  LOP3.LUT R3, R2, 0x7f, RZ, 0xc0, !PT ;  /* 0x0000007f02037812 */ /* 0x000fe200078ec0ff */
[----:B------:R-:W-:Y:S01]  /*1080*/  IMAD R6, R22, -0x2daee0ad, RZ ;  /* 0xd2511f5316067824 */ /* 0x000fe200078e02ff */
[----:B------:R-:W-:Y:S01]  /*1090*/  SHF.R.U32.HI R2, RZ, 0x2, R2 ;  /* 0x00000002ff027819 */ /* 0x000fe20000011602 */
[----:B------:R-:W-:Y:S01]  /*10a0*/  IMAD.HI.U32 R13, R23, -0x2daee0ad, RZ ;  /* 0xd2511f53170d7827 */ /* 0x000fe200078e00ff */
[----:B------:R-:W-:Y:S02]  /*10b0*/  LOP3.LUT R11, R0, 0x3, RZ, 0xc0, !PT ;  /* 0x00000003000b7812 */ /* 0x000fe400078ec0ff */
[----:B------:R-:W-:Y:S01]  /*10c0*/  LOP3.LUT R5, R2, 0x3fffffe0, RZ, 0xc0, !PT ;  /* 0x3fffffe002057812 */ /* 0x000fe200078ec0ff */
[----:B------:R-:W-:Y:S01]  /*10d0*/  IMAD.SHL.U32 R2, R252, 0x20, RZ ;  /* 0x00000020fc027824 */ /* 0x000fe200078e00ff */
[----:B------:R-:W-:Y:S01]  /*10e0*/  LOP3.LUT R13, R13, UR26, R6, 0x96, !PT ;  /* 0x0000001a0d0d7c12 */ /* 0x000fe2000f8e9606 */
[----:B------:R-:W-:-:S02]  /*10f0*/  IMAD.IADD R4, R3, 0x1, -R4 ;  /* 0x0000000103047824 */ /* 0x000fc400078e0a04 */
[----:B------:R-:W-:Y:S01]  /*1100*/  IMAD.MOV.U32 R182, RZ, RZ, 0x1 ;  /* 0x00000001ffb67424 */ /* 0x000fe200078e00ff */
[----:B------:R-:W-:Y:S01]  /*1110*/  LOP3.LUT R2, R2, 0x3e0, RZ, 0xc0, !PT ;  /* 0x000003e002027812 */ /* 0x000fe200078ec0ff */
[----:B------:R-:W-:Y:S01]  /*1120*/  IMAD R12, R21, -0x326172a9, RZ ;  /* 0xcd9e8d57150c7824 */ /* 0x000fe200078e02ff */
[----:B------:R-:W-:Y:S01]  /*1130*/  IMNMX R4, RZ, R4, !PT ;  /* 0x00000004ff047217 */ /* 0x000fe20007800200 */
[----:B------:R-:W-:Y:S02]  /*1140*/  IMAD R10, R23, -0x2daee0ad, RZ ;  /* 0xd2511f53170a7824 */ /* 0x000fe400078e02ff */
[----:B------:R-:W-:Y:S01]  /*1150*/  IMAD.IADD R2, R3, 0x1, -R2 ;  /* 0x0000000103027824 */ /* 0x000fe200078e0a02 */
[----:B------:R-:W-:Y:S01]  /*1160*/  IMNMX R4, R4, 0x20, PT ;  /* 0x0000002004047817 */ /* 0x000fe20003800200 */
[----:B------:R-:W-:Y:S02]  /*1170*/  IMAD R3, R24, -0x326172a9, RZ ;  /* 0xcd9e8d5718037824 */ /* 0x000fe400078e02ff */
[----:B------:R-:W-:Y:S01]  /*1180*/  IMAD.MOV.U32 R9, RZ, RZ, RZ ;  /* 0x000000ffff097224 */ /* 0x000fe200078e00ff */
[----:B------:R-:W-:Y:S01]  /*1190*/  IMNMX R2, RZ, R2, !PT ;  /* 0x00000002ff027217 */ /* 0x000fe20007800200 */
[----:B------:R-:W-:Y:S01]  /*11a0*/  IMAD.IADD R4, R4, 0x1, R5 ;  /* 0x0000000104047824 */ /* 0x000fe200078e0205 */
[----:B------:R-:W-:-:S02]  /*11b0*/  LOP3.LUT R14, R14, UR25, R3, 0x96, !PT ;  /* 0x000000190e0e7c12 */ /* 0x000fc4000f8e9603 */
[----:B------:R-:W-:Y:S02]  /*11c0*/  IMNMX R2, R2, 0x20, PT ;  /* 0x0000002002027817 */ /* 0x000fe40003800200 */
[----:B------:R-:W-:-:S03]  /*11d0*/  SHF.L.U32 R4, R4, 0x3, RZ ;  /* 0x0000000304047819 */ /* 0x000fc600000006ff */
[----:B------:R-:W-:-:S03]  /*11e0*/  IMAD.IADD R2, R5, 0x1, R2 ;  /* 0x0000000105027824 */ /* 0x000fc600078e0202 */
[----:B------:R-:W0:Y:S02]  /*11f0*/  I2F.U32 R4, R4 ;  /* 0x0000000400047306 */ /* 0x000e240000201000 */
[----:B------:R-:W-:-:S05]  /*1200*/  SHF.L.U32 R0, R2, 0x3, RZ ;  /* 0x0000000302007819 */ /* 0x000fca00000006ff */
[----:B------:R1:W-:Y:S01]  /*1210*/  STL [R1], R0 ;  /* 0x0000000001007387 */ /* 0x0003e20000100800 */
[----:B0-----:R1:W0:Y:S02]  /*1220*/  MUFU.RCP R183, R4 ;  /* 0x0000000400b77308 */ /* 0x0012240000001000 */
.L_x_14365:
[----:B------:R-:W-:Y:S02]  /*1230*/  ISETP.NE.U32.AND P0, PT, RZ, c[0x0][0x1c0], PT ;  /* 0x00007000ff007a0c */ /* 0x000fe40003f05070 */
[----:B------:R-:W-:Y:S02]  /*1240*/  LOP3.LUT P1, RZ, R16, 0x8, RZ, 0xc0, !PT ;  /* 0x0000000810ff7812 */ /* 0x000fe4000782c0ff */
[----:B------:R-:W-:-:S13]  /*1250*/  ISETP.NE.AND.EX P0, PT, RZ, c[0x0][0x1c4], PT, P0 ;  /* 0x00007100ff007a0c */ /* 0x000fda0003f05300 */
[----:B------:R-:W-:-:S04]  /*1260*/  @P0 IMAD.MOV.U32 R140, RZ, RZ, 0x2 ;  /* 0x00000002ff8c0424 */ /* 0x000fc800078e00ff */
[----:B------:R-:W-:-:S06]  /*1270*/  @P0 IMAD.WIDE R140, R15, R140, c[0x0][0x1c0] ;  /* 0x000070000f8c0625 */ /* 0x000fcc00078e028c */
[----:B------:R-:W2:Y:S01]  /*1280*/  @P0 LDG.E.U16 R140, [R140.64] ;  /* 0x000000068c8c0981 */ /* 0x000ea2000c1e1500 */
[----:B------:R-:W-:Y:S01]  /*1290*/  IMAD R8, R15, c[0x0][0x168], RZ ;  /* 0x00005a000f087a24 */ /* 0x000fe200078e02ff */
[----:B------:R-:W-:Y:S01]  /*12a0*/  BSSY B0, `(.L_x_13942) ;  /* 0x00002dd000007945 */ /* 0x000fe20003800000 */
[----:B------:R-:W-:-:S03]  /*12b0*/  IMAD.MOV.U32 R174, RZ, RZ, 0x3f800000 ;  /* 0x3f800000ffae7424 */ /* 0x000fc600078e00ff */
[----:B------:R-:W-:-:S04]  /*12c0*/  SHF.R.S32.HI R143, RZ, 0x1f, R8 ;  /* 0x0000001fff8f7819 */ /* 0x000fc80000011408 */
[----:B------:R-:W-:Y:S02]  /*12d0*/  LEA.HI R8, R143, R8, RZ, 0x3 ;  /* 0x000000088f087211 */ /* 0x000fe400078f18ff */
[----:B------:R-:W-:-:S04]  /*12e0*/  LOP3.LUT R143, R252, 0x7f, RZ, 0xc0, !PT ;  /* 0x0000007ffc8f7812 */ /* 0x000fc800078ec0ff */
        /* <DEDUP_REMOVED lines=10> */
[----:B--2---:R-:W-:-:S06]  /*1390*/  IMAD.WIDE.U32 R36, R8, R7, c[0x0][0x170] ;  /* 0x00005c0008247625 */ /* 0x004fcc00078e0007 */
        /* <DEDUP_REMOVED lines=13> */
.L_x_13945:
[----:B------:R-:W-:Y:S02]  /*1470*/  IMAD.MOV.U32 R7, RZ, RZ, R12 ;  /* 0x000000ffff077224 */ /* 0x000fe400078e000c */
.L_x_13946:
[----:B------:R-:W-:Y:S05]  /*1480*/  BSYNC B1 ;  /* 0x0000000000017941 */ /* 0x000fea0003800000 */
.L_x_13944:
        /* <DEDUP_REMOVED lines=16> */
.L_x_13950:
[----:B------:R-:W-:Y:S05]  /*1590*/  BSYNC B2 ;  /* 0x0000000000027941 */ /* 0x000fea0003800000 */
.L_x_13949:
        /* <DEDUP_REMOVED lines=41> */
[----:B------:R-:W-:-:S05]  /*1830*/  IMAD.WIDE.U32 R10, R13, -0x2daee0ad, RZ ;  /* 0xd2511f530d0a7825 */ /* 0x000fca00078e00ff */
[----:B------:R-:W-:Y:S02]  /*1840*/  LOP3.LUT R13, R11, UR26, R140, 0x96, !PT ;  /* 0x0000001a0b0d7c12 */ /* 0x000fe4000f8e968c */
.L_x_13948:
[----:B------:R-:W-:Y:S05]  /*1850*/  BSYNC B1 ;  /* 0x0000000000017941 */ /* 0x000fea0003800000 */
.L_x_13947:
[----:B------:R2:W3:Y:S01]  /*1860*/  I2F.U32 R140, R7 ;  /* 0x00000007008c7306 */ /* 0x0004e20000201000 */
[----:B------:R-:W-:Y:S01]  /*1870*/  IMAD.MOV.U32 R143, RZ, RZ, 0x2f800000 ;  /* 0x2f800000ff8f7424 */ /* 0x000fe200078e00ff */
[----:B------:R-:W-:Y:S01]  /*1880*/  LOP3.LUT R16, R16, 0xfffffffb, RZ, 0xc0, !PT ;  /* 0xfffffffb10107812 */ /* 0x000fe200078ec0ff */
[----:B------:R-:W-:Y:S01]  /*1890*/  BSSY B1, `(.L_x_13951) ;  /* 0x0000017000017945 */ /* 0x000fe20003800000 */
[----:B------:R-:W-:Y:S02]  /*18a0*/  IADD3 R35, R22, 0x1, RZ ;  /* 0x0000000116237810 */ /* 0x000fe40007ffe0ff */
[----:B--2--5:R-:W-:-:S05]  /*18b0*/  PRMT R7, RZ, 0x5410, R36 ;  /* 0x00005410ff077816 */ /* 0x024fca0000000024 */
[----:B------:R-:W-:Y:S02]  /*18c0*/  FMUL.FTZ R11, R7, R174 ;  /* 0x000000ae070b7220 */ /* 0x000fe40000410000 */
[----:B---3--:R-:W-:Y:S02]  /*18d0*/  FFMA.FTZ R140, R140, R143, 1.1641532182693481445e-10 ;  /* 0x2f0000008c8c7423 */ /* 0x008fe4000001008f */
[----:B------:R-:W-:-:S03]  /*18e0*/  FMUL.FTZ R11, R11, c[0x0][0x1e8] ;  /* 0x00007a000b0b7a20 */ /* 0x000fc60000410000 */
[----:B------:R-:W-:Y:S02]  /*18f0*/  FSETP.GTU.FTZ.AND P1, PT, R140, c[0x0][0x1e4], PT ;  /* 0x000079008c007a0b */ /* 0x000fe40003f3c000 */
[----:B------:R-:W-:Y:S02]  /*1900*/  @P0 PRMT R140, RZ, 0x5410, R40 ;  /* 0x00005410ff8c0816 */ /* 0x000fe40000000028 */
        /* <DEDUP_REMOVED lines=14> */
.L_x_13952:
[----:B------:R-:W-:Y:S02]  /*19f0*/  MOV R21, R12 ;  /* 0x0000000c00157202 */ /* 0x000fe40000000f00 */
.L_x_13953:
[----:B------:R-:W-:Y:S05]  /*1a00*/  BSYNC B1 ;  /* 0x0000000000017941 */ /* 0x000fea0003800000 */
.L_x_13951:
        /* <DEDUP_REMOVED lines=16> */
.L_x_13957:
[----:B------:R-:W-:Y:S05]  /*1b10*/  BSYNC B2 ;  /* 0x0000000000027941 */ /* 0x000fea0003800000 */
.L_x_13956:
        /* <DEDUP_REMOVED lines=40> */
[----:B------:R-:W-:Y:S02]  /*1da0*/  IMAD.MOV.U32 R12, RZ, RZ, R10 ;  /* 0x000000ffff0c7224 */ /* 0x000fe400078e000a */
[----:B------:R-:W-:-:S05]  /*1db0*/  IMAD.WIDE.U32 R10, R13, -0x2daee0ad, RZ ;  /* 0xd2511f530d0a7825 */ /* 0x000fca00078e00ff */
[----:B------:R-:W-:Y:S02]  /*1dc0*/  LOP3.LUT R13, R11, UR26, R140, 0x96, !PT ;  /* 0x0000001a0b0d7c12 */ /* 0x000fe4000f8e968c */
.L_x_13955:
[----:B------:R-:W-:Y:S05]  /*1dd0*/  BSYNC B1 ;  /* 0x0000000000017941 */ /* 0x000fea0003800000 */
.L_x_13954:
[----:B------:R-:W2:Y:S01]  /*1de0*/  I2F.U32 R22, R21 ;  /* 0x0000001500167306 */ /* 0x000ea20000201000 */
[----:B------:R-:W-:Y:S01]  /*1df0*/  PRMT R11, RZ, 0x7610, R36 ;  /* 0x00007610ff0b7816 */ /* 0x000fe20000000024 */
[----:B------:R-:W-:Y:S01]  /*1e00*/  BSSY B1, `(.L_x_13958) ;  /* 0x0000017000017945 */ /* 0x000fe20003800000 */
[----:B------:R-:W-:-:S03]  /*1e10*/  LOP3.LUT R16, R16, 0xfffffffd, RZ, 0xc0, !PT ;  /* 0xfffffffd10107812 */ /* 0x000fc600078ec0ff */
[----:B------:R-:W-:-:S04]  /*1e20*/  FMUL.FTZ R11, R11, R174 ;  /* 0x000000ae0b0b7220 */ /* 0x000fc80000410000 */
[----:B------:R-:W-:Y:S02]  /*1e30*/  FMUL.FTZ R11, R11, c[0x0][0x1e8] ;  /* 0x00007a000b0b7a20 */ /* 0x000fe40000410000 */
[----:B--2---:R-:W-:-:S05]  /*1e40*/  FFMA.FTZ R22, R22, R143, 1.1641532182693481445e-10 ;  /* 0x2f00000016167423 */ /* 0x004fca000001008f */
        /* <DEDUP_REMOVED lines=17> */
.L_x_13959:
[----:B------:R-:W-:Y:S02]  /*1f60*/  IMAD.MOV.U32 R22, RZ, RZ, R12 ;  /* 0x000000ffff167224 */ /* 0x000fe400078e000c */
.L_x_13960:
[----:B------:R-:W-:Y:S05]  /*1f70*/  BSYNC B1 ;  /* 0x0000000000017941 */ /* 0x000fea0003800000 */
.L_x_13958:
        /* <DEDUP_REMOVED lines=16> */
.L_x_13964:
[----:B------:R-:W-:Y:S05]  /*2080*/  BSYNC B2 ;  /* 0x0000000000027941 */ /* 0x000fea0003800000 */
.L_x_13963:
        /* <DEDUP_REMOVED lines=41> */
[----:B------:R-:W-:Y:S01]  /*2320*/  LOP3.LUT R13, R11, UR26, R140, 0x96, !PT ;  /* 0x0000001a0b0d7c12 */ /* 0x000fe2000f8e968c */
[----:B------:R-:W-:Y:S02]  /*2330*/  IMAD.MOV.U32 R11, RZ, RZ, RZ ;  /* 0x000000ffff0b7224 */ /* 0x000fe400078e00ff */
.L_x_13962:
[----:B------:R-:W-:Y:S05]  /*2340*/  BSYNC B1 ;  /* 0x0000000000017941 */ /* 0x000fea0003800000 */
.L_x_13961:
[----:B------:R-:W2:Y:S01]  /*2350*/  I2F.U32 R22, R22 ;  /* 0x0000001600167306 */ /* 0x000ea20000201000 */
[----:B------:R-:W-:Y:S01]  /*2360*/  PRMT R141, RZ, 0x5410, R37 ;  /* 0x00005410ff8d7816 */ /* 0x000fe20000000025 */
[----:B------:R-:W-:Y:S01]  /*2370*/  BSSY B1, `(.L_x_13965) ;  /* 0x0000015000017945 */ /* 0x000fe20003800000 */
[C---:B------:R-:W-:Y:S02]  /*2380*/  ISETP.NE.AND P2, PT, R11.reuse, 0x1, PT ;  /* 0x000000010b00780c */ /* 0x040fe40003f45270 */
[----:B------:R-:W-:Y:S01]  /*2390*/  IADD3 R36, R11, 0x1, RZ ;  /* 0x000000010b247810 */ /* 0x000fe20007ffe0ff */
[----:B------:R-:W-:-:S04]  /*23a0*/  FMUL.FTZ R141, R141, R174 ;  /* 0x000000ae8d8d7220 */ /* 0x000fc80000410000 */
[----:B------:R-:W-:Y:S02]  /*23b0*/  FMUL.FTZ R141, R141, c[0x0][0x1e8] ;  /* 0x00007a008d8d7a20 */ /* 0x000fe40000410000 */
[----:B--2---:R-:W-:-:S05]  /*23c0*/  FFMA.FTZ R35, R22, R143, 1.1641532182693481445e-10 ;  /* 0x2f00000016237423 */ /* 0x004fca000001008f */
        /* <DEDUP_REMOVED lines=14> */
.L_x_13966:
[----:B------:R-:W-:Y:S02]  /*24b0*/  MOV R35, R12 ;  /* 0x0000000c00237202 */ /* 0x000fe40000000f00 */
.L_x_13967:
[----:B------:R-:W-:Y:S05]  /*24c0*/  BSYNC B1 ;  /* 0x0000000000017941 */ /* 0x000fea0003800000 */
.L_x_13965:
        /* <DEDUP_REMOVED lines=16> */
.L_x_13971:
[----:B------:R-:W-:Y:S05]  /*25d0*/  BSYNC B2 ;  /* 0x0000000000027941 */ /* 0x000fea0003800000 */
.L_x_13970:
        /* <DEDUP_REMOVED lines=43> */
.L_x_13969:
[----:B------:R-:W-:Y:S05]  /*2890*/  BSYNC B1 ;  /* 0x0000000000017941 */ /* 0x000fea0003800000 */
.L_x_13968:
        /* <DEDUP_REMOVED lines=22> */
.L_x_13973:
[----:B------:R-:W-:Y:S02]  /*2a00*/  IMAD.MOV.U32 R140, RZ, RZ, R12 ;  /* 0x000000ffff8c7224 */ /* 0x000fe400078e000c */
.L_x_13974:
[----:B------:R-:W-:Y:S05]  /*2a10*/  BSYNC B1 ;  /* 0x0000000000017941 */ /* 0x000fea0003800000 */
.L_x_13972:
        /* <DEDUP_REMOVED lines=16> */
.L_x_13978:
[----:B------:R-:W-:Y:S05]  /*2b20*/  BSYNC B2 ;  /* 0x0000000000027941 */ /* 0x000fea0003800000 */
.L_x_13977:
        /* <DEDUP_REMOVED lines=43> */
.L_x_13976:
[----:B------:R-:W-:Y:S05]  /*2de0*/  BSYNC B1 ;  /* 0x0000000000017941 */ /* 0x000fea0003800000 */
.L_x_13975:
        /* <DEDUP_REMOVED lines=22> */
.L_x_13980:
[----:B------:R-:W-:Y:S02]  /*2f50*/  MOV R37, R12 ;  /* 0x0000000c00257202 */ /* 0x000fe40000000f00 */
.L_x_13981:
[----:B------:R-:W-:Y:S05]  /*2f60*/  BSYNC B1 ;  /* 0x0000000000017941 */ /* 0x000fea0003800000 */
.L_x_13979:
        /* <DEDUP_REMOVED lines=16> */
.L_x_13985:
[----:B------:R-:W-:Y:S05]  /*3070*/  BSYNC B2 ;  /* 0x0000000000027941 */ /* 0x000fea0003800000 */
.L_x_13984:
        /* <DEDUP_REMOVED lines=36> */
[----:B------:R-:W-:Y:S01]  /*32c0*/  IMAD.MOV.U32 R141, RZ, RZ, RZ ;  /* 0x000000ffff8d7224 */ /* 0x000fe200078e00ff */
[----:B------:R-:W-:Y:S01]  /*32d0*/  LOP3.LUT R13, R13, UR23, R10, 0x96, !PT ;  /* 0x000000170d0d7c12 */ /* 0x000fe2000f8e960a */
[----:B------:R-:W-:-:S05]  /*32e0*/  IMAD.WIDE.U32 R10, R11, -0x326172a9, RZ ;  /* 0xcd9e8d570b0a7825 */ /* 0x000fca00078e00ff */
[----:B------:R-:W-:Y:S01]  /*32f0*/  LOP3.LUT R14, R11, UR25, R12, 0x96, !PT ;  /* 0x000000190b0e7c12 */ /* 0x000fe2000f8e960c */
[----:B------:R-:W-:Y:S02]  /*3300*/  IMAD.MOV.U32 R12, RZ, RZ, R10 ;  /* 0x000000ffff0c7224 */ /* 0x000fe400078e000a */
[----:B------:R-:W-:-:S05]  /*3310*/  IMAD.WIDE.U32 R10, R13, -0x2daee0ad, RZ ;  /* 0xd2511f530d0a7825 */ /* 0x000fca00078e00ff */
[----:B------:R-:W-:Y:S02]  /*3320*/  LOP3.LUT R13, R11, UR26, R140, 0x96, !PT ;  /* 0x0000001a0b0d7c12 */ /* 0x000fe4000f8e968c */
.L_x_13983:
[----:B------:R-:W-:Y:S05]  /*3330*/  BSYNC B1 ;  /* 0x0000000000017941 */ /* 0x000fea0003800000 */
.L_x_13982:
[----:B------:R-:W2:Y:S01]  /*3340*/  I2F.U32 R140, R37 ;  /* 0x00000025008c7306 */ /* 0x000ea20000201000 */
[----:B------:R-:W-:Y:S01]  /*3350*/  PRMT R11, RZ, 0x7610, R38 ;  /* 0x00007610ff0b7816 */ /* 0x000fe20000000026 */
[----:B------:R-:W-:Y:S01]  /*3360*/  BSSY B1, `(.L_x_13986) ;  /* 0x0000015000017945 */ /* 0x000fe20003800000 */
[----:B------:R-:W-:-:S03]  /*3370*/  ISETP.NE.AND P5, PT, R141, 0x1, PT ;  /* 0x000000018d00780c */ /* 0x000fc60003fa5270 */
[----:B------:R-:W-:-:S04]  /*3380*/  FMUL.FTZ R11, R11, R174 ;  /* 0x000000ae0b0b7220 */ /* 0x000fc80000410000 */
[----:B------:R-:W-:Y:S02]  /*3390*/  FMUL.FTZ R11, R11, c[0x0][0x1e8] ;  /* 0x00007a000b0b7a20 */ /* 0x000fe40000410000 */
[----:B--2---:R-:W-:-:S05]  /*33a0*/  FFMA.FTZ R140, R140, R143, 1.1641532182693481445e-10 ;  /* 0x2f0000008c8c7423 */ /* 0x004fca000001008f */
        /* <DEDUP_REMOVED lines=15> */
.L_x_13987:
[----:B------:R-:W-:Y:S02]  /*34a0*/  IMAD.MOV.U32 R38, RZ, RZ, R12 ;  /* 0x000000ffff267224 */ /* 0x000fe400078e000c */
.L_x_13988:
[----:B------:R-:W-:Y:S05]  /*34b0*/  BSYNC B1 ;  /* 0x0000000000017941 */ /* 0x000fea0003800000 */
.L_x_13986:
        /* <DEDUP_REMOVED lines=16> */
.L_x_13992:
[----:B------:R-:W-:Y:S05]  /*35c0*/  BSYNC B2 ;  /* 0x0000000000027941 */ /* 0x000fea0003800000 */
.L_x_13991:
        /* <DEDUP_REMOVED lines=43> */
.L_x_13990:
[----:B------:R-:W-:Y:S05]  /*3880*/  BSYNC B1 ;  /* 0x0000000000017941 */ /* 0x000fea0003800000 */
.L_x_13989:
        /* <DEDUP_REMOVED lines=22> */
.L_x_13994:
[----:B------:R-:W-:Y:S02]  /*39f0*/  MOV R142, R12 ;  /* 0x0000000c008e7202 */ /* 0x000fe40000000f00 */
.L_x_13995:
[----:B------:R-:W-:Y:S05]  /*3a00*/  BSYNC B1 ;  /* 0x0000000000017941 */ /* 0x000fea0003800000 */
.L_x_13993:
        /* <DEDUP_REMOVED lines=18> */
.L_x_13999:
[----:B------:R-:W-:Y:S05]  /*3b30*/  BSYNC B2 ;  /* 0x0000000000027941 */ /* 0x000fea0003800000 */
.L_x_13998:
        /* <DEDUP_REMOVED lines=41> */
[----:B------:R-:W-:Y:S01]  /*3dd0*/  LOP3.LUT R14, R141, UR25, R12, 0x96, !PT ;  /* 0x000000198d0e7c12 */ /* 0x000fe2000f8e960c */
[----:B------:R-:W-:Y:S02]  /*3de0*/  IMAD.MOV.U32 R12, RZ, RZ, R140 ;  /* 0x000000ffff0c7224 */ /* 0x000fe400078e008c */
.L_x_13997:
[----:B------:R-:W-:Y:S05]  /*3df0*/  BSYNC B1 ;  /* 0x0000000000017941 */ /* 0x000fea0003800000 */
.L_x_13996:
[----:B------:R2:W3:Y:S01]  /*3e00*/  I2F.U32 R140, R142 ;  /* 0x0000008e008c7306 */ /* 0x0004e20000201000 */
[----:B------:R-:W-:Y:S02]  /*3e10*/  PRMT R39, RZ, 0x7610, R39 ;  /* 0x00007610ff277816 */ /* 0x000fe40000000027 */
[----:B------:R-:W-:Y:S02]  /*3e20*/  F2FP.BF16.PACK_AB R141, R35, R22 ;  /* 0x00000016238d723e */ /* 0x000fe400000010ff */
[----:B------:R-:W-:Y:S01]  /*3e30*/  SEL R175, RZ, 0x1, P2 ;  /* 0x00000001ffaf7807 */ /* 0x000fe20001000000 */
[----:B------:R-:W-:Y:S01]  /*3e40*/  FMUL.FTZ R39, R39, R174 ;  /* 0x000000ae27277220 */ /* 0x000fe20000410000 */
[----:B--2---:R-:W-:-:S03]  /*3e50*/  F2FP.BF16.PACK_AB R142, R37, R36 ;  /* 0x00000024258e723e */ /* 0x004fc600000010ff */
[----:B------:R-:W-:Y:S02]  /*3e60*/  FMUL.FTZ R39, R39, c[0x0][0x1e8] ;  /* 0x00007a0027277a20 */ /* 0x000fe40000410000 */
[----:B---3--:R-:W-:-:S05]  /*3e70*/  FFMA.FTZ R140, R140, R143, 1.1641532182693481445e-10 ;  /* 0x2f0000008c8c7423 */ /* 0x008fca000001008f */
[----:B------:R-:W-:-:S04]  /*3e80*/  FSETP.GTU.FTZ.AND P6, PT, R140, c[0x0][0x1e4], PT ;  /* 0x000079008c007a0b */ /* 0x000fc80003fdc000 */
[----:B------:R-:W-:-:S05]  /*3e90*/  FSEL R140, R39, RZ, !P6 ;  /* 0x000000ff278c7208 */ /* 0x000fca0007000000 */
[----:B------:R-:W-:Y:S01]  /*3ea0*/  FMUL.FTZ R39, R239, R140 ;  /* 0x0000008cef277220 */ /* 0x000fe20000410000 */
[----:B------:R-:W-:-:S05]  /*3eb0*/  @P0 PRMT R140, RZ, 0x7610, R43 ;  /* 0x00007610ff8c0816 */ /* 0x000fca000000002b */
[----:B------:R-:W-:Y:S01]  /*3ec0*/  @P0 FADD.FTZ R39, R140, R39 ;  /* 0x000000278c270221 */ /* 0x000fe20000010000 */
[C---:B------:R-:W-:Y:S02]  /*3ed0*/  LEA R180, P0, R8.reuse, c[0x0][0x188], 0x4 ;  /* 0x0000620008b47a11 */ /* 0x040fe400078020ff */
[----:B------:R-:W-:Y:S02]  /*3ee0*/  F2FP.BF16.PACK_AB R140, R21, R7 ;  /* 0x00000007158c723e */ /* 0x000fe400000010ff */
[----:B------:R-:W-:Y:S02]  /*3ef0*/  LEA.HI.X R181, R8, c[0x0][0x18c], RZ, 0x4, P0 ;  /* 0x0000630008b57a11 */ /* 0x000fe400000f24ff */
[----:B------:R-:W-:Y:S02]  /*3f00*/  F2FP.BF16.PACK_AB R143, R39, R38 ;  /* 0x00000026278f723e */ /* 0x000fe400000010ff */
[----:B------:R-:W-:-:S03]  /*3f10*/  LOP3.LUT P0, RZ, R16, 0x4, RZ, 0xc0, !PT ;  /* 0x0000000410ff7812 */ /* 0x000fc6000780c0ff */
[----:B------:R2:W-:Y:S02]  /*3f20*/  STG.E.128 [R180.64], R140 ;  /* 0x0000008cb4007986 */ /* 0x0005e4000c101d06 */
[----:B--2---:R-:W-:Y:S01]  /*3f30*/  SEL R141, RZ, 0x10000, P5 ;  /* 0x00010000ff8d7807 */ /* 0x004fe20002800000 */
[----:B------:R-:W-:Y:S01]  /*3f40*/  IMAD.WIDE.U32 R180, R175, 0x1000000, RZ ;  /* 0x01000000afb47825 */ /* 0x000fe200078e00ff */
[----:B------:R-:W-:Y:S02]  /*3f50*/  SEL R140, RZ, 0x100, P4 ;  /* 0x00000100ff8c7807 */ /* 0x000fe40002000000 */
[----:B------:R-:W-:Y:S02]  /*3f60*/  SEL R142, RZ, 0x1000000, P6 ;  /* 0x01000000ff8e7807 */ /* 0x000fe40003000000 */
[----:B------:R-:W-:Y:S02]  /*3f70*/  LOP3.LUT P5, RZ, R16, 0x2, RZ, 0xc0, !PT ;  /* 0x0000000210ff7812 */ /* 0x000fe400078ac0ff */
[----:B------:R-:W-:-:S02]  /*3f80*/  LOP3.LUT R140, R140, R142, R141, 0xfe, !PT ;  /* 0x0000008e8c8c7212 */ /* 0x000fc400078efe8d */
        /* <DEDUP_REMOVED lines=11> */
[----:B------:R-:W-:-:S02]  /*4040*/  LEA.HI.X R143, R8, c[0x0][0x194], RZ, 0x3, P0 ;  /* 0x00006500088f7a11 */ /* 0x000fc400000f1cff */
[----:B------:R-:W-:-:S03]  /*4050*/  IADD3 R175, R8, 0x80, RZ ;  /* 0x0000008008af7810 */ /* 0x000fc60007ffe0ff */
[----:B------:R2:W-:Y:S04]  /*4060*/  STG.E.64 [R142.64], R140 ;  /* 0x0000008c8e007986 */ /* 0x0005e8000c101b06 */
.L_x_13943:
[----:B------:R-:W-:Y:S05]  /*4070*/  BSYNC B0 ;  /* 0x0000000000007941 */ /* 0x000fea0003800000 */
.L_x_13942:
[----:B------:R-:W-:Y:S01]  /*4080*/  LOP3.LUT P0, RZ, R16, 0x200, RZ, 0xc0, !PT ;  /* 0x0000020010ff7812 */ /* 0x000fe2000780c0ff */
[----:B------:R-:W-:-:S12]  /*4090*/  BSSY B0, `(.L_x_14000) ;  /* 0x00002d6000007945 */ /* 0x000fd80003800000 */
[----:B------:R-:W-:Y:S05]  /*40a0*/  @!P0 BRA `(.L_x_14001) ;  /* 0x00002d4000008947 */ /* 0x000fea0003800000 */
[----:B------:R-:W-:-:S04]  /*40b0*/  ISETP.NE.U32.AND P0, PT, RZ, c[0x0][0x180], PT ;  /* 0x00006000ff007a0c */ /* 0x000fc80003f05070 */
[----:B------:R-:W-:Y:S01]  /*40c0*/  ISETP.NE.AND.EX P0, PT, RZ, c[0x0][0x184], PT, P0 ;  /* 0x00006100ff007a0c */ /* 0x000fe20003f05300 */
[----:B------:R-:W-:-:S12]  /*40d0*/  HFMA2.MMA R6, -RZ, RZ, 0, 9.5367431640625e-07 ;  /* 0x00000010ff067435 */ /* 0x000fd800000001ff */
[----:B--2---:R-:W-:-:S04]  /*40e0*/  @P0 LEA R140, P1, R175, c[0x0][0x180], 0x4 ;  /* 0x00006000af8c0a11 */ /* 0x004fc800078220ff */
        /* <DEDUP_REMOVED lines=16> */
.L_x_14003:
[----:B------:R-:W-:Y:S02]  /*41f0*/  IMAD.MOV.U32 R6, RZ, RZ, R12 ;  /* 0x000000ffff067224 */ /* 0x000fe400078e000c */
.L_x_14004:
[----:B------:R-:W-:Y:S05]  /*4200*/  BSYNC B1 ;  /* 0x0000000000017941 */ /* 0x000fea0003800000 */
.L_x_14002:
        /* <DEDUP_REMOVED lines=16> */
.L_x_14008:
[----:B------:R-:W-:Y:S05]  /*4310*/  BSYNC B2 ;  /* 0x0000000000027941 */ /* 0x000fea0003800000 */
.L_x_14007:
        /* <DEDUP_REMOVED lines=43> */
.L_x_14006:
[----:B------:R-:W-:Y:S05]  /*45d0*/  BSYNC B1 ;  /* 0x0000000000017941 */ /* 0x000fea0003800000 */
.L_x_14005:
[----:B------:R-:W2:Y:S01]  /*45e0*/  I2F.U32 R11, R6 ;  /* 0x00000006000b7306 */ /* 0x000ea20000201000 */
[----:B------:R-:W-:Y:S01]  /*45f0*/  IMAD.MOV.U32 R168, RZ, RZ, 0x2f800000 ;  /* 0x2f800000ffa87424 */ /* 0x000fe200078e00ff */
[----:B-----5:R-:W-:Y:S01]  /*4600*/  PRMT R23, RZ, 0x5410, R140 ;  /* 0x00005410ff177816 */ /* 0x020fe2000000008c */
[----:B------:R-:W-:Y:S01]  /*4610*/  BSSY B1, `(.L_x_14009) ;  /* 0x0000017000017945 */ /* 0x000fe20003800000 */
[----:B------:R-:W-:Y:S02]  /*4620*/  LOP3.LUT R16, R16, 0xfffffffb, RZ, 0xc0, !PT ;  /* 0xfffffffb10107812 */ /* 0x000fe400078ec0ff */
        /* <DEDUP_REMOVED lines=20> */
.L_x_14010:
[----:B------:R-:W-:Y:S02]  /*4770*/  IMAD.MOV.U32 R23, RZ, RZ, R12 ;  /* 0x000000ffff177224 */ /* 0x000fe400078e000c */
.L_x_14011:
[----:B------:R-:W-:Y:S05]  /*4780*/  BSYNC B1 ;  /* 0x0000000000017941 */ /* 0x000fea0003800000 */
.L_x_14009:
        /* <DEDUP_REMOVED lines=16> */
.L_x_14015:
[----:B------:R-:W-:Y:S05]  /*4890*/  BSYNC B2 ;  /* 0x0000000000027941 */ /* 0x000fea0003800000 */
.L_x_14014:
        /* <DEDUP_REMOVED lines=41> */
[----:B------:R-:W-:Y:S01]  /*4b30*/  LOP3.LUT R13, R11, UR26, R144, 0x96, !PT ;  /* 0x0000001a0b0d7c12 */ /* 0x000fe2000f8e9690 */
[----:B------:R-:W-:Y:S02]  /*4b40*/  IMAD.MOV.U32 R144, RZ, RZ, RZ ;  /* 0x000000ffff907224 */ /* 0x000fe400078e00ff */
.L_x_14013:
[----:B------:R-:W-:Y:S05]  /*4b50*/  BSYNC B1 ;  /* 0x0000000000017941 */ /* 0x000fea0003800000 */
.L_x_14012:
[----:B------:R2:W3:Y:S01]  /*4b60*/  I2F.U32 R11, R23 ;  /* 0x00000017000b7306 */ /* 0x0004e20000201000 */
[----:B------:R-:W-:Y:S01]  /*4b70*/  LOP3.LUT R16, R16, 0xfffffffd, RZ, 0xc0, !PT ;  /* 0xfffffffd10107812 */ /* 0x000fe200078ec0ff */
[----:B------:R-:W-:Y:S01]  /*4b80*/  BSSY B1, `(.L_x_14016) ;  /* 0x0000017000017945 */ /* 0x000fe20003800000 */
[----:B--2---:R-:W-:-:S05]  /*4b90*/  PRMT R23, RZ, 0x7610, R140 ;  /* 0x00007610ff177816 */ /* 0x004fca000000008c */
[----:B------:R-:W-:Y:S02]  /*4ba0*/  FMUL.FTZ R24, R23, R174 ;  /* 0x000000ae17187220 */ /* 0x000fe40000410000 */
[----:B---3--:R-:W-:Y:S02]  /*4bb0*/  FFMA.FTZ R11, R11, R168, 1.1641532182693481445e-10 ;  /* 0x2f0000000b0b7423 */ /* 0x008fe400000100a8 */
[----:B------:R-:W-:-:S03]  /*4bc0*/  FMUL.FTZ R24, R24, c[0x0][0x1e8] ;  /* 0x00007a0018187a20 */ /* 0x000fc60000410000 */
        /* <DEDUP_REMOVED lines=17> */
.L_x_14017:
[----:B------:R-:W-:Y:S02]  /*4ce0*/  IMAD.MOV.U32 R24, RZ, RZ, R12 ;  /* 0x000000ffff187224 */ /* 0x000fe400078e000c */
.L_x_14018:
[----:B------:R-:W-:Y:S05]  /*4cf0*/  BSYNC B1 ;  /* 0x0000000000017941 */ /* 0x000fea0003800000 */
.L_x_14016:
        /* <DEDUP_REMOVED lines=16> */
.L_x_14022:
[----:B------:R-:W-:Y:S05]  /*4e00*/  BSYNC B2 ;  /* 0x0000000000027941 */ /* 0x000fea0003800000 */
.L_x_14021:
        /* <DEDUP_REMOVED lines=43> */
.L_x_14020:
[----:B------:R-:W-:Y:S05]  /*50c0*/  BSYNC B1 ;  /* 0x0000000000017941 */ /* 0x000fea0003800000 */
.L_x_14019:
        /* <DEDUP_REMOVED lines=22> */
.L_x_14024:
[----:B------:R-:W-:Y:S02]  /*5230*/  IMAD.MOV.U32 R140, RZ, RZ, R12 ;  /* 0x000000ffff8c7224 */ /* 0x000fe400078e000c */
.L_x_14025:
[----:B------:R-:W-:Y:S05]  /*5240*/  BSYNC B1 ;  /* 0x0000000000017941 */ /* 0x000fea0003800000 */
.L_x_14023:
        /* <DEDUP_REMOVED lines=16> */
.L_x_14029:
[----:B------:R-:W-:Y:S05]  /*5350*/  BSYNC B2 ;  /* 0x0000000000027941 */ /* 0x000fea0003800000 */
.L_x_14028:
        /* <DEDUP_REMOVED lines=43> */
.L_x_14027:
[----:B------:R-:W-:Y:S05]  /*5610*/  BSYNC B1 ;  /* 0x0000000000017941 */ /* 0x000fea0003800000 */
.L_x_14026:
        /* <DEDUP_REMOVED lines=22> */
.L_x_14031:
[----:B------:R-:W-:Y:S02]  /*5780*/  IMAD.MOV.U32 R145, RZ, RZ, R12 ;  /* 0x000000ffff917224 */ /* 0x000fe400078e000c */
.L_x_14032:
[----:B------:R-:W-:Y:S05]  /*5790*/  BSYNC B1 ;  /* 0x0000000000017941 */ /* 0x000fea0003800000 */
.L_x_14030:
        /* <DEDUP_REMOVED lines=16> */
.L_x_14036:
[----:B------:R-:W-:Y:S05]  /*58a0*/  BSYNC B2 ;  /* 0x0000000000027941 */ /* 0x000fea0003800000 */
.L_x_14035:
        /* <DEDUP_REMOVED lines=43> */
.L_x_14034:
[----:B------:R-:W-:Y:S05]  /*5b60*/  BSYNC B1 ;  /* 0x0000000000017941 */ /* 0x000fea0003800000 */
.L_x_14033:
[----:B------:R2:W3:Y:S01]  /*5b70*/  I2F.U32 R141, R145 ;  /* 0x00000091008d7306 */ /* 0x0004e20000201000 */
[----:B------:R-:W-:Y:S01]  /*5b80*/  ISETP.NE.AND P4, PT, R11, 0x1, PT ;  /* 0x000000010b00780c */ /* 0x000fe20003f85270 */
[----:B------:R-:W-:Y:S01]  /*5b90*/  BSSY B1, `(.L_x_14037) ;  /* 0x0000015000017945 */ /* 0x000fe20003800000 */
[----:B--2---:R-:W-:-:S05]  /*5ba0*/  PRMT R145, RZ, 0x5410, R142 ;  /* 0x00005410ff917816 */ /* 0x004fca000000008e */
[----:B------:R-:W-:Y:S02]  /*5bb0*/  FMUL.FTZ R140, R145, R174 ;  /* 0x000000ae918c7220 */ /* 0x000fe40000410000 */
[----:B---3--:R-:W-:Y:S02]  /*5bc0*/  FFMA.FTZ R141, R141, R168, 1.1641532182693481445e-10 ;  /* 0x2f0000008d8d7423 */ /* 0x008fe400000100a8 */
[----:B------:R-:W-:-:S03]  /*5bd0*/  FMUL.FTZ R140, R140, c[0x0][0x1e8] ;  /* 0x00007a008c8c7a20 */ /* 0x000fc60000410000 */
[----:B------:R-:W-:-:S04]  /*5be0*/  FSETP.GTU.FTZ.AND P3, PT, R141, c[0x0][0x1e4], PT ;  /* 0x000079008d007a0b */ /* 0x000fc80003f7c000 */
[----:B------:R-:W-:Y:S02]  /*5bf0*/  FSEL R141, R140, RZ, !P3 ;  /* 0x000000ff8c8d7208 */ /* 0x000fe40005800000 */
[----:B------:R-:W-:-:S03]  /*5c00*/  @P0 PRMT R140, RZ, 0x5410, R42 ;  /* 0x00005410ff8c0816 */ /* 0x000fc6000000002a */
        /* <DEDUP_REMOVED lines=12> */
.L_x_14038:
[----:B------:R-:W-:Y:S02]  /*5cd0*/  IMAD.MOV.U32 R156, RZ, RZ, R12 ;  /* 0x000000ffff9c7224 */ /* 0x000fe400078e000c */
.L_x_14039:
[----:B------:R-:W-:Y:S05]  /*5ce0*/  BSYNC B1 ;  /* 0x0000000000017941 */ /* 0x000fea0003800000 */
.L_x_14037:
        /* <DEDUP_REMOVED lines=16> */
.L_x_14043:
[----:B------:R-:W-:Y:S05]  /*5df0*/  BSYNC B2 ;  /* 0x0000000000027941 */ /* 0x000fea0003800000 */
.L_x_14042:
        /* <DEDUP_REMOVED lines=40> */
[----:B------:R-:W-:Y:S02]  /*6080*/  LOP3.LUT R14, R141, UR25, R12, 0x96, !PT ;  /* 0x000000198d0e7c12 */ /* 0x000fe4000f8e960c */
[----:B------:R-:W-:Y:S01]  /*6090*/  MOV R12, R140 ;  /* 0x0000008c000c7202 */ /* 0x000fe20000000f00 */
[----:B------:R-:W-:Y:S02]  /*60a0*/  IMAD.MOV.U32 R140, RZ, RZ, RZ ;  /* 0x000000ffff8c7224 */ /* 0x000fe400078e00ff */
.L_x_14041:
[----:B------:R-:W-:Y:S05]  /*60b0*/  BSYNC B1 ;  /* 0x0000000000017941 */ /* 0x000fea0003800000 */
.L_x_14040:
        /* <DEDUP_REMOVED lines=22> */
.L_x_14045:
[----:B------:R-:W-:Y:S02]  /*6220*/  IMAD.MOV.U32 R142, RZ, RZ, R12 ;  /* 0x000000ffff8e7224 */ /* 0x000fe400078e000c */
.L_x_14046:
[----:B------:R-:W-:Y:S05]  /*6230*/  BSYNC B1 ;  /* 0x0000000000017941 */ /* 0x000fea0003800000 */
.L_x_14044:
        /* <DEDUP_REMOVED lines=16> */
.L_x_14050:
[----:B------:R-:W-:Y:S05]  /*6340*/  BSYNC B2 ;  /* 0x0000000000027941 */ /* 0x000fea0003800000 */
.L_x_14049:
        /* <DEDUP_REMOVED lines=41> */
[----:B------:R-:W-:Y:S02]  /*65e0*/  IMAD.MOV.U32 R12, RZ, RZ, R140 ;  /* 0x000000ffff0c7224 */ /* 0x000fe400078e008c */
[----:B------:R-:W-:Y:S02]  /*65f0*/  IMAD.MOV.U32 R141, RZ, RZ, RZ ;  /* 0x000000ffff8d7224 */ /* 0x000fe400078e00ff */
.L_x_14048:
[----:B------:R-:W-:Y:S05]  /*6600*/  BSYNC B1 ;  /* 0x0000000000017941 */ /* 0x000fea0003800000 */
.L_x_14047:
[----:B------:R-:W2:Y:S01]  /*6610*/  I2F.U32 R11, R142 ;  /* 0x0000008e000b7306 */ /* 0x000ea20000201000 */
[----:B------:R-:W-:Y:S01]  /*6620*/  PRMT R157, RZ, 0x5410, R143 ;  /* 0x00005410ff9d7816 */ /* 0x000fe2000000008f */
[----:B------:R-:W-:Y:S01]  /*6630*/  BSSY B1, `(.L_x_14051) ;  /* 0x0000015000017945 */ /* 0x000fe20003800000 */
[----:B------:R-:W-:Y:S02]  /*6640*/  ISETP.NE.AND P6, PT, R141, 0x1, PT ;  /* 0x000000018d00780c */ /* 0x000fe40003fc5270 */
[----:B------:R-:W-:Y:S01]  /*6650*/  @P0 PRMT R140, RZ, 0x5410, R43 ;  /* 0x00005410ff8c0816 */ /* 0x000fe2000000002b */
[----:B------:R-:W-:-:S04]  /*6660*/  FMUL.FTZ R157, R157, R174 ;  /* 0x000000ae9d9d7220 */ /* 0x000fc80000410000 */
[----:B------:R-:W-:Y:S02]  /*6670*/  FMUL.FTZ R157, R157, c[0x0][0x1e8] ;  /* 0x00007a009d9d7a20 */ /* 0x000fe40000410000 */
[----:B--2---:R-:W-:-:S05]  /*6680*/  FFMA.FTZ R11, R11, R168, 1.1641532182693481445e-10 ;  /* 0x2f0000000b0b7423 */ /* 0x004fca00000100a8 */
        /* <DEDUP_REMOVED lines=14> */
.L_x_14052:
[----:B------:R-:W-:Y:S02]  /*6770*/  IMAD.MOV.U32 R142, RZ, RZ, R12 ;  /* 0x000000ffff8e7224 */ /* 0x000fe400078e000c */
.L_x_14053:
[----:B------:R-:W-:Y:S05]  /*6780*/  BSYNC B1 ;  /* 0x0000000000017941 */ /* 0x000fea0003800000 */
.L_x_14051:
        /* <DEDUP_REMOVED lines=18> */
.L_x_14057:
[----:B------:R-:W-:Y:S05]  /*68b0*/  BSYNC B2 ;  /* 0x0000000000027941 */ /* 0x000fea0003800000 */
.L_x_14056:
        /* <DEDUP_REMOVED lines=41> */
[----:B------:R-:W-:Y:S02]  /*6b50*/  LOP3.LUT R14, R141, UR25, R12, 0x96, !PT ;  /* 0x000000198d0e7c12 */ /* 0x000fe4000f8e960c */
[----:B------:R-:W-:Y:S02]  /*6b60*/  MOV R12, R140 ;  /* 0x0000008c000c7202 */ /* 0x000fe40000000f00 */
.L_x_14055:
[----:B------:R-:W-:Y:S05]  /*6b70*/  BSYNC B1 ;  /* 0x0000000000017941 */ /* 0x000fea0003800000 */
.L_x_14054:
[----:B------:R2:W3:Y:S01]  /*6b80*/  I2F.U32 R141, R142 ;  /* 0x0000008e008d7306 */ /* 0x0004e20000201000 */
[----:B------:R-:W-:Y:S02]  /*6b90*/  PRMT R143, RZ, 0x7610, R143 ;  /* 0x00007610ff8f7816 */ /* 0x000fe4000000008f */
[----:B------:R-:W-:-:S03]  /*6ba0*/  F2FP.BF16.PACK_AB R140, R23, R6 ;  /* 0x00000006178c723e */ /* 0x000fc600000010ff */
[----:B------:R-:W-:Y:S01]  /*6bb0*/  FMUL.FTZ R143, R143, R174 ;  /* 0x000000ae8f8f7220 */ /* 0x000fe20000410000 */
[----:B--2---:R-:W-:-:S03]  /*6bc0*/  F2FP.BF16.PACK_AB R142, R156, R145 ;  /* 0x000000919c8e723e */ /* 0x004fc600000010ff */
[----:B------:R-:W-:Y:S02]  /*6bd0*/  FMUL.FTZ R143, R143, c[0x0][0x1e8] ;  /* 0x00007a008f8f7a20 */ /* 0x000fe40000410000 */
[----:B---3--:R-:W-:-:S05]  /*6be0*/  FFMA.FTZ R141, R141, R168, 1.1641532182693481445e-10 ;  /* 0x2f0000008d8d7423 */ /* 0x008fca00000100a8 */
[----:B------:R-:W-:Y:S02]  /*6bf0*/  FSETP.GTU.FTZ.AND P6, PT, R141, c[0x0][0x1e4], PT ;  /* 0x000079008d007a0b */ /* 0x000fe40003fdc000 */
[----:B------:R-:W-:Y:S02]  /*6c00*/  @P0 PRMT R141, RZ, 0x7610, R43 ;  /* 0x00007610ff8d0816 */ /* 0x000fe4000000002b */
[----:B------:R-:W-:-:S05]  /*6c10*/  FSEL R168, R143, RZ, !P6 ;  /* 0x000000ff8fa87208 */ /* 0x000fca0007000000 */
[----:B------:R-:W-:-:S04]  /*6c20*/  FMUL.FTZ R168, R231, R168 ;  /* 0x000000a8e7a87220 */ /* 0x000fc80000410000 */
[----:B------:R-:W-:Y:S01]  /*6c30*/  @P0 FADD.FTZ R168, R141, R168 ;  /* 0x000000a88da80221 */ /* 0x000fe20000010000 */
[C---:B------:R-:W-:Y:S02]  /*6c40*/  LEA R180, P0, R175.reuse, c[0x0][0x188], 0x4 ;  /* 0x00006200afb47a11 */ /* 0x040fe400078020ff */
[----:B------:R-:W-:Y:S02]  /*6c50*/  F2FP.BF16.PACK_AB R141, R144, R24 ;  /* 0x00000018908d723e */ /* 0x000fe400000010ff */
[----:B------:R-:W-:Y:S02]  /*6c60*/  LEA.HI.X R181, R175, c[0x0][0x18c], RZ, 0x4, P0 ;  /* 0x00006300afb57a11 */ /* 0x000fe400000f24ff */
[----:B------:R-:W-:Y:S02]  /*6c70*/  F2FP.BF16.PACK_AB R143, R168, R157 ;  /* 0x0000009da88f723e */ /* 0x000fe400000010ff */
[----:B------:R-:W-:-:S03]  /*6c80*/  LOP3.LUT P0, RZ, R16, 0x4, RZ, 0xc0, !PT ;  /* 0x0000000410ff7812 */ /* 0x000fc6000780c0ff */
[----:B------:R2:W-:Y:S02]  /*6c90*/  STG.E.128 [R180.64], R140 ;  /* 0x0000008cb4007986 */ /* 0x0005e4000c101d06 */
[----:B--2---:R-:W-:Y:S02]  /*6ca0*/  SEL R180, RZ, 0x1, P2 ;  /* 0x00000001ffb47807 */ /* 0x004fe40001000000 */
[----:B------:R-:W-:Y:S02]  /*6cb0*/  SEL R141, RZ, 0x10000, P5 ;  /* 0x00010000ff8d7807 */ /* 0x000fe40002800000 */
[----:B------:R-:W-:Y:S01]  /*6cc0*/  SEL R140, RZ, 0x100, P4 ;  /* 0x00000100ff8c7807 */ /* 0x000fe20002000000 */
[----:B------:R-:W-:Y:S01]  /*6cd0*/  IMAD.WIDE.U32 R180, R180, 0x1000000, RZ ;  /* 0x01000000b4b47825 */ /* 0x000fe200078e00ff */
[----:B------:R-:W-:Y:S02]  /*6ce0*/  SEL R142, RZ, 0x1000000, P6 ;  /* 0x01000000ff8e7807 */ /* 0x000fe40003000000 */
[----:B------:R-:W-:-:S02]  /*6cf0*/  LOP3.LUT P5, RZ, R16, 0x2, RZ, 0xc0, !PT ;  /* 0x0000000210ff7812 */ /* 0x000fc400078ac0ff */
[----:B------:R-:W-:Y:S02]  /*6d00*/  LOP3.LUT R140, R140, R142, R141, 0xfe, !PT ;  /* 0x0000008e8c8c7212 */ /* 0x000fe400078efe8d */
        /* <DEDUP_REMOVED lines=9> */
[C---:B------:R-:W-:Y:S02]  /*6da0*/  LEA R142, P0, R175.reuse, c[0x0][0x190], 0x3 ;  /* 0x00006400af8e7a11 */ /* 0x040fe400078018ff */
[----:B------:R-:W-:Y:S02]  /*6db0*/  LOP3.LUT R140, R180, R143, RZ, 0xfc, !PT ;  /* 0x0000008fb48c7212 */ /* 0x000fe400078efcff */
[----:B------:R-:W-:-:S02]  /*6dc0*/  LEA.HI.X R143, R175, c[0x0][0x194], RZ, 0x3, P0 ;  /* 0x00006500af8f7a11 */ /* 0x000fc400000f1cff */
[----:B------:R-:W-:-:S03]  /*6dd0*/  IADD3 R175, R175, 0x80, RZ ;  /* 0x00000080afaf7810 */ /* 0x000fc60007ffe0ff */
[----:B------:R2:W-:Y:S04]  /*6de0*/  STG.E.64 [R142.64], R140 ;  /* 0x0000008c8e007986 */ /* 0x0005e8000c101b06 */
.L_x_14001:
[----:B------:R-:W-:Y:S05]  /*6df0*/  BSYNC B0 ;  /* 0x0000000000007941 */ /* 0x000fea0003800000 */
.L_x_14000:
[----:B------:R-:W-:Y:S01]  /*6e00*/  LOP3.LUT P0, RZ, R16, 0x100, RZ, 0xc0, !PT ;  /* 0x0000010010ff7812 */ /* 0x000fe2000780c0ff */
[----:B------:R-:W-:-:S12]  /*6e10*/  BSSY B0, `(.L_x_14058) ;  /* 0x00002d6000007945 */ /* 0x000fd80003800000 */
[----:B------:R-:W-:Y:S05]  /*6e20*/  @!P0 BRA `(.L_x_14059) ;  /* 0x00002d4000008947 */ /* 0x000fea0003800000 */
[----:B------:R-:W-:-:S04]  /*6e30*/  ISETP.NE.U32.AND P0, PT, RZ, c[0x0][0x180], PT ;  /* 0x00006000ff007a0c */ /* 0x000fc80003f05070 */
[----:B------:R-:W-:Y:S01]  /*6e40*/  ISETP.NE.AND.EX P0, PT, RZ, c[0x0][0x184], PT, P0 ;  /* 0x00006100ff007a0c */ /* 0x000fe20003f05300 */
[----:B------:R-:W-:-:S12]  /*6e50*/  IMAD.MOV.U32 R26, RZ, RZ, 0x10 ;  /* 0x00000010ff1a7424 */ /* 0x000fd800078e00ff */
        /* <DEDUP_REMOVED lines=17> */
.L_x_14061:
[----:B------:R-:W-:Y:S02]  /*6f70*/  MOV R5, R12 ;  /* 0x0000000c00057202 */ /* 0x000fe40000000f00 */
.L_x_14062:
[----:B------:R-:W-:Y:S05]  /*6f80*/  BSYNC B1 ;  /* 0x0000000000017941 */ /* 0x000fea0003800000 */
.L_x_14060:
        /* <DEDUP_REMOVED lines=16> */
.L_x_14066:
[----:B------:R-:W-:Y:S05]  /*7090*/  BSYNC B2 ;  /* 0x0000000000027941 */ /* 0x000fea0003800000 */
.L_x_14065:
        /* <DEDUP_REMOVED lines=43> */
.L_x_14064:
[----:B------:R-:W-:Y:S05]  /*7350*/  BSYNC B1 ;  /* 0x0000000000017941 */ /* 0x000fea0003800000 */
.L_x_14063:
[----:B------:R2:W3:Y:S01]  /*7360*/  I2F.U32 R146, R5 ;  /* 0x0000000500927306 */ /* 0x0004e20000201000 */
[----:B------:R-:W-:Y:S01]  /*7370*/  HFMA2.MMA R169, -RZ, RZ, 0.1171875, 0 ;  /* 0x2f800000ffa97435 */ /* 0x000fe200000001ff */
[----:B------:R-:W-:Y:S01]  /*7380*/  LOP3.LUT R16, R16, 0xfffffffb, RZ, 0xc0, !PT ;  /* 0xfffffffb10107812 */ /* 0x000fe200078ec0ff */
[----:B------:R-:W-:Y:S01]  /*7390*/  BSSY B1, `(.L_x_14067) ;  /* 0x0000017000017945 */ /* 0x000fe20003800000 */
        /* <DEDUP_REMOVED lines=21> */
.L_x_14068:
[----:B------:R-:W-:Y:S02]  /*74f0*/  IMAD.MOV.U32 R25, RZ, RZ, R12 ;  /* 0x000000ffff197224 */ /* 0x000fe400078e000c */
.L_x_14069:
[----:B------:R-:W-:Y:S05]  /*7500*/  BSYNC B1 ;  /* 0x0000000000017941 */ /* 0x000fea0003800000 */
.L_x_14067:
        /* <DEDUP_REMOVED lines=16> */
.L_x_14073:
[----:B------:R-:W-:Y:S05]  /*7610*/  BSYNC B2 ;  /* 0x0000000000027941 */ /* 0x000fea0003800000 */
.L_x_14072:
        /* <DEDUP_REMOVED lines=43> */
.L_x_14071:
[----:B------:R-:W-:Y:S05]  /*78d0*/  BSYNC B1 ;  /* 0x0000000000017941 */ /* 0x000fea0003800000 */
.L_x_14070:
        /* <DEDUP_REMOVED lines=24> */
.L_x_14075:
[----:B------:R-:W-:Y:S02]  /*7a60*/  IMAD.MOV.U32 R26, RZ, RZ, R12 ;  /* 0x000000ffff1a7224 */ /* 0x000fe400078e000c */
.L_x_14076:
[----:B------:R-:W-:Y:S05]  /*7a70*/  BSYNC B1 ;  /* 0x0000000000017941 */ /* 0x000fea0003800000 */
.L_x_14074:
        /* <DEDUP_REMOVED lines=16> */
.L_x_14080:
[----:B------:R-:W-:Y:S05]  /*7b80*/  BSYNC B2 ;  /* 0x0000000000027941 */ /* 0x000fea0003800000 */
.L_x_14079:
        /* <DEDUP_REMOVED lines=42> */
[----:B------:R-:W-:-:S06]  /*7e30*/  HFMA2.MMA R11, -RZ, RZ, 0, 0 ;  /* 0x00000000ff0b7435 */ /* 0x000fcc00000001ff */
.L_x_14078:
[----:B------:R-:W-:Y:S05]  /*7e40*/  BSYNC B1 ;  /* 0x0000000000017941 */ /* 0x000fea0003800000 */
.L_x_14077:
        /* <DEDUP_REMOVED lines=22> */
.L_x_14082:
[----:B------:R-:W-:Y:S02]  /*7fb0*/  IMAD.MOV.U32 R140, RZ, RZ, R12 ;  /* 0x000000ffff8c7224 */ /* 0x000fe400078e000c */
.L_x_14083:
[----:B------:R-:W-:Y:S05]  /*7fc0*/  BSYNC B1 ;  /* 0x0000000000017941 */ /* 0x000fea0003800000 */
.L_x_14081:
        /* <DEDUP_REMOVED lines=16> */
.L_x_14087:
[----:B------:R-:W-:Y:S05]  /*80d0*/  BSYNC B2 ;  /* 0x0000000000027941 */ /* 0x000fea0003800000 */
.L_x_14086:
        /* <DEDUP_REMOVED lines=43> */
.L_x_14085:
[----:B------:R-:W-:Y:S05]  /*8390*/  BSYNC B1 ;  /* 0x0000000000017941 */ /* 0x000fea0003800000 */
.L_x_14084:
        /* <DEDUP_REMOVED lines=22> */
.L_x_14089:
[----:B------:R-:W-:Y:S02]  /*8500*/  IMAD.MOV.U32 R147, RZ, RZ, R12 ;  /* 0x000000ffff937224 */ /* 0x000fe400078e000c */
.L_x_14090:
[----:B------:R-:W-:Y:S05]  /*8510*/  BSYNC B1 ;  /* 0x0000000000017941 */ /* 0x000fea0003800000 */
.L_x_14088:
        /* <DEDUP_REMOVED lines=16> */
.L_x_14094:
[----:B------:R-:W-:Y:S05]  /*8620*/  BSYNC B2 ;  /* 0x0000000000027941 */ /* 0x000fea0003800000 */
.L_x_14093:
        /* <DEDUP_REMOVED lines=43> */
.L_x_14092:
[----:B------:R-:W-:Y:S05]  /*88e0*/  BSYNC B1 ;  /* 0x0000000000017941 */ /* 0x000fea0003800000 */
.L_x_14091:
        /* <DEDUP_REMOVED lines=22> */
.L_x_14096:
[----:B------:R-:W-:Y:S02]  /*8a50*/  IMAD.MOV.U32 R158, RZ, RZ, R12 ;  /* 0x000000ffff9e7224 */ /* 0x000fe400078e000c */
.L_x_14097:
[----:B------:R-:W-:Y:S05]  /*8a60*/  BSYNC B1 ;  /* 0x0000000000017941 */ /* 0x000fea0003800000 */
.L_x_14095:
        /* <DEDUP_REMOVED lines=16> */
.L_x_14101:
[----:B------:R-:W-:Y:S05]  /*8b70*/  BSYNC B2 ;  /* 0x0000000000027941 */ /* 0x000fea0003800000 */
.L_x_14100:
        /* <DEDUP_REMOVED lines=43> */
.L_x_14099:
[----:B------:R-:W-:Y:S05]  /*8e30*/  BSYNC B1 ;  /* 0x0000000000017941 */ /* 0x000fea0003800000 */
.L_x_14098:
        /* <DEDUP_REMOVED lines=22> */
.L_x_14103:
[----:B------:R-:W-:Y:S02]  /*8fa0*/  IMAD.MOV.U32 R142, RZ, RZ, R12 ;  /* 0x000000ffff8e7224 */ /* 0x000fe400078e000c */
.L_x_14104:
[----:B------:R-:W-:Y:S05]  /*8fb0*/  BSYNC B1 ;  /* 0x0000000000017941 */ /* 0x000fea0003800000 */
.L_x_14102:
        /* <DEDUP_REMOVED lines=16> */
.L_x_14108:
[----:B------:R-:W-:Y:S05]  /*90c0*/  BSYNC B2 ;  /* 0x0000000000027941 */ /* 0x000fea0003800000 */
.L_x_14107:
        /* <DEDUP_REMOVED lines=41> */
[----:B------:R-:W-:Y:S01]  /*9360*/  HFMA2.MMA R141, -RZ, RZ, 0, 0 ;  /* 0x00000000ff8d7435 */ /* 0x000fe200000001ff */
[----:B------:R-:W-:-:S05]  /*9370*/  IMAD.MOV.U32 R12, RZ, RZ, R140 ;  /* 0x000000ffff0c7224 */ /* 0x000fca00078e008c */
.L_x_14106:
[----:B------:R-:W-:Y:S05]  /*9380*/  BSYNC B1 ;  /* 0x0000000000017941 */ /* 0x000fea0003800000 */
.L_x_14105:
        /* <DEDUP_REMOVED lines=22> */
.L_x_14110:
[----:B------:R-:W-:Y:S02]  /*94f0*/  IMAD.MOV.U32 R142, RZ, RZ, R12 ;  /* 0x000000ffff8e7224 */ /* 0x000fe400078e000c */
.L_x_14111:
[----:B------:R-:W-:Y:S05]  /*9500*/  BSYNC B1 ;  /* 0x0000000000017941 */ /* 0x000fea0003800000 */
.L_x_14109:
        /* <DEDUP_REMOVED lines=18> */
.L_x_14115:
[----:B------:R-:W-:Y:S05]  /*9630*/  BSYNC B2 ;  /* 0x0000000000027941 */ /* 0x000fea0003800000 */
.L_x_14114:
        /* <DEDUP_REMOVED lines=43> */
.L_x_14113:
[----:B------:R-:W-:Y:S05]  /*98f0*/  BSYNC B1 ;  /* 0x0000000000017941 */ /* 0x000fea0003800000 */
.L_x_14112:
[----:B------:R2:W3:Y:S01]  /*9900*/  I2F.U32 R140, R142 ;  /* 0x0000008e008c7306 */ /* 0x0004e20000201000 */
[----:B------:R-:W-:Y:S02]  /*9910*/  PRMT R143, RZ, 0x7610, R143 ;  /* 0x00007610ff8f7816 */ /* 0x000fe4000000008f */
[----:B------:R-:W-:-:S03]  /*9920*/  F2FP.BF16.PACK_AB R141, R146, R26 ;  /* 0x0000001a928d723e */ /* 0x000fc600000010ff */
        /* <DEDUP_REMOVED lines=36> */
.L_x_14059:
[----:B------:R-:W-:Y:S05]  /*9b70*/  BSYNC B0 ;  /* 0x0000000000007941 */ /* 0x000fea0003800000 */
.L_x_14058:
[----:B------:R-:W-:Y:S01]  /*9b80*/  LOP3.LUT P0, RZ, R16, 0x80, RZ, 0xc0, !PT ;  /* 0x0000008010ff7812 */ /* 0x000fe2000780c0ff */
[----:B------:R-:W-:-:S12]  /*9b90*/  BSSY B0, `(.L_x_14116) ;  /* 0x00002d6000007945 */ /* 0x000fd80003800000 */
[----:B------:R-:W-:Y:S05]  /*9ba0*/  @!P0 BRA `(.L_x_14117) ;  /* 0x00002d4000008947 */ /* 0x000fea0003800000 */
[----:B------:R-:W-:-:S04]  /*9bb0*/  ISETP.NE.U32.AND P0, PT, RZ, c[0x0][0x180], PT ;  /* 0x00006000ff007a0c */ /* 0x000fc80003f05070 */
[----:B------:R-:W-:Y:S01]  /*9bc0*/  ISETP.NE.AND.EX P0, PT, RZ, c[0x0][0x184], PT, P0 ;  /* 0x00006100ff007a0c */ /* 0x000fe20003f05300 */
[----:B-1----:R-:W-:-:S12]  /*9bd0*/  IMAD.MOV.U32 R4, RZ, RZ, 0x10 ;  /* 0x00000010ff047424 */ /* 0x002fd800078e00ff */
[----:B--2---:R-:W-:-:S04]  /*9be0*/  @P0 LEA R140, P1, R175, c[0x0][0x180], 0x4 ;  /* 0x00006000af8c0a11 */ /* 0x004fc800078220ff */
[----:B------:R-:W-:-:S05]  /*9bf0*/  @P0 LEA.HI.X R141, R175, c[0x0][0x184], RZ, 0x4, P1 ;  /* 0x00006100af8d0a11 */ /* 0x000fca00008f24ff */
[----:B------:R1:W5:Y:S02]  /*9c00*/  @P0 LDG.E.128 R40, [R140.64] ;  /* 0x000000068c280981 */ /* 0x000364000c1e1d00 */
[----:B-1----:R-:W-:-:S06]  /*9c10*/  IMAD.WIDE.U32 R140, R175, R4, c[0x0][0x170] ;  /* 0x00005c00af8c7625 */ /* 0x002fcc00078e0004 */
        /* <DEDUP_REMOVED lines=13> */
.L_x_14119:
[----:B------:R-:W-:Y:S02]  /*9cf0*/  IMAD.MOV.U32 R4, RZ, RZ, R12 ;  /* 0x000000ffff047224 */ /* 0x000fe400078e000c */
.L_x_14120:
[----:B------:R-:W-:Y:S05]  /*9d00*/  BSYNC B1 ;  /* 0x0000000000017941 */ /* 0x000fea0003800000 */
.L_x_14118:
        /* <DEDUP_REMOVED lines=16> */
.L_x_14124:
[----:B------:R-:W-:Y:S05]  /*9e10*/  BSYNC B2 ;  /* 0x0000000000027941 */ /* 0x000fea0003800000 */
.L_x_14123:
        /* <DEDUP_REMOVED lines=43> */
.L_x_14122:
[----:B------:R-:W-:Y:S05]  /*a0d0*/  BSYNC B1 ;  /* 0x0000000000017941 */ /* 0x000fea0003800000 */
.L_x_14121:
[----:B------:R-:W1:Y:S01]  /*a0e0*/  I2F.U32 R11, R4 ;  /* 0x00000004000b7306 */ /* 0x000e620000201000 */
[----:B------:R-:W-:Y:S01]  /*a0f0*/  IMAD.MOV.U32 R170, RZ, RZ, 0x2f800000 ;  /* 0x2f800000ffaa7424 */ /* 0x000fe200078e00ff */
[----:B-----5:R-:W-:Y:S01]  /*a100*/  PRMT R27, RZ, 0x5410, R140 ;  /* 0x00005410ff1b7816 */ /* 0x020fe2000000008c */
[----:B------:R-:W-:Y:S01]  /*a110*/  BSSY B1, `(.L_x_14125) ;  /* 0x0000017000017945 */ /* 0x000fe20003800000 */
[----:B------:R-:W-:Y:S02]  /*a120*/  LOP3.LUT R16, R16, 0xfffffffb, RZ, 0xc0, !PT ;  /* 0xfffffffb10107812 */ /* 0x000fe400078ec0ff */
[----:B------:R-:W-:Y:S01]  /*a130*/  IADD3 R148, R28, 0x1, RZ ;  /* 0x000000011c947810 */ /* 0x000fe20007ffe0ff */
[----:B------:R-:W-:-:S04]  /*a140*/  FMUL.FTZ R27, R27, R174 ;  /* 0x000000ae1b1b7220 */ /* 0x000fc80000410000 */
[----:B------:R-:W-:Y:S02]  /*a150*/  FMUL.FTZ R27, R27, c[0x0][0x1e8] ;  /* 0x00007a001b1b7a20 */ /* 0x000fe40000410000 */
[----:B-1----:R-:W-:-:S05]  /*a160*/  FFMA.FTZ R11, R11, R170, 1.1641532182693481445e-10 ;  /* 0x2f0000000b0b7423 */ /* 0x002fca00000100aa */
        /* <DEDUP_REMOVED lines=16> */
.L_x_14126:
[----:B------:R-:W-:Y:S02]  /*a270*/  MOV R27, R12 ;  /* 0x0000000c001b7202 */ /* 0x000fe40000000f00 */
.L_x_14127:
[----:B------:R-:W-:Y:S05]  /*a280*/  BSYNC B1 ;  /* 0x0000000000017941 */ /* 0x000fea0003800000 */
.L_x_14125:
        /* <DEDUP_REMOVED lines=16> */
.L_x_14131:
[----:B------:R-:W-:Y:S05]  /*a390*/  BSYNC B2 ;  /* 0x0000000000027941 */ /* 0x000fea0003800000 */
.L_x_14130:
        /* <DEDUP_REMOVED lines=43> */
.L_x_14129:
[----:B------:R-:W-:Y:S05]  /*a650*/  BSYNC B1 ;  /* 0x0000000000017941 */ /* 0x000fea0003800000 */
.L_x_14128:
[----:B------:R1:W2:Y:S01]  /*a660*/  I2F.U32 R11, R27 ;  /* 0x0000001b000b7306 */ /* 0x0002a20000201000 */
[----:B------:R-:W-:Y:S01]  /*a670*/  LOP3.LUT R16, R16, 0xfffffffd, RZ, 0xc0, !PT ;  /* 0xfffffffd10107812 */ /* 0x000fe200078ec0ff */
[----:B------:R-:W-:Y:S01]  /*a680*/  BSSY B1, `(.L_x_14132) ;  /* 0x0000017000017945 */ /* 0x000fe20003800000 */
[----:B-1----:R-:W-:-:S05]  /*a690*/  PRMT R27, RZ, 0x7610, R140 ;  /* 0x00007610ff1b7816 */ /* 0x002fca000000008c */
[----:B------:R-:W-:Y:S02]  /*a6a0*/  FMUL.FTZ R28, R27, R174 ;  /* 0x000000ae1b1c7220 */ /* 0x000fe40000410000 */
[----:B--2---:R-:W-:Y:S02]  /*a6b0*/  FFMA.FTZ R11, R11, R170, 1.1641532182693481445e-10 ;  /* 0x2f0000000b0b7423 */ /* 0x004fe400000100aa */
        /* <DEDUP_REMOVED lines=18> */
.L_x_14133:
[----:B------:R-:W-:Y:S02]  /*a7e0*/  IMAD.MOV.U32 R28, RZ, RZ, R12 ;  /* 0x000000ffff1c7224 */ /* 0x000fe400078e000c */
.L_x_14134:
[----:B------:R-:W-:Y:S05]  /*a7f0*/  BSYNC B1 ;  /* 0x0000000000017941 */ /* 0x000fea0003800000 */
.L_x_14132:
        /* <DEDUP_REMOVED lines=16> */
.L_x_14138:
[----:B------:R-:W-:Y:S05]  /*a900*/  BSYNC B2 ;  /* 0x0000000000027941 */ /* 0x000fea0003800000 */
.L_x_14137:
        /* <DEDUP_REMOVED lines=43> */
.L_x_14136:
[----:B------:R-:W-:Y:S05]  /*abc0*/  BSYNC B1 ;  /* 0x0000000000017941 */ /* 0x000fea0003800000 */
.L_x_14135:
[----:B------:R-:W1:Y:S01]  /*abd0*/  I2F.U32 R149, R28 ;  /* 0x0000001c00957306 */ /* 0x000e620000201000 */
[----:B------:R-:W-:Y:S01]  /*abe0*/  PRMT R161, RZ, 0x5410, R141 ;  /* 0x00005410ffa17816 */ /* 0x000fe2000000008d */
[----:B------:R-:W-:Y:S01]  /*abf0*/  BSSY B1, `(.L_x_14139) ;  /* 0x0000015000017945 */ /* 0x000fe20003800000 */
[C---:B------:R-:W-:Y:S02]  /*ac00*/  ISETP.NE.AND P2, PT, R11.reuse, 0x1, PT ;  /* 0x000000010b00780c */ /* 0x040fe40003f45270 */
        /* <DEDUP_REMOVED lines=18> */
.L_x_14140:
[----:B------:R-:W-:Y:S02]  /*ad30*/  MOV R140, R12 ;  /* 0x0000000c008c7202 */ /* 0x000fe40000000f00 */
.L_x_14141:
[----:B------:R-:W-:Y:S05]  /*ad40*/  BSYNC B1 ;  /* 0x0000000000017941 */ /* 0x000fea0003800000 */
.L_x_14139:
        /* <DEDUP_REMOVED lines=16> */
.L_x_14145:
[----:B------:R-:W-:Y:S05]  /*ae50*/  BSYNC B2 ;  /* 0x0000000000027941 */ /* 0x000fea0003800000 */
.L_x_14144:
        /* <DEDUP_REMOVED lines=43> */
.L_x_14143:
[----:B------:R-:W-:Y:S05]  /*b110*/  BSYNC B1 ;  /* 0x0000000000017941 */ /* 0x000fea0003800000 */
.L_x_14142:
[----:B------:R-:W1:Y:S01]  /*b120*/  I2F.U32 R11, R140 ;  /* 0x0000008c000b7306 */ /* 0x000e620000201000 */
[----:B------:R-:W-:Y:S01]  /*b130*/  PRMT R141, RZ, 0x7610, R141 ;  /* 0x00007610ff8d7816 */ /* 0x000fe2000000008d */
[----:B------:R-:W-:Y:S01]  /*b140*/  BSSY B1, `(.L_x_14146) ;  /* 0x0000015000017945 */ /* 0x000fe20003800000 */
[----:B------:R-:W-:-:S03]  /*b150*/  ISETP.NE.AND P3, PT, R160, 0x1, PT ;  /* 0x00000001a000780c */ /* 0x000fc60003f65270 */
        /* <DEDUP_REMOVED lines=18> */
.L_x_14147:
[----:B------:R-:W-:Y:S02]  /*b280*/  IMAD.MOV.U32 R149, RZ, RZ, R12 ;  /* 0x000000ffff957224 */ /* 0x000fe400078e000c */
.L_x_14148:
[----:B------:R-:W-:Y:S05]  /*b290*/  BSYNC B1 ;  /* 0x0000000000017941 */ /* 0x000fea0003800000 */
.L_x_14146:
        /* <DEDUP_REMOVED lines=16> */
.L_x_14152:
[----:B------:R-:W-:Y:S05]  /*b3a0*/  BSYNC B2 ;  /* 0x0000000000027941 */ /* 0x000fea0003800000 */
.L_x_14151:
        /* <DEDUP_REMOVED lines=43> */
.L_x_14150:
[----:B------:R-:W-:Y:S05]  /*b660*/  BSYNC B1 ;  /* 0x0000000000017941 */ /* 0x000fea0003800000 */
.L_x_14149:
[----:B------:R1:W2:Y:S01]  /*b670*/  I2F.U32 R141, R149 ;  /* 0x00000095008d7306 */ /* 0x0002a20000201000 */
[----:B------:R-:W-:Y:S01]  /*b680*/  ISETP.NE.AND P4, PT, R11, 0x1, PT ;  /* 0x000000010b00780c */ /* 0x000fe20003f85270 */
[----:B------:R-:W-:Y:S01]  /*b690*/  BSSY B1, `(.L_x_14153) ;  /* 0x0000015000017945 */ /* 0x000fe20003800000 */
[----:B-1----:R-:W-:-:S05]  /*b6a0*/  PRMT R149, RZ, 0x5410, R142 ;  /* 0x00005410ff957816 */ /* 0x002fca000000008e */
[----:B------:R-:W-:Y:S02]  /*b6b0*/  FMUL.FTZ R140, R149, R174 ;  /* 0x000000ae958c7220 */ /* 0x000fe40000410000 */
[----:B--2---:R-:W-:Y:S02]  /*b6c0*/  FFMA.FTZ R141, R141, R170, 1.1641532182693481445e-10 ;  /* 0x2f0000008d8d7423 */ /* 0x004fe400000100aa */
        /* <DEDUP_REMOVED lines=16> */
.L_x_14154:
[----:B------:R-:W-:Y:S02]  /*b7d0*/  MOV R160, R12 ;  /* 0x0000000c00a07202 */ /* 0x000fe40000000f00 */
.L_x_14155:
[----:B------:R-:W-:Y:S05]  /*b7e0*/  BSYNC B1 ;  /* 0x0000000000017941 */ /* 0x000fea0003800000 */
.L_x_14153:
        /* <DEDUP_REMOVED lines=16> */
.L_x_14159:
[----:B------:R-:W-:Y:S05]  /*b8f0*/  BSYNC B2 ;  /* 0x0000000000027941 */ /* 0x000fea0003800000 */
.L_x_14158:
        /* <DEDUP_REMOVED lines=43> */
.L_x_14157:
[----:B------:R-:W-:Y:S05]  /*bbb0*/  BSYNC B1 ;  /* 0x0000000000017941 */ /* 0x000fea0003800000 */
.L_x_14156:
        /* <DEDUP_REMOVED lines=9> */
[----:B------:R-:W-:Y:S02]  /*bc50*/  FSEL R142, R141, RZ, !P4 ;  /* 0x000000ff8d8e7208 */ /* 0x000fe40006000000 */
[----:B------:R-:W-:-:S03]  /*bc60*/  IADD3 R141, R140, 0x1, RZ ;  /* 0x000000018c8d7810 */ /* 0x000fc60007ffe0ff */
        /* <DEDUP_REMOVED lines=11> */
.L_x_14161:
[----:B------:R-:W-:Y:S02]  /*bd20*/  IMAD.MOV.U32 R142, RZ, RZ, R12 ;  /* 0x000000ffff8e7224 */ /* 0x000fe400078e000c */
.L_x_14162:
[----:B------:R-:W-:Y:S05]  /*bd30*/  BSYNC B1 ;  /* 0x0000000000017941 */ /* 0x000fea0003800000 */
.L_x_14160:
        /* <DEDUP_REMOVED lines=16> */
.L_x_14166:
[----:B------:R-:W-:Y:S05]  /*be40*/  BSYNC B2 ;  /* 0x0000000000027941 */ /* 0x000fea0003800000 */
.L_x_14165:
        /* <DEDUP_REMOVED lines=43> */
.L_x_14164:
[----:B------:R-:W-:Y:S05]  /*c100*/  BSYNC B1 ;  /* 0x0000000000017941 */ /* 0x000fea0003800000 */
.L_x_14163:
[----:B------:R-:W1:Y:S01]  /*c110*/  I2F.U32 R11, R142 ;  /* 0x0000008e000b7306 */ /* 0x000e620000201000 */
[----:B------:R-:W-:Y:S01]  /*c120*/  PRMT R161, RZ, 0x5410, R143 ;  /* 0x00005410ffa17816 */ /* 0x000fe2000000008f */
[----:B------:R-:W-:Y:S01]  /*c130*/  BSSY B1, `(.L_x_14167) ;  /* 0x0000015000017945 */ /* 0x000fe20003800000 */
[----:B------:R-:W-:Y:S02]  /*c140*/  ISETP.NE.AND P6, PT, R141, 0x1, PT ;  /* 0x000000018d00780c */ /* 0x000fe40003fc5270 */
[----:B------:R-:W-:Y:S01]  /*c150*/  @P0 PRMT R140, RZ, 0x5410, R43 ;  /* 0x00005410ff8c0816 */ /* 0x000fe2000000002b */
[----:B------:R-:W-:-:S04]  /*c160*/  FMUL.FTZ R161, R161, R174 ;  /* 0x000000aea1a17220 */ /* 0x000fc80000410000 */
[----:B------:R-:W-:Y:S02]  /*c170*/  FMUL.FTZ R161, R161, c[0x0][0x1e8] ;  /* 0x00007a00a1a17a20 */ /* 0x000fe40000410000 */
[----:B-1----:R-:W-:-:S05]  /*c180*/  FFMA.FTZ R11, R11, R170, 1.1641532182693481445e-10 ;  /* 0x2f0000000b0b7423 */ /* 0x002fca00000100aa */
        /* <DEDUP_REMOVED lines=14> */
.L_x_14168:
[----:B------:R-:W-:Y:S02]  /*c270*/  MOV R142, R12 ;  /* 0x0000000c008e7202 */ /* 0x000fe40000000f00 */
.L_x_14169:
[----:B------:R-:W-:Y:S05]  /*c280*/  BSYNC B1 ;  /* 0x0000000000017941 */ /* 0x000fea0003800000 */
.L_x_14167:
        /* <DEDUP_REMOVED lines=18> */
.L_x_14173:
[----:B------:R-:W-:Y:S05]  /*c3b0*/  BSYNC B2 ;  /* 0x0000000000027941 */ /* 0x000fea0003800000 */
.L_x_14172:
        /* <DEDUP_REMOVED lines=43> */
.L_x_14171:
[----:B------:R-:W-:Y:S05]  /*c670*/  BSYNC B1 ;  /* 0x0000000000017941 */ /* 0x000fea0003800000 */
.L_x_14170:
[----:B------:R1:W2:Y:S01]  /*c680*/  I2F.U32 R141, R142 ;  /* 0x0000008e008d7306 */ /* 0x0002a20000201000 */
[----:B------:R-:W-:Y:S02]  /*c690*/  PRMT R143, RZ, 0x7610, R143 ;  /* 0x00007610ff8f7816 */ /* 0x000fe4000000008f */
[----:B------:R-:W-:-:S03]  /*c6a0*/  F2FP.BF16.PACK_AB R140, R27, R4 ;  /* 0x000000041b8c723e */ /* 0x000fc600000010ff */
[----:B------:R-:W-:Y:S01]  /*c6b0*/  FMUL.FTZ R143, R143, R174 ;  /* 0x000000ae8f8f7220 */ /* 0x000fe20000410000 */
[----:B-1----:R-:W-:-:S03]  /*c6c0*/  F2FP.BF16.PACK_AB R142, R160, R149 ;  /* 0x00000095a08e723e */ /* 0x002fc600000010ff */
[----:B------:R-:W-:Y:S02]  /*c6d0*/  FMUL.FTZ R143, R143, c[0x0][0x1e8] ;  /* 0x00007a008f8f7a20 */ /* 0x000fe40000410000 */
[----:B--2---:R-:W-:-:S05]  /*c6e0*/  FFMA.FTZ R141, R141, R170, 1.1641532182693481445e-10 ;  /* 0x2f0000008d8d7423 */ /* 0x004fca00000100aa */
        /* <DEDUP_REMOVED lines=11> */
[----:B-1----:R-:W-:Y:S02]  /*c7a0*/  SEL R180, RZ, 0x1, P2 ;  /* 0x00000001ffb47807 */ /* 0x002fe40001000000 */
        /* <DEDUP_REMOVED lines=20> */
.L_x_14117:
[----:B------:R-:W-:Y:S05]  /*c8f0*/  BSYNC B0 ;  /* 0x0000000000007941 */ /* 0x000fea0003800000 */
.L_x_14116:
[----:B------:R-:W-:Y:S01]  /*c900*/  LOP3.LUT P0, RZ, R16, 0x40, RZ, 0xc0, !PT ;  /* 0x0000004010ff7812 */ /* 0x000fe2000780c0ff */
[----:B------:R-:W-:-:S12]  /*c910*/  BSSY B0, `(.L_x_14174) ;  /* 0x00002d6000007945 */ /* 0x000fd80003800000 */
[----:B------:R-:W-:Y:S05]  /*c920*/  @!P0 BRA `(.L_x_14175) ;  /* 0x00002d4000008947 */ /* 0x000fea0003800000 */
[----:B------:R-:W-:-:S04]  /*c930*/  ISETP.NE.U32.AND P0, PT, RZ, c[0x0][0x180], PT ;  /* 0x00006000ff007a0c */ /* 0x000fc80003f05070 */
[----:B------:R-:W-:Y:S01]  /*c940*/  ISETP.NE.AND.EX P0, PT, RZ, c[0x0][0x184], PT, P0 ;  /* 0x00006100ff007a0c */ /* 0x000fe20003f05300 */
[----:B------:R-:W-:-:S12]  /*c950*/  HFMA2.MMA R30, -RZ, RZ, 0, 9.5367431640625e-07 ;  /* 0x00000010ff1e7435 */ /* 0x000fd800000001ff */
[----:B-12---:R-:W-:-:S04]  /*c960*/  @P0 LEA R140, P1, R175, c[0x0][0x180], 0x4 ;  /* 0x00006000af8c0a11 */ /* 0x006fc800078220ff */
        /* <DEDUP_REMOVED lines=16> */
.L_x_14177:
[----:B------:R-:W-:Y:S02]  /*ca70*/  IMAD.MOV.U32 R3, RZ, RZ, R12 ;  /* 0x000000ffff037224 */ /* 0x000fe400078e000c */
.L_x_14178:
[----:B------:R-:W-:Y:S05]  /*ca80*/  BSYNC B1 ;  /* 0x0000000000017941 */ /* 0x000fea0003800000 */
.L_x_14176:
        /* <DEDUP_REMOVED lines=16> */
.L_x_14182:
[----:B------:R-:W-:Y:S05]  /*cb90*/  BSYNC B2 ;  /* 0x0000000000027941 */ /* 0x000fea0003800000 */
.L_x_14181:
        /* <DEDUP_REMOVED lines=43> */
.L_x_14180:
[----:B------:R-:W-:Y:S05]  /*ce50*/  BSYNC B1 ;  /* 0x0000000000017941 */ /* 0x000fea0003800000 */
.L_x_14179:
[----:B------:R1:W2:Y:S01]  /*ce60*/  I2F.U32 R150, R3 ;  /* 0x0000000300967306 */ /* 0x0002a20000201000 */
[----:B------:R-:W-:Y:S01]  /*ce70*/  IMAD.MOV.U32 R171, RZ, RZ, 0x2f800000 ;  /* 0x2f800000ffab7424 */ /* 0x000fe200078e00ff */
[----:B------:R-:W-:Y:S01]  /*ce80*/  LOP3.LUT R16, R16, 0xfffffffb, RZ, 0xc0, !PT ;  /* 0xfffffffb10107812 */ /* 0x000fe200078ec0ff */
[----:B------:R-:W-:Y:S01]  /*ce90*/  BSSY B1, `(.L_x_14183) ;  /* 0x0000017000017945 */ /* 0x000fe20003800000 */
[----:B-1---5:R-:W-:-:S05]  /*cea0*/  PRMT R3, RZ, 0x5410, R140 ;  /* 0x00005410ff037816 */ /* 0x022fca000000008c */
[----:B------:R-:W-:Y:S02]  /*ceb0*/  FMUL.FTZ R11, R3, R174 ;  /* 0x000000ae030b7220 */ /* 0x000fe40000410000 */
[----:B--2---:R-:W-:Y:S02]  /*cec0*/  FFMA.FTZ R150, R150, R171, 1.1641532182693481445e-10 ;  /* 0x2f00000096967423 */ /* 0x004fe400000100ab */
        /* <DEDUP_REMOVED lines=18> */
.L_x_14184:
[----:B------:R-:W-:Y:S02]  /*cff0*/  IMAD.MOV.U32 R29, RZ, RZ, R12 ;  /* 0x000000ffff1d7224 */ /* 0x000fe400078e000c */
.L_x_14185:
[----:B------:R-:W-:Y:S05]  /*d000*/  BSYNC B1 ;  /* 0x0000000000017941 */ /* 0x000fea0003800000 */
.L_x_14183:
        /* <DEDUP_REMOVED lines=16> */
.L_x_14189:
[----:B------:R-:W-:Y:S05]  /*d110*/  BSYNC B2 ;  /* 0x0000000000027941 */ /* 0x000fea0003800000 */
.L_x_14188:
        /* <DEDUP_REMOVED lines=43> */
.L_x_14187:
[----:B------:R-:W-:Y:S05]  /*d3d0*/  BSYNC B1 ;  /* 0x0000000000017941 */ /* 0x000fea0003800000 */
.L_x_14186:
[----:B------:R-:W1:Y:S01]  /*d3e0*/  I2F.U32 R30, R29 ;  /* 0x0000001d001e7306 */ /* 0x000e620000201000 */
[----:B------:R-:W-:Y:S01]  /*d3f0*/  PRMT R11, RZ, 0x7610, R140 ;  /* 0x00007610ff0b7816 */ /* 0x000fe2000000008c */
[----:B------:R-:W-:Y:S01]  /*d400*/  BSSY B1, `(.L_x_14190) ;  /* 0x0000017000017945 */ /* 0x000fe20003800000 */
[----:B------:R-:W-:-:S03]  /*d410*/  LOP3.LUT R16, R16, 0xfffffffd, RZ, 0xc0, !PT ;  /* 0xfffffffd10107812 */ /* 0x000fc600078ec0ff */
[----:B------:R-:W-:-:S04]  /*d420*/  FMUL.FTZ R11, R11, R174 ;  /* 0x000000ae0b0b7220 */ /* 0x000fc80000410000 */
[----:B------:R-:W-:Y:S02]  /*d430*/  FMUL.FTZ R11, R11, c[0x0][0x1e8] ;  /* 0x00007a000b0b7a20 */ /* 0x000fe40000410000 */
[----:B-1----:R-:W-:-:S05]  /*d440*/  FFMA.FTZ R30, R30, R171, 1.1641532182693481445e-10 ;  /* 0x2f0000001e1e7423 */ /* 0x002fca00000100ab */
        /* <DEDUP_REMOVED lines=17> */
.L_x_14191:
[----:B------:R-:W-:Y:S02]  /*d560*/  IMAD.MOV.U32 R30, RZ, RZ, R12 ;  /* 0x000000ffff1e7224 */ /* 0x000fe400078e000c */
.L_x_14192:
[----:B------:R-:W-:Y:S05]  /*d570*/  BSYNC B1 ;  /* 0x0000000000017941 */ /* 0x000fea0003800000 */
.L_x_14190:
        /* <DEDUP_REMOVED lines=16> */
.L_x_14196:
[----:B------:R-:W-:Y:S05]  /*d680*/  BSYNC B2 ;  /* 0x0000000000027941 */ /* 0x000fea0003800000 */
.L_x_14195:
        /* <DEDUP_REMOVED lines=43> */
.L_x_14194:
[----:B------:R-:W-:Y:S05]  /*d940*/  BSYNC B1 ;  /* 0x0000000000017941 */ /* 0x000fea0003800000 */
.L_x_14193:
        /* <DEDUP_REMOVED lines=22> */
.L_x_14198:
[----:B------:R-:W-:Y:S02]  /*dab0*/  IMAD.MOV.U32 R140, RZ, RZ, R12 ;  /* 0x000000ffff8c7224 */ /* 0x000fe400078e000c */
.L_x_14199:
[----:B------:R-:W-:Y:S05]  /*dac0*/  BSYNC B1 ;  /* 0x0000000000017941 */ /* 0x000fea0003800000 */
.L_x_14197:
        /* <DEDUP_REMOVED lines=16> */
.L_x_14203:
[----:B------:R-:W-:Y:S05]  /*dbd0*/  BSYNC B2 ;  /* 0x0000000000027941 */ /* 0x000fea0003800000 */
.L_x_14202:
        /* <DEDUP_REMOVED lines=43> */
.L_x_14201:
[----:B------:R-:W-:Y:S05]  /*de90*/  BSYNC B1 ;  /* 0x0000000000017941 */ /* 0x000fea0003800000 */
.L_x_14200:
        /* <DEDUP_REMOVED lines=22> */
.L_x_14205:
[----:B------:R-:W-:Y:S02]  /*e000*/  IMAD.MOV.U32 R151, RZ, RZ, R12 ;  /* 0x000000ffff977224 */ /* 0x000fe400078e000c */
.L_x_14206:
[----:B------:R-:W-:Y:S05]  /*e010*/  BSYNC B1 ;  /* 0x0000000000017941 */ /* 0x000fea0003800000 */
.L_x_14204:
        /* <DEDUP_REMOVED lines=16> */
.L_x_14210:
[----:B------:R-:W-:Y:S05]  /*e120*/  BSYNC B2 ;  /* 0x0000000000027941 */ /* 0x000fea0003800000 */
.L_x_14209:
        /* <DEDUP_REMOVED lines=43> */
.L_x_14208:
[----:B------:R-:W-:Y:S05]  /*e3e0*/  BSYNC B1 ;  /* 0x0000000000017941 */ /* 0x000fea0003800000 */
.L_x_14207:
        /* <DEDUP_REMOVED lines=22> */
.L_x_14212:
[----:B------:R-:W-:Y:S02]  /*e550*/  IMAD.MOV.U32 R162, RZ, RZ, R12 ;  /* 0x000000ffffa27224 */ /* 0x000fe400078e000c */
.L_x_14213:
[----:B------:R-:W-:Y:S05]  /*e560*/  BSYNC B1 ;  /* 0x0000000000017941 */ /* 0x000fea0003800000 */
.L_x_14211:
        /* <DEDUP_REMOVED lines=16> */
.L_x_14217:
[----:B------:R-:W-:Y:S05]  /*e670*/  BSYNC B2 ;  /* 0x0000000000027941 */ /* 0x000fea0003800000 */
.L_x_14216:
        /* <DEDUP_REMOVED lines=43> */
.L_x_14215:
[----:B------:R-:W-:Y:S05]  /*e930*/  BSYNC B1 ;  /* 0x0000000000017941 */ /* 0x000fea0003800000 */
.L_x_14214:
        /* <DEDUP_REMOVED lines=22> */
.L_x_14219:
[----:B------:R-:W-:Y:S02]  /*eaa0*/  IMAD.MOV.U32 R142, RZ, RZ, R12 ;  /* 0x000000ffff8e7224 */ /* 0x000fe400078e000c */
.L_x_14220:
[----:B------:R-:W-:Y:S05]  /*eab0*/  BSYNC B1 ;  /* 0x0000000000017941 */ /* 0x000fea0003800000 */
.L_x_14218:
        /* <DEDUP_REMOVED lines=16> */
.L_x_14224:
[----:B------:R-:W-:Y:S05]  /*ebc0*/  BSYNC B2 ;  /* 0x0000000000027941 */ /* 0x000fea0003800000 */
.L_x_14223:
        /* <DEDUP_REMOVED lines=43> */
.L_x_14222:
[----:B------:R-:W-:Y:S05]  /*ee80*/  BSYNC B1 ;  /* 0x0000000000017941 */ /* 0x000fea0003800000 */
.L_x_14221:
        /* <DEDUP_REMOVED lines=22> */
.L_x_14226:
[----:B------:R-:W-:Y:S02]  /*eff0*/  IMAD.MOV.U32 R142, RZ, RZ, R12 ;  /* 0x000000ffff8e7224 */ /* 0x000fe400078e000c */
.L_x_14227:
[----:B------:R-:W-:Y:S05]  /*f000*/  BSYNC B1 ;  /* 0x0000000000017941 */ /* 0x000fea0003800000 */
.L_x_14225:
        /* <DEDUP_REMOVED lines=18> */
.L_x_14231:
[----:B------:R-:W-:Y:S05]  /*f130*/  BSYNC B2 ;  /* 0x0000000000027941 */ /* 0x000fea0003800000 */
.L_x_14230:
        /* <DEDUP_REMOVED lines=43> */
.L_x_14229:
[----:B------:R-:W-:Y:S05]  /*f3f0*/  BSYNC B1 ;  /* 0x0000000000017941 */ /* 0x000fea0003800000 */
.L_x_14228:
[----:B------:R1:W2:Y:S01]  /*f400*/  I2F.U32 R140, R142 ;  /* 0x0000008e008c7306 */ /* 0x0002a20000201000 */
[----:B------:R-:W-:Y:S02]  /*f410*/  PRMT R143, RZ, 0x7610, R143 ;  /* 0x00007610ff8f7816 */ /* 0x000fe4000000008f */
[----:B------:R-:W-:-:S03]  /*f420*/  F2FP.BF16.PACK_AB R141, R150, R30 ;  /* 0x0000001e968d723e */ /* 0x000fc600000010ff */
[----:B------:R-:W-:Y:S01]  /*f430*/  FMUL.FTZ R143, R143, R174 ;  /* 0x000000ae8f8f7220 */ /* 0x000fe20000410000 */
[----:B-1----:R-:W-:-:S03]  /*f440*/  F2FP.BF16.PACK_AB R142, R162, R151 ;  /* 0x00000097a28e723e */ /* 0x002fc600000010ff */
[----:B------:R-:W-:Y:S02]  /*f450*/  FMUL.FTZ R143, R143, c[0x0][0x1e8] ;  /* 0x00007a008f8f7a20 */ /* 0x000fe40000410000 */
[----:B--2---:R-:W-:-:S05]  /*f460*/  FFMA.FTZ R140, R140, R171, 1.1641532182693481445e-10 ;  /* 0x2f0000008c8c7423 */ /* 0x004fca00000100ab */
        /* <DEDUP_REMOVED lines=32> */
.L_x_14175:
[----:B------:R-:W-:Y:S05]  /*f670*/  BSYNC B0 ;  /* 0x0000000000007941 */ /* 0x000fea0003800000 */
.L_x_14174:
[----:B------:R-:W-:Y:S01]  /*f680*/  LOP3.LUT P0, RZ, R16, 0x20, RZ, 0xc0, !PT ;  /* 0x0000002010ff7812 */ /* 0x000fe2000780c0ff */
[----:B------:R-:W-:-:S12]  /*f690*/  BSSY B0, `(.L_x_14232) ;  /* 0x00002d6000007945 */ /* 0x000fd80003800000 */
[----:B------:R-:W-:Y:S05]  /*f6a0*/  @!P0 BRA `(.L_x_14233) ;  /* 0x00002d4000008947 */ /* 0x000fea0003800000 */
[----:B------:R-:W-:-:S04]  /*f6b0*/  ISETP.NE.U32.AND P0, PT, RZ, c[0x0][0x180], PT ;  /* 0x00006000ff007a0c */ /* 0x000fc80003f05070 */
[----:B------:R-:W-:Y:S01]  /*f6c0*/  ISETP.NE.AND.EX P0, PT, RZ, c[0x0][0x184], PT, P0 ;  /* 0x00006100ff007a0c */ /* 0x000fe20003f05300 */
[----:B------:R-:W-:-:S12]  /*f6d0*/  IMAD.MOV.U32 R2, RZ, RZ, 0x10 ;  /* 0x00000010ff027424 */ /* 0x000fd800078e00ff */
        /* <DEDUP_REMOVED lines=17> */
.L_x_14235:
[----:B------:R-:W-:Y:S02]  /*f7f0*/  IMAD.MOV.U32 R2, RZ, RZ, R12 ;  /* 0x000000ffff027224 */ /* 0x000fe400078e000c */
.L_x_14236:
[----:B------:R-:W-:Y:S05]  /*f800*/  BSYNC B1 ;  /* 0x0000000000017941 */ /* 0x000fea0003800000 */
.L_x_14234:
        /* <DEDUP_REMOVED lines=16> */
.L_x_14240:
[----:B------:R-:W-:Y:S05]  /*f910*/  BSYNC B2 ;  /* 0x0000000000027941 */ /* 0x000fea0003800000 */
.L_x_14239:
        /* <DEDUP_REMOVED lines=43> */
.L_x_14238:
[----:B------:R-:W-:Y:S05]  /*fbd0*/  BSYNC B1 ;  /* 0x0000000000017941 */ /* 0x000fea0003800000 */
.L_x_14237:
        /* <DEDUP_REMOVED lines=25> */
.L_x_14242:
[----:B------:R-:W-:Y:S02]  /*fd70*/  IMAD.MOV.U32 R31, RZ, RZ, R12 ;  /* 0x000000ffff1f7224 */ /* 0x000fe400078e000c */
.L_x_14243:
[----:B------:R-:W-:Y:S05]  /*fd80*/  BSYNC B1 ;  /* 0x0000000000017941 */ /* 0x000fea0003800000 */
.L_x_14241:
        /* <DEDUP_REMOVED lines=16> */
.L_x_14247:
[----:B------:R-:W-:Y:S05]  /*fe90*/  BSYNC B2 ;  /* 0x0000000000027941 */ /* 0x000fea0003800000 */
.L_x_14246:
        /* <DEDUP_REMOVED lines=43> */
.L_x_14245:
[----:B------:R-:W-:Y:S05]  /*10150*/  BSYNC B1 ;  /* 0x0000000000017941 */ /* 0x000fea0003800000 */
.L_x_14244:
        /* <DEDUP_REMOVED lines=24> */
.L_x_14249:
[----:B------:R-:W-:Y:S02]  /*102e0*/  IMAD.MOV.U32 R32, RZ, RZ, R12 ;  /* 0x000000ffff207224 */ /* 0x000fe400078e000c */
.L_x_14250:
[----:B------:R-:W-:Y:S05]  /*102f0*/  BSYNC B1 ;  /* 0x0000000000017941 */ /* 0x000fea0003800000 */
.L_x_14248:
        /* <DEDUP_REMOVED lines=16> */
.L_x_14254:
[----:B------:R-:W-:Y:S05]  /*10400*/  BSYNC B2 ;  /* 0x0000000000027941 */ /* 0x000fea0003800000 */
.L_x_14253:
        /* <DEDUP_REMOVED lines=43> */
.L_x_14252:
[----:B------:R-:W-:Y:S05]  /*106c0*/  BSYNC B1 ;  /* 0x0000000000017941 */ /* 0x000fea0003800000 */
.L_x_14251:
        /* <DEDUP_REMOVED lines=22> */
.L_x_14256:
[----:B------:R-:W-:Y:S02]  /*10830*/  IMAD.MOV.U32 R140, RZ, RZ, R12 ;  /* 0x000000ffff8c7224 */ /* 0x000fe400078e000c */
.L_x_14257:
[----:B------:R-:W-:Y:S05]  /*10840*/  BSYNC B1 ;  /* 0x0000000000017941 */ /* 0x000fea0003800000 */
.L_x_14255:
        /* <DEDUP_REMOVED lines=16> */
.L_x_14261:
[----:B------:R-:W-:Y:S05]  /*10950*/  BSYNC B2 ;  /* 0x0000000000027941 */ /* 0x000fea0003800000 */
.L_x_14260:
        /* <DEDUP_REMOVED lines=43> */
.L_x_14259:
[----:B------:R-:W-:Y:S05]  /*10c10*/  BSYNC B1 ;  /* 0x0000000000017941 */ /* 0x000fea0003800000 */
.L_x_14258:
        /* <DEDUP_REMOVED lines=22> */
.L_x_14263:
[----:B------:R-:W-:Y:S02]  /*10d80*/  MOV R153, R12 ;  /* 0x0000000c00997202 */ /* 0x000fe40000000f00 */
.L_x_14264:
[----:B------:R-:W-:Y:S05]  /*10d90*/  BSYNC B1 ;  /* 0x0000000000017941 */ /* 0x000fea0003800000 */
.L_x_14262:
        /* <DEDUP_REMOVED lines=16> */
.L_x_14268:
[----:B------:R-:W-:Y:S05]  /*10ea0*/  BSYNC B2 ;  /* 0x0000000000027941 */ /* 0x000fea0003800000 */
.L_x_14267:
        /* <DEDUP_REMOVED lines=43> */
.L_x_14266:
[----:B------:R-:W-:Y:S05]  /*11160*/  BSYNC B1 ;  /* 0x0000000000017941 */ /* 0x000fea0003800000 */
.L_x_14265:
        /* <DEDUP_REMOVED lines=22> */
.L_x_14270:
[----:B------:R-:W-:Y:S02]  /*112d0*/  IMAD.MOV.U32 R164, RZ, RZ, R12 ;  /* 0x000000ffffa47224 */ /* 0x000fe400078e000c */
.L_x_14271:
[----:B------:R-:W-:Y:S05]  /*112e0*/  BSYNC B1 ;  /* 0x0000000000017941 */ /* 0x000fea0003800000 */
.L_x_14269:
        /* <DEDUP_REMOVED lines=16> */
.L_x_14275:
[----:B------:R-:W-:Y:S05]  /*113f0*/  BSYNC B2 ;  /* 0x0000000000027941 */ /* 0x000fea0003800000 */
.L_x_14274:
        /* <DEDUP_REMOVED lines=43> */
.L_x_14273:
[----:B------:R-:W-:Y:S05]  /*116b0*/  BSYNC B1 ;  /* 0x0000000000017941 */ /* 0x000fea0003800000 */
.L_x_14272:
        /* <DEDUP_REMOVED lines=22> */
.L_x_14277:
[----:B------:R-:W-:Y:S02]  /*11820*/  IMAD.MOV.U32 R142, RZ, RZ, R12 ;  /* 0x000000ffff8e7224 */ /* 0x000fe400078e000c */
.L_x_14278:
[----:B------:R-:W-:Y:S05]  /*11830*/  BSYNC B1 ;  /* 0x0000000000017941 */ /* 0x000fea0003800000 */
.L_x_14276:
        /* <DEDUP_REMOVED lines=16> */
.L_x_14282:
[----:B------:R-:W-:Y:S05]  /*11940*/  BSYNC B2 ;  /* 0x0000000000027941 */ /* 0x000fea0003800000 */
.L_x_14281:
        /* <DEDUP_REMOVED lines=43> */
.L_x_14280:
[----:B------:R-:W-:Y:S05]  /*11c00*/  BSYNC B1 ;  /* 0x0000000000017941 */ /* 0x000fea0003800000 */
.L_x_14279:
        /* <DEDUP_REMOVED lines=22> */
.L_x_14284:
[----:B------:R-:W-:Y:S02]  /*11d70*/  IMAD.MOV.U32 R142, RZ, RZ, R12 ;  /* 0x000000ffff8e7224 */ /* 0x000fe400078e000c */
.L_x_14285:
[----:B------:R-:W-:Y:S05]  /*11d80*/  BSYNC B1 ;  /* 0x0000000000017941 */ /* 0x000fea0003800000 */
.L_x_14283:
        /* <DEDUP_REMOVED lines=18> */
.L_x_14289:
[----:B------:R-:W-:Y:S05]  /*11eb0*/  BSYNC B2 ;  /* 0x0000000000027941 */ /* 0x000fea0003800000 */
.L_x_14288:
        /* <DEDUP_REMOVED lines=43> */
.L_x_14287:
[----:B------:R-:W-:Y:S05]  /*12170*/  BSYNC B1 ;  /* 0x0000000000017941 */ /* 0x000fea0003800000 */
.L_x_14286:
        /* <DEDUP_REMOVED lines=39> */
.L_x_14233:
[----:B------:R-:W-:Y:S05]  /*123f0*/  BSYNC B0 ;  /* 0x0000000000007941 */ /* 0x000fea0003800000 */
.L_x_14232:
        /* <DEDUP_REMOVED lines=23> */
.L_x_14293:
[----:B------:R-:W-:Y:S02]  /*12570*/  IMAD.MOV.U32 R0, RZ, RZ, R12 ;  /* 0x000000ffff007224 */ /* 0x000fe400078e000c */
.L_x_14294:
[----:B------:R-:W-:Y:S05]  /*12580*/  BSYNC B1 ;  /* 0x0000000000017941 */ /* 0x000fea0003800000 */
.L_x_14292:
        /* <DEDUP_REMOVED lines=16> */
.L_x_14298:
[----:B------:R-:W-:Y:S05]  /*12690*/  BSYNC B2 ;  /* 0x0000000000027941 */ /* 0x000fea0003800000 */
.L_x_14297:
        /* <DEDUP_REMOVED lines=43> */
.L_x_14296:
[----:B------:R-:W-:Y:S05]  /*12950*/  BSYNC B1 ;  /* 0x0000000000017941 */ /* 0x000fea0003800000 */
.L_x_14295:
        /* <DEDUP_REMOVED lines=25> */
.L_x_14300:
[----:B------:R-:W-:Y:S02]  /*12af0*/  IMAD.MOV.U32 R33, RZ, RZ, R12 ;  /* 0x000000ffff217224 */ /* 0x000fe400078e000c */
.L_x_14301:
[----:B------:R-:W-:Y:S05]  /*12b00*/  BSYNC B1 ;  /* 0x0000000000017941 */ /* 0x000fea0003800000 */
.L_x_14299:
        /* <DEDUP_REMOVED lines=16> */
.L_x_14305:
[----:B------:R-:W-:Y:S05]  /*12c10*/  BSYNC B2 ;  /* 0x0000000000027941 */ /* 0x000fea0003800000 */
.L_x_14304:
        /* <DEDUP_REMOVED lines=43> */
.L_x_14303:
[----:B------:R-:W-:Y:S05]  /*12ed0*/  BSYNC B1 ;  /* 0x0000000000017941 */ /* 0x000fea0003800000 */
.L_x_14302:
        /* <DEDUP_REMOVED lines=24> */
.L_x_14307:
[----:B------:R-:W-:Y:S02]  /*13060*/  IMAD.MOV.U32 R34, RZ, RZ, R12 ;  /* 0x000000ffff227224 */ /* 0x000fe400078e000c */
.L_x_14308:
[----:B------:R-:W-:Y:S05]  /*13070*/  BSYNC B1 ;  /* 0x0000000000017941 */ /* 0x000fea0003800000 */
.L_x_14306:
        /* <DEDUP_REMOVED lines=16> */
.L_x_14312:
[----:B------:R-:W-:Y:S05]  /*13180*/  BSYNC B2 ;  /* 0x0000000000027941 */ /* 0x000fea0003800000 */
.L_x_14311:
        /* <DEDUP_REMOVED lines=43> */
.L_x_14310:
[----:B------:R-:W-:Y:S05]  /*13440*/  BSYNC B1 ;  /* 0x0000000000017941 */ /* 0x000fea0003800000 */
.L_x_14309:
        /* <DEDUP_REMOVED lines=22> */
.L_x_14314:
[----:B------:R-:W-:Y:S02]  /*135b0*/  MOV R140, R12 ;  /* 0x0000000c008c7202 */ /* 0x000fe40000000f00 */
.L_x_14315:
[----:B------:R-:W-:Y:S05]  /*135c0*/  BSYNC B1 ;  /* 0x0000000000017941 */ /* 0x000fea0003800000 */
.L_x_14313:
        /* <DEDUP_REMOVED lines=16> */
.L_x_14319:
[----:B------:R-:W-:Y:S05]  /*136d0*/  BSYNC B2 ;  /* 0x0000000000027941 */ /* 0x000fea0003800000 */
.L_x_14318:
[----:B------:R-:W-:Y:S01]  /*136e0*/  LOP3.LUT R10, R10, UR5, R9, 0x96, !PT ;  /* 0x000000050a0a7c12 */ /* 0x000fe2000f8e9609 */
[----:B------:R-:W-:Y:S01]  /*136f0*/  IMAD.HI.U32 R13, R20, -0x326172a9, RZ ;  /* 0xcd9e8d57140d7827 */ /* 0x000fe200078e00ff */
[----:B------:R-:W-:-:S03]  /*13700*/  HFMA2.MMA R166, -RZ, RZ, 0, 0 ;  /* 0x00000000ffa67435 */ /* 0x000fc600000001ff */
        /* <DEDUP_REMOVED lines=40> */
.L_x_14317:
[----:B------:R-:W-:Y:S05]  /*13990*/  BSYNC B1 ;  /* 0x0000000000017941 */ /* 0x000fea0003800000 */
.L_x_14316:
        /* <DEDUP_REMOVED lines=22> */
.L_x_14321:
[----:B------:R-:W-:Y:S02]  /*13b00*/  IMAD.MOV.U32 R155, RZ, RZ, R12 ;  /* 0x000000ffff9b7224 */ /* 0x000fe400078e000c */
.L_x_14322:
[----:B------:R-:W-:Y:S05]  /*13b10*/  BSYNC B1 ;  /* 0x0000000000017941 */ /* 0x000fea0003800000 */
.L_x_14320:
        /* <DEDUP_REMOVED lines=16> */
.L_x_14326:
[----:B------:R-:W-:Y:S05]  /*13c20*/  BSYNC B2 ;  /* 0x0000000000027941 */ /* 0x000fea0003800000 */
.L_x_14325:
        /* <DEDUP_REMOVED lines=43> */
.L_x_14324:
[----:B------:R-:W-:Y:S05]  /*13ee0*/  BSYNC B1 ;  /* 0x0000000000017941 */ /* 0x000fea0003800000 */
.L_x_14323:
        /* <DEDUP_REMOVED lines=22> */
.L_x_14328:
[----:B------:R-:W-:Y:S02]  /*14050*/  IMAD.MOV.U32 R166, RZ, RZ, R12 ;  /* 0x000000ffffa67224 */ /* 0x000fe400078e000c */
.L_x_14329:
[----:B------:R-:W-:Y:S05]  /*14060*/  BSYNC B1 ;  /* 0x0000000000017941 */ /* 0x000fea0003800000 */
.L_x_14327:
        /* <DEDUP_REMOVED lines=16> */
.L_x_14333:
[----:B------:R-:W-:Y:S05]  /*14170*/  BSYNC B2 ;  /* 0x0000000000027941 */ /* 0x000fea0003800000 */
.L_x_14332:
        /* <DEDUP_REMOVED lines=43> */
.L_x_14331:
[----:B------:R-:W-:Y:S05]  /*14430*/  BSYNC B1 ;  /* 0x0000000000017941 */ /* 0x000fea0003800000 */
.L_x_14330:
        /* <DEDUP_REMOVED lines=22> */
.L_x_14335:
[----:B------:R-:W-:Y:S02]  /*145a0*/  IMAD.MOV.U32 R142, RZ, RZ, R12 ;  /* 0x000000ffff8e7224 */ /* 0x000fe400078e000c */
.L_x_14336:
[----:B------:R-:W-:Y:S05]  /*145b0*/  BSYNC B1 ;  /* 0x0000000000017941 */ /* 0x000fea0003800000 */
.L_x_14334:
        /* <DEDUP_REMOVED lines=16> */
.L_x_14340:
[----:B------:R-:W-:Y:S05]  /*146c0*/  BSYNC B2 ;  /* 0x0000000000027941 */ /* 0x000fea0003800000 */
.L_x_14339:
        /* <DEDUP_REMOVED lines=43> */
.L_x_14338:
[----:B------:R-:W-:Y:S05]  /*14980*/  BSYNC B1 ;  /* 0x0000000000017941 */ /* 0x000fea0003800000 */
.L_x_14337:
        /* <DEDUP_REMOVED lines=22> */
.L_x_14342:
[----:B------:R-:W-:Y:S02]  /*14af0*/  IMAD.MOV.U32 R142, RZ, RZ, R12 ;  /* 0x000000ffff8e7224 */ /* 0x000fe400078e000c */
.L_x_14343:
[----:B------:R-:W-:Y:S05]  /*14b00*/  BSYNC B1 ;  /* 0x0000000000017941 */ /* 0x000fea0003800000 */
.L_x_14341:
        /* <DEDUP_REMOVED lines=18> */
.L_x_14347:
[----:B------:R-:W-:Y:S05]  /*14c30*/  BSYNC B2 ;  /* 0x0000000000027941 */ /* 0x000fea0003800000 */
.L_x_14346:
        /* <DEDUP_REMOVED lines=43> */
.L_x_14345:
[----:B------:R-:W-:Y:S05]  /*14ef0*/  BSYNC B1 ;  /* 0x0000000000017941 */ /* 0x000fea0003800000 */
.L_x_14344:
[----:B------:R1:W2:Y:S01]  /*14f00*/  I2F.U32 R140, R142 ;  /* 0x0000008e008c7306 */ /* 0x0002a20000201000 */
[----:B------:R-:W-:Y:S02]  /*14f10*/  PRMT R143, RZ, 0x7610, R143 ;  /* 0x00007610ff8f7816 */ /* 0x000fe4000000008f */
[----:B------:R-:W-:-:S03]  /*14f20*/  F2FP.BF16.PACK_AB R141, R154, R34 ;  /* 0x000000229a8d723e */ /* 0x000fc600000010ff */
[----:B------:R-:W-:Y:S01]  /*14f30*/  FMUL.FTZ R143, R143, R174 ;  /* 0x000000ae8f8f7220 */ /* 0x000fe20000410000 */
[----:B------:R-:W-:Y:S02]  /*14f40*/  SEL R174, RZ, 0x1, P2 ;  /* 0x00000001ffae7807 */ /* 0x000fe40001000000 */
[----:B-1----:R-:W-:Y:S01]  /*14f50*/  F2FP.BF16.PACK_AB R142, R166, R155 ;  /* 0x0000009ba68e723e */ /* 0x002fe200000010ff */
        /* <DEDUP_REMOVED lines=13> */
[----:B-1----:R-:W-:Y:S01]  /*15030*/  SEL R141, RZ, 0x10000, P5 ;  /* 0x00010000ff8d7807 */ /* 0x002fe20002800000 */
        /* <DEDUP_REMOVED lines=9> */
[----:B------:R-:W-:Y:S01]  /*150d0*/  IMAD.WIDE.U32 R142, R142, 0x10000, RZ ;  /* 0x000100008e8e7825 */ /* 0x000fe200078e00ff */
[----:B------:R-:W-:-:S03]  /*150e0*/  SEL R181, RZ, 0x1, P0 ;  /* 0x00000001ffb57807 */ /* 0x000fc60000000000 */
[----:B------:R-:W-:-:S05]  /*150f0*/  IMAD.WIDE.U32 R140, R140, 0x100, RZ ;  /* 0x000001008c8c7825 */ /* 0x000fca00078e00ff */
[----:B------:R-:W-:Y:S02]  /*15100*/  LOP3.LUT R180, R140, R180, R142, 0xfe, !PT ;  /* 0x000000b48cb47212 */ /* 0x000fe400078efe8e */
[----:B------:R-:W-:Y:S02]  /*15110*/  LEA R142, P0, R175, c[0x0][0x190], 0x3 ;  /* 0x00006400af8e7a11 */ /* 0x000fe400078018ff */
[----:B------:R-:W-:Y:S02]  /*15120*/  LOP3.LUT R141, R141, R174, R143, 0xfe, !PT ;  /* 0x000000ae8d8d7212 */ /* 0x000fe400078efe8f */
[----:B------:R-:W-:Y:S02]  /*15130*/  LEA.HI.X R143, R175, c[0x0][0x194], RZ, 0x3, P0 ;  /* 0x00006500af8f7a11 */ /* 0x000fe400000f1cff */
[----:B------:R-:W-:-:S05]  /*15140*/  LOP3.LUT R140, R180, R181, RZ, 0xfc, !PT ;  /* 0x000000b5b48c7212 */ /* 0x000fca00078efcff */
[----:B------:R1:W-:Y:S02]  /*15150*/  STG.E.64 [R142.64], R140 ;  /* 0x0000008c8e007986 */ /* 0x0003e4000c101b06 */
.L_x_14291:
[----:B------:R-:W-:Y:S05]  /*15160*/  BSYNC B0 ;  /* 0x0000000000007941 */ /* 0x000fea0003800000 */
.L_x_14290:
[----:B-12---:R-:W-:Y:S01]  /*15170*/  FADD.FTZ R140, RZ, R7 ;  /* 0x00000007ff8c7221 */ /* 0x006fe20000010000 */
[----:B------:R-:W-:Y:S02]  /*15180*/  LOP3.LUT P1, RZ, R16, 0x8, RZ, 0xc0, !PT ;  /* 0x0000000810ff7812 */ /* 0x000fe4000782c0ff */
[----:B------:R-:W-:Y:S01]  /*15190*/  LOP3.LUT P0, RZ, R182, 0xff, RZ, 0xc0, !PT ;  /* 0x000000ffb6ff7812 */ /* 0x000fe2000780c0ff */
[----:B------:R-:W-:Y:S01]  /*151a0*/  FADD.FTZ R141, R21, R140 ;  /* 0x0000008c158d7221 */ /* 0x000fe20000010000 */
[----:B------:R-:W-:Y:S02]  /*151b0*/  SHF.R.U32.HI R174, RZ, 0x5, R252 ;  /* 0x00000005ffae7819 */ /* 0x000fe400000116fc */
[C---:B------:R-:W-:Y:S01]  /*151c0*/  ISETP.GT.U32.AND P2, PT, R17.reuse, 0x1ff, PT ;  /* 0x000001ff1100780c */ /* 0x040fe20003f44070 */
[----:B------:R-:W-:Y:S01]  /*151d0*/  FADD.FTZ R140, R22, R141 ;  /* 0x0000008d168c7221 */ /* 0x000fe20000010000 */
[----:B------:R-:W-:Y:S02]  /*151e0*/  LOP3.LUT R174, R174, 0x7fffffc, RZ, 0xc0, !PT ;  /* 0x07fffffcaeae7812 */ /* 0x000fe400078ec0ff */
[----:B------:R-:W-:Y:S01]  /*151f0*/  ISETP.GT.U32.AND P3, PT, R17, 0x27f, PT ;  /* 0x0000027f1100780c */ /* 0x000fe20003f64070 */
[----:B------:R-:W-:Y:S01]  /*15200*/  FADD.FTZ R141, R35, R140 ;  /* 0x0000008c238d7221 */ /* 0x000fe20000010000 */
[----:B------:R-:W-:-:S02]  /*15210*/  ISETP.GT.U32.AND P4, PT, R17, 0x2ff, PT ;  /* 0x000002ff1100780c */ /* 0x000fc40003f84070 */
[C---:B------:R-:W-:Y:S01]  /*15220*/  ISETP.GT.U32.AND P5, PT, R17.reuse, 0x37f, PT ;  /* 0x0000037f1100780c */ /* 0x040fe20003fa4070 */
        /* <DEDUP_REMOVED lines=58> */
.L_x_14366:
[----:B-12---:R-:W-:Y:S01]  /*155d0*/  FADD.FTZ R140, R140, R141 ;  /* 0x0000008d8c8c7221 */ /* 0x006fe20000010000 */
[----:B------:R-:W-:Y:S05]  /*155e0*/  BRA.DIV ~URZ, `(.L_x_14349) ;  /* 0x00001d127f007947 */ /* 0x000fea000b800000 */
[----:B------:R-:W1:Y:S01]  /*155f0*/  SHFL.BFLY PT, R141, R140, 0x2, 0x1f ;  /* 0x0c401f008c8d7f89 */ /* 0x000e6200000e0000 */
[----:B------:R-:W-:Y:S01]  /*15600*/  LOP3.LUT P6, RZ, R16, 0x8, RZ, 0xc0, !PT ;  /* 0x0000000810ff7812 */ /* 0x000fe200078cc0ff */
        /* <DEDUP_REMOVED lines=130> */
.L_x_14367:
        /* <DEDUP_REMOVED lines=9> */
[----:B------:R-:W2:Y:S01]  /*15ec0*/  LDL R180, [R1] ;  /* 0x0000000001b47983 */ /* 0x000ea20000100800 */
[----:B0-----:R-:W-:Y:S01]  /*15ed0*/  CS2R R140, SRZ ;  /* 0x00000000008c7805 */ /* 0x001fe2000001ff00 */
[----:B------:R-:W-:Y:S02]  /*15ee0*/  @!P0 IMAD.IADD R175, R174, 0x1, R175 ;  /* 0x00000001aeaf8824 */ /* 0x000fe400078e02af */
[----:B------:R-:W-:Y:S01]  /*15ef0*/  BAR.SYNC.DEFER_BLOCKING 0x0 ;  /* 0x0000000000007b1d */ /* 0x000fe20000010000 */
[----:B------:R-:W-:Y:S01]  /*15f00*/  IMAD.MOV.U32 R174, RZ, RZ, RZ ;  /* 0x000000ffffae7224 */ /* 0x000fe200078e00ff */
[----:B------:R-:W-:Y:S02]  /*15f10*/  LOP3.LUT P1, RZ, R142, 0x1f, R252, 0xf8, !PT ;  /* 0x0000001f8eff7812 */ /* 0x000fe4000782f8fc */
[----:B------:R-:W-:Y:S02]  /*15f20*/  LOP3.LUT P2, RZ, R16, 0x8, RZ, 0xc0, !PT ;  /* 0x0000000810ff7812 */ /* 0x000fe4000784c0ff */
[----:B------:R-:W-:Y:S09]  /*15f30*/  BSSY B0, `(.L_x_14350) ;  /* 0x0000057000007945 */ /* 0x000ff20003800000 */
[----:B------:R-:W-:Y:S01]  /*15f40*/  @!P1 IMAD.MOV.U32 R142, RZ, RZ, 0x4 ;  /* 0x00000004ff8e9424 */ /* 0x000fe200078e00ff */
[----:B------:R-:W0:Y:S01]  /*15f50*/  @!P0 LDS.64 R140, [R175.X8] ;  /* 0x00000000af8c8984 */ /* 0x000e220000008a00 */
[----:B--2---:R-:W-:-:S03]  /*15f60*/  @!P0 MOV R174, R180 ;  /* 0x000000b400ae8202 */ /* 0x004fc60000000f00 */
[----:B0-----:R-:W0:Y:S01]  /*15f70*/  SHFL.DOWN PT, R180, R140, 0x2, 0x1f ;  /* 0x08401f008cb47f89 */ /* 0x001e2200000e0000 */
[----:B------:R-:W-:Y:S01]  /*15f80*/  ISETP.NE.AND P0, PT, RZ, UR8, PT ;  /* 0x00000008ff007c0c */ /* 0x000fe2000bf05270 */
[----:B------:R1:W2:Y:S02]  /*15f90*/  I2F R175, R174 ;  /* 0x000000ae00af7306 */ /* 0x0002a40000201400 */
[----:B------:R-:W1:Y:S01]  /*15fa0*/  SHFL.DOWN PT, R143, R174, 0x2, 0x1f ;  /* 0x08401f00ae8f7f89 */ /* 0x000e6200000e0000 */
[----:B0-----:R-:W-:Y:S02]  /*15fb0*/  FADD.FTZ R181, -R180, R140 ;  /* 0x0000008cb4b57221 */ /* 0x001fe40000010100 */
[----:B-1----:R-:W-:-:S03]  /*15fc0*/  IMAD.IADD R174, R143, 0x1, R174 ;  /* 0x000000018fae7824 */ /* 0x002fc600078e02ae */
[----:B------:R-:W0:Y:S01]  /*15fd0*/  I2F R143, R143 ;  /* 0x0000008f008f7306 */ /* 0x000e220000201400 */
[----:B------:R-:W-:-:S04]  /*15fe0*/  FMUL.FTZ R181, R181, R181 ;  /* 0x000000b5b5b57220 */ /* 0x000fc80000410000 */
[----:B--2---:R-:W-:Y:S02]  /*15ff0*/  FMUL.FTZ R181, R181, R175 ;  /* 0x000000afb5b57220 */ /* 0x004fe40000410000 */
[-C--:B0-----:R-:W-:Y:S02]  /*16000*/  FMUL.FTZ R180, R180, R143.reuse ;  /* 0x0000008fb4b47220 */ /* 0x081fe40000410000 */
[----:B------:R-:W-:Y:S02]  /*16010*/  FMUL.FTZ R181, R181, R143 ;  /* 0x0000008fb5b57220 */ /* 0x000fe40000410000 */
[----:B------:R-:W-:Y:S02]  /*16020*/  FFMA.FTZ R175, R175, R140, R180 ;  /* 0x0000008cafaf7223 */ /* 0x000fe400000100b4 */
[----:B------:R-:W0:Y:S01]  /*16030*/  SHFL.DOWN PT, R180, R141, 0x2, 0x1f ;  /* 0x08401f008db47f89 */ /* 0x000e2200000e0000 */
[----:B------:R-:W1:Y:S01]  /*16040*/  I2F R140, R174 ;  /* 0x000000ae008c7306 */ /* 0x000e620000201400 */
[----:B0-----:R-:W-:-:S07]  /*16050*/  FADD.FTZ R141, R180, R141 ;  /* 0x0000008db48d7221 */ /* 0x001fce0000010000 */
[----:B-1----:R-:W0:Y:S02]  /*16060*/  MUFU.RCP R180, R140 ;  /* 0x0000008c00b47308 */ /* 0x002e240000001000 */
[C---:B0-----:R-:W-:Y:S02]  /*16070*/  FFMA.FTZ R181, R180.reuse, R181, R141 ;  /* 0x000000b5b4b57223 */ /* 0x041fe4000001008d */
[----:B------:R-:W-:Y:S02]  /*16080*/  FMUL.FTZ R141, R180, R175 ;  /* 0x000000afb48d7220 */ /* 0x000fe40000410000 */
[----:B------:R-:W0:Y:S04]  /*16090*/  SHFL.DOWN PT, R175, R174, 0x1, 0x1f ;  /* 0x08201f00aeaf7f89 */ /* 0x000e2800000e0000 */
[----:B------:R-:W1:Y:S01]  /*160a0*/  SHFL.DOWN PT, R143, R141, 0x1, 0x1f ;  /* 0x08201f008d8f7f89 */ /* 0x000e6200000e0000 */
[----:B0-----:R-:W-:-:S02]  /*160b0*/  IMAD.IADD R174, R174, 0x1, R175 ;  /* 0x00000001aeae7824 */ /* 0x001fc400078e02af */
[----:B------:R-:W0:Y:S01]  /*160c0*/  I2F R175, R175 ;  /* 0x000000af00af7306 */ /* 0x000e220000201400 */
[----:B-1----:R-:W-:-:S04]  /*160d0*/  FADD.FTZ R180, R141, -R143 ;  /* 0x8000008f8db47221 */ /* 0x002fc80000010000 */
[----:B------:R-:W-:-:S04]  /*160e0*/  FMUL.FTZ R180, R180, R180 ;  /* 0x000000b4b4b47220 */ /* 0x000fc80000410000 */
[----:B------:R-:W-:Y:S02]  /*160f0*/  FMUL.FTZ R180, R140, R180 ;  /* 0x000000b48cb47220 */ /* 0x000fe40000410000 */
[-C--:B0-----:R-:W-:Y:S02]  /*16100*/  FMUL.FTZ R143, R143, R175.reuse ;  /* 0x000000af8f8f7220 */ /* 0x081fe40000410000 */
[----:B------:R-:W-:Y:S02]  /*16110*/  FMUL.FTZ R180, R180, R175 ;  /* 0x000000afb4b47220 */ /* 0x000fe40000410000 */
[----:B------:R-:W-:Y:S02]  /*16120*/  FFMA.FTZ R140, R140, R141, R143 ;  /* 0x0000008d8c8c7223 */ /* 0x000fe4000001008f */
[----:B------:R-:W0:Y:S01]  /*16130*/  I2F R141, R174 ;  /* 0x000000ae008d7306 */ /* 0x000e220000201400 */
[----:B------:R-:W1:Y:S01]  /*16140*/  SHFL.DOWN PT, R143, R181, 0x1, 0x1f ;  /* 0x08201f00b58f7f89 */ /* 0x000e6200000e0000 */
[----:B------:R-:W-:-:S06]  /*16150*/  IMAD.MOV.U32 R175, RZ, RZ, c[0x0][0x1e0] ;  /* 0x00007800ffaf7624 */ /* 0x000fcc00078e00ff */
[----:B0-----:R-:W0:Y:S01]  /*16160*/  MUFU.RCP R141, R141 ;  /* 0x0000008d008d7308 */ /* 0x001e220000001000 */
[----:B-1----:R-:W-:Y:S02]  /*16170*/  FADD.FTZ R143, R181, R143 ;  /* 0x0000008fb58f7221 */ /* 0x002fe40000010000 */
[C---:B0-----:R-:W-:Y:S02]  /*16180*/  FMUL.FTZ R140, R141.reuse, R140 ;  /* 0x0000008c8d8c7220 */ /* 0x041fe40000410000 */
[----:B------:R-:W-:-:S03]  /*16190*/  FFMA.FTZ R180, R141, R180, R143 ;  /* 0x000000b48db47223 */ /* 0x000fc6000001008f */
[----:B------:R-:W0:Y:S04]  /*161a0*/  SHFL.IDX PT, R143, R140, RZ, 0x1f ;  /* 0x00001fff8c8f7589 */ /* 0x000e2800000e0000 */
[----:B------:R-:W1:Y:S01]  /*161b0*/  SHFL.IDX PT, R180, R180, RZ, 0x1f ;  /* 0x00001fffb4b47589 */ /* 0x000e6200000e0000 */
[----:B0-----:R-:W-:Y:S02]  /*161c0*/  FMUL.FTZ R140, R143, R143 ;  /* 0x0000008f8f8c7220 */ /* 0x001fe40000410000 */
[----:B-1----:R-:W-:-:S03]  /*161d0*/  FFMA.FTZ R175, R180, R175, c[0x0][0x228] ;  /* 0x00008a00b4af7623 */ /* 0x002fc600000100af */
[----:B------:R-:W-:Y:S01]  /*161e0*/  FSEL R174, R140, RZ, P0 ;  /* 0x000000ff8cae7208 */ /* 0x000fe20000000000 */
[----:B------:R-:W-:-:S04]  /*161f0*/  @!P1 IMAD.WIDE R140, R15, R142, c[0x0][0x1a0] ;  /* 0x000068000f8c9625 */ /* 0x000fc800078e028e */
[----:B------:R-:W-:Y:S01]  /*16200*/  FADD.FTZ R174, R175, R174 ;  /* 0x000000aeafae7221 */ /* 0x000fe20000010000 */
[----:B------:R0:W-:Y:S05]  /*16210*/  @!P1 STG.E [R140.64], R143 ;  /* 0x0000008f8c009986 */ /* 0x0001ea000c101906 */
[----:B------:R-:W1:Y:S01]  /*16220*/  MUFU.RSQ R174, R174 ;  /* 0x000000ae00ae7308 */ /* 0x000e620000001400 */
[----:B0-----:R-:W-:Y:S01]  /*16230*/  @!P1 IMAD.WIDE R140, R15, R142, c[0x0][0x1a8] ;  /* 0x00006a000f8c9625 */ /* 0x001fe200078e028e */
[----:B------:R-:W-:-:S04]  /*16240*/  FSEL R142, R143, RZ, !P0 ;  /* 0x000000ff8f8e7208 */ /* 0x000fc80004000000 */
[----:B------:R0:W2:Y:S08]  /*16250*/  R2UR UR28, R142 ;  /* 0x000000008e1c73c2 */ /* 0x0000b000000e0000 */
[----:B-1----:R-:W1:Y:S02]  /*16260*/  R2UR UR27, R174 ;  /* 0x00000000ae1b73c2 */ /* 0x002e6400000e0000 */
[----:B-1----:R-:W-:-:S05]  /*16270*/  MOV R175, UR27 ;  /* 0x0000001b00af7c02 */ /* 0x002fca0008000f00 */
[----:B------:R0:W-:Y:S01]  /*16280*/  @!P1 STG.E [R140.64], R175 ;  /* 0x000000af8c009986 */ /* 0x0001e2000c101906 */
[----:B------:R-:W-:Y:S05]  /*16290*/  @!P2 BRA `(.L_x_14351) ;  /* 0x000002000000a947 */ /* 0x000fea0003800000 */
[----:B0-2---:R-:W-:Y:S02]  /*162a0*/  FADD.FTZ R140, R7, -UR28 ;  /* 0x8000001c078c7e21 */ /* 0x005fe40008010000 */
[----:B------:R-:W-:Y:S02]  /*162b0*/  FADD.FTZ R142, R21, -UR28 ;  /* 0x8000001c158e7e21 */ /* 0x000fe40008010000 */
[----:B------:R-:W-:Y:S02]  /*162c0*/  FMUL.FTZ R141, R140, UR27 ;  /* 0x0000001b8c8d7c20 */ /* 0x000fe40008410000 */
[----:B------:R-:W-:Y:S02]  /*162d0*/  FMUL.FTZ R142, R142, UR27 ;  /* 0x0000001b8e8e7c20 */ /* 0x000fe40008410000 */
[----:B-----5:R-:W-:Y:S02]  /*162e0*/  FFMA.FTZ R140, R248, R141, R136 ;  /* 0x0000008df88c7223 */ /* 0x020fe40000010088 */
        /* <DEDUP_REMOVED lines=15> */
[----:B------:R-:W-:-:S02]  /*163e0*/  FADD.FTZ R174, R39, -UR28 ;  /* 0x8000001c27ae7e21 */ /* 0x000fc40008010000 */
[----:B------:R-:W-:Y:S01]  /*163f0*/  IMAD.MOV.U32 R175, RZ, RZ, 0x10 ;  /* 0x00000010ffaf7424 */ /* 0x000fe200078e00ff */
[----:B------:R-:W-:Y:S01]  /*16400*/  F2FP.BF16.PACK_AB R142, R142, R143 ;  /* 0x0000008f8e8e723e */ /* 0x000fe200000010ff */
[----:B------:R-:W-:Y:S02]  /*16410*/  FADD.FTZ R143, R38, -UR28 ;  /* 0x8000001c268f7e21 */ /* 0x000fe40008010000 */
[----:B------:R-:W-:Y:S02]  /*16420*/  FMUL.FTZ R174, R174, UR27 ;  /* 0x0000001baeae7c20 */ /* 0x000fe40008410000 */
[----:B------:R-:W-:Y:S02]  /*16430*/  FMUL.FTZ R143, R143, UR27 ;  /* 0x0000001b8f8f7c20 */ /* 0x000fe40008410000 */
[----:B------:R-:W-:Y:S02]  /*16440*/  FFMA.FTZ R174, R247, R174, R135 ;  /* 0x000000aef7ae7223 */ /* 0x000fe40000010087 */
[----:B------:R-:W-:-:S05]  /*16450*/  FFMA.FTZ R143, R246, R143, R134 ;  /* 0x0000008ff68f7223 */ /* 0x000fca0000010086 */
[----:B------:R-:W-:Y:S01]  /*16460*/  F2FP.BF16.PACK_AB R143, R174, R143 ;  /* 0x0000008fae8f723e */ /* 0x000fe200000010ff */
[C---:B------:R-:W-:Y:S01]  /*16470*/  IMAD.WIDE.U32 R174, R8.reuse, R175, c[0x0][0x208] ;  /* 0x0000820008ae7625 */ /* 0x040fe200078e00af */
[----:B------:R-:W-:-:S04]  /*16480*/  IADD3 R8, R8, 0x80, RZ ;  /* 0x0000008008087810 */ /* 0x000fc80007ffe0ff */
[----:B------:R0:W-:Y:S03]  /*16490*/  STG.E.128 [R174.64], R140 ;  /* 0x0000008cae007986 */ /* 0x0001e6000c101d06 */
.L_x_14351:
[----:B--2---:R-:W-:Y:S05]  /*164a0*/  BSYNC B0 ;  /* 0x0000000000007941 */ /* 0x004fea0003800000 */
.L_x_14350:
[----:B------:R-:W-:Y:S01]  /*164b0*/  LOP3.LUT P0, RZ, R16, 0x200, RZ, 0xc0, !PT ;  /* 0x0000020010ff7812 */ /* 0x000fe2000780c0ff */
[----:B------:R-:W-:-:S12]  /*164c0*/  BSSY B0, `(.L_x_14352) ;  /* 0x0000022000007945 */ /* 0x000fd80003800000 */
[----:B------:R-:W-:Y:S05]  /*164d0*/  @!P0 BRA `(.L_x_14353) ;  /* 0x0000020000008947 */ /* 0x000fea0003800000 */
[----:B0-----:R-:W-:Y:S02]  /*164e0*/  FADD.FTZ R140, R6, -UR28 ;  /* 0x8000001c068c7e21 */ /* 0x001fe40008010000 */
        /* <DEDUP_REMOVED lines=31> */
.L_x_14353:
[----:B------:R-:W-:Y:S05]  /*166e0*/  BSYNC B0 ;  /* 0x0000000000007941 */ /* 0x000fea0003800000 */
.L_x_14352:
        /* <DEDUP_REMOVED lines=35> */
.L_x_14355:
[----:B------:R-:W-:Y:S05]  /*16920*/  BSYNC B0 ;  /* 0x0000000000007941 */ /* 0x000fea0003800000 */
.L_x_14354:
        /* <DEDUP_REMOVED lines=35> */
.L_x_14357:
[----:B------:R-:W-:Y:S05]  /*16b60*/  BSYNC B0 ;  /* 0x0000000000007941 */ /* 0x000fea0003800000 */
.L_x_14356:
[----:B------:R-:W-:Y:S01]  /*16b70*/  LOP3.LUT P0, RZ, R16, 0x40, RZ, 0xc0, !PT ;  /* 0x0000004010ff7812 */ /* 0x000fe2000780c0ff */
[----:B------:R-:W-:-:S12]  /*16b80*/  BSSY B0, `(.L_x_14358) ;  /* 0x0000022000007945 */ /* 0x000fd80003800000 */
[----:B------:R-:W-:Y:S05]  /*16b90*/  @!P0 BRA `(.L_x_14359) ;  /* 0x0000020000008947 */ /* 0x000fea0003800000 */
[----:B0-----:R-:W-:Y:S01]  /*16ba0*/  FADD.FTZ R140, R3, -UR28 ;  /* 0x8000001c038c7e21 */ /* 0x001fe20008010000 */
[----:B------:R-:W-:Y:S01]  /*16bb0*/  HFMA2.MMA R175, -RZ, RZ, 0, 9.5367431640625e-07 ;  /* 0x00000010ffaf7435 */ /* 0x000fe200000001ff */
        /* <DEDUP_REMOVED lines=30> */
.L_x_14359:
[----:B------:R-:W-:Y:S05]  /*16da0*/  BSYNC B0 ;  /* 0x0000000000007941 */ /* 0x000fea0003800000 */
.L_x_14358:
        /* <DEDUP_REMOVED lines=35> */
.L_x_14361:
[----:B------:R-:W-:Y:S05]  /*16fe0*/  BSYNC B0 ;  /* 0x0000000000007941 */ /* 0x000fea0003800000 */
.L_x_14360:
        /* <DEDUP_REMOVED lines=32> */
[----:B------:R-:W-:-:S05]  /*171f0*/  IMAD.WIDE.U32 R174, R8, R175, c[0x0][0x208] ;  /* 0x0000820008ae7625 */ /* 0x000fca00078e00af */
[----:B------:R0:W-:Y:S02]  /*17200*/  STG.E.128 [R174.64], R140 ;  /* 0x0000008cae007986 */ /* 0x0001e4000c101d06 */
.L_x_14363:
[----:B------:R-:W-:Y:S05]  /*17210*/  BSYNC B0 ;  /* 0x0000000000007941 */ /* 0x000fea0003800000 */
.L_x_14362:
[----:B------:R-:W-:Y:S02]  /*17220*/  LOP3.LUT P0, RZ, R182, 0xff, RZ, 0xc0, !PT ;  /* 0x000000ffb6ff7812 */ /* 0x000fe4000780c0ff */
[----:B------:R-:W-:Y:S02]  /*17230*/  IADD3 R15, R15, c[0x0][0x160], RZ ;  /* 0x000058000f0f7a10 */ /* 0x000fe40007ffe0ff */
[----:B------:R-:W-:Y:S02]  /*17240*/  SEL R182, RZ, 0x1, P0 ;  /* 0x00000001ffb67807 */ /* 0x000fe40000000000 */
[----:B------:R-:W-:-:S13]  /*17250*/  ISETP.GE.AND P0, PT, R15, c[0x0][0x164], PT ;  /* 0x000059000f007a0c */ /* 0x000fda0003f06270 */
[----:B0----5:R-:W-:Y:S01]  /*17260*/  @P0 CALL.REL.NOINC `(.L_x_14364) ;  /* 0x0000001000000944 */ /* 0x021fe20003c00000 */
[----:B------:R-:W-:Y:S05]  /*17270*/  BRA `(.L_x_14365) ;  /* 0xfffe9fb000007947 */ /* 0x000fea000383ffff */
.L_x_14364:
[----:B------:R-:W-:Y:S05]  /*17280*/  EXIT ;  /* 0x000000000000794d */ /* 0x000fea0003800000 */
.L_x_14348:
[----:B------:R-:W-:Y:S01]  /*17290*/  IMAD.MOV.U32 R175, RZ, RZ, R140 ;  /* 0x000000ffffaf7224 */ /* 0x000fe200078e008c */
[----:B------:R-:W-:Y:S01]  /*172a0*/  MOV R180, 0x1f ;  /* 0x0000001f00b47802 */ /* 0x000fe20000000f00 */
[----:B------:R-:W-:Y:S01]  /*172b0*/  IMAD.MOV.U32 R141, RZ, RZ, 0x1 ;  /* 0x00000001ff8d7424 */ /* 0x000fe200078e00ff */
[----:B------:R-:W-:Y:S01]  /*172c0*/  MOV R142, 0x172f0 ;  /* 0x000172f0008e7802 */ /* 0x000fe20000000f00 */
[----:B------:R-:W-:Y:S02]  /*172d0*/  IMAD.MOV.U32 R143, RZ, RZ, -0x1 ;  /* 0xffffffffff8f7424 */ /* 0x000fe400078e00ff */
[----:B0----5:R-:W-:Y:S05]  /*172e0*/  CALL.REL.NOINC `($__internal_44_$__cuda_sm70_shflsync_bfly_p) ;  /* 0x00000ae000007944 */ /* 0x021fea0003c00000 */
[----:B-1----:R-:W-:Y:S05]  /*172f0*/  BRA `(.L_x_14366) ;  /* 0xffffe2d000007947 */ /* 0x002fea000383ffff */
.L_x_14349:
[----:B------:R-:W-:Y:S01]  /*17300*/  IMAD.MOV.U32 R175, RZ, RZ, R140 ;  /* 0x000000ffffaf7224 */ /* 0x000fe200078e008c */
[----:B------:R-:W-:Y:S01]  /*17310*/  MOV R143, 0xffffffff ;  /* 0xffffffff008f7802 */ /* 0x000fe20000000f00 */
[----:B------:R-:W-:Y:S01]  /*17320*/  IMAD.MOV.U32 R141, RZ, RZ, 0x2 ;  /* 0x00000002ff8d7424 */ /* 0x000fe200078e00ff */
[----:B------:R-:W-:Y:S01]  /*17330*/  MOV R142, 0x17360 ;  /* 0x00017360008e7802 */ /* 0x000fe20000000f00 */
[----:B------:R-:W-:Y:S02]  /*17340*/  IMAD.MOV.U32 R180, RZ, RZ, 0x1f ;  /* 0x0000001fffb47424 */ /* 0x000fe400078e00ff */
[----:B0----5:R-:W-:Y:S05]  /*17350*/  CALL.REL.NOINC `($__internal_44_$__cuda_sm70_shflsync_bfly_p) ;  /* 0x00000a7000007944 */ /* 0x021fea0003c00000 */
[----:B-1----:R-:W-:Y:S01]  /*17360*/  FADD.FTZ R140, R140, R141 ;  /* 0x0000008d8c8c7221 */ /* 0x002fe20000010000 */
[----:B------:R-:W-:Y:S01]  /*17370*/  MOV R142, 0x173d0 ;  /* 0x000173d0008e7802 */ /* 0x000fe20000000f00 */
[----:B------:R-:W-:-:S02]  /*17380*/  IMAD.MOV.U32 R141, RZ, RZ, 0x4 ;  /* 0x00000004ff8d7424 */ /* 0x000fc400078e00ff */
[----:B------:R-:W-:Y:S02]  /*17390*/  IMAD.MOV.U32 R180, RZ, RZ, 0x1f ;  /* 0x0000001fffb47424 */ /* 0x000fe400078e00ff */
[----:B------:R-:W-:Y:S02]  /*173a0*/  IMAD.MOV.U32 R143, RZ, RZ, -0x1 ;  /* 0xffffffffff8f7424 */ /* 0x000fe400078e00ff */
[----:B------:R-:W-:Y:S02]  /*173b0*/  IMAD.MOV.U32 R175, RZ, RZ, R140 ;  /* 0x000000ffffaf7224 */ /* 0x000fe400078e008c */
[----:B------:R-:W-:Y:S05]  /*173c0*/  CALL.REL.NOINC `($__internal_44_$__cuda_sm70_shflsync_bfly_p) ;  /* 0x00000a0000007944 */ /* 0x000fea0003c00000 */
[----:B-1----:R-:W-:Y:S01]  /*173d0*/  FADD.FTZ R140, R140, R141 ;  /* 0x0000008d8c8c7221 */ /* 0x002fe20000010000 */
[----:B------:R-:W-:Y:S01]  /*173e0*/  HFMA2.MMA R141, -RZ, RZ, 0, 4.76837158203125e-07 ;  /* 0x00000008ff8d7435 */ /* 0x000fe200000001ff */
[----:B------:R-:W-:Y:S01]  /*173f0*/  IMAD.MOV.U32 R180, RZ, RZ, 0x1f ;  /* 0x0000001fffb47424 */ /* 0x000fe200078e00ff */
[----:B------:R-:W-:Y:S01]  /*17400*/  MOV R142, 0x17440 ;  /* 0x00017440008e7802 */ /* 0x000fe20000000f00 */
[----:B------:R-:W-:Y:S02]  /*17410*/  IMAD.MOV.U32 R143, RZ, RZ, -0x1 ;  /* 0xffffffffff8f7424 */ /* 0x000fe400078e00ff */
[----:B------:R-:W-:-:S02]  /*17420*/  IMAD.MOV.U32 R175, RZ, RZ, R140 ;  /* 0x000000ffffaf7224 */ /* 0x000fc400078e008c */
[----:B------:R-:W-:Y:S05]  /*17430*/  CALL.REL.NOINC `($__internal_44_$__cuda_sm70_shflsync_bfly_p) ;  /* 0x0000099000007944 */ /* 0x000fea0003c00000 */
[----:B-1----:R-:W-:Y:S01]  /*17440*/  FADD.FTZ R140, R140, R141 ;  /* 0x0000008d8c8c7221 */ /* 0x002fe20000010000 */
[----:B------:R-:W-:Y:S01]  /*17450*/  MOV R180, 0x1f ;  /* 0x0000001f00b47802 */ /* 0x000fe20000000f00 */
[----:B------:R-:W-:Y:S01]  /*17460*/  IMAD.MOV.U32 R141, RZ, RZ, 0x10 ;  /* 0x00000010ff8d7424 */ /* 0x000fe200078e00ff */
[----:B------:R-:W-:Y:S01]  /*17470*/  MOV R142, 0x174b0 ;  /* 0x000174b0008e7802 */ /* 0x000fe20000000f00 */
[----:B------:R-:W-:-:S02]  /*17480*/  IMAD.MOV.U32 R143, RZ, RZ, -0x1 ;  /* 0xffffffffff8f7424 */ /* 0x000fc400078e00ff */
[----:B------:R-:W-:Y:S02]  /*17490*/  IMAD.MOV.U32 R175, RZ, RZ, R140 ;  /* 0x000000ffffaf7224 */ /* 0x000fe400078e008c */
[----:B------:R-:W-:Y:S05]  /*174a0*/  CALL.REL.NOINC `($__internal_44_$__cuda_sm70_shflsync_bfly_p) ;  /* 0x0000092000007944 */ /* 0x000fea0003c00000 */
[----:B-1----:R-:W-:Y:S01]  /*174b0*/  FADD.FTZ R140, R140, R141 ;  /* 0x0000008d8c8c7221 */ /* 0x002fe20000010000 */
[----:B------:R-:W-:Y:S01]  /*174c0*/  LOP3.LUT P6, RZ, R16, 0x8, RZ, 0xc0, !PT ;  /* 0x0000000810ff7812 */ /* 0x000fe200078cc0ff */
[----:B------:R-:W-:Y:S01]  /*174d0*/  IMAD.MOV.U32 R180, RZ, RZ, 0x1f ;  /* 0x0000001fffb47424 */ /* 0x000fe200078e00ff */
[----:B------:R-:W-:Y:S01]  /*174e0*/  MOV R143, 0xffffffff ;  /* 0xffffffff008f7802 */ /* 0x000fe20000000f00 */
        /* <DEDUP_REMOVED lines=116> */
[----:B------:R-:W-:Y:S05]  /*17c30*/  CALL.REL.NOINC `($__internal_44_$__cuda_sm70_shflsync_bfly_p) ;  /* 0x0000019000007944 */ /* 0x000fea0003c00000 */
[----:B-1----:R-:W-:Y:S01]  /*17c40*/  FADD.FTZ R175, R175, R141 ;  /* 0x0000008dafaf7221 */ /* 0x002fe20000010000 */
[----:B------:R-:W-:Y:S01]  /*17c50*/  MOV R142, 0x17ca0 ;  /* 0x00017ca0008e7802 */ /* 0x000fe20000000f00 */
[----:B------:R-:W-:Y:S02]  /*17c60*/  IMAD.MOV.U32 R141, RZ, RZ, 0x2 ;  /* 0x00000002ff8d7424 */ /* 0x000fe400078e00ff */
[----:B------:R-:W-:Y:S02]  /*17c70*/  IMAD.MOV.U32 R180, RZ, RZ, 0x1f ;  /* 0x0000001fffb47424 */ /* 0x000fe400078e00ff */
[----:B------:R-:W-:Y:S02]  /*17c80*/  IMAD.MOV.U32 R143, RZ, RZ, -0x1 ;  /* 0xffffffffff8f7424 */ /* 0x000fe400078e00ff */
[----:B------:R-:W-:Y:S05]  /*17c90*/  CALL.REL.NOINC `($__internal_44_$__cuda_sm70_shflsync_bfly_p) ;  /* 0x0000013000007944 */ /* 0x000fea0003c00000 */
[----:B------:R-:W-:Y:S01]  /*17ca0*/  HFMA2.MMA R180, -RZ, RZ, 0, 1.847743988037109375e-06 ;  /* 0x0000001fffb47435 */ /* 0x000fe200000001ff */
[----:B-1----:R-:W-:Y:S01]  /*17cb0*/  FADD.FTZ R175, R175, R141 ;  /* 0x0000008dafaf7221 */ /* 0x002fe20000010000 */
[----:B------:R-:W-:Y:S01]  /*17cc0*/  MOV R142, 0x17d00 ;  /* 0x00017d00008e7802 */ /* 0x000fe20000000f00 */
[----:B------:R-:W-:-:S02]  /*17cd0*/  IMAD.MOV.U32 R141, RZ, RZ, 0x4 ;  /* 0x00000004ff8d7424 */ /* 0x000fc400078e00ff */
[----:B------:R-:W-:Y:S02]  /*17ce0*/  IMAD.MOV.U32 R143, RZ, RZ, -0x1 ;  /* 0xffffffffff8f7424 */ /* 0x000fe400078e00ff */
[----:B------:R-:W-:Y:S05]  /*17cf0*/  CALL.REL.NOINC `($__internal_44_$__cuda_sm70_shflsync_bfly_p) ;  /* 0x000000d000007944 */ /* 0x000fea0003c00000 */
[----:B-1----:R-:W-:Y:S01]  /*17d00*/  FADD.FTZ R175, R175, R141 ;  /* 0x0000008dafaf7221 */ /* 0x002fe20000010000 */
[----:B------:R-:W-:Y:S01]  /*17d10*/  MOV R142, 0x17d60 ;  /* 0x00017d60008e7802 */ /* 0x000fe20000000f00 */
[----:B------:R-:W-:Y:S02]  /*17d20*/  IMAD.MOV.U32 R141, RZ, RZ, 0x8 ;  /* 0x00000008ff8d7424 */ /* 0x000fe400078e00ff */
[----:B------:R-:W-:Y:S02]  /*17d30*/  IMAD.MOV.U32 R180, RZ, RZ, 0x1f ;  /* 0x0000001fffb47424 */ /* 0x000fe400078e00ff */
[----:B------:R-:W-:Y:S02]  /*17d40*/  IMAD.MOV.U32 R143, RZ, RZ, -0x1 ;  /* 0xffffffffff8f7424 */ /* 0x000fe400078e00ff */
[----:B------:R-:W-:Y:S05]  /*17d50*/  CALL.REL.NOINC `($__internal_44_$__cuda_sm70_shflsync_bfly_p) ;  /* 0x0000007000007944 */ /* 0x000fea0003c00000 */
[----:B-1----:R-:W-:Y:S01]  /*17d60*/  FADD.FTZ R175, R175, R141 ;  /* 0x0000008dafaf7221 */ /* 0x002fe20000010000 */
[----:B------:R-:W-:Y:S01]  /*17d70*/  MOV R141, 0x10 ;  /* 0x00000010008d7802 */ /* 0x000fe20000000f00 */
[----:B------:R-:W-:Y:S01]  /*17d80*/  IMAD.MOV.U32 R180, RZ, RZ, 0x1f ;  /* 0x0000001fffb47424 */ /* 0x000fe200078e00ff */
[----:B------:R-:W-:Y:S01]  /*17d90*/  MOV R142, 0x17dc0 ;  /* 0x00017dc0008e7802 */ /* 0x000fe20000000f00 */
[----:B------:R-:W-:-:S02]  /*17da0*/  IMAD.MOV.U32 R143, RZ, RZ, -0x1 ;  /* 0xffffffffff8f7424 */ /* 0x000fc400078e00ff */
[----:B------:R-:W-:Y:S05]  /*17db0*/  CALL.REL.NOINC `($__internal_44_$__cuda_sm70_shflsync_bfly_p) ;  /* 0x0000001000007944 */ /* 0x000fea0003c00000 */
[----:B-1----:R-:W-:Y:S05]  /*17dc0*/  BRA `(.L_x_14367) ;  /* 0xffffe06000007947 */ /* 0x002fea000383ffff */
        .weak           $__internal_44_$__cuda_sm70_shflsync_bfly_p
        .type           $__internal_44_$__cuda_sm70_shflsync_bfly_p,@function
        .size           $__internal_44_$__cuda_sm70_shflsync_bfly_p,(.L_x_44884 - $__internal_44_$__cuda_sm70_shflsync_bfly_p)
$__internal_44_$__cuda_sm70_shflsync_bfly_p:
[----:B------:R-:W-:Y:S04]  /*17dd0*/  WARPSYNC R143 ;  /* 0x0000008f00007348 */ /* 0x000fe80003800000 */
[----:B------:R0:W1:Y:S02]  /*17de0*/  SHFL.BFLY PT, R141, R175, R141, R180 ;  /* 0x0c00008daf8d7389 */ /* 0x00006400000e00b4 */
[----:B0-----:R-:W-:-:S04]  /*17df0*/  IMAD.MOV.U32 R143, RZ, RZ, 0x0 ;  /* 0x00000000ff8f7424 */ /* 0x001fc800078e00ff */
[----:B------:R-:W-:Y:S05]  /*17e00*/  RET.REL.NODEC R142 `(_ZN10layer_norm13ln_fwd_kernelINS_13Kernel_traitsIf13__nv_bfloat16S2_S2_fjLj7168ELj1ELj1ELj4ELj16ENS_18Kernel_traits_baseILj7168EfS2_S2_S2_fjLj128EEEEELb1ELb1ELb0ELb0EEEvNS_9FwdParamsE) ;  /* 0xfffe81f08e007950 */ /* 0x000fea0003c3ffff */
.L_x_14368:
        /* <DEDUP_REMOVED lines=15> */
.L_x_44884:


//--------------------- .text._ZN10layer_norm13ln_fwd_kernelINS_13Kernel_traitsIf13__nv_bfloat16S2_S2_fjLj7168ELj1ELj1ELj4ELj16ENS_18Kernel_traits_baseILj7168EfS2_S2_S2_fjLj128EEEEELb1ELb1ELb0ELb1EEEvNS_9FwdParamsE --------------------------
	.section	.text._ZN10layer_norm13ln_fwd_kernelINS_13Kernel_traitsIf13__nv_bfloat16S2_S2_fjLj7168ELj1ELj1ELj4ELj16ENS_18Kernel_traits_baseILj7168EfS2_S2_S2_fjLj128EEEEELb1ELb1ELb0ELb1EEEvNS_9FwdParamsE,"ax",@progbits
	.sectioninfo	@"SHI_REGISTERS=255"
	.align	128
        .global         _ZN10layer_norm13ln_fwd_kernelINS_13Kernel_traitsIf13__nv_bfloat16S2_S2_fjLj7168ELj1ELj1ELj4ELj16ENS_18Kernel_traits_baseILj7168EfS2_S2_S2_fjLj128EEEEELb1ELb1ELb0ELb1EEEvNS_9FwdParamsE
        .type           _ZN10layer_norm13ln_fwd_kernelINS_13Kernel_traitsIf13__nv_bfloat16S2_S2_fjLj7168ELj1ELj1ELj4ELj16ENS_18Kernel_traits_baseILj7168EfS2_S2_S2_fjLj128EEEEELb1ELb1ELb0ELb1EEEvNS_9FwdParamsE,@function
        .size           _ZN10layer_norm13ln_fwd_kernelINS_13Kernel_traitsIf13__nv_bfloat16S2_S2_fjLj7168ELj1ELj1ELj4ELj16ENS_18Kernel_traits_baseILj7168EfS2_S2_S2_fjLj128EEEEELb1ELb1ELb0ELb1EEEvNS_9FwdParamsE,(.L_x_44885 - _ZN10layer_norm13ln_fwd_kernelINS_13Kernel_traitsIf13__nv_bfloat16S2_S2_fjLj7168ELj1ELj1ELj4ELj16ENS_18Kernel_traits_baseILj7168EfS2_S2_S2_fjLj128EEEEELb1ELb1ELb0ELb1EEEvNS_9FwdParamsE)
        .other          _ZN10layer_norm13ln_fwd_kernelINS_13Kernel_traitsIf13__nv_bfloat16S2_S2_fjLj7168ELj1ELj1ELj4ELj16ENS_18Kernel_traits_baseILj7168EfS2_S2_S2_fjLj128EEEEELb1ELb1ELb0ELb1EEEvNS_9FwdParamsE,@"STO_CUDA_ENTRY STV_DEFAULT"
_ZN10layer_norm13ln_fwd_kernelINS_13Kernel_traitsIf13__nv_bfloat16S2_S2_fjLj7168ELj1ELj1ELj4ELj16ENS_18Kernel_traits_baseILj7168EfS2_S2_S2_fjLj128EEEEELb1ELb1ELb0ELb1EEEvNS_9FwdParamsE:
.text._ZN10layer_norm13ln_fwd_kernelINS_13Kernel_traitsIf13__nv_bfloat16S2_S2_fjLj7168ELj1ELj1ELj4ELj16ENS_18Kernel_traits_baseILj7168EfS2_S2_S2_fjLj128EEEEELb1ELb1ELb0ELb1EEEvNS_9FwdParamsE:
        /* <DEDUP_REMOVED lines=9> */
[----:B------:R-:W2:Y:S04]  /*0090*/  @P0 LDG.E.64 R2, [R2.64] ;  /* 0x0000000602020981 */ /* 0x000ea8000c1e1b00 */
        /* <DEDUP_REMOVED lines=33> */
[----:B--2---:R-:W0:Y:S01]  /*02b0*/  @P0 R2UR UR4, R2 ;  /* 0x00000000020403c2 */ /* 0x004e2200000e0000 */
[----:B---3--:R-:W-:-:S07]  /*02c0*/  @P0 IADD3 R6, P1, R4, c[0x0][0x240], RZ ;  /* 0x0000900004060a10 */ /* 0x008fce0007f3e0ff */
[----:B------:R1:W2:Y:S01]  /*02d0*/  @P0 R2UR UR5, R3 ;  /* 0x00000000030503c2 */ /* 0x0002a200000e0000 */
        /* <DEDUP_REMOVED lines=11> */
[----:B------:R-:W-:Y:S01]  /*0390*/  LEA.HI R0, R252, R13, RZ, 0x19 ;  /* 0x0000000dfc007211 */ /* 0x000fe200078fc8ff */
[----:B--2---:R-:W-:Y:S01]  /*03a0*/  UIADD3 UR10, UR5, -0x4498517b, URZ ;  /* 0xbb67ae85050a7890 */ /* 0x004fe2000fffe03f */
[----:B------:R-:W-:Y:S01]  /*03b0*/  LOP3.LUT R10, R5, UR5, RZ, 0x3c, !PT ;  /* 0x00000005050a7c12 */ /* 0x000fe2000f8e3cff */
[----:B------:R-:W-:-:S02]  /*03c0*/  UIADD3 UR12, UR5, 0x76cf5d0a, URZ ;  /* 0x76cf5d0a050c7890 */ /* 0x000fc4000fffe03f */
[----:B------:R-:W-:Y:S02]  /*03d0*/  UIADD3 UR14, UR5, 0x32370b8f, URZ ;  /* 0x32370b8f050e7890 */ /* 0x000fe4000fffe03f */
[----:B------:R-:W-:Y:S01]  /*03e0*/  IMAD.WIDE.U32 R10, R10, -0x326172a9, RZ ;  /* 0xcd9e8d570a0a7825 */ /* 0x000fe200078e00ff */
[----:B------:R-:W-:Y:S01]  /*03f0*/  LOP3.LUT R9, R3, UR10, R4, 0x96, !PT ;  /* 0x0000000a03097c12 */ /* 0x000fe2000f8e9604 */
[----:B------:R-:W-:Y:S02]  /*0400*/  UIADD3 UR15, UR4, 0x78dde6e4, URZ ;  /* 0x78dde6e4040f7890 */ /* 0x000fe4000fffe03f */
[----:B------:R-:W-:Y:S01]  /*0410*/  UIADD3 UR16, UR5, -0x126145ec, URZ ;  /* 0xed9eba1405107890 */ /* 0x000fe2000fffe03f */
[----:B------:R-:W-:Y:S01]  /*0420*/  LOP3.LUT R4, R11, UR9, R8, 0x96, !PT ;  /* 0x000000090b047c12 */ /* 0x000fe2000f8e9608 */
        /* <DEDUP_REMOVED lines=12> */
[----:B------:R-:W-:Y:S01]  /*04f0*/  LOP3.LUT R9, R3, UR14, R4, 0x96, !PT ;  /* 0x0000000e03097c12 */ /* 0x000fe2000f8e9604 */
[----:B------:R-:W-:Y:S02]  /*0500*/  UIADD3 UR24, UR5, -0x24c28bd8, URZ ;  /* 0xdb3d742805187890 */ /* 0x000fe4000fffe03f */
        /* <DEDUP_REMOVED lines=21> */
[----:B------:R-:W-:Y:S01]  /*0660*/  LOP3.LUT R32, R3, UR24, R2, 0x96, !PT ;  /* 0x0000001803207c12 */ /* 0x000fe2000f8e9602 */
[C---:B------:R-:W-:Y:S01]  /*0670*/  IMAD.SHL.U32 R2, R252.reuse, 0x20, RZ ;  /* 0x00000020fc027824 */ /* 0x040fe200078e00ff */
[----:B------:R-:W-:-:S04]  /*0680*/  LOP3.LUT R252, R252, 0x7f, RZ, 0xc0, !PT ;  /* 0x0000007ffcfc7812 */ /* 0x000fc800078ec0ff */
[----:B------:R-:W-:Y:S02]  /*0690*/  LOP3.LUT R2, R2, 0xfe0, RZ, 0xc0, !PT ;  /* 0x00000fe002027812 */ /* 0x000fe400078ec0ff */
[----:B------:R-:W-:Y:S02]  /*06a0*/  LEA R8, P3, R252, c[0x0][0x1c8], 0x5 ;  /* 0x00007200fc087a11 */ /* 0x000fe400078628ff */
[C---:B------:R-:W-:Y:S02]  /*06b0*/  IADD3 R4, P1, R2.reuse, c[0x0][0x218], RZ ;  /* 0x0000860002047a10 */ /* 0x040fe40007f3e0ff */
[----:B------:R-:W-:Y:S01]  /*06c0*/  IADD3 R2, P2, R2, c[0x0][0x1b0], RZ ;  /* 0x00006c0002027a10 */ /* 0x000fe20007f5e0ff */
[----:B------:R-:W-:Y:S01]  /*06d0*/  IMAD.X R9, RZ, RZ, c[0x0][0x1cc], P3 ;  /* 0x00007300ff097624 */ /* 0x000fe200018e06ff */
[----:B------:R-:W-:Y:S02]  /*06e0*/  IADD3.X R5, RZ, c[0x0][0x21c], RZ, P1, !PT ;  /* 0x00008700ff057a10 */ /* 0x000fe40000ffe4ff */
[----:B------:R-:W-:Y:S01]  /*06f0*/  ISETP.GE.AND P1, PT, R0, c[0x0][0x164], PT ;  /* 0x0000590000007a0c */ /* 0x000fe20003f26270 */
[----:B------:R-:W-:-:S02]  /*0700*/  IMAD.X R3, RZ, RZ, c[0x0][0x1b4], P2 ;  /* 0x00006d00ff037624 */ /* 0x000fc400010e06ff */
        /* <DEDUP_REMOVED lines=29> */
[----:B------:R-:W-:Y:S01]  /*08e0*/  UIADD3 UR25, UR4, -0x700cb87f, URZ ;  /* 0x8ff3478104197890 */ /* 0x000fe2000fffe03f */
[----:B------:R-:W-:Y:S01]  /*08f0*/  IMAD R31, R31, -0x2daee0ad, RZ ;  /* 0xd2511f531f1f7824 */ /* 0x000fe200078e02ff */
[----:B------:R-:W-:Y:S01]  /*0900*/  UIADD3 UR26, UR5, -0x695add53, URZ ;  /* 0x96a522ad051a7890 */ /* 0x000fe2000fffe03f */
[----:B------:R2:W5:Y:S01]  /*0910*/  LDG.E.128 R244, [R2.64] ;  /* 0x0000000602f47981 */ /* 0x000562000c1e1d00 */
[----:B------:R-:W-:-:S03]  /*0920*/  IMAD.HI.U32 R30, R32, -0x326172a9, RZ ;  /* 0xcd9e8d57201e7827 */ /* 0x000fc600078e00ff */
[----:B------:R2:W5:Y:S01]  /*0930*/  LDG.E.128 R240, [R2.64+0x10] ;  /* 0x0000100602f07981 */ /* 0x000562000c1e1d00 */
[----:B------:R-:W-:-:S03]  /*0940*/  IMAD.WIDE.U32 R190, R190, -0x2daee0ad, RZ ;  /* 0xd2511f53bebe7825 */ /* 0x000fc600078e00ff */
        /* <DEDUP_REMOVED lines=12> */
[----:B------:R-:W-:Y:S01]  /*0a10*/  LOP3.LUT R31, R191, UR26, R31, 0x96, !PT ;  /* 0x0000001abf1f7c12 */ /* 0x000fe2000f8e961f */
[----:B0-----:R-:W-:Y:S01]  /*0a20*/  IMAD.MOV.U32 R4, RZ, RZ, R15 ;  /* 0x000000ffff047224 */ /* 0x001fe200078e000f */
[----:B------:R-:W-:Y:S01]  /*0a30*/  LOP3.LUT R191, R6, 0x3, RZ, 0xc0, !PT ;  /* 0x0000000306bf7812 */ /* 0x000fe200078ec0ff */
[----:B------:R-:W-:-:S02]  /*0a40*/  IMAD.MOV.U32 R248, RZ, RZ, 0x1 ;  /* 0x00000001fff87424 */ /* 0x000fc400078e00ff */
[----:B--2---:R-:W-:Y:S02]  /*0a50*/  IMAD R3, R7, -0x326172a9, RZ ;  /* 0xcd9e8d5707037824 */ /* 0x004fe400078e02ff */
[----:B------:R-:W-:Y:S02]  /*0a60*/  IMAD.MOV.U32 R2, RZ, RZ, R12 ;  /* 0x000000ffff027224 */ /* 0x000fe400078e000c */
[----:B------:R-:W-:Y:S01]  /*0a70*/  IMAD R32, R32, -0x326172a9, RZ ;  /* 0xcd9e8d5720207824 */ /* 0x000fe200078e02ff */
[----:B------:R-:W-:Y:S01]  /*0a80*/  LOP3.LUT R30, R30, UR25, R3, 0x96, !PT ;  /* 0x000000191e1e7c12 */ /* 0x000fe2000f8e9603 */
[----:B------:R-:W-:Y:S01]  /*0a90*/  IMAD.MOV.U32 R5, RZ, RZ, RZ ;  /* 0x000000ffff057224 */ /* 0x000fe200078e00ff */
[----:B------:R-:W-:Y:S01]  /*0aa0*/  MOV R3, R14 ;  /* 0x0000000e00037202 */ /* 0x000fe20000000f00 */
[----:B-1----:R-:W-:Y:S02]  /*0ab0*/  ULDC.U8 UR8, c[0x0][0x1f0] ;  /* 0x00007c0000087ab9 */ /* 0x002fe40000000000 */
.L_x_14764:
[----:B------:R-:W-:Y:S01]  /*0ac0*/  ISETP.NE.U32.AND P1, PT, RZ, c[0x0][0x1c0], PT ;  /* 0x00007000ff007a0c */ /* 0x000fe20003f25070 */
[----:B------:R-:W-:Y:S01]  /*0ad0*/  IMAD R6, R0, c[0x0][0x168], RZ ;  /* 0x00005a0000067a24 */ /* 0x000fe200078e02ff */
[----:B------:R-:W-:Y:S01]  /*0ae0*/  ISETP.NE.U32.AND P0, PT, RZ, c[0x0][0x180], PT ;  /* 0x00006000ff007a0c */ /* 0x000fe20003f05070 */
[----:B------:R-:W-:Y:S01]  /*0af0*/  IMAD.MOV.U32 R250, RZ, RZ, 0x10 ;  /* 0x00000010fffa7424 */ /* 0x000fe200078e00ff */
[----:B------:R-:W-:-:S02]  /*0b00*/  ISETP.NE.AND.EX P1, PT, RZ, c[0x0][0x1c4], PT, P1 ;  /* 0x00007100ff007a0c */ /* 0x000fc40003f25310 */
[----:B------:R-:W-:Y:S02]  /*0b10*/  SHF.R.S32.HI R7, RZ, 0x1f, R6 ;  /* 0x0000001fff077819 */ /* 0x000fe40000011406 */
[----:B------:R-:W-:Y:S02]  /*0b20*/  ISETP.NE.AND.EX P0, PT, RZ, c[0x0][0x184], PT, P0 ;  /* 0x00006100ff007a0c */ /* 0x000fe40003f05300 */
[----:B------:R-:W-:-:S04]  /*0b30*/  LEA.HI R7, R7, R6, RZ, 0x3 ;  /* 0x0000000607077211 */ /* 0x000fc800078f18ff */
[----:B------:R-:W-:-:S03]  /*0b40*/  LEA.HI.SX32 R6, R7, R252, 0x1d ;  /* 0x000000fc07067211 */ /* 0x000fc600078feaff */
[----:B------:R-:W-:-:S05]  /*0b50*/  @P1 MOV R13, 0x2 ;  /* 0x00000002000d1802 */ /* 0x000fca0000000f00 */
        /* <DEDUP_REMOVED lines=20> */
.L_x_14370:
[----:B0-----:R-:W-:Y:S02]  /*0ca0*/  IMAD.MOV.U32 R7, RZ, RZ, R32 ;  /* 0x000000ffff077224 */ /* 0x001fe400078e0020 */
.L_x_14371:
[----:B------:R-:W-:Y:S05]  /*0cb0*/  BSYNC B0 ;  /* 0x0000000000007941 */ /* 0x000fea0003800000 */
.L_x_14369:
        /* <DEDUP_REMOVED lines=16> */
.L_x_14375:
[----:B------:R-:W-:Y:S05]  /*0dc0*/  BSYNC B1 ;  /* 0x0000000000017941 */ /* 0x000fea0003800000 */
.L_x_14374:
        /* <DEDUP_REMOVED lines=42> */
.L_x_14373:
[----:B------:R-:W-:Y:S05]  /*1070*/  BSYNC B0 ;  /* 0x0000000000007941 */ /* 0x000fea0003800000 */
.L_x_14372:
[----:B------:R0:W1:Y:S01]  /*1080*/  I2F.U32 R12, R7 ;  /* 0x00000007000c7306 */ /* 0x0000620000201000 */
[----:B------:R-:W-:Y:S01]  /*1090*/  IMAD.MOV.U32 R249, RZ, RZ, 0x2f800000 ;  /* 0x2f800000fff97424 */ /* 0x000fe200078e00ff */
[----:B------:R-:W-:Y:S01]  /*10a0*/  BSSY B0, `(.L_x_14376) ;  /* 0x0000017000007945 */ /* 0x000fe20003800000 */
[----:B------:R-:W-:Y:S02]  /*10b0*/  IADD3 R14, R16, 0x1, RZ ;  /* 0x00000001100e7810 */ /* 0x000fe40007ffe0ff */
[----:B0----5:R-:W-:-:S05]  /*10c0*/  PRMT R7, RZ, 0x5410, R8 ;  /* 0x00005410ff077816 */ /* 0x021fca0000000008 */
[----:B------:R-:W-:Y:S02]  /*10d0*/  FMUL.FTZ R13, R7, R156 ;  /* 0x0000009c070d7220 */ /* 0x000fe40000410000 */
[----:B-1----:R-:W-:Y:S02]  /*10e0*/  FFMA.FTZ R12, R12, R249, 1.1641532182693481445e-10 ;  /* 0x2f0000000c0c7423 */ /* 0x002fe400000100f9 */
[----:B------:R-:W-:-:S03]  /*10f0*/  FMUL.FTZ R13, R13, c[0x0][0x1e8] ;  /* 0x00007a000d0d7a20 */ /* 0x000fc60000410000 */
[----:B------:R-:W-:Y:S02]  /*1100*/  FSETP.GTU.FTZ.AND P1, PT, R12, c[0x0][0x1e4], PT ;  /* 0x000079000c007a0b */ /* 0x000fe40003f3c000 */
[----:B------:R-:W-:Y:S02]  /*1110*/  @P0 PRMT R12, RZ, 0x5410, R36 ;  /* 0x00005410ff0c0816 */ /* 0x000fe40000000024 */
        /* <DEDUP_REMOVED lines=14> */
.L_x_14377:
[----:B------:R-:W-:Y:S02]  /*1200*/  IMAD.MOV.U32 R7, RZ, RZ, R32 ;  /* 0x000000ffff077224 */ /* 0x000fe400078e0020 */
.L_x_14378:
[----:B------:R-:W-:Y:S05]  /*1210*/  BSYNC B0 ;  /* 0x0000000000007941 */ /* 0x000fea0003800000 */
.L_x_14376:
        /* <DEDUP_REMOVED lines=16> */
.L_x_14382:
[----:B------:R-:W-:Y:S05]  /*1320*/  BSYNC B1 ;  /* 0x0000000000017941 */ /* 0x000fea0003800000 */
.L_x_14381:
        /* <DEDUP_REMOVED lines=42> */
.L_x_14380:
[----:B------:R-:W-:Y:S05]  /*15d0*/  BSYNC B0 ;  /* 0x0000000000007941 */ /* 0x000fea0003800000 */
.L_x_14379:
[----:B------:R0:W1:Y:S01]  /*15e0*/  I2F.U32 R12, R7 ;  /* 0x00000007000c7306 */ /* 0x0000620000201000 */
[----:B------:R-:W-:Y:S01]  /*15f0*/  BSSY B0, `(.L_x_14383) ;  /* 0x0000017000007945 */ /* 0x000fe20003800000 */
[----:B0-----:R-:W-:-:S05]  /*1600*/  PRMT R7, RZ, 0x7610, R8 ;  /* 0x00007610ff077816 */ /* 0x001fca0000000008 */
[----:B------:R-:W-:Y:S01]  /*1610*/  FMUL.FTZ R8, R7, R156 ;  /* 0x0000009c07087220 */ /* 0x000fe20000410000 */
[----:B------:R-:W-:Y:S01]  /*1620*/  @P0 PRMT R7, RZ, 0x7610, R36 ;  /* 0x00007610ff070816 */ /* 0x000fe20000000024 */
[----:B-1----:R-:W-:Y:S02]  /*1630*/  FFMA.FTZ R12, R12, R249, 1.1641532182693481445e-10 ;  /* 0x2f0000000c0c7423 */ /* 0x002fe400000100f9 */
[----:B------:R-:W-:-:S03]  /*1640*/  FMUL.FTZ R13, R8, c[0x0][0x1e8] ;  /* 0x00007a00080d7a20 */ /* 0x000fc60000410000 */
[----:B------:R-:W-:Y:S02]  /*1650*/  FSETP.GTU.FTZ.AND P1, PT, R12, c[0x0][0x1e4], PT ;  /* 0x000079000c007a0b */ /* 0x000fe40003f3c000 */
[C---:B------:R-:W-:Y:S02]  /*1660*/  IADD3 R12, R14.reuse, 0x1, RZ ;  /* 0x000000010e0c7810 */ /* 0x040fe40007ffe0ff */
        /* <DEDUP_REMOVED lines=14> */
.L_x_14384:
[----:B------:R-:W-:Y:S02]  /*1750*/  IMAD.MOV.U32 R7, RZ, RZ, R32 ;  /* 0x000000ffff077224 */ /* 0x000fe400078e0020 */
.L_x_14385:
[----:B------:R-:W-:Y:S05]  /*1760*/  BSYNC B0 ;  /* 0x0000000000007941 */ /* 0x000fea0003800000 */
.L_x_14383:
        /* <DEDUP_REMOVED lines=16> */
.L_x_14389:
[----:B------:R-:W-:Y:S05]  /*1870*/  BSYNC B1 ;  /* 0x0000000000017941 */ /* 0x000fea0003800000 */
.L_x_14388:
        /* <DEDUP_REMOVED lines=42> */
.L_x_14387:
[----:B------:R-:W-:Y:S05]  /*1b20*/  BSYNC B0 ;  /* 0x0000000000007941 */ /* 0x000fea0003800000 */
.L_x_14386:
[----:B------:R0:W1:Y:S01]  /*1b30*/  I2F.U32 R14, R7 ;  /* 0x00000007000e7306 */ /* 0x0000620000201000 */
[----:B------:R-:W-:Y:S01]  /*1b40*/  ISETP.NE.AND P2, PT, R12, 0x1, PT ;  /* 0x000000010c00780c */ /* 0x000fe20003f45270 */
[----:B------:R-:W-:Y:S01]  /*1b50*/  BSSY B0, `(.L_x_14390) ;  /* 0x0000015000007945 */ /* 0x000fe20003800000 */
[----:B0-----:R-:W-:-:S05]  /*1b60*/  PRMT R7, RZ, 0x5410, R9 ;  /* 0x00005410ff077816 */ /* 0x001fca0000000009 */
[----:B------:R-:W-:Y:S02]  /*1b70*/  FMUL.FTZ R13, R7, R156 ;  /* 0x0000009c070d7220 */ /* 0x000fe40000410000 */
[----:B-1----:R-:W-:Y:S02]  /*1b80*/  FFMA.FTZ R14, R14, R249, 1.1641532182693481445e-10 ;  /* 0x2f0000000e0e7423 */ /* 0x002fe400000100f9 */
[----:B------:R-:W-:-:S03]  /*1b90*/  FMUL.FTZ R13, R13, c[0x0][0x1e8] ;  /* 0x00007a000d0d7a20 */ /* 0x000fc60000410000 */
        /* <DEDUP_REMOVED lines=15> */
.L_x_14391:
[----:B------:R-:W-:Y:S02]  /*1c90*/  IMAD.MOV.U32 R7, RZ, RZ, R32 ;  /* 0x000000ffff077224 */ /* 0x000fe400078e0020 */
.L_x_14392:
[----:B------:R-:W-:Y:S05]  /*1ca0*/  BSYNC B0 ;  /* 0x0000000000007941 */ /* 0x000fea0003800000 */
.L_x_14390:
        /* <DEDUP_REMOVED lines=16> */
.L_x_14396:
[----:B------:R-:W-:Y:S05]  /*1db0*/  BSYNC B1 ;  /* 0x0000000000017941 */ /* 0x000fea0003800000 */
.L_x_14395:
        /* <DEDUP_REMOVED lines=42> */
.L_x_14394:
[----:B------:R-:W-:Y:S05]  /*2060*/  BSYNC B0 ;  /* 0x0000000000007941 */ /* 0x000fea0003800000 */
.L_x_14393:
        /* <DEDUP_REMOVED lines=22> */
.L_x_14398:
[----:B------:R-:W-:Y:S02]  /*21d0*/  IMAD.MOV.U32 R7, RZ, RZ, R32 ;  /* 0x000000ffff077224 */ /* 0x000fe400078e0020 */
.L_x_14399:
[----:B------:R-:W-:Y:S05]  /*21e0*/  BSYNC B0 ;  /* 0x0000000000007941 */ /* 0x000fea0003800000 */
.L_x_14397:
        /* <DEDUP_REMOVED lines=16> */
.L_x_14403:
[----:B------:R-:W-:Y:S05]  /*22f0*/  BSYNC B1 ;  /* 0x0000000000017941 */ /* 0x000fea0003800000 */
.L_x_14402:
        /* <DEDUP_REMOVED lines=42> */
.L_x_14401:
[----:B------:R-:W-:Y:S05]  /*25a0*/  BSYNC B0 ;  /* 0x0000000000007941 */ /* 0x000fea0003800000 */
.L_x_14400:
        /* <DEDUP_REMOVED lines=22> */
.L_x_14405:
[----:B------:R-:W-:Y:S02]  /*2710*/  IMAD.MOV.U32 R7, RZ, RZ, R32 ;  /* 0x000000ffff077224 */ /* 0x000fe400078e0020 */
.L_x_14406:
[----:B------:R-:W-:Y:S05]  /*2720*/  BSYNC B0 ;  /* 0x0000000000007941 */ /* 0x000fea0003800000 */
.L_x_14404:
        /* <DEDUP_REMOVED lines=16> */
.L_x_14410:
[----:B------:R-:W-:Y:S05]  /*2830*/  BSYNC B1 ;  /* 0x0000000000017941 */ /* 0x000fea0003800000 */
.L_x_14409:
        /* <DEDUP_REMOVED lines=42> */
.L_x_14408:
[----:B------:R-:W-:Y:S05]  /*2ae0*/  BSYNC B0 ;  /* 0x0000000000007941 */ /* 0x000fea0003800000 */
.L_x_14407:
        /* <DEDUP_REMOVED lines=22> */
.L_x_14412:
[----:B------:R-:W-:Y:S02]  /*2c50*/  IMAD.MOV.U32 R7, RZ, RZ, R32 ;  /* 0x000000ffff077224 */ /* 0x000fe400078e0020 */
.L_x_14413:
[----:B------:R-:W-:Y:S05]  /*2c60*/  BSYNC B0 ;  /* 0x0000000000007941 */ /* 0x000fea0003800000 */
.L_x_14411:
        /* <DEDUP_REMOVED lines=16> */
.L_x_14417:
[----:B------:R-:W-:Y:S05]  /*2d70*/  BSYNC B1 ;  /* 0x0000000000017941 */ /* 0x000fea0003800000 */
.L_x_14416:
        /* <DEDUP_REMOVED lines=42> */
.L_x_14415:
[----:B------:R-:W-:Y:S05]  /*3020*/  BSYNC B0 ;  /* 0x0000000000007941 */ /* 0x000fea0003800000 */
.L_x_14414:
        /* <DEDUP_REMOVED lines=22> */
.L_x_14419:
[----:B------:R-:W-:Y:S02]  /*3190*/  IMAD.MOV.U32 R7, RZ, RZ, R32 ;  /* 0x000000ffff077224 */ /* 0x000fe400078e0020 */
.L_x_14420:
[----:B------:R-:W-:Y:S05]  /*31a0*/  BSYNC B0 ;  /* 0x0000000000007941 */ /* 0x000fea0003800000 */
.L_x_14418:
        /* <DEDUP_REMOVED lines=18> */
.L_x_14424:
[----:B------:R-:W-:Y:S05]  /*32d0*/  BSYNC B1 ;  /* 0x0000000000017941 */ /* 0x000fea0003800000 */
.L_x_14423:
        /* <DEDUP_REMOVED lines=42> */
.L_x_14422:
[----:B------:R-:W-:Y:S05]  /*3580*/  BSYNC B0 ;  /* 0x0000000000007941 */ /* 0x000fea0003800000 */
.L_x_14421:
[----:B------:R-:W-:Y:S01]  /*3590*/  SEL R17, RZ, 0x10000, P5 ;  /* 0x00010000ff117807 */ /* 0x000fe20002800000 */
[----:B------:R-:W-:Y:S01]  /*35a0*/  HFMA2.MMA R251, -RZ, RZ, 0, 4.76837158203125e-07 ;  /* 0x00000008fffb7435 */ /* 0x000fe200000001ff */
[----:B------:R-:W-:Y:S02]  /*35b0*/  ISETP.NE.AND P5, PT, R8, RZ, PT ;  /* 0x000000ff0800720c */ /* 0x000fe40003fa5270 */
[----:B------:R-:W0:Y:S01]  /*35c0*/  I2F.U32 R8, R7 ;  /* 0x0000000700087306 */ /* 0x000e220000201000 */
[----:B------:R-:W-:Y:S02]  /*35d0*/  PRMT R11, RZ, 0x7610, R11 ;  /* 0x00007610ff0b7816 */ /* 0x000fe4000000000b */
[----:B------:R-:W-:Y:S02]  /*35e0*/  SEL R9, RZ, 0x1, P2 ;  /* 0x00000001ff097807 */ /* 0x000fe40001000000 */
[----:B------:R-:W-:Y:S01]  /*35f0*/  SEL R12, RZ, 0x1, P1 ;  /* 0x00000001ff0c7807 */ /* 0x000fe20000800000 */
[----:B------:R-:W-:Y:S01]  /*3600*/  FMUL.FTZ R11, R11, R156 ;  /* 0x0000009c0b0b7220 */ /* 0x000fe20000410000 */
[----:B------:R-:W-:Y:S01]  /*3610*/  SEL R14, RZ, 0x1, P5 ;  /* 0x00000001ff0e7807 */ /* 0x000fe20002800000 */
[----:B------:R-:W-:Y:S01]  /*3620*/  IMAD.WIDE.U32 R26, R6, R251, c[0x0][0x190] ;  /* 0x00006400061a7625 */ /* 0x000fe200078e00fb */
[----:B------:R-:W-:-:S02]  /*3630*/  SEL R16, RZ, 0x100, P4 ;  /* 0x00000100ff107807 */ /* 0x000fc40002000000 */
[----:B------:R-:W-:Y:S01]  /*3640*/  ISETP.NE.AND P6, PT, R25, RZ, PT ;  /* 0x000000ff1900720c */ /* 0x000fe20003fc5270 */
[----:B------:R-:W-:Y:S01]  /*3650*/  FMUL.FTZ R11, R11, c[0x0][0x1e8] ;  /* 0x00007a000b0b7a20 */ /* 0x000fe20000410000 */
[----:B------:R-:W-:Y:S01]  /*3660*/  IADD3 R35, R6, 0x80, RZ ;  /* 0x0000008006237810 */ /* 0x000fe20007ffe0ff */
[----:B------:R-:W-:Y:S01]  /*3670*/  IMAD.WIDE.U32 R12, R12, 0x10000, RZ ;  /* 0x000100000c0c7825 */ /* 0x000fe200078e00ff */
[----:B------:R-:W-:-:S03]  /*3680*/  SEL R155, RZ, 0x1, P6 ;  /* 0x00000001ff9b7807 */ /* 0x000fc60003000000 */
[----:B0-----:R-:W-:Y:S02]  /*3690*/  FFMA.FTZ R8, R8, R249, 1.1641532182693481445e-10 ;  /* 0x2f00000008087423 */ /* 0x001fe400000100f9 */
[----:B------:R-:W-:-:S03]  /*36a0*/  IMAD.WIDE.U32 R14, R14, 0x100, RZ ;  /* 0x000001000e0e7825 */ /* 0x000fc600078e00ff */
[----:B------:R-:W-:Y:S01]  /*36b0*/  FSETP.GTU.FTZ.AND P2, PT, R8, c[0x0][0x1e4], PT ;  /* 0x0000790008007a0b */ /* 0x000fe20003f5c000 */
[----:B------:R-:W-:-:S03]  /*36c0*/  IMAD.WIDE.U32 R8, R9, 0x1000000, RZ ;  /* 0x0100000009087825 */ /* 0x000fc600078e00ff */
[----:B------:R-:W-:Y:S01]  /*36d0*/  FSEL R10, R11, RZ, !P2 ;  /* 0x000000ff0b0a7208 */ /* 0x000fe20005000000 */
[----:B------:R-:W-:Y:S01]  /*36e0*/  @P0 IMAD.WIDE.U32 R152, R35, R250, c[0x0][0x180] ;  /* 0x0000600023980625 */ /* 0x000fe200078e00fa */
[----:B------:R-:W-:Y:S02]  /*36f0*/  SEL R7, RZ, 0x1000000, P2 ;  /* 0x01000000ff077807 */ /* 0x000fe40001000000 */
[----:B------:R-:W-:Y:S01]  /*3700*/  LOP3.LUT R154, R14, R8, R12, 0xfe, !PT ;  /* 0x000000080e9a7212 */ /* 0x000fe200078efe0c */
[----:B------:R-:W-:Y:S01]  /*3710*/  FMUL.FTZ R29, R235, R10 ;  /* 0x0000000aeb1d7220 */ /* 0x000fe20000410000 */
[----:B------:R-:W-:Y:S02]  /*3720*/  @P0 PRMT R8, RZ, 0x7610, R39 ;  /* 0x00007610ff080816 */ /* 0x000fe40000000027 */
[----:B------:R-:W-:Y:S02]  /*3730*/  LOP3.LUT R16, R16, R7, R17, 0xfe, !PT ;  /* 0x0000000710107212 */ /* 0x000fe400078efe11 */
[----:B------:R-:W-:Y:S01]  /*3740*/  SEL R7, RZ, 0x1, P3 ;  /* 0x00000001ff077807 */ /* 0x000fe20001800000 */
[----:B------:R-:W-:Y:S01]  /*3750*/  @P0 FADD.FTZ R29, R29, R8 ;  /* 0x000000081d1d0221 */ /* 0x000fe20000010000 */
[----:B------:R-:W-:-:S02]  /*3760*/  LOP3.LUT R154, R154, R155, RZ, 0xfc, !PT ;  /* 0x0000009b9a9a7212 */ /* 0x000fc400078efcff */
[----:B------:R-:W-:Y:S01]  /*3770*/  LOP3.LUT R7, R9, R16, R7, 0xfe, !PT ;  /* 0x0000001009077212 */ /* 0x000fe200078efe07 */
[----:B------:R-:W-:Y:S01]  /*3780*/  IMAD.WIDE.U32 R16, R6, R250, c[0x0][0x188] ;  /* 0x0000620006107625 */ /* 0x000fe200078e00fa */
[----:B------:R-:W-:Y:S02]  /*3790*/  F2FP.BF16.PACK_AB R10, R24, R23 ;  /* 0x00000017180a723e */ /* 0x000fe400000010ff */
[----:B------:R-:W-:Y:S02]  /*37a0*/  F2FP.BF16.PACK_AB R9, R22, R21 ;  /* 0x000000151609723e */ /* 0x000fe400000010ff */
[----:B------:R-:W-:Y:S02]  /*37b0*/  F2FP.BF16.PACK_AB R8, R20, R19 ;  /* 0x000000131408723e */ /* 0x000fe400000010ff */
[----:B------:R-:W-:Y:S02]  /*37c0*/  F2FP.BF16.PACK_AB R11, R29, R28 ;  /* 0x0000001c1d0b723e */ /* 0x000fe400000010ff */
        /* <DEDUP_REMOVED lines=18> */
.L_x_14426:
[----:B0-----:R-:W-:Y:S02]  /*38f0*/  IMAD.MOV.U32 R8, RZ, RZ, R32 ;  /* 0x000000ffff087224 */ /* 0x001fe400078e0020 */
.L_x_14427:
[----:B------:R-:W-:Y:S05]  /*3900*/  BSYNC B0 ;  /* 0x0000000000007941 */ /* 0x000fea0003800000 */
.L_x_14425:
        /* <DEDUP_REMOVED lines=16> */
.L_x_14431:
[----:B------:R-:W-:Y:S05]  /*3a10*/  BSYNC B1 ;  /* 0x0000000000017941 */ /* 0x000fea0003800000 */
.L_x_14430:
        /* <DEDUP_REMOVED lines=42> */
.L_x_14429:
[----:B------:R-:W-:Y:S05]  /*3cc0*/  BSYNC B0 ;  /* 0x0000000000007941 */ /* 0x000fea0003800000 */
.L_x_14428:
[----:B------:R-:W0:Y:S01]  /*3cd0*/  I2F.U32 R8, R8 ;  /* 0x0000000800087306 */ /* 0x000e220000201000 */
[----:B-----5:R-:W-:Y:S01]  /*3ce0*/  PRMT R9, RZ, 0x5410, R12 ;  /* 0x00005410ff097816 */ /* 0x020fe2000000000c */
[----:B------:R-:W-:Y:S01]  /*3cf0*/  BSSY B0, `(.L_x_14432) ;  /* 0x0000016000007945 */ /* 0x000fe20003800000 */
[----:B------:R-:W-:-:S03]  /*3d00*/  IADD3 R11, R25, 0x1, RZ ;  /* 0x00000001190b7810 */ /* 0x000fc60007ffe0ff */
[----:B------:R-:W-:-:S04]  /*3d10*/  FMUL.FTZ R9, R9, R156 ;  /* 0x0000009c09097220 */ /* 0x000fc80000410000 */
[----:B------:R-:W-:Y:S02]  /*3d20*/  FMUL.FTZ R9, R9, c[0x0][0x1e8] ;  /* 0x00007a0009097a20 */ /* 0x000fe40000410000 */
[----:B0-----:R-:W-:Y:S01]  /*3d30*/  FFMA.FTZ R7, R8, R249, 1.1641532182693481445e-10 ;  /* 0x2f00000008077423 */ /* 0x001fe200000100f9 */
[----:B------:R-:W-:-:S04]  /*3d40*/  @P0 PRMT R8, RZ, 0x5410, R36 ;  /* 0x00005410ff080816 */ /* 0x000fc80000000024 */
        /* <DEDUP_REMOVED lines=15> */
.L_x_14433:
[----:B------:R-:W-:Y:S02]  /*3e40*/  MOV R9, R32 ;  /* 0x0000002000097202 */ /* 0x000fe40000000f00 */
.L_x_14434:
[----:B------:R-:W-:Y:S05]  /*3e50*/  BSYNC B0 ;  /* 0x0000000000007941 */ /* 0x000fea0003800000 */
.L_x_14432:
        /* <DEDUP_REMOVED lines=16> */
.L_x_14438:
[----:B------:R-:W-:Y:S05]  /*3f60*/  BSYNC B1 ;  /* 0x0000000000017941 */ /* 0x000fea0003800000 */
.L_x_14437:
        /* <DEDUP_REMOVED lines=43> */
.L_x_14436:
[----:B------:R-:W-:Y:S05]  /*4220*/  BSYNC B0 ;  /* 0x0000000000007941 */ /* 0x000fea0003800000 */
.L_x_14435:
[----:B------:R0:W1:Y:S01]  /*4230*/  I2F.U32 R8, R9 ;  /* 0x0000000900087306 */ /* 0x0000620000201000 */
[----:B------:R-:W-:Y:S01]  /*4240*/  BSSY B0, `(.L_x_14439) ;  /* 0x0000017000007945 */ /* 0x000fe20003800000 */
[----:B0-----:R-:W-:Y:S02]  /*4250*/  PRMT R9, RZ, 0x7610, R12 ;  /* 0x00007610ff097816 */ /* 0x001fe4000000000c */
[----:B------:R-:W-:-:S03]  /*4260*/  IADD3 R12, R11, 0x1, RZ ;  /* 0x000000010b0c7810 */ /* 0x000fc60007ffe0ff */
[----:B------:R-:W-:Y:S01]  /*4270*/  FMUL.FTZ R10, R9, R156 ;  /* 0x0000009c090a7220 */ /* 0x000fe20000410000 */
[----:B------:R-:W-:Y:S01]  /*4280*/  @P0 PRMT R9, RZ, 0x7610, R36 ;  /* 0x00007610ff090816 */ /* 0x000fe20000000024 */
[----:B-1----:R-:W-:Y:S02]  /*4290*/  FFMA.FTZ R8, R8, R249, 1.1641532182693481445e-10 ;  /* 0x2f00000008087423 */ /* 0x002fe400000100f9 */
[----:B------:R-:W-:-:S03]  /*42a0*/  FMUL.FTZ R10, R10, c[0x0][0x1e8] ;  /* 0x00007a000a0a7a20 */ /* 0x000fc60000410000 */
        /* <DEDUP_REMOVED lines=15> */
.L_x_14440:
[----:B------:R-:W-:Y:S02]  /*43a0*/  MOV R10, R32 ;  /* 0x00000020000a7202 */ /* 0x000fe40000000f00 */
.L_x_14441:
[----:B------:R-:W-:Y:S05]  /*43b0*/  BSYNC B0 ;  /* 0x0000000000007941 */ /* 0x000fea0003800000 */
.L_x_14439:
        /* <DEDUP_REMOVED lines=16> */
.L_x_14445:
[----:B------:R-:W-:Y:S05]  /*44c0*/  BSYNC B1 ;  /* 0x0000000000017941 */ /* 0x000fea0003800000 */
.L_x_14444:
        /* <DEDUP_REMOVED lines=43> */
.L_x_14443:
[----:B------:R-:W-:Y:S05]  /*4780*/  BSYNC B0 ;  /* 0x0000000000007941 */ /* 0x000fea0003800000 */
.L_x_14442:
        /* <DEDUP_REMOVED lines=22> */
.L_x_14447:
[----:B------:R-:W-:Y:S02]  /*48f0*/  MOV R11, R32 ;  /* 0x00000020000b7202 */ /* 0x000fe40000000f00 */
.L_x_14448:
[----:B------:R-:W-:Y:S05]  /*4900*/  BSYNC B0 ;  /* 0x0000000000007941 */ /* 0x000fea0003800000 */
.L_x_14446:
        /* <DEDUP_REMOVED lines=16> */
.L_x_14452:
[----:B------:R-:W-:Y:S05]  /*4a10*/  BSYNC B1 ;  /* 0x0000000000017941 */ /* 0x000fea0003800000 */
.L_x_14451:
        /* <DEDUP_REMOVED lines=43> */
.L_x_14450:
[----:B------:R-:W-:Y:S05]  /*4cd0*/  BSYNC B0 ;  /* 0x0000000000007941 */ /* 0x000fea0003800000 */
.L_x_14449:
[----:B------:R0:W1:Y:S01]  /*4ce0*/  I2F.U32 R10, R11 ;  /* 0x0000000b000a7306 */ /* 0x0000620000201000 */
[----:B------:R-:W-:Y:S01]  /*4cf0*/  PRMT R13, RZ, 0x7610, R13 ;  /* 0x00007610ff0d7816 */ /* 0x000fe2000000000d */
[----:B------:R-:W-:Y:S01]  /*4d00*/  BSSY B0, `(.L_x_14453) ;  /* 0x0000015000007945 */ /* 0x000fe20003800000 */
[C---:B------:R-:W-:Y:S02]  /*4d10*/  ISETP.NE.AND P3, PT, R16.reuse, 0x1, PT ;  /* 0x000000011000780c */ /* 0x040fe40003f65270 */
[----:B------:R-:W-:Y:S01]  /*4d20*/  IADD3 R17, R16, 0x1, RZ ;  /* 0x0000000110117810 */ /* 0x000fe20007ffe0ff */
[----:B------:R-:W-:Y:S01]  /*4d30*/  FMUL.FTZ R13, R13, R156 ;  /* 0x0000009c0d0d7220 */ /* 0x000fe20000410000 */
[----:B0-----:R-:W-:-:S03]  /*4d40*/  @P0 PRMT R11, RZ, 0x7610, R37 ;  /* 0x00007610ff0b0816 */ /* 0x001fc60000000025 */
[----:B------:R-:W-:Y:S02]  /*4d50*/  FMUL.FTZ R13, R13, c[0x0][0x1e8] ;  /* 0x00007a000d0d7a20 */ /* 0x000fe40000410000 */
[----:B-1----:R-:W-:-:S05]  /*4d60*/  FFMA.FTZ R10, R10, R249, 1.1641532182693481445e-10 ;  /* 0x2f0000000a0a7423 */ /* 0x002fca00000100f9 */
        /* <DEDUP_REMOVED lines=13> */
.L_x_14454:
[----:B------:R-:W-:Y:S02]  /*4e40*/  MOV R12, R32 ;  /* 0x00000020000c7202 */ /* 0x000fe40000000f00 */
.L_x_14455:
[----:B------:R-:W-:Y:S05]  /*4e50*/  BSYNC B0 ;  /* 0x0000000000007941 */ /* 0x000fea0003800000 */
.L_x_14453:
        /* <DEDUP_REMOVED lines=16> */
.L_x_14459:
[----:B------:R-:W-:Y:S05]  /*4f60*/  BSYNC B1 ;  /* 0x0000000000017941 */ /* 0x000fea0003800000 */
.L_x_14458:
        /* <DEDUP_REMOVED lines=43> */
.L_x_14457:
[----:B------:R-:W-:Y:S05]  /*5220*/  BSYNC B0 ;  /* 0x0000000000007941 */ /* 0x000fea0003800000 */
.L_x_14456:
        /* <DEDUP_REMOVED lines=22> */
.L_x_14461:
[----:B------:R-:W-:Y:S02]  /*5390*/  MOV R13, R32 ;  /* 0x00000020000d7202 */ /* 0x000fe40000000f00 */
.L_x_14462:
[----:B------:R-:W-:Y:S05]  /*53a0*/  BSYNC B0 ;  /* 0x0000000000007941 */ /* 0x000fea0003800000 */
.L_x_14460:
        /* <DEDUP_REMOVED lines=16> */
.L_x_14466:
[----:B------:R-:W-:Y:S05]  /*54b0*/  BSYNC B1 ;  /* 0x0000000000017941 */ /* 0x000fea0003800000 */
.L_x_14465:
        /* <DEDUP_REMOVED lines=43> */
.L_x_14464:
[----:B------:R-:W-:Y:S05]  /*5770*/  BSYNC B0 ;  /* 0x0000000000007941 */ /* 0x000fea0003800000 */
.L_x_14463:
        /* <DEDUP_REMOVED lines=22> */
.L_x_14468:
[----:B------:R-:W-:Y:S02]  /*58e0*/  MOV R14, R32 ;  /* 0x00000020000e7202 */ /* 0x000fe40000000f00 */
.L_x_14469:
[----:B------:R-:W-:Y:S05]  /*58f0*/  BSYNC B0 ;  /* 0x0000000000007941 */ /* 0x000fea0003800000 */
.L_x_14467:
        /* <DEDUP_REMOVED lines=16> */
.L_x_14473:
[----:B------:R-:W-:Y:S05]  /*5a00*/  BSYNC B1 ;  /* 0x0000000000017941 */ /* 0x000fea0003800000 */
.L_x_14472:
        /* <DEDUP_REMOVED lines=43> */
.L_x_14471:
[----:B------:R-:W-:Y:S05]  /*5cc0*/  BSYNC B0 ;  /* 0x0000000000007941 */ /* 0x000fea0003800000 */
.L_x_14470:
        /* <DEDUP_REMOVED lines=22> */
.L_x_14475:
[----:B------:R-:W-:Y:S02]  /*5e30*/  MOV R14, R32 ;  /* 0x00000020000e7202 */ /* 0x000fe40000000f00 */
.L_x_14476:
[----:B------:R-:W-:Y:S05]  /*5e40*/  BSYNC B0 ;  /* 0x0000000000007941 */ /* 0x000fea0003800000 */
.L_x_14474:
        /* <DEDUP_REMOVED lines=18> */
.L_x_14480:
[----:B------:R-:W-:Y:S05]  /*5f70*/  BSYNC B1 ;  /* 0x0000000000017941 */ /* 0x000fea0003800000 */
.L_x_14479:
        /* <DEDUP_REMOVED lines=43> */
.L_x_14478:
[----:B------:R-:W-:Y:S05]  /*6230*/  BSYNC B0 ;  /* 0x0000000000007941 */ /* 0x000fea0003800000 */
.L_x_14477:
[----:B------:R-:W0:Y:S01]  /*6240*/  I2F.U32 R14, R14 ;  /* 0x0000000e000e7306 */ /* 0x000e220000201000 */
[----:B------:R-:W-:Y:S02]  /*6250*/  PRMT R15, RZ, 0x7610, R15 ;  /* 0x00007610ff0f7816 */ /* 0x000fe4000000000f */
[----:B------:R-:W-:Y:S02]  /*6260*/  SEL R152, RZ, 0x10000, P5 ;  /* 0x00010000ff987807 */ /* 0x000fe40002800000 */
[----:B------:R-:W-:Y:S01]  /*6270*/  ISETP.NE.AND P5, PT, R34, RZ, PT ;  /* 0x000000ff2200720c */ /* 0x000fe20003fa5270 */
[----:B------:R-:W-:Y:S01]  /*6280*/  FMUL.FTZ R15, R15, R156 ;  /* 0x0000009c0f0f7220 */ /* 0x000fe20000410000 */
[----:B------:R-:W-:Y:S02]  /*6290*/  SEL R26, RZ, 0x1, P2 ;  /* 0x00000001ff1a7807 */ /* 0x000fe40001000000 */
[----:B------:R-:W-:-:S02]  /*62a0*/  SEL R17, RZ, 0x1, P5 ;  /* 0x00000001ff117807 */ /* 0x000fc40002800000 */
[----:B------:R-:W-:Y:S01]  /*62b0*/  ISETP.NE.AND P6, PT, R33, RZ, PT ;  /* 0x000000ff2100720c */ /* 0x000fe20003fc5270 */
[----:B------:R-:W-:Y:S01]  /*62c0*/  FMUL.FTZ R33, R15, c[0x0][0x1e8] ;  /* 0x00007a000f217a20 */ /* 0x000fe20000410000 */
[----:B------:R-:W-:Y:S01]  /*62d0*/  SEL R153, RZ, 0x100, P4 ;  /* 0x00000100ff997807 */ /* 0x000fe20002000000 */
[----:B------:R-:W-:Y:S01]  /*62e0*/  IMAD.WIDE.U32 R26, R26, 0x1000000, RZ ;  /* 0x010000001a1a7825 */ /* 0x000fe200078e00ff */
[----:B------:R-:W-:Y:S02]  /*62f0*/  IADD3 R162, R6, 0x100, RZ ;  /* 0x0000010006a27810 */ /* 0x000fe40007ffe0ff */
[----:B------:R-:W-:Y:S01]  /*6300*/  F2FP.BF16.PACK_AB R154, R12, R11 ;  /* 0x0000000b0c9a723e */ /* 0x000fe200000010ff */
[----:B0-----:R-:W-:Y:S02]  /*6310*/  FFMA.FTZ R16, R14, R249, 1.1641532182693481445e-10 ;  /* 0x2f0000000e107423 */ /* 0x001fe400000100f9 */
[----:B------:R-:W-:-:S03]  /*6320*/  @P0 IMAD.WIDE.U32 R158, R162, R250, c[0x0][0x180] ;  /* 0x00006000a29e0625 */ /* 0x000fc600078e00fa */
[----:B------:R-:W-:Y:S01]  /*6330*/  FSETP.GTU.FTZ.AND P2, PT, R16, c[0x0][0x1e4], PT ;  /* 0x0000790010007a0b */ /* 0x000fe20003f5c000 */
[----:B------:R-:W-:Y:S01]  /*6340*/  IMAD.WIDE.U32 R160, R162, R250, c[0x0][0x170] ;  /* 0x00005c00a2a07625 */ /* 0x000fe200078e00fa */
[----:B------:R-:W-:Y:S02]  /*6350*/  SEL R16, RZ, 0x1, P1 ;  /* 0x00000001ff107807 */ /* 0x000fe40000800000 */
[----:B------:R-:W-:-:S03]  /*6360*/  SEL R34, RZ, 0x1000000, P2 ;  /* 0x01000000ff227807 */ /* 0x000fc60001000000 */
[----:B------:R-:W-:Y:S01]  /*6370*/  IMAD.WIDE.U32 R14, R16, 0x10000, RZ ;  /* 0x00010000100e7825 */ /* 0x000fe200078e00ff */
[----:B------:R-:W-:Y:S02]  /*6380*/  LOP3.LUT R153, R153, R34, R152, 0xfe, !PT ;  /* 0x0000002299997212 */ /* 0x000fe400078efe98 */
[----:B------:R-:W-:Y:S01]  /*6390*/  FSEL R34, R33, RZ, !P2 ;  /* 0x000000ff21227208 */ /* 0x000fe20005000000 */
[----:B------:R-:W-:Y:S01]  /*63a0*/  IMAD.WIDE.U32 R16, R17, 0x100, RZ ;  /* 0x0000010011107825 */ /* 0x000fe200078e00ff */
[----:B------:R-:W-:Y:S02]  /*63b0*/  SEL R33, RZ, 0x1, P6 ;  /* 0x00000001ff217807 */ /* 0x000fe40003000000 */
[----:B------:R-:W-:Y:S02]  /*63c0*/  F2FP.BF16.PACK_AB R152, R8, R7 ;  /* 0x000000070898723e */ /* 0x000fe400000010ff */
[----:B------:R-:W-:Y:S01]  /*63d0*/  LOP3.LUT R16, R16, R26, R14, 0xfe, !PT ;  /* 0x0000001a10107212 */ /* 0x000fe200078efe0e */
[----:B------:R-:W-:Y:S01]  /*63e0*/  FMUL.FTZ R14, R219, R34 ;  /* 0x00000022db0e7220 */ /* 0x000fe20000410000 */
[----:B------:R-:W-:-:S02]  /*63f0*/  SEL R26, RZ, 0x1, P3 ;  /* 0x00000001ff1a7807 */ /* 0x000fc40001800000 */
[----:B------:R-:W-:Y:S02]  /*6400*/  LOP3.LUT R16, R16, R33, RZ, 0xfc, !PT ;  /* 0x0000002110107212 */ /* 0x000fe400078efcff */
[----:B------:R-:W-:Y:S02]  /*6410*/  LOP3.LUT R33, R27, R153, R26, 0xfe, !PT ;  /* 0x000000991b217212 */ /* 0x000fe400078efe1a */
[----:B------:R-:W-:Y:S02]  /*6420*/  @P0 PRMT R27, RZ, 0x7610, R39 ;  /* 0x00007610ff1b0816 */ /* 0x000fe40000000027 */
[----:B------:R-:W-:Y:S02]  /*6430*/  F2FP.BF16.PACK_AB R153, R10, R9 ;  /* 0x000000090a99723e */ /* 0x000fe400000010ff */
[----:B------:R-:W-:Y:S01]  /*6440*/  LOP3.LUT R17, R17, R33, R15, 0xfe, !PT ;  /* 0x0000002111117212 */ /* 0x000fe200078efe0f */
[----:B------:R-:W-:Y:S02]  /*6450*/  @P0 FADD.FTZ R14, R27, R14 ;  /* 0x0000000e1b0e0221 */ /* 0x000fe40000010000 */
[----:B------:R-:W-:-:S03]  /*6460*/  IMAD.WIDE.U32 R26, R35, R250, c[0x0][0x188] ;  /* 0x00006200231a7625 */ /* 0x000fc600078e00fa */
[----:B------:R-:W-:Y:S01]  /*6470*/  F2FP.BF16.PACK_AB R155, R14, R13 ;  /* 0x0000000d0e9b723e */ /* 0x000fe200000010ff */
[----:B------:R-:W-:-:S04]  /*6480*/  IMAD.WIDE.U32 R34, R35, R251, c[0x0][0x190] ;  /* 0x0000640023227625 */ /* 0x000fc800078e00fb */
        /* <DEDUP_REMOVED lines=16> */
.L_x_14482:
[----:B-1----:R-:W-:Y:S02]  /*6590*/  MOV R26, R32 ;  /* 0x00000020001a7202 */ /* 0x002fe40000000f00 */
.L_x_14483:
[----:B------:R-:W-:Y:S05]  /*65a0*/  BSYNC B0 ;  /* 0x0000000000007941 */ /* 0x000fea0003800000 */
.L_x_14481:
        /* <DEDUP_REMOVED lines=16> */
.L_x_14487:
[----:B------:R-:W-:Y:S05]  /*66b0*/  BSYNC B1 ;  /* 0x0000000000017941 */ /* 0x000fea0003800000 */
.L_x_14486:
        /* <DEDUP_REMOVED lines=43> */
.L_x_14485:
[----:B------:R-:W-:Y:S05]  /*6970*/  BSYNC B0 ;  /* 0x0000000000007941 */ /* 0x000fea0003800000 */
.L_x_14484:
[----:B------:R-:W0:Y:S01]  /*6980*/  I2F.U32 R16, R26 ;  /* 0x0000001a00107306 */ /* 0x000e220000201000 */
[----:B-----5:R-:W-:Y:S01]  /*6990*/  PRMT R15, RZ, 0x5410, R152 ;  /* 0x00005410ff0f7816 */ /* 0x020fe20000000098 */
[----:B------:R-:W-:Y:S01]  /*69a0*/  BSSY B0, `(.L_x_14488) ;  /* 0x0000016000007945 */ /* 0x000fe20003800000 */
[----:B------:R-:W-:-:S03]  /*69b0*/  IADD3 R17, R33, 0x1, RZ ;  /* 0x0000000121117810 */ /* 0x000fc60007ffe0ff */
[----:B------:R-:W-:-:S04]  /*69c0*/  FMUL.FTZ R15, R15, R156 ;  /* 0x0000009c0f0f7220 */ /* 0x000fc80000410000 */
[----:B------:R-:W-:Y:S02]  /*69d0*/  FMUL.FTZ R15, R15, c[0x0][0x1e8] ;  /* 0x00007a000f0f7a20 */ /* 0x000fe40000410000 */
[----:B0-----:R-:W-:-:S05]  /*69e0*/  FFMA.FTZ R16, R16, R249, 1.1641532182693481445e-10 ;  /* 0x2f00000010107423 */ /* 0x001fca00000100f9 */
        /* <DEDUP_REMOVED lines=16> */
.L_x_14489:
[----:B------:R-:W-:Y:S02]  /*6af0*/  MOV R25, R32 ;  /* 0x0000002000197202 */ /* 0x000fe40000000f00 */
.L_x_14490:
[----:B------:R-:W-:Y:S05]  /*6b00*/  BSYNC B0 ;  /* 0x0000000000007941 */ /* 0x000fea0003800000 */
.L_x_14488:
        /* <DEDUP_REMOVED lines=16> */
.L_x_14494:
[----:B------:R-:W-:Y:S05]  /*6c10*/  BSYNC B1 ;  /* 0x0000000000017941 */ /* 0x000fea0003800000 */
.L_x_14493:
        /* <DEDUP_REMOVED lines=42> */
.L_x_14492:
[----:B------:R-:W-:Y:S05]  /*6ec0*/  BSYNC B0 ;  /* 0x0000000000007941 */ /* 0x000fea0003800000 */
.L_x_14491:
[----:B------:R0:W1:Y:S01]  /*6ed0*/  I2F.U32 R16, R25 ;  /* 0x0000001900107306 */ /* 0x0000620000201000 */
[----:B------:R-:W-:Y:S01]  /*6ee0*/  BSSY B0, `(.L_x_14495) ;  /* 0x0000017000007945 */ /* 0x000fe20003800000 */
[----:B0-----:R-:W-:-:S05]  /*6ef0*/  PRMT R25, RZ, 0x7610, R152 ;  /* 0x00007610ff197816 */ /* 0x001fca0000000098 */
        /* <DEDUP_REMOVED lines=8> */
[----:B------:R-:W-:Y:S01]  /*6f80*/  FMUL.FTZ R16, R205, R26 ;  /* 0x0000001acd107220 */ /* 0x000fe20000410000 */
[----:B------:R-:W-:-:S03]  /*6f90*/  IADD3 R26, R17, 0x1, RZ ;  /* 0x00000001111a7810 */ /* 0x000fc60007ffe0ff */
[----:B------:R-:W-:-:S06]  /*6fa0*/  @P0 FADD.FTZ R16, R25, R16 ;  /* 0x0000001019100221 */ /* 0x000fcc0000010000 */
        /* <DEDUP_REMOVED lines=9> */
.L_x_14496:
[----:B------:R-:W-:Y:S02]  /*7040*/  IMAD.MOV.U32 R25, RZ, RZ, R32 ;  /* 0x000000ffff197224 */ /* 0x000fe400078e0020 */
.L_x_14497:
[----:B------:R-:W-:Y:S05]  /*7050*/  BSYNC B0 ;  /* 0x0000000000007941 */ /* 0x000fea0003800000 */
.L_x_14495:
        /* <DEDUP_REMOVED lines=16> */
.L_x_14501:
[----:B------:R-:W-:Y:S05]  /*7160*/  BSYNC B1 ;  /* 0x0000000000017941 */ /* 0x000fea0003800000 */
.L_x_14500:
        /* <DEDUP_REMOVED lines=42> */
.L_x_14499:
[----:B------:R-:W-:Y:S05]  /*7410*/  BSYNC B0 ;  /* 0x0000000000007941 */ /* 0x000fea0003800000 */
.L_x_14498:
        /* <DEDUP_REMOVED lines=22> */
.L_x_14503:
[----:B------:R-:W-:Y:S02]  /*7580*/  IMAD.MOV.U32 R152, RZ, RZ, R32 ;  /* 0x000000ffff987224 */ /* 0x000fe400078e0020 */
.L_x_14504:
[----:B------:R-:W-:Y:S05]  /*7590*/  BSYNC B0 ;  /* 0x0000000000007941 */ /* 0x000fea0003800000 */
.L_x_14502:
        /* <DEDUP_REMOVED lines=16> */
.L_x_14508:
[----:B------:R-:W-:Y:S05]  /*76a0*/  BSYNC B1 ;  /* 0x0000000000017941 */ /* 0x000fea0003800000 */
.L_x_14507:
        /* <DEDUP_REMOVED lines=42> */
.L_x_14506:
[----:B------:R-:W-:Y:S05]  /*7950*/  BSYNC B0 ;  /* 0x0000000000007941 */ /* 0x000fea0003800000 */
.L_x_14505:
        /* <DEDUP_REMOVED lines=22> */
.L_x_14510:
[----:B------:R-:W-:Y:S02]  /*7ac0*/  MOV R157, R32 ;  /* 0x00000020009d7202 */ /* 0x000fe40000000f00 */
.L_x_14511:
[----:B------:R-:W-:Y:S05]  /*7ad0*/  BSYNC B0 ;  /* 0x0000000000007941 */ /* 0x000fea0003800000 */
.L_x_14509:
        /* <DEDUP_REMOVED lines=16> */
.L_x_14515:
[----:B------:R-:W-:Y:S05]  /*7be0*/  BSYNC B1 ;  /* 0x0000000000017941 */ /* 0x000fea0003800000 */
.L_x_14514:
        /* <DEDUP_REMOVED lines=42> */
.L_x_14513:
[----:B------:R-:W-:Y:S05]  /*7e90*/  BSYNC B0 ;  /* 0x0000000000007941 */ /* 0x000fea0003800000 */
.L_x_14512:
        /* <DEDUP_REMOVED lines=22> */
.L_x_14517:
[----:B------:R-:W-:Y:S02]  /*8000*/  IMAD.MOV.U32 R157, RZ, RZ, R32 ;  /* 0x000000ffff9d7224 */ /* 0x000fe400078e0020 */
.L_x_14518:
[----:B------:R-:W-:Y:S05]  /*8010*/  BSYNC B0 ;  /* 0x0000000000007941 */ /* 0x000fea0003800000 */
.L_x_14516:
        /* <DEDUP_REMOVED lines=16> */
.L_x_14522:
[----:B------:R-:W-:Y:S05]  /*8120*/  BSYNC B1 ;  /* 0x0000000000017941 */ /* 0x000fea0003800000 */
.L_x_14521:
        /* <DEDUP_REMOVED lines=42> */
.L_x_14520:
[----:B------:R-:W-:Y:S05]  /*83d0*/  BSYNC B0 ;  /* 0x0000000000007941 */ /* 0x000fea0003800000 */
.L_x_14519:
        /* <DEDUP_REMOVED lines=22> */
.L_x_14524:
[----:B------:R-:W-:Y:S02]  /*8540*/  IMAD.MOV.U32 R154, RZ, RZ, R32 ;  /* 0x000000ffff9a7224 */ /* 0x000fe400078e0020 */
.L_x_14525:
[----:B------:R-:W-:Y:S05]  /*8550*/  BSYNC B0 ;  /* 0x0000000000007941 */ /* 0x000fea0003800000 */
.L_x_14523:
        /* <DEDUP_REMOVED lines=16> */
.L_x_14529:
[----:B------:R-:W-:Y:S05]  /*8660*/  BSYNC B1 ;  /* 0x0000000000017941 */ /* 0x000fea0003800000 */
.L_x_14528:
        /* <DEDUP_REMOVED lines=42> */
.L_x_14527:
[----:B------:R-:W-:Y:S05]  /*8910*/  BSYNC B0 ;  /* 0x0000000000007941 */ /* 0x000fea0003800000 */
.L_x_14526:
        /* <DEDUP_REMOVED lines=22> */
.L_x_14531:
[----:B------:R-:W-:Y:S02]  /*8a80*/  MOV R154, R32 ;  /* 0x00000020009a7202 */ /* 0x000fe40000000f00 */
.L_x_14532:
[----:B------:R-:W-:Y:S05]  /*8a90*/  BSYNC B0 ;  /* 0x0000000000007941 */ /* 0x000fea0003800000 */
.L_x_14530:
        /* <DEDUP_REMOVED lines=18> */
.L_x_14536:
[----:B------:R-:W-:Y:S05]  /*8bc0*/  BSYNC B1 ;  /* 0x0000000000017941 */ /* 0x000fea0003800000 */
.L_x_14535:
        /* <DEDUP_REMOVED lines=43> */
.L_x_14534:
[----:B------:R-:W-:Y:S05]  /*8e80*/  BSYNC B0 ;  /* 0x0000000000007941 */ /* 0x000fea0003800000 */
.L_x_14533:
[----:B------:R-:W-:Y:S02]  /*8e90*/  ISETP.NE.AND P6, PT, R34, RZ, PT ;  /* 0x000000ff2200720c */ /* 0x000fe40003fc5270 */
[----:B------:R-:W0:Y:S01]  /*8ea0*/  I2F.U32 R34, R154 ;  /* 0x0000009a00227306 */ /* 0x000e220000201000 */
[----:B------:R-:W-:Y:S02]  /*8eb0*/  PRMT R155, RZ, 0x7610, R155 ;  /* 0x00007610ff9b7816 */ /* 0x000fe4000000009b */
[----:B------:R-:W-:Y:S02]  /*8ec0*/  SEL R161, RZ, 0x10000, P5 ;  /* 0x00010000ffa17807 */ /* 0x000fe40002800000 */
[----:B------:R-:W-:Y:S01]  /*8ed0*/  ISETP.NE.AND P5, PT, R35, RZ, PT ;  /* 0x000000ff2300720c */ /* 0x000fe20003fa5270 */
[----:B------:R-:W-:Y:S01]  /*8ee0*/  FMUL.FTZ R155, R155, R156 ;  /* 0x0000009c9b9b7220 */ /* 0x000fe20000410000 */
[----:B------:R-:W-:-:S02]  /*8ef0*/  SEL R152, RZ, 0x1, P2 ;  /* 0x00000001ff987807 */ /* 0x000fc40001000000 */
[----:B------:R-:W-:Y:S01]  /*8f00*/  SEL R158, RZ, 0x1, P5 ;  /* 0x00000001ff9e7807 */ /* 0x000fe20002800000 */
[----:B------:R-:W-:Y:S01]  /*8f10*/  FMUL.FTZ R155, R155, c[0x0][0x1e8] ;  /* 0x00007a009b9b7a20 */ /* 0x000fe20000410000 */
[----:B------:R-:W-:Y:S01]  /*8f20*/  SEL R160, RZ, 0x100, P4 ;  /* 0x00000100ffa07807 */ /* 0x000fe20002000000 */
[----:B------:R-:W-:Y:S01]  /*8f30*/  IMAD.WIDE.U32 R152, R152, 0x1000000, RZ ;  /* 0x0100000098987825 */ /* 0x000fe200078e00ff */
[----:B------:R-:W-:Y:S02]  /*8f40*/  SEL R163, RZ, 0x1, P3 ;  /* 0x00000001ffa37807 */ /* 0x000fe40001800000 */
[----:B------:R-:W-:Y:S01]  /*8f50*/  IADD3 R168, R6, 0x180, RZ ;  /* 0x0000018006a87810 */ /* 0x000fe20007ffe0ff */
[----:B0-----:R-:W-:Y:S02]  /*8f60*/  FFMA.FTZ R34, R34, R249, 1.1641532182693481445e-10 ;  /* 0x2f00000022227423 */ /* 0x001fe400000100f9 */
[----:B------:R-:W-:-:S03]  /*8f70*/  IMAD.WIDE.U32 R158, R158, 0x100, RZ ;  /* 0x000001009e9e7825 */ /* 0x000fc600078e00ff */
[----:B------:R-:W-:Y:S01]  /*8f80*/  FSETP.GTU.FTZ.AND P2, PT, R34, c[0x0][0x1e4], PT ;  /* 0x0000790022007a0b */ /* 0x000fe20003f5c000 */
[CC--:B------:R-:W-:Y:S01]  /*8f90*/  @P0 IMAD.WIDE.U32 R164, R168.reuse, R250.reuse, c[0x0][0x180] ;  /* 0x00006000a8a40625 */ /* 0x0c0fe200078e00fa */
[----:B------:R-:W-:Y:S02]  /*8fa0*/  SEL R34, RZ, 0x1, P1 ;  /* 0x00000001ff227807 */ /* 0x000fe40000800000 */
[----:B------:R-:W-:Y:S01]  /*8fb0*/  SEL R154, RZ, 0x1000000, P2 ;  /* 0x01000000ff9a7807 */ /* 0x000fe20001000000 */
[----:B------:R-:W-:-:S03]  /*8fc0*/  IMAD.WIDE.U32 R166, R168, R250, c[0x0][0x170] ;  /* 0x00005c00a8a67625 */ /* 0x000fc600078e00fa */
[----:B------:R-:W-:Y:S01]  /*8fd0*/  LOP3.LUT R160, R160, R154, R161, 0xfe, !PT ;  /* 0x0000009aa0a07212 */ /* 0x000fe200078efea1 */
[----:B------:R-:W-:Y:S01]  /*8fe0*/  IMAD.WIDE.U32 R34, R34, 0x10000, RZ ;  /* 0x0001000022227825 */ /* 0x000fe200078e00ff */
[----:B------:R-:W-:Y:S02]  /*8ff0*/  FSEL R154, R155, RZ, !P2 ;  /* 0x000000ff9b9a7208 */ /* 0x000fe40005000000 */
[----:B------:R-:W-:Y:S01]  /*9000*/  LOP3.LUT R163, R153, R160, R163, 0xfe, !PT ;  /* 0x000000a099a37212 */ /* 0x000fe200078efea3 */
[----:B------:R-:W-:Y:S01]  /*9010*/  IMAD.WIDE.U32 R160, R162, R250, c[0x0][0x188] ;  /* 0x00006200a2a07625 */ /* 0x000fe200078e00fa */
[----:B------:R-:W-:Y:S02]  /*9020*/  LOP3.LUT R158, R158, R152, R34, 0xfe, !PT ;  /* 0x000000989e9e7212 */ /* 0x000fe400078efe22 */
[----:B------:R-:W-:Y:S01]  /*9030*/  @P0 PRMT R153, RZ, 0x7610, R39 ;  /* 0x00007610ff990816 */ /* 0x000fe20000000027 */
[----:B------:R-:W-:Y:S01]  /*9040*/  FMUL.FTZ R34, R203, R154 ;  /* 0x0000009acb227220 */ /* 0x000fe20000410000 */
[----:B------:R-:W-:-:S02]  /*9050*/  SEL R155, RZ, 0x1, P6 ;  /* 0x00000001ff9b7807 */ /* 0x000fc40003000000 */
[----:B------:R-:W-:Y:S01]  /*9060*/  F2FP.BF16.PACK_AB R154, R27, R26 ;  /* 0x0000001a1b9a723e */ /* 0x000fe200000010ff */
[----:B------:R-:W-:Y:S01]  /*9070*/  @P0 FADD.FTZ R34, R153, R34 ;  /* 0x0000002299220221 */ /* 0x000fe20000010000 */
[----:B------:R-:W-:Y:S02]  /*9080*/  LOP3.LUT R158, R158, R155, RZ, 0xfc, !PT ;  /* 0x0000009b9e9e7212 */ /* 0x000fe400078efcff */
        /* <DEDUP_REMOVED lines=21> */
.L_x_14538:
[----:B-1----:R-:W-:Y:S02]  /*91e0*/  MOV R35, R32 ;  /* 0x0000002000237202 */ /* 0x002fe40000000f00 */
.L_x_14539:
[----:B------:R-:W-:Y:S05]  /*91f0*/  BSYNC B0 ;  /* 0x0000000000007941 */ /* 0x000fea0003800000 */
.L_x_14537:
        /* <DEDUP_REMOVED lines=16> */
.L_x_14543:
[----:B------:R-:W-:Y:S05]  /*9300*/  BSYNC B1 ;  /* 0x0000000000017941 */ /* 0x000fea0003800000 */
.L_x_14542:
        /* <DEDUP_REMOVED lines=43> */
.L_x_14541:
[----:B------:R-:W-:Y:S05]  /*95c0*/  BSYNC B0 ;  /* 0x0000000000007941 */ /* 0x000fea0003800000 */
.L_x_14540:
[----:B------:R0:W1:Y:S01]  /*95d0*/  I2F.U32 R158, R35 ;  /* 0x00000023009e7306 */ /* 0x0000620000201000 */
[----:B-----5:R-:W-:Y:S01]  /*95e0*/  @P0 PRMT R160, RZ, 0x5410, R36 ;  /* 0x00005410ffa00816 */ /* 0x020fe20000000024 */
[----:B------:R-:W-:Y:S01]  /*95f0*/  BSSY B0, `(.L_x_14544) ;  /* 0x0000016000007945 */ /* 0x000fe20003800000 */
[----:B0-----:R-:W-:-:S05]  /*9600*/  PRMT R35, RZ, 0x5410, R152 ;  /* 0x00005410ff237816 */ /* 0x001fca0000000098 */
[----:B------:R-:W-:Y:S02]  /*9610*/  FMUL.FTZ R157, R35, R156 ;  /* 0x0000009c239d7220 */ /* 0x000fe40000410000 */
[----:B-1----:R-:W-:Y:S02]  /*9620*/  FFMA.FTZ R158, R158, R249, 1.1641532182693481445e-10 ;  /* 0x2f0000009e9e7423 */ /* 0x002fe400000100f9 */
[----:B------:R-:W-:-:S03]  /*9630*/  FMUL.FTZ R157, R157, c[0x0][0x1e8] ;  /* 0x00007a009d9d7a20 */ /* 0x000fc60000410000 */
[----:B------:R-:W-:Y:S02]  /*9640*/  FSETP.GTU.FTZ.AND P1, PT, R158, c[0x0][0x1e4], PT ;  /* 0x000079009e007a0b */ /* 0x000fe40003f3c000 */
[----:B------:R-:W-:Y:S02]  /*9650*/  IADD3 R158, R169, 0x1, RZ ;  /* 0x00000001a99e7810 */ /* 0x000fe40007ffe0ff */
        /* <DEDUP_REMOVED lines=14> */
.L_x_14545:
[----:B------:R-:W-:Y:S02]  /*9740*/  MOV R157, R32 ;  /* 0x00000020009d7202 */ /* 0x000fe40000000f00 */
.L_x_14546:
[----:B------:R-:W-:Y:S05]  /*9750*/  BSYNC B0 ;  /* 0x0000000000007941 */ /* 0x000fea0003800000 */
.L_x_14544:
        /* <DEDUP_REMOVED lines=16> */
.L_x_14550:
[----:B------:R-:W-:Y:S05]  /*9860*/  BSYNC B1 ;  /* 0x0000000000017941 */ /* 0x000fea0003800000 */
.L_x_14549:
        /* <DEDUP_REMOVED lines=44> */
.L_x_14548:
[----:B------:R-:W-:Y:S05]  /*9b30*/  BSYNC B0 ;  /* 0x0000000000007941 */ /* 0x000fea0003800000 */
.L_x_14547:
[----:B------:R0:W1:Y:S01]  /*9b40*/  I2F.U32 R160, R157 ;  /* 0x0000009d00a07306 */ /* 0x0000620000201000 */
[----:B------:R-:W-:Y:S01]  /*9b50*/  @P0 PRMT R162, RZ, 0x7610, R36 ;  /* 0x00007610ffa20816 */ /* 0x000fe20000000024 */
[----:B------:R-:W-:Y:S01]  /*9b60*/  BSSY B0, `(.L_x_14551) ;  /* 0x0000016000007945 */ /* 0x000fe20003800000 */
[----:B0-----:R-:W-:-:S05]  /*9b70*/  PRMT R157, RZ, 0x7610, R152 ;  /* 0x00007610ff9d7816 */ /* 0x001fca0000000098 */
[----:B------:R-:W-:Y:S02]  /*9b80*/  FMUL.FTZ R152, R157, R156 ;  /* 0x0000009c9d987220 */ /* 0x000fe40000410000 */
        /* <DEDUP_REMOVED lines=18> */
.L_x_14552:
[----:B------:R-:W-:Y:S02]  /*9cb0*/  IMAD.MOV.U32 R162, RZ, RZ, R32 ;  /* 0x000000ffffa27224 */ /* 0x000fe400078e0020 */
.L_x_14553:
[----:B------:R-:W-:Y:S05]  /*9cc0*/  BSYNC B0 ;  /* 0x0000000000007941 */ /* 0x000fea0003800000 */
.L_x_14551:
        /* <DEDUP_REMOVED lines=16> */
.L_x_14557:
[----:B------:R-:W-:Y:S05]  /*9dd0*/  BSYNC B1 ;  /* 0x0000000000017941 */ /* 0x000fea0003800000 */
.L_x_14556:
        /* <DEDUP_REMOVED lines=44> */
.L_x_14555:
[----:B------:R-:W-:Y:S05]  /*a0a0*/  BSYNC B0 ;  /* 0x0000000000007941 */ /* 0x000fea0003800000 */
.L_x_14554:
        /* <DEDUP_REMOVED lines=22> */
.L_x_14559:
[----:B------:R-:W-:Y:S02]  /*a210*/  IMAD.MOV.U32 R159, RZ, RZ, R32 ;  /* 0x000000ffff9f7224 */ /* 0x000fe400078e0020 */
.L_x_14560:
[----:B------:R-:W-:Y:S05]  /*a220*/  BSYNC B0 ;  /* 0x0000000000007941 */ /* 0x000fea0003800000 */
.L_x_14558:
        /* <DEDUP_REMOVED lines=16> */
.L_x_14564:
[----:B------:R-:W-:Y:S05]  /*a330*/  BSYNC B1 ;  /* 0x0000000000017941 */ /* 0x000fea0003800000 */
.L_x_14563:
        /* <DEDUP_REMOVED lines=44> */
.L_x_14562:
[----:B------:R-:W-:Y:S05]  /*a600*/  BSYNC B0 ;  /* 0x0000000000007941 */ /* 0x000fea0003800000 */
.L_x_14561:
        /* <DEDUP_REMOVED lines=22> */
.L_x_14566:
[----:B------:R-:W-:Y:S02]  /*a770*/  MOV R153, R32 ;  /* 0x0000002000997202 */ /* 0x000fe40000000f00 */
.L_x_14567:
[----:B------:R-:W-:Y:S05]  /*a780*/  BSYNC B0 ;  /* 0x0000000000007941 */ /* 0x000fea0003800000 */
.L_x_14565:
        /* <DEDUP_REMOVED lines=16> */
.L_x_14571:
[----:B------:R-:W-:Y:S05]  /*a890*/  BSYNC B1 ;  /* 0x0000000000017941 */ /* 0x000fea0003800000 */
.L_x_14570:
        /* <DEDUP_REMOVED lines=44> */
.L_x_14569:
[----:B------:R-:W-:Y:S05]  /*ab60*/  BSYNC B0 ;  /* 0x0000000000007941 */ /* 0x000fea0003800000 */
.L_x_14568:
        /* <DEDUP_REMOVED lines=22> */
.L_x_14573:
[----:B------:R-:W-:Y:S02]  /*acd0*/  IMAD.MOV.U32 R153, RZ, RZ, R32 ;  /* 0x000000ffff997224 */ /* 0x000fe400078e0020 */
.L_x_14574:
[----:B------:R-:W-:Y:S05]  /*ace0*/  BSYNC B0 ;  /* 0x0000000000007941 */ /* 0x000fea0003800000 */
.L_x_14572:
        /* <DEDUP_REMOVED lines=16> */
.L_x_14578:
[----:B------:R-:W-:Y:S05]  /*adf0*/  BSYNC B1 ;  /* 0x0000000000017941 */ /* 0x000fea0003800000 */
.L_x_14577:
        /* <DEDUP_REMOVED lines=44> */
.L_x_14576:
[----:B------:R-:W-:Y:S05]  /*b0c0*/  BSYNC B0 ;  /* 0x0000000000007941 */ /* 0x000fea0003800000 */
.L_x_14575:
        /* <DEDUP_REMOVED lines=22> */
.L_x_14580:
[----:B------:R-:W-:Y:S02]  /*b230*/  IMAD.MOV.U32 R153, RZ, RZ, R32 ;  /* 0x000000ffff997224 */ /* 0x000fe400078e0020 */
.L_x_14581:
[----:B------:R-:W-:Y:S05]  /*b240*/  BSYNC B0 ;  /* 0x0000000000007941 */ /* 0x000fea0003800000 */
.L_x_14579:
        /* <DEDUP_REMOVED lines=16> */
.L_x_14585:
[----:B------:R-:W-:Y:S05]  /*b350*/  BSYNC B1 ;  /* 0x0000000000017941 */ /* 0x000fea0003800000 */
.L_x_14584:
        /* <DEDUP_REMOVED lines=44> */
.L_x_14583:
[----:B------:R-:W-:Y:S05]  /*b620*/  BSYNC B0 ;  /* 0x0000000000007941 */ /* 0x000fea0003800000 */
.L_x_14582:
        /* <DEDUP_REMOVED lines=22> */
.L_x_14587:
[----:B------:R-:W-:Y:S02]  /*b790*/  MOV R153, R32 ;  /* 0x0000002000997202 */ /* 0x000fe40000000f00 */
.L_x_14588:
[----:B------:R-:W-:Y:S05]  /*b7a0*/  BSYNC B0 ;  /* 0x0000000000007941 */ /* 0x000fea0003800000 */
.L_x_14586:
        /* <DEDUP_REMOVED lines=18> */
.L_x_14592:
[----:B------:R-:W-:Y:S05]  /*b8d0*/  BSYNC B1 ;  /* 0x0000000000017941 */ /* 0x000fea0003800000 */
.L_x_14591:
        /* <DEDUP_REMOVED lines=44> */
.L_x_14590:
[----:B------:R-:W-:Y:S05]  /*bba0*/  BSYNC B0 ;  /* 0x0000000000007941 */ /* 0x000fea0003800000 */
.L_x_14589:
[----:B------:R-:W-:Y:S02]  /*bbb0*/  ISETP.NE.AND P6, PT, R163, RZ, PT ;  /* 0x000000ffa300720c */ /* 0x000fe40003fc5270 */
[----:B------:R-:W-:Y:S02]  /*bbc0*/  SEL R163, RZ, 0x10000, P5 ;  /* 0x00010000ffa37807 */ /* 0x000fe40002800000 */
[----:B------:R-:W-:Y:S02]  /*bbd0*/  ISETP.NE.AND P5, PT, R152, RZ, PT ;  /* 0x000000ff9800720c */ /* 0x000fe40003fa5270 */
[----:B------:R-:W0:Y:S01]  /*bbe0*/  I2F.U32 R152, R153 ;  /* 0x0000009900987306 */ /* 0x000e220000201000 */
[----:B------:R-:W-:Y:S02]  /*bbf0*/  SEL R170, RZ, 0x100, P4 ;  /* 0x00000100ffaa7807 */ /* 0x000fe40002000000 */
[----:B------:R-:W-:-:S02]  /*bc00*/  PRMT R155, RZ, 0x7610, R155 ;  /* 0x00007610ff9b7816 */ /* 0x000fc4000000009b */
[----:B------:R-:W-:Y:S02]  /*bc10*/  SEL R164, RZ, 0x1, P5 ;  /* 0x00000001ffa47807 */ /* 0x000fe40002800000 */
[----:B------:R-:W-:Y:S01]  /*bc20*/  SEL R167, RZ, 0x1, P3 ;  /* 0x00000001ffa77807 */ /* 0x000fe20001800000 */
[----:B------:R-:W-:Y:S01]  /*bc30*/  FMUL.FTZ R155, R155, R156 ;  /* 0x0000009c9b9b7220 */ /* 0x000fe20000410000 */
[----:B------:R-:W-:Y:S01]  /*bc40*/  SEL R171, RZ, 0x1, P6 ;  /* 0x00000001ffab7807 */ /* 0x000fe20003000000 */
[----:B------:R-:W-:Y:S01]  /*bc50*/  IMAD.WIDE.U32 R164, R164, 0x100, RZ ;  /* 0x00000100a4a47825 */ /* 0x000fe200078e00ff */
[----:B------:R-:W-:-:S03]  /*bc60*/  IADD3 R174, R6, 0x200, RZ ;  /* 0x0000020006ae7810 */ /* 0x000fc60007ffe0ff */
[----:B------:R-:W-:Y:S02]  /*bc70*/  FMUL.FTZ R155, R155, c[0x0][0x1e8] ;  /* 0x00007a009b9b7a20 */ /* 0x000fe40000410000 */
[----:B0-----:R-:W-:-:S05]  /*bc80*/  FFMA.FTZ R152, R152, R249, 1.1641532182693481445e-10 ;  /* 0x2f00000098987423 */ /* 0x001fca00000100f9 */
[----:B------:R-:W-:Y:S02]  /*bc90*/  FSETP.GTU.FTZ.AND P4, PT, R152, c[0x0][0x1e4], PT ;  /* 0x0000790098007a0b */ /* 0x000fe40003f9c000 */
[----:B------:R-:W-:Y:S02]  /*bca0*/  SEL R152, RZ, 0x1, P2 ;  /* 0x00000001ff987807 */ /* 0x000fe40001000000 */
[----:B------:R-:W-:Y:S02]  /*bcb0*/  SEL R154, RZ, 0x1000000, P4 ;  /* 0x01000000ff9a7807 */ /* 0x000fe40002000000 */
[----:B------:R-:W-:Y:S01]  /*bcc0*/  FSEL R166, R155, RZ, !P4 ;  /* 0x000000ff9ba67208 */ /* 0x000fe20006000000 */
[----:B------:R-:W-:Y:S01]  /*bcd0*/  IMAD.WIDE.U32 R152, R152, 0x1000000, RZ ;  /* 0x0100000098987825 */ /* 0x000fe200078e00ff */
[----:B------:R-:W-:Y:S02]  /*bce0*/  LOP3.LUT R170, R170, R154, R163, 0xfe, !PT ;  /* 0x0000009aaaaa7212 */ /* 0x000fe400078efea3 */
[----:B------:R-:W-:Y:S01]  /*bcf0*/  SEL R154, RZ, 0x1, P1 ;  /* 0x00000001ff9a7807 */ /* 0x000fe20000800000 */
[----:B------:R-:W-:Y:S01]  /*bd00*/  FMUL.FTZ R163, R67, R166 ;  /* 0x000000a643a37220 */ /* 0x000fe20000410000 */
[----:B------:R-:W-:Y:S01]  /*bd10*/  LOP3.LUT R153, R153, R170, R167, 0xfe, !PT ;  /* 0x000000aa99997212 */ /* 0x000fe200078efea7 */
[----:B------:R-:W-:-:S04]  /*bd20*/  IMAD.WIDE.U32 R166, R168, R250, c[0x0][0x188] ;  /* 0x00006200a8a67625 */ /* 0x000fc800078e00fa */
[----:B------:R-:W-:-:S05]  /*bd30*/  IMAD.WIDE.U32 R154, R154, 0x10000, RZ ;  /* 0x000100009a9a7825 */ /* 0x000fca00078e00ff */
[----:B------:R-:W-:Y:S02]  /*bd40*/  LOP3.LUT R164, R164, R152, R154, 0xfe, !PT ;  /* 0x00000098a4a47212 */ /* 0x000fe400078efe9a */
[----:B------:R-:W-:Y:S02]  /*bd50*/  @P0 PRMT R152, RZ, 0x7610, R39 ;  /* 0x00007610ff980816 */ /* 0x000fe40000000027 */
[----:B------:R-:W-:Y:S02]  /*bd60*/  LOP3.LUT R165, R165, R153, R155, 0xfe, !PT ;  /* 0x00000099a5a57212 */ /* 0x000fe400078efe9b */
[----:B------:R-:W-:Y:S01]  /*bd70*/  F2FP.BF16.PACK_AB R154, R161, R160 ;  /* 0x000000a0a19a723e */ /* 0x000fe200000010ff */
[----:B------:R-:W-:Y:S01]  /*bd80*/  @P0 FADD.FTZ R163, R152, R163 ;  /* 0x000000a398a30221 */ /* 0x000fe20000010000 */
[----:B------:R-:W-:Y:S02]  /*bd90*/  F2FP.BF16.PACK_AB R153, R159, R158 ;  /* 0x0000009e9f99723e */ /* 0x000fe400000010ff */
[----:B------:R-:W-:-:S02]  /*bda0*/  F2FP.BF16.PACK_AB R152, R157, R35 ;  /* 0x000000239d98723e */ /* 0x000fc400000010ff */
[----:B------:R-:W-:Y:S02]  /*bdb0*/  F2FP.BF16.PACK_AB R155, R163, R162 ;  /* 0x000000a2a39b723e */ /* 0x000fe400000010ff */
[----:B------:R-:W-:-:S03]  /*bdc0*/  LOP3.LUT R164, R164, R171, RZ, 0xfc, !PT ;  /* 0x000000aba4a47212 */ /* 0x000fc600078efcff */
[----:B------:R0:W-:Y:S02]  /*bdd0*/  STG.E.128 [R166.64], R152 ;  /* 0x00000098a6007986 */ /* 0x0001e4000c101d06 */
[----:B0-----:R-:W-:-:S04]  /*bde0*/  IMAD.WIDE.U32 R152, R168, R251, c[0x0][0x190] ;  /* 0x00006400a8987625 */ /* 0x001fc800078e00fb */
[CC--:B------:R-:W-:Y:S01]  /*bdf0*/  @P0 IMAD.WIDE.U32 R154, R174.reuse, R250.reuse, c[0x0][0x180] ;  /* 0x00006000ae9a0625 */ /* 0x0c0fe200078e00fa */
[----:B------:R0:W-:Y:S03]  /*be00*/  STG.E.64 [R152.64], R164 ;  /* 0x000000a498007986 */ /* 0x0001e6000c101b06 */
[----:B------:R-:W-:Y:S01]  /*be10*/  IMAD.WIDE.U32 R166, R174, R250, c[0x0][0x170] ;  /* 0x00005c00aea67625 */ /* 0x000fe200078e00fa */
[----:B------:R0:W5:Y:S04]  /*be20*/  @P0 LDG.E.128 R36, [R154.64] ;  /* 0x000000069a240981 */ /* 0x000168000c1e1d00 */
[----:B0-----:R0:W5:Y:S01]  /*be30*/  LDG.E.128 R152, [R166.64] ;  /* 0x00000006a6987981 */ /* 0x001162000c1e1d00 */
        /* <DEDUP_REMOVED lines=12> */
.L_x_14594:
[----:B0-----:R-:W-:Y:S02]  /*bf00*/  IMAD.MOV.U32 R170, RZ, RZ, R32 ;  /* 0x000000ffffaa7224 */ /* 0x001fe400078e0020 */
.L_x_14595:
[----:B------:R-:W-:Y:S05]  /*bf10*/  BSYNC B0 ;  /* 0x0000000000007941 */ /* 0x000fea0003800000 */
.L_x_14593:
        /* <DEDUP_REMOVED lines=16> */
.L_x_14599:
[----:B------:R-:W-:Y:S05]  /*c020*/  BSYNC B1 ;  /* 0x0000000000017941 */ /* 0x000fea0003800000 */
.L_x_14598:
        /* <DEDUP_REMOVED lines=44> */
.L_x_14597:
[----:B------:R-:W-:Y:S05]  /*c2f0*/  BSYNC B0 ;  /* 0x0000000000007941 */ /* 0x000fea0003800000 */
.L_x_14596:
[----:B------:R-:W0:Y:S01]  /*c300*/  I2F.U32 R164, R170 ;  /* 0x000000aa00a47306 */ /* 0x000e220000201000 */
[----:B-----5:R-:W-:Y:S01]  /*c310*/  PRMT R165, RZ, 0x5410, R152 ;  /* 0x00005410ffa57816 */ /* 0x020fe20000000098 */
[----:B------:R-:W-:Y:S01]  /*c320*/  BSSY B0, `(.L_x_14600) ;  /* 0x0000016000007945 */ /* 0x000fe20003800000 */
[----:B------:R-:W-:-:S03]  /*c330*/  IADD3 R166, R168, 0x1, RZ ;  /* 0x00000001a8a67810 */ /* 0x000fc60007ffe0ff */
        /* <DEDUP_REMOVED lines=19> */
.L_x_14601:
[----:B------:R-:W-:Y:S02]  /*c470*/  IMAD.MOV.U32 R165, RZ, RZ, R32 ;  /* 0x000000ffffa57224 */ /* 0x000fe400078e0020 */
.L_x_14602:
[----:B------:R-:W-:Y:S05]  /*c480*/  BSYNC B0 ;  /* 0x0000000000007941 */ /* 0x000fea0003800000 */
.L_x_14600:
        /* <DEDUP_REMOVED lines=16> */
.L_x_14606:
[----:B------:R-:W-:Y:S05]  /*c590*/  BSYNC B1 ;  /* 0x0000000000017941 */ /* 0x000fea0003800000 */
.L_x_14605:
        /* <DEDUP_REMOVED lines=44> */
.L_x_14604:
[----:B------:R-:W-:Y:S05]  /*c860*/  BSYNC B0 ;  /* 0x0000000000007941 */ /* 0x000fea0003800000 */
.L_x_14603:
        /* <DEDUP_REMOVED lines=23> */
.L_x_14608:
[----:B------:R-:W-:Y:S02]  /*c9e0*/  MOV R170, R32 ;  /* 0x0000002000aa7202 */ /* 0x000fe40000000f00 */
.L_x_14609:
[----:B------:R-:W-:Y:S05]  /*c9f0*/  BSYNC B0 ;  /* 0x0000000000007941 */ /* 0x000fea0003800000 */
.L_x_14607:
        /* <DEDUP_REMOVED lines=16> */
.L_x_14613:
[----:B------:R-:W-:Y:S05]  /*cb00*/  BSYNC B1 ;  /* 0x0000000000017941 */ /* 0x000fea0003800000 */
.L_x_14612:
        /* <DEDUP_REMOVED lines=44> */
.L_x_14611:
[----:B------:R-:W-:Y:S05]  /*cdd0*/  BSYNC B0 ;  /* 0x0000000000007941 */ /* 0x000fea0003800000 */
.L_x_14610:
        /* <DEDUP_REMOVED lines=22> */
.L_x_14615:
[----:B------:R-:W-:Y:S02]  /*cf40*/  IMAD.MOV.U32 R167, RZ, RZ, R32 ;  /* 0x000000ffffa77224 */ /* 0x000fe400078e0020 */
.L_x_14616:
[----:B------:R-:W-:Y:S05]  /*cf50*/  BSYNC B0 ;  /* 0x0000000000007941 */ /* 0x000fea0003800000 */
.L_x_14614:
        /* <DEDUP_REMOVED lines=16> */
.L_x_14620:
[----:B------:R-:W-:Y:S05]  /*d060*/  BSYNC B1 ;  /* 0x0000000000017941 */ /* 0x000fea0003800000 */
.L_x_14619:
        /* <DEDUP_REMOVED lines=44> */
.L_x_14618:
[----:B------:R-:W-:Y:S05]  /*d330*/  BSYNC B0 ;  /* 0x0000000000007941 */ /* 0x000fea0003800000 */
.L_x_14617:
        /* <DEDUP_REMOVED lines=22> */
.L_x_14622:
[----:B------:R-:W-:Y:S02]  /*d4a0*/  IMAD.MOV.U32 R153, RZ, RZ, R32 ;  /* 0x000000ffff997224 */ /* 0x000fe400078e0020 */
.L_x_14623:
[----:B------:R-:W-:Y:S05]  /*d4b0*/  BSYNC B0 ;  /* 0x0000000000007941 */ /* 0x000fea0003800000 */
.L_x_14621:
        /* <DEDUP_REMOVED lines=16> */
.L_x_14627:
[----:B------:R-:W-:Y:S05]  /*d5c0*/  BSYNC B1 ;  /* 0x0000000000017941 */ /* 0x000fea0003800000 */
.L_x_14626:
        /* <DEDUP_REMOVED lines=44> */
.L_x_14625:
[----:B------:R-:W-:Y:S05]  /*d890*/  BSYNC B0 ;  /* 0x0000000000007941 */ /* 0x000fea0003800000 */
.L_x_14624:
        /* <DEDUP_REMOVED lines=22> */
.L_x_14629:
[----:B------:R-:W-:Y:S02]  /*da00*/  MOV R153, R32 ;  /* 0x0000002000997202 */ /* 0x000fe40000000f00 */
.L_x_14630:
[----:B------:R-:W-:Y:S05]  /*da10*/  BSYNC B0 ;  /* 0x0000000000007941 */ /* 0x000fea0003800000 */
.L_x_14628:
        /* <DEDUP_REMOVED lines=16> */
.L_x_14634:
[----:B------:R-:W-:Y:S05]  /*db20*/  BSYNC B1 ;  /* 0x0000000000017941 */ /* 0x000fea0003800000 */
.L_x_14633:
        /* <DEDUP_REMOVED lines=44> */
.L_x_14632:
[----:B------:R-:W-:Y:S05]  /*ddf0*/  BSYNC B0 ;  /* 0x0000000000007941 */ /* 0x000fea0003800000 */
.L_x_14631:
        /* <DEDUP_REMOVED lines=22> */
.L_x_14636:
[----:B------:R-:W-:Y:S02]  /*df60*/  IMAD.MOV.U32 R153, RZ, RZ, R32 ;  /* 0x000000ffff997224 */ /* 0x000fe400078e0020 */
.L_x_14637:
[----:B------:R-:W-:Y:S05]  /*df70*/  BSYNC B0 ;  /* 0x0000000000007941 */ /* 0x000fea0003800000 */
.L_x_14635:
        /* <DEDUP_REMOVED lines=16> */
.L_x_14641:
[----:B------:R-:W-:Y:S05]  /*e080*/  BSYNC B1 ;  /* 0x0000000000017941 */ /* 0x000fea0003800000 */
.L_x_14640:
        /* <DEDUP_REMOVED lines=44> */
.L_x_14639:
[----:B------:R-:W-:Y:S05]  /*e350*/  BSYNC B0 ;  /* 0x0000000000007941 */ /* 0x000fea0003800000 */
.L_x_14638:
        /* <DEDUP_REMOVED lines=22> */
.L_x_14643:
[----:B------:R-:W-:Y:S02]  /*e4c0*/  IMAD.MOV.U32 R153, RZ, RZ, R32 ;  /* 0x000000ffff997224 */ /* 0x000fe400078e0020 */
.L_x_14644:
[----:B------:R-:W-:Y:S05]  /*e4d0*/  BSYNC B0 ;  /* 0x0000000000007941 */ /* 0x000fea0003800000 */
.L_x_14642:
        /* <DEDUP_REMOVED lines=18> */
.L_x_14648:
[----:B------:R-:W-:Y:S05]  /*e600*/  BSYNC B1 ;  /* 0x0000000000017941 */ /* 0x000fea0003800000 */
.L_x_14647:
        /* <DEDUP_REMOVED lines=44> */
.L_x_14646:
[----:B------:R-:W-:Y:S05]  /*e8d0*/  BSYNC B0 ;  /* 0x0000000000007941 */ /* 0x000fea0003800000 */
.L_x_14645:
[----:B------:R-:W-:Y:S01]  /*e8e0*/  SEL R178, RZ, 0x10000, P5 ;  /* 0x00010000ffb27807 */ /* 0x000fe20002800000 */
[----:B------:R-:W-:Y:S01]  /*e8f0*/  IMAD.WIDE.U32 R172, R174, R250, c[0x0][0x188] ;  /* 0x00006200aeac7625 */ /* 0x000fe200078e00fa */
[----:B------:R-:W-:Y:S02]  /*e900*/  ISETP.NE.AND P5, PT, R152, RZ, PT ;  /* 0x000000ff9800720c */ /* 0x000fe40003fa5270 */
[----:B------:R0:W1:Y:S01]  /*e910*/  I2F.U32 R152, R153 ;  /* 0x0000009900987306 */ /* 0x0000620000201000 */
[----:B------:R-:W-:-:S02]  /*e920*/  PRMT R155, RZ, 0x7610, R155 ;  /* 0x00007610ff9b7816 */ /* 0x000fc4000000009b */
[----:B------:R-:W-:Y:S02]  /*e930*/  SEL R177, RZ, 0x100, P4 ;  /* 0x00000100ffb17807 */ /* 0x000fe40002000000 */
[----:B------:R-:W-:Y:S01]  /*e940*/  ISETP.NE.AND P6, PT, R171, RZ, PT ;  /* 0x000000ffab00720c */ /* 0x000fe20003fc5270 */
[----:B------:R-:W-:Y:S01]  /*e950*/  FMUL.FTZ R155, R155, R156 ;  /* 0x0000009c9b9b7220 */ /* 0x000fe20000410000 */
[----:B------:R-:W-:Y:S02]  /*e960*/  F2FP.BF16.PACK_AB R154, R169, R168 ;  /* 0x000000a8a99a723e */ /* 0x000fe400000010ff */
[----:B0-----:R-:W-:Y:S01]  /*e970*/  F2FP.BF16.PACK_AB R153, R167, R166 ;  /* 0x000000a6a799723e */ /* 0x001fe200000010ff */
[----:B------:R-:W-:Y:S01]  /*e980*/  FMUL.FTZ R155, R155, c[0x0][0x1e8] ;  /* 0x00007a009b9b7a20 */ /* 0x000fe20000410000 */
[----:B------:R-:W-:Y:S02]  /*e990*/  SEL R176, RZ, 0x1, P2 ;  /* 0x00000001ffb07807 */ /* 0x000fe40001000000 */
[----:B------:R-:W-:Y:S01]  /*e9a0*/  IADD3 R182, R6, 0x280, RZ ;  /* 0x0000028006b67810 */ /* 0x000fe20007ffe0ff */
[----:B-1----:R-:W-:-:S05]  /*e9b0*/  FFMA.FTZ R152, R152, R249, 1.1641532182693481445e-10 ;  /* 0x2f00000098987423 */ /* 0x002fca00000100f9 */
[----:B------:R-:W-:-:S04]  /*e9c0*/  FSETP.GTU.FTZ.AND P4, PT, R152, c[0x0][0x1e4], PT ;  /* 0x0000790098007a0b */ /* 0x000fc80003f9c000 */
[----:B------:R-:W-:Y:S02]  /*e9d0*/  FSEL R152, R155, RZ, !P4 ;  /* 0x000000ff9b987208 */ /* 0x000fe40006000000 */
[----:B------:R-:W-:-:S03]  /*e9e0*/  SEL R179, RZ, 0x1000000, P4 ;  /* 0x01000000ffb37807 */ /* 0x000fc60002000000 */
[----:B------:R-:W-:Y:S01]  /*e9f0*/  FMUL.FTZ R171, R59, R152 ;  /* 0x000000983bab7220 */ /* 0x000fe20000410000 */
[----:B------:R-:W-:Y:S02]  /*ea00*/  @P0 PRMT R152, RZ, 0x7610, R39 ;  /* 0x00007610ff980816 */ /* 0x000fe40000000027 */
[----:B------:R-:W-:Y:S02]  /*ea10*/  LOP3.LUT R177, R177, R179, R178, 0xfe, !PT ;  /* 0x000000b3b1b17212 */ /* 0x000fe400078efeb2 */
[----:B------:R-:W-:Y:S01]  /*ea20*/  SEL R179, RZ, 0x1, P3 ;  /* 0x00000001ffb37807 */ /* 0x000fe20001800000 */
[----:B------:R-:W-:Y:S01]  /*ea30*/  @P0 FADD.FTZ R171, R152, R171 ;  /* 0x000000ab98ab0221 */ /* 0x000fe20000010000 */
[----:B------:R-:W-:-:S04]  /*ea40*/  F2FP.BF16.PACK_AB R152, R165, R164 ;  /* 0x000000a4a598723e */ /* 0x000fc800000010ff */
[----:B------:R-:W-:-:S05]  /*ea50*/  F2FP.BF16.PACK_AB R155, R171, R170 ;  /* 0x000000aaab9b723e */ /* 0x000fca00000010ff */
[----:B------:R0:W-:Y:S02]  /*ea60*/  STG.E.128 [R172.64], R152 ;  /* 0x00000098ac007986 */ /* 0x0001e4000c101d06 */
[----:B0-----:R-:W-:Y:S01]  /*ea70*/  IMAD.WIDE.U32 R152, R176, 0x1000000, RZ ;  /* 0x01000000b0987825 */ /* 0x001fe200078e00ff */
[----:B------:R-:W-:-:S04]  /*ea80*/  SEL R176, RZ, 0x1, P1 ;  /* 0x00000001ffb07807 */ /* 0x000fc80000800000 */
[----:B------:R-:W-:Y:S01]  /*ea90*/  LOP3.LUT R179, R153, R177, R179, 0xfe, !PT ;  /* 0x000000b199b37212 */ /* 0x000fe200078efeb3 */
[----:B------:R-:W-:Y:S01]  /*eaa0*/  IMAD.WIDE.U32 R154, R176, 0x10000, RZ ;  /* 0x00010000b09a7825 */ /* 0x000fe200078e00ff */
[----:B------:R-:W-:Y:S02]  /*eab0*/  SEL R177, RZ, 0x1, P5 ;  /* 0x00000001ffb17807 */ /* 0x000fe40002800000 */
[----:B------:R-:W-:-:S03]  /*eac0*/  SEL R153, RZ, 0x1, P6 ;  /* 0x00000001ff997807 */ /* 0x000fc60003000000 */
[----:B------:R-:W-:-:S05]  /*ead0*/  IMAD.WIDE.U32 R172, R177, 0x100, RZ ;  /* 0x00000100b1ac7825 */ /* 0x000fca00078e00ff */
[----:B------:R-:W-:Y:S02]  /*eae0*/  LOP3.LUT R152, R172, R152, R154, 0xfe, !PT ;  /* 0x00000098ac987212 */ /* 0x000fe400078efe9a */
[----:B------:R-:W-:Y:S02]  /*eaf0*/  LOP3.LUT R155, R173, R179, R155, 0xfe, !PT ;  /* 0x000000b3ad9b7212 */ /* 0x000fe400078efe9b */
[----:B------:R-:W-:Y:S01]  /*eb00*/  LOP3.LUT R154, R152, R153, RZ, 0xfc, !PT ;  /* 0x00000099989a7212 */ /* 0x000fe200078efcff */
[----:B------:R-:W-:-:S05]  /*eb10*/  IMAD.WIDE.U32 R152, R174, R251, c[0x0][0x190] ;  /* 0x00006400ae987625 */ /* 0x000fca00078e00fb */
[----:B------:R0:W-:Y:S02]  /*eb20*/  STG.E.64 [R152.64], R154 ;  /* 0x0000009a98007986 */ /* 0x0001e4000c101b06 */
[----:B0-----:R-:W-:-:S04]  /*eb30*/  @P0 IMAD.WIDE.U32 R152, R182, R250, c[0x0][0x180] ;  /* 0x00006000b6980625 */ /* 0x001fc800078e00fa */
[----:B------:R-:W-:Y:S01]  /*eb40*/  IMAD.WIDE.U32 R154, R182, R250, c[0x0][0x170] ;  /* 0x00005c00b69a7625 */ /* 0x000fe200078e00fa */
[----:B------:R0:W5:Y:S05]  /*eb50*/  @P0 LDG.E.128 R36, [R152.64] ;  /* 0x0000000698240981 */ /* 0x00016a000c1e1d00 */
[----:B0-----:R-:W5:Y:S01]  /*eb60*/  LDG.E.128 R152, [R154.64] ;  /* 0x000000069a987981 */ /* 0x001f62000c1e1d00 */
        /* <DEDUP_REMOVED lines=12> */
.L_x_14650:
[----:B------:R-:W-:Y:S02]  /*ec30*/  MOV R176, R32 ;  /* 0x0000002000b07202 */ /* 0x000fe40000000f00 */
.L_x_14651:
[----:B------:R-:W-:Y:S05]  /*ec40*/  BSYNC B0 ;  /* 0x0000000000007941 */ /* 0x000fea0003800000 */
.L_x_14649:
        /* <DEDUP_REMOVED lines=16> */
.L_x_14655:
[----:B------:R-:W-:Y:S05]  /*ed50*/  BSYNC B1 ;  /* 0x0000000000017941 */ /* 0x000fea0003800000 */
.L_x_14654:
        /* <DEDUP_REMOVED lines=44> */
.L_x_14653:
[----:B------:R-:W-:Y:S05]  /*f020*/  BSYNC B0 ;  /* 0x0000000000007941 */ /* 0x000fea0003800000 */
.L_x_14652:
        /* <DEDUP_REMOVED lines=24> */
.L_x_14657:
[----:B------:R-:W-:Y:S02]  /*f1b0*/  IMAD.MOV.U32 R173, RZ, RZ, R32 ;  /* 0x000000ffffad7224 */ /* 0x000fe400078e0020 */
.L_x_14658:
[----:B------:R-:W-:Y:S05]  /*f1c0*/  BSYNC B0 ;  /* 0x0000000000007941 */ /* 0x000fea0003800000 */
.L_x_14656:
        /* <DEDUP_REMOVED lines=16> */
.L_x_14662:
[----:B------:R-:W-:Y:S05]  /*f2d0*/  BSYNC B1 ;  /* 0x0000000000017941 */ /* 0x000fea0003800000 */
.L_x_14661:
        /* <DEDUP_REMOVED lines=44> */
.L_x_14660:
[----:B------:R-:W-:Y:S05]  /*f5a0*/  BSYNC B0 ;  /* 0x0000000000007941 */ /* 0x000fea0003800000 */
.L_x_14659:
[----:B------:R0:W1:Y:S01]  /*f5b0*/  I2F.U32 R174, R173 ;  /* 0x000000ad00ae7306 */ /* 0x0000620000201000 */
[----:B------:R-:W-:Y:S01]  /*f5c0*/  LOP3.LUT R18, R18, 0xfffffffd, RZ, 0xc0, !PT ;  /* 0xfffffffd12127812 */ /* 0x000fe200078ec0ff */
[----:B------:R-:W-:Y:S01]  /*f5d0*/  BSSY B0, `(.L_x_14663) ;  /* 0x0000017000007945 */ /* 0x000fe20003800000 */
[----:B------:R-:W-:Y:S02]  /*f5e0*/  IADD3 R176, R175, 0x1, RZ ;  /* 0x00000001afb07810 */ /* 0x000fe40007ffe0ff */
[----:B0-----:R-:W-:-:S05]  /*f5f0*/  PRMT R173, RZ, 0x7610, R152 ;  /* 0x00007610ffad7816 */ /* 0x001fca0000000098 */
[----:B------:R-:W-:Y:S02]  /*f600*/  FMUL.FTZ R152, R173, R156 ;  /* 0x0000009cad987220 */ /* 0x000fe40000410000 */
[----:B-1----:R-:W-:Y:S02]  /*f610*/  FFMA.FTZ R174, R174, R249, 1.1641532182693481445e-10 ;  /* 0x2f000000aeae7423 */ /* 0x002fe400000100f9 */
[----:B------:R-:W-:-:S03]  /*f620*/  FMUL.FTZ R152, R152, c[0x0][0x1e8] ;  /* 0x00007a0098987a20 */ /* 0x000fc60000410000 */
        /* <DEDUP_REMOVED lines=16> */
.L_x_14664:
[----:B------:R-:W-:Y:S02]  /*f730*/  IMAD.MOV.U32 R152, RZ, RZ, R32 ;  /* 0x000000ffff987224 */ /* 0x000fe400078e0020 */
.L_x_14665:
[----:B------:R-:W-:Y:S05]  /*f740*/  BSYNC B0 ;  /* 0x0000000000007941 */ /* 0x000fea0003800000 */
.L_x_14663:
        /* <DEDUP_REMOVED lines=16> */
.L_x_14669:
[----:B------:R-:W-:Y:S05]  /*f850*/  BSYNC B1 ;  /* 0x0000000000017941 */ /* 0x000fea0003800000 */
.L_x_14668:
        /* <DEDUP_REMOVED lines=44> */
.L_x_14667:
[----:B------:R-:W-:Y:S05]  /*fb20*/  BSYNC B0 ;  /* 0x0000000000007941 */ /* 0x000fea0003800000 */
.L_x_14666:
        /* <DEDUP_REMOVED lines=22> */
.L_x_14671:
[----:B------:R-:W-:Y:S02]  /*fc90*/  MOV R152, R32 ;  /* 0x0000002000987202 */ /* 0x000fe40000000f00 */
.L_x_14672:
[----:B------:R-:W-:Y:S05]  /*fca0*/  BSYNC B0 ;  /* 0x0000000000007941 */ /* 0x000fea0003800000 */
.L_x_14670:
        /* <DEDUP_REMOVED lines=16> */
.L_x_14676:
[----:B------:R-:W-:Y:S05]  /*fdb0*/  BSYNC B1 ;  /* 0x0000000000017941 */ /* 0x000fea0003800000 */
.L_x_14675:
        /* <DEDUP_REMOVED lines=44> */
.L_x_14674:
[----:B------:R-:W-:Y:S05]  /*10080*/  BSYNC B0 ;  /* 0x0000000000007941 */ /* 0x000fea0003800000 */
.L_x_14673:
        /* <DEDUP_REMOVED lines=22> */
.L_x_14678:
[----:B------:R-:W-:Y:S02]  /*101f0*/  IMAD.MOV.U32 R178, RZ, RZ, R32 ;  /* 0x000000ffffb27224 */ /* 0x000fe400078e0020 */
.L_x_14679:
[----:B------:R-:W-:Y:S05]  /*10200*/  BSYNC B0 ;  /* 0x0000000000007941 */ /* 0x000fea0003800000 */
.L_x_14677:
        /* <DEDUP_REMOVED lines=16> */
.L_x_14683:
[----:B------:R-:W-:Y:S05]  /*10310*/  BSYNC B1 ;  /* 0x0000000000017941 */ /* 0x000fea0003800000 */
.L_x_14682:
        /* <DEDUP_REMOVED lines=42> */
[----:B------:R-:W-:Y:S02]  /*105c0*/  LOP3.LUT R31, R153, UR26, R176, 0x96, !PT ;  /* 0x0000001a991f7c12 */ /* 0x000fe4000f8e96b0 */
[----:B------:R-:W-:Y:S02]  /*105d0*/  MOV R190, R152 ;  /* 0x0000009800be7202 */ /* 0x000fe40000000f00 */
.L_x_14681:
[----:B------:R-:W-:Y:S05]  /*105e0*/  BSYNC B0 ;  /* 0x0000000000007941 */ /* 0x000fea0003800000 */
.L_x_14680:
[----:B------:R0:W1:Y:S01]  /*105f0*/  I2F.U32 R152, R178 ;  /* 0x000000b200987306 */ /* 0x0000620000201000 */
[----:B------:R-:W-:Y:S01]  /*10600*/  PRMT R153, RZ, 0x5410, R154 ;  /* 0x00005410ff997816 */ /* 0x000fe2000000009a */
[----:B------:R-:W-:Y:S01]  /*10610*/  BSSY B0, `(.L_x_14684) ;  /* 0x0000015000007945 */ /* 0x000fe20003800000 */
[----:B------:R-:W-:-:S03]  /*10620*/  ISETP.NE.AND P4, PT, R179, 0x1, PT ;  /* 0x00000001b300780c */ /* 0x000fc60003f85270 */
[----:B------:R-:W-:Y:S01]  /*10630*/  FMUL.FTZ R153, R153, R156 ;  /* 0x0000009c99997220 */ /* 0x000fe20000410000 */
[----:B0-----:R-:W-:-:S03]  /*10640*/  IADD3 R178, R179, 0x1, RZ ;  /* 0x00000001b3b27810 */ /* 0x001fc60007ffe0ff */
        /* <DEDUP_REMOVED lines=16> */
.L_x_14685:
[----:B------:R-:W-:Y:S02]  /*10750*/  IMAD.MOV.U32 R177, RZ, RZ, R32 ;  /* 0x000000ffffb17224 */ /* 0x000fe400078e0020 */
.L_x_14686:
[----:B------:R-:W-:Y:S05]  /*10760*/  BSYNC B0 ;  /* 0x0000000000007941 */ /* 0x000fea0003800000 */
.L_x_14684:
        /* <DEDUP_REMOVED lines=16> */
.L_x_14690:
[----:B------:R-:W-:Y:S05]  /*10870*/  BSYNC B1 ;  /* 0x0000000000017941 */ /* 0x000fea0003800000 */
.L_x_14689:
        /* <DEDUP_REMOVED lines=44> */
.L_x_14688:
[----:B------:R-:W-:Y:S05]  /*10b40*/  BSYNC B0 ;  /* 0x0000000000007941 */ /* 0x000fea0003800000 */
.L_x_14687:
[----:B------:R-:W0:Y:S01]  /*10b50*/  I2F.U32 R152, R177 ;  /* 0x000000b100987306 */ /* 0x000e220000201000 */
[----:B------:R-:W-:Y:S01]  /*10b60*/  PRMT R153, RZ, 0x7610, R154 ;  /* 0x00007610ff997816 */ /* 0x000fe2000000009a */
[----:B------:R-:W-:Y:S01]  /*10b70*/  BSSY B0, `(.L_x_14691) ;  /* 0x0000015000007945 */ /* 0x000fe20003800000 */
[----:B------:R-:W-:-:S03]  /*10b80*/  ISETP.NE.AND P5, PT, R178, 0x1, PT ;  /* 0x00000001b200780c */ /* 0x000fc60003fa5270 */
        /* <DEDUP_REMOVED lines=18> */
.L_x_14692:
[----:B------:R-:W-:Y:S02]  /*10cb0*/  MOV R154, R32 ;  /* 0x00000020009a7202 */ /* 0x000fe40000000f00 */
.L_x_14693:
[----:B------:R-:W-:Y:S05]  /*10cc0*/  BSYNC B0 ;  /* 0x0000000000007941 */ /* 0x000fea0003800000 */
.L_x_14691:
        /* <DEDUP_REMOVED lines=16> */
.L_x_14697:
[----:B------:R-:W-:Y:S05]  /*10dd0*/  BSYNC B1 ;  /* 0x0000000000017941 */ /* 0x000fea0003800000 */
.L_x_14696:
        /* <DEDUP_REMOVED lines=44> */
.L_x_14695:
[----:B------:R-:W-:Y:S05]  /*110a0*/  BSYNC B0 ;  /* 0x0000000000007941 */ /* 0x000fea0003800000 */
.L_x_14694:
        /* <DEDUP_REMOVED lines=22> */
.L_x_14699:
[----:B------:R-:W-:Y:S02]  /*11210*/  IMAD.MOV.U32 R154, RZ, RZ, R32 ;  /* 0x000000ffff9a7224 */ /* 0x000fe400078e0020 */
.L_x_14700:
[----:B------:R-:W-:Y:S05]  /*11220*/  BSYNC B0 ;  /* 0x0000000000007941 */ /* 0x000fea0003800000 */
.L_x_14698:
        /* <DEDUP_REMOVED lines=18> */
.L_x_14704:
[----:B------:R-:W-:Y:S05]  /*11350*/  BSYNC B1 ;  /* 0x0000000000017941 */ /* 0x000fea0003800000 */
.L_x_14703:
        /* <DEDUP_REMOVED lines=44> */
.L_x_14702:
[----:B------:R-:W-:Y:S05]  /*11620*/  BSYNC B0 ;  /* 0x0000000000007941 */ /* 0x000fea0003800000 */
.L_x_14701:
[----:B------:R0:W1:Y:S01]  /*11630*/  I2F.U32 R152, R154 ;  /* 0x0000009a00987306 */ /* 0x0000620000201000 */
[----:B------:R-:W-:Y:S01]  /*11640*/  PRMT R155, RZ, 0x7610, R155 ;  /* 0x00007610ff9b7816 */ /* 0x000fe2000000009b */
[----:B------:R-:W-:Y:S01]  /*11650*/  IMAD.WIDE.U32 R180, R182, R250, c[0x0][0x188] ;  /* 0x00006200b6b47625 */ /* 0x000fe200078e00fa */
[----:B------:R-:W-:Y:S02]  /*11660*/  SEL R184, RZ, 0x10000, P5 ;  /* 0x00010000ffb87807 */ /* 0x000fe40002800000 */
[----:B------:R-:W-:Y:S01]  /*11670*/  SEL R185, RZ, 0x100, P4 ;  /* 0x00000100ffb97807 */ /* 0x000fe20002000000 */
[----:B------:R-:W-:Y:S01]  /*11680*/  FMUL.FTZ R155, R155, R156 ;  /* 0x0000009c9b9b7220 */ /* 0x000fe20000410000 */
[----:B------:R-:W-:Y:S02]  /*11690*/  F2FP.BF16.PACK_AB R153, R175, R174 ;  /* 0x000000aeaf99723e */ /* 0x000fe400000010ff */
[----:B0-----:R-:W-:Y:S01]  /*116a0*/  F2FP.BF16.PACK_AB R154, R177, R176 ;  /* 0x000000b0b19a723e */ /* 0x001fe200000010ff */
[----:B------:R-:W-:Y:S01]  /*116b0*/  FMUL.FTZ R155, R155, c[0x0][0x1e8] ;  /* 0x00007a009b9b7a20 */ /* 0x000fe20000410000 */
[----:B------:R-:W-:-:S02]  /*116c0*/  SEL R187, RZ, 0x1, P3 ;  /* 0x00000001ffbb7807 */ /* 0x000fc40001800000 */
[----:B------:R-:W-:Y:S01]  /*116d0*/  LOP3.LUT P6, RZ, R18, 0x4, RZ, 0xc0, !PT ;  /* 0x0000000412ff7812 */ /* 0x000fe200078cc0ff */
[----:B-1----:R-:W-:-:S05]  /*116e0*/  FFMA.FTZ R152, R152, R249, 1.1641532182693481445e-10 ;  /* 0x2f00000098987423 */ /* 0x002fca00000100f9 */
[----:B------:R-:W-:-:S04]  /*116f0*/  FSETP.GTU.FTZ.AND P5, PT, R152, c[0x0][0x1e4], PT ;  /* 0x0000790098007a0b */ /* 0x000fc80003fbc000 */
[----:B------:R-:W-:Y:S02]  /*11700*/  FSEL R152, R155, RZ, !P5 ;  /* 0x000000ff9b987208 */ /* 0x000fe40006800000 */
[----:B------:R-:W-:Y:S02]  /*11710*/  SEL R186, RZ, 0x1000000, P5 ;  /* 0x01000000ffba7807 */ /* 0x000fe40002800000 */
[----:B------:R-:W-:Y:S01]  /*11720*/  LOP3.LUT P5, RZ, R18, 0x2, RZ, 0xc0, !PT ;  /* 0x0000000212ff7812 */ /* 0x000fe200078ac0ff */
        /* <DEDUP_REMOVED lines=18> */
[----:B------:R-:W-:Y:S01]  /*11850*/  IMAD.WIDE.U32 R152, R182, R251, c[0x0][0x190] ;  /* 0x00006400b6987625 */ /* 0x000fe200078e00fb */
[----:B------:R-:W-:-:S04]  /*11860*/  IADD3 R180, R6, 0x300, RZ ;  /* 0x0000030006b47810 */ /* 0x000fc80007ffe0ff */
[----:B------:R0:W-:Y:S02]  /*11870*/  STG.E.64 [R152.64], R154 ;  /* 0x0000009a98007986 */ /* 0x0001e4000c101b06 */
[----:B0-----:R-:W-:-:S05]  /*11880*/  @P0 IMAD.WIDE.U32 R152, R250, R180, c[0x0][0x180] ;  /* 0x00006000fa980625 */ /* 0x001fca00078e00b4 */
        /* <DEDUP_REMOVED lines=15> */
.L_x_14706:
[----:B------:R-:W-:Y:S02]  /*11980*/  IMAD.MOV.U32 R181, RZ, RZ, R32 ;  /* 0x000000ffffb57224 */ /* 0x000fe400078e0020 */
.L_x_14707:
[----:B------:R-:W-:Y:S05]  /*11990*/  BSYNC B0 ;  /* 0x0000000000007941 */ /* 0x000fea0003800000 */
.L_x_14705:
        /* <DEDUP_REMOVED lines=16> */
.L_x_14711:
[----:B------:R-:W-:Y:S05]  /*11aa0*/  BSYNC B1 ;  /* 0x0000000000017941 */ /* 0x000fea0003800000 */
.L_x_14710:
        /* <DEDUP_REMOVED lines=44> */
.L_x_14709:
[----:B------:R-:W-:Y:S05]  /*11d70*/  BSYNC B0 ;  /* 0x0000000000007941 */ /* 0x000fea0003800000 */
.L_x_14708:
[----:B------:R0:W1:Y:S01]  /*11d80*/  I2F.U32 R184, R181 ;  /* 0x000000b500b87306 */ /* 0x0000620000201000 */
[----:B------:R-:W-:Y:S01]  /*11d90*/  LOP3.LUT R18, R18, 0xfffffffb, RZ, 0xc0, !PT ;  /* 0xfffffffb12127812 */ /* 0x000fe200078ec0ff */
[----:B------:R-:W-:Y:S01]  /*11da0*/  BSSY B0, `(.L_x_14712) ;  /* 0x0000017000007945 */ /* 0x000fe20003800000 */
[----:B0----5:R-:W-:-:S05]  /*11db0*/  PRMT R181, RZ, 0x5410, R152 ;  /* 0x00005410ffb57816 */ /* 0x021fca0000000098 */
[----:B------:R-:W-:Y:S02]  /*11dc0*/  FMUL.FTZ R183, R181, R156 ;  /* 0x0000009cb5b77220 */ /* 0x000fe40000410000 */
[----:B-1----:R-:W-:Y:S02]  /*11dd0*/  FFMA.FTZ R184, R184, R249, 1.1641532182693481445e-10 ;  /* 0x2f000000b8b87423 */ /* 0x002fe400000100f9 */
        /* <DEDUP_REMOVED lines=18> */
.L_x_14713:
[----:B------:R-:W-:Y:S02]  /*11f00*/  MOV R186, R32 ;  /* 0x0000002000ba7202 */ /* 0x000fe40000000f00 */
.L_x_14714:
[----:B------:R-:W-:Y:S05]  /*11f10*/  BSYNC B0 ;  /* 0x0000000000007941 */ /* 0x000fea0003800000 */
.L_x_14712:
        /* <DEDUP_REMOVED lines=16> */
.L_x_14718:
[----:B------:R-:W-:Y:S05]  /*12020*/  BSYNC B1 ;  /* 0x0000000000017941 */ /* 0x000fea0003800000 */
.L_x_14717:
        /* <DEDUP_REMOVED lines=44> */
.L_x_14716:
[----:B------:R-:W-:Y:S05]  /*122f0*/  BSYNC B0 ;  /* 0x0000000000007941 */ /* 0x000fea0003800000 */
.L_x_14715:
[----:B------:R0:W1:Y:S01]  /*12300*/  I2F.U32 R182, R186 ;  /* 0x000000ba00b67306 */ /* 0x0000620000201000 */
[----:B------:R-:W-:Y:S01]  /*12310*/  PRMT R183, RZ, 0x7610, R152 ;  /* 0x00007610ffb77816 */ /* 0x000fe20000000098 */
[----:B------:R-:W-:Y:S01]  /*12320*/  BSSY B0, `(.L_x_14719) ;  /* 0x0000017000007945 */ /* 0x000fe20003800000 */
[----:B------:R-:W-:-:S03]  /*12330*/  LOP3.LUT R18, R18, 0xfffffffd, RZ, 0xc0, !PT ;  /* 0xfffffffd12127812 */ /* 0x000fc600078ec0ff */
[----:B------:R-:W-:Y:S01]  /*12340*/  FMUL.FTZ R183, R183, R156 ;  /* 0x0000009cb7b77220 */ /* 0x000fe20000410000 */
[----:B0-----:R-:W-:-:S03]  /*12350*/  IADD3 R186, R184, 0x1, RZ ;  /* 0x00000001b8ba7810 */ /* 0x001fc60007ffe0ff */
[----:B------:R-:W-:Y:S02]  /*12360*/  FMUL.FTZ R183, R183, c[0x0][0x1e8] ;  /* 0x00007a00b7b77a20 */ /* 0x000fe40000410000 */
[----:B-1----:R-:W-:-:S05]  /*12370*/  FFMA.FTZ R182, R182, R249, 1.1641532182693481445e-10 ;  /* 0x2f000000b6b67423 */ /* 0x002fca00000100f9 */
[----:B------:R-:W-:-:S04]  /*12380*/  FSETP.GTU.FTZ.AND P1, PT, R182, c[0x0][0x1e4], PT ;  /* 0x00007900b6007a0b */ /* 0x000fc80003f3c000 */
[----:B------:R-:W-:Y:S02]  /*12390*/  FSEL R182, R183, RZ, !P1 ;  /* 0x000000ffb7b67208 */ /* 0x000fe40004800000 */
[----:B------:R-:W-:-:S03]  /*123a0*/  @P0 PRMT R183, RZ, 0x7610, R36 ;  /* 0x00007610ffb70816 */ /* 0x000fc60000000024 */
        /* <DEDUP_REMOVED lines=13> */
.L_x_14720:
[----:B------:R-:W-:Y:S02]  /*12480*/  IMAD.MOV.U32 R152, RZ, RZ, R32 ;  /* 0x000000ffff987224 */ /* 0x000fe400078e0020 */
.L_x_14721:
[----:B------:R-:W-:Y:S05]  /*12490*/  BSYNC B0 ;  /* 0x0000000000007941 */ /* 0x000fea0003800000 */
.L_x_14719:
        /* <DEDUP_REMOVED lines=16> */
.L_x_14725:
[----:B------:R-:W-:Y:S05]  /*125a0*/  BSYNC B1 ;  /* 0x0000000000017941 */ /* 0x000fea0003800000 */
.L_x_14724:
        /* <DEDUP_REMOVED lines=44> */
.L_x_14723:
[----:B------:R-:W-:Y:S05]  /*12870*/  BSYNC B0 ;  /* 0x0000000000007941 */ /* 0x000fea0003800000 */
.L_x_14722:
        /* <DEDUP_REMOVED lines=22> */
.L_x_14727:
[----:B------:R-:W-:Y:S02]  /*129e0*/  IMAD.MOV.U32 R152, RZ, RZ, R32 ;  /* 0x000000ffff987224 */ /* 0x000fe400078e0020 */
.L_x_14728:
[----:B------:R-:W-:Y:S05]  /*129f0*/  BSYNC B0 ;  /* 0x0000000000007941 */ /* 0x000fea0003800000 */
.L_x_14726:
        /* <DEDUP_REMOVED lines=16> */
.L_x_14732:
[----:B------:R-:W-:Y:S05]  /*12b00*/  BSYNC B1 ;  /* 0x0000000000017941 */ /* 0x000fea0003800000 */
.L_x_14731:
        /* <DEDUP_REMOVED lines=39> */
[----:B------:R-:W-:Y:S02]  /*12d80*/  LOP3.LUT R30, R185, UR25, R30, 0x96, !PT ;  /* 0x00000019b91e7c12 */ /* 0x000fe4000f8e961e */
[----:B------:R-:W-:Y:S01]  /*12d90*/  MOV R32, R184 ;  /* 0x000000b800207202 */ /* 0x000fe20000000f00 */
[----:B------:R-:W-:-:S04]  /*12da0*/  IMAD.WIDE.U32 R184, R31, -0x2daee0ad, RZ ;  /* 0xd2511f531fb87825 */ /* 0x000fc800078e00ff */
[----:B------:R-:W-:Y:S01]  /*12db0*/  IMAD.MOV.U32 R190, RZ, RZ, R184 ;  /* 0x000000ffffbe7224 */ /* 0x000fe200078e00b8 */
[----:B------:R-:W-:Y:S02]  /*12dc0*/  LOP3.LUT R31, R185, UR26, R186, 0x96, !PT ;  /* 0x0000001ab91f7c12 */ /* 0x000fe4000f8e96ba */
.L_x_14730:
[----:B------:R-:W-:Y:S05]  /*12dd0*/  BSYNC B0 ;  /* 0x0000000000007941 */ /* 0x000fea0003800000 */
.L_x_14729:
        /* <DEDUP_REMOVED lines=10> */
[----:B------:R-:W-:-:S03]  /*12e80*/  @P0 PRMT R153, RZ, 0x7610, R37 ;  /* 0x00007610ff990816 */ /* 0x000fc60000000025 */
        /* <DEDUP_REMOVED lines=11> */
.L_x_14734:
[----:B------:R-:W-:Y:S02]  /*12f40*/  MOV R185, R32 ;  /* 0x0000002000b97202 */ /* 0x000fe40000000f00 */
.L_x_14735:
[----:B------:R-:W-:Y:S05]  /*12f50*/  BSYNC B0 ;  /* 0x0000000000007941 */ /* 0x000fea0003800000 */
.L_x_14733:
        /* <DEDUP_REMOVED lines=16> */
.L_x_14739:
[----:B------:R-:W-:Y:S05]  /*13060*/  BSYNC B1 ;  /* 0x0000000000017941 */ /* 0x000fea0003800000 */
.L_x_14738:
        /* <DEDUP_REMOVED lines=44> */
.L_x_14737:
[----:B------:R-:W-:Y:S05]  /*13330*/  BSYNC B0 ;  /* 0x0000000000007941 */ /* 0x000fea0003800000 */
.L_x_14736:
        /* <DEDUP_REMOVED lines=22> */
.L_x_14741:
[----:B------:R-:W-:Y:S02]  /*134a0*/  IMAD.MOV.U32 R188, RZ, RZ, R32 ;  /* 0x000000ffffbc7224 */ /* 0x000fe400078e0020 */
.L_x_14742:
[----:B------:R-:W-:Y:S05]  /*134b0*/  BSYNC B0 ;  /* 0x0000000000007941 */ /* 0x000fea0003800000 */
.L_x_14740:
        /* <DEDUP_REMOVED lines=16> */
.L_x_14746:
[----:B------:R-:W-:Y:S05]  /*135c0*/  BSYNC B1 ;  /* 0x0000000000017941 */ /* 0x000fea0003800000 */
.L_x_14745:
        /* <DEDUP_REMOVED lines=44> */
.L_x_14744:
[----:B------:R-:W-:Y:S05]  /*13890*/  BSYNC B0 ;  /* 0x0000000000007941 */ /* 0x000fea0003800000 */
.L_x_14743:
        /* <DEDUP_REMOVED lines=8> */
[----:B------:R-:W-:Y:S02]  /*13920*/  FSEL R152, R187, RZ, !P4 ;  /* 0x000000ffbb987208 */ /* 0x000fe40006000000 */
[----:B------:R-:W-:-:S03]  /*13930*/  @P0 PRMT R187, RZ, 0x7610, R38 ;  /* 0x00007610ffbb0816 */ /* 0x000fc60000000026 */
        /* <DEDUP_REMOVED lines=12> */
.L_x_14748:
[----:B------:R-:W-:Y:S02]  /*13a00*/  IMAD.MOV.U32 R154, RZ, RZ, R32 ;  /* 0x000000ffff9a7224 */ /* 0x000fe400078e0020 */
.L_x_14749:
[----:B------:R-:W-:Y:S05]  /*13a10*/  BSYNC B0 ;  /* 0x0000000000007941 */ /* 0x000fea0003800000 */
.L_x_14747:
        /* <DEDUP_REMOVED lines=16> */
.L_x_14753:
[----:B------:R-:W-:Y:S05]  /*13b20*/  BSYNC B1 ;  /* 0x0000000000017941 */ /* 0x000fea0003800000 */
.L_x_14752:
        /* <DEDUP_REMOVED lines=44> */
.L_x_14751:
[----:B------:R-:W-:Y:S05]  /*13df0*/  BSYNC B0 ;  /* 0x0000000000007941 */ /* 0x000fea0003800000 */
.L_x_14750:
        /* <DEDUP_REMOVED lines=22> */
.L_x_14755:
[----:B------:R-:W-:Y:S02]  /*13f60*/  MOV R154, R32 ;  /* 0x00000020009a7202 */ /* 0x000fe40000000f00 */
.L_x_14756:
[----:B------:R-:W-:Y:S05]  /*13f70*/  BSYNC B0 ;  /* 0x0000000000007941 */ /* 0x000fea0003800000 */
.L_x_14754:
        /* <DEDUP_REMOVED lines=18> */
.L_x_14760:
[----:B------:R-:W-:Y:S05]  /*140a0*/  BSYNC B1 ;  /* 0x0000000000017941 */ /* 0x000fea0003800000 */
.L_x_14759:
        /* <DEDUP_REMOVED lines=44> */
.L_x_14758:
[----:B------:R-:W-:Y:S05]  /*14370*/  BSYNC B0 ;  /* 0x0000000000007941 */ /* 0x000fea0003800000 */
.L_x_14757:
[----:B------:R0:W1:Y:S01]  /*14380*/  I2F.U32 R152, R154 ;  /* 0x0000009a00987306 */ /* 0x0000620000201000 */
[----:B------:R-:W-:Y:S01]  /*14390*/  PRMT R155, RZ, 0x7610, R155 ;  /* 0x00007610ff9b7816 */ /* 0x000fe2000000009b */
[----:B------:R-:W-:Y:S01]  /*143a0*/  IMAD.WIDE.U32 R186, R180, R250, c[0x0][0x188] ;  /* 0x00006200b4ba7625 */ /* 0x000fe200078e00fa */
[----:B------:R-:W-:Y:S02]  /*143b0*/  @P0 PRMT R153, RZ, 0x7610, R39 ;  /* 0x00007610ff990816 */ /* 0x000fe40000000027 */
[----:B------:R-:W-:Y:S01]  /*143c0*/  SEL R250, RZ, 0x100, P4 ;  /* 0x00000100fffa7807 */ /* 0x000fe20002000000 */
[----:B------:R-:W-:Y:S01]  /*143d0*/  FMUL.FTZ R155, R155, R156 ;  /* 0x0000009c9b9b7220 */ /* 0x000fe20000410000 */
[----:B0-----:R-:W-:-:S03]  /*143e0*/  F2FP.BF16.PACK_AB R154, R188, R185 ;  /* 0x000000b9bc9a723e */ /* 0x001fc600000010ff */
[----:B------:R-:W-:Y:S02]  /*143f0*/  FMUL.FTZ R155, R155, c[0x0][0x1e8] ;  /* 0x00007a009b9b7a20 */ /* 0x000fe40000410000 */
[----:B-1----:R-:W-:Y:S01]  /*14400*/  FFMA.FTZ R152, R152, R249, 1.1641532182693481445e-10 ;  /* 0x2f00000098987423 */ /* 0x002fe200000100f9 */
[----:B------:R-:W-:Y:S02]  /*14410*/  SEL R249, RZ, 0x10000, P5 ;  /* 0x00010000fff97807 */ /* 0x000fe40002800000 */
[----:B------:R-:W-:Y:S02]  /*14420*/  LOP3.LUT P5, RZ, R18, 0x2, RZ, 0xc0, !PT ;  /* 0x0000000212ff7812 */ /* 0x000fe400078ac0ff */
[----:B------:R-:W-:Y:S02]  /*14430*/  FSETP.GTU.FTZ.AND P6, PT, R152, c[0x0][0x1e4], PT ;  /* 0x0000790098007a0b */ /* 0x000fe40003fdc000 */
[----:B------:R-:W-:Y:S02]  /*14440*/  F2FP.BF16.PACK_AB R152, R182, R181 ;  /* 0x000000b5b698723e */ /* 0x000fe400000010ff */
[----:B------:R-:W-:-:S05]  /*14450*/  FSEL R156, R155, RZ, !P6 ;  /* 0x000000ff9b9c7208 */ /* 0x000fca0007000000 */
[----:B------:R-:W-:-:S04]  /*14460*/  FMUL.FTZ R156, R43, R156 ;  /* 0x0000009c2b9c7220 */ /* 0x000fc80000410000 */
[----:B------:R-:W-:Y:S01]  /*14470*/  @P0 FADD.FTZ R156, R153, R156 ;  /* 0x0000009c999c0221 */ /* 0x000fe20000010000 */
[----:B------:R-:W-:Y:S02]  /*14480*/  F2FP.BF16.PACK_AB R153, R184, R183 ;  /* 0x000000b7b899723e */ /* 0x000fe400000010ff */
[----:B------:R-:W-:Y:S02]  /*14490*/  LOP3.LUT P0, RZ, R18, 0x4, RZ, 0xc0, !PT ;  /* 0x0000000412ff7812 */ /* 0x000fe4000780c0ff */
[----:B------:R-:W-:-:S05]  /*144a0*/  F2FP.BF16.PACK_AB R155, R156, R189 ;  /* 0x000000bd9c9b723e */ /* 0x000fca00000010ff */
[----:B------:R0:W-:Y:S02]  /*144b0*/  STG.E.128 [R186.64], R152 ;  /* 0x00000098ba007986 */ /* 0x0001e4000c101d06 */
[----:B0-----:R-:W-:-:S04]  /*144c0*/  SEL R152, RZ, 0x1000000, P6 ;  /* 0x01000000ff987807 */ /* 0x001fc80003000000 */
[----:B------:R-:W-:Y:S02]  /*144d0*/  LOP3.LUT R250, R250, R152, R249, 0xfe, !PT ;  /* 0x00000098fafa7212 */ /* 0x000fe400078efef9 */
[----:B------:R-:W-:Y:S02]  /*144e0*/  SEL R249, RZ, 0x1, P2 ;  /* 0x00000001fff97807 */ /* 0x000fe40001000000 */
[----:B------:R-:W-:-:S03]  /*144f0*/  SEL R152, RZ, 0x1, P5 ;  /* 0x00000001ff987807 */ /* 0x000fc60002800000 */
[----:B------:R-:W-:Y:S01]  /*14500*/  IMAD.WIDE.U32 R186, R249, 0x1000000, RZ ;  /* 0x01000000f9ba7825 */ /* 0x000fe200078e00ff */
[----:B------:R-:W-:-:S03]  /*14510*/  SEL R249, RZ, 0x1, P3 ;  /* 0x00000001fff97807 */ /* 0x000fc60001800000 */
[----:B------:R-:W-:Y:S01]  /*14520*/  IMAD.WIDE.U32 R152, R152, 0x100, RZ ;  /* 0x0000010098987825 */ /* 0x000fe200078e00ff */
[----:B------:R-:W-:Y:S02]  /*14530*/  LOP3.LUT R249, R187, R250, R249, 0xfe, !PT ;  /* 0x000000fabbf97212 */ /* 0x000fe400078efef9 */
[----:B------:R-:W-:Y:S01]  /*14540*/  SEL R250, RZ, 0x1, P1 ;  /* 0x00000001fffa7807 */ /* 0x000fe20000800000 */
[----:B------:R-:W-:Y:S01]  /*14550*/  FADD.FTZ R187, RZ, R19 ;  /* 0x00000013ffbb7221 */ /* 0x000fe20000010000 */
[----:B------:R-:W-:-:S03]  /*14560*/  LOP3.LUT P1, RZ, R248, 0xff, RZ, 0xc0, !PT ;  /* 0x000000fff8ff7812 */ /* 0x000fc6000782c0ff */
[----:B------:R-:W-:-:S05]  /*14570*/  IMAD.WIDE.U32 R154, R250, 0x10000, RZ ;  /* 0x00010000fa9a7825 */ /* 0x000fca00078e00ff */
[----:B------:R-:W-:Y:S02]  /*14580*/  LOP3.LUT R153, R153, R249, R155, 0xfe, !PT ;  /* 0x000000f999997212 */ /* 0x000fe400078efe9b */
[----:B------:R-:W-:Y:S02]  /*14590*/  LOP3.LUT R186, R152, R186, R154, 0xfe, !PT ;  /* 0x000000ba98ba7212 */ /* 0x000fe400078efe9a */
[----:B------:R-:W-:-:S04]  /*145a0*/  SEL R155, RZ, 0x1, P0 ;  /* 0x00000001ff9b7807 */ /* 0x000fc80000000000 */
[----:B------:R-:W-:Y:S01]  /*145b0*/  LOP3.LUT R152, R186, R155, RZ, 0xfc, !PT ;  /* 0x0000009bba987212 */ /* 0x000fe200078efcff */
[----:B------:R-:W-:Y:S02]  /*145c0*/  FADD.FTZ R186, R187, R20 ;  /* 0x00000014bbba7221 */ /* 0x000fe40000010000 */
[----:B------:R-:W-:-:S04]  /*145d0*/  IMAD.WIDE.U32 R154, R180, R251, c[0x0][0x190] ;  /* 0x00006400b49a7625 */ /* 0x000fc800078e00fb */
[----:B------:R-:W-:Y:S01]  /*145e0*/  FADD.FTZ R187, R186, R21 ;  /* 0x00000015babb7221 */ /* 0x000fe20000010000 */
[----:B------:R0:W-:Y:S03]  /*145f0*/  STG.E.64 [R154.64], R152 ;  /* 0x000000989a007986 */ /* 0x0001e6000c101b06 */
[----:B------:R-:W-:-:S04]  /*14600*/  FADD.FTZ R186, R187, R22 ;  /* 0x00000016bbba7221 */ /* 0x000fc80000010000 */
[----:B------:R-:W-:-:S04]  /*14610*/  FADD.FTZ R187, R186, R23 ;  /* 0x00000017babb7221 */ /* 0x000fc80000010000 */
[----:B------:R-:W-:-:S04]  /*14620*/  FADD.FTZ R187, R187, R24 ;  /* 0x00000018bbbb7221 */ /* 0x000fc80000010000 */
[----:B------:R-:W-:-:S04]  /*14630*/  FADD.FTZ R186, R187, R28 ;  /* 0x0000001cbbba7221 */ /* 0x000fc80000010000 */
[----:B------:R-:W-:-:S04]  /*14640*/  FADD.FTZ R186, R186, R29 ;  /* 0x0000001dbaba7221 */ /* 0x000fc80000010000 */
[----:B------:R-:W-:-:S04]  /*14650*/  FADD.FTZ R187, R186, R7 ;  /* 0x00000007babb7221 */ /* 0x000fc80000010000 */
[----:B------:R-:W-:Y:S02]  /*14660*/  FADD.FTZ R186, R187, R8 ;  /* 0x00000008bbba7221 */ /* 0x000fe40000010000 */
[----:B------:R-:W1:Y:S02]  /*14670*/  S2R R187, SR_TID.X ;  /* 0x0000000000bb7919 */ /* 0x000e640000002100 */
[----:B0-----:R-:W-:-:S04]  /*14680*/  FADD.FTZ R153, R186, R9 ;  /* 0x00000009ba997221 */ /* 0x001fc80000010000 */
[----:B------:R-:W-:-:S04]  /*14690*/  FADD.FTZ R152, R153, R10 ;  /* 0x0000000a99987221 */ /* 0x000fc80000010000 */
[----:B------:R-:W-:-:S04]  /*146a0*/  FADD.FTZ R153, R152, R11 ;  /* 0x0000000b98997221 */ /* 0x000fc80000010000 */
[----:B------:R-:W-:-:S04]  /*146b0*/  FADD.FTZ R152, R153, R12 ;  /* 0x0000000c99987221 */ /* 0x000fc80000010000 */
[----:B------:R-:W-:-:S04]  /*146c0*/  FADD.FTZ R153, R152, R13 ;  /* 0x0000000d98997221 */ /* 0x000fc80000010000 */
[----:B------:R-:W-:Y:S01]  /*146d0*/  FADD.FTZ R152, R153, R14 ;  /* 0x0000000e99987221 */ /* 0x000fe20000010000 */
[----:B-1----:R-:W-:-:S03]  /*146e0*/  SHF.R.U32.HI R186, RZ, 0x5, R187 ;  /* 0x00000005ffba7819 */ /* 0x002fc600000116bb */
[----:B------:R-:W-:Y:S01]  /*146f0*/  FADD.FTZ R153, R152, R15 ;  /* 0x0000000f98997221 */ /* 0x000fe20000010000 */
[----:B------:R-:W-:Y:S02]  /*14700*/  LOP3.LUT P0, RZ, R187, 0x1f, RZ, 0xc0, !PT ;  /* 0x0000001fbbff7812 */ /* 0x000fe4000780c0ff */
[----:B------:R-:W-:Y:S01]  /*14710*/  LOP3.LUT R186, R186, 0x7fffffc, RZ, 0xc0, !PT ;  /* 0x07fffffcbaba7812 */ /* 0x000fe200078ec0ff */
[----:B------:R-:W-:-:S03]  /*14720*/  FADD.FTZ R152, R153, R16 ;  /* 0x0000001099987221 */ /* 0x000fc60000010000 */
[----:B------:R-:W-:Y:S01]  /*14730*/  @!P1 IADD3 R186, R186, 0x4, RZ ;  /* 0x00000004baba9810 */ /* 0x000fe20007ffe0ff */
        /* <DEDUP_REMOVED lines=40> */
.L_x_14765:
        /* <DEDUP_REMOVED lines=132> */
.L_x_14766:
[----:B------:R-:W2:Y:S01]  /*15200*/  S2R R154, SR_TID.X ;  /* 0x00000000009a7919 */ /* 0x000ea20000002100 */
[----:B------:R-:W-:Y:S01]  /*15210*/  @!P0 SHF.R.U32.HI R187, RZ, 0x5, R187 ;  /* 0x00000005ffbb8819 */ /* 0x000fe200000116bb */
[----:B-1----:R-:W-:Y:S01]  /*15220*/  FADD.FTZ R153, R153, R249 ;  /* 0x000000f999997221 */ /* 0x002fe20000010000 */
[----:B------:R-:W-:Y:S01]  /*15230*/  WARPSYNC 0xffffffff ;  /* 0xffffffff00007948 */ /* 0x000fe20003800000 */
[----:B------:R-:W-:Y:S02]  /*15240*/  MOV R251, RZ ;  /* 0x000000ff00fb7202 */ /* 0x000fe40000000f00 */
[----:B------:R-:W-:-:S05]  /*15250*/  @!P0 LOP3.LUT R187, R187, 0x3, RZ, 0xc0, !PT ;  /* 0x00000003bbbb8812 */ /* 0x000fca00078ec0ff */
[----:B------:R-:W-:-:S05]  /*15260*/  @!P0 IMAD.IADD R187, R186, 0x1, R187 ;  /* 0x00000001babb8824 */ /* 0x000fca00078e02bb */
[----:B------:R1:W-:Y:S01]  /*15270*/  @!P0 STS.64 [R187.X8], R152 ;  /* 0x00000098bb008388 */ /* 0x0003e20000008a00 */
[----:B--2---:R-:W-:-:S03]  /*15280*/  LOP3.LUT R155, R154, 0x1f, RZ, 0xc0, !PT ;  /* 0x0000001f9a9b7812 */ /* 0x004fc600078ec0ff */
[----:B------:R-:W-:Y:S01]  /*15290*/  BAR.SYNC.DEFER_BLOCKING 0x0 ;  /* 0x0000000000007b1d */ /* 0x000fe20000010000 */
[----:B------:R-:W-:Y:S01]  /*152a0*/  ISETP.GT.U32.AND P1, PT, R155, 0x3, PT ;  /* 0x000000039b00780c */ /* 0x000fe20003f24070 */
[----:B-1----:R-:W-:Y:S01]  /*152b0*/  CS2R R152, SRZ ;  /* 0x0000000000987805 */ /* 0x002fe2000001ff00 */
[----:B------:R-:W-:-:S04]  /*152c0*/  SHF.R.U32.HI R187, RZ, 0x5, R154 ;  /* 0x00000005ffbb7819 */ /* 0x000fc8000001169a */
[----:B------:R-:W-:-:S04]  /*152d0*/  LOP3.LUT R187, R187, 0x3, RZ, 0xc0, !PT ;  /* 0x00000003bbbb7812 */ /* 0x000fc800078ec0ff */
[----:B------:R-:W-:-:S03]  /*152e0*/  LOP3.LUT P0, RZ, R187, 0x1f, R154, 0xf8, !PT ;  /* 0x0000001fbbff7812 */ /* 0x000fc6000780f89a */
[----:B------:R-:W-:Y:S02]  /*152f0*/  @!P1 IMAD.IADD R155, R186, 0x1, R155 ;  /* 0x00000001ba9b9824 */ /* 0x000fe400078e029b */
[----:B------:R-:W-:-:S04]  /*15300*/  @!P1 IMAD.MOV.U32 R251, RZ, RZ, 0x700 ;  /* 0x00000700fffb9424 */ /* 0x000fc800078e00ff */
[----:B0-----:R-:W-:Y:S01]  /*15310*/  I2F R249, R251 ;  /* 0x000000fb00f97306 */ /* 0x001fe20000201400 */
[----:B------:R-:W0:Y:S04]  /*15320*/  SHFL.DOWN PT, R250, R251, 0x2, 0x1f ;  /* 0x08401f00fbfa7f89 */ /* 0x000e2800000e0000 */
[----:B------:R0:W1:Y:S01]  /*15330*/  @!P1 LDS.64 R152, [R155.X8] ;  /* 0x000000009b989984 */ /* 0x0000620000008a00 */
[----:B------:R-:W-:Y:S02]  /*15340*/  ISETP.NE.AND P1, PT, RZ, UR8, PT ;  /* 0x00000008ff007c0c */ /* 0x000fe4000bf25270 */
[----:B0-----:R-:W0:Y:S01]  /*15350*/  I2F R155, R250 ;  /* 0x000000fa009b7306 */ /* 0x001e220000201400 */
[----:B------:R-:W-:Y:S01]  /*15360*/  IMAD.IADD R154, R250, 0x1, R251 ;  /* 0x00000001fa9a7824 */ /* 0x000fe200078e02fb */
[----:B-1----:R-:W1:Y:S02]  /*15370*/  SHFL.DOWN PT, R186, R152, 0x2, 0x1f ;  /* 0x08401f0098ba7f89 */ /* 0x002e6400000e0000 */
[----:B-1----:R-:W-:-:S02]  /*15380*/  FADD.FTZ R187, -R186, R152 ;  /* 0x00000098babb7221 */ /* 0x002fc40000010100 */
[----:B0-----:R-:W-:Y:S02]  /*15390*/  FMUL.FTZ R250, R186, R155 ;  /* 0x0000009bbafa7220 */ /* 0x001fe40000410000 */
[----:B------:R-:W-:Y:S02]  /*153a0*/  FMUL.FTZ R186, R187, R187 ;  /* 0x000000bbbbba7220 */ /* 0x000fe40000410000 */
[----:B------:R-:W-:Y:S02]  /*153b0*/  FFMA.FTZ R187, R249, R152, R250 ;  /* 0x00000098f9bb7223 */ /* 0x000fe400000100fa */
[----:B------:R-:W-:Y:S01]  /*153c0*/  FMUL.FTZ R186, R186, R249 ;  /* 0x000000f9baba7220 */ /* 0x000fe20000410000 */
[----:B------:R-:W0:Y:S01]  /*153d0*/  I2F R152, R154 ;  /* 0x0000009a00987306 */ /* 0x000e220000201400 */
[----:B------:R-:W1:Y:S02]  /*153e0*/  SHFL.DOWN PT, R249, R153, 0x2, 0x1f ;  /* 0x08401f0099f97f89 */ /* 0x000e6400000e0000 */
[----:B------:R-:W-:-:S05]  /*153f0*/  FMUL.FTZ R155, R186, R155 ;  /* 0x0000009bba9b7220 */ /* 0x000fca0000410000 */
[----:B0-----:R-:W0:Y:S01]  /*15400*/  MUFU.RCP R186, R152 ;  /* 0x0000009800ba7308 */ /* 0x001e220000001000 */
[----:B-1----:R-:W-:Y:S02]  /*15410*/  FADD.FTZ R250, R249, R153 ;  /* 0x00000099f9fa7221 */ /* 0x002fe40000010000 */
[----:B------:R-:W1:Y:S01]  /*15420*/  SHFL.DOWN PT, R249, R154, 0x1, 0x1f ;  /* 0x08201f009af97f89 */ /* 0x000e6200000e0000 */
[C---:B0-----:R-:W-:Y:S02]  /*15430*/  FMUL.FTZ R187, R186.reuse, R187 ;  /* 0x000000bbbabb7220 */ /* 0x041fe40000410000 */
[----:B------:R-:W-:-:S03]  /*15440*/  FFMA.FTZ R155, R186, R155, R250 ;  /* 0x0000009bba9b7223 */ /* 0x000fc600000100fa */
[----:B------:R-:W0:Y:S01]  /*15450*/  SHFL.DOWN PT, R250, R187, 0x1, 0x1f ;  /* 0x08201f00bbfa7f89 */ /* 0x000e2200000e0000 */
[----:B-1----:R0:W1:Y:S01]  /*15460*/  I2F R186, R249 ;  /* 0x000000f900ba7306 */ /* 0x0020620000201400 */
[----:B------:R-:W-:-:S07]  /*15470*/  IADD3 R251, R154, R249, RZ ;  /* 0x000000f99afb7210 */ /* 0x000fce0007ffe0ff */
[----:B------:R-:W2:Y:S01]  /*15480*/  I2F R251, R251 ;  /* 0x000000fb00fb7306 */ /* 0x000ea20000201400 */
[----:B0-----:R-:W-:-:S04]  /*15490*/  FADD.FTZ R249, R187, -R250 ;  /* 0x800000fabbf97221 */ /* 0x001fc80000010000 */
[----:B------:R-:W-:Y:S02]  /*154a0*/  FMUL.FTZ R249, R249, R249 ;  /* 0x000000f9f9f97220 */ /* 0x000fe40000410000 */
[-C--:B-1----:R-:W-:Y:S02]  /*154b0*/  FMUL.FTZ R153, R250, R186.reuse ;  /* 0x000000bafa997220 */ /* 0x082fe40000410000 */
[----:B------:R-:W0:Y:S02]  /*154c0*/  SHFL.DOWN PT, R250, R155, 0x1, 0x1f ;  /* 0x08201f009bfa7f89 */ /* 0x000e2400000e0000 */
[C---:B------:R-:W-:Y:S02]  /*154d0*/  FFMA.FTZ R153, R152.reuse, R187, R153 ;  /* 0x000000bb98997223 */ /* 0x040fe40000010099 */
[----:B------:R-:W-:Y:S01]  /*154e0*/  FMUL.FTZ R152, R152, R249 ;  /* 0x000000f998987220 */ /* 0x000fe20000410000 */
[----:B--2---:R-:W1:Y:S03]  /*154f0*/  MUFU.RCP R154, R251 ;  /* 0x000000fb009a7308 */ /* 0x004e660000001000 */
[----:B------:R-:W-:-:S02]  /*15500*/  FMUL.FTZ R152, R152, R186 ;  /* 0x000000ba98987220 */ /* 0x000fc40000410000 */
[----:B-1----:R-:W-:Y:S02]  /*15510*/  FMUL.FTZ R249, R154, R153 ;  /* 0x000000999af97220 */ /* 0x002fe40000410000 */
[----:B0-----:R-:W-:Y:S01]  /*15520*/  FADD.FTZ R187, R155, R250 ;  /* 0x000000fa9bbb7221 */ /* 0x001fe20000010000 */
[----:B------:R-:W-:-:S03]  /*15530*/  @!P0 MOV R155, 0x4 ;  /* 0x00000004009b8802 */ /* 0x000fc60000000f00 */
[----:B------:R-:W-:Y:S02]  /*15540*/  FFMA.FTZ R154, R154, R152, R187 ;  /* 0x000000989a9a7223 */ /* 0x000fe400000100bb */
[----:B------:R-:W0:Y:S01]  /*15550*/  SHFL.IDX PT, R187, R249, RZ, 0x1f ;  /* 0x00001ffff9bb7589 */ /* 0x000e2200000e0000 */
[----:B------:R-:W-:-:S03]  /*15560*/  IMAD.MOV.U32 R152, RZ, RZ, c[0x0][0x1e0] ;  /* 0x00007800ff987624 */ /* 0x000fc600078e00ff */
[----:B------:R-:W1:Y:S01]  /*15570*/  SHFL.IDX PT, R154, R154, RZ, 0x1f ;  /* 0x00001fff9a9a7589 */ /* 0x000e6200000e0000 */
[C---:B0-----:R-:W-:Y:S01]  /*15580*/  FMUL.FTZ R153, R187.reuse, R187 ;  /* 0x000000bbbb997220 */ /* 0x041fe20000410000 */
[----:B------:R-:W-:Y:S01]  /*15590*/  FSEL R250, R187, RZ, !P1 ;  /* 0x000000ffbbfa7208 */ /* 0x000fe20004800000 */
[----:B-1----:R-:W-:-:S03]  /*155a0*/  FFMA.FTZ R152, R154, R152, c[0x0][0x228] ;  /* 0x00008a009a987623 */ /* 0x002fc60000010098 */
[----:B------:R-:W-:Y:S01]  /*155b0*/  FSEL R153, R153, RZ, P1 ;  /* 0x000000ff99997208 */ /* 0x000fe20000800000 */
[----:B------:R-:W-:Y:S01]  /*155c0*/  FADD.FTZ R29, -R250, R29 ;  /* 0x0000001dfa1d7221 */ /* 0x000fe20000010100 */
[----:B------:R-:W-:Y:S01]  /*155d0*/  LOP3.LUT P1, RZ, R248, 0xff, RZ, 0xc0, !PT ;  /* 0x000000fff8ff7812 */ /* 0x000fe2000782c0ff */
[----:B------:R-:W-:Y:S02]  /*155e0*/  FADD.FTZ R19, -R250, R19 ;  /* 0x00000013fa137221 */ /* 0x000fe40000010100 */
[----:B------:R-:W-:Y:S01]  /*155f0*/  FADD.FTZ R186, R152, R153 ;  /* 0x0000009998ba7221 */ /* 0x000fe20000010000 */
[----:B------:R-:W-:Y:S01]  /*15600*/  SEL R248, RZ, 0x1, P1 ;  /* 0x00000001fff87807 */ /* 0x000fe20000800000 */
[----:B------:R-:W-:Y:S02]  /*15610*/  @!P0 IMAD.MOV.U32 R153, RZ, RZ, 0x4 ;  /* 0x00000004ff998424 */ /* 0x000fe400078e00ff */
        /* <DEDUP_REMOVED lines=10> */
[----:B0-----:R-:W-:Y:S02]  /*156c0*/  FMUL.FTZ R19, R186, R19 ;  /* 0x00000013ba137220 */ /* 0x001fe40000410000 */
[C---:B-1----:R-:W-:Y:S01]  /*156d0*/  @!P0 IMAD.WIDE R152, R0.reuse, R155, c[0x0][0x1a8] ;  /* 0x00006a0000988625 */ /* 0x042fe200078e029b */
[----:B------:R-:W-:-:S03]  /*156e0*/  IADD3 R0, R0, c[0x0][0x160], RZ ;  /* 0x0000580000007a10 */ /* 0x000fc60007ffe0ff */
[----:B------:R-:W-:Y:S01]  /*156f0*/  FADD.FTZ R155, -R250, R28 ;  /* 0x0000001cfa9b7221 */ /* 0x000fe20000010100 */
[----:B------:R0:W-:Y:S01]  /*15700*/  @!P0 STG.E [R152.64], R186 ;  /* 0x000000ba98008986 */ /* 0x0001e2000c101906 */
[----:B------:R-:W-:Y:S02]  /*15710*/  FMUL.FTZ R28, R186, R29 ;  /* 0x0000001dba1c7220 */ /* 0x000fe40000410000 */
[C---:B------:R-:W-:Y:S02]  /*15720*/  FADD.FTZ R29, -R250.reuse, R20 ;  /* 0x00000014fa1d7221 */ /* 0x040fe40000010100 */
[----:B------:R-:W-:Y:S02]  /*15730*/  FADD.FTZ R187, -R250, R24 ;  /* 0x00000018fabb7221 */ /* 0x000fe40000010100 */
[C---:B------:R-:W-:Y:S02]  /*15740*/  FMUL.FTZ R20, R186.reuse, R29 ;  /* 0x0000001dba147220 */ /* 0x040fe40000410000 */
[----:B------:R-:W-:-:S02]  /*15750*/  FMUL.FTZ R23, R186, R23 ;  /* 0x00000017ba177220 */ /* 0x000fc40000410000 */
[----:B------:R-:W-:Y:S02]  /*15760*/  FMUL.FTZ R24, R186, R187 ;  /* 0x000000bbba187220 */ /* 0x000fe40000410000 */
[----:B0-----:R-:W-:Y:S02]  /*15770*/  FADD.FTZ R153, -R250, R22 ;  /* 0x00000016fa997221 */ /* 0x001fe40000010100 */
[----:B------:R-:W-:Y:S02]  /*15780*/  FFMA.FTZ R19, R244, R19, R148 ;  /* 0x00000013f4137223 */ /* 0x000fe40000010094 */
[----:B------:R-:W-:Y:S02]  /*15790*/  FFMA.FTZ R20, R245, R20, R149 ;  /* 0x00000014f5147223 */ /* 0x000fe40000010095 */
[C---:B------:R-:W-:Y:S02]  /*157a0*/  FMUL.FTZ R21, R186.reuse, R21 ;  /* 0x00000015ba157220 */ /* 0x040fe40000410000 */
[----:B------:R-:W-:Y:S01]  /*157b0*/  FMUL.FTZ R22, R186, R153 ;  /* 0x00000099ba167220 */ /* 0x000fe20000410000 */
[----:B------:R-:W-:Y:S01]  /*157c0*/  F2FP.BF16.PACK_AB R152, R20, R19 ;  /* 0x000000131498723e */ /* 0x000fe200000010ff */
[----:B------:R-:W-:Y:S01]  /*157d0*/  FADD.FTZ R29, -R250, R11 ;  /* 0x0000000bfa1d7221 */ /* 0x000fe20000010100 */
[----:B------:R-:W-:Y:S01]  /*157e0*/  LEA R20, P0, R6, c[0x0][0x208], 0x4 ;  /* 0x0000820006147a11 */ /* 0x000fe200078020ff */
[----:B------:R-:W-:-:S02]  /*157f0*/  FMUL.FTZ R155, R186, R155 ;  /* 0x0000009bba9b7220 */ /* 0x000fc40000410000 */
[----:B------:R-:W-:Y:S02]  /*15800*/  FFMA.FTZ R23, R240, R23, R144 ;  /* 0x00000017f0177223 */ /* 0x000fe40000010090 */
[----:B------:R-:W-:Y:S02]  /*15810*/  FFMA.FTZ R24, R241, R24, R145 ;  /* 0x00000018f1187223 */ /* 0x000fe40000010091 */
[----:B------:R-:W-:Y:S02]  /*15820*/  FADD.FTZ R11, -R250, R13 ;  /* 0x0000000dfa0b7221 */ /* 0x000fe40000010100 */
[----:B------:R-:W-:Y:S01]  /*15830*/  FFMA.FTZ R21, R246, R21, R150 ;  /* 0x00000015f6157223 */ /* 0x000fe20000010096 */
[----:B------:R-:W-:Y:S01]  /*15840*/  F2FP.BF16.PACK_AB R154, R24, R23 ;  /* 0x00000017189a723e */ /* 0x000fe200000010ff */
[----:B------:R-:W-:Y:S01]  /*15850*/  FFMA.FTZ R22, R247, R22, R151 ;  /* 0x00000016f7167223 */ /* 0x000fe20000010097 */
[----:B------:R-:W-:Y:S01]  /*15860*/  IADD3 R24, R6, 0x80, RZ ;  /* 0x0000008006187810 */ /* 0x000fe20007ffe0ff */
[----:B------:R-:W-:-:S02]  /*15870*/  FADD.FTZ R19, -R250, R8 ;  /* 0x00000008fa137221 */ /* 0x000fc40000010100 */
[----:B------:R-:W-:Y:S01]  /*15880*/  FFMA.FTZ R155, R242, R155, R146 ;  /* 0x0000009bf29b7223 */ /* 0x000fe20000010092 */
[----:B------:R-:W-:Y:S01]  /*15890*/  F2FP.BF16.PACK_AB R153, R22, R21 ;  /* 0x000000151699723e */ /* 0x000fe200000010ff */
[----:B------:R-:W-:Y:S01]  /*158a0*/  FFMA.FTZ R28, R243, R28, R147 ;  /* 0x0000001cf31c7223 */ /* 0x000fe20000010093 */
[----:B------:R-:W-:Y:S01]  /*158b0*/  LEA.HI.X R21, R6, c[0x0][0x20c], RZ, 0x4, P0 ;  /* 0x0000830006157a11 */ /* 0x000fe200000f24ff */
[----:B------:R-:W-:Y:S01]  /*158c0*/  FMUL.FTZ R11, R186, R11 ;  /* 0x0000000bba0b7220 */ /* 0x000fe20000410000 */
[----:B------:R-:W-:Y:S01]  /*158d0*/  IADD3 R22, R6, 0x100, RZ ;  /* 0x0000010006167810 */ /* 0x000fe20007ffe0ff */
[----:B------:R-:W-:Y:S01]  /*158e0*/  FMUL.FTZ R8, R186, R251 ;  /* 0x000000fbba087220 */ /* 0x000fe20000410000 */
[----:B------:R-:W-:Y:S01]  /*158f0*/  F2FP.BF16.PACK_AB R155, R28, R155 ;  /* 0x0000009b1c9b723e */ /* 0x000fe200000010ff */
[----:B------:R-:W-:Y:S02]  /*15900*/  FADD.FTZ R23, -R250, R10 ;  /* 0x0000000afa177221 */ /* 0x000fe40000010100 */
[----:B------:R-:W-:-:S02]  /*15910*/  FFMA.FTZ R11, R226, R11, R138 ;  /* 0x0000000be20b7223 */ /* 0x000fc4000001008a */
[----:B------:R-:W-:Y:S01]  /*15920*/  FFMA.FTZ R8, R227, R8, R139 ;  /* 0x00000008e3087223 */ /* 0x000fe2000001008b */
[----:B------:R0:W-:Y:S01]  /*15930*/  STG.E.128 [R20.64], R152 ;  /* 0x0000009814007986 */ /* 0x0001e2000c101d06 */
[C---:B------:R-:W-:Y:S02]  /*15940*/  FMUL.FTZ R29, R186.reuse, R29 ;  /* 0x0000001dba1d7220 */ /* 0x040fe40000410000 */
[----:B------:R-:W-:Y:S01]  /*15950*/  FMUL.FTZ R12, R186, R249 ;  /* 0x000000f9ba0c7220 */ /* 0x000fe20000410000 */
[----:B------:R-:W-:Y:S01]  /*15960*/  F2FP.BF16.PACK_AB R11, R8, R11 ;  /* 0x0000000b080b723e */ /* 0x000fe200000010ff */
[C---:B------:R-:W-:Y:S02]  /*15970*/  FMUL.FTZ R9, R186.reuse, R9 ;  /* 0x00000009ba097220 */ /* 0x040fe40000410000 */
[----:B------:R-:W-:Y:S02]  /*15980*/  FMUL.FTZ R10, R186, R23 ;  /* 0x00000017ba0a7220 */ /* 0x000fe40000410000 */
[----:B------:R-:W-:-:S02]  /*15990*/  FADD.FTZ R13, -R250, R15 ;  /* 0x0000000ffa0d7221 */ /* 0x000fc40000010100 */
[----:B------:R-:W-:Y:S02]  /*159a0*/  FFMA.FTZ R29, R224, R29, R136 ;  /* 0x0000001de01d7223 */ /* 0x000fe40000010088 */
[----:B------:R-:W-:Y:S02]  /*159b0*/  FFMA.FTZ R14, R225, R12, R137 ;  /* 0x0000000ce10e7223 */ /* 0x000fe40000010089 */
[C---:B------:R-:W-:Y:S02]  /*159c0*/  FADD.FTZ R187, -R250.reuse, R16 ;  /* 0x00000010fabb7221 */ /* 0x040fe40000010100 */
[----:B------:R-:W-:Y:S02]  /*159d0*/  FADD.FTZ R25, -R250, R25 ;  /* 0x00000019fa197221 */ /* 0x000fe40000010100 */
[C---:B------:R-:W-:Y:S02]  /*159e0*/  FMUL.FTZ R7, R186.reuse, R7 ;  /* 0x00000007ba077220 */ /* 0x040fe40000410000 */
[----:B------:R-:W-:-:S02]  /*159f0*/  FMUL.FTZ R8, R186, R19 ;  /* 0x00000013ba087220 */ /* 0x000fc40000410000 */
[----:B------:R-:W-:Y:S02]  /*15a00*/  FFMA.FTZ R9, R230, R9, R142 ;  /* 0x00000009e6097223 */ /* 0x000fe4000001008e */
[----:B------:R-:W-:Y:S01]  /*15a10*/  FFMA.FTZ R12, R231, R10, R143 ;  /* 0x0000000ae70c7223 */ /* 0x000fe2000001008f */
[----:B------:R-:W-:Y:S01]  /*15a20*/  F2FP.BF16.PACK_AB R10, R14, R29 ;  /* 0x0000001d0e0a723e */ /* 0x000fe200000010ff */
[C---:B0-----:R-:W-:Y:S02]  /*15a30*/  FADD.FTZ R21, -R250.reuse, R26 ;  /* 0x0000001afa157221 */ /* 0x041fe40000010100 */
[----:B------:R-:W-:Y:S01]  /*15a40*/  FADD.FTZ R27, -R250, R27 ;  /* 0x0000001bfa1b7221 */ /* 0x000fe20000010100 */
[----:B------:R-:W-:Y:S01]  /*15a50*/  F2FP.BF16.PACK_AB R9, R12, R9 ;  /* 0x000000090c09723e */ /* 0x000fe200000010ff */
[C---:B------:R-:W-:Y:S02]  /*15a60*/  FADD.FTZ R15, -R250.reuse, R33 ;  /* 0x00000021fa0f7221 */ /* 0x040fe40000010100 */
[----:B------:R-:W-:-:S02]  /*15a70*/  FADD.FTZ R34, -R250, R34 ;  /* 0x00000022fa227221 */ /* 0x000fc40000010100 */
[C---:B------:R-:W-:Y:S02]  /*15a80*/  FMUL.FTZ R13, R186.reuse, R13 ;  /* 0x0000000dba0d7220 */ /* 0x040fe40000410000 */
[----:B------:R-:W-:Y:S02]  /*15a90*/  FMUL.FTZ R17, R186, R17 ;  /* 0x00000011ba117220 */ /* 0x000fe40000410000 */
[----:B------:R-:W-:Y:S02]  /*15aa0*/  FFMA.FTZ R7, R228, R7, R140 ;  /* 0x00000007e4077223 */ /* 0x000fe4000001008c */
[----:B------:R-:W-:Y:S02]  /*15ab0*/  FFMA.FTZ R8, R229, R8, R141 ;  /* 0x00000008e5087223 */ /* 0x000fe4000001008d */
[C---:B------:R-:W-:Y:S02]  /*15ac0*/  FMUL.FTZ R14, R186.reuse, R187 ;  /* 0x000000bbba0e7220 */ /* 0x040fe40000410000 */
[----:B------:R-:W-:Y:S01]  /*15ad0*/  FMUL.FTZ R16, R186, R25 ;  /* 0x00000019ba107220 */ /* 0x000fe20000410000 */
[----:B------:R-:W-:Y:S01]  /*15ae0*/  F2FP.BF16.PACK_AB R8, R8, R7 ;  /* 0x000000070808723e */ /* 0x000fe200000010ff */
[----:B------:R-:W-:-:S02]  /*15af0*/  FMUL.FTZ R21, R186, R21 ;  /* 0x00000015ba157220 */ /* 0x000fc40000410000 */
[C---:B------:R-:W-:Y:S02]  /*15b00*/  FMUL.FTZ R20, R186.reuse, R27 ;  /* 0x0000001bba147220 */ /* 0x040fe40000410000 */
        /* <DEDUP_REMOVED lines=13> */
[----:B------:R-:W-:-:S02]  /*15be0*/  IMAD.MOV.U32 R7, RZ, RZ, 0x10 ;  /* 0x00000010ff077424 */ /* 0x000fc400078e00ff */
[----:B------:R-:W-:Y:S01]  /*15bf0*/  FADD.FTZ R35, -R250, R35 ;  /* 0x00000023fa237221 */ /* 0x000fe20000010100 */
[----:B------:R-:W-:Y:S01]  /*15c00*/  F2FP.BF16.PACK_AB R15, R34, R15 ;  /* 0x0000000f220f723e */ /* 0x000fe200000010ff */
[C---:B------:R-:W-:Y:S02]  /*15c10*/  FADD.FTZ R157, -R250.reuse, R157 ;  /* 0x0000009dfa9d7221 */ /* 0x040fe40000010100 */
[C---:B------:R-:W-:Y:S02]  /*15c20*/  FADD.FTZ R164, -R250.reuse, R164 ;  /* 0x000000a4faa47221 */ /* 0x040fe40000010100 */
[C---:B------:R-:W-:Y:S02]  /*15c30*/  FADD.FTZ R168, -R250.reuse, R168 ;  /* 0x000000a8faa87221 */ /* 0x040fe40000010100 */
[----:B------:R-:W-:Y:S02]  /*15c40*/  FADD.FTZ R169, -R250, R169 ;  /* 0x000000a9faa97221 */ /* 0x000fe40000010100 */
[----:B------:R-:W-:-:S04]  /*15c50*/  IMAD.WIDE.U32 R16, R24, R7, c[0x0][0x208] ;  /* 0x0000820018107625 */ /* 0x000fc800078e0007 */
[----:B------:R-:W-:Y:S01]  /*15c60*/  IMAD.WIDE.U32 R20, R22, R7, c[0x0][0x208] ;  /* 0x0000820016147625 */ /* 0x000fe200078e0007 */
[----:B------:R0:W-:Y:S03]  /*15c70*/  STG.E.128 [R16.64], R8 ;  /* 0x0000000810007986 */ /* 0x0001e6000c101d06 */
[C---:B------:R-:W-:Y:S01]  /*15c80*/  FADD.FTZ R165, -R250.reuse, R165 ;  /* 0x000000a5faa57221 */ /* 0x040fe20000010100 */
[----:B------:R1:W-:Y:S01]  /*15c90*/  STG.E.128 [R20.64], R12 ;  /* 0x0000000c14007986 */ /* 0x0003e2000c101d06 */
[----:B------:R-:W-:Y:S02]  /*15ca0*/  FADD.FTZ R33, -R250, R158 ;  /* 0x0000009efa217221 */ /* 0x000fe40000010100 */
[C---:B------:R-:W-:Y:S02]  /*15cb0*/  FMUL.FTZ R35, R186.reuse, R35 ;  /* 0x00000023ba237220 */ /* 0x040fe40000410000 */
[----:B------:R-:W-:-:S02]  /*15cc0*/  FMUL.FTZ R22, R186, R157 ;  /* 0x0000009dba167220 */ /* 0x000fc40000410000 */
[----:B------:R-:W-:Y:S02]  /*15cd0*/  FMUL.FTZ R19, R186, R164 ;  /* 0x000000a4ba137220 */ /* 0x000fe40000410000 */
[C---:B------:R-:W-:Y:S02]  /*15ce0*/  FADD.FTZ R159, -R250.reuse, R159 ;  /* 0x0000009ffa9f7221 */ /* 0x040fe40000010100 */
[C---:B------:R-:W-:Y:S02]  /*15cf0*/  FADD.FTZ R153, -R250.reuse, R160 ;  /* 0x000000a0fa997221 */ /* 0x040fe40000010100 */
[----:B------:R-:W-:Y:S01]  /*15d00*/  FADD.FTZ R161, -R250, R161 ;  /* 0x000000a1faa17221 */ /* 0x000fe20000010100 */
[----:B0-----:R-:W-:Y:S01]  /*15d10*/  IADD3 R16, R6, 0x180, RZ ;  /* 0x0000018006107810 */ /* 0x001fe20007ffe0ff */
[C---:B------:R-:W-:Y:S02]  /*15d20*/  FMUL.FTZ R27, R186.reuse, R168 ;  /* 0x000000a8ba1b7220 */ /* 0x040fe40000410000 */
[----:B------:R-:W-:-:S02]  /*15d30*/  FMUL.FTZ R158, R186, R169 ;  /* 0x000000a9ba9e7220 */ /* 0x000fc40000410000 */
[C---:B------:R-:W-:Y:S02]  /*15d40*/  FADD.FTZ R176, -R250.reuse, R176 ;  /* 0x000000b0fab07221 */ /* 0x040fe40000010100 */
[C---:B------:R-:W-:Y:S02]  /*15d50*/  FADD.FTZ R177, -R250.reuse, R177 ;  /* 0x000000b1fab17221 */ /* 0x040fe40000010100 */
[C---:B------:R-:W-:Y:S02]  /*15d60*/  FADD.FTZ R185, -R250.reuse, R185 ;  /* 0x000000b9fab97221 */ /* 0x040fe40000010100 */
[----:B------:R-:W-:Y:S02]  /*15d70*/  FADD.FTZ R188, -R250, R188 ;  /* 0x000000bcfabc7221 */ /* 0x000fe40000010100 */
[----:B------:R-:W-:Y:S02]  /*15d80*/  FMUL.FTZ R26, R186, R165 ;  /* 0x000000a5ba1a7220 */ /* 0x000fe40000410000 */
[----:B------:R-:W-:-:S02]  /*15d90*/  FADD.FTZ R166, -R250, R166 ;  /* 0x000000a6faa67221 */ /* 0x000fc40000010100 */
[----:B------:R-:W-:Y:S02]  /*15da0*/  FADD.FTZ R167, -R250, R167 ;  /* 0x000000a7faa77221 */ /* 0x000fe40000010100 */
[----:B------:R-:W-:Y:S02]  /*15db0*/  FFMA.FTZ R35, R196, R35, R124 ;  /* 0x00000023c4237223 */ /* 0x000fe4000001007c */
[----:B------:R-:W-:Y:S02]  /*15dc0*/  FFMA.FTZ R22, R197, R22, R125 ;  /* 0x00000016c5167223 */ /* 0x000fe4000001007d */
[----:B-1----:R-:W-:Y:S02]  /*15dd0*/  FFMA.FTZ R12, R92, R19, R116 ;  /* 0x000000135c0c7223 */ /* 0x002fe40000010074 */
[----:B------:R-:W-:Y:S01]  /*15de0*/  FADD.FTZ R172, -R250, R172 ;  /* 0x000000acfaac7221 */ /* 0x000fe20000010100 */
[----:B------:R-:W-:Y:S01]  /*15df0*/  F2FP.BF16.PACK_AB R8, R22, R35 ;  /* 0x000000231608723e */ /* 0x000fe200000010ff */
[----:B------:R-:W-:-:S02]  /*15e00*/  FADD.FTZ R173, -R250, R173 ;  /* 0x000000adfaad7221 */ /* 0x000fc40000010100 */
[C---:B------:R-:W-:Y:S02]  /*15e10*/  FMUL.FTZ R24, R186.reuse, R159 ;  /* 0x0000009fba187220 */ /* 0x040fe40000410000 */
[C---:B------:R-:W-:Y:S02]  /*15e20*/  FMUL.FTZ R153, R186.reuse, R153 ;  /* 0x00000099ba997220 */ /* 0x040fe40000410000 */
[----:B------:R-:W-:Y:S02]  /*15e30*/  FMUL.FTZ R28, R186, R161 ;  /* 0x000000a1ba1c7220 */ /* 0x000fe40000410000 */
[----:B------:R-:W-:Y:S02]  /*15e40*/  FFMA.FTZ R14, R88, R27, R112 ;  /* 0x0000001b580e7223 */ /* 0x000fe40000010070 */
[----:B------:R-:W-:Y:S02]  /*15e50*/  FFMA.FTZ R19, R89, R158, R113 ;  /* 0x0000009e59137223 */ /* 0x000fe40000010071 */
[----:B------:R-:W-:-:S02]  /*15e60*/  FADD.FTZ R155, -R250, R162 ;  /* 0x000000a2fa9b7221 */ /* 0x000fc40000010100 */
[----:B------:R-:W-:Y:S01]  /*15e70*/  FADD.FTZ R163, -R250, R163 ;  /* 0x000000a3faa37221 */ /* 0x000fe20000010100 */
[----:B------:R-:W-:Y:S01]  /*15e80*/  F2FP.BF16.PACK_AB R14, R19, R14 ;  /* 0x0000000e130e723e */ /* 0x000fe200000010ff */
[C---:B------:R-:W-:Y:S02]  /*15e90*/  FMUL.FTZ R159, R186.reuse, R176 ;  /* 0x000000b0ba9f7220 */ /* 0x040fe40000410000 */
[----:B------:R-:W-:Y:S02]  /*15ea0*/  FMUL.FTZ R164, R186, R177 ;  /* 0x000000b1baa47220 */ /* 0x000fe40000410000 */
[C---:B------:R-:W-:Y:S02]  /*15eb0*/  FADD.FTZ R170, -R250.reuse, R170 ;  /* 0x000000aafaaa7221 */ /* 0x040fe40000010100 */
[----:B------:R-:W-:Y:S02]  /*15ec0*/  FADD.FTZ R171, -R250, R171 ;  /* 0x000000abfaab7221 */ /* 0x000fe40000010100 */
[----:B------:R-:W-:-:S02]  /*15ed0*/  FMUL.FTZ R33, R186, R33 ;  /* 0x00000021ba217220 */ /* 0x000fc40000410000 */
[C---:B------:R-:W-:Y:S02]  /*15ee0*/  FMUL.FTZ R185, R186.reuse, R185 ;  /* 0x000000b9bab97220 */ /* 0x040fe40000410000 */
[----:B------:R-:W-:Y:S02]  /*15ef0*/  FMUL.FTZ R188, R186, R188 ;  /* 0x000000bcbabc7220 */ /* 0x000fe40000410000 */
[----:B------:R-:W-:Y:S02]  /*15f00*/  FFMA.FTZ R17, R93, R26, R117 ;  /* 0x0000001a5d117223 */ /* 0x000fe40000010075 */
[C---:B------:R-:W-:Y:S02]  /*15f10*/  FADD.FTZ R174, -R250.reuse, R174 ;  /* 0x000000aefaae7221 */ /* 0x040fe40000010100 */
[C---:B------:R-:W-:Y:S01]  /*15f20*/  FADD.FTZ R175, -R250.reuse, R175 ;  /* 0x000000affaaf7221 */ /* 0x040fe20000010100 */
[----:B------:R-:W-:Y:S01]  /*15f30*/  F2FP.BF16.PACK_AB R12, R17, R12 ;  /* 0x0000000c110c723e */ /* 0x000fe200000010ff */
[----:B------:R-:W-:-:S02]  /*15f40*/  FADD.FTZ R178, -R250, R178 ;  /* 0x000000b2fab27221 */ /* 0x000fc40000010100 */
[----:B------:R-:W-:Y:S02]  /*15f50*/  FADD.FTZ R179, -R250, R179 ;  /* 0x000000b3fab37221 */ /* 0x000fe40000010100 */
[C---:B------:R-:W-:Y:S02]  /*15f60*/  FMUL.FTZ R23, R186.reuse, R166 ;  /* 0x000000a6ba177220 */ /* 0x040fe40000410000 */
[----:B------:R-:W-:Y:S02]  /*15f70*/  FMUL.FTZ R34, R186, R167 ;  /* 0x000000a7ba227220 */ /* 0x000fe40000410000 */
[C---:B------:R-:W-:Y:S02]  /*15f80*/  FADD.FTZ R181, -R250.reuse, R181 ;  /* 0x000000b5fab57221 */ /* 0x040fe40000010100 */
[C---:B------:R-:W-:Y:S02]  /*15f90*/  FADD.FTZ R182, -R250.reuse, R182 ;  /* 0x000000b6fab67221 */ /* 0x040fe40000010100 */
[----:B------:R-:W-:-:S02]  /*15fa0*/  FADD.FTZ R183, -R250, R183 ;  /* 0x000000b7fab77221 */ /* 0x000fc40000010100 */
[C---:B------:R-:W-:Y:S02]  /*15fb0*/  FADD.FTZ R251, -R250.reuse, R184 ;  /* 0x000000b8fafb7221 */ /* 0x040fe40000010100 */
[C---:B------:R-:W-:Y:S02]  /*15fc0*/  FADD.FTZ R189, -R250.reuse, R189 ;  /* 0x000000bdfabd7221 */ /* 0x040fe40000010100 */
[----:B------:R-:W-:Y:S02]  /*15fd0*/  FADD.FTZ R156, -R250, R156 ;  /* 0x0000009cfa9c7221 */ /* 0x000fe40000010100 */
[C---:B------:R-:W-:Y:S02]  /*15fe0*/  FMUL.FTZ R25, R186.reuse, R172 ;  /* 0x000000acba197220 */ /* 0x040fe40000410000 */
[----:B------:R-:W-:Y:S02]  /*15ff0*/  FMUL.FTZ R152, R186, R173 ;  /* 0x000000adba987220 */ /* 0x000fe40000410000 */
[----:B------:R-:W-:-:S02]  /*16000*/  FFMA.FTZ R153, R192, R153, R120 ;  /* 0x00000099c0997223 */ /* 0x000fc40000010078 */
[----:B------:R-:W-:Y:S02]  /*16010*/  FFMA.FTZ R28, R193, R28, R121 ;  /* 0x0000001cc11c7223 */ /* 0x000fe40000010079 */
[C---:B------:R-:W-:Y:S02]  /*16020*/  FMUL.FTZ R155, R186.reuse, R155 ;  /* 0x0000009bba9b7220 */ /* 0x040fe40000410000 */
[----:B------:R-:W-:Y:S01]  /*16030*/  FMUL.FTZ R154, R186, R163 ;  /* 0x000000a3ba9a7220 */ /* 0x000fe20000410000 */
[----:B------:R-:W-:Y:S01]  /*16040*/  F2FP.BF16.PACK_AB R10, R28, R153 ;  /* 0x000000991c0a723e */ /* 0x000fe200000010ff */
[----:B------:R-:W-:Y:S01]  /*16050*/  FFMA.FTZ R22, R80, R159, R104 ;  /* 0x0000009f50167223 */ /* 0x000fe20000010068 */
[----:B------:R-:W-:Y:S01]  /*16060*/  IADD3 R28, R6, 0x200, RZ ;  /* 0x00000200061c7810 */ /* 0x000fe20007ffe0ff */
[----:B------:R-:W-:Y:S02]  /*16070*/  FFMA.FTZ R21, R81, R164, R105 ;  /* 0x000000a451157223 */ /* 0x000fe40000010069 */
[----:B------:R-:W-:-:S02]  /*16080*/  FMUL.FTZ R157, R186, R170 ;  /* 0x000000aaba9d7220 */ /* 0x000fc40000410000 */
[----:B------:R-:W-:Y:S01]  /*16090*/  FMUL.FTZ R162, R186, R171 ;  /* 0x000000abbaa27220 */ /* 0x000fe20000410000 */
[----:B------:R-:W-:Y:S01]  /*160a0*/  F2FP.BF16.PACK_AB R22, R21, R22 ;  /* 0x000000161516723e */ /* 0x000fe200000010ff */
[----:B------:R-:W-:Y:S02]  /*160b0*/  FFMA.FTZ R33, R198, R33, R126 ;  /* 0x00000021c6217223 */ /* 0x000fe4000001007e */
[----:B------:R-:W-:Y:S02]  /*160c0*/  FFMA.FTZ R24, R199, R24, R127 ;  /* 0x00000018c7187223 */ /* 0x000fe4000001007f */
[----:B------:R-:W-:Y:S02]  /*160d0*/  FFMA.FTZ R26, R72, R185, R96 ;  /* 0x000000b9481a7223 */ /* 0x000fe40000010060 */
[----:B------:R-:W-:Y:S01]  /*160e0*/  FFMA.FTZ R19, R73, R188, R97 ;  /* 0x000000bc49137223 */ /* 0x000fe20000010061 */
[----:B------:R-:W-:Y:S01]  /*160f0*/  F2FP.BF16.PACK_AB R9, R24, R33 ;  /* 0x000000211809723e */ /* 0x000fe200000010ff */
[----:B------:R-:W-:-:S02]  /*16100*/  FMUL.FTZ R29, R186, R174 ;  /* 0x000000aeba1d7220 */ /* 0x000fc40000410000 */
[C---:B------:R-:W-:Y:S01]  /*16110*/  FMUL.FTZ R160, R186.reuse, R175 ;  /* 0x000000afbaa07220 */ /* 0x040fe20000410000 */
[----:B------:R-:W-:Y:S01]  /*16120*/  F2FP.BF16.PACK_AB R26, R19, R26 ;  /* 0x0000001a131a723e */ /* 0x000fe200000010ff */
[C---:B------:R-:W-:Y:S02]  /*16130*/  FMUL.FTZ R161, R186.reuse, R178 ;  /* 0x000000b2baa17220 */ /* 0x040fe40000410000 */
[----:B------:R-:W-:Y:S02]  /*16140*/  FMUL.FTZ R168, R186, R179 ;  /* 0x000000b3baa87220 */ /* 0x000fe40000410000 */
[----:B------:R-:W-:Y:S02]  /*16150*/  FFMA.FTZ R13, R94, R23, R118 ;  /* 0x000000175e0d7223 */ /* 0x000fe40000010076 */
[----:B------:R-:W-:Y:S02]  /*16160*/  FFMA.FTZ R34, R95, R34, R119 ;  /* 0x000000225f227223 */ /* 0x000fe40000010077 */
[----:B------:R-:W-:-:S02]  /*16170*/  FMUL.FTZ R181, R186, R181 ;  /* 0x000000b5bab57220 */ /* 0x000fc40000410000 */
[----:B------:R-:W-:Y:S01]  /*16180*/  FMUL.FTZ R182, R186, R182 ;  /* 0x000000b6bab67220 */ /* 0x000fe20000410000 */
[----:B------:R-:W-:Y:S01]  /*16190*/  F2FP.BF16.PACK_AB R13, R34, R13 ;  /* 0x0000000d220d723e */ /* 0x000fe200000010ff */
[----:B------:R-:W-:Y:S01]  /*161a0*/  FMUL.FTZ R183, R186, R183 ;  /* 0x000000b7bab77220 */ /* 0x000fe20000410000 */
[----:B------:R-:W-:Y:S01]  /*161b0*/  LEA R34, P0, R180, c[0x0][0x208], 0x4 ;  /* 0x00008200b4227a11 */ /* 0x000fe200078020ff */
[C---:B------:R-:W-:Y:S02]  /*161c0*/  FMUL.FTZ R166, R186.reuse, R251 ;  /* 0x000000fbbaa67220 */ /* 0x040fe40000410000 */
[----:B------:R-:W-:Y:S01]  /*161d0*/  FMUL.FTZ R189, R186, R189 ;  /* 0x000000bdbabd7220 */ /* 0x000fe20000410000 */
[----:B------:R-:W-:Y:S01]  /*161e0*/  LEA.HI.X R35, R180, c[0x0][0x20c], RZ, 0x4, P0 ;  /* 0x00008300b4237a11 */ /* 0x000fe200000f24ff */
[----:B------:R-:W-:Y:S01]  /*161f0*/  FMUL.FTZ R156, R186, R156 ;  /* 0x0000009cba9c7220 */ /* 0x000fe20000410000 */
[----:B------:R-:W-:Y:S01]  /*16200*/  ISETP.GE.AND P0, PT, R0, c[0x0][0x164], PT ;  /* 0x0000590000007a0c */ /* 0x000fe20003f06270 */
[----:B------:R-:W-:-:S02]  /*16210*/  FFMA.FTZ R20, R84, R25, R108 ;  /* 0x0000001954147223 */ /* 0x000fc4000001006c */
[----:B------:R-:W-:Y:S01]  /*16220*/  FFMA.FTZ R17, R85, R152, R109 ;  /* 0x0000009855117223 */ /* 0x000fe2000001006d */
[----:B------:R-:W-:Y:S01]  /*16230*/  IADD3 R152, R6, 0x280, RZ ;  /* 0x0000028006987810 */ /* 0x000fe20007ffe0ff */
        /* <DEDUP_REMOVED lines=31> */
.L_x_14763:
[----:B------:R-:W-:Y:S05]  /*16430*/  EXIT ;  /* 0x000000000000794d */ /* 0x000fea0003800000 */
.L_x_14761:
[----:B------:R-:W-:Y:S01]  /*16440*/  HFMA2.MMA R153, -RZ, RZ, 0, 5.9604644775390625e-08 ;  /* 0x00000001ff997435 */ /* 0x000fe200000001ff */
[----:B------:R-:W-:Y:S01]  /*16450*/  IMAD.MOV.U32 R249, RZ, RZ, R152 ;  /* 0x000000fffff97224 */ /* 0x000fe200078e0098 */
[----:B------:R-:W-:Y:S01]  /*16460*/  MOV R154, 0x164a0 ;  /* 0x000164a0009a7802 */ /* 0x000fe20000000f00 */
[----:B------:R-:W-:-:S02]  /*16470*/  IMAD.MOV.U32 R250, RZ, RZ, 0x1f ;  /* 0x0000001ffffa7424 */ /* 0x000fc400078e00ff */
[----:B------:R-:W-:Y:S02]  /*16480*/  IMAD.MOV.U32 R155, RZ, RZ, -0x1 ;  /* 0xffffffffff9b7424 */ /* 0x000fe400078e00ff */
[----:B------:R-:W-:Y:S05]  /*16490*/  CALL.REL.NOINC `($__internal_45_$__cuda_sm70_shflsync_bfly_p) ;  /* 0x00000ac000007944 */ /* 0x000fea0003c00000 */
[----:B-1----:R-:W-:Y:S05]  /*164a0*/  BRA `(.L_x_14765) ;  /* 0xffffe51000007947 */ /* 0x002fea000383ffff */
.L_x_14762:
[----:B------:R-:W-:Y:S01]  /*164b0*/  MOV R249, R152 ;  /* 0x0000009800f97202 */ /* 0x000fe20000000f00 */
[----:B------:R-:W-:Y:S01]  /*164c0*/  IMAD.MOV.U32 R153, RZ, RZ, 0x2 ;  /* 0x00000002ff997424 */ /* 0x000fe200078e00ff */
[----:B------:R-:W-:Y:S01]  /*164d0*/  MOV R155, 0xffffffff ;  /* 0xffffffff009b7802 */ /* 0x000fe20000000f00 */
[----:B------:R-:W-:Y:S01]  /*164e0*/  IMAD.MOV.U32 R250, RZ, RZ, 0x1f ;  /* 0x0000001ffffa7424 */ /* 0x000fe200078e00ff */
[----:B------:R-:W-:Y:S02]  /*164f0*/  MOV R154, 0x16510 ;  /* 0x00016510009a7802 */ /* 0x000fe40000000f00 */
[----:B------:R-:W-:Y:S05]  /*16500*/  CALL.REL.NOINC `($__internal_45_$__cuda_sm70_shflsync_bfly_p) ;  /* 0x00000a5000007944 */ /* 0x000fea0003c00000 */
[----:B-1----:R-:W-:Y:S01]  /*16510*/  FADD.FTZ R152, R152, R153 ;  /* 0x0000009998987221 */ /* 0x002fe20000010000 */
[----:B------:R-:W-:Y:S01]  /*16520*/  MOV R155, 0xffffffff ;  /* 0xffffffff009b7802 */ /* 0x000fe20000000f00 */
[----:B------:R-:W-:Y:S01]  /*16530*/  IMAD.MOV.U32 R153, RZ, RZ, 0x4 ;  /* 0x00000004ff997424 */ /* 0x000fe200078e00ff */
[----:B------:R-:W-:Y:S01]  /*16540*/  MOV R154, 0x16580 ;  /* 0x00016580009a7802 */ /* 0x000fe20000000f00 */
[----:B------:R-:W-:Y:S02]  /*16550*/  IMAD.MOV.U32 R250, RZ, RZ, 0x1f ;  /* 0x0000001ffffa7424 */ /* 0x000fe400078e00ff */
[----:B------:R-:W-:-:S02]  /*16560*/  IMAD.MOV.U32 R249, RZ, RZ, R152 ;  /* 0x000000fffff97224 */ /* 0x000fc400078e0098 */
[----:B------:R-:W-:Y:S05]  /*16570*/  CALL.REL.NOINC `($__internal_45_$__cuda_sm70_shflsync_bfly_p) ;  /* 0x000009e000007944 */ /* 0x000fea0003c00000 */
[----:B-1----:R-:W-:Y:S01]  /*16580*/  FADD.FTZ R152, R152, R153 ;  /* 0x0000009998987221 */ /* 0x002fe20000010000 */
[----:B------:R-:W-:Y:S01]  /*16590*/  HFMA2.MMA R250, -RZ, RZ, 0, 1.847743988037109375e-06 ;  /* 0x0000001ffffa7435 */ /* 0x000fe200000001ff */
[----:B------:R-:W-:Y:S01]  /*165a0*/  IMAD.MOV.U32 R153, RZ, RZ, 0x8 ;  /* 0x00000008ff997424 */ /* 0x000fe200078e00ff */
[----:B------:R-:W-:Y:S01]  /*165b0*/  MOV R154, 0x165f0 ;  /* 0x000165f0009a7802 */ /* 0x000fe20000000f00 */
[----:B------:R-:W-:-:S02]  /*165c0*/  IMAD.MOV.U32 R155, RZ, RZ, -0x1 ;  /* 0xffffffffff9b7424 */ /* 0x000fc400078e00ff */
[----:B------:R-:W-:Y:S02]  /*165d0*/  IMAD.MOV.U32 R249, RZ, RZ, R152 ;  /* 0x000000fffff97224 */ /* 0x000fe400078e0098 */
[----:B------:R-:W-:Y:S05]  /*165e0*/  CALL.REL.NOINC `($__internal_45_$__cuda_sm70_shflsync_bfly_p) ;  /* 0x0000097000007944 */ /* 0x000fea0003c00000 */
[----:B-1----:R-:W-:Y:S01]  /*165f0*/  FADD.FTZ R152, R152, R153 ;  /* 0x0000009998987221 */ /* 0x002fe20000010000 */
[----:B------:R-:W-:Y:S01]  /*16600*/  MOV R153, 0x10 ;  /* 0x0000001000997802 */ /* 0x000fe20000000f00 */
[----:B------:R-:W-:Y:S01]  /*16610*/  IMAD.MOV.U32 R250, RZ, RZ, 0x1f ;  /* 0x0000001ffffa7424 */ /* 0x000fe200078e00ff */
[----:B------:R-:W-:Y:S01]  /*16620*/  MOV R154, 0x16660 ;  /* 0x00016660009a7802 */ /* 0x000fe20000000f00 */
[----:B------:R-:W-:Y:S01]  /*16630*/  IMAD.MOV.U32 R155, RZ, RZ, -0x1 ;  /* 0xffffffffff9b7424 */ /* 0x000fe200078e00ff */
[----:B------:R-:W-:Y:S02]  /*16640*/  MOV R249, R152 ;  /* 0x0000009800f97202 */ /* 0x000fe40000000f00 */
[----:B------:R-:W-:Y:S05]  /*16650*/  CALL.REL.NOINC `($__internal_45_$__cuda_sm70_shflsync_bfly_p) ;  /* 0x0000090000007944 */ /* 0x000fea0003c00000 */
[----:B-1----:R-:W-:Y:S01]  /*16660*/  FADD.FTZ R152, R152, R153 ;  /* 0x0000009998987221 */ /* 0x002fe20000010000 */
[----:B------:R-:W-:Y:S01]  /*16670*/  MOV R155, 0xffffffff ;  /* 0xffffffff009b7802 */ /* 0x000fe20000000f00 */
[----:B------:R-:W-:Y:S02]  /*16680*/  IMAD.MOV.U32 R250, RZ, RZ, 0x1f ;  /* 0x0000001ffffa7424 */ /* 0x000fe400078e00ff */
[----:B------:R-:W-:-:S04]  /*16690*/  FMUL.FTZ R152, R152, 0.0005580357392318546772 ;  /* 0x3a12492598987820 */ /* 0x000fc80000410000 */
        /* <DEDUP_REMOVED lines=112> */
[----:B------:R-:W-:Y:S01]  /*16da0*/  MOV R154, 0x16dd0 ;  /* 0x00016dd0009a7802 */ /* 0x000fe20000000f00 */
[----:B------:R-:W-:Y:S02]  /*16db0*/  IMAD.MOV.U32 R153, RZ, RZ, 0x1 ;  /* 0x00000001ff997424 */ /* 0x000fe400078e00ff */
[----:B------:R-:W-:Y:S05]  /*16dc0*/  CALL.REL.NOINC `($__internal_45_$__cuda_sm70_shflsync_bfly_p) ;  /* 0x0000019000007944 */ /* 0x000fea0003c00000 */
[----:B-1----:R-:W-:Y:S01]  /*16dd0*/  FADD.FTZ R249, R249, R153 ;  /* 0x00000099f9f97221 */ /* 0x002fe20000010000 */
[----:B------:R-:W-:Y:S01]  /*16de0*/  MOV R155, 0xffffffff ;  /* 0xffffffff009b7802 */ /* 0x000fe20000000f00 */
[----:B------:R-:W-:Y:S01]  /*16df0*/  IMAD.MOV.U32 R153, RZ, RZ, 0x2 ;  /* 0x00000002ff997424 */ /* 0x000fe200078e00ff */
[----:B------:R-:W-:Y:S01]  /*16e00*/  MOV R154, 0x16e30 ;  /* 0x00016e30009a7802 */ /* 0x000fe20000000f00 */
[----:B------:R-:W-:Y:S02]  /*16e10*/  IMAD.MOV.U32 R250, RZ, RZ, 0x1f ;  /* 0x0000001ffffa7424 */ /* 0x000fe400078e00ff */
[----:B------:R-:W-:Y:S05]  /*16e20*/  CALL.REL.NOINC `($__internal_45_$__cuda_sm70_shflsync_bfly_p) ;  /* 0x0000013000007944 */ /* 0x000fea0003c00000 */
[----:B-1----:R-:W-:Y:S01]  /*16e30*/  FADD.FTZ R249, R249, R153 ;  /* 0x00000099f9f97221 */ /* 0x002fe20000010000 */
[----:B------:R-:W-:Y:S01]  /*16e40*/  MOV R155, 0xffffffff ;  /* 0xffffffff009b7802 */ /* 0x000fe20000000f00 */
[----:B------:R-:W-:Y:S01]  /*16e50*/  IMAD.MOV.U32 R153, RZ, RZ, 0x4 ;  /* 0x00000004ff997424 */ /* 0x000fe200078e00ff */
[----:B------:R-:W-:Y:S01]  /*16e60*/  MOV R154, 0x16e90 ;  /* 0x00016e90009a7802 */ /* 0x000fe20000000f00 */
[----:B------:R-:W-:-:S02]  /*16e70*/  IMAD.MOV.U32 R250, RZ, RZ, 0x1f ;  /* 0x0000001ffffa7424 */ /* 0x000fc400078e00ff */
        /* <DEDUP_REMOVED lines=13> */
[----:B-1----:R-:W-:Y:S05]  /*16f50*/  BRA `(.L_x_14766) ;  /* 0xffffe2a000007947 */ /* 0x002fea000383ffff */
        .weak           $__internal_45_$__cuda_sm70_shflsync_bfly_p
        .type           $__internal_45_$__cuda_sm70_shflsync_bfly_p,@function
        .size           $__internal_45_$__cuda_sm70_shflsync_bfly_p,(.L_x_44885 - $__internal_45_$__cuda_sm70_shflsync_bfly_p)
$__internal_45_$__cuda_sm70_shflsync_bfly_p:
[----:B------:R-:W-:Y:S04]  /*16f60*/  WARPSYNC R155 ;  /* 0x0000009b00007348 */ /* 0x000fe80003800000 */
[----:B------:R0:W1:Y:S02]  /*16f70*/  SHFL.BFLY PT, R153, R249, R153, R250 ;  /* 0x0c000099f9997389 */ /* 0x00006400000e00fa */
[----:B0-----:R-:W-:-:S04]  /*16f80*/  IMAD.MOV.U32 R155, RZ, RZ, 0x0 ;  /* 0x00000000ff9b7424 */ /* 0x001fc800078e00ff */
[----:B------:R-:W-:Y:S05]  /*16f90*/  RET.REL.NODEC R154 `(_ZN10layer_norm13ln_fwd_kernelINS_13Kernel_traitsIf13__nv_bfloat16S2_S2_fjLj7168ELj1ELj1ELj4ELj16ENS_18Kernel_traits_baseILj7168EfS2_S2_S2_fjLj128EEEEELb1ELb1ELb0ELb1EEEvNS_9FwdParamsE) ;  /* 0xfffe90609a007950 */ /* 0x000fea0003c3ffff */
.L_x_14767:
        /* <DEDUP_REMOVED lines=14> */
.L_x_44885:


//--------------------- .text._ZN10layer_norm13ln_fwd_kernelINS_13Kernel_traitsIf13__nv_bfloat16S2_S2_fjLj7168ELj1ELj1ELj4ELj16ENS_18Kernel_traits_baseILj7168EfS2_S2_S2_fjLj128EEEEELb1ELb1ELb1ELb0EEEvNS_9FwdParamsE --------------------------
	.section	.text._ZN10layer_norm13ln_fwd_kernelINS_13Kernel_traitsIf13__nv_bfloat16S2_S2_fjLj7168ELj1ELj1ELj4ELj16ENS_18Kernel_traits_baseILj7168EfS2_S2_S2_fjLj128EEEEELb1ELb1ELb1ELb0EEEvNS_9FwdParamsE,"ax",@progbits
	.sectioninfo	@"SHI_REGISTERS=255"
	.align	128
        .global         _ZN10layer_norm13ln_fwd_kernelINS_13Kernel_traitsIf13__nv_bfloat16S2_S2_fjLj7168ELj1ELj1ELj4ELj16ENS_18Kernel_traits_baseILj7168EfS2_S2_S2_fjLj128EEEEELb1ELb1ELb1ELb0EEEvNS_9FwdParamsE
        .type           _ZN10layer_norm13ln_fwd_kernelINS_13Kernel_traitsIf13__nv_bfloat16S2_S2_fjLj7168ELj1ELj1ELj4ELj16ENS_18Kernel_traits_baseILj7168EfS2_S2_S2_fjLj128EEEEELb1ELb1ELb1ELb0EEEvNS_9FwdParamsE,@function
        .size           _ZN10layer_norm13ln_fwd_kernelINS_13Kernel_traitsIf13__nv_bfloat16S2_S2_fjLj7168ELj1ELj1ELj4ELj16ENS_18Kernel_traits_baseILj7168EfS2_S2_S2_fjLj128EEEEELb1ELb1ELb1ELb0EEEvNS_9FwdParamsE,(.L_x_44886 - _ZN10layer_norm13ln_fwd_kernelINS_13Kernel_traitsIf13__nv_bfloat16S2_S2_fjLj7168ELj1ELj1ELj4ELj16ENS_18Kernel_traits_baseILj7168EfS2_S2_S2_fjLj128EEEEELb1ELb1ELb1ELb0EEEvNS_9FwdParamsE)
        .other          _ZN10layer_norm13ln_fwd_kernelINS_13Kernel_traitsIf13__nv_bfloat16S2_S2_fjLj7168ELj1ELj1ELj4ELj16ENS_18Kernel_traits_baseILj7168EfS2_S2_S2_fjLj128EEEEELb1ELb1ELb1ELb0EEEvNS_9FwdParamsE,@"STO_CUDA_ENTRY STV_DEFAULT"
_ZN10layer_norm13ln_fwd_kernelINS_13Kernel_traitsIf13__nv_bfloat16S2_S2_fjLj7168ELj1ELj1ELj4ELj16ENS_18Kernel_traits_baseILj7168EfS2_S2_S2_fjLj128EEEEELb1ELb1ELb1ELb0EEEvNS_9FwdParamsE:
.text._ZN10layer_norm13ln_fwd_kernelINS_13Kernel_traitsIf13__nv_bfloat16S2_S2_fjLj7168ELj1ELj1ELj4ELj16ENS_18Kernel_traits_baseILj7168EfS2_S2_S2_fjLj128EEEEELb1ELb1ELb1ELb0EEEvNS_9FwdParamsE:
        /* <DEDUP_REMOVED lines=10> */
[----:B------:R-:W2:Y:S04]  /*00a0*/  @P0 LDG.E.64 R6, [R6.64] ;  /* 0x0000000606060981 */ /* 0x000ea8000c1e1b00 */
        /* <DEDUP_REMOVED lines=12> */
[----:B------:R-:W-:Y:S02]  /*0170*/  SHF.R.U32.HI R3, RZ, 0x2, R11 ;  /* 0x00000002ff037819 */ /* 0x000fe4000001160b */
[----:B------:R-:W-:Y:S01]  /*0180*/  LOP3.LUT R11, R25, 0x7f, RZ, 0xc0, !PT ;  /* 0x0000007f190b7812 */ /* 0x000fe200078ec0ff */
        /* <DEDUP_REMOVED lines=30> */
[----:B------:R-:W-:-:S02]  /*0370*/  LOP3.LUT R4, R11, 0x7f, RZ, 0x3c, !PT ;  /* 0x0000007f0b047812 */ /* 0x000fc400078e3cff */
[----:B------:R-:W-:Y:S02]  /*0380*/  LEA.HI R7, R7, c[0x0][0x168], RZ, 0x3 ;  /* 0x00005a0007077a11 */ /* 0x000fe400078f18ff */
[----:B------:R-:W-:Y:S01]  /*0390*/  LOP3.LUT R8, R15, UR13, R12, 0x96, !PT ;  /* 0x0000000d0f087c12 */ /* 0x000fe2000f8e960c */
[----:B------:R-:W-:Y:S01]  /*03a0*/  IMAD.WIDE.U32 R12, R13, -0x326172a9, RZ ;  /* 0xcd9e8d570d0c7825 */ /* 0x000fe200078e00ff */
[----:B------:R-:W-:-:S03]  /*03b0*/  LEA.HI.SX32 R4, R7, R4, 0x1d ;  /* 0x0000000407047211 */ /* 0x000fc600078feaff */
[----:B------:R-:W-:Y:S01]  /*03c0*/  IMAD.WIDE.U32 R8, R8, -0x2daee0ad, RZ ;  /* 0xd2511f5308087825 */ /* 0x000fe200078e00ff */
[C---:B------:R-:W-:Y:S02]  /*03d0*/  ISETP.GE.U32.AND P6, PT, R4.reuse, 0x100, PT ;  /* 0x000001000400780c */ /* 0x040fe40003fc6070 */
[C---:B------:R-:W-:Y:S02]  /*03e0*/  ISETP.GE.U32.AND P5, PT, R4.reuse, 0x180, PT ;  /* 0x000001800400780c */ /* 0x040fe40003fa6070 */
[C---:B------:R-:W-:Y:S02]  /*03f0*/  ISETP.GE.U32.AND P4, PT, R4.reuse, 0x200, PT ;  /* 0x000002000400780c */ /* 0x040fe40003f86070 */
[----:B------:R-:W-:Y:S02]  /*0400*/  LOP3.LUT R14, R13, UR15, R14, 0x96, !PT ;  /* 0x0000000f0d0e7c12 */ /* 0x000fe4000f8e960e */
[----:B------:R-:W-:Y:S02]  /*0410*/  LOP3.LUT R16, R9, UR16, R6, 0x96, !PT ;  /* 0x0000001009107c12 */ /* 0x000fe4000f8e9606 */
[----:B------:R-:W-:Y:S01]  /*0420*/  LOP3.LUT P0, RZ, R4, 0xffffff80, RZ, 0xc0, !PT ;  /* 0xffffff8004ff7812 */ /* 0x000fe2000780c0ff */
        /* <DEDUP_REMOVED lines=25> */
[----:B------:R-:W2:Y:S01]  /*05c0*/  LDG.E.128 R32, [R8.64+0x10] ;  /* 0x0000100608207981 */ /* 0x000ea2000c1e1d00 */
[----:B------:R-:W-:-:S03]  /*05d0*/  @P1 LEA R12, P2, R11, c[0x0][0x218], 0x5 ;  /* 0x000086000b0c1a11 */ /* 0x000fc600078428ff */
[----:B------:R-:W3:Y:S01]  /*05e0*/  LDG.E.128 R36, [R8.64] ;  /* 0x0000000608247981 */ /* 0x000ee2000c1e1d00 */
[C---:B------:R-:W-:Y:S02]  /*05f0*/  @P1 LEA.HI.X R13, R11.reuse, c[0x0][0x21c], RZ, 0x5, P2 ;  /* 0x000087000b0d1a11 */ /* 0x040fe400010f2cff */
[----:B------:R-:W-:-:S03]  /*0600*/  LEA R14, P2, R11, c[0x0][0x1c8], 0x5 ;  /* 0x000072000b0e7a11 */ /* 0x000fc600078428ff */
[----:B------:R0:W5:Y:S01]  /*0610*/  @P1 LDG.E.128 R40, [R12.64] ;  /* 0x000000060c281981 */ /* 0x000162000c1e1d00 */
[----:B------:R-:W-:-:S03]  /*0620*/  LEA.HI.X R15, R11, c[0x0][0x1cc], RZ, 0x5, P2 ;  /* 0x000073000b0f7a11 */ /* 0x000fc600010f2cff */
[----:B------:R0:W5:Y:S04]  /*0630*/  @P1 LDG.E.128 R44, [R12.64+0x10] ;  /* 0x000010060c2c1981 */ /* 0x000168000c1e1d00 */
[----:B------:R-:W4:Y:S04]  /*0640*/  LDG.E.128 R28, [R14.64+0x10] ;  /* 0x000010060e1c7981 */ /* 0x000f28000c1e1d00 */
[----:B------:R0:W5:Y:S01]  /*0650*/  LDG.E.128 R248, [R14.64] ;  /* 0x000000060ef87981 */ /* 0x000162000c1e1d00 */
[----:B------:R-:W-:-:S03]  /*0660*/  LOP3.LUT R11, R11, 0x80, RZ, 0xfc, !PT ;  /* 0x000000800b0b7812 */ /* 0x000fc600078efcff */
[----:B----4-:R0:W-:Y:S04]  /*0670*/  STL.64 [R1], R28 ;  /* 0x0000001c01007387 */ /* 0x0101e80000100a00 */
[----:B------:R0:W-:Y:S04]  /*0680*/  STL.64 [R1+0x8], R30 ;  /* 0x0000081e01007387 */ /* 0x0001e80000100a00 */
[----:B--2---:R0:W-:Y:S04]  /*0690*/  STL.64 [R1+0x10], R32 ;  /* 0x0000102001007387 */ /* 0x0041e80000100a00 */
[----:B------:R0:W-:Y:S04]  /*06a0*/  STL.64 [R1+0x18], R34 ;  /* 0x0000182201007387 */ /* 0x0001e80000100a00 */
[----:B---3--:R0:W-:Y:S04]  /*06b0*/  STL.64 [R1+0x30], R36 ;  /* 0x0000302401007387 */ /* 0x0081e80000100a00 */
[----:B------:R0:W-:Y:S02]  /*06c0*/  STL.64 [R1+0x38], R38 ;  /* 0x0000382601007387 */ /* 0x0001e40000100a00 */
.L_x_14769:
[----:B------:R-:W-:Y:S05]  /*06d0*/  BSYNC B0 ;  /* 0x0000000000007941 */ /* 0x000fea0003800000 */
.L_x_14768:
        /* <DEDUP_REMOVED lines=21> */
.L_x_14771:
[----:B------:R-:W-:Y:S05]  /*0830*/  BSYNC B0 ;  /* 0x0000000000007941 */ /* 0x000fea0003800000 */
.L_x_14770:
        /* <DEDUP_REMOVED lines=21> */
.L_x_14773:
[----:B------:R-:W-:Y:S05]  /*0990*/  BSYNC B0 ;  /* 0x0000000000007941 */ /* 0x000fea0003800000 */
.L_x_14772:
        /* <DEDUP_REMOVED lines=21> */
.L_x_14775:
[----:B------:R-:W-:Y:S05]  /*0af0*/  BSYNC B0 ;  /* 0x0000000000007941 */ /* 0x000fea0003800000 */
.L_x_14774:
        /* <DEDUP_REMOVED lines=21> */
.L_x_14777:
[----:B------:R-:W-:Y:S05]  /*0c50*/  BSYNC B0 ;  /* 0x0000000000007941 */ /* 0x000fea0003800000 */
.L_x_14776:
        /* <DEDUP_REMOVED lines=29> */
.L_x_14779:
[----:B------:R-:W-:Y:S05]  /*0e30*/  BSYNC B0 ;  /* 0x0000000000007941 */ /* 0x000fea0003800000 */
.L_x_14778:
        /* <DEDUP_REMOVED lines=19> */
[----:B------:R0:W5:Y:S01]  /*0f70*/  LDG.E.128 R196, [R14.64+0x10] ;  /* 0x000010060ec47981 */ /* 0x000162000c1e1d00 */
[----:B------:R-:W-:Y:S01]  /*0f80*/  ISETP.NE.AND.EX P1, PT, RZ, c[0x0][0x21c], PT, P1 ;  /* 0x00008700ff007a0c */ /* 0x000fe20003f25310 */
[C---:B------:R-:W-:Y:S02]  /*0f90*/  IMAD.WIDE.U32 R8, R11.reuse, R8, c[0x0][0x1b0] ;  /* 0x00006c000b087625 */ /* 0x040fe400078e0008 */
[----:B------:R0:W5:Y:S04]  /*0fa0*/  LDG.E.128 R192, [R14.64] ;  /* 0x000000060ec07981 */ /* 0x000168000c1e1d00 */
[----:B------:R0:W5:Y:S04]  /*0fb0*/  LDG.E.128 R204, [R8.64] ;  /* 0x0000000608cc7981 */ /* 0x000168000c1e1d00 */
[----:B------:R0:W5:Y:S02]  /*0fc0*/  LDG.E.128 R200, [R8.64+0x10] ;  /* 0x0000100608c87981 */ /* 0x000164000c1e1d00 */
[----:B------:R-:W-:-:S04]  /*0fd0*/  @P1 LEA R12, P2, R11, c[0x0][0x218], 0x5 ;  /* 0x000086000b0c1a11 */ /* 0x000fc800078428ff */
[----:B------:R-:W-:-:S05]  /*0fe0*/  @P1 LEA.HI.X R13, R11, c[0x0][0x21c], RZ, 0x5, P2 ;  /* 0x000087000b0d1a11 */ /* 0x000fca00010f2cff */
[----:B------:R0:W5:Y:S04]  /*0ff0*/  @P1 LDG.E.128 R112, [R12.64] ;  /* 0x000000060c701981 */ /* 0x000168000c1e1d00 */
[----:B------:R0:W5:Y:S02]  /*1000*/  @P1 LDG.E.128 R116, [R12.64+0x10] ;  /* 0x000010060c741981 */ /* 0x000164000c1e1d00 */
.L_x_14781:
[----:B------:R-:W-:Y:S05]  /*1010*/  BSYNC B0 ;  /* 0x0000000000007941 */ /* 0x000fea0003800000 */
.L_x_14780:
        /* <DEDUP_REMOVED lines=14> */
[----:B------:R-:W-:-:S03]  /*1100*/  IMAD.SHL.U32 R7, R25, 0x20, RZ ;  /* 0x0000002019077824 */ /* 0x000fc600078e00ff */
[----:B------:R-:W-:Y:S02]  /*1110*/  IMNMX R9, RZ, R9, !PT ;  /* 0x00000009ff097217 */ /* 0x000fe40007800200 */
[----:B------:R-:W-:Y:S02]  /*1120*/  LOP3.LUT R7, R7, 0x3e0, RZ, 0xc0, !PT ;  /* 0x000003e007077812 */ /* 0x000fe400078ec0ff */
[----:B------:R-:W-:-:S03]  /*1130*/  IMNMX R9, R9, 0x20, PT ;  /* 0x0000002009097817 */ /* 0x000fc60003800200 */
[----:B------:R-:W-:Y:S01]  /*1140*/  IMAD.IADD R7, R8, 0x1, -R7 ;  /* 0x0000000108077824 */ /* 0x000fe200078e0a07 */
[----:B------:R-:W-:Y:S01]  /*1150*/  IADD3 R9, R9, R12, RZ ;  /* 0x0000000c09097210 */ /* 0x000fe20007ffe0ff */
[----:B------:R-:W-:-:S03]  /*1160*/  IMAD.HI.U32 R8, R23, -0x2daee0ad, RZ ;  /* 0xd2511f5317087827 */ /* 0x000fc600078e00ff */
[----:B------:R-:W-:Y:S01]  /*1170*/  IMNMX R7, RZ, R7, !PT ;  /* 0x00000007ff077217 */ /* 0x000fe20007800200 */
[----:B------:R-:W-:Y:S01]  /*1180*/  IMAD.SHL.U32 R9, R9, 0x8, RZ ;  /* 0x0000000809097824 */ /* 0x000fe200078e00ff */
[----:B------:R-:W-:Y:S01]  /*1190*/  LOP3.LUT R8, R8, UR26, R15, 0x96, !PT ;  /* 0x0000001a08087c12 */ /* 0x000fe2000f8e960f */
[----:B------:R-:W-:Y:S01]  /*11a0*/  IMAD.MOV.U32 R15, RZ, RZ, 0x1 ;  /* 0x00000001ff0f7424 */ /* 0x000fe200078e00ff */
[----:B------:R-:W-:Y:S01]  /*11b0*/  IMNMX R11, R7, 0x20, PT ;  /* 0x00000020070b7817 */ /* 0x000fe20003800200 */
[----:B------:R-:W0:Y:S01]  /*11c0*/  I2F.U32 R13, R9 ;  /* 0x00000009000d7306 */ /* 0x000e220000201000 */
[----:B------:R-:W-:Y:S02]  /*11d0*/  LOP3.LUT R7, R14, UR25, R17, 0x96, !PT ;  /* 0x000000190e077c12 */ /* 0x000fe4000f8e9611 */
[----:B------:R-:W-:Y:S01]  /*11e0*/  IADD3 R14, R12, R11, RZ ;  /* 0x0000000b0c0e7210 */ /* 0x000fe20007ffe0ff */
[----:B------:R-:W-:Y:S02]  /*11f0*/  IMAD R12, R23, -0x2daee0ad, RZ ;  /* 0xd2511f53170c7824 */ /* 0x000fe400078e02ff */
[----:B------:R-:W-:-:S02]  /*1200*/  IMAD.MOV.U32 R11, RZ, RZ, RZ ;  /* 0x000000ffff0b7224 */ /* 0x000fc400078e00ff */
[----:B0-----:R0:W1:Y:S02]  /*1210*/  MUFU.RCP R9, R13 ;  /* 0x0000000d00097308 */ /* 0x0010640000001000 */
[----:B0-----:R-:W-:Y:S01]  /*1220*/  IMAD.SHL.U32 R13, R14, 0x8, RZ ;  /* 0x000000080e0d7824 */ /* 0x001fe200078e00ff */
[----:B-1----:R0:W-:Y:S04]  /*1230*/  STL [R1+0x24], R9 ;  /* 0x0000240901007387 */ /* 0x0021e80000100800 */
[----:B------:R1:W-:Y:S04]  /*1240*/  STL.S16 [R1+0x20], R15 ;  /* 0x0000200f01007387 */ /* 0x0003e80000100600 */
[----:B------:R1:W-:Y:S01]  /*1250*/  STL [R1+0x2c], R13 ;  /* 0x00002c0d01007387 */ /* 0x0003e20000100800 */
[----:B0-----:R-:W-:Y:S01]  /*1260*/  LOP3.LUT R9, R10, 0x3, RZ, 0xc0, !PT ;  /* 0x000000030a097812 */ /* 0x001fe200078ec0ff */
[----:B------:R-:W-:-:S02]  /*1270*/  IMAD R10, R21, -0x326172a9, RZ ;  /* 0xcd9e8d57150a7824 */ /* 0x000fc400078e02ff */
.L_x_15385:
[----:B------:R-:W-:-:S10]  /*1280*/  HFMA2.MMA R131, -RZ, RZ, 0, 2.384185791015625e-07 ;  /* 0x00000004ff837435 */ /* 0x000fd400000001ff */
[----:B------:R-:W-:-:S05]  /*1290*/  IMAD.WIDE R128, R6, R131, c[0x0][0x1d0] ;  /* 0x0000740006807625 */ /* 0x000fca00078e0283 */
[----:B------:R0:W2:Y:S04]  /*12a0*/  LDG.E R170, [R128.64] ;  /* 0x0000000680aa7981 */ /* 0x0000a8000c1e1900 */
[----:B------:R-:W3:Y:S01]  /*12b0*/  S2R R169, SR_TID.X ;  /* 0x0000000000a97919 */ /* 0x000ee20000002100 */
[----:B0-----:R-:W-:-:S05]  /*12c0*/  IMAD R129, R6, c[0x0][0x168], RZ ;  /* 0x00005a0006817a24 */ /* 0x001fca00078e02ff */
[----:B------:R-:W-:-:S04]  /*12d0*/  SHF.R.S32.HI R130, RZ, 0x1f, R129 ;  /* 0x0000001fff827819 */ /* 0x000fc80000011481 */
[----:B------:R-:W-:Y:S02]  /*12e0*/  LEA.HI R129, R130, R129, RZ, 0x3 ;  /* 0x0000008182817211 */ /* 0x000fe400078f18ff */
[----:B--2---:R-:W-:-:S13]  /*12f0*/  ISETP.GE.AND P1, PT, R170, 0x1, PT ;  /* 0x00000001aa00780c */ /* 0x004fda0003f26270 */
[----:B------:R-:W-:-:S05]  /*1300*/  @P1 IADD3 R128, R170, -0x1, RZ ;  /* 0xffffffffaa801810 */ /* 0x000fca0007ffe0ff */
[----:B------:R-:W-:-:S05]  /*1310*/  @P1 IMAD R128, R128, c[0x0][0x168], RZ ;  /* 0x00005a0080801a24 */ /* 0x000fca00078e02ff */
[----:B------:R-:W-:-:S04]  /*1320*/  @P1 SHF.R.S32.HI R130, RZ, 0x1f, R128 ;  /* 0x0000001fff821819 */ /* 0x000fc80000011480 */
[----:B------:R-:W-:Y:S02]  /*1330*/  @P1 LEA.HI R128, R130, R128, RZ, 0x3 ;  /* 0x0000008082801211 */ /* 0x000fe400078f18ff */
[----:B---3--:R-:W-:Y:S01]  /*1340*/  LOP3.LUT R130, R169, 0x7f, RZ, 0xc0, !PT ;  /* 0x0000007fa9827812 */ /* 0x008fe200078ec0ff */
[----:B------:R-:W-:-:S03]  /*1350*/  IMAD.MOV.U32 R169, RZ, RZ, RZ ;  /* 0x000000ffffa97224 */ /* 0x000fc600078e00ff */
[-C--:B------:R-:W-:Y:S02]  /*1360*/  LEA.HI.SX32 R171, R129, R130.reuse, 0x1d ;  /* 0x0000008281ab7211 */ /* 0x080fe400078feaff */
[----:B------:R-:W-:Y:S01]  /*1370*/  @P1 LEA.HI.SX32 R169, R128, R130, 0x1d ;  /* 0x0000008280a91211 */ /* 0x000fe200078feaff */
[----:B------:R-:W-:-:S05]  /*1380*/  IMAD.WIDE R128, R6, R131, c[0x0][0x1d8] ;  /* 0x0000760006807625 */ /* 0x000fca00078e0283 */
[----:B-----5:R0:W5:Y:S01]  /*1390*/  LDG.E R175, [R128.64] ;  /* 0x0000000680af7981 */ /* 0x020162000c1e1900 */
        /* <DEDUP_REMOVED lines=14> */
[----:B01----:R-:W-:Y:S01]  /*1480*/  MOV R13, RZ ;  /* 0x000000ff000d7202 */ /* 0x003fe20000000f00 */
[----:B------:R-:W-:Y:S01]  /*1490*/  IMAD.MOV.U32 R19, RZ, RZ, R9 ;  /* 0x000000ffff137224 */ /* 0x000fe200078e0009 */
[----:B------:R-:W-:Y:S05]  /*14a0*/  @!P2 BRA `(.L_x_14786) ;  /* 0x000005a00000a947 */ /* 0x000fea0003800000 */
[----:B------:R-:W-:Y:S01]  /*14b0*/  IMAD.MOV.U32 R19, RZ, RZ, R9 ;  /* 0x000000ffff137224 */ /* 0x000fe200078e0009 */
[----:B-----5:R-:W-:Y:S01]  /*14c0*/  PRMT R13, RZ, 0x5410, R124 ;  /* 0x00005410ff0d7816 */ /* 0x020fe2000000007c */
[----:B------:R-:W-:Y:S05]  /*14d0*/  BRA `(.L_x_14786) ;  /* 0x0000057000007947 */ /* 0x000fea0003800000 */
.L_x_14785:
        /* <DEDUP_REMOVED lines=12> */
.L_x_14788:
[----:B------:R-:W-:Y:S02]  /*15a0*/  IMAD.MOV.U32 R17, RZ, RZ, R10 ;  /* 0x000000ffff117224 */ /* 0x000fe400078e000a */
.L_x_14789:
[----:B------:R-:W-:Y:S05]  /*15b0*/  BSYNC B2 ;  /* 0x0000000000027941 */ /* 0x000fea0003800000 */
.L_x_14787:
        /* <DEDUP_REMOVED lines=16> */
.L_x_14793:
[----:B------:R-:W-:Y:S05]  /*16c0*/  BSYNC B3 ;  /* 0x0000000000037941 */ /* 0x000fea0003800000 */
.L_x_14792:
[----:B------:R-:W-:Y:S01]  /*16d0*/  LOP3.LUT R8, R8, UR5, R11, 0x96, !PT ;  /* 0x0000000508087c12 */ /* 0x000fe2000f8e960b */
[----:B------:R-:W-:-:S04]  /*16e0*/  IMAD.HI.U32 R14, R0, -0x326172a9, RZ ;  /* 0xcd9e8d57000e7827 */ /* 0x000fc800078e00ff */
[----:B------:R-:W-:Y:S01]  /*16f0*/  IMAD R7, R0, -0x326172a9, RZ ;  /* 0xcd9e8d5700077824 */ /* 0x000fe200078e02ff */
[----:B------:R-:W-:Y:S01]  /*1700*/  LOP3.LUT R14, R14, UR4, R3, 0x96, !PT ;  /* 0x000000040e0e7c12 */ /* 0x000fe2000f8e9603 */
[----:B-1----:R-:W-:-:S04]  /*1710*/  IMAD.WIDE.U32 R12, R8, -0x326172a9, RZ ;  /* 0xcd9e8d57080c7825 */ /* 0x002fc800078e00ff */
        /* <DEDUP_REMOVED lines=36> */
[----:B------:R-:W-:Y:S01]  /*1960*/  IMAD.MOV.U32 R10, RZ, RZ, R14 ;  /* 0x000000ffff0a7224 */ /* 0x000fe200078e000e */
[----:B------:R-:W-:Y:S02]  /*1970*/  LOP3.LUT R7, R15, UR25, R128, 0x96, !PT ;  /* 0x000000190f077c12 */ /* 0x000fe4000f8e9680 */
.L_x_14791:
[----:B------:R-:W-:Y:S05]  /*1980*/  BSYNC B2 ;  /* 0x0000000000027941 */ /* 0x000fea0003800000 */
.L_x_14790:
[----:B------:R-:W0:Y:S01]  /*1990*/  I2F.U32 R9, R17 ;  /* 0x0000001100097306 */ /* 0x000e220000201000 */
[----:B-1----:R-:W-:-:S10]  /*19a0*/  HFMA2.MMA R13, -RZ, RZ, 0.1171875, 0 ;  /* 0x2f800000ff0d7435 */ /* 0x002fd400000001ff */
        /* <DEDUP_REMOVED lines=10> */
.L_x_14786:
[----:B------:R-:W-:Y:S05]  /*1a50*/  BSYNC B1 ;  /* 0x0000000000017941 */ /* 0x000fea0003800000 */
.L_x_14784:
        /* <DEDUP_REMOVED lines=8> */
.L_x_14795:
        /* <DEDUP_REMOVED lines=12> */
.L_x_14798:
[----:B------:R-:W-:Y:S02]  /*1ba0*/  IMAD.MOV.U32 R15, RZ, RZ, R10 ;  /* 0x000000ffff0f7224 */ /* 0x000fe400078e000a */
.L_x_14799:
[----:B------:R-:W-:Y:S05]  /*1bb0*/  BSYNC B2 ;  /* 0x0000000000027941 */ /* 0x000fea0003800000 */
.L_x_14797:
        /* <DEDUP_REMOVED lines=16> */
.L_x_14803:
[----:B------:R-:W-:Y:S05]  /*1cc0*/  BSYNC B3 ;  /* 0x0000000000037941 */ /* 0x000fea0003800000 */
.L_x_14802:
        /* <DEDUP_REMOVED lines=44> */
.L_x_14801:
[----:B------:R-:W-:Y:S05]  /*1f90*/  BSYNC B2 ;  /* 0x0000000000027941 */ /* 0x000fea0003800000 */
.L_x_14800:
[----:B------:R-:W0:Y:S01]  /*1fa0*/  I2F.U32 R15, R15 ;  /* 0x0000000f000f7306 */ /* 0x000e220000201000 */
[----:B------:R-:W-:-:S04]  /*1fb0*/  IMAD.MOV.U32 R16, RZ, RZ, 0x2f800000 ;  /* 0x2f800000ff107424 */ /* 0x000fc800078e00ff */
[----:B0-----:R-:W-:Y:S01]  /*1fc0*/  FFMA.FTZ R15, R15, R16, 1.1641532182693481445e-10 ;  /* 0x2f0000000f0f7423 */ /* 0x001fe20000010010 */
[----:B-----5:R-:W-:-:S04]  /*1fd0*/  @P2 PRMT R16, RZ, 0x7610, R124 ;  /* 0x00007610ff102816 */ /* 0x020fc8000000007c */
[----:B------:R-:W-:Y:S02]  /*1fe0*/  FSETP.GTU.FTZ.AND P4, PT, R15, c[0x0][0x1e4], PT ;  /* 0x000079000f007a0b */ /* 0x000fe40003f9c000 */
[----:B------:R-:W-:-:S05]  /*1ff0*/  PRMT R15, RZ, 0x7610, R120 ;  /* 0x00007610ff0f7816 */ /* 0x000fca0000000078 */
[----:B------:R-:W-:-:S04]  /*2000*/  FMUL.FTZ R15, R15, c[0x0][0x1ec] ;  /* 0x00007b000f0f7a20 */ /* 0x000fc80000410000 */
[----:B------:R-:W-:-:S05]  /*2010*/  FMUL.FTZ R15, R15, c[0x0][0x1e8] ;  /* 0x00007a000f0f7a20 */ /* 0x000fca0000410000 */
[----:B------:R-:W-:-:S05]  /*2020*/  FSEL R15, R15, RZ, !P4 ;  /* 0x000000ff0f0f7208 */ /* 0x000fca0006000000 */
[----:B------:R-:W-:-:S04]  /*2030*/  FMUL.FTZ R15, R249, R15 ;  /* 0x0000000ff90f7220 */ /* 0x000fc80000410000 */
[----:B------:R-:W-:Y:S01]  /*2040*/  @P2 FADD.FTZ R15, R16, R15 ;  /* 0x0000000f100f2221 */ /* 0x000fe20000010000 */
[----:B------:R-:W-:Y:S02]  /*2050*/  SEL R16, RZ, 0x1, P4 ;  /* 0x00000001ff107807 */ /* 0x000fe40002000000 */
.L_x_14796:
[----:B------:R-:W-:Y:S05]  /*2060*/  BSYNC B1 ;  /* 0x0000000000017941 */ /* 0x000fea0003800000 */
.L_x_14794:
        /* <DEDUP_REMOVED lines=8> */
.L_x_14805:
        /* <DEDUP_REMOVED lines=12> */
.L_x_14808:
[----:B------:R-:W-:Y:S02]  /*21b0*/  IMAD.MOV.U32 R17, RZ, RZ, R10 ;  /* 0x000000ffff117224 */ /* 0x000fe400078e000a */
.L_x_14809:
[----:B------:R-:W-:Y:S05]  /*21c0*/  BSYNC B2 ;  /* 0x0000000000027941 */ /* 0x000fea0003800000 */
.L_x_14807:
        /* <DEDUP_REMOVED lines=16> */
.L_x_14813:
[----:B------:R-:W-:Y:S05]  /*22d0*/  BSYNC B3 ;  /* 0x0000000000037941 */ /* 0x000fea0003800000 */
.L_x_14812:
        /* <DEDUP_REMOVED lines=44> */
.L_x_14811:
[----:B------:R-:W-:Y:S05]  /*25a0*/  BSYNC B2 ;  /* 0x0000000000027941 */ /* 0x000fea0003800000 */
.L_x_14810:
[----:B------:R0:W1:Y:S02]  /*25b0*/  I2F.U32 R9, R17 ;  /* 0x0000001100097306 */ /* 0x0000640000201000 */
[----:B0-----:R-:W-:-:S10]  /*25c0*/  HFMA2.MMA R17, -RZ, RZ, 0.1171875, 0 ;  /* 0x2f800000ff117435 */ /* 0x001fd400000001ff */
[----:B-1----:R-:W-:-:S05]  /*25d0*/  FFMA.FTZ R9, R9, R17, 1.1641532182693481445e-10 ;  /* 0x2f00000009097423 */ /* 0x002fca0000010011 */
[----:B------:R-:W-:Y:S02]  /*25e0*/  FSETP.GTU.FTZ.AND P4, PT, R9, c[0x0][0x1e4], PT ;  /* 0x0000790009007a0b */ /* 0x000fe40003f9c000 */
[----:B-----5:R-:W-:-:S05]  /*25f0*/  PRMT R9, RZ, 0x5410, R121 ;  /* 0x00005410ff097816 */ /* 0x020fca0000000079 */
[----:B------:R-:W-:-:S04]  /*2600*/  FMUL.FTZ R9, R9, c[0x0][0x1ec] ;  /* 0x00007b0009097a20 */ /* 0x000fc80000410000 */
[----:B------:R-:W-:-:S05]  /*2610*/  FMUL.FTZ R9, R9, c[0x0][0x1e8] ;  /* 0x00007a0009097a20 */ /* 0x000fca0000410000 */
[----:B------:R-:W-:-:S05]  /*2620*/  FSEL R9, R9, RZ, !P4 ;  /* 0x000000ff09097208 */ /* 0x000fca0006000000 */
[----:B------:R-:W-:Y:S01]  /*2630*/  FMUL.FTZ R17, R250, R9 ;  /* 0x00000009fa117220 */ /* 0x000fe20000410000 */
[----:B------:R-:W-:-:S05]  /*2640*/  @P2 PRMT R9, RZ, 0x5410, R125 ;  /* 0x00005410ff092816 */ /* 0x000fca000000007d */
[----:B------:R-:W-:Y:S01]  /*2650*/  @P2 FADD.FTZ R17, R9, R17 ;  /* 0x0000001109112221 */ /* 0x000fe20000010000 */
[----:B------:R-:W-:-:S04]  /*2660*/  SEL R9, RZ, 0x1, P4 ;  /* 0x00000001ff097807 */ /* 0x000fc80002000000 */
[----:B------:R-:W-:Y:S02]  /*2670*/  PRMT R18, R9, 0x7610, R18 ;  /* 0x0000761009127816 */ /* 0x000fe40000000012 */
.L_x_14806:
[----:B------:R-:W-:Y:S05]  /*2680*/  BSYNC B1 ;  /* 0x0000000000017941 */ /* 0x000fea0003800000 */
.L_x_14804:
        /* <DEDUP_REMOVED lines=8> */
.L_x_14815:
        /* <DEDUP_REMOVED lines=12> */
.L_x_14818:
[----:B------:R-:W-:Y:S02]  /*27d0*/  IMAD.MOV.U32 R19, RZ, RZ, R10 ;  /* 0x000000ffff137224 */ /* 0x000fe400078e000a */
.L_x_14819:
[----:B------:R-:W-:Y:S05]  /*27e0*/  BSYNC B2 ;  /* 0x0000000000027941 */ /* 0x000fea0003800000 */
.L_x_14817:
        /* <DEDUP_REMOVED lines=16> */
.L_x_14823:
[----:B------:R-:W-:Y:S05]  /*28f0*/  BSYNC B3 ;  /* 0x0000000000037941 */ /* 0x000fea0003800000 */
.L_x_14822:
        /* <DEDUP_REMOVED lines=44> */
.L_x_14821:
[----:B------:R-:W-:Y:S05]  /*2bc0*/  BSYNC B2 ;  /* 0x0000000000027941 */ /* 0x000fea0003800000 */
.L_x_14820:
        /* <DEDUP_REMOVED lines=12> */
.L_x_14816:
[----:B------:R-:W-:Y:S05]  /*2c90*/  BSYNC B1 ;  /* 0x0000000000017941 */ /* 0x000fea0003800000 */
.L_x_14814:
        /* <DEDUP_REMOVED lines=8> */
.L_x_14825:
        /* <DEDUP_REMOVED lines=12> */
.L_x_14828:
[----:B------:R-:W-:Y:S02]  /*2de0*/  IMAD.MOV.U32 R21, RZ, RZ, R10 ;  /* 0x000000ffff157224 */ /* 0x000fe400078e000a */
.L_x_14829:
[----:B------:R-:W-:Y:S05]  /*2df0*/  BSYNC B2 ;  /* 0x0000000000027941 */ /* 0x000fea0003800000 */
.L_x_14827:
        /* <DEDUP_REMOVED lines=16> */
.L_x_14833:
[----:B------:R-:W-:Y:S05]  /*2f00*/  BSYNC B3 ;  /* 0x0000000000037941 */ /* 0x000fea0003800000 */
.L_x_14832:
        /* <DEDUP_REMOVED lines=44> */
.L_x_14831:
[----:B------:R-:W-:Y:S05]  /*31d0*/  BSYNC B2 ;  /* 0x0000000000027941 */ /* 0x000fea0003800000 */
.L_x_14830:
[----:B------:R-:W2:Y:S01]  /*31e0*/  LDL R23, [R1] ;  /* 0x0000000001177983 */ /* 0x000ea20000100800 */
        /* <DEDUP_REMOVED lines=8> */
[----:B--2---:R-:W-:Y:S01]  /*3270*/  FMUL.FTZ R21, R23, R9 ;  /* 0x0000000917157220 */ /* 0x004fe20000410000 */
[----:B------:R-:W-:-:S05]  /*3280*/  @P2 PRMT R9, RZ, 0x5410, R126 ;  /* 0x00005410ff092816 */ /* 0x000fca000000007e */
[----:B------:R-:W-:Y:S01]  /*3290*/  @P2 FADD.FTZ R21, R9, R21 ;  /* 0x0000001509152221 */ /* 0x000fe20000010000 */
[----:B------:R-:W-:-:S04]  /*32a0*/  SEL R9, RZ, 0x1, P4 ;  /* 0x00000001ff097807 */ /* 0x000fc80002000000 */
[----:B------:R-:W-:Y:S02]  /*32b0*/  PRMT R22, R9, 0x7610, R22 ;  /* 0x0000761009167816 */ /* 0x000fe40000000016 */
.L_x_14826:
[----:B------:R-:W-:Y:S05]  /*32c0*/  BSYNC B1 ;  /* 0x0000000000017941 */ /* 0x000fea0003800000 */
.L_x_14824:
        /* <DEDUP_REMOVED lines=8> */
.L_x_14835:
        /* <DEDUP_REMOVED lines=12> */
.L_x_14838:
[----:B------:R-:W-:Y:S02]  /*3410*/  IMAD.MOV.U32 R23, RZ, RZ, R10 ;  /* 0x000000ffff177224 */ /* 0x000fe400078e000a */
.L_x_14839:
[----:B------:R-:W-:Y:S05]  /*3420*/  BSYNC B2 ;  /* 0x0000000000027941 */ /* 0x000fea0003800000 */
.L_x_14837:
        /* <DEDUP_REMOVED lines=16> */
.L_x_14843:
[----:B------:R-:W-:Y:S05]  /*3530*/  BSYNC B3 ;  /* 0x0000000000037941 */ /* 0x000fea0003800000 */
.L_x_14842:
        /* <DEDUP_REMOVED lines=44> */
.L_x_14841:
[----:B------:R-:W-:Y:S05]  /*3800*/  BSYNC B2 ;  /* 0x0000000000027941 */ /* 0x000fea0003800000 */
.L_x_14840:
[----:B------:R-:W2:Y:S01]  /*3810*/  LDL R25, [R1+0x4] ;  /* 0x0000040001197983 */ /* 0x000ea20000100800 */
        /* <DEDUP_REMOVED lines=9> */
[----:B--2---:R-:W-:-:S04]  /*38b0*/  FMUL.FTZ R23, R25, R23 ;  /* 0x0000001719177220 */ /* 0x004fc80000410000 */
[----:B------:R-:W-:Y:S01]  /*38c0*/  @P2 FADD.FTZ R23, R24, R23 ;  /* 0x0000001718172221 */ /* 0x000fe20000010000 */
[----:B------:R-:W-:Y:S02]  /*38d0*/  SEL R24, RZ, 0x1, P4 ;  /* 0x00000001ff187807 */ /* 0x000fe40002000000 */
.L_x_14836:
[----:B------:R-:W-:Y:S05]  /*38e0*/  BSYNC B1 ;  /* 0x0000000000017941 */ /* 0x000fea0003800000 */
.L_x_14834:
        /* <DEDUP_REMOVED lines=8> */
.L_x_14845:
        /* <DEDUP_REMOVED lines=12> */
.L_x_14848:
[----:B------:R-:W-:Y:S02]  /*3a30*/  IMAD.MOV.U32 R25, RZ, RZ, R10 ;  /* 0x000000ffff197224 */ /* 0x000fe400078e000a */
.L_x_14849:
[----:B------:R-:W-:Y:S05]  /*3a40*/  BSYNC B2 ;  /* 0x0000000000027941 */ /* 0x000fea0003800000 */
.L_x_14847:
        /* <DEDUP_REMOVED lines=16> */
.L_x_14853:
[----:B------:R-:W-:Y:S05]  /*3b50*/  BSYNC B3 ;  /* 0x0000000000037941 */ /* 0x000fea0003800000 */
.L_x_14852:
        /* <DEDUP_REMOVED lines=44> */
.L_x_14851:
[----:B------:R-:W-:Y:S05]  /*3e20*/  BSYNC B2 ;  /* 0x0000000000027941 */ /* 0x000fea0003800000 */
.L_x_14850:
[----:B------:R-:W2:Y:S01]  /*3e30*/  LDL R27, [R1+0x8] ;  /* 0x00000800011b7983 */ /* 0x000ea20000100800 */
        /* <DEDUP_REMOVED lines=13> */
.L_x_14846:
[----:B------:R-:W-:Y:S05]  /*3f10*/  BSYNC B1 ;  /* 0x0000000000017941 */ /* 0x000fea0003800000 */
.L_x_14844:
        /* <DEDUP_REMOVED lines=8> */
.L_x_14855:
        /* <DEDUP_REMOVED lines=12> */
.L_x_14858:
[----:B------:R-:W-:Y:S02]  /*4060*/  IMAD.MOV.U32 R27, RZ, RZ, R10 ;  /* 0x000000ffff1b7224 */ /* 0x000fe400078e000a */
.L_x_14859:
[----:B------:R-:W-:Y:S05]  /*4070*/  BSYNC B2 ;  /* 0x0000000000027941 */ /* 0x000fea0003800000 */
.L_x_14857:
        /* <DEDUP_REMOVED lines=16> */
.L_x_14863:
[----:B------:R-:W-:Y:S05]  /*4180*/  BSYNC B3 ;  /* 0x0000000000037941 */ /* 0x000fea0003800000 */
.L_x_14862:
        /* <DEDUP_REMOVED lines=44> */
.L_x_14861:
[----:B------:R-:W-:Y:S05]  /*4450*/  BSYNC B2 ;  /* 0x0000000000027941 */ /* 0x000fea0003800000 */
.L_x_14860:
        /* <DEDUP_REMOVED lines=13> */
.L_x_14856:
[----:B------:R-:W-:Y:S05]  /*4530*/  BSYNC B1 ;  /* 0x0000000000017941 */ /* 0x000fea0003800000 */
.L_x_14854:
        /* <DEDUP_REMOVED lines=12> */
[----:B------:R-:W-:Y:S02]  /*4600*/  LOP3.LUT R130, R18, 0xff, RZ, 0xc0, !PT ;  /* 0x000000ff12827812 */ /* 0x000fe400078ec0ff */
[----:B------:R-:W-:Y:S02]  /*4610*/  PRMT R129, R128, 0x4210, R129 ;  /* 0x0000421080817816 */ /* 0x000fe40000000081 */
[----:B------:R-:W-:Y:S01]  /*4620*/  PRMT R128, R24, 0x7104, RZ ;  /* 0x0000710418807816 */ /* 0x000fe200000000ff */
[----:B------:R-:W-:Y:S01]  /*4630*/  IMAD.WIDE.U32 R130, R130, 0x10000, RZ ;  /* 0x0001000082827825 */ /* 0x000fe200078e00ff */
[----:B------:R-:W-:-:S02]  /*4640*/  LOP3.LUT R172, R16, 0xff, RZ, 0xc0, !PT ;  /* 0x000000ff10ac7812 */ /* 0x000fc400078ec0ff */
        /* <DEDUP_REMOVED lines=8> */
[----:B------:R-:W-:Y:S01]  /*46d0*/  LOP3.LUT R128, R128, 0xff, R14, 0xf8, !PT ;  /* 0x000000ff80807812 */ /* 0x000fe200078ef80e */
[----:B------:R-:W-:Y:S01]  /*46e0*/  IMAD.WIDE.U32 R130, R169, R130, c[0x0][0x190] ;  /* 0x00006400a9827625 */ /* 0x000fe200078e0082 */
[----:B------:R-:W-:-:S05]  /*46f0*/  LOP3.LUT R129, R129, R173, RZ, 0xfc, !PT ;  /* 0x000000ad81817212 */ /* 0x000fca00078efcff */
[----:B------:R0:W-:Y:S02]  /*4700*/  STG.E.64 [R130.64], R128 ;  /* 0x0000008082007986 */ /* 0x0001e4000c101b06 */
.L_x_14865:
[----:B------:R-:W-:Y:S05]  /*4710*/  BSYNC B1 ;  /* 0x0000000000017941 */ /* 0x000fea0003800000 */
.L_x_14864:
[----:B------:R-:W-:Y:S02]  /*4720*/  IADD3 R171, R171, 0x80, RZ ;  /* 0x00000080abab7810 */ /* 0x000fe40007ffe0ff */
[----:B------:R-:W-:Y:S02]  /*4730*/  IADD3 R169, R169, 0x80, RZ ;  /* 0x00000080a9a97810 */ /* 0x000fe40007ffe0ff */
.L_x_14783:
[----:B------:R-:W-:Y:S05]  /*4740*/  BSYNC B0 ;  /* 0x0000000000007941 */ /* 0x000fea0003800000 */
.L_x_14782:
[----:B------:R-:W-:Y:S01]  /*4750*/  LOP3.LUT P2, RZ, R5, 0x40, RZ, 0xc0, !PT ;  /* 0x0000004005ff7812 */ /* 0x000fe2000784c0ff */
[----:B------:R-:W-:-:S12]  /*4760*/  BSSY B0, `(.L_x_14866) ;  /* 0x0000336000007945 */ /* 0x000fd80003800000 */
[----:B------:R-:W-:Y:S05]  /*4770*/  @!P2 BRA `(.L_x_14867) ;  /* 0x000033400000a947 */ /* 0x000fea0003800000 */
[----:B------:R-:W-:Y:S01]  /*4780*/  ISETP.NE.U32.AND P2, PT, RZ, c[0x0][0x180], PT ;  /* 0x00006000ff007a0c */ /* 0x000fe20003f45070 */
[----:B------:R-:W-:-:S03]  /*4790*/  @P1 IMAD.MOV.U32 R30, RZ, RZ, 0x10 ;  /* 0x00000010ff1e1424 */ /* 0x000fc600078e00ff */
[----:B------:R-:W-:Y:S01]  /*47a0*/  ISETP.NE.AND.EX P2, PT, RZ, c[0x0][0x184], PT, P2 ;  /* 0x00006100ff007a0c */ /* 0x000fe20003f45320 */
[----:B------:R-:W-:-:S05]  /*47b0*/  @P1 IMAD.WIDE.U32 R30, R169, R30, c[0x0][0x170] ;  /* 0x00005c00a91e1625 */ /* 0x000fca00078e001e */
[----:B-----5:R2:W5:Y:S07]  /*47c0*/  @P1 LDG.E.128 R120, [R30.64] ;  /* 0x000000061e781981 */ /* 0x02056e000c1e1d00 */
[----:B--2---:R-:W-:-:S04]  /*47d0*/  @P2 IMAD.MOV.U32 R30, RZ, RZ, 0x10 ;  /* 0x00000010ff1e2424 */ /* 0x004fc800078e00ff */
[----:B------:R-:W-:-:S05]  /*47e0*/  @P2 IMAD.WIDE.U32 R30, R171, R30, c[0x0][0x180] ;  /* 0x00006000ab1e2625 */ /* 0x000fca00078e001e */
[----:B------:R2:W5:Y:S01]  /*47f0*/  @P2 LDG.E.128 R124, [R30.64] ;  /* 0x000000061e7c2981 */ /* 0x000562000c1e1d00 */
[----:B------:R-:W-:Y:S01]  /*4800*/  ISETP.GT.AND P3, PT, R170, RZ, PT ;  /* 0x000000ffaa00720c */ /* 0x000fe20003f64270 */
[----:B------:R-:W-:-:S12]  /*4810*/  BSSY B1, `(.L_x_14868) ;  /* 0x0000060000017945 */ /* 0x000fd80003800000 */
[----:B------:R-:W-:Y:S05]  /*4820*/  @P3 BRA `(.L_x_14869) ;  /* 0x0000006000003947 */ /* 0x000fea0003800000 */
[----:B--2---:R-:W-:Y:S01]  /*4830*/  HFMA2.MMA R29, -RZ, RZ, 0, 0 ;  /* 0x00000000ff1d7435 */ /* 0x004fe200000001ff */
[----:B------:R-:W-:Y:S01]  /*4840*/  IMAD.MOV.U32 R31, RZ, RZ, R9 ;  /* 0x000000ffff1f7224 */ /* 0x000fe200078e0009 */
[----:B------:R-:W-:Y:S05]  /*4850*/  @!P2 BRA `(.L_x_14870) ;  /* 0x000005b00000a947 */ /* 0x000fea0003800000 */
[----:B------:R-:W-:Y:S01]  /*4860*/  IMAD.MOV.U32 R31, RZ, RZ, R9 ;  /* 0x000000ffff1f7224 */ /* 0x000fe200078e0009 */
[----:B-----5:R-:W-:Y:S01]  /*4870*/  PRMT R29, RZ, 0x5410, R124 ;  /* 0x00005410ff1d7816 */ /* 0x020fe2000000007c */
[----:B------:R-:W-:Y:S05]  /*4880*/  BRA `(.L_x_14870) ;  /* 0x0000058000007947 */ /* 0x000fea0003800000 */
.L_x_14869:
[C---:B--2---:R-:W-:Y:S01]  /*4890*/  ISETP.NE.AND P4, PT, R9.reuse, 0x1, PT ;  /* 0x000000010900780c */ /* 0x044fe20003f85270 */
        /* <DEDUP_REMOVED lines=11> */
.L_x_14872:
[----:B------:R-:W-:Y:S02]  /*4950*/  IMAD.MOV.U32 R14, RZ, RZ, R10 ;  /* 0x000000ffff0e7224 */ /* 0x000fe400078e000a */
.L_x_14873:
[----:B------:R-:W-:Y:S05]  /*4960*/  BSYNC B2 ;  /* 0x0000000000027941 */ /* 0x000fea0003800000 */
.L_x_14871:
        /* <DEDUP_REMOVED lines=16> */
.L_x_14877:
[----:B------:R-:W-:Y:S05]  /*4a70*/  BSYNC B3 ;  /* 0x0000000000037941 */ /* 0x000fea0003800000 */
.L_x_14876:
        /* <DEDUP_REMOVED lines=44> */
.L_x_14875:
[----:B------:R-:W-:Y:S05]  /*4d40*/  BSYNC B2 ;  /* 0x0000000000027941 */ /* 0x000fea0003800000 */
.L_x_14874:
[----:B------:R2:W3:Y:S02]  /*4d50*/  I2F.U32 R9, R14 ;  /* 0x0000000e00097306 */ /* 0x0004e40000201000 */
[----:B--2---:R-:W-:-:S04]  /*4d60*/  IMAD.MOV.U32 R14, RZ, RZ, 0x2f800000 ;  /* 0x2f800000ff0e7424 */ /* 0x004fc800078e00ff */
[----:B---3--:R-:W-:-:S05]  /*4d70*/  FFMA.FTZ R9, R9, R14, 1.1641532182693481445e-10 ;  /* 0x2f00000009097423 */ /* 0x008fca000001000e */
        /* <DEDUP_REMOVED lines=9> */
.L_x_14870:
[----:B------:R-:W-:Y:S05]  /*4e10*/  BSYNC B1 ;  /* 0x0000000000017941 */ /* 0x000fea0003800000 */
.L_x_14868:
        /* <DEDUP_REMOVED lines=8> */
.L_x_14879:
        /* <DEDUP_REMOVED lines=12> */
.L_x_14882:
[----:B------:R-:W-:Y:S02]  /*4f60*/  MOV R16, R10 ;  /* 0x0000000a00107202 */ /* 0x000fe40000000f00 */
.L_x_14883:
[----:B------:R-:W-:Y:S05]  /*4f70*/  BSYNC B2 ;  /* 0x0000000000027941 */ /* 0x000fea0003800000 */
.L_x_14881:
        /* <DEDUP_REMOVED lines=16> */
.L_x_14887:
[----:B------:R-:W-:Y:S05]  /*5080*/  BSYNC B3 ;  /* 0x0000000000037941 */ /* 0x000fea0003800000 */
.L_x_14886:
        /* <DEDUP_REMOVED lines=44> */
.L_x_14885:
[----:B------:R-:W-:Y:S05]  /*5350*/  BSYNC B2 ;  /* 0x0000000000027941 */ /* 0x000fea0003800000 */
.L_x_14884:
[----:B------:R-:W2:Y:S01]  /*5360*/  I2F.U32 R16, R16 ;  /* 0x0000001000107306 */ /* 0x000ea20000201000 */
[----:B------:R-:W-:-:S04]  /*5370*/  IMAD.MOV.U32 R30, RZ, RZ, 0x2f800000 ;  /* 0x2f800000ff1e7424 */ /* 0x000fc800078e00ff */
[----:B--2---:R-:W-:-:S05]  /*5380*/  FFMA.FTZ R16, R16, R30, 1.1641532182693481445e-10 ;  /* 0x2f00000010107423 */ /* 0x004fca000001001e */
        /* <DEDUP_REMOVED lines=8> */
[----:B------:R-:W-:Y:S02]  /*5410*/  SEL R16, RZ, 0x1, P4 ;  /* 0x00000001ff107807 */ /* 0x000fe40002000000 */
.L_x_14880:
[----:B------:R-:W-:Y:S05]  /*5420*/  BSYNC B1 ;  /* 0x0000000000017941 */ /* 0x000fea0003800000 */
.L_x_14878:
        /* <DEDUP_REMOVED lines=8> */
.L_x_14889:
        /* <DEDUP_REMOVED lines=12> */
.L_x_14892:
[----:B------:R-:W-:Y:S02]  /*5570*/  IMAD.MOV.U32 R18, RZ, RZ, R10 ;  /* 0x000000ffff127224 */ /* 0x000fe400078e000a */
.L_x_14893:
[----:B------:R-:W-:Y:S05]  /*5580*/  BSYNC B2 ;  /* 0x0000000000027941 */ /* 0x000fea0003800000 */
.L_x_14891:
        /* <DEDUP_REMOVED lines=16> */
.L_x_14897:
[----:B------:R-:W-:Y:S05]  /*5690*/  BSYNC B3 ;  /* 0x0000000000037941 */ /* 0x000fea0003800000 */
.L_x_14896:
        /* <DEDUP_REMOVED lines=44> */
.L_x_14895:
[----:B------:R-:W-:Y:S05]  /*5960*/  BSYNC B2 ;  /* 0x0000000000027941 */ /* 0x000fea0003800000 */
.L_x_14894:
[----:B------:R2:W3:Y:S02]  /*5970*/  I2F.U32 R9, R18 ;  /* 0x0000001200097306 */ /* 0x0004e40000201000 */
[----:B--2---:R-:W-:-:S04]  /*5980*/  IMAD.MOV.U32 R18, RZ, RZ, 0x2f800000 ;  /* 0x2f800000ff127424 */ /* 0x004fc800078e00ff */
[----:B---3--:R-:W-:-:S05]  /*5990*/  FFMA.FTZ R9, R9, R18, 1.1641532182693481445e-10 ;  /* 0x2f00000009097423 */ /* 0x008fca0000010012 */
        /* <DEDUP_REMOVED lines=10> */
.L_x_14890:
[----:B------:R-:W-:Y:S05]  /*5a40*/  BSYNC B1 ;  /* 0x0000000000017941 */ /* 0x000fea0003800000 */
.L_x_14888:
        /* <DEDUP_REMOVED lines=8> */
.L_x_14899:
        /* <DEDUP_REMOVED lines=12> */
.L_x_14902:
[----:B------:R-:W-:Y:S02]  /*5b90*/  MOV R20, R10 ;  /* 0x0000000a00147202 */ /* 0x000fe40000000f00 */
.L_x_14903:
[----:B------:R-:W-:Y:S05]  /*5ba0*/  BSYNC B2 ;  /* 0x0000000000027941 */ /* 0x000fea0003800000 */
.L_x_14901:
        /* <DEDUP_REMOVED lines=16> */
.L_x_14907:
[----:B------:R-:W-:Y:S05]  /*5cb0*/  BSYNC B3 ;  /* 0x0000000000037941 */ /* 0x000fea0003800000 */
.L_x_14906:
        /* <DEDUP_REMOVED lines=38> */
[----:B------:R-:W-:Y:S01]  /*5f20*/  IMAD.MOV.U32 R9, RZ, RZ, RZ ;  /* 0x000000ffff097224 */ /* 0x000fe200078e00ff */
[----:B------:R-:W-:Y:S02]  /*5f30*/  LOP3.LUT R8, R33, UR26, R8, 0x96, !PT ;  /* 0x0000001a21087c12 */ /* 0x000fe4000f8e9608 */
[----:B------:R-:W-:Y:S01]  /*5f40*/  MOV R12, R32 ;  /* 0x00000020000c7202 */ /* 0x000fe20000000f00 */
[----:B------:R-:W-:-:S04]  /*5f50*/  IMAD.WIDE.U32 R32, R7, -0x326172a9, RZ ;  /* 0xcd9e8d5707207825 */ /* 0x000fc800078e00ff */
[----:B------:R-:W-:Y:S01]  /*5f60*/  IMAD.MOV.U32 R10, RZ, RZ, R32 ;  /* 0x000000ffff0a7224 */ /* 0x000fe200078e0020 */
[----:B------:R-:W-:Y:S02]  /*5f70*/  LOP3.LUT R7, R33, UR25, R34, 0x96, !PT ;  /* 0x0000001921077c12 */ /* 0x000fe4000f8e9622 */
.L_x_14905:
[----:B------:R-:W-:Y:S05]  /*5f80*/  BSYNC B2 ;  /* 0x0000000000027941 */ /* 0x000fea0003800000 */
.L_x_14904:
        /* <DEDUP_REMOVED lines=12> */
.L_x_14900:
[----:B------:R-:W-:Y:S05]  /*6050*/  BSYNC B1 ;  /* 0x0000000000017941 */ /* 0x000fea0003800000 */
.L_x_14898:
        /* <DEDUP_REMOVED lines=8> */
.L_x_14909:
        /* <DEDUP_REMOVED lines=12> */
.L_x_14912:
[----:B------:R-:W-:Y:S02]  /*61a0*/  IMAD.MOV.U32 R22, RZ, RZ, R10 ;  /* 0x000000ffff167224 */ /* 0x000fe400078e000a */
.L_x_14913:
[----:B------:R-:W-:Y:S05]  /*61b0*/  BSYNC B2 ;  /* 0x0000000000027941 */ /* 0x000fea0003800000 */
.L_x_14911:
        /* <DEDUP_REMOVED lines=16> */
.L_x_14917:
[----:B------:R-:W-:Y:S05]  /*62c0*/  BSYNC B3 ;  /* 0x0000000000037941 */ /* 0x000fea0003800000 */
.L_x_14916:
[----:B------:R-:W-:Y:S01]  /*62d0*/  LOP3.LUT R34, R34, UR5, R11, 0x96, !PT ;  /* 0x0000000522227c12 */ /* 0x000fe2000f8e960b */
[----:B------:R-:W-:-:S04]  /*62e0*/  IMAD.HI.U32 R8, R0, -0x326172a9, RZ ;  /* 0xcd9e8d5700087827 */ /* 0x000fc800078e00ff */
[----:B------:R-:W-:Y:S01]  /*62f0*/  IMAD R7, R0, -0x326172a9, RZ ;  /* 0xcd9e8d5700077824 */ /* 0x000fe200078e02ff */
[----:B------:R-:W-:Y:S01]  /*6300*/  LOP3.LUT R8, R8, UR4, R3, 0x96, !PT ;  /* 0x0000000408087c12 */ /* 0x000fe2000f8e9603 */
[----:B------:R-:W-:-:S04]  /*6310*/  IMAD.WIDE.U32 R34, R34, -0x326172a9, RZ ;  /* 0xcd9e8d5722227825 */ /* 0x000fc800078e00ff */
[----:B------:R-:W-:Y:S01]  /*6320*/  IMAD R10, R2, -0x2daee0ad, RZ ;  /* 0xd2511f53020a7824 */ /* 0x000fe200078e02ff */
[----:B------:R-:W-:Y:S01]  /*6330*/  LOP3.LUT R7, R35, UR9, R7, 0x96, !PT ;  /* 0x0000000923077c12 */ /* 0x000fe2000f8e9607 */
[----:B0-----:R-:W-:-:S04]  /*6340*/  IMAD.WIDE.U32 R128, R8, -0x2daee0ad, RZ ;  /* 0xd2511f5308807825 */ /* 0x001fc800078e00ff */
        /* <DEDUP_REMOVED lines=36> */
.L_x_14915:
[----:B------:R-:W-:Y:S05]  /*6590*/  BSYNC B2 ;  /* 0x0000000000027941 */ /* 0x000fea0003800000 */
.L_x_14914:
        /* <DEDUP_REMOVED lines=13> */
.L_x_14910:
[----:B------:R-:W-:Y:S05]  /*6670*/  BSYNC B1 ;  /* 0x0000000000017941 */ /* 0x000fea0003800000 */
.L_x_14908:
        /* <DEDUP_REMOVED lines=8> */
.L_x_14919:
        /* <DEDUP_REMOVED lines=12> */
.L_x_14922:
[----:B------:R-:W-:Y:S02]  /*67c0*/  MOV R24, R10 ;  /* 0x0000000a00187202 */ /* 0x000fe40000000f00 */
.L_x_14923:
[----:B------:R-:W-:Y:S05]  /*67d0*/  BSYNC B2 ;  /* 0x0000000000027941 */ /* 0x000fea0003800000 */
.L_x_14921:
        /* <DEDUP_REMOVED lines=16> */
.L_x_14927:
[----:B------:R-:W-:Y:S05]  /*68e0*/  BSYNC B3 ;  /* 0x0000000000037941 */ /* 0x000fea0003800000 */
.L_x_14926:
        /* <DEDUP_REMOVED lines=44> */
.L_x_14925:
[----:B------:R-:W-:Y:S05]  /*6bb0*/  BSYNC B2 ;  /* 0x0000000000027941 */ /* 0x000fea0003800000 */
.L_x_14924:
        /* <DEDUP_REMOVED lines=12> */
.L_x_14920:
[----:B------:R-:W-:Y:S05]  /*6c80*/  BSYNC B1 ;  /* 0x0000000000017941 */ /* 0x000fea0003800000 */
.L_x_14918:
        /* <DEDUP_REMOVED lines=8> */
.L_x_14929:
        /* <DEDUP_REMOVED lines=12> */
.L_x_14932:
[----:B------:R-:W-:Y:S02]  /*6dd0*/  IMAD.MOV.U32 R26, RZ, RZ, R10 ;  /* 0x000000ffff1a7224 */ /* 0x000fe400078e000a */
.L_x_14933:
[----:B------:R-:W-:Y:S05]  /*6de0*/  BSYNC B2 ;  /* 0x0000000000027941 */ /* 0x000fea0003800000 */
.L_x_14931:
        /* <DEDUP_REMOVED lines=16> */
.L_x_14937:
[----:B------:R-:W-:Y:S05]  /*6ef0*/  BSYNC B3 ;  /* 0x0000000000037941 */ /* 0x000fea0003800000 */
.L_x_14936:
        /* <DEDUP_REMOVED lines=44> */
.L_x_14935:
[----:B------:R-:W-:Y:S05]  /*71c0*/  BSYNC B2 ;  /* 0x0000000000027941 */ /* 0x000fea0003800000 */
.L_x_14934:
[----:B------:R0:W2:Y:S02]  /*71d0*/  I2F.U32 R9, R26 ;  /* 0x0000001a00097306 */ /* 0x0000a40000201000 */
[----:B0-----:R-:W-:-:S04]  /*71e0*/  IMAD.MOV.U32 R26, RZ, RZ, 0x2f800000 ;  /* 0x2f800000ff1a7424 */ /* 0x001fc800078e00ff */
        /* <DEDUP_REMOVED lines=11> */
.L_x_14930:
[----:B------:R-:W-:Y:S05]  /*72a0*/  BSYNC B1 ;  /* 0x0000000000017941 */ /* 0x000fea0003800000 */
.L_x_14928:
        /* <DEDUP_REMOVED lines=8> */
.L_x_14939:
        /* <DEDUP_REMOVED lines=12> */
.L_x_14942:
[----:B------:R-:W-:Y:S02]  /*73f0*/  MOV R28, R10 ;  /* 0x0000000a001c7202 */ /* 0x000fe40000000f00 */
.L_x_14943:
[----:B------:R-:W-:Y:S05]  /*7400*/  BSYNC B2 ;  /* 0x0000000000027941 */ /* 0x000fea0003800000 */
.L_x_14941:
        /* <DEDUP_REMOVED lines=16> */
.L_x_14947:
[----:B------:R-:W-:Y:S05]  /*7510*/  BSYNC B3 ;  /* 0x0000000000037941 */ /* 0x000fea0003800000 */
.L_x_14946:
        /* <DEDUP_REMOVED lines=44> */
.L_x_14945:
[----:B------:R-:W-:Y:S05]  /*77e0*/  BSYNC B2 ;  /* 0x0000000000027941 */ /* 0x000fea0003800000 */
.L_x_14944:
        /* <DEDUP_REMOVED lines=12> */
.L_x_14940:
[----:B------:R-:W-:Y:S05]  /*78b0*/  BSYNC B1 ;  /* 0x0000000000017941 */ /* 0x000fea0003800000 */
.L_x_14938:
        /* <DEDUP_REMOVED lines=11> */
[----:B------:R-:W-:Y:S02]  /*7970*/  LOP3.LUT R130, R18, 0xff, RZ, 0xc0, !PT ;  /* 0x000000ff12827812 */ /* 0x000fe400078ec0ff */
[----:B------:R-:W-:Y:S02]  /*7980*/  LOP3.LUT R128, R128, 0xff0000, RZ, 0xc0, !PT ;  /* 0x00ff000080807812 */ /* 0x000fe400078ec0ff */
[----:B------:R-:W-:Y:S01]  /*7990*/  LOP3.LUT R172, R16, 0xff, RZ, 0xc0, !PT ;  /* 0x000000ff10ac7812 */ /* 0x000fe200078ec0ff */
[----:B------:R-:W-:Y:S01]  /*79a0*/  IMAD.WIDE.U32 R130, R130, 0x10000, RZ ;  /* 0x0001000082827825 */ /* 0x000fe200078e00ff */
[----:B------:R-:W-:-:S02]  /*79b0*/  PRMT R129, R128, 0x4210, R129 ;  /* 0x0000421080817816 */ /* 0x000fc40000000081 */
[----:B------:R-:W-:Y:S01]  /*79c0*/  PRMT R128, R24, 0x7104, RZ ;  /* 0x0000710418807816 */ /* 0x000fe200000000ff */
[----:B------:R-:W-:-:S03]  /*79d0*/  IMAD.WIDE.U32 R172, R172, 0x100, RZ ;  /* 0x00000100acac7825 */ /* 0x000fc600078e00ff */
[----:B------:R-:W-:Y:S02]  /*79e0*/  LOP3.LUT R129, R129, 0xff00, R128, 0xf8, !PT ;  /* 0x0000ff0081817812 */ /* 0x000fe400078ef880 */
[----:B------:R-:W-:Y:S02]  /*79f0*/  LOP3.LUT R128, R20, 0xff, RZ, 0xc0, !PT ;  /* 0x000000ff14807812 */ /* 0x000fe400078ec0ff */
        /* <DEDUP_REMOVED lines=9> */
.L_x_14949:
[----:B------:R-:W-:Y:S05]  /*7a90*/  BSYNC B1 ;  /* 0x0000000000017941 */ /* 0x000fea0003800000 */
.L_x_14948:
[----:B------:R-:W-:Y:S02]  /*7aa0*/  IADD3 R171, R171, 0x80, RZ ;  /* 0x00000080abab7810 */ /* 0x000fe40007ffe0ff */
[----:B------:R-:W-:Y:S02]  /*7ab0*/  IADD3 R169, R169, 0x80, RZ ;  /* 0x00000080a9a97810 */ /* 0x000fe40007ffe0ff */
.L_x_14867:
[----:B------:R-:W-:Y:S05]  /*7ac0*/  BSYNC B0 ;  /* 0x0000000000007941 */ /* 0x000fea0003800000 */
.L_x_14866:
        /* <DEDUP_REMOVED lines=8> */
[----:B--2---:R-:W-:-:S05]  /*7b50*/  @P2 MOV R38, 0x10 ;  /* 0x0000001000262802 */ /* 0x004fca0000000f00 */
[----:B------:R-:W-:-:S05]  /*7b60*/  @P2 IMAD.WIDE.U32 R38, R171, R38, c[0x0][0x180] ;  /* 0x00006000ab262625 */ /* 0x000fca00078e0026 */
[----:B------:R2:W5:Y:S01]  /*7b70*/  @P2 LDG.E.128 R124, [R38.64] ;  /* 0x00000006267c2981 */ /* 0x000562000c1e1d00 */
[----:B------:R-:W-:Y:S01]  /*7b80*/  ISETP.GT.AND P3, PT, R170, RZ, PT ;  /* 0x000000ffaa00720c */ /* 0x000fe20003f64270 */
[----:B------:R-:W-:-:S12]  /*7b90*/  BSSY B1, `(.L_x_14952) ;  /* 0x0000060000017945 */ /* 0x000fd80003800000 */
[----:B------:R-:W-:Y:S05]  /*7ba0*/  @P3 BRA `(.L_x_14953) ;  /* 0x0000006000003947 */ /* 0x000fea0003800000 */
[----:B--2---:R-:W-:Y:S02]  /*7bb0*/  IMAD.MOV.U32 R37, RZ, RZ, RZ ;  /* 0x000000ffff257224 */ /* 0x004fe400078e00ff */
[----:B------:R-:W-:Y:S01]  /*7bc0*/  IMAD.MOV.U32 R39, RZ, RZ, R9 ;  /* 0x000000ffff277224 */ /* 0x000fe200078e0009 */
[----:B------:R-:W-:Y:S05]  /*7bd0*/  @!P2 BRA `(.L_x_14954) ;  /* 0x000005b00000a947 */ /* 0x000fea0003800000 */
[----:B------:R-:W-:Y:S01]  /*7be0*/  IMAD.MOV.U32 R39, RZ, RZ, R9 ;  /* 0x000000ffff277224 */ /* 0x000fe200078e0009 */
[----:B-----5:R-:W-:Y:S01]  /*7bf0*/  PRMT R37, RZ, 0x5410, R124 ;  /* 0x00005410ff257816 */ /* 0x020fe2000000007c */
[----:B------:R-:W-:Y:S05]  /*7c00*/  BRA `(.L_x_14954) ;  /* 0x0000058000007947 */ /* 0x000fea0003800000 */
.L_x_14953:
[C---:B--2---:R-:W-:Y:S01]  /*7c10*/  ISETP.NE.AND P4, PT, R9.reuse, 0x1, PT ;  /* 0x000000010900780c */ /* 0x044fe20003f85270 */
        /* <DEDUP_REMOVED lines=11> */
.L_x_14956:
[----:B------:R-:W-:Y:S02]  /*7cd0*/  IMAD.MOV.U32 R14, RZ, RZ, R10 ;  /* 0x000000ffff0e7224 */ /* 0x000fe400078e000a */
.L_x_14957:
[----:B------:R-:W-:Y:S05]  /*7ce0*/  BSYNC B2 ;  /* 0x0000000000027941 */ /* 0x000fea0003800000 */
.L_x_14955:
        /* <DEDUP_REMOVED lines=16> */
.L_x_14961:
[----:B------:R-:W-:Y:S05]  /*7df0*/  BSYNC B3 ;  /* 0x0000000000037941 */ /* 0x000fea0003800000 */
.L_x_14960:
[----:B------:R-:W-:Y:S01]  /*7e00*/  LOP3.LUT R8, R8, UR5, R11, 0x96, !PT ;  /* 0x0000000508087c12 */ /* 0x000fe2000f8e960b */
[----:B0-----:R-:W-:-:S04]  /*7e10*/  IMAD.HI.U32 R128, R0, -0x326172a9, RZ ;  /* 0xcd9e8d5700807827 */ /* 0x001fc800078e00ff */
        /* <DEDUP_REMOVED lines=42> */
.L_x_14959:
[----:B------:R-:W-:Y:S05]  /*80c0*/  BSYNC B2 ;  /* 0x0000000000027941 */ /* 0x000fea0003800000 */
.L_x_14958:
        /* <DEDUP_REMOVED lines=12> */
.L_x_14954:
[----:B------:R-:W-:Y:S05]  /*8190*/  BSYNC B1 ;  /* 0x0000000000017941 */ /* 0x000fea0003800000 */
.L_x_14952:
        /* <DEDUP_REMOVED lines=8> */
.L_x_14963:
        /* <DEDUP_REMOVED lines=12> */
.L_x_14966:
[----:B------:R-:W-:Y:S02]  /*82e0*/  IMAD.MOV.U32 R16, RZ, RZ, R10 ;  /* 0x000000ffff107224 */ /* 0x000fe400078e000a */
.L_x_14967:
[----:B------:R-:W-:Y:S05]  /*82f0*/  BSYNC B2 ;  /* 0x0000000000027941 */ /* 0x000fea0003800000 */
.L_x_14965:
        /* <DEDUP_REMOVED lines=16> */
.L_x_14971:
[----:B------:R-:W-:Y:S05]  /*8400*/  BSYNC B3 ;  /* 0x0000000000037941 */ /* 0x000fea0003800000 */
.L_x_14970:
        /* <DEDUP_REMOVED lines=41> */
[----:B------:R-:W-:-:S04]  /*86a0*/  IMAD.WIDE.U32 R38, R7, -0x326172a9, RZ ;  /* 0xcd9e8d5707267825 */ /* 0x000fc800078e00ff */
[----:B------:R-:W-:Y:S01]  /*86b0*/  IMAD.MOV.U32 R10, RZ, RZ, R38 ;  /* 0x000000ffff0a7224 */ /* 0x000fe200078e0026 */
[----:B------:R-:W-:Y:S02]  /*86c0*/  LOP3.LUT R7, R39, UR25, R128, 0x96, !PT ;  /* 0x0000001927077c12 */ /* 0x000fe4000f8e9680 */
.L_x_14969:
[----:B------:R-:W-:Y:S05]  /*86d0*/  BSYNC B2 ;  /* 0x0000000000027941 */ /* 0x000fea0003800000 */
.L_x_14968:
[----:B------:R-:W2:Y:S01]  /*86e0*/  I2F.U32 R16, R16 ;  /* 0x0000001000107306 */ /* 0x000ea20000201000 */
[----:B------:R-:W-:-:S10]  /*86f0*/  HFMA2.MMA R38, -RZ, RZ, 0.1171875, 0 ;  /* 0x2f800000ff267435 */ /* 0x000fd400000001ff */
        /* <DEDUP_REMOVED lines=10> */
.L_x_14964:
[----:B------:R-:W-:Y:S05]  /*87a0*/  BSYNC B1 ;  /* 0x0000000000017941 */ /* 0x000fea0003800000 */
.L_x_14962:
        /* <DEDUP_REMOVED lines=8> */
.L_x_14973:
        /* <DEDUP_REMOVED lines=12> */
.L_x_14976:
[----:B------:R-:W-:Y:S02]  /*88f0*/  IMAD.MOV.U32 R18, RZ, RZ, R10 ;  /* 0x000000ffff127224 */ /* 0x000fe400078e000a */
.L_x_14977:
[----:B------:R-:W-:Y:S05]  /*8900*/  BSYNC B2 ;  /* 0x0000000000027941 */ /* 0x000fea0003800000 */
.L_x_14975:
        /* <DEDUP_REMOVED lines=16> */
.L_x_14981:
[----:B------:R-:W-:Y:S05]  /*8a10*/  BSYNC B3 ;  /* 0x0000000000037941 */ /* 0x000fea0003800000 */
.L_x_14980:
        /* <DEDUP_REMOVED lines=44> */
.L_x_14979:
[----:B------:R-:W-:Y:S05]  /*8ce0*/  BSYNC B2 ;  /* 0x0000000000027941 */ /* 0x000fea0003800000 */
.L_x_14978:
        /* <DEDUP_REMOVED lines=13> */
.L_x_14974:
[----:B------:R-:W-:Y:S05]  /*8dc0*/  BSYNC B1 ;  /* 0x0000000000017941 */ /* 0x000fea0003800000 */
.L_x_14972:
        /* <DEDUP_REMOVED lines=8> */
.L_x_14983:
        /* <DEDUP_REMOVED lines=12> */
.L_x_14986:
[----:B------:R-:W-:Y:S02]  /*8f10*/  IMAD.MOV.U32 R20, RZ, RZ, R10 ;  /* 0x000000ffff147224 */ /* 0x000fe400078e000a */
.L_x_14987:
[----:B------:R-:W-:Y:S05]  /*8f20*/  BSYNC B2 ;  /* 0x0000000000027941 */ /* 0x000fea0003800000 */
.L_x_14985:
        /* <DEDUP_REMOVED lines=16> */
.L_x_14991:
[----:B------:R-:W-:Y:S05]  /*9030*/  BSYNC B3 ;  /* 0x0000000000037941 */ /* 0x000fea0003800000 */
.L_x_14990:
        /* <DEDUP_REMOVED lines=44> */
.L_x_14989:
[----:B------:R-:W-:Y:S05]  /*9300*/  BSYNC B2 ;  /* 0x0000000000027941 */ /* 0x000fea0003800000 */
.L_x_14988:
[----:B------:R-:W0:Y:S01]  /*9310*/  I2F.U32 R20, R20 ;  /* 0x0000001400147306 */ /* 0x000e220000201000 */
[----:B------:R-:W-:-:S10]  /*9320*/  HFMA2.MMA R128, -RZ, RZ, 0.1171875, 0 ;  /* 0x2f800000ff807435 */ /* 0x000fd400000001ff */
        /* <DEDUP_REMOVED lines=10> */
.L_x_14984:
[----:B------:R-:W-:Y:S05]  /*93d0*/  BSYNC B1 ;  /* 0x0000000000017941 */ /* 0x000fea0003800000 */
.L_x_14982:
        /* <DEDUP_REMOVED lines=8> */
.L_x_14993:
        /* <DEDUP_REMOVED lines=12> */
.L_x_14996:
[----:B------:R-:W-:Y:S02]  /*9520*/  IMAD.MOV.U32 R22, RZ, RZ, R10 ;  /* 0x000000ffff167224 */ /* 0x000fe400078e000a */
.L_x_14997:
[----:B------:R-:W-:Y:S05]  /*9530*/  BSYNC B2 ;  /* 0x0000000000027941 */ /* 0x000fea0003800000 */
.L_x_14995:
        /* <DEDUP_REMOVED lines=16> */
.L_x_15001:
[----:B------:R-:W-:Y:S05]  /*9640*/  BSYNC B3 ;  /* 0x0000000000037941 */ /* 0x000fea0003800000 */
.L_x_15000:
        /* <DEDUP_REMOVED lines=44> */
.L_x_14999:
[----:B------:R-:W-:Y:S05]  /*9910*/  BSYNC B2 ;  /* 0x0000000000027941 */ /* 0x000fea0003800000 */
.L_x_14998:
        /* <DEDUP_REMOVED lines=13> */
.L_x_14994:
[----:B------:R-:W-:Y:S05]  /*99f0*/  BSYNC B1 ;  /* 0x0000000000017941 */ /* 0x000fea0003800000 */
.L_x_14992:
        /* <DEDUP_REMOVED lines=8> */
.L_x_15003:
        /* <DEDUP_REMOVED lines=12> */
.L_x_15006:
[----:B------:R-:W-:Y:S02]  /*9b40*/  IMAD.MOV.U32 R24, RZ, RZ, R10 ;  /* 0x000000ffff187224 */ /* 0x000fe400078e000a */
.L_x_15007:
[----:B------:R-:W-:Y:S05]  /*9b50*/  BSYNC B2 ;  /* 0x0000000000027941 */ /* 0x000fea0003800000 */
.L_x_15005:
        /* <DEDUP_REMOVED lines=16> */
.L_x_15011:
[----:B------:R-:W-:Y:S05]  /*9c60*/  BSYNC B3 ;  /* 0x0000000000037941 */ /* 0x000fea0003800000 */
.L_x_15010:
        /* <DEDUP_REMOVED lines=44> */
.L_x_15009:
[----:B------:R-:W-:Y:S05]  /*9f30*/  BSYNC B2 ;  /* 0x0000000000027941 */ /* 0x000fea0003800000 */
.L_x_15008:
        /* <DEDUP_REMOVED lines=12> */
.L_x_15004:
[----:B------:R-:W-:Y:S05]  /*a000*/  BSYNC B1 ;  /* 0x0000000000017941 */ /* 0x000fea0003800000 */
.L_x_15002:
        /* <DEDUP_REMOVED lines=8> */
.L_x_15013:
        /* <DEDUP_REMOVED lines=12> */
.L_x_15016:
[----:B------:R-:W-:Y:S02]  /*a150*/  IMAD.MOV.U32 R26, RZ, RZ, R10 ;  /* 0x000000ffff1a7224 */ /* 0x000fe400078e000a */
.L_x_15017:
[----:B------:R-:W-:Y:S05]  /*a160*/  BSYNC B2 ;  /* 0x0000000000027941 */ /* 0x000fea0003800000 */
.L_x_15015:
        /* <DEDUP_REMOVED lines=16> */
.L_x_15021:
[----:B------:R-:W-:Y:S05]  /*a270*/  BSYNC B3 ;  /* 0x0000000000037941 */ /* 0x000fea0003800000 */
.L_x_15020:
        /* <DEDUP_REMOVED lines=44> */
.L_x_15019:
[----:B------:R-:W-:Y:S05]  /*a540*/  BSYNC B2 ;  /* 0x0000000000027941 */ /* 0x000fea0003800000 */
.L_x_15018:
        /* <DEDUP_REMOVED lines=13> */
.L_x_15014:
[----:B------:R-:W-:Y:S05]  /*a620*/  BSYNC B1 ;  /* 0x0000000000017941 */ /* 0x000fea0003800000 */
.L_x_15012:
        /* <DEDUP_REMOVED lines=8> */
.L_x_15023:
        /* <DEDUP_REMOVED lines=12> */
.L_x_15026:
[----:B------:R-:W-:Y:S02]  /*a770*/  IMAD.MOV.U32 R28, RZ, RZ, R10 ;  /* 0x000000ffff1c7224 */ /* 0x000fe400078e000a */
.L_x_15027:
[----:B------:R-:W-:Y:S05]  /*a780*/  BSYNC B2 ;  /* 0x0000000000027941 */ /* 0x000fea0003800000 */
.L_x_15025:
        /* <DEDUP_REMOVED lines=16> */
.L_x_15031:
[----:B------:R-:W-:Y:S05]  /*a890*/  BSYNC B3 ;  /* 0x0000000000037941 */ /* 0x000fea0003800000 */
.L_x_15030:
        /* <DEDUP_REMOVED lines=44> */
.L_x_15029:
[----:B------:R-:W-:Y:S05]  /*ab60*/  BSYNC B2 ;  /* 0x0000000000027941 */ /* 0x000fea0003800000 */
.L_x_15028:
        /* <DEDUP_REMOVED lines=12> */
.L_x_15024:
[----:B------:R-:W-:Y:S05]  /*ac30*/  BSYNC B1 ;  /* 0x0000000000017941 */ /* 0x000fea0003800000 */
.L_x_15022:
        /* <DEDUP_REMOVED lines=29> */
.L_x_15033:
[----:B------:R-:W-:Y:S05]  /*ae10*/  BSYNC B1 ;  /* 0x0000000000017941 */ /* 0x000fea0003800000 */
.L_x_15032:
[----:B------:R-:W-:Y:S02]  /*ae20*/  IADD3 R171, R171, 0x80, RZ ;  /* 0x00000080abab7810 */ /* 0x000fe40007ffe0ff */
[----:B------:R-:W-:Y:S02]  /*ae30*/  IADD3 R169, R169, 0x80, RZ ;  /* 0x00000080a9a97810 */ /* 0x000fe40007ffe0ff */
.L_x_14951:
[----:B------:R-:W-:Y:S05]  /*ae40*/  BSYNC B0 ;  /* 0x0000000000007941 */ /* 0x000fea0003800000 */
.L_x_14950:
        /* <DEDUP_REMOVED lines=20> */
.L_x_15037:
        /* <DEDUP_REMOVED lines=12> */
.L_x_15040:
[----:B------:R-:W-:Y:S02]  /*b050*/  MOV R14, R10 ;  /* 0x0000000a000e7202 */ /* 0x000fe40000000f00 */
.L_x_15041:
[----:B------:R-:W-:Y:S05]  /*b060*/  BSYNC B2 ;  /* 0x0000000000027941 */ /* 0x000fea0003800000 */
.L_x_15039:
        /* <DEDUP_REMOVED lines=16> */
.L_x_15045:
[----:B------:R-:W-:Y:S05]  /*b170*/  BSYNC B3 ;  /* 0x0000000000037941 */ /* 0x000fea0003800000 */
.L_x_15044:
        /* <DEDUP_REMOVED lines=44> */
.L_x_15043:
[----:B------:R-:W-:Y:S05]  /*b440*/  BSYNC B2 ;  /* 0x0000000000027941 */ /* 0x000fea0003800000 */
.L_x_15042:
[----:B------:R0:W2:Y:S02]  /*b450*/  I2F.U32 R9, R14 ;  /* 0x0000000e00097306 */ /* 0x0000a40000201000 */
[----:B0-----:R-:W-:-:S04]  /*b460*/  IMAD.MOV.U32 R14, RZ, RZ, 0x2f800000 ;  /* 0x2f800000ff0e7424 */ /* 0x001fc800078e00ff */
[----:B--2---:R-:W-:-:S05]  /*b470*/  FFMA.FTZ R9, R9, R14, 1.1641532182693481445e-10 ;  /* 0x2f00000009097423 */ /* 0x004fca000001000e */
        /* <DEDUP_REMOVED lines=9> */
.L_x_15038:
[----:B------:R-:W-:Y:S05]  /*b510*/  BSYNC B1 ;  /* 0x0000000000017941 */ /* 0x000fea0003800000 */
.L_x_15036:
        /* <DEDUP_REMOVED lines=8> */
.L_x_15047:
        /* <DEDUP_REMOVED lines=12> */
.L_x_15050:
[----:B------:R-:W-:Y:S02]  /*b660*/  IMAD.MOV.U32 R16, RZ, RZ, R10 ;  /* 0x000000ffff107224 */ /* 0x000fe400078e000a */
.L_x_15051:
[----:B------:R-:W-:Y:S05]  /*b670*/  BSYNC B2 ;  /* 0x0000000000027941 */ /* 0x000fea0003800000 */
.L_x_15049:
        /* <DEDUP_REMOVED lines=16> */
.L_x_15055:
[----:B------:R-:W-:Y:S05]  /*b780*/  BSYNC B3 ;  /* 0x0000000000037941 */ /* 0x000fea0003800000 */
.L_x_15054:
        /* <DEDUP_REMOVED lines=44> */
.L_x_15053:
[----:B------:R-:W-:Y:S05]  /*ba50*/  BSYNC B2 ;  /* 0x0000000000027941 */ /* 0x000fea0003800000 */
.L_x_15052:
        /* <DEDUP_REMOVED lines=12> */
.L_x_15048:
[----:B------:R-:W-:Y:S05]  /*bb20*/  BSYNC B1 ;  /* 0x0000000000017941 */ /* 0x000fea0003800000 */
.L_x_15046:
        /* <DEDUP_REMOVED lines=8> */
.L_x_15057:
        /* <DEDUP_REMOVED lines=12> */
.L_x_15060:
[----:B------:R-:W-:Y:S02]  /*bc70*/  MOV R18, R10 ;  /* 0x0000000a00127202 */ /* 0x000fe40000000f00 */
.L_x_15061:
[----:B------:R-:W-:Y:S05]  /*bc80*/  BSYNC B2 ;  /* 0x0000000000027941 */ /* 0x000fea0003800000 */
.L_x_15059:
        /* <DEDUP_REMOVED lines=16> */
.L_x_15065:
[----:B------:R-:W-:Y:S05]  /*bd90*/  BSYNC B3 ;  /* 0x0000000000037941 */ /* 0x000fea0003800000 */
.L_x_15064:
        /* <DEDUP_REMOVED lines=44> */
.L_x_15063:
[----:B------:R-:W-:Y:S05]  /*c060*/  BSYNC B2 ;  /* 0x0000000000027941 */ /* 0x000fea0003800000 */
.L_x_15062:
        /* <DEDUP_REMOVED lines=13> */
.L_x_15058:
[----:B------:R-:W-:Y:S05]  /*c140*/  BSYNC B1 ;  /* 0x0000000000017941 */ /* 0x000fea0003800000 */
.L_x_15056:
        /* <DEDUP_REMOVED lines=8> */
.L_x_15067:
        /* <DEDUP_REMOVED lines=12> */
.L_x_15070:
[----:B------:R-:W-:Y:S02]  /*c290*/  IMAD.MOV.U32 R20, RZ, RZ, R10 ;  /* 0x000000ffff147224 */ /* 0x000fe400078e000a */
.L_x_15071:
[----:B------:R-:W-:Y:S05]  /*c2a0*/  BSYNC B2 ;  /* 0x0000000000027941 */ /* 0x000fea0003800000 */
.L_x_15069:
        /* <DEDUP_REMOVED lines=16> */
.L_x_15075:
[----:B------:R-:W-:Y:S05]  /*c3b0*/  BSYNC B3 ;  /* 0x0000000000037941 */ /* 0x000fea0003800000 */
.L_x_15074:
        /* <DEDUP_REMOVED lines=37> */
[----:B------:R-:W-:Y:S01]  /*c610*/  IMAD.WIDE.U32 R128, R9, -0x2daee0ad, RZ ;  /* 0xd2511f5309807825 */ /* 0x000fe200078e00ff */
[----:B------:R-:W-:-:S03]  /*c620*/  HFMA2.MMA R9, -RZ, RZ, 0, 0 ;  /* 0x00000000ff097435 */ /* 0x000fc600000001ff */
[----:B------:R-:W-:Y:S01]  /*c630*/  IMAD.MOV.U32 R12, RZ, RZ, R128 ;  /* 0x000000ffff0c7224 */ /* 0x000fe200078e0080 */
[----:B------:R-:W-:Y:S01]  /*c640*/  LOP3.LUT R8, R129, UR26, R8, 0x96, !PT ;  /* 0x0000001a81087c12 */ /* 0x000fe2000f8e9608 */
[----:B------:R-:W-:-:S04]  /*c650*/  IMAD.WIDE.U32 R128, R7, -0x326172a9, RZ ;  /* 0xcd9e8d5707807825 */ /* 0x000fc800078e00ff */
[----:B------:R-:W-:Y:S01]  /*c660*/  IMAD.MOV.U32 R10, RZ, RZ, R128 ;  /* 0x000000ffff0a7224 */ /* 0x000fe200078e0080 */
[----:B------:R-:W-:Y:S02]  /*c670*/  LOP3.LUT R7, R129, UR25, R130, 0x96, !PT ;  /* 0x0000001981077c12 */ /* 0x000fe4000f8e9682 */
.L_x_15073:
[----:B------:R-:W-:Y:S05]  /*c680*/  BSYNC B2 ;  /* 0x0000000000027941 */ /* 0x000fea0003800000 */
.L_x_15072:
        /* <DEDUP_REMOVED lines=12> */
.L_x_15068:
[----:B------:R-:W-:Y:S05]  /*c750*/  BSYNC B1 ;  /* 0x0000000000017941 */ /* 0x000fea0003800000 */
.L_x_15066:
        /* <DEDUP_REMOVED lines=8> */
.L_x_15077:
        /* <DEDUP_REMOVED lines=12> */
.L_x_15080:
[----:B------:R-:W-:Y:S02]  /*c8a0*/  MOV R22, R10 ;  /* 0x0000000a00167202 */ /* 0x000fe40000000f00 */
.L_x_15081:
[----:B------:R-:W-:Y:S05]  /*c8b0*/  BSYNC B2 ;  /* 0x0000000000027941 */ /* 0x000fea0003800000 */
.L_x_15079:
        /* <DEDUP_REMOVED lines=16> */
.L_x_15085:
[----:B------:R-:W-:Y:S05]  /*c9c0*/  BSYNC B3 ;  /* 0x0000000000037941 */ /* 0x000fea0003800000 */
.L_x_15084:
        /* <DEDUP_REMOVED lines=44> */
.L_x_15083:
[----:B------:R-:W-:Y:S05]  /*cc90*/  BSYNC B2 ;  /* 0x0000000000027941 */ /* 0x000fea0003800000 */
.L_x_15082:
        /* <DEDUP_REMOVED lines=13> */
.L_x_15078:
[----:B------:R-:W-:Y:S05]  /*cd70*/  BSYNC B1 ;  /* 0x0000000000017941 */ /* 0x000fea0003800000 */
.L_x_15076:
        /* <DEDUP_REMOVED lines=8> */
.L_x_15087:
        /* <DEDUP_REMOVED lines=12> */
.L_x_15090:
[----:B------:R-:W-:Y:S02]  /*cec0*/  IMAD.MOV.U32 R24, RZ, RZ, R10 ;  /* 0x000000ffff187224 */ /* 0x000fe400078e000a */
.L_x_15091:
[----:B------:R-:W-:Y:S05]  /*ced0*/  BSYNC B2 ;  /* 0x0000000000027941 */ /* 0x000fea0003800000 */
.L_x_15089:
        /* <DEDUP_REMOVED lines=16> */
.L_x_15095:
[----:B------:R-:W-:Y:S05]  /*cfe0*/  BSYNC B3 ;  /* 0x0000000000037941 */ /* 0x000fea0003800000 */
.L_x_15094:
        /* <DEDUP_REMOVED lines=44> */
.L_x_15093:
[----:B------:R-:W-:Y:S05]  /*d2b0*/  BSYNC B2 ;  /* 0x0000000000027941 */ /* 0x000fea0003800000 */
.L_x_15092:
        /* <DEDUP_REMOVED lines=12> */
.L_x_15088:
[----:B------:R-:W-:Y:S05]  /*d380*/  BSYNC B1 ;  /* 0x0000000000017941 */ /* 0x000fea0003800000 */
.L_x_15086:
        /* <DEDUP_REMOVED lines=8> */
.L_x_15097:
        /* <DEDUP_REMOVED lines=12> */
.L_x_15100:
[----:B------:R-:W-:Y:S02]  /*d4d0*/  MOV R26, R10 ;  /* 0x0000000a001a7202 */ /* 0x000fe40000000f00 */
.L_x_15101:
[----:B------:R-:W-:Y:S05]  /*d4e0*/  BSYNC B2 ;  /* 0x0000000000027941 */ /* 0x000fea0003800000 */
.L_x_15099:
        /* <DEDUP_REMOVED lines=16> */
.L_x_15105:
[----:B------:R-:W-:Y:S05]  /*d5f0*/  BSYNC B3 ;  /* 0x0000000000037941 */ /* 0x000fea0003800000 */
.L_x_15104:
        /* <DEDUP_REMOVED lines=44> */
.L_x_15103:
[----:B------:R-:W-:Y:S05]  /*d8c0*/  BSYNC B2 ;  /* 0x0000000000027941 */ /* 0x000fea0003800000 */
.L_x_15102:
        /* <DEDUP_REMOVED lines=13> */
.L_x_15098:
[----:B------:R-:W-:Y:S05]  /*d9a0*/  BSYNC B1 ;  /* 0x0000000000017941 */ /* 0x000fea0003800000 */
.L_x_15096:
        /* <DEDUP_REMOVED lines=8> */
.L_x_15107:
        /* <DEDUP_REMOVED lines=12> */
.L_x_15110:
[----:B------:R-:W-:Y:S02]  /*daf0*/  IMAD.MOV.U32 R28, RZ, RZ, R10 ;  /* 0x000000ffff1c7224 */ /* 0x000fe400078e000a */
.L_x_15111:
[----:B------:R-:W-:Y:S05]  /*db00*/  BSYNC B2 ;  /* 0x0000000000027941 */ /* 0x000fea0003800000 */
.L_x_15109:
        /* <DEDUP_REMOVED lines=16> */
.L_x_15115:
[----:B------:R-:W-:Y:S05]  /*dc10*/  BSYNC B3 ;  /* 0x0000000000037941 */ /* 0x000fea0003800000 */
.L_x_15114:
        /* <DEDUP_REMOVED lines=44> */
.L_x_15113:
[----:B------:R-:W-:Y:S05]  /*dee0*/  BSYNC B2 ;  /* 0x0000000000027941 */ /* 0x000fea0003800000 */
.L_x_15112:
        /* <DEDUP_REMOVED lines=12> */
.L_x_15108:
[----:B------:R-:W-:Y:S05]  /*dfb0*/  BSYNC B1 ;  /* 0x0000000000017941 */ /* 0x000fea0003800000 */
.L_x_15106:
        /* <DEDUP_REMOVED lines=22> */
[----:B------:R-:W-:Y:S02]  /*e120*/  LOP3.LUT R128, R172, R128, R130, 0xfe, !PT ;  /* 0x00000080ac807212 */ /* 0x000fe400078efe82 */
[----:B------:R-:W-:Y:S02]  /*e130*/  MOV R130, 0x8 ;  /* 0x0000000800827802 */ /* 0x000fe40000000f00 */
[----:B------:R-:W-:Y:S02]  /*e140*/  LOP3.LUT R129, R131, R174, R129, 0xfe, !PT ;  /* 0x000000ae83817212 */ /* 0x000fe400078efe81 */
[----:B------:R-:W-:Y:S01]  /*e150*/  LOP3.LUT R128, R128, 0xff, R14, 0xf8, !PT ;  /* 0x000000ff80807812 */ /* 0x000fe200078ef80e */
[----:B------:R-:W-:Y:S01]  /*e160*/  IMAD.WIDE.U32 R130, R169, R130, c[0x0][0x190] ;  /* 0x00006400a9827625 */ /* 0x000fe200078e0082 */
[----:B------:R-:W-:-:S05]  /*e170*/  LOP3.LUT R129, R129, R173, RZ, 0xfc, !PT ;  /* 0x000000ad81817212 */ /* 0x000fca00078efcff */
[----:B------:R0:W-:Y:S02]  /*e180*/  STG.E.64 [R130.64], R128 ;  /* 0x0000008082007986 */ /* 0x0001e4000c101b06 */
.L_x_15117:
[----:B------:R-:W-:Y:S05]  /*e190*/  BSYNC B1 ;  /* 0x0000000000017941 */ /* 0x000fea0003800000 */
.L_x_15116:
[----:B------:R-:W-:Y:S02]  /*e1a0*/  IADD3 R171, R171, 0x80, RZ ;  /* 0x00000080abab7810 */ /* 0x000fe40007ffe0ff */
[----:B------:R-:W-:Y:S02]  /*e1b0*/  IADD3 R169, R169, 0x80, RZ ;  /* 0x00000080a9a97810 */ /* 0x000fe40007ffe0ff */
.L_x_15035:
[----:B------:R-:W-:Y:S05]  /*e1c0*/  BSYNC B0 ;  /* 0x0000000000007941 */ /* 0x000fea0003800000 */
.L_x_15034:
        /* <DEDUP_REMOVED lines=20> */
.L_x_15121:
        /* <DEDUP_REMOVED lines=12> */
.L_x_15124:
[----:B------:R-:W-:Y:S02]  /*e3d0*/  IMAD.MOV.U32 R14, RZ, RZ, R10 ;  /* 0x000000ffff0e7224 */ /* 0x000fe400078e000a */
.L_x_15125:
[----:B------:R-:W-:Y:S05]  /*e3e0*/  BSYNC B2 ;  /* 0x0000000000027941 */ /* 0x000fea0003800000 */
.L_x_15123:
        /* <DEDUP_REMOVED lines=16> */
.L_x_15129:
[----:B------:R-:W-:Y:S05]  /*e4f0*/  BSYNC B3 ;  /* 0x0000000000037941 */ /* 0x000fea0003800000 */
.L_x_15128:
        /* <DEDUP_REMOVED lines=44> */
.L_x_15127:
[----:B------:R-:W-:Y:S05]  /*e7c0*/  BSYNC B2 ;  /* 0x0000000000027941 */ /* 0x000fea0003800000 */
.L_x_15126:
[----:B------:R0:W2:Y:S02]  /*e7d0*/  I2F.U32 R9, R14 ;  /* 0x0000000e00097306 */ /* 0x0000a40000201000 */
[----:B0-----:R-:W-:-:S10]  /*e7e0*/  HFMA2.MMA R14, -RZ, RZ, 0.1171875, 0 ;  /* 0x2f800000ff0e7435 */ /* 0x001fd400000001ff */
        /* <DEDUP_REMOVED lines=10> */
.L_x_15122:
[----:B------:R-:W-:Y:S05]  /*e890*/  BSYNC B1 ;  /* 0x0000000000017941 */ /* 0x000fea0003800000 */
.L_x_15120:
        /* <DEDUP_REMOVED lines=8> */
.L_x_15131:
        /* <DEDUP_REMOVED lines=12> */
.L_x_15134:
[----:B------:R-:W-:Y:S02]  /*e9e0*/  IMAD.MOV.U32 R16, RZ, RZ, R10 ;  /* 0x000000ffff107224 */ /* 0x000fe400078e000a */
.L_x_15135:
[----:B------:R-:W-:Y:S05]  /*e9f0*/  BSYNC B2 ;  /* 0x0000000000027941 */ /* 0x000fea0003800000 */
.L_x_15133:
        /* <DEDUP_REMOVED lines=16> */
.L_x_15139:
[----:B------:R-:W-:Y:S05]  /*eb00*/  BSYNC B3 ;  /* 0x0000000000037941 */ /* 0x000fea0003800000 */
.L_x_15138:
        /* <DEDUP_REMOVED lines=44> */
.L_x_15137:
[----:B------:R-:W-:Y:S05]  /*edd0*/  BSYNC B2 ;  /* 0x0000000000027941 */ /* 0x000fea0003800000 */
.L_x_15136:
        /* <DEDUP_REMOVED lines=12> */
.L_x_15132:
[----:B------:R-:W-:Y:S05]  /*eea0*/  BSYNC B1 ;  /* 0x0000000000017941 */ /* 0x000fea0003800000 */
.L_x_15130:
        /* <DEDUP_REMOVED lines=8> */
.L_x_15141:
        /* <DEDUP_REMOVED lines=12> */
.L_x_15144:
[----:B------:R-:W-:Y:S02]  /*eff0*/  IMAD.MOV.U32 R18, RZ, RZ, R10 ;  /* 0x000000ffff127224 */ /* 0x000fe400078e000a */
.L_x_15145:
[----:B------:R-:W-:Y:S05]  /*f000*/  BSYNC B2 ;  /* 0x0000000000027941 */ /* 0x000fea0003800000 */
.L_x_15143:
        /* <DEDUP_REMOVED lines=16> */
.L_x_15149:
[----:B------:R-:W-:Y:S05]  /*f110*/  BSYNC B3 ;  /* 0x0000000000037941 */ /* 0x000fea0003800000 */
.L_x_15148:
        /* <DEDUP_REMOVED lines=44> */
.L_x_15147:
[----:B------:R-:W-:Y:S05]  /*f3e0*/  BSYNC B2 ;  /* 0x0000000000027941 */ /* 0x000fea0003800000 */
.L_x_15146:
[----:B------:R0:W2:Y:S02]  /*f3f0*/  I2F.U32 R9, R18 ;  /* 0x0000001200097306 */ /* 0x0000a40000201000 */
[----:B0-----:R-:W-:-:S10]  /*f400*/  HFMA2.MMA R18, -RZ, RZ, 0.1171875, 0 ;  /* 0x2f800000ff127435 */ /* 0x001fd400000001ff */
        /* <DEDUP_REMOVED lines=11> */
.L_x_15142:
[----:B------:R-:W-:Y:S05]  /*f4c0*/  BSYNC B1 ;  /* 0x0000000000017941 */ /* 0x000fea0003800000 */
.L_x_15140:
        /* <DEDUP_REMOVED lines=8> */
.L_x_15151:
        /* <DEDUP_REMOVED lines=12> */
.L_x_15154:
[----:B------:R-:W-:Y:S02]  /*f610*/  IMAD.MOV.U32 R20, RZ, RZ, R10 ;  /* 0x000000ffff147224 */ /* 0x000fe400078e000a */
.L_x_15155:
[----:B------:R-:W-:Y:S05]  /*f620*/  BSYNC B2 ;  /* 0x0000000000027941 */ /* 0x000fea0003800000 */
.L_x_15153:
        /* <DEDUP_REMOVED lines=16> */
.L_x_15159:
[----:B------:R-:W-:Y:S05]  /*f730*/  BSYNC B3 ;  /* 0x0000000000037941 */ /* 0x000fea0003800000 */
.L_x_15158:
        /* <DEDUP_REMOVED lines=44> */
.L_x_15157:
[----:B------:R-:W-:Y:S05]  /*fa00*/  BSYNC B2 ;  /* 0x0000000000027941 */ /* 0x000fea0003800000 */
.L_x_15156:
        /* <DEDUP_REMOVED lines=12> */
.L_x_15152:
[----:B------:R-:W-:Y:S05]  /*fad0*/  BSYNC B1 ;  /* 0x0000000000017941 */ /* 0x000fea0003800000 */
.L_x_15150:
        /* <DEDUP_REMOVED lines=8> */
.L_x_15161:
        /* <DEDUP_REMOVED lines=12> */
.L_x_15164:
[----:B------:R-:W-:Y:S02]  /*fc20*/  IMAD.MOV.U32 R22, RZ, RZ, R10 ;  /* 0x000000ffff167224 */ /* 0x000fe400078e000a */
.L_x_15165:
[----:B------:R-:W-:Y:S05]  /*fc30*/  BSYNC B2 ;  /* 0x0000000000027941 */ /* 0x000fea0003800000 */
.L_x_15163:
        /* <DEDUP_REMOVED lines=16> */
.L_x_15169:
[----:B------:R-:W-:Y:S05]  /*fd40*/  BSYNC B3 ;  /* 0x0000000000037941 */ /* 0x000fea0003800000 */
.L_x_15168:
        /* <DEDUP_REMOVED lines=44> */
.L_x_15167:
[----:B------:R-:W-:Y:S05]  /*10010*/  BSYNC B2 ;  /* 0x0000000000027941 */ /* 0x000fea0003800000 */
.L_x_15166:
        /* <DEDUP_REMOVED lines=13> */
.L_x_15162:
[----:B------:R-:W-:Y:S05]  /*100f0*/  BSYNC B1 ;  /* 0x0000000000017941 */ /* 0x000fea0003800000 */
.L_x_15160:
        /* <DEDUP_REMOVED lines=8> */
.L_x_15171:
        /* <DEDUP_REMOVED lines=12> */
.L_x_15174:
[----:B------:R-:W-:Y:S02]  /*10240*/  IMAD.MOV.U32 R24, RZ, RZ, R10 ;  /* 0x000000ffff187224 */ /* 0x000fe400078e000a */
.L_x_15175:
[----:B------:R-:W-:Y:S05]  /*10250*/  BSYNC B2 ;  /* 0x0000000000027941 */ /* 0x000fea0003800000 */
.L_x_15173:
        /* <DEDUP_REMOVED lines=16> */
.L_x_15179:
[----:B------:R-:W-:Y:S05]  /*10360*/  BSYNC B3 ;  /* 0x0000000000037941 */ /* 0x000fea0003800000 */
.L_x_15178:
        /* <DEDUP_REMOVED lines=44> */
.L_x_15177:
[----:B------:R-:W-:Y:S05]  /*10630*/  BSYNC B2 ;  /* 0x0000000000027941 */ /* 0x000fea0003800000 */
.L_x_15176:
        /* <DEDUP_REMOVED lines=12> */
.L_x_15172:
[----:B------:R-:W-:Y:S05]  /*10700*/  BSYNC B1 ;  /* 0x0000000000017941 */ /* 0x000fea0003800000 */
.L_x_15170:
        /* <DEDUP_REMOVED lines=8> */
.L_x_15181:
        /* <DEDUP_REMOVED lines=12> */
.L_x_15184:
[----:B------:R-:W-:Y:S02]  /*10850*/  IMAD.MOV.U32 R26, RZ, RZ, R10 ;  /* 0x000000ffff1a7224 */ /* 0x000fe400078e000a */
.L_x_15185:
[----:B------:R-:W-:Y:S05]  /*10860*/  BSYNC B2 ;  /* 0x0000000000027941 */ /* 0x000fea0003800000 */
.L_x_15183:
        /* <DEDUP_REMOVED lines=16> */
.L_x_15189:
[----:B------:R-:W-:Y:S05]  /*10970*/  BSYNC B3 ;  /* 0x0000000000037941 */ /* 0x000fea0003800000 */
.L_x_15188:
        /* <DEDUP_REMOVED lines=44> */
.L_x_15187:
[----:B------:R-:W-:Y:S05]  /*10c40*/  BSYNC B2 ;  /* 0x0000000000027941 */ /* 0x000fea0003800000 */
.L_x_15186:
        /* <DEDUP_REMOVED lines=13> */
.L_x_15182:
[----:B------:R-:W-:Y:S05]  /*10d20*/  BSYNC B1 ;  /* 0x0000000000017941 */ /* 0x000fea0003800000 */
.L_x_15180:
        /* <DEDUP_REMOVED lines=8> */
.L_x_15191:
        /* <DEDUP_REMOVED lines=12> */
.L_x_15194:
[----:B------:R-:W-:Y:S02]  /*10e70*/  IMAD.MOV.U32 R28, RZ, RZ, R10 ;  /* 0x000000ffff1c7224 */ /* 0x000fe400078e000a */
.L_x_15195:
[----:B------:R-:W-:Y:S05]  /*10e80*/  BSYNC B2 ;  /* 0x0000000000027941 */ /* 0x000fea0003800000 */
.L_x_15193:
        /* <DEDUP_REMOVED lines=16> */
.L_x_15199:
[----:B------:R-:W-:Y:S05]  /*10f90*/  BSYNC B3 ;  /* 0x0000000000037941 */ /* 0x000fea0003800000 */
.L_x_15198:
        /* <DEDUP_REMOVED lines=44> */
.L_x_15197:
[----:B------:R-:W-:Y:S05]  /*11260*/  BSYNC B2 ;  /* 0x0000000000027941 */ /* 0x000fea0003800000 */
.L_x_15196:
        /* <DEDUP_REMOVED lines=12> */
.L_x_15192:
[----:B------:R-:W-:Y:S05]  /*11330*/  BSYNC B1 ;  /* 0x0000000000017941 */ /* 0x000fea0003800000 */
.L_x_15190:
        /* <DEDUP_REMOVED lines=29> */
.L_x_15201:
[----:B------:R-:W-:Y:S05]  /*11510*/  BSYNC B1 ;  /* 0x0000000000017941 */ /* 0x000fea0003800000 */
.L_x_15200:
[----:B------:R-:W-:Y:S02]  /*11520*/  IADD3 R171, R171, 0x80, RZ ;  /* 0x00000080abab7810 */ /* 0x000fe40007ffe0ff */
[----:B------:R-:W-:Y:S02]  /*11530*/  IADD3 R169, R169, 0x80, RZ ;  /* 0x00000080a9a97810 */ /* 0x000fe40007ffe0ff */
.L_x_15119:
[----:B------:R-:W-:Y:S05]  /*11540*/  BSYNC B0 ;  /* 0x0000000000007941 */ /* 0x000fea0003800000 */
.L_x_15118:
        /* <DEDUP_REMOVED lines=20> */
.L_x_15205:
        /* <DEDUP_REMOVED lines=12> */
.L_x_15208:
[----:B------:R-:W-:Y:S02]  /*11750*/  IMAD.MOV.U32 R14, RZ, RZ, R10 ;  /* 0x000000ffff0e7224 */ /* 0x000fe400078e000a */
.L_x_15209:
[----:B------:R-:W-:Y:S05]  /*11760*/  BSYNC B2 ;  /* 0x0000000000027941 */ /* 0x000fea0003800000 */
.L_x_15207:
        /* <DEDUP_REMOVED lines=16> */
.L_x_15213:
[----:B------:R-:W-:Y:S05]  /*11870*/  BSYNC B3 ;  /* 0x0000000000037941 */ /* 0x000fea0003800000 */
.L_x_15212:
        /* <DEDUP_REMOVED lines=44> */
.L_x_15211:
[----:B------:R-:W-:Y:S05]  /*11b40*/  BSYNC B2 ;  /* 0x0000000000027941 */ /* 0x000fea0003800000 */
.L_x_15210:
        /* <DEDUP_REMOVED lines=12> */
.L_x_15206:
[----:B------:R-:W-:Y:S05]  /*11c10*/  BSYNC B1 ;  /* 0x0000000000017941 */ /* 0x000fea0003800000 */
.L_x_15204:
        /* <DEDUP_REMOVED lines=8> */
.L_x_15215:
        /* <DEDUP_REMOVED lines=12> */
.L_x_15218:
[----:B------:R-:W-:Y:S02]  /*11d60*/  MOV R16, R10 ;  /* 0x0000000a00107202 */ /* 0x000fe40000000f00 */
.L_x_15219:
[----:B------:R-:W-:Y:S05]  /*11d70*/  BSYNC B2 ;  /* 0x0000000000027941 */ /* 0x000fea0003800000 */
.L_x_15217:
        /* <DEDUP_REMOVED lines=16> */
.L_x_15223:
[----:B------:R-:W-:Y:S05]  /*11e80*/  BSYNC B3 ;  /* 0x0000000000037941 */ /* 0x000fea0003800000 */
.L_x_15222:
        /* <DEDUP_REMOVED lines=44> */
.L_x_15221:
[----:B------:R-:W-:Y:S05]  /*12150*/  BSYNC B2 ;  /* 0x0000000000027941 */ /* 0x000fea0003800000 */
.L_x_15220:
        /* <DEDUP_REMOVED lines=12> */
.L_x_15216:
[----:B------:R-:W-:Y:S05]  /*12220*/  BSYNC B1 ;  /* 0x0000000000017941 */ /* 0x000fea0003800000 */
.L_x_15214:
        /* <DEDUP_REMOVED lines=8> */
.L_x_15225:
        /* <DEDUP_REMOVED lines=12> */
.L_x_15228:
[----:B------:R-:W-:Y:S02]  /*12370*/  IMAD.MOV.U32 R18, RZ, RZ, R10 ;  /* 0x000000ffff127224 */ /* 0x000fe400078e000a */
.L_x_15229:
[----:B------:R-:W-:Y:S05]  /*12380*/  BSYNC B2 ;  /* 0x0000000000027941 */ /* 0x000fea0003800000 */
.L_x_15227:
        /* <DEDUP_REMOVED lines=16> */
.L_x_15233:
[----:B------:R-:W-:Y:S05]  /*12490*/  BSYNC B3 ;  /* 0x0000000000037941 */ /* 0x000fea0003800000 */
.L_x_15232:
        /* <DEDUP_REMOVED lines=44> */
.L_x_15231:
[----:B------:R-:W-:Y:S05]  /*12760*/  BSYNC B2 ;  /* 0x0000000000027941 */ /* 0x000fea0003800000 */
.L_x_15230:
        /* <DEDUP_REMOVED lines=13> */
.L_x_15226:
[----:B------:R-:W-:Y:S05]  /*12840*/  BSYNC B1 ;  /* 0x0000000000017941 */ /* 0x000fea0003800000 */
.L_x_15224:
        /* <DEDUP_REMOVED lines=8> */
.L_x_15235:
        /* <DEDUP_REMOVED lines=12> */
.L_x_15238:
[----:B------:R-:W-:Y:S02]  /*12990*/  MOV R20, R10 ;  /* 0x0000000a00147202 */ /* 0x000fe40000000f00 */
.L_x_15239:
[----:B------:R-:W-:Y:S05]  /*129a0*/  BSYNC B2 ;  /* 0x0000000000027941 */ /* 0x000fea0003800000 */
.L_x_15237:
        /* <DEDUP_REMOVED lines=16> */
.L_x_15243:
[----:B------:R-:W-:Y:S05]  /*12ab0*/  BSYNC B3 ;  /* 0x0000000000037941 */ /* 0x000fea0003800000 */
.L_x_15242:
        /* <DEDUP_REMOVED lines=44> */
.L_x_15241:
[----:B------:R-:W-:Y:S05]  /*12d80*/  BSYNC B2 ;  /* 0x0000000000027941 */ /* 0x000fea0003800000 */
.L_x_15240:
        /* <DEDUP_REMOVED lines=12> */
.L_x_15236:
[----:B------:R-:W-:Y:S05]  /*12e50*/  BSYNC B1 ;  /* 0x0000000000017941 */ /* 0x000fea0003800000 */
.L_x_15234:
        /* <DEDUP_REMOVED lines=8> */
.L_x_15245:
        /* <DEDUP_REMOVED lines=12> */
.L_x_15248:
[----:B------:R-:W-:Y:S02]  /*12fa0*/  IMAD.MOV.U32 R22, RZ, RZ, R10 ;  /* 0x000000ffff167224 */ /* 0x000fe400078e000a */
.L_x_15249:
[----:B------:R-:W-:Y:S05]  /*12fb0*/  BSYNC B2 ;  /* 0x0000000000027941 */ /* 0x000fea0003800000 */
.L_x_15247:
        /* <DEDUP_REMOVED lines=16> */
.L_x_15253:
[----:B------:R-:W-:Y:S05]  /*130c0*/  BSYNC B3 ;  /* 0x0000000000037941 */ /* 0x000fea0003800000 */
.L_x_15252:
        /* <DEDUP_REMOVED lines=44> */
.L_x_15251:
[----:B------:R-:W-:Y:S05]  /*13390*/  BSYNC B2 ;  /* 0x0000000000027941 */ /* 0x000fea0003800000 */
.L_x_15250:
        /* <DEDUP_REMOVED lines=13> */
.L_x_15246:
[----:B------:R-:W-:Y:S05]  /*13470*/  BSYNC B1 ;  /* 0x0000000000017941 */ /* 0x000fea0003800000 */
.L_x_15244:
        /* <DEDUP_REMOVED lines=8> */
.L_x_15255:
        /* <DEDUP_REMOVED lines=12> */
.L_x_15258:
[----:B------:R-:W-:Y:S02]  /*135c0*/  MOV R24, R10 ;  /* 0x0000000a00187202 */ /* 0x000fe40000000f00 */
.L_x_15259:
[----:B------:R-:W-:Y:S05]  /*135d0*/  BSYNC B2 ;  /* 0x0000000000027941 */ /* 0x000fea0003800000 */
.L_x_15257:
        /* <DEDUP_REMOVED lines=16> */
.L_x_15263:
[----:B------:R-:W-:Y:S05]  /*136e0*/  BSYNC B3 ;  /* 0x0000000000037941 */ /* 0x000fea0003800000 */
.L_x_15262:
        /* <DEDUP_REMOVED lines=44> */
.L_x_15261:
[----:B------:R-:W-:Y:S05]  /*139b0*/  BSYNC B2 ;  /* 0x0000000000027941 */ /* 0x000fea0003800000 */
.L_x_15260:
        /* <DEDUP_REMOVED lines=12> */
.L_x_15256:
[----:B------:R-:W-:Y:S05]  /*13a80*/  BSYNC B1 ;  /* 0x0000000000017941 */ /* 0x000fea0003800000 */
.L_x_15254:
        /* <DEDUP_REMOVED lines=8> */
.L_x_15265:
        /* <DEDUP_REMOVED lines=12> */
.L_x_15268:
[----:B------:R-:W-:Y:S02]  /*13bd0*/  IMAD.MOV.U32 R26, RZ, RZ, R10 ;  /* 0x000000ffff1a7224 */ /* 0x000fe400078e000a */
.L_x_15269:
[----:B------:R-:W-:Y:S05]  /*13be0*/  BSYNC B2 ;  /* 0x0000000000027941 */ /* 0x000fea0003800000 */
.L_x_15267:
        /* <DEDUP_REMOVED lines=16> */
.L_x_15273:
[----:B------:R-:W-:Y:S05]  /*13cf0*/  BSYNC B3 ;  /* 0x0000000000037941 */ /* 0x000fea0003800000 */
.L_x_15272:
        /* <DEDUP_REMOVED lines=44> */
.L_x_15271:
[----:B------:R-:W-:Y:S05]  /*13fc0*/  BSYNC B2 ;  /* 0x0000000000027941 */ /* 0x000fea0003800000 */
.L_x_15270:
        /* <DEDUP_REMOVED lines=13> */
.L_x_15266:
[----:B------:R-:W-:Y:S05]  /*140a0*/  BSYNC B1 ;  /* 0x0000000000017941 */ /* 0x000fea0003800000 */
.L_x_15264:
        /* <DEDUP_REMOVED lines=8> */
.L_x_15275:
        /* <DEDUP_REMOVED lines=12> */
.L_x_15278:
[----:B------:R-:W-:Y:S02]  /*141f0*/  MOV R28, R10 ;  /* 0x0000000a001c7202 */ /* 0x000fe40000000f00 */
.L_x_15279:
[----:B------:R-:W-:Y:S05]  /*14200*/  BSYNC B2 ;  /* 0x0000000000027941 */ /* 0x000fea0003800000 */
.L_x_15277:
        /* <DEDUP_REMOVED lines=16> */
.L_x_15283:
[----:B------:R-:W-:Y:S05]  /*14310*/  BSYNC B3 ;  /* 0x0000000000037941 */ /* 0x000fea0003800000 */
.L_x_15282:
        /* <DEDUP_REMOVED lines=44> */
.L_x_15281:
[----:B------:R-:W-:Y:S05]  /*145e0*/  BSYNC B2 ;  /* 0x0000000000027941 */ /* 0x000fea0003800000 */
.L_x_15280:
        /* <DEDUP_REMOVED lines=12> */
.L_x_15276:
[----:B------:R-:W-:Y:S05]  /*146b0*/  BSYNC B1 ;  /* 0x0000000000017941 */ /* 0x000fea0003800000 */
.L_x_15274:
        /* <DEDUP_REMOVED lines=29> */
.L_x_15285:
[----:B------:R-:W-:Y:S05]  /*14890*/  BSYNC B1 ;  /* 0x0000000000017941 */ /* 0x000fea0003800000 */
.L_x_15284:
[----:B------:R-:W-:Y:S02]  /*148a0*/  IADD3 R171, R171, 0x80, RZ ;  /* 0x00000080abab7810 */ /* 0x000fe40007ffe0ff */
[----:B------:R-:W-:Y:S02]  /*148b0*/  IADD3 R169, R169, 0x80, RZ ;  /* 0x00000080a9a97810 */ /* 0x000fe40007ffe0ff */
.L_x_15203:
[----:B------:R-:W-:Y:S05]  /*148c0*/  BSYNC B0 ;  /* 0x0000000000007941 */ /* 0x000fea0003800000 */
.L_x_15202:
        /* <DEDUP_REMOVED lines=20> */
.L_x_15289:
        /* <DEDUP_REMOVED lines=12> */
.L_x_15292:
[----:B------:R-:W-:Y:S02]  /*14ad0*/  IMAD.MOV.U32 R14, RZ, RZ, R10 ;  /* 0x000000ffff0e7224 */ /* 0x000fe400078e000a */
.L_x_15293:
[----:B------:R-:W-:Y:S05]  /*14ae0*/  BSYNC B2 ;  /* 0x0000000000027941 */ /* 0x000fea0003800000 */
.L_x_15291:
        /* <DEDUP_REMOVED lines=16> */
.L_x_15297:
[----:B------:R-:W-:Y:S05]  /*14bf0*/  BSYNC B3 ;  /* 0x0000000000037941 */ /* 0x000fea0003800000 */
.L_x_15296:
        /* <DEDUP_REMOVED lines=44> */
.L_x_15295:
[----:B------:R-:W-:Y:S05]  /*14ec0*/  BSYNC B2 ;  /* 0x0000000000027941 */ /* 0x000fea0003800000 */
.L_x_15294:
        /* <DEDUP_REMOVED lines=8> */
[----:B------:R-:W-:Y:S02]  /*14f50*/  FSEL R161, R9, RZ, !P4 ;  /* 0x000000ff09a17208 */ /* 0x000fe40006000000 */
[----:B------:R-:W-:-:S03]  /*14f60*/  @P2 PRMT R9, RZ, 0x5410, R124 ;  /* 0x00005410ff092816 */ /* 0x000fc6000000007c */
[----:B------:R-:W-:-:S04]  /*14f70*/  FMUL.FTZ R161, R192, R161 ;  /* 0x000000a1c0a17220 */ /* 0x000fc80000410000 */
[----:B------:R-:W-:Y:S02]  /*14f80*/  @P2 FADD.FTZ R161, R9, R161 ;  /* 0x000000a109a12221 */ /* 0x000fe40000010000 */
.L_x_15290:
[----:B------:R-:W-:Y:S05]  /*14f90*/  BSYNC B1 ;  /* 0x0000000000017941 */ /* 0x000fea0003800000 */
.L_x_15288:
        /* <DEDUP_REMOVED lines=8> */
.L_x_15299:
        /* <DEDUP_REMOVED lines=12> */
.L_x_15302:
[----:B------:R-:W-:Y:S02]  /*150e0*/  MOV R16, R10 ;  /* 0x0000000a00107202 */ /* 0x000fe40000000f00 */
.L_x_15303:
[----:B------:R-:W-:Y:S05]  /*150f0*/  BSYNC B2 ;  /* 0x0000000000027941 */ /* 0x000fea0003800000 */
.L_x_15301:
        /* <DEDUP_REMOVED lines=16> */
.L_x_15307:
[----:B------:R-:W-:Y:S05]  /*15200*/  BSYNC B3 ;  /* 0x0000000000037941 */ /* 0x000fea0003800000 */
.L_x_15306:
        /* <DEDUP_REMOVED lines=44> */
.L_x_15305:
[----:B------:R-:W-:Y:S05]  /*154d0*/  BSYNC B2 ;  /* 0x0000000000027941 */ /* 0x000fea0003800000 */
.L_x_15304:
        /* <DEDUP_REMOVED lines=12> */
.L_x_15300:
[----:B------:R-:W-:Y:S05]  /*155a0*/  BSYNC B1 ;  /* 0x0000000000017941 */ /* 0x000fea0003800000 */
.L_x_15298:
        /* <DEDUP_REMOVED lines=8> */
.L_x_15309:
        /* <DEDUP_REMOVED lines=12> */
.L_x_15312:
[----:B------:R-:W-:Y:S02]  /*156f0*/  IMAD.MOV.U32 R18, RZ, RZ, R10 ;  /* 0x000000ffff127224 */ /* 0x000fe400078e000a */
.L_x_15313:
[----:B------:R-:W-:Y:S05]  /*15700*/  BSYNC B2 ;  /* 0x0000000000027941 */ /* 0x000fea0003800000 */
.L_x_15311:
        /* <DEDUP_REMOVED lines=16> */
.L_x_15317:
[----:B------:R-:W-:Y:S05]  /*15810*/  BSYNC B3 ;  /* 0x0000000000037941 */ /* 0x000fea0003800000 */
.L_x_15316:
        /* <DEDUP_REMOVED lines=44> */
.L_x_15315:
[----:B------:R-:W-:Y:S05]  /*15ae0*/  BSYNC B2 ;  /* 0x0000000000027941 */ /* 0x000fea0003800000 */
.L_x_15314:
        /* <DEDUP_REMOVED lines=12> */
.L_x_15310:
[----:B------:R-:W-:Y:S05]  /*15bb0*/  BSYNC B1 ;  /* 0x0000000000017941 */ /* 0x000fea0003800000 */
.L_x_15308:
        /* <DEDUP_REMOVED lines=8> */
.L_x_15319:
        /* <DEDUP_REMOVED lines=12> */
.L_x_15322:
[----:B------:R-:W-:Y:S02]  /*15d00*/  IMAD.MOV.U32 R20, RZ, RZ, R10 ;  /* 0x000000ffff147224 */ /* 0x000fe400078e000a */
.L_x_15323:
[----:B------:R-:W-:Y:S05]  /*15d10*/  BSYNC B2 ;  /* 0x0000000000027941 */ /* 0x000fea0003800000 */
.L_x_15321:
        /* <DEDUP_REMOVED lines=16> */
.L_x_15327:
[----:B------:R-:W-:Y:S05]  /*15e20*/  BSYNC B3 ;  /* 0x0000000000037941 */ /* 0x000fea0003800000 */
.L_x_15326:
        /* <DEDUP_REMOVED lines=44> */
.L_x_15325:
[----:B------:R-:W-:Y:S05]  /*160f0*/  BSYNC B2 ;  /* 0x0000000000027941 */ /* 0x000fea0003800000 */
.L_x_15324:
        /* <DEDUP_REMOVED lines=12> */
.L_x_15320:
[----:B------:R-:W-:Y:S05]  /*161c0*/  BSYNC B1 ;  /* 0x0000000000017941 */ /* 0x000fea0003800000 */
.L_x_15318:
        /* <DEDUP_REMOVED lines=8> */
.L_x_15329:
        /* <DEDUP_REMOVED lines=12> */
.L_x_15332:
[----:B------:R-:W-:Y:S02]  /*16310*/  MOV R22, R10 ;  /* 0x0000000a00167202 */ /* 0x000fe40000000f00 */
.L_x_15333:
[----:B------:R-:W-:Y:S05]  /*16320*/  BSYNC B2 ;  /* 0x0000000000027941 */ /* 0x000fea0003800000 */
.L_x_15331:
        /* <DEDUP_REMOVED lines=16> */
.L_x_15337:
[----:B------:R-:W-:Y:S05]  /*16430*/  BSYNC B3 ;  /* 0x0000000000037941 */ /* 0x000fea0003800000 */
.L_x_15336:
        /* <DEDUP_REMOVED lines=44> */
.L_x_15335:
[----:B------:R-:W-:Y:S05]  /*16700*/  BSYNC B2 ;  /* 0x0000000000027941 */ /* 0x000fea0003800000 */
.L_x_15334:
        /* <DEDUP_REMOVED lines=13> */
.L_x_15330:
[----:B------:R-:W-:Y:S05]  /*167e0*/  BSYNC B1 ;  /* 0x0000000000017941 */ /* 0x000fea0003800000 */
.L_x_15328:
        /* <DEDUP_REMOVED lines=8> */
.L_x_15339:
        /* <DEDUP_REMOVED lines=12> */
.L_x_15342:
[----:B------:R-:W-:Y:S02]  /*16930*/  IMAD.MOV.U32 R24, RZ, RZ, R10 ;  /* 0x000000ffff187224 */ /* 0x000fe400078e000a */
.L_x_15343:
[----:B------:R-:W-:Y:S05]  /*16940*/  BSYNC B2 ;  /* 0x0000000000027941 */ /* 0x000fea0003800000 */
.L_x_15341:
        /* <DEDUP_REMOVED lines=16> */
.L_x_15347:
[----:B------:R-:W-:Y:S05]  /*16a50*/  BSYNC B3 ;  /* 0x0000000000037941 */ /* 0x000fea0003800000 */
.L_x_15346:
        /* <DEDUP_REMOVED lines=44> */
.L_x_15345:
[----:B------:R-:W-:Y:S05]  /*16d20*/  BSYNC B2 ;  /* 0x0000000000027941 */ /* 0x000fea0003800000 */
.L_x_15344:
        /* <DEDUP_REMOVED lines=12> */
.L_x_15340:
[----:B------:R-:W-:Y:S05]  /*16df0*/  BSYNC B1 ;  /* 0x0000000000017941 */ /* 0x000fea0003800000 */
.L_x_15338:
        /* <DEDUP_REMOVED lines=8> */
.L_x_15349:
        /* <DEDUP_REMOVED lines=12> */
.L_x_15352:
[----:B------:R-:W-:Y:S02]  /*16f40*/  IMAD.MOV.U32 R26, RZ, RZ, R10 ;  /* 0x000000ffff1a7224 */ /* 0x000fe400078e000a */
.L_x_15353:
[----:B------:R-:W-:Y:S05]  /*16f50*/  BSYNC B2 ;  /* 0x0000000000027941 */ /* 0x000fea0003800000 */
.L_x_15351:
        /* <DEDUP_REMOVED lines=16> */
.L_x_15357:
[----:B------:R-:W-:Y:S05]  /*17060*/  BSYNC B3 ;  /* 0x0000000000037941 */ /* 0x000fea0003800000 */
.L_x_15356:
        /* <DEDUP_REMOVED lines=44> */
.L_x_15355:
[----:B------:R-:W-:Y:S05]  /*17330*/  BSYNC B2 ;  /* 0x0000000000027941 */ /* 0x000fea0003800000 */
.L_x_15354:
        /* <DEDUP_REMOVED lines=13> */
.L_x_15350:
[----:B------:R-:W-:Y:S05]  /*17410*/  BSYNC B1 ;  /* 0x0000000000017941 */ /* 0x000fea0003800000 */
.L_x_15348:
        /* <DEDUP_REMOVED lines=8> */
.L_x_15359:
        /* <DEDUP_REMOVED lines=12> */
.L_x_15362:
[----:B------:R-:W-:Y:S02]  /*17560*/  MOV R28, R10 ;  /* 0x0000000a001c7202 */ /* 0x000fe40000000f00 */
.L_x_15363:
[----:B------:R-:W-:Y:S05]  /*17570*/  BSYNC B2 ;  /* 0x0000000000027941 */ /* 0x000fea0003800000 */
.L_x_15361:
        /* <DEDUP_REMOVED lines=16> */
.L_x_15367:
[----:B------:R-:W-:Y:S05]  /*17680*/  BSYNC B3 ;  /* 0x0000000000037941 */ /* 0x000fea0003800000 */
.L_x_15366:
        /* <DEDUP_REMOVED lines=44> */
.L_x_15365:
[----:B------:R-:W-:Y:S05]  /*17950*/  BSYNC B2 ;  /* 0x0000000000027941 */ /* 0x000fea0003800000 */
.L_x_15364:
        /* <DEDUP_REMOVED lines=12> */
.L_x_15360:
[----:B------:R-:W-:Y:S05]  /*17a20*/  BSYNC B1 ;  /* 0x0000000000017941 */ /* 0x000fea0003800000 */
.L_x_15358:
        /* <DEDUP_REMOVED lines=28> */
.L_x_15287:
[----:B------:R-:W-:Y:S05]  /*17bf0*/  BSYNC B0 ;  /* 0x0000000000007941 */ /* 0x000fea0003800000 */
.L_x_15286:
[----:B0-----:R-:W2:Y:S01]  /*17c00*/  LDL R130, [R1+0x20] ;  /* 0x0000200001827983 */ /* 0x001ea20000100800 */
[----:B------:R-:W-:Y:S01]  /*17c10*/  FADD.FTZ R128, RZ, R13 ;  /* 0x0000000dff807221 */ /* 0x000fe20000010000 */
[C---:B------:R-:W-:Y:S02]  /*17c20*/  ISETP.GT.U32.AND P1, PT, R4.reuse, 0xff, PT ;  /* 0x000000ff0400780c */ /* 0x040fe40003f24070 */
[C---:B------:R-:W-:Y:S01]  /*17c30*/  ISETP.GT.U32.AND P2, PT, R4.reuse, 0x17f, PT ;  /* 0x0000017f0400780c */ /* 0x040fe20003f44070 */
[----:B------:R-:W-:Y:S01]  /*17c40*/  FADD.FTZ R128, R15, R128 ;  /* 0x000000800f807221 */ /* 0x000fe20000010000 */
[C---:B------:R-:W-:Y:S01]  /*17c50*/  ISETP.GT.U32.AND P3, PT, R4.reuse, 0x1ff, PT ;  /* 0x000001ff0400780c */ /* 0x040fe20003f64070 */
[----:B------:R-:W0:Y:S01]  /*17c60*/  S2R R131, SR_TID.X ;  /* 0x0000000000837919 */ /* 0x000e220000002100 */
[C---:B------:R-:W-:Y:S01]  /*17c70*/  ISETP.GT.U32.AND P4, PT, R4.reuse, 0x27f, PT ;  /* 0x0000027f0400780c */ /* 0x040fe20003f84070 */
[----:B------:R-:W-:Y:S01]  /*17c80*/  FADD.FTZ R128, R17, R128 ;  /* 0x0000008011807221 */ /* 0x000fe20000010000 */
[----:B------:R-:W-:-:S02]  /*17c90*/  ISETP.GT.U32.AND P5, PT, R4, 0x2ff, PT ;  /* 0x000002ff0400780c */ /* 0x000fc40003fa4070 */
[----:B------:R-:W-:Y:S01]  /*17ca0*/  LOP3.LUT R5, R5, 0xffffff7f, RZ, 0xc0, !PT ;  /* 0xffffff7f05057812 */ /* 0x000fe200078ec0ff */
[----:B------:R-:W-:Y:S01]  /*17cb0*/  FADD.FTZ R128, R19, R128 ;  /* 0x0000008013807221 */ /* 0x000fe20000010000 */
[----:B------:R-:W-:Y:S02]  /*17cc0*/  ISETP.GT.U32.AND P6, PT, R4, 0x37f, PT ;  /* 0x0000037f0400780c */ /* 0x000fe40003fc4070 */
[----:B------:R-:W-:Y:S01]  /*17cd0*/  @P0 LOP3.LUT R5, R5, 0x80, RZ, 0xfc, !PT ;  /* 0x0000008005050812 */ /* 0x000fe200078efcff */
[----:B------:R-:W-:-:S04]  /*17ce0*/  FADD.FTZ R128, R21, R128 ;  /* 0x0000008015807221 */ /* 0x000fc80000010000 */
[----:B------:R-:W-:-:S04]  /*17cf0*/  FADD.FTZ R128, R23, R128 ;  /* 0x0000008017807221 */ /* 0x000fc80000010000 */
[----:B------:R-:W-:-:S04]  /*17d00*/  FADD.FTZ R128, R25, R128 ;  /* 0x0000008019807221 */ /* 0x000fc80000010000 */
[----:B------:R-:W-:Y:S01]  /*17d10*/  FADD.FTZ R128, R27, R128 ;  /* 0x000000801b807221 */ /* 0x000fe20000010000 */
[----:B0-----:R-:W-:-:S04]  /*17d20*/  SHF.R.U32.HI R169, RZ, 0x5, R131 ;  /* 0x00000005ffa97819 */ /* 0x001fc80000011683 */
[----:B------:R-:W-:Y:S02]  /*17d30*/  FSEL R128, R128, RZ, P0 ;  /* 0x000000ff80807208 */ /* 0x000fe40000000000 */
[----:B------:R-:W-:-:S03]  /*17d40*/  LOP3.LUT R169, R169, 0x7fffffc, RZ, 0xc0, !PT ;  /* 0x07fffffca9a97812 */ /* 0x000fc600078ec0ff */
        /* <DEDUP_REMOVED lines=48> */
[----:B--2---:R-:W-:-:S13]  /*18050*/  LOP3.LUT P0, RZ, R130, 0xff, RZ, 0xc0, !PT ;  /* 0x000000ff82ff7812 */ /* 0x004fda000780c0ff */
[----:B------:R-:W-:Y:S02]  /*18060*/  @!P0 IADD3 R169, R169, 0x4, RZ ;  /* 0x00000004a9a98810 */ /* 0x000fe40007ffe0ff */
[----:B------:R-:W-:Y:S01]  /*18070*/  LOP3.LUT P0, RZ, R5, 0x80, RZ, 0xc0, !PT ;  /* 0x0000008005ff7812 */ /* 0x000fe2000780c0ff */
[----:B------:R-:W-:Y:S10]  /*18080*/  BRA.DIV ~URZ, `(.L_x_15368) ;  /* 0x00001df27f007947 */ /* 0x000ff4000b800000 */
[----:B------:R0:W2:Y:S02]  /*18090*/  SHFL.BFLY PT, R129, R128, 0x1, 0x1f ;  /* 0x0c201f0080817f89 */ /* 0x0000a400000e0000 */
.L_x_15386:
[----:B0-2---:R-:W-:Y:S01]  /*180a0*/  FADD.FTZ R128, R128, R129 ;  /* 0x0000008180807221 */ /* 0x005fe20000010000 */
[----:B------:R-:W-:Y:S05]  /*180b0*/  BRA.DIV ~URZ, `(.L_x_15369) ;  /* 0x00001e327f007947 */ /* 0x000fea000b800000 */
[----:B------:R-:W2:Y:S04]  /*180c0*/  LDL R130, [R1+0x24] ;  /* 0x0000240001827983 */ /* 0x000ea80000100800 */
        /* <DEDUP_REMOVED lines=8> */
[----:B--2---:R-:W-:-:S04]  /*18150*/  FMUL.FTZ R128, R130, R128 ;  /* 0x0000008082807220 */ /* 0x004fc80000410000 */
        /* <DEDUP_REMOVED lines=121> */
[----:B------:R0:W2:Y:S02]  /*188f0*/  SHFL.BFLY PT, R129, R170, 0x10, 0x1f ;  /* 0x0e001f00aa817f89 */ /* 0x0000a400000e0000 */
.L_x_15387:
[----:B------:R-:W3:Y:S01]  /*18900*/  S2R R173, SR_TID.X ;  /* 0x0000000000ad7919 */ /* 0x000ee20000002100 */
[----:B--2---:R-:W-:Y:S01]  /*18910*/  FADD.FTZ R129, R129, R170 ;  /* 0x000000aa81817221 */ /* 0x004fe20000010000 */
[----:B------:R-:W-:Y:S01]  /*18920*/  WARPSYNC 0xffffffff ;  /* 0xffffffff00007948 */ /* 0x000fe20003800000 */
[----:B---3--:R-:W-:Y:S02]  /*18930*/  LOP3.LUT P1, RZ, R173, 0x1f, RZ, 0xc0, !PT ;  /* 0x0000001fadff7812 */ /* 0x008fe4000782c0ff */
[----:B------:R-:W-:-:S04]  /*18940*/  SHF.R.U32.HI R130, RZ, 0x5, R173 ;  /* 0x00000005ff827819 */ /* 0x000fc800000116ad */
[----:B------:R-:W-:-:S07]  /*18950*/  LOP3.LUT R130, R130, 0x3, RZ, 0xc0, !PT ;  /* 0x0000000382827812 */ /* 0x000fce00078ec0ff */
[----:B------:R-:W-:-:S05]  /*18960*/  @!P1 IMAD.IADD R131, R169, 0x1, R130 ;  /* 0x00000001a9839824 */ /* 0x000fca00078e0282 */
[----:B------:R2:W-:Y:S02]  /*18970*/  @!P1 STS.64 [R131.X8], R128 ;  /* 0x0000008083009388 */ /* 0x0005e40000008a00 */
[----:B--2---:R-:W-:-:S04]  /*18980*/  LOP3.LUT R131, R173, 0x1f, RZ, 0xc0, !PT ;  /* 0x0000001fad837812 */ /* 0x004fc800078ec0ff */
[----:B------:R-:W-:-:S11]  /*18990*/  ISETP.GT.U32.AND P1, PT, R131, 0x3, PT ;  /* 0x000000038300780c */ /* 0x000fd60003f24070 */
[----:B------:R-:W2:Y:S01]  /*189a0*/  LDL R171, [R1+0x2c] ;  /* 0x00002c0001ab7983 */ /* 0x000ea20000100800 */
[----:B------:R-:W-:Y:S01]  /*189b0*/  CS2R R128, SRZ ;  /* 0x0000000000807805 */ /* 0x000fe2000001ff00 */
[----:B------:R-:W-:Y:S01]  /*189c0*/  @!P1 IADD3 R131, R169, R131, RZ ;  /* 0x00000083a9839210 */ /* 0x000fe20007ffe0ff */
[----:B------:R-:W-:Y:S01]  /*189d0*/  BSSY B0, `(.L_x_15370) ;  /* 0x0000141000007945 */ /* 0x000fe20003800000 */
[----:B------:R-:W-:Y:S01]  /*189e0*/  BAR.SYNC.DEFER_BLOCKING 0x0 ;  /* 0x0000000000007b1d */ /* 0x000fe20000010000 */
[----:B------:R-:W-:-:S05]  /*189f0*/  LOP3.LUT P2, RZ, R130, 0x1f, R173, 0xf8, !PT ;  /* 0x0000001f82ff7812 */ /* 0x000fca000784f8ad */
[----:B------:R3:W4:Y:S02]  /*18a00*/  @!P1 LDS.64 R128, [R131.X8] ;  /* 0x0000000083809984 */ /* 0x0007240000008a00 */
[----:B---3--:R-:W-:Y:S02]  /*18a10*/  IMAD.MOV.U32 R131, RZ, RZ, RZ ;  /* 0x000000ffff837224 */ /* 0x008fe400078e00ff */
[----:B0---4-:R-:W0:Y:S01]  /*18a20*/  SHFL.DOWN PT, R170, R128, 0x2, 0x1f ;  /* 0x08401f0080aa7f89 */ /* 0x011e2200000e0000 */
[----:B--2---:R-:W-:Y:S02]  /*18a30*/  @!P1 IMAD.MOV.U32 R131, RZ, RZ, R171 ;  /* 0x000000ffff839224 */ /* 0x004fe400078e00ab */
[----:B0-----:R-:W-:Y:S02]  /*18a40*/  FADD.FTZ R171, -R170, R128 ;  /* 0x00000080aaab7221 */ /* 0x001fe40000010100 */
[----:B------:R-:W0:Y:S02]  /*18a50*/  I2F R169, R131 ;  /* 0x0000008300a97306 */ /* 0x000e240000201400 */
[----:B------:R-:W-:-:S04]  /*18a60*/  FMUL.FTZ R171, R171, R171 ;  /* 0x000000ababab7220 */ /* 0x000fc80000410000 */
[----:B0-----:R-:W-:Y:S02]  /*18a70*/  FMUL.FTZ R172, R171, R169 ;  /* 0x000000a9abac7220 */ /* 0x001fe40000410000 */
[----:B------:R-:W0:Y:S02]  /*18a80*/  SHFL.DOWN PT, R171, R131, 0x2, 0x1f ;  /* 0x08401f0083ab7f89 */ /* 0x000e2400000e0000 */
[----:B0-----:R-:W-:Y:S02]  /*18a90*/  IADD3 R131, R171, R131, RZ ;  /* 0x00000083ab837210 */ /* 0x001fe40007ffe0ff */
[----:B------:R-:W0:Y:S02]  /*18aa0*/  I2F R171, R171 ;  /* 0x000000ab00ab7306 */ /* 0x000e240000201400 */
[-C--:B0-----:R-:W-:Y:S02]  /*18ab0*/  FMUL.FTZ R170, R170, R171.reuse ;  /* 0x000000abaaaa7220 */ /* 0x081fe40000410000 */
[----:B------:R-:W-:-:S02]  /*18ac0*/  FMUL.FTZ R172, R172, R171 ;  /* 0x000000abacac7220 */ /* 0x000fc40000410000 */
[----:B------:R-:W-:Y:S01]  /*18ad0*/  FFMA.FTZ R169, R169, R128, R170 ;  /* 0x00000080a9a97223 */ /* 0x000fe200000100aa */
[----:B------:R-:W-:Y:S04]  /*18ae0*/  SHFL.DOWN PT, R171, R131, 0x1, 0x1f ;  /* 0x08201f0083ab7f89 */ /* 0x000fe800000e0000 */
[----:B------:R-:W0:Y:S02]  /*18af0*/  SHFL.DOWN PT, R128, R129, 0x2, 0x1f ;  /* 0x08401f0081807f89 */ /* 0x000e2400000e0000 */
[----:B0-----:R-:W-:Y:S02]  /*18b00*/  FADD.FTZ R129, R128, R129 ;  /* 0x0000008180817221 */ /* 0x001fe40000010000 */
[----:B------:R0:W2:Y:S02]  /*18b10*/  I2F R128, R131 ;  /* 0x0000008300807306 */ /* 0x0000a40000201400 */
[----:B0-----:R-:W-:-:S06]  /*18b20*/  IMAD.IADD R131, R131, 0x1, R171 ;  /* 0x0000000183837824 */ /* 0x001fcc00078e02ab */
[----:B------:R-:W-:Y:S08]  /*18b30*/  I2F R171, R171 ;  /* 0x000000ab00ab7306 */ /* 0x000ff00000201400 */
[----:B--2---:R-:W0:Y:S08]  /*18b40*/  MUFU.RCP R170, R128 ;  /* 0x0000008000aa7308 */ /* 0x004e300000001000 */
[----:B------:R-:W2:Y:S01]  /*18b50*/  I2F R131, R131 ;  /* 0x0000008300837306 */ /* 0x000ea20000201400 */
[----:B0-----:R-:W-:-:S02]  /*18b60*/  FMUL.FTZ R169, R170, R169 ;  /* 0x000000a9aaa97220 */ /* 0x001fc40000410000 */
[----:B------:R-:W-:-:S03]  /*18b70*/  FFMA.FTZ R129, R170, R172, R129 ;  /* 0x000000acaa817223 */ /* 0x000fc60000010081 */
[----:B------:R-:W0:Y:S02]  /*18b80*/  SHFL.DOWN PT, R170, R169, 0x1, 0x1f ;  /* 0x08201f00a9aa7f89 */ /* 0x000e2400000e0000 */
[----:B--2---:R-:W2:Y:S01]  /*18b90*/  MUFU.RCP R131, R131 ;  /* 0x0000008300837308 */ /* 0x004ea20000001000 */
[----:B0-----:R-:W-:Y:S02]  /*18ba0*/  FADD.FTZ R172, R169, -R170 ;  /* 0x800000aaa9ac7221 */ /* 0x001fe40000010000 */
[----:B------:R-:W-:Y:S02]  /*18bb0*/  FMUL.FTZ R170, R170, R171 ;  /* 0x000000abaaaa7220 */ /* 0x000fe40000410000 */
[----:B------:R-:W-:Y:S02]  /*18bc0*/  FMUL.FTZ R172, R172, R172 ;  /* 0x000000acacac7220 */ /* 0x000fe40000410000 */
[C---:B------:R-:W-:Y:S02]  /*18bd0*/  FFMA.FTZ R169, R128.reuse, R169, R170 ;  /* 0x000000a980a97223 */ /* 0x040fe400000100aa */
[----:B------:R-:W-:-:S02]  /*18be0*/  FMUL.FTZ R172, R128, R172 ;  /* 0x000000ac80ac7220 */ /* 0x000fc40000410000 */
[----:B------:R-:W0:Y:S02]  /*18bf0*/  SHFL.DOWN PT, R128, R129, 0x1, 0x1f ;  /* 0x08201f0081807f89 */ /* 0x000e2400000e0000 */
[----:B------:R-:W-:Y:S02]  /*18c00*/  FMUL.FTZ R172, R172, R171 ;  /* 0x000000abacac7220 */ /* 0x000fe40000410000 */
[----:B0-----:R-:W-:-:S04]  /*18c10*/  FADD.FTZ R128, R129, R128 ;  /* 0x0000008081807221 */ /* 0x001fc80000010000 */
[C---:B--2---:R-:W-:Y:S01]  /*18c20*/  FFMA.FTZ R170, R131.reuse, R172, R128 ;  /* 0x000000ac83aa7223 */ /* 0x044fe20000010080 */
[C---:B------:R-:W-:Y:S01]  /*18c30*/  @!P2 LEA R128, P1, R6.reuse, c[0x0][0x1a0], 0x2 ;  /* 0x000068000680aa11 */ /* 0x040fe200078210ff */
[----:B------:R-:W-:Y:S02]  /*18c40*/  FMUL.FTZ R131, R131, R169 ;  /* 0x000000a983837220 */ /* 0x000fe40000410000 */
[----:B------:R-:W-:Y:S01]  /*18c50*/  IMAD.MOV.U32 R169, RZ, RZ, c[0x0][0x1e0] ;  /* 0x00007800ffa97624 */ /* 0x000fe200078e00ff */
[----:B------:R-:W0:Y:S01]  /*18c60*/  SHFL.IDX PT, R130, R170, RZ, 0x1f ;  /* 0x00001fffaa827589 */ /* 0x000e2200000e0000 */
[----:B------:R-:W-:Y:S02]  /*18c70*/  @!P2 LEA.HI.X R129, R6, c[0x0][0x1a4], R252, 0x2, P1 ;  /* 0x000069000681aa11 */ /* 0x000fe400008f14fc */
[----:B------:R-:W-:Y:S01]  /*18c80*/  ISETP.NE.AND P1, PT, RZ, UR8, PT ;  /* 0x00000008ff007c0c */ /* 0x000fe2000bf25270 */
[----:B0-----:R-:W-:Y:S02]  /*18c90*/  FFMA.FTZ R130, R130, R169, c[0x0][0x228] ;  /* 0x00008a0082827623 */ /* 0x001fe400000100a9 */
[----:B------:R-:W0:Y:S02]  /*18ca0*/  SHFL.IDX PT, R169, R131, RZ, 0x1f ;  /* 0x00001fff83a97589 */ /* 0x000e2400000e0000 */
[----:B0-----:R-:W-:-:S02]  /*18cb0*/  FMUL.FTZ R131, R169, R169 ;  /* 0x000000a9a9837220 */ /* 0x001fc40000410000 */
[----:B------:R0:W-:Y:S03]  /*18cc0*/  @!P2 STG.E [R128.64], R169 ;  /* 0x000000a98000a986 */ /* 0x0001e6000c101906 */
[----:B------:R-:W-:-:S05]  /*18cd0*/  FSEL R131, R131, RZ, P1 ;  /* 0x000000ff83837208 */ /* 0x000fca0000800000 */
[----:B------:R-:W-:Y:S01]  /*18ce0*/  FADD.FTZ R170, R130, R131 ;  /* 0x0000008382aa7221 */ /* 0x000fe20000010000 */
[----:B------:R-:W-:-:S04]  /*18cf0*/  @!P2 LEA R130, P3, R6, c[0x0][0x1a8], 0x2 ;  /* 0x00006a000682aa11 */ /* 0x000fc800078610ff */
[----:B------:R-:W-:Y:S01]  /*18d00*/  @!P2 LEA.HI.X R131, R6, c[0x0][0x1ac], R252, 0x2, P3 ;  /* 0x00006b000683aa11 */ /* 0x000fe200018f14fc */
[----:B------:R-:W2:Y:S02]  /*18d10*/  MUFU.RSQ R170, R170 ;  /* 0x000000aa00aa7308 */ /* 0x000ea40000001400 */
[----:B--2---:R-:W0:Y:S02]  /*18d20*/  R2UR UR27, R170 ;  /* 0x00000000aa1b73c2 */ /* 0x004e2400000e0000 */
[----:B0-----:R-:W-:-:S05]  /*18d30*/  MOV R128, UR27 ;  /* 0x0000001b00807c02 */ /* 0x001fca0008000f00 */
[----:B------:R0:W-:Y:S01]  /*18d40*/  @!P2 STG.E [R130.64], R128 ;  /* 0x000000808200a986 */ /* 0x0001e2000c101906 */
[----:B-----5:R-:W-:-:S13]  /*18d50*/  ISETP.GE.AND P2, PT, R175, 0x1, PT ;  /* 0x00000001af00780c */ /* 0x020fda0003f46270 */
[----:B------:R-:W-:Y:S05]  /*18d60*/  @!P2 BRA `(.L_x_15371) ;  /* 0x000010700000a947 */ /* 0x000fea0003800000 */
[----:B0-----:R-:W-:Y:S01]  /*18d70*/  IADD3 R128, R175, -0x1, RZ ;  /* 0xffffffffaf807810 */ /* 0x001fe20007ffe0ff */
[----:B------:R-:W-:Y:S01]  /*18d80*/  BSSY B1, `(.L_x_15372) ;  /* 0x0000030000017945 */ /* 0x000fe20003800000 */
[----:B------:R-:W-:Y:S02]  /*18d90*/  FSEL R172, R169, RZ, !P1 ;  /* 0x000000ffa9ac7208 */ /* 0x000fe40004800000 */
[----:B------:R-:W-:Y:S01]  /*18da0*/  LOP3.LUT R169, R173, 0x7f, RZ, 0xc0, !PT ;  /* 0x0000007fada97812 */ /* 0x000fe200078ec0ff */
[----:B------:R-:W-:-:S05]  /*18db0*/  IMAD R128, R128, c[0x0][0x168], RZ ;  /* 0x00005a0080807a24 */ /* 0x000fca00078e02ff */
[----:B------:R-:W-:-:S04]  /*18dc0*/  SHF.R.S32.HI R129, RZ, 0x1f, R128 ;  /* 0x0000001fff817819 */ /* 0x000fc80000011480 */
[----:B------:R-:W-:-:S04]  /*18dd0*/  LEA.HI R129, R129, R128, RZ, 0x3 ;  /* 0x0000008081817211 */ /* 0x000fc800078f18ff */
[----:B------:R-:W-:Y:S01]  /*18de0*/  LEA.HI.SX32 R169, R129, R169, 0x1d ;  /* 0x000000a981a97211 */ /* 0x000fe200078feaff */
[----:B------:R-:W-:Y:S05]  /*18df0*/  @!P0 BRA `(.L_x_15373) ;  /* 0x0000028000008947 */ /* 0x000fea0003800000 */
[----:B------:R-:W2:Y:S04]  /*18e00*/  LDL R175, [R1+0x30] ;  /* 0x0000300001af7983 */ /* 0x000ea80000100800 */
[----:B------:R-:W3:Y:S04]  /*18e10*/  LDL R130, [R1+0x34] ;  /* 0x0000340001827983 */ /* 0x000ee80000100800 */
[----:B------:R-:W4:Y:S04]  /*18e20*/  LDL R131, [R1+0x38] ;  /* 0x0000380001837983 */ /* 0x000f280000100800 */
[----:B------:R-:W5:Y:S04]  /*18e30*/  LDL R170, [R1+0x3c] ;  /* 0x00003c0001aa7983 */ /* 0x000f680000100800 */
[----:B------:R-:W4:Y:S04]  /*18e40*/  LDL R252, [R1+0x10] ;  /* 0x0000100001fc7983 */ /* 0x000f280000100800 */
[----:B------:R-:W5:Y:S04]  /*18e50*/  LDL R171, [R1+0x14] ;  /* 0x0000140001ab7983 */ /* 0x000f680000100800 */
[----:B------:R-:W5:Y:S04]  /*18e60*/  LDL R174, [R1+0x18] ;  /* 0x0000180001ae7983 */ /* 0x000f680000100800 */
[----:B------:R-:W5:Y:S01]  /*18e70*/  LDL R173, [R1+0x1c] ;  /* 0x00001c0001ad7983 */ /* 0x000f620000100800 */
[----:B------:R-:W-:-:S02]  /*18e80*/  FADD.FTZ R128, R13, -R172 ;  /* 0x800000ac0d807221 */ /* 0x000fc40000010000 */
[----:B------:R-:W-:Y:S02]  /*18e90*/  FADD.FTZ R129, R15, -R172 ;  /* 0x800000ac0f817221 */ /* 0x000fe40000010000 */
[----:B------:R-:W-:Y:S02]  /*18ea0*/  FMUL.FTZ R128, R128, UR27 ;  /* 0x0000001b80807c20 */ /* 0x000fe40008410000 */
[----:B------:R-:W-:Y:S02]  /*18eb0*/  FMUL.FTZ R129, R129, UR27 ;  /* 0x0000001b81817c20 */ /* 0x000fe40008410000 */
[----:B--2---:R-:W-:Y:S02]  /*18ec0*/  FFMA.FTZ R128, R175, R128, R40 ;  /* 0x00000080af807223 */ /* 0x004fe40000010028 */
[----:B---3--:R-:W-:Y:S02]  /*18ed0*/  FFMA.FTZ R129, R130, R129, R41 ;  /* 0x0000008182817223 */ /* 0x008fe40000010029 */
[----:B------:R-:W-:-:S03]  /*18ee0*/  FADD.FTZ R130, R17, -R172 ;  /* 0x800000ac11827221 */ /* 0x000fc60000010000 */
[----:B------:R-:W-:Y:S01]  /*18ef0*/  F2FP.BF16.PACK_AB R128, R129, R128 ;  /* 0x000000808180723e */ /* 0x000fe200000010ff */
[----:B------:R-:W-:Y:S02]  /*18f00*/  FADD.FTZ R129, R19, -R172 ;  /* 0x800000ac13817221 */ /* 0x000fe40000010000 */
[----:B------:R-:W-:Y:S02]  /*18f10*/  FMUL.FTZ R130, R130, UR27 ;  /* 0x0000001b82827c20 */ /* 0x000fe40008410000 */
[----:B------:R-:W-:Y:S02]  /*18f20*/  FMUL.FTZ R129, R129, UR27 ;  /* 0x0000001b81817c20 */ /* 0x000fe40008410000 */
[----:B----4-:R-:W-:Y:S02]  /*18f30*/  FFMA.FTZ R130, R131, R130, R42 ;  /* 0x0000008283827223 */ /* 0x010fe4000001002a */
[----:B-----5:R-:W-:Y:S02]  /*18f40*/  FFMA.FTZ R129, R170, R129, R43 ;  /* 0x00000081aa817223 */ /* 0x020fe4000001002b */
[----:B------:R-:W-:-:S02]  /*18f50*/  FADD.FTZ R131, R21, -R172 ;  /* 0x800000ac15837221 */ /* 0x000fc40000010000 */
[--C-:B------:R-:W-:Y:S01]  /*18f60*/  FADD.FTZ R170, R25, -R172.reuse ;  /* 0x800000ac19aa7221 */ /* 0x100fe20000010000 */
[----:B------:R-:W-:Y:S01]  /*18f70*/  F2FP.BF16.PACK_AB R129, R129, R130 ;  /* 0x000000828181723e */ /* 0x000fe200000010ff */
[----:B------:R-:W-:Y:S02]  /*18f80*/  FADD.FTZ R130, R23, -R172 ;  /* 0x800000ac17827221 */ /* 0x000fe40000010000 */
[----:B------:R-:W-:Y:S02]  /*18f90*/  FMUL.FTZ R131, R131, UR27 ;  /* 0x0000001b83837c20 */ /* 0x000fe40008410000 */
[----:B------:R-:W-:Y:S02]  /*18fa0*/  FMUL.FTZ R130, R130, UR27 ;  /* 0x0000001b82827c20 */ /* 0x000fe40008410000 */
[----:B------:R-:W-:Y:S02]  /*18fb0*/  FFMA.FTZ R131, R252, R131, R44 ;  /* 0x00000083fc837223 */ /* 0x000fe4000001002c */
[----:B------:R-:W-:-:S02]  /*18fc0*/  FFMA.FTZ R130, R171, R130, R45 ;  /* 0x00000082ab827223 */ /* 0x000fc4000001002d */
[----:B------:R-:W-:-:S03]  /*18fd0*/  FMUL.FTZ R170, R170, UR27 ;  /* 0x0000001baaaa7c20 */ /* 0x000fc60008410000 */
[----:B------:R-:W-:Y:S01]  /*18fe0*/  F2FP.BF16.PACK_AB R130, R130, R131 ;  /* 0x000000838282723e */ /* 0x000fe200000010ff */
[----:B------:R-:W-:Y:S02]  /*18ff0*/  FADD.FTZ R131, R27, -R172 ;  /* 0x800000ac1b837221 */ /* 0x000fe40000010000 */
[----:B------:R-:W-:Y:S02]  /*19000*/  FFMA.FTZ R170, R174, R170, R46 ;  /* 0x000000aaaeaa7223 */ /* 0x000fe4000001002e */
[----:B------:R-:W-:-:S04]  /*19010*/  FMUL.FTZ R131, R131, UR27 ;  /* 0x0000001b83837c20 */ /* 0x000fc80008410000 */
[----:B------:R-:W-:-:S05]  /*19020*/  FFMA.FTZ R131, R173, R131, R47 ;  /* 0x00000083ad837223 */ /* 0x000fca000001002f */
[----:B------:R-:W-:Y:S01]  /*19030*/  F2FP.BF16.PACK_AB R131, R131, R170 ;  /* 0x000000aa8383723e */ /* 0x000fe200000010ff */
[----:B------:R-:W-:-:S04]  /*19040*/  IMAD.MOV.U32 R170, RZ, RZ, 0x10 ;  /* 0x00000010ffaa7424 */ /* 0x000fc800078e00ff */
[C---:B------:R-:W-:Y:S01]  /*19050*/  IMAD.WIDE.U32 R170, R169.reuse, R170, c[0x0][0x208] ;  /* 0x00008200a9aa7625 */ /* 0x040fe200078e00aa */
[----:B------:R-:W-:-:S04]  /*19060*/  IADD3 R169, R169, 0x80, RZ ;  /* 0x00000080a9a97810 */ /* 0x000fc80007ffe0ff */
[----:B------:R0:W-:Y:S03]  /*19070*/  STG.E.128 [R170.64], R128 ;  /* 0x00000080aa007986 */ /* 0x0001e6000c101d06 */
.L_x_15373:
[----:B------:R-:W-:Y:S05]  /*19080*/  BSYNC B1 ;  /* 0x0000000000017941 */ /* 0x000fea0003800000 */
.L_x_15372:
        /* <DEDUP_REMOVED lines=35> */
.L_x_15375:
[----:B------:R-:W-:Y:S05]  /*192c0*/  BSYNC B1 ;  /* 0x0000000000017941 */ /* 0x000fea0003800000 */
.L_x_15374:
        /* <DEDUP_REMOVED lines=30> */
[----:B------:R-:W-:Y:S02]  /*194b0*/  F2FP.BF16.PACK_AB R131, R131, R170 ;  /* 0x000000aa8383723e */ /* 0x000fe400000010ff */
[----:B------:R-:W-:-:S05]  /*194c0*/  MOV R170, 0x10 ;  /* 0x0000001000aa7802 */ /* 0x000fca0000000f00 */
[C---:B------:R-:W-:Y:S01]  /*194d0*/  IMAD.WIDE.U32 R170, R169.reuse, R170, c[0x0][0x208] ;  /* 0x00008200a9aa7625 */ /* 0x040fe200078e00aa */
[----:B------:R-:W-:-:S04]  /*194e0*/  IADD3 R169, R169, 0x80, RZ ;  /* 0x00000080a9a97810 */ /* 0x000fc80007ffe0ff */
[----:B------:R0:W-:Y:S03]  /*194f0*/  STG.E.128 [R170.64], R128 ;  /* 0x00000080aa007986 */ /* 0x0001e6000c101d06 */
.L_x_15377:
[----:B------:R-:W-:Y:S05]  /*19500*/  BSYNC B1 ;  /* 0x0000000000017941 */ /* 0x000fea0003800000 */
.L_x_15376:
        /* <DEDUP_REMOVED lines=35> */
.L_x_15379:
[----:B------:R-:W-:Y:S05]  /*19740*/  BSYNC B1 ;  /* 0x0000000000017941 */ /* 0x000fea0003800000 */
.L_x_15378:
        /* <DEDUP_REMOVED lines=35> */
.L_x_15381:
[----:B------:R-:W-:Y:S05]  /*19980*/  BSYNC B1 ;  /* 0x0000000000017941 */ /* 0x000fea0003800000 */
.L_x_15380:
        /* <DEDUP_REMOVED lines=35> */
.L_x_15383:
[----:B------:R-:W-:Y:S05]  /*19bc0*/  BSYNC B1 ;  /* 0x0000000000017941 */ /* 0x000fea0003800000 */
.L_x_15382:
        /* <DEDUP_REMOVED lines=31> */
[----:B------:R-:W-:-:S05]  /*19dc0*/  IMAD.WIDE.U32 R170, R169, R170, c[0x0][0x208] ;  /* 0x00008200a9aa7625 */ /* 0x000fca00078e00aa */
[----:B------:R0:W-:Y:S02]  /*19dd0*/  STG.E.128 [R170.64], R128 ;  /* 0x00000080aa007986 */ /* 0x0001e4000c101d06 */
.L_x_15371:
[----:B0-----:R-:W-:Y:S05]  /*19de0*/  BSYNC B0 ;  /* 0x0000000000007941 */ /* 0x001fea0003800000 */
.L_x_15370:
[----:B------:R-:W2:Y:S01]  /*19df0*/  LDL.LU R128, [R1+0x20] ;  /* 0x0000200001807983 */ /* 0x000ea20000300800 */
[----:B------:R-:W-:Y:S02]  /*19e00*/  IADD3 R6, R6, c[0x0][0x160], RZ ;  /* 0x0000580006067a10 */ /* 0x000fe40007ffe0ff */
[----:B--2---:R-:W-:-:S04]  /*19e10*/  LOP3.LUT P1, RZ, R128, 0xff, RZ, 0xc0, !PT ;  /* 0x000000ff80ff7812 */ /* 0x004fc8000782c0ff */
[----:B------:R-:W-:Y:S02]  /*19e20*/  SEL R128, RZ, 0x1, P1 ;  /* 0x00000001ff807807 */ /* 0x000fe40000800000 */
[----:B------:R-:W-:-:S03]  /*19e30*/  ISETP.GE.AND P1, PT, R6, c[0x0][0x164], PT ;  /* 0x0000590006007a0c */ /* 0x000fc60003f26270 */
[----:B------:R0:W-:Y:S10]  /*19e40*/  STL.S16 [R1+0x20], R128 ;  /* 0x0000208001007387 */ /* 0x0001f40000100600 */
[----:B01----:R-:W-:Y:S01]  /*19e50*/  @P1 CALL.REL.NOINC `(.L_x_15384) ;  /* 0x0000001000001944 */ /* 0x003fe20003c00000 */
[----:B------:R-:W-:Y:S05]  /*19e60*/  BRA `(.L_x_15385) ;  /* 0xfffe741000007947 */ /* 0x000fea000383ffff */
.L_x_15384:
[----:B------:R-:W-:Y:S05]  /*19e70*/  EXIT ;  /* 0x000000000000794d */ /* 0x000fea0003800000 */
.L_x_15368:
[----:B------:R-:W-:Y:S01]  /*19e80*/  IMAD.MOV.U32 R170, RZ, RZ, R128 ;  /* 0x000000ffffaa7224 */ /* 0x000fe200078e0080 */
[----:B------:R-:W-:Y:S01]  /*19e90*/  MOV R129, 0x1 ;  /* 0x0000000100817802 */ /* 0x000fe20000000f00 */
[----:B------:R-:W-:Y:S01]  /*19ea0*/  IMAD.MOV.U32 R172, RZ, RZ, 0x1f ;  /* 0x0000001fffac7424 */ /* 0x000fe200078e00ff */
[----:B------:R-:W-:Y:S01]  /*19eb0*/  MOV R130, 0x19ee0 ;  /* 0x00019ee000827802 */ /* 0x000fe20000000f00 */
[----:B------:R-:W-:-:S02]  /*19ec0*/  IMAD.MOV.U32 R131, RZ, RZ, -0x1 ;  /* 0xffffffffff837424 */ /* 0x000fc400078e00ff */
[----:B-1---5:R-:W-:Y:S05]  /*19ed0*/  CALL.REL.NOINC `($__internal_46_$__cuda_sm70_shflsync_bfly_p) ;  /* 0x00000ae000007944 */ /* 0x022fea0003c00000 */
[----:B-1----:R-:W-:Y:S05]  /*19ee0*/  BRA `(.L_x_15386) ;  /* 0xffffe1b000007947 */ /* 0x002fea000383ffff */
.L_x_15369:
[----:B------:R-:W-:Y:S01]  /*19ef0*/  MOV R170, R128 ;  /* 0x0000008000aa7202 */ /* 0x000fe20000000f00 */
[----:B------:R-:W-:Y:S01]  /*19f00*/  IMAD.MOV.U32 R129, RZ, RZ, 0x2 ;  /* 0x00000002ff817424 */ /* 0x000fe200078e00ff */
[----:B------:R-:W-:Y:S01]  /*19f10*/  MOV R131, 0xffffffff ;  /* 0xffffffff00837802 */ /* 0x000fe20000000f00 */
[----:B------:R-:W-:Y:S01]  /*19f20*/  IMAD.MOV.U32 R172, RZ, RZ, 0x1f ;  /* 0x0000001fffac7424 */ /* 0x000fe200078e00ff */
[----:B------:R-:W-:-:S02]  /*19f30*/  MOV R130, 0x19f50 ;  /* 0x00019f5000827802 */ /* 0x000fc40000000f00 */
[----:B-1---5:R-:W-:Y:S05]  /*19f40*/  CALL.REL.NOINC `($__internal_46_$__cuda_sm70_shflsync_bfly_p) ;  /* 0x00000a7000007944 */ /* 0x022fea0003c00000 */
[----:B-1----:R-:W-:Y:S01]  /*19f50*/  FADD.FTZ R128, R128, R129 ;  /* 0x0000008180807221 */ /* 0x002fe20000010000 */
[----:B------:R-:W-:Y:S01]  /*19f60*/  MOV R131, 0xffffffff ;  /* 0xffffffff00837802 */ /* 0x000fe20000000f00 */
[----:B------:R-:W-:Y:S01]  /*19f70*/  IMAD.MOV.U32 R129, RZ, RZ, 0x4 ;  /* 0x00000004ff817424 */ /* 0x000fe200078e00ff */
[----:B------:R-:W-:Y:S01]  /*19f80*/  MOV R130, 0x19fc0 ;  /* 0x00019fc000827802 */ /* 0x000fe20000000f00 */
[----:B------:R-:W-:-:S02]  /*19f90*/  IMAD.MOV.U32 R172, RZ, RZ, 0x1f ;  /* 0x0000001fffac7424 */ /* 0x000fc400078e00ff */
[----:B------:R-:W-:Y:S02]  /*19fa0*/  IMAD.MOV.U32 R170, RZ, RZ, R128 ;  /* 0x000000ffffaa7224 */ /* 0x000fe400078e0080 */
[----:B------:R-:W-:Y:S05]  /*19fb0*/  CALL.REL.NOINC `($__internal_46_$__cuda_sm70_shflsync_bfly_p) ;  /* 0x00000a0000007944 */ /* 0x000fea0003c00000 */
[----:B-1----:R-:W-:Y:S01]  /*19fc0*/  FADD.FTZ R128, R128, R129 ;  /* 0x0000008180807221 */ /* 0x002fe20000010000 */
[----:B------:R-:W-:Y:S01]  /*19fd0*/  HFMA2.MMA R172, -RZ, RZ, 0, 1.847743988037109375e-06 ;  /* 0x0000001fffac7435 */ /* 0x000fe200000001ff */
[----:B------:R-:W-:Y:S01]  /*19fe0*/  IMAD.MOV.U32 R129, RZ, RZ, 0x8 ;  /* 0x00000008ff817424 */ /* 0x000fe200078e00ff */
[----:B------:R-:W-:Y:S01]  /*19ff0*/  MOV R130, 0x1a030 ;  /* 0x0001a03000827802 */ /* 0x000fe20000000f00 */
[----:B------:R-:W-:Y:S02]  /*1a000*/  IMAD.MOV.U32 R131, RZ, RZ, -0x1 ;  /* 0xffffffffff837424 */ /* 0x000fe400078e00ff */
[----:B------:R-:W-:Y:S02]  /*1a010*/  IMAD.MOV.U32 R170, RZ, RZ, R128 ;  /* 0x000000ffffaa7224 */ /* 0x000fe400078e0080 */
[----:B------:R-:W-:Y:S05]  /*1a020*/  CALL.REL.NOINC `($__internal_46_$__cuda_sm70_shflsync_bfly_p) ;  /* 0x0000099000007944 */ /* 0x000fea0003c00000 */
[----:B-1----:R-:W-:Y:S01]  /*1a030*/  FADD.FTZ R128, R128, R129 ;  /* 0x0000008180807221 */ /* 0x002fe20000010000 */
[----:B------:R-:W-:Y:S01]  /*1a040*/  MOV R129, 0x10 ;  /* 0x0000001000817802 */ /* 0x000fe20000000f00 */
[----:B------:R-:W-:Y:S01]  /*1a050*/  IMAD.MOV.U32 R172, RZ, RZ, 0x1f ;  /* 0x0000001fffac7424 */ /* 0x000fe200078e00ff */
[----:B------:R-:W-:Y:S01]  /*1a060*/  MOV R130, 0x1a0a0 ;  /* 0x0001a0a000827802 */ /* 0x000fe20000000f00 */
[----:B------:R-:W-:Y:S01]  /*1a070*/  IMAD.MOV.U32 R131, RZ, RZ, -0x1 ;  /* 0xffffffffff837424 */ /* 0x000fe200078e00ff */
[----:B------:R-:W-:-:S02]  /*1a080*/  MOV R170, R128 ;  /* 0x0000008000aa7202 */ /* 0x000fc40000000f00 */
[----:B------:R-:W-:Y:S05]  /*1a090*/  CALL.REL.NOINC `($__internal_46_$__cuda_sm70_shflsync_bfly_p) ;  /* 0x0000092000007944 */ /* 0x000fea0003c00000 */
[----:B------:R-:W2:Y:S01]  /*1a0a0*/  LDL R130, [R1+0x24] ;  /* 0x0000240001827983 */ /* 0x000ea20000100800 */
[----:B-1----:R-:W-:Y:S01]  /*1a0b0*/  FADD.FTZ R128, R128, R129 ;  /* 0x0000008180807221 */ /* 0x002fe20000010000 */
[----:B------:R-:W-:Y:S01]  /*1a0c0*/  MOV R131, 0xffffffff ;  /* 0xffffffff00837802 */ /* 0x000fe20000000f00 */
[----:B------:R-:W-:-:S02]  /*1a0d0*/  IMAD.MOV.U32 R172, RZ, RZ, 0x1f ;  /* 0x0000001fffac7424 */ /* 0x000fc400078e00ff */
[----:B--2---:R-:W-:-:S04]  /*1a0e0*/  FMUL.FTZ R128, R130, R128 ;  /* 0x0000008082807220 */ /* 0x004fc80000410000 */
        /* <DEDUP_REMOVED lines=115> */
[----:B------:R-:W-:Y:S05]  /*1a820*/  CALL.REL.NOINC `($__internal_46_$__cuda_sm70_shflsync_bfly_p) ;  /* 0x0000019000007944 */ /* 0x000fea0003c00000 */
[----:B-1----:R-:W-:Y:S01]  /*1a830*/  FADD.FTZ R170, R170, R129 ;  /* 0x00000081aaaa7221 */ /* 0x002fe20000010000 */
[----:B------:R-:W-:Y:S01]  /*1a840*/  MOV R131, 0xffffffff ;  /* 0xffffffff00837802 */ /* 0x000fe20000000f00 */
[----:B------:R-:W-:Y:S01]  /*1a850*/  IMAD.MOV.U32 R129, RZ, RZ, 0x2 ;  /* 0x00000002ff817424 */ /* 0x000fe200078e00ff */
[----:B------:R-:W-:Y:S01]  /*1a860*/  MOV R130, 0x1a890 ;  /* 0x0001a89000827802 */ /* 0x000fe20000000f00 */
[----:B------:R-:W-:Y:S02]  /*1a870*/  IMAD.MOV.U32 R172, RZ, RZ, 0x1f ;  /* 0x0000001fffac7424 */ /* 0x000fe400078e00ff */
[----:B------:R-:W-:Y:S05]  /*1a880*/  CALL.REL.NOINC `($__internal_46_$__cuda_sm70_shflsync_bfly_p) ;  /* 0x0000013000007944 */ /* 0x000fea0003c00000 */
[----:B-1----:R-:W-:Y:S01]  /*1a890*/  FADD.FTZ R170, R170, R129 ;  /* 0x00000081aaaa7221 */ /* 0x002fe20000010000 */
[----:B------:R-:W-:Y:S01]  /*1a8a0*/  MOV R131, 0xffffffff ;  /* 0xffffffff00837802 */ /* 0x000fe20000000f00 */
[----:B------:R-:W-:Y:S01]  /*1a8b0*/  IMAD.MOV.U32 R129, RZ, RZ, 0x4 ;  /* 0x00000004ff817424 */ /* 0x000fe200078e00ff */
[----:B------:R-:W-:Y:S01]  /*1a8c0*/  MOV R130, 0x1a8f0 ;  /* 0x0001a8f000827802 */ /* 0x000fe20000000f00 */
[----:B------:R-:W-:-:S02]  /*1a8d0*/  IMAD.MOV.U32 R172, RZ, RZ, 0x1f ;  /* 0x0000001fffac7424 */ /* 0x000fc400078e00ff */
        /* <DEDUP_REMOVED lines=13> */
[----:B-1----:R-:W-:Y:S05]  /*1a9b0*/  BRA `(.L_x_15387) ;  /* 0xffffdf4000007947 */ /* 0x002fea000383ffff */
        .weak           $__internal_46_$__cuda_sm70_shflsync_bfly_p
        .type           $__internal_46_$__cuda_sm70_shflsync_bfly_p,@function
        .size           $__internal_46_$__cuda_sm70_shflsync_bfly_p,(.L_x_44886 - $__internal_46_$__cuda_sm70_shflsync_bfly_p)
$__internal_46_$__cuda_sm70_shflsync_bfly_p:
[----:B------:R-:W-:Y:S04]  /*1a9c0*/  WARPSYNC R131 ;  /* 0x0000008300007348 */ /* 0x000fe80003800000 */
[----:B------:R0:W1:Y:S02]  /*1a9d0*/  SHFL.BFLY PT, R129, R170, R129, R172 ;  /* 0x0c000081aa817389 */ /* 0x00006400000e00ac */
[----:B0-----:R-:W-:-:S04]  /*1a9e0*/  IMAD.MOV.U32 R131, RZ, RZ, 0x0 ;  /* 0x00000000ff837424 */ /* 0x001fc800078e00ff */
[----:B------:R-:W-:Y:S05]  /*1a9f0*/  RET.REL.NODEC R130 `(_ZN10layer_norm13ln_fwd_kernelINS_13Kernel_traitsIf13__nv_bfloat16S2_S2_fjLj7168ELj1ELj1ELj4ELj16ENS_18Kernel_traits_baseILj7168EfS2_S2_S2_fjLj128EEEEELb1ELb1ELb1ELb0EEEvNS_9FwdParamsE) ;  /* 0xfffe560082007950 */ /* 0x000fea0003c3ffff */
.L_x_15388:
        /* <DEDUP_REMOVED lines=16> */
.L_x_44886:


//--------------------- .text._ZN10layer_norm13ln_fwd_kernelINS_13Kernel_traitsIf13__nv_bfloat16S2_S2_fjLj7168ELj1ELj1ELj4ELj16ENS_18Kernel_traits_baseILj7168EfS2_S2_S2_fjLj128EEEEELb1ELb1ELb1ELb1EEEvNS_9FwdParamsE --------------------------
	.section	.text._ZN10layer_norm13ln_fwd_kernelINS_13Kernel_traitsIf13__nv_bfloat16S2_S2_fjLj7168ELj1ELj1ELj4ELj16ENS_18Kernel_traits_baseILj7168EfS2_S2_S2_fjLj128EEEEELb1ELb1ELb1ELb1EEEvNS_9FwdParamsE,"ax",@progbits
	.sectioninfo	@"SHI_REGISTERS=255"
	.align	128
        .global         _ZN10layer_norm13ln_fwd_kernelINS_13Kernel_traitsIf13__nv_bfloat16S2_S2_fjLj7168ELj1ELj1ELj4ELj16ENS_18Kernel_traits_baseILj7168EfS2_S2_S2_fjLj128EEEEELb1ELb1ELb1ELb1EEEvNS_9FwdParamsE
        .type           _ZN10layer_norm13ln_fwd_kernelINS_13Kernel_traitsIf13__nv_bfloat16S2_S2_fjLj7168ELj1ELj1ELj4ELj16ENS_18Kernel_traits_baseILj7168EfS2_S2_S2_fjLj128EEEEELb1ELb1ELb1ELb1EEEvNS_9FwdParamsE,@function
        .size           _ZN10layer_norm13ln_fwd_kernelINS_13Kernel_traitsIf13__nv_bfloat16S2_S2_fjLj7168ELj1ELj1ELj4ELj16ENS_18Kernel_traits_baseILj7168EfS2_S2_S2_fjLj128EEEEELb1ELb1ELb1ELb1EEEvNS_9FwdParamsE,(.L_x_44887 - _ZN10layer_norm13ln_fwd_kernelINS_13Kernel_traitsIf13__nv_bfloat16S2_S2_fjLj7168ELj1ELj1ELj4ELj16ENS_18Kernel_traits_baseILj7168EfS2_S2_S2_fjLj128EEEEELb1ELb1ELb1ELb1EEEvNS_9FwdParamsE)
        .other          _ZN10layer_norm13ln_fwd_kernelINS_13Kernel_traitsIf13__nv_bfloat16S2_S2_fjLj7168ELj1ELj1ELj4ELj16ENS_18Kernel_traits_baseILj7168EfS2_S2_S2_fjLj128EEEEELb1ELb1ELb1ELb1EEEvNS_9FwdParamsE,@"STO_CUDA_ENTRY STV_DEFAULT"
_ZN10layer_norm13ln_fwd_kernelINS_13Kernel_traitsIf13__nv_bfloat16S2_S2_fjLj7168ELj1ELj1ELj4ELj16ENS_18Kernel_traits_baseILj7168EfS2_S2_S2_fjLj128EEEEELb1ELb1ELb1ELb1EEEvNS_9FwdParamsE:
.text._ZN10layer_norm13ln_fwd_kernelINS_13Kernel_traitsIf13__nv_bfloat16S2_S2_fjLj7168ELj1ELj1ELj4ELj16ENS_18Kernel_traits_baseILj7168EfS2_S2_S2_fjLj128EEEEELb1ELb1ELb1ELb1EEEvNS_9FwdParamsE:
        /* <DEDUP_REMOVED lines=19> */
[----:B------:R-:W1:Y:S01]  /*0130*/  S2R R14, SR_CTAID.X ;  /* 0x00000000000e7919 */ /* 0x000e620000002500 */
        /* <DEDUP_REMOVED lines=22> */
[----:B0-----:R-:W-:Y:S01]  /*02a0*/  LOP3.LUT R18, R13, 0x7f, RZ, 0xc0, !PT ;  /* 0x0000007f0d127812 */ /* 0x001fe200078ec0ff */
[----:B-1----:R-:W-:-:S04]  /*02b0*/  IMAD R12, R14, c[0x0][0x0], R13 ;  /* 0x000000000e0c7a24 */ /* 0x002fc800078e020d */
        /* <DEDUP_REMOVED lines=57> */
[----:B------:R-:W-:Y:S01]  /*0650*/  IMAD.HI.U32 R5, R17, -0x326172a9, RZ ;  /* 0xcd9e8d5711057827 */ /* 0x000fe200078e00ff */
[----:B------:R-:W-:-:S03]  /*0660*/  LEA R8, P3, R18, c[0x0][0x1c8], 0x5 ;  /* 0x0000720012087a11 */ /* 0x000fc600078628ff */
[----:B------:R-:W-:Y:S01]  /*0670*/  IMAD.HI.U32 R3, R7, -0x2daee0ad, RZ ;  /* 0xd2511f5307037827 */ /* 0x000fe200078e00ff */
[----:B------:R-:W-:-:S03]  /*0680*/  LOP3.LUT R10, R5, UR23, R10, 0x96, !PT ;  /* 0x00000017050a7c12 */ /* 0x000fc6000f8e960a */
[----:B------:R-:W-:Y:S01]  /*0690*/  IMAD.X R9, RZ, RZ, c[0x0][0x1cc], P3 ;  /* 0x00007300ff097624 */ /* 0x000fe200018e06ff */
[----:B------:R-:W-:Y:S01]  /*06a0*/  LOP3.LUT R190, R3, UR24, R2, 0x96, !PT ;  /* 0x0000001803be7c12 */ /* 0x000fe2000f8e9602 */
[----:B------:R-:W-:-:S05]  /*06b0*/  IMAD.SHL.U32 R2, R13, 0x20, RZ ;  /* 0x000000200d027824 */ /* 0x000fca00078e00ff */
[----:B------:R-:W-:-:S04]  /*06c0*/  LOP3.LUT R2, R2, 0xfe0, RZ, 0xc0, !PT ;  /* 0x00000fe002027812 */ /* 0x000fc800078ec0ff */
[C---:B------:R-:W-:Y:S02]  /*06d0*/  IADD3 R4, P1, R2.reuse, c[0x0][0x218], RZ ;  /* 0x0000860002047a10 */ /* 0x040fe40007f3e0ff */
[----:B------:R-:W-:Y:S02]  /*06e0*/  IADD3 R2, P2, R2, c[0x0][0x1b0], RZ ;  /* 0x00006c0002027a10 */ /* 0x000fe40007f5e0ff */
[----:B------:R-:W-:Y:S02]  /*06f0*/  IADD3.X R5, RZ, c[0x0][0x21c], RZ, P1, !PT ;  /* 0x00008700ff057a10 */ /* 0x000fe40000ffe4ff */
[----:B------:R-:W-:Y:S01]  /*0700*/  ISETP.GE.AND P1, PT, R0, c[0x0][0x164], PT ;  /* 0x0000590000007a0c */ /* 0x000fe20003f26270 */
[----:B------:R-:W-:Y:S02]  /*0710*/  IMAD.X R3, RZ, RZ, c[0x0][0x1b4], P2 ;  /* 0x00006d00ff037624 */ /* 0x000fe400010e06ff */
        /* <DEDUP_REMOVED lines=15> */
[----:B------:R1:W2:Y:S04]  /*0810*/  LDG.E.128 R24, [R2.64] ;  /* 0x0000000602187981 */ /* 0x0002a8000c1e1d00 */
[----:B------:R1:W3:Y:S04]  /*0820*/  LDG.E.128 R20, [R2.64+0x10] ;  /* 0x0000100602147981 */ /* 0x0002e8000c1e1d00 */
        /* <DEDUP_REMOVED lines=15> */
[----:B0-----:R-:W-:-:S02]  /*0920*/  IMAD R5, R7, -0x2daee0ad, RZ ;  /* 0xd2511f5307057824 */ /* 0x001fc400078e02ff */
[----:B------:R1:W5:Y:S01]  /*0930*/  LDG.E.128 R240, [R2.64+0x1000] ;  /* 0x0010000602f07981 */ /* 0x000362000c1e1d00 */
[----:B------:R-:W-:-:S03]  /*0940*/  UIADD3 UR25, UR4, -0x700cb87f, URZ ;  /* 0x8ff3478104197890 */ /* 0x000fc6000fffe03f */
[----:B------:R1:W5:Y:S01]  /*0950*/  LDG.E.128 R236, [R2.64+0x1010] ;  /* 0x0010100602ec7981 */ /* 0x000362000c1e1d00 */
[----:B------:R-:W-:-:S03]  /*0960*/  IMAD R4, R17, -0x326172a9, RZ ;  /* 0xcd9e8d5711047824 */ /* 0x000fc600078e02ff */
[----:B------:R1:W5:Y:S01]  /*0970*/  LDG.E.128 R224, [R2.64+0x2000] ;  /* 0x0020000602e07981 */ /* 0x000362000c1e1d00 */
[----:B------:R-:W-:-:S03]  /*0980*/  IMAD.HI.U32 R189, R190, -0x326172a9, RZ ;  /* 0xcd9e8d57bebd7827 */ /* 0x000fc600078e00ff */
        /* <DEDUP_REMOVED lines=10> */
[----:B------:R-:W-:-:S02]  /*0a30*/  IMAD.MOV.U32 R4, RZ, RZ, R15 ;  /* 0x000000ffff047224 */ /* 0x000fc400078e000f */
[----:B-1----:R-:W-:Y:S01]  /*0a40*/  IMAD.WIDE.U32 R2, R10, -0x2daee0ad, RZ ;  /* 0xd2511f530a027825 */ /* 0x002fe200078e00ff */
[----:B------:R-:W-:-:S04]  /*0a50*/  LOP3.LUT R205, R6, 0x3, RZ, 0xc0, !PT ;  /* 0x0000000306cd7812 */ /* 0x000fc800078ec0ff */
[----:B------:R-:W-:Y:S01]  /*0a60*/  LOP3.LUT R186, R3, UR26, R5, 0x96, !PT ;  /* 0x0000001a03ba7c12 */ /* 0x000fe2000f8e9605 */
[----:B------:R-:W-:Y:S01]  /*0a70*/  HFMA2.MMA R5, -RZ, RZ, 0, 0 ;  /* 0x00000000ff057435 */ /* 0x000fe200000001ff */
[----:B------:R-:W-:Y:S01]  /*0a80*/  IMAD.MOV.U32 R188, RZ, RZ, R2 ;  /* 0x000000ffffbc7224 */ /* 0x000fe200078e0002 */
[----:B------:R-:W-:Y:S01]  /*0a90*/  MOV R2, R12 ;  /* 0x0000000c00027202 */ /* 0x000fe20000000f00 */
[----:B------:R-:W-:Y:S02]  /*0aa0*/  IMAD.MOV.U32 R3, RZ, RZ, R16 ;  /* 0x000000ffff037224 */ /* 0x000fe400078e0010 */
[----:B------:R-:W-:Y:S02]  /*0ab0*/  IMAD.MOV.U32 R207, RZ, RZ, 0x1 ;  /* 0x00000001ffcf7424 */ /* 0x000fe400078e00ff */
[----:B------:R-:W-:Y:S01]  /*0ac0*/  IMAD R190, R190, -0x326172a9, RZ ;  /* 0xcd9e8d57bebe7824 */ /* 0x000fe200078e02ff */
[----:B------:R-:W-:Y:S01]  /*0ad0*/  ULDC.U8 UR8, c[0x0][0x1f0] ;  /* 0x00007c0000087ab9 */ /* 0x000fe20000000000 */
[----:B--2---:R4:W-:Y:S04]  /*0ae0*/  STL.64 [R1+0x10], R24 ;  /* 0x0000101801007387 */ /* 0x0049e80000100a00 */
[----:B------:R4:W-:Y:S04]  /*0af0*/  STL.64 [R1+0x18], R26 ;  /* 0x0000181a01007387 */ /* 0x0009e80000100a00 */
[----:B---3--:R4:W-:Y:S04]  /*0b00*/  STL.64 [R1], R20 ;  /* 0x0000001401007387 */ /* 0x0089e80000100a00 */
[----:B------:R4:W-:Y:S02]  /*0b10*/  STL.64 [R1+0x8], R22 ;  /* 0x0000081601007387 */ /* 0x0009e40000100a00 */
.L_x_15968:
[----:B------:R-:W-:-:S04]  /*0b20*/  IMAD.MOV.U32 R19, RZ, RZ, 0x4 ;  /* 0x00000004ff137424 */ /* 0x000fc800078e00ff */
[----:B------:R-:W-:-:S05]  /*0b30*/  IMAD.WIDE R14, R0, R19, c[0x0][0x1d0] ;  /* 0x00007400000e7625 */ /* 0x000fca00078e0213 */
[----:B----4-:R0:W2:Y:S01]  /*0b40*/  LDG.E R20, [R14.64] ;  /* 0x000000060e147981 */ /* 0x0100a2000c1e1900 */
[----:B------:R-:W-:Y:S01]  /*0b50*/  ISETP.NE.U32.AND P0, PT, RZ, c[0x0][0x180], PT ;  /* 0x00006000ff007a0c */ /* 0x000fe20003f05070 */
[C---:B------:R-:W-:Y:S02]  /*0b60*/  IMAD R13, R0.reuse, c[0x0][0x168], RZ ;  /* 0x00005a00000d7a24 */ /* 0x040fe400078e02ff */
[----:B------:R-:W1:Y:S01]  /*0b70*/  S2R R21, SR_TID.X ;  /* 0x0000000000157919 */ /* 0x000e620000002100 */
[----:B------:R-:W-:Y:S01]  /*0b80*/  ISETP.NE.AND.EX P0, PT, RZ, c[0x0][0x184], PT, P0 ;  /* 0x00006100ff007a0c */ /* 0x000fe20003f05300 */
[----:B------:R-:W-:Y:S02]  /*0b90*/  IMAD.MOV.U32 R180, RZ, RZ, RZ ;  /* 0x000000ffffb47224 */ /* 0x000fe400078e00ff */
[----:B0-----:R-:W-:-:S05]  /*0ba0*/  IMAD.WIDE R14, R0, R19, c[0x0][0x1d8] ;  /* 0x00007600000e7625 */ /* 0x001fca00078e0213 */
[----:B-----5:R0:W5:Y:S05]  /*0bb0*/  LDG.E R252, [R14.64] ;  /* 0x000000060efc7981 */ /* 0x02016a000c1e1900 */
[----:B------:R-:W-:Y:S01]  /*0bc0*/  @P0 IMAD.MOV.U32 R22, RZ, RZ, 0x10 ;  /* 0x00000010ff160424 */ /* 0x000fe200078e00ff */
[----:B-1----:R-:W-:Y:S02]  /*0bd0*/  LOP3.LUT R21, R21, 0x7f, RZ, 0xc0, !PT ;  /* 0x0000007f15157812 */ /* 0x002fe400078ec0ff */
        /* <DEDUP_REMOVED lines=9> */
[----:B------:R-:W-:Y:S01]  /*0c70*/  @P1 MOV R17, 0x10 ;  /* 0x0000001000111802 */ /* 0x000fe20000000f00 */
[----:B------:R-:W-:-:S04]  /*0c80*/  @P0 IMAD.WIDE.U32 R18, R177, R22, c[0x0][0x180] ;  /* 0x00006000b1120625 */ /* 0x000fc800078e0016 */
[----:B------:R-:W-:Y:S01]  /*0c90*/  @P1 IMAD.WIDE.U32 R16, R180, R17, c[0x0][0x170] ;  /* 0x00005c00b4101625 */ /* 0x000fe200078e0011 */
[----:B------:R0:W5:Y:S04]  /*0ca0*/  @P0 LDG.E.128 R140, [R18.64] ;  /* 0x00000006128c0981 */ /* 0x000168000c1e1d00 */
[----:B------:R0:W5:Y:S01]  /*0cb0*/  @P1 LDG.E.128 R144, [R16.64] ;  /* 0x0000000610901981 */ /* 0x000162000c1e1d00 */
[----:B------:R-:W-:-:S05]  /*0cc0*/  SHF.R.S32.HI R13, RZ, 0x1f, R0 ;  /* 0x0000001fff0d7819 */ /* 0x000fca0000011400 */
[----:B------:R0:W-:Y:S01]  /*0cd0*/  STL [R1+0x20], R13 ;  /* 0x0000200d01007387 */ /* 0x0001e20000100800 */
        /* <DEDUP_REMOVED lines=9> */
.L_x_15390:
        /* <DEDUP_REMOVED lines=12> */
.L_x_15393:
[----:B------:R-:W-:Y:S02]  /*0e30*/  IMAD.MOV.U32 R6, RZ, RZ, R190 ;  /* 0x000000ffff067224 */ /* 0x000fe400078e00be */
.L_x_15394:
[----:B------:R-:W-:Y:S05]  /*0e40*/  BSYNC B1 ;  /* 0x0000000000017941 */ /* 0x000fea0003800000 */
.L_x_15392:
        /* <DEDUP_REMOVED lines=16> */
.L_x_15398:
[----:B------:R-:W-:Y:S05]  /*0f50*/  BSYNC B2 ;  /* 0x0000000000027941 */ /* 0x000fea0003800000 */
.L_x_15397:
        /* <DEDUP_REMOVED lines=8> */
[----:B------:R-:W-:-:S03]  /*0fe0*/  HFMA2.MMA R13, -RZ, RZ, 0, 0 ;  /* 0x00000000ff0d7435 */ /* 0x000fc600000001ff */
        /* <DEDUP_REMOVED lines=34> */
.L_x_15396:
[----:B------:R-:W-:Y:S05]  /*1210*/  BSYNC B1 ;  /* 0x0000000000017941 */ /* 0x000fea0003800000 */
.L_x_15395:
        /* <DEDUP_REMOVED lines=10> */
[----:B------:R-:W-:Y:S01]  /*12c0*/  FMUL.FTZ R153, R248, R15 ;  /* 0x0000000ff8997220 */ /* 0x000fe20000410000 */
[----:B------:R-:W-:-:S03]  /*12d0*/  PRMT R6, R14, 0x7610, R6 ;  /* 0x000076100e067816 */ /* 0x000fc60000000006 */
[----:B------:R-:W-:Y:S02]  /*12e0*/  @P0 FADD.FTZ R153, R153, R16 ;  /* 0x0000001099990221 */ /* 0x000fe40000010000 */
.L_x_15391:
[----:B------:R-:W-:Y:S05]  /*12f0*/  BSYNC B0 ;  /* 0x0000000000007941 */ /* 0x000fea0003800000 */
.L_x_15389:
        /* <DEDUP_REMOVED lines=8> */
.L_x_15400:
        /* <DEDUP_REMOVED lines=12> */
.L_x_15403:
[----:B------:R-:W-:Y:S02]  /*1440*/  MOV R7, R190 ;  /* 0x000000be00077202 */ /* 0x000fe40000000f00 */
.L_x_15404:
[----:B------:R-:W-:Y:S05]  /*1450*/  BSYNC B1 ;  /* 0x0000000000017941 */ /* 0x000fea0003800000 */
.L_x_15402:
        /* <DEDUP_REMOVED lines=16> */
.L_x_15408:
[----:B------:R-:W-:Y:S05]  /*1560*/  BSYNC B2 ;  /* 0x0000000000027941 */ /* 0x000fea0003800000 */
.L_x_15407:
        /* <DEDUP_REMOVED lines=43> */
.L_x_15406:
[----:B------:R-:W-:Y:S05]  /*1820*/  BSYNC B1 ;  /* 0x0000000000017941 */ /* 0x000fea0003800000 */
.L_x_15405:
        /* <DEDUP_REMOVED lines=9> */
[----:B------:R-:W-:Y:S01]  /*18c0*/  SEL R13, RZ, 0x1, P3 ;  /* 0x00000001ff0d7807 */ /* 0x000fe20001800000 */
[----:B------:R-:W-:-:S03]  /*18d0*/  FMUL.FTZ R154, R249, R154 ;  /* 0x0000009af99a7220 */ /* 0x000fc60000410000 */
[----:B------:R-:W-:Y:S01]  /*18e0*/  PRMT R7, R13, 0x7610, R7 ;  /* 0x000076100d077816 */ /* 0x000fe20000000007 */
[----:B------:R-:W-:Y:S02]  /*18f0*/  @P0 FADD.FTZ R154, R154, R15 ;  /* 0x0000000f9a9a0221 */ /* 0x000fe40000010000 */
.L_x_15401:
[----:B------:R-:W-:Y:S05]  /*1900*/  BSYNC B0 ;  /* 0x0000000000007941 */ /* 0x000fea0003800000 */
.L_x_15399:
        /* <DEDUP_REMOVED lines=8> */
.L_x_15410:
        /* <DEDUP_REMOVED lines=12> */
.L_x_15413:
[----:B------:R-:W-:Y:S02]  /*1a50*/  IMAD.MOV.U32 R8, RZ, RZ, R190 ;  /* 0x000000ffff087224 */ /* 0x000fe400078e00be */
.L_x_15414:
[----:B------:R-:W-:Y:S05]  /*1a60*/  BSYNC B1 ;  /* 0x0000000000017941 */ /* 0x000fea0003800000 */
.L_x_15412:
        /* <DEDUP_REMOVED lines=16> */
.L_x_15418:
[----:B------:R-:W-:Y:S05]  /*1b70*/  BSYNC B2 ;  /* 0x0000000000027941 */ /* 0x000fea0003800000 */
.L_x_15417:
        /* <DEDUP_REMOVED lines=43> */
.L_x_15416:
[----:B------:R-:W-:Y:S05]  /*1e30*/  BSYNC B1 ;  /* 0x0000000000017941 */ /* 0x000fea0003800000 */
.L_x_15415:
        /* <DEDUP_REMOVED lines=13> */
.L_x_15411:
[----:B------:R-:W-:Y:S05]  /*1f10*/  BSYNC B0 ;  /* 0x0000000000007941 */ /* 0x000fea0003800000 */
.L_x_15409:
        /* <DEDUP_REMOVED lines=8> */
.L_x_15420:
        /* <DEDUP_REMOVED lines=12> */
.L_x_15423:
[----:B------:R-:W-:Y:S02]  /*2060*/  IMAD.MOV.U32 R9, RZ, RZ, R190 ;  /* 0x000000ffff097224 */ /* 0x000fe400078e00be */
.L_x_15424:
[----:B------:R-:W-:Y:S05]  /*2070*/  BSYNC B1 ;  /* 0x0000000000017941 */ /* 0x000fea0003800000 */
.L_x_15422:
        /* <DEDUP_REMOVED lines=16> */
.L_x_15428:
[----:B------:R-:W-:Y:S05]  /*2180*/  BSYNC B2 ;  /* 0x0000000000027941 */ /* 0x000fea0003800000 */
.L_x_15427:
        /* <DEDUP_REMOVED lines=43> */
.L_x_15426:
[----:B------:R-:W-:Y:S05]  /*2440*/  BSYNC B1 ;  /* 0x0000000000017941 */ /* 0x000fea0003800000 */
.L_x_15425:
        /* <DEDUP_REMOVED lines=13> */
.L_x_15421:
[----:B------:R-:W-:Y:S05]  /*2520*/  BSYNC B0 ;  /* 0x0000000000007941 */ /* 0x000fea0003800000 */
.L_x_15419:
        /* <DEDUP_REMOVED lines=8> */
.L_x_15430:
        /* <DEDUP_REMOVED lines=12> */
.L_x_15433:
[----:B------:R-:W-:Y:S02]  /*2670*/  IMAD.MOV.U32 R10, RZ, RZ, R190 ;  /* 0x000000ffff0a7224 */ /* 0x000fe400078e00be */
.L_x_15434:
[----:B------:R-:W-:Y:S05]  /*2680*/  BSYNC B1 ;  /* 0x0000000000017941 */ /* 0x000fea0003800000 */
.L_x_15432:
        /* <DEDUP_REMOVED lines=16> */
.L_x_15438:
[----:B------:R-:W-:Y:S05]  /*2790*/  BSYNC B2 ;  /* 0x0000000000027941 */ /* 0x000fea0003800000 */
.L_x_15437:
        /* <DEDUP_REMOVED lines=43> */
.L_x_15436:
[----:B------:R-:W-:Y:S05]  /*2a50*/  BSYNC B1 ;  /* 0x0000000000017941 */ /* 0x000fea0003800000 */
.L_x_15435:
        /* <DEDUP_REMOVED lines=13> */
.L_x_15431:
[----:B------:R-:W-:Y:S05]  /*2b30*/  BSYNC B0 ;  /* 0x0000000000007941 */ /* 0x000fea0003800000 */
.L_x_15429:
        /* <DEDUP_REMOVED lines=8> */
.L_x_15440:
        /* <DEDUP_REMOVED lines=12> */
.L_x_15443:
[----:B------:R-:W-:Y:S02]  /*2c80*/  MOV R11, R190 ;  /* 0x000000be000b7202 */ /* 0x000fe40000000f00 */
.L_x_15444:
[----:B------:R-:W-:Y:S05]  /*2c90*/  BSYNC B1 ;  /* 0x0000000000017941 */ /* 0x000fea0003800000 */
.L_x_15442:
        /* <DEDUP_REMOVED lines=16> */
.L_x_15448:
[----:B------:R-:W-:Y:S05]  /*2da0*/  BSYNC B2 ;  /* 0x0000000000027941 */ /* 0x000fea0003800000 */
.L_x_15447:
        /* <DEDUP_REMOVED lines=43> */
.L_x_15446:
[----:B------:R-:W-:Y:S05]  /*3060*/  BSYNC B1 ;  /* 0x0000000000017941 */ /* 0x000fea0003800000 */
.L_x_15445:
        /* <DEDUP_REMOVED lines=13> */
.L_x_15441:
[----:B------:R-:W-:Y:S05]  /*3140*/  BSYNC B0 ;  /* 0x0000000000007941 */ /* 0x000fea0003800000 */
.L_x_15439:
        /* <DEDUP_REMOVED lines=8> */
.L_x_15450:
        /* <DEDUP_REMOVED lines=12> */
.L_x_15453:
[----:B------:R-:W-:Y:S02]  /*3290*/  IMAD.MOV.U32 R12, RZ, RZ, R190 ;  /* 0x000000ffff0c7224 */ /* 0x000fe400078e00be */
.L_x_15454:
[----:B------:R-:W-:Y:S05]  /*32a0*/  BSYNC B1 ;  /* 0x0000000000017941 */ /* 0x000fea0003800000 */
.L_x_15452:
        /* <DEDUP_REMOVED lines=16> */
.L_x_15458:
[----:B------:R-:W-:Y:S05]  /*33b0*/  BSYNC B2 ;  /* 0x0000000000027941 */ /* 0x000fea0003800000 */
.L_x_15457:
        /* <DEDUP_REMOVED lines=43> */
.L_x_15456:
[----:B------:R-:W-:Y:S05]  /*3670*/  BSYNC B1 ;  /* 0x0000000000017941 */ /* 0x000fea0003800000 */
.L_x_15455:
        /* <DEDUP_REMOVED lines=13> */
.L_x_15451:
[----:B------:R-:W-:Y:S05]  /*3750*/  BSYNC B0 ;  /* 0x0000000000007941 */ /* 0x000fea0003800000 */
.L_x_15449:
        /* <DEDUP_REMOVED lines=8> */
.L_x_15460:
        /* <DEDUP_REMOVED lines=12> */
.L_x_15463:
[----:B------:R-:W-:Y:S02]  /*38a0*/  IMAD.MOV.U32 R13, RZ, RZ, R190 ;  /* 0x000000ffff0d7224 */ /* 0x000fe400078e00be */
.L_x_15464:
[----:B------:R-:W-:Y:S05]  /*38b0*/  BSYNC B1 ;  /* 0x0000000000017941 */ /* 0x000fea0003800000 */
.L_x_15462:
        /* <DEDUP_REMOVED lines=16> */
.L_x_15468:
[----:B------:R-:W-:Y:S05]  /*39c0*/  BSYNC B2 ;  /* 0x0000000000027941 */ /* 0x000fea0003800000 */
.L_x_15467:
        /* <DEDUP_REMOVED lines=43> */
.L_x_15466:
[----:B------:R-:W-:Y:S05]  /*3c80*/  BSYNC B1 ;  /* 0x0000000000017941 */ /* 0x000fea0003800000 */
.L_x_15465:
        /* <DEDUP_REMOVED lines=10> */
[----:B------:R-:W-:-:S04]  /*3d30*/  FMUL.FTZ R160, R247, R160 ;  /* 0x000000a0f7a07220 */ /* 0x000fc80000410000 */
[----:B------:R-:W-:Y:S02]  /*3d40*/  @P0 FADD.FTZ R160, R160, R13 ;  /* 0x0000000da0a00221 */ /* 0x000fe40000010000 */
.L_x_15461:
[----:B------:R-:W-:Y:S05]  /*3d50*/  BSYNC B0 ;  /* 0x0000000000007941 */ /* 0x000fea0003800000 */
.L_x_15459:
[----:B------:R-:W-:Y:S01]  /*3d60*/  IMAD.MOV.U32 R184, RZ, RZ, 0x10 ;  /* 0x00000010ffb87424 */ /* 0x000fe200078e00ff */
[----:B------:R-:W-:Y:S01]  /*3d70*/  F2FP.BF16.PACK_AB R19, R160, R159 ;  /* 0x0000009fa013723e */ /* 0x000fe200000010ff */
[----:B------:R-:W-:Y:S01]  /*3d80*/  BSSY B0, `(.L_x_15469) ;  /* 0x000001f000007945 */ /* 0x000fe20003800000 */
[----:B------:R-:W-:Y:S01]  /*3d90*/  F2FP.BF16.PACK_AB R18, R158, R157 ;  /* 0x0000009d9e12723e */ /* 0x000fe200000010ff */
[CC--:B------:R-:W-:Y:S01]  /*3da0*/  IMAD.WIDE.U32 R22, R177.reuse, R184.reuse, c[0x0][0x188] ;  /* 0x00006200b1167625 */ /* 0x0c0fe200078e00b8 */
        /* <DEDUP_REMOVED lines=28> */
.L_x_15470:
[----:B------:R-:W-:Y:S05]  /*3f70*/  BSYNC B0 ;  /* 0x0000000000007941 */ /* 0x000fea0003800000 */
.L_x_15469:
[----:B-----5:R1:W5:Y:S04]  /*3f80*/  @P1 LDG.E.128 R144, [R14.64] ;  /* 0x000000060e901981 */ /* 0x020368000c1e1d00 */
[----:B------:R1:W5:Y:S01]  /*3f90*/  @P0 LDG.E.128 R140, [R20.64] ;  /* 0x00000006148c0981 */ /* 0x000362000c1e1d00 */
[----:B------:R-:W-:Y:S01]  /*3fa0*/  BSSY B0, `(.L_x_15471) ;  /* 0x0000060000007945 */ /* 0x000fe20003800000 */
[----:B------:R-:W-:Y:S05]  /*3fb0*/  @P2 BRA `(.L_x_15472) ;  /* 0x0000006000002947 */ /* 0x000fea0003800000 */
[----:B-1----:R-:W-:Y:S01]  /*3fc0*/  MOV R21, RZ ;  /* 0x000000ff00157202 */ /* 0x002fe20000000f00 */
[----:B------:R-:W-:Y:S01]  /*3fd0*/  IMAD.MOV.U32 R14, RZ, RZ, R24 ;  /* 0x000000ffff0e7224 */ /* 0x000fe200078e0018 */
[----:B------:R-:W-:Y:S05]  /*3fe0*/  @!P0 BRA `(.L_x_15473) ;  /* 0x000005b000008947 */ /* 0x000fea0003800000 */
[----:B------:R-:W-:Y:S01]  /*3ff0*/  IMAD.MOV.U32 R14, RZ, RZ, R24 ;  /* 0x000000ffff0e7224 */ /* 0x000fe200078e0018 */
[----:B-----5:R-:W-:Y:S01]  /*4000*/  PRMT R21, RZ, 0x5410, R140 ;  /* 0x00005410ff157816 */ /* 0x020fe2000000008c */
[----:B------:R-:W-:Y:S05]  /*4010*/  BRA `(.L_x_15473) ;  /* 0x0000058000007947 */ /* 0x000fea0003800000 */
.L_x_15472:
        /* <DEDUP_REMOVED lines=12> */
.L_x_15475:
[----:B------:R-:W-:Y:S02]  /*40e0*/  IMAD.MOV.U32 R6, RZ, RZ, R190 ;  /* 0x000000ffff067224 */ /* 0x000fe400078e00be */
.L_x_15476:
[----:B------:R-:W-:Y:S05]  /*40f0*/  BSYNC B1 ;  /* 0x0000000000017941 */ /* 0x000fea0003800000 */
.L_x_15474:
        /* <DEDUP_REMOVED lines=16> */
.L_x_15480:
[----:B------:R-:W-:Y:S05]  /*4200*/  BSYNC B2 ;  /* 0x0000000000027941 */ /* 0x000fea0003800000 */
.L_x_15479:
[----:B------:R-:W-:Y:S01]  /*4210*/  IMAD.HI.U32 R15, R2, -0x326172a9, RZ ;  /* 0xcd9e8d57020f7827 */ /* 0x000fe200078e00ff */
[----:B------:R-:W-:-:S03]  /*4220*/  LOP3.LUT R14, R14, UR5, R5, 0x96, !PT ;  /* 0x000000050e0e7c12 */ /* 0x000fc6000f8e9605 */
[----:B0-----:R-:W-:Y:S01]  /*4230*/  IMAD R19, R2, -0x326172a9, RZ ;  /* 0xcd9e8d5702137824 */ /* 0x001fe200078e02ff */
        /* <DEDUP_REMOVED lines=40> */
.L_x_15478:
[----:B------:R-:W-:Y:S05]  /*44c0*/  BSYNC B1 ;  /* 0x0000000000017941 */ /* 0x000fea0003800000 */
.L_x_15477:
[----:B------:R-:W1:Y:S01]  /*44d0*/  I2F.U32 R6, R6 ;  /* 0x0000000600067306 */ /* 0x000e620000201000 */
[----:B------:R-:W-:Y:S01]  /*44e0*/  HFMA2.MMA R15, -RZ, RZ, 0.1171875, 0 ;  /* 0x2f800000ff0f7435 */ /* 0x000fe200000001ff */
[----:B0----5:R-:W-:-:S05]  /*44f0*/  PRMT R16, RZ, 0x5410, R144 ;  /* 0x00005410ff107816 */ /* 0x021fca0000000090 */
[----:B------:R-:W-:-:S04]  /*4500*/  FMUL.FTZ R16, R16, c[0x0][0x1ec] ;  /* 0x00007b0010107a20 */ /* 0x000fc80000410000 */
[----:B------:R-:W-:Y:S02]  /*4510*/  FMUL.FTZ R16, R16, c[0x0][0x1e8] ;  /* 0x00007a0010107a20 */ /* 0x000fe40000410000 */
[----:B-1----:R-:W-:-:S05]  /*4520*/  FFMA.FTZ R15, R6, R15, 1.1641532182693481445e-10 ;  /* 0x2f000000060f7423 */ /* 0x002fca000001000f */
[----:B------:R-:W-:-:S04]  /*4530*/  FSETP.GTU.FTZ.AND P3, PT, R15, c[0x0][0x1e4], PT ;  /* 0x000079000f007a0b */ /* 0x000fc80003f7c000 */
[----:B------:R-:W-:Y:S02]  /*4540*/  FSEL R21, R16, RZ, !P3 ;  /* 0x000000ff10157208 */ /* 0x000fe40005800000 */
[----:B------:R-:W-:Y:S02]  /*4550*/  @P0 PRMT R16, RZ, 0x5410, R140 ;  /* 0x00005410ff100816 */ /* 0x000fe4000000008c */
[----:B------:R-:W-:Y:S01]  /*4560*/  SEL R15, RZ, 0x1, P3 ;  /* 0x00000001ff0f7807 */ /* 0x000fe20001800000 */
[----:B------:R-:W-:-:S03]  /*4570*/  FMUL.FTZ R21, R232, R21 ;  /* 0x00000015e8157220 */ /* 0x000fc60000410000 */
[----:B------:R-:W-:Y:S01]  /*4580*/  PRMT R6, R15, 0x7610, R6 ;  /* 0x000076100f067816 */ /* 0x000fe20000000006 */
[----:B------:R-:W-:Y:S02]  /*4590*/  @P0 FADD.FTZ R21, R16, R21 ;  /* 0x0000001510150221 */ /* 0x000fe40000010000 */
.L_x_15473:
[----:B------:R-:W-:Y:S05]  /*45a0*/  BSYNC B0 ;  /* 0x0000000000007941 */ /* 0x000fea0003800000 */
.L_x_15471:
[----:B------:R-:W-:Y:S01]  /*45b0*/  BSSY B0, `(.L_x_15481) ;  /* 0x0000060000007945 */ /* 0x000fe20003800000 */
[----:B------:R-:W-:Y:S05]  /*45c0*/  @P2 BRA `(.L_x_15482) ;  /* 0x0000006000002947 */ /* 0x000fea0003800000 */
[----:B0-----:R-:W-:Y:S02]  /*45d0*/  IMAD.MOV.U32 R22, RZ, RZ, RZ ;  /* 0x000000ffff167224 */ /* 0x001fe400078e00ff */
[----:B------:R-:W-:Y:S01]  /*45e0*/  IMAD.MOV.U32 R15, RZ, RZ, R14 ;  /* 0x000000ffff0f7224 */ /* 0x000fe200078e000e */
[----:B------:R-:W-:Y:S05]  /*45f0*/  @!P0 BRA `(.L_x_15483) ;  /* 0x000005b000008947 */ /* 0x000fea0003800000 */
[----:B------:R-:W-:Y:S01]  /*4600*/  IMAD.MOV.U32 R15, RZ, RZ, R14 ;  /* 0x000000ffff0f7224 */ /* 0x000fe200078e000e */
[----:B-----5:R-:W-:Y:S01]  /*4610*/  PRMT R22, RZ, 0x7610, R140 ;  /* 0x00007610ff167816 */ /* 0x020fe2000000008c */
[----:B------:R-:W-:Y:S05]  /*4620*/  BRA `(.L_x_15483) ;  /* 0x0000058000007947 */ /* 0x000fea0003800000 */
.L_x_15482:
        /* <DEDUP_REMOVED lines=12> */
.L_x_15485:
[----:B------:R-:W-:Y:S02]  /*46f0*/  IMAD.MOV.U32 R7, RZ, RZ, R190 ;  /* 0x000000ffff077224 */ /* 0x000fe400078e00be */
.L_x_15486:
[----:B------:R-:W-:Y:S05]  /*4700*/  BSYNC B1 ;  /* 0x0000000000017941 */ /* 0x000fea0003800000 */
.L_x_15484:
        /* <DEDUP_REMOVED lines=16> */
.L_x_15490:
[----:B------:R-:W-:Y:S05]  /*4810*/  BSYNC B2 ;  /* 0x0000000000027941 */ /* 0x000fea0003800000 */
.L_x_15489:
        /* <DEDUP_REMOVED lines=43> */
.L_x_15488:
[----:B------:R-:W-:Y:S05]  /*4ad0*/  BSYNC B1 ;  /* 0x0000000000017941 */ /* 0x000fea0003800000 */
.L_x_15487:
[----:B------:R-:W1:Y:S01]  /*4ae0*/  I2F.U32 R7, R7 ;  /* 0x0000000700077306 */ /* 0x000e620000201000 */
[----:B0----5:R-:W-:Y:S01]  /*4af0*/  PRMT R16, RZ, 0x7610, R144 ;  /* 0x00007610ff107816 */ /* 0x021fe20000000090 */
        /* <DEDUP_REMOVED lines=8> */
[----:B------:R-:W-:Y:S01]  /*4b80*/  FMUL.FTZ R22, R233, R22 ;  /* 0x00000016e9167220 */ /* 0x000fe20000410000 */
[----:B------:R-:W-:-:S03]  /*4b90*/  PRMT R7, R14, 0x7610, R7 ;  /* 0x000076100e077816 */ /* 0x000fc60000000007 */
[----:B------:R-:W-:Y:S02]  /*4ba0*/  @P0 FADD.FTZ R22, R17, R22 ;  /* 0x0000001611160221 */ /* 0x000fe40000010000 */
.L_x_15483:
[----:B------:R-:W-:Y:S05]  /*4bb0*/  BSYNC B0 ;  /* 0x0000000000007941 */ /* 0x000fea0003800000 */
.L_x_15481:
        /* <DEDUP_REMOVED lines=8> */
.L_x_15492:
        /* <DEDUP_REMOVED lines=12> */
.L_x_15495:
[----:B------:R-:W-:Y:S02]  /*4d00*/  MOV R8, R190 ;  /* 0x000000be00087202 */ /* 0x000fe40000000f00 */
.L_x_15496:
[----:B------:R-:W-:Y:S05]  /*4d10*/  BSYNC B1 ;  /* 0x0000000000017941 */ /* 0x000fea0003800000 */
.L_x_15494:
        /* <DEDUP_REMOVED lines=16> */
.L_x_15500:
[----:B------:R-:W-:Y:S05]  /*4e20*/  BSYNC B2 ;  /* 0x0000000000027941 */ /* 0x000fea0003800000 */
.L_x_15499:
        /* <DEDUP_REMOVED lines=43> */
.L_x_15498:
[----:B------:R-:W-:Y:S05]  /*50e0*/  BSYNC B1 ;  /* 0x0000000000017941 */ /* 0x000fea0003800000 */
.L_x_15497:
        /* <DEDUP_REMOVED lines=13> */
.L_x_15493:
[----:B------:R-:W-:Y:S05]  /*51c0*/  BSYNC B0 ;  /* 0x0000000000007941 */ /* 0x000fea0003800000 */
.L_x_15491:
        /* <DEDUP_REMOVED lines=8> */
.L_x_15502:
        /* <DEDUP_REMOVED lines=12> */
.L_x_15505:
[----:B------:R-:W-:Y:S02]  /*5310*/  IMAD.MOV.U32 R9, RZ, RZ, R190 ;  /* 0x000000ffff097224 */ /* 0x000fe400078e00be */
.L_x_15506:
[----:B------:R-:W-:Y:S05]  /*5320*/  BSYNC B1 ;  /* 0x0000000000017941 */ /* 0x000fea0003800000 */
.L_x_15504:
        /* <DEDUP_REMOVED lines=16> */
.L_x_15510:
[----:B------:R-:W-:Y:S05]  /*5430*/  BSYNC B2 ;  /* 0x0000000000027941 */ /* 0x000fea0003800000 */
.L_x_15509:
        /* <DEDUP_REMOVED lines=43> */
.L_x_15508:
[----:B------:R-:W-:Y:S05]  /*56f0*/  BSYNC B1 ;  /* 0x0000000000017941 */ /* 0x000fea0003800000 */
.L_x_15507:
        /* <DEDUP_REMOVED lines=13> */
.L_x_15503:
[----:B------:R-:W-:Y:S05]  /*57d0*/  BSYNC B0 ;  /* 0x0000000000007941 */ /* 0x000fea0003800000 */
.L_x_15501:
        /* <DEDUP_REMOVED lines=8> */
.L_x_15512:
        /* <DEDUP_REMOVED lines=12> */
.L_x_15515:
[----:B------:R-:W-:Y:S02]  /*5920*/  IMAD.MOV.U32 R10, RZ, RZ, R190 ;  /* 0x000000ffff0a7224 */ /* 0x000fe400078e00be */
.L_x_15516:
[----:B------:R-:W-:Y:S05]  /*5930*/  BSYNC B1 ;  /* 0x0000000000017941 */ /* 0x000fea0003800000 */
.L_x_15514:
        /* <DEDUP_REMOVED lines=16> */
.L_x_15520:
[----:B------:R-:W-:Y:S05]  /*5a40*/  BSYNC B2 ;  /* 0x0000000000027941 */ /* 0x000fea0003800000 */
.L_x_15519:
        /* <DEDUP_REMOVED lines=43> */
.L_x_15518:
[----:B------:R-:W-:Y:S05]  /*5d00*/  BSYNC B1 ;  /* 0x0000000000017941 */ /* 0x000fea0003800000 */
.L_x_15517:
        /* <DEDUP_REMOVED lines=13> */
.L_x_15513:
[----:B------:R-:W-:Y:S05]  /*5de0*/  BSYNC B0 ;  /* 0x0000000000007941 */ /* 0x000fea0003800000 */
.L_x_15511:
        /* <DEDUP_REMOVED lines=8> */
.L_x_15522:
        /* <DEDUP_REMOVED lines=12> */
.L_x_15525:
[----:B------:R-:W-:Y:S02]  /*5f30*/  IMAD.MOV.U32 R11, RZ, RZ, R190 ;  /* 0x000000ffff0b7224 */ /* 0x000fe400078e00be */
.L_x_15526:
[----:B------:R-:W-:Y:S05]  /*5f40*/  BSYNC B1 ;  /* 0x0000000000017941 */ /* 0x000fea0003800000 */
.L_x_15524:
        /* <DEDUP_REMOVED lines=16> */
.L_x_15530:
[----:B------:R-:W-:Y:S05]  /*6050*/  BSYNC B2 ;  /* 0x0000000000027941 */ /* 0x000fea0003800000 */
.L_x_15529:
        /* <DEDUP_REMOVED lines=43> */
.L_x_15528:
[----:B------:R-:W-:Y:S05]  /*6310*/  BSYNC B1 ;  /* 0x0000000000017941 */ /* 0x000fea0003800000 */
.L_x_15527:
        /* <DEDUP_REMOVED lines=13> */
.L_x_15523:
[----:B------:R-:W-:Y:S05]  /*63f0*/  BSYNC B0 ;  /* 0x0000000000007941 */ /* 0x000fea0003800000 */
.L_x_15521:
        /* <DEDUP_REMOVED lines=8> */
.L_x_15532:
        /* <DEDUP_REMOVED lines=12> */
.L_x_15535:
[----:B------:R-:W-:Y:S02]  /*6540*/  MOV R12, R190 ;  /* 0x000000be000c7202 */ /* 0x000fe40000000f00 */
.L_x_15536:
[----:B------:R-:W-:Y:S05]  /*6550*/  BSYNC B1 ;  /* 0x0000000000017941 */ /* 0x000fea0003800000 */
.L_x_15534:
        /* <DEDUP_REMOVED lines=16> */
.L_x_15540:
[----:B------:R-:W-:Y:S05]  /*6660*/  BSYNC B2 ;  /* 0x0000000000027941 */ /* 0x000fea0003800000 */
.L_x_15539:
        /* <DEDUP_REMOVED lines=43> */
.L_x_15538:
[----:B------:R-:W-:Y:S05]  /*6920*/  BSYNC B1 ;  /* 0x0000000000017941 */ /* 0x000fea0003800000 */
.L_x_15537:
        /* <DEDUP_REMOVED lines=13> */
.L_x_15533:
[----:B------:R-:W-:Y:S05]  /*6a00*/  BSYNC B0 ;  /* 0x0000000000007941 */ /* 0x000fea0003800000 */
.L_x_15531:
        /* <DEDUP_REMOVED lines=8> */
.L_x_15542:
        /* <DEDUP_REMOVED lines=12> */
.L_x_15545:
[----:B------:R-:W-:Y:S02]  /*6b50*/  MOV R20, R190 ;  /* 0x000000be00147202 */ /* 0x000fe40000000f00 */
.L_x_15546:
[----:B------:R-:W-:Y:S05]  /*6b60*/  BSYNC B1 ;  /* 0x0000000000017941 */ /* 0x000fea0003800000 */
.L_x_15544:
        /* <DEDUP_REMOVED lines=16> */
.L_x_15550:
[----:B------:R-:W-:Y:S05]  /*6c70*/  BSYNC B2 ;  /* 0x0000000000027941 */ /* 0x000fea0003800000 */
.L_x_15549:
        /* <DEDUP_REMOVED lines=43> */
.L_x_15548:
[----:B------:R-:W-:Y:S05]  /*6f30*/  BSYNC B1 ;  /* 0x0000000000017941 */ /* 0x000fea0003800000 */
.L_x_15547:
        /* <DEDUP_REMOVED lines=12> */
.L_x_15543:
[----:B------:R-:W-:Y:S05]  /*7000*/  BSYNC B0 ;  /* 0x0000000000007941 */ /* 0x000fea0003800000 */
.L_x_15541:
        /* <DEDUP_REMOVED lines=32> */
.L_x_15552:
[----:B------:R-:W-:Y:S05]  /*7210*/  BSYNC B0 ;  /* 0x0000000000007941 */ /* 0x000fea0003800000 */
.L_x_15551:
[----:B-----5:R1:W5:Y:S04]  /*7220*/  @P1 LDG.E.128 R144, [R14.64] ;  /* 0x000000060e901981 */ /* 0x020368000c1e1d00 */
[----:B------:R1:W5:Y:S01]  /*7230*/  @P0 LDG.E.128 R140, [R28.64] ;  /* 0x000000061c8c0981 */ /* 0x000362000c1e1d00 */
[----:B------:R-:W-:Y:S01]  /*7240*/  BSSY B0, `(.L_x_15553) ;  /* 0x0000060000007945 */ /* 0x000fe20003800000 */
[----:B------:R-:W-:Y:S05]  /*7250*/  @P2 BRA `(.L_x_15554) ;  /* 0x0000006000002947 */ /* 0x000fea0003800000 */
[----:B------:R-:W-:Y:S01]  /*7260*/  MOV R13, RZ ;  /* 0x000000ff000d7202 */ /* 0x000fe20000000f00 */
[----:B-1----:R-:W-:Y:S01]  /*7270*/  IMAD.MOV.U32 R15, RZ, RZ, R27 ;  /* 0x000000ffff0f7224 */ /* 0x002fe200078e001b */
[----:B------:R-:W-:Y:S05]  /*7280*/  @!P0 BRA `(.L_x_15555) ;  /* 0x000005b000008947 */ /* 0x000fea0003800000 */
[----:B------:R-:W-:Y:S01]  /*7290*/  IMAD.MOV.U32 R15, RZ, RZ, R27 ;  /* 0x000000ffff0f7224 */ /* 0x000fe200078e001b */
[----:B-----5:R-:W-:Y:S01]  /*72a0*/  PRMT R13, RZ, 0x5410, R140 ;  /* 0x00005410ff0d7816 */ /* 0x020fe2000000008c */
[----:B------:R-:W-:Y:S05]  /*72b0*/  BRA `(.L_x_15555) ;  /* 0x0000058000007947 */ /* 0x000fea0003800000 */
.L_x_15554:
        /* <DEDUP_REMOVED lines=12> */
.L_x_15557:
[----:B------:R-:W-:Y:S02]  /*7380*/  MOV R6, R190 ;  /* 0x000000be00067202 */ /* 0x000fe40000000f00 */
.L_x_15558:
[----:B------:R-:W-:Y:S05]  /*7390*/  BSYNC B1 ;  /* 0x0000000000017941 */ /* 0x000fea0003800000 */
.L_x_15556:
        /* <DEDUP_REMOVED lines=16> */
.L_x_15562:
[----:B------:R-:W-:Y:S05]  /*74a0*/  BSYNC B2 ;  /* 0x0000000000027941 */ /* 0x000fea0003800000 */
.L_x_15561:
        /* <DEDUP_REMOVED lines=43> */
.L_x_15560:
[----:B------:R-:W-:Y:S05]  /*7760*/  BSYNC B1 ;  /* 0x0000000000017941 */ /* 0x000fea0003800000 */
.L_x_15559:
[----:B------:R-:W1:Y:S01]  /*7770*/  I2F.U32 R6, R6 ;  /* 0x0000000600067306 */ /* 0x000e620000201000 */
[----:B------:R-:W-:Y:S01]  /*7780*/  HFMA2.MMA R13, -RZ, RZ, 0.1171875, 0 ;  /* 0x2f800000ff0d7435 */ /* 0x000fe200000001ff */
[----:B-----5:R-:W-:Y:S02]  /*7790*/  PRMT R14, RZ, 0x5410, R144 ;  /* 0x00005410ff0e7816 */ /* 0x020fe40000000090 */
[----:B0-----:R-:W-:-:S03]  /*77a0*/  @P0 PRMT R16, RZ, 0x5410, R140 ;  /* 0x00005410ff100816 */ /* 0x001fc6000000008c */
        /* <DEDUP_REMOVED lines=9> */
.L_x_15555:
[----:B------:R-:W-:Y:S05]  /*7840*/  BSYNC B0 ;  /* 0x0000000000007941 */ /* 0x000fea0003800000 */
.L_x_15553:
        /* <DEDUP_REMOVED lines=8> */
.L_x_15564:
        /* <DEDUP_REMOVED lines=12> */
.L_x_15567:
[----:B------:R-:W-:Y:S02]  /*7990*/  IMAD.MOV.U32 R7, RZ, RZ, R190 ;  /* 0x000000ffff077224 */ /* 0x000fe400078e00be */
.L_x_15568:
[----:B------:R-:W-:Y:S05]  /*79a0*/  BSYNC B1 ;  /* 0x0000000000017941 */ /* 0x000fea0003800000 */
.L_x_15566:
        /* <DEDUP_REMOVED lines=16> */
.L_x_15572:
[----:B------:R-:W-:Y:S05]  /*7ab0*/  BSYNC B2 ;  /* 0x0000000000027941 */ /* 0x000fea0003800000 */
.L_x_15571:
        /* <DEDUP_REMOVED lines=43> */
.L_x_15570:
[----:B------:R-:W-:Y:S05]  /*7d70*/  BSYNC B1 ;  /* 0x0000000000017941 */ /* 0x000fea0003800000 */
.L_x_15569:
        /* <DEDUP_REMOVED lines=13> */
.L_x_15565:
[----:B------:R-:W-:Y:S05]  /*7e50*/  BSYNC B0 ;  /* 0x0000000000007941 */ /* 0x000fea0003800000 */
.L_x_15563:
        /* <DEDUP_REMOVED lines=8> */
.L_x_15574:
        /* <DEDUP_REMOVED lines=12> */
.L_x_15577:
[----:B------:R-:W-:Y:S02]  /*7fa0*/  IMAD.MOV.U32 R8, RZ, RZ, R190 ;  /* 0x000000ffff087224 */ /* 0x000fe400078e00be */
.L_x_15578:
[----:B------:R-:W-:Y:S05]  /*7fb0*/  BSYNC B1 ;  /* 0x0000000000017941 */ /* 0x000fea0003800000 */
.L_x_15576:
        /* <DEDUP_REMOVED lines=16> */
.L_x_15582:
[----:B------:R-:W-:Y:S05]  /*80c0*/  BSYNC B2 ;  /* 0x0000000000027941 */ /* 0x000fea0003800000 */
.L_x_15581:
        /* <DEDUP_REMOVED lines=44> */
.L_x_15580:
[----:B------:R-:W-:Y:S05]  /*8390*/  BSYNC B1 ;  /* 0x0000000000017941 */ /* 0x000fea0003800000 */
.L_x_15579:
[----:B------:R-:W0:Y:S01]  /*83a0*/  I2F.U32 R8, R8 ;  /* 0x0000000800087306 */ /* 0x000e220000201000 */
[----:B------:R-:W-:Y:S01]  /*83b0*/  HFMA2.MMA R15, -RZ, RZ, 0.1171875, 0 ;  /* 0x2f800000ff0f7435 */ /* 0x000fe200000001ff */
[----:B-----5:R-:W-:Y:S02]  /*83c0*/  PRMT R16, RZ, 0x5410, R145 ;  /* 0x00005410ff107816 */ /* 0x020fe40000000091 */
        /* <DEDUP_REMOVED lines=10> */
.L_x_15575:
[----:B------:R-:W-:Y:S05]  /*8470*/  BSYNC B0 ;  /* 0x0000000000007941 */ /* 0x000fea0003800000 */
.L_x_15573:
        /* <DEDUP_REMOVED lines=8> */
.L_x_15584:
        /* <DEDUP_REMOVED lines=12> */
.L_x_15587:
[----:B------:R-:W-:Y:S02]  /*85c0*/  IMAD.MOV.U32 R9, RZ, RZ, R190 ;  /* 0x000000ffff097224 */ /* 0x000fe400078e00be */
.L_x_15588:
[----:B------:R-:W-:Y:S05]  /*85d0*/  BSYNC B1 ;  /* 0x0000000000017941 */ /* 0x000fea0003800000 */
.L_x_15586:
        /* <DEDUP_REMOVED lines=16> */
.L_x_15592:
[----:B------:R-:W-:Y:S05]  /*86e0*/  BSYNC B2 ;  /* 0x0000000000027941 */ /* 0x000fea0003800000 */
.L_x_15591:
        /* <DEDUP_REMOVED lines=44> */
.L_x_15590:
[----:B------:R-:W-:Y:S05]  /*89b0*/  BSYNC B1 ;  /* 0x0000000000017941 */ /* 0x000fea0003800000 */
.L_x_15589:
        /* <DEDUP_REMOVED lines=13> */
.L_x_15585:
[----:B------:R-:W-:Y:S05]  /*8a90*/  BSYNC B0 ;  /* 0x0000000000007941 */ /* 0x000fea0003800000 */
.L_x_15583:
        /* <DEDUP_REMOVED lines=8> */
.L_x_15594:
        /* <DEDUP_REMOVED lines=12> */
.L_x_15597:
[----:B------:R-:W-:Y:S02]  /*8be0*/  MOV R10, R190 ;  /* 0x000000be000a7202 */ /* 0x000fe40000000f00 */
.L_x_15598:
[----:B------:R-:W-:Y:S05]  /*8bf0*/  BSYNC B1 ;  /* 0x0000000000017941 */ /* 0x000fea0003800000 */
.L_x_15596:
        /* <DEDUP_REMOVED lines=16> */
.L_x_15602:
[----:B------:R-:W-:Y:S05]  /*8d00*/  BSYNC B2 ;  /* 0x0000000000027941 */ /* 0x000fea0003800000 */
.L_x_15601:
        /* <DEDUP_REMOVED lines=44> */
.L_x_15600:
[----:B------:R-:W-:Y:S05]  /*8fd0*/  BSYNC B1 ;  /* 0x0000000000017941 */ /* 0x000fea0003800000 */
.L_x_15599:
        /* <DEDUP_REMOVED lines=13> */
.L_x_15595:
[----:B------:R-:W-:Y:S05]  /*90b0*/  BSYNC B0 ;  /* 0x0000000000007941 */ /* 0x000fea0003800000 */
.L_x_15593:
        /* <DEDUP_REMOVED lines=8> */
.L_x_15604:
        /* <DEDUP_REMOVED lines=12> */
.L_x_15607:
[----:B------:R-:W-:Y:S02]  /*9200*/  IMAD.MOV.U32 R11, RZ, RZ, R190 ;  /* 0x000000ffff0b7224 */ /* 0x000fe400078e00be */
.L_x_15608:
[----:B------:R-:W-:Y:S05]  /*9210*/  BSYNC B1 ;  /* 0x0000000000017941 */ /* 0x000fea0003800000 */
.L_x_15606:
        /* <DEDUP_REMOVED lines=16> */
.L_x_15612:
[----:B------:R-:W-:Y:S05]  /*9320*/  BSYNC B2 ;  /* 0x0000000000027941 */ /* 0x000fea0003800000 */
.L_x_15611:
        /* <DEDUP_REMOVED lines=44> */
.L_x_15610:
[----:B------:R-:W-:Y:S05]  /*95f0*/  BSYNC B1 ;  /* 0x0000000000017941 */ /* 0x000fea0003800000 */
.L_x_15609:
        /* <DEDUP_REMOVED lines=13> */
.L_x_15605:
[----:B------:R-:W-:Y:S05]  /*96d0*/  BSYNC B0 ;  /* 0x0000000000007941 */ /* 0x000fea0003800000 */
.L_x_15603:
        /* <DEDUP_REMOVED lines=8> */
.L_x_15614:
        /* <DEDUP_REMOVED lines=12> */
.L_x_15617:
[----:B------:R-:W-:Y:S02]  /*9820*/  IMAD.MOV.U32 R12, RZ, RZ, R190 ;  /* 0x000000ffff0c7224 */ /* 0x000fe400078e00be */
.L_x_15618:
[----:B------:R-:W-:Y:S05]  /*9830*/  BSYNC B1 ;  /* 0x0000000000017941 */ /* 0x000fea0003800000 */
.L_x_15616:
        /* <DEDUP_REMOVED lines=16> */
.L_x_15622:
[----:B------:R-:W-:Y:S05]  /*9940*/  BSYNC B2 ;  /* 0x0000000000027941 */ /* 0x000fea0003800000 */
.L_x_15621:
        /* <DEDUP_REMOVED lines=44> */
.L_x_15620:
[----:B------:R-:W-:Y:S05]  /*9c10*/  BSYNC B1 ;  /* 0x0000000000017941 */ /* 0x000fea0003800000 */
.L_x_15619:
        /* <DEDUP_REMOVED lines=13> */
.L_x_15615:
[----:B------:R-:W-:Y:S05]  /*9cf0*/  BSYNC B0 ;  /* 0x0000000000007941 */ /* 0x000fea0003800000 */
.L_x_15613:
        /* <DEDUP_REMOVED lines=8> */
.L_x_15624:
        /* <DEDUP_REMOVED lines=12> */
.L_x_15627:
[----:B------:R-:W-:Y:S02]  /*9e40*/  MOV R20, R190 ;  /* 0x000000be00147202 */ /* 0x000fe40000000f00 */
.L_x_15628:
[----:B------:R-:W-:Y:S05]  /*9e50*/  BSYNC B1 ;  /* 0x0000000000017941 */ /* 0x000fea0003800000 */
.L_x_15626:
        /* <DEDUP_REMOVED lines=16> */
.L_x_15632:
[----:B------:R-:W-:Y:S05]  /*9f60*/  BSYNC B2 ;  /* 0x0000000000027941 */ /* 0x000fea0003800000 */
.L_x_15631:
        /* <DEDUP_REMOVED lines=44> */
.L_x_15630:
[----:B------:R-:W-:Y:S05]  /*a230*/  BSYNC B1 ;  /* 0x0000000000017941 */ /* 0x000fea0003800000 */
.L_x_15629:
        /* <DEDUP_REMOVED lines=10> */
[----:B------:R-:W-:-:S04]  /*a2e0*/  FMUL.FTZ R20, R215, R28 ;  /* 0x0000001cd7147220 */ /* 0x000fc80000410000 */
[----:B------:R-:W-:Y:S02]  /*a2f0*/  @P0 FADD.FTZ R20, R27, R20 ;  /* 0x000000141b140221 */ /* 0x000fe40000010000 */
.L_x_15625:
[----:B------:R-:W-:Y:S05]  /*a300*/  BSYNC B0 ;  /* 0x0000000000007941 */ /* 0x000fea0003800000 */
.L_x_15623:
        /* <DEDUP_REMOVED lines=9> */
[----:B0-----:R-:W-:-:S04]  /*a3a0*/  @P1 IMAD.WIDE.U32 R26, R161, R184, c[0x0][0x170] ;  /* 0x00005c00a11a1625 */ /* 0x001fc800078e00b8 */
[----:B------:R-:W-:Y:S01]  /*a3b0*/  @P0 IMAD.WIDE.U32 R28, R148, R184, c[0x0][0x180] ;  /* 0x00006000941c0625 */ /* 0x000fe200078e00b8 */
[----:B------:R-:W-:Y:S05]  /*a3c0*/  @!P1 BRA `(.L_x_15634) ;  /* 0x0000014000009947 */ /* 0x000fea0003800000 */
[----:B------:R-:W-:Y:S01]  /*a3d0*/  IMAD.U32 R30, R12, 0x10000, RZ ;  /* 0x000100000c1e7824 */ /* 0x000fe200078e00ff */
[----:B------:R-:W-:Y:S02]  /*a3e0*/  LOP3.LUT R32, R8, 0xff, RZ, 0xc0, !PT ;  /* 0x000000ff08207812 */ /* 0x000fe400078ec0ff */
[----:B------:R-:W-:Y:S02]  /*a3f0*/  LOP3.LUT R150, R7, 0xff, RZ, 0xc0, !PT ;  /* 0x000000ff07967812 */ /* 0x000fe400078ec0ff */
[----:B------:R-:W-:Y:S01]  /*a400*/  LOP3.LUT R31, R30, 0xff0000, RZ, 0xc0, !PT ;  /* 0x00ff00001e1f7812 */ /* 0x000fe200078ec0ff */
[----:B------:R-:W-:Y:S01]  /*a410*/  IMAD.WIDE.U32 R32, R32, 0x10000, RZ ;  /* 0x0001000020207825 */ /* 0x000fe200078e00ff */
[----:B------:R-:W-:-:S03]  /*a420*/  LOP3.LUT R30, R187, 0xffff, RZ, 0xc0, !PT ;  /* 0x0000ffffbb1e7812 */ /* 0x000fc600078ec0ff */
[----:B------:R-:W-:Y:S01]  /*a430*/  IMAD.WIDE.U32 R150, R150, 0x100, RZ ;  /* 0x0000010096967825 */ /* 0x000fe200078e00ff */
[----:B------:R-:W-:Y:S02]  /*a440*/  PRMT R30, R31, 0x4210, R30 ;  /* 0x000042101f1e7816 */ /* 0x000fe4000000001e */
[----:B------:R-:W-:-:S04]  /*a450*/  PRMT R31, R11, 0x7104, RZ ;  /* 0x000071040b1f7816 */ /* 0x000fc800000000ff */
[----:B------:R-:W-:Y:S02]  /*a460*/  LOP3.LUT R31, R30, 0xff00, R31, 0xf8, !PT ;  /* 0x0000ff001e1f7812 */ /* 0x000fe400078ef81f */
[----:B------:R-:W-:Y:S02]  /*a470*/  LOP3.LUT R30, R9, 0xff, RZ, 0xc0, !PT ;  /* 0x000000ff091e7812 */ /* 0x000fe400078ec0ff */
[----:B------:R-:W-:-:S03]  /*a480*/  LOP3.LUT R163, R31, 0xff, R10, 0xf8, !PT ;  /* 0x000000ff1fa37812 */ /* 0x000fc600078ef80a */
[----:B------:R-:W-:-:S05]  /*a490*/  IMAD.WIDE.U32 R30, R30, 0x1000000, RZ ;  /* 0x010000001e1e7825 */ /* 0x000fca00078e00ff */
[----:B------:R-:W-:Y:S02]  /*a4a0*/  LOP3.LUT R163, R33, R163, R31, 0xfe, !PT ;  /* 0x000000a321a37212 */ /* 0x000fe400078efe1f */
[----:B------:R-:W-:Y:S02]  /*a4b0*/  LOP3.LUT R33, R150, R30, R32, 0xfe, !PT ;  /* 0x0000001e96217212 */ /* 0x000fe400078efe20 */
[----:B------:R-:W-:Y:S02]  /*a4c0*/  MOV R32, 0x8 ;  /* 0x0000000800207802 */ /* 0x000fe40000000f00 */
[----:B------:R-:W-:Y:S02]  /*a4d0*/  LOP3.LUT R30, R33, 0xff, R6, 0xf8, !PT ;  /* 0x000000ff211e7812 */ /* 0x000fe400078ef806 */
[----:B------:R-:W-:Y:S01]  /*a4e0*/  LOP3.LUT R31, R163, R151, RZ, 0xfc, !PT ;  /* 0x00000097a31f7212 */ /* 0x000fe200078efcff */
[----:B------:R-:W-:-:S05]  /*a4f0*/  IMAD.WIDE.U32 R32, R149, R32, c[0x0][0x190] ;  /* 0x0000640095207625 */ /* 0x000fca00078e0020 */
[----:B------:R0:W-:Y:S02]  /*a500*/  STG.E.64 [R32.64], R30 ;  /* 0x0000001e20007986 */ /* 0x0001e4000c101b06 */
.L_x_15634:
[----:B------:R-:W-:Y:S05]  /*a510*/  BSYNC B0 ;  /* 0x0000000000007941 */ /* 0x000fea0003800000 */
.L_x_15633:
[----:B-----5:R1:W5:Y:S04]  /*a520*/  @P1 LDG.E.128 R144, [R26.64] ;  /* 0x000000061a901981 */ /* 0x020368000c1e1d00 */
[----:B------:R1:W5:Y:S01]  /*a530*/  @P0 LDG.E.128 R140, [R28.64] ;  /* 0x000000061c8c0981 */ /* 0x000362000c1e1d00 */
        /* <DEDUP_REMOVED lines=8> */
.L_x_15636:
        /* <DEDUP_REMOVED lines=12> */
.L_x_15639:
[----:B------:R-:W-:Y:S02]  /*a680*/  IMAD.MOV.U32 R6, RZ, RZ, R190 ;  /* 0x000000ffff067224 */ /* 0x000fe400078e00be */
.L_x_15640:
[----:B------:R-:W-:Y:S05]  /*a690*/  BSYNC B1 ;  /* 0x0000000000017941 */ /* 0x000fea0003800000 */
.L_x_15638:
        /* <DEDUP_REMOVED lines=16> */
.L_x_15644:
[----:B------:R-:W-:Y:S05]  /*a7a0*/  BSYNC B2 ;  /* 0x0000000000027941 */ /* 0x000fea0003800000 */
.L_x_15643:
[----:B------:R-:W-:Y:S01]  /*a7b0*/  IMAD.HI.U32 R27, R2, -0x326172a9, RZ ;  /* 0xcd9e8d57021b7827 */ /* 0x000fe200078e00ff */
[----:B------:R-:W-:-:S03]  /*a7c0*/  LOP3.LUT R26, R26, UR5, R5, 0x96, !PT ;  /* 0x000000051a1a7c12 */ /* 0x000fc6000f8e9605 */
[----:B------:R-:W-:Y:S01]  /*a7d0*/  IMAD R29, R2, -0x326172a9, RZ ;  /* 0xcd9e8d57021d7824 */ /* 0x000fe200078e02ff */
[----:B0-----:R-:W-:Y:S01]  /*a7e0*/  LOP3.LUT R30, R27, UR4, R4, 0x96, !PT ;  /* 0x000000041b1e7c12 */ /* 0x001fe2000f8e9604 */
        /* <DEDUP_REMOVED lines=40> */
.L_x_15642:
[----:B------:R-:W-:Y:S05]  /*aa70*/  BSYNC B1 ;  /* 0x0000000000017941 */ /* 0x000fea0003800000 */
.L_x_15641:
[----:B------:R-:W1:Y:S01]  /*aa80*/  I2F.U32 R6, R6 ;  /* 0x0000000600067306 */ /* 0x000e620000201000 */
[----:B-----5:R-:W-:Y:S01]  /*aa90*/  PRMT R29, RZ, 0x5410, R144 ;  /* 0x00005410ff1d7816 */ /* 0x020fe20000000090 */
[----:B------:R-:W-:-:S04]  /*aaa0*/  IMAD.MOV.U32 R27, RZ, RZ, 0x2f800000 ;  /* 0x2f800000ff1b7424 */ /* 0x000fc800078e00ff */
[----:B------:R-:W-:-:S04]  /*aab0*/  FMUL.FTZ R29, R29, c[0x0][0x1ec] ;  /* 0x00007b001d1d7a20 */ /* 0x000fc80000410000 */
[----:B------:R-:W-:Y:S02]  /*aac0*/  FMUL.FTZ R29, R29, c[0x0][0x1e8] ;  /* 0x00007a001d1d7a20 */ /* 0x000fe40000410000 */
[----:B-1----:R-:W-:-:S05]  /*aad0*/  FFMA.FTZ R26, R6, R27, 1.1641532182693481445e-10 ;  /* 0x2f000000061a7423 */ /* 0x002fca000001001b */
[----:B------:R-:W-:-:S04]  /*aae0*/  FSETP.GTU.FTZ.AND P3, PT, R26, c[0x0][0x1e4], PT ;  /* 0x000079001a007a0b */ /* 0x000fc80003f7c000 */
[----:B------:R-:W-:Y:S02]  /*aaf0*/  FSEL R29, R29, RZ, !P3 ;  /* 0x000000ff1d1d7208 */ /* 0x000fe40005800000 */
[----:B------:R-:W-:-:S03]  /*ab00*/  SEL R27, RZ, 0x1, P3 ;  /* 0x00000001ff1b7807 */ /* 0x000fc60001800000 */
[----:B------:R-:W-:Y:S01]  /*ab10*/  FMUL.FTZ R26, R196, R29 ;  /* 0x0000001dc41a7220 */ /* 0x000fe20000410000 */
[----:B------:R-:W-:Y:S02]  /*ab20*/  @P0 PRMT R29, RZ, 0x5410, R140 ;  /* 0x00005410ff1d0816 */ /* 0x000fe4000000008c */
[----:B------:R-:W-:-:S03]  /*ab30*/  PRMT R6, R27, 0x7610, R6 ;  /* 0x000076101b067816 */ /* 0x000fc60000000006 */
[----:B------:R-:W-:Y:S02]  /*ab40*/  @P0 FADD.FTZ R26, R29, R26 ;  /* 0x0000001a1d1a0221 */ /* 0x000fe40000010000 */
.L_x_15637:
[----:B------:R-:W-:Y:S05]  /*ab50*/  BSYNC B0 ;  /* 0x0000000000007941 */ /* 0x000fea0003800000 */
.L_x_15635:
        /* <DEDUP_REMOVED lines=8> */
.L_x_15646:
        /* <DEDUP_REMOVED lines=12> */
.L_x_15649:
[----:B------:R-:W-:Y:S02]  /*aca0*/  MOV R7, R190 ;  /* 0x000000be00077202 */ /* 0x000fe40000000f00 */
.L_x_15650:
[----:B------:R-:W-:Y:S05]  /*acb0*/  BSYNC B1 ;  /* 0x0000000000017941 */ /* 0x000fea0003800000 */
.L_x_15648:
        /* <DEDUP_REMOVED lines=16> */
.L_x_15654:
[----:B------:R-:W-:Y:S05]  /*adc0*/  BSYNC B2 ;  /* 0x0000000000027941 */ /* 0x000fea0003800000 */
.L_x_15653:
        /* <DEDUP_REMOVED lines=44> */
.L_x_15652:
[----:B------:R-:W-:Y:S05]  /*b090*/  BSYNC B1 ;  /* 0x0000000000017941 */ /* 0x000fea0003800000 */
.L_x_15651:
[----:B------:R-:W1:Y:S01]  /*b0a0*/  I2F.U32 R7, R7 ;  /* 0x0000000700077306 */ /* 0x000e620000201000 */
[----:B0----5:R-:W-:Y:S01]  /*b0b0*/  PRMT R30, RZ, 0x7610, R144 ;  /* 0x00007610ff1e7816 */ /* 0x021fe20000000090 */
        /* <DEDUP_REMOVED lines=11> */
.L_x_15647:
[----:B------:R-:W-:Y:S05]  /*b170*/  BSYNC B0 ;  /* 0x0000000000007941 */ /* 0x000fea0003800000 */
.L_x_15645:
        /* <DEDUP_REMOVED lines=8> */
.L_x_15656:
        /* <DEDUP_REMOVED lines=12> */
.L_x_15659:
[----:B------:R-:W-:Y:S02]  /*b2c0*/  IMAD.MOV.U32 R8, RZ, RZ, R190 ;  /* 0x000000ffff087224 */ /* 0x000fe400078e00be */
.L_x_15660:
[----:B------:R-:W-:Y:S05]  /*b2d0*/  BSYNC B1 ;  /* 0x0000000000017941 */ /* 0x000fea0003800000 */
.L_x_15658:
        /* <DEDUP_REMOVED lines=16> */
.L_x_15664:
[----:B------:R-:W-:Y:S05]  /*b3e0*/  BSYNC B2 ;  /* 0x0000000000027941 */ /* 0x000fea0003800000 */
.L_x_15663:
        /* <DEDUP_REMOVED lines=44> */
.L_x_15662:
[----:B------:R-:W-:Y:S05]  /*b6b0*/  BSYNC B1 ;  /* 0x0000000000017941 */ /* 0x000fea0003800000 */
.L_x_15661:
        /* <DEDUP_REMOVED lines=8> */
[----:B------:R-:W-:-:S03]  /*b740*/  SEL R29, RZ, 0x1, P3 ;  /* 0x00000001ff1d7807 */ /* 0x000fc60001800000 */
[----:B------:R-:W-:Y:S01]  /*b750*/  FMUL.FTZ R28, R198, R31 ;  /* 0x0000001fc61c7220 */ /* 0x000fe20000410000 */
[----:B------:R-:W-:Y:S02]  /*b760*/  @P0 PRMT R31, RZ, 0x5410, R141 ;  /* 0x00005410ff1f0816 */ /* 0x000fe4000000008d */
[----:B------:R-:W-:-:S03]  /*b770*/  PRMT R8, R29, 0x7610, R8 ;  /* 0x000076101d087816 */ /* 0x000fc60000000008 */
[----:B------:R-:W-:Y:S02]  /*b780*/  @P0 FADD.FTZ R28, R31, R28 ;  /* 0x0000001c1f1c0221 */ /* 0x000fe40000010000 */
.L_x_15657:
[----:B------:R-:W-:Y:S05]  /*b790*/  BSYNC B0 ;  /* 0x0000000000007941 */ /* 0x000fea0003800000 */
.L_x_15655:
        /* <DEDUP_REMOVED lines=8> */
.L_x_15666:
        /* <DEDUP_REMOVED lines=12> */
.L_x_15669:
[----:B------:R-:W-:Y:S02]  /*b8e0*/  IMAD.MOV.U32 R9, RZ, RZ, R190 ;  /* 0x000000ffff097224 */ /* 0x000fe400078e00be */
.L_x_15670:
[----:B------:R-:W-:Y:S05]  /*b8f0*/  BSYNC B1 ;  /* 0x0000000000017941 */ /* 0x000fea0003800000 */
.L_x_15668:
        /* <DEDUP_REMOVED lines=16> */
.L_x_15674:
[----:B------:R-:W-:Y:S05]  /*ba00*/  BSYNC B2 ;  /* 0x0000000000027941 */ /* 0x000fea0003800000 */
.L_x_15673:
        /* <DEDUP_REMOVED lines=44> */
.L_x_15672:
[----:B------:R-:W-:Y:S05]  /*bcd0*/  BSYNC B1 ;  /* 0x0000000000017941 */ /* 0x000fea0003800000 */
.L_x_15671:
        /* <DEDUP_REMOVED lines=13> */
.L_x_15667:
[----:B------:R-:W-:Y:S05]  /*bdb0*/  BSYNC B0 ;  /* 0x0000000000007941 */ /* 0x000fea0003800000 */
.L_x_15665:
        /* <DEDUP_REMOVED lines=8> */
.L_x_15676:
        /* <DEDUP_REMOVED lines=12> */
.L_x_15679:
[----:B------:R-:W-:Y:S02]  /*bf00*/  MOV R10, R190 ;  /* 0x000000be000a7202 */ /* 0x000fe40000000f00 */
.L_x_15680:
[----:B------:R-:W-:Y:S05]  /*bf10*/  BSYNC B1 ;  /* 0x0000000000017941 */ /* 0x000fea0003800000 */
.L_x_15678:
        /* <DEDUP_REMOVED lines=16> */
.L_x_15684:
[----:B------:R-:W-:Y:S05]  /*c020*/  BSYNC B2 ;  /* 0x0000000000027941 */ /* 0x000fea0003800000 */
.L_x_15683:
        /* <DEDUP_REMOVED lines=44> */
.L_x_15682:
[----:B------:R-:W-:Y:S05]  /*c2f0*/  BSYNC B1 ;  /* 0x0000000000017941 */ /* 0x000fea0003800000 */
.L_x_15681:
        /* <DEDUP_REMOVED lines=13> */
.L_x_15677:
[----:B------:R-:W-:Y:S05]  /*c3d0*/  BSYNC B0 ;  /* 0x0000000000007941 */ /* 0x000fea0003800000 */
.L_x_15675:
        /* <DEDUP_REMOVED lines=8> */
.L_x_15686:
        /* <DEDUP_REMOVED lines=12> */
.L_x_15689:
[----:B------:R-:W-:Y:S02]  /*c520*/  IMAD.MOV.U32 R11, RZ, RZ, R190 ;  /* 0x000000ffff0b7224 */ /* 0x000fe400078e00be */
.L_x_15690:
[----:B------:R-:W-:Y:S05]  /*c530*/  BSYNC B1 ;  /* 0x0000000000017941 */ /* 0x000fea0003800000 */
.L_x_15688:
        /* <DEDUP_REMOVED lines=16> */
.L_x_15694:
[----:B------:R-:W-:Y:S05]  /*c640*/  BSYNC B2 ;  /* 0x0000000000027941 */ /* 0x000fea0003800000 */
.L_x_15693:
        /* <DEDUP_REMOVED lines=44> */
.L_x_15692:
[----:B------:R-:W-:Y:S05]  /*c910*/  BSYNC B1 ;  /* 0x0000000000017941 */ /* 0x000fea0003800000 */
.L_x_15691:
[----:B------:R-:W0:Y:S01]  /*c920*/  I2F.U32 R11, R11 ;  /* 0x0000000b000b7306 */ /* 0x000e220000201000 */
[----:B------:R-:W-:Y:S01]  /*c930*/  HFMA2.MMA R32, -RZ, RZ, 0.1171875, 0 ;  /* 0x2f800000ff207435 */ /* 0x000fe200000001ff */
[----:B-----5:R-:W-:-:S09]  /*c940*/  @P0 PRMT R150, RZ, 0x7610, R142 ;  /* 0x00007610ff960816 */ /* 0x020fd2000000008e */
[----:B0-----:R-:W-:Y:S01]  /*c950*/  FFMA.FTZ R31, R11, R32, 1.1641532182693481445e-10 ;  /* 0x2f0000000b1f7423 */ /* 0x001fe20000010020 */
[----:B------:R-:W-:-:S04]  /*c960*/  PRMT R11, RZ, 0x7610, R146 ;  /* 0x00007610ff0b7816 */ /* 0x000fc80000000092 */
[----:B------:R-:W-:Y:S01]  /*c970*/  FSETP.GTU.FTZ.AND P3, PT, R31, c[0x0][0x1e4], PT ;  /* 0x000079001f007a0b */ /* 0x000fe20003f7c000 */
[----:B------:R-:W-:-:S04]  /*c980*/  FMUL.FTZ R32, R11, c[0x0][0x1ec] ;  /* 0x00007b000b207a20 */ /* 0x000fc80000410000 */
[----:B------:R-:W-:-:S05]  /*c990*/  FMUL.FTZ R32, R32, c[0x0][0x1e8] ;  /* 0x00007a0020207a20 */ /* 0x000fca0000410000 */
[----:B------:R-:W-:-:S05]  /*c9a0*/  FSEL R32, R32, RZ, !P3 ;  /* 0x000000ff20207208 */ /* 0x000fca0005800000 */
[----:B------:R-:W-:Y:S01]  /*c9b0*/  FMUL.FTZ R31, R193, R32 ;  /* 0x00000020c11f7220 */ /* 0x000fe20000410000 */
[----:B------:R-:W-:-:S03]  /*c9c0*/  SEL R32, RZ, 0x1, P3 ;  /* 0x00000001ff207807 */ /* 0x000fc60001800000 */
[----:B------:R-:W-:Y:S01]  /*c9d0*/  @P0 FADD.FTZ R31, R150, R31 ;  /* 0x0000001f961f0221 */ /* 0x000fe20000010000 */
[----:B------:R-:W-:Y:S02]  /*c9e0*/  PRMT R11, R32, 0x7610, R11 ;  /* 0x00007610200b7816 */ /* 0x000fe4000000000b */
.L_x_15687:
[----:B------:R-:W-:Y:S05]  /*c9f0*/  BSYNC B0 ;  /* 0x0000000000007941 */ /* 0x000fea0003800000 */
.L_x_15685:
        /* <DEDUP_REMOVED lines=8> */
.L_x_15696:
        /* <DEDUP_REMOVED lines=12> */
.L_x_15699:
[----:B------:R-:W-:Y:S02]  /*cb40*/  IMAD.MOV.U32 R12, RZ, RZ, R190 ;  /* 0x000000ffff0c7224 */ /* 0x000fe400078e00be */
.L_x_15700:
[----:B------:R-:W-:Y:S05]  /*cb50*/  BSYNC B1 ;  /* 0x0000000000017941 */ /* 0x000fea0003800000 */
.L_x_15698:
        /* <DEDUP_REMOVED lines=16> */
.L_x_15704:
[----:B------:R-:W-:Y:S05]  /*cc60*/  BSYNC B2 ;  /* 0x0000000000027941 */ /* 0x000fea0003800000 */
.L_x_15703:
        /* <DEDUP_REMOVED lines=44> */
.L_x_15702:
[----:B------:R-:W-:Y:S05]  /*cf30*/  BSYNC B1 ;  /* 0x0000000000017941 */ /* 0x000fea0003800000 */
.L_x_15701:
[----:B------:R-:W0:Y:S01]  /*cf40*/  I2F.U32 R12, R12 ;  /* 0x0000000c000c7306 */ /* 0x000e220000201000 */
[----:B------:R-:W-:Y:S01]  /*cf50*/  IMAD.MOV.U32 R33, RZ, RZ, 0x2f800000 ;  /* 0x2f800000ff217424 */ /* 0x000fe200078e00ff */
[----:B-----5:R-:W-:-:S03]  /*cf60*/  @P0 PRMT R151, RZ, 0x5410, R143 ;  /* 0x00005410ff970816 */ /* 0x020fc6000000008f */
        /* <DEDUP_REMOVED lines=10> */
.L_x_15697:
[----:B------:R-:W-:Y:S05]  /*d010*/  BSYNC B0 ;  /* 0x0000000000007941 */ /* 0x000fea0003800000 */
.L_x_15695:
        /* <DEDUP_REMOVED lines=8> */
.L_x_15706:
        /* <DEDUP_REMOVED lines=12> */
.L_x_15709:
[----:B------:R-:W-:Y:S02]  /*d160*/  MOV R33, R190 ;  /* 0x000000be00217202 */ /* 0x000fe40000000f00 */
.L_x_15710:
[----:B------:R-:W-:Y:S05]  /*d170*/  BSYNC B1 ;  /* 0x0000000000017941 */ /* 0x000fea0003800000 */
.L_x_15708:
        /* <DEDUP_REMOVED lines=16> */
.L_x_15714:
[----:B------:R-:W-:Y:S05]  /*d280*/  BSYNC B2 ;  /* 0x0000000000027941 */ /* 0x000fea0003800000 */
.L_x_15713:
        /* <DEDUP_REMOVED lines=44> */
.L_x_15712:
[----:B------:R-:W-:Y:S05]  /*d550*/  BSYNC B1 ;  /* 0x0000000000017941 */ /* 0x000fea0003800000 */
.L_x_15711:
[----:B------:R-:W0:Y:S01]  /*d560*/  I2F.U32 R33, R33 ;  /* 0x0000002100217306 */ /* 0x000e220000201000 */
[----:B------:R-:W-:-:S04]  /*d570*/  IMAD.MOV.U32 R150, RZ, RZ, 0x2f800000 ;  /* 0x2f800000ff967424 */ /* 0x000fc800078e00ff */
[----:B0-----:R-:W-:Y:S01]  /*d580*/  FFMA.FTZ R149, R33, R150, 1.1641532182693481445e-10 ;  /* 0x2f00000021957423 */ /* 0x001fe20000010096 */
[----:B-----5:R-:W-:-:S04]  /*d590*/  PRMT R33, RZ, 0x7610, R147 ;  /* 0x00007610ff217816 */ /* 0x020fc80000000093 */
[----:B------:R-:W-:Y:S01]  /*d5a0*/  FSETP.GTU.FTZ.AND P3, PT, R149, c[0x0][0x1e4], PT ;  /* 0x0000790095007a0b */ /* 0x000fe20003f7c000 */
[----:B------:R-:W-:-:S03]  /*d5b0*/  FMUL.FTZ R150, R33, c[0x0][0x1ec] ;  /* 0x00007b0021967a20 */ /* 0x000fc60000410000 */
[----:B------:R-:W-:Y:S01]  /*d5c0*/  SEL R187, RZ, 0x1, P3 ;  /* 0x00000001ffbb7807 */ /* 0x000fe20001800000 */
[----:B------:R-:W-:-:S05]  /*d5d0*/  FMUL.FTZ R150, R150, c[0x0][0x1e8] ;  /* 0x00007a0096967a20 */ /* 0x000fca0000410000 */
[----:B------:R-:W-:-:S05]  /*d5e0*/  FSEL R150, R150, RZ, !P3 ;  /* 0x000000ff96967208 */ /* 0x000fca0005800000 */
[----:B------:R-:W-:Y:S01]  /*d5f0*/  FMUL.FTZ R33, R195, R150 ;  /* 0x00000096c3217220 */ /* 0x000fe20000410000 */
[----:B------:R-:W-:-:S05]  /*d600*/  @P0 PRMT R150, RZ, 0x7610, R143 ;  /* 0x00007610ff960816 */ /* 0x000fca000000008f */
[----:B------:R-:W-:Y:S02]  /*d610*/  @P0 FADD.FTZ R33, R150, R33 ;  /* 0x0000002196210221 */ /* 0x000fe40000010000 */
.L_x_15707:
[----:B------:R-:W-:Y:S05]  /*d620*/  BSYNC B0 ;  /* 0x0000000000007941 */ /* 0x000fea0003800000 */
.L_x_15705:
[----:B------:R-:W-:Y:S01]  /*d630*/  IMAD.WIDE.U32 R162, R148, R184, c[0x0][0x188] ;  /* 0x0000620094a27625 */ /* 0x000fe200078e00b8 */
[----:B------:R-:W-:Y:S01]  /*d640*/  F2FP.BF16.PACK_AB R151, R33, R32 ;  /* 0x000000202197723e */ /* 0x000fe200000010ff */
[----:B------:R-:W-:Y:S01]  /*d650*/  BSSY B0, `(.L_x_15715) ;  /* 0x000001b000007945 */ /* 0x000fe20003800000 */
[----:B------:R-:W-:Y:S02]  /*d660*/  F2FP.BF16.PACK_AB R150, R31, R30 ;  /* 0x0000001e1f96723e */ /* 0x000fe400000010ff */
[----:B------:R-:W-:Y:S02]  /*d670*/  F2FP.BF16.PACK_AB R149, R29, R28 ;  /* 0x0000001c1d95723e */ /* 0x000fe400000010ff */
[----:B------:R-:W-:Y:S02]  /*d680*/  F2FP.BF16.PACK_AB R148, R27, R26 ;  /* 0x0000001a1b94723e */ /* 0x000fe400000010ff */
[----:B------:R-:W-:-:S03]  /*d690*/  IADD3 R169, R180, 0x200, RZ ;  /* 0x00000200b4a97810 */ /* 0x000fc60007ffe0ff */
[----:B------:R0:W-:Y:S01]  /*d6a0*/  STG.E.128 [R162.64], R148 ;  /* 0x00000094a2007986 */ /* 0x0001e2000c101d06 */
[----:B------:R-:W-:Y:S05]  /*d6b0*/  @!P1 BRA `(.L_x_15716) ;  /* 0x0000014000009947 */ /* 0x000fea0003800000 */
[----:B0-----:R-:W-:Y:S01]  /*d6c0*/  IMAD.U32 R148, R12, 0x10000, RZ ;  /* 0x000100000c947824 */ /* 0x001fe200078e00ff */
        /* <DEDUP_REMOVED lines=19> */
.L_x_15716:
[----:B------:R-:W-:Y:S05]  /*d800*/  BSYNC B0 ;  /* 0x0000000000007941 */ /* 0x000fea0003800000 */
.L_x_15715:
[----:B0-----:R-:W-:Y:S01]  /*d810*/  @P1 IMAD.WIDE.U32 R148, R169, R184, c[0x0][0x170] ;  /* 0x00005c00a9941625 */ /* 0x001fe200078e00b8 */
[----:B------:R-:W-:-:S04]  /*d820*/  IADD3 R172, R177, 0x200, RZ ;  /* 0x00000200b1ac7810 */ /* 0x000fc80007ffe0ff */
[----:B-----5:R0:W5:Y:S02]  /*d830*/  @P1 LDG.E.128 R144, [R148.64] ;  /* 0x0000000694901981 */ /* 0x020164000c1e1d00 */
[----:B0-----:R-:W-:-:S05]  /*d840*/  @P0 IMAD.WIDE.U32 R148, R172, R184, c[0x0][0x180] ;  /* 0x00006000ac940625 */ /* 0x001fca00078e00b8 */
        /* <DEDUP_REMOVED lines=9> */
.L_x_15718:
        /* <DEDUP_REMOVED lines=12> */
.L_x_15721:
[----:B------:R-:W-:Y:S02]  /*d9a0*/  IMAD.MOV.U32 R6, RZ, RZ, R190 ;  /* 0x000000ffff067224 */ /* 0x000fe400078e00be */
.L_x_15722:
[----:B------:R-:W-:Y:S05]  /*d9b0*/  BSYNC B1 ;  /* 0x0000000000017941 */ /* 0x000fea0003800000 */
.L_x_15720:
        /* <DEDUP_REMOVED lines=16> */
.L_x_15726:
[----:B------:R-:W-:Y:S05]  /*dac0*/  BSYNC B2 ;  /* 0x0000000000027941 */ /* 0x000fea0003800000 */
.L_x_15725:
        /* <DEDUP_REMOVED lines=44> */
.L_x_15724:
[----:B------:R-:W-:Y:S05]  /*dd90*/  BSYNC B1 ;  /* 0x0000000000017941 */ /* 0x000fea0003800000 */
.L_x_15723:
[----:B------:R-:W0:Y:S01]  /*dda0*/  I2F.U32 R6, R6 ;  /* 0x0000000600067306 */ /* 0x000e220000201000 */
[----:B------:R-:W-:-:S04]  /*ddb0*/  IMAD.MOV.U32 R149, RZ, RZ, 0x2f800000 ;  /* 0x2f800000ff957424 */ /* 0x000fc800078e00ff */
[----:B0-----:R-:W-:Y:S01]  /*ddc0*/  FFMA.FTZ R149, R6, R149, 1.1641532182693481445e-10 ;  /* 0x2f00000006957423 */ /* 0x001fe20000010095 */
[----:B-----5:R-:W-:-:S04]  /*ddd0*/  PRMT R6, RZ, 0x5410, R144 ;  /* 0x00005410ff067816 */ /* 0x020fc80000000090 */
[----:B------:R-:W-:Y:S01]  /*dde0*/  FSETP.GTU.FTZ.AND P3, PT, R149, c[0x0][0x1e4], PT ;  /* 0x0000790095007a0b */ /* 0x000fe20003f7c000 */
[----:B------:R-:W-:Y:S01]  /*ddf0*/  FMUL.FTZ R150, R6, c[0x0][0x1ec] ;  /* 0x00007b0006967a20 */ /* 0x000fe20000410000 */
[----:B------:R-:W-:-:S03]  /*de00*/  @P0 PRMT R6, RZ, 0x5410, R140 ;  /* 0x00005410ff060816 */ /* 0x000fc6000000008c */
[----:B------:R-:W-:-:S05]  /*de10*/  FMUL.FTZ R150, R150, c[0x0][0x1e8] ;  /* 0x00007a0096967a20 */ /* 0x000fca0000410000 */
[----:B------:R-:W-:-:S05]  /*de20*/  FSEL R161, R150, RZ, !P3 ;  /* 0x000000ff96a17208 */ /* 0x000fca0005800000 */
[----:B------:R-:W-:-:S04]  /*de30*/  FMUL.FTZ R161, R116, R161 ;  /* 0x000000a174a17220 */ /* 0x000fc80000410000 */
[----:B------:R-:W-:Y:S01]  /*de40*/  @P0 FADD.FTZ R161, R6, R161 ;  /* 0x000000a106a10221 */ /* 0x000fe20000010000 */
[----:B------:R-:W-:Y:S02]  /*de50*/  SEL R6, RZ, 0x1, P3 ;  /* 0x00000001ff067807 */ /* 0x000fe40001800000 */
.L_x_15719:
[----:B------:R-:W-:Y:S05]  /*de60*/  BSYNC B0 ;  /* 0x0000000000007941 */ /* 0x000fea0003800000 */
.L_x_15717:
        /* <DEDUP_REMOVED lines=8> */
.L_x_15728:
        /* <DEDUP_REMOVED lines=12> */
.L_x_15731:
[----:B------:R-:W-:Y:S02]  /*dfb0*/  MOV R7, R190 ;  /* 0x000000be00077202 */ /* 0x000fe40000000f00 */
.L_x_15732:
[----:B------:R-:W-:Y:S05]  /*dfc0*/  BSYNC B1 ;  /* 0x0000000000017941 */ /* 0x000fea0003800000 */
.L_x_15730:
        /* <DEDUP_REMOVED lines=16> */
.L_x_15736:
[----:B------:R-:W-:Y:S05]  /*e0d0*/  BSYNC B2 ;  /* 0x0000000000027941 */ /* 0x000fea0003800000 */
.L_x_15735:
        /* <DEDUP_REMOVED lines=44> */
.L_x_15734:
[----:B------:R-:W-:Y:S05]  /*e3a0*/  BSYNC B1 ;  /* 0x0000000000017941 */ /* 0x000fea0003800000 */
.L_x_15733:
        /* <DEDUP_REMOVED lines=12> */
.L_x_15729:
[----:B------:R-:W-:Y:S05]  /*e470*/  BSYNC B0 ;  /* 0x0000000000007941 */ /* 0x000fea0003800000 */
.L_x_15727:
        /* <DEDUP_REMOVED lines=8> */
.L_x_15738:
        /* <DEDUP_REMOVED lines=12> */
.L_x_15741:
[----:B------:R-:W-:Y:S02]  /*e5c0*/  IMAD.MOV.U32 R8, RZ, RZ, R190 ;  /* 0x000000ffff087224 */ /* 0x000fe400078e00be */
.L_x_15742:
[----:B------:R-:W-:Y:S05]  /*e5d0*/  BSYNC B1 ;  /* 0x0000000000017941 */ /* 0x000fea0003800000 */
.L_x_15740:
        /* <DEDUP_REMOVED lines=16> */
.L_x_15746:
[----:B------:R-:W-:Y:S05]  /*e6e0*/  BSYNC B2 ;  /* 0x0000000000027941 */ /* 0x000fea0003800000 */
.L_x_15745:
        /* <DEDUP_REMOVED lines=44> */
.L_x_15744:
[----:B------:R-:W-:Y:S05]  /*e9b0*/  BSYNC B1 ;  /* 0x0000000000017941 */ /* 0x000fea0003800000 */
.L_x_15743:
[----:B------:R-:W0:Y:S01]  /*e9c0*/  I2F.U32 R8, R8 ;  /* 0x0000000800087306 */ /* 0x000e220000201000 */
[----:B------:R-:W-:-:S10]  /*e9d0*/  HFMA2.MMA R149, -RZ, RZ, 0.1171875, 0 ;  /* 0x2f800000ff957435 */ /* 0x000fd400000001ff */
        /* <DEDUP_REMOVED lines=10> */
.L_x_15739:
[----:B------:R-:W-:Y:S05]  /*ea80*/  BSYNC B0 ;  /* 0x0000000000007941 */ /* 0x000fea0003800000 */
.L_x_15737:
        /* <DEDUP_REMOVED lines=8> */
.L_x_15748:
        /* <DEDUP_REMOVED lines=12> */
.L_x_15751:
[----:B------:R-:W-:Y:S02]  /*ebd0*/  IMAD.MOV.U32 R9, RZ, RZ, R190 ;  /* 0x000000ffff097224 */ /* 0x000fe400078e00be */
.L_x_15752:
[----:B------:R-:W-:Y:S05]  /*ebe0*/  BSYNC B1 ;  /* 0x0000000000017941 */ /* 0x000fea0003800000 */
.L_x_15750:
        /* <DEDUP_REMOVED lines=16> */
.L_x_15756:
[----:B------:R-:W-:Y:S05]  /*ecf0*/  BSYNC B2 ;  /* 0x0000000000027941 */ /* 0x000fea0003800000 */
.L_x_15755:
        /* <DEDUP_REMOVED lines=44> */
.L_x_15754:
[----:B------:R-:W-:Y:S05]  /*efc0*/  BSYNC B1 ;  /* 0x0000000000017941 */ /* 0x000fea0003800000 */
.L_x_15753:
        /* <DEDUP_REMOVED lines=12> */
.L_x_15749:
[----:B------:R-:W-:Y:S05]  /*f090*/  BSYNC B0 ;  /* 0x0000000000007941 */ /* 0x000fea0003800000 */
.L_x_15747:
        /* <DEDUP_REMOVED lines=8> */
.L_x_15758:
        /* <DEDUP_REMOVED lines=12> */
.L_x_15761:
[----:B------:R-:W-:Y:S02]  /*f1e0*/  MOV R10, R190 ;  /* 0x000000be000a7202 */ /* 0x000fe40000000f00 */
.L_x_15762:
[----:B------:R-:W-:Y:S05]  /*f1f0*/  BSYNC B1 ;  /* 0x0000000000017941 */ /* 0x000fea0003800000 */
.L_x_15760:
        /* <DEDUP_REMOVED lines=16> */
.L_x_15766:
[----:B------:R-:W-:Y:S05]  /*f300*/  BSYNC B2 ;  /* 0x0000000000027941 */ /* 0x000fea0003800000 */
.L_x_15765:
        /* <DEDUP_REMOVED lines=44> */
.L_x_15764:
[----:B------:R-:W-:Y:S05]  /*f5d0*/  BSYNC B1 ;  /* 0x0000000000017941 */ /* 0x000fea0003800000 */
.L_x_15763:
        /* <DEDUP_REMOVED lines=12> */
.L_x_15759:
[----:B------:R-:W-:Y:S05]  /*f6a0*/  BSYNC B0 ;  /* 0x0000000000007941 */ /* 0x000fea0003800000 */
.L_x_15757:
        /* <DEDUP_REMOVED lines=8> */
.L_x_15768:
        /* <DEDUP_REMOVED lines=12> */
.L_x_15771:
[----:B------:R-:W-:Y:S02]  /*f7f0*/  IMAD.MOV.U32 R11, RZ, RZ, R190 ;  /* 0x000000ffff0b7224 */ /* 0x000fe400078e00be */
.L_x_15772:
[----:B------:R-:W-:Y:S05]  /*f800*/  BSYNC B1 ;  /* 0x0000000000017941 */ /* 0x000fea0003800000 */
.L_x_15770:
        /* <DEDUP_REMOVED lines=16> */
.L_x_15776:
[----:B------:R-:W-:Y:S05]  /*f910*/  BSYNC B2 ;  /* 0x0000000000027941 */ /* 0x000fea0003800000 */
.L_x_15775:
        /* <DEDUP_REMOVED lines=44> */
.L_x_15774:
[----:B------:R-:W-:Y:S05]  /*fbe0*/  BSYNC B1 ;  /* 0x0000000000017941 */ /* 0x000fea0003800000 */
.L_x_15773:
        /* <DEDUP_REMOVED lines=12> */
.L_x_15769:
[----:B------:R-:W-:Y:S05]  /*fcb0*/  BSYNC B0 ;  /* 0x0000000000007941 */ /* 0x000fea0003800000 */
.L_x_15767:
        /* <DEDUP_REMOVED lines=8> */
.L_x_15778:
        /* <DEDUP_REMOVED lines=12> */
.L_x_15781:
[----:B------:R-:W-:Y:S02]  /*fe00*/  IMAD.MOV.U32 R12, RZ, RZ, R190 ;  /* 0x000000ffff0c7224 */ /* 0x000fe400078e00be */
.L_x_15782:
[----:B------:R-:W-:Y:S05]  /*fe10*/  BSYNC B1 ;  /* 0x0000000000017941 */ /* 0x000fea0003800000 */
.L_x_15780:
        /* <DEDUP_REMOVED lines=16> */
.L_x_15786:
[----:B------:R-:W-:Y:S05]  /*ff20*/  BSYNC B2 ;  /* 0x0000000000027941 */ /* 0x000fea0003800000 */
.L_x_15785:
        /* <DEDUP_REMOVED lines=44> */
.L_x_15784:
[----:B------:R-:W-:Y:S05]  /*101f0*/  BSYNC B1 ;  /* 0x0000000000017941 */ /* 0x000fea0003800000 */
.L_x_15783:
        /* <DEDUP_REMOVED lines=12> */
.L_x_15779:
[----:B------:R-:W-:Y:S05]  /*102c0*/  BSYNC B0 ;  /* 0x0000000000007941 */ /* 0x000fea0003800000 */
.L_x_15777:
        /* <DEDUP_REMOVED lines=8> */
.L_x_15788:
        /* <DEDUP_REMOVED lines=12> */
.L_x_15791:
[----:B------:R-:W-:Y:S02]  /*10410*/  MOV R168, R190 ;  /* 0x000000be00a87202 */ /* 0x000fe40000000f00 */
.L_x_15792:
[----:B------:R-:W-:Y:S05]  /*10420*/  BSYNC B1 ;  /* 0x0000000000017941 */ /* 0x000fea0003800000 */
.L_x_15790:
        /* <DEDUP_REMOVED lines=16> */
.L_x_15796:
[----:B------:R-:W-:Y:S05]  /*10530*/  BSYNC B2 ;  /* 0x0000000000027941 */ /* 0x000fea0003800000 */
.L_x_15795:
[----:B------:R-:W-:Y:S01]  /*10540*/  LOP3.LUT R148, R148, UR5, R5, 0x96, !PT ;  /* 0x0000000594947c12 */ /* 0x000fe2000f8e9605 */
[----:B------:R-:W-:Y:S01]  /*10550*/  IMAD.HI.U32 R151, R2, -0x326172a9, RZ ;  /* 0xcd9e8d5702977827 */ /* 0x000fe200078e00ff */
[----:B------:R-:W-:-:S03]  /*10560*/  HFMA2.MMA R173, -RZ, RZ, 0, 0 ;  /* 0x00000000ffad7435 */ /* 0x000fc600000001ff */
        /* <DEDUP_REMOVED lines=41> */
.L_x_15794:
[----:B------:R-:W-:Y:S05]  /*10800*/  BSYNC B1 ;  /* 0x0000000000017941 */ /* 0x000fea0003800000 */
.L_x_15793:
[----:B------:R-:W0:Y:S01]  /*10810*/  I2F.U32 R148, R168 ;  /* 0x000000a800947306 */ /* 0x000e220000201000 */
[----:B------:R-:W-:-:S04]  /*10820*/  IMAD.MOV.U32 R149, RZ, RZ, 0x2f800000 ;  /* 0x2f800000ff957424 */ /* 0x000fc800078e00ff */
[----:B0-----:R-:W-:Y:S01]  /*10830*/  FFMA.FTZ R148, R148, R149, 1.1641532182693481445e-10 ;  /* 0x2f00000094947423 */ /* 0x001fe20000010095 */
[----:B-----5:R-:W-:-:S04]  /*10840*/  PRMT R149, RZ, 0x7610, R147 ;  /* 0x00007610ff957816 */ /* 0x020fc80000000093 */
[----:B------:R-:W-:Y:S01]  /*10850*/  FSETP.GTU.FTZ.AND P3, PT, R148, c[0x0][0x1e4], PT ;  /* 0x0000790094007a0b */ /* 0x000fe20003f7c000 */
[----:B------:R-:W-:-:S03]  /*10860*/  FMUL.FTZ R149, R149, c[0x0][0x1ec] ;  /* 0x00007b0095957a20 */ /* 0x000fc60000410000 */
[----:B------:R-:W-:Y:S01]  /*10870*/  SEL R187, RZ, 0x1, P3 ;  /* 0x00000001ffbb7807 */ /* 0x000fe20001800000 */
[----:B------:R-:W-:Y:S01]  /*10880*/  FMUL.FTZ R148, R149, c[0x0][0x1e8] ;  /* 0x00007a0095947a20 */ /* 0x000fe20000410000 */
[----:B------:R-:W-:-:S04]  /*10890*/  @P0 PRMT R149, RZ, 0x7610, R143 ;  /* 0x00007610ff950816 */ /* 0x000fc8000000008f */
[----:B------:R-:W-:-:S05]  /*108a0*/  FSEL R148, R148, RZ, !P3 ;  /* 0x000000ff94947208 */ /* 0x000fca0005800000 */
[----:B------:R-:W-:-:S04]  /*108b0*/  FMUL.FTZ R168, R123, R148 ;  /* 0x000000947ba87220 */ /* 0x000fc80000410000 */
[----:B------:R-:W-:Y:S02]  /*108c0*/  @P0 FADD.FTZ R168, R149, R168 ;  /* 0x000000a895a80221 */ /* 0x000fe40000010000 */
.L_x_15789:
[----:B------:R-:W-:Y:S05]  /*108d0*/  BSYNC B0 ;  /* 0x0000000000007941 */ /* 0x000fea0003800000 */
.L_x_15787:
[----:B------:R-:W-:Y:S01]  /*108e0*/  IMAD.WIDE.U32 R170, R172, R184, c[0x0][0x188] ;  /* 0x00006200acaa7625 */ /* 0x000fe200078e00b8 */
[----:B------:R-:W-:Y:S01]  /*108f0*/  F2FP.BF16.PACK_AB R151, R168, R167 ;  /* 0x000000a7a897723e */ /* 0x000fe200000010ff */
[----:B------:R-:W-:Y:S01]  /*10900*/  BSSY B0, `(.L_x_15797) ;  /* 0x000001a000007945 */ /* 0x000fe20003800000 */
[----:B------:R-:W-:Y:S02]  /*10910*/  F2FP.BF16.PACK_AB R150, R166, R165 ;  /* 0x000000a5a696723e */ /* 0x000fe400000010ff */
[----:B------:R-:W-:Y:S02]  /*10920*/  F2FP.BF16.PACK_AB R149, R164, R163 ;  /* 0x000000a3a495723e */ /* 0x000fe400000010ff */
[----:B------:R-:W-:-:S05]  /*10930*/  F2FP.BF16.PACK_AB R148, R162, R161 ;  /* 0x000000a1a294723e */ /* 0x000fca00000010ff */
        /* <DEDUP_REMOVED lines=22> */
.L_x_15798:
[----:B------:R-:W-:Y:S05]  /*10aa0*/  BSYNC B0 ;  /* 0x0000000000007941 */ /* 0x000fea0003800000 */
.L_x_15797:
[----:B------:R-:W-:Y:S02]  /*10ab0*/  IADD3 R181, R180, 0x280, RZ ;  /* 0x00000280b4b57810 */ /* 0x000fe40007ffe0ff */
[----:B------:R-:W-:-:S03]  /*10ac0*/  IADD3 R182, R177, 0x280, RZ ;  /* 0x00000280b1b67810 */ /* 0x000fc60007ffe0ff */
[----:B0-----:R-:W-:-:S05]  /*10ad0*/  @P1 IMAD.WIDE.U32 R148, R181, R184, c[0x0][0x170] ;  /* 0x00005c00b5941625 */ /* 0x001fca00078e00b8 */
        /* <DEDUP_REMOVED lines=11> */
.L_x_15800:
        /* <DEDUP_REMOVED lines=12> */
.L_x_15803:
[----:B------:R-:W-:Y:S02]  /*10c50*/  IMAD.MOV.U32 R6, RZ, RZ, R190 ;  /* 0x000000ffff067224 */ /* 0x000fe400078e00be */
.L_x_15804:
[----:B------:R-:W-:Y:S05]  /*10c60*/  BSYNC B1 ;  /* 0x0000000000017941 */ /* 0x000fea0003800000 */
.L_x_15802:
        /* <DEDUP_REMOVED lines=16> */
.L_x_15808:
[----:B------:R-:W-:Y:S05]  /*10d70*/  BSYNC B2 ;  /* 0x0000000000027941 */ /* 0x000fea0003800000 */
.L_x_15807:
        /* <DEDUP_REMOVED lines=44> */
.L_x_15806:
[----:B------:R-:W-:Y:S05]  /*11040*/  BSYNC B1 ;  /* 0x0000000000017941 */ /* 0x000fea0003800000 */
.L_x_15805:
        /* <DEDUP_REMOVED lines=12> */
.L_x_15801:
[----:B------:R-:W-:Y:S05]  /*11110*/  BSYNC B0 ;  /* 0x0000000000007941 */ /* 0x000fea0003800000 */
.L_x_15799:
        /* <DEDUP_REMOVED lines=8> */
.L_x_15810:
        /* <DEDUP_REMOVED lines=12> */
.L_x_15813:
[----:B------:R-:W-:Y:S02]  /*11260*/  MOV R7, R190 ;  /* 0x000000be00077202 */ /* 0x000fe40000000f00 */
.L_x_15814:
[----:B------:R-:W-:Y:S05]  /*11270*/  BSYNC B1 ;  /* 0x0000000000017941 */ /* 0x000fea0003800000 */
.L_x_15812:
        /* <DEDUP_REMOVED lines=16> */
.L_x_15818:
[----:B------:R-:W-:Y:S05]  /*11380*/  BSYNC B2 ;  /* 0x0000000000027941 */ /* 0x000fea0003800000 */
.L_x_15817:
        /* <DEDUP_REMOVED lines=44> */
.L_x_15816:
[----:B------:R-:W-:Y:S05]  /*11650*/  BSYNC B1 ;  /* 0x0000000000017941 */ /* 0x000fea0003800000 */
.L_x_15815:
        /* <DEDUP_REMOVED lines=12> */
.L_x_15811:
[----:B------:R-:W-:Y:S05]  /*11720*/  BSYNC B0 ;  /* 0x0000000000007941 */ /* 0x000fea0003800000 */
.L_x_15809:
        /* <DEDUP_REMOVED lines=8> */
.L_x_15820:
        /* <DEDUP_REMOVED lines=12> */
.L_x_15823:
[----:B------:R-:W-:Y:S02]  /*11870*/  IMAD.MOV.U32 R8, RZ, RZ, R190 ;  /* 0x000000ffff087224 */ /* 0x000fe400078e00be */
.L_x_15824:
[----:B------:R-:W-:Y:S05]  /*11880*/  BSYNC B1 ;  /* 0x0000000000017941 */ /* 0x000fea0003800000 */
.L_x_15822:
        /* <DEDUP_REMOVED lines=16> */
.L_x_15828:
[----:B------:R-:W-:Y:S05]  /*11990*/  BSYNC B2 ;  /* 0x0000000000027941 */ /* 0x000fea0003800000 */
.L_x_15827:
        /* <DEDUP_REMOVED lines=44> */
.L_x_15826:
[----:B------:R-:W-:Y:S05]  /*11c60*/  BSYNC B1 ;  /* 0x0000000000017941 */ /* 0x000fea0003800000 */
.L_x_15825:
        /* <DEDUP_REMOVED lines=12> */
.L_x_15821:
[----:B------:R-:W-:Y:S05]  /*11d30*/  BSYNC B0 ;  /* 0x0000000000007941 */ /* 0x000fea0003800000 */
.L_x_15819:
        /* <DEDUP_REMOVED lines=8> */
.L_x_15830:
        /* <DEDUP_REMOVED lines=12> */
.L_x_15833:
[----:B------:R-:W-:Y:S02]  /*11e80*/  IMAD.MOV.U32 R9, RZ, RZ, R190 ;  /* 0x000000ffff097224 */ /* 0x000fe400078e00be */
.L_x_15834:
[----:B------:R-:W-:Y:S05]  /*11e90*/  BSYNC B1 ;  /* 0x0000000000017941 */ /* 0x000fea0003800000 */
.L_x_15832:
        /* <DEDUP_REMOVED lines=16> */
.L_x_15838:
[----:B------:R-:W-:Y:S05]  /*11fa0*/  BSYNC B2 ;  /* 0x0000000000027941 */ /* 0x000fea0003800000 */
.L_x_15837:
        /* <DEDUP_REMOVED lines=44> */
.L_x_15836:
[----:B------:R-:W-:Y:S05]  /*12270*/  BSYNC B1 ;  /* 0x0000000000017941 */ /* 0x000fea0003800000 */
.L_x_15835:
        /* <DEDUP_REMOVED lines=12> */
.L_x_15831:
[----:B------:R-:W-:Y:S05]  /*12340*/  BSYNC B0 ;  /* 0x0000000000007941 */ /* 0x000fea0003800000 */
.L_x_15829:
        /* <DEDUP_REMOVED lines=8> */
.L_x_15840:
        /* <DEDUP_REMOVED lines=12> */
.L_x_15843:
[----:B------:R-:W-:Y:S02]  /*12490*/  MOV R10, R190 ;  /* 0x000000be000a7202 */ /* 0x000fe40000000f00 */
.L_x_15844:
[----:B------:R-:W-:Y:S05]  /*124a0*/  BSYNC B1 ;  /* 0x0000000000017941 */ /* 0x000fea0003800000 */
.L_x_15842:
        /* <DEDUP_REMOVED lines=16> */
.L_x_15848:
[----:B------:R-:W-:Y:S05]  /*125b0*/  BSYNC B2 ;  /* 0x0000000000027941 */ /* 0x000fea0003800000 */
.L_x_15847:
        /* <DEDUP_REMOVED lines=44> */
.L_x_15846:
[----:B------:R-:W-:Y:S05]  /*12880*/  BSYNC B1 ;  /* 0x0000000000017941 */ /* 0x000fea0003800000 */
.L_x_15845:
        /* <DEDUP_REMOVED lines=12> */
.L_x_15841:
[----:B------:R-:W-:Y:S05]  /*12950*/  BSYNC B0 ;  /* 0x0000000000007941 */ /* 0x000fea0003800000 */
.L_x_15839:
        /* <DEDUP_REMOVED lines=8> */
.L_x_15850:
        /* <DEDUP_REMOVED lines=12> */
.L_x_15853:
[----:B------:R-:W-:Y:S02]  /*12aa0*/  IMAD.MOV.U32 R11, RZ, RZ, R190 ;  /* 0x000000ffff0b7224 */ /* 0x000fe400078e00be */
.L_x_15854:
[----:B------:R-:W-:Y:S05]  /*12ab0*/  BSYNC B1 ;  /* 0x0000000000017941 */ /* 0x000fea0003800000 */
.L_x_15852:
        /* <DEDUP_REMOVED lines=16> */
.L_x_15858:
[----:B------:R-:W-:Y:S05]  /*12bc0*/  BSYNC B2 ;  /* 0x0000000000027941 */ /* 0x000fea0003800000 */
.L_x_15857:
        /* <DEDUP_REMOVED lines=44> */
.L_x_15856:
[----:B------:R-:W-:Y:S05]  /*12e90*/  BSYNC B1 ;  /* 0x0000000000017941 */ /* 0x000fea0003800000 */
.L_x_15855:
        /* <DEDUP_REMOVED lines=12> */
.L_x_15851:
[----:B------:R-:W-:Y:S05]  /*12f60*/  BSYNC B0 ;  /* 0x0000000000007941 */ /* 0x000fea0003800000 */
.L_x_15849:
        /* <DEDUP_REMOVED lines=8> */
.L_x_15860:
        /* <DEDUP_REMOVED lines=12> */
.L_x_15863:
[----:B------:R-:W-:Y:S02]  /*130b0*/  IMAD.MOV.U32 R12, RZ, RZ, R190 ;  /* 0x000000ffff0c7224 */ /* 0x000fe400078e00be */
.L_x_15864:
[----:B------:R-:W-:Y:S05]  /*130c0*/  BSYNC B1 ;  /* 0x0000000000017941 */ /* 0x000fea0003800000 */
.L_x_15862:
        /* <DEDUP_REMOVED lines=16> */
.L_x_15868:
[----:B------:R-:W-:Y:S05]  /*131d0*/  BSYNC B2 ;  /* 0x0000000000027941 */ /* 0x000fea0003800000 */
.L_x_15867:
        /* <DEDUP_REMOVED lines=44> */
.L_x_15866:
[----:B------:R-:W-:Y:S05]  /*134a0*/  BSYNC B1 ;  /* 0x0000000000017941 */ /* 0x000fea0003800000 */
.L_x_15865:
        /* <DEDUP_REMOVED lines=12> */
.L_x_15861:
[----:B------:R-:W-:Y:S05]  /*13570*/  BSYNC B0 ;  /* 0x0000000000007941 */ /* 0x000fea0003800000 */
.L_x_15859:
        /* <DEDUP_REMOVED lines=8> */
.L_x_15870:
        /* <DEDUP_REMOVED lines=12> */
.L_x_15873:
[----:B------:R-:W-:Y:S02]  /*136c0*/  MOV R176, R190 ;  /* 0x000000be00b07202 */ /* 0x000fe40000000f00 */
.L_x_15874:
[----:B------:R-:W-:Y:S05]  /*136d0*/  BSYNC B1 ;  /* 0x0000000000017941 */ /* 0x000fea0003800000 */
.L_x_15872:
        /* <DEDUP_REMOVED lines=16> */
.L_x_15878:
[----:B------:R-:W-:Y:S05]  /*137e0*/  BSYNC B2 ;  /* 0x0000000000027941 */ /* 0x000fea0003800000 */
.L_x_15877:
        /* <DEDUP_REMOVED lines=44> */
.L_x_15876:
[----:B------:R-:W-:Y:S05]  /*13ab0*/  BSYNC B1 ;  /* 0x0000000000017941 */ /* 0x000fea0003800000 */
.L_x_15875:
[----:B------:R-:W0:Y:S01]  /*13ac0*/  I2F.U32 R148, R176 ;  /* 0x000000b000947306 */ /* 0x000e220000201000 */
[----:B------:R-:W-:-:S04]  /*13ad0*/  IMAD.MOV.U32 R149, RZ, RZ, 0x2f800000 ;  /* 0x2f800000ff957424 */ /* 0x000fc800078e00ff */
[----:B0-----:R-:W-:Y:S01]  /*13ae0*/  FFMA.FTZ R148, R148, R149, 1.1641532182693481445e-10 ;  /* 0x2f00000094947423 */ /* 0x001fe20000010095 */
[----:B-----5:R-:W-:-:S04]  /*13af0*/  @P0 PRMT R149, RZ, 0x7610, R143 ;  /* 0x00007610ff950816 */ /* 0x020fc8000000008f */
[----:B------:R-:W-:Y:S02]  /*13b00*/  FSETP.GTU.FTZ.AND P3, PT, R148, c[0x0][0x1e4], PT ;  /* 0x0000790094007a0b */ /* 0x000fe40003f7c000 */
[----:B------:R-:W-:Y:S02]  /*13b10*/  PRMT R148, RZ, 0x7610, R147 ;  /* 0x00007610ff947816 */ /* 0x000fe40000000093 */
[----:B------:R-:W-:-:S03]  /*13b20*/  SEL R187, RZ, 0x1, P3 ;  /* 0x00000001ffbb7807 */ /* 0x000fc60001800000 */
[----:B------:R-:W-:-:S04]  /*13b30*/  FMUL.FTZ R148, R148, c[0x0][0x1ec] ;  /* 0x00007b0094947a20 */ /* 0x000fc80000410000 */
[----:B------:R-:W-:-:S05]  /*13b40*/  FMUL.FTZ R148, R148, c[0x0][0x1e8] ;  /* 0x00007a0094947a20 */ /* 0x000fca0000410000 */
[----:B------:R-:W-:-:S05]  /*13b50*/  FSEL R148, R148, RZ, !P3 ;  /* 0x000000ff94947208 */ /* 0x000fca0005800000 */
[----:B------:R-:W-:-:S04]  /*13b60*/  FMUL.FTZ R176, R131, R148 ;  /* 0x0000009483b07220 */ /* 0x000fc80000410000 */
[----:B------:R-:W-:Y:S02]  /*13b70*/  @P0 FADD.FTZ R176, R149, R176 ;  /* 0x000000b095b00221 */ /* 0x000fe40000010000 */
.L_x_15871:
[----:B------:R-:W-:Y:S05]  /*13b80*/  BSYNC B0 ;  /* 0x0000000000007941 */ /* 0x000fea0003800000 */
.L_x_15869:
        /* <DEDUP_REMOVED lines=29> */
.L_x_15880:
[----:B------:R-:W-:Y:S05]  /*13d60*/  BSYNC B0 ;  /* 0x0000000000007941 */ /* 0x000fea0003800000 */
.L_x_15879:
        /* <DEDUP_REMOVED lines=13> */
.L_x_15882:
        /* <DEDUP_REMOVED lines=12> */
.L_x_15885:
[----:B------:R-:W-:Y:S02]  /*13f00*/  IMAD.MOV.U32 R6, RZ, RZ, R190 ;  /* 0x000000ffff067224 */ /* 0x000fe400078e00be */
.L_x_15886:
[----:B------:R-:W-:Y:S05]  /*13f10*/  BSYNC B1 ;  /* 0x0000000000017941 */ /* 0x000fea0003800000 */
.L_x_15884:
        /* <DEDUP_REMOVED lines=16> */
.L_x_15890:
[----:B------:R-:W-:Y:S05]  /*14020*/  BSYNC B2 ;  /* 0x0000000000027941 */ /* 0x000fea0003800000 */
.L_x_15889:
        /* <DEDUP_REMOVED lines=44> */
.L_x_15888:
[----:B------:R-:W-:Y:S05]  /*142f0*/  BSYNC B1 ;  /* 0x0000000000017941 */ /* 0x000fea0003800000 */
.L_x_15887:
        /* <DEDUP_REMOVED lines=12> */
.L_x_15883:
[----:B------:R-:W-:Y:S05]  /*143c0*/  BSYNC B0 ;  /* 0x0000000000007941 */ /* 0x000fea0003800000 */
.L_x_15881:
        /* <DEDUP_REMOVED lines=8> */
.L_x_15892:
        /* <DEDUP_REMOVED lines=12> */
.L_x_15895:
[----:B------:R-:W-:Y:S02]  /*14510*/  MOV R7, R190 ;  /* 0x000000be00077202 */ /* 0x000fe40000000f00 */
.L_x_15896:
[----:B------:R-:W-:Y:S05]  /*14520*/  BSYNC B1 ;  /* 0x0000000000017941 */ /* 0x000fea0003800000 */
.L_x_15894:
        /* <DEDUP_REMOVED lines=16> */
.L_x_15900:
[----:B------:R-:W-:Y:S05]  /*14630*/  BSYNC B2 ;  /* 0x0000000000027941 */ /* 0x000fea0003800000 */
.L_x_15899:
        /* <DEDUP_REMOVED lines=44> */
.L_x_15898:
[----:B------:R-:W-:Y:S05]  /*14900*/  BSYNC B1 ;  /* 0x0000000000017941 */ /* 0x000fea0003800000 */
.L_x_15897:
        /* <DEDUP_REMOVED lines=12> */
.L_x_15893:
[----:B------:R-:W-:Y:S05]  /*149d0*/  BSYNC B0 ;  /* 0x0000000000007941 */ /* 0x000fea0003800000 */
.L_x_15891:
        /* <DEDUP_REMOVED lines=8> */
.L_x_15902:
        /* <DEDUP_REMOVED lines=12> */
.L_x_15905:
[----:B------:R-:W-:Y:S02]  /*14b20*/  IMAD.MOV.U32 R8, RZ, RZ, R190 ;  /* 0x000000ffff087224 */ /* 0x000fe400078e00be */
.L_x_15906:
[----:B------:R-:W-:Y:S05]  /*14b30*/  BSYNC B1 ;  /* 0x0000000000017941 */ /* 0x000fea0003800000 */
.L_x_15904:
        /* <DEDUP_REMOVED lines=16> */
.L_x_15910:
[----:B------:R-:W-:Y:S05]  /*14c40*/  BSYNC B2 ;  /* 0x0000000000027941 */ /* 0x000fea0003800000 */
.L_x_15909:
        /* <DEDUP_REMOVED lines=44> */
.L_x_15908:
[----:B------:R-:W-:Y:S05]  /*14f10*/  BSYNC B1 ;  /* 0x0000000000017941 */ /* 0x000fea0003800000 */
.L_x_15907:
        /* <DEDUP_REMOVED lines=12> */
.L_x_15903:
[----:B------:R-:W-:Y:S05]  /*14fe0*/  BSYNC B0 ;  /* 0x0000000000007941 */ /* 0x000fea0003800000 */
.L_x_15901:
        /* <DEDUP_REMOVED lines=8> */
.L_x_15912:
        /* <DEDUP_REMOVED lines=12> */
.L_x_15915:
[----:B------:R-:W-:Y:S02]  /*15130*/  IMAD.MOV.U32 R9, RZ, RZ, R190 ;  /* 0x000000ffff097224 */ /* 0x000fe400078e00be */
.L_x_15916:
[----:B------:R-:W-:Y:S05]  /*15140*/  BSYNC B1 ;  /* 0x0000000000017941 */ /* 0x000fea0003800000 */
.L_x_15914:
        /* <DEDUP_REMOVED lines=16> */
.L_x_15920:
[----:B------:R-:W-:Y:S05]  /*15250*/  BSYNC B2 ;  /* 0x0000000000027941 */ /* 0x000fea0003800000 */
.L_x_15919:
        /* <DEDUP_REMOVED lines=44> */
.L_x_15918:
[----:B------:R-:W-:Y:S05]  /*15520*/  BSYNC B1 ;  /* 0x0000000000017941 */ /* 0x000fea0003800000 */
.L_x_15917:
        /* <DEDUP_REMOVED lines=12> */
.L_x_15913:
[----:B------:R-:W-:Y:S05]  /*155f0*/  BSYNC B0 ;  /* 0x0000000000007941 */ /* 0x000fea0003800000 */
.L_x_15911:
        /* <DEDUP_REMOVED lines=8> */
.L_x_15922:
        /* <DEDUP_REMOVED lines=12> */
.L_x_15925:
[----:B------:R-:W-:Y:S02]  /*15740*/  MOV R10, R190 ;  /* 0x000000be000a7202 */ /* 0x000fe40000000f00 */
.L_x_15926:
[----:B------:R-:W-:Y:S05]  /*15750*/  BSYNC B1 ;  /* 0x0000000000017941 */ /* 0x000fea0003800000 */
.L_x_15924:
        /* <DEDUP_REMOVED lines=16> */
.L_x_15930:
[----:B------:R-:W-:Y:S05]  /*15860*/  BSYNC B2 ;  /* 0x0000000000027941 */ /* 0x000fea0003800000 */
.L_x_15929:
[----:B------:R-:W-:Y:S01]  /*15870*/  LOP3.LUT R148, R148, UR5, R5, 0x96, !PT ;  /* 0x0000000594947c12 */ /* 0x000fe2000f8e9605 */
[----:B------:R-:W-:-:S04]  /*15880*/  IMAD.HI.U32 R181, R2, -0x326172a9, RZ ;  /* 0xcd9e8d5702b57827 */ /* 0x000fc800078e00ff */
[----:B------:R-:W-:Y:S02]  /*15890*/  IMAD R149, R2, -0x326172a9, RZ ;  /* 0xcd9e8d5702957824 */ /* 0x000fe400078e02ff */
[----:B------:R-:W-:Y:S01]  /*158a0*/  IMAD.WIDE.U32 R150, R148, -0x326172a9, RZ ;  /* 0xcd9e8d5794967825 */ /* 0x000fe200078e00ff */
[----:B------:R-:W-:-:S04]  /*158b0*/  LOP3.LUT R148, R181, UR4, R4, 0x96, !PT ;  /* 0x00000004b5947c12 */ /* 0x000fc8000f8e9604 */
        /* <DEDUP_REMOVED lines=39> */
.L_x_15928:
[----:B------:R-:W-:Y:S05]  /*15b30*/  BSYNC B1 ;  /* 0x0000000000017941 */ /* 0x000fea0003800000 */
.L_x_15927:
        /* <DEDUP_REMOVED lines=12> */
.L_x_15923:
[----:B------:R-:W-:Y:S05]  /*15c00*/  BSYNC B0 ;  /* 0x0000000000007941 */ /* 0x000fea0003800000 */
.L_x_15921:
        /* <DEDUP_REMOVED lines=8> */
.L_x_15932:
        /* <DEDUP_REMOVED lines=12> */
.L_x_15935:
[----:B------:R-:W-:Y:S02]  /*15d50*/  IMAD.MOV.U32 R11, RZ, RZ, R190 ;  /* 0x000000ffff0b7224 */ /* 0x000fe400078e00be */
.L_x_15936:
[----:B------:R-:W-:Y:S05]  /*15d60*/  BSYNC B1 ;  /* 0x0000000000017941 */ /* 0x000fea0003800000 */
.L_x_15934:
        /* <DEDUP_REMOVED lines=16> */
.L_x_15940:
[----:B------:R-:W-:Y:S05]  /*15e70*/  BSYNC B2 ;  /* 0x0000000000027941 */ /* 0x000fea0003800000 */
.L_x_15939:
        /* <DEDUP_REMOVED lines=44> */
.L_x_15938:
[----:B------:R-:W-:Y:S05]  /*16140*/  BSYNC B1 ;  /* 0x0000000000017941 */ /* 0x000fea0003800000 */
.L_x_15937:
        /* <DEDUP_REMOVED lines=12> */
.L_x_15933:
[----:B------:R-:W-:Y:S05]  /*16210*/  BSYNC B0 ;  /* 0x0000000000007941 */ /* 0x000fea0003800000 */
.L_x_15931:
        /* <DEDUP_REMOVED lines=8> */
.L_x_15942:
        /* <DEDUP_REMOVED lines=12> */
.L_x_15945:
[----:B------:R-:W-:Y:S02]  /*16360*/  IMAD.MOV.U32 R12, RZ, RZ, R190 ;  /* 0x000000ffff0c7224 */ /* 0x000fe400078e00be */
.L_x_15946:
[----:B------:R-:W-:Y:S05]  /*16370*/  BSYNC B1 ;  /* 0x0000000000017941 */ /* 0x000fea0003800000 */
.L_x_15944:
        /* <DEDUP_REMOVED lines=16> */
.L_x_15950:
[----:B------:R-:W-:Y:S05]  /*16480*/  BSYNC B2 ;  /* 0x0000000000027941 */ /* 0x000fea0003800000 */
.L_x_15949:
        /* <DEDUP_REMOVED lines=44> */
.L_x_15948:
[----:B------:R-:W-:Y:S05]  /*16750*/  BSYNC B1 ;  /* 0x0000000000017941 */ /* 0x000fea0003800000 */
.L_x_15947:
        /* <DEDUP_REMOVED lines=12> */
.L_x_15943:
[----:B------:R-:W-:Y:S05]  /*16820*/  BSYNC B0 ;  /* 0x0000000000007941 */ /* 0x000fea0003800000 */
.L_x_15941:
        /* <DEDUP_REMOVED lines=8> */
.L_x_15952:
        /* <DEDUP_REMOVED lines=12> */
.L_x_15955:
[----:B------:R-:W-:Y:S02]  /*16970*/  MOV R206, R190 ;  /* 0x000000be00ce7202 */ /* 0x000fe40000000f00 */
.L_x_15956:
[----:B------:R-:W-:Y:S05]  /*16980*/  BSYNC B1 ;  /* 0x0000000000017941 */ /* 0x000fea0003800000 */
.L_x_15954:
        /* <DEDUP_REMOVED lines=16> */
.L_x_15960:
[----:B------:R-:W-:Y:S05]  /*16a90*/  BSYNC B2 ;  /* 0x0000000000027941 */ /* 0x000fea0003800000 */
.L_x_15959:
        /* <DEDUP_REMOVED lines=44> */
.L_x_15958:
[----:B------:R-:W-:Y:S05]  /*16d60*/  BSYNC B1 ;  /* 0x0000000000017941 */ /* 0x000fea0003800000 */
.L_x_15957:
        /* <DEDUP_REMOVED lines=12> */
.L_x_15953:
[----:B------:R-:W-:Y:S05]  /*16e30*/  BSYNC B0 ;  /* 0x0000000000007941 */ /* 0x000fea0003800000 */
.L_x_15951:
        /* <DEDUP_REMOVED lines=29> */
.L_x_15962:
[----:B------:R-:W-:Y:S05]  /*17010*/  BSYNC B0 ;  /* 0x0000000000007941 */ /* 0x000fea0003800000 */
.L_x_15961:
[----:B0-----:R-:W-:Y:S01]  /*17020*/  FADD.FTZ R148, RZ, R153 ;  /* 0x00000099ff947221 */ /* 0x001fe20000010000 */
[----:B------:R-:W0:Y:S01]  /*17030*/  S2R R191, SR_TID.X ;  /* 0x0000000000bf7919 */ /* 0x000e220000002100 */
[----:B------:R-:W-:Y:S02]  /*17040*/  LOP3.LUT P1, RZ, R207, 0xff, RZ, 0xc0, !PT ;  /* 0x000000ffcfff7812 */ /* 0x000fe4000782c0ff */
[----:B------:R-:W-:-:S04]  /*17050*/  FADD.FTZ R148, R148, R154 ;  /* 0x0000009a94947221 */ /* 0x000fc80000010000 */
[----:B------:R-:W-:-:S04]  /*17060*/  FADD.FTZ R148, R148, R155 ;  /* 0x0000009b94947221 */ /* 0x000fc80000010000 */
[----:B------:R-:W-:-:S04]  /*17070*/  FADD.FTZ R148, R148, R156 ;  /* 0x0000009c94947221 */ /* 0x000fc80000010000 */
[----:B------:R-:W-:-:S04]  /*17080*/  FADD.FTZ R148, R148, R157 ;  /* 0x0000009d94947221 */ /* 0x000fc80000010000 */
[----:B------:R-:W-:-:S04]  /*17090*/  FADD.FTZ R148, R148, R158 ;  /* 0x0000009e94947221 */ /* 0x000fc80000010000 */
[----:B------:R-:W-:Y:S01]  /*170a0*/  FADD.FTZ R148, R148, R159 ;  /* 0x0000009f94947221 */ /* 0x000fe20000010000 */
[----:B0-----:R-:W-:Y:S02]  /*170b0*/  SHF.R.U32.HI R184, RZ, 0x5, R191 ;  /* 0x00000005ffb87819 */ /* 0x001fe400000116bf */
[----:B------:R-:W-:Y:S01]  /*170c0*/  LOP3.LUT P0, RZ, R191, 0x1f, RZ, 0xc0, !PT ;  /* 0x0000001fbfff7812 */ /* 0x000fe2000780c0ff */
[----:B------:R-:W-:Y:S01]  /*170d0*/  FADD.FTZ R148, R148, R160 ;  /* 0x000000a094947221 */ /* 0x000fe20000010000 */
[----:B------:R-:W-:-:S03]  /*170e0*/  LOP3.LUT R184, R184, 0x7fffffc, RZ, 0xc0, !PT ;  /* 0x07fffffcb8b87812 */ /* 0x000fc600078ec0ff */
[----:B------:R-:W-:Y:S01]  /*170f0*/  FADD.FTZ R148, R148, R21 ;  /* 0x0000001594947221 */ /* 0x000fe20000010000 */
[----:B------:R-:W-:-:S03]  /*17100*/  @!P1 IADD3 R184, R184, 0x4, RZ ;  /* 0x00000004b8b89810 */ /* 0x000fc60007ffe0ff */
        /* <DEDUP_REMOVED lines=49> */
.L_x_15969:
        /* <DEDUP_REMOVED lines=132> */
.L_x_15970:
[----:B------:R-:W-:Y:S01]  /*17c60*/  @!P0 SHF.R.U32.HI R150, RZ, 0x5, R191 ;  /* 0x00000005ff968819 */ /* 0x000fe200000116bf */
[----:B-1----:R-:W-:Y:S01]  /*17c70*/  FADD.FTZ R149, R149, R185 ;  /* 0x000000b995957221 */ /* 0x002fe20000010000 */
[----:B------:R-:W-:Y:S02]  /*17c80*/  WARPSYNC 0xffffffff ;  /* 0xffffffff00007948 */ /* 0x000fe40003800000 */
[----:B------:R-:W-:-:S05]  /*17c90*/  @!P0 LOP3.LUT R150, R150, 0x3, RZ, 0xc0, !PT ;  /* 0x0000000396968812 */ /* 0x000fca00078ec0ff */
[----:B------:R-:W-:-:S05]  /*17ca0*/  @!P0 IMAD.IADD R150, R184, 0x1, R150 ;  /* 0x00000001b8968824 */ /* 0x000fca00078e0296 */
[----:B------:R1:W-:Y:S04]  /*17cb0*/  @!P0 STS.64 [R150.X8], R148 ;  /* 0x0000009496008388 */ /* 0x0003e80000008a00 */
[----:B-1----:R-:W1:Y:S02]  /*17cc0*/  S2R R149, SR_TID.X ;  /* 0x0000000000957919 */ /* 0x002e640000002100 */
[----:B-1----:R-:W-:-:S04]  /*17cd0*/  LOP3.LUT R150, R149, 0x1f, RZ, 0xc0, !PT ;  /* 0x0000001f95967812 */ /* 0x002fc800078ec0ff */
[----:B------:R-:W-:-:S10]  /*17ce0*/  ISETP.GT.U32.AND P1, PT, R150, 0x3, PT ;  /* 0x000000039600780c */ /* 0x000fd40003f24070 */
[----:B------:R-:W2:Y:S01]  /*17cf0*/  LDL.LU R204, [R1+0x20] ;  /* 0x0000200001cc7983 */ /* 0x000ea20000300800 */
[--C-:B------:R-:W-:Y:S01]  /*17d00*/  SHF.R.U32.HI R148, RZ, 0x5, R149.reuse ;  /* 0x00000005ff947819 */ /* 0x100fe20000011695 */
[----:B------:R-:W-:Y:S01]  /*17d10*/  BSSY B0, `(.L_x_15965) ;  /* 0x0000128000007945 */ /* 0x000fe20003800000 */
[----:B------:R-:W-:Y:S02]  /*17d20*/  @!P1 IADD3 R150, R184, R150, RZ ;  /* 0x00000096b8969210 */ /* 0x000fe40007ffe0ff */
[----:B------:R-:W-:Y:S01]  /*17d30*/  LOP3.LUT R148, R148, 0x3, RZ, 0xc0, !PT ;  /* 0x0000000394947812 */ /* 0x000fe200078ec0ff */
[----:B------:R-:W-:Y:S03]  /*17d40*/  BAR.SYNC.DEFER_BLOCKING 0x0 ;  /* 0x0000000000007b1d */ /* 0x000fe60000010000 */
[----:B------:R-:W-:Y:S02]  /*17d50*/  LOP3.LUT P0, RZ, R148, 0x1f, R149, 0xf8, !PT ;  /* 0x0000001f94ff7812 */ /* 0x000fe4000780f895 */
[----:B------:R-:W-:-:S06]  /*17d60*/  CS2R R148, SRZ ;  /* 0x0000000000947805 */ /* 0x000fcc000001ff00 */
[----:B------:R1:W-:Y:S02]  /*17d70*/  @!P1 LDS.64 R148, [R150.X8] ;  /* 0x0000000096949984 */ /* 0x0003e40000008a00 */
[----:B-1----:R-:W-:Y:S02]  /*17d80*/  IMAD.MOV.U32 R150, RZ, RZ, RZ ;  /* 0x000000ffff967224 */ /* 0x002fe400078e00ff */
[----:B------:R-:W-:Y:S01]  /*17d90*/  @!P1 IMAD.MOV.U32 R150, RZ, RZ, 0x700 ;  /* 0x00000700ff969424 */ /* 0x000fe200078e00ff */
[----:B------:R-:W-:-:S03]  /*17da0*/  ISETP.NE.AND P1, PT, RZ, UR8, PT ;  /* 0x00000008ff007c0c */ /* 0x000fc6000bf25270 */
[----:B------:R1:W-:Y:S01]  /*17db0*/  I2F R184, R150 ;  /* 0x0000009600b87306 */ /* 0x0003e20000201400 */
[----:B0-----:R-:W1:Y:S02]  /*17dc0*/  SHFL.DOWN PT, R185, R150, 0x2, 0x1f ;  /* 0x08401f0096b97f89 */ /* 0x001e6400000e0000 */
[----:B-1----:R-:W-:Y:S02]  /*17dd0*/  IADD3 R150, R185, R150, RZ ;  /* 0x00000096b9967210 */ /* 0x002fe40007ffe0ff */
[----:B------:R-:W0:Y:S03]  /*17de0*/  SHFL.DOWN PT, R151, R148, 0x2, 0x1f ;  /* 0x08401f0094977f89 */ /* 0x000e2600000e0000 */
[----:B------:R-:W1:Y:S01]  /*17df0*/  I2F R185, R185 ;  /* 0x000000b900b97306 */ /* 0x000e620000201400 */
[C---:B0-----:R-:W-:Y:S02]  /*17e00*/  FADD.FTZ R191, -R151.reuse, R148 ;  /* 0x0000009497bf7221 */ /* 0x041fe40000010100 */
[----:B-1----:R-:W-:-:S02]  /*17e10*/  FMUL.FTZ R151, R151, R185 ;  /* 0x000000b997977220 */ /* 0x002fc40000410000 */
[----:B------:R-:W-:Y:S02]  /*17e20*/  FMUL.FTZ R191, R191, R191 ;  /* 0x000000bfbfbf7220 */ /* 0x000fe40000410000 */
[----:B------:R-:W-:Y:S02]  /*17e30*/  FFMA.FTZ R151, R184, R148, R151 ;  /* 0x00000094b8977223 */ /* 0x000fe40000010097 */
[----:B------:R-:W0:Y:S01]  /*17e40*/  SHFL.DOWN PT, R148, R149, 0x2, 0x1f ;  /* 0x08401f0095947f89 */ /* 0x000e2200000e0000 */
[----:B------:R-:W-:-:S04]  /*17e50*/  FMUL.FTZ R191, R191, R184 ;  /* 0x000000b8bfbf7220 */ /* 0x000fc80000410000 */
[----:B------:R-:W-:Y:S02]  /*17e60*/  FMUL.FTZ R191, R191, R185 ;  /* 0x000000b9bfbf7220 */ /* 0x000fe40000410000 */
[----:B------:R-:W1:Y:S01]  /*17e70*/  SHFL.DOWN PT, R185, R150, 0x1, 0x1f ;  /* 0x08201f0096b97f89 */ /* 0x000e6200000e0000 */
[----:B0-----:R-:W-:Y:S02]  /*17e80*/  FADD.FTZ R149, R148, R149 ;  /* 0x0000009594957221 */ /* 0x001fe40000010000 */
[----:B------:R1:W0:Y:S02]  /*17e90*/  I2F R148, R150 ;  /* 0x0000009600947306 */ /* 0x0002240000201400 */
[----:B-1----:R-:W-:-:S06]  /*17ea0*/  IMAD.IADD R150, R150, 0x1, R185 ;  /* 0x0000000196967824 */ /* 0x002fcc00078e02b9 */
[----:B------:R-:W-:Y:S08]  /*17eb0*/  I2F R185, R185 ;  /* 0x000000b900b97306 */ /* 0x000ff00000201400 */
[----:B0-----:R-:W0:Y:S08]  /*17ec0*/  MUFU.RCP R184, R148 ;  /* 0x0000009400b87308 */ /* 0x001e300000001000 */
[----:B------:R-:W1:Y:S01]  /*17ed0*/  I2F R150, R150 ;  /* 0x0000009600967306 */ /* 0x000e620000201400 */
[----:B0-----:R-:W-:-:S02]  /*17ee0*/  FMUL.FTZ R151, R184, R151 ;  /* 0x00000097b8977220 */ /* 0x001fc40000410000 */
[----:B------:R-:W-:-:S03]  /*17ef0*/  FFMA.FTZ R149, R184, R191, R149 ;  /* 0x000000bfb8957223 */ /* 0x000fc60000010095 */
[----:B------:R-:W0:Y:S02]  /*17f00*/  SHFL.DOWN PT, R184, R151, 0x1, 0x1f ;  /* 0x08201f0097b87f89 */ /* 0x000e2400000e0000 */
[----:B-1----:R-:W1:Y:S01]  /*17f10*/  MUFU.RCP R150, R150 ;  /* 0x0000009600967308 */ /* 0x002e620000001000 */
[----:B0-----:R-:W-:Y:S02]  /*17f20*/  FADD.FTZ R191, R151, -R184 ;  /* 0x800000b897bf7221 */ /* 0x001fe40000010000 */
[----:B------:R-:W-:Y:S02]  /*17f30*/  FMUL.FTZ R184, R184, R185 ;  /* 0x000000b9b8b87220 */ /* 0x000fe40000410000 */
[----:B------:R-:W-:-:S04]  /*17f40*/  FMUL.FTZ R191, R191, R191 ;  /* 0x000000bfbfbf7220 */ /* 0x000fc80000410000 */
[C---:B------:R-:W-:Y:S02]  /*17f50*/  FMUL.FTZ R191, R148.reuse, R191 ;  /* 0x000000bf94bf7220 */ /* 0x040fe40000410000 */
[----:B------:R-:W-:Y:S02]  /*17f60*/  FFMA.FTZ R148, R148, R151, R184 ;  /* 0x0000009794947223 */ /* 0x000fe400000100b8 */
[----:B------:R-:W0:Y:S01]  /*17f70*/  SHFL.DOWN PT, R151, R149, 0x1, 0x1f ;  /* 0x08201f0095977f89 */ /* 0x000e2200000e0000 */
[----:B------:R-:W-:Y:S02]  /*17f80*/  FMUL.FTZ R191, R191, R185 ;  /* 0x000000b9bfbf7220 */ /* 0x000fe40000410000 */
[----:B-1----:R-:W-:Y:S02]  /*17f90*/  FMUL.FTZ R148, R150, R148 ;  /* 0x0000009496947220 */ /* 0x002fe40000410000 */
[----:B0-----:R-:W-:-:S04]  /*17fa0*/  FADD.FTZ R151, R149, R151 ;  /* 0x0000009795977221 */ /* 0x001fc80000010000 */
[----:B------:R-:W-:Y:S02]  /*17fb0*/  FFMA.FTZ R151, R150, R191, R151 ;  /* 0x000000bf96977223 */ /* 0x000fe40000010097 */
[----:B------:R-:W0:Y:S04]  /*17fc0*/  SHFL.IDX PT, R150, R148, RZ, 0x1f ;  /* 0x00001fff94967589 */ /* 0x000e2800000e0000 */
[----:B------:R1:W3:Y:S02]  /*17fd0*/  SHFL.IDX PT, R149, R151, RZ, 0x1f ;  /* 0x00001fff97957589 */ /* 0x0002e400000e0000 */
[----:B-1----:R-:W-:Y:S02]  /*17fe0*/  IMAD.MOV.U32 R151, RZ, RZ, c[0x0][0x1e0] ;  /* 0x00007800ff977624 */ /* 0x002fe400078e00ff */
[----:B0-----:R-:W-:-:S02]  /*17ff0*/  FMUL.FTZ R148, R150, R150 ;  /* 0x0000009696947220 */ /* 0x001fc40000410000 */
[----:B---3--:R-:W-:-:S03]  /*18000*/  FFMA.FTZ R149, R149, R151, c[0x0][0x228] ;  /* 0x00008a0095957623 */ /* 0x008fc60000010097 */
[----:B------:R-:W-:-:S05]  /*18010*/  FSEL R148, R148, RZ, P1 ;  /* 0x000000ff94947208 */ /* 0x000fca0000800000 */
[----:B------:R-:W-:-:S06]  /*18020*/  FADD.FTZ R148, R149, R148 ;  /* 0x0000009495947221 */ /* 0x000fcc0000010000 */
[----:B------:R-:W0:Y:S02]  /*18030*/  MUFU.RSQ R148, R148 ;  /* 0x0000009400947308 */ /* 0x000e240000001400 */
[----:B0-----:R0:W1:Y:S02]  /*18040*/  R2UR UR27, R148 ;  /* 0x00000000941b73c2 */ /* 0x00106400000e0000 */
[----:B0-----:R-:W-:-:S04]  /*18050*/  @!P0 LEA R148, P2, R0, c[0x0][0x1a0], 0x2 ;  /* 0x0000680000948a11 */ /* 0x001fc800078410ff */
[----:B--2---:R-:W-:-:S05]  /*18060*/  @!P0 LEA.HI.X R149, R0, c[0x0][0x1a4], R204, 0x2, P2 ;  /* 0x0000690000958a11 */ /* 0x004fca00010f14cc */
[----:B------:R0:W-:Y:S01]  /*18070*/  @!P0 STG.E [R148.64], R150 ;  /* 0x0000009694008986 */ /* 0x0001e2000c101906 */
[----:B-1----:R-:W-:Y:S02]  /*18080*/  MOV R151, UR27 ;  /* 0x0000001b00977c02 */ /* 0x002fe40008000f00 */
[----:B0-----:R-:W-:-:S04]  /*18090*/  @!P0 LEA R148, P2, R0, c[0x0][0x1a8], 0x2 ;  /* 0x00006a0000948a11 */ /* 0x001fc800078410ff */
[----:B------:R-:W-:-:S05]  /*180a0*/  @!P0 LEA.HI.X R149, R0, c[0x0][0x1ac], R204, 0x2, P2 ;  /* 0x00006b0000958a11 */ /* 0x000fca00010f14cc */
[----:B------:R0:W-:Y:S01]  /*180b0*/  @!P0 STG.E [R148.64], R151 ;  /* 0x0000009794008986 */ /* 0x0001e2000c101906 */
[----:B------:R-:W-:-:S13]  /*180c0*/  ISETP.GE.AND P0, PT, R252, 0x1, PT ;  /* 0x00000001fc00780c */ /* 0x000fda0003f06270 */
[----:B------:R-:W-:Y:S05]  /*180d0*/  @!P0 BRA `(.L_x_15966) ;  /* 0x00000eb000008947 */ /* 0x000fea0003800000 */
[----:B0-----:R0:W-:Y:S04]  /*180e0*/  STL [R1+0x24], R0 ;  /* 0x0000240001007387 */ /* 0x0011e80000100800 */
[----:B------:R-:W2:Y:S01]  /*180f0*/  LDL R185, [R1+0x10] ;  /* 0x0000100001b97983 */ /* 0x000ea20000100800 */
[----:B------:R-:W-:-:S03]  /*18100*/  FSEL R184, R150, RZ, !P1 ;  /* 0x000000ff96b87208 */ /* 0x000fc60004800000 */
[----:B------:R-:W3:Y:S04]  /*18110*/  LDL R204, [R1+0x1c] ;  /* 0x00001c0001cc7983 */ /* 0x000ee80000100800 */
[----:B0-----:R-:W4:Y:S01]  /*18120*/  LDL R0, [R1+0x18] ;  /* 0x0000180001007983 */ /* 0x001f220000100800 */
[C---:B------:R-:W-:Y:S02]  /*18130*/  FADD.FTZ R148, -R184.reuse, R155 ;  /* 0x0000009bb8947221 */ /* 0x040fe40000010100 */
[C---:B------:R-:W-:Y:S01]  /*18140*/  FADD.FTZ R151, -R184.reuse, R158 ;  /* 0x0000009eb8977221 */ /* 0x040fe20000010100 */
[----:B------:R-:W3:Y:S01]  /*18150*/  LDL R191, [R1+0x14] ;  /* 0x0000140001bf7983 */ /* 0x000ee20000100800 */
[----:B------:R-:W-:-:S03]  /*18160*/  FADD.FTZ R155, -R184, R159 ;  /* 0x0000009fb89b7221 */ /* 0x000fc60000010100 */
[----:B------:R-:W3:Y:S01]  /*18170*/  LDL R158, [R1+0xc] ;  /* 0x00000c00019e7983 */ /* 0x000ee20000100800 */
[----:B------:R-:W-:-:S03]  /*18180*/  FADD.FTZ R150, -R184, R157 ;  /* 0x0000009db8967221 */ /* 0x000fc60000010100 */
[----:B------:R-:W3:Y:S04]  /*18190*/  LDL R159, [R1+0x8] ;  /* 0x00000800019f7983 */ /* 0x000ee80000100800 */
[----:B------:R-:W3:Y:S01]  /*181a0*/  LDL R157, [R1+0x4] ;  /* 0x00000400019d7983 */ /* 0x000ee20000100800 */
[C---:B------:R-:W-:Y:S02]  /*181b0*/  FADD.FTZ R149, -R184.reuse, R156 ;  /* 0x0000009cb8957221 */ /* 0x040fe40000010100 */
[----:B------:R-:W-:Y:S02]  /*181c0*/  FADD.FTZ R156, -R184, R160 ;  /* 0x000000a0b89c7221 */ /* 0x000fe40000010100 */
[----:B------:R-:W3:Y:S01]  /*181d0*/  LDL R160, [R1] ;  /* 0x0000000001a07983 */ /* 0x000ee20000100800 */
[----:B------:R-:W-:-:S02]  /*181e0*/  FMUL.FTZ R148, R148, UR27 ;  /* 0x0000001b94947c20 */ /* 0x000fc40008410000 */
[----:B------:R-:W-:-:S04]  /*181f0*/  FADD.FTZ R153, -R184, R153 ;  /* 0x00000099b8997221 */ /* 0x000fc80000010100 */
[----:B------:R-:W-:Y:S02]  /*18200*/  FMUL.FTZ R153, R153, UR27 ;  /* 0x0000001b99997c20 */ /* 0x000fe40008410000 */
[----:B------:R-:W-:Y:S02]  /*18210*/  FMUL.FTZ R149, R149, UR27 ;  /* 0x0000001b95957c20 */ /* 0x000fe40008410000 */
[----:B------:R-:W-:Y:S02]  /*18220*/  FMUL.FTZ R155, R155, UR27 ;  /* 0x0000001b9b9b7c20 */ /* 0x000fe40008410000 */
[----:B------:R-:W-:Y:S02]  /*18230*/  FMUL.FTZ R156, R156, UR27 ;  /* 0x0000001b9c9c7c20 */ /* 0x000fe40008410000 */
[----:B------:R-:W-:Y:S02]  /*18240*/  FMUL.FTZ R151, R151, UR27 ;  /* 0x0000001b97977c20 */ /* 0x000fe40008410000 */
[----:B------:R-:W-:-:S04]  /*18250*/  FADD.FTZ R154, -R184, R154 ;  /* 0x0000009ab89a7221 */ /* 0x000fc80000010100 */
[----:B------:R-:W-:Y:S02]  /*18260*/  FMUL.FTZ R154, R154, UR27 ;  /* 0x0000001b9a9a7c20 */ /* 0x000fe40008410000 */
[----:B------:R-:W-:Y:S02]  /*18270*/  FMUL.FTZ R150, R150, UR27 ;  /* 0x0000001b96967c20 */ /* 0x000fe40008410000 */
[C---:B------:R-:W-:Y:S02]  /*18280*/  FADD.FTZ R23, -R184.reuse, R23 ;  /* 0x00000017b8177221 */ /* 0x040fe40000010100 */
[----:B------:R-:W-:Y:S02]  /*18290*/  FADD.FTZ R24, -R184, R24 ;  /* 0x00000018b8187221 */ /* 0x000fe40000010100 */
[----:B------:R-:W-:Y:S02]  /*182a0*/  FMUL.FTZ R23, R23, UR27 ;  /* 0x0000001b17177c20 */ /* 0x000fe40008410000 */
[----:B------:R-:W-:-:S02]  /*182b0*/  FMUL.FTZ R24, R24, UR27 ;  /* 0x0000001b18187c20 */ /* 0x000fc40008410000 */
        /* <DEDUP_REMOVED lines=12> */
[----:B------:R-:W-:Y:S02]  /*18380*/  FMUL.FTZ R21, R21, UR27 ;  /* 0x0000001b15157c20 */ /* 0x000fe40008410000 */
[----:B------:R-:W-:Y:S02]  /*18390*/  FMUL.FTZ R35, R35, UR27 ;  /* 0x0000001b23237c20 */ /* 0x000fe40008410000 */
[----:B----4-:R-:W-:Y:S02]  /*183a0*/  FFMA.FTZ R148, R0, R148, R38 ;  /* 0x0000009400947223 */ /* 0x010fe40000010026 */
[----:B------:R0:W5:Y:S01]  /*183b0*/  LDL.LU R0, [R1+0x24] ;  /* 0x0000240001007983 */ /* 0x0001620000300800 */
[----:B--2---:R-:W-:-:S03]  /*183c0*/  FFMA.FTZ R153, R185, R153, R36 ;  /* 0x00000099b9997223 */ /* 0x004fc60000010024 */
[----:B------:R-:W1:Y:S01]  /*183d0*/  S2R R185, SR_TID.X ;  /* 0x0000000000b97919 */ /* 0x000e620000002100 */
[----:B---3--:R-:W-:-:S05]  /*183e0*/  FFMA.FTZ R149, R204, R149, R39 ;  /* 0x00000095cc957223 */ /* 0x008fca0000010027 */
[----:B------:R-:W-:Y:S02]  /*183f0*/  F2FP.BF16.PACK_AB R149, R149, R148 ;  /* 0x000000949595723e */ /* 0x000fe400000010ff */
[----:B------:R-:W-:Y:S01]  /*18400*/  IADD3 R148, R252, -0x1, RZ ;  /* 0xfffffffffc947810 */ /* 0x000fe20007ffe0ff */
[----:B------:R-:W-:Y:S02]  /*18410*/  FFMA.FTZ R155, R159, R155, R42 ;  /* 0x0000009b9f9b7223 */ /* 0x000fe4000001002a */
[----:B------:R-:W-:Y:S02]  /*18420*/  FFMA.FTZ R156, R158, R156, R43 ;  /* 0x0000009c9e9c7223 */ /* 0x000fe4000001002b */
[----:B------:R-:W-:Y:S02]  /*18430*/  IMAD R148, R148, c[0x0][0x168], RZ ;  /* 0x00005a0094947a24 */ /* 0x000fe400078e02ff */
[----:B------:R-:W-:Y:S01]  /*18440*/  FFMA.FTZ R157, R157, R151, R41 ;  /* 0x000000979d9d7223 */ /* 0x000fe20000010029 */
[----:B------:R-:W-:-:S02]  /*18450*/  F2FP.BF16.PACK_AB R151, R156, R155 ;  /* 0x0000009b9c97723e */ /* 0x000fc400000010ff */
[----:B------:R-:W-:Y:S01]  /*18460*/  SHF.R.S32.HI R155, RZ, 0x1f, R148 ;  /* 0x0000001fff9b7819 */ /* 0x000fe20000011494 */
[----:B------:R-:W-:-:S03]  /*18470*/  FFMA.FTZ R154, R191, R154, R37 ;  /* 0x0000009abf9a7223 */ /* 0x000fc60000010025 */
[----:B------:R-:W-:Y:S02]  /*18480*/  LEA.HI R155, R155, R148, RZ, 0x3 ;  /* 0x000000949b9b7211 */ /* 0x000fe400078f18ff */
[----:B-1----:R-:W-:Y:S01]  /*18490*/  LOP3.LUT R185, R185, 0x7f, RZ, 0xc0, !PT ;  /* 0x0000007fb9b97812 */ /* 0x002fe200078ec0ff */
[----:B------:R-:W-:Y:S01]  /*184a0*/  FFMA.FTZ R150, R160, R150, R40 ;  /* 0x00000096a0967223 */ /* 0x000fe20000010028 */
[----:B------:R-:W-:Y:S01]  /*184b0*/  F2FP.BF16.PACK_AB R148, R154, R153 ;  /* 0x000000999a94723e */ /* 0x000fe200000010ff */
[----:B------:R-:W-:Y:S01]  /*184c0*/  IMAD.MOV.U32 R156, RZ, RZ, 0x10 ;  /* 0x00000010ff9c7424 */ /* 0x000fe200078e00ff */
[----:B------:R-:W-:Y:S02]  /*184d0*/  LEA.HI.SX32 R153, R155, R185, 0x1d ;  /* 0x000000b99b997211 */ /* 0x000fe400078feaff */
[----:B------:R-:W-:-:S03]  /*184e0*/  F2FP.BF16.PACK_AB R150, R157, R150 ;  /* 0x000000969d96723e */ /* 0x000fc600000010ff */
[----:B------:R-:W-:-:S04]  /*184f0*/  IMAD.WIDE.U32 R154, R153, R156, c[0x0][0x208] ;  /* 0x00008200999a7625 */ /* 0x000fc800078e009c */
[----:B------:R-:W-:Y:S02]  /*18500*/  FMUL.FTZ R152, R152, UR27 ;  /* 0x0000001b98987c20 */ /* 0x000fe40008410000 */
[----:B------:R-:W-:Y:S02]  /*18510*/  FMUL.FTZ R22, R22, UR27 ;  /* 0x0000001b16167c20 */ /* 0x000fe40008410000 */
[----:B------:R-:W-:Y:S02]  /*18520*/  FMUL.FTZ R25, R25, UR27 ;  /* 0x0000001b19197c20 */ /* 0x000fe40008410000 */
[----:B------:R-:W-:Y:S01]  /*18530*/  FMUL.FTZ R34, R34, UR27 ;  /* 0x0000001b22227c20 */ /* 0x000fe20008410000 */
[----:B------:R1:W-:Y:S01]  /*18540*/  STG.E.128 [R154.64], R148 ;  /* 0x000000949a007986 */ /* 0x0003e2000c101d06 */
[----:B------:R-:W-:Y:S02]  /*18550*/  FMUL.FTZ R17, R17, UR27 ;  /* 0x0000001b11117c20 */ /* 0x000fe40008410000 */
[----:B------:R-:W-:-:S02]  /*18560*/  FMUL.FTZ R19, R19, UR27 ;  /* 0x0000001b13137c20 */ /* 0x000fc40008410000 */
[----:B------:R-:W-:Y:S02]  /*18570*/  FMUL.FTZ R20, R20, UR27 ;  /* 0x0000001b14147c20 */ /* 0x000fe40008410000 */
[----:B------:R-:W-:Y:S02]  /*18580*/  FMUL.FTZ R18, R18, UR27 ;  /* 0x0000001b12127c20 */ /* 0x000fe40008410000 */
[----:B------:R-:W-:Y:S02]  /*18590*/  FFMA.FTZ R35, R238, R35, R50 ;  /* 0x00000023ee237223 */ /* 0x000fe40000010032 */
[----:B------:R-:W-:Y:S02]  /*185a0*/  FFMA.FTZ R152, R239, R152, R51 ;  /* 0x00000098ef987223 */ /* 0x000fe40000010033 */
[----:B------:R-:W-:Y:S02]  /*185b0*/  FFMA.FTZ R25, R236, R25, R48 ;  /* 0x00000019ec197223 */ /* 0x000fe40000010030 */
[----:B------:R-:W-:-:S02]  /*185c0*/  FFMA.FTZ R34, R237, R34, R49 ;  /* 0x00000022ed227223 */ /* 0x000fc40000010031 */
[----:B-1----:R-:W-:Y:S01]  /*185d0*/  FFMA.FTZ R148, R240, R21, R44 ;  /* 0x00000015f0947223 */ /* 0x002fe2000001002c */
[----:B------:R-:W-:Y:S01]  /*185e0*/  F2FP.BF16.PACK_AB R149, R24, R23 ;  /* 0x000000171895723e */ /* 0x000fe200000010ff */
[----:B------:R-:W-:Y:S01]  /*185f0*/  FFMA.FTZ R21, R241, R22, R45 ;  /* 0x00000016f1157223 */ /* 0x000fe2000001002d */
[----:B------:R-:W-:Y:S01]  /*18600*/  IADD3 R23, R153, 0x80, RZ ;  /* 0x0000008099177810 */ /* 0x000fe20007ffe0ff */
[----:B------:R-:W-:Y:S02]  /*18610*/  FFMA.FTZ R17, R220, R17, R56 ;  /* 0x00000011dc117223 */ /* 0x000fe40000010038 */
[----:B------:R-:W-:Y:S02]  /*18620*/  FFMA.FTZ R19, R222, R19, R58 ;  /* 0x00000013de137223 */ /* 0x000fe4000001003a */
[----:B------:R-:W-:Y:S02]  /*18630*/  FFMA.FTZ R20, R223, R20, R59 ;  /* 0x00000014df147223 */ /* 0x000fe4000001003b */
[----:B------:R-:W-:-:S02]  /*18640*/  FFMA.FTZ R18, R221, R18, R57 ;  /* 0x00000012dd127223 */ /* 0x000fc40000010039 */
[C---:B------:R-:W-:Y:S02]  /*18650*/  FADD.FTZ R15, -R184.reuse, R15 ;  /* 0x0000000fb80f7221 */ /* 0x040fe40000010100 */
[C---:B------:R-:W-:Y:S02]  /*18660*/  FADD.FTZ R16, -R184.reuse, R16 ;  /* 0x00000010b8107221 */ /* 0x040fe40000010100 */
[C---:B------:R-:W-:Y:S02]  /*18670*/  FADD.FTZ R32, -R184.reuse, R32 ;  /* 0x00000020b8207221 */ /* 0x040fe40000010100 */
[----:B------:R-:W-:Y:S01]  /*18680*/  FADD.FTZ R33, -R184, R33 ;  /* 0x00000021b8217221 */ /* 0x000fe20000010100 */
[----:B------:R-:W-:Y:S01]  /*18690*/  F2FP.BF16.PACK_AB R151, R152, R35 ;  /* 0x000000239897723e */ /* 0x000fe200000010ff */
[----:B------:R-:W-:Y:S01]  /*186a0*/  IMAD.WIDE.U32 R22, R23, R156, c[0x0][0x208] ;  /* 0x0000820017167625 */ /* 0x000fe200078e009c */
[----:B------:R-:W-:Y:S02]  /*186b0*/  F2FP.BF16.PACK_AB R150, R34, R25 ;  /* 0x000000192296723e */ /* 0x000fe400000010ff */
[----:B------:R-:W-:Y:S01]  /*186c0*/  F2FP.BF16.PACK_AB R148, R21, R148 ;  /* 0x000000941594723e */ /* 0x000fe200000010ff */
[----:B------:R-:W-:Y:S01]  /*186d0*/  FADD.FTZ R13, -R184, R13 ;  /* 0x0000000db80d7221 */ /* 0x000fe20000010100 */
[----:B------:R-:W-:Y:S01]  /*186e0*/  F2FP.BF16.PACK_AB R19, R20, R19 ;  /* 0x000000131413723e */ /* 0x000fe200000010ff */
[----:B------:R-:W-:Y:S01]  /*186f0*/  FADD.FTZ R14, -R184, R14 ;  /* 0x0000000eb80e7221 */ /* 0x000fe20000010100 */
[----:B------:R-:W-:Y:S01]  /*18700*/  F2FP.BF16.PACK_AB R18, R18, R17 ;  /* 0x000000111212723e */ /* 0x000fe200000010ff */
[----:B------:R-:W-:-:S02]  /*18710*/  FMUL.FTZ R15, R15, UR27 ;  /* 0x0000001b0f0f7c20 */ /* 0x000fc40008410000 */
[----:B------:R-:W-:Y:S02]  /*18720*/  FMUL.FTZ R16, R16, UR27 ;  /* 0x0000001b10107c20 */ /* 0x000fe40008410000 */
[----:B------:R-:W-:Y:S02]  /*18730*/  FMUL.FTZ R17, R32, UR27 ;  /* 0x0000001b20117c20 */ /* 0x000fe40008410000 */
[----:B------:R-:W-:Y:S01]  /*18740*/  FMUL.FTZ R20, R33, UR27 ;  /* 0x0000001b21147c20 */ /* 0x000fe20008410000 */
[----:B------:R1:W-:Y:S01]  /*18750*/  STG.E.128 [R22.64], R148 ;  /* 0x0000009416007986 */ /* 0x0003e2000c101d06 */
[----:B------:R-:W-:Y:S02]  /*18760*/  FMUL.FTZ R13, R13, UR27 ;  /* 0x0000001b0d0d7c20 */ /* 0x000fe40008410000 */
[----:B------:R-:W-:Y:S02]  /*18770*/  FMUL.FTZ R14, R14, UR27 ;  /* 0x0000001b0e0e7c20 */ /* 0x000fe40008410000 */
[----:B------:R-:W-:-:S02]  /*18780*/  FFMA.FTZ R15, R226, R15, R54 ;  /* 0x0000000fe20f7223 */ /* 0x000fc40000010036 */
[----:B------:R-:W-:Y:S02]  /*18790*/  FFMA.FTZ R16, R227, R16, R55 ;  /* 0x00000010e3107223 */ /* 0x000fe40000010037 */
[----:B------:R-:W-:Y:S02]  /*187a0*/  FFMA.FTZ R20, R203, R20, R67 ;  /* 0x00000014cb147223 */ /* 0x000fe40000010043 */
[C---:B------:R-:W-:Y:S02]  /*187b0*/  FADD.FTZ R30, -R184.reuse, R30 ;  /* 0x0000001eb81e7221 */ /* 0x040fe40000010100 */
[C---:B------:R-:W-:Y:S02]  /*187c0*/  FADD.FTZ R31, -R184.reuse, R31 ;  /* 0x0000001fb81f7221 */ /* 0x040fe40000010100 */
[----:B------:R-:W-:Y:S02]  /*187d0*/  FADD.FTZ R28, -R184, R28 ;  /* 0x0000001cb81c7221 */ /* 0x000fe40000010100 */
[----:B-1----:R-:W-:-:S02]  /*187e0*/  FFMA.FTZ R23, R202, R17, R66 ;  /* 0x00000011ca177223 */ /* 0x002fc40000010042 */
[----:B------:R-:W-:Y:S02]  /*187f0*/  FADD.FTZ R29, -R184, R29 ;  /* 0x0000001db81d7221 */ /* 0x000fe40000010100 */
[----:B------:R-:W-:Y:S02]  /*18800*/  FFMA.FTZ R13, R224, R13, R52 ;  /* 0x0000000de00d7223 */ /* 0x000fe40000010034 */
[----:B------:R-:W-:Y:S01]  /*18810*/  FFMA.FTZ R14, R225, R14, R53 ;  /* 0x0000000ee10e7223 */ /* 0x000fe20000010035 */
[----:B------:R-:W-:Y:S01]  /*18820*/  F2FP.BF16.PACK_AB R17, R16, R15 ;  /* 0x0000000f1011723e */ /* 0x000fe200000010ff */
[----:B------:R-:W-:Y:S01]  /*18830*/  FADD.FTZ R26, -R184, R26 ;  /* 0x0000001ab81a7221 */ /* 0x000fe20000010100 */
[----:B------:R-:W-:Y:S01]  /*18840*/  F2FP.BF16.PACK_AB R23, R20, R23 ;  /* 0x000000171417723e */ /* 0x000fe200000010ff */
[----:B------:R-:W-:Y:S02]  /*18850*/  FADD.FTZ R27, -R184, R27 ;  /* 0x0000001bb81b7221 */ /* 0x000fe40000010100 */
[----:B------:R-:W-:-:S02]  /*18860*/  FMUL.FTZ R21, R30, UR27 ;  /* 0x0000001b1e157c20 */ /* 0x000fc40008410000 */
[----:B------:R-:W-:Y:S02]  /*18870*/  FMUL.FTZ R22, R31, UR27 ;  /* 0x0000001b1f167c20 */ /* 0x000fe40008410000 */
[----:B------:R-:W-:Y:S02]  /*18880*/  FMUL.FTZ R15, R28, UR27 ;  /* 0x0000001b1c0f7c20 */ /* 0x000fe40008410000 */
[----:B------:R-:W-:Y:S01]  /*18890*/  FMUL.FTZ R20, R29, UR27 ;  /* 0x0000001b1d147c20 */ /* 0x000fe20008410000 */
[----:B------:R-:W-:Y:S01]  /*188a0*/  F2FP.BF16.PACK_AB R16, R14, R13 ;  /* 0x0000000d0e10723e */ /* 0x000fe200000010ff */
[C---:B------:R-:W-:Y:S02]  /*188b0*/  FADD.FTZ R173, -R184.reuse, R173 ;  /* 0x000000adb8ad7221 */ /* 0x040fe40000010100 */
[----:B------:R-:W-:Y:S02]  /*188c0*/  FADD.FTZ R174, -R184, R174 ;  /* 0x000000aeb8ae7221 */ /* 0x000fe40000010100 */
[----:B------:R-:W-:-:S02]  /*188d0*/  FMUL.FTZ R13, R26, UR27 ;  /* 0x0000001b1a0d7c20 */ /* 0x000fc40008410000 */
[----:B------:R-:W-:Y:S02]  /*188e0*/  FMUL.FTZ R14, R27, UR27 ;  /* 0x0000001b1b0e7c20 */ /* 0x000fe40008410000 */
[----:B------:R-:W-:Y:S02]  /*188f0*/  FFMA.FTZ R21, R200, R21, R64 ;  /* 0x00000015c8157223 */ /* 0x000fe40000010040 */
[----:B------:R-:W-:Y:S02]  /*18900*/  FFMA.FTZ R22, R201, R22, R65 ;  /* 0x00000016c9167223 */ /* 0x000fe40000010041 */
[----:B------:R-:W-:Y:S02]  /*18910*/  FFMA.FTZ R15, R210, R15, R62 ;  /* 0x0000000fd20f7223 */ /* 0x000fe4000001003e */
[----:B------:R-:W-:Y:S02]  /*18920*/  FFMA.FTZ R20, R211, R20, R63 ;  /* 0x00000014d3147223 */ /* 0x000fe4000001003f */
[----:B------:R-:W-:-:S02]  /*18930*/  FADD.FTZ R161, -R184, R161 ;  /* 0x000000a1b8a17221 */ /* 0x000fc40000010100 */
[----:B------:R-:W-:Y:S02]  /*18940*/  FADD.FTZ R162, -R184, R162 ;  /* 0x000000a2b8a27221 */ /* 0x000fe40000010100 */
[----:B------:R-:W-:Y:S02]  /*18950*/  FMUL.FTZ R173, R173, UR27 ;  /* 0x0000001badad7c20 */ /* 0x000fe40008410000 */
[----:B------:R-:W-:Y:S01]  /*18960*/  FMUL.FTZ R174, R174, UR27 ;  /* 0x0000001baeae7c20 */ /* 0x000fe20008410000 */
[----:B------:R-:W-:Y:S01]  /*18970*/  F2FP.BF16.PACK_AB R22, R22, R21 ;  /* 0x000000151616723e */ /* 0x000fe200000010ff */
[----:B------:R-:W-:Y:S02]  /*18980*/  FFMA.FTZ R13, R208, R13, R60 ;  /* 0x0000000dd00d7223 */ /* 0x000fe4000001003c */
[----:B------:R-:W-:Y:S01]  /*18990*/  FFMA.FTZ R14, R209, R14, R61 ;  /* 0x0000000ed10e7223 */ /* 0x000fe2000001003d */
[----:B------:R-:W-:Y:S01]  /*189a0*/  F2FP.BF16.PACK_AB R21, R20, R15 ;  /* 0x0000000f1415723e */ /* 0x000fe200000010ff */
[----:B------:R-:W-:-:S02]  /*189b0*/  FADD.FTZ R177, -R184, R177 ;  /* 0x000000b1b8b17221 */ /* 0x000fc40000010100 */
[C---:B------:R-:W-:Y:S02]  /*189c0*/  FADD.FTZ R178, -R184.reuse, R178 ;  /* 0x000000b2b8b27221 */ /* 0x040fe40000010100 */
[C---:B------:R-:W-:Y:S02]  /*189d0*/  FADD.FTZ R181, -R184.reuse, R181 ;  /* 0x000000b5b8b57221 */ /* 0x040fe40000010100 */
[----:B------:R-:W-:Y:S02]  /*189e0*/  FADD.FTZ R182, -R184, R182 ;  /* 0x000000b6b8b67221 */ /* 0x000fe40000010100 */
[----:B------:R-:W-:Y:S02]  /*189f0*/  FMUL.FTZ R161, R161, UR27 ;  /* 0x0000001ba1a17c20 */ /* 0x000fe40008410000 */
[----:B------:R-:W-:Y:S02]  /*18a00*/  FMUL.FTZ R162, R162, UR27 ;  /* 0x0000001ba2a27c20 */ /* 0x000fe40008410000 */
[----:B------:R-:W-:-:S02]  /*18a10*/  FADD.FTZ R165, -R184, R165 ;  /* 0x000000a5b8a57221 */ /* 0x000fc40000010100 */
[----:B------:R-:W-:Y:S02]  /*18a20*/  FADD.FTZ R166, -R184, R166 ;  /* 0x000000a6b8a67221 */ /* 0x000fe40000010100 */
[----:B------:R-:W-:Y:S02]  /*18a30*/  FFMA.FTZ R30, R104, R173, R80 ;  /* 0x000000ad681e7223 */ /* 0x000fe40000010050 */
[----:B------:R-:W-:Y:S01]  /*18a40*/  FFMA.FTZ R15, R105, R174, R81 ;  /* 0x000000ae690f7223 */ /* 0x000fe20000010051 */
[----:B------:R-:W-:Y:S01]  /*18a50*/  F2FP.BF16.PACK_AB R20, R14, R13 ;  /* 0x0000000d0e14723e */ /* 0x000fe200000010ff */
[C---:B------:R-:W-:Y:S02]  /*18a60*/  FADD.FTZ R169, -R184.reuse, R169 ;  /* 0x000000a9b8a97221 */ /* 0x040fe40000010100 */
[----:B------:R-:W-:Y:S02]  /*18a70*/  FADD.FTZ R170, -R184, R170 ;  /* 0x000000aab8aa7221 */ /* 0x000fe40000010100 */
[----:B------:R-:W-:-:S02]  /*18a80*/  FMUL.FTZ R177, R177, UR27 ;  /* 0x0000001bb1b17c20 */ /* 0x000fc40008410000 */
[----:B------:R-:W-:Y:S02]  /*18a90*/  FMUL.FTZ R178, R178, UR27 ;  /* 0x0000001bb2b27c20 */ /* 0x000fe40008410000 */
[----:B------:R-:W-:Y:S02]  /*18aa0*/  FFMA.FTZ R24, R92, R161, R68 ;  /* 0x000000a15c187223 */ /* 0x000fe40000010044 */
[----:B------:R-:W-:Y:S02]  /*18ab0*/  FFMA.FTZ R13, R93, R162, R69 ;  /* 0x000000a25d0d7223 */ /* 0x000fe40000010045 */
[----:B------:R-:W-:Y:S02]  /*18ac0*/  FMUL.FTZ R181, R181, UR27 ;  /* 0x0000001bb5b57c20 */ /* 0x000fe40008410000 */
[----:B------:R-:W-:Y:S01]  /*18ad0*/  FMUL.FTZ R182, R182, UR27 ;  /* 0x0000001bb6b67c20 */ /* 0x000fe20008410000 */
[----:B------:R-:W-:Y:S01]  /*18ae0*/  F2FP.BF16.PACK_AB R30, R15, R30 ;  /* 0x0000001e0f1e723e */ /* 0x000fe200000010ff */
[----:B------:R-:W-:-:S02]  /*18af0*/  FMUL.FTZ R165, R165, UR27 ;  /* 0x0000001ba5a57c20 */ /* 0x000fc40008410000 */
[----:B------:R-:W-:Y:S02]  /*18b00*/  FMUL.FTZ R166, R166, UR27 ;  /* 0x0000001ba6a67c20 */ /* 0x000fe40008410000 */
[----:B------:R-:W-:Y:S02]  /*18b10*/  FMUL.FTZ R169, R169, UR27 ;  /* 0x0000001ba9a97c20 */ /* 0x000fe40008410000 */
[----:B------:R-:W-:Y:S02]  /*18b20*/  FMUL.FTZ R170, R170, UR27 ;  /* 0x0000001baaaa7c20 */ /* 0x000fe40008410000 */
[C---:B------:R-:W-:Y:S02]  /*18b30*/  FADD.FTZ R163, -R184.reuse, R163 ;  /* 0x000000a3b8a37221 */ /* 0x040fe40000010100 */
[C---:B------:R-:W-:Y:S02]  /*18b40*/  FADD.FTZ R164, -R184.reuse, R164 ;  /* 0x000000a4b8a47221 */ /* 0x040fe40000010100 */
[----:B------:R-:W-:-:S02]  /*18b50*/  FADD.FTZ R167, -R184, R167 ;  /* 0x000000a7b8a77221 */ /* 0x000fc40000010100 */
[----:B------:R-:W-:Y:S02]  /*18b60*/  FADD.FTZ R168, -R184, R168 ;  /* 0x000000a8b8a87221 */ /* 0x000fe40000010100 */
[----:B------:R-:W-:Y:S02]  /*18b70*/  FFMA.FTZ R32, R108, R177, R84 ;  /* 0x000000b16c207223 */ /* 0x000fe40000010054 */
[----:B------:R-:W-:Y:S01]  /*18b80*/  FFMA.FTZ R15, R109, R178, R85 ;  /* 0x000000b26d0f7223 */ /* 0x000fe20000010055 */
[----:B------:R-:W-:Y:S01]  /*18b90*/  F2FP.BF16.PACK_AB R24, R13, R24 ;  /* 0x000000180d18723e */ /* 0x000fe200000010ff */
        /* <DEDUP_REMOVED lines=9> */
[----:B------:R-:W-:Y:S02]  /*18c30*/  FADD.FTZ R184, -R184, R206 ;  /* 0x000000ceb8b87221 */ /* 0x000fe40000010100 */
[----:B------:R-:W-:Y:S02]  /*18c40*/  FFMA.FTZ R26, R96, R165, R72 ;  /* 0x000000a5601a7223 */ /* 0x000fe40000010048 */
[----:B------:R-:W-:Y:S02]  /*18c50*/  FFMA.FTZ R25, R97, R166, R73 ;  /* 0x000000a661197223 */ /* 0x000fe40000010049 */
[----:B------:R-:W-:Y:S02]  /*18c60*/  FFMA.FTZ R28, R100, R169, R76 ;  /* 0x000000a9641c7223 */ /* 0x000fe4000001004c */
[----:B------:R-:W-:Y:S01]  /*18c70*/  FFMA.FTZ R13, R101, R170, R77 ;  /* 0x000000aa650d7223 */ /* 0x000fe2000001004d */
[----:B------:R-:W-:Y:S01]  /*18c80*/  F2FP.BF16.PACK_AB R32, R15, R32 ;  /* 0x000000200f20723e */ /* 0x000fe200000010ff */
[----:B------:R-:W-:-:S02]  /*18c90*/  FMUL.FTZ R167, R167, UR27 ;  /* 0x0000001ba7a77c20 */ /* 0x000fc40008410000 */
[----:B------:R-:W-:Y:S02]  /*18ca0*/  FMUL.FTZ R168, R168, UR27 ;  /* 0x0000001ba8a87c20 */ /* 0x000fe40008410000 */
[----:B------:R-:W-:Y:S02]  /*18cb0*/  FMUL.FTZ R163, R163, UR27 ;  /* 0x0000001ba3a37c20 */ /* 0x000fe40008410000 */
[----:B------:R-:W-:Y:S01]  /*18cc0*/  FMUL.FTZ R164, R164, UR27 ;  /* 0x0000001ba4a47c20 */ /* 0x000fe20008410000 */
[----:B------:R-:W-:Y:S01]  /*18cd0*/  F2FP.BF16.PACK_AB R34, R149, R34 ;  /* 0x000000229522723e */ /* 0x000fe200000010ff */
[----:B------:R-:W-:Y:S01]  /*18ce0*/  FMUL.FTZ R171, R171, UR27 ;  /* 0x0000001babab7c20 */ /* 0x000fe20008410000 */
[----:B------:R-:W-:Y:S01]  /*18cf0*/  IADD3 R15, R153, 0x100, RZ ;  /* 0x00000100990f7810 */ /* 0x000fe20007ffe0ff */
[----:B------:R-:W-:Y:S02]  /*18d00*/  FMUL.FTZ R172, R172, UR27 ;  /* 0x0000001bacac7c20 */ /* 0x000fe40008410000 */
[----:B------:R-:W-:-:S02]  /*18d10*/  FMUL.FTZ R175, R175, UR27 ;  /* 0x0000001bafaf7c20 */ /* 0x000fc40008410000 */
[----:B------:R-:W-:Y:S01]  /*18d20*/  FMUL.FTZ R176, R176, UR27 ;  /* 0x0000001bb0b07c20 */ /* 0x000fe20008410000 */
[----:B------:R-:W-:Y:S01]  /*18d30*/  F2FP.BF16.PACK_AB R26, R25, R26 ;  /* 0x0000001a191a723e */ /* 0x000fe200000010ff */
[----:B------:R-:W-:Y:S01]  /*18d40*/  FMUL.FTZ R179, R179, UR27 ;  /* 0x0000001bb3b37c20 */ /* 0x000fe20008410000 */
[----:B------:R-:W-:Y:S01]  /*18d50*/  IADD3 R149, R153, 0x180, RZ ;  /* 0x0000018099957810 */ /* 0x000fe20007ffe0ff */
[----:B------:R-:W-:Y:S02]  /*18d60*/  FMUL.FTZ R180, R180, UR27 ;  /* 0x0000001bb4b47c20 */ /* 0x000fe40008410000 */
[----:B------:R-:W-:Y:S02]  /*18d70*/  FMUL.FTZ R183, R183, UR27 ;  /* 0x0000001bb7b77c20 */ /* 0x000fe40008410000 */
[----:B------:R-:W-:Y:S01]  /*18d80*/  FMUL.FTZ R184, R184, UR27 ;  /* 0x0000001bb8b87c20 */ /* 0x000fe20008410000 */
[----:B------:R-:W-:Y:S01]  /*18d90*/  F2FP.BF16.PACK_AB R28, R13, R28 ;  /* 0x0000001c0d1c723e */ /* 0x000fe200000010ff */
[----:B------:R-:W-:Y:S01]  /*18da0*/  FFMA.FTZ R27, R98, R167, R74 ;  /* 0x000000a7621b7223 */ /* 0x000fe2000001004a */
[----:B------:R-:W-:Y:S01]  /*18db0*/  IADD3 R151, R153, 0x200, RZ ;  /* 0x0000020099977810 */ /* 0x000fe20007ffe0ff */
[----:B------:R-:W-:Y:S01]  /*18dc0*/  FFMA.FTZ R168, R99, R168, R75 ;  /* 0x000000a863a87223 */ /* 0x000fe2000001004b */
[----:B------:R-:W-:Y:S01]  /*18dd0*/  IADD3 R13, R153, 0x280, RZ ;  /* 0x00000280990d7810 */ /* 0x000fe20007ffe0ff */
[----:B------:R-:W-:-:S02]  /*18de0*/  FFMA.FTZ R25, R94, R163, R70 ;  /* 0x000000a35e197223 */ /* 0x000fc40000010046 */
[----:B------:R-:W-:Y:S01]  /*18df0*/  FFMA.FTZ R164, R95, R164, R71 ;  /* 0x000000a45fa47223 */ /* 0x000fe20000010047 */
[----:B------:R-:W-:Y:S01]  /*18e00*/  IADD3 R157, R153, 0x300, RZ ;  /* 0x00000300999d7810 */ /* 0x000fe20007ffe0ff */
[----:B------:R-:W-:Y:S02]  /*18e10*/  FFMA.FTZ R29, R102, R171, R78 ;  /* 0x000000ab661d7223 */ /* 0x000fe4000001004e */
[----:B------:R-:W-:Y:S02]  /*18e20*/  FFMA.FTZ R31, R106, R175, R82 ;  /* 0x000000af6a1f7223 */ /* 0x000fe40000010052 */
[----:B------:R-:W-:Y:S02]  /*18e30*/  FFMA.FTZ R176, R107, R176, R83 ;  /* 0x000000b06bb07223 */ /* 0x000fe40000010053 */
[----:B------:R-:W-:Y:S02]  /*18e40*/  FFMA.FTZ R172, R103, R172, R79 ;  /* 0x000000ac67ac7223 */ /* 0x000fe4000001004f */
[----:B------:R-:W-:-:S02]  /*18e50*/  FFMA.FTZ R33, R110, R179, R86 ;  /* 0x000000b36e217223 */ /* 0x000fc40000010056 */
[----:B------:R-:W-:Y:S02]  /*18e60*/  FFMA.FTZ R35, R114, R183, R90 ;  /* 0x000000b772237223 */ /* 0x000fe4000001005a */
[----:B------:R-:W-:Y:S02]  /*18e70*/  FFMA.FTZ R184, R115, R184, R91 ;  /* 0x000000b873b87223 */ /* 0x000fe4000001005b */
[----:B------:R-:W-:Y:S02]  /*18e80*/  FFMA.FTZ R180, R111, R180, R87 ;  /* 0x000000b46fb47223 */ /* 0x000fe40000010057 */
[-C--:B------:R-:W-:Y:S01]  /*18e90*/  IMAD.WIDE.U32 R14, R15, R156.reuse, c[0x0][0x208] ;  /* 0x000082000f0e7625 */ /* 0x080fe200078e009c */
[----:B------:R-:W-:Y:S02]  /*18ea0*/  F2FP.BF16.PACK_AB R27, R168, R27 ;  /* 0x0000001ba81b723e */ /* 0x000fe400000010ff */
[----:B------:R-:W-:Y:S01]  /*18eb0*/  F2FP.BF16.PACK_AB R25, R164, R25 ;  /* 0x00000019a419723e */ /* 0x000fe200000010ff */
[----:B------:R-:W-:Y:S01]  /*18ec0*/  IMAD.WIDE.U32 R148, R149, R156, c[0x0][0x208] ;  /* 0x0000820095947625 */ /* 0x000fe200078e009c */
[----:B------:R-:W-:-:S02]  /*18ed0*/  F2FP.BF16.PACK_AB R31, R176, R31 ;  /* 0x0000001fb01f723e */ /* 0x000fc400000010ff */
[----:B------:R-:W-:Y:S01]  /*18ee0*/  F2FP.BF16.PACK_AB R29, R172, R29 ;  /* 0x0000001dac1d723e */ /* 0x000fe200000010ff */
[-C--:B------:R-:W-:Y:S01]  /*18ef0*/  IMAD.WIDE.U32 R150, R151, R156.reuse, c[0x0][0x208] ;  /* 0x0000820097967625 */ /* 0x080fe200078e009c */
[----:B------:R-:W-:Y:S01]  /*18f00*/  F2FP.BF16.PACK_AB R35, R184, R35 ;  /* 0x00000023b823723e */ /* 0x000fe200000010ff */
[----:B------:R0:W-:Y:S01]  /*18f10*/  STG.E.128 [R14.64], R16 ;  /* 0x000000100e007986 */ /* 0x0001e2000c101d06 */
[----:B------:R-:W-:Y:S01]  /*18f20*/  F2FP.BF16.PACK_AB R33, R180, R33 ;  /* 0x00000021b421723e */ /* 0x000fe200000010ff */
[-C--:B------:R-:W-:Y:S02]  /*18f30*/  IMAD.WIDE.U32 R152, R13, R156.reuse, c[0x0][0x208] ;  /* 0x000082000d987625 */ /* 0x080fe400078e009c */
[----:B------:R0:W-:Y:S02]  /*18f40*/  STG.E.128 [R148.64], R20 ;  /* 0x0000001494007986 */ /* 0x0001e4000c101d06 */
[----:B------:R-:W-:Y:S02]  /*18f50*/  IMAD.WIDE.U32 R156, R157, R156, c[0x0][0x208] ;  /* 0x000082009d9c7625 */ /* 0x000fe400078e009c */
[----:B------:R0:W-:Y:S04]  /*18f60*/  STG.E.128 [R150.64], R24 ;  /* 0x0000001896007986 */ /* 0x0001e8000c101d06 */
[----:B------:R0:W-:Y:S04]  /*18f70*/  STG.E.128 [R152.64], R28 ;  /* 0x0000001c98007986 */ /* 0x0001e8000c101d06 */
[----:B------:R0:W-:Y:S02]  /*18f80*/  STG.E.128 [R156.64], R32 ;  /* 0x000000209c007986 */ /* 0x0001e4000c101d06 */
.L_x_15966:
[----:B0-----:R-:W-:Y:S05]  /*18f90*/  BSYNC B0 ;  /* 0x0000000000007941 */ /* 0x001fea0003800000 */
.L_x_15965:
[----:B-----5:R-:W-:Y:S02]  /*18fa0*/  IADD3 R0, R0, c[0x0][0x160], RZ ;  /* 0x0000580000007a10 */ /* 0x020fe40007ffe0ff */
[----:B------:R-:W-:-:S02]  /*18fb0*/  LOP3.LUT P1, RZ, R207, 0xff, RZ, 0xc0, !PT ;  /* 0x000000ffcfff7812 */ /* 0x000fc4000782c0ff */
[----:B------:R-:W-:Y:S02]  /*18fc0*/  ISETP.GE.AND P0, PT, R0, c[0x0][0x164], PT ;  /* 0x0000590000007a0c */ /* 0x000fe40003f06270 */
[----:B------:R-:W-:-:S11]  /*18fd0*/  SEL R207, RZ, 0x1, P1 ;  /* 0x00000001ffcf7807 */ /* 0x000fd60000800000 */
[----:B------:R-:W-:Y:S01]  /*18fe0*/  @P0 CALL.REL.NOINC `(.L_x_15967) ;  /* 0x0000001000000944 */ /* 0x000fe20003c00000 */
[----:B------:R-:W-:Y:S05]  /*18ff0*/  BRA `(.L_x_15968) ;  /* 0xfffe7b2000007947 */ /* 0x000fea000383ffff */
.L_x_15967:
[----:B------:R-:W-:Y:S05]  /*19000*/  EXIT ;  /* 0x000000000000794d */ /* 0x000fea0003800000 */
.L_x_15963:
[----:B------:R-:W-:Y:S01]  /*19010*/  IMAD.MOV.U32 R185, RZ, RZ, R148 ;  /* 0x000000ffffb97224 */ /* 0x000fe200078e0094 */
[----:B------:R-:W-:Y:S01]  /*19020*/  MOV R149, 0x1 ;  /* 0x0000000100957802 */ /* 0x000fe20000000f00 */
[----:B------:R-:W-:Y:S01]  /*19030*/  IMAD.MOV.U32 R204, RZ, RZ, 0x1f ;  /* 0x0000001fffcc7424 */ /* 0x000fe200078e00ff */
[----:B------:R-:W-:Y:S01]  /*19040*/  MOV R150, 0x19070 ;  /* 0x0001907000967802 */ /* 0x000fe20000000f00 */
[----:B------:R-:W-:Y:S02]  /*19050*/  IMAD.MOV.U32 R151, RZ, RZ, -0x1 ;  /* 0xffffffffff977424 */ /* 0x000fe400078e00ff */
[----:B-----5:R-:W-:Y:S05]  /*19060*/  CALL.REL.NOINC `($__internal_47_$__cuda_sm70_shflsync_bfly_p) ;  /* 0x00000ac000007944 */ /* 0x020fea0003c00000 */
[----:B-1----:R-:W-:Y:S05]  /*19070*/  BRA `(.L_x_15969) ;  /* 0xffffe3a000007947 */ /* 0x002fea000383ffff */
.L_x_15964:
[----:B------:R-:W-:Y:S01]  /*19080*/  MOV R185, R148 ;  /* 0x0000009400b97202 */ /* 0x000fe20000000f00 */
[----:B------:R-:W-:Y:S01]  /*19090*/  IMAD.MOV.U32 R149, RZ, RZ, 0x2 ;  /* 0x00000002ff957424 */ /* 0x000fe200078e00ff */
[----:B------:R-:W-:Y:S01]  /*190a0*/  MOV R151, 0xffffffff ;  /* 0xffffffff00977802 */ /* 0x000fe20000000f00 */
[----:B------:R-:W-:Y:S01]  /*190b0*/  IMAD.MOV.U32 R204, RZ, RZ, 0x1f ;  /* 0x0000001fffcc7424 */ /* 0x000fe200078e00ff */
[----:B------:R-:W-:Y:S02]  /*190c0*/  MOV R150, 0x190e0 ;  /* 0x000190e000967802 */ /* 0x000fe40000000f00 */
[----:B-----5:R-:W-:Y:S05]  /*190d0*/  CALL.REL.NOINC `($__internal_47_$__cuda_sm70_shflsync_bfly_p) ;  /* 0x00000a5000007944 */ /* 0x020fea0003c00000 */
[----:B-1----:R-:W-:Y:S01]  /*190e0*/  FADD.FTZ R148, R148, R149 ;  /* 0x0000009594947221 */ /* 0x002fe20000010000 */
[----:B------:R-:W-:Y:S01]  /*190f0*/  MOV R151, 0xffffffff ;  /* 0xffffffff00977802 */ /* 0x000fe20000000f00 */
[----:B------:R-:W-:Y:S01]  /*19100*/  IMAD.MOV.U32 R149, RZ, RZ, 0x4 ;  /* 0x00000004ff957424 */ /* 0x000fe200078e00ff */
[----:B------:R-:W-:Y:S01]  /*19110*/  MOV R150, 0x19150 ;  /* 0x0001915000967802 */ /* 0x000fe20000000f00 */
[----:B------:R-:W-:-:S02]  /*19120*/  IMAD.MOV.U32 R204, RZ, RZ, 0x1f ;  /* 0x0000001fffcc7424 */ /* 0x000fc400078e00ff */
[----:B------:R-:W-:Y:S02]  /*19130*/  IMAD.MOV.U32 R185, RZ, RZ, R148 ;  /* 0x000000ffffb97224 */ /* 0x000fe400078e0094 */
[----:B------:R-:W-:Y:S05]  /*19140*/  CALL.REL.NOINC `($__internal_47_$__cuda_sm70_shflsync_bfly_p) ;  /* 0x000009e000007944 */ /* 0x000fea0003c00000 */
[----:B-1----:R-:W-:Y:S01]  /*19150*/  FADD.FTZ R148, R148, R149 ;  /* 0x0000009594947221 */ /* 0x002fe20000010000 */
[----:B------:R-:W-:Y:S01]  /*19160*/  HFMA2.MMA R204, -RZ, RZ, 0, 1.847743988037109375e-06 ;  /* 0x0000001fffcc7435 */ /* 0x000fe200000001ff */
[----:B------:R-:W-:Y:S01]  /*19170*/  IMAD.MOV.U32 R149, RZ, RZ, 0x8 ;  /* 0x00000008ff957424 */ /* 0x000fe200078e00ff */
[----:B------:R-:W-:Y:S01]  /*19180*/  MOV R150, 0x191c0 ;  /* 0x000191c000967802 */ /* 0x000fe20000000f00 */
[----:B------:R-:W-:Y:S02]  /*19190*/  IMAD.MOV.U32 R151, RZ, RZ, -0x1 ;  /* 0xffffffffff977424 */ /* 0x000fe400078e00ff */
[----:B------:R-:W-:Y:S02]  /*191a0*/  IMAD.MOV.U32 R185, RZ, RZ, R148 ;  /* 0x000000ffffb97224 */ /* 0x000fe400078e0094 */
[----:B------:R-:W-:Y:S05]  /*191b0*/  CALL.REL.NOINC `($__internal_47_$__cuda_sm70_shflsync_bfly_p) ;  /* 0x0000097000007944 */ /* 0x000fea0003c00000 */
[----:B-1----:R-:W-:Y:S01]  /*191c0*/  FADD.FTZ R148, R148, R149 ;  /* 0x0000009594947221 */ /* 0x002fe20000010000 */
[----:B------:R-:W-:Y:S01]  /*191d0*/  MOV R149, 0x10 ;  /* 0x0000001000957802 */ /* 0x000fe20000000f00 */
[----:B------:R-:W-:Y:S01]  /*191e0*/  IMAD.MOV.U32 R204, RZ, RZ, 0x1f ;  /* 0x0000001fffcc7424 */ /* 0x000fe200078e00ff */
[----:B------:R-:W-:Y:S01]  /*191f0*/  MOV R150, 0x19230 ;  /* 0x0001923000967802 */ /* 0x000fe20000000f00 */
[----:B------:R-:W-:Y:S01]  /*19200*/  IMAD.MOV.U32 R151, RZ, RZ, -0x1 ;  /* 0xffffffffff977424 */ /* 0x000fe200078e00ff */
[----:B------:R-:W-:-:S02]  /*19210*/  MOV R185, R148 ;  /* 0x0000009400b97202 */ /* 0x000fc40000000f00 */
[----:B------:R-:W-:Y:S05]  /*19220*/  CALL.REL.NOINC `($__internal_47_$__cuda_sm70_shflsync_bfly_p) ;  /* 0x0000090000007944 */ /* 0x000fea0003c00000 */
[----:B-1----:R-:W-:Y:S01]  /*19230*/  FADD.FTZ R148, R148, R149 ;  /* 0x0000009594947221 */ /* 0x002fe20000010000 */
[----:B------:R-:W-:Y:S01]  /*19240*/  MOV R151, 0xffffffff ;  /* 0xffffffff00977802 */ /* 0x000fe20000000f00 */
[----:B------:R-:W-:-:S02]  /*19250*/  IMAD.MOV.U32 R204, RZ, RZ, 0x1f ;  /* 0x0000001fffcc7424 */ /* 0x000fc400078e00ff */
        /* <DEDUP_REMOVED lines=115> */
[----:B------:R-:W-:Y:S05]  /*19990*/  CALL.REL.NOINC `($__internal_47_$__cuda_sm70_shflsync_bfly_p) ;  /* 0x0000019000007944 */ /* 0x000fea0003c00000 */
[----:B-1----:R-:W-:Y:S01]  /*199a0*/  FADD.FTZ R185, R185, R149 ;  /* 0x00000095b9b97221 */ /* 0x002fe20000010000 */
[----:B------:R-:W-:Y:S01]  /*199b0*/  MOV R151, 0xffffffff ;  /* 0xffffffff00977802 */ /* 0x000fe20000000f00 */
[----:B------:R-:W-:Y:S01]  /*199c0*/  IMAD.MOV.U32 R149, RZ, RZ, 0x2 ;  /* 0x00000002ff957424 */ /* 0x000fe200078e00ff */
[----:B------:R-:W-:Y:S01]  /*199d0*/  MOV R150, 0x19a00 ;  /* 0x00019a0000967802 */ /* 0x000fe20000000f00 */
[----:B------:R-:W-:Y:S02]  /*199e0*/  IMAD.MOV.U32 R204, RZ, RZ, 0x1f ;  /* 0x0000001fffcc7424 */ /* 0x000fe400078e00ff */
[----:B------:R-:W-:Y:S05]  /*199f0*/  CALL.REL.NOINC `($__internal_47_$__cuda_sm70_shflsync_bfly_p) ;  /* 0x0000013000007944 */ /* 0x000fea0003c00000 */
[----:B-1----:R-:W-:Y:S01]  /*19a00*/  FADD.FTZ R185, R185, R149 ;  /* 0x00000095b9b97221 */ /* 0x002fe20000010000 */
[----:B------:R-:W-:Y:S01]  /*19a10*/  MOV R151, 0xffffffff ;  /* 0xffffffff00977802 */ /* 0x000fe20000000f00 */
[----:B------:R-:W-:Y:S01]  /*19a20*/  IMAD.MOV.U32 R149, RZ, RZ, 0x4 ;  /* 0x00000004ff957424 */ /* 0x000fe200078e00ff */
[----:B------:R-:W-:Y:S01]  /*19a30*/  MOV R150, 0x19a60 ;  /* 0x00019a6000967802 */ /* 0x000fe20000000f00 */
[----:B------:R-:W-:-:S02]  /*19a40*/  IMAD.MOV.U32 R204, RZ, RZ, 0x1f ;  /* 0x0000001fffcc7424 */ /* 0x000fc400078e00ff */
        /* <DEDUP_REMOVED lines=13> */
[----:B-1----:R-:W-:Y:S05]  /*19b20*/  BRA `(.L_x_15970) ;  /* 0xffffe13000007947 */ /* 0x002fea000383ffff */
        .weak           $__internal_47_$__cuda_sm70_shflsync_bfly_p
        .type           $__internal_47_$__cuda_sm70_shflsync_bfly_p,@function
        .size           $__internal_47_$__cuda_sm70_shflsync_bfly_p,(.L_x_44887 - $__internal_47_$__cuda_sm70_shflsync_bfly_p)
$__internal_47_$__cuda_sm70_shflsync_bfly_p:
[----:B------:R-:W-:Y:S04]  /*19b30*/  WARPSYNC R151 ;  /* 0x0000009700007348 */ /* 0x000fe80003800000 */
[----:B------:R0:W1:Y:S02]  /*19b40*/  SHFL.BFLY PT, R149, R185, R149, R204 ;  /* 0x0c000095b9957389 */ /* 0x00006400000e00cc */
[----:B0-----:R-:W-:-:S04]  /*19b50*/  IMAD.MOV.U32 R151, RZ, RZ, 0x0 ;  /* 0x00000000ff977424 */ /* 0x001fc800078e00ff */
[----:B------:R-:W-:Y:S05]  /*19b60*/  RET.REL.NODEC R150 `(_ZN10layer_norm13ln_fwd_kernelINS_13Kernel_traitsIf13__nv_bfloat16S2_S2_fjLj7168ELj1ELj1ELj4ELj16ENS_18Kernel_traits_baseILj7168EfS2_S2_S2_fjLj128EEEEELb1ELb1ELb1ELb1EEEvNS_9FwdParamsE) ;  /* 0xfffe649096007950 */ /* 0x000fea0003c3ffff */
.L_x_15971:
        /* <DEDUP_REMOVED lines=9> */
.L_x_44887:


//--------------------- .text._ZN10layer_norm13ln_fwd_kernelINS_13Kernel_traitsI13__nv_bfloat16S2_fS2_fjLj7168ELj1ELj1ELj4ELj16ENS_18Kernel_traits_baseILj7168ES2_S2_fS2_fjLj128EEEEELb0ELb0ELb0ELb0EEEvNS_9FwdParamsE --------------------------
	.section	.text._ZN10layer_norm13ln_fwd_kernelINS_13Kernel_traitsI13__nv_bfloat16S2_fS2_fjLj7168ELj1ELj1ELj4ELj16ENS_18Kernel_traits_baseILj7168ES2_S2_fS2_fjLj128EEEEELb0ELb0ELb0ELb0EEEvNS_9FwdParamsE,"ax",@progbits
	.sectioninfo	@"SHI_REGISTERS=204"
	.align	128
        .global         _ZN10layer_norm13ln_fwd_kernelINS_13Kernel_traitsI13__nv_bfloat16S2_fS2_fjLj7168ELj1ELj1ELj4ELj16ENS_18Kernel_traits_baseILj7168ES2_S2_fS2_fjLj128EEEEELb0ELb0ELb0ELb0EEEvNS_9FwdParamsE
        .type           _ZN10layer_norm13ln_fwd_kernelINS_13Kernel_traitsI13__nv_bfloat16S2_fS2_fjLj7168ELj1ELj1ELj4ELj16ENS_18Kernel_traits_baseILj7168ES2_S2_fS2_fjLj128EEEEELb0ELb0ELb0ELb0EEEvNS_9FwdParamsE,@function
        .size           _ZN10layer_norm13ln_fwd_kernelINS_13Kernel_traitsI13__nv_bfloat16S2_fS2_fjLj7168ELj1ELj1ELj4ELj16ENS_18Kernel_traits_baseILj7168ES2_S2_fS2_fjLj128EEEEELb0ELb0ELb0ELb0EEEvNS_9FwdParamsE,(.L_x_44888 - _ZN10layer_norm13ln_fwd_kernelINS_13Kernel_traitsI13__nv_bfloat16S2_fS2_fjLj7168ELj1ELj1ELj4ELj16ENS_18Kernel_traits_baseILj7168ES2_S2_fS2_fjLj128EEEEELb0ELb0ELb0ELb0EEEvNS_9FwdParamsE)
        .other          _ZN10layer_norm13ln_fwd_kernelINS_13Kernel_traitsI13__nv_bfloat16S2_fS2_fjLj7168ELj1ELj1ELj4ELj16ENS_18Kernel_traits_baseILj7168ES2_S2_fS2_fjLj128EEEEELb0ELb0ELb0ELb0EEEvNS_9FwdParamsE,@"STO_CUDA_ENTRY STV_DEFAULT"
_ZN10layer_norm13ln_fwd_kernelINS_13Kernel_traitsI13__nv_bfloat16S2_fS2_fjLj7168ELj1ELj1ELj4ELj16ENS_18Kernel_traits_baseILj7168ES2_S2_fS2_fjLj128EEEEELb0ELb0ELb0ELb0EEEvNS_9FwdParamsE:
.text._ZN10layer_norm13ln_fwd_kernelINS_13Kernel_traitsI13__nv_bfloat16S2_fS2_fjLj7168ELj1ELj1ELj4ELj16ENS_18Kernel_traits_baseILj7168ES2_S2_fS2_fjLj128EEEEELb0ELb0ELb0ELb0EEEvNS_9FwdParamsE:
        /* <DEDUP_REMOVED lines=31> */
.L_x_15973:
[----:B0-----:R-:W-:Y:S05]  /*01f0*/  BSYNC B0 ;  /* 0x0000000000007941 */ /* 0x001fea0003800000 */
.L_x_15972:
        /* <DEDUP_REMOVED lines=13> */
.L_x_15975:
[----:B0-----:R-:W-:Y:S05]  /*02d0*/  BSYNC B0 ;  /* 0x0000000000007941 */ /* 0x001fea0003800000 */
.L_x_15974:
        /* <DEDUP_REMOVED lines=13> */
.L_x_15977:
[----:B0-----:R-:W-:Y:S05]  /*03b0*/  BSYNC B0 ;  /* 0x0000000000007941 */ /* 0x001fea0003800000 */
.L_x_15976:
        /* <DEDUP_REMOVED lines=13> */
.L_x_15979:
[----:B0-----:R-:W-:Y:S05]  /*0490*/  BSYNC B0 ;  /* 0x0000000000007941 */ /* 0x001fea0003800000 */
.L_x_15978:
        /* <DEDUP_REMOVED lines=13> */
.L_x_15981:
[----:B0-----:R-:W-:Y:S05]  /*0570*/  BSYNC B0 ;  /* 0x0000000000007941 */ /* 0x001fea0003800000 */
.L_x_15980:
        /* <DEDUP_REMOVED lines=15> */
.L_x_15983:
[----:B0-----:R-:W-:Y:S05]  /*0670*/  BSYNC B0 ;  /* 0x0000000000007941 */ /* 0x001fea0003800000 */
.L_x_15982:
        /* <DEDUP_REMOVED lines=14> */
.L_x_15985:
[----:B0-----:R-:W-:Y:S05]  /*0760*/  BSYNC B0 ;  /* 0x0000000000007941 */ /* 0x001fea0003800000 */
.L_x_15984:
[----:B------:R-:W0:Y:S02]  /*0770*/  S2UR UR6, SR_CTAID.X ;  /* 0x00000000000679c3 */ /* 0x000e240000002500 */
[----:B0-----:R-:W-:-:S04]  /*0780*/  LEA.HI R182, R0, UR6, RZ, 0x19 ;  /* 0x0000000600b67c11 */ /* 0x001fc8000f8fc8ff */
[----:B------:R-:W-:-:S13]  /*0790*/  ISETP.GE.AND P1, PT, R182, c[0x0][0x164], PT ;  /* 0x00005900b6007a0c */ /* 0x000fda0003f26270 */
[----:B------:R-:W-:Y:S05]  /*07a0*/  @P1 EXIT ;  /* 0x000000000000194d */ /* 0x000fea0003800000 */
[----:B------:R-:W-:Y:S01]  /*07b0*/  SHF.R.S32.HI R84, RZ, 0x3, R84 ;  /* 0x00000003ff547819 */ /* 0x000fe20000011454 */
[----:B------:R-:W-:Y:S01]  /*07c0*/  ULDC.U8 UR6, c[0x0][0x1f0] ;  /* 0x00007c0000067ab9 */ /* 0x000fe20000000000 */
[--C-:B-----5:R-:W-:Y:S02]  /*07d0*/  PRMT R134, RZ, 0x5410, R64.reuse ;  /* 0x00005410ff867816 */ /* 0x120fe40000000040 */
[----:B------:R-:W-:Y:S02]  /*07e0*/  PRMT R137, RZ, 0x7610, R64 ;  /* 0x00007610ff897816 */ /* 0x000fe40000000040 */
[--C-:B------:R-:W-:Y:S02]  /*07f0*/  PRMT R135, RZ, 0x5410, R65.reuse ;  /* 0x00005410ff877816 */ /* 0x100fe40000000041 */
[----:B------:R-:W-:Y:S02]  /*0800*/  PRMT R139, RZ, 0x7610, R65 ;  /* 0x00007610ff8b7816 */ /* 0x000fe40000000041 */
[----:B------:R-:W-:-:S02]  /*0810*/  LOP3.LUT R65, R0, 0x60, RZ, 0xc0, !PT ;  /* 0x0000006000417812 */ /* 0x000fc400078ec0ff */
[----:B------:R-:W-:Y:S02]  /*0820*/  LOP3.LUT R64, R84, 0x7f, RZ, 0xc0, !PT ;  /* 0x0000007f54407812 */ /* 0x000fe400078ec0ff */
[----:B------:R-:W-:Y:S02]  /*0830*/  SHF.R.U32.HI R84, RZ, 0x2, R84 ;  /* 0x00000002ff547819 */ /* 0x000fe40000011654 */
[----:B------:R-:W-:Y:S02]  /*0840*/  IADD3 R65, R64, -R65, RZ ;  /* 0x8000004140417210 */ /* 0x000fe40007ffe0ff */
[----:B------:R-:W-:Y:S02]  /*0850*/  LOP3.LUT R84, R84, 0x3fffffe0, RZ, 0xc0, !PT ;  /* 0x3fffffe054547812 */ /* 0x000fe400078ec0ff */
[----:B------:R-:W-:Y:S02]  /*0860*/  IMNMX R65, RZ, R65, !PT ;  /* 0x00000041ff417217 */ /* 0x000fe40007800200 */
[----:B------:R-:W-:-:S02]  /*0870*/  PRMT R149, RZ, 0x5410, R56 ;  /* 0x00005410ff957816 */ /* 0x000fc40000000038 */
[----:B------:R-:W-:Y:S02]  /*0880*/  IMNMX R65, R65, 0x20, PT ;  /* 0x0000002041417817 */ /* 0x000fe40003800200 */
[----:B------:R-:W-:Y:S02]  /*0890*/  PRMT R153, RZ, 0x7610, R56 ;  /* 0x00007610ff997816 */ /* 0x000fe40000000038 */
[----:B------:R-:W-:Y:S02]  /*08a0*/  IADD3 R65, R65, R84, RZ ;  /* 0x0000005441417210 */ /* 0x000fe40007ffe0ff */
[----:B------:R-:W-:Y:S02]  /*08b0*/  SHF.L.U32 R56, R0, 0x5, RZ ;  /* 0x0000000500387819 */ /* 0x000fe400000006ff */
[----:B------:R-:W-:Y:S02]  /*08c0*/  SHF.L.U32 R65, R65, 0x3, RZ ;  /* 0x0000000341417819 */ /* 0x000fe400000006ff */
[----:B------:R-:W-:-:S02]  /*08d0*/  PRMT R152, RZ, 0x5410, R57 ;  /* 0x00005410ff987816 */ /* 0x000fc40000000039 */
[----:B------:R-:W-:Y:S02]  /*08e0*/  PRMT R155, RZ, 0x7610, R57 ;  /* 0x00007610ff9b7816 */ /* 0x000fe40000000039 */
[----:B------:R-:W0:Y:S01]  /*08f0*/  I2F.U32 R65, R65 ;  /* 0x0000004100417306 */ /* 0x000e220000201000 */
[----:B------:R-:W-:Y:S02]  /*0900*/  LOP3.LUT R57, R56, 0x3e0, RZ, 0xc0, !PT ;  /* 0x000003e038397812 */ /* 0x000fe400078ec0ff */
[--C-:B------:R-:W-:Y:S02]  /*0910*/  PRMT R3, RZ, 0x5410, R8.reuse ;  /* 0x00005410ff037816 */ /* 0x100fe40000000008 */
[----:B------:R-:W-:Y:S02]  /*0920*/  IADD3 R57, R64, -R57, RZ ;  /* 0x8000003940397210 */ /* 0x000fe40007ffe0ff */
[----:B------:R-:W-:Y:S02]  /*0930*/  PRMT R4, RZ, 0x7610, R8 ;  /* 0x00007610ff047816 */ /* 0x000fe40000000008 */
[----:B------:R-:W-:-:S02]  /*0940*/  PRMT R5, RZ, 0x5410, R9 ;  /* 0x00005410ff057816 */ /* 0x000fc40000000009 */
[----:B------:R-:W-:Y:S02]  /*0950*/  PRMT R6, RZ, 0x7610, R9 ;  /* 0x00007610ff067816 */ /* 0x000fe40000000009 */
[--C-:B------:R-:W-:Y:S02]  /*0960*/  PRMT R7, RZ, 0x5410, R10.reuse ;  /* 0x00005410ff077816 */ /* 0x100fe4000000000a */
[----:B------:R-:W-:Y:S01]  /*0970*/  PRMT R8, RZ, 0x7610, R10 ;  /* 0x00007610ff087816 */ /* 0x000fe2000000000a */
[----:B0-----:R0:W1:Y:S01]  /*0980*/  MUFU.RCP R175, R65 ;  /* 0x0000004100af7308 */ /* 0x0010620000001000 */
[--C-:B------:R-:W-:Y:S02]  /*0990*/  PRMT R9, RZ, 0x5410, R11.reuse ;  /* 0x00005410ff097816 */ /* 0x100fe4000000000b */
[----:B------:R-:W-:Y:S02]  /*09a0*/  PRMT R10, RZ, 0x7610, R11 ;  /* 0x00007610ff0a7816 */ /* 0x000fe4000000000b */
[----:B------:R-:W-:-:S02]  /*09b0*/  PRMT R12, RZ, 0x5410, R16 ;  /* 0x00005410ff0c7816 */ /* 0x000fc40000000010 */
[----:B------:R-:W-:Y:S02]  /*09c0*/  PRMT R11, RZ, 0x7610, R16 ;  /* 0x00007610ff0b7816 */ /* 0x000fe40000000010 */
        /* <DEDUP_REMOVED lines=99> */
.L_x_16017:
[----:B------:R-:W-:Y:S02]  /*1000*/  LOP3.LUT P1, RZ, R181, 0xff, RZ, 0xc0, !PT ;  /* 0x000000ffb5ff7812 */ /* 0x000fe4000782c0ff */
[----:B------:R-:W-:-:S04]  /*1010*/  SHF.R.U32.HI R160, RZ, 0x5, R0 ;  /* 0x00000005ffa07819 */ /* 0x000fc80000011600 */
[----:B------:R-:W-:-:S07]  /*1020*/  LOP3.LUT R160, R160, 0x7fffffc, RZ, 0xc0, !PT ;  /* 0x07fffffca0a07812 */ /* 0x000fce00078ec0ff */
[----:B------:R-:W-:Y:S02]  /*1030*/  @!P1 IADD3 R160, R160, 0x4, RZ ;  /* 0x00000004a0a09810 */ /* 0x000fe40007ffe0ff */
        /* <DEDUP_REMOVED lines=21> */
[C---:B------:R-:W-:Y:S02]  /*1190*/  @P1 LEA.HI.X R61, R188.reuse, c[0x0][0x184], RZ, 0x5, P2 ;  /* 0x00006100bc3d1a11 */ /* 0x040fe400010f2cff */
[----:B------:R-:W-:-:S03]  /*11a0*/  LEA R112, P2, R188, c[0x0][0x188], 0x5 ;  /* 0x00006200bc707a11 */ /* 0x000fc600078428ff */
[----:B------:R2:W3:Y:S01]  /*11b0*/  @P1 LDG.E.128 R48, [R60.64] ;  /* 0x000000043c301981 */ /* 0x0004e2000c1e1d00 */
[----:B------:R-:W-:-:S03]  /*11c0*/  LEA.HI.X R113, R188, c[0x0][0x18c], RZ, 0x5, P2 ;  /* 0x00006300bc717a11 */ /* 0x000fc600010f2cff */
[----:B------:R2:W4:Y:S01]  /*11d0*/  @P1 LDG.E.128 R52, [R60.64+0x10] ;  /* 0x000010043c341981 */ /* 0x000522000c1e1d00 */
[----:B------:R-:W-:-:S04]  /*11e0*/  ISETP.NE.U32.AND P1, PT, RZ, c[0x0][0x180], PT ;  /* 0x00006000ff007a0c */ /* 0x000fc80003f25070 */
[----:B------:R-:W-:Y:S02]  /*11f0*/  ISETP.NE.AND.EX P1, PT, RZ, c[0x0][0x184], PT, P1 ;  /* 0x00006100ff007a0c */ /* 0x000fe40003f25310 */
[--C-:B--2---:R-:W-:Y:S02]  /*1200*/  PRMT R61, RZ, 0x5410, R56.reuse ;  /* 0x00005410ff3d7816 */ /* 0x104fe40000000038 */
[----:B------:R-:W-:Y:S02]  /*1210*/  PRMT R63, RZ, 0x7610, R56 ;  /* 0x00007610ff3f7816 */ /* 0x000fe40000000038 */
[--C-:B------:R-:W-:Y:S02]  /*1220*/  PRMT R115, RZ, 0x5410, R57.reuse ;  /* 0x00005410ff737816 */ /* 0x100fe40000000039 */
[----:B------:R-:W-:Y:S02]  /*1230*/  PRMT R161, RZ, 0x7610, R57 ;  /* 0x00007610ffa17816 */ /* 0x000fe40000000039 */
[----:B------:R-:W-:-:S02]  /*1240*/  PRMT R191, RZ, 0x5410, R58 ;  /* 0x00005410ffbf7816 */ /* 0x000fc4000000003a */
[----:B------:R-:W-:Y:S02]  /*1250*/  PRMT R193, RZ, 0x7610, R58 ;  /* 0x00007610ffc17816 */ /* 0x000fe4000000003a */
[--C-:B------:R-:W-:Y:S02]  /*1260*/  PRMT R195, RZ, 0x5410, R59.reuse ;  /* 0x00005410ffc37816 */ /* 0x100fe4000000003b */
[----:B------:R-:W-:Y:S01]  /*1270*/  PRMT R197, RZ, 0x7610, R59 ;  /* 0x00007610ffc57816 */ /* 0x000fe2000000003b */
[-C--:B------:R-:W-:Y:S02]  /*1280*/  FMUL.FTZ R56, R61, R114.reuse ;  /* 0x000000723d387220 */ /* 0x080fe40000410000 */
[-C--:B------:R-:W-:Y:S02]  /*1290*/  FMUL.FTZ R57, R63, R114.reuse ;  /* 0x000000723f397220 */ /* 0x080fe40000410000 */
[-C--:B------:R-:W-:Y:S02]  /*12a0*/  FMUL.FTZ R58, R115, R114.reuse ;  /* 0x00000072733a7220 */ /* 0x080fe40000410000 */
[----:B------:R-:W-:-:S02]  /*12b0*/  FMUL.FTZ R59, R161, R114 ;  /* 0x00000072a13b7220 */ /* 0x000fc40000410000 */
[-C--:B------:R-:W-:Y:S02]  /*12c0*/  FMUL.FTZ R60, R191, R114.reuse ;  /* 0x00000072bf3c7220 */ /* 0x080fe40000410000 */
[-C--:B------:R-:W-:Y:S02]  /*12d0*/  FMUL.FTZ R61, R193, R114.reuse ;  /* 0x00000072c13d7220 */ /* 0x080fe40000410000 */
[-C--:B------:R-:W-:Y:S02]  /*12e0*/  FMUL.FTZ R62, R195, R114.reuse ;  /* 0x00000072c33e7220 */ /* 0x080fe40000410000 */
[----:B------:R-:W-:Y:S02]  /*12f0*/  FMUL.FTZ R63, R197, R114 ;  /* 0x00000072c53f7220 */ /* 0x000fe40000410000 */
[----:B---3--:R-:W-:Y:S02]  /*1300*/  @P1 FADD.FTZ R56, R48, R56 ;  /* 0x0000003830381221 */ /* 0x008fe40000010000 */
[----:B------:R-:W-:-:S02]  /*1310*/  @P1 FADD.FTZ R57, R49, R57 ;  /* 0x0000003931391221 */ /* 0x000fc40000010000 */
[----:B------:R-:W-:Y:S02]  /*1320*/  @P1 FADD.FTZ R58, R50, R58 ;  /* 0x0000003a323a1221 */ /* 0x000fe40000010000 */
[----:B------:R-:W-:Y:S02]  /*1330*/  @P1 FADD.FTZ R59, R51, R59 ;  /* 0x0000003b333b1221 */ /* 0x000fe40000010000 */
[----:B----4-:R-:W-:Y:S02]  /*1340*/  @P1 FADD.FTZ R60, R52, R60 ;  /* 0x0000003c343c1221 */ /* 0x010fe40000010000 */
[----:B------:R-:W-:Y:S02]  /*1350*/  @P1 FADD.FTZ R61, R53, R61 ;  /* 0x0000003d353d1221 */ /* 0x000fe40000010000 */
[----:B------:R-:W-:Y:S02]  /*1360*/  @P1 FADD.FTZ R62, R54, R62 ;  /* 0x0000003e363e1221 */ /* 0x000fe40000010000 */
[----:B------:R-:W-:Y:S01]  /*1370*/  @P1 FADD.FTZ R63, R55, R63 ;  /* 0x0000003f373f1221 */ /* 0x000fe20000010000 */
[----:B------:R0:W-:Y:S04]  /*1380*/  STG.E.128 [R112.64], R56 ;  /* 0x0000003870007986 */ /* 0x0001e8000c101d04 */
[----:B------:R0:W-:Y:S01]  /*1390*/  STG.E.128 [R112.64+0x10], R60 ;  /* 0x0000103c70007986 */ /* 0x0001e2000c101d04 */
[----:B------:R-:W-:-:S03]  /*13a0*/  IADD3 R115, R188, 0x80, RZ ;  /* 0x00000080bc737810 */ /* 0x000fc60007ffe0ff */
.L_x_15987:
[----:B------:R-:W-:Y:S05]  /*13b0*/  BSYNC B0 ;  /* 0x0000000000007941 */ /* 0x000fea0003800000 */
.L_x_15986:
[----:B------:R-:W-:Y:S01]  /*13c0*/  ISETP.GE.U32.AND P1, PT, R2, 0x100, PT ;  /* 0x000001000200780c */ /* 0x000fe20003f26070 */
[----:B------:R-:W-:-:S12]  /*13d0*/  BSSY B0, `(.L_x_15988) ;  /* 0x000002a000007945 */ /* 0x000fd80003800000 */
[----:B------:R-:W-:Y:S05]  /*13e0*/  @!P1 BRA `(.L_x_15989) ;  /* 0x0000028000009947 */ /* 0x000fea0003800000 */
[----:B------:R-:W-:Y:S01]  /*13f0*/  ISETP.NE.U32.AND P1, PT, RZ, c[0x0][0x180], PT ;  /* 0x00006000ff007a0c */ /* 0x000fe20003f25070 */
[----:B------:R-:W-:-:S03]  /*1400*/  HFMA2.MMA R64, -RZ, RZ, 0, 9.5367431640625e-07 ;  /* 0x00000010ff407435 */ /* 0x000fc600000001ff */
[----:B------:R-:W-:-:S07]  /*1410*/  ISETP.NE.AND.EX P1, PT, RZ, c[0x0][0x184], PT, P1 ;  /* 0x00006100ff007a0c */ /* 0x000fce0003f25310 */
[----:B------:R-:W-:-:S06]  /*1420*/  IMAD.WIDE.U32 R64, R115, R64, c[0x0][0x170] ;  /* 0x00005c0073407625 */ /* 0x000fcc00078e0040 */
[----:B------:R-:W2:Y:S01]  /*1430*/  LDG.E.128 R64, [R64.64] ;  /* 0x0000000440407981 */ /* 0x000ea2000c1e1d00 */
[----:B------:R-:W-:-:S04]  /*1440*/  @P1 LEA R68, P2, R115, c[0x0][0x180], 0x5 ;  /* 0x0000600073441a11 */ /* 0x000fc800078428ff */
[C---:B------:R-:W-:Y:S02]  /*1450*/  @P1 LEA.HI.X R69, R115.reuse, c[0x0][0x184], RZ, 0x5, P2 ;  /* 0x0000610073451a11 */ /* 0x040fe400010f2cff */
[----:B0-----:R-:W-:-:S03]  /*1460*/  LEA R112, P2, R115, c[0x0][0x188], 0x5 ;  /* 0x0000620073707a11 */ /* 0x001fc600078428ff */
[----:B------:R2:W3:Y:S01]  /*1470*/  @P1 LDG.E.128 R48, [R68.64] ;  /* 0x0000000444301981 */ /* 0x0004e2000c1e1d00 */
[----:B------:R-:W-:-:S03]  /*1480*/  LEA.HI.X R113, R115, c[0x0][0x18c], RZ, 0x5, P2 ;  /* 0x0000630073717a11 */ /* 0x000fc600010f2cff */
[----:B------:R2:W4:Y:S01]  /*1490*/  @P1 LDG.E.128 R52, [R68.64+0x10] ;  /* 0x0000100444341981 */ /* 0x000522000c1e1d00 */
[----:B------:R-:W-:-:S04]  /*14a0*/  ISETP.NE.U32.AND P1, PT, RZ, c[0x0][0x180], PT ;  /* 0x00006000ff007a0c */ /* 0x000fc80003f25070 */
[----:B------:R-:W-:Y:S02]  /*14b0*/  ISETP.NE.AND.EX P1, PT, RZ, c[0x0][0x184], PT, P1 ;  /* 0x00006100ff007a0c */ /* 0x000fe40003f25310 */
[----:B------:R-:W-:Y:S02]  /*14c0*/  IADD3 R115, R115, 0x80, RZ ;  /* 0x0000008073737810 */ /* 0x000fe40007ffe0ff */
[--C-:B--2---:R-:W-:Y:S02]  /*14d0*/  PRMT R69, RZ, 0x5410, R64.reuse ;  /* 0x00005410ff457816 */ /* 0x104fe40000000040 */
[----:B------:R-:W-:Y:S02]  /*14e0*/  PRMT R71, RZ, 0x7610, R64 ;  /* 0x00007610ff477816 */ /* 0x000fe40000000040 */
[--C-:B------:R-:W-:Y:S02]  /*14f0*/  PRMT R161, RZ, 0x5410, R65.reuse ;  /* 0x00005410ffa17816 */ /* 0x100fe40000000041 */
[----:B------:R-:W-:-:S02]  /*1500*/  PRMT R191, RZ, 0x7610, R65 ;  /* 0x00007610ffbf7816 */ /* 0x000fc40000000041 */
[--C-:B------:R-:W-:Y:S02]  /*1510*/  PRMT R193, RZ, 0x5410, R66.reuse ;  /* 0x00005410ffc17816 */ /* 0x100fe40000000042 */
[----:B------:R-:W-:Y:S02]  /*1520*/  PRMT R195, RZ, 0x7610, R66 ;  /* 0x00007610ffc37816 */ /* 0x000fe40000000042 */
[--C-:B------:R-:W-:Y:S02]  /*1530*/  PRMT R197, RZ, 0x5410, R67.reuse ;  /* 0x00005410ffc57816 */ /* 0x100fe40000000043 */
[----:B------:R-:W-:Y:S01]  /*1540*/  PRMT R199, RZ, 0x7610, R67 ;  /* 0x00007610ffc77816 */ /* 0x000fe20000000043 */
[-C--:B------:R-:W-:Y:S02]  /*1550*/  FMUL.FTZ R64, R69, R114.reuse ;  /* 0x0000007245407220 */ /* 0x080fe40000410000 */
[-C--:B------:R-:W-:Y:S02]  /*1560*/  FMUL.FTZ R65, R71, R114.reuse ;  /* 0x0000007247417220 */ /* 0x080fe40000410000 */
[----:B------:R-:W-:-:S02]  /*1570*/  FMUL.FTZ R66, R161, R114 ;  /* 0x00000072a1427220 */ /* 0x000fc40000410000 */
[-C--:B------:R-:W-:Y:S02]  /*1580*/  FMUL.FTZ R67, R191, R114.reuse ;  /* 0x00000072bf437220 */ /* 0x080fe40000410000 */
[-C--:B------:R-:W-:Y:S02]  /*1590*/  FMUL.FTZ R68, R193, R114.reuse ;  /* 0x00000072c1447220 */ /* 0x080fe40000410000 */
[-C--:B------:R-:W-:Y:S02]  /*15a0*/  FMUL.FTZ R69, R195, R114.reuse ;  /* 0x00000072c3457220 */ /* 0x080fe40000410000 */
[-C--:B------:R-:W-:Y:S02]  /*15b0*/  FMUL.FTZ R70, R197, R114.reuse ;  /* 0x00000072c5467220 */ /* 0x080fe40000410000 */
[----:B------:R-:W-:Y:S02]  /*15c0*/  FMUL.FTZ R71, R199, R114 ;  /* 0x00000072c7477220 */ /* 0x000fe40000410000 */
[----:B---3--:R-:W-:-:S02]  /*15d0*/  @P1 FADD.FTZ R64, R48, R64 ;  /* 0x0000004030401221 */ /* 0x008fc40000010000 */
[----:B------:R-:W-:Y:S02]  /*15e0*/  @P1 FADD.FTZ R65, R49, R65 ;  /* 0x0000004131411221 */ /* 0x000fe40000010000 */
[----:B------:R-:W-:Y:S02]  /*15f0*/  @P1 FADD.FTZ R66, R50, R66 ;  /* 0x0000004232421221 */ /* 0x000fe40000010000 */
[----:B------:R-:W-:Y:S02]  /*1600*/  @P1 FADD.FTZ R67, R51, R67 ;  /* 0x0000004333431221 */ /* 0x000fe40000010000 */
[----:B----4-:R-:W-:Y:S02]  /*1610*/  @P1 FADD.FTZ R68, R52, R68 ;  /* 0x0000004434441221 */ /* 0x010fe40000010000 */
[----:B------:R-:W-:Y:S02]  /*1620*/  @P1 FADD.FTZ R69, R53, R69 ;  /* 0x0000004535451221 */ /* 0x000fe40000010000 */
[----:B------:R-:W-:-:S02]  /*1630*/  @P1 FADD.FTZ R70, R54, R70 ;  /* 0x0000004636461221 */ /* 0x000fc40000010000 */
[----:B------:R-:W-:Y:S01]  /*1640*/  @P1 FADD.FTZ R71, R55, R71 ;  /* 0x0000004737471221 */ /* 0x000fe20000010000 */
[----:B------:R0:W-:Y:S04]  /*1650*/  STG.E.128 [R112.64], R64 ;  /* 0x0000004070007986 */ /* 0x0001e8000c101d04 */
[----:B------:R0:W-:Y:S02]  /*1660*/  STG.E.128 [R112.64+0x10], R68 ;  /* 0x0000104470007986 */ /* 0x0001e4000c101d04 */
.L_x_15989:
[----:B------:R-:W-:Y:S05]  /*1670*/  BSYNC B0 ;  /* 0x0000000000007941 */ /* 0x000fea0003800000 */
.L_x_15988:
[----:B------:R-:W-:Y:S01]  /*1680*/  ISETP.GE.U32.AND P1, PT, R2, 0x180, PT ;  /* 0x000001800200780c */ /* 0x000fe20003f26070 */
[----:B------:R-:W-:-:S12]  /*1690*/  BSSY B0, `(.L_x_15990) ;  /* 0x000002a000007945 */ /* 0x000fd80003800000 */
        /* <DEDUP_REMOVED lines=41> */
.L_x_15991:
[----:B------:R-:W-:Y:S05]  /*1930*/  BSYNC B0 ;  /* 0x0000000000007941 */ /* 0x000fea0003800000 */
.L_x_15990:
        /* <DEDUP_REMOVED lines=43> */
.L_x_15993:
[----:B------:R-:W-:Y:S05]  /*1bf0*/  BSYNC B0 ;  /* 0x0000000000007941 */ /* 0x000fea0003800000 */
.L_x_15992:
        /* <DEDUP_REMOVED lines=43> */
.L_x_15995:
[----:B------:R-:W-:Y:S05]  /*1eb0*/  BSYNC B0 ;  /* 0x0000000000007941 */ /* 0x000fea0003800000 */
.L_x_15994:
        /* <DEDUP_REMOVED lines=43> */
.L_x_15997:
[----:B------:R-:W-:Y:S05]  /*2170*/  BSYNC B0 ;  /* 0x0000000000007941 */ /* 0x000fea0003800000 */
.L_x_15996:
        /* <DEDUP_REMOVED lines=41> */
[----:B------:R0:W-:Y:S02]  /*2410*/  STG.E.128 [R112.64+0x10], R108 ;  /* 0x0000106c70007986 */ /* 0x0001e4000c101d04 */
.L_x_15999:
[----:B------:R-:W-:Y:S05]  /*2420*/  BSYNC B0 ;  /* 0x0000000000007941 */ /* 0x000fea0003800000 */
.L_x_15998:
[----:B0-----:R-:W-:Y:S01]  /*2430*/  FADD.FTZ R112, RZ, R56 ;  /* 0x00000038ff707221 */ /* 0x001fe20000010000 */
[----:B------:R-:W-:-:S02]  /*2440*/  ISETP.GT.U32.AND P1, PT, R2, 0xff, PT ;  /* 0x000000ff0200780c */ /* 0x000fc40003f24070 */
[C---:B------:R-:W-:Y:S01]  /*2450*/  ISETP.GT.U32.AND P2, PT, R2.reuse, 0x17f, PT ;  /* 0x0000017f0200780c */ /* 0x040fe20003f44070 */
[----:B------:R-:W-:Y:S01]  /*2460*/  FADD.FTZ R113, R57, R112 ;  /* 0x0000007039717221 */ /* 0x000fe20000010000 */
[C---:B------:R-:W-:Y:S02]  /*2470*/  ISETP.GT.U32.AND P3, PT, R2.reuse, 0x1ff, PT ;  /* 0x000001ff0200780c */ /* 0x040fe40003f64070 */
[----:B------:R-:W-:Y:S01]  /*2480*/  ISETP.GT.U32.AND P4, PT, R2, 0x27f, PT ;  /* 0x0000027f0200780c */ /* 0x000fe20003f84070 */
[----:B------:R-:W-:Y:S01]  /*2490*/  FADD.FTZ R112, R58, R113 ;  /* 0x000000713a707221 */ /* 0x000fe20000010000 */
[C---:B------:R-:W-:Y:S02]  /*24a0*/  ISETP.GT.U32.AND P5, PT, R2.reuse, 0x2ff, PT ;  /* 0x000002ff0200780c */ /* 0x040fe40003fa4070 */
[----:B------:R-:W-:Y:S01]  /*24b0*/  ISETP.GT.U32.AND P6, PT, R2, 0x37f, PT ;  /* 0x0000037f0200780c */ /* 0x000fe20003fc4070 */
[----:B------:R-:W-:-:S04]  /*24c0*/  FADD.FTZ R113, R59, R112 ;  /* 0x000000703b717221 */ /* 0x000fc80000010000 */
[----:B------:R-:W-:-:S04]  /*24d0*/  FADD.FTZ R112, R60, R113 ;  /* 0x000000713c707221 */ /* 0x000fc80000010000 */
        /* <DEDUP_REMOVED lines=54> */
.L_x_16018:
        /* <DEDUP_REMOVED lines=133> */
.L_x_16019:
        /* <DEDUP_REMOVED lines=24> */
[----:B--2---:R-:W-:Y:S01]  /*3210*/  MUFU.RCP R193, R192 ;  /* 0x000000c000c17308 */ /* 0x004fe20000001000 */
[----:B0-----:R-:W-:-:S07]  /*3220*/  IADD3 R194, R190, R199, RZ ;  /* 0x000000c7bec27210 */ /* 0x001fce0007ffe0ff */
[----:B------:R-:W0:Y:S08]  /*3230*/  I2F R194, R194 ;  /* 0x000000c200c27306 */ /* 0x000e300000201400 */
[----:B------:R-:W2:Y:S01]  /*3240*/  I2F R199, R199 ;  /* 0x000000c700c77306 */ /* 0x000ea20000201400 */
[----:B-1----:R-:W-:-:S07]  /*3250*/  FMUL.FTZ R160, R191, R161 ;  /* 0x000000a1bfa07220 */ /* 0x002fce0000410000 */
[----:B0-----:R-:W0:Y:S01]  /*3260*/  MUFU.RCP R196, R194 ;  /* 0x000000c200c47308 */ /* 0x001e220000001000 */
[----:B------:R-:W-:Y:S02]  /*3270*/  FFMA.FTZ R160, R195, R112, R160 ;  /* 0x00000070c3a07223 */ /* 0x000fe400000100a0 */
[----:B------:R-:W-:Y:S02]  /*3280*/  FADD.FTZ R112, -R191, R112 ;  /* 0x00000070bf707221 */ /* 0x000fe40000010100 */
[----:B------:R-:W-:Y:S02]  /*3290*/  FMUL.FTZ R197, R193, R160 ;  /* 0x000000a0c1c57220 */ /* 0x000fe40000410000 */
[----:B------:R-:W-:-:S03]  /*32a0*/  FMUL.FTZ R112, R112, R112 ;  /* 0x0000007070707220 */ /* 0x000fc60000410000 */
[----:B------:R-:W2:Y:S01]  /*32b0*/  SHFL.DOWN PT, R160, R197, 0x1, 0x1f ;  /* 0x08201f00c5a07f89 */ /* 0x000ea200000e0000 */
[----:B------:R-:W-:-:S04]  /*32c0*/  FMUL.FTZ R112, R112, R195 ;  /* 0x000000c370707220 */ /* 0x000fc80000410000 */
[----:B------:R-:W-:Y:S02]  /*32d0*/  FMUL.FTZ R112, R112, R161 ;  /* 0x000000a170707220 */ /* 0x000fe40000410000 */
[----:B--2---:R-:W-:Y:S02]  /*32e0*/  FMUL.FTZ R114, R160, R199 ;  /* 0x000000c7a0727220 */ /* 0x004fe40000410000 */
        /* <DEDUP_REMOVED lines=23> */
[----:B------:R-:W-:Y:S01]  /*3460*/  @!P1 MOV R113, 0x4 ;  /* 0x0000000400719802 */ /* 0x000fe20000000f00 */
[----:B------:R0:W-:Y:S04]  /*3470*/  @!P1 STG.E [R114.64], R201 ;  /* 0x000000c972009986 */ /* 0x0001e8000c101904 */
[----:B------:R-:W1:Y:S01]  /*3480*/  MUFU.RSQ R191, R191 ;  /* 0x000000bf00bf7308 */ /* 0x000e620000001400 */
[----:B------:R-:W-:-:S05]  /*3490*/  @!P1 IMAD.WIDE R112, R182, R113, c[0x0][0x1a8] ;  /* 0x00006a00b6709625 */ /* 0x000fca00078e0271 */
[----:B-1----:R0:W-:Y:S01]  /*34a0*/  @!P1 STG.E [R112.64], R191 ;  /* 0x000000bf70009986 */ /* 0x0021e2000c101904 */
        /* <DEDUP_REMOVED lines=33> */
.L_x_16003:
[----:B------:R-:W-:Y:S05]  /*36c0*/  BSYNC B0 ;  /* 0x0000000000007941 */ /* 0x000fea0003800000 */
.L_x_16002:
        /* <DEDUP_REMOVED lines=35> */
.L_x_16005:
[----:B------:R-:W-:Y:S05]  /*3900*/  BSYNC B0 ;  /* 0x0000000000007941 */ /* 0x000fea0003800000 */
.L_x_16004:
        /* <DEDUP_REMOVED lines=35> */
.L_x_16007:
[----:B------:R-:W-:Y:S05]  /*3b40*/  BSYNC B0 ;  /* 0x0000000000007941 */ /* 0x000fea0003800000 */
.L_x_16006:
        /* <DEDUP_REMOVED lines=35> */
.L_x_16009:
[----:B------:R-:W-:Y:S05]  /*3d80*/  BSYNC B0 ;  /* 0x0000000000007941 */ /* 0x000fea0003800000 */
.L_x_16008:
        /* <DEDUP_REMOVED lines=35> */
.L_x_16011:
[----:B------:R-:W-:Y:S05]  /*3fc0*/  BSYNC B0 ;  /* 0x0000000000007941 */ /* 0x000fea0003800000 */
.L_x_16010:
        /* <DEDUP_REMOVED lines=35> */
.L_x_16013:
[----:B------:R-:W-:Y:S05]  /*4200*/  BSYNC B0 ;  /* 0x0000000000007941 */ /* 0x000fea0003800000 */
.L_x_16012:
        /* <DEDUP_REMOVED lines=34> */
.L_x_16015:
[----:B------:R-:W-:Y:S05]  /*4430*/  BSYNC B0 ;  /* 0x0000000000007941 */ /* 0x000fea0003800000 */
.L_x_16014:
[----:B------:R-:W-:Y:S02]  /*4440*/  LOP3.LUT P1, RZ, R181, 0xff, RZ, 0xc0, !PT ;  /* 0x000000ffb5ff7812 */ /* 0x000fe4000782c0ff */
[----:B------:R-:W-:Y:S02]  /*4450*/  IADD3 R182, R182, c[0x0][0x160], RZ ;  /* 0x00005800b6b67a10 */ /* 0x000fe40007ffe0ff */
[----:B------:R-:W-:Y:S02]  /*4460*/  SEL R181, RZ, 0x1, P1 ;  /* 0x00000001ffb57807 */ /* 0x000fe40000800000 */
[----:B------:R-:W-:-:S13]  /*4470*/  ISETP.GE.AND P1, PT, R182, c[0x0][0x164], PT ;  /* 0x00005900b6007a0c */ /* 0x000fda0003f26270 */
[----:B0-----:R-:W-:Y:S01]  /*4480*/  @P1 CALL.REL.NOINC `(.L_x_16016) ;  /* 0x0000001000001944 */ /* 0x001fe20003c00000 */
[----:B------:R-:W-:Y:S05]  /*4490*/  BRA `(.L_x_16017) ;  /* 0xffffcb6000007947 */ /* 0x000fea000383ffff */
.L_x_16016:
[----:B------:R-:W-:Y:S05]  /*44a0*/  EXIT ;  /* 0x000000000000794d */ /* 0x000fea0003800000 */
.L_x_16000:
[----:B------:R-:W-:Y:S01]  /*44b0*/  HFMA2.MMA R192, -RZ, RZ, 0, 5.9604644775390625e-08 ;  /* 0x00000001ffc07435 */ /* 0x000fe200000001ff */
[----:B------:R-:W-:Y:S02]  /*44c0*/  MOV R190, 0x1f ;  /* 0x0000001f00be7802 */ /* 0x000fe40000000f00 */
[----:B------:R-:W-:Y:S02]  /*44d0*/  MOV R191, 0xffffffff ;  /* 0xffffffff00bf7802 */ /* 0x000fe40000000f00 */
[----:B------:R-:W-:Y:S02]  /*44e0*/  MOV R114, 0x4500 ;  /* 0x0000450000727802 */ /* 0x000fe40000000f00 */
[----:B------:R-:W-:Y:S05]  /*44f0*/  CALL.REL.NOINC `($__internal_48_$__cuda_sm70_shflsync_bfly_p) ;  /* 0x00000ab000007944 */ /* 0x000fea0003c00000 */
[----:B-1----:R-:W-:Y:S01]  /*4500*/  MOV R112, R192 ;  /* 0x000000c000707202 */ /* 0x002fe20000000f00 */
[----:B0-----:R-:W-:Y:S05]  /*4510*/  BRA `(.L_x_16018) ;  /* 0xffffe32000007947 */ /* 0x001fea000383ffff */
.L_x_16001:
[----:B------:R-:W-:Y:S01]  /*4520*/  HFMA2.MMA R192, -RZ, RZ, 0, 1.1920928955078125e-07 ;  /* 0x00000002ffc07435 */ /* 0x000fe200000001ff */
[----:B------:R-:W-:Y:S02]  /*4530*/  MOV R190, 0x1f ;  /* 0x0000001f00be7802 */ /* 0x000fe40000000f00 */
[----:B------:R-:W-:Y:S02]  /*4540*/  MOV R191, 0xffffffff ;  /* 0xffffffff00bf7802 */ /* 0x000fe40000000f00 */
[----:B------:R-:W-:-:S02]  /*4550*/  MOV R114, 0x4570 ;  /* 0x0000457000727802 */ /* 0x000fc40000000f00 */
[----:B------:R-:W-:Y:S05]  /*4560*/  CALL.REL.NOINC `($__internal_48_$__cuda_sm70_shflsync_bfly_p) ;  /* 0x00000a4000007944 */ /* 0x000fea0003c00000 */
[----:B01----:R-:W-:Y:S01]  /*4570*/  FADD.FTZ R113, R113, R192 ;  /* 0x000000c071717221 */ /* 0x003fe20000010000 */
[----:B------:R-:W-:Y:S01]  /*4580*/  HFMA2.MMA R192, -RZ, RZ, 0, 2.384185791015625e-07 ;  /* 0x00000004ffc07435 */ /* 0x000fe200000001ff */
[----:B------:R-:W-:-:S02]  /*4590*/  MOV R190, 0x1f ;  /* 0x0000001f00be7802 */ /* 0x000fc40000000f00 */
[----:B------:R-:W-:Y:S02]  /*45a0*/  MOV R191, 0xffffffff ;  /* 0xffffffff00bf7802 */ /* 0x000fe40000000f00 */
[----:B------:R-:W-:Y:S02]  /*45b0*/  MOV R114, 0x45d0 ;  /* 0x000045d000727802 */ /* 0x000fe40000000f00 */
[----:B------:R-:W-:Y:S05]  /*45c0*/  CALL.REL.NOINC `($__internal_48_$__cuda_sm70_shflsync_bfly_p) ;  /* 0x000009e000007944 */ /* 0x000fea0003c00000 */
[----:B01----:R-:W-:Y:S01]  /*45d0*/  FADD.FTZ R113, R113, R192 ;  /* 0x000000c071717221 */ /* 0x003fe20000010000 */
[----:B------:R-:W-:Y:S01]  /*45e0*/  HFMA2.MMA R192, -RZ, RZ, 0, 4.76837158203125e-07 ;  /* 0x00000008ffc07435 */ /* 0x000fe200000001ff */
[----:B------:R-:W-:Y:S02]  /*45f0*/  MOV R190, 0x1f ;  /* 0x0000001f00be7802 */ /* 0x000fe40000000f00 */
[----:B------:R-:W-:Y:S02]  /*4600*/  MOV R191, 0xffffffff ;  /* 0xffffffff00bf7802 */ /* 0x000fe40000000f00 */
[----:B------:R-:W-:Y:S02]  /*4610*/  MOV R114, 0x4630 ;  /* 0x0000463000727802 */ /* 0x000fe40000000f00 */
[----:B------:R-:W-:Y:S05]  /*4620*/  CALL.REL.NOINC `($__internal_48_$__cuda_sm70_shflsync_bfly_p) ;  /* 0x0000098000007944 */ /* 0x000fea0003c00000 */
[----:B01----:R-:W-:Y:S01]  /*4630*/  FADD.FTZ R113, R113, R192 ;  /* 0x000000c071717221 */ /* 0x003fe20000010000 */
[----:B------:R-:W-:Y:S01]  /*4640*/  HFMA2.MMA R192, -RZ, RZ, 0, 9.5367431640625e-07 ;  /* 0x00000010ffc07435 */ /* 0x000fe200000001ff */
[----:B------:R-:W-:-:S02]  /*4650*/  MOV R190, 0x1f ;  /* 0x0000001f00be7802 */ /* 0x000fc40000000f00 */
[----:B------:R-:W-:Y:S02]  /*4660*/  MOV R191, 0xffffffff ;  /* 0xffffffff00bf7802 */ /* 0x000fe40000000f00 */
[----:B------:R-:W-:Y:S02]  /*4670*/  MOV R114, 0x4690 ;  /* 0x0000469000727802 */ /* 0x000fe40000000f00 */
[----:B------:R-:W-:Y:S05]  /*4680*/  CALL.REL.NOINC `($__internal_48_$__cuda_sm70_shflsync_bfly_p) ;  /* 0x0000092000007944 */ /* 0x000fea0003c00000 */
        /* <DEDUP_REMOVED lines=119> */
[----:B------:R-:W-:Y:S05]  /*4e00*/  CALL.REL.NOINC `($__internal_48_$__cuda_sm70_shflsync_bfly_p) ;  /* 0x000001a000007944 */ /* 0x000fea0003c00000 */
[----:B01----:R-:W-:Y:S01]  /*4e10*/  FADD.FTZ R113, R113, R192 ;  /* 0x000000c071717221 */ /* 0x003fe20000010000 */
[----:B------:R-:W-:Y:S01]  /*4e20*/  HFMA2.MMA R192, -RZ, RZ, 0, 1.1920928955078125e-07 ;  /* 0x00000002ffc07435 */ /* 0x000fe200000001ff */
[----:B------:R-:W-:Y:S02]  /*4e30*/  MOV R190, 0x1f ;  /* 0x0000001f00be7802 */ /* 0x000fe40000000f00 */
[----:B------:R-:W-:Y:S02]  /*4e40*/  MOV R191, 0xffffffff ;  /* 0xffffffff00bf7802 */ /* 0x000fe40000000f00 */
[----:B------:R-:W-:Y:S02]  /*4e50*/  MOV R114, 0x4e70 ;  /* 0x00004e7000727802 */ /* 0x000fe40000000f00 */
[----:B------:R-:W-:Y:S05]  /*4e60*/  CALL.REL.NOINC `($__internal_48_$__cuda_sm70_shflsync_bfly_p) ;  /* 0x0000014000007944 */ /* 0x000fea0003c00000 */
[----:B01----:R-:W-:Y:S01]  /*4e70*/  FADD.FTZ R113, R113, R192 ;  /* 0x000000c071717221 */ /* 0x003fe20000010000 */
[----:B------:R-:W-:Y:S01]  /*4e80*/  HFMA2.MMA R192, -RZ, RZ, 0, 2.384185791015625e-07 ;  /* 0x00000004ffc07435 */ /* 0x000fe200000001ff */
[----:B------:R-:W-:Y:S02]  /*4e90*/  MOV R190, 0x1f ;  /* 0x0000001f00be7802 */ /* 0x000fe40000000f00 */
[----:B------:R-:W-:-:S02]  /*4ea0*/  MOV R191, 0xffffffff ;  /* 0xffffffff00bf7802 */ /* 0x000fc40000000f00 */
        /* <DEDUP_REMOVED lines=8> */
[----:B-1----:R-:W-:Y:S01]  /*4f30*/  FADD.FTZ R161, R113, R192 ;  /* 0x000000c071a17221 */ /* 0x002fe20000010000 */
[----:B------:R-:W-:Y:S01]  /*4f40*/  HFMA2.MMA R192, -RZ, RZ, 0, 9.5367431640625e-07 ;  /* 0x00000010ffc07435 */ /* 0x000fe200000001ff */
[----:B0-----:R-:W-:Y:S02]  /*4f50*/  MOV R190, 0x1f ;  /* 0x0000001f00be7802 */ /* 0x001fe40000000f00 */
[----:B------:R-:W-:-:S02]  /*4f60*/  MOV R191, 0xffffffff ;  /* 0xffffffff00bf7802 */ /* 0x000fc40000000f00 */
[----:B------:R-:W-:Y:S02]  /*4f70*/  MOV R113, R161 ;  /* 0x000000a100717202 */ /* 0x000fe40000000f00 */
[----:B------:R-:W-:Y:S02]  /*4f80*/  MOV R114, 0x4fa0 ;  /* 0x00004fa000727802 */ /* 0x000fe40000000f00 */
[----:B------:R-:W-:Y:S05]  /*4f90*/  CALL.REL.NOINC `($__internal_48_$__cuda_sm70_shflsync_bfly_p) ;  /* 0x0000001000007944 */ /* 0x000fea0003c00000 */
[----:B01----:R-:W-:Y:S05]  /*4fa0*/  BRA `(.L_x_16019) ;  /* 0xffffe0e000007947 */ /* 0x003fea000383ffff */
        .weak           $__internal_48_$__cuda_sm70_shflsync_bfly_p
        .type           $__internal_48_$__cuda_sm70_shflsync_bfly_p,@function
        .size           $__internal_48_$__cuda_sm70_shflsync_bfly_p,(.L_x_44888 - $__internal_48_$__cuda_sm70_shflsync_bfly_p)
$__internal_48_$__cuda_sm70_shflsync_bfly_p:
[----:B------:R-:W-:Y:S01]  /*4fb0*/  HFMA2.MMA R115, -RZ, RZ, 0, 0 ;  /* 0x00000000ff737435 */ /* 0x000fe200000001ff */
[----:B------:R-:W-:Y:S04]  /*4fc0*/  WARPSYNC R191 ;  /* 0x000000bf00007348 */ /* 0x000fe80003800000 */
[----:B------:R0:W1:Y:S01]  /*4fd0*/  SHFL.BFLY PT, R192, R113, R192, R190 ;  /* 0x0c0000c071c07389 */ /* 0x00006200000e00be */
[----:B------:R-:W-:Y:S05]  /*4fe0*/  RET.REL.NODEC R114 `(_ZN10layer_norm13ln_fwd_kernelINS_13Kernel_traitsI13__nv_bfloat16S2_fS2_fjLj7168ELj1ELj1ELj4ELj16ENS_18Kernel_traits_baseILj7168ES2_S2_fS2_fjLj128EEEEELb0ELb0ELb0ELb0EEEvNS_9FwdParamsE) ;  /* 0xffffb01072007950 */ /* 0x000fea0003c3ffff */
.L_x_16020:
        /* <DEDUP_REMOVED lines=9> */
.L_x_44888:


//--------------------- .text._ZN10layer_norm13ln_fwd_kernelINS_13Kernel_traitsI13__nv_bfloat16S2_fS2_fjLj7168ELj1ELj1ELj4ELj16ENS_18Kernel_traits_baseILj7168ES2_S2_fS2_fjLj128EEEEELb0ELb0ELb0ELb1EEEvNS_9FwdParamsE --------------------------
	.section	.text._ZN10layer_norm13ln_fwd_kernelINS_13Kernel_traitsI13__nv_bfloat16S2_fS2_fjLj7168ELj1ELj1ELj4ELj16ENS_18Kernel_traits_baseILj7168ES2_S2_fS2_fjLj128EEEEELb0ELb0ELb0ELb1EEEvNS_9FwdParamsE,"ax",@progbits
	.sectioninfo	@"SHI_REGISTERS=204"
	.align	128
        .global         _ZN10layer_norm13ln_fwd_kernelINS_13Kernel_traitsI13__nv_bfloat16S2_fS2_fjLj7168ELj1ELj1ELj4ELj16ENS_18Kernel_traits_baseILj7168ES2_S2_fS2_fjLj128EEEEELb0ELb0ELb0ELb1EEEvNS_9FwdParamsE
        .type           _ZN10layer_norm13ln_fwd_kernelINS_13Kernel_traitsI13__nv_bfloat16S2_fS2_fjLj7168ELj1ELj1ELj4ELj16ENS_18Kernel_traits_baseILj7168ES2_S2_fS2_fjLj128EEEEELb0ELb0ELb0ELb1EEEvNS_9FwdParamsE,@function
        .size           _ZN10layer_norm13ln_fwd_kernelINS_13Kernel_traitsI13__nv_bfloat16S2_fS2_fjLj7168ELj1ELj1ELj4ELj16ENS_18Kernel_traits_baseILj7168ES2_S2_fS2_fjLj128EEEEELb0ELb0ELb0ELb1EEEvNS_9FwdParamsE,(.L_x_44889 - _ZN10layer_norm13ln_fwd_kernelINS_13Kernel_traitsI13__nv_bfloat16S2_fS2_fjLj7168ELj1ELj1ELj4ELj16ENS_18Kernel_traits_baseILj7168ES2_S2_fS2_fjLj128EEEEELb0ELb0ELb0ELb1EEEvNS_9FwdParamsE)
        .other          _ZN10layer_norm13ln_fwd_kernelINS_13Kernel_traitsI13__nv_bfloat16S2_fS2_fjLj7168ELj1ELj1ELj4ELj16ENS_18Kernel_traits_baseILj7168ES2_S2_fS2_fjLj128EEEEELb0ELb0ELb0ELb1EEEvNS_9FwdParamsE,@"STO_CUDA_ENTRY STV_DEFAULT"
_ZN10layer_norm13ln_fwd_kernelINS_13Kernel_traitsI13__nv_bfloat16S2_fS2_fjLj7168ELj1ELj1ELj4ELj16ENS_18Kernel_traits_baseILj7168ES2_S2_fS2_fjLj128EEEEELb0ELb0ELb0ELb1EEEvNS_9FwdParamsE:
.text._ZN10layer_norm13ln_fwd_kernelINS_13Kernel_traitsI13__nv_bfloat16S2_fS2_fjLj7168ELj1ELj1ELj4ELj16ENS_18Kernel_traits_baseILj7168ES2_S2_fS2_fjLj128EEEEELb0ELb0ELb0ELb1EEEvNS_9FwdParamsE:
        /* <DEDUP_REMOVED lines=22> */
[----:B0----5:R-:W-:Y:S01]  /*0160*/  @!P0 CS2R R36, SRZ ;  /* 0x0000000000248805 */ /* 0x021fe2000001ff00 */
        /* <DEDUP_REMOVED lines=13> */
[----:B------:R-:W-:Y:S01]  /*0240*/  HFMA2.MMA R163, -RZ, RZ, 0, 5.9604644775390625e-08 ;  /* 0x00000001ffa37435 */ /* 0x000fe200000001ff */
        /* <DEDUP_REMOVED lines=19> */
[--C-:B------:R-:W-:Y:S01]  /*0380*/  PRMT R112, RZ, 0x5410, R43.reuse ;  /* 0x00005410ff707816 */ /* 0x100fe2000000002b */
[----:B------:R-:W-:Y:S01]  /*0390*/  ULDC.U8 UR6, c[0x0][0x1f0] ;  /* 0x00007c0000067ab9 */ /* 0x000fe20000000000 */
[----:B------:R-:W-:-:S02]  /*03a0*/  PRMT R113, RZ, 0x7610, R43 ;  /* 0x00007610ff717816 */ /* 0x000fc4000000002b */
[--C-:B------:R-:W-:Y:S02]  /*03b0*/  PRMT R114, RZ, 0x5410, R44.reuse ;  /* 0x00005410ff727816 */ /* 0x100fe4000000002c */
[----:B------:R-:W-:Y:S02]  /*03c0*/  PRMT R115, RZ, 0x7610, R44 ;  /* 0x00007610ff737816 */ /* 0x000fe4000000002c */
[--C-:B------:R-:W-:Y:S02]  /*03d0*/  PRMT R116, RZ, 0x5410, R45.reuse ;  /* 0x00005410ff747816 */ /* 0x100fe4000000002d */
[--C-:B0-----:R-:W-:Y:S02]  /*03e0*/  PRMT R2, RZ, 0x5410, R36.reuse ;  /* 0x00005410ff027816 */ /* 0x101fe40000000024 */
        /* <DEDUP_REMOVED lines=38> */
.L_x_16024:
        /* <DEDUP_REMOVED lines=8> */
[----:B------:R-:W-:-:S03]  /*06d0*/  LEA.HI.SX32 R160, R37, R160, 0x1d ;  /* 0x000000a025a07211 */ /* 0x000fc600078feaff */
[----:B------:R-:W-:Y:S02]  /*06e0*/  @P1 MOV R41, 0x2 ;  /* 0x0000000200291802 */ /* 0x000fe40000000f00 */
[----:B------:R-:W-:Y:S01]  /*06f0*/  ISETP.NE.AND.EX P0, PT, RZ, c[0x0][0x184], PT, P0 ;  /* 0x00006100ff007a0c */ /* 0x000fe20003f05300 */
[----:B------:R-:W-:-:S04]  /*0700*/  IMAD.WIDE.U32 R36, R160, R92, c[0x0][0x170] ;  /* 0x00005c00a0247625 */ /* 0x000fc800078e005c */
[----:B------:R-:W-:Y:S01]  /*0710*/  @P1 IMAD.WIDE R40, R152, R41, c[0x0][0x1c0] ;  /* 0x0000700098281625 */ /* 0x000fe200078e0229 */
[----:B------:R-:W-:Y:S01]  /*0720*/  MOV R164, 0x20 ;  /* 0x0000002000a47802 */ /* 0x000fe20000000f00 */
[----:B------:R-:W2:Y:S04]  /*0730*/  LDG.E.128 R36, [R36.64] ;  /* 0x0000000424247981 */ /* 0x000ea8000c1e1d00 */
[----:B------:R-:W3:Y:S02]  /*0740*/  @P1 LDG.E.U16 R40, [R40.64] ;  /* 0x0000000428281981 */ /* 0x000ee4000c1e1500 */
[----:B------:R-:W-:-:S05]  /*0750*/  @P0 IMAD.WIDE.U32 R42, R160, R164, c[0x0][0x180] ;  /* 0x00006000a02a0625 */ /* 0x000fca00078e00a4 */
[----:B------:R2:W4:Y:S04]  /*0760*/  @P0 LDG.E.128 R28, [R42.64] ;  /* 0x000000042a1c0981 */ /* 0x000528000c1e1d00 */
[----:B------:R2:W4:Y:S01]  /*0770*/  @P0 LDG.E.128 R32, [R42.64+0x10] ;  /* 0x000010042a200981 */ /* 0x000522000c1e1d00 */
[----:B------:R-:W-:Y:S02]  /*0780*/  ISETP.NE.U32.AND P2, PT, RZ, c[0x0][0x180], PT ;  /* 0x00006000ff007a0c */ /* 0x000fe40003f45070 */
[----:B------:R-:W-:Y:S02]  /*0790*/  MOV R165, 0x3f800000 ;  /* 0x3f80000000a57802 */ /* 0x000fe40000000f00 */
[C---:B------:R-:W-:Y:S01]  /*07a0*/  IADD3 R162, R160.reuse, 0x80, RZ ;  /* 0x00000080a0a27810 */ /* 0x040fe20007ffe0ff */
[----:B------:R-:W-:Y:S01]  /*07b0*/  IMAD.WIDE.U32 R52, R160, R164, c[0x0][0x188] ;  /* 0x00006200a0347625 */ /* 0x000fe200078e00a4 */
[----:B--2---:R-:W-:-:S02]  /*07c0*/  PRMT R42, RZ, 0x7610, R36 ;  /* 0x00007610ff2a7816 */ /* 0x004fc40000000024 */
[----:B---3--:R-:W-:Y:S02]  /*07d0*/  @P1 PRMT R165, RZ, 0x5410, R40 ;  /* 0x00005410ffa51816 */ /* 0x008fe40000000028 */
[----:B------:R-:W-:Y:S02]  /*07e0*/  ISETP.NE.AND.EX P1, PT, RZ, c[0x0][0x184], PT, P2 ;  /* 0x00006100ff007a0c */ /* 0x000fe40003f25320 */
        /* <DEDUP_REMOVED lines=15> */
[----:B----4-:R-:W-:Y:S02]  /*08e0*/  @P1 FADD.FTZ R36, R28, R36 ;  /* 0x000000241c241221 */ /* 0x010fe40000010000 */
[----:B------:R-:W-:-:S02]  /*08f0*/  @P1 FADD.FTZ R37, R29, R37 ;  /* 0x000000251d251221 */ /* 0x000fc40000010000 */
[----:B------:R-:W-:Y:S02]  /*0900*/  @P1 FADD.FTZ R38, R30, R38 ;  /* 0x000000261e261221 */ /* 0x000fe40000010000 */
[----:B------:R-:W-:Y:S02]  /*0910*/  @P1 FADD.FTZ R39, R31, R39 ;  /* 0x000000271f271221 */ /* 0x000fe40000010000 */
[----:B------:R-:W-:Y:S02]  /*0920*/  @P1 FADD.FTZ R40, R32, R40 ;  /* 0x0000002820281221 */ /* 0x000fe40000010000 */
[----:B------:R-:W-:Y:S02]  /*0930*/  @P1 FADD.FTZ R41, R33, R41 ;  /* 0x0000002921291221 */ /* 0x000fe40000010000 */
[----:B------:R-:W-:Y:S02]  /*0940*/  @P1 FADD.FTZ R42, R34, R42 ;  /* 0x0000002a222a1221 */ /* 0x000fe40000010000 */
[----:B------:R-:W-:-:S02]  /*0950*/  @P1 FADD.FTZ R43, R35, R43 ;  /* 0x0000002b232b1221 */ /* 0x000fc40000010000 */
[----:B------:R-:W-:Y:S01]  /*0960*/  IMAD.WIDE.U32 R48, R162, R92, c[0x0][0x170] ;  /* 0x00005c00a2307625 */ /* 0x000fe200078e005c */
[----:B------:R-:W-:Y:S04]  /*0970*/  STG.E.128 [R52.64], R36 ;  /* 0x0000002434007986 */ /* 0x000fe8000c101d04 */
[----:B------:R0:W-:Y:S04]  /*0980*/  STG.E.128 [R52.64+0x10], R40 ;  /* 0x0000102834007986 */ /* 0x0001e8000c101d04 */
[----:B------:R-:W0:Y:S01]  /*0990*/  LDG.E.128 R48, [R48.64] ;  /* 0x0000000430307981 */ /* 0x000e22000c1e1d00 */
[----:B------:R-:W-:Y:S01]  /*09a0*/  MOV R56, R28 ;  /* 0x0000001c00387202 */ /* 0x000fe20000000f00 */
[----:B------:R-:W-:Y:S01]  /*09b0*/  @P0 IMAD.WIDE.U32 R54, R164, R162, c[0x0][0x180] ;  /* 0x00006000a4360625 */ /* 0x000fe200078e00a2 */
[----:B------:R-:W-:-:S02]  /*09c0*/  MOV R57, R29 ;  /* 0x0000001d00397202 */ /* 0x000fc40000000f00 */
[----:B------:R-:W-:Y:S02]  /*09d0*/  MOV R58, R30 ;  /* 0x0000001e003a7202 */ /* 0x000fe40000000f00 */
[----:B------:R-:W-:Y:S02]  /*09e0*/  MOV R59, R31 ;  /* 0x0000001f003b7202 */ /* 0x000fe40000000f00 */
[----:B------:R-:W-:Y:S02]  /*09f0*/  MOV R44, R32 ;  /* 0x00000020002c7202 */ /* 0x000fe40000000f00 */
[----:B------:R-:W-:Y:S02]  /*0a00*/  MOV R45, R33 ;  /* 0x00000021002d7202 */ /* 0x000fe40000000f00 */
[----:B------:R-:W-:Y:S01]  /*0a10*/  MOV R46, R34 ;  /* 0x00000022002e7202 */ /* 0x000fe20000000f00 */
[----:B------:R1:W2:Y:S01]  /*0a20*/  @P0 LDG.E.128 R56, [R54.64] ;  /* 0x0000000436380981 */ /* 0x0002a2000c1e1d00 */
[----:B------:R-:W-:-:S06]  /*0a30*/  MOV R47, R35 ;  /* 0x00000023002f7202 */ /* 0x000fcc0000000f00 */
[----:B------:R1:W3:Y:S01]  /*0a40*/  @P0 LDG.E.128 R44, [R54.64+0x10] ;  /* 0x00001004362c0981 */ /* 0x0002e2000c1e1d00 */
[----:B------:R-:W-:Y:S01]  /*0a50*/  IADD3 R159, R160, 0x100, RZ ;  /* 0x00000100a09f7810 */ /* 0x000fe20007ffe0ff */
[----:B------:R-:W-:Y:S01]  /*0a60*/  IMAD.WIDE.U32 R64, R164, R162, c[0x0][0x188] ;  /* 0x00006200a4407625 */ /* 0x000fe200078e00a2 */
[--C-:B0-----:R-:W-:Y:S02]  /*0a70*/  PRMT R52, RZ, 0x5410, R48.reuse ;  /* 0x00005410ff347816 */ /* 0x101fe40000000030 */
[----:B-1----:R-:W-:Y:S02]  /*0a80*/  PRMT R54, RZ, 0x7610, R48 ;  /* 0x00007610ff367816 */ /* 0x002fe40000000030 */
        /* <DEDUP_REMOVED lines=14> */
[----:B--2---:R-:W-:Y:S02]  /*0b70*/  @P1 FADD.FTZ R48, R56, R48 ;  /* 0x0000003038301221 */ /* 0x004fe40000010000 */
[----:B------:R-:W-:-:S02]  /*0b80*/  @P1 FADD.FTZ R49, R57, R49 ;  /* 0x0000003139311221 */ /* 0x000fc40000010000 */
[----:B------:R-:W-:Y:S02]  /*0b90*/  @P1 FADD.FTZ R50, R58, R50 ;  /* 0x000000323a321221 */ /* 0x000fe40000010000 */
[----:B------:R-:W-:Y:S02]  /*0ba0*/  @P1 FADD.FTZ R51, R59, R51 ;  /* 0x000000333b331221 */ /* 0x000fe40000010000 */
[----:B---3--:R-:W-:Y:S02]  /*0bb0*/  @P1 FADD.FTZ R52, R44, R52 ;  /* 0x000000342c341221 */ /* 0x008fe40000010000 */
[----:B------:R-:W-:Y:S02]  /*0bc0*/  @P1 FADD.FTZ R53, R45, R53 ;  /* 0x000000352d351221 */ /* 0x000fe40000010000 */
[----:B------:R-:W-:Y:S02]  /*0bd0*/  @P1 FADD.FTZ R54, R46, R54 ;  /* 0x000000362e361221 */ /* 0x000fe40000010000 */
[----:B------:R-:W-:-:S02]  /*0be0*/  @P1 FADD.FTZ R55, R47, R55 ;  /* 0x000000372f371221 */ /* 0x000fc40000010000 */
[----:B------:R-:W-:Y:S01]  /*0bf0*/  IMAD.WIDE.U32 R60, R159, R92, c[0x0][0x170] ;  /* 0x00005c009f3c7625 */ /* 0x000fe200078e005c */
[----:B------:R-:W-:Y:S04]  /*0c00*/  STG.E.128 [R64.64], R48 ;  /* 0x0000003040007986 */ /* 0x000fe8000c101d04 */
[----:B------:R0:W-:Y:S04]  /*0c10*/  STG.E.128 [R64.64+0x10], R52 ;  /* 0x0000103440007986 */ /* 0x0001e8000c101d04 */
[----:B------:R-:W0:Y:S01]  /*0c20*/  LDG.E.128 R60, [R60.64] ;  /* 0x000000043c3c7981 */ /* 0x000e22000c1e1d00 */
[----:B------:R-:W-:Y:S01]  /*0c30*/  @P0 IMAD.WIDE.U32 R66, R164, R159, c[0x0][0x180] ;  /* 0x00006000a4420625 */ /* 0x000fe200078e009f */
[----:B------:R-:W-:-:S02]  /*0c40*/  @P0 MOV R28, R56 ;  /* 0x00000038001c0202 */ /* 0x000fc40000000f00 */
[----:B------:R-:W-:Y:S02]  /*0c50*/  @P0 MOV R29, R57 ;  /* 0x00000039001d0202 */ /* 0x000fe40000000f00 */
[----:B------:R-:W-:Y:S02]  /*0c60*/  @P0 MOV R30, R58 ;  /* 0x0000003a001e0202 */ /* 0x000fe40000000f00 */
[----:B------:R-:W-:Y:S02]  /*0c70*/  @P0 MOV R31, R59 ;  /* 0x0000003b001f0202 */ /* 0x000fe40000000f00 */
[----:B------:R-:W-:Y:S01]  /*0c80*/  @P0 MOV R32, R44 ;  /* 0x0000002c00200202 */ /* 0x000fe20000000f00 */
[----:B------:R1:W2:Y:S01]  /*0c90*/  @P0 LDG.E.128 R56, [R66.64] ;  /* 0x0000000442380981 */ /* 0x0002a2000c1e1d00 */
[----:B------:R-:W-:Y:S02]  /*0ca0*/  @P0 MOV R33, R45 ;  /* 0x0000002d00210202 */ /* 0x000fe40000000f00 */
[----:B------:R-:W-:-:S02]  /*0cb0*/  @P0 MOV R34, R46 ;  /* 0x0000002e00220202 */ /* 0x000fc40000000f00 */
[----:B------:R-:W-:Y:S02]  /*0cc0*/  @P0 MOV R35, R47 ;  /* 0x0000002f00230202 */ /* 0x000fe40000000f00 */
[----:B------:R1:W3:Y:S01]  /*0cd0*/  @P0 LDG.E.128 R44, [R66.64+0x10] ;  /* 0x00001004422c0981 */ /* 0x0002e2000c1e1d00 */
[----:B------:R-:W-:Y:S01]  /*0ce0*/  IADD3 R161, R160, 0x180, RZ ;  /* 0x00000180a0a17810 */ /* 0x000fe20007ffe0ff */
[----:B------:R-:W-:Y:S01]  /*0cf0*/  IMAD.WIDE.U32 R72, R164, R159, c[0x0][0x188] ;  /* 0x00006200a4487625 */ /* 0x000fe200078e009f */
[--C-:B0-----:R-:W-:Y:S02]  /*0d00*/  PRMT R64, RZ, 0x5410, R60.reuse ;  /* 0x00005410ff407816 */ /* 0x101fe4000000003c */
[----:B-1----:R-:W-:Y:S02]  /*0d10*/  PRMT R66, RZ, 0x7610, R60 ;  /* 0x00007610ff427816 */ /* 0x002fe4000000003c */
        /* <DEDUP_REMOVED lines=14> */
[----:B--2---:R-:W-:-:S02]  /*0e00*/  @P1 FADD.FTZ R60, R56, R60 ;  /* 0x0000003c383c1221 */ /* 0x004fc40000010000 */
[----:B------:R-:W-:Y:S02]  /*0e10*/  @P1 FADD.FTZ R61, R57, R61 ;  /* 0x0000003d393d1221 */ /* 0x000fe40000010000 */
[----:B------:R-:W-:Y:S02]  /*0e20*/  @P1 FADD.FTZ R62, R58, R62 ;  /* 0x0000003e3a3e1221 */ /* 0x000fe40000010000 */
[----:B------:R-:W-:Y:S02]  /*0e30*/  @P1 FADD.FTZ R63, R59, R63 ;  /* 0x0000003f3b3f1221 */ /* 0x000fe40000010000 */
[----:B---3--:R-:W-:Y:S02]  /*0e40*/  @P1 FADD.FTZ R64, R44, R64 ;  /* 0x000000402c401221 */ /* 0x008fe40000010000 */
[----:B------:R-:W-:Y:S02]  /*0e50*/  @P1 FADD.FTZ R65, R45, R65 ;  /* 0x000000412d411221 */ /* 0x000fe40000010000 */
[----:B------:R-:W-:-:S02]  /*0e60*/  @P1 FADD.FTZ R66, R46, R66 ;  /* 0x000000422e421221 */ /* 0x000fc40000010000 */
[----:B------:R-:W-:Y:S02]  /*0e70*/  @P1 FADD.FTZ R67, R47, R67 ;  /* 0x000000432f431221 */ /* 0x000fe40000010000 */
        /* <DEDUP_REMOVED lines=56> */
[----:B------:R-:W-:Y:S02]  /*1200*/  IADD3 R169, R160, 0x280, RZ ;  /* 0x00000280a0a97810 */ /* 0x000fe40007ffe0ff */
        /* <DEDUP_REMOVED lines=24> */
[----:B------:R-:W-:-:S04]  /*1390*/  IMAD.WIDE.U32 R88, R164, R167, c[0x0][0x188] ;  /* 0x00006200a4587625 */ /* 0x000fc800078e00a7 */
        /* <DEDUP_REMOVED lines=15> */
[----:B------:R-:W-:-:S05]  /*1490*/  IADD3 R171, R160, 0x300, RZ ;  /* 0x00000300a0ab7810 */ /* 0x000fca0007ffe0ff */
[----:B------:R-:W-:Y:S01]  /*14a0*/  @P0 IMAD.WIDE.U32 R172, R164, R171, c[0x0][0x180] ;  /* 0x00006000a4ac0625 */ /* 0x000fe200078e00ab */
[--C-:B0-----:R-:W-:Y:S02]  /*14b0*/  PRMT R88, RZ, 0x5410, R84.reuse ;  /* 0x00005410ff587816 */ /* 0x101fe40000000054 */
[----:B-1----:R-:W-:Y:S02]  /*14c0*/  PRMT R90, RZ, 0x7610, R84 ;  /* 0x00007610ff5a7816 */ /* 0x002fe40000000054 */
[--C-:B------:R-:W-:Y:S02]  /*14d0*/  PRMT R94, RZ, 0x5410, R85.reuse ;  /* 0x00005410ff5e7816 */ /* 0x100fe40000000055 */
[----:B------:R-:W-:Y:S02]  /*14e0*/  PRMT R96, RZ, 0x7610, R85 ;  /* 0x00007610ff607816 */ /* 0x000fe40000000055 */
[--C-:B------:R-:W-:Y:S02]  /*14f0*/  PRMT R98, RZ, 0x5410, R86.reuse ;  /* 0x00005410ff627816 */ /* 0x100fe40000000056 */
[----:B------:R-:W-:-:S02]  /*1500*/  PRMT R166, RZ, 0x7610, R86 ;  /* 0x00007610ffa67816 */ /* 0x000fc40000000056 */
[--C-:B------:R-:W-:Y:S02]  /*1510*/  PRMT R168, RZ, 0x5410, R87.reuse ;  /* 0x00005410ffa87816 */ /* 0x100fe40000000057 */
[----:B------:R-:W-:Y:S01]  /*1520*/  PRMT R170, RZ, 0x7610, R87 ;  /* 0x00007610ffaa7816 */ /* 0x000fe20000000057 */
[-C--:B------:R-:W-:Y:S02]  /*1530*/  FMUL.FTZ R84, R88, R165.reuse ;  /* 0x000000a558547220 */ /* 0x080fe40000410000 */
[-C--:B------:R-:W-:Y:S02]  /*1540*/  FMUL.FTZ R85, R90, R165.reuse ;  /* 0x000000a55a557220 */ /* 0x080fe40000410000 */
[-C--:B------:R-:W-:Y:S02]  /*1550*/  FMUL.FTZ R86, R94, R165.reuse ;  /* 0x000000a55e567220 */ /* 0x080fe40000410000 */
[-C--:B------:R-:W-:Y:S02]  /*1560*/  FMUL.FTZ R87, R96, R165.reuse ;  /* 0x000000a560577220 */ /* 0x080fe40000410000 */
[----:B------:R-:W-:-:S02]  /*1570*/  FMUL.FTZ R88, R98, R165 ;  /* 0x000000a562587220 */ /* 0x000fc40000410000 */
[-C--:B------:R-:W-:Y:S02]  /*1580*/  FMUL.FTZ R89, R166, R165.reuse ;  /* 0x000000a5a6597220 */ /* 0x080fe40000410000 */
[-C--:B------:R-:W-:Y:S02]  /*1590*/  FMUL.FTZ R90, R168, R165.reuse ;  /* 0x000000a5a85a7220 */ /* 0x080fe40000410000 */
[----:B------:R-:W-:Y:S02]  /*15a0*/  FMUL.FTZ R91, R170, R165 ;  /* 0x000000a5aa5b7220 */ /* 0x000fe40000410000 */
[----:B--2---:R-:W-:Y:S02]  /*15b0*/  @P1 FADD.FTZ R84, R56, R84 ;  /* 0x0000005438541221 */ /* 0x004fe40000010000 */
[----:B------:R-:W-:Y:S02]  /*15c0*/  @P1 FADD.FTZ R85, R57, R85 ;  /* 0x0000005539551221 */ /* 0x000fe40000010000 */
[----:B------:R-:W-:-:S02]  /*15d0*/  @P1 FADD.FTZ R86, R58, R86 ;  /* 0x000000563a561221 */ /* 0x000fc40000010000 */
[----:B------:R-:W-:Y:S02]  /*15e0*/  @P1 FADD.FTZ R87, R59, R87 ;  /* 0x000000573b571221 */ /* 0x000fe40000010000 */
[----:B---3--:R-:W-:Y:S02]  /*15f0*/  @P1 FADD.FTZ R88, R44, R88 ;  /* 0x000000582c581221 */ /* 0x008fe40000010000 */
[----:B------:R-:W-:Y:S02]  /*1600*/  @P1 FADD.FTZ R89, R45, R89 ;  /* 0x000000592d591221 */ /* 0x000fe40000010000 */
[----:B------:R-:W-:Y:S02]  /*1610*/  @P1 FADD.FTZ R90, R46, R90 ;  /* 0x0000005a2e5a1221 */ /* 0x000fe40000010000 */
[----:B------:R-:W-:Y:S02]  /*1620*/  @P1 FADD.FTZ R91, R47, R91 ;  /* 0x0000005b2f5b1221 */ /* 0x000fe40000010000 */
[----:B------:R-:W-:-:S04]  /*1630*/  IMAD.WIDE.U32 R94, R164, R169, c[0x0][0x188] ;  /* 0x00006200a45e7625 */ /* 0x000fc800078e00a9 */
[----:B------:R-:W-:Y:S01]  /*1640*/  IMAD.WIDE.U32 R96, R171, R92, c[0x0][0x170] ;  /* 0x00005c00ab607625 */ /* 0x000fe200078e005c */
[----:B------:R-:W-:Y:S01]  /*1650*/  @P0 MOV R28, R56 ;  /* 0x00000038001c0202 */ /* 0x000fe20000000f00 */
[----:B------:R-:W-:Y:S01]  /*1660*/  STG.E.128 [R94.64], R84 ;  /* 0x000000545e007986 */ /* 0x000fe2000c101d04 */
[----:B------:R-:W-:Y:S02]  /*1670*/  @P0 MOV R29, R57 ;  /* 0x00000039001d0202 */ /* 0x000fe40000000f00 */
[----:B------:R-:W-:Y:S01]  /*1680*/  @P0 MOV R30, R58 ;  /* 0x0000003a001e0202 */ /* 0x000fe20000000f00 */
[----:B------:R0:W-:Y:S01]  /*1690*/  STG.E.128 [R94.64+0x10], R88 ;  /* 0x000010585e007986 */ /* 0x0001e2000c101d04 */
[----:B------:R-:W-:-:S03]  /*16a0*/  @P0 MOV R31, R59 ;  /* 0x0000003b001f0202 */ /* 0x000fc60000000f00 */
[----:B------:R-:W2:Y:S04]  /*16b0*/  LDG.E.128 R96, [R96.64] ;  /* 0x0000000460607981 */ /* 0x000ea8000c1e1d00 */
[----:B------:R-:W3:Y:S01]  /*16c0*/  @P0 LDG.E.128 R28, [R172.64] ;  /* 0x00000004ac1c0981 */ /* 0x000ee2000c1e1d00 */
[----:B------:R-:W-:Y:S02]  /*16d0*/  @P0 MOV R32, R44 ;  /* 0x0000002c00200202 */ /* 0x000fe40000000f00 */
[----:B------:R-:W-:Y:S02]  /*16e0*/  @P0 MOV R33, R45 ;  /* 0x0000002d00210202 */ /* 0x000fe40000000f00 */
[----:B------:R-:W-:Y:S02]  /*16f0*/  @P0 MOV R34, R46 ;  /* 0x0000002e00220202 */ /* 0x000fe40000000f00 */
[----:B------:R-:W-:-:S06]  /*1700*/  @P0 MOV R35, R47 ;  /* 0x0000002f00230202 */ /* 0x000fcc0000000f00 */
[----:B------:R-:W4:Y:S01]  /*1710*/  @P0 LDG.E.128 R32, [R172.64+0x10] ;  /* 0x00001004ac200981 */ /* 0x000f22000c1e1d00 */
[----:B--2---:R-:W-:Y:S02]  /*1720*/  PRMT R92, RZ, 0x5410, R96 ;  /* 0x00005410ff5c7816 */ /* 0x004fe40000000060 */
[----:B---3--:R-:W-:-:S03]  /*1730*/  @P0 MOV R56, R28 ;  /* 0x0000001c00380202 */ /* 0x008fc60000000f00 */
[----:B------:R-:W-:-:S04]  /*1740*/  FMUL.FTZ R92, R92, R165 ;  /* 0x000000a55c5c7220 */ /* 0x000fc80000410000 */
[----:B------:R-:W-:Y:S01]  /*1750*/  @P1 FADD.FTZ R92, R92, R56 ;  /* 0x000000385c5c1221 */ /* 0x000fe20000010000 */
[----:B------:R-:W-:-:S05]  /*1760*/  PRMT R56, RZ, 0x7610, R97 ;  /* 0x00007610ff387816 */ /* 0x000fca0000000061 */
[-C--:B0-----:R-:W-:Y:S01]  /*1770*/  FMUL.FTZ R95, R56, R165.reuse ;  /* 0x000000a5385f7220 */ /* 0x081fe20000410000 */
[----:B------:R-:W-:Y:S02]  /*1780*/  PRMT R56, RZ, 0x5410, R98 ;  /* 0x00005410ff387816 */ /* 0x000fe40000000062 */
[----:B----4-:R-:W-:Y:S02]  /*1790*/  @P0 MOV R44, R32 ;  /* 0x00000020002c0202 */ /* 0x010fe40000000f00 */
[----:B------:R-:W-:Y:S01]  /*17a0*/  PRMT R96, RZ, 0x7610, R96 ;  /* 0x00007610ff607816 */ /* 0x000fe20000000060 */
[----:B------:R-:W-:Y:S01]  /*17b0*/  FMUL.FTZ R56, R56, R165 ;  /* 0x000000a538387220 */ /* 0x000fe20000410000 */
[----:B------:R-:W-:Y:S02]  /*17c0*/  @P0 MOV R57, R29 ;  /* 0x0000001d00390202 */ /* 0x000fe40000000f00 */
[----:B------:R-:W-:Y:S01]  /*17d0*/  @P0 MOV R59, R31 ;  /* 0x0000001f003b0202 */ /* 0x000fe20000000f00 */
[----:B------:R-:W-:Y:S01]  /*17e0*/  @P1 FADD.FTZ R56, R56, R44 ;  /* 0x0000002c38381221 */ /* 0x000fe20000010000 */
[----:B------:R-:W-:Y:S01]  /*17f0*/  PRMT R98, RZ, 0x7610, R98 ;  /* 0x00007610ff627816 */ /* 0x000fe20000000062 */
[----:B------:R-:W-:Y:S01]  /*1800*/  FMUL.FTZ R93, R96, R165 ;  /* 0x000000a5605d7220 */ /* 0x000fe20000410000 */
[----:B------:R-:W-:Y:S01]  /*1810*/  PRMT R44, RZ, 0x7610, R99 ;  /* 0x00007610ff2c7816 */ /* 0x000fe20000000063 */
[----:B------:R-:W-:Y:S01]  /*1820*/  @P1 FADD.FTZ R95, R95, R59 ;  /* 0x0000003b5f5f1221 */ /* 0x000fe20000010000 */
[----:B------:R-:W-:Y:S01]  /*1830*/  @P0 MOV R45, R33 ;  /* 0x00000021002d0202 */ /* 0x000fe20000000f00 */
[----:B------:R-:W-:-:S02]  /*1840*/  @P1 FADD.FTZ R93, R93, R57 ;  /* 0x000000395d5d1221 */ /* 0x000fc40000010000 */
[-C--:B------:R-:W-:Y:S02]  /*1850*/  FMUL.FTZ R57, R98, R165.reuse ;  /* 0x000000a562397220 */ /* 0x080fe40000410000 */
[----:B------:R-:W-:Y:S02]  /*1860*/  FMUL.FTZ R59, R44, R165 ;  /* 0x000000a52c3b7220 */ /* 0x000fe40000410000 */
[----:B------:R-:W-:Y:S02]  /*1870*/  FADD.FTZ R44, RZ, R36 ;  /* 0x00000024ff2c7221 */ /* 0x000fe40000010000 */
[----:B------:R-:W-:Y:S02]  /*1880*/  @P1 FADD.FTZ R57, R57, R45 ;  /* 0x0000002d39391221 */ /* 0x000fe40000010000 */
        /* <DEDUP_REMOVED lines=43> */
[----:B------:R-:W-:-:S03]  /*1b40*/  PRMT R94, RZ, 0x5410, R97 ;  /* 0x00005410ff5e7816 */ /* 0x000fc60000000061 */
[----:B------:R-:W-:Y:S01]  /*1b50*/  FADD.FTZ R44, R88, R45 ;  /* 0x0000002d582c7221 */ /* 0x000fe20000010000 */
[----:B------:R-:W-:Y:S01]  /*1b60*/  @P0 MOV R58, R30 ;  /* 0x0000001e003a0202 */ /* 0x000fe20000000f00 */
[----:B------:R-:W-:Y:S02]  /*1b70*/  FMUL.FTZ R94, R94, R165 ;  /* 0x000000a55e5e7220 */ /* 0x000fe40000410000 */
[----:B------:R-:W-:Y:S02]  /*1b80*/  FADD.FTZ R45, R89, R44 ;  /* 0x0000002c592d7221 */ /* 0x000fe40000010000 */
[----:B------:R-:W-:Y:S02]  /*1b90*/  @P1 FADD.FTZ R94, R94, R58 ;  /* 0x0000003a5e5e1221 */ /* 0x000fe40000010000 */
[----:B------:R-:W-:Y:S01]  /*1ba0*/  FADD.FTZ R44, R90, R45 ;  /* 0x0000002d5a2c7221 */ /* 0x000fe20000010000 */
[----:B------:R-:W-:-:S03]  /*1bb0*/  PRMT R58, RZ, 0x5410, R99 ;  /* 0x00005410ff3a7816 */ /* 0x000fc60000000063 */
[----:B------:R-:W-:Y:S01]  /*1bc0*/  FADD.FTZ R45, R91, R44 ;  /* 0x0000002c5b2d7221 */ /* 0x000fe20000010000 */
[----:B------:R-:W-:Y:S01]  /*1bd0*/  @P0 MOV R46, R34 ;  /* 0x00000022002e0202 */ /* 0x000fe20000000f00 */
[----:B------:R-:W-:Y:S01]  /*1be0*/  FMUL.FTZ R58, R58, R165 ;  /* 0x000000a53a3a7220 */ /* 0x000fe20000410000 */
[----:B------:R-:W-:Y:S01]  /*1bf0*/  @P0 MOV R47, R35 ;  /* 0x00000023002f0202 */ /* 0x000fe20000000f00 */
[----:B------:R-:W-:Y:S02]  /*1c00*/  FADD.FTZ R44, R92, R45 ;  /* 0x0000002d5c2c7221 */ /* 0x000fe40000010000 */
[----:B------:R-:W-:Y:S02]  /*1c10*/  @P1 FADD.FTZ R58, R58, R46 ;  /* 0x0000002e3a3a1221 */ /* 0x000fe40000010000 */
[----:B------:R-:W-:Y:S02]  /*1c20*/  @P1 FADD.FTZ R59, R59, R47 ;  /* 0x0000002f3b3b1221 */ /* 0x000fe40000010000 */
[----:B------:R-:W-:-:S04]  /*1c30*/  IMAD.WIDE.U32 R164, R164, R171, c[0x0][0x188] ;  /* 0x00006200a4a47625 */ /* 0x000fc800078e00ab */
[----:B------:R-:W-:Y:S01]  /*1c40*/  FADD.FTZ R45, R93, R44 ;  /* 0x0000002c5d2d7221 */ /* 0x000fe20000010000 */
[----:B------:R0:W-:Y:S03]  /*1c50*/  STG.E.128 [R164.64], R92 ;  /* 0x0000005ca4007986 */ /* 0x0001e6000c101d04 */
[----:B------:R-:W-:Y:S01]  /*1c60*/  FADD.FTZ R44, R94, R45 ;  /* 0x0000002d5e2c7221 */ /* 0x000fe20000010000 */
[----:B------:R0:W-:Y:S03]  /*1c70*/  STG.E.128 [R164.64+0x10], R56 ;  /* 0x00001038a4007986 */ /* 0x0001e6000c101d04 */
[----:B------:R-:W-:Y:S01]  /*1c80*/  FADD.FTZ R45, R95, R44 ;  /* 0x0000002c5f2d7221 */ /* 0x000fe20000010000 */
[----:B------:R-:W-:-:S03]  /*1c90*/  LOP3.LUT P1, RZ, R163, 0xff, RZ, 0xc0, !PT ;  /* 0x000000ffa3ff7812 */ /* 0x000fc6000782c0ff */
[----:B------:R-:W-:Y:S01]  /*1ca0*/  FADD.FTZ R44, R56, R45 ;  /* 0x0000002d382c7221 */ /* 0x000fe20000010000 */
[----:B------:R-:W-:-:S03]  /*1cb0*/  SHF.R.U32.HI R46, RZ, 0x5, R0 ;  /* 0x00000005ff2e7819 */ /* 0x000fc60000011600 */
[----:B------:R-:W-:Y:S01]  /*1cc0*/  FADD.FTZ R45, R57, R44 ;  /* 0x0000002c392d7221 */ /* 0x000fe20000010000 */
[----:B------:R-:W-:-:S03]  /*1cd0*/  LOP3.LUT R46, R46, 0x7fffffc, RZ, 0xc0, !PT ;  /* 0x07fffffc2e2e7812 */ /* 0x000fc600078ec0ff */
[----:B------:R-:W-:Y:S01]  /*1ce0*/  FADD.FTZ R44, R58, R45 ;  /* 0x0000002d3a2c7221 */ /* 0x000fe20000010000 */
[----:B------:R-:W-:Y:S02]  /*1cf0*/  LOP3.LUT P0, RZ, R0, 0x1f, RZ, 0xc0, !PT ;  /* 0x0000001f00ff7812 */ /* 0x000fe4000780c0ff */
[----:B------:R-:W-:Y:S01]  /*1d00*/  @!P1 IADD3 R46, R46, 0x4, RZ ;  /* 0x000000042e2e9810 */ /* 0x000fe20007ffe0ff */
[----:B------:R-:W-:Y:S01]  /*1d10*/  FADD.FTZ R47, R59, R44 ;  /* 0x0000002c3b2f7221 */ /* 0x000fe20000010000 */
[----:B------:R-:W-:Y:S07]  /*1d20*/  BRA.DIV ~URZ, `(.L_x_16021) ;  /* 0x00001d727f007947 */ /* 0x000fee000b800000 */
[----:B0-----:R0:W1:Y:S02]  /*1d30*/  SHFL.BFLY PT, R44, R47, 0x1, 0x1f ;  /* 0x0c201f002f2c7f89 */ /* 0x00106400000e0000 */
.L_x_16025:
        /* <DEDUP_REMOVED lines=132> */
.L_x_16026:
[----:B-1----:R-:W-:Y:S01]  /*2580*/  FADD.FTZ R45, R164, R47 ;  /* 0x0000002fa42d7221 */ /* 0x002fe20000010000 */
[--C-:B0-----:R-:W-:Y:S01]  /*2590*/  SHF.R.U32.HI R47, RZ, 0x5, R0.reuse ;  /* 0x00000005ff2f7819 */ /* 0x101fe20000011600 */
[----:B------:R-:W-:Y:S01]  /*25a0*/  WARPSYNC 0xffffffff ;  /* 0xffffffff00007948 */ /* 0x000fe20003800000 */
[----:B------:R-:W-:Y:S02]  /*25b0*/  LOP3.LUT R97, R0, 0x1f, RZ, 0xc0, !PT ;  /* 0x0000001f00617812 */ /* 0x000fe400078ec0ff */
[----:B------:R-:W-:Y:S02]  /*25c0*/  LOP3.LUT R47, R47, 0x3, RZ, 0xc0, !PT ;  /* 0x000000032f2f7812 */ /* 0x000fe400078ec0ff */
[----:B------:R-:W-:Y:S02]  /*25d0*/  ISETP.GT.U32.AND P2, PT, R97, 0x3, PT ;  /* 0x000000036100780c */ /* 0x000fe40003f44070 */
[----:B------:R-:W-:Y:S02]  /*25e0*/  @!P0 IADD3 R96, R46, R47, RZ ;  /* 0x0000002f2e608210 */ /* 0x000fe40007ffe0ff */
[----:B------:R-:W-:-:S03]  /*25f0*/  LOP3.LUT P1, RZ, R47, 0x1f, R0, 0xf8, !PT ;  /* 0x0000001f2fff7812 */ /* 0x000fc6000782f800 */
[----:B------:R0:W-:Y:S04]  /*2600*/  @!P0 STS.64 [R96.X8], R44 ;  /* 0x0000002c60008388 */ /* 0x0001e80000008a00 */
[----:B------:R-:W-:Y:S01]  /*2610*/  BAR.SYNC.DEFER_BLOCKING 0x0 ;  /* 0x0000000000007b1d */ /* 0x000fe20000010000 */
[----:B------:R-:W-:Y:S02]  /*2620*/  LOP3.LUT P0, RZ, R163, 0xff, RZ, 0xc0, !PT ;  /* 0x000000ffa3ff7812 */ /* 0x000fe4000780c0ff */
[----:B------:R-:W-:Y:S02]  /*2630*/  @!P2 IADD3 R97, R46, R97, RZ ;  /* 0x000000612e61a210 */ /* 0x000fe40007ffe0ff */
[----:B------:R-:W-:Y:S01]  /*2640*/  CS2R R46, SRZ ;  /* 0x00000000002e7805 */ /* 0x000fe2000001ff00 */
[----:B0-----:R-:W-:-:S06]  /*2650*/  HFMA2.MMA R44, -RZ, RZ, 0, 0 ;  /* 0x00000000ff2c7435 */ /* 0x001fcc00000001ff */
[----:B------:R-:W-:-:S04]  /*2660*/  @!P2 MOV R44, 0x700 ;  /* 0x00000700002ca802 */ /* 0x000fc80000000f00 */
[----:B------:R-:W0:Y:S01]  /*2670*/  I2F R98, R44 ;  /* 0x0000002c00627306 */ /* 0x000e220000201400 */
[----:B------:R-:W1:Y:S01]  /*2680*/  @!P2 LDS.64 R46, [R97.X8] ;  /* 0x00000000612ea984 */ /* 0x000e620000008a00 */
[----:B------:R-:W-:-:S03]  /*2690*/  ISETP.NE.AND P2, PT, RZ, UR6, PT ;  /* 0x00000006ff007c0c */ /* 0x000fc6000bf45270 */
[----:B-1----:R-:W1:Y:S02]  /*26a0*/  SHFL.DOWN PT, R99, R46, 0x2, 0x1f ;  /* 0x08401f002e637f89 */ /* 0x002e6400000e0000 */
[----:B-1----:R-:W-:-:S04]  /*26b0*/  FADD.FTZ R45, -R99, R46 ;  /* 0x0000002e632d7221 */ /* 0x002fc80000010100 */
[----:B------:R-:W-:-:S04]  /*26c0*/  FMUL.FTZ R45, R45, R45 ;  /* 0x0000002d2d2d7220 */ /* 0x000fc80000410000 */
[----:B0-----:R-:W-:Y:S02]  /*26d0*/  FMUL.FTZ R163, R45, R98 ;  /* 0x000000622da37220 */ /* 0x001fe40000410000 */
[----:B------:R-:W0:Y:S02]  /*26e0*/  SHFL.DOWN PT, R45, R44, 0x2, 0x1f ;  /* 0x08401f002c2d7f89 */ /* 0x000e2400000e0000 */
[----:B0-----:R-:W0:Y:S01]  /*26f0*/  I2F R164, R45 ;  /* 0x0000002d00a47306 */ /* 0x001e220000201400 */
[----:B------:R-:W-:Y:S01]  /*2700*/  IADD3 R96, R45, R44, RZ ;  /* 0x0000002c2d607210 */ /* 0x000fe20007ffe0ff */
[-C--:B0-----:R-:W-:Y:S02]  /*2710*/  FMUL.FTZ R99, R99, R164.reuse ;  /* 0x000000a463637220 */ /* 0x081fe40000410000 */
[----:B------:R-:W-:Y:S02]  /*2720*/  FMUL.FTZ R163, R163, R164 ;  /* 0x000000a4a3a37220 */ /* 0x000fe40000410000 */
[----:B------:R-:W-:-:S02]  /*2730*/  FFMA.FTZ R164, R98, R46, R99 ;  /* 0x0000002e62a47223 */ /* 0x000fc40000010063 */
[----:B------:R-:W0:Y:S04]  /*2740*/  SHFL.DOWN PT, R46, R47, 0x2, 0x1f ;  /* 0x08401f002f2e7f89 */ /* 0x000e2800000e0000 */
[----:B------:R-:W1:Y:S01]  /*2750*/  SHFL.DOWN PT, R99, R96, 0x1, 0x1f ;  /* 0x08201f0060637f89 */ /* 0x000e6200000e0000 */
[----:B0-----:R-:W-:Y:S02]  /*2760*/  FADD.FTZ R98, R46, R47 ;  /* 0x0000002f2e627221 */ /* 0x001fe40000010000 */
[----:B------:R-:W0:Y:S08]  /*2770*/  I2F R46, R96 ;  /* 0x00000060002e7306 */ /* 0x000e300000201400 */
[----:B0-----:R-:W0:Y:S02]  /*2780*/  MUFU.RCP R97, R46 ;  /* 0x0000002e00617308 */ /* 0x001e240000001000 */
[C---:B0-----:R-:W-:Y:S01]  /*2790*/  FFMA.FTZ R98, R97.reuse, R163, R98 ;  /* 0x000000a361627223 */ /* 0x041fe20000010062 */
[----:B-1----:R-:W-:Y:S01]  /*27a0*/  IADD3 R163, R96, R99, RZ ;  /* 0x0000006360a37210 */ /* 0x002fe20007ffe0ff */
[----:B------:R-:W-:-:S04]  /*27b0*/  FMUL.FTZ R97, R97, R164 ;  /* 0x000000a461617220 */ /* 0x000fc80000410000 */
[----:B------:R-:W0:Y:S01]  /*27c0*/  I2F R99, R99 ;  /* 0x0000006300637306 */ /* 0x000e220000201400 */
[----:B------:R-:W1:Y:S07]  /*27d0*/  SHFL.DOWN PT, R44, R97, 0x1, 0x1f ;  /* 0x08201f00612c7f89 */ /* 0x000e6e00000e0000 */
[----:B------:R-:W2:Y:S01]  /*27e0*/  I2F R163, R163 ;  /* 0x000000a300a37306 */ /* 0x000ea20000201400 */
[----:B-1----:R-:W-:Y:S02]  /*27f0*/  FADD.FTZ R45, R97, -R44 ;  /* 0x8000002c612d7221 */ /* 0x002fe40000010000 */
[----:B0-----:R-:W-:-:S02]  /*2800*/  FMUL.FTZ R44, R44, R99 ;  /* 0x000000632c2c7220 */ /* 0x001fc40000410000 */
[----:B------:R-:W-:Y:S02]  /*2810*/  FMUL.FTZ R45, R45, R45 ;  /* 0x0000002d2d2d7220 */ /* 0x000fe40000410000 */
[C---:B------:R-:W-:Y:S02]  /*2820*/  FFMA.FTZ R165, R46.reuse, R97, R44 ;  /* 0x000000612ea57223 */ /* 0x040fe4000001002c */
[----:B------:R-:W-:Y:S01]  /*2830*/  FMUL.FTZ R45, R46, R45 ;  /* 0x0000002d2e2d7220 */ /* 0x000fe20000410000 */
[----:B--2---:R-:W0:Y:S03]  /*2840*/  MUFU.RCP R44, R163 ;  /* 0x000000a3002c7308 */ /* 0x004e260000001000 */
[----:B------:R-:W-:Y:S02]  /*2850*/  FMUL.FTZ R47, R45, R99 ;  /* 0x000000632d2f7220 */ /* 0x000fe40000410000 */
[----:B------:R-:W1:Y:S01]  /*2860*/  SHFL.DOWN PT, R45, R98, 0x1, 0x1f ;  /* 0x08201f00622d7f89 */ /* 0x000e6200000e0000 */
[----:B0-----:R-:W-:-:S06]  /*2870*/  FMUL.FTZ R165, R44, R165 ;  /* 0x000000a52ca57220 */ /* 0x001fcc0000410000 */
[----:B------:R-:W0:Y:S01]  /*2880*/  SHFL.IDX PT, R165, R165, RZ, 0x1f ;  /* 0x00001fffa5a57589 */ /* 0x000e2200000e0000 */
[----:B-1----:R-:W-:-:S04]  /*2890*/  FADD.FTZ R45, R98, R45 ;  /* 0x0000002d622d7221 */ /* 0x002fc80000010000 */
[----:B------:R-:W-:Y:S01]  /*28a0*/  FFMA.FTZ R45, R44, R47, R45 ;  /* 0x0000002f2c2d7223 */ /* 0x000fe2000001002d */
[----:B------:R-:W-:Y:S02]  /*28b0*/  MOV R44, c[0x0][0x1e0] ;  /* 0x00007800002c7a02 */ /* 0x000fe40000000f00 */
[----:B------:R-:W-:-:S03]  /*28c0*/  @!P1 MOV R47, 0x4 ;  /* 0x00000004002f9802 */ /* 0x000fc60000000f00 */
[----:B------:R-:W1:Y:S02]  /*28d0*/  SHFL.IDX PT, R45, R45, RZ, 0x1f ;  /* 0x00001fff2d2d7589 */ /* 0x000e6400000e0000 */
[----:B------:R-:W-:-:S04]  /*28e0*/  @!P1 IMAD.WIDE R46, R152, R47, c[0x0][0x1a0] ;  /* 0x00006800982e9625 */ /* 0x000fc800078e022f */
[----:B0-----:R-:W-:Y:S01]  /*28f0*/  FMUL.FTZ R96, R165, R165 ;  /* 0x000000a5a5607220 */ /* 0x001fe20000410000 */
[----:B------:R0:W-:Y:S04]  /*2900*/  @!P1 STG.E [R46.64], R165 ;  /* 0x000000a52e009986 */ /* 0x0001e8000c101904 */
[----:B------:R-:W-:Y:S01]  /*2910*/  FSEL R97, R96, RZ, P2 ;  /* 0x000000ff60617208 */ /* 0x000fe20001000000 */
[----:B-1----:R-:W-:Y:S01]  /*2920*/  FFMA.FTZ R44, R45, R44, c[0x0][0x228] ;  /* 0x00008a002d2c7623 */ /* 0x002fe2000001002c */
[----:B------:R-:W-:-:S03]  /*2930*/  FSEL R45, R165, RZ, !P2 ;  /* 0x000000ffa52d7208 */ /* 0x000fc60005000000 */
[----:B------:R-:W-:Y:S01]  /*2940*/  FADD.FTZ R44, R44, R97 ;  /* 0x000000612c2c7221 */ /* 0x000fe20000010000 */
[----:B------:R-:W-:Y:S01]  /*2950*/  @!P1 MOV R97, 0x4 ;  /* 0x0000000400619802 */ /* 0x000fe20000000f00 */
[----:B0-----:R-:W-:Y:S01]  /*2960*/  FADD.FTZ R47, R42, -R45 ;  /* 0x8000002d2a2f7221 */ /* 0x001fe20000010000 */
[----:B-----5:R-:W-:Y:S01]  /*2970*/  PRMT R42, RZ, 0x5410, R123 ;  /* 0x00005410ff2a7816 */ /* 0x020fe2000000007b */
[--C-:B------:R-:W-:Y:S02]  /*2980*/  FADD.FTZ R43, R43, -R45.reuse ;  /* 0x8000002d2b2b7221 */ /* 0x100fe40000010000 */
[----:B------:R-:W0:Y:S01]  /*2990*/  MUFU.RSQ R44, R44 ;  /* 0x0000002c002c7308 */ /* 0x000e220000001400 */
[--C-:B------:R-:W-:Y:S02]  /*29a0*/  FADD.FTZ R41, R41, -R45.reuse ;  /* 0x8000002d29297221 */ /* 0x100fe40000010000 */
[----:B------:R-:W-:Y:S02]  /*29b0*/  FADD.FTZ R39, R39, -R45 ;  /* 0x8000002d27277221 */ /* 0x000fe40000010000 */
[C---:B------:R-:W-:Y:S01]  /*29c0*/  @!P1 IMAD.WIDE R96, R152.reuse, R97, c[0x0][0x1a8] ;  /* 0x00006a0098609625 */ /* 0x040fe200078e0261 */
[----:B------:R-:W-:-:S03]  /*29d0*/  IADD3 R152, R152, c[0x0][0x160], RZ ;  /* 0x0000580098987a10 */ /* 0x000fc60007ffe0ff */
[--C-:B------:R-:W-:Y:S02]  /*29e0*/  FADD.FTZ R37, R37, -R45.reuse ;  /* 0x8000002d25257221 */ /* 0x100fe40000010000 */
[--C-:B------:R-:W-:Y:S02]  /*29f0*/  FADD.FTZ R51, R51, -R45.reuse ;  /* 0x8000002d33337221 */ /* 0x100fe40000010000 */
[--C-:B------:R-:W-:Y:S02]  /*2a00*/  FADD.FTZ R55, R55, -R45.reuse ;  /* 0x8000002d37377221 */ /* 0x100fe40000010000 */
[----:B------:R-:W-:Y:S01]  /*2a10*/  FADD.FTZ R49, R49, -R45 ;  /* 0x8000002d31317221 */ /* 0x000fe20000010000 */
[----:B0-----:R0:W-:Y:S01]  /*2a20*/  @!P1 STG.E [R96.64], R44 ;  /* 0x0000002c60009986 */ /* 0x0011e2000c101904 */
[----:B------:R-:W-:Y:S01]  /*2a30*/  FMUL.FTZ R47, R44, R47 ;  /* 0x0000002f2c2f7220 */ /* 0x000fe20000410000 */
[----:B------:R-:W-:Y:S01]  /*2a40*/  ISETP.GE.AND P1, PT, R152, c[0x0][0x164], PT ;  /* 0x0000590098007a0c */ /* 0x000fe20003f26270 */
[----:B------:R-:W-:-:S02]  /*2a50*/  FMUL.FTZ R46, R44, R43 ;  /* 0x0000002b2c2e7220 */ /* 0x000fc40000410000 */
[----:B------:R-:W-:Y:S01]  /*2a60*/  FFMA.FTZ R98, R47, R42, R104 ;  /* 0x0000002a2f627223 */ /* 0x000fe20000010068 */
[----:B------:R-:W-:Y:S01]  /*2a70*/  PRMT R42, RZ, 0x7610, R123 ;  /* 0x00007610ff2a7816 */ /* 0x000fe2000000007b */
[--C-:B------:R-:W-:Y:S01]  /*2a80*/  FADD.FTZ R43, R40, -R45.reuse ;  /* 0x8000002d282b7221 */ /* 0x100fe20000010000 */
[----:B------:R-:W-:Y:S01]  /*2a90*/  PRMT R40, RZ, 0x5410, R122 ;  /* 0x00005410ff287816 */ /* 0x000fe2000000007a */
[----:B------:R-:W-:Y:S02]  /*2aa0*/  FADD.FTZ R53, R53, -R45 ;  /* 0x8000002d35357221 */ /* 0x000fe40000010000 */
[----:B------:R-:W-:Y:S01]  /*2ab0*/  FMUL.FTZ R43, R44, R43 ;  /* 0x0000002b2c2b7220 */ /* 0x000fe20000410000 */
[----:B0-----:R-:W-:Y:S01]  /*2ac0*/  HFMA2.MMA R96, -RZ, RZ, 0, 9.5367431640625e-07 ;  /* 0x00000010ff607435 */ /* 0x001fe200000001ff */
[----:B------:R-:W-:Y:S02]  /*2ad0*/  FFMA.FTZ R99, R46, R42, R105 ;  /* 0x0000002a2e637223 */ /* 0x000fe40000010069 */
[----:B------:R-:W-:-:S02]  /*2ae0*/  FMUL.FTZ R42, R44, R41 ;  /* 0x000000292c2a7220 */ /* 0x000fc40000410000 */
[----:B------:R-:W-:Y:S01]  /*2af0*/  FADD.FTZ R41, R38, -R45 ;  /* 0x8000002d26297221 */ /* 0x000fe20000010000 */
[----:B------:R-:W-:Y:S01]  /*2b00*/  PRMT R38, RZ, 0x5410, R121 ;  /* 0x00005410ff267816 */ /* 0x000fe20000000079 */
[----:B------:R-:W-:Y:S01]  /*2b10*/  FFMA.FTZ R46, R43, R40, R102 ;  /* 0x000000282b2e7223 */ /* 0x000fe20000010066 */
[----:B------:R-:W-:Y:S01]  /*2b20*/  PRMT R40, RZ, 0x7610, R122 ;  /* 0x00007610ff287816 */ /* 0x000fe2000000007a */
[----:B------:R-:W-:Y:S02]  /*2b30*/  FMUL.FTZ R41, R44, R41 ;  /* 0x000000292c297220 */ /* 0x000fe40000410000 */
[----:B------:R-:W-:Y:S02]  /*2b40*/  FADD.FTZ R97, R52, -R45 ;  /* 0x8000002d34617221 */ /* 0x000fe40000010000 */
[----:B------:R-:W-:Y:S02]  /*2b50*/  FFMA.FTZ R47, R42, R40, R103 ;  /* 0x000000282a2f7223 */ /* 0x000fe40000010067 */
[----:B------:R-:W-:Y:S01]  /*2b60*/  FFMA.FTZ R40, R41, R38, R100 ;  /* 0x0000002629287223 */ /* 0x000fe20000010064 */
[----:B------:R-:W-:Y:S01]  /*2b70*/  PRMT R38, RZ, 0x7610, R121 ;  /* 0x00007610ff267816 */ /* 0x000fe20000000079 */
[----:B------:R-:W-:-:S02]  /*2b80*/  FMUL.FTZ R42, R44, R39 ;  /* 0x000000272c2a7220 */ /* 0x000fc40000410000 */
[----:B------:R-:W-:Y:S01]  /*2b90*/  FADD.FTZ R39, R36, -R45 ;  /* 0x8000002d24277221 */ /* 0x000fe20000010000 */
[--C-:B------:R-:W-:Y:S01]  /*2ba0*/  PRMT R36, RZ, 0x5410, R120.reuse ;  /* 0x00005410ff247816 */ /* 0x100fe20000000078 */
[----:B------:R-:W-:Y:S02]  /*2bb0*/  FFMA.FTZ R43, R42, R38, R101 ;  /* 0x000000262a2b7223 */ /* 0x000fe40000010065 */
[C---:B------:R-:W-:Y:S01]  /*2bc0*/  FMUL.FTZ R38, R44.reuse, R37 ;  /* 0x000000252c267220 */ /* 0x040fe20000410000 */
[----:B------:R-:W-:Y:S01]  /*2bd0*/  PRMT R37, RZ, 0x7610, R120 ;  /* 0x00007610ff257816 */ /* 0x000fe20000000078 */
[C---:B------:R-:W-:Y:S02]  /*2be0*/  FMUL.FTZ R39, R44.reuse, R39 ;  /* 0x000000272c277220 */ /* 0x040fe40000410000 */
[----:B------:R-:W-:Y:S02]  /*2bf0*/  FMUL.FTZ R42, R44, R51 ;  /* 0x000000332c2a7220 */ /* 0x000fe40000410000 */
[----:B------:R-:W-:Y:S01]  /*2c00*/  FFMA.FTZ R36, R39, R36, R2 ;  /* 0x0000002427247223 */ /* 0x000fe20000010002 */
[----:B------:R-:W-:Y:S01]  /*2c10*/  F2FP.BF16.PACK_AB R39, R99, R98 ;  /* 0x000000626327723e */ /* 0x000fe200000010ff */
[----:B------:R-:W-:Y:S01]  /*2c20*/  FFMA.FTZ R41, R38, R37, R3 ;  /* 0x0000002526297223 */ /* 0x000fe20000010003 */
[----:B------:R-:W-:Y:S01]  /*2c30*/  F2FP.BF16.PACK_AB R37, R43, R40 ;  /* 0x000000282b25723e */ /* 0x000fe200000010ff */
[--C-:B------:R-:W-:Y:S01]  /*2c40*/  FADD.FTZ R99, R54, -R45.reuse ;  /* 0x8000002d36637221 */ /* 0x100fe20000010000 */
[----:B------:R-:W-:Y:S01]  /*2c50*/  F2FP.BF16.PACK_AB R38, R47, R46 ;  /* 0x0000002e2f26723e */ /* 0x000fe200000010ff */
[----:B------:R-:W-:Y:S01]  /*2c60*/  FADD.FTZ R43, R48, -R45 ;  /* 0x8000002d302b7221 */ /* 0x000fe20000010000 */
[----:B------:R-:W-:Y:S01]  /*2c70*/  F2FP.BF16.PACK_AB R36, R41, R36 ;  /* 0x000000242924723e */ /* 0x000fe200000010ff */
[----:B------:R-:W-:-:S04]  /*2c80*/  IMAD.WIDE.U32 R40, R160, R96, c[0x0][0x208] ;  /* 0x00008200a0287625 */ /* 0x000fc800078e0060 */
[C---:B------:R-:W-:Y:S01]  /*2c90*/  FMUL.FTZ R99, R44.reuse, R99 ;  /* 0x000000632c637220 */ /* 0x040fe20000410000 */
[----:B------:R0:W-:Y:S01]  /*2ca0*/  STG.E.128 [R40.64], R36 ;  /* 0x0000002428007986 */ /* 0x0001e2000c101d04 */
[C---:B------:R-:W-:Y:S02]  /*2cb0*/  FMUL.FTZ R48, R44.reuse, R55 ;  /* 0x000000372c307220 */ /* 0x040fe40000410000 */
[----:B------:R-:W-:Y:S02]  /*2cc0*/  FMUL.FTZ R97, R44, R97 ;  /* 0x000000612c617220 */ /* 0x000fe40000410000 */
[--C-:B------:R-:W-:Y:S02]  /*2cd0*/  FADD.FTZ R47, R50, -R45.reuse ;  /* 0x8000002d322f7221 */ /* 0x100fe40000010000 */
[----:B------:R-:W-:Y:S02]  /*2ce0*/  FMUL.FTZ R46, R44, R53 ;  /* 0x000000352c2e7220 */ /* 0x000fe40000410000 */
[----:B------:R-:W-:-:S02]  /*2cf0*/  FADD.FTZ R67, R67, -R45 ;  /* 0x8000002d43437221 */ /* 0x000fc40000010000 */
[--C-:B------:R-:W-:Y:S02]  /*2d00*/  FADD.FTZ R201, R58, -R45.reuse ;  /* 0x8000002d3ac97221 */ /* 0x100fe40000010000 */
[----:B------:R-:W-:Y:S02]  /*2d10*/  FMUL.FTZ R58, R44, R67 ;  /* 0x000000432c3a7220 */ /* 0x000fe40000410000 */
[--C-:B------:R-:W-:Y:S02]  /*2d20*/  FADD.FTZ R163, R60, -R45.reuse ;  /* 0x8000002d3ca37221 */ /* 0x100fe40000010000 */
[----:B------:R-:W-:Y:S01]  /*2d30*/  FADD.FTZ R61, R61, -R45 ;  /* 0x8000002d3d3d7221 */ /* 0x000fe20000010000 */
[----:B0-----:R-:W-:Y:S01]  /*2d40*/  PRMT R38, RZ, 0x5410, R27 ;  /* 0x00005410ff267816 */ /* 0x001fe2000000001b */
[----:B------:R-:W-:Y:S02]  /*2d50*/  FADD.FTZ R39, R64, -R45 ;  /* 0x8000002d40277221 */ /* 0x000fe40000010000 */
[----:B------:R-:W-:-:S02]  /*2d60*/  FMUL.FTZ R40, R44, R49 ;  /* 0x000000312c287220 */ /* 0x000fc40000410000 */
[----:B------:R-:W-:Y:S01]  /*2d70*/  FFMA.FTZ R51, R99, R38, R112 ;  /* 0x0000002663337223 */ /* 0x000fe20000010070 */
[----:B------:R-:W-:Y:S01]  /*2d80*/  PRMT R38, RZ, 0x7610, R27 ;  /* 0x00007610ff267816 */ /* 0x000fe2000000001b */
[----:B------:R-:W-:Y:S01]  /*2d90*/  FMUL.FTZ R49, R44, R39 ;  /* 0x000000272c317220 */ /* 0x000fe20000410000 */
[----:B------:R-:W-:Y:S01]  /*2da0*/  PRMT R39, RZ, 0x7610, R24 ;  /* 0x00007610ff277816 */ /* 0x000fe20000000018 */
[----:B------:R-:W-:Y:S02]  /*2db0*/  FADD.FTZ R41, R66, -R45 ;  /* 0x8000002d42297221 */ /* 0x000fe40000010000 */
        /* <DEDUP_REMOVED lines=8> */
[----:B------:R-:W-:-:S02]  /*2e40*/  FADD.FTZ R37, R62, -R45 ;  /* 0x8000002d3e257221 */ /* 0x000fc40000010000 */
[----:B------:R-:W-:Y:S02]  /*2e50*/  FADD.FTZ R63, R63, -R45 ;  /* 0x8000002d3f3f7221 */ /* 0x000fe40000010000 */
[----:B------:R-:W-:Y:S01]  /*2e60*/  FFMA.FTZ R41, R46, R38, R111 ;  /* 0x000000262e297223 */ /* 0x000fe2000001006f */
[----:B------:R-:W-:Y:S01]  /*2e70*/  PRMT R38, RZ, 0x5410, R25 ;  /* 0x00005410ff267816 */ /* 0x000fe20000000019 */
[----:B------:R-:W-:Y:S01]  /*2e80*/  FFMA.FTZ R46, R53, R40, R124 ;  /* 0x00000028352e7223 */ /* 0x000fe2000001007c */
[----:B------:R-:W-:Y:S01]  /*2e90*/  PRMT R40, RZ, 0x7610, R23 ;  /* 0x00007610ff287816 */ /* 0x000fe20000000017 */
[--C-:B------:R-:W-:Y:S01]  /*2ea0*/  FADD.FTZ R65, R65, -R45.reuse ;  /* 0x8000002d41417221 */ /* 0x100fe20000010000 */
[----:B------:R-:W-:Y:S01]  /*2eb0*/  F2FP.BF16.PACK_AB R50, R41, R50 ;  /* 0x000000322932723e */ /* 0x000fe200000010ff */
[----:B------:R-:W-:Y:S02]  /*2ec0*/  FADD.FTZ R165, R68, -R45 ;  /* 0x8000002d44a57221 */ /* 0x000fe40000010000 */
[----:B------:R-:W-:Y:S01]  /*2ed0*/  FFMA.FTZ R55, R58, R40, R125 ;  /* 0x000000283a377223 */ /* 0x000fe2000001007d */
[----:B------:R-:W-:Y:S01]  /*2ee0*/  PRMT R40, RZ, 0x5410, R22 ;  /* 0x00005410ff287816 */ /* 0x000fe20000000016 */
[----:B------:R-:W-:-:S02]  /*2ef0*/  FADD.FTZ R69, R69, -R45 ;  /* 0x8000002d45457221 */ /* 0x000fc40000010000 */
[--C-:B------:R-:W-:Y:S02]  /*2f00*/  FADD.FTZ R173, R70, -R45.reuse ;  /* 0x8000002d46ad7221 */ /* 0x100fe40000010000 */
[--C-:B------:R-:W-:Y:S02]  /*2f10*/  FADD.FTZ R71, R71, -R45.reuse ;  /* 0x8000002d47477221 */ /* 0x100fe40000010000 */
[--C-:B------:R-:W-:Y:S02]  /*2f20*/  FADD.FTZ R175, R72, -R45.reuse ;  /* 0x8000002d48af7221 */ /* 0x100fe40000010000 */
[--C-:B------:R-:W-:Y:S02]  /*2f30*/  FADD.FTZ R73, R73, -R45.reuse ;  /* 0x8000002d49497221 */ /* 0x100fe40000010000 */
[--C-:B------:R-:W-:Y:S02]  /*2f40*/  FADD.FTZ R177, R74, -R45.reuse ;  /* 0x8000002d4ab17221 */ /* 0x100fe40000010000 */
        /* <DEDUP_REMOVED lines=63> */
[----:B------:R-:W-:Y:S01]  /*3340*/  FFMA.FTZ R44, R49, R40, R118 ;  /* 0x00000028312c7223 */ /* 0x000fe20000010076 */
[----:B------:R-:W-:Y:S01]  /*3350*/  PRMT R49, RZ, 0x5410, R19 ;  /* 0x00005410ff317816 */ /* 0x000fe20000000013 */
[----:B------:R-:W-:Y:S01]  /*3360*/  FFMA.FTZ R47, R47, R38, R108 ;  /* 0x000000262f2f7223 */ /* 0x000fe2000001006c */
[----:B------:R-:W-:Y:S02]  /*3370*/  PRMT R38, RZ, 0x7610, R25 ;  /* 0x00007610ff267816 */ /* 0x000fe40000000019 */
        /* <DEDUP_REMOVED lines=20> */
[----:B------:R-:W-:-:S02]  /*34c0*/  PRMT R49, RZ, 0x5410, R17 ;  /* 0x00005410ff317816 */ /* 0x000fc40000000011 */
[----:B------:R-:W-:Y:S01]  /*34d0*/  PRMT R40, RZ, 0x5410, R20 ;  /* 0x00005410ff287816 */ /* 0x000fe20000000014 */
[----:B------:R-:W-:Y:S01]  /*34e0*/  FFMA.FTZ R52, R37, R38, R150 ;  /* 0x0000002625347223 */ /* 0x000fe20000010096 */
[----:B------:R-:W-:Y:S01]  /*34f0*/  PRMT R37, RZ, 0x7610, R4 ;  /* 0x00007610ff257816 */ /* 0x000fe20000000004 */
[----:B------:R-:W-:Y:S01]  /*3500*/  FFMA.FTZ R173, R173, R49, R128 ;  /* 0x00000031adad7223 */ /* 0x000fe20000010080 */
[----:B------:R-:W-:Y:S01]  /*3510*/  PRMT R49, RZ, 0x7610, R17 ;  /* 0x00007610ff317816 */ /* 0x000fe20000000011 */
[----:B------:R-:W-:Y:S01]  /*3520*/  FFMA.FTZ R40, R163, R40, R114 ;  /* 0x00000028a3287223 */ /* 0x000fe20000010072 */
[----:B------:R-:W-:Y:S01]  /*3530*/  F2FP.BF16.PACK_AB R39, R55, R46 ;  /* 0x0000002e3727723e */ /* 0x000fe200000010ff */
[----:B------:R-:W-:Y:S01]  /*3540*/  IMAD.WIDE.U32 R162, R162, R96, c[0x0][0x208] ;  /* 0x00008200a2a27625 */ /* 0x000fe200078e0060 */
[----:B------:R-:W-:-:S03]  /*3550*/  F2FP.BF16.PACK_AB R38, R53, R44 ;  /* 0x0000002c3526723e */ /* 0x000fc600000010ff */
[----:B------:R-:W-:Y:S01]  /*3560*/  FFMA.FTZ R62, R62, R49, R129 ;  /* 0x000000313e3e7223 */ /* 0x000fe20000010081 */
[----:B------:R-:W-:-:S04]  /*3570*/  PRMT R49, RZ, 0x5410, R16 ;  /* 0x00005410ff317816 */ /* 0x000fc80000000010 */
[----:B------:R-:W-:Y:S01]  /*3580*/  F2FP.BF16.PACK_AB R41, R62, R173 ;  /* 0x000000ad3e29723e */ /* 0x000fe200000010ff */
[----:B------:R-:W-:Y:S01]  /*3590*/  FFMA.FTZ R165, R165, R49, R126 ;  /* 0x00000031a5a57223 */ /* 0x000fe2000001007e */
[----:B------:R-:W-:Y:S01]  /*35a0*/  PRMT R49, RZ, 0x7610, R16 ;  /* 0x00007610ff317816 */ /* 0x000fe20000000010 */
[----:B------:R-:W-:-:S04]  /*35b0*/  IMAD.WIDE.U32 R62, R169, R96, c[0x0][0x208] ;  /* 0x00008200a93e7625 */ /* 0x000fc800078e0060 */
[----:B------:R-:W-:Y:S01]  /*35c0*/  FFMA.FTZ R60, R60, R49, R127 ;  /* 0x000000313c3c7223 */ /* 0x000fe2000001007f */
[----:B------:R-:W-:-:S05]  /*35d0*/  PRMT R49, RZ, 0x5410, R15 ;  /* 0x00005410ff317816 */ /* 0x000fca000000000f */
[----:B------:R-:W-:Y:S01]  /*35e0*/  FFMA.FTZ R185, R185, R49, R140 ;  /* 0x00000031b9b97223 */ /* 0x000fe2000001008c */
[----:B------:R-:W-:-:S05]  /*35f0*/  PRMT R49, RZ, 0x7610, R15 ;  /* 0x00007610ff317816 */ /* 0x000fca000000000f */
[----:B------:R-:W-:Y:S01]  /*3600*/  FFMA.FTZ R74, R74, R49, R141 ;  /* 0x000000314a4a7223 */ /* 0x000fe2000001008d */
[----:B------:R-:W-:-:S05]  /*3610*/  PRMT R49, RZ, 0x5410, R14 ;  /* 0x00005410ff317816 */ /* 0x000fca000000000e */
[----:B------:R-:W-:Y:S01]  /*3620*/  FFMA.FTZ R183, R183, R49, R138 ;  /* 0x00000031b7b77223 */ /* 0x000fe2000001008a */
[----:B------:R-:W-:-:S05]  /*3630*/  PRMT R49, RZ, 0x7610, R14 ;  /* 0x00007610ff317816 */ /* 0x000fca000000000e */
[----:B------:R-:W-:Y:S01]  /*3640*/  FFMA.FTZ R72, R72, R49, R139 ;  /* 0x0000003148487223 */ /* 0x000fe2000001008b */
[----:B------:R-:W-:-:S04]  /*3650*/  PRMT R49, RZ, 0x5410, R13 ;  /* 0x00005410ff317816 */ /* 0x000fc8000000000d */
[----:B------:R-:W-:Y:S01]  /*3660*/  F2FP.BF16.PACK_AB R46, R72, R183 ;  /* 0x000000b7482e723e */ /* 0x000fe200000010ff */
        /* <DEDUP_REMOVED lines=33> */
[----:B------:R-:W-:Y:S01]  /*3880*/  PRMT R49, RZ, 0x5410, R5 ;  /* 0x00005410ff317816 */ /* 0x000fe20000000005 */
[----:B------:R-:W-:Y:S01]  /*3890*/  FFMA.FTZ R57, R36, R37, R151 ;  /* 0x0000002524397223 */ /* 0x000fe20000010097 */
[----:B------:R-:W-:Y:S02]  /*38a0*/  F2FP.BF16.PACK_AB R37, R54, R45 ;  /* 0x0000002d3625723e */ /* 0x000fe400000010ff */
[----:B------:R-:W-:Y:S01]  /*38b0*/  F2FP.BF16.PACK_AB R36, R43, R40 ;  /* 0x000000282b24723e */ /* 0x000fe200000010ff */
[----:B------:R-:W-:Y:S01]  /*38c0*/  FFMA.FTZ R84, R84, R49, R153 ;  /* 0x0000003154547223 */ /* 0x000fe20000010099 */
[----:B------:R-:W-:Y:S02]  /*38d0*/  PRMT R49, RZ, 0x7610, R5 ;  /* 0x00007610ff317816 */ /* 0x000fe40000000005 */
[----:B------:R-:W-:Y:S01]  /*38e0*/  F2FP.BF16.PACK_AB R52, R57, R52 ;  /* 0x000000343934723e */ /* 0x000fe200000010ff */
[----:B------:R-:W-:Y:S01]  /*38f0*/  IMAD.WIDE.U32 R56, R159, R96, c[0x0][0x208] ;  /* 0x000082009f387625 */ /* 0x000fe200078e0060 */
[----:B------:R-:W-:-:S02]  /*3900*/  F2FP.BF16.PACK_AB R54, R59, R86 ;  /* 0x000000563b36723e */ /* 0x000fc400000010ff */
[----:B------:R-:W-:Y:S01]  /*3910*/  F2FP.BF16.PACK_AB R43, R66, R177 ;  /* 0x000000b1422b723e */ /* 0x000fe200000010ff */
[----:B------:R-:W-:Y:S01]  /*3920*/  FFMA.FTZ R95, R95, R49, R154 ;  /* 0x000000315f5f7223 */ /* 0x000fe2000001009a */
[----:B------:R-:W-:Y:S01]  /*3930*/  F2FP.BF16.PACK_AB R49, R42, R47 ;  /* 0x0000002f2a31723e */ /* 0x000fe200000010ff */
[-C--:B------:R-:W-:Y:S01]  /*3940*/  IMAD.WIDE.U32 R58, R161, R96.reuse, c[0x0][0x208] ;  /* 0x00008200a13a7625 */ /* 0x080fe200078e0060 */
[----:B------:R-:W-:Y:S02]  /*3950*/  F2FP.BF16.PACK_AB R42, R64, R175 ;  /* 0x000000af402a723e */ /* 0x000fe400000010ff */
[----:B------:R-:W-:Y:S01]  /*3960*/  F2FP.BF16.PACK_AB R40, R60, R165 ;  /* 0x000000a53c28723e */ /* 0x000fe200000010ff */
[----:B------:R0:W-:Y:S01]  /*3970*/  STG.E.128 [R162.64], R48 ;  /* 0x00000030a2007986 */ /* 0x0001e2000c101d04 */
[----:B------:R-:W-:Y:S01]  /*3980*/  F2FP.BF16.PACK_AB R47, R74, R185 ;  /* 0x000000b94a2f723e */ /* 0x000fe200000010ff */
[----:B------:R-:W-:Y:S01]  /*3990*/  IMAD.WIDE.U32 R60, R167, R96, c[0x0][0x208] ;  /* 0x00008200a73c7625 */ /* 0x000fe200078e0060 */
[----:B------:R-:W-:Y:S01]  /*39a0*/  F2FP.BF16.PACK_AB R45, R70, R181 ;  /* 0x000000b5462d723e */ /* 0x000fe200000010ff */
[----:B------:R1:W-:Y:S01]  /*39b0*/  STG.E.128 [R56.64], R36 ;  /* 0x0000002438007986 */ /* 0x0003e2000c101d04 */
[----:B------:R-:W-:Y:S01]  /*39c0*/  F2FP.BF16.PACK_AB R53, R95, R84 ;  /* 0x000000545f35723e */ /* 0x000fe200000010ff */
[----:B------:R-:W-:-:S02]  /*39d0*/  IMAD.WIDE.U32 R96, R171, R96, c[0x0][0x208] ;  /* 0x00008200ab607625 */ /* 0x000fc400078e0060 */
[----:B------:R1:W-:Y:S04]  /*39e0*/  STG.E.128 [R58.64], R40 ;  /* 0x000000283a007986 */ /* 0x0003e8000c101d04 */
[----:B------:R1:W-:Y:S01]  /*39f0*/  STG.E.128 [R60.64], R44 ;  /* 0x0000002c3c007986 */ /* 0x0003e2000c101d04 */
[----:B0-----:R-:W-:Y:S02]  /*3a00*/  F2FP.BF16.PACK_AB R51, R82, R193 ;  /* 0x000000c15233723e */ /* 0x001fe400000010ff */
[----:B------:R-:W-:Y:S02]  /*3a10*/  F2FP.BF16.PACK_AB R50, R80, R191 ;  /* 0x000000bf5032723e */ /* 0x000fe400000010ff */
[----:B------:R-:W-:Y:S02]  /*3a20*/  F2FP.BF16.PACK_AB R49, R78, R189 ;  /* 0x000000bd4e31723e */ /* 0x000fe400000010ff */
[----:B------:R-:W-:-:S02]  /*3a30*/  F2FP.BF16.PACK_AB R48, R76, R187 ;  /* 0x000000bb4c30723e */ /* 0x000fc400000010ff */
[----:B------:R-:W-:-:S03]  /*3a40*/  SEL R163, RZ, 0x1, P0 ;  /* 0x00000001ffa37807 */ /* 0x000fc60000000000 */
[----:B------:R1:W-:Y:S04]  /*3a50*/  STG.E.128 [R62.64], R48 ;  /* 0x000000303e007986 */ /* 0x0003e8000c101d04 */
[----:B------:R1:W-:Y:S02]  /*3a60*/  STG.E.128 [R96.64], R52 ;  /* 0x0000003460007986 */ /* 0x0003e4000c101d04 */
[----:B-1----:R-:W-:Y:S01]  /*3a70*/  @P1 CALL.REL.NOINC `(.L_x_16023) ;  /* 0x0000001000001944 */ /* 0x002fe20003c00000 */
[----:B------:R-:W-:Y:S05]  /*3a80*/  BRA `(.L_x_16024) ;  /* 0xffffcbc000007947 */ /* 0x000fea000383ffff */
.L_x_16023:
[----:B------:R-:W-:Y:S05]  /*3a90*/  EXIT ;  /* 0x000000000000794d */ /* 0x000fea0003800000 */
.L_x_16021:
[----:B0-----:R-:W-:Y:S01]  /*3aa0*/  HFMA2.MMA R45, -RZ, RZ, 0, 1.847743988037109375e-06 ;  /* 0x0000001fff2d7435 */ /* 0x001fe200000001ff */
[----:B------:R-:W-:Y:S02]  /*3ab0*/  MOV R164, 0x1 ;  /* 0x0000000100a47802 */ /* 0x000fe40000000f00 */
[----:B------:R-:W-:Y:S02]  /*3ac0*/  MOV R98, 0xffffffff ;  /* 0xffffffff00627802 */ /* 0x000fe40000000f00 */
[----:B------:R-:W-:-:S02]  /*3ad0*/  MOV R96, 0x3af0 ;  /* 0x00003af000607802 */ /* 0x000fc40000000f00 */
[----:B-----5:R-:W-:Y:S05]  /*3ae0*/  CALL.REL.NOINC `($__internal_49_$__cuda_sm70_shflsync_bfly_p) ;  /* 0x00000a9000007944 */ /* 0x020fea0003c00000 */
[----:B-1----:R-:W-:Y:S01]  /*3af0*/  MOV R44, R164 ;  /* 0x000000a4002c7202 */ /* 0x002fe20000000f00 */
[----:B0-----:R-:W-:Y:S05]  /*3b00*/  BRA `(.L_x_16025) ;  /* 0xffffe23000007947 */ /* 0x001fea000383ffff */
.L_x_16022:
[----:B------:R-:W-:Y:S01]  /*3b10*/  HFMA2.MMA R164, -RZ, RZ, 0, 1.1920928955078125e-07 ;  /* 0x00000002ffa47435 */ /* 0x000fe200000001ff */
[----:B------:R-:W-:-:S02]  /*3b20*/  MOV R45, 0x1f ;  /* 0x0000001f002d7802 */ /* 0x000fc40000000f00 */
[----:B------:R-:W-:Y:S02]  /*3b30*/  MOV R98, 0xffffffff ;  /* 0xffffffff00627802 */ /* 0x000fe40000000f00 */
[----:B------:R-:W-:Y:S02]  /*3b40*/  MOV R96, 0x3b60 ;  /* 0x00003b6000607802 */ /* 0x000fe40000000f00 */
[----:B-----5:R-:W-:Y:S05]  /*3b50*/  CALL.REL.NOINC `($__internal_49_$__cuda_sm70_shflsync_bfly_p) ;  /* 0x00000a2000007944 */ /* 0x020fea0003c00000 */
[----:B01----:R-:W-:Y:S01]  /*3b60*/  FADD.FTZ R47, R47, R164 ;  /* 0x000000a42f2f7221 */ /* 0x003fe20000010000 */
[----:B------:R-:W-:Y:S01]  /*3b70*/  HFMA2.MMA R164, -RZ, RZ, 0, 2.384185791015625e-07 ;  /* 0x00000004ffa47435 */ /* 0x000fe200000001ff */
[----:B------:R-:W-:Y:S02]  /*3b80*/  MOV R45, 0x1f ;  /* 0x0000001f002d7802 */ /* 0x000fe40000000f00 */
[----:B------:R-:W-:Y:S02]  /*3b90*/  MOV R98, 0xffffffff ;  /* 0xffffffff00627802 */ /* 0x000fe40000000f00 */
[----:B------:R-:W-:Y:S02]  /*3ba0*/  MOV R96, 0x3bc0 ;  /* 0x00003bc000607802 */ /* 0x000fe40000000f00 */
[----:B------:R-:W-:Y:S05]  /*3bb0*/  CALL.REL.NOINC `($__internal_49_$__cuda_sm70_shflsync_bfly_p) ;  /* 0x000009c000007944 */ /* 0x000fea0003c00000 */
[----:B01----:R-:W-:Y:S01]  /*3bc0*/  FADD.FTZ R47, R47, R164 ;  /* 0x000000a42f2f7221 */ /* 0x003fe20000010000 */
[----:B------:R-:W-:Y:S01]  /*3bd0*/  HFMA2.MMA R164, -RZ, RZ, 0, 4.76837158203125e-07 ;  /* 0x00000008ffa47435 */ /* 0x000fe200000001ff */
[----:B------:R-:W-:-:S02]  /*3be0*/  MOV R45, 0x1f ;  /* 0x0000001f002d7802 */ /* 0x000fc40000000f00 */
[----:B------:R-:W-:Y:S02]  /*3bf0*/  MOV R98, 0xffffffff ;  /* 0xffffffff00627802 */ /* 0x000fe40000000f00 */
[----:B------:R-:W-:Y:S02]  /*3c00*/  MOV R96, 0x3c20 ;  /* 0x00003c2000607802 */ /* 0x000fe40000000f00 */
[----:B------:R-:W-:Y:S05]  /*3c10*/  CALL.REL.NOINC `($__internal_49_$__cuda_sm70_shflsync_bfly_p) ;  /* 0x0000096000007944 */ /* 0x000fea0003c00000 */
[----:B01----:R-:W-:Y:S01]  /*3c20*/  FADD.FTZ R47, R47, R164 ;  /* 0x000000a42f2f7221 */ /* 0x003fe20000010000 */
[----:B------:R-:W-:Y:S01]  /*3c30*/  HFMA2.MMA R164, -RZ, RZ, 0, 9.5367431640625e-07 ;  /* 0x00000010ffa47435 */ /* 0x000fe200000001ff */
[----:B------:R-:W-:Y:S02]  /*3c40*/  MOV R45, 0x1f ;  /* 0x0000001f002d7802 */ /* 0x000fe40000000f00 */
[----:B------:R-:W-:Y:S02]  /*3c50*/  MOV R98, 0xffffffff ;  /* 0xffffffff00627802 */ /* 0x000fe40000000f00 */
[----:B------:R-:W-:Y:S02]  /*3c60*/  MOV R96, 0x3c80 ;  /* 0x00003c8000607802 */ /* 0x000fe40000000f00 */
[----:B------:R-:W-:Y:S05]  /*3c70*/  CALL.REL.NOINC `($__internal_49_$__cuda_sm70_shflsync_bfly_p) ;  /* 0x0000090000007944 */ /* 0x000fea0003c00000 */
[----:B-1----:R-:W-:Y:S01]  /*3c80*/  FADD.FTZ R44, R47, R164 ;  /* 0x000000a42f2c7221 */ /* 0x002fe20000010000 */
[----:B------:R-:W-:Y:S01]  /*3c90*/  HFMA2.MMA R164, -RZ, RZ, 0, 5.9604644775390625e-08 ;  /* 0x00000001ffa47435 */ /* 0x000fe200000001ff */
[----:B0-----:R-:W-:-:S02]  /*3ca0*/  MOV R98, 0xffffffff ;  /* 0xffffffff00627802 */ /* 0x001fc40000000f00 */
[----:B------:R-:W-:-:S04]  /*3cb0*/  FMUL.FTZ R44, R44, 0.0005580357392318546772 ;  /* 0x3a1249252c2c7820 */ /* 0x000fc80000410000 */
        /* <DEDUP_REMOVED lines=111> */
[----:B------:R-:W-:Y:S01]  /*43b0*/  FFMA.FTZ R47, R96, R96, R45 ;  /* 0x00000060602f7223 */ /* 0x000fe2000001002d */
[----:B------:R-:W-:Y:S02]  /*43c0*/  MOV R45, 0x1f ;  /* 0x0000001f002d7802 */ /* 0x000fe40000000f00 */
[----:B------:R-:W-:Y:S02]  /*43d0*/  MOV R96, 0x43f0 ;  /* 0x000043f000607802 */ /* 0x000fe40000000f00 */
[----:B------:R-:W-:Y:S05]  /*43e0*/  CALL.REL.NOINC `($__internal_49_$__cuda_sm70_shflsync_bfly_p) ;  /* 0x0000019000007944 */ /* 0x000fea0003c00000 */
[----:B01----:R-:W-:Y:S01]  /*43f0*/  FADD.FTZ R47, R47, R164 ;  /* 0x000000a42f2f7221 */ /* 0x003fe20000010000 */
[----:B------:R-:W-:Y:S01]  /*4400*/  HFMA2.MMA R164, -RZ, RZ, 0, 1.1920928955078125e-07 ;  /* 0x00000002ffa47435 */ /* 0x000fe200000001ff */
[----:B------:R-:W-:Y:S02]  /*4410*/  MOV R45, 0x1f ;  /* 0x0000001f002d7802 */ /* 0x000fe40000000f00 */
[----:B------:R-:W-:Y:S02]  /*4420*/  MOV R98, 0xffffffff ;  /* 0xffffffff00627802 */ /* 0x000fe40000000f00 */
[----:B------:R-:W-:Y:S02]  /*4430*/  MOV R96, 0x4450 ;  /* 0x0000445000607802 */ /* 0x000fe40000000f00 */
[----:B------:R-:W-:Y:S05]  /*4440*/  CALL.REL.NOINC `($__internal_49_$__cuda_sm70_shflsync_bfly_p) ;  /* 0x0000013000007944 */ /* 0x000fea0003c00000 */
[----:B01----:R-:W-:Y:S01]  /*4450*/  FADD.FTZ R47, R47, R164 ;  /* 0x000000a42f2f7221 */ /* 0x003fe20000010000 */
[----:B------:R-:W-:Y:S01]  /*4460*/  HFMA2.MMA R164, -RZ, RZ, 0, 2.384185791015625e-07 ;  /* 0x00000004ffa47435 */ /* 0x000fe200000001ff */
[----:B------:R-:W-:-:S02]  /*4470*/  MOV R45, 0x1f ;  /* 0x0000001f002d7802 */ /* 0x000fc40000000f00 */
[----:B------:R-:W-:Y:S02]  /*4480*/  MOV R98, 0xffffffff ;  /* 0xffffffff00627802 */ /* 0x000fe40000000f00 */
[----:B------:R-:W-:Y:S02]  /*4490*/  MOV R96, 0x44b0 ;  /* 0x000044b000607802 */ /* 0x000fe40000000f00 */
[----:B------:R-:W-:Y:S05]  /*44a0*/  CALL.REL.NOINC `($__internal_49_$__cuda_sm70_shflsync_bfly_p) ;  /* 0x000000d000007944 */ /* 0x000fea0003c00000 */
[----:B01----:R-:W-:Y:S01]  /*44b0*/  FADD.FTZ R47, R47, R164 ;  /* 0x000000a42f2f7221 */ /* 0x003fe20000010000 */
[----:B------:R-:W-:Y:S01]  /*44c0*/  HFMA2.MMA R164, -RZ, RZ, 0, 4.76837158203125e-07 ;  /* 0x00000008ffa47435 */ /* 0x000fe200000001ff */
[----:B------:R-:W-:Y:S02]  /*44d0*/  MOV R45, 0x1f ;  /* 0x0000001f002d7802 */ /* 0x000fe40000000f00 */
[----:B------:R-:W-:Y:S02]  /*44e0*/  MOV R98, 0xffffffff ;  /* 0xffffffff00627802 */ /* 0x000fe40000000f00 */
[----:B------:R-:W-:Y:S02]  /*44f0*/  MOV R96, 0x4510 ;  /* 0x0000451000607802 */ /* 0x000fe40000000f00 */
[----:B------:R-:W-:Y:S05]  /*4500*/  CALL.REL.NOINC `($__internal_49_$__cuda_sm70_shflsync_bfly_p) ;  /* 0x0000007000007944 */ /* 0x000fea0003c00000 */
[----:B01----:R-:W-:Y:S01]  /*4510*/  FADD.FTZ R47, R47, R164 ;  /* 0x000000a42f2f7221 */ /* 0x003fe20000010000 */
[----:B------:R-:W-:Y:S01]  /*4520*/  HFMA2.MMA R164, -RZ, RZ, 0, 9.5367431640625e-07 ;  /* 0x00000010ffa47435 */ /* 0x000fe200000001ff */
[----:B------:R-:W-:-:S02]  /*4530*/  MOV R45, 0x1f ;  /* 0x0000001f002d7802 */ /* 0x000fc40000000f00 */
[----:B------:R-:W-:Y:S02]  /*4540*/  MOV R98, 0xffffffff ;  /* 0xffffffff00627802 */ /* 0x000fe40000000f00 */
[----:B------:R-:W-:Y:S02]  /*4550*/  MOV R96, 0x4570 ;  /* 0x0000457000607802 */ /* 0x000fe40000000f00 */
[----:B------:R-:W-:Y:S05]  /*4560*/  CALL.REL.NOINC `($__internal_49_$__cuda_sm70_shflsync_bfly_p) ;  /* 0x0000001000007944 */ /* 0x000fea0003c00000 */
[----:B01----:R-:W-:Y:S05]  /*4570*/  BRA `(.L_x_16026) ;  /* 0xffffe00000007947 */ /* 0x003fea000383ffff */
        .weak           $__internal_49_$__cuda_sm70_shflsync_bfly_p
        .type           $__internal_49_$__cuda_sm70_shflsync_bfly_p,@function
        .size           $__internal_49_$__cuda_sm70_shflsync_bfly_p,(.L_x_44889 - $__internal_49_$__cuda_sm70_shflsync_bfly_p)
$__internal_49_$__cuda_sm70_shflsync_bfly_p:
[----:B------:R-:W-:Y:S01]  /*4580*/  HFMA2.MMA R97, -RZ, RZ, 0, 0 ;  /* 0x00000000ff617435 */ /* 0x000fe200000001ff */
[----:B------:R-:W-:Y:S04]  /*4590*/  WARPSYNC R98 ;  /* 0x0000006200007348 */ /* 0x000fe80003800000 */
[----:B------:R0:W1:Y:S01]  /*45a0*/  SHFL.BFLY PT, R164, R47, R164, R45 ;  /* 0x0c0000a42fa47389 */ /* 0x00006200000e002d */
[----:B------:R-:W-:Y:S05]  /*45b0*/  RET.REL.NODEC R96 `(_ZN10layer_norm13ln_fwd_kernelINS_13Kernel_traitsI13__nv_bfloat16S2_fS2_fjLj7168ELj1ELj1ELj4ELj16ENS_18Kernel_traits_baseILj7168ES2_S2_fS2_fjLj128EEEEELb0ELb0ELb0ELb1EEEvNS_9FwdParamsE) ;  /* 0xffffba4060007950 */ /* 0x000fea0003c3ffff */
.L_x_16027:
        /* <DEDUP_REMOVED lines=12> */
.L_x_44889:


//--------------------- .text._ZN10layer_norm13ln_fwd_kernelINS_13Kernel_traitsI13__nv_bfloat16S2_fS2_fjLj7168ELj1ELj1ELj4ELj16ENS_18Kernel_traits_baseILj7168ES2_S2_fS2_fjLj128EEEEELb0ELb0ELb1ELb0EEEvNS_9FwdParamsE --------------------------
	.section	.text._ZN10layer_norm13ln_fwd_kernelINS_13Kernel_traitsI13__nv_bfloat16S2_fS2_fjLj7168ELj1ELj1ELj4ELj16ENS_18Kernel_traits_baseILj7168ES2_S2_fS2_fjLj128EEEEELb0ELb0ELb1ELb0EEEvNS_9FwdParamsE,"ax",@progbits
	.sectioninfo	@"SHI_REGISTERS=208"
	.align	128
        .global         _ZN10layer_norm13ln_fwd_kernelINS_13Kernel_traitsI13__nv_bfloat16S2_fS2_fjLj7168ELj1ELj1ELj4ELj16ENS_18Kernel_traits_baseILj7168ES2_S2_fS2_fjLj128EEEEELb0ELb0ELb1ELb0EEEvNS_9FwdParamsE
        .type           _ZN10layer_norm13ln_fwd_kernelINS_13Kernel_traitsI13__nv_bfloat16S2_fS2_fjLj7168ELj1ELj1ELj4ELj16ENS_18Kernel_traits_baseILj7168ES2_S2_fS2_fjLj128EEEEELb0ELb0ELb1ELb0EEEvNS_9FwdParamsE,@function
        .size           _ZN10layer_norm13ln_fwd_kernelINS_13Kernel_traitsI13__nv_bfloat16S2_fS2_fjLj7168ELj1ELj1ELj4ELj16ENS_18Kernel_traits_baseILj7168ES2_S2_fS2_fjLj128EEEEELb0ELb0ELb1ELb0EEEvNS_9FwdParamsE,(.L_x_44890 - _ZN10layer_norm13ln_fwd_kernelINS_13Kernel_traitsI13__nv_bfloat16S2_fS2_fjLj7168ELj1ELj1ELj4ELj16ENS_18Kernel_traits_baseILj7168ES2_S2_fS2_fjLj128EEEEELb0ELb0ELb1ELb0EEEvNS_9FwdParamsE)
        .other          _ZN10layer_norm13ln_fwd_kernelINS_13Kernel_traitsI13__nv_bfloat16S2_fS2_fjLj7168ELj1ELj1ELj4ELj16ENS_18Kernel_traits_baseILj7168ES2_S2_fS2_fjLj128EEEEELb0ELb0ELb1ELb0EEEvNS_9FwdParamsE,@"STO_CUDA_ENTRY STV_DEFAULT"
_ZN10layer_norm13ln_fwd_kernelINS_13Kernel_traitsI13__nv_bfloat16S2_fS2_fjLj7168ELj1ELj1ELj4ELj16ENS_18Kernel_traits_baseILj7168ES2_S2_fS2_fjLj128EEEEELb0ELb0ELb1ELb0EEEvNS_9FwdParamsE:
.text._ZN10layer_norm13ln_fwd_kernelINS_13Kernel_traitsI13__nv_bfloat16S2_fS2_fjLj7168ELj1ELj1ELj4ELj16ENS_18Kernel_traits_baseILj7168ES2_S2_fS2_fjLj128EEEEELb0ELb0ELb1ELb0EEEvNS_9FwdParamsE:
        /* <DEDUP_REMOVED lines=31> */
.L_x_16029:
[----:B0-----:R-:W-:Y:S05]  /*01f0*/  BSYNC B0 ;  /* 0x0000000000007941 */ /* 0x001fea0003800000 */
.L_x_16028:
        /* <DEDUP_REMOVED lines=13> */
.L_x_16031:
[----:B0-----:R-:W-:Y:S05]  /*02d0*/  BSYNC B0 ;  /* 0x0000000000007941 */ /* 0x001fea0003800000 */
.L_x_16030:
        /* <DEDUP_REMOVED lines=13> */
.L_x_16033:
[----:B0-----:R-:W-:Y:S05]  /*03b0*/  BSYNC B0 ;  /* 0x0000000000007941 */ /* 0x001fea0003800000 */
.L_x_16032:
        /* <DEDUP_REMOVED lines=13> */
.L_x_16035:
[----:B0-----:R-:W-:Y:S05]  /*0490*/  BSYNC B0 ;  /* 0x0000000000007941 */ /* 0x001fea0003800000 */
.L_x_16034:
        /* <DEDUP_REMOVED lines=13> */
.L_x_16037:
[----:B0-----:R-:W-:Y:S05]  /*0570*/  BSYNC B0 ;  /* 0x0000000000007941 */ /* 0x001fea0003800000 */
.L_x_16036:
        /* <DEDUP_REMOVED lines=15> */
.L_x_16039:
[----:B0-----:R-:W-:Y:S05]  /*0670*/  BSYNC B0 ;  /* 0x0000000000007941 */ /* 0x001fea0003800000 */
.L_x_16038:
        /* <DEDUP_REMOVED lines=14> */
.L_x_16041:
[----:B0-----:R-:W-:Y:S05]  /*0760*/  BSYNC B0 ;  /* 0x0000000000007941 */ /* 0x001fea0003800000 */
.L_x_16040:
        /* <DEDUP_REMOVED lines=137> */
.L_x_16185:
[----:B------:R-:W-:-:S10]  /*1000*/  HFMA2.MMA R117, -RZ, RZ, 0, 2.384185791015625e-07 ;  /* 0x00000004ff757435 */ /* 0x000fd400000001ff */
[----:B------:R-:W-:-:S06]  /*1010*/  IMAD.WIDE R118, R186, R117, c[0x0][0x1d0] ;  /* 0x00007400ba767625 */ /* 0x000fcc00078e0275 */
[----:B------:R-:W2:Y:S01]  /*1020*/  LDG.E R118, [R118.64] ;  /* 0x0000000476767981 */ /* 0x000ea2000c1e1900 */
[----:B------:R-:W-:-:S05]  /*1030*/  IMAD.WIDE R116, R186, R117, c[0x0][0x1d8] ;  /* 0x00007600ba747625 */ /* 0x000fca00078e0275 */
[----:B------:R0:W5:Y:S01]  /*1040*/  LDG.E R193, [R116.64] ;  /* 0x0000000474c17981 */ /* 0x000162000c1e1900 */
[----:B------:R-:W-:Y:S01]  /*1050*/  IMAD R162, R186, c[0x0][0x168], RZ ;  /* 0x00005a00baa27a24 */ /* 0x000fe200078e02ff */
        /* <DEDUP_REMOVED lines=8> */
[----:B------:R-:W-:Y:S02]  /*10e0*/  LOP3.LUT R194, R0, 0x7f, RZ, 0xc0, !PT ;  /* 0x0000007f00c27812 */ /* 0x000fe400078ec0ff */
[----:B------:R-:W-:Y:S02]  /*10f0*/  MOV R162, RZ ;  /* 0x000000ff00a27202 */ /* 0x000fe40000000f00 */
[----:B------:R-:W-:-:S02]  /*1100*/  LEA.HI.SX32 R119, R163, R194, 0x1d ;  /* 0x000000c2a3777211 */ /* 0x000fc400078feaff */
[----:B------:R-:W-:Y:S02]  /*1110*/  @P1 LEA.HI.SX32 R162, R195, R194, 0x1d ;  /* 0x000000c2c3a21211 */ /* 0x000fe400078feaff */
[----:B------:R-:W-:Y:S01]  /*1120*/  SHF.R.S32.HI R163, RZ, 0x1f, R186 ;  /* 0x0000001fffa37819 */ /* 0x000fe200000114ba */
[----:B------:R-:W-:Y:S05]  /*1130*/  @!P0 BRA `(.L_x_16043) ;  /* 0x0000058000008947 */ /* 0x000fea0003800000 */
[----:B0-----:R-:W-:-:S04]  /*1140*/  ISETP.NE.U32.AND P2, PT, RZ, c[0x0][0x180], PT ;  /* 0x00006000ff007a0c */ /* 0x001fc80003f45070 */
[----:B------:R-:W-:-:S13]  /*1150*/  ISETP.NE.AND.EX P2, PT, RZ, c[0x0][0x184], PT, P2 ;  /* 0x00006100ff007a0c */ /* 0x000fda0003f45320 */
[----:B------:R-:W-:-:S05]  /*1160*/  @P2 MOV R116, 0x20 ;  /* 0x0000002000742802 */ /* 0x000fca0000000f00 */
[----:B------:R-:W-:-:S05]  /*1170*/  @P2 IMAD.WIDE.U32 R116, R119, R116, c[0x0][0x180] ;  /* 0x0000600077742625 */ /* 0x000fca00078e0074 */
[----:B------:R0:W2:Y:S01]  /*1180*/  @P2 LDG.E.128 R48, [R116.64] ;  /* 0x0000000474302981 */ /* 0x0000a2000c1e1d00 */
[----:B------:R-:W-:-:S03]  /*1190*/  ISETP.GT.AND P3, PT, R118, RZ, PT ;  /* 0x000000ff7600720c */ /* 0x000fc60003f64270 */
[----:B------:R0:W3:Y:S02]  /*11a0*/  @P2 LDG.E.128 R56, [R116.64+0x10] ;  /* 0x0000100474382981 */ /* 0x0000e4000c1e1d00 */
[----:B0-----:R-:W-:-:S08]  /*11b0*/  @P1 MOV R117, 0x10 ;  /* 0x0000001000751802 */ /* 0x001fd00000000f00 */
[----:B------:R-:W-:Y:S01]  /*11c0*/  @!P3 ISETP.NE.U32.AND P4, PT, RZ, c[0x0][0x180], PT ;  /* 0x00006000ff00ba0c */ /* 0x000fe20003f85070 */
[----:B------:R-:W-:-:S03]  /*11d0*/  @P1 IMAD.WIDE.U32 R116, R162, R117, c[0x0][0x170] ;  /* 0x00005c00a2741625 */ /* 0x000fc600078e0075 */
[----:B------:R-:W-:Y:S02]  /*11e0*/  @!P3 ISETP.NE.AND.EX P4, PT, RZ, c[0x0][0x184], PT, P4 ;  /* 0x00006100ff00ba0c */ /* 0x000fe40003f85340 */
[----:B------:R0:W5:Y:S01]  /*11f0*/  @P1 LDG.E.128 R64, [R116.64] ;  /* 0x0000000474401981 */ /* 0x000162000c1e1d00 */
[----:B------:R-:W-:Y:S01]  /*1200*/  BSSY B1, `(.L_x_16044) ;  /* 0x000001b000017945 */ /* 0x000fe20003800000 */
[----:B--2---:R-:W-:Y:S02]  /*1210*/  @!P3 FSEL R52, R48, RZ, P4 ;  /* 0x000000ff3034b208 */ /* 0x004fe40002000000 */
[----:B------:R-:W-:-:S04]  /*1220*/  @!P3 ISETP.NE.U32.AND P4, PT, RZ, c[0x0][0x180], PT ;  /* 0x00006000ff00ba0c */ /* 0x000fc80003f85070 */
[----:B------:R-:W-:-:S04]  /*1230*/  @!P3 ISETP.NE.AND.EX P4, PT, RZ, c[0x0][0x184], PT, P4 ;  /* 0x00006100ff00ba0c */ /* 0x000fc80003f85340 */
[----:B------:R-:W-:Y:S02]  /*1240*/  @!P3 FSEL R53, R49, RZ, P4 ;  /* 0x000000ff3135b208 */ /* 0x000fe40002000000 */
        /* <DEDUP_REMOVED lines=8> */
[----:B---3--:R-:W-:Y:S02]  /*12d0*/  @!P3 FSEL R60, R56, RZ, P4 ;  /* 0x000000ff383cb208 */ /* 0x008fe40002000000 */
        /* <DEDUP_REMOVED lines=8> */
[----:B------:R-:W-:Y:S01]  /*1360*/  @!P3 FSEL R63, R59, RZ, P4 ;  /* 0x000000ff3b3fb208 */ /* 0x000fe20002000000 */
[----:B------:R-:W-:Y:S05]  /*1370*/  @!P3 BRA `(.L_x_16045) ;  /* 0x000000300000b947 */ /* 0x000fea0003800000 */
[----:B0----5:R-:W-:-:S05]  /*1380*/  PRMT R52, RZ, 0x5410, R64 ;  /* 0x00005410ff347816 */ /* 0x021fca0000000040 */
[----:B------:R-:W-:-:S04]  /*1390*/  FMUL.FTZ R52, R52, c[0x0][0x1ec] ;  /* 0x00007b0034347a20 */ /* 0x000fc80000410000 */
[----:B------:R-:W-:Y:S02]  /*13a0*/  @P2 FADD.FTZ R52, R48, R52 ;  /* 0x0000003430342221 */ /* 0x000fe40000010000 */
.L_x_16045:
[----:B0-----:R-:W-:Y:S05]  /*13b0*/  BSYNC B1 ;  /* 0x0000000000017941 */ /* 0x001fea0003800000 */
.L_x_16044:
[----:B------:R-:W-:Y:S01]  /*13c0*/  BSSY B1, `(.L_x_16046) ;  /* 0x0000005000017945 */ /* 0x000fe20003800000 */
[----:B------:R-:W-:Y:S05]  /*13d0*/  @!P3 BRA `(.L_x_16047) ;  /* 0x000000300000b947 */ /* 0x000fea0003800000 */
[----:B-----5:R-:W-:-:S05]  /*13e0*/  PRMT R53, RZ, 0x7610, R64 ;  /* 0x00007610ff357816 */ /* 0x020fca0000000040 */
[----:B------:R-:W-:-:S04]  /*13f0*/  FMUL.FTZ R53, R53, c[0x0][0x1ec] ;  /* 0x00007b0035357a20 */ /* 0x000fc80000410000 */
[----:B------:R-:W-:Y:S02]  /*1400*/  @P2 FADD.FTZ R53, R49, R53 ;  /* 0x0000003531352221 */ /* 0x000fe40000010000 */
.L_x_16047:
[----:B------:R-:W-:Y:S05]  /*1410*/  BSYNC B1 ;  /* 0x0000000000017941 */ /* 0x000fea0003800000 */
.L_x_16046:
[----:B------:R-:W-:Y:S01]  /*1420*/  BSSY B1, `(.L_x_16048) ;  /* 0x0000005000017945 */ /* 0x000fe20003800000 */
[----:B------:R-:W-:Y:S05]  /*1430*/  @!P3 BRA `(.L_x_16049) ;  /* 0x000000300000b947 */ /* 0x000fea0003800000 */
[----:B-----5:R-:W-:-:S05]  /*1440*/  PRMT R54, RZ, 0x5410, R65 ;  /* 0x00005410ff367816 */ /* 0x020fca0000000041 */
[----:B------:R-:W-:-:S04]  /*1450*/  FMUL.FTZ R54, R54, c[0x0][0x1ec] ;  /* 0x00007b0036367a20 */ /* 0x000fc80000410000 */
[----:B------:R-:W-:Y:S02]  /*1460*/  @P2 FADD.FTZ R54, R50, R54 ;  /* 0x0000003632362221 */ /* 0x000fe40000010000 */
.L_x_16049:
[----:B------:R-:W-:Y:S05]  /*1470*/  BSYNC B1 ;  /* 0x0000000000017941 */ /* 0x000fea0003800000 */
.L_x_16048:
[----:B------:R-:W-:Y:S01]  /*1480*/  BSSY B1, `(.L_x_16050) ;  /* 0x0000005000017945 */ /* 0x000fe20003800000 */
[----:B------:R-:W-:Y:S05]  /*1490*/  @!P3 BRA `(.L_x_16051) ;  /* 0x000000300000b947 */ /* 0x000fea0003800000 */
[----:B-----5:R-:W-:-:S05]  /*14a0*/  PRMT R55, RZ, 0x7610, R65 ;  /* 0x00007610ff377816 */ /* 0x020fca0000000041 */
[----:B------:R-:W-:-:S04]  /*14b0*/  FMUL.FTZ R55, R55, c[0x0][0x1ec] ;  /* 0x00007b0037377a20 */ /* 0x000fc80000410000 */
[----:B------:R-:W-:Y:S02]  /*14c0*/  @P2 FADD.FTZ R55, R51, R55 ;  /* 0x0000003733372221 */ /* 0x000fe40000010000 */
.L_x_16051:
[----:B------:R-:W-:Y:S05]  /*14d0*/  BSYNC B1 ;  /* 0x0000000000017941 */ /* 0x000fea0003800000 */
.L_x_16050:
[----:B------:R-:W-:Y:S01]  /*14e0*/  BSSY B1, `(.L_x_16052) ;  /* 0x0000005000017945 */ /* 0x000fe20003800000 */
[----:B------:R-:W-:Y:S05]  /*14f0*/  @!P3 BRA `(.L_x_16053) ;  /* 0x000000300000b947 */ /* 0x000fea0003800000 */
[----:B-----5:R-:W-:-:S05]  /*1500*/  PRMT R60, RZ, 0x5410, R66 ;  /* 0x00005410ff3c7816 */ /* 0x020fca0000000042 */
[----:B------:R-:W-:-:S04]  /*1510*/  FMUL.FTZ R60, R60, c[0x0][0x1ec] ;  /* 0x00007b003c3c7a20 */ /* 0x000fc80000410000 */
[----:B------:R-:W-:Y:S02]  /*1520*/  @P2 FADD.FTZ R60, R56, R60 ;  /* 0x0000003c383c2221 */ /* 0x000fe40000010000 */
.L_x_16053:
[----:B------:R-:W-:Y:S05]  /*1530*/  BSYNC B1 ;  /* 0x0000000000017941 */ /* 0x000fea0003800000 */
.L_x_16052:
[----:B------:R-:W-:Y:S01]  /*1540*/  BSSY B1, `(.L_x_16054) ;  /* 0x0000005000017945 */ /* 0x000fe20003800000 */
[----:B------:R-:W-:Y:S05]  /*1550*/  @!P3 BRA `(.L_x_16055) ;  /* 0x000000300000b947 */ /* 0x000fea0003800000 */
[----:B-----5:R-:W-:-:S05]  /*1560*/  PRMT R61, RZ, 0x7610, R66 ;  /* 0x00007610ff3d7816 */ /* 0x020fca0000000042 */
[----:B------:R-:W-:-:S04]  /*1570*/  FMUL.FTZ R61, R61, c[0x0][0x1ec] ;  /* 0x00007b003d3d7a20 */ /* 0x000fc80000410000 */
[----:B------:R-:W-:Y:S02]  /*1580*/  @P2 FADD.FTZ R61, R57, R61 ;  /* 0x0000003d393d2221 */ /* 0x000fe40000010000 */
.L_x_16055:
[----:B------:R-:W-:Y:S05]  /*1590*/  BSYNC B1 ;  /* 0x0000000000017941 */ /* 0x000fea0003800000 */
.L_x_16054:
[----:B------:R-:W-:Y:S01]  /*15a0*/  BSSY B1, `(.L_x_16056) ;  /* 0x0000005000017945 */ /* 0x000fe20003800000 */
[----:B------:R-:W-:Y:S05]  /*15b0*/  @!P3 BRA `(.L_x_16057) ;  /* 0x000000300000b947 */ /* 0x000fea0003800000 */
[----:B-----5:R-:W-:-:S05]  /*15c0*/  PRMT R62, RZ, 0x5410, R67 ;  /* 0x00005410ff3e7816 */ /* 0x020fca0000000043 */
[----:B------:R-:W-:-:S04]  /*15d0*/  FMUL.FTZ R62, R62, c[0x0][0x1ec] ;  /* 0x00007b003e3e7a20 */ /* 0x000fc80000410000 */
[----:B------:R-:W-:Y:S02]  /*15e0*/  @P2 FADD.FTZ R62, R58, R62 ;  /* 0x0000003e3a3e2221 */ /* 0x000fe40000010000 */
.L_x_16057:
[----:B------:R-:W-:Y:S05]  /*15f0*/  BSYNC B1 ;  /* 0x0000000000017941 */ /* 0x000fea0003800000 */
.L_x_16056:
[----:B------:R-:W-:Y:S01]  /*1600*/  BSSY B1, `(.L_x_16058) ;  /* 0x0000005000017945 */ /* 0x000fe20003800000 */
[----:B------:R-:W-:Y:S05]  /*1610*/  @!P3 BRA `(.L_x_16059) ;  /* 0x000000300000b947 */ /* 0x000fea0003800000 */
[----:B-----5:R-:W-:-:S05]  /*1620*/  PRMT R63, RZ, 0x7610, R67 ;  /* 0x00007610ff3f7816 */ /* 0x020fca0000000043 */
[----:B------:R-:W-:-:S04]  /*1630*/  FMUL.FTZ R63, R63, c[0x0][0x1ec] ;  /* 0x00007b003f3f7a20 */ /* 0x000fc80000410000 */
[----:B------:R-:W-:Y:S02]  /*1640*/  @P2 FADD.FTZ R63, R59, R63 ;  /* 0x0000003f3b3f2221 */ /* 0x000fe40000010000 */
.L_x_16059:
[----:B------:R-:W-:Y:S05]  /*1650*/  BSYNC B1 ;  /* 0x0000000000017941 */ /* 0x000fea0003800000 */
.L_x_16058:
[----:B------:R-:W-:Y:S01]  /*1660*/  HFMA2.MMA R116, -RZ, RZ, 0, 1.9073486328125e-06 ;  /* 0x00000020ff747435 */ /* 0x000fe200000001ff */
[----:B------:R-:W-:-:S09]  /*1670*/  IADD3 R162, R162, 0x80, RZ ;  /* 0x00000080a2a27810 */ /* 0x000fd20007ffe0ff */
[C---:B------:R-:W-:Y:S01]  /*1680*/  IMAD.WIDE.U32 R116, R119.reuse, R116, c[0x0][0x188] ;  /* 0x0000620077747625 */ /* 0x040fe200078e0074 */
[----:B------:R-:W-:-:S04]  /*1690*/  IADD3 R119, R119, 0x80, RZ ;  /* 0x0000008077777810 */ /* 0x000fc80007ffe0ff */
[----:B------:R0:W-:Y:S04]  /*16a0*/  STG.E.128 [R116.64], R52 ;  /* 0x0000003474007986 */ /* 0x0001e8000c101d04 */
[----:B------:R0:W-:Y:S02]  /*16b0*/  STG.E.128 [R116.64+0x10], R60 ;  /* 0x0000103c74007986 */ /* 0x0001e4000c101d04 */
.L_x_16043:
[----:B0-----:R-:W-:Y:S05]  /*16c0*/  BSYNC B0 ;  /* 0x0000000000007941 */ /* 0x001fea0003800000 */
.L_x_16042:
[----:B------:R-:W-:Y:S01]  /*16d0*/  ISETP.GE.U32.AND P2, PT, R2, 0x100, PT ;  /* 0x000001000200780c */ /* 0x000fe20003f46070 */
[----:B------:R-:W-:-:S12]  /*16e0*/  BSSY B0, `(.L_x_16060) ;  /* 0x000005a000007945 */ /* 0x000fd80003800000 */
[----:B------:R-:W-:Y:S05]  /*16f0*/  @!P2 BRA `(.L_x_16061) ;  /* 0x000005800000a947 */ /* 0x000fea0003800000 */
[----:B------:R-:W-:-:S04]  /*1700*/  ISETP.NE.U32.AND P2, PT, RZ, c[0x0][0x180], PT ;  /* 0x00006000ff007a0c */ /* 0x000fc80003f45070 */
        /* <DEDUP_REMOVED lines=10> */
[----:B-----5:R0:W5:Y:S01]  /*17b0*/  @P1 LDG.E.128 R64, [R116.64] ;  /* 0x0000000474401981 */ /* 0x020162000c1e1d00 */
        /* <DEDUP_REMOVED lines=27> */
.L_x_16063:
[----:B0-----:R-:W-:Y:S05]  /*1970*/  BSYNC B1 ;  /* 0x0000000000017941 */ /* 0x001fea0003800000 */
.L_x_16062:
[----:B------:R-:W-:Y:S01]  /*1980*/  BSSY B1, `(.L_x_16064) ;  /* 0x0000005000017945 */ /* 0x000fe20003800000 */
[----:B------:R-:W-:Y:S05]  /*1990*/  @!P3 BRA `(.L_x_16065) ;  /* 0x000000300000b947 */ /* 0x000fea0003800000 */
[----:B-----5:R-:W-:-:S05]  /*19a0*/  PRMT R69, RZ, 0x7610, R64 ;  /* 0x00007610ff457816 */ /* 0x020fca0000000040 */
[----:B------:R-:W-:-:S04]  /*19b0*/  FMUL.FTZ R69, R69, c[0x0][0x1ec] ;  /* 0x00007b0045457a20 */ /* 0x000fc80000410000 */
[----:B------:R-:W-:Y:S02]  /*19c0*/  @P2 FADD.FTZ R69, R49, R69 ;  /* 0x0000004531452221 */ /* 0x000fe40000010000 */
.L_x_16065:
[----:B------:R-:W-:Y:S05]  /*19d0*/  BSYNC B1 ;  /* 0x0000000000017941 */ /* 0x000fea0003800000 */
.L_x_16064:
[----:B------:R-:W-:Y:S01]  /*19e0*/  BSSY B1, `(.L_x_16066) ;  /* 0x0000005000017945 */ /* 0x000fe20003800000 */
[----:B------:R-:W-:Y:S05]  /*19f0*/  @!P3 BRA `(.L_x_16067) ;  /* 0x000000300000b947 */ /* 0x000fea0003800000 */
[----:B-----5:R-:W-:-:S05]  /*1a00*/  PRMT R70, RZ, 0x5410, R65 ;  /* 0x00005410ff467816 */ /* 0x020fca0000000041 */
[----:B------:R-:W-:-:S04]  /*1a10*/  FMUL.FTZ R70, R70, c[0x0][0x1ec] ;  /* 0x00007b0046467a20 */ /* 0x000fc80000410000 */
[----:B------:R-:W-:Y:S02]  /*1a20*/  @P2 FADD.FTZ R70, R50, R70 ;  /* 0x0000004632462221 */ /* 0x000fe40000010000 */
.L_x_16067:
[----:B------:R-:W-:Y:S05]  /*1a30*/  BSYNC B1 ;  /* 0x0000000000017941 */ /* 0x000fea0003800000 */
.L_x_16066:
[----:B------:R-:W-:Y:S01]  /*1a40*/  BSSY B1, `(.L_x_16068) ;  /* 0x0000005000017945 */ /* 0x000fe20003800000 */
[----:B------:R-:W-:Y:S05]  /*1a50*/  @!P3 BRA `(.L_x_16069) ;  /* 0x000000300000b947 */ /* 0x000fea0003800000 */
[----:B-----5:R-:W-:-:S05]  /*1a60*/  PRMT R71, RZ, 0x7610, R65 ;  /* 0x00007610ff477816 */ /* 0x020fca0000000041 */
[----:B------:R-:W-:-:S04]  /*1a70*/  FMUL.FTZ R71, R71, c[0x0][0x1ec] ;  /* 0x00007b0047477a20 */ /* 0x000fc80000410000 */
[----:B------:R-:W-:Y:S02]  /*1a80*/  @P2 FADD.FTZ R71, R51, R71 ;  /* 0x0000004733472221 */ /* 0x000fe40000010000 */
.L_x_16069:
[----:B------:R-:W-:Y:S05]  /*1a90*/  BSYNC B1 ;  /* 0x0000000000017941 */ /* 0x000fea0003800000 */
.L_x_16068:
[----:B------:R-:W-:Y:S01]  /*1aa0*/  BSSY B1, `(.L_x_16070) ;  /* 0x0000005000017945 */ /* 0x000fe20003800000 */
[----:B------:R-:W-:Y:S05]  /*1ab0*/  @!P3 BRA `(.L_x_16071) ;  /* 0x000000300000b947 */ /* 0x000fea0003800000 */
[----:B-----5:R-:W-:-:S05]  /*1ac0*/  PRMT R72, RZ, 0x5410, R66 ;  /* 0x00005410ff487816 */ /* 0x020fca0000000042 */
[----:B------:R-:W-:-:S04]  /*1ad0*/  FMUL.FTZ R72, R72, c[0x0][0x1ec] ;  /* 0x00007b0048487a20 */ /* 0x000fc80000410000 */
[----:B------:R-:W-:Y:S02]  /*1ae0*/  @P2 FADD.FTZ R72, R56, R72 ;  /* 0x0000004838482221 */ /* 0x000fe40000010000 */
.L_x_16071:
[----:B------:R-:W-:Y:S05]  /*1af0*/  BSYNC B1 ;  /* 0x0000000000017941 */ /* 0x000fea0003800000 */
.L_x_16070:
[----:B------:R-:W-:Y:S01]  /*1b00*/  BSSY B1, `(.L_x_16072) ;  /* 0x0000005000017945 */ /* 0x000fe20003800000 */
[----:B------:R-:W-:Y:S05]  /*1b10*/  @!P3 BRA `(.L_x_16073) ;  /* 0x000000300000b947 */ /* 0x000fea0003800000 */
[----:B-----5:R-:W-:-:S05]  /*1b20*/  PRMT R73, RZ, 0x7610, R66 ;  /* 0x00007610ff497816 */ /* 0x020fca0000000042 */
[----:B------:R-:W-:-:S04]  /*1b30*/  FMUL.FTZ R73, R73, c[0x0][0x1ec] ;  /* 0x00007b0049497a20 */ /* 0x000fc80000410000 */
[----:B------:R-:W-:Y:S02]  /*1b40*/  @P2 FADD.FTZ R73, R57, R73 ;  /* 0x0000004939492221 */ /* 0x000fe40000010000 */
.L_x_16073:
[----:B------:R-:W-:Y:S05]  /*1b50*/  BSYNC B1 ;  /* 0x0000000000017941 */ /* 0x000fea0003800000 */
.L_x_16072:
[----:B------:R-:W-:Y:S01]  /*1b60*/  BSSY B1, `(.L_x_16074) ;  /* 0x0000005000017945 */ /* 0x000fe20003800000 */
[----:B------:R-:W-:Y:S05]  /*1b70*/  @!P3 BRA `(.L_x_16075) ;  /* 0x000000300000b947 */ /* 0x000fea0003800000 */
[----:B-----5:R-:W-:-:S05]  /*1b80*/  PRMT R74, RZ, 0x5410, R67 ;  /* 0x00005410ff4a7816 */ /* 0x020fca0000000043 */
[----:B------:R-:W-:-:S04]  /*1b90*/  FMUL.FTZ R74, R74, c[0x0][0x1ec] ;  /* 0x00007b004a4a7a20 */ /* 0x000fc80000410000 */
[----:B------:R-:W-:Y:S02]  /*1ba0*/  @P2 FADD.FTZ R74, R58, R74 ;  /* 0x0000004a3a4a2221 */ /* 0x000fe40000010000 */
.L_x_16075:
[----:B------:R-:W-:Y:S05]  /*1bb0*/  BSYNC B1 ;  /* 0x0000000000017941 */ /* 0x000fea0003800000 */
.L_x_16074:
[----:B------:R-:W-:Y:S01]  /*1bc0*/  BSSY B1, `(.L_x_16076) ;  /* 0x0000005000017945 */ /* 0x000fe20003800000 */
[----:B------:R-:W-:Y:S05]  /*1bd0*/  @!P3 BRA `(.L_x_16077) ;  /* 0x000000300000b947 */ /* 0x000fea0003800000 */
[----:B-----5:R-:W-:-:S05]  /*1be0*/  PRMT R75, RZ, 0x7610, R67 ;  /* 0x00007610ff4b7816 */ /* 0x020fca0000000043 */
[----:B------:R-:W-:-:S04]  /*1bf0*/  FMUL.FTZ R75, R75, c[0x0][0x1ec] ;  /* 0x00007b004b4b7a20 */ /* 0x000fc80000410000 */
[----:B------:R-:W-:Y:S02]  /*1c00*/  @P2 FADD.FTZ R75, R59, R75 ;  /* 0x0000004b3b4b2221 */ /* 0x000fe40000010000 */
.L_x_16077:
[----:B------:R-:W-:Y:S05]  /*1c10*/  BSYNC B1 ;  /* 0x0000000000017941 */ /* 0x000fea0003800000 */
.L_x_16076:
[----:B------:R-:W-:Y:S01]  /*1c20*/  HFMA2.MMA R116, -RZ, RZ, 0, 1.9073486328125e-06 ;  /* 0x00000020ff747435 */ /* 0x000fe200000001ff */
[----:B------:R-:W-:-:S09]  /*1c30*/  IADD3 R162, R162, 0x80, RZ ;  /* 0x00000080a2a27810 */ /* 0x000fd20007ffe0ff */
[C---:B------:R-:W-:Y:S01]  /*1c40*/  IMAD.WIDE.U32 R116, R119.reuse, R116, c[0x0][0x188] ;  /* 0x0000620077747625 */ /* 0x040fe200078e0074 */
[----:B------:R-:W-:-:S04]  /*1c50*/  IADD3 R119, R119, 0x80, RZ ;  /* 0x0000008077777810 */ /* 0x000fc80007ffe0ff */
[----:B------:R0:W-:Y:S04]  /*1c60*/  STG.E.128 [R116.64], R68 ;  /* 0x0000004474007986 */ /* 0x0001e8000c101d04 */
[----:B------:R0:W-:Y:S02]  /*1c70*/  STG.E.128 [R116.64+0x10], R72 ;  /* 0x0000104874007986 */ /* 0x0001e4000c101d04 */
.L_x_16061:
[----:B------:R-:W-:Y:S05]  /*1c80*/  BSYNC B0 ;  /* 0x0000000000007941 */ /* 0x000fea0003800000 */
.L_x_16060:
[----:B------:R-:W-:Y:S01]  /*1c90*/  ISETP.GE.U32.AND P2, PT, R2, 0x180, PT ;  /* 0x000001800200780c */ /* 0x000fe20003f46070 */
[----:B------:R-:W-:-:S12]  /*1ca0*/  BSSY B0, `(.L_x_16078) ;  /* 0x000005a000007945 */ /* 0x000fd80003800000 */
[----:B------:R-:W-:Y:S05]  /*1cb0*/  @!P2 BRA `(.L_x_16079) ;  /* 0x000005800000a947 */ /* 0x000fea0003800000 */
[----:B------:R-:W-:-:S04]  /*1cc0*/  ISETP.NE.U32.AND P2, PT, RZ, c[0x0][0x180], PT ;  /* 0x00006000ff007a0c */ /* 0x000fc80003f45070 */
[----:B------:R-:W-:-:S13]  /*1cd0*/  ISETP.NE.AND.EX P2, PT, RZ, c[0x0][0x184], PT, P2 ;  /* 0x00006100ff007a0c */ /* 0x000fda0003f45320 */
[----:B0-----:R-:W-:-:S05]  /*1ce0*/  @P2 MOV R116, 0x20 ;  /* 0x0000002000742802 */ /* 0x001fca0000000f00 */
        /* <DEDUP_REMOVED lines=36> */
.L_x_16081:
[----:B0-----:R-:W-:Y:S05]  /*1f30*/  BSYNC B1 ;  /* 0x0000000000017941 */ /* 0x001fea0003800000 */
.L_x_16080:
[----:B------:R-:W-:Y:S01]  /*1f40*/  BSSY B1, `(.L_x_16082) ;  /* 0x0000005000017945 */ /* 0x000fe20003800000 */
[----:B------:R-:W-:Y:S05]  /*1f50*/  @!P3 BRA `(.L_x_16083) ;  /* 0x000000300000b947 */ /* 0x000fea0003800000 */
[----:B-----5:R-:W-:-:S05]  /*1f60*/  PRMT R77, RZ, 0x7610, R64 ;  /* 0x00007610ff4d7816 */ /* 0x020fca0000000040 */
[----:B------:R-:W-:-:S04]  /*1f70*/  FMUL.FTZ R77, R77, c[0x0][0x1ec] ;  /* 0x00007b004d4d7a20 */ /* 0x000fc80000410000 */
[----:B------:R-:W-:Y:S02]  /*1f80*/  @P2 FADD.FTZ R77, R49, R77 ;  /* 0x0000004d314d2221 */ /* 0x000fe40000010000 */
.L_x_16083:
[----:B------:R-:W-:Y:S05]  /*1f90*/  BSYNC B1 ;  /* 0x0000000000017941 */ /* 0x000fea0003800000 */
.L_x_16082:
[----:B------:R-:W-:Y:S01]  /*1fa0*/  BSSY B1, `(.L_x_16084) ;  /* 0x0000005000017945 */ /* 0x000fe20003800000 */
[----:B------:R-:W-:Y:S05]  /*1fb0*/  @!P3 BRA `(.L_x_16085) ;  /* 0x000000300000b947 */ /* 0x000fea0003800000 */
[----:B-----5:R-:W-:-:S05]  /*1fc0*/  PRMT R78, RZ, 0x5410, R65 ;  /* 0x00005410ff4e7816 */ /* 0x020fca0000000041 */
[----:B------:R-:W-:-:S04]  /*1fd0*/  FMUL.FTZ R78, R78, c[0x0][0x1ec] ;  /* 0x00007b004e4e7a20 */ /* 0x000fc80000410000 */
[----:B------:R-:W-:Y:S02]  /*1fe0*/  @P2 FADD.FTZ R78, R50, R78 ;  /* 0x0000004e324e2221 */ /* 0x000fe40000010000 */
.L_x_16085:
[----:B------:R-:W-:Y:S05]  /*1ff0*/  BSYNC B1 ;  /* 0x0000000000017941 */ /* 0x000fea0003800000 */
.L_x_16084:
[----:B------:R-:W-:Y:S01]  /*2000*/  BSSY B1, `(.L_x_16086) ;  /* 0x0000005000017945 */ /* 0x000fe20003800000 */
[----:B------:R-:W-:Y:S05]  /*2010*/  @!P3 BRA `(.L_x_16087) ;  /* 0x000000300000b947 */ /* 0x000fea0003800000 */
[----:B-----5:R-:W-:-:S05]  /*2020*/  PRMT R79, RZ, 0x7610, R65 ;  /* 0x00007610ff4f7816 */ /* 0x020fca0000000041 */
[----:B------:R-:W-:-:S04]  /*2030*/  FMUL.FTZ R79, R79, c[0x0][0x1ec] ;  /* 0x00007b004f4f7a20 */ /* 0x000fc80000410000 */
[----:B------:R-:W-:Y:S02]  /*2040*/  @P2 FADD.FTZ R79, R51, R79 ;  /* 0x0000004f334f2221 */ /* 0x000fe40000010000 */
.L_x_16087:
[----:B------:R-:W-:Y:S05]  /*2050*/  BSYNC B1 ;  /* 0x0000000000017941 */ /* 0x000fea0003800000 */
.L_x_16086:
[----:B------:R-:W-:Y:S01]  /*2060*/  BSSY B1, `(.L_x_16088) ;  /* 0x0000005000017945 */ /* 0x000fe20003800000 */
[----:B------:R-:W-:Y:S05]  /*2070*/  @!P3 BRA `(.L_x_16089) ;  /* 0x000000300000b947 */ /* 0x000fea0003800000 */
[----:B-----5:R-:W-:-:S05]  /*2080*/  PRMT R80, RZ, 0x5410, R66 ;  /* 0x00005410ff507816 */ /* 0x020fca0000000042 */
[----:B------:R-:W-:-:S04]  /*2090*/  FMUL.FTZ R80, R80, c[0x0][0x1ec] ;  /* 0x00007b0050507a20 */ /* 0x000fc80000410000 */
[----:B------:R-:W-:Y:S02]  /*20a0*/  @P2 FADD.FTZ R80, R56, R80 ;  /* 0x0000005038502221 */ /* 0x000fe40000010000 */
.L_x_16089:
[----:B------:R-:W-:Y:S05]  /*20b0*/  BSYNC B1 ;  /* 0x0000000000017941 */ /* 0x000fea0003800000 */
.L_x_16088:
[----:B------:R-:W-:Y:S01]  /*20c0*/  BSSY B1, `(.L_x_16090) ;  /* 0x0000005000017945 */ /* 0x000fe20003800000 */
[----:B------:R-:W-:Y:S05]  /*20d0*/  @!P3 BRA `(.L_x_16091) ;  /* 0x000000300000b947 */ /* 0x000fea0003800000 */
[----:B-----5:R-:W-:-:S05]  /*20e0*/  PRMT R81, RZ, 0x7610, R66 ;  /* 0x00007610ff517816 */ /* 0x020fca0000000042 */
[----:B------:R-:W-:-:S04]  /*20f0*/  FMUL.FTZ R81, R81, c[0x0][0x1ec] ;  /* 0x00007b0051517a20 */ /* 0x000fc80000410000 */
[----:B------:R-:W-:Y:S02]  /*2100*/  @P2 FADD.FTZ R81, R57, R81 ;  /* 0x0000005139512221 */ /* 0x000fe40000010000 */
.L_x_16091:
[----:B------:R-:W-:Y:S05]  /*2110*/  BSYNC B1 ;  /* 0x0000000000017941 */ /* 0x000fea0003800000 */
.L_x_16090:
[----:B------:R-:W-:Y:S01]  /*2120*/  BSSY B1, `(.L_x_16092) ;  /* 0x0000005000017945 */ /* 0x000fe20003800000 */
[----:B------:R-:W-:Y:S05]  /*2130*/  @!P3 BRA `(.L_x_16093) ;  /* 0x000000300000b947 */ /* 0x000fea0003800000 */
[----:B-----5:R-:W-:-:S05]  /*2140*/  PRMT R82, RZ, 0x5410, R67 ;  /* 0x00005410ff527816 */ /* 0x020fca0000000043 */
[----:B------:R-:W-:-:S04]  /*2150*/  FMUL.FTZ R82, R82, c[0x0][0x1ec] ;  /* 0x00007b0052527a20 */ /* 0x000fc80000410000 */
[----:B------:R-:W-:Y:S02]  /*2160*/  @P2 FADD.FTZ R82, R58, R82 ;  /* 0x000000523a522221 */ /* 0x000fe40000010000 */
.L_x_16093:
[----:B------:R-:W-:Y:S05]  /*2170*/  BSYNC B1 ;  /* 0x0000000000017941 */ /* 0x000fea0003800000 */
.L_x_16092:
[----:B------:R-:W-:Y:S01]  /*2180*/  BSSY B1, `(.L_x_16094) ;  /* 0x0000005000017945 */ /* 0x000fe20003800000 */
[----:B------:R-:W-:Y:S05]  /*2190*/  @!P3 BRA `(.L_x_16095) ;  /* 0x000000300000b947 */ /* 0x000fea0003800000 */
[----:B-----5:R-:W-:-:S05]  /*21a0*/  PRMT R83, RZ, 0x7610, R67 ;  /* 0x00007610ff537816 */ /* 0x020fca0000000043 */
[----:B------:R-:W-:-:S04]  /*21b0*/  FMUL.FTZ R83, R83, c[0x0][0x1ec] ;  /* 0x00007b0053537a20 */ /* 0x000fc80000410000 */
[----:B------:R-:W-:Y:S02]  /*21c0*/  @P2 FADD.FTZ R83, R59, R83 ;  /* 0x000000533b532221 */ /* 0x000fe40000010000 */
.L_x_16095:
[----:B------:R-:W-:Y:S05]  /*21d0*/  BSYNC B1 ;  /* 0x0000000000017941 */ /* 0x000fea0003800000 */
.L_x_16094:
[----:B------:R-:W-:Y:S01]  /*21e0*/  HFMA2.MMA R116, -RZ, RZ, 0, 1.9073486328125e-06 ;  /* 0x00000020ff747435 */ /* 0x000fe200000001ff */
[----:B------:R-:W-:-:S09]  /*21f0*/  IADD3 R162, R162, 0x80, RZ ;  /* 0x00000080a2a27810 */ /* 0x000fd20007ffe0ff */
[C---:B------:R-:W-:Y:S01]  /*2200*/  IMAD.WIDE.U32 R116, R119.reuse, R116, c[0x0][0x188] ;  /* 0x0000620077747625 */ /* 0x040fe200078e0074 */
[----:B------:R-:W-:-:S04]  /*2210*/  IADD3 R119, R119, 0x80, RZ ;  /* 0x0000008077777810 */ /* 0x000fc80007ffe0ff */
[----:B------:R0:W-:Y:S04]  /*2220*/  STG.E.128 [R116.64], R76 ;  /* 0x0000004c74007986 */ /* 0x0001e8000c101d04 */
[----:B------:R0:W-:Y:S02]  /*2230*/  STG.E.128 [R116.64+0x10], R80 ;  /* 0x0000105074007986 */ /* 0x0001e4000c101d04 */
.L_x_16079:
[----:B------:R-:W-:Y:S05]  /*2240*/  BSYNC B0 ;  /* 0x0000000000007941 */ /* 0x000fea0003800000 */
.L_x_16078:
        /* <DEDUP_REMOVED lines=42> */
.L_x_16099:
[----:B0-----:R-:W-:Y:S05]  /*24f0*/  BSYNC B1 ;  /* 0x0000000000017941 */ /* 0x001fea0003800000 */
.L_x_16098:
[----:B------:R-:W-:Y:S01]  /*2500*/  BSSY B1, `(.L_x_16100) ;  /* 0x0000005000017945 */ /* 0x000fe20003800000 */
[----:B------:R-:W-:Y:S05]  /*2510*/  @!P3 BRA `(.L_x_16101) ;  /* 0x000000300000b947 */ /* 0x000fea0003800000 */
[----:B-----5:R-:W-:-:S05]  /*2520*/  PRMT R85, RZ, 0x7610, R64 ;  /* 0x00007610ff557816 */ /* 0x020fca0000000040 */
[----:B------:R-:W-:-:S04]  /*2530*/  FMUL.FTZ R85, R85, c[0x0][0x1ec] ;  /* 0x00007b0055557a20 */ /* 0x000fc80000410000 */
[----:B------:R-:W-:Y:S02]  /*2540*/  @P2 FADD.FTZ R85, R49, R85 ;  /* 0x0000005531552221 */ /* 0x000fe40000010000 */
.L_x_16101:
[----:B------:R-:W-:Y:S05]  /*2550*/  BSYNC B1 ;  /* 0x0000000000017941 */ /* 0x000fea0003800000 */
.L_x_16100:
[----:B------:R-:W-:Y:S01]  /*2560*/  BSSY B1, `(.L_x_16102) ;  /* 0x0000005000017945 */ /* 0x000fe20003800000 */
[----:B------:R-:W-:Y:S05]  /*2570*/  @!P3 BRA `(.L_x_16103) ;  /* 0x000000300000b947 */ /* 0x000fea0003800000 */
[----:B-----5:R-:W-:-:S05]  /*2580*/  PRMT R86, RZ, 0x5410, R65 ;  /* 0x00005410ff567816 */ /* 0x020fca0000000041 */
[----:B------:R-:W-:-:S04]  /*2590*/  FMUL.FTZ R86, R86, c[0x0][0x1ec] ;  /* 0x00007b0056567a20 */ /* 0x000fc80000410000 */
[----:B------:R-:W-:Y:S02]  /*25a0*/  @P2 FADD.FTZ R86, R50, R86 ;  /* 0x0000005632562221 */ /* 0x000fe40000010000 */
.L_x_16103:
[----:B------:R-:W-:Y:S05]  /*25b0*/  BSYNC B1 ;  /* 0x0000000000017941 */ /* 0x000fea0003800000 */
.L_x_16102:
[----:B------:R-:W-:Y:S01]  /*25c0*/  BSSY B1, `(.L_x_16104) ;  /* 0x0000005000017945 */ /* 0x000fe20003800000 */
[----:B------:R-:W-:Y:S05]  /*25d0*/  @!P3 BRA `(.L_x_16105) ;  /* 0x000000300000b947 */ /* 0x000fea0003800000 */
[----:B-----5:R-:W-:-:S05]  /*25e0*/  PRMT R87, RZ, 0x7610, R65 ;  /* 0x00007610ff577816 */ /* 0x020fca0000000041 */
[----:B------:R-:W-:-:S04]  /*25f0*/  FMUL.FTZ R87, R87, c[0x0][0x1ec] ;  /* 0x00007b0057577a20 */ /* 0x000fc80000410000 */
[----:B------:R-:W-:Y:S02]  /*2600*/  @P2 FADD.FTZ R87, R51, R87 ;  /* 0x0000005733572221 */ /* 0x000fe40000010000 */
.L_x_16105:
[----:B------:R-:W-:Y:S05]  /*2610*/  BSYNC B1 ;  /* 0x0000000000017941 */ /* 0x000fea0003800000 */
.L_x_16104:
[----:B------:R-:W-:Y:S01]  /*2620*/  BSSY B1, `(.L_x_16106) ;  /* 0x0000005000017945 */ /* 0x000fe20003800000 */
[----:B------:R-:W-:Y:S05]  /*2630*/  @!P3 BRA `(.L_x_16107) ;  /* 0x000000300000b947 */ /* 0x000fea0003800000 */
[----:B-----5:R-:W-:-:S05]  /*2640*/  PRMT R88, RZ, 0x5410, R66 ;  /* 0x00005410ff587816 */ /* 0x020fca0000000042 */
[----:B------:R-:W-:-:S04]  /*2650*/  FMUL.FTZ R88, R88, c[0x0][0x1ec] ;  /* 0x00007b0058587a20 */ /* 0x000fc80000410000 */
[----:B------:R-:W-:Y:S02]  /*2660*/  @P2 FADD.FTZ R88, R56, R88 ;  /* 0x0000005838582221 */ /* 0x000fe40000010000 */
.L_x_16107:
[----:B------:R-:W-:Y:S05]  /*2670*/  BSYNC B1 ;  /* 0x0000000000017941 */ /* 0x000fea0003800000 */
.L_x_16106:
[----:B------:R-:W-:Y:S01]  /*2680*/  BSSY B1, `(.L_x_16108) ;  /* 0x0000005000017945 */ /* 0x000fe20003800000 */
[----:B------:R-:W-:Y:S05]  /*2690*/  @!P3 BRA `(.L_x_16109) ;  /* 0x000000300000b947 */ /* 0x000fea0003800000 */
[----:B-----5:R-:W-:-:S05]  /*26a0*/  PRMT R89, RZ, 0x7610, R66 ;  /* 0x00007610ff597816 */ /* 0x020fca0000000042 */
[----:B------:R-:W-:-:S04]  /*26b0*/  FMUL.FTZ R89, R89, c[0x0][0x1ec] ;  /* 0x00007b0059597a20 */ /* 0x000fc80000410000 */
[----:B------:R-:W-:Y:S02]  /*26c0*/  @P2 FADD.FTZ R89, R57, R89 ;  /* 0x0000005939592221 */ /* 0x000fe40000010000 */
.L_x_16109:
[----:B------:R-:W-:Y:S05]  /*26d0*/  BSYNC B1 ;  /* 0x0000000000017941 */ /* 0x000fea0003800000 */
.L_x_16108:
[----:B------:R-:W-:Y:S01]  /*26e0*/  BSSY B1, `(.L_x_16110) ;  /* 0x0000005000017945 */ /* 0x000fe20003800000 */
[----:B------:R-:W-:Y:S05]  /*26f0*/  @!P3 BRA `(.L_x_16111) ;  /* 0x000000300000b947 */ /* 0x000fea0003800000 */
[----:B-----5:R-:W-:-:S05]  /*2700*/  PRMT R90, RZ, 0x5410, R67 ;  /* 0x00005410ff5a7816 */ /* 0x020fca0000000043 */
[----:B------:R-:W-:-:S04]  /*2710*/  FMUL.FTZ R90, R90, c[0x0][0x1ec] ;  /* 0x00007b005a5a7a20 */ /* 0x000fc80000410000 */
[----:B------:R-:W-:Y:S02]  /*2720*/  @P2 FADD.FTZ R90, R58, R90 ;  /* 0x0000005a3a5a2221 */ /* 0x000fe40000010000 */
.L_x_16111:
[----:B------:R-:W-:Y:S05]  /*2730*/  BSYNC B1 ;  /* 0x0000000000017941 */ /* 0x000fea0003800000 */
.L_x_16110:
[----:B------:R-:W-:Y:S01]  /*2740*/  BSSY B1, `(.L_x_16112) ;  /* 0x0000005000017945 */ /* 0x000fe20003800000 */
[----:B------:R-:W-:Y:S05]  /*2750*/  @!P3 BRA `(.L_x_16113) ;  /* 0x000000300000b947 */ /* 0x000fea0003800000 */
[----:B-----5:R-:W-:-:S05]  /*2760*/  PRMT R91, RZ, 0x7610, R67 ;  /* 0x00007610ff5b7816 */ /* 0x020fca0000000043 */
[----:B------:R-:W-:-:S04]  /*2770*/  FMUL.FTZ R91, R91, c[0x0][0x1ec] ;  /* 0x00007b005b5b7a20 */ /* 0x000fc80000410000 */
[----:B------:R-:W-:Y:S02]  /*2780*/  @P2 FADD.FTZ R91, R59, R91 ;  /* 0x0000005b3b5b2221 */ /* 0x000fe40000010000 */
.L_x_16113:
[----:B------:R-:W-:Y:S05]  /*2790*/  BSYNC B1 ;  /* 0x0000000000017941 */ /* 0x000fea0003800000 */
.L_x_16112:
[----:B------:R-:W-:Y:S01]  /*27a0*/  HFMA2.MMA R116, -RZ, RZ, 0, 1.9073486328125e-06 ;  /* 0x00000020ff747435 */ /* 0x000fe200000001ff */
[----:B------:R-:W-:-:S09]  /*27b0*/  IADD3 R162, R162, 0x80, RZ ;  /* 0x00000080a2a27810 */ /* 0x000fd20007ffe0ff */
[C---:B------:R-:W-:Y:S01]  /*27c0*/  IMAD.WIDE.U32 R116, R119.reuse, R116, c[0x0][0x188] ;  /* 0x0000620077747625 */ /* 0x040fe200078e0074 */
[----:B------:R-:W-:-:S04]  /*27d0*/  IADD3 R119, R119, 0x80, RZ ;  /* 0x0000008077777810 */ /* 0x000fc80007ffe0ff */
[----:B------:R0:W-:Y:S04]  /*27e0*/  STG.E.128 [R116.64], R84 ;  /* 0x0000005474007986 */ /* 0x0001e8000c101d04 */
[----:B------:R0:W-:Y:S02]  /*27f0*/  STG.E.128 [R116.64+0x10], R88 ;  /* 0x0000105874007986 */ /* 0x0001e4000c101d04 */
.L_x_16097:
[----:B------:R-:W-:Y:S05]  /*2800*/  BSYNC B0 ;  /* 0x0000000000007941 */ /* 0x000fea0003800000 */
.L_x_16096:
        /* <DEDUP_REMOVED lines=42> */
.L_x_16117:
[----:B0-----:R-:W-:Y:S05]  /*2ab0*/  BSYNC B1 ;  /* 0x0000000000017941 */ /* 0x001fea0003800000 */
.L_x_16116:
[----:B------:R-:W-:Y:S01]  /*2ac0*/  BSSY B1, `(.L_x_16118) ;  /* 0x0000005000017945 */ /* 0x000fe20003800000 */
[----:B------:R-:W-:Y:S05]  /*2ad0*/  @!P3 BRA `(.L_x_16119) ;  /* 0x000000300000b947 */ /* 0x000fea0003800000 */
[----:B-----5:R-:W-:-:S05]  /*2ae0*/  PRMT R93, RZ, 0x7610, R64 ;  /* 0x00007610ff5d7816 */ /* 0x020fca0000000040 */
[----:B------:R-:W-:-:S04]  /*2af0*/  FMUL.FTZ R93, R93, c[0x0][0x1ec] ;  /* 0x00007b005d5d7a20 */ /* 0x000fc80000410000 */
[----:B------:R-:W-:Y:S02]  /*2b00*/  @P2 FADD.FTZ R93, R49, R93 ;  /* 0x0000005d315d2221 */ /* 0x000fe40000010000 */
.L_x_16119:
[----:B------:R-:W-:Y:S05]  /*2b10*/  BSYNC B1 ;  /* 0x0000000000017941 */ /* 0x000fea0003800000 */
.L_x_16118:
[----:B------:R-:W-:Y:S01]  /*2b20*/  BSSY B1, `(.L_x_16120) ;  /* 0x0000005000017945 */ /* 0x000fe20003800000 */
[----:B------:R-:W-:Y:S05]  /*2b30*/  @!P3 BRA `(.L_x_16121) ;  /* 0x000000300000b947 */ /* 0x000fea0003800000 */
[----:B-----5:R-:W-:-:S05]  /*2b40*/  PRMT R94, RZ, 0x5410, R65 ;  /* 0x00005410ff5e7816 */ /* 0x020fca0000000041 */
[----:B------:R-:W-:-:S04]  /*2b50*/  FMUL.FTZ R94, R94, c[0x0][0x1ec] ;  /* 0x00007b005e5e7a20 */ /* 0x000fc80000410000 */
[----:B------:R-:W-:Y:S02]  /*2b60*/  @P2 FADD.FTZ R94, R50, R94 ;  /* 0x0000005e325e2221 */ /* 0x000fe40000010000 */
.L_x_16121:
[----:B------:R-:W-:Y:S05]  /*2b70*/  BSYNC B1 ;  /* 0x0000000000017941 */ /* 0x000fea0003800000 */
.L_x_16120:
[----:B------:R-:W-:Y:S01]  /*2b80*/  BSSY B1, `(.L_x_16122) ;  /* 0x0000005000017945 */ /* 0x000fe20003800000 */
[----:B------:R-:W-:Y:S05]  /*2b90*/  @!P3 BRA `(.L_x_16123) ;  /* 0x000000300000b947 */ /* 0x000fea0003800000 */
[----:B-----5:R-:W-:-:S05]  /*2ba0*/  PRMT R95, RZ, 0x7610, R65 ;  /* 0x00007610ff5f7816 */ /* 0x020fca0000000041 */
[----:B------:R-:W-:-:S04]  /*2bb0*/  FMUL.FTZ R95, R95, c[0x0][0x1ec] ;  /* 0x00007b005f5f7a20 */ /* 0x000fc80000410000 */
[----:B------:R-:W-:Y:S02]  /*2bc0*/  @P2 FADD.FTZ R95, R51, R95 ;  /* 0x0000005f335f2221 */ /* 0x000fe40000010000 */
.L_x_16123:
[----:B------:R-:W-:Y:S05]  /*2bd0*/  BSYNC B1 ;  /* 0x0000000000017941 */ /* 0x000fea0003800000 */
.L_x_16122:
[----:B------:R-:W-:Y:S01]  /*2be0*/  BSSY B1, `(.L_x_16124) ;  /* 0x0000005000017945 */ /* 0x000fe20003800000 */
[----:B------:R-:W-:Y:S05]  /*2bf0*/  @!P3 BRA `(.L_x_16125) ;  /* 0x000000300000b947 */ /* 0x000fea0003800000 */
[----:B-----5:R-:W-:-:S05]  /*2c00*/  PRMT R96, RZ, 0x5410, R66 ;  /* 0x00005410ff607816 */ /* 0x020fca0000000042 */
[----:B------:R-:W-:-:S04]  /*2c10*/  FMUL.FTZ R96, R96, c[0x0][0x1ec] ;  /* 0x00007b0060607a20 */ /* 0x000fc80000410000 */
[----:B------:R-:W-:Y:S02]  /*2c20*/  @P2 FADD.FTZ R96, R56, R96 ;  /* 0x0000006038602221 */ /* 0x000fe40000010000 */
.L_x_16125:
[----:B------:R-:W-:Y:S05]  /*2c30*/  BSYNC B1 ;  /* 0x0000000000017941 */ /* 0x000fea0003800000 */
.L_x_16124:
[----:B------:R-:W-:Y:S01]  /*2c40*/  BSSY B1, `(.L_x_16126) ;  /* 0x0000005000017945 */ /* 0x000fe20003800000 */
[----:B------:R-:W-:Y:S05]  /*2c50*/  @!P3 BRA `(.L_x_16127) ;  /* 0x000000300000b947 */ /* 0x000fea0003800000 */
[----:B-----5:R-:W-:-:S05]  /*2c60*/  PRMT R97, RZ, 0x7610, R66 ;  /* 0x00007610ff617816 */ /* 0x020fca0000000042 */
[----:B------:R-:W-:-:S04]  /*2c70*/  FMUL.FTZ R97, R97, c[0x0][0x1ec] ;  /* 0x00007b0061617a20 */ /* 0x000fc80000410000 */
[----:B------:R-:W-:Y:S02]  /*2c80*/  @P2 FADD.FTZ R97, R57, R97 ;  /* 0x0000006139612221 */ /* 0x000fe40000010000 */
.L_x_16127:
[----:B------:R-:W-:Y:S05]  /*2c90*/  BSYNC B1 ;  /* 0x0000000000017941 */ /* 0x000fea0003800000 */
.L_x_16126:
[----:B------:R-:W-:Y:S01]  /*2ca0*/  BSSY B1, `(.L_x_16128) ;  /* 0x0000005000017945 */ /* 0x000fe20003800000 */
[----:B------:R-:W-:Y:S05]  /*2cb0*/  @!P3 BRA `(.L_x_16129) ;  /* 0x000000300000b947 */ /* 0x000fea0003800000 */
[----:B-----5:R-:W-:-:S05]  /*2cc0*/  PRMT R98, RZ, 0x5410, R67 ;  /* 0x00005410ff627816 */ /* 0x020fca0000000043 */
[----:B------:R-:W-:-:S04]  /*2cd0*/  FMUL.FTZ R98, R98, c[0x0][0x1ec] ;  /* 0x00007b0062627a20 */ /* 0x000fc80000410000 */
[----:B------:R-:W-:Y:S02]  /*2ce0*/  @P2 FADD.FTZ R98, R58, R98 ;  /* 0x000000623a622221 */ /* 0x000fe40000010000 */
.L_x_16129:
[----:B------:R-:W-:Y:S05]  /*2cf0*/  BSYNC B1 ;  /* 0x0000000000017941 */ /* 0x000fea0003800000 */
.L_x_16128:
[----:B------:R-:W-:Y:S01]  /*2d00*/  BSSY B1, `(.L_x_16130) ;  /* 0x0000005000017945 */ /* 0x000fe20003800000 */
[----:B------:R-:W-:Y:S05]  /*2d10*/  @!P3 BRA `(.L_x_16131) ;  /* 0x000000300000b947 */ /* 0x000fea0003800000 */
[----:B-----5:R-:W-:-:S05]  /*2d20*/  PRMT R99, RZ, 0x7610, R67 ;  /* 0x00007610ff637816 */ /* 0x020fca0000000043 */
[----:B------:R-:W-:-:S04]  /*2d30*/  FMUL.FTZ R99, R99, c[0x0][0x1ec] ;  /* 0x00007b0063637a20 */ /* 0x000fc80000410000 */
[----:B------:R-:W-:Y:S02]  /*2d40*/  @P2 FADD.FTZ R99, R59, R99 ;  /* 0x000000633b632221 */ /* 0x000fe40000010000 */
.L_x_16131:
[----:B------:R-:W-:Y:S05]  /*2d50*/  BSYNC B1 ;  /* 0x0000000000017941 */ /* 0x000fea0003800000 */
.L_x_16130:
[----:B------:R-:W-:Y:S01]  /*2d60*/  HFMA2.MMA R116, -RZ, RZ, 0, 1.9073486328125e-06 ;  /* 0x00000020ff747435 */ /* 0x000fe200000001ff */
[----:B------:R-:W-:-:S09]  /*2d70*/  IADD3 R162, R162, 0x80, RZ ;  /* 0x00000080a2a27810 */ /* 0x000fd20007ffe0ff */
[C---:B------:R-:W-:Y:S01]  /*2d80*/  IMAD.WIDE.U32 R116, R119.reuse, R116, c[0x0][0x188] ;  /* 0x0000620077747625 */ /* 0x040fe200078e0074 */
[----:B------:R-:W-:-:S04]  /*2d90*/  IADD3 R119, R119, 0x80, RZ ;  /* 0x0000008077777810 */ /* 0x000fc80007ffe0ff */
[----:B------:R0:W-:Y:S04]  /*2da0*/  STG.E.128 [R116.64], R92 ;  /* 0x0000005c74007986 */ /* 0x0001e8000c101d04 */
[----:B------:R0:W-:Y:S02]  /*2db0*/  STG.E.128 [R116.64+0x10], R96 ;  /* 0x0000106074007986 */ /* 0x0001e4000c101d04 */
.L_x_16115:
[----:B------:R-:W-:Y:S05]  /*2dc0*/  BSYNC B0 ;  /* 0x0000000000007941 */ /* 0x000fea0003800000 */
.L_x_16114:
        /* <DEDUP_REMOVED lines=42> */
.L_x_16135:
[----:B0-----:R-:W-:Y:S05]  /*3070*/  BSYNC B1 ;  /* 0x0000000000017941 */ /* 0x001fea0003800000 */
.L_x_16134:
[----:B------:R-:W-:Y:S01]  /*3080*/  BSSY B1, `(.L_x_16136) ;  /* 0x0000005000017945 */ /* 0x000fe20003800000 */
[----:B------:R-:W-:Y:S05]  /*3090*/  @!P3 BRA `(.L_x_16137) ;  /* 0x000000300000b947 */ /* 0x000fea0003800000 */
[----:B-----5:R-:W-:-:S05]  /*30a0*/  PRMT R101, RZ, 0x7610, R64 ;  /* 0x00007610ff657816 */ /* 0x020fca0000000040 */
[----:B------:R-:W-:-:S04]  /*30b0*/  FMUL.FTZ R101, R101, c[0x0][0x1ec] ;  /* 0x00007b0065657a20 */ /* 0x000fc80000410000 */
[----:B------:R-:W-:Y:S02]  /*30c0*/  @P2 FADD.FTZ R101, R49, R101 ;  /* 0x0000006531652221 */ /* 0x000fe40000010000 */
.L_x_16137:
[----:B------:R-:W-:Y:S05]  /*30d0*/  BSYNC B1 ;  /* 0x0000000000017941 */ /* 0x000fea0003800000 */
.L_x_16136:
[----:B------:R-:W-:Y:S01]  /*30e0*/  BSSY B1, `(.L_x_16138) ;  /* 0x0000005000017945 */ /* 0x000fe20003800000 */
[----:B------:R-:W-:Y:S05]  /*30f0*/  @!P3 BRA `(.L_x_16139) ;  /* 0x000000300000b947 */ /* 0x000fea0003800000 */
[----:B-----5:R-:W-:-:S05]  /*3100*/  PRMT R102, RZ, 0x5410, R65 ;  /* 0x00005410ff667816 */ /* 0x020fca0000000041 */
[----:B------:R-:W-:-:S04]  /*3110*/  FMUL.FTZ R102, R102, c[0x0][0x1ec] ;  /* 0x00007b0066667a20 */ /* 0x000fc80000410000 */
[----:B------:R-:W-:Y:S02]  /*3120*/  @P2 FADD.FTZ R102, R50, R102 ;  /* 0x0000006632662221 */ /* 0x000fe40000010000 */
.L_x_16139:
[----:B------:R-:W-:Y:S05]  /*3130*/  BSYNC B1 ;  /* 0x0000000000017941 */ /* 0x000fea0003800000 */
.L_x_16138:
[----:B------:R-:W-:Y:S01]  /*3140*/  BSSY B1, `(.L_x_16140) ;  /* 0x0000005000017945 */ /* 0x000fe20003800000 */
[----:B------:R-:W-:Y:S05]  /*3150*/  @!P3 BRA `(.L_x_16141) ;  /* 0x000000300000b947 */ /* 0x000fea0003800000 */
[----:B-----5:R-:W-:-:S05]  /*3160*/  PRMT R103, RZ, 0x7610, R65 ;  /* 0x00007610ff677816 */ /* 0x020fca0000000041 */
[----:B------:R-:W-:-:S04]  /*3170*/  FMUL.FTZ R103, R103, c[0x0][0x1ec] ;  /* 0x00007b0067677a20 */ /* 0x000fc80000410000 */
[----:B------:R-:W-:Y:S02]  /*3180*/  @P2 FADD.FTZ R103, R51, R103 ;  /* 0x0000006733672221 */ /* 0x000fe40000010000 */
.L_x_16141:
[----:B------:R-:W-:Y:S05]  /*3190*/  BSYNC B1 ;  /* 0x0000000000017941 */ /* 0x000fea0003800000 */
.L_x_16140:
[----:B------:R-:W-:Y:S01]  /*31a0*/  BSSY B1, `(.L_x_16142) ;  /* 0x0000005000017945 */ /* 0x000fe20003800000 */
[----:B------:R-:W-:Y:S05]  /*31b0*/  @!P3 BRA `(.L_x_16143) ;  /* 0x000000300000b947 */ /* 0x000fea0003800000 */
[----:B-----5:R-:W-:-:S05]  /*31c0*/  PRMT R104, RZ, 0x5410, R66 ;  /* 0x00005410ff687816 */ /* 0x020fca0000000042 */
[----:B------:R-:W-:-:S04]  /*31d0*/  FMUL.FTZ R104, R104, c[0x0][0x1ec] ;  /* 0x00007b0068687a20 */ /* 0x000fc80000410000 */
[----:B------:R-:W-:Y:S02]  /*31e0*/  @P2 FADD.FTZ R104, R56, R104 ;  /* 0x0000006838682221 */ /* 0x000fe40000010000 */
.L_x_16143:
[----:B------:R-:W-:Y:S05]  /*31f0*/  BSYNC B1 ;  /* 0x0000000000017941 */ /* 0x000fea0003800000 */
.L_x_16142:
[----:B------:R-:W-:Y:S01]  /*3200*/  BSSY B1, `(.L_x_16144) ;  /* 0x0000005000017945 */ /* 0x000fe20003800000 */
[----:B------:R-:W-:Y:S05]  /*3210*/  @!P3 BRA `(.L_x_16145) ;  /* 0x000000300000b947 */ /* 0x000fea0003800000 */
[----:B-----5:R-:W-:-:S05]  /*3220*/  PRMT R105, RZ, 0x7610, R66 ;  /* 0x00007610ff697816 */ /* 0x020fca0000000042 */
[----:B------:R-:W-:-:S04]  /*3230*/  FMUL.FTZ R105, R105, c[0x0][0x1ec] ;  /* 0x00007b0069697a20 */ /* 0x000fc80000410000 */
[----:B------:R-:W-:Y:S02]  /*3240*/  @P2 FADD.FTZ R105, R57, R105 ;  /* 0x0000006939692221 */ /* 0x000fe40000010000 */
.L_x_16145:
[----:B------:R-:W-:Y:S05]  /*3250*/  BSYNC B1 ;  /* 0x0000000000017941 */ /* 0x000fea0003800000 */
.L_x_16144:
[----:B------:R-:W-:Y:S01]  /*3260*/  BSSY B1, `(.L_x_16146) ;  /* 0x0000005000017945 */ /* 0x000fe20003800000 */
[----:B------:R-:W-:Y:S05]  /*3270*/  @!P3 BRA `(.L_x_16147) ;  /* 0x000000300000b947 */ /* 0x000fea0003800000 */
[----:B-----5:R-:W-:-:S05]  /*3280*/  PRMT R106, RZ, 0x5410, R67 ;  /* 0x00005410ff6a7816 */ /* 0x020fca0000000043 */
[----:B------:R-:W-:-:S04]  /*3290*/  FMUL.FTZ R106, R106, c[0x0][0x1ec] ;  /* 0x00007b006a6a7a20 */ /* 0x000fc80000410000 */
[----:B------:R-:W-:Y:S02]  /*32a0*/  @P2 FADD.FTZ R106, R58, R106 ;  /* 0x0000006a3a6a2221 */ /* 0x000fe40000010000 */
.L_x_16147:
[----:B------:R-:W-:Y:S05]  /*32b0*/  BSYNC B1 ;  /* 0x0000000000017941 */ /* 0x000fea0003800000 */
.L_x_16146:
[----:B------:R-:W-:Y:S01]  /*32c0*/  BSSY B1, `(.L_x_16148) ;  /* 0x0000005000017945 */ /* 0x000fe20003800000 */
[----:B------:R-:W-:Y:S05]  /*32d0*/  @!P3 BRA `(.L_x_16149) ;  /* 0x000000300000b947 */ /* 0x000fea0003800000 */
[----:B-----5:R-:W-:-:S05]  /*32e0*/  PRMT R107, RZ, 0x7610, R67 ;  /* 0x00007610ff6b7816 */ /* 0x020fca0000000043 */
[----:B------:R-:W-:-:S04]  /*32f0*/  FMUL.FTZ R107, R107, c[0x0][0x1ec] ;  /* 0x00007b006b6b7a20 */ /* 0x000fc80000410000 */
[----:B------:R-:W-:Y:S02]  /*3300*/  @P2 FADD.FTZ R107, R59, R107 ;  /* 0x0000006b3b6b2221 */ /* 0x000fe40000010000 */
.L_x_16149:
[----:B------:R-:W-:Y:S05]  /*3310*/  BSYNC B1 ;  /* 0x0000000000017941 */ /* 0x000fea0003800000 */
.L_x_16148:
[----:B------:R-:W-:Y:S01]  /*3320*/  HFMA2.MMA R116, -RZ, RZ, 0, 1.9073486328125e-06 ;  /* 0x00000020ff747435 */ /* 0x000fe200000001ff */
[----:B------:R-:W-:-:S09]  /*3330*/  IADD3 R162, R162, 0x80, RZ ;  /* 0x00000080a2a27810 */ /* 0x000fd20007ffe0ff */
[C---:B------:R-:W-:Y:S01]  /*3340*/  IMAD.WIDE.U32 R116, R119.reuse, R116, c[0x0][0x188] ;  /* 0x0000620077747625 */ /* 0x040fe200078e0074 */
[----:B------:R-:W-:-:S04]  /*3350*/  IADD3 R119, R119, 0x80, RZ ;  /* 0x0000008077777810 */ /* 0x000fc80007ffe0ff */
[----:B------:R0:W-:Y:S04]  /*3360*/  STG.E.128 [R116.64], R100 ;  /* 0x0000006474007986 */ /* 0x0001e8000c101d04 */
[----:B------:R0:W-:Y:S02]  /*3370*/  STG.E.128 [R116.64+0x10], R104 ;  /* 0x0000106874007986 */ /* 0x0001e4000c101d04 */
.L_x_16133:
[----:B------:R-:W-:Y:S05]  /*3380*/  BSYNC B0 ;  /* 0x0000000000007941 */ /* 0x000fea0003800000 */
.L_x_16132:
[----:B------:R-:W-:Y:S01]  /*3390*/  ISETP.GE.U32.AND P2, PT, R2, 0x380, PT ;  /* 0x000003800200780c */ /* 0x000fe20003f46070 */
[----:B------:R-:W-:-:S12]  /*33a0*/  BSSY B0, `(.L_x_16150) ;  /* 0x0000058000007945 */ /* 0x000fd80003800000 */
[----:B------:R-:W-:Y:S05]  /*33b0*/  @!P2 BRA `(.L_x_16151) ;  /* 0x000005600000a947 */ /* 0x000fea0003800000 */
[----:B------:R-:W-:-:S05]  /*33c0*/  @P1 MOV R109, 0x10 ;  /* 0x00000010006d1802 */ /* 0x000fca0000000f00 */
[----:B------:R-:W-:-:S05]  /*33d0*/  @P1 IMAD.WIDE.U32 R108, R162, R109, c[0x0][0x170] ;  /* 0x00005c00a26c1625 */ /* 0x000fca00078e006d */
[----:B-----5:R1:W5:Y:S01]  /*33e0*/  @P1 LDG.E.128 R64, [R108.64] ;  /* 0x000000046c401981 */ /* 0x020362000c1e1d00 */
[----:B------:R-:W-:-:S04]  /*33f0*/  ISETP.NE.U32.AND P1, PT, RZ, c[0x0][0x180], PT ;  /* 0x00006000ff007a0c */ /* 0x000fc80003f25070 */
[----:B------:R-:W-:-:S13]  /*3400*/  ISETP.NE.AND.EX P1, PT, RZ, c[0x0][0x184], PT, P1 ;  /* 0x00006100ff007a0c */ /* 0x000fda0003f25310 */
[----:B0-----:R-:W-:-:S05]  /*3410*/  @P1 MOV R116, 0x20 ;  /* 0x0000002000741802 */ /* 0x001fca0000000f00 */
[----:B------:R-:W-:-:S05]  /*3420*/  @P1 IMAD.WIDE.U32 R116, R119, R116, c[0x0][0x180] ;  /* 0x0000600077741625 */ /* 0x000fca00078e0074 */
[----:B------:R-:W2:Y:S01]  /*3430*/  @P1 LDG.E.128 R48, [R116.64] ;  /* 0x0000000474301981 */ /* 0x000ea2000c1e1d00 */
[----:B------:R-:W-:-:S03]  /*3440*/  ISETP.GT.AND P2, PT, R118, RZ, PT ;  /* 0x000000ff7600720c */ /* 0x000fc60003f44270 */
[----:B------:R-:W1:Y:S10]  /*3450*/  @P1 LDG.E.128 R56, [R116.64+0x10] ;  /* 0x0000100474381981 */ /* 0x000e74000c1e1d00 */
[----:B------:R-:W-:-:S04]  /*3460*/  @!P2 ISETP.NE.U32.AND P3, PT, RZ, c[0x0][0x180], PT ;  /* 0x00006000ff00aa0c */ /* 0x000fc80003f65070 */
[----:B------:R-:W-:Y:S01]  /*3470*/  @!P2 ISETP.NE.AND.EX P3, PT, RZ, c[0x0][0x184], PT, P3 ;  /* 0x00006100ff00aa0c */ /* 0x000fe20003f65330 */
[----:B------:R-:W-:Y:S03]  /*3480*/  BSSY B1, `(.L_x_16152) ;  /* 0x000001b000017945 */ /* 0x000fe60003800000 */
        /* <DEDUP_REMOVED lines=9> */
[----:B-1----:R-:W-:Y:S02]  /*3520*/  @!P2 FSEL R108, R56, RZ, P3 ;  /* 0x000000ff386ca208 */ /* 0x002fe40001800000 */
        /* <DEDUP_REMOVED lines=13> */
[----:B-----5:R-:W-:-:S05]  /*3600*/  PRMT R112, RZ, 0x5410, R64 ;  /* 0x00005410ff707816 */ /* 0x020fca0000000040 */
[----:B------:R-:W-:-:S04]  /*3610*/  FMUL.FTZ R112, R112, c[0x0][0x1ec] ;  /* 0x00007b0070707a20 */ /* 0x000fc80000410000 */
[----:B------:R-:W-:Y:S02]  /*3620*/  @P1 FADD.FTZ R112, R48, R112 ;  /* 0x0000007030701221 */ /* 0x000fe40000010000 */
.L_x_16153:
[----:B------:R-:W-:Y:S05]  /*3630*/  BSYNC B1 ;  /* 0x0000000000017941 */ /* 0x000fea0003800000 */
.L_x_16152:
[----:B------:R-:W-:Y:S01]  /*3640*/  BSSY B1, `(.L_x_16154) ;  /* 0x0000005000017945 */ /* 0x000fe20003800000 */
[----:B------:R-:W-:Y:S05]  /*3650*/  @!P2 BRA `(.L_x_16155) ;  /* 0x000000300000a947 */ /* 0x000fea0003800000 */
[----:B-----5:R-:W-:-:S05]  /*3660*/  PRMT R113, RZ, 0x7610, R64 ;  /* 0x00007610ff717816 */ /* 0x020fca0000000040 */
[----:B------:R-:W-:-:S04]  /*3670*/  FMUL.FTZ R113, R113, c[0x0][0x1ec] ;  /* 0x00007b0071717a20 */ /* 0x000fc80000410000 */
[----:B------:R-:W-:Y:S02]  /*3680*/  @P1 FADD.FTZ R113, R49, R113 ;  /* 0x0000007131711221 */ /* 0x000fe40000010000 */
.L_x_16155:
[----:B------:R-:W-:Y:S05]  /*3690*/  BSYNC B1 ;  /* 0x0000000000017941 */ /* 0x000fea0003800000 */
.L_x_16154:
[----:B------:R-:W-:Y:S01]  /*36a0*/  BSSY B1, `(.L_x_16156) ;  /* 0x0000005000017945 */ /* 0x000fe20003800000 */
[----:B------:R-:W-:Y:S05]  /*36b0*/  @!P2 BRA `(.L_x_16157) ;  /* 0x000000300000a947 */ /* 0x000fea0003800000 */
[----:B-----5:R-:W-:-:S05]  /*36c0*/  PRMT R114, RZ, 0x5410, R65 ;  /* 0x00005410ff727816 */ /* 0x020fca0000000041 */
[----:B------:R-:W-:-:S04]  /*36d0*/  FMUL.FTZ R114, R114, c[0x0][0x1ec] ;  /* 0x00007b0072727a20 */ /* 0x000fc80000410000 */
[----:B------:R-:W-:Y:S02]  /*36e0*/  @P1 FADD.FTZ R114, R50, R114 ;  /* 0x0000007232721221 */ /* 0x000fe40000010000 */
.L_x_16157:
[----:B------:R-:W-:Y:S05]  /*36f0*/  BSYNC B1 ;  /* 0x0000000000017941 */ /* 0x000fea0003800000 */
.L_x_16156:
[----:B------:R-:W-:Y:S01]  /*3700*/  BSSY B1, `(.L_x_16158) ;  /* 0x0000005000017945 */ /* 0x000fe20003800000 */
[----:B------:R-:W-:Y:S05]  /*3710*/  @!P2 BRA `(.L_x_16159) ;  /* 0x000000300000a947 */ /* 0x000fea0003800000 */
[----:B-----5:R-:W-:-:S05]  /*3720*/  PRMT R115, RZ, 0x7610, R65 ;  /* 0x00007610ff737816 */ /* 0x020fca0000000041 */
[----:B------:R-:W-:-:S04]  /*3730*/  FMUL.FTZ R115, R115, c[0x0][0x1ec] ;  /* 0x00007b0073737a20 */ /* 0x000fc80000410000 */
[----:B------:R-:W-:Y:S02]  /*3740*/  @P1 FADD.FTZ R115, R51, R115 ;  /* 0x0000007333731221 */ /* 0x000fe40000010000 */
.L_x_16159:
[----:B------:R-:W-:Y:S05]  /*3750*/  BSYNC B1 ;  /* 0x0000000000017941 */ /* 0x000fea0003800000 */
.L_x_16158:
[----:B------:R-:W-:Y:S01]  /*3760*/  BSSY B1, `(.L_x_16160) ;  /* 0x0000005000017945 */ /* 0x000fe20003800000 */
[----:B------:R-:W-:Y:S05]  /*3770*/  @!P2 BRA `(.L_x_16161) ;  /* 0x000000300000a947 */ /* 0x000fea0003800000 */
[----:B-----5:R-:W-:-:S05]  /*3780*/  PRMT R108, RZ, 0x5410, R66 ;  /* 0x00005410ff6c7816 */ /* 0x020fca0000000042 */
[----:B------:R-:W-:-:S04]  /*3790*/  FMUL.FTZ R108, R108, c[0x0][0x1ec] ;  /* 0x00007b006c6c7a20 */ /* 0x000fc80000410000 */
[----:B------:R-:W-:Y:S02]  /*37a0*/  @P1 FADD.FTZ R108, R56, R108 ;  /* 0x0000006c386c1221 */ /* 0x000fe40000010000 */
.L_x_16161:
[----:B------:R-:W-:Y:S05]  /*37b0*/  BSYNC B1 ;  /* 0x0000000000017941 */ /* 0x000fea0003800000 */
.L_x_16160:
[----:B------:R-:W-:Y:S01]  /*37c0*/  BSSY B1, `(.L_x_16162) ;  /* 0x0000005000017945 */ /* 0x000fe20003800000 */
[----:B------:R-:W-:Y:S05]  /*37d0*/  @!P2 BRA `(.L_x_16163) ;  /* 0x000000300000a947 */ /* 0x000fea0003800000 */
[----:B-----5:R-:W-:-:S05]  /*37e0*/  PRMT R109, RZ, 0x7610, R66 ;  /* 0x00007610ff6d7816 */ /* 0x020fca0000000042 */
[----:B------:R-:W-:-:S04]  /*37f0*/  FMUL.FTZ R109, R109, c[0x0][0x1ec] ;  /* 0x00007b006d6d7a20 */ /* 0x000fc80000410000 */
[----:B------:R-:W-:Y:S02]  /*3800*/  @P1 FADD.FTZ R109, R57, R109 ;  /* 0x0000006d396d1221 */ /* 0x000fe40000010000 */
.L_x_16163:
[----:B------:R-:W-:Y:S05]  /*3810*/  BSYNC B1 ;  /* 0x0000000000017941 */ /* 0x000fea0003800000 */
.L_x_16162:
[----:B------:R-:W-:Y:S01]  /*3820*/  BSSY B1, `(.L_x_16164) ;  /* 0x0000005000017945 */ /* 0x000fe20003800000 */
[----:B------:R-:W-:Y:S05]  /*3830*/  @!P2 BRA `(.L_x_16165) ;  /* 0x000000300000a947 */ /* 0x000fea0003800000 */
[----:B-----5:R-:W-:-:S05]  /*3840*/  PRMT R110, RZ, 0x5410, R67 ;  /* 0x00005410ff6e7816 */ /* 0x020fca0000000043 */
[----:B------:R-:W-:-:S04]  /*3850*/  FMUL.FTZ R110, R110, c[0x0][0x1ec] ;  /* 0x00007b006e6e7a20 */ /* 0x000fc80000410000 */
[----:B------:R-:W-:Y:S02]  /*3860*/  @P1 FADD.FTZ R110, R58, R110 ;  /* 0x0000006e3a6e1221 */ /* 0x000fe40000010000 */
.L_x_16165:
[----:B------:R-:W-:Y:S05]  /*3870*/  BSYNC B1 ;  /* 0x0000000000017941 */ /* 0x000fea0003800000 */
.L_x_16164:
[----:B------:R-:W-:Y:S01]  /*3880*/  BSSY B1, `(.L_x_16166) ;  /* 0x0000005000017945 */ /* 0x000fe20003800000 */
[----:B------:R-:W-:Y:S05]  /*3890*/  @!P2 BRA `(.L_x_16167) ;  /* 0x000000300000a947 */ /* 0x000fea0003800000 */
[----:B-----5:R-:W-:-:S05]  /*38a0*/  PRMT R111, RZ, 0x7610, R67 ;  /* 0x00007610ff6f7816 */ /* 0x020fca0000000043 */
[----:B------:R-:W-:-:S04]  /*38b0*/  FMUL.FTZ R111, R111, c[0x0][0x1ec] ;  /* 0x00007b006f6f7a20 */ /* 0x000fc80000410000 */
[----:B------:R-:W-:Y:S02]  /*38c0*/  @P1 FADD.FTZ R111, R59, R111 ;  /* 0x0000006f3b6f1221 */ /* 0x000fe40000010000 */
.L_x_16167:
[----:B------:R-:W-:Y:S05]  /*38d0*/  BSYNC B1 ;  /* 0x0000000000017941 */ /* 0x000fea0003800000 */
.L_x_16166:
[----:B------:R-:W-:-:S10]  /*38e0*/  HFMA2.MMA R116, -RZ, RZ, 0, 1.9073486328125e-06 ;  /* 0x00000020ff747435 */ /* 0x000fd400000001ff */
[----:B------:R-:W-:-:S05]  /*38f0*/  IMAD.WIDE.U32 R116, R119, R116, c[0x0][0x188] ;  /* 0x0000620077747625 */ /* 0x000fca00078e0074 */
[----:B------:R0:W-:Y:S04]  /*3900*/  STG.E.128 [R116.64], R112 ;  /* 0x0000007074007986 */ /* 0x0001e8000c101d04 */
[----:B------:R0:W-:Y:S02]  /*3910*/  STG.E.128 [R116.64+0x10], R108 ;  /* 0x0000106c74007986 */ /* 0x0001e4000c101d04 */
.L_x_16151:
[----:B------:R-:W-:Y:S05]  /*3920*/  BSYNC B0 ;  /* 0x0000000000007941 */ /* 0x000fea0003800000 */
.L_x_16150:
[----:B0-----:R-:W-:Y:S01]  /*3930*/  FADD.FTZ R116, RZ, R52 ;  /* 0x00000034ff747221 */ /* 0x001fe20000010000 */
[----:B------:R-:W-:Y:S02]  /*3940*/  LOP3.LUT P1, RZ, R185, 0xff, RZ, 0xc0, !PT ;  /* 0x000000ffb9ff7812 */ /* 0x000fe4000782c0ff */
[----:B------:R-:W-:Y:S01]  /*3950*/  SHF.R.U32.HI R162, RZ, 0x5, R0 ;  /* 0x00000005ffa27819 */ /* 0x000fe20000011600 */
[----:B------:R-:W-:Y:S01]  /*3960*/  FADD.FTZ R117, R53, R116 ;  /* 0x0000007435757221 */ /* 0x000fe20000010000 */
[----:B------:R-:W-:Y:S02]  /*3970*/  ISETP.GT.U32.AND P2, PT, R2, 0x17f, PT ;  /* 0x0000017f0200780c */ /* 0x000fe40003f44070 */
[----:B------:R-:W-:Y:S01]  /*3980*/  LOP3.LUT R162, R162, 0x7fffffc, RZ, 0xc0, !PT ;  /* 0x07fffffca2a27812 */ /* 0x000fe200078ec0ff */
[----:B------:R-:W-:Y:S01]  /*3990*/  FADD.FTZ R116, R54, R117 ;  /* 0x0000007536747221 */ /* 0x000fe20000010000 */
[----:B------:R-:W-:-:S02]  /*39a0*/  ISETP.GT.U32.AND P3, PT, R2, 0x1ff, PT ;  /* 0x000001ff0200780c */ /* 0x000fc40003f64070 */
[C---:B------:R-:W-:Y:S01]  /*39b0*/  ISETP.GT.U32.AND P4, PT, R2.reuse, 0x27f, PT ;  /* 0x0000027f0200780c */ /* 0x040fe20003f84070 */
[----:B------:R-:W-:Y:S01]  /*39c0*/  FADD.FTZ R117, R55, R116 ;  /* 0x0000007437757221 */ /* 0x000fe20000010000 */
[----:B------:R-:W-:Y:S02]  /*39d0*/  ISETP.GT.U32.AND P5, PT, R2, 0x2ff, PT ;  /* 0x000002ff0200780c */ /* 0x000fe40003fa4070 */
        /* <DEDUP_REMOVED lines=58> */
.L_x_16186:
        /* <DEDUP_REMOVED lines=133> */
.L_x_16187:
        /* <DEDUP_REMOVED lines=17> */
[----:B------:R1:W2:Y:S01]  /*46e0*/  @!P1 LDS.64 R116, [R195.X8] ;  /* 0x00000000c3749984 */ /* 0x0002a20000008a00 */
[----:B------:R-:W-:-:S02]  /*46f0*/  LOP3.LUT P1, RZ, R119, 0x1f, R0, 0xf8, !PT ;  /* 0x0000001f77ff7812 */ /* 0x000fc4000782f800 */
[----:B0-----:R-:W-:Y:S01]  /*4700*/  IADD3 R198, R197, R194, RZ ;  /* 0x000000c2c5c67210 */ /* 0x001fe20007ffe0ff */
[----:B------:R-:W-:Y:S10]  /*4710*/  I2F R202, R197 ;  /* 0x000000c500ca7306 */ /* 0x000ff40000201400 */
[C---:B------:R-:W-:Y:S01]  /*4720*/  @!P1 LEA R118, P2, R186.reuse, c[0x0][0x1a0], 0x2 ;  /* 0x00006800ba769a11 */ /* 0x040fe200078410ff */
[----:B------:R-:W-:Y:S03]  /*4730*/  SHFL.DOWN PT, R205, R198, 0x1, 0x1f ;  /* 0x08201f00c6cd7f89 */ /* 0x000fe600000e0000 */
[C---:B------:R-:W-:Y:S01]  /*4740*/  @!P1 LEA.HI.X R119, R186.reuse, c[0x0][0x1a4], R163, 0x2, P2 ;  /* 0x00006900ba779a11 */ /* 0x040fe200010f14a3 */
[----:B-1----:R-:W0:Y:S01]  /*4750*/  I2F R195, R198 ;  /* 0x000000c600c37306 */ /* 0x002e220000201400 */
[----:B------:R-:W-:-:S04]  /*4760*/  @!P1 LEA R162, P2, R186, c[0x0][0x1a8], 0x2 ;  /* 0x00006a00baa29a11 */ /* 0x000fc800078410ff */
[----:B------:R-:W-:Y:S02]  /*4770*/  @!P1 LEA.HI.X R163, R186, c[0x0][0x1ac], R163, 0x2, P2 ;  /* 0x00006b00baa39a11 */ /* 0x000fe400010f14a3 */
[----:B------:R-:W-:Y:S01]  /*4780*/  ISETP.NE.AND P2, PT, RZ, UR6, PT ;  /* 0x00000006ff007c0c */ /* 0x000fe2000bf45270 */
[----:B0-----:R-:W0:Y:S01]  /*4790*/  MUFU.RCP R200, R195 ;  /* 0x000000c300c87308 */ /* 0x001e220000001000 */
[----:B--2---:R-:W1:Y:S04]  /*47a0*/  SHFL.DOWN PT, R199, R116, 0x2, 0x1f ;  /* 0x08401f0074c77f89 */ /* 0x004e6800000e0000 */
[----:B------:R-:W2:Y:S01]  /*47b0*/  SHFL.DOWN PT, R196, R117, 0x2, 0x1f ;  /* 0x08401f0075c47f89 */ /* 0x000ea200000e0000 */
[C---:B-1----:R-:W-:Y:S02]  /*47c0*/  FMUL.FTZ R203, R199.reuse, R202 ;  /* 0x000000cac7cb7220 */ /* 0x042fe40000410000 */
[----:B------:R-:W-:-:S02]  /*47d0*/  FADD.FTZ R199, -R199, R116 ;  /* 0x00000074c7c77221 */ /* 0x000fc40000010100 */
[----:B------:R-:W-:Y:S02]  /*47e0*/  FFMA.FTZ R203, R201, R116, R203 ;  /* 0x00000074c9cb7223 */ /* 0x000fe400000100cb */
[----:B------:R-:W-:Y:S02]  /*47f0*/  FMUL.FTZ R199, R199, R199 ;  /* 0x000000c7c7c77220 */ /* 0x000fe40000410000 */
[----:B0-----:R-:W-:Y:S01]  /*4800*/  FMUL.FTZ R194, R200, R203 ;  /* 0x000000cbc8c27220 */ /* 0x001fe20000410000 */
[----:B------:R-:W-:Y:S01]  /*4810*/  IADD3 R203, R198, R205, RZ ;  /* 0x000000cdc6cb7210 */ /* 0x000fe20007ffe0ff */
[----:B------:R-:W-:Y:S01]  /*4820*/  FMUL.FTZ R199, R199, R201 ;  /* 0x000000c9c7c77220 */ /* 0x000fe20000410000 */
[----:B------:R-:W-:Y:S01]  /*4830*/  I2F R205, R205 ;  /* 0x000000cd00cd7306 */ /* 0x000fe20000201400 */
[----:B--2---:R-:W-:Y:S01]  /*4840*/  FADD.FTZ R197, R196, R117 ;  /* 0x00000075c4c57221 */ /* 0x004fe20000010000 */
[----:B------:R-:W0:Y:S01]  /*4850*/  SHFL.DOWN PT, R201, R194, 0x1, 0x1f ;  /* 0x08201f00c2c97f89 */ /* 0x000e2200000e0000 */
[----:B------:R-:W-:-:S04]  /*4860*/  FMUL.FTZ R199, R199, R202 ;  /* 0x000000cac7c77220 */ /* 0x000fc80000410000 */
[----:B------:R-:W-:Y:S01]  /*4870*/  FFMA.FTZ R197, R200, R199, R197 ;  /* 0x000000c7c8c57223 */ /* 0x000fe200000100c5 */
[----:B------:R-:W1:Y:S04]  /*4880*/  I2F R203, R203 ;  /* 0x000000cb00cb7306 */ /* 0x000e680000201400 */
[----:B------:R-:W2:Y:S04]  /*4890*/  SHFL.DOWN PT, R116, R197, 0x1, 0x1f ;  /* 0x08201f00c5747f89 */ /* 0x000ea800000e0000 */
[----:B-1----:R-:W1:Y:S01]  /*48a0*/  MUFU.RCP R117, R203 ;  /* 0x000000cb00757308 */ /* 0x002e620000001000 */
[----:B0-----:R-:W-:-:S02]  /*48b0*/  FADD.FTZ R196, R194, -R201 ;  /* 0x800000c9c2c47221 */ /* 0x001fc40000010000 */
[-C--:B------:R-:W-:Y:S02]  /*48c0*/  FMUL.FTZ R201, R201, R205.reuse ;  /* 0x000000cdc9c97220 */ /* 0x080fe40000410000 */
[----:B------:R-:W-:Y:S02]  /*48d0*/  FMUL.FTZ R196, R196, R196 ;  /* 0x000000c4c4c47220 */ /* 0x000fe40000410000 */
[C---:B------:R-:W-:Y:S02]  /*48e0*/  FFMA.FTZ R198, R195.reuse, R194, R201 ;  /* 0x000000c2c3c67223 */ /* 0x040fe400000100c9 */
[----:B------:R-:W-:Y:S01]  /*48f0*/  FMUL.FTZ R196, R195, R196 ;  /* 0x000000c4c3c47220 */ /* 0x000fe20000410000 */
[----:B------:R-:W-:Y:S01]  /*4900*/  MOV R195, c[0x0][0x1e0] ;  /* 0x0000780000c37a02 */ /* 0x000fe20000000f00 */
[----:B--2---:R-:W-:Y:S02]  /*4910*/  FADD.FTZ R116, R197, R116 ;  /* 0x00000074c5747221 */ /* 0x004fe40000010000 */
[----:B------:R-:W-:-:S02]  /*4920*/  FMUL.FTZ R196, R196, R205 ;  /* 0x000000cdc4c47220 */ /* 0x000fc40000410000 */
[C---:B-1----:R-:W-:Y:S02]  /*4930*/  FMUL.FTZ R198, R117.reuse, R198 ;  /* 0x000000c675c67220 */ /* 0x042fe40000410000 */
        /* <DEDUP_REMOVED lines=24> */
[----:B------:R-:W-:Y:S02]  /*4ac0*/  FMUL.FTZ R196, R195, R196 ;  /* 0x000000c4c3c47220 */ /* 0x000fe40000410000 */
[--C-:B------:R-:W-:Y:S02]  /*4ad0*/  FADD.FTZ R162, R54, -R194.reuse ;  /* 0x800000c236a27221 */ /* 0x100fe40000010000 */
[----:B------:R-:W-:-:S02]  /*4ae0*/  FADD.FTZ R198, R60, -R194 ;  /* 0x800000c23cc67221 */ /* 0x000fc40000010000 */
[--C-:B------:R-:W-:Y:S02]  /*4af0*/  FADD.FTZ R200, R61, -R194.reuse ;  /* 0x800000c23dc87221 */ /* 0x100fe40000010000 */
[--C-:B------:R-:W-:Y:S02]  /*4b00*/  FADD.FTZ R202, R62, -R194.reuse ;  /* 0x800000c23eca7221 */ /* 0x100fe40000010000 */
[----:B------:R-:W-:Y:S02]  /*4b10*/  FADD.FTZ R204, R63, -R194 ;  /* 0x800000c23fcc7221 */ /* 0x000fe40000010000 */
[C---:B------:R-:W-:Y:S02]  /*4b20*/  FMUL.FTZ R116, R195.reuse, R116 ;  /* 0x00000074c3747220 */ /* 0x040fe40000410000 */
[C---:B------:R-:W-:Y:S02]  /*4b30*/  FMUL.FTZ R118, R195.reuse, R118 ;  /* 0x00000076c3767220 */ /* 0x040fe40000410000 */
[----:B------:R-:W-:Y:S01]  /*4b40*/  FFMA.FTZ R119, R6, R196, R13 ;  /* 0x000000c406777223 */ /* 0x000fe2000001000d */
        /* <DEDUP_REMOVED lines=20> */
.L_x_16173:
[----:B------:R-:W-:Y:S05]  /*4c90*/  BSYNC B1 ;  /* 0x0000000000017941 */ /* 0x000fea0003800000 */
.L_x_16172:
        /* <DEDUP_REMOVED lines=23> */
[----:B------:R-:W-:Y:S01]  /*4e10*/  MOV R196, 0x10 ;  /* 0x0000001000c47802 */ /* 0x000fe20000000f00 */
        /* <DEDUP_REMOVED lines=11> */
.L_x_16175:
[----:B------:R-:W-:Y:S05]  /*4ed0*/  BSYNC B1 ;  /* 0x0000000000017941 */ /* 0x000fea0003800000 */
.L_x_16174:
[----:B------:R-:W-:Y:S01]  /*4ee0*/  ISETP.GE.U32.AND P1, PT, R2, 0x180, PT ;  /* 0x000001800200780c */ /* 0x000fe20003f26070 */
[----:B------:R-:W-:-:S12]  /*4ef0*/  BSSY B1, `(.L_x_16176) ;  /* 0x0000022000017945 */ /* 0x000fd80003800000 */
[----:B------:R-:W-:Y:S05]  /*4f00*/  @!P1 BRA `(.L_x_16177) ;  /* 0x0000020000009947 */ /* 0x000fea0003800000 */
[--C-:B------:R-:W-:Y:S02]  /*4f10*/  FADD.FTZ R196, R79, -R194.reuse ;  /* 0x800000c24fc47221 */ /* 0x100fe40000010000 */
[--C-:B0-----:R-:W-:Y:S02]  /*4f20*/  FADD.FTZ R116, R76, -R194.reuse ;  /* 0x800000c24c747221 */ /* 0x101fe40000010000 */
        /* <DEDUP_REMOVED lines=30> */
.L_x_16177:
[----:B------:R-:W-:Y:S05]  /*5110*/  BSYNC B1 ;  /* 0x0000000000017941 */ /* 0x000fea0003800000 */
.L_x_16176:
        /* <DEDUP_REMOVED lines=35> */
.L_x_16179:
[----:B------:R-:W-:Y:S05]  /*5350*/  BSYNC B1 ;  /* 0x0000000000017941 */ /* 0x000fea0003800000 */
.L_x_16178:
        /* <DEDUP_REMOVED lines=13> */
[----:B------:R-:W-:Y:S02]  /*5430*/  FMUL.FTZ R118, R195, R118 ;  /* 0x00000076c3767220 */ /* 0x000fe40000410000 */
        /* <DEDUP_REMOVED lines=21> */
.L_x_16181:
[----:B------:R-:W-:Y:S05]  /*5590*/  BSYNC B1 ;  /* 0x0000000000017941 */ /* 0x000fea0003800000 */
.L_x_16180:
        /* <DEDUP_REMOVED lines=35> */
.L_x_16183:
[----:B------:R-:W-:Y:S05]  /*57d0*/  BSYNC B1 ;  /* 0x0000000000017941 */ /* 0x000fea0003800000 */
.L_x_16182:
        /* <DEDUP_REMOVED lines=11> */
[----:B------:R-:W-:Y:S01]  /*5890*/  FFMA.FTZ R117, R174, R162, R183 ;  /* 0x000000a2ae757223 */ /* 0x000fe200000100b7 */
[----:B------:R-:W-:Y:S01]  /*58a0*/  HFMA2.MMA R162, -RZ, RZ, 0, 9.5367431640625e-07 ;  /* 0x00000010ffa27435 */ /* 0x000fe200000001ff */
[C---:B------:R-:W-:Y:S02]  /*58b0*/  FMUL.FTZ R116, R195.reuse, R116 ;  /* 0x00000074c3747220 */ /* 0x040fe40000410000 */
        /* <DEDUP_REMOVED lines=19> */
.L_x_16171:
[----:B0-----:R-:W-:Y:S05]  /*59f0*/  BSYNC B0 ;  /* 0x0000000000007941 */ /* 0x001fea0003800000 */
.L_x_16170:
[----:B------:R-:W-:Y:S02]  /*5a00*/  LOP3.LUT P1, RZ, R185, 0xff, RZ, 0xc0, !PT ;  /* 0x000000ffb9ff7812 */ /* 0x000fe4000782c0ff */
[----:B------:R-:W-:Y:S02]  /*5a10*/  IADD3 R186, R186, c[0x0][0x160], RZ ;  /* 0x00005800baba7a10 */ /* 0x000fe40007ffe0ff */
[----:B------:R-:W-:Y:S02]  /*5a20*/  SEL R185, RZ, 0x1, P1 ;  /* 0x00000001ffb97807 */ /* 0x000fe40000800000 */
[----:B------:R-:W-:-:S13]  /*5a30*/  ISETP.GE.AND P1, PT, R186, c[0x0][0x164], PT ;  /* 0x00005900ba007a0c */ /* 0x000fda0003f26270 */
[----:B------:R-:W-:Y:S01]  /*5a40*/  @P1 CALL.REL.NOINC `(.L_x_16184) ;  /* 0x0000001000001944 */ /* 0x000fe20003c00000 */
[----:B------:R-:W-:Y:S05]  /*5a50*/  BRA `(.L_x_16185) ;  /* 0xffffb5a000007947 */ /* 0x000fea000383ffff */
.L_x_16184:
[----:B------:R-:W-:Y:S05]  /*5a60*/  EXIT ;  /* 0x000000000000794d */ /* 0x000fea0003800000 */
.L_x_16168:
[----:B------:R-:W-:Y:S01]  /*5a70*/  HFMA2.MMA R194, -RZ, RZ, 0, 1.847743988037109375e-06 ;  /* 0x0000001fffc27435 */ /* 0x000fe200000001ff */
[----:B------:R-:W-:Y:S02]  /*5a80*/  MOV R196, 0x1 ;  /* 0x0000000100c47802 */ /* 0x000fe40000000f00 */
[----:B------:R-:W-:Y:S02]  /*5a90*/  MOV R197, 0xffffffff ;  /* 0xffffffff00c57802 */ /* 0x000fe40000000f00 */
[----:B------:R-:W-:Y:S02]  /*5aa0*/  MOV R118, 0x5ac0 ;  /* 0x00005ac000767802 */ /* 0x000fe40000000f00 */
[----:B-----5:R-:W-:Y:S05]  /*5ab0*/  CALL.REL.NOINC `($__internal_50_$__cuda_sm70_shflsync_bfly_p) ;  /* 0x00000ab000007944 */ /* 0x020fea0003c00000 */
[----:B-1----:R-:W-:Y:S01]  /*5ac0*/  MOV R116, R196 ;  /* 0x000000c400747202 */ /* 0x002fe20000000f00 */
[----:B0-----:R-:W-:Y:S05]  /*5ad0*/  BRA `(.L_x_16186) ;  /* 0xffffe2a000007947 */ /* 0x001fea000383ffff */
.L_x_16169:
[----:B------:R-:W-:Y:S01]  /*5ae0*/  HFMA2.MMA R196, -RZ, RZ, 0, 1.1920928955078125e-07 ;  /* 0x00000002ffc47435 */ /* 0x000fe200000001ff */
[----:B------:R-:W-:Y:S02]  /*5af0*/  MOV R194, 0x1f ;  /* 0x0000001f00c27802 */ /* 0x000fe40000000f00 */
[----:B------:R-:W-:Y:S02]  /*5b00*/  MOV R197, 0xffffffff ;  /* 0xffffffff00c57802 */ /* 0x000fe40000000f00 */
[----:B------:R-:W-:-:S02]  /*5b10*/  MOV R118, 0x5b30 ;  /* 0x00005b3000767802 */ /* 0x000fc40000000f00 */
[----:B-----5:R-:W-:Y:S05]  /*5b20*/  CALL.REL.NOINC `($__internal_50_$__cuda_sm70_shflsync_bfly_p) ;  /* 0x00000a4000007944 */ /* 0x020fea0003c00000 */
[----:B01----:R-:W-:Y:S01]  /*5b30*/  FADD.FTZ R117, R117, R196 ;  /* 0x000000c475757221 */ /* 0x003fe20000010000 */
[----:B------:R-:W-:Y:S01]  /*5b40*/  HFMA2.MMA R196, -RZ, RZ, 0, 2.384185791015625e-07 ;  /* 0x00000004ffc47435 */ /* 0x000fe200000001ff */
[----:B------:R-:W-:-:S02]  /*5b50*/  MOV R194, 0x1f ;  /* 0x0000001f00c27802 */ /* 0x000fc40000000f00 */
[----:B------:R-:W-:Y:S02]  /*5b60*/  MOV R197, 0xffffffff ;  /* 0xffffffff00c57802 */ /* 0x000fe40000000f00 */
[----:B------:R-:W-:Y:S02]  /*5b70*/  MOV R118, 0x5b90 ;  /* 0x00005b9000767802 */ /* 0x000fe40000000f00 */
[----:B------:R-:W-:Y:S05]  /*5b80*/  CALL.REL.NOINC `($__internal_50_$__cuda_sm70_shflsync_bfly_p) ;  /* 0x000009e000007944 */ /* 0x000fea0003c00000 */
[----:B01----:R-:W-:Y:S01]  /*5b90*/  FADD.FTZ R117, R117, R196 ;  /* 0x000000c475757221 */ /* 0x003fe20000010000 */
[----:B------:R-:W-:Y:S01]  /*5ba0*/  HFMA2.MMA R196, -RZ, RZ, 0, 4.76837158203125e-07 ;  /* 0x00000008ffc47435 */ /* 0x000fe200000001ff */
[----:B------:R-:W-:Y:S02]  /*5bb0*/  MOV R194, 0x1f ;  /* 0x0000001f00c27802 */ /* 0x000fe40000000f00 */
[----:B------:R-:W-:Y:S02]  /*5bc0*/  MOV R197, 0xffffffff ;  /* 0xffffffff00c57802 */ /* 0x000fe40000000f00 */
[----:B------:R-:W-:Y:S02]  /*5bd0*/  MOV R118, 0x5bf0 ;  /* 0x00005bf000767802 */ /* 0x000fe40000000f00 */
[----:B------:R-:W-:Y:S05]  /*5be0*/  CALL.REL.NOINC `($__internal_50_$__cuda_sm70_shflsync_bfly_p) ;  /* 0x0000098000007944 */ /* 0x000fea0003c00000 */
[----:B01----:R-:W-:Y:S01]  /*5bf0*/  FADD.FTZ R117, R117, R196 ;  /* 0x000000c475757221 */ /* 0x003fe20000010000 */
[----:B------:R-:W-:Y:S01]  /*5c00*/  HFMA2.MMA R196, -RZ, RZ, 0, 9.5367431640625e-07 ;  /* 0x00000010ffc47435 */ /* 0x000fe200000001ff */
[----:B------:R-:W-:-:S02]  /*5c10*/  MOV R194, 0x1f ;  /* 0x0000001f00c27802 */ /* 0x000fc40000000f00 */
[----:B------:R-:W-:Y:S02]  /*5c20*/  MOV R197, 0xffffffff ;  /* 0xffffffff00c57802 */ /* 0x000fe40000000f00 */
[----:B------:R-:W-:Y:S02]  /*5c30*/  MOV R118, 0x5c50 ;  /* 0x00005c5000767802 */ /* 0x000fe40000000f00 */
[----:B------:R-:W-:Y:S05]  /*5c40*/  CALL.REL.NOINC `($__internal_50_$__cuda_sm70_shflsync_bfly_p) ;  /* 0x0000092000007944 */ /* 0x000fea0003c00000 */
        /* <DEDUP_REMOVED lines=119> */
[----:B------:R-:W-:Y:S05]  /*63c0*/  CALL.REL.NOINC `($__internal_50_$__cuda_sm70_shflsync_bfly_p) ;  /* 0x000001a000007944 */ /* 0x000fea0003c00000 */
[----:B01----:R-:W-:Y:S01]  /*63d0*/  FADD.FTZ R117, R117, R196 ;  /* 0x000000c475757221 */ /* 0x003fe20000010000 */
[----:B------:R-:W-:Y:S01]  /*63e0*/  HFMA2.MMA R196, -RZ, RZ, 0, 1.1920928955078125e-07 ;  /* 0x00000002ffc47435 */ /* 0x000fe200000001ff */
[----:B------:R-:W-:Y:S02]  /*63f0*/  MOV R194, 0x1f ;  /* 0x0000001f00c27802 */ /* 0x000fe40000000f00 */
[----:B------:R-:W-:Y:S02]  /*6400*/  MOV R197, 0xffffffff ;  /* 0xffffffff00c57802 */ /* 0x000fe40000000f00 */
[----:B------:R-:W-:Y:S02]  /*6410*/  MOV R118, 0x6430 ;  /* 0x0000643000767802 */ /* 0x000fe40000000f00 */
[----:B------:R-:W-:Y:S05]  /*6420*/  CALL.REL.NOINC `($__internal_50_$__cuda_sm70_shflsync_bfly_p) ;  /* 0x0000014000007944 */ /* 0x000fea0003c00000 */
[----:B01----:R-:W-:Y:S01]  /*6430*/  FADD.FTZ R117, R117, R196 ;  /* 0x000000c475757221 */ /* 0x003fe20000010000 */
[----:B------:R-:W-:Y:S01]  /*6440*/  HFMA2.MMA R196, -RZ, RZ, 0, 2.384185791015625e-07 ;  /* 0x00000004ffc47435 */ /* 0x000fe200000001ff */
[----:B------:R-:W-:Y:S02]  /*6450*/  MOV R194, 0x1f ;  /* 0x0000001f00c27802 */ /* 0x000fe40000000f00 */
[----:B------:R-:W-:-:S02]  /*6460*/  MOV R197, 0xffffffff ;  /* 0xffffffff00c57802 */ /* 0x000fc40000000f00 */
        /* <DEDUP_REMOVED lines=8> */
[----:B-1----:R-:W-:Y:S01]  /*64f0*/  FADD.FTZ R195, R117, R196 ;  /* 0x000000c475c37221 */ /* 0x002fe20000010000 */
[----:B------:R-:W-:Y:S01]  /*6500*/  HFMA2.MMA R196, -RZ, RZ, 0, 9.5367431640625e-07 ;  /* 0x00000010ffc47435 */ /* 0x000fe200000001ff */
[----:B0-----:R-:W-:Y:S02]  /*6510*/  MOV R194, 0x1f ;  /* 0x0000001f00c27802 */ /* 0x001fe40000000f00 */
[----:B------:R-:W-:-:S02]  /*6520*/  MOV R197, 0xffffffff ;  /* 0xffffffff00c57802 */ /* 0x000fc40000000f00 */
[----:B------:R-:W-:Y:S02]  /*6530*/  MOV R117, R195 ;  /* 0x000000c300757202 */ /* 0x000fe40000000f00 */
[----:B------:R-:W-:Y:S02]  /*6540*/  MOV R118, 0x6560 ;  /* 0x0000656000767802 */ /* 0x000fe40000000f00 */
[----:B------:R-:W-:Y:S05]  /*6550*/  CALL.REL.NOINC `($__internal_50_$__cuda_sm70_shflsync_bfly_p) ;  /* 0x0000001000007944 */ /* 0x000fea0003c00000 */
[----:B01----:R-:W-:Y:S05]  /*6560*/  BRA `(.L_x_16187) ;  /* 0xffffe06000007947 */ /* 0x003fea000383ffff */
        .weak           $__internal_50_$__cuda_sm70_shflsync_bfly_p
        .type           $__internal_50_$__cuda_sm70_shflsync_bfly_p,@function
        .size           $__internal_50_$__cuda_sm70_shflsync_bfly_p,(.L_x_44890 - $__internal_50_$__cuda_sm70_shflsync_bfly_p)
$__internal_50_$__cuda_sm70_shflsync_bfly_p:
[----:B------:R-:W-:Y:S01]  /*6570*/  HFMA2.MMA R119, -RZ, RZ, 0, 0 ;  /* 0x00000000ff777435 */ /* 0x000fe200000001ff */
[----:B------:R-:W-:Y:S04]  /*6580*/  WARPSYNC R197 ;  /* 0x000000c500007348 */ /* 0x000fe80003800000 */
[----:B------:R0:W1:Y:S01]  /*6590*/  SHFL.BFLY PT, R196, R117, R196, R194 ;  /* 0x0c0000c475c47389 */ /* 0x00006200000e00c2 */
[----:B------:R-:W-:Y:S05]  /*65a0*/  RET.REL.NODEC R118 `(_ZN10layer_norm13ln_fwd_kernelINS_13Kernel_traitsI13__nv_bfloat16S2_fS2_fjLj7168ELj1ELj1ELj4ELj16ENS_18Kernel_traits_baseILj7168ES2_S2_fS2_fjLj128EEEEELb0ELb0ELb1ELb0EEEvNS_9FwdParamsE) ;  /* 0xffff9a5076007950 */ /* 0x000fea0003c3ffff */
.L_x_16188:
        /* <DEDUP_REMOVED lines=13> */
.L_x_44890:


//--------------------- .text._ZN10layer_norm13ln_fwd_kernelINS_13Kernel_traitsI13__nv_bfloat16S2_fS2_fjLj7168ELj1ELj1ELj4ELj16ENS_18Kernel_traits_baseILj7168ES2_S2_fS2_fjLj128EEEEELb0ELb0ELb1ELb1EEEvNS_9FwdParamsE --------------------------
	.section	.text._ZN10layer_norm13ln_fwd_kernelINS_13Kernel_traitsI13__nv_bfloat16S2_fS2_fjLj7168ELj1ELj1ELj4ELj16ENS_18Kernel_traits_baseILj7168ES2_S2_fS2_fjLj128EEEEELb0ELb0ELb1ELb1EEEvNS_9FwdParamsE,"ax",@progbits
	.sectioninfo	@"SHI_REGISTERS=239"
	.align	128
        .global         _ZN10layer_norm13ln_fwd_kernelINS_13Kernel_traitsI13__nv_bfloat16S2_fS2_fjLj7168ELj1ELj1ELj4ELj16ENS_18Kernel_traits_baseILj7168ES2_S2_fS2_fjLj128EEEEELb0ELb0ELb1ELb1EEEvNS_9FwdParamsE
        .type           _ZN10layer_norm13ln_fwd_kernelINS_13Kernel_traitsI13__nv_bfloat16S2_fS2_fjLj7168ELj1ELj1ELj4ELj16ENS_18Kernel_traits_baseILj7168ES2_S2_fS2_fjLj128EEEEELb0ELb0ELb1ELb1EEEvNS_9FwdParamsE,@function
        .size           _ZN10layer_norm13ln_fwd_kernelINS_13Kernel_traitsI13__nv_bfloat16S2_fS2_fjLj7168ELj1ELj1ELj4ELj16ENS_18Kernel_traits_baseILj7168ES2_S2_fS2_fjLj128EEEEELb0ELb0ELb1ELb1EEEvNS_9FwdParamsE,(.L_x_44891 - _ZN10layer_norm13ln_fwd_kernelINS_13Kernel_traitsI13__nv_bfloat16S2_fS2_fjLj7168ELj1ELj1ELj4ELj16ENS_18Kernel_traits_baseILj7168ES2_S2_fS2_fjLj128EEEEELb0ELb0ELb1ELb1EEEvNS_9FwdParamsE)
        .other          _ZN10layer_norm13ln_fwd_kernelINS_13Kernel_traitsI13__nv_bfloat16S2_fS2_fjLj7168ELj1ELj1ELj4ELj16ENS_18Kernel_traits_baseILj7168ES2_S2_fS2_fjLj128EEEEELb0ELb0ELb1ELb1EEEvNS_9FwdParamsE,@"STO_CUDA_ENTRY STV_DEFAULT"
_ZN10layer_norm13ln_fwd_kernelINS_13Kernel_traitsI13__nv_bfloat16S2_fS2_fjLj7168ELj1ELj1ELj4ELj16ENS_18Kernel_traits_baseILj7168ES2_S2_fS2_fjLj128EEEEELb0ELb0ELb1ELb1EEEvNS_9FwdParamsE:
.text._ZN10layer_norm13ln_fwd_kernelINS_13Kernel_traitsI13__nv_bfloat16S2_fS2_fjLj7168ELj1ELj1ELj4ELj16ENS_18Kernel_traits_baseILj7168ES2_S2_fS2_fjLj128EEEEELb0ELb0ELb1ELb1EEEvNS_9FwdParamsE:
        /* <DEDUP_REMOVED lines=28> */
[----:B------:R0:W5:Y:S04]  /*01c0*/  LDG.E.128 R8, [R2.64] ;  /* 0x0000000402087981 */ /* 0x000168000c1e1d00 */
[----:B------:R0:W5:Y:S02]  /*01d0*/  LDG.E.128 R4, [R2.64+0x800] ;  /* 0x0008000402047981 */ /* 0x000164000c1e1d00 */
        /* <DEDUP_REMOVED lines=16> */
[----:B------:R-:W-:Y:S01]  /*02e0*/  HFMA2.MMA R172, -RZ, RZ, 0, 5.9604644775390625e-08 ;  /* 0x00000001ffac7435 */ /* 0x000fe200000001ff */
        /* <DEDUP_REMOVED lines=56> */
[C---:B------:R-:W-:Y:S02]  /*0670*/  LOP3.LUT R157, R0.reuse, 0x1f, RZ, 0xc0, !PT ;  /* 0x0000001f009d7812 */ /* 0x040fe400078ec0ff */
[----:B------:R-:W-:Y:S02]  /*0680*/  LOP3.LUT R156, R0, 0x7f, RZ, 0xc0, !PT ;  /* 0x0000007f009c7812 */ /* 0x000fe400078ec0ff */
[----:B------:R-:W-:-:S02]  /*0690*/  LOP3.LUT R175, R175, 0x3, RZ, 0xc0, !PT ;  /* 0x00000003afaf7812 */ /* 0x000fc400078ec0ff */
[----:B------:R-:W-:Y:S01]  /*06a0*/  IADD3 R174, R159, 0x4, RZ ;  /* 0x000000049fae7810 */ /* 0x000fe20007ffe0ff */
[----:B------:R-:W-:Y:S01]  /*06b0*/  ULDC.U8 UR6, c[0x0][0x1f0] ;  /* 0x00007c0000067ab9 */ /* 0x000fe20000000000 */
[--C-:B--2---:R-:W-:Y:S02]  /*06c0*/  PRMT R173, RZ, 0x5410, R25.reuse ;  /* 0x00005410ffad7816 */ /* 0x104fe40000000019 */
[----:B------:R-:W-:Y:S02]  /*06d0*/  PRMT R170, RZ, 0x7610, R25 ;  /* 0x00007610ffaa7816 */ /* 0x000fe40000000019 */
[--C-:B---3--:R-:W-:Y:S02]  /*06e0*/  PRMT R177, RZ, 0x5410, R28.reuse ;  /* 0x00005410ffb17816 */ /* 0x108fe4000000001c */
[----:B------:R-:W-:Y:S02]  /*06f0*/  PRMT R179, RZ, 0x7610, R28 ;  /* 0x00007610ffb37816 */ /* 0x000fe4000000001c */
[----:B----4-:R-:W-:-:S02]  /*0700*/  PRMT R163, RZ, 0x5410, R18 ;  /* 0x00005410ffa37816 */ /* 0x010fc40000000012 */
        /* <DEDUP_REMOVED lines=17> */
[----:B------:R-:W-:-:S02]  /*0820*/  PRMT R26, RZ, 0x7610, R26 ;  /* 0x00007610ff1a7816 */ /* 0x000fc4000000001a */
[----:B------:R-:W-:Y:S02]  /*0830*/  PRMT R29, RZ, 0x7610, R29 ;  /* 0x00007610ff1d7816 */ /* 0x000fe4000000001d */
[----:B0-----:R-:W-:Y:S02]  /*0840*/  PRMT R30, RZ, 0x7610, R17 ;  /* 0x00007610ff1e7816 */ /* 0x001fe40000000011 */
.L_x_16306:
[----:B------:R-:W-:-:S05]  /*0850*/  MOV R21, 0x4 ;  /* 0x0000000400157802 */ /* 0x000fca0000000f00 */
[----:B------:R-:W-:-:S05]  /*0860*/  IMAD.WIDE R2, R158, R21, c[0x0][0x1d0] ;  /* 0x000074009e027625 */ /* 0x000fca00078e0215 */
[----:B------:R0:W2:Y:S01]  /*0870*/  LDG.E R44, [R2.64] ;  /* 0x00000004022c7981 */ /* 0x0000a2000c1e1900 */
[----:B------:R-:W-:Y:S01]  /*0880*/  ISETP.NE.U32.AND P0, PT, RZ, c[0x0][0x180], PT ;  /* 0x00006000ff007a0c */ /* 0x000fe20003f05070 */
[----:B------:R-:W-:-:S03]  /*0890*/  IMAD R12, R158, c[0x0][0x168], RZ ;  /* 0x00005a009e0c7a24 */ /* 0x000fc600078e02ff */
[----:B------:R-:W-:Y:S02]  /*08a0*/  ISETP.NE.AND.EX P0, PT, RZ, c[0x0][0x184], PT, P0 ;  /* 0x00006100ff007a0c */ /* 0x000fe40003f05300 */
[----:B------:R-:W-:-:S04]  /*08b0*/  SHF.R.S32.HI R13, RZ, 0x1f, R12 ;  /* 0x0000001fff0d7819 */ /* 0x000fc8000001140c */
[----:B------:R-:W-:-:S04]  /*08c0*/  LEA.HI R13, R13, R12, RZ, 0x3 ;  /* 0x0000000c0d0d7211 */ /* 0x000fc800078f18ff */
[----:B------:R-:W-:-:S03]  /*08d0*/  LEA.HI.SX32 R85, R13, R156, 0x1d ;  /* 0x0000009c0d557211 */ /* 0x000fc600078feaff */
[----:B------:R-:W-:Y:S01]  /*08e0*/  @P0 MOV R12, 0x20 ;  /* 0x00000020000c0802 */ /* 0x000fe20000000f00 */
[----:B0-----:R-:W-:-:S04]  /*08f0*/  IMAD.WIDE R2, R158, R21, c[0x0][0x1d8] ;  /* 0x000076009e027625 */ /* 0x001fc800078e0215 */
[----:B------:R-:W-:Y:S01]  /*0900*/  @P0 IMAD.WIDE.U32 R12, R85, R12, c[0x0][0x180] ;  /* 0x00006000550c0625 */ /* 0x000fe200078e000c */
[----:B------:R-:W-:Y:S02]  /*0910*/  MOV R92, RZ ;  /* 0x000000ff005c7202 */ /* 0x000fe40000000f00 */
[----:B------:R-:W-:Y:S01]  /*0920*/  MOV R180, 0x20 ;  /* 0x0000002000b47802 */ /* 0x000fe20000000f00 */
[----:B------:R-:W-:Y:S01]  /*0930*/  BSSY B0, `(.L_x_16189) ;  /* 0x000002d000007945 */ /* 0x000fe20003800000 */
[----:B------:R0:W3:Y:S04]  /*0940*/  @P0 LDG.E.128 R32, [R12.64] ;  /* 0x000000040c200981 */ /* 0x0000e8000c1e1d00 */
[----:B------:R0:W4:Y:S01]  /*0950*/  @P0 LDG.E.128 R36, [R12.64+0x10] ;  /* 0x000010040c240981 */ /* 0x000122000c1e1d00 */
[----:B--2---:R-:W-:-:S03]  /*0960*/  ISETP.GE.AND P5, PT, R44, 0x1, PT ;  /* 0x000000012c00780c */ /* 0x004fc60003fa6270 */
[----:B------:R1:W5:Y:S01]  /*0970*/  LDG.E R178, [R2.64] ;  /* 0x0000000402b27981 */ /* 0x000362000c1e1900 */
[----:B------:R-:W-:-:S09]  /*0980*/  ISETP.GT.AND P6, PT, R44, RZ, PT ;  /* 0x000000ff2c00720c */ /* 0x000fd20003fc4270 */
[----:B------:R-:W-:Y:S02]  /*0990*/  @P5 IADD3 R20, R44, -0x1, RZ ;  /* 0xffffffff2c145810 */ /* 0x000fe40007ffe0ff */
[----:B0-----:R-:W-:-:S03]  /*09a0*/  @P5 MOV R13, 0x10 ;  /* 0x00000010000d5802 */ /* 0x001fc60000000f00 */
[----:B------:R-:W-:-:S05]  /*09b0*/  @P5 IMAD R20, R20, c[0x0][0x168], RZ ;  /* 0x00005a0014145a24 */ /* 0x000fca00078e02ff */
[----:B------:R-:W-:-:S04]  /*09c0*/  @P5 SHF.R.S32.HI R21, RZ, 0x1f, R20 ;  /* 0x0000001fff155819 */ /* 0x000fc80000011414 */
[----:B------:R-:W-:-:S04]  /*09d0*/  @P5 LEA.HI R21, R21, R20, RZ, 0x3 ;  /* 0x0000001415155211 */ /* 0x000fc800078f18ff */
[----:B------:R-:W-:-:S05]  /*09e0*/  @P5 LEA.HI.SX32 R92, R21, R156, 0x1d ;  /* 0x0000009c155c5211 */ /* 0x000fca00078feaff */
[----:B------:R-:W-:-:S05]  /*09f0*/  @P5 IMAD.WIDE.U32 R12, R92, R13, c[0x0][0x170] ;  /* 0x00005c005c0c5625 */ /* 0x000fca00078e000d */
[----:B------:R0:W5:Y:S01]  /*0a00*/  @P5 LDG.E.128 R40, [R12.64] ;  /* 0x000000040c285981 */ /* 0x000162000c1e1d00 */
[----:B------:R-:W-:Y:S01]  /*0a10*/  @!P6 ISETP.NE.U32.AND P1, PT, RZ, c[0x0][0x180], PT ;  /* 0x00006000ff00ea0c */ /* 0x000fe20003f25070 */
[----:B-1----:R-:W-:Y:S01]  /*0a20*/  IMAD.WIDE.U32 R2, R85, R180, c[0x0][0x188] ;  /* 0x0000620055027625 */ /* 0x002fe200078e00b4 */
[----:B------:R-:W-:Y:S02]  /*0a30*/  @!P6 ISETP.NE.U32.AND P2, PT, RZ, c[0x0][0x180], PT ;  /* 0x00006000ff00ea0c */ /* 0x000fe40003f45070 */
[----:B------:R-:W-:Y:S02]  /*0a40*/  @!P6 ISETP.NE.U32.AND P4, PT, RZ, c[0x0][0x180], PT ;  /* 0x00006000ff00ea0c */ /* 0x000fe40003f85070 */
[----:B------:R-:W-:Y:S02]  /*0a50*/  @!P6 ISETP.NE.U32.AND P3, PT, RZ, c[0x0][0x180], PT ;  /* 0x00006000ff00ea0c */ /* 0x000fe40003f65070 */
[----:B------:R-:W-:Y:S02]  /*0a60*/  @!P6 ISETP.NE.AND.EX P1, PT, RZ, c[0x0][0x184], PT, P1 ;  /* 0x00006100ff00ea0c */ /* 0x000fe40003f25310 */
[----:B------:R-:W-:-:S02]  /*0a70*/  @!P6 ISETP.NE.AND.EX P2, PT, RZ, c[0x0][0x184], PT, P2 ;  /* 0x00006100ff00ea0c */ /* 0x000fc40003f45320 */
[----:B------:R-:W-:Y:S02]  /*0a80*/  @!P6 ISETP.NE.AND.EX P4, PT, RZ, c[0x0][0x184], PT, P4 ;  /* 0x00006100ff00ea0c */ /* 0x000fe40003f85340 */
[----:B------:R-:W-:Y:S02]  /*0a90*/  @!P6 ISETP.NE.AND.EX P3, PT, RZ, c[0x0][0x184], PT, P3 ;  /* 0x00006100ff00ea0c */ /* 0x000fe40003f65330 */
[----:B---3--:R-:W-:Y:S02]  /*0aa0*/  @!P6 FSEL R49, R33, RZ, P1 ;  /* 0x000000ff2131e208 */ /* 0x008fe40000800000 */
[----:B------:R-:W-:Y:S02]  /*0ab0*/  @!P6 FSEL R50, R34, RZ, P2 ;  /* 0x000000ff2232e208 */ /* 0x000fe40001000000 */
[----:B------:R-:W-:Y:S02]  /*0ac0*/  @!P6 FSEL R51, R35, RZ, P4 ;  /* 0x000000ff2333e208 */ /* 0x000fe40002000000 */
[----:B----4-:R-:W-:-:S02]  /*0ad0*/  @!P6 FSEL R44, R36, RZ, P3 ;  /* 0x000000ff242ce208 */ /* 0x010fc40001800000 */
[----:B------:R-:W-:Y:S02]  /*0ae0*/  @!P6 ISETP.NE.U32.AND P1, PT, RZ, c[0x0][0x180], PT ;  /* 0x00006000ff00ea0c */ /* 0x000fe40003f25070 */
[----:B------:R-:W-:Y:S02]  /*0af0*/  @!P6 ISETP.NE.U32.AND P2, PT, RZ, c[0x0][0x180], PT ;  /* 0x00006000ff00ea0c */ /* 0x000fe40003f45070 */
[----:B------:R-:W-:Y:S02]  /*0b00*/  @!P6 ISETP.NE.U32.AND P4, PT, RZ, c[0x0][0x180], PT ;  /* 0x00006000ff00ea0c */ /* 0x000fe40003f85070 */
[----:B------:R-:W-:Y:S02]  /*0b10*/  @!P6 ISETP.NE.U32.AND P3, PT, RZ, c[0x0][0x180], PT ;  /* 0x00006000ff00ea0c */ /* 0x000fe40003f65070 */
[----:B------:R-:W-:Y:S02]  /*0b20*/  IADD3 R53, R85, 0x80, RZ ;  /* 0x0000008055357810 */ /* 0x000fe40007ffe0ff */
[----:B------:R-:W-:-:S02]  /*0b30*/  @!P6 ISETP.NE.AND.EX P2, PT, RZ, c[0x0][0x184], PT, P2 ;  /* 0x00006100ff00ea0c */ /* 0x000fc40003f45320 */
[----:B------:R-:W-:Y:S01]  /*0b40*/  @!P6 ISETP.NE.AND.EX P4, PT, RZ, c[0x0][0x184], PT, P4 ;  /* 0x00006100ff00ea0c */ /* 0x000fe20003f85340 */
[----:B------:R-:W-:Y:S01]  /*0b50*/  @P0 IMAD.WIDE.U32 R20, R53, R180, c[0x0][0x180] ;  /* 0x0000600035140625 */ /* 0x000fe200078e00b4 */
[----:B------:R-:W-:Y:S02]  /*0b60*/  @!P6 ISETP.NE.AND.EX P3, PT, RZ, c[0x0][0x184], PT, P3 ;  /* 0x00006100ff00ea0c */ /* 0x000fe40003f65330 */
[----:B------:R-:W-:Y:S02]  /*0b70*/  @!P6 ISETP.NE.AND.EX P1, PT, RZ, c[0x0][0x184], PT, P1 ;  /* 0x00006100ff00ea0c */ /* 0x000fe40003f25310 */
[----:B------:R-:W-:Y:S02]  /*0b80*/  @!P6 FSEL R45, R37, RZ, P2 ;  /* 0x000000ff252de208 */ /* 0x000fe40001000000 */
[----:B------:R-:W-:Y:S02]  /*0b90*/  @!P6 FSEL R46, R38, RZ, P4 ;  /* 0x000000ff262ee208 */ /* 0x000fe40002000000 */
[----:B------:R-:W-:-:S02]  /*0ba0*/  @!P6 FSEL R47, R39, RZ, P3 ;  /* 0x000000ff272fe208 */ /* 0x000fc40001800000 */
[----:B------:R-:W-:Y:S01]  /*0bb0*/  @!P6 FSEL R48, R32, RZ, P1 ;  /* 0x000000ff2030e208 */ /* 0x000fe20000800000 */
[----:B------:R-:W-:Y:S05]  /*0bc0*/  @!P6 BRA `(.L_x_16190) ;  /* 0x000000300000e947 */ /* 0x000fea0003800000 */
[----:B0----5:R-:W-:-:S05]  /*0bd0*/  PRMT R48, RZ, 0x5410, R40 ;  /* 0x00005410ff307816 */ /* 0x021fca0000000028 */
[----:B------:R-:W-:-:S04]  /*0be0*/  FMUL.FTZ R48, R48, c[0x0][0x1ec] ;  /* 0x00007b0030307a20 */ /* 0x000fc80000410000 */
[----:B------:R-:W-:Y:S02]  /*0bf0*/  @P0 FADD.FTZ R48, R32, R48 ;  /* 0x0000003020300221 */ /* 0x000fe40000010000 */
.L_x_16190:
[----:B0-----:R-:W-:Y:S05]  /*0c00*/  BSYNC B0 ;  /* 0x0000000000007941 */ /* 0x001fea0003800000 */
.L_x_16189:
[----:B------:R-:W-:Y:S01]  /*0c10*/  BSSY B0, `(.L_x_16191) ;  /* 0x0000005000007945 */ /* 0x000fe20003800000 */
[----:B------:R-:W-:Y:S05]  /*0c20*/  @!P6 BRA `(.L_x_16192) ;  /* 0x000000300000e947 */ /* 0x000fea0003800000 */
[----:B-----5:R-:W-:-:S05]  /*0c30*/  PRMT R49, RZ, 0x7610, R40 ;  /* 0x00007610ff317816 */ /* 0x020fca0000000028 */
[----:B------:R-:W-:-:S04]  /*0c40*/  FMUL.FTZ R49, R49, c[0x0][0x1ec] ;  /* 0x00007b0031317a20 */ /* 0x000fc80000410000 */
[----:B------:R-:W-:Y:S02]  /*0c50*/  @P0 FADD.FTZ R49, R33, R49 ;  /* 0x0000003121310221 */ /* 0x000fe40000010000 */
.L_x_16192:
[----:B------:R-:W-:Y:S05]  /*0c60*/  BSYNC B0 ;  /* 0x0000000000007941 */ /* 0x000fea0003800000 */
.L_x_16191:
[----:B------:R-:W-:Y:S01]  /*0c70*/  BSSY B0, `(.L_x_16193) ;  /* 0x0000005000007945 */ /* 0x000fe20003800000 */
[----:B------:R-:W-:Y:S05]  /*0c80*/  @!P6 BRA `(.L_x_16194) ;  /* 0x000000300000e947 */ /* 0x000fea0003800000 */
[----:B-----5:R-:W-:-:S05]  /*0c90*/  PRMT R50, RZ, 0x5410, R41 ;  /* 0x00005410ff327816 */ /* 0x020fca0000000029 */
[----:B------:R-:W-:-:S04]  /*0ca0*/  FMUL.FTZ R50, R50, c[0x0][0x1ec] ;  /* 0x00007b0032327a20 */ /* 0x000fc80000410000 */
[----:B------:R-:W-:Y:S02]  /*0cb0*/  @P0 FADD.FTZ R50, R34, R50 ;  /* 0x0000003222320221 */ /* 0x000fe40000010000 */
.L_x_16194:
[----:B------:R-:W-:Y:S05]  /*0cc0*/  BSYNC B0 ;  /* 0x0000000000007941 */ /* 0x000fea0003800000 */
.L_x_16193:
[----:B------:R-:W-:Y:S01]  /*0cd0*/  BSSY B0, `(.L_x_16195) ;  /* 0x0000005000007945 */ /* 0x000fe20003800000 */
[----:B------:R-:W-:Y:S05]  /*0ce0*/  @!P6 BRA `(.L_x_16196) ;  /* 0x000000300000e947 */ /* 0x000fea0003800000 */
[----:B-----5:R-:W-:-:S05]  /*0cf0*/  PRMT R51, RZ, 0x7610, R41 ;  /* 0x00007610ff337816 */ /* 0x020fca0000000029 */
[----:B------:R-:W-:-:S04]  /*0d00*/  FMUL.FTZ R51, R51, c[0x0][0x1ec] ;  /* 0x00007b0033337a20 */ /* 0x000fc80000410000 */
[----:B------:R-:W-:Y:S02]  /*0d10*/  @P0 FADD.FTZ R51, R35, R51 ;  /* 0x0000003323330221 */ /* 0x000fe40000010000 */
.L_x_16196:
[----:B------:R-:W-:Y:S05]  /*0d20*/  BSYNC B0 ;  /* 0x0000000000007941 */ /* 0x000fea0003800000 */
.L_x_16195:
[----:B------:R-:W-:Y:S01]  /*0d30*/  BSSY B0, `(.L_x_16197) ;  /* 0x0000005000007945 */ /* 0x000fe20003800000 */
[----:B------:R-:W-:Y:S05]  /*0d40*/  @!P6 BRA `(.L_x_16198) ;  /* 0x000000300000e947 */ /* 0x000fea0003800000 */
[----:B-----5:R-:W-:-:S05]  /*0d50*/  PRMT R44, RZ, 0x5410, R42 ;  /* 0x00005410ff2c7816 */ /* 0x020fca000000002a */
[----:B------:R-:W-:-:S04]  /*0d60*/  FMUL.FTZ R44, R44, c[0x0][0x1ec] ;  /* 0x00007b002c2c7a20 */ /* 0x000fc80000410000 */
[----:B------:R-:W-:Y:S02]  /*0d70*/  @P0 FADD.FTZ R44, R36, R44 ;  /* 0x0000002c242c0221 */ /* 0x000fe40000010000 */
.L_x_16198:
[----:B------:R-:W-:Y:S05]  /*0d80*/  BSYNC B0 ;  /* 0x0000000000007941 */ /* 0x000fea0003800000 */
.L_x_16197:
[----:B------:R-:W-:Y:S01]  /*0d90*/  BSSY B0, `(.L_x_16199) ;  /* 0x0000005000007945 */ /* 0x000fe20003800000 */
[----:B------:R-:W-:Y:S05]  /*0da0*/  @!P6 BRA `(.L_x_16200) ;  /* 0x000000300000e947 */ /* 0x000fea0003800000 */
[----:B-----5:R-:W-:-:S05]  /*0db0*/  PRMT R45, RZ, 0x7610, R42 ;  /* 0x00007610ff2d7816 */ /* 0x020fca000000002a */
[----:B------:R-:W-:-:S04]  /*0dc0*/  FMUL.FTZ R45, R45, c[0x0][0x1ec] ;  /* 0x00007b002d2d7a20 */ /* 0x000fc80000410000 */
[----:B------:R-:W-:Y:S02]  /*0dd0*/  @P0 FADD.FTZ R45, R37, R45 ;  /* 0x0000002d252d0221 */ /* 0x000fe40000010000 */
.L_x_16200:
[----:B------:R-:W-:Y:S05]  /*0de0*/  BSYNC B0 ;  /* 0x0000000000007941 */ /* 0x000fea0003800000 */
.L_x_16199:
[----:B------:R-:W-:Y:S01]  /*0df0*/  BSSY B0, `(.L_x_16201) ;  /* 0x0000005000007945 */ /* 0x000fe20003800000 */
[----:B------:R-:W-:Y:S05]  /*0e00*/  @!P6 BRA `(.L_x_16202) ;  /* 0x000000300000e947 */ /* 0x000fea0003800000 */
[----:B-----5:R-:W-:-:S05]  /*0e10*/  PRMT R46, RZ, 0x5410, R43 ;  /* 0x00005410ff2e7816 */ /* 0x020fca000000002b */
[----:B------:R-:W-:-:S04]  /*0e20*/  FMUL.FTZ R46, R46, c[0x0][0x1ec] ;  /* 0x00007b002e2e7a20 */ /* 0x000fc80000410000 */
[----:B------:R-:W-:Y:S02]  /*0e30*/  @P0 FADD.FTZ R46, R38, R46 ;  /* 0x0000002e262e0221 */ /* 0x000fe40000010000 */
.L_x_16202:
[----:B------:R-:W-:Y:S05]  /*0e40*/  BSYNC B0 ;  /* 0x0000000000007941 */ /* 0x000fea0003800000 */
.L_x_16201:
[----:B------:R-:W-:Y:S01]  /*0e50*/  BSSY B0, `(.L_x_16203) ;  /* 0x0000005000007945 */ /* 0x000fe20003800000 */
[----:B------:R-:W-:Y:S05]  /*0e60*/  @!P6 BRA `(.L_x_16204) ;  /* 0x000000300000e947 */ /* 0x000fea0003800000 */
[----:B-----5:R-:W-:-:S05]  /*0e70*/  PRMT R47, RZ, 0x7610, R43 ;  /* 0x00007610ff2f7816 */ /* 0x020fca000000002b */
[----:B------:R-:W-:-:S04]  /*0e80*/  FMUL.FTZ R47, R47, c[0x0][0x1ec] ;  /* 0x00007b002f2f7a20 */ /* 0x000fc80000410000 */
[----:B------:R-:W-:Y:S02]  /*0e90*/  @P0 FADD.FTZ R47, R39, R47 ;  /* 0x0000002f272f0221 */ /* 0x000fe40000010000 */
.L_x_16204:
[----:B------:R-:W-:Y:S05]  /*0ea0*/  BSYNC B0 ;  /* 0x0000000000007941 */ /* 0x000fea0003800000 */
.L_x_16203:
[----:B------:R-:W-:Y:S04]  /*0eb0*/  STG.E.128 [R2.64], R48 ;  /* 0x0000003002007986 */ /* 0x000fe8000c101d04 */
[----:B------:R0:W-:Y:S04]  /*0ec0*/  STG.E.128 [R2.64+0x10], R44 ;  /* 0x0000102c02007986 */ /* 0x0001e8000c101d04 */
[----:B------:R-:W2:Y:S04]  /*0ed0*/  @P0 LDG.E.128 R32, [R20.64] ;  /* 0x0000000414200981 */ /* 0x000ea8000c1e1d00 */
[----:B------:R-:W3:Y:S01]  /*0ee0*/  @P0 LDG.E.128 R36, [R20.64+0x10] ;  /* 0x0000100414240981 */ /* 0x000ee2000c1e1d00 */
[----:B------:R-:W-:-:S02]  /*0ef0*/  @!P6 ISETP.NE.U32.AND P1, PT, RZ, c[0x0][0x180], PT ;  /* 0x00006000ff00ea0c */ /* 0x000fc40003f25070 */
[----:B------:R-:W-:Y:S02]  /*0f00*/  @!P6 ISETP.NE.U32.AND P2, PT, RZ, c[0x0][0x180], PT ;  /* 0x00006000ff00ea0c */ /* 0x000fe40003f45070 */
[----:B------:R-:W-:Y:S02]  /*0f10*/  @!P6 ISETP.NE.U32.AND P4, PT, RZ, c[0x0][0x180], PT ;  /* 0x00006000ff00ea0c */ /* 0x000fe40003f85070 */
[----:B------:R-:W-:Y:S02]  /*0f20*/  @!P6 ISETP.NE.U32.AND P3, PT, RZ, c[0x0][0x180], PT ;  /* 0x00006000ff00ea0c */ /* 0x000fe40003f65070 */
[----:B------:R-:W-:Y:S02]  /*0f30*/  @!P6 ISETP.NE.AND.EX P1, PT, RZ, c[0x0][0x184], PT, P1 ;  /* 0x00006100ff00ea0c */ /* 0x000fe40003f25310 */
[----:B------:R-:W-:Y:S02]  /*0f40*/  @!P6 ISETP.NE.AND.EX P2, PT, RZ, c[0x0][0x184], PT, P2 ;  /* 0x00006100ff00ea0c */ /* 0x000fe40003f45320 */
[----:B------:R-:W-:-:S02]  /*0f50*/  @!P6 ISETP.NE.AND.EX P4, PT, RZ, c[0x0][0x184], PT, P4 ;  /* 0x00006100ff00ea0c */ /* 0x000fc40003f85340 */
[----:B------:R-:W-:Y:S02]  /*0f60*/  @!P6 ISETP.NE.AND.EX P3, PT, RZ, c[0x0][0x184], PT, P3 ;  /* 0x00006100ff00ea0c */ /* 0x000fe40003f65330 */
[----:B------:R-:W-:Y:S02]  /*0f70*/  @P5 MOV R13, 0x10 ;  /* 0x00000010000d5802 */ /* 0x000fe40000000f00 */
[----:B------:R-:W-:Y:S02]  /*0f80*/  @P5 IADD3 R12, R92, 0x80, RZ ;  /* 0x000000805c0c5810 */ /* 0x000fe40007ffe0ff */
[----:B------:R-:W-:-:S03]  /*0f90*/  IADD3 R61, R85, 0x100, RZ ;  /* 0x00000100553d7810 */ /* 0x000fc60007ffe0ff */
[----:B------:R-:W-:Y:S01]  /*0fa0*/  @P5 IMAD.WIDE.U32 R12, R12, R13, c[0x0][0x170] ;  /* 0x00005c000c0c5625 */ /* 0x000fe200078e000d */
[----:B------:R-:W-:Y:S03]  /*0fb0*/  BSSY B0, `(.L_x_16205) ;  /* 0x0000018000007945 */ /* 0x000fe60003800000 */
[-C--:B0-----:R-:W-:Y:S01]  /*0fc0*/  IMAD.WIDE.U32 R2, R53, R180.reuse, c[0x0][0x188] ;  /* 0x0000620035027625 */ /* 0x081fe200078e00b4 */
[----:B-----5:R0:W5:Y:S03]  /*0fd0*/  @P5 LDG.E.128 R40, [R12.64] ;  /* 0x000000040c285981 */ /* 0x020166000c1e1d00 */
[----:B0-----:R-:W-:Y:S01]  /*0fe0*/  @P0 IMAD.WIDE.U32 R12, R61, R180, c[0x0][0x180] ;  /* 0x000060003d0c0625 */ /* 0x001fe200078e00b4 */
[----:B--2---:R-:W-:Y:S02]  /*0ff0*/  @!P6 FSEL R57, R33, RZ, P1 ;  /* 0x000000ff2139e208 */ /* 0x004fe40000800000 */
[----:B------:R-:W-:-:S02]  /*1000*/  @!P6 FSEL R58, R34, RZ, P2 ;  /* 0x000000ff223ae208 */ /* 0x000fc40001000000 */
[----:B------:R-:W-:Y:S02]  /*1010*/  @!P6 FSEL R59, R35, RZ, P4 ;  /* 0x000000ff233be208 */ /* 0x000fe40002000000 */
[----:B---3--:R-:W-:Y:S02]  /*1020*/  @!P6 FSEL R52, R36, RZ, P3 ;  /* 0x000000ff2434e208 */ /* 0x008fe40001800000 */
[----:B------:R-:W-:Y:S02]  /*1030*/  @!P6 ISETP.NE.U32.AND P1, PT, RZ, c[0x0][0x180], PT ;  /* 0x00006000ff00ea0c */ /* 0x000fe40003f25070 */
[----:B------:R-:W-:Y:S02]  /*1040*/  @!P6 ISETP.NE.U32.AND P2, PT, RZ, c[0x0][0x180], PT ;  /* 0x00006000ff00ea0c */ /* 0x000fe40003f45070 */
[----:B------:R-:W-:Y:S02]  /*1050*/  @!P6 ISETP.NE.U32.AND P4, PT, RZ, c[0x0][0x180], PT ;  /* 0x00006000ff00ea0c */ /* 0x000fe40003f85070 */
[----:B------:R-:W-:-:S02]  /*1060*/  @!P6 ISETP.NE.U32.AND P3, PT, RZ, c[0x0][0x180], PT ;  /* 0x00006000ff00ea0c */ /* 0x000fc40003f65070 */
[----:B------:R-:W-:Y:S02]  /*1070*/  @!P6 ISETP.NE.AND.EX P2, PT, RZ, c[0x0][0x184], PT, P2 ;  /* 0x00006100ff00ea0c */ /* 0x000fe40003f45320 */
[----:B------:R-:W-:Y:S02]  /*1080*/  @!P6 ISETP.NE.AND.EX P4, PT, RZ, c[0x0][0x184], PT, P4 ;  /* 0x00006100ff00ea0c */ /* 0x000fe40003f85340 */
[----:B------:R-:W-:Y:S02]  /*1090*/  @!P6 ISETP.NE.AND.EX P3, PT, RZ, c[0x0][0x184], PT, P3 ;  /* 0x00006100ff00ea0c */ /* 0x000fe40003f65330 */
[----:B------:R-:W-:Y:S02]  /*10a0*/  @!P6 ISETP.NE.AND.EX P1, PT, RZ, c[0x0][0x184], PT, P1 ;  /* 0x00006100ff00ea0c */ /* 0x000fe40003f25310 */
[----:B------:R-:W-:Y:S02]  /*10b0*/  @!P6 FSEL R53, R37, RZ, P2 ;  /* 0x000000ff2535e208 */ /* 0x000fe40001000000 */
[----:B------:R-:W-:-:S02]  /*10c0*/  @!P6 FSEL R54, R38, RZ, P4 ;  /* 0x000000ff2636e208 */ /* 0x000fc40002000000 */
[----:B------:R-:W-:Y:S02]  /*10d0*/  @!P6 FSEL R55, R39, RZ, P3 ;  /* 0x000000ff2737e208 */ /* 0x000fe40001800000 */
[----:B------:R-:W-:Y:S01]  /*10e0*/  @!P6 FSEL R56, R32, RZ, P1 ;  /* 0x000000ff2038e208 */ /* 0x000fe20000800000 */
[----:B------:R-:W-:Y:S05]  /*10f0*/  @!P6 BRA `(.L_x_16206) ;  /* 0x000000300000e947 */ /* 0x000fea0003800000 */
[----:B-----5:R-:W-:-:S05]  /*1100*/  PRMT R56, RZ, 0x5410, R40 ;  /* 0x00005410ff387816 */ /* 0x020fca0000000028 */
[----:B------:R-:W-:-:S04]  /*1110*/  FMUL.FTZ R56, R56, c[0x0][0x1ec] ;  /* 0x00007b0038387a20 */ /* 0x000fc80000410000 */
[----:B------:R-:W-:Y:S02]  /*1120*/  @P0 FADD.FTZ R56, R32, R56 ;  /* 0x0000003820380221 */ /* 0x000fe40000010000 */
.L_x_16206:
[----:B------:R-:W-:Y:S05]  /*1130*/  BSYNC B0 ;  /* 0x0000000000007941 */ /* 0x000fea0003800000 */
.L_x_16205:
[----:B------:R-:W-:Y:S01]  /*1140*/  BSSY B0, `(.L_x_16207) ;  /* 0x0000005000007945 */ /* 0x000fe20003800000 */
[----:B------:R-:W-:Y:S05]  /*1150*/  @!P6 BRA `(.L_x_16208) ;  /* 0x000000300000e947 */ /* 0x000fea0003800000 */
[----:B-----5:R-:W-:-:S05]  /*1160*/  PRMT R57, RZ, 0x7610, R40 ;  /* 0x00007610ff397816 */ /* 0x020fca0000000028 */
[----:B------:R-:W-:-:S04]  /*1170*/  FMUL.FTZ R57, R57, c[0x0][0x1ec] ;  /* 0x00007b0039397a20 */ /* 0x000fc80000410000 */
[----:B------:R-:W-:Y:S02]  /*1180*/  @P0 FADD.FTZ R57, R33, R57 ;  /* 0x0000003921390221 */ /* 0x000fe40000010000 */
.L_x_16208:
[----:B------:R-:W-:Y:S05]  /*1190*/  BSYNC B0 ;  /* 0x0000000000007941 */ /* 0x000fea0003800000 */
.L_x_16207:
[----:B------:R-:W-:Y:S01]  /*11a0*/  BSSY B0, `(.L_x_16209) ;  /* 0x0000005000007945 */ /* 0x000fe20003800000 */
[----:B------:R-:W-:Y:S05]  /*11b0*/  @!P6 BRA `(.L_x_16210) ;  /* 0x000000300000e947 */ /* 0x000fea0003800000 */
[----:B-----5:R-:W-:-:S05]  /*11c0*/  PRMT R58, RZ, 0x5410, R41 ;  /* 0x00005410ff3a7816 */ /* 0x020fca0000000029 */
[----:B------:R-:W-:-:S04]  /*11d0*/  FMUL.FTZ R58, R58, c[0x0][0x1ec] ;  /* 0x00007b003a3a7a20 */ /* 0x000fc80000410000 */
[----:B------:R-:W-:Y:S02]  /*11e0*/  @P0 FADD.FTZ R58, R34, R58 ;  /* 0x0000003a223a0221 */ /* 0x000fe40000010000 */
.L_x_16210:
[----:B------:R-:W-:Y:S05]  /*11f0*/  BSYNC B0 ;  /* 0x0000000000007941 */ /* 0x000fea0003800000 */
.L_x_16209:
[----:B------:R-:W-:Y:S01]  /*1200*/  BSSY B0, `(.L_x_16211) ;  /* 0x0000005000007945 */ /* 0x000fe20003800000 */
[----:B------:R-:W-:Y:S05]  /*1210*/  @!P6 BRA `(.L_x_16212) ;  /* 0x000000300000e947 */ /* 0x000fea0003800000 */
[----:B-----5:R-:W-:-:S05]  /*1220*/  PRMT R59, RZ, 0x7610, R41 ;  /* 0x00007610ff3b7816 */ /* 0x020fca0000000029 */
[----:B------:R-:W-:-:S04]  /*1230*/  FMUL.FTZ R59, R59, c[0x0][0x1ec] ;  /* 0x00007b003b3b7a20 */ /* 0x000fc80000410000 */
[----:B------:R-:W-:Y:S02]  /*1240*/  @P0 FADD.FTZ R59, R35, R59 ;  /* 0x0000003b233b0221 */ /* 0x000fe40000010000 */
.L_x_16212:
[----:B------:R-:W-:Y:S05]  /*1250*/  BSYNC B0 ;  /* 0x0000000000007941 */ /* 0x000fea0003800000 */
.L_x_16211:
[----:B------:R-:W-:Y:S01]  /*1260*/  BSSY B0, `(.L_x_16213) ;  /* 0x0000005000007945 */ /* 0x000fe20003800000 */
[----:B------:R-:W-:Y:S05]  /*1270*/  @!P6 BRA `(.L_x_16214) ;  /* 0x000000300000e947 */ /* 0x000fea0003800000 */
[----:B-----5:R-:W-:-:S05]  /*1280*/  PRMT R52, RZ, 0x5410, R42 ;  /* 0x00005410ff347816 */ /* 0x020fca000000002a */
[----:B------:R-:W-:-:S04]  /*1290*/  FMUL.FTZ R52, R52, c[0x0][0x1ec] ;  /* 0x00007b0034347a20 */ /* 0x000fc80000410000 */
[----:B------:R-:W-:Y:S02]  /*12a0*/  @P0 FADD.FTZ R52, R36, R52 ;  /* 0x0000003424340221 */ /* 0x000fe40000010000 */
.L_x_16214:
[----:B------:R-:W-:Y:S05]  /*12b0*/  BSYNC B0 ;  /* 0x0000000000007941 */ /* 0x000fea0003800000 */
.L_x_16213:
[----:B------:R-:W-:Y:S01]  /*12c0*/  BSSY B0, `(.L_x_16215) ;  /* 0x0000005000007945 */ /* 0x000fe20003800000 */
[----:B------:R-:W-:Y:S05]  /*12d0*/  @!P6 BRA `(.L_x_16216) ;  /* 0x000000300000e947 */ /* 0x000fea0003800000 */
[----:B-----5:R-:W-:-:S05]  /*12e0*/  PRMT R53, RZ, 0x7610, R42 ;  /* 0x00007610ff357816 */ /* 0x020fca000000002a */
[----:B------:R-:W-:-:S04]  /*12f0*/  FMUL.FTZ R53, R53, c[0x0][0x1ec] ;  /* 0x00007b0035357a20 */ /* 0x000fc80000410000 */
[----:B------:R-:W-:Y:S02]  /*1300*/  @P0 FADD.FTZ R53, R37, R53 ;  /* 0x0000003525350221 */ /* 0x000fe40000010000 */
.L_x_16216:
[----:B------:R-:W-:Y:S05]  /*1310*/  BSYNC B0 ;  /* 0x0000000000007941 */ /* 0x000fea0003800000 */
.L_x_16215:
[----:B------:R-:W-:Y:S01]  /*1320*/  BSSY B0, `(.L_x_16217) ;  /* 0x0000005000007945 */ /* 0x000fe20003800000 */
[----:B------:R-:W-:Y:S05]  /*1330*/  @!P6 BRA `(.L_x_16218) ;  /* 0x000000300000e947 */ /* 0x000fea0003800000 */
[----:B-----5:R-:W-:-:S05]  /*1340*/  PRMT R54, RZ, 0x5410, R43 ;  /* 0x00005410ff367816 */ /* 0x020fca000000002b */
[----:B------:R-:W-:-:S04]  /*1350*/  FMUL.FTZ R54, R54, c[0x0][0x1ec] ;  /* 0x00007b0036367a20 */ /* 0x000fc80000410000 */
[----:B------:R-:W-:Y:S02]  /*1360*/  @P0 FADD.FTZ R54, R38, R54 ;  /* 0x0000003626360221 */ /* 0x000fe40000010000 */
.L_x_16218:
[----:B------:R-:W-:Y:S05]  /*1370*/  BSYNC B0 ;  /* 0x0000000000007941 */ /* 0x000fea0003800000 */
.L_x_16217:
[----:B------:R-:W-:Y:S01]  /*1380*/  BSSY B0, `(.L_x_16219) ;  /* 0x0000005000007945 */ /* 0x000fe20003800000 */
[----:B------:R-:W-:Y:S05]  /*1390*/  @!P6 BRA `(.L_x_16220) ;  /* 0x000000300000e947 */ /* 0x000fea0003800000 */
[----:B-----5:R-:W-:-:S05]  /*13a0*/  PRMT R55, RZ, 0x7610, R43 ;  /* 0x00007610ff377816 */ /* 0x020fca000000002b */
[----:B------:R-:W-:-:S04]  /*13b0*/  FMUL.FTZ R55, R55, c[0x0][0x1ec] ;  /* 0x00007b0037377a20 */ /* 0x000fc80000410000 */
[----:B------:R-:W-:Y:S02]  /*13c0*/  @P0 FADD.FTZ R55, R39, R55 ;  /* 0x0000003727370221 */ /* 0x000fe40000010000 */
.L_x_16220:
[----:B------:R-:W-:Y:S05]  /*13d0*/  BSYNC B0 ;  /* 0x0000000000007941 */ /* 0x000fea0003800000 */
.L_x_16219:
[----:B------:R-:W-:Y:S04]  /*13e0*/  STG.E.128 [R2.64], R56 ;  /* 0x0000003802007986 */ /* 0x000fe8000c101d04 */
[----:B------:R0:W-:Y:S01]  /*13f0*/  STG.E.128 [R2.64+0x10], R52 ;  /* 0x0000103402007986 */ /* 0x0001e2000c101d04 */
[----:B------:R-:W-:-:S03]  /*1400*/  @P5 MOV R21, 0x10 ;  /* 0x0000001000155802 */ /* 0x000fc60000000f00 */
[----:B------:R1:W2:Y:S01]  /*1410*/  @P0 LDG.E.128 R32, [R12.64] ;  /* 0x000000040c200981 */ /* 0x0002a2000c1e1d00 */
[----:B------:R-:W-:-:S03]  /*1420*/  @P5 IADD3 R20, R92, 0x100, RZ ;  /* 0x000001005c145810 */ /* 0x000fc60007ffe0ff */
[----:B------:R1:W3:Y:S01]  /*1430*/  @P0 LDG.E.128 R36, [R12.64+0x10] ;  /* 0x000010040c240981 */ /* 0x0002e2000c1e1d00 */
[----:B------:R-:W-:Y:S01]  /*1440*/  @!P6 ISETP.NE.U32.AND P1, PT, RZ, c[0x0][0x180], PT ;  /* 0x00006000ff00ea0c */ /* 0x000fe20003f25070 */
[----:B------:R-:W-:-:S05]  /*1450*/  @P5 IMAD.WIDE.U32 R20, R20, R21, c[0x0][0x170] ;  /* 0x00005c0014145625 */ /* 0x000fca00078e0015 */
[----:B-----5:R4:W5:Y:S01]  /*1460*/  @P5 LDG.E.128 R40, [R20.64] ;  /* 0x0000000414285981 */ /* 0x020962000c1e1d00 */
[----:B------:R-:W-:Y:S01]  /*1470*/  @!P6 ISETP.NE.U32.AND P2, PT, RZ, c[0x0][0x180], PT ;  /* 0x00006000ff00ea0c */ /* 0x000fe20003f45070 */
[----:B------:R-:W-:Y:S01]  /*1480*/  BSSY B0, `(.L_x_16221) ;  /* 0x000001e000007945 */ /* 0x000fe20003800000 */
[----:B------:R-:W-:Y:S01]  /*1490*/  @!P6 ISETP.NE.U32.AND P4, PT, RZ, c[0x0][0x180], PT ;  /* 0x00006000ff00ea0c */ /* 0x000fe20003f85070 */
[----:B0-----:R-:W-:Y:S01]  /*14a0*/  IMAD.WIDE.U32 R2, R61, R180, c[0x0][0x188] ;  /* 0x000062003d027625 */ /* 0x001fe200078e00b4 */
[----:B------:R-:W-:Y:S02]  /*14b0*/  @!P6 ISETP.NE.U32.AND P3, PT, RZ, c[0x0][0x180], PT ;  /* 0x00006000ff00ea0c */ /* 0x000fe40003f65070 */
[----:B------:R-:W-:Y:S02]  /*14c0*/  @!P6 ISETP.NE.AND.EX P1, PT, RZ, c[0x0][0x184], PT, P1 ;  /* 0x00006100ff00ea0c */ /* 0x000fe40003f25310 */
[----:B------:R-:W-:Y:S02]  /*14d0*/  @!P6 ISETP.NE.AND.EX P2, PT, RZ, c[0x0][0x184], PT, P2 ;  /* 0x00006100ff00ea0c */ /* 0x000fe40003f45320 */
[----:B------:R-:W-:-:S02]  /*14e0*/  @!P6 ISETP.NE.AND.EX P4, PT, RZ, c[0x0][0x184], PT, P4 ;  /* 0x00006100ff00ea0c */ /* 0x000fc40003f85340 */
[----:B------:R-:W-:Y:S02]  /*14f0*/  @!P6 ISETP.NE.AND.EX P3, PT, RZ, c[0x0][0x184], PT, P3 ;  /* 0x00006100ff00ea0c */ /* 0x000fe40003f65330 */
[----:B------:R-:W-:-:S05]  /*1500*/  IADD3 R69, R85, 0x180, RZ ;  /* 0x0000018055457810 */ /* 0x000fca0007ffe0ff */
[----:B-1----:R-:W-:Y:S01]  /*1510*/  @P0 IMAD.WIDE.U32 R12, R69, R180, c[0x0][0x180] ;  /* 0x00006000450c0625 */ /* 0x002fe200078e00b4 */
[----:B--2---:R-:W-:Y:S02]  /*1520*/  @!P6 FSEL R65, R33, RZ, P1 ;  /* 0x000000ff2141e208 */ /* 0x004fe40000800000 */
[----:B------:R-:W-:Y:S02]  /*1530*/  @!P6 FSEL R66, R34, RZ, P2 ;  /* 0x000000ff2242e208 */ /* 0x000fe40001000000 */
[----:B------:R-:W-:Y:S02]  /*1540*/  @!P6 FSEL R67, R35, RZ, P4 ;  /* 0x000000ff2343e208 */ /* 0x000fe40002000000 */
[----:B---3--:R-:W-:Y:S02]  /*1550*/  @!P6 FSEL R60, R36, RZ, P3 ;  /* 0x000000ff243ce208 */ /* 0x008fe40001800000 */
[----:B------:R-:W-:Y:S02]  /*1560*/  @!P6 ISETP.NE.U32.AND P1, PT, RZ, c[0x0][0x180], PT ;  /* 0x00006000ff00ea0c */ /* 0x000fe40003f25070 */
[----:B------:R-:W-:-:S02]  /*1570*/  @!P6 ISETP.NE.U32.AND P2, PT, RZ, c[0x0][0x180], PT ;  /* 0x00006000ff00ea0c */ /* 0x000fc40003f45070 */
[----:B------:R-:W-:Y:S02]  /*1580*/  @!P6 ISETP.NE.U32.AND P4, PT, RZ, c[0x0][0x180], PT ;  /* 0x00006000ff00ea0c */ /* 0x000fe40003f85070 */
[----:B------:R-:W-:Y:S02]  /*1590*/  @!P6 ISETP.NE.U32.AND P3, PT, RZ, c[0x0][0x180], PT ;  /* 0x00006000ff00ea0c */ /* 0x000fe40003f65070 */
[----:B------:R-:W-:Y:S02]  /*15a0*/  @!P6 ISETP.NE.AND.EX P2, PT, RZ, c[0x0][0x184], PT, P2 ;  /* 0x00006100ff00ea0c */ /* 0x000fe40003f45320 */
[----:B------:R-:W-:Y:S02]  /*15b0*/  @!P6 ISETP.NE.AND.EX P4, PT, RZ, c[0x0][0x184], PT, P4 ;  /* 0x00006100ff00ea0c */ /* 0x000fe40003f85340 */
[----:B------:R-:W-:Y:S02]  /*15c0*/  @!P6 ISETP.NE.AND.EX P3, PT, RZ, c[0x0][0x184], PT, P3 ;  /* 0x00006100ff00ea0c */ /* 0x000fe40003f65330 */
[----:B------:R-:W-:-:S02]  /*15d0*/  @!P6 ISETP.NE.AND.EX P1, PT, RZ, c[0x0][0x184], PT, P1 ;  /* 0x00006100ff00ea0c */ /* 0x000fc40003f25310 */
[----:B------:R-:W-:Y:S02]  /*15e0*/  @!P6 FSEL R61, R37, RZ, P2 ;  /* 0x000000ff253de208 */ /* 0x000fe40001000000 */
[----:B------:R-:W-:Y:S02]  /*15f0*/  @!P6 FSEL R62, R38, RZ, P4 ;  /* 0x000000ff263ee208 */ /* 0x000fe40002000000 */
[----:B------:R-:W-:Y:S02]  /*1600*/  @!P6 FSEL R63, R39, RZ, P3 ;  /* 0x000000ff273fe208 */ /* 0x000fe40001800000 */
[----:B------:R-:W-:Y:S01]  /*1610*/  @!P6 FSEL R64, R32, RZ, P1 ;  /* 0x000000ff2040e208 */ /* 0x000fe20000800000 */
[----:B------:R-:W-:Y:S05]  /*1620*/  @!P6 BRA `(.L_x_16222) ;  /* 0x000000300000e947 */ /* 0x000fea0003800000 */
[----:B----45:R-:W-:-:S05]  /*1630*/  PRMT R64, RZ, 0x5410, R40 ;  /* 0x00005410ff407816 */ /* 0x030fca0000000028 */
[----:B------:R-:W-:-:S04]  /*1640*/  FMUL.FTZ R64, R64, c[0x0][0x1ec] ;  /* 0x00007b0040407a20 */ /* 0x000fc80000410000 */
[----:B------:R-:W-:Y:S02]  /*1650*/  @P0 FADD.FTZ R64, R32, R64 ;  /* 0x0000004020400221 */ /* 0x000fe40000010000 */
.L_x_16222:
[----:B----4-:R-:W-:Y:S05]  /*1660*/  BSYNC B0 ;  /* 0x0000000000007941 */ /* 0x010fea0003800000 */
.L_x_16221:
[----:B------:R-:W-:Y:S01]  /*1670*/  BSSY B0, `(.L_x_16223) ;  /* 0x0000005000007945 */ /* 0x000fe20003800000 */
[----:B------:R-:W-:Y:S05]  /*1680*/  @!P6 BRA `(.L_x_16224) ;  /* 0x000000300000e947 */ /* 0x000fea0003800000 */
[----:B-----5:R-:W-:-:S05]  /*1690*/  PRMT R65, RZ, 0x7610, R40 ;  /* 0x00007610ff417816 */ /* 0x020fca0000000028 */
[----:B------:R-:W-:-:S04]  /*16a0*/  FMUL.FTZ R65, R65, c[0x0][0x1ec] ;  /* 0x00007b0041417a20 */ /* 0x000fc80000410000 */
[----:B------:R-:W-:Y:S02]  /*16b0*/  @P0 FADD.FTZ R65, R33, R65 ;  /* 0x0000004121410221 */ /* 0x000fe40000010000 */
.L_x_16224:
[----:B------:R-:W-:Y:S05]  /*16c0*/  BSYNC B0 ;  /* 0x0000000000007941 */ /* 0x000fea0003800000 */
.L_x_16223:
[----:B------:R-:W-:Y:S01]  /*16d0*/  BSSY B0, `(.L_x_16225) ;  /* 0x0000005000007945 */ /* 0x000fe20003800000 */
[----:B------:R-:W-:Y:S05]  /*16e0*/  @!P6 BRA `(.L_x_16226) ;  /* 0x000000300000e947 */ /* 0x000fea0003800000 */
[----:B-----5:R-:W-:-:S05]  /*16f0*/  PRMT R66, RZ, 0x5410, R41 ;  /* 0x00005410ff427816 */ /* 0x020fca0000000029 */
[----:B------:R-:W-:-:S04]  /*1700*/  FMUL.FTZ R66, R66, c[0x0][0x1ec] ;  /* 0x00007b0042427a20 */ /* 0x000fc80000410000 */
[----:B------:R-:W-:Y:S02]  /*1710*/  @P0 FADD.FTZ R66, R34, R66 ;  /* 0x0000004222420221 */ /* 0x000fe40000010000 */
.L_x_16226:
[----:B------:R-:W-:Y:S05]  /*1720*/  BSYNC B0 ;  /* 0x0000000000007941 */ /* 0x000fea0003800000 */
.L_x_16225:
[----:B------:R-:W-:Y:S01]  /*1730*/  BSSY B0, `(.L_x_16227) ;  /* 0x0000005000007945 */ /* 0x000fe20003800000 */
[----:B------:R-:W-:Y:S05]  /*1740*/  @!P6 BRA `(.L_x_16228) ;  /* 0x000000300000e947 */ /* 0x000fea0003800000 */
[----:B-----5:R-:W-:-:S05]  /*1750*/  PRMT R67, RZ, 0x7610, R41 ;  /* 0x00007610ff437816 */ /* 0x020fca0000000029 */
[----:B------:R-:W-:-:S04]  /*1760*/  FMUL.FTZ R67, R67, c[0x0][0x1ec] ;  /* 0x00007b0043437a20 */ /* 0x000fc80000410000 */
[----:B------:R-:W-:Y:S02]  /*1770*/  @P0 FADD.FTZ R67, R35, R67 ;  /* 0x0000004323430221 */ /* 0x000fe40000010000 */
.L_x_16228:
[----:B------:R-:W-:Y:S05]  /*1780*/  BSYNC B0 ;  /* 0x0000000000007941 */ /* 0x000fea0003800000 */
.L_x_16227:
[----:B------:R-:W-:Y:S01]  /*1790*/  BSSY B0, `(.L_x_16229) ;  /* 0x0000005000007945 */ /* 0x000fe20003800000 */
[----:B------:R-:W-:Y:S05]  /*17a0*/  @!P6 BRA `(.L_x_16230) ;  /* 0x000000300000e947 */ /* 0x000fea0003800000 */
[----:B-----5:R-:W-:-:S05]  /*17b0*/  PRMT R60, RZ, 0x5410, R42 ;  /* 0x00005410ff3c7816 */ /* 0x020fca000000002a */
[----:B------:R-:W-:-:S04]  /*17c0*/  FMUL.FTZ R60, R60, c[0x0][0x1ec] ;  /* 0x00007b003c3c7a20 */ /* 0x000fc80000410000 */
[----:B------:R-:W-:Y:S02]  /*17d0*/  @P0 FADD.FTZ R60, R36, R60 ;  /* 0x0000003c243c0221 */ /* 0x000fe40000010000 */
.L_x_16230:
[----:B------:R-:W-:Y:S05]  /*17e0*/  BSYNC B0 ;  /* 0x0000000000007941 */ /* 0x000fea0003800000 */
.L_x_16229:
[----:B------:R-:W-:Y:S01]  /*17f0*/  BSSY B0, `(.L_x_16231) ;  /* 0x0000005000007945 */ /* 0x000fe20003800000 */
[----:B------:R-:W-:Y:S05]  /*1800*/  @!P6 BRA `(.L_x_16232) ;  /* 0x000000300000e947 */ /* 0x000fea0003800000 */
[----:B-----5:R-:W-:-:S05]  /*1810*/  PRMT R61, RZ, 0x7610, R42 ;  /* 0x00007610ff3d7816 */ /* 0x020fca000000002a */
[----:B------:R-:W-:-:S04]  /*1820*/  FMUL.FTZ R61, R61, c[0x0][0x1ec] ;  /* 0x00007b003d3d7a20 */ /* 0x000fc80000410000 */
[----:B------:R-:W-:Y:S02]  /*1830*/  @P0 FADD.FTZ R61, R37, R61 ;  /* 0x0000003d253d0221 */ /* 0x000fe40000010000 */
.L_x_16232:
[----:B------:R-:W-:Y:S05]  /*1840*/  BSYNC B0 ;  /* 0x0000000000007941 */ /* 0x000fea0003800000 */
.L_x_16231:
[----:B------:R-:W-:Y:S01]  /*1850*/  BSSY B0, `(.L_x_16233) ;  /* 0x0000005000007945 */ /* 0x000fe20003800000 */
[----:B------:R-:W-:Y:S05]  /*1860*/  @!P6 BRA `(.L_x_16234) ;  /* 0x000000300000e947 */ /* 0x000fea0003800000 */
[----:B-----5:R-:W-:-:S05]  /*1870*/  PRMT R62, RZ, 0x5410, R43 ;  /* 0x00005410ff3e7816 */ /* 0x020fca000000002b */
[----:B------:R-:W-:-:S04]  /*1880*/  FMUL.FTZ R62, R62, c[0x0][0x1ec] ;  /* 0x00007b003e3e7a20 */ /* 0x000fc80000410000 */
[----:B------:R-:W-:Y:S02]  /*1890*/  @P0 FADD.FTZ R62, R38, R62 ;  /* 0x0000003e263e0221 */ /* 0x000fe40000010000 */
.L_x_16234:
[----:B------:R-:W-:Y:S05]  /*18a0*/  BSYNC B0 ;  /* 0x0000000000007941 */ /* 0x000fea0003800000 */
.L_x_16233:
[----:B------:R-:W-:Y:S01]  /*18b0*/  BSSY B0, `(.L_x_16235) ;  /* 0x0000005000007945 */ /* 0x000fe20003800000 */
[----:B------:R-:W-:Y:S05]  /*18c0*/  @!P6 BRA `(.L_x_16236) ;  /* 0x000000300000e947 */ /* 0x000fea0003800000 */
[----:B-----5:R-:W-:-:S05]  /*18d0*/  PRMT R63, RZ, 0x7610, R43 ;  /* 0x00007610ff3f7816 */ /* 0x020fca000000002b */
[----:B------:R-:W-:-:S04]  /*18e0*/  FMUL.FTZ R63, R63, c[0x0][0x1ec] ;  /* 0x00007b003f3f7a20 */ /* 0x000fc80000410000 */
[----:B------:R-:W-:Y:S02]  /*18f0*/  @P0 FADD.FTZ R63, R39, R63 ;  /* 0x0000003f273f0221 */ /* 0x000fe40000010000 */
.L_x_16236:
[----:B------:R-:W-:Y:S05]  /*1900*/  BSYNC B0 ;  /* 0x0000000000007941 */ /* 0x000fea0003800000 */
.L_x_16235:
        /* <DEDUP_REMOVED lines=40> */
.L_x_16238:
[----:B----4-:R-:W-:Y:S05]  /*1b90*/  BSYNC B0 ;  /* 0x0000000000007941 */ /* 0x010fea0003800000 */
.L_x_16237:
[----:B------:R-:W-:Y:S01]  /*1ba0*/  BSSY B0, `(.L_x_16239) ;  /* 0x0000005000007945 */ /* 0x000fe20003800000 */
[----:B------:R-:W-:Y:S05]  /*1bb0*/  @!P6 BRA `(.L_x_16240) ;  /* 0x000000300000e947 */ /* 0x000fea0003800000 */
[----:B-----5:R-:W-:-:S05]  /*1bc0*/  PRMT R73, RZ, 0x7610, R40 ;  /* 0x00007610ff497816 */ /* 0x020fca0000000028 */
[----:B------:R-:W-:-:S04]  /*1bd0*/  FMUL.FTZ R73, R73, c[0x0][0x1ec] ;  /* 0x00007b0049497a20 */ /* 0x000fc80000410000 */
[----:B------:R-:W-:Y:S02]  /*1be0*/  @P0 FADD.FTZ R73, R33, R73 ;  /* 0x0000004921490221 */ /* 0x000fe40000010000 */
.L_x_16240:
[----:B------:R-:W-:Y:S05]  /*1bf0*/  BSYNC B0 ;  /* 0x0000000000007941 */ /* 0x000fea0003800000 */
.L_x_16239:
[----:B------:R-:W-:Y:S01]  /*1c00*/  BSSY B0, `(.L_x_16241) ;  /* 0x0000005000007945 */ /* 0x000fe20003800000 */
[----:B------:R-:W-:Y:S05]  /*1c10*/  @!P6 BRA `(.L_x_16242) ;  /* 0x000000300000e947 */ /* 0x000fea0003800000 */
[----:B-----5:R-:W-:-:S05]  /*1c20*/  PRMT R74, RZ, 0x5410, R41 ;  /* 0x00005410ff4a7816 */ /* 0x020fca0000000029 */
[----:B------:R-:W-:-:S04]  /*1c30*/  FMUL.FTZ R74, R74, c[0x0][0x1ec] ;  /* 0x00007b004a4a7a20 */ /* 0x000fc80000410000 */
[----:B------:R-:W-:Y:S02]  /*1c40*/  @P0 FADD.FTZ R74, R34, R74 ;  /* 0x0000004a224a0221 */ /* 0x000fe40000010000 */
.L_x_16242:
[----:B------:R-:W-:Y:S05]  /*1c50*/  BSYNC B0 ;  /* 0x0000000000007941 */ /* 0x000fea0003800000 */
.L_x_16241:
[----:B------:R-:W-:Y:S01]  /*1c60*/  BSSY B0, `(.L_x_16243) ;  /* 0x0000005000007945 */ /* 0x000fe20003800000 */
[----:B------:R-:W-:Y:S05]  /*1c70*/  @!P6 BRA `(.L_x_16244) ;  /* 0x000000300000e947 */ /* 0x000fea0003800000 */
[----:B-----5:R-:W-:-:S05]  /*1c80*/  PRMT R75, RZ, 0x7610, R41 ;  /* 0x00007610ff4b7816 */ /* 0x020fca0000000029 */
[----:B------:R-:W-:-:S04]  /*1c90*/  FMUL.FTZ R75, R75, c[0x0][0x1ec] ;  /* 0x00007b004b4b7a20 */ /* 0x000fc80000410000 */
[----:B------:R-:W-:Y:S02]  /*1ca0*/  @P0 FADD.FTZ R75, R35, R75 ;  /* 0x0000004b234b0221 */ /* 0x000fe40000010000 */
.L_x_16244:
[----:B------:R-:W-:Y:S05]  /*1cb0*/  BSYNC B0 ;  /* 0x0000000000007941 */ /* 0x000fea0003800000 */
.L_x_16243:
[----:B------:R-:W-:Y:S01]  /*1cc0*/  BSSY B0, `(.L_x_16245) ;  /* 0x0000005000007945 */ /* 0x000fe20003800000 */
[----:B------:R-:W-:Y:S05]  /*1cd0*/  @!P6 BRA `(.L_x_16246) ;  /* 0x000000300000e947 */ /* 0x000fea0003800000 */
[----:B-----5:R-:W-:-:S05]  /*1ce0*/  PRMT R68, RZ, 0x5410, R42 ;  /* 0x00005410ff447816 */ /* 0x020fca000000002a */
[----:B------:R-:W-:-:S04]  /*1cf0*/  FMUL.FTZ R68, R68, c[0x0][0x1ec] ;  /* 0x00007b0044447a20 */ /* 0x000fc80000410000 */
[----:B------:R-:W-:Y:S02]  /*1d00*/  @P0 FADD.FTZ R68, R36, R68 ;  /* 0x0000004424440221 */ /* 0x000fe40000010000 */
.L_x_16246:
[----:B------:R-:W-:Y:S05]  /*1d10*/  BSYNC B0 ;  /* 0x0000000000007941 */ /* 0x000fea0003800000 */
.L_x_16245:
[----:B------:R-:W-:Y:S01]  /*1d20*/  BSSY B0, `(.L_x_16247) ;  /* 0x0000005000007945 */ /* 0x000fe20003800000 */
[----:B------:R-:W-:Y:S05]  /*1d30*/  @!P6 BRA `(.L_x_16248) ;  /* 0x000000300000e947 */ /* 0x000fea0003800000 */
[----:B-----5:R-:W-:-:S05]  /*1d40*/  PRMT R69, RZ, 0x7610, R42 ;  /* 0x00007610ff457816 */ /* 0x020fca000000002a */
[----:B------:R-:W-:-:S04]  /*1d50*/  FMUL.FTZ R69, R69, c[0x0][0x1ec] ;  /* 0x00007b0045457a20 */ /* 0x000fc80000410000 */
[----:B------:R-:W-:Y:S02]  /*1d60*/  @P0 FADD.FTZ R69, R37, R69 ;  /* 0x0000004525450221 */ /* 0x000fe40000010000 */
.L_x_16248:
[----:B------:R-:W-:Y:S05]  /*1d70*/  BSYNC B0 ;  /* 0x0000000000007941 */ /* 0x000fea0003800000 */
.L_x_16247:
[----:B------:R-:W-:Y:S01]  /*1d80*/  BSSY B0, `(.L_x_16249) ;  /* 0x0000005000007945 */ /* 0x000fe20003800000 */
[----:B------:R-:W-:Y:S05]  /*1d90*/  @!P6 BRA `(.L_x_16250) ;  /* 0x000000300000e947 */ /* 0x000fea0003800000 */
[----:B-----5:R-:W-:-:S05]  /*1da0*/  PRMT R70, RZ, 0x5410, R43 ;  /* 0x00005410ff467816 */ /* 0x020fca000000002b */
[----:B------:R-:W-:-:S04]  /*1db0*/  FMUL.FTZ R70, R70, c[0x0][0x1ec] ;  /* 0x00007b0046467a20 */ /* 0x000fc80000410000 */
[----:B------:R-:W-:Y:S02]  /*1dc0*/  @P0 FADD.FTZ R70, R38, R70 ;  /* 0x0000004626460221 */ /* 0x000fe40000010000 */
.L_x_16250:
[----:B------:R-:W-:Y:S05]  /*1dd0*/  BSYNC B0 ;  /* 0x0000000000007941 */ /* 0x000fea0003800000 */
.L_x_16249:
[----:B------:R-:W-:Y:S01]  /*1de0*/  BSSY B0, `(.L_x_16251) ;  /* 0x0000005000007945 */ /* 0x000fe20003800000 */
[----:B------:R-:W-:Y:S05]  /*1df0*/  @!P6 BRA `(.L_x_16252) ;  /* 0x000000300000e947 */ /* 0x000fea0003800000 */
[----:B-----5:R-:W-:-:S05]  /*1e00*/  PRMT R71, RZ, 0x7610, R43 ;  /* 0x00007610ff477816 */ /* 0x020fca000000002b */
[----:B------:R-:W-:-:S04]  /*1e10*/  FMUL.FTZ R71, R71, c[0x0][0x1ec] ;  /* 0x00007b0047477a20 */ /* 0x000fc80000410000 */
[----:B------:R-:W-:Y:S02]  /*1e20*/  @P0 FADD.FTZ R71, R39, R71 ;  /* 0x0000004727470221 */ /* 0x000fe40000010000 */
.L_x_16252:
[----:B------:R-:W-:Y:S05]  /*1e30*/  BSYNC B0 ;  /* 0x0000000000007941 */ /* 0x000fea0003800000 */
.L_x_16251:
        /* <DEDUP_REMOVED lines=40> */
.L_x_16254:
[----:B----4-:R-:W-:Y:S05]  /*20c0*/  BSYNC B0 ;  /* 0x0000000000007941 */ /* 0x010fea0003800000 */
.L_x_16253:
[----:B------:R-:W-:Y:S01]  /*20d0*/  BSSY B0, `(.L_x_16255) ;  /* 0x0000005000007945 */ /* 0x000fe20003800000 */
[----:B------:R-:W-:Y:S05]  /*20e0*/  @!P6 BRA `(.L_x_16256) ;  /* 0x000000300000e947 */ /* 0x000fea0003800000 */
[----:B-----5:R-:W-:-:S05]  /*20f0*/  PRMT R81, RZ, 0x7610, R40 ;  /* 0x00007610ff517816 */ /* 0x020fca0000000028 */
[----:B------:R-:W-:-:S04]  /*2100*/  FMUL.FTZ R81, R81, c[0x0][0x1ec] ;  /* 0x00007b0051517a20 */ /* 0x000fc80000410000 */
[----:B------:R-:W-:Y:S02]  /*2110*/  @P0 FADD.FTZ R81, R33, R81 ;  /* 0x0000005121510221 */ /* 0x000fe40000010000 */
.L_x_16256:
[----:B------:R-:W-:Y:S05]  /*2120*/  BSYNC B0 ;  /* 0x0000000000007941 */ /* 0x000fea0003800000 */
.L_x_16255:
[----:B------:R-:W-:Y:S01]  /*2130*/  BSSY B0, `(.L_x_16257) ;  /* 0x0000005000007945 */ /* 0x000fe20003800000 */
[----:B------:R-:W-:Y:S05]  /*2140*/  @!P6 BRA `(.L_x_16258) ;  /* 0x000000300000e947 */ /* 0x000fea0003800000 */
[----:B-----5:R-:W-:-:S05]  /*2150*/  PRMT R82, RZ, 0x5410, R41 ;  /* 0x00005410ff527816 */ /* 0x020fca0000000029 */
[----:B------:R-:W-:-:S04]  /*2160*/  FMUL.FTZ R82, R82, c[0x0][0x1ec] ;  /* 0x00007b0052527a20 */ /* 0x000fc80000410000 */
[----:B------:R-:W-:Y:S02]  /*2170*/  @P0 FADD.FTZ R82, R34, R82 ;  /* 0x0000005222520221 */ /* 0x000fe40000010000 */
.L_x_16258:
[----:B------:R-:W-:Y:S05]  /*2180*/  BSYNC B0 ;  /* 0x0000000000007941 */ /* 0x000fea0003800000 */
.L_x_16257:
[----:B------:R-:W-:Y:S01]  /*2190*/  BSSY B0, `(.L_x_16259) ;  /* 0x0000005000007945 */ /* 0x000fe20003800000 */
[----:B------:R-:W-:Y:S05]  /*21a0*/  @!P6 BRA `(.L_x_16260) ;  /* 0x000000300000e947 */ /* 0x000fea0003800000 */
[----:B-----5:R-:W-:-:S05]  /*21b0*/  PRMT R83, RZ, 0x7610, R41 ;  /* 0x00007610ff537816 */ /* 0x020fca0000000029 */
[----:B------:R-:W-:-:S04]  /*21c0*/  FMUL.FTZ R83, R83, c[0x0][0x1ec] ;  /* 0x00007b0053537a20 */ /* 0x000fc80000410000 */
[----:B------:R-:W-:Y:S02]  /*21d0*/  @P0 FADD.FTZ R83, R35, R83 ;  /* 0x0000005323530221 */ /* 0x000fe40000010000 */
.L_x_16260:
[----:B------:R-:W-:Y:S05]  /*21e0*/  BSYNC B0 ;  /* 0x0000000000007941 */ /* 0x000fea0003800000 */
.L_x_16259:
[----:B------:R-:W-:Y:S01]  /*21f0*/  BSSY B0, `(.L_x_16261) ;  /* 0x0000005000007945 */ /* 0x000fe20003800000 */
[----:B------:R-:W-:Y:S05]  /*2200*/  @!P6 BRA `(.L_x_16262) ;  /* 0x000000300000e947 */ /* 0x000fea0003800000 */
[----:B-----5:R-:W-:-:S05]  /*2210*/  PRMT R76, RZ, 0x5410, R42 ;  /* 0x00005410ff4c7816 */ /* 0x020fca000000002a */
[----:B------:R-:W-:-:S04]  /*2220*/  FMUL.FTZ R76, R76, c[0x0][0x1ec] ;  /* 0x00007b004c4c7a20 */ /* 0x000fc80000410000 */
[----:B------:R-:W-:Y:S02]  /*2230*/  @P0 FADD.FTZ R76, R36, R76 ;  /* 0x0000004c244c0221 */ /* 0x000fe40000010000 */
.L_x_16262:
[----:B------:R-:W-:Y:S05]  /*2240*/  BSYNC B0 ;  /* 0x0000000000007941 */ /* 0x000fea0003800000 */
.L_x_16261:
[----:B------:R-:W-:Y:S01]  /*2250*/  BSSY B0, `(.L_x_16263) ;  /* 0x0000005000007945 */ /* 0x000fe20003800000 */
[----:B------:R-:W-:Y:S05]  /*2260*/  @!P6 BRA `(.L_x_16264) ;  /* 0x000000300000e947 */ /* 0x000fea0003800000 */
[----:B-----5:R-:W-:-:S05]  /*2270*/  PRMT R77, RZ, 0x7610, R42 ;  /* 0x00007610ff4d7816 */ /* 0x020fca000000002a */
[----:B------:R-:W-:-:S04]  /*2280*/  FMUL.FTZ R77, R77, c[0x0][0x1ec] ;  /* 0x00007b004d4d7a20 */ /* 0x000fc80000410000 */
[----:B------:R-:W-:Y:S02]  /*2290*/  @P0 FADD.FTZ R77, R37, R77 ;  /* 0x0000004d254d0221 */ /* 0x000fe40000010000 */
.L_x_16264:
[----:B------:R-:W-:Y:S05]  /*22a0*/  BSYNC B0 ;  /* 0x0000000000007941 */ /* 0x000fea0003800000 */
.L_x_16263:
[----:B------:R-:W-:Y:S01]  /*22b0*/  BSSY B0, `(.L_x_16265) ;  /* 0x0000005000007945 */ /* 0x000fe20003800000 */
[----:B------:R-:W-:Y:S05]  /*22c0*/  @!P6 BRA `(.L_x_16266) ;  /* 0x000000300000e947 */ /* 0x000fea0003800000 */
[----:B-----5:R-:W-:-:S05]  /*22d0*/  PRMT R78, RZ, 0x5410, R43 ;  /* 0x00005410ff4e7816 */ /* 0x020fca000000002b */
[----:B------:R-:W-:-:S04]  /*22e0*/  FMUL.FTZ R78, R78, c[0x0][0x1ec] ;  /* 0x00007b004e4e7a20 */ /* 0x000fc80000410000 */
[----:B------:R-:W-:Y:S02]  /*22f0*/  @P0 FADD.FTZ R78, R38, R78 ;  /* 0x0000004e264e0221 */ /* 0x000fe40000010000 */
.L_x_16266:
[----:B------:R-:W-:Y:S05]  /*2300*/  BSYNC B0 ;  /* 0x0000000000007941 */ /* 0x000fea0003800000 */
.L_x_16265:
[----:B------:R-:W-:Y:S01]  /*2310*/  BSSY B0, `(.L_x_16267) ;  /* 0x0000005000007945 */ /* 0x000fe20003800000 */
[----:B------:R-:W-:Y:S05]  /*2320*/  @!P6 BRA `(.L_x_16268) ;  /* 0x000000300000e947 */ /* 0x000fea0003800000 */
[----:B-----5:R-:W-:-:S05]  /*2330*/  PRMT R79, RZ, 0x7610, R43 ;  /* 0x00007610ff4f7816 */ /* 0x020fca000000002b */
[----:B------:R-:W-:-:S04]  /*2340*/  FMUL.FTZ R79, R79, c[0x0][0x1ec] ;  /* 0x00007b004f4f7a20 */ /* 0x000fc80000410000 */
[----:B------:R-:W-:Y:S02]  /*2350*/  @P0 FADD.FTZ R79, R39, R79 ;  /* 0x0000004f274f0221 */ /* 0x000fe40000010000 */
.L_x_16268:
[----:B------:R-:W-:Y:S05]  /*2360*/  BSYNC B0 ;  /* 0x0000000000007941 */ /* 0x000fea0003800000 */
.L_x_16267:
        /* <DEDUP_REMOVED lines=40> */
.L_x_16270:
[----:B----4-:R-:W-:Y:S05]  /*25f0*/  BSYNC B0 ;  /* 0x0000000000007941 */ /* 0x010fea0003800000 */
.L_x_16269:
[----:B------:R-:W-:Y:S01]  /*2600*/  BSSY B0, `(.L_x_16271) ;  /* 0x0000005000007945 */ /* 0x000fe20003800000 */
[----:B------:R-:W-:Y:S05]  /*2610*/  @!P6 BRA `(.L_x_16272) ;  /* 0x000000300000e947 */ /* 0x000fea0003800000 */
[----:B-----5:R-:W-:-:S05]  /*2620*/  PRMT R89, RZ, 0x7610, R40 ;  /* 0x00007610ff597816 */ /* 0x020fca0000000028 */
[----:B------:R-:W-:-:S04]  /*2630*/  FMUL.FTZ R89, R89, c[0x0][0x1ec] ;  /* 0x00007b0059597a20 */ /* 0x000fc80000410000 */
[----:B------:R-:W-:Y:S02]  /*2640*/  @P0 FADD.FTZ R89, R33, R89 ;  /* 0x0000005921590221 */ /* 0x000fe40000010000 */
.L_x_16272:
[----:B------:R-:W-:Y:S05]  /*2650*/  BSYNC B0 ;  /* 0x0000000000007941 */ /* 0x000fea0003800000 */
.L_x_16271:
[----:B------:R-:W-:Y:S01]  /*2660*/  BSSY B0, `(.L_x_16273) ;  /* 0x0000005000007945 */ /* 0x000fe20003800000 */
[----:B------:R-:W-:Y:S05]  /*2670*/  @!P6 BRA `(.L_x_16274) ;  /* 0x000000300000e947 */ /* 0x000fea0003800000 */
[----:B-----5:R-:W-:-:S05]  /*2680*/  PRMT R90, RZ, 0x5410, R41 ;  /* 0x00005410ff5a7816 */ /* 0x020fca0000000029 */
[----:B------:R-:W-:-:S04]  /*2690*/  FMUL.FTZ R90, R90, c[0x0][0x1ec] ;  /* 0x00007b005a5a7a20 */ /* 0x000fc80000410000 */
[----:B------:R-:W-:Y:S02]  /*26a0*/  @P0 FADD.FTZ R90, R34, R90 ;  /* 0x0000005a225a0221 */ /* 0x000fe40000010000 */
.L_x_16274:
[----:B------:R-:W-:Y:S05]  /*26b0*/  BSYNC B0 ;  /* 0x0000000000007941 */ /* 0x000fea0003800000 */
.L_x_16273:
[----:B------:R-:W-:Y:S01]  /*26c0*/  BSSY B0, `(.L_x_16275) ;  /* 0x0000005000007945 */ /* 0x000fe20003800000 */
[----:B------:R-:W-:Y:S05]  /*26d0*/  @!P6 BRA `(.L_x_16276) ;  /* 0x000000300000e947 */ /* 0x000fea0003800000 */
[----:B-----5:R-:W-:-:S05]  /*26e0*/  PRMT R91, RZ, 0x7610, R41 ;  /* 0x00007610ff5b7816 */ /* 0x020fca0000000029 */
[----:B------:R-:W-:-:S04]  /*26f0*/  FMUL.FTZ R91, R91, c[0x0][0x1ec] ;  /* 0x00007b005b5b7a20 */ /* 0x000fc80000410000 */
[----:B------:R-:W-:Y:S02]  /*2700*/  @P0 FADD.FTZ R91, R35, R91 ;  /* 0x0000005b235b0221 */ /* 0x000fe40000010000 */
.L_x_16276:
[----:B------:R-:W-:Y:S05]  /*2710*/  BSYNC B0 ;  /* 0x0000000000007941 */ /* 0x000fea0003800000 */
.L_x_16275:
[----:B------:R-:W-:Y:S01]  /*2720*/  BSSY B0, `(.L_x_16277) ;  /* 0x0000005000007945 */ /* 0x000fe20003800000 */
[----:B------:R-:W-:Y:S05]  /*2730*/  @!P6 BRA `(.L_x_16278) ;  /* 0x000000300000e947 */ /* 0x000fea0003800000 */
[----:B-----5:R-:W-:-:S05]  /*2740*/  PRMT R84, RZ, 0x5410, R42 ;  /* 0x00005410ff547816 */ /* 0x020fca000000002a */
[----:B------:R-:W-:-:S04]  /*2750*/  FMUL.FTZ R84, R84, c[0x0][0x1ec] ;  /* 0x00007b0054547a20 */ /* 0x000fc80000410000 */
[----:B------:R-:W-:Y:S02]  /*2760*/  @P0 FADD.FTZ R84, R36, R84 ;  /* 0x0000005424540221 */ /* 0x000fe40000010000 */
.L_x_16278:
[----:B------:R-:W-:Y:S05]  /*2770*/  BSYNC B0 ;  /* 0x0000000000007941 */ /* 0x000fea0003800000 */
.L_x_16277:
[----:B------:R-:W-:Y:S01]  /*2780*/  BSSY B0, `(.L_x_16279) ;  /* 0x0000005000007945 */ /* 0x000fe20003800000 */
[----:B------:R-:W-:Y:S05]  /*2790*/  @!P6 BRA `(.L_x_16280) ;  /* 0x000000300000e947 */ /* 0x000fea0003800000 */
[----:B-----5:R-:W-:-:S05]  /*27a0*/  PRMT R85, RZ, 0x7610, R42 ;  /* 0x00007610ff557816 */ /* 0x020fca000000002a */
[----:B------:R-:W-:-:S04]  /*27b0*/  FMUL.FTZ R85, R85, c[0x0][0x1ec] ;  /* 0x00007b0055557a20 */ /* 0x000fc80000410000 */
[----:B------:R-:W-:Y:S02]  /*27c0*/  @P0 FADD.FTZ R85, R37, R85 ;  /* 0x0000005525550221 */ /* 0x000fe40000010000 */
.L_x_16280:
[----:B------:R-:W-:Y:S05]  /*27d0*/  BSYNC B0 ;  /* 0x0000000000007941 */ /* 0x000fea0003800000 */
.L_x_16279:
[----:B------:R-:W-:Y:S01]  /*27e0*/  BSSY B0, `(.L_x_16281) ;  /* 0x0000005000007945 */ /* 0x000fe20003800000 */
[----:B------:R-:W-:Y:S05]  /*27f0*/  @!P6 BRA `(.L_x_16282) ;  /* 0x000000300000e947 */ /* 0x000fea0003800000 */
[----:B-----5:R-:W-:-:S05]  /*2800*/  PRMT R86, RZ, 0x5410, R43 ;  /* 0x00005410ff567816 */ /* 0x020fca000000002b */
[----:B------:R-:W-:-:S04]  /*2810*/  FMUL.FTZ R86, R86, c[0x0][0x1ec] ;  /* 0x00007b0056567a20 */ /* 0x000fc80000410000 */
[----:B------:R-:W-:Y:S02]  /*2820*/  @P0 FADD.FTZ R86, R38, R86 ;  /* 0x0000005626560221 */ /* 0x000fe40000010000 */
.L_x_16282:
[----:B------:R-:W-:Y:S05]  /*2830*/  BSYNC B0 ;  /* 0x0000000000007941 */ /* 0x000fea0003800000 */
.L_x_16281:
[----:B------:R-:W-:Y:S01]  /*2840*/  BSSY B0, `(.L_x_16283) ;  /* 0x0000005000007945 */ /* 0x000fe20003800000 */
[----:B------:R-:W-:Y:S05]  /*2850*/  @!P6 BRA `(.L_x_16284) ;  /* 0x000000300000e947 */ /* 0x000fea0003800000 */
[----:B-----5:R-:W-:-:S05]  /*2860*/  PRMT R87, RZ, 0x7610, R43 ;  /* 0x00007610ff577816 */ /* 0x020fca000000002b */
[----:B------:R-:W-:-:S04]  /*2870*/  FMUL.FTZ R87, R87, c[0x0][0x1ec] ;  /* 0x00007b0057577a20 */ /* 0x000fc80000410000 */
[----:B------:R-:W-:Y:S02]  /*2880*/  @P0 FADD.FTZ R87, R39, R87 ;  /* 0x0000005727570221 */ /* 0x000fe40000010000 */
.L_x_16284:
[----:B------:R-:W-:Y:S05]  /*2890*/  BSYNC B0 ;  /* 0x0000000000007941 */ /* 0x000fea0003800000 */
.L_x_16283:
[----:B------:R0:W-:Y:S04]  /*28a0*/  STG.E.128 [R2.64], R88 ;  /* 0x0000005802007986 */ /* 0x0001e8000c101d04 */
[----:B------:R0:W-:Y:S04]  /*28b0*/  STG.E.128 [R2.64+0x10], R84 ;  /* 0x0000105402007986 */ /* 0x0001e8000c101d04 */
[----:B------:R-:W2:Y:S04]  /*28c0*/  @P0 LDG.E.128 R32, [R12.64] ;  /* 0x000000040c200981 */ /* 0x000ea8000c1e1d00 */
[----:B------:R-:W3:Y:S01]  /*28d0*/  @P0 LDG.E.128 R36, [R12.64+0x10] ;  /* 0x000010040c240981 */ /* 0x000ee2000c1e1d00 */
[----:B------:R-:W-:-:S02]  /*28e0*/  @P5 MOV R21, 0x10 ;  /* 0x0000001000155802 */ /* 0x000fc40000000f00 */
[----:B------:R-:W-:-:S05]  /*28f0*/  @P5 IADD3 R20, R92, 0x300, RZ ;  /* 0x000003005c145810 */ /* 0x000fca0007ffe0ff */
[----:B------:R-:W-:Y:S01]  /*2900*/  @P5 IMAD.WIDE.U32 R20, R20, R21, c[0x0][0x170] ;  /* 0x00005c0014145625 */ /* 0x000fe200078e0015 */
[----:B------:R-:W-:Y:S02]  /*2910*/  @!P6 ISETP.NE.U32.AND P2, PT, RZ, c[0x0][0x180], PT ;  /* 0x00006000ff00ea0c */ /* 0x000fe40003f45070 */
[----:B------:R-:W-:Y:S02]  /*2920*/  @!P6 ISETP.NE.U32.AND P3, PT, RZ, c[0x0][0x180], PT ;  /* 0x00006000ff00ea0c */ /* 0x000fe40003f65070 */
[----:B-----5:R0:W5:Y:S01]  /*2930*/  @P5 LDG.E.128 R40, [R20.64] ;  /* 0x0000000414285981 */ /* 0x020162000c1e1d00 */
[----:B------:R-:W-:Y:S01]  /*2940*/  @!P6 ISETP.NE.U32.AND P5, PT, RZ, c[0x0][0x180], PT ;  /* 0x00006000ff00ea0c */ /* 0x000fe20003fa5070 */
[----:B------:R-:W-:Y:S01]  /*2950*/  BSSY B0, `(.L_x_16285) ;  /* 0x000001a000007945 */ /* 0x000fe20003800000 */
[----:B------:R-:W-:Y:S02]  /*2960*/  @!P6 ISETP.NE.AND.EX P2, PT, RZ, c[0x0][0x184], PT, P2 ;  /* 0x00006100ff00ea0c */ /* 0x000fe40003f45320 */
[----:B------:R-:W-:-:S02]  /*2970*/  @!P6 ISETP.NE.AND.EX P3, PT, RZ, c[0x0][0x184], PT, P3 ;  /* 0x00006100ff00ea0c */ /* 0x000fc40003f65330 */
[----:B------:R-:W-:Y:S02]  /*2980*/  @!P6 ISETP.NE.AND.EX P5, PT, RZ, c[0x0][0x184], PT, P5 ;  /* 0x00006100ff00ea0c */ /* 0x000fe40003fa5350 */
[----:B------:R-:W-:Y:S02]  /*2990*/  @!P6 ISETP.NE.U32.AND P4, PT, RZ, c[0x0][0x180], PT ;  /* 0x00006000ff00ea0c */ /* 0x000fe40003f85070 */
[----:B------:R-:W-:Y:S02]  /*29a0*/  @!P6 ISETP.NE.U32.AND P1, PT, RZ, c[0x0][0x180], PT ;  /* 0x00006000ff00ea0c */ /* 0x000fe40003f25070 */
[----:B------:R-:W-:Y:S02]  /*29b0*/  @!P6 ISETP.NE.AND.EX P4, PT, RZ, c[0x0][0x184], PT, P4 ;  /* 0x00006100ff00ea0c */ /* 0x000fe40003f85340 */
[----:B------:R-:W-:Y:S02]  /*29c0*/  @!P6 ISETP.NE.AND.EX P1, PT, RZ, c[0x0][0x184], PT, P1 ;  /* 0x00006100ff00ea0c */ /* 0x000fe40003f25310 */
[----:B--2---:R-:W-:-:S02]  /*29d0*/  @!P6 FSEL R97, R33, RZ, P2 ;  /* 0x000000ff2161e208 */ /* 0x004fc40001000000 */
[----:B------:R-:W-:Y:S02]  /*29e0*/  @!P6 FSEL R98, R34, RZ, P3 ;  /* 0x000000ff2262e208 */ /* 0x000fe40001800000 */
[----:B------:R-:W-:Y:S02]  /*29f0*/  @!P6 FSEL R99, R35, RZ, P5 ;  /* 0x000000ff2363e208 */ /* 0x000fe40002800000 */
[----:B------:R-:W-:Y:S02]  /*2a00*/  @!P6 ISETP.NE.U32.AND P2, PT, RZ, c[0x0][0x180], PT ;  /* 0x00006000ff00ea0c */ /* 0x000fe40003f45070 */
[----:B------:R-:W-:Y:S02]  /*2a10*/  @!P6 ISETP.NE.U32.AND P3, PT, RZ, c[0x0][0x180], PT ;  /* 0x00006000ff00ea0c */ /* 0x000fe40003f65070 */
[----:B------:R-:W-:Y:S02]  /*2a20*/  @!P6 ISETP.NE.U32.AND P5, PT, RZ, c[0x0][0x180], PT ;  /* 0x00006000ff00ea0c */ /* 0x000fe40003fa5070 */
[----:B------:R-:W-:-:S02]  /*2a30*/  @!P6 ISETP.NE.AND.EX P2, PT, RZ, c[0x0][0x184], PT, P2 ;  /* 0x00006100ff00ea0c */ /* 0x000fc40003f45320 */
[----:B------:R-:W-:Y:S02]  /*2a40*/  @!P6 ISETP.NE.AND.EX P3, PT, RZ, c[0x0][0x184], PT, P3 ;  /* 0x00006100ff00ea0c */ /* 0x000fe40003f65330 */
[----:B------:R-:W-:Y:S02]  /*2a50*/  @!P6 ISETP.NE.AND.EX P5, PT, RZ, c[0x0][0x184], PT, P5 ;  /* 0x00006100ff00ea0c */ /* 0x000fe40003fa5350 */
[----:B---3--:R-:W-:Y:S02]  /*2a60*/  @!P6 FSEL R92, R36, RZ, P1 ;  /* 0x000000ff245ce208 */ /* 0x008fe40000800000 */
        /* <DEDUP_REMOVED lines=8> */
.L_x_16286:
[----:B0-----:R-:W-:Y:S05]  /*2af0*/  BSYNC B0 ;  /* 0x0000000000007941 */ /* 0x001fea0003800000 */
.L_x_16285:
[----:B------:R-:W-:Y:S01]  /*2b00*/  BSSY B0, `(.L_x_16287) ;  /* 0x0000005000007945 */ /* 0x000fe20003800000 */
[----:B------:R-:W-:Y:S05]  /*2b10*/  @!P6 BRA `(.L_x_16288) ;  /* 0x000000300000e947 */ /* 0x000fea0003800000 */
[----:B-----5:R-:W-:-:S05]  /*2b20*/  PRMT R97, RZ, 0x7610, R40 ;  /* 0x00007610ff617816 */ /* 0x020fca0000000028 */
[----:B------:R-:W-:-:S04]  /*2b30*/  FMUL.FTZ R97, R97, c[0x0][0x1ec] ;  /* 0x00007b0061617a20 */ /* 0x000fc80000410000 */
[----:B------:R-:W-:Y:S02]  /*2b40*/  @P0 FADD.FTZ R97, R33, R97 ;  /* 0x0000006121610221 */ /* 0x000fe40000010000 */
.L_x_16288:
[----:B------:R-:W-:Y:S05]  /*2b50*/  BSYNC B0 ;  /* 0x0000000000007941 */ /* 0x000fea0003800000 */
.L_x_16287:
[----:B------:R-:W-:Y:S01]  /*2b60*/  BSSY B0, `(.L_x_16289) ;  /* 0x0000005000007945 */ /* 0x000fe20003800000 */
[----:B------:R-:W-:Y:S05]  /*2b70*/  @!P6 BRA `(.L_x_16290) ;  /* 0x000000300000e947 */ /* 0x000fea0003800000 */
[----:B-----5:R-:W-:-:S05]  /*2b80*/  PRMT R98, RZ, 0x5410, R41 ;  /* 0x00005410ff627816 */ /* 0x020fca0000000029 */
[----:B------:R-:W-:-:S04]  /*2b90*/  FMUL.FTZ R98, R98, c[0x0][0x1ec] ;  /* 0x00007b0062627a20 */ /* 0x000fc80000410000 */
[----:B------:R-:W-:Y:S02]  /*2ba0*/  @P0 FADD.FTZ R98, R34, R98 ;  /* 0x0000006222620221 */ /* 0x000fe40000010000 */
.L_x_16290:
[----:B------:R-:W-:Y:S05]  /*2bb0*/  BSYNC B0 ;  /* 0x0000000000007941 */ /* 0x000fea0003800000 */
.L_x_16289:
[----:B------:R-:W-:Y:S01]  /*2bc0*/  BSSY B0, `(.L_x_16291) ;  /* 0x0000005000007945 */ /* 0x000fe20003800000 */
[----:B------:R-:W-:Y:S05]  /*2bd0*/  @!P6 BRA `(.L_x_16292) ;  /* 0x000000300000e947 */ /* 0x000fea0003800000 */
[----:B-----5:R-:W-:-:S05]  /*2be0*/  PRMT R99, RZ, 0x7610, R41 ;  /* 0x00007610ff637816 */ /* 0x020fca0000000029 */
[----:B------:R-:W-:-:S04]  /*2bf0*/  FMUL.FTZ R99, R99, c[0x0][0x1ec] ;  /* 0x00007b0063637a20 */ /* 0x000fc80000410000 */
[----:B------:R-:W-:Y:S02]  /*2c00*/  @P0 FADD.FTZ R99, R35, R99 ;  /* 0x0000006323630221 */ /* 0x000fe40000010000 */
.L_x_16292:
[----:B------:R-:W-:Y:S05]  /*2c10*/  BSYNC B0 ;  /* 0x0000000000007941 */ /* 0x000fea0003800000 */
.L_x_16291:
[----:B------:R-:W-:Y:S01]  /*2c20*/  BSSY B0, `(.L_x_16293) ;  /* 0x0000005000007945 */ /* 0x000fe20003800000 */
[----:B------:R-:W-:Y:S05]  /*2c30*/  @!P6 BRA `(.L_x_16294) ;  /* 0x000000300000e947 */ /* 0x000fea0003800000 */
[----:B-----5:R-:W-:-:S05]  /*2c40*/  PRMT R92, RZ, 0x5410, R42 ;  /* 0x00005410ff5c7816 */ /* 0x020fca000000002a */
[----:B------:R-:W-:-:S04]  /*2c50*/  FMUL.FTZ R92, R92, c[0x0][0x1ec] ;  /* 0x00007b005c5c7a20 */ /* 0x000fc80000410000 */
[----:B------:R-:W-:Y:S02]  /*2c60*/  @P0 FADD.FTZ R92, R36, R92 ;  /* 0x0000005c245c0221 */ /* 0x000fe40000010000 */
.L_x_16294:
[----:B------:R-:W-:Y:S05]  /*2c70*/  BSYNC B0 ;  /* 0x0000000000007941 */ /* 0x000fea0003800000 */
.L_x_16293:
[----:B------:R-:W-:Y:S01]  /*2c80*/  BSSY B0, `(.L_x_16295) ;  /* 0x0000005000007945 */ /* 0x000fe20003800000 */
[----:B------:R-:W-:Y:S05]  /*2c90*/  @!P6 BRA `(.L_x_16296) ;  /* 0x000000300000e947 */ /* 0x000fea0003800000 */
[----:B-----5:R-:W-:-:S05]  /*2ca0*/  PRMT R93, RZ, 0x7610, R42 ;  /* 0x00007610ff5d7816 */ /* 0x020fca000000002a */
[----:B------:R-:W-:-:S04]  /*2cb0*/  FMUL.FTZ R93, R93, c[0x0][0x1ec] ;  /* 0x00007b005d5d7a20 */ /* 0x000fc80000410000 */
[----:B------:R-:W-:Y:S02]  /*2cc0*/  @P0 FADD.FTZ R93, R37, R93 ;  /* 0x0000005d255d0221 */ /* 0x000fe40000010000 */
.L_x_16296:
[----:B------:R-:W-:Y:S05]  /*2cd0*/  BSYNC B0 ;  /* 0x0000000000007941 */ /* 0x000fea0003800000 */
.L_x_16295:
[----:B------:R-:W-:Y:S01]  /*2ce0*/  BSSY B0, `(.L_x_16297) ;  /* 0x0000005000007945 */ /* 0x000fe20003800000 */
[----:B------:R-:W-:Y:S05]  /*2cf0*/  @!P6 BRA `(.L_x_16298) ;  /* 0x000000300000e947 */ /* 0x000fea0003800000 */
[----:B-----5:R-:W-:-:S05]  /*2d00*/  PRMT R94, RZ, 0x5410, R43 ;  /* 0x00005410ff5e7816 */ /* 0x020fca000000002b */
[----:B------:R-:W-:-:S04]  /*2d10*/  FMUL.FTZ R94, R94, c[0x0][0x1ec] ;  /* 0x00007b005e5e7a20 */ /* 0x000fc80000410000 */
[----:B------:R-:W-:Y:S02]  /*2d20*/  @P0 FADD.FTZ R94, R38, R94 ;  /* 0x0000005e265e0221 */ /* 0x000fe40000010000 */
.L_x_16298:
[----:B------:R-:W-:Y:S05]  /*2d30*/  BSYNC B0 ;  /* 0x0000000000007941 */ /* 0x000fea0003800000 */
.L_x_16297:
[----:B------:R-:W-:Y:S01]  /*2d40*/  BSSY B0, `(.L_x_16299) ;  /* 0x0000005000007945 */ /* 0x000fe20003800000 */
[----:B------:R-:W-:Y:S05]  /*2d50*/  @!P6 BRA `(.L_x_16300) ;  /* 0x000000300000e947 */ /* 0x000fea0003800000 */
[----:B-----5:R-:W-:-:S05]  /*2d60*/  PRMT R95, RZ, 0x7610, R43 ;  /* 0x00007610ff5f7816 */ /* 0x020fca000000002b */
[----:B------:R-:W-:-:S04]  /*2d70*/  FMUL.FTZ R95, R95, c[0x0][0x1ec] ;  /* 0x00007b005f5f7a20 */ /* 0x000fc80000410000 */
[----:B------:R-:W-:Y:S02]  /*2d80*/  @P0 FADD.FTZ R95, R39, R95 ;  /* 0x0000005f275f0221 */ /* 0x000fe40000010000 */
.L_x_16300:
[----:B------:R-:W-:Y:S05]  /*2d90*/  BSYNC B0 ;  /* 0x0000000000007941 */ /* 0x000fea0003800000 */
.L_x_16299:
[----:B------:R-:W-:Y:S01]  /*2da0*/  FADD.FTZ R2, RZ, R48 ;  /* 0x00000030ff027221 */ /* 0x000fe20000010000 */
[----:B------:R-:W-:Y:S02]  /*2db0*/  LOP3.LUT P0, RZ, R172, 0xff, RZ, 0xc0, !PT ;  /* 0x000000ffacff7812 */ /* 0x000fe4000780c0ff */
[----:B------:R-:W-:Y:S01]  /*2dc0*/  SHF.R.S32.HI R21, RZ, 0x1f, R158 ;  /* 0x0000001fff157819 */ /* 0x000fe2000001149e */
[----:B------:R-:W-:Y:S01]  /*2dd0*/  FADD.FTZ R3, R2, R49 ;  /* 0x0000003102037221 */ /* 0x000fe20000010000 */
[----:B------:R-:W-:-:S03]  /*2de0*/  SEL R20, R174, R159, !P0 ;  /* 0x0000009fae147207 */ /* 0x000fc60004000000 */
        /* <DEDUP_REMOVED lines=48> */
[----:B------:R-:W-:-:S04]  /*30f0*/  IMAD.WIDE.U32 R2, R183, R180, c[0x0][0x188] ;  /* 0x00006200b7027625 */ /* 0x000fc800078e00b4 */
[----:B------:R-:W-:Y:S01]  /*3100*/  FADD.FTZ R12, R13, R98 ;  /* 0x000000620d0c7221 */ /* 0x000fe20000010000 */
[----:B------:R0:W-:Y:S03]  /*3110*/  STG.E.128 [R2.64], R96 ;  /* 0x0000006002007986 */ /* 0x0001e6000c101d04 */
[----:B------:R-:W-:Y:S01]  /*3120*/  FADD.FTZ R13, R12, R99 ;  /* 0x000000630c0d7221 */ /* 0x000fe20000010000 */
[----:B------:R0:W-:Y:S03]  /*3130*/  STG.E.128 [R2.64+0x10], R92 ;  /* 0x0000105c02007986 */ /* 0x0001e6000c101d04 */
[----:B------:R-:W-:-:S04]  /*3140*/  FADD.FTZ R12, R13, R92 ;  /* 0x0000005c0d0c7221 */ /* 0x000fc80000010000 */
[----:B------:R-:W-:-:S04]  /*3150*/  FADD.FTZ R13, R12, R93 ;  /* 0x0000005d0c0d7221 */ /* 0x000fc80000010000 */
[----:B------:R-:W-:-:S04]  /*3160*/  FADD.FTZ R12, R13, R94 ;  /* 0x0000005e0d0c7221 */ /* 0x000fc80000010000 */
[----:B------:R-:W-:Y:S01]  /*3170*/  FADD.FTZ R182, R12, R95 ;  /* 0x0000005f0cb67221 */ /* 0x000fe20000010000 */
[----:B------:R-:W-:Y:S05]  /*3180*/  BRA.DIV ~URZ, `(.L_x_16301) ;  /* 0x00001cb27f007947 */ /* 0x000fea000b800000 */
[----:B0-----:R0:W1:Y:S02]  /*3190*/  SHFL.BFLY PT, R2, R182, 0x1, 0x1f ;  /* 0x0c201f00b6027f89 */ /* 0x00106400000e0000 */
.L_x_16307:
        /* <DEDUP_REMOVED lines=132> */
.L_x_16308:
        /* <DEDUP_REMOVED lines=10> */
[----:B------:R-:W-:Y:S02]  /*3a80*/  ISETP.NE.AND P1, PT, RZ, UR6, PT ;  /* 0x00000006ff007c0c */ /* 0x000fe4000bf25270 */
[----:B------:R-:W-:Y:S03]  /*3a90*/  BSSY B0, `(.L_x_16303) ;  /* 0x0000133000007945 */ /* 0x000fe60003800000 */
[----:B------:R-:W-:-:S04]  /*3aa0*/  @!P0 MOV R12, 0x700 ;  /* 0x00000700000c8802 */ /* 0x000fc80000000f00 */
[----:B------:R-:W-:Y:S01]  /*3ab0*/  I2F R185, R12 ;  /* 0x0000000c00b97306 */ /* 0x000fe20000201400 */
[----:B------:R-:W1:Y:S04]  /*3ac0*/  SHFL.DOWN PT, R13, R12, 0x2, 0x1f ;  /* 0x08401f000c0d7f89 */ /* 0x000e6800000e0000 */
[----:B------:R2:W3:Y:S01]  /*3ad0*/  @!P0 LDS.64 R2, [R20.X8] ;  /* 0x0000000014028984 */ /* 0x0004e20000008a00 */
[----:B------:R-:W-:Y:S02]  /*3ae0*/  LOP3.LUT P0, RZ, R175, 0x1f, R0, 0xf8, !PT ;  /* 0x0000001fafff7812 */ /* 0x000fe4000780f800 */
        /* <DEDUP_REMOVED lines=52> */
[----:B------:R-:W-:Y:S01]  /*3e30*/  FMUL.FTZ R55, R183, R44 ;  /* 0x0000002cb7377220 */ /* 0x000fe20000410000 */
[----:B------:R-:W-:Y:S01]  /*3e40*/  PRMT R44, RZ, 0x5410, R11 ;  /* 0x00005410ff2c7816 */ /* 0x000fe2000000000b */
[C---:B------:R-:W-:Y:S02]  /*3e50*/  FADD.FTZ R206, -R2.reuse, R75 ;  /* 0x0000004b02ce7221 */ /* 0x040fe40000010100 */
[----:B------:R-:W-:-:S02]  /*3e60*/  FADD.FTZ R78, -R2, R78 ;  /* 0x0000004e024e7221 */ /* 0x000fc40000010100 */
[C---:B------:R-:W-:Y:S02]  /*3e70*/  FMUL.FTZ R75, R183.reuse, R182 ;  /* 0x000000b6b74b7220 */ /* 0x040fe40000410000 */
[C---:B------:R-:W-:Y:S02]  /*3e80*/  FADD.FTZ R184, -R2.reuse, R47 ;  /* 0x0000002f02b87221 */ /* 0x040fe40000010100 */
        /* <DEDUP_REMOVED lines=8> */
[C---:B------:R-:W-:Y:S02]  /*3f10*/  FADD.FTZ R76, -R2.reuse, R76 ;  /* 0x0000004c024c7221 */ /* 0x040fe40000010100 */
[C---:B------:R-:W-:Y:S02]  /*3f20*/  FADD.FTZ R180, -R2.reuse, R45 ;  /* 0x0000002d02b47221 */ /* 0x040fe40000010100 */
[----:B------:R-:W-:Y:S02]  /*3f30*/  FADD.FTZ R204, -R2, R73 ;  /* 0x0000004902cc7221 */ /* 0x000fe40000010100 */
[----:B------:R-:W-:-:S02]  /*3f40*/  FMUL.FTZ R73, R183, R76 ;  /* 0x0000004cb7497220 */ /* 0x000fc40000410000 */
[----:B------:R-:W-:Y:S01]  /*3f50*/  FFMA.FTZ R76, R55, R44, R104 ;  /* 0x0000002c374c7223 */ /* 0x000fe20000010068 */
[----:B------:R-:W-:Y:S01]  /*3f60*/  PRMT R44, RZ, 0x7610, R10 ;  /* 0x00007610ff2c7816 */ /* 0x000fe2000000000a */
[----:B------:R-:W-:Y:S02]  /*3f70*/  FMUL.FTZ R180, R183, R180 ;  /* 0x000000b4b7b47220 */ /* 0x000fe40000410000 */
[C---:B------:R-:W-:Y:S02]  /*3f80*/  FADD.FTZ R50, -R2.reuse, R50 ;  /* 0x0000003202327221 */ /* 0x040fe40000010100 */
[----:B------:R-:W-:Y:S02]  /*3f90*/  FADD.FTZ R218, -R2, R77 ;  /* 0x0000004d02da7221 */ /* 0x000fe40000010100 */
[----:B------:R-:W-:Y:S01]  /*3fa0*/  FFMA.FTZ R77, R180, R44, R105 ;  /* 0x0000002cb44d7223 */ /* 0x000fe20000010069 */
[----:B------:R-:W-:Y:S01]  /*3fb0*/  PRMT R44, RZ, 0x5410, R9 ;  /* 0x00005410ff2c7816 */ /* 0x000fe20000000009 */
[----:B------:R-:W-:-:S02]  /*3fc0*/  FADD.FTZ R54, -R2, R54 ;  /* 0x0000003602367221 */ /* 0x000fc40000010100 */
[C---:B------:R-:W-:Y:S02]  /*3fd0*/  FMUL.FTZ R47, R183.reuse, R50 ;  /* 0x00000032b72f7220 */ /* 0x040fe40000410000 */
[C---:B------:R-:W-:Y:S02]  /*3fe0*/  FADD.FTZ R20, -R2.reuse, R51 ;  /* 0x0000003302147221 */ /* 0x040fe40000010100 */
[C---:B------:R-:W-:Y:S02]  /*3ff0*/  FADD.FTZ R226, -R2.reuse, R85 ;  /* 0x0000005502e27221 */ /* 0x040fe40000010100 */
[----:B------:R-:W-:Y:S02]  /*4000*/  FMUL.FTZ R85, R183, R54 ;  /* 0x00000036b7557220 */ /* 0x000fe40000410000 */
[----:B------:R-:W-:Y:S01]  /*4010*/  FFMA.FTZ R54, R47, R44, R102 ;  /* 0x0000002c2f367223 */ /* 0x000fe20000010066 */
[----:B------:R-:W-:Y:S01]  /*4020*/  PRMT R44, RZ, 0x7610, R9 ;  /* 0x00007610ff2c7816 */ /* 0x000fe20000000009 */
[----:B------:R-:W-:-:S02]  /*4030*/  FADD.FTZ R190, -R2, R52 ;  /* 0x0000003402be7221 */ /* 0x000fc40000010100 */
[C---:B------:R-:W-:Y:S02]  /*4040*/  FMUL.FTZ R52, R183.reuse, R20 ;  /* 0x00000014b7347220 */ /* 0x040fe40000410000 */
[C---:B------:R-:W-:Y:S02]  /*4050*/  FADD.FTZ R48, -R2.reuse, R48 ;  /* 0x0000003002307221 */ /* 0x040fe40000010100 */
[----:B------:R-:W-:Y:S02]  /*4060*/  FADD.FTZ R12, -R2, R49 ;  /* 0x00000031020c7221 */ /* 0x000fe40000010100 */
[----:B------:R-:W-:Y:S01]  /*4070*/  FFMA.FTZ R55, R52, R44, R103 ;  /* 0x0000002c34377223 */ /* 0x000fe20000010067 */
[--C-:B------:R-:W-:Y:S01]  /*4080*/  PRMT R44, RZ, 0x5410, R8.reuse ;  /* 0x00005410ff2c7816 */ /* 0x100fe20000000008 */
[----:B------:R-:W-:Y:S01]  /*4090*/  FADD.FTZ R192, -R2, R53 ;  /* 0x0000003502c07221 */ /* 0x000fe20000010100 */
[----:B------:R-:W-:Y:S01]  /*40a0*/  PRMT R52, RZ, 0x7610, R8 ;  /* 0x00007610ff347816 */ /* 0x000fe20000000008 */
[----:B------:R-:W-:-:S02]  /*40b0*/  FMUL.FTZ R53, R183, R48 ;  /* 0x00000030b7357220 */ /* 0x000fc40000410000 */
[----:B------:R-:W-:Y:S02]  /*40c0*/  FMUL.FTZ R46, R183, R12 ;  /* 0x0000000cb72e7220 */ /* 0x000fe40000410000 */
[----:B------:R-:W-:Y:S02]  /*40d0*/  FFMA.FTZ R44, R53, R44, R100 ;  /* 0x0000002c352c7223 */ /* 0x000fe40000010064 */
[----:B------:R-:W-:Y:S01]  /*40e0*/  FFMA.FTZ R53, R46, R52, R101 ;  /* 0x000000342e357223 */ /* 0x000fe20000010065 */
[----:B------:R-:W-:Y:S01]  /*40f0*/  PRMT R46, RZ, 0x5410, R7 ;  /* 0x00005410ff2e7816 */ /* 0x000fe20000000007 */
[----:B------:R-:W-:Y:S02]  /*4100*/  FMUL.FTZ R194, R183, R194 ;  /* 0x000000c2b7c27220 */ /* 0x000fe40000410000 */
[----:B------:R-:W-:Y:S01]  /*4110*/  FADD.FTZ R216, -R2, R83 ;  /* 0x0000005302d87221 */ /* 0x000fe20000010100 */
[----:B------:R-:W-:Y:S01]  /*4120*/  F2FP.BF16.PACK_AB R44, R53, R44 ;  /* 0x0000002c352c723e */ /* 0x000fe200000010ff */
        /* <DEDUP_REMOVED lines=22> */
[----:B------:R-:W-:Y:S02]  /*4290*/  FMUL.FTZ R12, R183, R186 ;  /* 0x000000bab70c7220 */ /* 0x000fe40000410000 */
[----:B------:R-:W-:Y:S01]  /*42a0*/  FADD.FTZ R62, -R2, R62 ;  /* 0x0000003e023e7221 */ /* 0x000fe20000010100 */
[----:B------:R-:W-:Y:S01]  /*42b0*/  F2FP.BF16.PACK_AB R53, R188, R81 ;  /* 0x00000051bc35723e */ /* 0x000fe200000010ff */
        /* <DEDUP_REMOVED lines=12> */
[----:B------:R-:W-:-:S02]  /*4380*/  FMUL.FTZ R202, R183, R202 ;  /* 0x000000cab7ca7220 */ /* 0x000fc40000410000 */
[----:B------:R-:W-:Y:S02]  /*4390*/  FADD.FTZ R228, -R2, R87 ;  /* 0x0000005702e47221 */ /* 0x000fe40000010100 */
[----:B------:R-:W-:Y:S01]  /*43a0*/  FFMA.FTZ R202, R202, R12, R123 ;  /* 0x0000000ccaca7223 */ /* 0x000fe2000001007b */
[----:B------:R-:W-:Y:S01]  /*43b0*/  PRMT R12, RZ, 0x5410, R14 ;  /* 0x00005410ff0c7816 */ /* 0x000fe2000000000e */
[----:B------:R-:W-:Y:S02]  /*43c0*/  FMUL.FTZ R87, R183, R60 ;  /* 0x0000003cb7577220 */ /* 0x000fe40000410000 */
[----:B------:R-:W-:Y:S02]  /*43d0*/  FADD.FTZ R200, -R2, R61 ;  /* 0x0000003d02c87221 */ /* 0x000fe40000010100 */
[----:B------:R-:W-:Y:S01]  /*43e0*/  FFMA.FTZ R87, R87, R12, R120 ;  /* 0x0000000c57577223 */ /* 0x000fe20000010078 */
[----:B------:R-:W-:Y:S01]  /*43f0*/  PRMT R12, RZ, 0x7610, R14 ;  /* 0x00007610ff0c7816 */ /* 0x000fe2000000000e */
[----:B------:R-:W-:-:S02]  /*4400*/  FMUL.FTZ R200, R183, R200 ;  /* 0x000000c8b7c87220 */ /* 0x000fc40000410000 */
[C---:B------:R-:W-:Y:S02]  /*4410*/  FADD.FTZ R210, -R2.reuse, R70 ;  /* 0x0000004602d27221 */ /* 0x040fe40000010100 */
[----:B------:R-:W-:Y:S02]  /*4420*/  FADD.FTZ R66, -R2, R66 ;  /* 0x0000004202427221 */ /* 0x000fe40000010100 */
[----:B------:R-:W-:Y:S01]  /*4430*/  FFMA.FTZ R200, R200, R12, R121 ;  /* 0x0000000cc8c87223 */ /* 0x000fe20000010079 */
[----:B------:R-:W-:Y:S01]  /*4440*/  PRMT R12, RZ, 0x5410, R19 ;  /* 0x00005410ff0c7816 */ /* 0x000fe20000000013 */
[C---:B------:R-:W-:Y:S02]  /*4450*/  FADD.FTZ R224, -R2.reuse, R91 ;  /* 0x0000005b02e07221 */ /* 0x040fe40000010100 */
[----:B------:R-:W-:Y:S02]  /*4460*/  FADD.FTZ R84, -R2, R84 ;  /* 0x0000005402547221 */ /* 0x000fe40000010100 */
[----:B------:R-:W-:-:S02]  /*4470*/  FMUL.FTZ R91, R183, R210 ;  /* 0x000000d2b75b7220 */ /* 0x000fc40000410000 */
[C---:B------:R-:W-:Y:S02]  /*4480*/  FADD.FTZ R212, -R2.reuse, R71 ;  /* 0x0000004702d47221 */ /* 0x040fe40000010100 */
[C---:B------:R-:W-:Y:S02]  /*4490*/  FMUL.FTZ R50, R183.reuse, R66 ;  /* 0x00000042b7327220 */ /* 0x040fe40000410000 */
[----:B------:R-:W-:Y:S02]  /*44a0*/  FMUL.FTZ R66, R183, R84 ;  /* 0x00000054b7427220 */ /* 0x000fe40000410000 */
[----:B------:R-:W-:Y:S01]  /*44b0*/  FFMA.FTZ R84, R91, R12, R130 ;  /* 0x0000000c5b547223 */ /* 0x000fe20000010082 */
[----:B------:R-:W-:Y:S01]  /*44c0*/  PRMT R12, RZ, 0x7610, R19 ;  /* 0x00007610ff0c7816 */ /* 0x000fe20000000013 */
[----:B------:R-:W-:Y:S02]  /*44d0*/  FMUL.FTZ R212, R183, R212 ;  /* 0x000000d4b7d47220 */ /* 0x000fe40000410000 */
[----:B------:R-:W-:-:S02]  /*44e0*/  FADD.FTZ R74, -R2, R74 ;  /* 0x0000004a024a7221 */ /* 0x000fc40000010100 */
[----:B------:R-:W-:Y:S02]  /*44f0*/  FADD.FTZ R234, -R2, R93 ;  /* 0x0000005d02ea7221 */ /* 0x000fe40000010100 */
        /* <DEDUP_REMOVED lines=8> */
[----:B------:R-:W-:Y:S01]  /*4580*/  FADD.FTZ R80, -R2, R80 ;  /* 0x0000005002507221 */ /* 0x000fe20000010100 */
[----:B------:R-:W-:Y:S01]  /*4590*/  F2FP.BF16.PACK_AB R45, R55, R54 ;  /* 0x00000036372d723e */ /* 0x000fe200000010ff */
[C---:B------:R-:W-:Y:S01]  /*45a0*/  FMUL.FTZ R3, R183.reuse, R72 ;  /* 0x00000048b7037220 */ /* 0x040fe20000410000 */
[----:B------:R-:W-:Y:S01]  /*45b0*/  F2FP.BF16.PACK_AB R55, R194, R85 ;  /* 0x00000055c237723e */ /* 0x000fe200000010ff */
[----:B------:R-:W-:Y:S01]  /*45c0*/  FADD.FTZ R196, -R2, R65 ;  /* 0x0000004102c47221 */ /* 0x000fe20000010100 */
[----:B------:R-:W-:Y:S01]  /*45d0*/  F2FP.BF16.PACK_AB R54, R192, R83 ;  /* 0x00000053c036723e */ /* 0x000fe200000010ff */
[----:B------:R-:W-:Y:S02]  /*45e0*/  FMUL.FTZ R65, R183, R80 ;  /* 0x00000050b7417220 */ /* 0x000fe40000410000 */
[----:B------:R-:W-:Y:S01]  /*45f0*/  FFMA.FTZ R80, R3, R12, R124 ;  /* 0x0000000c03507223 */ /* 0x000fe2000001007c */
[----:B------:R-:W-:Y:S01]  /*4600*/  PRMT R3, RZ, 0x7610, R16 ;  /* 0x00007610ff037816 */ /* 0x000fe20000000010 */
[C---:B------:R-:W-:Y:S01]  /*4610*/  FADD.FTZ R64, -R2.reuse, R64 ;  /* 0x0000004002407221 */ /* 0x040fe20000010100 */
        /* <DEDUP_REMOVED lines=11> */
[----:B------:R-:W-:Y:S01]  /*46d0*/  MOV R99, 0x10 ;  /* 0x0000001000637802 */ /* 0x000fe20000000f00 */
[C---:B------:R-:W-:Y:S02]  /*46e0*/  FADD.FTZ R92, -R2.reuse, R92 ;  /* 0x0000005c025c7221 */ /* 0x040fe40000010100 */
[----:B------:R-:W-:Y:S02]  /*46f0*/  FADD.FTZ R94, -R2, R94 ;  /* 0x0000005e025e7221 */ /* 0x000fe40000010100 */
[----:B------:R-:W-:-:S02]  /*4700*/  FMUL.FTZ R2, R183, R204 ;  /* 0x000000ccb7027220 */ /* 0x000fc40000410000 */
[----:B------:R-:W-:Y:S02]  /*4710*/  IMAD R178, R178, c[0x0][0x168], RZ ;  /* 0x00005a00b2b27a24 */ /* 0x000fe400078e02ff */
[----:B------:R-:W-:Y:S01]  /*4720*/  FFMA.FTZ R91, R2, R3, R125 ;  /* 0x00000003025b7223 */ /* 0x000fe2000001007d */
[--C-:B------:R-:W-:Y:S01]  /*4730*/  PRMT R2, RZ, 0x5410, R23.reuse ;  /* 0x00005410ff027816 */ /* 0x100fe20000000017 */
[C---:B------:R-:W-:Y:S01]  /*4740*/  FMUL.FTZ R220, R183.reuse, R220 ;  /* 0x000000dcb7dc7220 */ /* 0x040fe20000410000 */
[----:B------:R-:W-:Y:S01]  /*4750*/  SHF.R.S32.HI R47, RZ, 0x1f, R178 ;  /* 0x0000001fff2f7819 */ /* 0x000fe200000114b2 */
[----:B------:R-:W-:Y:S02]  /*4760*/  FMUL.FTZ R97, R183, R86 ;  /* 0x00000056b7617220 */ /* 0x000fe40000410000 */
[----:B------:R-:W-:Y:S01]  /*4770*/  FFMA.FTZ R95, R95, R2, R138 ;  /* 0x000000025f5f7223 */ /* 0x000fe2000001008a */
[----:B------:R-:W-:Y:S01]  /*4780*/  PRMT R2, RZ, 0x7610, R23 ;  /* 0x00007610ff027816 */ /* 0x000fe20000000017 */
[----:B------:R-:W-:Y:S01]  /*4790*/  FMUL.FTZ R94, R183, R94 ;  /* 0x0000005eb75e7220 */ /* 0x000fe20000410000 */
[----:B------:R-:W-:Y:S01]  /*47a0*/  LEA.HI R47, R47, R178, RZ, 0x3 ;  /* 0x000000b22f2f7211 */ /* 0x000fe200078f18ff */
[----:B------:R-:W-:-:S02]  /*47b0*/  FMUL.FTZ R49, R183, R64 ;  /* 0x00000040b7317220 */ /* 0x000fc40000410000 */
[----:B------:R-:W-:Y:S01]  /*47c0*/  FFMA.FTZ R220, R220, R2, R139 ;  /* 0x00000002dcdc7223 */ /* 0x000fe2000001008b */
[----:B------:R-:W-:Y:S01]  /*47d0*/  PRMT R2, RZ, 0x5410, R27 ;  /* 0x00005410ff027816 */ /* 0x000fe2000000001b */
[----:B------:R-:W-:Y:S01]  /*47e0*/  FMUL.FTZ R71, R183, R68 ;  /* 0x00000044b7477220 */ /* 0x000fe20000410000 */
[----:B------:R-:W-:Y:S01]  /*47f0*/  LEA.HI.SX32 R75, R47, R156, 0x1d ;  /* 0x0000009c2f4b7211 */ /* 0x000fe200078feaff */
        /* <DEDUP_REMOVED lines=26> */
[----:B------:R-:W-:-:S04]  /*49a0*/  IMAD.WIDE.U32 R2, R75, R99, c[0x0][0x208] ;  /* 0x000082004b027625 */ /* 0x000fc800078e0063 */
[----:B------:R-:W-:Y:S01]  /*49b0*/  FFMA.FTZ R183, R183, R12, R160 ;  /* 0x0000000cb7b77223 */ /* 0x000fe200000100a0 */
[----:B------:R-:W-:Y:S01]  /*49c0*/  IADD3 R12, R75, 0x80, RZ ;  /* 0x000000804b0c7810 */ /* 0x000fe20007ffe0ff */
        /* <DEDUP_REMOVED lines=8> */
[----:B------:R-:W-:Y:S02]  /*4a50*/  FFMA.FTZ R57, R173, R57, R142 ;  /* 0x00000039ad397223 */ /* 0x000fe4000001008e */
[----:B------:R-:W-:Y:S02]  /*4a60*/  FFMA.FTZ R60, R171, R60, R140 ;  /* 0x0000003cab3c7223 */ /* 0x000fe4000001008c */
[----:B------:R-:W-:Y:S01]  /*4a70*/  FFMA.FTZ R20, R177, R20, R148 ;  /* 0x00000014b1147223 */ /* 0x000fe20000010094 */
[----:B0-----:R-:W-:Y:S01]  /*4a80*/  F2FP.BF16.PACK_AB R45, R51, R50 ;  /* 0x00000032332d723e */ /* 0x001fe200000010ff */
        /* <DEDUP_REMOVED lines=34> */
[----:B------:R-:W-:Y:S01]  /*4cb0*/  IMAD.WIDE.U32 R2, R2, R99, c[0x0][0x208] ;  /* 0x0000820002027625 */ /* 0x000fe200078e0063 */
[----:B------:R-:W-:-:S02]  /*4cc0*/  IADD3 R64, R75, 0x280, RZ ;  /* 0x000002804b407810 */ /* 0x000fc40007ffe0ff */
[----:B------:R-:W-:Y:S01]  /*4cd0*/  IADD3 R66, R75, 0x300, RZ ;  /* 0x000003004b427810 */ /* 0x000fe20007ffe0ff */
[-C--:B------:R-:W-:Y:S01]  /*4ce0*/  IMAD.WIDE.U32 R20, R20, R99.reuse, c[0x0][0x208] ;  /* 0x0000820014147625 */ /* 0x080fe200078e0063 */
[----:B------:R-:W-:Y:S01]  /*4cf0*/  F2FP.BF16.PACK_AB R62, R13, R62 ;  /* 0x0000003e0d3e723e */ /* 0x000fe200000010ff */
[----:B------:R0:W-:Y:S01]  /*4d00*/  STG.E.128 [R2.64], R44 ;  /* 0x0000002c02007986 */ /* 0x0001e2000c101d04 */
[----:B------:R-:W-:Y:S01]  /*4d10*/  F2FP.BF16.PACK_AB R49, R49, R82 ;  /* 0x000000523131723e */ /* 0x000fe200000010ff */
[----:B------:R-:W-:Y:S01]  /*4d20*/  IMAD.WIDE.U32 R12, R12, R99, c[0x0][0x208] ;  /* 0x000082000c0c7625 */ /* 0x000fe200078e0063 */
[----:B------:R-:W-:Y:S02]  /*4d30*/  F2FP.BF16.PACK_AB R54, R74, R73 ;  /* 0x000000494a36723e */ /* 0x000fe400000010ff */
[----:B------:R-:W-:Y:S01]  /*4d40*/  F2FP.BF16.PACK_AB R59, R228, R97 ;  /* 0x00000061e43b723e */ /* 0x000fe200000010ff */
[-C--:B------:R-:W-:Y:S01]  /*4d50*/  IMAD.WIDE.U32 R64, R64, R99.reuse, c[0x0][0x208] ;  /* 0x0000820040407625 */ /* 0x080fe200078e0063 */
[----:B------:R-:W-:Y:S01]  /*4d60*/  F2FP.BF16.PACK_AB R63, R183, R94 ;  /* 0x0000005eb73f723e */ /* 0x000fe200000010ff */
[----:B------:R0:W-:Y:S02]  /*4d70*/  STG.E.128 [R12.64], R48 ;  /* 0x000000300c007986 */ /* 0x0001e4000c101d04 */
[----:B------:R-:W-:-:S02]  /*4d80*/  IMAD.WIDE.U32 R66, R66, R99, c[0x0][0x208] ;  /* 0x0000820042427625 */ /* 0x000fc400078e0063 */
[----:B------:R0:W-:Y:S04]  /*4d90*/  STG.E.128 [R20.64], R52 ;  /* 0x0000003414007986 */ /* 0x0001e8000c101d04 */
[----:B------:R0:W-:Y:S04]  /*4da0*/  STG.E.128 [R64.64], R56 ;  /* 0x0000003840007986 */ /* 0x0001e8000c101d04 */
[----:B------:R0:W-:Y:S02]  /*4db0*/  STG.E.128 [R66.64], R60 ;  /* 0x0000003c42007986 */ /* 0x0001e4000c101d04 */
.L_x_16304:
[----:B-1----:R-:W-:Y:S05]  /*4dc0*/  BSYNC B0 ;  /* 0x0000000000007941 */ /* 0x002fea0003800000 */
.L_x_16303:
[----:B------:R-:W-:Y:S02]  /*4dd0*/  IADD3 R158, R158, c[0x0][0x160], RZ ;  /* 0x000058009e9e7a10 */ /* 0x000fe40007ffe0ff */
[----:B------:R-:W-:-:S02]  /*4de0*/  LOP3.LUT P1, RZ, R172, 0xff, RZ, 0xc0, !PT ;  /* 0x000000ffacff7812 */ /* 0x000fc4000782c0ff */
[----:B------:R-:W-:Y:S02]  /*4df0*/  ISETP.GE.AND P0, PT, R158, c[0x0][0x164], PT ;  /* 0x000059009e007a0c */ /* 0x000fe40003f06270 */
[----:B------:R-:W-:-:S11]  /*4e00*/  SEL R172, RZ, 0x1, P1 ;  /* 0x00000001ffac7807 */ /* 0x000fd60000800000 */
[----:B0----5:R-:W-:Y:S01]  /*4e10*/  @P0 CALL.REL.NOINC `(.L_x_16305) ;  /* 0x0000001000000944 */ /* 0x021fe20003c00000 */
[----:B------:R-:W-:Y:S05]  /*4e20*/  BRA `(.L_x_16306) ;  /* 0xffffba2000007947 */ /* 0x000fea000383ffff */
.L_x_16305:
[----:B------:R-:W-:Y:S05]  /*4e30*/  EXIT ;  /* 0x000000000000794d */ /* 0x000fea0003800000 */
.L_x_16301:
[----:B------:R-:W-:Y:S01]  /*4e40*/  HFMA2.MMA R183, -RZ, RZ, 0, 5.9604644775390625e-08 ;  /* 0x00000001ffb77435 */ /* 0x000fe200000001ff */
[----:B0-----:R-:W-:Y:S02]  /*4e50*/  MOV R3, 0x1f ;  /* 0x0000001f00037802 */ /* 0x001fe40000000f00 */
[----:B------:R-:W-:Y:S02]  /*4e60*/  MOV R180, 0xffffffff ;  /* 0xffffffff00b47802 */ /* 0x000fe40000000f00 */
[----:B------:R-:W-:Y:S02]  /*4e70*/  MOV R12, 0x4e90 ;  /* 0x00004e90000c7802 */ /* 0x000fe40000000f00 */
[----:B-----5:R-:W-:Y:S05]  /*4e80*/  CALL.REL.NOINC `($__internal_51_$__cuda_sm70_shflsync_bfly_p) ;  /* 0x00000a9000007944 */ /* 0x020fea0003c00000 */
[----:B-1----:R-:W-:Y:S01]  /*4e90*/  MOV R2, R183 ;  /* 0x000000b700027202 */ /* 0x002fe20000000f00 */
[----:B0-----:R-:W-:Y:S05]  /*4ea0*/  BRA `(.L_x_16307) ;  /* 0xffffe2f000007947 */ /* 0x001fea000383ffff */
.L_x_16302:
[----:B------:R-:W-:Y:S01]  /*4eb0*/  HFMA2.MMA R183, -RZ, RZ, 0, 1.1920928955078125e-07 ;  /* 0x00000002ffb77435 */ /* 0x000fe200000001ff */
[----:B------:R-:W-:Y:S02]  /*4ec0*/  MOV R3, 0x1f ;  /* 0x0000001f00037802 */ /* 0x000fe40000000f00 */
[----:B------:R-:W-:Y:S02]  /*4ed0*/  MOV R180, 0xffffffff ;  /* 0xffffffff00b47802 */ /* 0x000fe40000000f00 */
[----:B------:R-:W-:-:S02]  /*4ee0*/  MOV R12, 0x4f00 ;  /* 0x00004f00000c7802 */ /* 0x000fc40000000f00 */
[----:B-----5:R-:W-:Y:S05]  /*4ef0*/  CALL.REL.NOINC `($__internal_51_$__cuda_sm70_shflsync_bfly_p) ;  /* 0x00000a2000007944 */ /* 0x020fea0003c00000 */
[----:B01----:R-:W-:Y:S01]  /*4f00*/  FADD.FTZ R182, R182, R183 ;  /* 0x000000b7b6b67221 */ /* 0x003fe20000010000 */
[----:B------:R-:W-:Y:S01]  /*4f10*/  HFMA2.MMA R183, -RZ, RZ, 0, 2.384185791015625e-07 ;  /* 0x00000004ffb77435 */ /* 0x000fe200000001ff */
[----:B------:R-:W-:-:S02]  /*4f20*/  MOV R3, 0x1f ;  /* 0x0000001f00037802 */ /* 0x000fc40000000f00 */
[----:B------:R-:W-:Y:S02]  /*4f30*/  MOV R180, 0xffffffff ;  /* 0xffffffff00b47802 */ /* 0x000fe40000000f00 */
[----:B------:R-:W-:Y:S02]  /*4f40*/  MOV R12, 0x4f60 ;  /* 0x00004f60000c7802 */ /* 0x000fe40000000f00 */
[----:B------:R-:W-:Y:S05]  /*4f50*/  CALL.REL.NOINC `($__internal_51_$__cuda_sm70_shflsync_bfly_p) ;  /* 0x000009c000007944 */ /* 0x000fea0003c00000 */
[----:B01----:R-:W-:Y:S01]  /*4f60*/  FADD.FTZ R182, R182, R183 ;  /* 0x000000b7b6b67221 */ /* 0x003fe20000010000 */
[----:B------:R-:W-:Y:S01]  /*4f70*/  HFMA2.MMA R183, -RZ, RZ, 0, 4.76837158203125e-07 ;  /* 0x00000008ffb77435 */ /* 0x000fe200000001ff */
[----:B------:R-:W-:Y:S02]  /*4f80*/  MOV R3, 0x1f ;  /* 0x0000001f00037802 */ /* 0x000fe40000000f00 */
[----:B------:R-:W-:Y:S02]  /*4f90*/  MOV R180, 0xffffffff ;  /* 0xffffffff00b47802 */ /* 0x000fe40000000f00 */
[----:B------:R-:W-:Y:S02]  /*4fa0*/  MOV R12, 0x4fc0 ;  /* 0x00004fc0000c7802 */ /* 0x000fe40000000f00 */
[----:B------:R-:W-:Y:S05]  /*4fb0*/  CALL.REL.NOINC `($__internal_51_$__cuda_sm70_shflsync_bfly_p) ;  /* 0x0000096000007944 */ /* 0x000fea0003c00000 */
[----:B01----:R-:W-:Y:S01]  /*4fc0*/  FADD.FTZ R182, R182, R183 ;  /* 0x000000b7b6b67221 */ /* 0x003fe20000010000 */
[----:B------:R-:W-:Y:S01]  /*4fd0*/  HFMA2.MMA R183, -RZ, RZ, 0, 9.5367431640625e-07 ;  /* 0x00000010ffb77435 */ /* 0x000fe200000001ff */
[----:B------:R-:W-:-:S02]  /*4fe0*/  MOV R3, 0x1f ;  /* 0x0000001f00037802 */ /* 0x000fc40000000f00 */
[----:B------:R-:W-:Y:S02]  /*4ff0*/  MOV R180, 0xffffffff ;  /* 0xffffffff00b47802 */ /* 0x000fe40000000f00 */
[----:B------:R-:W-:Y:S02]  /*5000*/  MOV R12, 0x5020 ;  /* 0x00005020000c7802 */ /* 0x000fe40000000f00 */
[----:B------:R-:W-:Y:S05]  /*5010*/  CALL.REL.NOINC `($__internal_51_$__cuda_sm70_shflsync_bfly_p) ;  /* 0x0000090000007944 */ /* 0x000fea0003c00000 */
        /* <DEDUP_REMOVED lines=118> */
[----:B------:R-:W-:Y:S05]  /*5780*/  CALL.REL.NOINC `($__internal_51_$__cuda_sm70_shflsync_bfly_p) ;  /* 0x0000019000007944 */ /* 0x000fea0003c00000 */
[----:B01----:R-:W-:Y:S01]  /*5790*/  FADD.FTZ R182, R182, R183 ;  /* 0x000000b7b6b67221 */ /* 0x003fe20000010000 */
[----:B------:R-:W-:Y:S01]  /*57a0*/  HFMA2.MMA R183, -RZ, RZ, 0, 1.1920928955078125e-07 ;  /* 0x00000002ffb77435 */ /* 0x000fe200000001ff */
[----:B------:R-:W-:Y:S02]  /*57b0*/  MOV R3, 0x1f ;  /* 0x0000001f00037802 */ /* 0x000fe40000000f00 */
[----:B------:R-:W-:Y:S02]  /*57c0*/  MOV R180, 0xffffffff ;  /* 0xffffffff00b47802 */ /* 0x000fe40000000f00 */
[----:B------:R-:W-:Y:S02]  /*57d0*/  MOV R12, 0x57f0 ;  /* 0x000057f0000c7802 */ /* 0x000fe40000000f00 */
[----:B------:R-:W-:Y:S05]  /*57e0*/  CALL.REL.NOINC `($__internal_51_$__cuda_sm70_shflsync_bfly_p) ;  /* 0x0000013000007944 */ /* 0x000fea0003c00000 */
        /* <DEDUP_REMOVED lines=18> */
[----:B01----:R-:W-:Y:S05]  /*5910*/  BRA `(.L_x_16308) ;  /* 0xffffe0c000007947 */ /* 0x003fea000383ffff */
        .weak           $__internal_51_$__cuda_sm70_shflsync_bfly_p
        .type           $__internal_51_$__cuda_sm70_shflsync_bfly_p,@function
        .size           $__internal_51_$__cuda_sm70_shflsync_bfly_p,(.L_x_44891 - $__internal_51_$__cuda_sm70_shflsync_bfly_p)
$__internal_51_$__cuda_sm70_shflsync_bfly_p:
[----:B------:R-:W-:Y:S01]  /*5920*/  HFMA2.MMA R13, -RZ, RZ, 0, 0 ;  /* 0x00000000ff0d7435 */ /* 0x000fe200000001ff */
[----:B------:R-:W-:Y:S04]  /*5930*/  WARPSYNC R180 ;  /* 0x000000b400007348 */ /* 0x000fe80003800000 */
[----:B------:R0:W1:Y:S01]  /*5940*/  SHFL.BFLY PT, R183, R182, R183, R3 ;  /* 0x0c0000b7b6b77389 */ /* 0x00006200000e0003 */
[----:B------:R-:W-:Y:S05]  /*5950*/  RET.REL.NODEC R12 `(_ZN10layer_norm13ln_fwd_kernelINS_13Kernel_traitsI13__nv_bfloat16S2_fS2_fjLj7168ELj1ELj1ELj4ELj16ENS_18Kernel_traits_baseILj7168ES2_S2_fS2_fjLj128EEEEELb0ELb0ELb1ELb1EEEvNS_9FwdParamsE) ;  /* 0xffffa6a00c007950 */ /* 0x000fea0003c3ffff */
.L_x_16309:
        /* <DEDUP_REMOVED lines=10> */
.L_x_44891:


//--------------------- .text._ZN10layer_norm13ln_fwd_kernelINS_13Kernel_traitsI13__nv_bfloat16S2_fS2_fjLj7168ELj1ELj1ELj4ELj16ENS_18Kernel_traits_baseILj7168ES2_S2_fS2_fjLj128EEEEELb0ELb1ELb0ELb0EEEvNS_9FwdParamsE --------------------------
	.section	.text._ZN10layer_norm13ln_fwd_kernelINS_13Kernel_traitsI13__nv_bfloat16S2_fS2_fjLj7168ELj1ELj1ELj4ELj16ENS_18Kernel_traits_baseILj7168ES2_S2_fS2_fjLj128EEEEELb0ELb1ELb0ELb0EEEvNS_9FwdParamsE,"ax",@progbits
	.sectioninfo	@"SHI_REGISTERS=255"
	.align	128
        .global         _ZN10layer_norm13ln_fwd_kernelINS_13Kernel_traitsI13__nv_bfloat16S2_fS2_fjLj7168ELj1ELj1ELj4ELj16ENS_18Kernel_traits_baseILj7168ES2_S2_fS2_fjLj128EEEEELb0ELb1ELb0ELb0EEEvNS_9FwdParamsE
        .type           _ZN10layer_norm13ln_fwd_kernelINS_13Kernel_traitsI13__nv_bfloat16S2_fS2_fjLj7168ELj1ELj1ELj4ELj16ENS_18Kernel_traits_baseILj7168ES2_S2_fS2_fjLj128EEEEELb0ELb1ELb0ELb0EEEvNS_9FwdParamsE,@function
        .size           _ZN10layer_norm13ln_fwd_kernelINS_13Kernel_traitsI13__nv_bfloat16S2_fS2_fjLj7168ELj1ELj1ELj4ELj16ENS_18Kernel_traits_baseILj7168ES2_S2_fS2_fjLj128EEEEELb0ELb1ELb0ELb0EEEvNS_9FwdParamsE,(.L_x_44892 - _ZN10layer_norm13ln_fwd_kernelINS_13Kernel_traitsI13__nv_bfloat16S2_fS2_fjLj7168ELj1ELj1ELj4ELj16ENS_18Kernel_traits_baseILj7168ES2_S2_fS2_fjLj128EEEEELb0ELb1ELb0ELb0EEEvNS_9FwdParamsE)
        .other          _ZN10layer_norm13ln_fwd_kernelINS_13Kernel_traitsI13__nv_bfloat16S2_fS2_fjLj7168ELj1ELj1ELj4ELj16ENS_18Kernel_traits_baseILj7168ES2_S2_fS2_fjLj128EEEEELb0ELb1ELb0ELb0EEEvNS_9FwdParamsE,@"STO_CUDA_ENTRY STV_DEFAULT"
_ZN10layer_norm13ln_fwd_kernelINS_13Kernel_traitsI13__nv_bfloat16S2_fS2_fjLj7168ELj1ELj1ELj4ELj16ENS_18Kernel_traits_baseILj7168ES2_S2_fS2_fjLj128EEEEELb0ELb1ELb0ELb0EEEvNS_9FwdParamsE:
.text._ZN10layer_norm13ln_fwd_kernelINS_13Kernel_traitsI13__nv_bfloat16S2_fS2_fjLj7168ELj1ELj1ELj4ELj16ENS_18Kernel_traits_baseILj7168ES2_S2_fS2_fjLj128EEEEELb0ELb1ELb0ELb0EEEvNS_9FwdParamsE:
        /* <DEDUP_REMOVED lines=38> */
.L_x_16311:
[----:B0-----:R-:W-:Y:S05]  /*0260*/  BSYNC B0 ;  /* 0x0000000000007941 */ /* 0x001fea0003800000 */
.L_x_16310:
        /* <DEDUP_REMOVED lines=16> */
.L_x_16313:
[----:B0-----:R-:W-:Y:S05]  /*0370*/  BSYNC B0 ;  /* 0x0000000000007941 */ /* 0x001fea0003800000 */
.L_x_16312:
        /* <DEDUP_REMOVED lines=16> */
.L_x_16315:
[----:B0-----:R-:W-:Y:S05]  /*0480*/  BSYNC B0 ;  /* 0x0000000000007941 */ /* 0x001fea0003800000 */
.L_x_16314:
        /* <DEDUP_REMOVED lines=16> */
.L_x_16317:
[----:B0-----:R-:W-:Y:S05]  /*0590*/  BSYNC B0 ;  /* 0x0000000000007941 */ /* 0x001fea0003800000 */
.L_x_16316:
        /* <DEDUP_REMOVED lines=16> */
.L_x_16319:
[----:B0-----:R-:W-:Y:S05]  /*06a0*/  BSYNC B0 ;  /* 0x0000000000007941 */ /* 0x001fea0003800000 */
.L_x_16318:
        /* <DEDUP_REMOVED lines=19> */
.L_x_16321:
[----:B0-----:R-:W-:Y:S05]  /*07e0*/  BSYNC B0 ;  /* 0x0000000000007941 */ /* 0x001fea0003800000 */
.L_x_16320:
        /* <DEDUP_REMOVED lines=18> */
.L_x_16323:
[----:B0-----:R-:W-:Y:S05]  /*0910*/  BSYNC B0 ;  /* 0x0000000000007941 */ /* 0x001fea0003800000 */
.L_x_16322:
        /* <DEDUP_REMOVED lines=29> */
[----:B------:R-:W-:-:S02]  /*0af0*/  IMNMX R51, RZ, R51, !PT ;  /* 0x00000033ff337217 */ /* 0x000fc40007800200 */
[--C-:B------:R-:W-:Y:S02]  /*0b00*/  PRMT R27, RZ, 0x5410, R19.reuse ;  /* 0x00005410ff1b7816 */ /* 0x100fe40000000013 */
[----:B------:R-:W-:Y:S02]  /*0b10*/  IMNMX R51, R51, 0x20, PT ;  /* 0x0000002033337817 */ /* 0x000fe40003800200 */
[----:B------:R-:W-:Y:S01]  /*0b20*/  PRMT R26, RZ, 0x7610, R19 ;  /* 0x00007610ff1a7816 */ /* 0x000fe20000000013 */
[----:B0-----:R0:W1:Y:S01]  /*0b30*/  MUFU.RCP R230, R49 ;  /* 0x0000003100e67308 */ /* 0x0010620000001000 */
[----:B------:R-:W-:Y:S02]  /*0b40*/  IADD3 R51, R112, R51, RZ ;  /* 0x0000003370337210 */ /* 0x000fe40007ffe0ff */
        /* <DEDUP_REMOVED lines=157> */
[----:B01----:R-:W-:-:S02]  /*1520*/  PRMT R242, RZ, 0x7610, R59 ;  /* 0x00007610fff27816 */ /* 0x003fc4000000003b */
.L_x_16355:
        /* <DEDUP_REMOVED lines=22> */
[----:B------:R0:W3:Y:S04]  /*1690*/  @P1 LDG.E.128 R48, [R60.64] ;  /* 0x000000043c301981 */ /* 0x0000e8000c1e1d00 */
[----:B------:R0:W4:Y:S01]  /*16a0*/  @P1 LDG.E.128 R52, [R60.64+0x10] ;  /* 0x000010043c341981 */ /* 0x000122000c1e1d00 */
[----:B------:R-:W-:-:S04]  /*16b0*/  LEA R114, P1, R243, c[0x0][0x188], 0x5 ;  /* 0x00006200f3727a11 */ /* 0x000fc800078228ff */
[----:B------:R-:W-:Y:S02]  /*16c0*/  LEA.HI.X R115, R243, c[0x0][0x18c], RZ, 0x5, P1 ;  /* 0x00006300f3737a11 */ /* 0x000fe400008f2cff */
[----:B------:R-:W-:-:S04]  /*16d0*/  ISETP.NE.U32.AND P1, PT, RZ, c[0x0][0x180], PT ;  /* 0x00006000ff007a0c */ /* 0x000fc80003f25070 */
[----:B------:R-:W-:Y:S02]  /*16e0*/  ISETP.NE.AND.EX P1, PT, RZ, c[0x0][0x184], PT, P1 ;  /* 0x00006100ff007a0c */ /* 0x000fe40003f25310 */
[--C-:B--2---:R-:W-:Y:S02]  /*16f0*/  PRMT R63, RZ, 0x7610, R56.reuse ;  /* 0x00007610ff3f7816 */ /* 0x104fe40000000038 */
[--C-:B------:R-:W-:Y:S02]  /*1700*/  PRMT R113, RZ, 0x5410, R57.reuse ;  /* 0x00005410ff717816 */ /* 0x100fe40000000039 */
[----:B0-----:R-:W-:Y:S02]  /*1710*/  PRMT R61, RZ, 0x5410, R56 ;  /* 0x00005410ff3d7816 */ /* 0x001fe40000000038 */
        /* <DEDUP_REMOVED lines=13> */
[----:B------:R-:W-:Y:S02]  /*17f0*/  FMUL.FTZ R57, R40, R63 ;  /* 0x0000003f28397220 */ /* 0x000fe40000410000 */
[----:B------:R-:W-:-:S02]  /*1800*/  FMUL.FTZ R56, R41, R56 ;  /* 0x0000003829387220 */ /* 0x000fc40000410000 */
[----:B------:R-:W-:Y:S02]  /*1810*/  FMUL.FTZ R58, R39, R58 ;  /* 0x0000003a273a7220 */ /* 0x000fe40000410000 */
[----:B------:R-:W-:Y:S02]  /*1820*/  FMUL.FTZ R59, R38, R59 ;  /* 0x0000003b263b7220 */ /* 0x000fe40000410000 */
[----:B------:R-:W-:Y:S02]  /*1830*/  FMUL.FTZ R60, R37, R60 ;  /* 0x0000003c253c7220 */ /* 0x000fe40000410000 */
[----:B------:R-:W-:Y:S02]  /*1840*/  FMUL.FTZ R61, R36, R247 ;  /* 0x000000f7243d7220 */ /* 0x000fe40000410000 */
[----:B------:R-:W-:Y:S02]  /*1850*/  FMUL.FTZ R62, R35, R62 ;  /* 0x0000003e233e7220 */ /* 0x000fe40000410000 */
[----:B------:R-:W-:-:S02]  /*1860*/  FMUL.FTZ R63, R34, R251 ;  /* 0x000000fb223f7220 */ /* 0x000fc40000410000 */
[----:B---3--:R-:W-:Y:S02]  /*1870*/  @P1 FADD.FTZ R56, R48, R56 ;  /* 0x0000003830381221 */ /* 0x008fe40000010000 */
[----:B------:R-:W-:Y:S02]  /*1880*/  @P1 FADD.FTZ R57, R49, R57 ;  /* 0x0000003931391221 */ /* 0x000fe40000010000 */
[----:B------:R-:W-:Y:S02]  /*1890*/  @P1 FADD.FTZ R58, R50, R58 ;  /* 0x0000003a323a1221 */ /* 0x000fe40000010000 */
[----:B------:R-:W-:Y:S02]  /*18a0*/  @P1 FADD.FTZ R59, R51, R59 ;  /* 0x0000003b333b1221 */ /* 0x000fe40000010000 */
[----:B----4-:R-:W-:Y:S02]  /*18b0*/  @P1 FADD.FTZ R60, R52, R60 ;  /* 0x0000003c343c1221 */ /* 0x010fe40000010000 */
[----:B------:R-:W-:-:S02]  /*18c0*/  @P1 FADD.FTZ R61, R53, R61 ;  /* 0x0000003d353d1221 */ /* 0x000fc40000010000 */
[----:B------:R-:W-:Y:S02]  /*18d0*/  @P1 FADD.FTZ R62, R54, R62 ;  /* 0x0000003e363e1221 */ /* 0x000fe40000010000 */
[----:B------:R-:W-:Y:S01]  /*18e0*/  @P1 FADD.FTZ R63, R55, R63 ;  /* 0x0000003f373f1221 */ /* 0x000fe20000010000 */
[----:B------:R0:W-:Y:S04]  /*18f0*/  STG.E.128 [R114.64], R56 ;  /* 0x0000003872007986 */ /* 0x0001e8000c101d04 */
[----:B------:R0:W-:Y:S01]  /*1900*/  STG.E.128 [R114.64+0x10], R60 ;  /* 0x0000103c72007986 */ /* 0x0001e2000c101d04 */
[----:B------:R-:W-:-:S03]  /*1910*/  IADD3 R113, R243, 0x80, RZ ;  /* 0x00000080f3717810 */ /* 0x000fc60007ffe0ff */
.L_x_16325:
[----:B------:R-:W-:Y:S05]  /*1920*/  BSYNC B0 ;  /* 0x0000000000007941 */ /* 0x000fea0003800000 */
.L_x_16324:
        /* <DEDUP_REMOVED lines=10> */
[----:B------:R1:W3:Y:S04]  /*19d0*/  @P1 LDG.E.128 R48, [R68.64] ;  /* 0x0000000444301981 */ /* 0x0002e8000c1e1d00 */
[----:B------:R1:W4:Y:S01]  /*19e0*/  @P1 LDG.E.128 R52, [R68.64+0x10] ;  /* 0x0000100444341981 */ /* 0x000322000c1e1d00 */
[----:B0-----:R-:W-:-:S04]  /*19f0*/  LEA R114, P1, R113, c[0x0][0x188], 0x5 ;  /* 0x0000620071727a11 */ /* 0x001fc800078228ff */
[----:B------:R-:W-:Y:S02]  /*1a00*/  LEA.HI.X R115, R113, c[0x0][0x18c], RZ, 0x5, P1 ;  /* 0x0000630071737a11 */ /* 0x000fe400008f2cff */
[----:B------:R-:W-:-:S04]  /*1a10*/  ISETP.NE.U32.AND P1, PT, RZ, c[0x0][0x180], PT ;  /* 0x00006000ff007a0c */ /* 0x000fc80003f25070 */
[----:B------:R-:W-:Y:S02]  /*1a20*/  ISETP.NE.AND.EX P1, PT, RZ, c[0x0][0x184], PT, P1 ;  /* 0x00006100ff007a0c */ /* 0x000fe40003f25310 */
[----:B------:R-:W-:Y:S02]  /*1a30*/  IADD3 R113, R113, 0x80, RZ ;  /* 0x0000008071717810 */ /* 0x000fe40007ffe0ff */
[--C-:B--2---:R-:W-:Y:S02]  /*1a40*/  PRMT R71, RZ, 0x7610, R64.reuse ;  /* 0x00007610ff477816 */ /* 0x104fe40000000040 */
[--C-:B------:R-:W-:Y:S02]  /*1a50*/  PRMT R245, RZ, 0x5410, R65.reuse ;  /* 0x00005410fff57816 */ /* 0x100fe40000000041 */
[----:B-1----:R-:W-:Y:S02]  /*1a60*/  PRMT R69, RZ, 0x5410, R64 ;  /* 0x00005410ff457816 */ /* 0x002fe40000000040 */
        /* <DEDUP_REMOVED lines=20> */
[----:B------:R-:W-:Y:S02]  /*1bb0*/  FMUL.FTZ R71, R26, R245 ;  /* 0x000000f51a477220 */ /* 0x000fe40000410000 */
[----:B---3--:R-:W-:Y:S02]  /*1bc0*/  @P1 FADD.FTZ R64, R48, R64 ;  /* 0x0000004030401221 */ /* 0x008fe40000010000 */
[----:B------:R-:W-:Y:S02]  /*1bd0*/  @P1 FADD.FTZ R65, R49, R65 ;  /* 0x0000004131411221 */ /* 0x000fe40000010000 */
[----:B------:R-:W-:Y:S02]  /*1be0*/  @P1 FADD.FTZ R66, R50, R66 ;  /* 0x0000004232421221 */ /* 0x000fe40000010000 */
[----:B------:R-:W-:Y:S02]  /*1bf0*/  @P1 FADD.FTZ R67, R51, R67 ;  /* 0x0000004333431221 */ /* 0x000fe40000010000 */
[----:B----4-:R-:W-:-:S02]  /*1c00*/  @P1 FADD.FTZ R68, R52, R68 ;  /* 0x0000004434441221 */ /* 0x010fc40000010000 */
[----:B------:R-:W-:Y:S02]  /*1c10*/  @P1 FADD.FTZ R69, R53, R69 ;  /* 0x0000004535451221 */ /* 0x000fe40000010000 */
[----:B------:R-:W-:Y:S02]  /*1c20*/  @P1 FADD.FTZ R70, R54, R70 ;  /* 0x0000004636461221 */ /* 0x000fe40000010000 */
[----:B------:R-:W-:Y:S01]  /*1c30*/  @P1 FADD.FTZ R71, R55, R71 ;  /* 0x0000004737471221 */ /* 0x000fe20000010000 */
[----:B------:R0:W-:Y:S04]  /*1c40*/  STG.E.128 [R114.64], R64 ;  /* 0x0000004072007986 */ /* 0x0001e8000c101d04 */
[----:B------:R0:W-:Y:S02]  /*1c50*/  STG.E.128 [R114.64+0x10], R68 ;  /* 0x0000104472007986 */ /* 0x0001e4000c101d04 */
.L_x_16327:
[----:B------:R-:W-:Y:S05]  /*1c60*/  BSYNC B0 ;  /* 0x0000000000007941 */ /* 0x000fea0003800000 */
.L_x_16326:
        /* <DEDUP_REMOVED lines=51> */
.L_x_16329:
[----:B------:R-:W-:Y:S05]  /*1fa0*/  BSYNC B0 ;  /* 0x0000000000007941 */ /* 0x000fea0003800000 */
.L_x_16328:
        /* <DEDUP_REMOVED lines=51> */
.L_x_16331:
[----:B------:R-:W-:Y:S05]  /*22e0*/  BSYNC B0 ;  /* 0x0000000000007941 */ /* 0x000fea0003800000 */
.L_x_16330:
        /* <DEDUP_REMOVED lines=51> */
.L_x_16333:
[----:B------:R-:W-:Y:S05]  /*2620*/  BSYNC B0 ;  /* 0x0000000000007941 */ /* 0x000fea0003800000 */
.L_x_16332:
        /* <DEDUP_REMOVED lines=19> */
[----:B------:R-:W-:Y:S02]  /*2760*/  PRMT R103, RZ, 0x7610, R96 ;  /* 0x00007610ff677816 */ /* 0x000fe40000000060 */
[----:B------:R-:W-:-:S02]  /*2770*/  PRMT R97, RZ, 0x7610, R97 ;  /* 0x00007610ff617816 */ /* 0x000fc40000000061 */
[--C-:B------:R-:W-:Y:S02]  /*2780*/  PRMT R249, RZ, 0x7610, R98.reuse ;  /* 0x00007610fff97816 */ /* 0x100fe40000000062 */
[--C-:B------:R-:W-:Y:S02]  /*2790*/  PRMT R251, RZ, 0x5410, R99.reuse ;  /* 0x00005410fffb7816 */ /* 0x100fe40000000063 */
[----:B------:R-:W-:Y:S02]  /*27a0*/  PRMT R247, RZ, 0x5410, R98 ;  /* 0x00005410fff77816 */ /* 0x000fe40000000062 */
        /* <DEDUP_REMOVED lines=27> */
.L_x_16335:
[----:B------:R-:W-:Y:S05]  /*2960*/  BSYNC B0 ;  /* 0x0000000000007941 */ /* 0x000fea0003800000 */
.L_x_16334:
        /* <DEDUP_REMOVED lines=16> */
[--C-:B--2---:R-:W-:Y:S02]  /*2a70*/  PRMT R109, RZ, 0x5410, R104.reuse ;  /* 0x00005410ff6d7816 */ /* 0x104fe40000000068 */
[--C-:B------:R-:W-:Y:S02]  /*2a80*/  PRMT R113, RZ, 0x5410, R105.reuse ;  /* 0x00005410ff717816 */ /* 0x100fe40000000069 */
[----:B------:R-:W-:Y:S02]  /*2a90*/  PRMT R111, RZ, 0x7610, R104 ;  /* 0x00007610ff6f7816 */ /* 0x000fe40000000068 */
        /* <DEDUP_REMOVED lines=30> */
[----:B------:R0:W-:Y:S02]  /*2c80*/  STG.E.128 [R114.64+0x10], R108 ;  /* 0x0000106c72007986 */ /* 0x0001e4000c101d04 */
.L_x_16337:
[----:B------:R-:W-:Y:S05]  /*2c90*/  BSYNC B0 ;  /* 0x0000000000007941 */ /* 0x000fea0003800000 */
.L_x_16336:
[----:B------:R-:W-:Y:S01]  /*2ca0*/  FADD.FTZ R112, RZ, R56 ;  /* 0x00000038ff707221 */ /* 0x000fe20000010000 */
[----:B------:R-:W-:Y:S02]  /*2cb0*/  LOP3.LUT P1, RZ, R234, 0xff, RZ, 0xc0, !PT ;  /* 0x000000ffeaff7812 */ /* 0x000fe4000782c0ff */
[----:B------:R-:W-:Y:S01]  /*2cc0*/  SHF.R.U32.HI R245, RZ, 0x5, R43 ;  /* 0x00000005fff57819 */ /* 0x000fe2000001162b */
[----:B------:R-:W-:Y:S01]  /*2cd0*/  FADD.FTZ R113, R57, R112 ;  /* 0x0000007039717221 */ /* 0x000fe20000010000 */
[----:B------:R-:W-:-:S02]  /*2ce0*/  ISETP.GT.U32.AND P2, PT, R42, 0x17f, PT ;  /* 0x0000017f2a00780c */ /* 0x000fc40003f44070 */
[----:B------:R-:W-:Y:S01]  /*2cf0*/  LOP3.LUT R245, R245, 0x7fffffc, RZ, 0xc0, !PT ;  /* 0x07fffffcf5f57812 */ /* 0x000fe200078ec0ff */
[----:B------:R-:W-:Y:S01]  /*2d00*/  FADD.FTZ R112, R58, R113 ;  /* 0x000000713a707221 */ /* 0x000fe20000010000 */
[C---:B------:R-:W-:Y:S02]  /*2d10*/  ISETP.GT.U32.AND P3, PT, R42.reuse, 0x1ff, PT ;  /* 0x000001ff2a00780c */ /* 0x040fe40003f64070 */
[C---:B------:R-:W-:Y:S01]  /*2d20*/  ISETP.GT.U32.AND P4, PT, R42.reuse, 0x27f, PT ;  /* 0x0000027f2a00780c */ /* 0x040fe20003f84070 */
[----:B------:R-:W-:Y:S01]  /*2d30*/  FADD.FTZ R113, R59, R112 ;  /* 0x000000703b717221 */ /* 0x000fe20000010000 */
[----:B------:R-:W-:Y:S02]  /*2d40*/  ISETP.GT.U32.AND P5, PT, R42, 0x2ff, PT ;  /* 0x000002ff2a00780c */ /* 0x000fe40003fa4070 */
[----:B------:R-:W-:Y:S01]  /*2d50*/  @!P1 IADD3 R245, R245, 0x4, RZ ;  /* 0x00000004f5f59810 */ /* 0x000fe20007ffe0ff */
[----:B------:R-:W-:Y:S01]  /*2d60*/  FADD.FTZ R112, R60, R113 ;  /* 0x000000713c707221 */ /* 0x000fe20000010000 */
[----:B------:R-:W-:-:S02]  /*2d70*/  ISETP.GT.U32.AND P1, PT, R42, 0xff, PT ;  /* 0x000000ff2a00780c */ /* 0x000fc40003f24070 */
[----:B------:R-:W-:Y:S01]  /*2d80*/  ISETP.GT.U32.AND P6, PT, R42, 0x37f, PT ;  /* 0x0000037f2a00780c */ /* 0x000fe20003fc4070 */
[----:B------:R-:W-:-:S04]  /*2d90*/  FADD.FTZ R113, R61, R112 ;  /* 0x000000703d717221 */ /* 0x000fc80000010000 */
[----:B------:R-:W-:-:S04]  /*2da0*/  FADD.FTZ R112, R62, R113 ;  /* 0x000000713e707221 */ /* 0x000fc80000010000 */
[----:B------:R-:W-:-:S05]  /*2db0*/  FADD.FTZ R112, R63, R112 ;  /* 0x000000703f707221 */ /* 0x000fca0000010000 */
[----:B------:R-:W-:-:S05]  /*2dc0*/  FSEL R113, R112, RZ, P0 ;  /* 0x000000ff70717208 */ /* 0x000fca0000000000 */
[----:B------:R-:W-:-:S04]  /*2dd0*/  FADD.FTZ R112, R64, R113 ;  /* 0x0000007140707221 */ /* 0x000fc80000010000 */
[----:B0-----:R-:W-:-:S04]  /*2de0*/  FADD.FTZ R115, R65, R112 ;  /* 0x0000007041737221 */ /* 0x001fc80000010000 */
        /* <DEDUP_REMOVED lines=48> */
.L_x_16356:
        /* <DEDUP_REMOVED lines=133> */
.L_x_16357:
[----:B------:R-:W-:Y:S01]  /*3940*/  LOP3.LUT P1, RZ, R43, 0x1f, RZ, 0xc0, !PT ;  /* 0x0000001f2bff7812 */ /* 0x000fe2000782c0ff */
[----:B-1----:R-:W-:Y:S01]  /*3950*/  FADD.FTZ R113, R247, R248 ;  /* 0x000000f8f7717221 */ /* 0x002fe20000010000 */
[----:B------:R-:W-:Y:S01]  /*3960*/  SHF.R.U32.HI R114, RZ, 0x5, R43 ;  /* 0x00000005ff727819 */ /* 0x000fe2000001162b */
[----:B------:R-:W-:Y:S01]  /*3970*/  WARPSYNC 0xffffffff ;  /* 0xffffffff00007948 */ /* 0x000fe20003800000 */
[----:B------:R-:W-:Y:S02]  /*3980*/  LOP3.LUT R244, R43, 0x1f, RZ, 0xc0, !PT ;  /* 0x0000001f2bf47812 */ /* 0x000fe400078ec0ff */
[----:B------:R-:W-:-:S07]  /*3990*/  LOP3.LUT R114, R114, 0x3, RZ, 0xc0, !PT ;  /* 0x0000000372727812 */ /* 0x000fce00078ec0ff */
[----:B------:R-:W-:-:S05]  /*39a0*/  @!P1 IADD3 R115, R245, R114, RZ ;  /* 0x00000072f5739210 */ /* 0x000fca0007ffe0ff */
[----:B------:R1:W-:Y:S01]  /*39b0*/  @!P1 STS.64 [R115.X8], R112 ;  /* 0x0000007073009388 */ /* 0x0003e20000008a00 */
[----:B------:R-:W-:-:S11]  /*39c0*/  ISETP.GT.U32.AND P1, PT, R244, 0x3, PT ;  /* 0x00000003f400780c */ /* 0x000fd60003f24070 */
[----:B------:R-:W-:Y:S01]  /*39d0*/  BAR.SYNC.DEFER_BLOCKING 0x0 ;  /* 0x0000000000007b1d */ /* 0x000fe20000010000 */
[----:B-1----:R-:W-:Y:S01]  /*39e0*/  CS2R R112, SRZ ;  /* 0x0000000000707805 */ /* 0x002fe2000001ff00 */
[----:B0-----:R-:W-:Y:S01]  /*39f0*/  @!P1 IADD3 R248, R245, R244, RZ ;  /* 0x000000f4f5f89210 */ /* 0x001fe20007ffe0ff */
        /* <DEDUP_REMOVED lines=9> */
[----:B0-----:R-:W-:Y:S01]  /*3a90*/  I2F R245, R250 ;  /* 0x000000fa00f57306 */ /* 0x001fe20000201400 */
[----:B------:R-:W-:-:S07]  /*3aa0*/  IADD3 R244, R250, R249, RZ ;  /* 0x000000f9faf47210 */ /* 0x000fce0007ffe0ff */
[----:B------:R-:W0:Y:S08]  /*3ab0*/  I2F R115, R244 ;  /* 0x000000f400737306 */ /* 0x000e300000201400 */
[----:B0-----:R-:W0:Y:S01]  /*3ac0*/  MUFU.RCP R249, R115 ;  /* 0x0000007300f97308 */ /* 0x001e220000001000 */
[----:B-1----:R-:W1:Y:S04]  /*3ad0*/  SHFL.DOWN PT, R251, R112, 0x2, 0x1f ;  /* 0x08401f0070fb7f89 */ /* 0x002e6800000e0000 */
[----:B------:R-:W2:Y:S01]  /*3ae0*/  SHFL.DOWN PT, R246, R113, 0x2, 0x1f ;  /* 0x08401f0071f67f89 */ /* 0x000ea200000e0000 */
[----:B-1----:R-:W-:-:S02]  /*3af0*/  FADD.FTZ R252, -R251, R112 ;  /* 0x00000070fbfc7221 */ /* 0x002fc40000010100 */
[----:B------:R-:W-:Y:S02]  /*3b00*/  FMUL.FTZ R248, R251, R245 ;  /* 0x000000f5fbf87220 */ /* 0x000fe40000410000 */
[----:B------:R-:W-:Y:S02]  /*3b10*/  FMUL.FTZ R252, R252, R252 ;  /* 0x000000fcfcfc7220 */ /* 0x000fe40000410000 */
[----:B------:R-:W-:Y:S02]  /*3b20*/  FFMA.FTZ R248, R247, R112, R248 ;  /* 0x00000070f7f87223 */ /* 0x000fe400000100f8 */
[----:B------:R-:W-:Y:S02]  /*3b30*/  FMUL.FTZ R252, R252, R247 ;  /* 0x000000f7fcfc7220 */ /* 0x000fe40000410000 */
[----:B------:R-:W1:Y:S01]  /*3b40*/  SHFL.DOWN PT, R247, R244, 0x1, 0x1f ;  /* 0x08201f00f4f77f89 */ /* 0x000e6200000e0000 */
[----:B--2---:R-:W-:Y:S02]  /*3b50*/  FADD.FTZ R112, R246, R113 ;  /* 0x00000071f6707221 */ /* 0x004fe40000010000 */
[----:B------:R-:W-:-:S02]  /*3b60*/  FMUL.FTZ R252, R252, R245 ;  /* 0x000000f5fcfc7220 */ /* 0x000fc40000410000 */
[C---:B0-----:R-:W-:Y:S02]  /*3b70*/  FMUL.FTZ R248, R249.reuse, R248 ;  /* 0x000000f8f9f87220 */ /* 0x041fe40000410000 */
[----:B------:R-:W-:-:S03]  /*3b80*/  FFMA.FTZ R112, R249, R252, R112 ;  /* 0x000000fcf9707223 */ /* 0x000fc60000010070 */
[----:B------:R-:W0:Y:S04]  /*3b90*/  SHFL.DOWN PT, R113, R248, 0x1, 0x1f ;  /* 0x08201f00f8717f89 */ /* 0x000e2800000e0000 */
[----:B------:R-:W2:Y:S01]  /*3ba0*/  SHFL.DOWN PT, R245, R112, 0x1, 0x1f ;  /* 0x08201f0070f57f89 */ /* 0x000ea200000e0000 */
[----:B-1----:R-:W-:Y:S01]  /*3bb0*/  IADD3 R249, R244, R247, RZ ;  /* 0x000000f7f4f97210 */ /* 0x002fe20007ffe0ff */
[----:B------:R-:W1:Y:S08]  /*3bc0*/  I2F R246, R247 ;  /* 0x000000f700f67306 */ /* 0x000e700000201400 */
[----:B------:R-:W3:Y:S01]  /*3bd0*/  I2F R249, R249 ;  /* 0x000000f900f97306 */ /* 0x000ee20000201400 */
[----:B0-----:R-:W-:-:S04]  /*3be0*/  FADD.FTZ R250, R248, -R113 ;  /* 0x80000071f8fa7221 */ /* 0x001fc80000010000 */
[----:B------:R-:W-:Y:S02]  /*3bf0*/  FMUL.FTZ R250, R250, R250 ;  /* 0x000000fafafa7220 */ /* 0x000fe40000410000 */
[----:B--2---:R-:W-:Y:S01]  /*3c00*/  FADD.FTZ R245, R112, R245 ;  /* 0x000000f570f57221 */ /* 0x004fe20000010000 */
[----:B------:R-:W-:Y:S01]  /*3c10*/  MOV R112, c[0x0][0x1e0] ;  /* 0x0000780000707a02 */ /* 0x000fe20000000f00 */
[----:B-1----:R-:W-:Y:S02]  /*3c20*/  FMUL.FTZ R251, R113, R246 ;  /* 0x000000f671fb7220 */ /* 0x002fe40000410000 */
[C---:B------:R-:W-:Y:S02]  /*3c30*/  FMUL.FTZ R113, R115.reuse, R250 ;  /* 0x000000fa73717220 */ /* 0x040fe40000410000 */
[----:B------:R-:W-:Y:S02]  /*3c40*/  FFMA.FTZ R251, R115, R248, R251 ;  /* 0x000000f873fb7223 */ /* 0x000fe400000100fb */
[----:B------:R-:W-:Y:S01]  /*3c50*/  FMUL.FTZ R113, R113, R246 ;  /* 0x000000f671717220 */ /* 0x000fe20000410000 */
[----:B---3--:R-:W0:Y:S02]  /*3c60*/  MUFU.RCP R244, R249 ;  /* 0x000000f900f47308 */ /* 0x008e240000001000 */
[----:B0-----:R-:W-:-:S02]  /*3c70*/  FMUL.FTZ R251, R244, R251 ;  /* 0x000000fbf4fb7220 */ /* 0x001fc40000410000 */
[----:B------:R-:W-:-:S03]  /*3c80*/  FFMA.FTZ R113, R244, R113, R245 ;  /* 0x00000071f4717223 */ /* 0x000fc600000100f5 */
[----:B------:R-:W0:Y:S04]  /*3c90*/  SHFL.IDX PT, R247, R251, RZ, 0x1f ;  /* 0x00001ffffbf77589 */ /* 0x000e2800000e0000 */
[----:B------:R-:W1:Y:S01]  /*3ca0*/  SHFL.IDX PT, R113, R113, RZ, 0x1f ;  /* 0x00001fff71717589 */ /* 0x000e6200000e0000 */
[C---:B0-----:R-:W-:Y:S01]  /*3cb0*/  FMUL.FTZ R115, R247.reuse, R247 ;  /* 0x000000f7f7737220 */ /* 0x041fe20000410000 */
[----:B------:R-:W-:Y:S01]  /*3cc0*/  FSEL R244, R247, RZ, !P1 ;  /* 0x000000fff7f47208 */ /* 0x000fe20004800000 */
[----:B-1----:R-:W-:-:S03]  /*3cd0*/  FFMA.FTZ R112, R113, R112, c[0x0][0x228] ;  /* 0x00008a0071707623 */ /* 0x002fc60000010070 */
[----:B------:R-:W-:-:S05]  /*3ce0*/  FSEL R115, R115, RZ, P1 ;  /* 0x000000ff73737208 */ /* 0x000fca0000800000 */
[----:B------:R-:W-:Y:S01]  /*3cf0*/  FADD.FTZ R245, R112, R115 ;  /* 0x0000007370f57221 */ /* 0x000fe20000010000 */
[----:B------:R-:W-:Y:S01]  /*3d00*/  @!P2 MOV R112, 0x4 ;  /* 0x000000040070a802 */ /* 0x000fe20000000f00 */
[----:B------:R-:W-:-:S04]  /*3d10*/  @!P2 IMAD.WIDE R114, R237, R114, c[0x0][0x1a0] ;  /* 0x00006800ed72a625 */ /* 0x000fc800078e0272 */
[----:B------:R-:W0:Y:S01]  /*3d20*/  MUFU.RSQ R245, R245 ;  /* 0x000000f500f57308 */ /* 0x000e220000001400 */
[----:B------:R-:W-:Y:S01]  /*3d30*/  @!P2 IMAD.WIDE R112, R237, R112, c[0x0][0x1a8] ;  /* 0x00006a00ed70a625 */ /* 0x000fe200078e0270 */
[----:B------:R1:W-:Y:S04]  /*3d40*/  @!P2 STG.E [R114.64], R247 ;  /* 0x000000f77200a986 */ /* 0x0003e8000c101904 */
[----:B0-----:R1:W-:Y:S01]  /*3d50*/  @!P2 STG.E [R112.64], R245 ;  /* 0x000000f57000a986 */ /* 0x0013e2000c101904 */
[----:B------:R-:W-:Y:S05]  /*3d60*/  @!P0 BRA `(.L_x_16341) ;  /* 0x0000020000008947 */ /* 0x000fea0003800000 */
[--C-:B-1----:R-:W-:Y:S02]  /*3d70*/  FADD.FTZ R114, R57, -R244.reuse ;  /* 0x800000f439727221 */ /* 0x102fe40000010000 */
[----:B------:R-:W-:Y:S02]  /*3d80*/  FADD.FTZ R112, R56, -R244 ;  /* 0x800000f438707221 */ /* 0x000fe40000010000 */
[----:B------:R-:W-:-:S02]  /*3d90*/  FMUL.FTZ R114, R245, R114 ;  /* 0x00000072f5727220 */ /* 0x000fc40000410000 */
[----:B------:R-:W-:Y:S02]  /*3da0*/  FMUL.FTZ R112, R245, R112 ;  /* 0x00000070f5707220 */ /* 0x000fe40000410000 */
[----:B------:R-:W-:Y:S02]  /*3db0*/  FFMA.FTZ R113, R129, R114, R136 ;  /* 0x0000007281717223 */ /* 0x000fe40000010088 */
[--C-:B------:R-:W-:Y:S02]  /*3dc0*/  FADD.FTZ R114, R58, -R244.reuse ;  /* 0x800000f43a727221 */ /* 0x100fe40000010000 */
[--C-:B------:R-:W-:Y:S02]  /*3dd0*/  FADD.FTZ R246, R59, -R244.reuse ;  /* 0x800000f43bf67221 */ /* 0x100fe40000010000 */
[----:B------:R-:W-:Y:S02]  /*3de0*/  FADD.FTZ R248, R60, -R244 ;  /* 0x800000f43cf87221 */ /* 0x000fe40000010000 */
[----:B------:R-:W-:-:S02]  /*3df0*/  FFMA.FTZ R112, R126, R112, R135 ;  /* 0x000000707e707223 */ /* 0x000fc40000010087 */
[C---:B------:R-:W-:Y:S02]  /*3e00*/  FMUL.FTZ R115, R245.reuse, R114 ;  /* 0x00000072f5737220 */ /* 0x040fe40000410000 */
[----:B------:R-:W-:Y:S01]  /*3e10*/  FMUL.FTZ R246, R245, R246 ;  /* 0x000000f6f5f67220 */ /* 0x000fe20000410000 */
[----:B------:R-:W-:Y:S01]  /*3e20*/  F2FP.BF16.PACK_AB R112, R113, R112 ;  /* 0x000000707170723e */ /* 0x000fe200000010ff */
[----:B------:R-:W-:Y:S02]  /*3e30*/  FMUL.FTZ R114, R245, R248 ;  /* 0x000000f8f5727220 */ /* 0x000fe40000410000 */
[--C-:B------:R-:W-:Y:S02]  /*3e40*/  FADD.FTZ R252, R63, -R244.reuse ;  /* 0x800000f43ffc7221 */ /* 0x100fe40000010000 */
[--C-:B------:R-:W-:Y:S02]  /*3e50*/  FADD.FTZ R248, R61, -R244.reuse ;  /* 0x800000f43df87221 */ /* 0x100fe40000010000 */
[----:B------:R-:W-:-:S02]  /*3e60*/  FADD.FTZ R250, R62, -R244 ;  /* 0x800000f43efa7221 */ /* 0x000fc40000010000 */
[----:B------:R-:W-:Y:S02]  /*3e70*/  FMUL.FTZ R113, R245, R252 ;  /* 0x000000fcf5717220 */ /* 0x000fe40000410000 */
[----:B------:R-:W-:Y:S02]  /*3e80*/  FFMA.FTZ R115, R128, R115, R137 ;  /* 0x0000007380737223 */ /* 0x000fe40000010089 */
[----:B------:R-:W-:Y:S02]  /*3e90*/  FFMA.FTZ R246, R131, R246, R138 ;  /* 0x000000f683f67223 */ /* 0x000fe4000001008a */
[C---:B------:R-:W-:Y:S02]  /*3ea0*/  FMUL.FTZ R247, R245.reuse, R248 ;  /* 0x000000f8f5f77220 */ /* 0x040fe40000410000 */
[----:B------:R-:W-:Y:S02]  /*3eb0*/  FMUL.FTZ R248, R245, R250 ;  /* 0x000000faf5f87220 */ /* 0x000fe40000410000 */
[----:B------:R-:W-:Y:S01]  /*3ec0*/  FFMA.FTZ R249, R134, R113, R143 ;  /* 0x0000007186f97223 */ /* 0x000fe2000001008f */
[----:B------:R-:W-:Y:S01]  /*3ed0*/  F2FP.BF16.PACK_AB R113, R246, R115 ;  /* 0x00000073f671723e */ /* 0x000fe200000010ff */
[----:B------:R-:W-:Y:S01]  /*3ee0*/  FFMA.FTZ R114, R130, R114, R139 ;  /* 0x0000007282727223 */ /* 0x000fe2000001008b */
[----:B------:R-:W-:Y:S01]  /*3ef0*/  MOV R246, 0x10 ;  /* 0x0000001000f67802 */ /* 0x000fe20000000f00 */
[----:B------:R-:W-:-:S02]  /*3f00*/  FFMA.FTZ R247, R133, R247, R140 ;  /* 0x000000f785f77223 */ /* 0x000fc4000001008c */
[----:B------:R-:W-:-:S03]  /*3f10*/  FFMA.FTZ R248, R132, R248, R141 ;  /* 0x000000f884f87223 */ /* 0x000fc6000001008d */
[----:B------:R-:W-:Y:S01]  /*3f20*/  F2FP.BF16.PACK_AB R114, R247, R114 ;  /* 0x00000072f772723e */ /* 0x000fe200000010ff */
[----:B------:R-:W-:Y:S01]  /*3f30*/  IMAD.WIDE.U32 R246, R243, R246, c[0x0][0x208] ;  /* 0x00008200f3f67625 */ /* 0x000fe200078e00f6 */
[----:B------:R-:W-:Y:S02]  /*3f40*/  F2FP.BF16.PACK_AB R115, R249, R248 ;  /* 0x000000f8f973723e */ /* 0x000fe400000010ff */
[----:B------:R-:W-:-:S03]  /*3f50*/  IADD3 R243, R243, 0x80, RZ ;  /* 0x00000080f3f37810 */ /* 0x000fc60007ffe0ff */
[----:B------:R0:W-:Y:S04]  /*3f60*/  STG.E.128 [R246.64], R112 ;  /* 0x00000070f6007986 */ /* 0x0001e8000c101d04 */
.L_x_16341:
[----:B------:R-:W-:Y:S05]  /*3f70*/  BSYNC B0 ;  /* 0x0000000000007941 */ /* 0x000fea0003800000 */
.L_x_16340:
[----:B------:R-:W-:Y:S01]  /*3f80*/  ISETP.GE.U32.AND P1, PT, R42, 0x100, PT ;  /* 0x000001002a00780c */ /* 0x000fe20003f26070 */
[----:B------:R-:W-:-:S12]  /*3f90*/  BSSY B0, `(.L_x_16342) ;  /* 0x0000022000007945 */ /* 0x000fd80003800000 */
[----:B------:R-:W-:Y:S05]  /*3fa0*/  @!P1 BRA `(.L_x_16343) ;  /* 0x0000020000009947 */ /* 0x000fea0003800000 */
[--C-:B01----:R-:W-:Y:S02]  /*3fb0*/  FADD.FTZ R114, R65, -R244.reuse ;  /* 0x800000f441727221 */ /* 0x103fe40000010000 */
[----:B------:R-:W-:Y:S02]  /*3fc0*/  FADD.FTZ R112, R64, -R244 ;  /* 0x800000f440707221 */ /* 0x000fe40000010000 */
[C---:B------:R-:W-:Y:S02]  /*3fd0*/  FMUL.FTZ R114, R245.reuse, R114 ;  /* 0x00000072f5727220 */ /* 0x040fe40000410000 */
[----:B------:R-:W-:Y:S02]  /*3fe0*/  FMUL.FTZ R112, R245, R112 ;  /* 0x00000070f5707220 */ /* 0x000fe40000410000 */
[----:B------:R-:W-:Y:S02]  /*3ff0*/  FFMA.FTZ R113, R145, R114, R152 ;  /* 0x0000007291717223 */ /* 0x000fe40000010098 */
[----:B------:R-:W-:-:S02]  /*4000*/  FADD.FTZ R114, R66, -R244 ;  /* 0x800000f442727221 */ /* 0x000fc40000010000 */
[--C-:B------:R-:W-:Y:S02]  /*4010*/  FADD.FTZ R246, R67, -R244.reuse ;  /* 0x800000f443f67221 */ /* 0x100fe40000010000 */
[----:B------:R-:W-:Y:S02]  /*4020*/  FFMA.FTZ R112, R142, R112, R151 ;  /* 0x000000708e707223 */ /* 0x000fe40000010097 */
[C---:B------:R-:W-:Y:S02]  /*4030*/  FMUL.FTZ R115, R245.reuse, R114 ;  /* 0x00000072f5737220 */ /* 0x040fe40000410000 */
[----:B------:R-:W-:Y:S01]  /*4040*/  FMUL.FTZ R246, R245, R246 ;  /* 0x000000f6f5f67220 */ /* 0x000fe20000410000 */
[----:B------:R-:W-:Y:S01]  /*4050*/  F2FP.BF16.PACK_AB R112, R113, R112 ;  /* 0x000000707170723e */ /* 0x000fe200000010ff */
[--C-:B------:R-:W-:Y:S02]  /*4060*/  FADD.FTZ R252, R71, -R244.reuse ;  /* 0x800000f447fc7221 */ /* 0x100fe40000010000 */
[----:B------:R-:W-:-:S02]  /*4070*/  FADD.FTZ R248, R68, -R244 ;  /* 0x800000f444f87221 */ /* 0x000fc40000010000 */
[----:B------:R-:W-:Y:S02]  /*4080*/  FMUL.FTZ R113, R245, R252 ;  /* 0x000000fcf5717220 */ /* 0x000fe40000410000 */
[----:B------:R-:W-:Y:S02]  /*4090*/  FFMA.FTZ R115, R144, R115, R153 ;  /* 0x0000007390737223 */ /* 0x000fe40000010099 */
[----:B------:R-:W-:Y:S02]  /*40a0*/  FFMA.FTZ R246, R147, R246, R154 ;  /* 0x000000f693f67223 */ /* 0x000fe4000001009a */
[----:B------:R-:W-:Y:S02]  /*40b0*/  FMUL.FTZ R114, R245, R248 ;  /* 0x000000f8f5727220 */ /* 0x000fe40000410000 */
[--C-:B------:R-:W-:Y:S02]  /*40c0*/  FADD.FTZ R248, R69, -R244.reuse ;  /* 0x800000f445f87221 */ /* 0x100fe40000010000 */
[----:B------:R-:W-:-:S02]  /*40d0*/  FADD.FTZ R250, R70, -R244 ;  /* 0x800000f446fa7221 */ /* 0x000fc40000010000 */
[----:B------:R-:W-:Y:S01]  /*40e0*/  FFMA.FTZ R249, R150, R113, R159 ;  /* 0x0000007196f97223 */ /* 0x000fe2000001009f */
[----:B------:R-:W-:Y:S01]  /*40f0*/  F2FP.BF16.PACK_AB R113, R246, R115 ;  /* 0x00000073f671723e */ /* 0x000fe200000010ff */
[C---:B------:R-:W-:Y:S01]  /*4100*/  FMUL.FTZ R247, R245.reuse, R248 ;  /* 0x000000f8f5f77220 */ /* 0x040fe20000410000 */
[----:B------:R-:W-:Y:S01]  /*4110*/  HFMA2.MMA R246, -RZ, RZ, 0, 9.5367431640625e-07 ;  /* 0x00000010fff67435 */ /* 0x000fe200000001ff */
[----:B------:R-:W-:Y:S02]  /*4120*/  FMUL.FTZ R248, R245, R250 ;  /* 0x000000faf5f87220 */ /* 0x000fe40000410000 */
[----:B------:R-:W-:Y:S02]  /*4130*/  FFMA.FTZ R114, R146, R114, R155 ;  /* 0x0000007292727223 */ /* 0x000fe4000001009b */
[----:B------:R-:W-:Y:S02]  /*4140*/  FFMA.FTZ R247, R149, R247, R156 ;  /* 0x000000f795f77223 */ /* 0x000fe4000001009c */
[----:B------:R-:W-:-:S03]  /*4150*/  FFMA.FTZ R248, R148, R248, R157 ;  /* 0x000000f894f87223 */ /* 0x000fc6000001009d */
[----:B------:R-:W-:Y:S01]  /*4160*/  F2FP.BF16.PACK_AB R114, R247, R114 ;  /* 0x00000072f772723e */ /* 0x000fe200000010ff */
[----:B------:R-:W-:Y:S01]  /*4170*/  IMAD.WIDE.U32 R246, R243, R246, c[0x0][0x208] ;  /* 0x00008200f3f67625 */ /* 0x000fe200078e00f6 */
[----:B------:R-:W-:Y:S02]  /*4180*/  F2FP.BF16.PACK_AB R115, R249, R248 ;  /* 0x000000f8f973723e */ /* 0x000fe400000010ff */
[----:B------:R-:W-:-:S03]  /*4190*/  IADD3 R243, R243, 0x80, RZ ;  /* 0x00000080f3f37810 */ /* 0x000fc60007ffe0ff */
[----:B------:R0:W-:Y:S04]  /*41a0*/  STG.E.128 [R246.64], R112 ;  /* 0x00000070f6007986 */ /* 0x0001e8000c101d04 */
.L_x_16343:
[----:B------:R-:W-:Y:S05]  /*41b0*/  BSYNC B0 ;  /* 0x0000000000007941 */ /* 0x000fea0003800000 */
.L_x_16342:
        /* <DEDUP_REMOVED lines=10> */
[----:B------:R-:W-:Y:S02]  /*4260*/  FADD.FTZ R248, R76, -R244 ;  /* 0x800000f44cf87221 */ /* 0x000fe40000010000 */
[----:B------:R-:W-:Y:S02]  /*4270*/  FFMA.FTZ R112, R158, R112, R167 ;  /* 0x000000709e707223 */ /* 0x000fe400000100a7 */
[C---:B------:R-:W-:Y:S02]  /*4280*/  FMUL.FTZ R115, R245.reuse, R114 ;  /* 0x00000072f5737220 */ /* 0x040fe40000410000 */
[----:B------:R-:W-:Y:S01]  /*4290*/  FMUL.FTZ R246, R245, R246 ;  /* 0x000000f6f5f67220 */ /* 0x000fe20000410000 */
[----:B------:R-:W-:Y:S01]  /*42a0*/  F2FP.BF16.PACK_AB R112, R113, R112 ;  /* 0x000000707170723e */ /* 0x000fe200000010ff */
[----:B------:R-:W-:-:S02]  /*42b0*/  FMUL.FTZ R114, R245, R248 ;  /* 0x000000f8f5727220 */ /* 0x000fc40000410000 */
[--C-:B------:R-:W-:Y:S02]  /*42c0*/  FADD.FTZ R252, R79, -R244.reuse ;  /* 0x800000f44ffc7221 */ /* 0x100fe40000010000 */
        /* <DEDUP_REMOVED lines=14> */
[----:B------:R-:W-:Y:S01]  /*43b0*/  IMAD.WIDE.U32 R246, R243, R246, c[0x0][0x208] ;  /* 0x00008200f3f67625 */ /* 0x000fe200078e00f6 */
[----:B------:R-:W-:Y:S02]  /*43c0*/  F2FP.BF16.PACK_AB R115, R249, R248 ;  /* 0x000000f8f973723e */ /* 0x000fe400000010ff */
[----:B------:R-:W-:-:S03]  /*43d0*/  IADD3 R243, R243, 0x80, RZ ;  /* 0x00000080f3f37810 */ /* 0x000fc60007ffe0ff */
[----:B------:R0:W-:Y:S04]  /*43e0*/  STG.E.128 [R246.64], R112 ;  /* 0x00000070f6007986 */ /* 0x0001e8000c101d04 */
.L_x_16345:
[----:B------:R-:W-:Y:S05]  /*43f0*/  BSYNC B0 ;  /* 0x0000000000007941 */ /* 0x000fea0003800000 */
.L_x_16344:
        /* <DEDUP_REMOVED lines=35> */
.L_x_16347:
[----:B------:R-:W-:Y:S05]  /*4630*/  BSYNC B0 ;  /* 0x0000000000007941 */ /* 0x000fea0003800000 */
.L_x_16346:
        /* <DEDUP_REMOVED lines=35> */
.L_x_16349:
[----:B------:R-:W-:Y:S05]  /*4870*/  BSYNC B0 ;  /* 0x0000000000007941 */ /* 0x000fea0003800000 */
.L_x_16348:
        /* <DEDUP_REMOVED lines=35> */
.L_x_16351:
[----:B------:R-:W-:Y:S05]  /*4ab0*/  BSYNC B0 ;  /* 0x0000000000007941 */ /* 0x000fea0003800000 */
.L_x_16350:
[----:B------:R-:W-:Y:S01]  /*4ac0*/  ISETP.GE.U32.AND P1, PT, R42, 0x380, PT ;  /* 0x000003802a00780c */ /* 0x000fe20003f26070 */
[----:B------:R-:W-:-:S12]  /*4ad0*/  BSSY B0, `(.L_x_16352) ;  /* 0x0000021000007945 */ /* 0x000fd80003800000 */
[----:B------:R-:W-:Y:S05]  /*4ae0*/  @!P1 BRA `(.L_x_16353) ;  /* 0x000001f000009947 */ /* 0x000fea0003800000 */
[--C-:B01----:R-:W-:Y:S02]  /*4af0*/  FADD.FTZ R113, R111, -R244.reuse ;  /* 0x800000f46f717221 */ /* 0x103fe40000010000 */
        /* <DEDUP_REMOVED lines=21> */
[----:B------:R-:W-:Y:S01]  /*4c50*/  F2FP.BF16.PACK_AB R112, R245, R244 ;  /* 0x000000f4f570723e */ /* 0x000fe200000010ff */
[----:B------:R-:W-:Y:S01]  /*4c60*/  FFMA.FTZ R114, R226, R246, R239 ;  /* 0x000000f6e2727223 */ /* 0x000fe200000100ef */
[----:B------:R-:W-:Y:S01]  /*4c70*/  MOV R244, 0x10 ;  /* 0x0000001000f47802 */ /* 0x000fe20000000f00 */
[----:B------:R-:W-:Y:S01]  /*4c80*/  FFMA.FTZ R113, R227, R113, R238 ;  /* 0x00000071e3717223 */ /* 0x000fe200000100ee */
[----:B------:R-:W-:-:S02]  /*4c90*/  F2FP.BF16.PACK_AB R115, R252, R115 ;  /* 0x00000073fc73723e */ /* 0x000fc400000010ff */
[----:B------:R-:W-:Y:S01]  /*4ca0*/  F2FP.BF16.PACK_AB R114, R247, R114 ;  /* 0x00000072f772723e */ /* 0x000fe200000010ff */
[----:B------:R-:W-:Y:S01]  /*4cb0*/  IMAD.WIDE.U32 R244, R243, R244, c[0x0][0x208] ;  /* 0x00008200f3f47625 */ /* 0x000fe200078e00f4 */
[----:B------:R-:W-:-:S05]  /*4cc0*/  F2FP.BF16.PACK_AB R113, R113, R250 ;  /* 0x000000fa7171723e */ /* 0x000fca00000010ff */
[----:B------:R0:W-:Y:S02]  /*4cd0*/  STG.E.128 [R244.64], R112 ;  /* 0x00000070f4007986 */ /* 0x0001e4000c101d04 */
.L_x_16353:
[----:B------:R-:W-:Y:S05]  /*4ce0*/  BSYNC B0 ;  /* 0x0000000000007941 */ /* 0x000fea0003800000 */
.L_x_16352:
[----:B------:R-:W-:Y:S02]  /*4cf0*/  LOP3.LUT P1, RZ, R234, 0xff, RZ, 0xc0, !PT ;  /* 0x000000ffeaff7812 */ /* 0x000fe4000782c0ff */
[----:B------:R-:W-:Y:S02]  /*4d00*/  IADD3 R237, R237, c[0x0][0x160], RZ ;  /* 0x00005800eded7a10 */ /* 0x000fe40007ffe0ff */
[----:B------:R-:W-:Y:S02]  /*4d10*/  SEL R234, RZ, 0x1, P1 ;  /* 0x00000001ffea7807 */ /* 0x000fe40000800000 */
[----:B------:R-:W-:-:S13]  /*4d20*/  ISETP.GE.AND P1, PT, R237, c[0x0][0x164], PT ;  /* 0x00005900ed007a0c */ /* 0x000fda0003f26270 */
[----:B01----:R-:W-:Y:S01]  /*4d30*/  @P1 CALL.REL.NOINC `(.L_x_16354) ;  /* 0x0000001000001944 */ /* 0x003fe20003c00000 */
[----:B------:R-:W-:Y:S05]  /*4d40*/  BRA `(.L_x_16355) ;  /* 0xffffc7e000007947 */ /* 0x000fea000383ffff */
.L_x_16354:
[----:B------:R-:W-:Y:S05]  /*4d50*/  EXIT ;  /* 0x000000000000794d */ /* 0x000fea0003800000 */
.L_x_16338:
[----:B------:R-:W-:Y:S01]  /*4d60*/  HFMA2.MMA R246, -RZ, RZ, 0, 5.9604644775390625e-08 ;  /* 0x00000001fff67435 */ /* 0x000fe200000001ff */
[----:B------:R-:W-:Y:S02]  /*4d70*/  MOV R247, 0x1f ;  /* 0x0000001f00f77802 */ /* 0x000fe40000000f00 */
[----:B------:R-:W-:Y:S02]  /*4d80*/  MOV R244, 0xffffffff ;  /* 0xffffffff00f47802 */ /* 0x000fe40000000f00 */
[----:B------:R-:W-:Y:S02]  /*4d90*/  MOV R114, 0x4db0 ;  /* 0x00004db000727802 */ /* 0x000fe40000000f00 */
[----:B------:R-:W-:Y:S05]  /*4da0*/  CALL.REL.NOINC `($__internal_52_$__cuda_sm70_shflsync_bfly_p) ;  /* 0x00000ab000007944 */ /* 0x000fea0003c00000 */
[----:B01----:R-:W-:Y:S05]  /*4db0*/  BRA `(.L_x_16356) ;  /* 0xffffe33000007947 */ /* 0x003fea000383ffff */
.L_x_16339:
[----:B------:R-:W-:Y:S01]  /*4dc0*/  HFMA2.MMA R246, -RZ, RZ, 0, 1.1920928955078125e-07 ;  /* 0x00000002fff67435 */ /* 0x000fe200000001ff */
[----:B------:R-:W-:Y:S02]  /*4dd0*/  MOV R247, 0x1f ;  /* 0x0000001f00f77802 */ /* 0x000fe40000000f00 */
[----:B------:R-:W-:Y:S02]  /*4de0*/  MOV R244, 0xffffffff ;  /* 0xffffffff00f47802 */ /* 0x000fe40000000f00 */
[----:B------:R-:W-:-:S02]  /*4df0*/  MOV R114, 0x4e10 ;  /* 0x00004e1000727802 */ /* 0x000fc40000000f00 */
[----:B------:R-:W-:Y:S05]  /*4e00*/  CALL.REL.NOINC `($__internal_52_$__cuda_sm70_shflsync_bfly_p) ;  /* 0x00000a5000007944 */ /* 0x000fea0003c00000 */
[----:B0-----:R-:W-:Y:S01]  /*4e10*/  HFMA2.MMA R246, -RZ, RZ, 0, 2.384185791015625e-07 ;  /* 0x00000004fff67435 */ /* 0x001fe200000001ff */
[----:B-1----:R-:W-:Y:S01]  /*4e20*/  FADD.FTZ R113, R113, R244 ;  /* 0x000000f471717221 */ /* 0x002fe20000010000 */
[----:B------:R-:W-:-:S02]  /*4e30*/  MOV R247, 0x1f ;  /* 0x0000001f00f77802 */ /* 0x000fc40000000f00 */
[----:B------:R-:W-:Y:S02]  /*4e40*/  MOV R244, 0xffffffff ;  /* 0xffffffff00f47802 */ /* 0x000fe40000000f00 */
[----:B------:R-:W-:Y:S02]  /*4e50*/  MOV R114, 0x4e70 ;  /* 0x00004e7000727802 */ /* 0x000fe40000000f00 */
[----:B------:R-:W-:Y:S05]  /*4e60*/  CALL.REL.NOINC `($__internal_52_$__cuda_sm70_shflsync_bfly_p) ;  /* 0x000009f000007944 */ /* 0x000fea0003c00000 */
[----:B0-----:R-:W-:Y:S01]  /*4e70*/  HFMA2.MMA R246, -RZ, RZ, 0, 4.76837158203125e-07 ;  /* 0x00000008fff67435 */ /* 0x001fe200000001ff */
[----:B-1----:R-:W-:Y:S01]  /*4e80*/  FADD.FTZ R113, R113, R244 ;  /* 0x000000f471717221 */ /* 0x002fe20000010000 */
[----:B------:R-:W-:Y:S02]  /*4e90*/  MOV R247, 0x1f ;  /* 0x0000001f00f77802 */ /* 0x000fe40000000f00 */
[----:B------:R-:W-:Y:S02]  /*4ea0*/  MOV R244, 0xffffffff ;  /* 0xffffffff00f47802 */ /* 0x000fe40000000f00 */
[----:B------:R-:W-:Y:S02]  /*4eb0*/  MOV R114, 0x4ed0 ;  /* 0x00004ed000727802 */ /* 0x000fe40000000f00 */
[----:B------:R-:W-:Y:S05]  /*4ec0*/  CALL.REL.NOINC `($__internal_52_$__cuda_sm70_shflsync_bfly_p) ;  /* 0x0000099000007944 */ /* 0x000fea0003c00000 */
[----:B0-----:R-:W-:Y:S01]  /*4ed0*/  HFMA2.MMA R246, -RZ, RZ, 0, 9.5367431640625e-07 ;  /* 0x00000010fff67435 */ /* 0x001fe200000001ff */
[----:B-1----:R-:W-:Y:S01]  /*4ee0*/  FADD.FTZ R113, R113, R244 ;  /* 0x000000f471717221 */ /* 0x002fe20000010000 */
[----:B------:R-:W-:-:S02]  /*4ef0*/  MOV R247, 0x1f ;  /* 0x0000001f00f77802 */ /* 0x000fc40000000f00 */
[----:B------:R-:W-:Y:S02]  /*4f00*/  MOV R244, 0xffffffff ;  /* 0xffffffff00f47802 */ /* 0x000fe40000000f00 */
[----:B------:R-:W-:Y:S02]  /*4f10*/  MOV R114, 0x4f30 ;  /* 0x00004f3000727802 */ /* 0x000fe40000000f00 */
[----:B------:R-:W-:Y:S05]  /*4f20*/  CALL.REL.NOINC `($__internal_52_$__cuda_sm70_shflsync_bfly_p) ;  /* 0x0000093000007944 */ /* 0x000fea0003c00000 */
        /* <DEDUP_REMOVED lines=119> */
[----:B------:R-:W-:Y:S05]  /*56a0*/  CALL.REL.NOINC `($__internal_52_$__cuda_sm70_shflsync_bfly_p) ;  /* 0x000001b000007944 */ /* 0x000fea0003c00000 */
[----:B0-----:R-:W-:Y:S01]  /*56b0*/  HFMA2.MMA R246, -RZ, RZ, 0, 1.1920928955078125e-07 ;  /* 0x00000002fff67435 */ /* 0x001fe200000001ff */
[----:B-1----:R-:W-:Y:S01]  /*56c0*/  FADD.FTZ R113, R113, R244 ;  /* 0x000000f471717221 */ /* 0x002fe20000010000 */
[----:B------:R-:W-:Y:S02]  /*56d0*/  MOV R247, 0x1f ;  /* 0x0000001f00f77802 */ /* 0x000fe40000000f00 */
[----:B------:R-:W-:Y:S02]  /*56e0*/  MOV R244, 0xffffffff ;  /* 0xffffffff00f47802 */ /* 0x000fe40000000f00 */
[----:B------:R-:W-:Y:S02]  /*56f0*/  MOV R114, 0x5710 ;  /* 0x0000571000727802 */ /* 0x000fe40000000f00 */
[----:B------:R-:W-:Y:S05]  /*5700*/  CALL.REL.NOINC `($__internal_52_$__cuda_sm70_shflsync_bfly_p) ;  /* 0x0000015000007944 */ /* 0x000fea0003c00000 */
[----:B0-----:R-:W-:Y:S01]  /*5710*/  HFMA2.MMA R246, -RZ, RZ, 0, 2.384185791015625e-07 ;  /* 0x00000004fff67435 */ /* 0x001fe200000001ff */
[----:B-1----:R-:W-:Y:S01]  /*5720*/  FADD.FTZ R113, R113, R244 ;  /* 0x000000f471717221 */ /* 0x002fe20000010000 */
[----:B------:R-:W-:Y:S02]  /*5730*/  MOV R247, 0x1f ;  /* 0x0000001f00f77802 */ /* 0x000fe40000000f00 */
[----:B------:R-:W-:-:S02]  /*5740*/  MOV R244, 0xffffffff ;  /* 0xffffffff00f47802 */ /* 0x000fc40000000f00 */
        /* <DEDUP_REMOVED lines=8> */
[----:B-1----:R-:W-:Y:S01]  /*57d0*/  FADD.FTZ R248, R113, R244 ;  /* 0x000000f471f87221 */ /* 0x002fe20000010000 */
[----:B0-----:R-:W-:Y:S01]  /*57e0*/  HFMA2.MMA R246, -RZ, RZ, 0, 9.5367431640625e-07 ;  /* 0x00000010fff67435 */ /* 0x001fe200000001ff */
[----:B------:R-:W-:Y:S02]  /*57f0*/  MOV R247, 0x1f ;  /* 0x0000001f00f77802 */ /* 0x000fe40000000f00 */
[----:B------:R-:W-:-:S02]  /*5800*/  MOV R244, 0xffffffff ;  /* 0xffffffff00f47802 */ /* 0x000fc40000000f00 */
[----:B------:R-:W-:Y:S02]  /*5810*/  MOV R113, R248 ;  /* 0x000000f800717202 */ /* 0x000fe40000000f00 */
[----:B------:R-:W-:Y:S02]  /*5820*/  MOV R114, 0x5840 ;  /* 0x0000584000727802 */ /* 0x000fe40000000f00 */
[----:B------:R-:W-:Y:S05]  /*5830*/  CALL.REL.NOINC `($__internal_52_$__cuda_sm70_shflsync_bfly_p) ;  /* 0x0000002000007944 */ /* 0x000fea0003c00000 */
[----:B01----:R-:W-:Y:S01]  /*5840*/  MOV R247, R244 ;  /* 0x000000f400f77202 */ /* 0x003fe20000000f00 */
[----:B------:R-:W-:Y:S05]  /*5850*/  BRA `(.L_x_16357) ;  /* 0xffffe0e000007947 */ /* 0x000fea000383ffff */
        .weak           $__internal_52_$__cuda_sm70_shflsync_bfly_p
        .type           $__internal_52_$__cuda_sm70_shflsync_bfly_p,@function
        .size           $__internal_52_$__cuda_sm70_shflsync_bfly_p,(.L_x_44892 - $__internal_52_$__cuda_sm70_shflsync_bfly_p)
$__internal_52_$__cuda_sm70_shflsync_bfly_p:
[----:B------:R-:W-:Y:S01]  /*5860*/  HFMA2.MMA R115, -RZ, RZ, 0, 0 ;  /* 0x00000000ff737435 */ /* 0x000fe200000001ff */
[----:B------:R-:W-:Y:S04]  /*5870*/  WARPSYNC R244 ;  /* 0x000000f400007348 */ /* 0x000fe80003800000 */
[----:B------:R0:W1:Y:S01]  /*5880*/  SHFL.BFLY PT, R244, R113, R246, R247 ;  /* 0x0c0000f671f47389 */ /* 0x00006200000e00f7 */
[----:B------:R-:W-:Y:S05]  /*5890*/  RET.REL.NODEC R114 `(_ZN10layer_norm13ln_fwd_kernelINS_13Kernel_traitsI13__nv_bfloat16S2_fS2_fjLj7168ELj1ELj1ELj4ELj16ENS_18Kernel_traits_baseILj7168ES2_S2_fS2_fjLj128EEEEELb0ELb1ELb0ELb0EEEvNS_9FwdParamsE) ;  /* 0xffffa76072007950 */ /* 0x000fea0003c3ffff */
.L_x_16358:
        /* <DEDUP_REMOVED lines=14> */
.L_x_44892:


//--------------------- .text._ZN10layer_norm13ln_fwd_kernelINS_13Kernel_traitsI13__nv_bfloat16S2_fS2_fjLj7168ELj1ELj1ELj4ELj16ENS_18Kernel_traits_baseILj7168ES2_S2_fS2_fjLj128EEEEELb0ELb1ELb0ELb1EEEvNS_9FwdParamsE --------------------------
	.section	.text._ZN10layer_norm13ln_fwd_kernelINS_13Kernel_traitsI13__nv_bfloat16S2_fS2_fjLj7168ELj1ELj1ELj4ELj16ENS_18Kernel_traits_baseILj7168ES2_S2_fS2_fjLj128EEEEELb0ELb1ELb0ELb1EEEvNS_9FwdParamsE,"ax",@progbits
	.sectioninfo	@"SHI_REGISTERS=255"
	.align	128
        .global         _ZN10layer_norm13ln_fwd_kernelINS_13Kernel_traitsI13__nv_bfloat16S2_fS2_fjLj7168ELj1ELj1ELj4ELj16ENS_18Kernel_traits_baseILj7168ES2_S2_fS2_fjLj128EEEEELb0ELb1ELb0ELb1EEEvNS_9FwdParamsE
        .type           _ZN10layer_norm13ln_fwd_kernelINS_13Kernel_traitsI13__nv_bfloat16S2_fS2_fjLj7168ELj1ELj1ELj4ELj16ENS_18Kernel_traits_baseILj7168ES2_S2_fS2_fjLj128EEEEELb0ELb1ELb0ELb1EEEvNS_9FwdParamsE,@function
        .size           _ZN10layer_norm13ln_fwd_kernelINS_13Kernel_traitsI13__nv_bfloat16S2_fS2_fjLj7168ELj1ELj1ELj4ELj16ENS_18Kernel_traits_baseILj7168ES2_S2_fS2_fjLj128EEEEELb0ELb1ELb0ELb1EEEvNS_9FwdParamsE,(.L_x_44893 - _ZN10layer_norm13ln_fwd_kernelINS_13Kernel_traitsI13__nv_bfloat16S2_fS2_fjLj7168ELj1ELj1ELj4ELj16ENS_18Kernel_traits_baseILj7168ES2_S2_fS2_fjLj128EEEEELb0ELb1ELb0ELb1EEEvNS_9FwdParamsE)
        .other          _ZN10layer_norm13ln_fwd_kernelINS_13Kernel_traitsI13__nv_bfloat16S2_fS2_fjLj7168ELj1ELj1ELj4ELj16ENS_18Kernel_traits_baseILj7168ES2_S2_fS2_fjLj128EEEEELb0ELb1ELb0ELb1EEEvNS_9FwdParamsE,@"STO_CUDA_ENTRY STV_DEFAULT"
_ZN10layer_norm13ln_fwd_kernelINS_13Kernel_traitsI13__nv_bfloat16S2_fS2_fjLj7168ELj1ELj1ELj4ELj16ENS_18Kernel_traits_baseILj7168ES2_S2_fS2_fjLj128EEEEELb0ELb1ELb0ELb1EEEvNS_9FwdParamsE:
.text._ZN10layer_norm13ln_fwd_kernelINS_13Kernel_traitsI13__nv_bfloat16S2_fS2_fjLj7168ELj1ELj1ELj4ELj16ENS_18Kernel_traits_baseILj7168ES2_S2_fS2_fjLj128EEEEELb0ELb1ELb0ELb1EEEvNS_9FwdParamsE:
[----:B------:R-:W-:Y:S02]  /*0000*/  MOV R1, c[0x0][0x28] ;  /* 0x00000a0000017a02 */ /* 0x000fe40000000f00 */
[----:B------:R-:W0:Y:S01]  /*0010*/  S2R R180, SR_TID.X ;  /* 0x0000000000b47919 */ /* 0x000e220000002100 */
[----:B------:R-:W-:Y:S01]  /*0020*/  ISETP.NE.U32.AND P0, PT, RZ, c[0x0][0x218], PT ;  /* 0x00008600ff007a0c */ /* 0x000fe20003f05070 */
[----:B------:R-:W-:-:S03]  /*0030*/  ULDC.64 UR4, c[0x0][0x118] ;  /* 0x0000460000047ab9 */ /* 0x000fc60000000a00 */
[----:B------:R-:W-:Y:S02]  /*0040*/  ISETP.NE.AND.EX P0, PT, RZ, c[0x0][0x21c], PT, P0 ;  /* 0x00008700ff007a0c */ /* 0x000fe40003f05300 */
[C---:B0-----:R-:W-:Y:S02]  /*0050*/  SHF.L.U32 R0, R180.reuse, 0x4, RZ ;  /* 0x00000004b4007819 */ /* 0x041fe400000006ff */
[----:B------:R-:W-:Y:S02]  /*0060*/  LOP3.LUT R162, R180, 0x7f, RZ, 0xc0, !PT ;  /* 0x0000007fb4a27812 */ /* 0x000fe400078ec0ff */
[----:B------:R-:W-:Y:S02]  /*0070*/  LOP3.LUT R0, R0, 0x7f0, RZ, 0xc0, !PT ;  /* 0x000007f000007812 */ /* 0x000fe400078ec0ff */
[----:B------:R-:W-:Y:S02]  /*0080*/  SHF.L.U32 R6, R162, 0x4, RZ ;  /* 0x00000004a2067819 */ /* 0x000fe400000006ff */
[----:B------:R-:W-:-:S04]  /*0090*/  IADD3 R4, P1, R0, c[0x0][0x218], RZ ;  /* 0x0000860000047a10 */ /* 0x000fc80007f3e0ff */
[----:B------:R-:W-:Y:S02]  /*00a0*/  IADD3.X R5, RZ, c[0x0][0x21c], RZ, P1, !PT ;  /* 0x00008700ff057a10 */ /* 0x000fe40000ffe4ff */
[----:B------:R-:W-:-:S03]  /*00b0*/  @P0 IADD3 R40, P1, R6, c[0x0][0x218], RZ ;  /* 0x0000860006280a10 */ /* 0x000fc60007f3e0ff */
[----:B------:R0:W5:Y:S01]  /*00c0*/  @P0 LDG.E.128 R8, [R4.64] ;  /* 0x0000000404080981 */ /* 0x000162000c1e1d00 */
[----:B------:R-:W-:-:S03]  /*00d0*/  @P0 IADD3.X R41, RZ, c[0x0][0x21c], RZ, P1, !PT ;  /* 0x00008700ff290a10 */ /* 0x000fc60000ffe4ff */
[----:B------:R0:W5:Y:S04]  /*00e0*/  @P0 LDG.E.128 R12, [R4.64+0x800] ;  /* 0x00080004040c0981 */ /* 0x000168000c1e1d00 */
[----:B------:R0:W5:Y:S04]  /*00f0*/  @P0 LDG.E.128 R52, [R4.64+0x1000] ;  /* 0x0010000404340981 */ /* 0x000168000c1e1d00 */
[----:B------:R0:W5:Y:S01]  /*0100*/  @P0 LDG.E.128 R56, [R4.64+0x1800] ;  /* 0x0018000404380981 */ /* 0x000162000c1e1d00 */
[----:B------:R-:W1:Y:S03]  /*0110*/  S2UR UR6, SR_CTAID.X ;  /* 0x00000000000679c3 */ /* 0x000e660000002500 */
[----:B------:R0:W5:Y:S04]  /*0120*/  @P0 LDG.E.128 R48, [R4.64+0x2000] ;  /* 0x0020000404300981 */ /* 0x000168000c1e1d00 */
[----:B------:R0:W5:Y:S01]  /*0130*/  @P0 LDG.E.128 R36, [R4.64+0x2800] ;  /* 0x0028000404240981 */ /* 0x000162000c1e1d00 */
[----:B------:R-:W-:-:S03]  /*0140*/  IADD3 R6, P3, R6, c[0x0][0x1c8], RZ ;  /* 0x0000720006067a10 */ /* 0x000fc60007f7e0ff */
[----:B------:R-:W5:Y:S01]  /*0150*/  @P0 LDG.E.128 R40, [R40.64+0x3000] ;  /* 0x0030000428280981 */ /* 0x000f62000c1e1d00 */
[----:B-1----:R-:W-:-:S04]  /*0160*/  LEA.HI R180, R180, UR6, RZ, 0x19 ;  /* 0x00000006b4b47c11 */ /* 0x002fc8000f8fc8ff */
[----:B------:R-:W-:Y:S02]  /*0170*/  ISETP.GE.AND P1, PT, R180, c[0x0][0x164], PT ;  /* 0x00005900b4007a0c */ /* 0x000fe40003f26270 */
[C---:B------:R-:W-:Y:S02]  /*0180*/  IADD3 R2, P2, R0.reuse, c[0x0][0x1b0], RZ ;  /* 0x00006c0000027a10 */ /* 0x040fe40007f5e0ff */
[----:B------:R-:W-:Y:S02]  /*0190*/  IADD3 R44, P4, R0, c[0x0][0x1c8], RZ ;  /* 0x00007200002c7a10 */ /* 0x000fe40007f9e0ff */
[----:B------:R-:W-:Y:S02]  /*01a0*/  IADD3.X R7, RZ, c[0x0][0x1cc], RZ, P3, !PT ;  /* 0x00007300ff077a10 */ /* 0x000fe40001ffe4ff */
[----:B------:R-:W-:Y:S02]  /*01b0*/  IADD3.X R3, RZ, c[0x0][0x1b4], RZ, P2, !PT ;  /* 0x00006d00ff037a10 */ /* 0x000fe400017fe4ff */
[----:B------:R-:W-:-:S03]  /*01c0*/  IADD3.X R45, RZ, c[0x0][0x1cc], RZ, P4, !PT ;  /* 0x00007300ff2d7a10 */ /* 0x000fc600027fe4ff */
[----:B------:R-:W-:Y:S05]  /*01d0*/  @P1 EXIT ;  /* 0x000000000000194d */ /* 0x000fea0003800000 */
[----:B0-----:R-:W2:Y:S01]  /*01e0*/  LDG.E.128 R44, [R44.64+0x3000] ;  /* 0x003000042c2c7981 */ /* 0x001ea2000c1e1d00 */
        /* <DEDUP_REMOVED lines=63> */
[--C-:B0-----:R-:W-:Y:S02]  /*05e0*/  PRMT R7, RZ, 0x5410, R49.reuse ;  /* 0x00005410ff077816 */ /* 0x101fe40000000031 */
[----:B------:R-:W-:Y:S02]  /*05f0*/  PRMT R6, RZ, 0x7610, R49 ;  /* 0x00007610ff067816 */ /* 0x000fe40000000031 */
[--C-:B------:R-:W-:Y:S02]  /*0600*/  PRMT R5, RZ, 0x5410, R50.reuse ;  /* 0x00005410ff057816 */ /* 0x100fe40000000032 */
[----:B------:R-:W-:-:S02]  /*0610*/  PRMT R4, RZ, 0x7610, R50 ;  /* 0x00007610ff047816 */ /* 0x000fc40000000032 */
[--C-:B-1----:R-:W-:Y:S02]  /*0620*/  PRMT R3, RZ, 0x5410, R51.reuse ;  /* 0x00005410ff037816 */ /* 0x102fe40000000033 */
        /* <DEDUP_REMOVED lines=17> */
[--C-:B--2---:R-:W-:Y:S02]  /*0740*/  PRMT R179, RZ, 0x5410, R44.reuse ;  /* 0x00005410ffb37816 */ /* 0x104fe4000000002c */
[----:B------:R-:W-:Y:S02]  /*0750*/  PRMT R182, RZ, 0x7610, R44 ;  /* 0x00007610ffb67816 */ /* 0x000fe4000000002c */
[--C-:B------:R-:W-:Y:S02]  /*0760*/  PRMT R181, RZ, 0x5410, R45.reuse ;  /* 0x00005410ffb57816 */ /* 0x100fe4000000002d */
[----:B------:R-:W-:Y:S02]  /*0770*/  PRMT R184, RZ, 0x7610, R45 ;  /* 0x00007610ffb87816 */ /* 0x000fe4000000002d */
[--C-:B------:R-:W-:Y:S02]  /*0780*/  PRMT R183, RZ, 0x5410, R46.reuse ;  /* 0x00005410ffb77816 */ /* 0x100fe4000000002e */
[----:B------:R-:W-:-:S02]  /*0790*/  PRMT R185, RZ, 0x7610, R46 ;  /* 0x00007610ffb97816 */ /* 0x000fc4000000002e */
[--C-:B------:R-:W-:Y:S02]  /*07a0*/  PRMT R186, RZ, 0x5410, R47.reuse ;  /* 0x00005410ffba7816 */ /* 0x100fe4000000002f */
[----:B------:R-:W-:Y:S02]  /*07b0*/  PRMT R187, RZ, 0x7610, R47 ;  /* 0x00007610ffbb7816 */ /* 0x000fe4000000002f */
.L_x_16362:
[----:B------:R-:W-:Y:S01]  /*07c0*/  ISETP.NE.U32.AND P0, PT, RZ, c[0x0][0x1c0], PT ;  /* 0x00007000ff007a0c */ /* 0x000fe20003f05070 */
[----:B------:R-:W-:Y:S01]  /*07d0*/  IMAD R36, R180, c[0x0][0x168], RZ ;  /* 0x00005a00b4247a24 */ /* 0x000fe200078e02ff */
[----:B------:R-:W-:Y:S02]  /*07e0*/  MOV R189, 0x10 ;  /* 0x0000001000bd7802 */ /* 0x000fe40000000f00 */
[----:B------:R-:W-:Y:S02]  /*07f0*/  ISETP.NE.AND.EX P0, PT, RZ, c[0x0][0x1c4], PT, P0 ;  /* 0x00007100ff007a0c */ /* 0x000fe40003f05300 */
[----:B------:R-:W-:-:S04]  /*0800*/  SHF.R.S32.HI R37, RZ, 0x1f, R36 ;  /* 0x0000001fff257819 */ /* 0x000fc80000011424 */
[----:B------:R-:W-:-:S04]  /*0810*/  LEA.HI R37, R37, R36, RZ, 0x3 ;  /* 0x0000002425257211 */ /* 0x000fc800078f18ff */
[----:B------:R-:W-:-:S03]  /*0820*/  LEA.HI.SX32 R195, R37, R162, 0x1d ;  /* 0x000000a225c37211 */ /* 0x000fc600078feaff */
[----:B------:R-:W-:Y:S02]  /*0830*/  @P0 MOV R41, 0x2 ;  /* 0x0000000200290802 */ /* 0x000fe40000000f00 */
[----:B------:R-:W-:-:S04]  /*0840*/  IMAD.WIDE.U32 R36, R195, R189, c[0x0][0x170] ;  /* 0x00005c00c3247625 */ /* 0x000fc800078e00bd */
[----:B------:R-:W-:Y:S02]  /*0850*/  @P0 IMAD.WIDE R40, R180, R41, c[0x0][0x1c0] ;  /* 0x00007000b4280625 */ /* 0x000fe400078e0229 */
[----:B------:R-:W2:Y:S04]  /*0860*/  LDG.E.128 R36, [R36.64] ;  /* 0x0000000424247981 */ /* 0x000ea8000c1e1d00 */
[----:B------:R-:W3:Y:S01]  /*0870*/  @P0 LDG.E.U16 R40, [R40.64] ;  /* 0x0000000428280981 */ /* 0x000ee2000c1e1500 */
[----:B------:R-:W-:-:S04]  /*0880*/  ISETP.NE.U32.AND P1, PT, RZ, c[0x0][0x180], PT ;  /* 0x00006000ff007a0c */ /* 0x000fc80003f25070 */
[----:B------:R-:W-:Y:S02]  /*0890*/  ISETP.NE.AND.EX P1, PT, RZ, c[0x0][0x184], PT, P1 ;  /* 0x00006100ff007a0c */ /* 0x000fe40003f25310 */
[----:B------:R-:W-:-:S11]  /*08a0*/  MOV R199, 0x20 ;  /* 0x0000002000c77802 */ /* 0x000fd60000000f00 */
[----:B------:R-:W-:-:S05]  /*08b0*/  @P1 IMAD.WIDE.U32 R42, R195, R199, c[0x0][0x180] ;  /* 0x00006000c32a1625 */ /* 0x000fca00078e00c7 */
[----:B------:R2:W4:Y:S04]  /*08c0*/  @P1 LDG.E.128 R96, [R42.64] ;  /* 0x000000042a601981 */ /* 0x000528000c1e1d00 */
[----:B------:R2:W4:Y:S01]  /*08d0*/  @P1 LDG.E.128 R92, [R42.64+0x10] ;  /* 0x000010042a5c1981 */ /* 0x000522000c1e1d00 */
[----:B------:R-:W-:Y:S02]  /*08e0*/  MOV R200, 0x3f800000 ;  /* 0x3f80000000c87802 */ /* 0x000fe40000000f00 */
[----:B-----5:R-:W-:Y:S02]  /*08f0*/  PRMT R88, RZ, 0x5410, R148 ;  /* 0x00005410ff587816 */ /* 0x020fe40000000094 */
[----:B------:R-:W-:Y:S02]  /*0900*/  PRMT R90, RZ, 0x5410, R149 ;  /* 0x00005410ff5a7816 */ /* 0x000fe40000000095 */
[----:B------:R-:W-:-:S02]  /*0910*/  PRMT R84, RZ, 0x5410, R150 ;  /* 0x00005410ff547816 */ /* 0x000fc40000000096 */
[----:B------:R-:W-:Y:S02]  /*0920*/  PRMT R86, RZ, 0x5410, R151 ;  /* 0x00005410ff567816 */ /* 0x000fe40000000097 */
[----:B------:R-:W-:Y:S02]  /*0930*/  IADD3 R197, R195, 0x80, RZ ;  /* 0x00000080c3c57810 */ /* 0x000fe40007ffe0ff */
[----:B--2---:R-:W-:Y:S02]  /*0940*/  PRMT R43, RZ, 0x7610, R36 ;  /* 0x00007610ff2b7816 */ /* 0x004fe40000000024 */
[----:B---3--:R-:W-:Y:S02]  /*0950*/  @P0 PRMT R200, RZ, 0x5410, R40 ;  /* 0x00005410ffc80816 */ /* 0x008fe40000000028 */
[----:B------:R-:W-:Y:S02]  /*0960*/  PRMT R41, RZ, 0x5410, R36 ;  /* 0x00005410ff297816 */ /* 0x000fe40000000024 */
[----:B------:R-:W-:Y:S01]  /*0970*/  PRMT R36, RZ, 0x7610, R148 ;  /* 0x00007610ff247816 */ /* 0x000fe20000000094 */
[----:B------:R-:W-:Y:S01]  /*0980*/  FMUL.FTZ R43, R43, R200 ;  /* 0x000000c82b2b7220 */ /* 0x000fe20000410000 */
[----:B------:R-:W-:-:S02]  /*0990*/  PRMT R45, RZ, 0x5410, R37 ;  /* 0x00005410ff2d7816 */ /* 0x000fc40000000025 */
[----:B------:R-:W-:Y:S01]  /*09a0*/  PRMT R37, RZ, 0x7610, R37 ;  /* 0x00007610ff257816 */ /* 0x000fe20000000025 */
[----:B------:R-:W-:Y:S01]  /*09b0*/  FMUL.FTZ R89, R43, R36 ;  /* 0x000000242b597220 */ /* 0x000fe20000410000 */
[----:B------:R-:W-:Y:S02]  /*09c0*/  PRMT R36, RZ, 0x7610, R149 ;  /* 0x00007610ff247816 */ /* 0x000fe40000000095 */
[----:B------:R-:W-:Y:S01]  /*09d0*/  PRMT R49, RZ, 0x7610, R38 ;  /* 0x00007610ff317816 */ /* 0x000fe20000000026 */
[----:B------:R-:W-:Y:S01]  /*09e0*/  FMUL.FTZ R37, R37, R200 ;  /* 0x000000c825257220 */ /* 0x000fe20000410000 */
[----:B------:R-:W-:-:S03]  /*09f0*/  ISETP.NE.U32.AND P0, PT, RZ, c[0x0][0x180], PT ;  /* 0x00006000ff007a0c */ /* 0x000fc60003f05070 */
[----:B------:R-:W-:Y:S01]  /*0a00*/  FMUL.FTZ R91, R37, R36 ;  /* 0x00000024255b7220 */ /* 0x000fe20000410000 */
[----:B------:R-:W-:Y:S01]  /*0a10*/  PRMT R36, RZ, 0x7610, R150 ;  /* 0x00007610ff247816 */ /* 0x000fe20000000096 */
[----:B------:R-:W-:Y:S01]  /*0a20*/  FMUL.FTZ R49, R49, R200 ;  /* 0x000000c831317220 */ /* 0x000fe20000410000 */
[--C-:B------:R-:W-:Y:S02]  /*0a30*/  PRMT R51, RZ, 0x5410, R39.reuse ;  /* 0x00005410ff337816 */ /* 0x100fe40000000027 */
[----:B------:R-:W-:Y:S02]  /*0a40*/  PRMT R47, RZ, 0x5410, R38 ;  /* 0x00005410ff2f7816 */ /* 0x000fe40000000026 */
[----:B------:R-:W-:Y:S02]  /*0a50*/  PRMT R39, RZ, 0x7610, R39 ;  /* 0x00007610ff277816 */ /* 0x000fe40000000027 */
[----:B------:R-:W-:Y:S01]  /*0a60*/  ISETP.NE.AND.EX P0, PT, RZ, c[0x0][0x184], PT, P0 ;  /* 0x00006100ff007a0c */ /* 0x000fe20003f05300 */
[----:B------:R-:W-:Y:S01]  /*0a70*/  FMUL.FTZ R85, R49, R36 ;  /* 0x0000002431557220 */ /* 0x000fe20000410000 */
[----:B------:R-:W-:Y:S01]  /*0a80*/  PRMT R36, RZ, 0x7610, R151 ;  /* 0x00007610ff247816 */ /* 0x000fe20000000097 */
        /* <DEDUP_REMOVED lines=10> */
[----:B------:R-:W-:-:S04]  /*0b30*/  IMAD.WIDE.U32 R40, R195, R199, c[0x0][0x188] ;  /* 0x00006200c3287625 */ /* 0x000fc800078e00c7 */
[----:B----4-:R-:W-:Y:S02]  /*0b40*/  @P0 FADD.FTZ R88, R96, R88 ;  /* 0x0000005860580221 */ /* 0x010fe40000010000 */
[----:B------:R-:W-:Y:S02]  /*0b50*/  @P0 FADD.FTZ R89, R97, R89 ;  /* 0x0000005961590221 */ /* 0x000fe40000010000 */
[----:B------:R-:W-:Y:S02]  /*0b60*/  @P0 FADD.FTZ R90, R98, R90 ;  /* 0x0000005a625a0221 */ /* 0x000fe40000010000 */
[----:B------:R-:W-:Y:S02]  /*0b70*/  @P0 FADD.FTZ R91, R99, R91 ;  /* 0x0000005b635b0221 */ /* 0x000fe40000010000 */
[----:B------:R-:W-:Y:S02]  /*0b80*/  @P0 FADD.FTZ R84, R92, R84 ;  /* 0x000000545c540221 */ /* 0x000fe40000010000 */
[----:B------:R-:W-:-:S02]  /*0b90*/  @P0 FADD.FTZ R85, R93, R85 ;  /* 0x000000555d550221 */ /* 0x000fc40000010000 */
[----:B------:R-:W-:Y:S02]  /*0ba0*/  @P0 FADD.FTZ R86, R94, R86 ;  /* 0x000000565e560221 */ /* 0x000fe40000010000 */
[----:B------:R-:W-:Y:S02]  /*0bb0*/  @P0 FADD.FTZ R87, R95, R87 ;  /* 0x000000575f570221 */ /* 0x000fe40000010000 */
[----:B------:R-:W-:Y:S01]  /*0bc0*/  IMAD.WIDE.U32 R36, R197, R189, c[0x0][0x170] ;  /* 0x00005c00c5247625 */ /* 0x000fe200078e00bd */
[----:B------:R-:W-:Y:S04]  /*0bd0*/  STG.E.128 [R40.64], R88 ;  /* 0x0000005828007986 */ /* 0x000fe8000c101d04 */
[----:B------:R0:W-:Y:S04]  /*0be0*/  STG.E.128 [R40.64+0x10], R84 ;  /* 0x0000105428007986 */ /* 0x0001e8000c101d04 */
[----:B------:R-:W2:Y:S01]  /*0bf0*/  LDG.E.128 R36, [R36.64] ;  /* 0x0000000424247981 */ /* 0x000ea2000c1e1d00 */
        /* <DEDUP_REMOVED lines=8> */
[----:B------:R2:W3:Y:S01]  /*0c80*/  @P1 LDG.E.128 R152, [R42.64] ;  /* 0x000000042a981981 */ /* 0x0004e2000c1e1d00 */
[----:B------:R-:W-:-:S06]  /*0c90*/  MOV R83, R95 ;  /* 0x0000005f00537202 */ /* 0x000fcc0000000f00 */
[----:B------:R2:W4:Y:S01]  /*0ca0*/  @P1 LDG.E.128 R80, [R42.64+0x10] ;  /* 0x000010042a501981 */ /* 0x000522000c1e1d00 */
[----:B------:R-:W-:Y:S02]  /*0cb0*/  PRMT R76, RZ, 0x5410, R144 ;  /* 0x00005410ff4c7816 */ /* 0x000fe40000000090 */
[----:B------:R-:W-:Y:S02]  /*0cc0*/  PRMT R78, RZ, 0x5410, R145 ;  /* 0x00005410ff4e7816 */ /* 0x000fe40000000091 */
[----:B------:R-:W-:Y:S02]  /*0cd0*/  PRMT R72, RZ, 0x5410, R146 ;  /* 0x00005410ff487816 */ /* 0x000fe40000000092 */
[----:B------:R-:W-:Y:S02]  /*0ce0*/  PRMT R74, RZ, 0x5410, R147 ;  /* 0x00005410ff4a7816 */ /* 0x000fe40000000093 */
[----:B------:R-:W-:Y:S02]  /*0cf0*/  IADD3 R190, R195, 0x100, RZ ;  /* 0x00000100c3be7810 */ /* 0x000fe40007ffe0ff */
[----:B--2---:R-:W-:-:S02]  /*0d00*/  PRMT R43, RZ, 0x7610, R36 ;  /* 0x00007610ff2b7816 */ /* 0x004fc40000000024 */
[----:B0-----:R-:W-:Y:S02]  /*0d10*/  PRMT R41, RZ, 0x5410, R36 ;  /* 0x00005410ff297816 */ /* 0x001fe40000000024 */
[----:B------:R-:W-:Y:S01]  /*0d20*/  PRMT R36, RZ, 0x7610, R144 ;  /* 0x00007610ff247816 */ /* 0x000fe20000000090 */
[----:B------:R-:W-:Y:S01]  /*0d30*/  FMUL.FTZ R43, R43, R200 ;  /* 0x000000c82b2b7220 */ /* 0x000fe20000410000 */
[--C-:B------:R-:W-:Y:S02]  /*0d40*/  PRMT R45, RZ, 0x5410, R37.reuse ;  /* 0x00005410ff2d7816 */ /* 0x100fe40000000025 */
[----:B------:R-:W-:Y:S01]  /*0d50*/  PRMT R37, RZ, 0x7610, R37 ;  /* 0x00007610ff257816 */ /* 0x000fe20000000025 */
[----:B------:R-:W-:Y:S01]  /*0d60*/  FMUL.FTZ R77, R43, R36 ;  /* 0x000000242b4d7220 */ /* 0x000fe20000410000 */
[----:B------:R-:W-:Y:S02]  /*0d70*/  PRMT R36, RZ, 0x7610, R145 ;  /* 0x00007610ff247816 */ /* 0x000fe40000000091 */
[----:B------:R-:W-:Y:S01]  /*0d80*/  PRMT R49, RZ, 0x7610, R38 ;  /* 0x00007610ff317816 */ /* 0x000fe20000000026 */
[----:B------:R-:W-:Y:S01]  /*0d90*/  FMUL.FTZ R37, R37, R200 ;  /* 0x000000c825257220 */ /* 0x000fe20000410000 */
[----:B------:R-:W-:-:S03]  /*0da0*/  PRMT R51, RZ, 0x5410, R39 ;  /* 0x00005410ff337816 */ /* 0x000fc60000000027 */
[----:B------:R-:W-:Y:S01]  /*0db0*/  FMUL.FTZ R79, R37, R36 ;  /* 0x00000024254f7220 */ /* 0x000fe20000410000 */
[----:B------:R-:W-:Y:S01]  /*0dc0*/  PRMT R36, RZ, 0x7610, R146 ;  /* 0x00007610ff247816 */ /* 0x000fe20000000092 */
[----:B------:R-:W-:Y:S01]  /*0dd0*/  FMUL.FTZ R49, R49, R200 ;  /* 0x000000c831317220 */ /* 0x000fe20000410000 */
[----:B------:R-:W-:Y:S02]  /*0de0*/  PRMT R47, RZ, 0x5410, R38 ;  /* 0x00005410ff2f7816 */ /* 0x000fe40000000026 */
[----:B------:R-:W-:Y:S01]  /*0df0*/  PRMT R39, RZ, 0x7610, R39 ;  /* 0x00007610ff277816 */ /* 0x000fe20000000027 */
[----:B------:R-:W-:Y:S01]  /*0e00*/  FMUL.FTZ R73, R49, R36 ;  /* 0x0000002431497220 */ /* 0x000fe20000410000 */
[----:B------:R-:W-:Y:S01]  /*0e10*/  PRMT R36, RZ, 0x7610, R147 ;  /* 0x00007610ff247816 */ /* 0x000fe20000000093 */
[-C--:B------:R-:W-:Y:S02]  /*0e20*/  FMUL.FTZ R41, R41, R200.reuse ;  /* 0x000000c829297220 */ /* 0x080fe40000410000 */
[----:B------:R-:W-:-:S02]  /*0e30*/  FMUL.FTZ R45, R45, R200 ;  /* 0x000000c82d2d7220 */ /* 0x000fc40000410000 */
[-C--:B------:R-:W-:Y:S02]  /*0e40*/  FMUL.FTZ R47, R47, R200.reuse ;  /* 0x000000c82f2f7220 */ /* 0x080fe40000410000 */
[-C--:B------:R-:W-:Y:S02]  /*0e50*/  FMUL.FTZ R51, R51, R200.reuse ;  /* 0x000000c833337220 */ /* 0x080fe40000410000 */
[----:B------:R-:W-:Y:S02]  /*0e60*/  FMUL.FTZ R39, R39, R200 ;  /* 0x000000c827277220 */ /* 0x000fe40000410000 */
[----:B------:R-:W-:Y:S02]  /*0e70*/  FMUL.FTZ R76, R41, R76 ;  /* 0x0000004c294c7220 */ /* 0x000fe40000410000 */
[----:B------:R-:W-:Y:S02]  /*0e80*/  FMUL.FTZ R78, R45, R78 ;  /* 0x0000004e2d4e7220 */ /* 0x000fe40000410000 */
[----:B------:R-:W-:-:S02]  /*0e90*/  FMUL.FTZ R72, R47, R72 ;  /* 0x000000482f487220 */ /* 0x000fc40000410000 */
[----:B------:R-:W-:Y:S02]  /*0ea0*/  FMUL.FTZ R74, R51, R74 ;  /* 0x0000004a334a7220 */ /* 0x000fe40000410000 */
[----:B------:R-:W-:Y:S02]  /*0eb0*/  FMUL.FTZ R75, R39, R36 ;  /* 0x00000024274b7220 */ /* 0x000fe40000410000 */
[----:B------:R-:W-:-:S04]  /*0ec0*/  IMAD.WIDE.U32 R40, R199, R197, c[0x0][0x188] ;  /* 0x00006200c7287625 */ /* 0x000fc800078e00c5 */
[----:B---3--:R-:W-:Y:S02]  /*0ed0*/  @P0 FADD.FTZ R76, R152, R76 ;  /* 0x0000004c984c0221 */ /* 0x008fe40000010000 */
[----:B------:R-:W-:Y:S02]  /*0ee0*/  @P0 FADD.FTZ R77, R153, R77 ;  /* 0x0000004d994d0221 */ /* 0x000fe40000010000 */
[----:B------:R-:W-:Y:S02]  /*0ef0*/  @P0 FADD.FTZ R78, R154, R78 ;  /* 0x0000004e9a4e0221 */ /* 0x000fe40000010000 */
[----:B------:R-:W-:Y:S02]  /*0f00*/  @P0 FADD.FTZ R79, R155, R79 ;  /* 0x0000004f9b4f0221 */ /* 0x000fe40000010000 */
[----:B----4-:R-:W-:Y:S02]  /*0f10*/  @P0 FADD.FTZ R72, R80, R72 ;  /* 0x0000004850480221 */ /* 0x010fe40000010000 */
[----:B------:R-:W-:-:S02]  /*0f20*/  @P0 FADD.FTZ R73, R81, R73 ;  /* 0x0000004951490221 */ /* 0x000fc40000010000 */
[----:B------:R-:W-:Y:S02]  /*0f30*/  @P0 FADD.FTZ R74, R82, R74 ;  /* 0x0000004a524a0221 */ /* 0x000fe40000010000 */
[----:B------:R-:W-:Y:S02]  /*0f40*/  @P0 FADD.FTZ R75, R83, R75 ;  /* 0x0000004b534b0221 */ /* 0x000fe40000010000 */
[----:B------:R-:W-:Y:S01]  /*0f50*/  IMAD.WIDE.U32 R36, R190, R189, c[0x0][0x170] ;  /* 0x00005c00be247625 */ /* 0x000fe200078e00bd */
[----:B------:R-:W-:Y:S04]  /*0f60*/  STG.E.128 [R40.64], R76 ;  /* 0x0000004c28007986 */ /* 0x000fe8000c101d04 */
[----:B------:R0:W-:Y:S04]  /*0f70*/  STG.E.128 [R40.64+0x10], R72 ;  /* 0x0000104828007986 */ /* 0x0001e8000c101d04 */
[----:B------:R-:W2:Y:S01]  /*0f80*/  LDG.E.128 R36, [R36.64] ;  /* 0x0000000424247981 */ /* 0x000ea2000c1e1d00 */
[----:B------:R-:W-:Y:S01]  /*0f90*/  @P1 IMAD.WIDE.U32 R42, R199, R190, c[0x0][0x180] ;  /* 0x00006000c72a1625 */ /* 0x000fe200078e00be */
[----:B------:R-:W-:-:S02]  /*0fa0*/  @P1 MOV R96, R152 ;  /* 0x0000009800601202 */ /* 0x000fc40000000f00 */
[----:B------:R-:W-:Y:S02]  /*0fb0*/  @P1 MOV R97, R153 ;  /* 0x0000009900611202 */ /* 0x000fe40000000f00 */
[----:B------:R-:W-:Y:S02]  /*0fc0*/  @P1 MOV R98, R154 ;  /* 0x0000009a00621202 */ /* 0x000fe40000000f00 */
[----:B------:R-:W-:Y:S02]  /*0fd0*/  @P1 MOV R99, R155 ;  /* 0x0000009b00631202 */ /* 0x000fe40000000f00 */
[----:B------:R-:W-:Y:S01]  /*0fe0*/  @P1 MOV R92, R80 ;  /* 0x00000050005c1202 */ /* 0x000fe20000000f00 */
[----:B------:R2:W3:Y:S01]  /*0ff0*/  @P1 LDG.E.128 R152, [R42.64] ;  /* 0x000000042a981981 */ /* 0x0004e2000c1e1d00 */
[----:B------:R-:W-:Y:S02]  /*1000*/  @P1 MOV R93, R81 ;  /* 0x00000051005d1202 */ /* 0x000fe40000000f00 */
[----:B------:R-:W-:-:S02]  /*1010*/  @P1 MOV R94, R82 ;  /* 0x00000052005e1202 */ /* 0x000fc40000000f00 */
[----:B------:R-:W-:Y:S02]  /*1020*/  @P1 MOV R95, R83 ;  /* 0x00000053005f1202 */ /* 0x000fe40000000f00 */
[----:B------:R2:W4:Y:S01]  /*1030*/  @P1 LDG.E.128 R80, [R42.64+0x10] ;  /* 0x000010042a501981 */ /* 0x000522000c1e1d00 */
[----:B------:R-:W-:Y:S02]  /*1040*/  PRMT R68, RZ, 0x5410, R140 ;  /* 0x00005410ff447816 */ /* 0x000fe4000000008c */
[----:B------:R-:W-:Y:S02]  /*1050*/  PRMT R70, RZ, 0x5410, R141 ;  /* 0x00005410ff467816 */ /* 0x000fe4000000008d */
[----:B------:R-:W-:Y:S02]  /*1060*/  PRMT R64, RZ, 0x5410, R142 ;  /* 0x00005410ff407816 */ /* 0x000fe4000000008e */
[----:B------:R-:W-:Y:S02]  /*1070*/  PRMT R66, RZ, 0x5410, R143 ;  /* 0x00005410ff427816 */ /* 0x000fe4000000008f */
[----:B------:R-:W-:-:S02]  /*1080*/  IADD3 R191, R195, 0x180, RZ ;  /* 0x00000180c3bf7810 */ /* 0x000fc40007ffe0ff */
[--C-:B--2---:R-:W-:Y:S02]  /*1090*/  PRMT R43, RZ, 0x7610, R36.reuse ;  /* 0x00007610ff2b7816 */ /* 0x104fe40000000024 */
[----:B0-----:R-:W-:Y:S02]  /*10a0*/  PRMT R41, RZ, 0x5410, R36 ;  /* 0x00005410ff297816 */ /* 0x001fe40000000024 */
[----:B------:R-:W-:Y:S01]  /*10b0*/  PRMT R36, RZ, 0x7610, R140 ;  /* 0x00007610ff247816 */ /* 0x000fe2000000008c */
[----:B------:R-:W-:Y:S01]  /*10c0*/  FMUL.FTZ R43, R43, R200 ;  /* 0x000000c82b2b7220 */ /* 0x000fe20000410000 */
[--C-:B------:R-:W-:Y:S02]  /*10d0*/  PRMT R45, RZ, 0x5410, R37.reuse ;  /* 0x00005410ff2d7816 */ /* 0x100fe40000000025 */
[----:B------:R-:W-:Y:S01]  /*10e0*/  PRMT R37, RZ, 0x7610, R37 ;  /* 0x00007610ff257816 */ /* 0x000fe20000000025 */
[----:B------:R-:W-:Y:S01]  /*10f0*/  FMUL.FTZ R69, R43, R36 ;  /* 0x000000242b457220 */ /* 0x000fe20000410000 */
[----:B------:R-:W-:-:S02]  /*1100*/  PRMT R36, RZ, 0x7610, R141 ;  /* 0x00007610ff247816 */ /* 0x000fc4000000008d */
        /* <DEDUP_REMOVED lines=101> */
[----:B------:R-:W-:Y:S02]  /*1760*/  PRMT R48, RZ, 0x5410, R134 ;  /* 0x00005410ff307816 */ /* 0x000fe40000000086 */
[----:B------:R-:W-:Y:S02]  /*1770*/  PRMT R54, RZ, 0x5410, R133 ;  /* 0x00005410ff367816 */ /* 0x000fe40000000085 */
[----:B------:R-:W-:Y:S02]  /*1780*/  PRMT R50, RZ, 0x5410, R135 ;  /* 0x00005410ff327816 */ /* 0x000fe40000000087 */
[----:B------:R-:W-:Y:S02]  /*1790*/  IADD3 R196, R195, 0x280, RZ ;  /* 0x00000280c3c47810 */ /* 0x000fe40007ffe0ff */
[----:B0-----:R-:W-:-:S02]  /*17a0*/  PRMT R43, RZ, 0x7610, R36 ;  /* 0x00007610ff2b7816 */ /* 0x001fc40000000024 */
[----:B-1----:R-:W-:Y:S02]  /*17b0*/  PRMT R41, RZ, 0x5410, R36 ;  /* 0x00005410ff297816 */ /* 0x002fe40000000024 */
[----:B------:R-:W-:Y:S01]  /*17c0*/  PRMT R36, RZ, 0x7610, R132 ;  /* 0x00007610ff247816 */ /* 0x000fe20000000084 */
[----:B------:R-:W-:Y:S01]  /*17d0*/  FMUL.FTZ R43, R43, R200 ;  /* 0x000000c82b2b7220 */ /* 0x000fe20000410000 */
[----:B------:R-:W-:-:S03]  /*17e0*/  PRMT R47, RZ, 0x7610, R37 ;  /* 0x00007610ff2f7816 */ /* 0x000fc60000000025 */
[----:B------:R-:W-:Y:S01]  /*17f0*/  FMUL.FTZ R53, R43, R36 ;  /* 0x000000242b357220 */ /* 0x000fe20000410000 */
[----:B------:R-:W-:Y:S01]  /*1800*/  PRMT R36, RZ, 0x7610, R133 ;  /* 0x00007610ff247816 */ /* 0x000fe20000000085 */
[----:B------:R-:W-:Y:S01]  /*1810*/  FMUL.FTZ R47, R47, R200 ;  /* 0x000000c82f2f7220 */ /* 0x000fe20000410000 */
[--C-:B------:R-:W-:Y:S02]  /*1820*/  PRMT R49, RZ, 0x5410, R38.reuse ;  /* 0x00005410ff317816 */ /* 0x100fe40000000026 */
[----:B------:R-:W-:Y:S01]  /*1830*/  PRMT R51, RZ, 0x7610, R38 ;  /* 0x00007610ff337816 */ /* 0x000fe20000000026 */
[----:B------:R-:W-:Y:S01]  /*1840*/  FMUL.FTZ R55, R47, R36 ;  /* 0x000000242f377220 */ /* 0x000fe20000410000 */
[----:B------:R-:W-:Y:S01]  /*1850*/  PRMT R36, RZ, 0x7610, R134 ;  /* 0x00007610ff247816 */ /* 0x000fe20000000086 */
[-C--:B------:R-:W-:Y:S01]  /*1860*/  FMUL.FTZ R49, R49, R200.reuse ;  /* 0x000000c831317220 */ /* 0x080fe20000410000 */
[----:B------:R-:W-:Y:S01]  /*1870*/  PRMT R193, RZ, 0x5410, R39 ;  /* 0x00005410ffc17816 */ /* 0x000fe20000000027 */
[----:B------:R-:W-:Y:S01]  /*1880*/  FMUL.FTZ R51, R51, R200 ;  /* 0x000000c833337220 */ /* 0x000fe20000410000 */
[----:B------:R-:W-:-:S02]  /*1890*/  PRMT R45, RZ, 0x5410, R37 ;  /* 0x00005410ff2d7816 */ /* 0x000fc40000000025 */
[----:B------:R-:W-:Y:S01]  /*18a0*/  PRMT R39, RZ, 0x7610, R39 ;  /* 0x00007610ff277816 */ /* 0x000fe20000000027 */
[----:B------:R-:W-:Y:S01]  /*18b0*/  FMUL.FTZ R48, R49, R48 ;  /* 0x0000003031307220 */ /* 0x000fe20000410000 */
[----:B------:R-:W-:Y:S01]  /*18c0*/  PRMT R37, RZ, 0x5410, R132 ;  /* 0x00005410ff257816 */ /* 0x000fe20000000084 */
[----:B------:R-:W-:Y:S01]  /*18d0*/  FMUL.FTZ R49, R51, R36 ;  /* 0x0000002433317220 */ /* 0x000fe20000410000 */
[----:B------:R-:W-:Y:S01]  /*18e0*/  PRMT R36, RZ, 0x7610, R135 ;  /* 0x00007610ff247816 */ /* 0x000fe20000000087 */
[-C--:B------:R-:W-:Y:S02]  /*18f0*/  FMUL.FTZ R52, R41, R200.reuse ;  /* 0x000000c829347220 */ /* 0x080fe40000410000 */
[-C--:B------:R-:W-:Y:S02]  /*1900*/  FMUL.FTZ R45, R45, R200.reuse ;  /* 0x000000c82d2d7220 */ /* 0x080fe40000410000 */
[-C--:B------:R-:W-:Y:S02]  /*1910*/  FMUL.FTZ R193, R193, R200.reuse ;  /* 0x000000c8c1c17220 */ /* 0x080fe40000410000 */
[----:B------:R-:W-:-:S02]  /*1920*/  FMUL.FTZ R39, R39, R200 ;  /* 0x000000c827277220 */ /* 0x000fc40000410000 */
[----:B------:R-:W-:Y:S02]  /*1930*/  FMUL.FTZ R52, R52, R37 ;  /* 0x0000002534347220 */ /* 0x000fe40000410000 */
[----:B------:R-:W-:Y:S02]  /*1940*/  FMUL.FTZ R54, R45, R54 ;  /* 0x000000362d367220 */ /* 0x000fe40000410000 */
[----:B------:R-:W-:Y:S02]  /*1950*/  FMUL.FTZ R50, R193, R50 ;  /* 0x00000032c1327220 */ /* 0x000fe40000410000 */
[----:B------:R-:W-:Y:S02]  /*1960*/  FMUL.FTZ R51, R39, R36 ;  /* 0x0000002427337220 */ /* 0x000fe40000410000 */
[----:B------:R-:W-:-:S04]  /*1970*/  IMAD.WIDE.U32 R42, R199, R194, c[0x0][0x188] ;  /* 0x00006200c72a7625 */ /* 0x000fc800078e00c2 */
[----:B--2---:R-:W-:Y:S02]  /*1980*/  @P0 FADD.FTZ R52, R152, R52 ;  /* 0x0000003498340221 */ /* 0x004fe40000010000 */
[----:B------:R-:W-:Y:S02]  /*1990*/  @P0 FADD.FTZ R53, R153, R53 ;  /* 0x0000003599350221 */ /* 0x000fe40000010000 */
[----:B------:R-:W-:Y:S02]  /*19a0*/  @P0 FADD.FTZ R54, R154, R54 ;  /* 0x000000369a360221 */ /* 0x000fe40000010000 */
[----:B------:R-:W-:Y:S02]  /*19b0*/  @P0 FADD.FTZ R55, R155, R55 ;  /* 0x000000379b370221 */ /* 0x000fe40000010000 */
[----:B---3--:R-:W-:Y:S02]  /*19c0*/  @P0 FADD.FTZ R48, R80, R48 ;  /* 0x0000003050300221 */ /* 0x008fe40000010000 */
        /* <DEDUP_REMOVED lines=18> */
[----:B0-----:R-:W-:Y:S02]  /*1af0*/  PRMT R42, RZ, 0x5410, R131 ;  /* 0x00005410ff2a7816 */ /* 0x001fe40000000083 */
[----:B------:R-:W-:Y:S02]  /*1b00*/  IADD3 R198, R195, 0x300, RZ ;  /* 0x00000300c3c67810 */ /* 0x000fe40007ffe0ff */
[----:B-1----:R-:W-:Y:S02]  /*1b10*/  PRMT R40, RZ, 0x5410, R130 ;  /* 0x00005410ff287816 */ /* 0x002fe40000000082 */
[--C-:B--2---:R-:W-:Y:S02]  /*1b20*/  PRMT R43, RZ, 0x7610, R36.reuse ;  /* 0x00007610ff2b7816 */ /* 0x104fe40000000024 */
[----:B------:R-:W-:-:S02]  /*1b30*/  PRMT R41, RZ, 0x5410, R36 ;  /* 0x00005410ff297816 */ /* 0x000fc40000000024 */
[--C-:B------:R-:W-:Y:S01]  /*1b40*/  PRMT R45, RZ, 0x5410, R37.reuse ;  /* 0x00005410ff2d7816 */ /* 0x100fe20000000025 */
[-C--:B------:R-:W-:Y:S01]  /*1b50*/  FMUL.FTZ R43, R43, R200.reuse ;  /* 0x000000c82b2b7220 */ /* 0x080fe20000410000 */
[----:B------:R-:W-:Y:S02]  /*1b60*/  PRMT R36, RZ, 0x7610, R128 ;  /* 0x00007610ff247816 */ /* 0x000fe40000000080 */
[----:B------:R-:W-:Y:S01]  /*1b70*/  PRMT R47, RZ, 0x7610, R37 ;  /* 0x00007610ff2f7816 */ /* 0x000fe20000000025 */
[----:B------:R-:W-:Y:S02]  /*1b80*/  FMUL.FTZ R46, R45, R200 ;  /* 0x000000c82d2e7220 */ /* 0x000fe40000410000 */
[----:B------:R-:W-:Y:S01]  /*1b90*/  FMUL.FTZ R45, R43, R36 ;  /* 0x000000242b2d7220 */ /* 0x000fe20000410000 */
[----:B------:R-:W-:Y:S01]  /*1ba0*/  PRMT R36, RZ, 0x7610, R129 ;  /* 0x00007610ff247816 */ /* 0x000fe20000000081 */
[-C--:B------:R-:W-:Y:S01]  /*1bb0*/  FMUL.FTZ R47, R47, R200.reuse ;  /* 0x000000c82f2f7220 */ /* 0x080fe20000410000 */
[----:B------:R-:W-:Y:S01]  /*1bc0*/  PRMT R201, RZ, 0x7610, R38 ;  /* 0x00007610ffc97816 */ /* 0x000fe20000000026 */
[----:B------:R-:W-:Y:S01]  /*1bd0*/  FMUL.FTZ R44, R41, R200 ;  /* 0x000000c8292c7220 */ /* 0x000fe20000410000 */
[----:B------:R-:W-:Y:S01]  /*1be0*/  PRMT R37, RZ, 0x5410, R128 ;  /* 0x00005410ff257816 */ /* 0x000fe20000000080 */
[----:B------:R-:W-:Y:S01]  /*1bf0*/  FMUL.FTZ R47, R47, R36 ;  /* 0x000000242f2f7220 */ /* 0x000fe20000410000 */
[----:B------:R-:W-:Y:S01]  /*1c00*/  PRMT R36, RZ, 0x7610, R130 ;  /* 0x00007610ff247816 */ /* 0x000fe20000000082 */
[----:B------:R-:W-:Y:S01]  /*1c10*/  FMUL.FTZ R201, R201, R200 ;  /* 0x000000c8c9c97220 */ /* 0x000fe20000410000 */
[----:B------:R-:W-:-:S02]  /*1c20*/  PRMT R203, RZ, 0x5410, R39 ;  /* 0x00005410ffcb7816 */ /* 0x000fc40000000027 */
[----:B------:R-:W-:Y:S02]  /*1c30*/  PRMT R193, RZ, 0x5410, R38 ;  /* 0x00005410ffc17816 */ /* 0x000fe40000000026 */
[----:B------:R-:W-:Y:S01]  /*1c40*/  PRMT R39, RZ, 0x7610, R39 ;  /* 0x00007610ff277816 */ /* 0x000fe20000000027 */
[----:B------:R-:W-:Y:S01]  /*1c50*/  FMUL.FTZ R44, R44, R37 ;  /* 0x000000252c2c7220 */ /* 0x000fe20000410000 */
[----:B------:R-:W-:Y:S01]  /*1c60*/  PRMT R37, RZ, 0x5410, R129 ;  /* 0x00005410ff257816 */ /* 0x000fe20000000081 */
[----:B------:R-:W-:Y:S01]  /*1c70*/  FMUL.FTZ R41, R201, R36 ;  /* 0x00000024c9297220 */ /* 0x000fe20000410000 */
[----:B------:R-:W-:Y:S01]  /*1c80*/  PRMT R36, RZ, 0x7610, R131 ;  /* 0x00007610ff247816 */ /* 0x000fe20000000083 */
        /* <DEDUP_REMOVED lines=20> */
[----:B------:R-:W-:Y:S01]  /*1dd0*/  @P1 MOV R96, R152 ;  /* 0x0000009800601202 */ /* 0x000fe20000000f00 */
[----:B------:R-:W-:Y:S01]  /*1de0*/  @P1 IMAD.WIDE.U32 R188, R199, R198, c[0x0][0x180] ;  /* 0x00006000c7bc1625 */ /* 0x000fe200078e00c6 */
[----:B------:R-:W-:-:S02]  /*1df0*/  @P1 MOV R97, R153 ;  /* 0x0000009900611202 */ /* 0x000fc40000000f00 */
[----:B------:R-:W-:Y:S02]  /*1e00*/  @P1 MOV R98, R154 ;  /* 0x0000009a00621202 */ /* 0x000fe40000000f00 */
[----:B------:R-:W-:-:S06]  /*1e10*/  @P1 MOV R99, R155 ;  /* 0x0000009b00631202 */ /* 0x000fcc0000000f00 */
[----:B------:R1:W3:Y:S01]  /*1e20*/  @P1 LDG.E.128 R96, [R188.64] ;  /* 0x00000004bc601981 */ /* 0x0002e2000c1e1d00 */
[----:B------:R-:W-:Y:S02]  /*1e30*/  @P1 MOV R92, R80 ;  /* 0x00000050005c1202 */ /* 0x000fe40000000f00 */
[----:B------:R-:W-:Y:S02]  /*1e40*/  @P1 MOV R93, R81 ;  /* 0x00000051005d1202 */ /* 0x000fe40000000f00 */
[----:B------:R-:W-:Y:S02]  /*1e50*/  @P1 MOV R94, R82 ;  /* 0x00000052005e1202 */ /* 0x000fe40000000f00 */
[----:B------:R-:W-:-:S06]  /*1e60*/  @P1 MOV R95, R83 ;  /* 0x00000053005f1202 */ /* 0x000fcc0000000f00 */
[----:B------:R1:W4:Y:S01]  /*1e70*/  @P1 LDG.E.128 R92, [R188.64+0x10] ;  /* 0x00001004bc5c1981 */ /* 0x000322000c1e1d00 */
[----:B0-----:R-:W-:-:S04]  /*1e80*/  FADD.FTZ R192, RZ, R88 ;  /* 0x00000058ffc07221 */ /* 0x001fc80000010000 */
        /* <DEDUP_REMOVED lines=9> */
[----:B-1----:R-:W-:-:S04]  /*1f20*/  FADD.FTZ R188, R78, R193 ;  /* 0x000000c14ebc7221 */ /* 0x002fc80000010000 */
        /* <DEDUP_REMOVED lines=27> */
[----:B--2---:R-:W-:Y:S02]  /*20e0*/  PRMT R189, RZ, 0x5410, R36 ;  /* 0x00005410ffbd7816 */ /* 0x004fe40000000024 */
[--C-:B------:R-:W-:Y:S02]  /*20f0*/  PRMT R203, RZ, 0x5410, R38.reuse ;  /* 0x00005410ffcb7816 */ /* 0x100fe40000000026 */
[----:B------:R-:W-:Y:S01]  /*2100*/  PRMT R205, RZ, 0x7610, R38 ;  /* 0x00007610ffcd7816 */ /* 0x000fe20000000026 */
[----:B------:R-:W-:Y:S01]  /*2110*/  FADD.FTZ R38, R50, R209 ;  /* 0x000000d132267221 */ /* 0x000fe20000010000 */
[----:B------:R-:W-:Y:S01]  /*2120*/  PRMT R193, RZ, 0x7610, R36 ;  /* 0x00007610ffc17816 */ /* 0x000fe20000000024 */
[----:B------:R-:W-:Y:S01]  /*2130*/  FMUL.FTZ R36, R189, R200 ;  /* 0x000000c8bd247220 */ /* 0x000fe20000410000 */
[--C-:B------:R-:W-:Y:S01]  /*2140*/  PRMT R201, RZ, 0x5410, R37.reuse ;  /* 0x00005410ffc97816 */ /* 0x100fe20000000025 */
[----:B------:R-:W-:Y:S01]  /*2150*/  FADD.FTZ R189, R51, R38 ;  /* 0x0000002633bd7221 */ /* 0x000fe20000010000 */
[----:B------:R-:W-:-:S03]  /*2160*/  PRMT R37, RZ, 0x7610, R37 ;  /* 0x00007610ff257816 */ /* 0x000fc60000000025 */
[----:B------:R-:W-:Y:S01]  /*2170*/  FADD.FTZ R202, R44, R189 ;  /* 0x000000bd2cca7221 */ /* 0x000fe20000010000 */
[--C-:B------:R-:W-:Y:S01]  /*2180*/  PRMT R207, RZ, 0x5410, R39.reuse ;  /* 0x00005410ffcf7816 */ /* 0x100fe20000000027 */
[----:B------:R-:W-:Y:S01]  /*2190*/  FMUL.FTZ R36, R179, R36 ;  /* 0x00000024b3247220 */ /* 0x000fe20000410000 */
[----:B------:R-:W-:Y:S01]  /*21a0*/  PRMT R209, RZ, 0x7610, R39 ;  /* 0x00007610ffd17816 */ /* 0x000fe20000000027 */
[----:B------:R-:W-:Y:S01]  /*21b0*/  FMUL.FTZ R39, R37, R200 ;  /* 0x000000c825277220 */ /* 0x000fe20000410000 */
[----:B---3--:R-:W-:Y:S01]  /*21c0*/  @P1 MOV R152, R96 ;  /* 0x0000006000981202 */ /* 0x008fe20000000f00 */
[----:B------:R-:W-:-:S04]  /*21d0*/  FADD.FTZ R37, R45, R202 ;  /* 0x000000ca2d257221 */ /* 0x000fc80000010000 */
[----:B------:R-:W-:Y:S02]  /*21e0*/  @P0 FADD.FTZ R36, R36, R152 ;  /* 0x0000009824240221 */ /* 0x000fe40000010000 */
[----:B------:R-:W-:Y:S02]  /*21f0*/  FADD.FTZ R152, R46, R37 ;  /* 0x000000252e987221 */ /* 0x000fe40000010000 */
[-C--:B------:R-:W-:Y:S02]  /*2200*/  FMUL.FTZ R193, R193, R200.reuse ;  /* 0x000000c8c1c17220 */ /* 0x080fe40000410000 */
[----:B------:R-:W-:Y:S01]  /*2210*/  FADD.FTZ R189, R47, R152 ;  /* 0x000000982fbd7221 */ /* 0x000fe20000010000 */
[----:B------:R-:W-:Y:S01]  /*2220*/  @P1 MOV R153, R97 ;  /* 0x0000006100991202 */ /* 0x000fe20000000f00 */
[----:B------:R-:W-:Y:S02]  /*2230*/  FMUL.FTZ R38, R201, R200 ;  /* 0x000000c8c9267220 */ /* 0x000fe40000410000 */
[----:B------:R-:W-:-:S02]  /*2240*/  FMUL.FTZ R37, R182, R193 ;  /* 0x000000c1b6257220 */ /* 0x000fc40000410000 */
[----:B------:R-:W-:Y:S01]  /*2250*/  FADD.FTZ R152, R40, R189 ;  /* 0x000000bd28987221 */ /* 0x000fe20000010000 */
[----:B------:R-:W-:Y:S01]  /*2260*/  @P1 MOV R154, R98 ;  /* 0x00000062009a1202 */ /* 0x000fe20000000f00 */
[----:B------:R-:W-:Y:S02]  /*2270*/  FMUL.FTZ R38, R181, R38 ;  /* 0x00000026b5267220 */ /* 0x000fe40000410000 */
[----:B------:R-:W-:Y:S02]  /*2280*/  @P0 FADD.FTZ R37, R37, R153 ;  /* 0x0000009925250221 */ /* 0x000fe40000010000 */
[----:B------:R-:W-:Y:S01]  /*2290*/  FADD.FTZ R153, R41, R152 ;  /* 0x0000009829997221 */ /* 0x000fe20000010000 */
[----:B------:R-:W-:Y:S01]  /*22a0*/  @P1 MOV R155, R99 ;  /* 0x00000063009b1202 */ /* 0x000fe20000000f00 */
[----:B------:R-:W-:Y:S02]  /*22b0*/  FMUL.FTZ R188, R203, R200 ;  /* 0x000000c8cbbc7220 */ /* 0x000fe40000410000 */
[----:B------:R-:W-:-:S02]  /*22c0*/  FMUL.FTZ R39, R184, R39 ;  /* 0x00000027b8277220 */ /* 0x000fc40000410000 */
[----:B------:R-:W-:Y:S02]  /*22d0*/  @P0 FADD.FTZ R38, R38, R154 ;  /* 0x0000009a26260221 */ /* 0x000fe40000010000 */
[----:B------:R-:W-:Y:S01]  /*22e0*/  FADD.FTZ R154, R42, R153 ;  /* 0x000000992a9a7221 */ /* 0x000fe20000010000 */
[----:B----4-:R-:W-:Y:S01]  /*22f0*/  @P1 MOV R80, R92 ;  /* 0x0000005c00501202 */ /* 0x010fe20000000f00 */
[----:B------:R-:W-:Y:S02]  /*2300*/  @P0 FADD.FTZ R39, R39, R155 ;  /* 0x0000009b27270221 */ /* 0x000fe40000010000 */
[----:B------:R-:W-:Y:S02]  /*2310*/  FMUL.FTZ R152, R183, R188 ;  /* 0x000000bcb7987220 */ /* 0x000fe40000410000 */
[-C--:B------:R-:W-:Y:S02]  /*2320*/  FMUL.FTZ R192, R205, R200.reuse ;  /* 0x000000c8cdc07220 */ /* 0x080fe40000410000 */
[----:B------:R-:W-:-:S02]  /*2330*/  FMUL.FTZ R207, R207, R200 ;  /* 0x000000c8cfcf7220 */ /* 0x000fc40000410000 */
[----:B------:R-:W-:Y:S01]  /*2340*/  FADD.FTZ R155, R43, R154 ;  /* 0x0000009a2b9b7221 */ /* 0x000fe20000010000 */
[----:B------:R-:W0:Y:S01]  /*2350*/  S2R R188, SR_TID.X ;  /* 0x0000000000bc7919 */ /* 0x000e220000002100 */
[----:B------:R-:W-:Y:S01]  /*2360*/  FMUL.FTZ R200, R209, R200 ;  /* 0x000000c8d1c87220 */ /* 0x000fe20000410000 */
[----:B------:R-:W-:Y:S01]  /*2370*/  @P1 MOV R81, R93 ;  /* 0x0000005d00511202 */ /* 0x000fe20000000f00 */
[----:B------:R-:W-:Y:S01]  /*2380*/  @P0 FADD.FTZ R152, R152, R80 ;  /* 0x0000005098980221 */ /* 0x000fe20000010000 */
[----:B------:R-:W-:Y:S01]  /*2390*/  @P1 MOV R82, R94 ;  /* 0x0000005e00521202 */ /* 0x000fe20000000f00 */
[----:B------:R-:W-:Y:S01]  /*23a0*/  FMUL.FTZ R153, R185, R192 ;  /* 0x000000c0b9997220 */ /* 0x000fe20000410000 */
[----:B------:R-:W-:Y:S01]  /*23b0*/  @P1 MOV R83, R95 ;  /* 0x0000005f00531202 */ /* 0x000fe20000000f00 */
[----:B------:R-:W-:Y:S02]  /*23c0*/  FADD.FTZ R80, R36, R155 ;  /* 0x0000009b24507221 */ /* 0x000fe40000010000 */
[----:B------:R-:W-:-:S02]  /*23d0*/  FMUL.FTZ R154, R186, R207 ;  /* 0x000000cfba9a7220 */ /* 0x000fc40000410000 */
[----:B------:R-:W-:Y:S02]  /*23e0*/  FMUL.FTZ R155, R187, R200 ;  /* 0x000000c8bb9b7220 */ /* 0x000fe40000410000 */
[----:B------:R-:W-:Y:S02]  /*23f0*/  @P0 FADD.FTZ R153, R153, R81 ;  /* 0x0000005199990221 */ /* 0x000fe40000010000 */
[----:B------:R-:W-:Y:S02]  /*2400*/  FADD.FTZ R189, R37, R80 ;  /* 0x0000005025bd7221 */ /* 0x000fe40000010000 */
[----:B------:R-:W-:Y:S02]  /*2410*/  @P0 FADD.FTZ R154, R154, R82 ;  /* 0x000000529a9a0221 */ /* 0x000fe40000010000 */
[----:B------:R-:W-:-:S04]  /*2420*/  IMAD.WIDE.U32 R80, R199, R198, c[0x0][0x188] ;  /* 0x00006200c7507625 */ /* 0x000fc800078e00c6 */
[----:B------:R-:W-:Y:S01]  /*2430*/  @P0 FADD.FTZ R155, R155, R83 ;  /* 0x000000539b9b0221 */ /* 0x000fe20000010000 */
[----:B------:R1:W-:Y:S01]  /*2440*/  STG.E.128 [R80.64], R36 ;  /* 0x0000002450007986 */ /* 0x0003e2000c101d04 */
[----:B------:R-:W-:-:S03]  /*2450*/  FADD.FTZ R82, R38, R189 ;  /* 0x000000bd26527221 */ /* 0x000fc60000010000 */
[----:B------:R1:W-:Y:S01]  /*2460*/  STG.E.128 [R80.64+0x10], R152 ;  /* 0x0000109850007986 */ /* 0x0003e2000c101d04 */
[----:B------:R-:W-:Y:S01]  /*2470*/  FADD.FTZ R83, R39, R82 ;  /* 0x0000005227537221 */ /* 0x000fe20000010000 */
[----:B------:R-:W-:-:S03]  /*2480*/  LOP3.LUT P1, RZ, R178, 0xff, RZ, 0xc0, !PT ;  /* 0x000000ffb2ff7812 */ /* 0x000fc6000782c0ff */
        /* <DEDUP_REMOVED lines=9> */
[----:B-1----:R0:W1:Y:S02]  /*2520*/  SHFL.BFLY PT, R80, R200, 0x1, 0x1f ;  /* 0x0c201f00c8507f89 */ /* 0x00206400000e0000 */
.L_x_16363:
        /* <DEDUP_REMOVED lines=132> */
.L_x_16364:
[----:B------:R-:W2:Y:S01]  /*2d70*/  S2R R204, SR_TID.X ;  /* 0x0000000000cc7919 */ /* 0x000ea20000002100 */
[----:B------:R-:W-:Y:S01]  /*2d80*/  @!P0 SHF.R.U32.HI R82, RZ, 0x5, R188 ;  /* 0x00000005ff528819 */ /* 0x000fe200000116bc */
[----:B-1----:R-:W-:Y:S01]  /*2d90*/  FADD.FTZ R81, R193, R200 ;  /* 0x000000c8c1517221 */ /* 0x002fe20000010000 */
[----:B------:R-:W-:Y:S02]  /*2da0*/  WARPSYNC 0xffffffff ;  /* 0xffffffff00007948 */ /* 0x000fe40003800000 */
[----:B------:R-:W-:-:S04]  /*2db0*/  @!P0 LOP3.LUT R82, R82, 0x3, RZ, 0xc0, !PT ;  /* 0x0000000352528812 */ /* 0x000fc800078ec0ff */
[----:B------:R-:W-:Y:S02]  /*2dc0*/  @!P0 IADD3 R188, R189, R82, RZ ;  /* 0x00000052bdbc8210 */ /* 0x000fe40007ffe0ff */
[----:B------:R-:W-:-:S03]  /*2dd0*/  CS2R R82, SRZ ;  /* 0x0000000000527805 */ /* 0x000fc6000001ff00 */
[----:B------:R-:W-:Y:S01]  /*2de0*/  @!P0 STS.64 [R188.X8], R80 ;  /* 0x00000050bc008388 */ /* 0x000fe20000008a00 */
[----:B--2---:R-:W-:-:S03]  /*2df0*/  LOP3.LUT R192, R204, 0x1f, RZ, 0xc0, !PT ;  /* 0x0000001fccc07812 */ /* 0x004fc600078ec0ff */
[----:B------:R-:W-:Y:S01]  /*2e00*/  BAR.SYNC.DEFER_BLOCKING 0x0 ;  /* 0x0000000000007b1d */ /* 0x000fe20000010000 */
[----:B------:R-:W-:-:S13]  /*2e10*/  ISETP.GT.U32.AND P1, PT, R192, 0x3, PT ;  /* 0x00000003c000780c */ /* 0x000fda0003f24070 */
[----:B------:R-:W-:Y:S01]  /*2e20*/  @!P1 IADD3 R192, R189, R192, RZ ;  /* 0x000000c0bdc09210 */ /* 0x000fe20007ffe0ff */
[----:B------:R-:W-:-:S06]  /*2e30*/  HFMA2.MMA R189, -RZ, RZ, 0, 0 ;  /* 0x00000000ffbd7435 */ /* 0x000fcc00000001ff */
[----:B------:R-:W-:Y:S01]  /*2e40*/  @!P1 MOV R189, 0x700 ;  /* 0x0000070000bd9802 */ /* 0x000fe20000000f00 */
[----:B------:R-:W-:Y:S01]  /*2e50*/  @!P1 LDS.64 R82, [R192.X8] ;  /* 0x00000000c0529984 */ /* 0x000fe20000008a00 */
[----:B------:R-:W-:Y:S02]  /*2e60*/  ISETP.NE.AND P1, PT, RZ, UR6, PT ;  /* 0x00000006ff007c0c */ /* 0x000fe4000bf25270 */
[----:B------:R-:W-:Y:S01]  /*2e70*/  I2F R203, R189 ;  /* 0x000000bd00cb7306 */ /* 0x000fe20000201400 */
[----:B0-----:R-:W0:Y:S02]  /*2e80*/  SHFL.DOWN PT, R200, R189, 0x2, 0x1f ;  /* 0x08401f00bdc87f89 */ /* 0x001e2400000e0000 */
[----:B0-----:R-:W-:-:S05]  /*2e90*/  IADD3 R199, R200, R189, RZ ;  /* 0x000000bdc8c77210 */ /* 0x001fca0007ffe0ff */
[----:B------:R-:W-:Y:S01]  /*2ea0*/  I2F R200, R200 ;  /* 0x000000c800c87306 */ /* 0x000fe20000201400 */
[----:B------:R-:W0:Y:S07]  /*2eb0*/  SHFL.DOWN PT, R202, R199, 0x1, 0x1f ;  /* 0x08201f00c7ca7f89 */ /* 0x000e2e00000e0000 */
[----:B------:R-:W1:Y:S01]  /*2ec0*/  I2F R201, R199 ;  /* 0x000000c700c97306 */ /* 0x000e620000201400 */
[----:B------:R-:W2:Y:S07]  /*2ed0*/  SHFL.DOWN PT, R193, R82, 0x2, 0x1f ;  /* 0x08401f0052c17f89 */ /* 0x000eae00000e0000 */
[----:B-1----:R-:W1:Y:S01]  /*2ee0*/  MUFU.RCP R81, R201 ;  /* 0x000000c900517308 */ /* 0x002e620000001000 */
[----:B0-----:R-:W-:-:S07]  /*2ef0*/  IADD3 R192, R199, R202, RZ ;  /* 0x000000cac7c07210 */ /* 0x001fce0007ffe0ff */
[----:B------:R-:W-:Y:S01]  /*2f00*/  I2F R202, R202 ;  /* 0x000000ca00ca7306 */ /* 0x000fe20000201400 */
[----:B--2---:R-:W-:-:S04]  /*2f10*/  FMUL.FTZ R80, R193, R200 ;  /* 0x000000c8c1507220 */ /* 0x004fc80000410000 */
[----:B------:R-:W-:-:S03]  /*2f20*/  FFMA.FTZ R80, R203, R82, R80 ;  /* 0x00000052cb507223 */ /* 0x000fc60000010050 */
[----:B------:R-:W0:Y:S01]  /*2f30*/  I2F R192, R192 ;  /* 0x000000c000c07306 */ /* 0x000e220000201400 */
[----:B------:R-:W-:Y:S02]  /*2f40*/  FADD.FTZ R82, -R193, R82 ;  /* 0x00000052c1527221 */ /* 0x000fe40000010100 */
[----:B-1----:R-:W-:Y:S02]  /*2f50*/  FMUL.FTZ R188, R81, R80 ;  /* 0x0000005051bc7220 */ /* 0x002fe40000410000 */
[----:B------:R-:W1:Y:S01]  /*2f60*/  SHFL.DOWN PT, R80, R83, 0x2, 0x1f ;  /* 0x08401f0053507f89 */ /* 0x000e6200000e0000 */
[----:B------:R-:W-:-:S03]  /*2f70*/  FMUL.FTZ R82, R82, R82 ;  /* 0x0000005252527220 */ /* 0x000fc60000410000 */
[----:B------:R-:W2:Y:S01]  /*2f80*/  SHFL.DOWN PT, R189, R188, 0x1, 0x1f ;  /* 0x08201f00bcbd7f89 */ /* 0x000ea200000e0000 */
[----:B------:R-:W-:-:S04]  /*2f90*/  FMUL.FTZ R82, R82, R203 ;  /* 0x000000cb52527220 */ /* 0x000fc80000410000 */
[----:B------:R-:W-:Y:S01]  /*2fa0*/  FMUL.FTZ R82, R82, R200 ;  /* 0x000000c852527220 */ /* 0x000fe20000410000 */
[----:B0-----:R-:W0:Y:S01]  /*2fb0*/  MUFU.RCP R193, R192 ;  /* 0x000000c000c17308 */ /* 0x001e220000001000 */
[----:B-1----:R-:W-:Y:S02]  /*2fc0*/  FADD.FTZ R80, R80, R83 ;  /* 0x0000005350507221 */ /* 0x002fe40000010000 */
[----:B--2---:R-:W-:Y:S02]  /*2fd0*/  FMUL.FTZ R199, R189, R202 ;  /* 0x000000cabdc77220 */ /* 0x004fe40000410000 */
[----:B------:R-:W-:Y:S01]  /*2fe0*/  FFMA.FTZ R80, R81, R82, R80 ;  /* 0x0000005251507223 */ /* 0x000fe20000010050 */
[----:B------:R-:W-:Y:S01]  /*2ff0*/  SHF.R.U32.HI R82, RZ, 0x5, R204 ;  /* 0x00000005ff527819 */ /* 0x000fe200000116cc */
[----:B------:R-:W-:Y:S02]  /*3000*/  FFMA.FTZ R200, R201, R188, R199 ;  /* 0x000000bcc9c87223 */ /* 0x000fe400000100c7 */
[----:B------:R-:W-:Y:S01]  /*3010*/  FADD.FTZ R188, R188, -R189 ;  /* 0x800000bdbcbc7221 */ /* 0x000fe20000010000 */
[----:B------:R-:W1:Y:S01]  /*3020*/  SHFL.DOWN PT, R81, R80, 0x1, 0x1f ;  /* 0x08201f0050517f89 */ /* 0x000e6200000e0000 */
[----:B0-----:R-:W-:Y:S01]  /*3030*/  FMUL.FTZ R200, R193, R200 ;  /* 0x000000c8c1c87220 */ /* 0x001fe20000410000 */
[----:B------:R-:W-:Y:S01]  /*3040*/  LOP3.LUT R83, R82, 0x3, RZ, 0xc0, !PT ;  /* 0x0000000352537812 */ /* 0x000fe200078ec0ff */
[----:B------:R-:W-:-:S03]  /*3050*/  FMUL.FTZ R188, R188, R188 ;  /* 0x000000bcbcbc7220 */ /* 0x000fc60000410000 */
[----:B------:R-:W0:Y:S01]  /*3060*/  SHFL.IDX PT, R199, R200, RZ, 0x1f ;  /* 0x00001fffc8c77589 */ /* 0x000e2200000e0000 */
[----:B------:R-:W-:Y:S01]  /*3070*/  FMUL.FTZ R201, R201, R188 ;  /* 0x000000bcc9c97220 */ /* 0x000fe20000410000 */
[----:B------:R-:W-:-:S03]  /*3080*/  LOP3.LUT P0, RZ, R83, 0x1f, R204, 0xf8, !PT ;  /* 0x0000001f53ff7812 */ /* 0x000fc6000780f8cc */
[----:B------:R-:W-:-:S10]  /*3090*/  FMUL.FTZ R201, R201, R202 ;  /* 0x000000cac9c97220 */ /* 0x000fd40000410000 */
[----:B------:R-:W-:Y:S01]  /*30a0*/  @!P0 MOV R83, 0x4 ;  /* 0x0000000400538802 */ /* 0x000fe20000000f00 */
[----:B-1----:R-:W-:-:S04]  /*30b0*/  FADD.FTZ R188, R80, R81 ;  /* 0x0000005150bc7221 */ /* 0x002fc80000010000 */
[----:B------:R-:W-:Y:S01]  /*30c0*/  @!P0 IMAD.WIDE R80, R180, R83, c[0x0][0x1a0] ;  /* 0x00006800b4508625 */ /* 0x000fe200078e0253 */
[----:B0-----:R-:W-:-:S03]  /*30d0*/  FSEL R82, R199, RZ, !P1 ;  /* 0x000000ffc7527208 */ /* 0x001fc60004800000 */
[----:B------:R-:W-:Y:S01]  /*30e0*/  FFMA.FTZ R201, R193, R201, R188 ;  /* 0x000000c9c1c97223 */ /* 0x000fe200000100bc */
[----:B------:R-:W-:Y:S01]  /*30f0*/  @!P0 STG.E [R80.64], R199 ;  /* 0x000000c750008986 */ /* 0x000fe2000c101904 */
[----:B------:R-:W-:-:S03]  /*3100*/  FADD.FTZ R206, R76, -R82 ;  /* 0x800000524cce7221 */ /* 0x000fc60000010000 */
[----:B------:R-:W0:Y:S01]  /*3110*/  SHFL.IDX PT, R76, R201, RZ, 0x1f ;  /* 0x00001fffc94c7589 */ /* 0x000e2200000e0000 */
[--C-:B------:R-:W-:Y:S02]  /*3120*/  FADD.FTZ R212, R58, -R82.reuse ;  /* 0x800000523ad47221 */ /* 0x100fe40000010000 */
[--C-:B------:R-:W-:Y:S02]  /*3130*/  FADD.FTZ R210, R56, -R82.reuse ;  /* 0x8000005238d27221 */ /* 0x100fe40000010000 */
[--C-:B------:R-:W-:Y:S01]  /*3140*/  FADD.FTZ R58, R59, -R82.reuse ;  /* 0x800000523b3a7221 */ /* 0x100fe20000010000 */
[----:B------:R-:W-:Y:S01]  /*3150*/  MOV R59, c[0x0][0x1e0] ;  /* 0x00007800003b7a02 */ /* 0x000fe20000000f00 */
[--C-:B------:R-:W-:Y:S02]  /*3160*/  FADD.FTZ R56, R57, -R82.reuse ;  /* 0x8000005239387221 */ /* 0x100fe40000010000 */
[----:B------:R-:W-:Y:S02]  /*3170*/  FMUL.FTZ R57, R199, R199 ;  /* 0x000000c7c7397220 */ /* 0x000fe40000410000 */
[----:B------:R-:W-:-:S02]  /*3180*/  FADD.FTZ R214, R52, -R82 ;  /* 0x8000005234d67221 */ /* 0x000fc40000010000 */
[--C-:B------:R-:W-:Y:S02]  /*3190*/  FADD.FTZ R52, R53, -R82.reuse ;  /* 0x8000005235347221 */ /* 0x100fe40000010000 */
[--C-:B------:R-:W-:Y:S02]  /*31a0*/  FADD.FTZ R216, R70, -R82.reuse ;  /* 0x8000005246d87221 */ /* 0x100fe40000010000 */
[--C-:B------:R-:W-:Y:S02]  /*31b0*/  FADD.FTZ R70, R71, -R82.reuse ;  /* 0x8000005247467221 */ /* 0x100fe40000010000 */
[--C-:B------:R-:W-:Y:S01]  /*31c0*/  FADD.FTZ R250, R41, -R82.reuse ;  /* 0x8000005229fa7221 */ /* 0x100fe20000010000 */
[----:B------:R-:W-:Y:S01]  /*31d0*/  @!P0 MOV R41, 0x4 ;  /* 0x0000000400298802 */ /* 0x000fe20000000f00 */
[--C-:B------:R-:W-:Y:S02]  /*31e0*/  FADD.FTZ R234, R51, -R82.reuse ;  /* 0x8000005233ea7221 */ /* 0x100fe40000010000 */
[----:B------:R-:W-:-:S02]  /*31f0*/  FADD.FTZ R51, R36, -R82 ;  /* 0x8000005224337221 */ /* 0x000fc40000010000 */
[----:B0-----:R-:W-:Y:S01]  /*3200*/  FFMA.FTZ R53, R76, R59, c[0x0][0x228] ;  /* 0x00008a004c357623 */ /* 0x001fe2000001003b */
[----:B------:R-:W-:Y:S01]  /*3210*/  FSEL R76, R57, RZ, P1 ;  /* 0x000000ff394c7208 */ /* 0x000fe20000800000 */
[----:B------:R-:W-:Y:S01]  /*3220*/  FADD.FTZ R57, R37, -R82 ;  /* 0x8000005225397221 */ /* 0x000fe20000010000 */
[----:B------:R-:W-:Y:S01]  /*3230*/  LOP3.LUT P1, RZ, R178, 0xff, RZ, 0xc0, !PT ;  /* 0x000000ffb2ff7812 */ /* 0x000fe2000782c0ff */
[C---:B------:R-:W-:Y:S01]  /*3240*/  @!P0 IMAD.WIDE R36, R180.reuse, R41, c[0x0][0x1a8] ;  /* 0x00006a00b4248625 */ /* 0x040fe200078e0229 */
[----:B------:R-:W-:Y:S02]  /*3250*/  IADD3 R180, R180, c[0x0][0x160], RZ ;  /* 0x00005800b4b47a10 */ /* 0x000fe40007ffe0ff */
[----:B------:R-:W-:Y:S01]  /*3260*/  SEL R178, RZ, 0x1, P1 ;  /* 0x00000001ffb27807 */ /* 0x000fe20000800000 */
[----:B------:R-:W-:Y:S02]  /*3270*/  FADD.FTZ R53, R53, R76 ;  /* 0x0000004c35357221 */ /* 0x000fe40000010000 */
[----:B------:R-:W-:-:S02]  /*3280*/  FADD.FTZ R189, R38, -R82 ;  /* 0x8000005226bd7221 */ /* 0x000fc40000010000 */
[----:B------:R-:W0:Y:S01]  /*3290*/  MUFU.RSQ R71, R53 ;  /* 0x0000003500477308 */ /* 0x000e220000001400 */
[--C-:B------:R-:W-:Y:S02]  /*32a0*/  FADD.FTZ R222, R60, -R82.reuse ;  /* 0x800000523cde7221 */ /* 0x100fe40000010000 */
[--C-:B------:R-:W-:Y:S02]  /*32b0*/  FADD.FTZ R60, R61, -R82.reuse ;  /* 0x800000523d3c7221 */ /* 0x100fe40000010000 */
[--C-:B------:R-:W-:Y:S02]  /*32c0*/  FADD.FTZ R220, R66, -R82.reuse ;  /* 0x8000005242dc7221 */ /* 0x100fe40000010000 */
[--C-:B------:R-:W-:Y:S02]  /*32d0*/  FADD.FTZ R66, R62, -R82.reuse ;  /* 0x800000523e427221 */ /* 0x100fe40000010000 */
[--C-:B------:R-:W-:Y:S02]  /*32e0*/  FADD.FTZ R238, R50, -R82.reuse ;  /* 0x8000005232ee7221 */ /* 0x100fe40000010000 */
[----:B------:R-:W-:-:S02]  /*32f0*/  FADD.FTZ R244, R46, -R82 ;  /* 0x800000522ef47221 */ /* 0x000fc40000010000 */
[--C-:B------:R-:W-:Y:S02]  /*3300*/  FADD.FTZ R226, R67, -R82.reuse ;  /* 0x8000005243e27221 */ /* 0x100fe40000010000 */
[--C-:B------:R-:W-:Y:S01]  /*3310*/  FADD.FTZ R232, R49, -R82.reuse ;  /* 0x8000005231e87221 */ /* 0x100fe20000010000 */
[----:B0-----:R0:W-:Y:S01]  /*3320*/  @!P0 STG.E [R36.64], R71 ;  /* 0x0000004724008986 */ /* 0x0011e2000c101904 */
[C---:B------:R-:W-:Y:S01]  /*3330*/  FMUL.FTZ R46, R71.reuse, R66 ;  /* 0x00000042472e7220 */ /* 0x040fe20000410000 */
[----:B------:R-:W-:Y:S01]  /*3340*/  ISETP.GE.AND P0, PT, R180, c[0x0][0x164], PT ;  /* 0x00005900b4007a0c */ /* 0x000fe20003f06270 */
[C---:B------:R-:W-:Y:S02]  /*3350*/  FMUL.FTZ R66, R71.reuse, R238 ;  /* 0x000000ee47427220 */ /* 0x040fe40000410000 */
[----:B------:R-:W-:Y:S02]  /*3360*/  FMUL.FTZ R67, R71, R234 ;  /* 0x000000ea47437220 */ /* 0x000fe40000410000 */
[----:B------:R-:W-:-:S02]  /*3370*/  FADD.FTZ R218, R64, -R82 ;  /* 0x8000005240da7221 */ /* 0x000fc40000010000 */
[--C-:B------:R-:W-:Y:S02]  /*3380*/  FADD.FTZ R202, R84, -R82.reuse ;  /* 0x8000005254ca7221 */ /* 0x100fe40000010000 */
[----:B------:R-:W-:Y:S02]  /*3390*/  FADD.FTZ R64, R54, -R82 ;  /* 0x8000005236407221 */ /* 0x000fe40000010000 */
[C---:B0-----:R-:W-:Y:S02]  /*33a0*/  FMUL.FTZ R36, R71.reuse, R51 ;  /* 0x0000003347247220 */ /* 0x041fe40000410000 */
[C---:B------:R-:W-:Y:S01]  /*33b0*/  FMUL.FTZ R51, R71.reuse, R189 ;  /* 0x000000bd47337220 */ /* 0x040fe20000410000 */
[----:B------:R-:W-:Y:S01]  /*33c0*/  PRMT R189, RZ, 0x7610, R112 ;  /* 0x00007610ffbd7816 */ /* 0x000fe20000000070 */
[C---:B------:R-:W-:Y:S02]  /*33d0*/  FMUL.FTZ R37, R71.reuse, R60 ;  /* 0x0000003c47257220 */ /* 0x040fe40000410000 */
[----:B------:R-:W-:-:S02]  /*33e0*/  FMUL.FTZ R49, R71, R232 ;  /* 0x000000e847317220 */ /* 0x000fc40000410000 */
[----:B------:R-:W-:Y:S01]  /*33f0*/  FFMA.FTZ R189, R37, R189, R16 ;  /* 0x000000bd25bd7223 */ /* 0x000fe20000010010 */
[----:B------:R-:W-:Y:S01]  /*3400*/  PRMT R37, RZ, 0x5410, R111 ;  /* 0x00005410ff257816 */ /* 0x000fe2000000006f */
[--C-:B------:R-:W-:Y:S02]  /*3410*/  FADD.FTZ R208, R88, -R82.reuse ;  /* 0x8000005258d07221 */ /* 0x100fe40000010000 */
[--C-:B------:R-:W-:Y:S02]  /*3420*/  FADD.FTZ R200, R90, -R82.reuse ;  /* 0x800000525ac87221 */ /* 0x100fe40000010000 */
[----:B------:R-:W-:Y:S01]  /*3430*/  FFMA.FTZ R66, R66, R37, R3 ;  /* 0x0000002542427223 */ /* 0x000fe20000010003 */
[----:B------:R-:W-:Y:S01]  /*3440*/  PRMT R37, RZ, 0x7610, R111 ;  /* 0x00007610ff257816 */ /* 0x000fe2000000006f */
[--C-:B------:R-:W-:Y:S02]  /*3450*/  FADD.FTZ R84, R85, -R82.reuse ;  /* 0x8000005255547221 */ /* 0x100fe40000010000 */
[----:B------:R-:W-:-:S02]  /*3460*/  FADD.FTZ R204, R86, -R82 ;  /* 0x8000005256cc7221 */ /* 0x000fc40000010000 */
[----:B------:R-:W-:Y:S01]  /*3470*/  FFMA.FTZ R67, R67, R37, R2 ;  /* 0x0000002543437223 */ /* 0x000fe20000010002 */
[----:B------:R-:W-:Y:S01]  /*3480*/  PRMT R37, RZ, 0x7610, R110 ;  /* 0x00007610ff257816 */ /* 0x000fe2000000006e */
        /* <DEDUP_REMOVED lines=26> */
[----:B------:R-:W-:Y:S02]  /*3630*/  FADD.FTZ R155, R155, -R82 ;  /* 0x800000529b9b7221 */ /* 0x000fe40000010000 */
        /* <DEDUP_REMOVED lines=24> */
[C---:B------:R-:W-:Y:S02]  /*37c0*/  FMUL.FTZ R80, R71.reuse, R192 ;  /* 0x000000c047507220 */ /* 0x040fe40000410000 */
[C---:B------:R-:W-:Y:S01]  /*37d0*/  FMUL.FTZ R83, R71.reuse, R72 ;  /* 0x0000004847537220 */ /* 0x040fe20000410000 */
[--C-:B------:R-:W-:Y:S01]  /*37e0*/  PRMT R72, RZ, 0x5410, R126.reuse ;  /* 0x00005410ff487816 */ /* 0x100fe2000000007e */
[C---:B------:R-:W-:Y:S01]  /*37f0*/  FMUL.FTZ R152, R71.reuse, R74 ;  /* 0x0000004a47987220 */ /* 0x040fe20000410000 */
[----:B------:R-:W-:Y:S01]  /*3800*/  PRMT R74, RZ, 0x7610, R126 ;  /* 0x00007610ff4a7816 */ /* 0x000fe2000000007e */
[----:B------:R-:W-:-:S02]  /*3810*/  FMUL.FTZ R91, R71, R228 ;  /* 0x000000e4475b7220 */ /* 0x000fc40000410000 */
[C---:B------:R-:W-:Y:S02]  /*3820*/  FMUL.FTZ R42, R71.reuse, R230 ;  /* 0x000000e6472a7220 */ /* 0x040fe40000410000 */
[C---:B------:R-:W-:Y:S02]  /*3830*/  FMUL.FTZ R50, R71.reuse, R216 ;  /* 0x000000d847327220 */ /* 0x040fe40000410000 */
        /* <DEDUP_REMOVED lines=39> */
[----:B------:R-:W-:-:S02]  /*3ab0*/  FFMA.FTZ R74, R200, R74, R159 ;  /* 0x0000004ac84a7223 */ /* 0x000fc4000001009f */
        /* <DEDUP_REMOVED lines=64> */
[----:B------:R-:W-:Y:S01]  /*3ec0*/  F2FP.BF16.PACK_AB R53, R87, R84 ;  /* 0x000000545735723e */ /* 0x000fe200000010ff */
[----:B------:R-:W-:Y:S01]  /*3ed0*/  FFMA.FTZ R86, R86, R39, R11 ;  /* 0x0000002756567223 */ /* 0x000fe2000001000b */
[----:B------:R-:W-:Y:S01]  /*3ee0*/  PRMT R39, RZ, 0x7610, R115 ;  /* 0x00007610ff277816 */ /* 0x000fe20000000073 */
[----:B------:R-:W-:Y:S01]  /*3ef0*/  FFMA.FTZ R204, R54, R37, R173 ;  /* 0x0000002536cc7223 */ /* 0x000fe200000100ad */
[----:B------:R-:W-:Y:S02]  /*3f00*/  PRMT R37, RZ, 0x7610, R102 ;  /* 0x00007610ff257816 */ /* 0x000fe40000000066 */
        /* <DEDUP_REMOVED lines=11> */
[----:B------:R-:W-:Y:S01]  /*3fc0*/  HFMA2.MMA R71, -RZ, RZ, 0, 9.5367431640625e-07 ;  /* 0x00000010ff477435 */ /* 0x000fe200000001ff */
        /* <DEDUP_REMOVED lines=8> */
[----:B------:R-:W-:Y:S01]  /*4050*/  PRMT R36, RZ, 0x7610, R100 ;  /* 0x00007610ff247816 */ /* 0x000fe20000000064 */
[-C--:B------:R-:W-:Y:S01]  /*4060*/  IMAD.WIDE.U32 R44, R195, R71.reuse, c[0x0][0x208] ;  /* 0x00008200c32c7625 */ /* 0x080fe200078e0047 */
[----:B------:R-:W-:Y:S02]  /*4070*/  F2FP.BF16.PACK_AB R37, R47, R152 ;  /* 0x000000982f25723e */ /* 0x000fe400000010ff */
[----:B------:R-:W-:Y:S01]  /*4080*/  F2FP.BF16.PACK_AB R41, R155, R46 ;  /* 0x0000002e9b29723e */ /* 0x000fe200000010ff */
[----:B------:R-:W-:Y:S01]  /*4090*/  IMAD.WIDE.U32 R56, R197, R71, c[0x0][0x208] ;  /* 0x00008200c5387625 */ /* 0x000fe200078e0047 */
[----:B------:R0:W-:Y:S01]  /*40a0*/  STG.E.128 [R44.64], R48 ;  /* 0x000000302c007986 */ /* 0x0001e2000c101d04 */
[----:B------:R-:W-:-:S02]  /*40b0*/  F2FP.BF16.PACK_AB R47, R67, R66 ;  /* 0x00000042432f723e */ /* 0x000fc400000010ff */
[----:B------:R-:W-:Y:S01]  /*40c0*/  FFMA.FTZ R40, R40, R39, R17 ;  /* 0x0000002728287223 */ /* 0x000fe20000010011 */
[----:B------:R1:W-:Y:S01]  /*40d0*/  STG.E.128 [R56.64], R52 ;  /* 0x0000003438007986 */ /* 0x0003e2000c101d04 */
[----:B------:R-:W-:Y:S01]  /*40e0*/  FFMA.FTZ R63, R38, R36, R171 ;  /* 0x00000024263f7223 */ /* 0x000fe200000100ab */
[----:B------:R-:W-:Y:S01]  /*40f0*/  F2FP.BF16.PACK_AB R39, R88, R81 ;  /* 0x000000515827723e */ /* 0x000fe200000010ff */
[----:B------:R-:W-:Y:S01]  /*4100*/  IMAD.WIDE.U32 R194, R194, R71, c[0x0][0x208] ;  /* 0x00008200c2c27625 */ /* 0x000fe200078e0047 */
[----:B------:R-:W-:Y:S02]  /*4110*/  F2FP.BF16.PACK_AB R38, R90, R89 ;  /* 0x000000595a26723e */ /* 0x000fe400000010ff */
[----:B------:R-:W-:Y:S01]  /*4120*/  F2FP.BF16.PACK_AB R36, R153, R42 ;  /* 0x0000002a9924723e */ /* 0x000fe200000010ff */
[----:B------:R-:W-:Y:S01]  /*4130*/  IMAD.WIDE.U32 R196, R196, R71, c[0x0][0x208] ;  /* 0x00008200c4c47625 */ /* 0x000fe200078e0047 */
[----:B------:R-:W-:Y:S02]  /*4140*/  F2FP.BF16.PACK_AB R42, R69, R68 ;  /* 0x00000044452a723e */ /* 0x000fe400000010ff */
[----:B------:R-:W-:-:S02]  /*4150*/  F2FP.BF16.PACK_AB R40, R189, R40 ;  /* 0x00000028bd28723e */ /* 0x000fc400000010ff */
[----:B------:R-:W-:Y:S02]  /*4160*/  F2FP.BF16.PACK_AB R46, R201, R154 ;  /* 0x0000009ac92e723e */ /* 0x000fe400000010ff */
[----:B0-----:R-:W-:Y:S01]  /*4170*/  F2FP.BF16.PACK_AB R48, R59, R58 ;  /* 0x0000003a3b30723e */ /* 0x001fe200000010ff */
[-C--:B------:R-:W-:Y:S01]  /*4180*/  IMAD.WIDE.U32 R58, R191, R71.reuse, c[0x0][0x208] ;  /* 0x00008200bf3a7625 */ /* 0x080fe200078e0047 */
[----:B------:R-:W-:Y:S02]  /*4190*/  F2FP.BF16.PACK_AB R45, R199, R192 ;  /* 0x000000c0c72d723e */ /* 0x000fe400000010ff */
[----:B------:R-:W-:Y:S01]  /*41a0*/  F2FP.BF16.PACK_AB R44, R193, R188 ;  /* 0x000000bcc12c723e */ /* 0x000fe200000010ff */
[----:B-1----:R-:W-:Y:S01]  /*41b0*/  IMAD.WIDE.U32 R56, R190, R71, c[0x0][0x208] ;  /* 0x00008200be387625 */ /* 0x002fe200078e0047 */
[----:B------:R-:W-:Y:S02]  /*41c0*/  F2FP.BF16.PACK_AB R51, R203, R202 ;  /* 0x000000cacb33723e */ /* 0x000fe400000010ff */
[----:B------:R-:W-:Y:S01]  /*41d0*/  F2FP.BF16.PACK_AB R50, R200, R65 ;  /* 0x00000041c832723e */ /* 0x000fe200000010ff */
[----:B------:R-:W-:Y:S01]  /*41e0*/  IMAD.WIDE.U32 R198, R198, R71, c[0x0][0x208] ;  /* 0x00008200c6c67625 */ /* 0x000fe200078e0047 */
[----:B------:R-:W-:Y:S01]  /*41f0*/  F2FP.BF16.PACK_AB R49, R61, R60 ;  /* 0x0000003c3d31723e */ /* 0x000fe200000010ff */
[----:B------:R0:W-:Y:S01]  /*4200*/  STG.E.128 [R56.64], R36 ;  /* 0x0000002438007986 */ /* 0x0001e2000c101d04 */
[----:B------:R-:W-:-:S02]  /*4210*/  F2FP.BF16.PACK_AB R55, R209, R206 ;  /* 0x000000ced137723e */ /* 0x000fc400000010ff */
[----:B------:R-:W-:Y:S01]  /*4220*/  F2FP.BF16.PACK_AB R54, R207, R204 ;  /* 0x000000cccf36723e */ /* 0x000fe200000010ff */
[----:B------:R0:W-:Y:S01]  /*4230*/  STG.E.128 [R58.64], R40 ;  /* 0x000000283a007986 */ /* 0x0001e2000c101d04 */
[----:B------:R-:W-:Y:S02]  /*4240*/  F2FP.BF16.PACK_AB R53, R205, R64 ;  /* 0x00000040cd35723e */ /* 0x000fe400000010ff */
[----:B------:R-:W-:Y:S01]  /*4250*/  F2FP.BF16.PACK_AB R52, R63, R62 ;  /* 0x0000003e3f34723e */ /* 0x000fe200000010ff */
[----:B------:R0:W-:Y:S04]  /*4260*/  STG.E.128 [R194.64], R44 ;  /* 0x0000002cc2007986 */ /* 0x0001e8000c101d04 */
[----:B------:R0:W-:Y:S04]  /*4270*/  STG.E.128 [R196.64], R48 ;  /* 0x00000030c4007986 */ /* 0x0001e8000c101d04 */
[----:B------:R0:W-:Y:S02]  /*4280*/  STG.E.128 [R198.64], R52 ;  /* 0x00000034c6007986 */ /* 0x0001e4000c101d04 */
[----:B0-----:R-:W-:Y:S01]  /*4290*/  @P0 CALL.REL.NOINC `(.L_x_16361) ;  /* 0x0000001000000944 */ /* 0x001fe20003c00000 */
[----:B------:R-:W-:Y:S05]  /*42a0*/  BRA `(.L_x_16362) ;  /* 0xffffc51000007947 */ /* 0x000fea000383ffff */
.L_x_16361:
[----:B------:R-:W-:Y:S05]  /*42b0*/  EXIT ;  /* 0x000000000000794d */ /* 0x000fea0003800000 */
.L_x_16359:
[----:B-1----:R-:W-:Y:S01]  /*42c0*/  HFMA2.MMA R81, -RZ, RZ, 0, 1.847743988037109375e-06 ;  /* 0x0000001fff517435 */ /* 0x002fe200000001ff */
[----:B------:R-:W-:-:S02]  /*42d0*/  MOV R193, 0x1 ;  /* 0x0000000100c17802 */ /* 0x000fc40000000f00 */
[----:B------:R-:W-:Y:S02]  /*42e0*/  MOV R192, 0xffffffff ;  /* 0xffffffff00c07802 */ /* 0x000fe40000000f00 */
[----:B------:R-:W-:Y:S02]  /*42f0*/  MOV R82, 0x4310 ;  /* 0x0000431000527802 */ /* 0x000fe40000000f00 */
[----:B------:R-:W-:Y:S05]  /*4300*/  CALL.REL.NOINC `($__internal_53_$__cuda_sm70_shflsync_bfly_p) ;  /* 0x00000a9000007944 */ /* 0x000fea0003c00000 */
[----:B-1----:R-:W-:Y:S01]  /*4310*/  MOV R80, R193 ;  /* 0x000000c100507202 */ /* 0x002fe20000000f00 */
[----:B0-----:R-:W-:Y:S05]  /*4320*/  BRA `(.L_x_16363) ;  /* 0xffffe20000007947 */ /* 0x001fea000383ffff */
.L_x_16360:
[----:B------:R-:W-:Y:S01]  /*4330*/  HFMA2.MMA R193, -RZ, RZ, 0, 1.1920928955078125e-07 ;  /* 0x00000002ffc17435 */ /* 0x000fe200000001ff */
[----:B------:R-:W-:Y:S02]  /*4340*/  MOV R81, 0x1f ;  /* 0x0000001f00517802 */ /* 0x000fe40000000f00 */
[----:B------:R-:W-:Y:S02]  /*4350*/  MOV R192, 0xffffffff ;  /* 0xffffffff00c07802 */ /* 0x000fe40000000f00 */
[----:B------:R-:W-:Y:S02]  /*4360*/  MOV R82, 0x4380 ;  /* 0x0000438000527802 */ /* 0x000fe40000000f00 */
[----:B------:R-:W-:Y:S05]  /*4370*/  CALL.REL.NOINC `($__internal_53_$__cuda_sm70_shflsync_bfly_p) ;  /* 0x00000a2000007944 */ /* 0x000fea0003c00000 */
[----:B01----:R-:W-:Y:S01]  /*4380*/  FADD.FTZ R200, R200, R193 ;  /* 0x000000c1c8c87221 */ /* 0x003fe20000010000 */
[----:B------:R-:W-:Y:S01]  /*4390*/  HFMA2.MMA R193, -RZ, RZ, 0, 2.384185791015625e-07 ;  /* 0x00000004ffc17435 */ /* 0x000fe200000001ff */
[----:B------:R-:W-:-:S02]  /*43a0*/  MOV R81, 0x1f ;  /* 0x0000001f00517802 */ /* 0x000fc40000000f00 */
[----:B------:R-:W-:Y:S02]  /*43b0*/  MOV R192, 0xffffffff ;  /* 0xffffffff00c07802 */ /* 0x000fe40000000f00 */
[----:B------:R-:W-:Y:S02]  /*43c0*/  MOV R82, 0x43e0 ;  /* 0x000043e000527802 */ /* 0x000fe40000000f00 */
[----:B------:R-:W-:Y:S05]  /*43d0*/  CALL.REL.NOINC `($__internal_53_$__cuda_sm70_shflsync_bfly_p) ;  /* 0x000009c000007944 */ /* 0x000fea0003c00000 */
[----:B01----:R-:W-:Y:S01]  /*43e0*/  FADD.FTZ R200, R200, R193 ;  /* 0x000000c1c8c87221 */ /* 0x003fe20000010000 */
[----:B------:R-:W-:Y:S01]  /*43f0*/  HFMA2.MMA R193, -RZ, RZ, 0, 4.76837158203125e-07 ;  /* 0x00000008ffc17435 */ /* 0x000fe200000001ff */
[----:B------:R-:W-:Y:S02]  /*4400*/  MOV R81, 0x1f ;  /* 0x0000001f00517802 */ /* 0x000fe40000000f00 */
[----:B------:R-:W-:Y:S02]  /*4410*/  MOV R192, 0xffffffff ;  /* 0xffffffff00c07802 */ /* 0x000fe40000000f00 */
[----:B------:R-:W-:Y:S02]  /*4420*/  MOV R82, 0x4440 ;  /* 0x0000444000527802 */ /* 0x000fe40000000f00 */
[----:B------:R-:W-:Y:S05]  /*4430*/  CALL.REL.NOINC `($__internal_53_$__cuda_sm70_shflsync_bfly_p) ;  /* 0x0000096000007944 */ /* 0x000fea0003c00000 */
[----:B01----:R-:W-:Y:S01]  /*4440*/  FADD.FTZ R200, R200, R193 ;  /* 0x000000c1c8c87221 */ /* 0x003fe20000010000 */
[----:B------:R-:W-:Y:S01]  /*4450*/  HFMA2.MMA R193, -RZ, RZ, 0, 9.5367431640625e-07 ;  /* 0x00000010ffc17435 */ /* 0x000fe200000001ff */
[----:B------:R-:W-:-:S02]  /*4460*/  MOV R81, 0x1f ;  /* 0x0000001f00517802 */ /* 0x000fc40000000f00 */
[----:B------:R-:W-:Y:S02]  /*4470*/  MOV R192, 0xffffffff ;  /* 0xffffffff00c07802 */ /* 0x000fe40000000f00 */
[----:B------:R-:W-:Y:S02]  /*4480*/  MOV R82, 0x44a0 ;  /* 0x000044a000527802 */ /* 0x000fe40000000f00 */
[----:B------:R-:W-:Y:S05]  /*4490*/  CALL.REL.NOINC `($__internal_53_$__cuda_sm70_shflsync_bfly_p) ;  /* 0x0000090000007944 */ /* 0x000fea0003c00000 */
[----:B-1----:R-:W-:Y:S01]  /*44a0*/  FADD.FTZ R80, R200, R193 ;  /* 0x000000c1c8507221 */ /* 0x002fe20000010000 */
[----:B------:R-:W-:-:S03]  /*44b0*/  HFMA2.MMA R193, -RZ, RZ, 0, 5.9604644775390625e-08 ;  /* 0x00000001ffc17435 */ /* 0x000fc600000001ff */
[----:B------:R-:W-:-:S04]  /*44c0*/  FMUL.FTZ R80, R80, 0.0005580357392318546772 ;  /* 0x3a12492550507820 */ /* 0x000fc80000410000 */
[--C-:B0-----:R-:W-:Y:S02]  /*44d0*/  FADD.FTZ R81, R88, -R80.reuse ;  /* 0x8000005058517221 */ /* 0x101fe40000010000 */
        /* <DEDUP_REMOVED lines=108> */
[----:B------:R-:W-:Y:S02]  /*4ba0*/  FADD.FTZ R82, R155, -R80 ;  /* 0x800000509b527221 */ /* 0x000fe40000010000 */
[----:B------:R-:W-:Y:S01]  /*4bb0*/  FFMA.FTZ R81, R192, R192, R81 ;  /* 0x000000c0c0517223 */ /* 0x000fe20000010051 */
[----:B------:R-:W-:-:S03]  /*4bc0*/  MOV R192, 0xffffffff ;  /* 0xffffffff00c07802 */ /* 0x000fc60000000f00 */
[----:B------:R-:W-:Y:S01]  /*4bd0*/  FFMA.FTZ R200, R82, R82, R81 ;  /* 0x0000005252c87223 */ /* 0x000fe20000010051 */
[----:B------:R-:W-:Y:S02]  /*4be0*/  MOV R81, 0x1f ;  /* 0x0000001f00517802 */ /* 0x000fe40000000f00 */
[----:B------:R-:W-:Y:S02]  /*4bf0*/  MOV R82, 0x4c10 ;  /* 0x00004c1000527802 */ /* 0x000fe40000000f00 */
[----:B------:R-:W-:Y:S05]  /*4c00*/  CALL.REL.NOINC `($__internal_53_$__cuda_sm70_shflsync_bfly_p) ;  /* 0x0000019000007944 */ /* 0x000fea0003c00000 */
[----:B01----:R-:W-:Y:S01]  /*4c10*/  FADD.FTZ R200, R200, R193 ;  /* 0x000000c1c8c87221 */ /* 0x003fe20000010000 */
        /* <DEDUP_REMOVED lines=23> */
[----:B01----:R-:W-:Y:S05]  /*4d90*/  BRA `(.L_x_16364) ;  /* 0xffffdfd000007947 */ /* 0x003fea000383ffff */
        .weak           $__internal_53_$__cuda_sm70_shflsync_bfly_p
        .type           $__internal_53_$__cuda_sm70_shflsync_bfly_p,@function
        .size           $__internal_53_$__cuda_sm70_shflsync_bfly_p,(.L_x_44893 - $__internal_53_$__cuda_sm70_shflsync_bfly_p)
$__internal_53_$__cuda_sm70_shflsync_bfly_p:
[----:B------:R-:W-:Y:S01]  /*4da0*/  HFMA2.MMA R83, -RZ, RZ, 0, 0 ;  /* 0x00000000ff537435 */ /* 0x000fe200000001ff */
[----:B------:R-:W-:Y:S04]  /*4db0*/  WARPSYNC R192 ;  /* 0x000000c000007348 */ /* 0x000fe80003800000 */
[----:B------:R0:W1:Y:S01]  /*4dc0*/  SHFL.BFLY PT, R193, R200, R193, R81 ;  /* 0x0c0000c1c8c17389 */ /* 0x00006200000e0051 */
[----:B------:R-:W-:Y:S05]  /*4dd0*/  RET.REL.NODEC R82 `(_ZN10layer_norm13ln_fwd_kernelINS_13Kernel_traitsI13__nv_bfloat16S2_fS2_fjLj7168ELj1ELj1ELj4ELj16ENS_18Kernel_traits_baseILj7168ES2_S2_fS2_fjLj128EEEEELb0ELb1ELb0ELb1EEEvNS_9FwdParamsE) ;  /* 0xffffb22052007950 */ /* 0x000fea0003c3ffff */
.L_x_16365:
        /* <DEDUP_REMOVED lines=10> */
.L_x_44893:


//--------------------- .text._ZN10layer_norm13ln_fwd_kernelINS_13Kernel_traitsI13__nv_bfloat16S2_fS2_fjLj7168ELj1ELj1ELj4ELj16ENS_18Kernel_traits_baseILj7168ES2_S2_fS2_fjLj128EEEEELb0ELb1ELb1ELb0EEEvNS_9FwdParamsE --------------------------
	.section	.text._ZN10layer_norm13ln_fwd_kernelINS_13Kernel_traitsI13__nv_bfloat16S2_fS2_fjLj7168ELj1ELj1ELj4ELj16ENS_18Kernel_traits_baseILj7168ES2_S2_fS2_fjLj128EEEEELb0ELb1ELb1ELb0EEEvNS_9FwdParamsE,"ax",@progbits
	.sectioninfo	@"SHI_REGISTERS=255"
	.align	128
        .global         _ZN10layer_norm13ln_fwd_kernelINS_13Kernel_traitsI13__nv_bfloat16S2_fS2_fjLj7168ELj1ELj1ELj4ELj16ENS_18Kernel_traits_baseILj7168ES2_S2_fS2_fjLj128EEEEELb0ELb1ELb1ELb0EEEvNS_9FwdParamsE
        .type           _ZN10layer_norm13ln_fwd_kernelINS_13Kernel_traitsI13__nv_bfloat16S2_fS2_fjLj7168ELj1ELj1ELj4ELj16ENS_18Kernel_traits_baseILj7168ES2_S2_fS2_fjLj128EEEEELb0ELb1ELb1ELb0EEEvNS_9FwdParamsE,@function
        .size           _ZN10layer_norm13ln_fwd_kernelINS_13Kernel_traitsI13__nv_bfloat16S2_fS2_fjLj7168ELj1ELj1ELj4ELj16ENS_18Kernel_traits_baseILj7168ES2_S2_fS2_fjLj128EEEEELb0ELb1ELb1ELb0EEEvNS_9FwdParamsE,(.L_x_44894 - _ZN10layer_norm13ln_fwd_kernelINS_13Kernel_traitsI13__nv_bfloat16S2_fS2_fjLj7168ELj1ELj1ELj4ELj16ENS_18Kernel_traits_baseILj7168ES2_S2_fS2_fjLj128EEEEELb0ELb1ELb1ELb0EEEvNS_9FwdParamsE)
        .other          _ZN10layer_norm13ln_fwd_kernelINS_13Kernel_traitsI13__nv_bfloat16S2_fS2_fjLj7168ELj1ELj1ELj4ELj16ENS_18Kernel_traits_baseILj7168ES2_S2_fS2_fjLj128EEEEELb0ELb1ELb1ELb0EEEvNS_9FwdParamsE,@"STO_CUDA_ENTRY STV_DEFAULT"
_ZN10layer_norm13ln_fwd_kernelINS_13Kernel_traitsI13__nv_bfloat16S2_fS2_fjLj7168ELj1ELj1ELj4ELj16ENS_18Kernel_traits_baseILj7168ES2_S2_fS2_fjLj128EEEEELb0ELb1ELb1ELb0EEEvNS_9FwdParamsE:
.text._ZN10layer_norm13ln_fwd_kernelINS_13Kernel_traitsI13__nv_bfloat16S2_fS2_fjLj7168ELj1ELj1ELj4ELj16ENS_18Kernel_traits_baseILj7168ES2_S2_fS2_fjLj128EEEEELb0ELb1ELb1ELb0EEEvNS_9FwdParamsE:
[----:B------:R-:W-:Y:S02]  /*0000*/  MOV R1, c[0x0][0x28] ;  /* 0x00000a0000017a02 */ /* 0x000fe40000000f00 */
[----:B------:R-:W0:Y:S01]  /*0010*/  S2R R0, SR_TID.X ;  /* 0x0000000000007919 */ /* 0x000e220000002100 */
[----:B------:R-:W-:Y:S01]  /*0020*/  MOV R72, c[0x0][0x168] ;  /* 0x00005a0000487a02 */ /* 0x000fe20000000f00 */
[----:B------:R-:W-:Y:S01]  /*0030*/  ULDC.64 UR4, c[0x0][0x118] ;  /* 0x0000460000047ab9 */ /* 0x000fe20000000a00 */
[----:B------:R-:W-:Y:S01]  /*0040*/  LOP3.LUT R22, R22, 0xffffffdf, RZ, 0xc0, !PT ;  /* 0xffffffdf16167812 */ /* 0x000fe200078ec0ff */
[----:B------:R-:W-:Y:S01]  /*0050*/  BSSY B0, `(.L_x_16366) ;  /* 0x0000022000007945 */ /* 0x000fe20003800000 */
[----:B------:R-:W-:Y:S02]  /*0060*/  SHF.R.S32.HI R72, RZ, 0x1f, R72 ;  /* 0x0000001fff487819 */ /* 0x000fe40000011448 */
[----:B------:R-:W-:Y:S02]  /*0070*/  IADD3 R1, R1, -0x8, RZ ;  /* 0xfffffff801017810 */ /* 0x000fe40007ffe0ff */
[----:B------:R-:W-:Y:S02]  /*0080*/  LEA.HI R72, R72, c[0x0][0x168], RZ, 0x3 ;  /* 0x00005a0048487a11 */ /* 0x000fe400078f18ff */
[----:B0-----:R-:W-:-:S02]  /*0090*/  LOP3.LUT R3, R0, 0x7f, RZ, 0xc, !PT ;  /* 0x0000007f00037812 */ /* 0x001fc400078e0cff */
        /* <DEDUP_REMOVED lines=29> */
.L_x_16367:
[----:B0-----:R-:W-:Y:S05]  /*0270*/  BSYNC B0 ;  /* 0x0000000000007941 */ /* 0x001fea0003800000 */
.L_x_16366:
        /* <DEDUP_REMOVED lines=16> */
.L_x_16369:
[----:B0-----:R-:W-:Y:S05]  /*0380*/  BSYNC B0 ;  /* 0x0000000000007941 */ /* 0x001fea0003800000 */
.L_x_16368:
        /* <DEDUP_REMOVED lines=16> */
.L_x_16371:
[----:B0-----:R-:W-:Y:S05]  /*0490*/  BSYNC B0 ;  /* 0x0000000000007941 */ /* 0x001fea0003800000 */
.L_x_16370:
        /* <DEDUP_REMOVED lines=16> */
.L_x_16373:
[----:B0-----:R-:W-:Y:S05]  /*05a0*/  BSYNC B0 ;  /* 0x0000000000007941 */ /* 0x001fea0003800000 */
.L_x_16372:
        /* <DEDUP_REMOVED lines=16> */
.L_x_16375:
[----:B0-----:R-:W-:Y:S05]  /*06b0*/  BSYNC B0 ;  /* 0x0000000000007941 */ /* 0x001fea0003800000 */
.L_x_16374:
        /* <DEDUP_REMOVED lines=19> */
.L_x_16377:
[----:B0-----:R-:W-:Y:S05]  /*07f0*/  BSYNC B0 ;  /* 0x0000000000007941 */ /* 0x001fea0003800000 */
.L_x_16376:
[----:B------:R-:W-:Y:S01]  /*0800*/  ISETP.GE.U32.AND P1, PT, R2, 0x380, PT ;  /* 0x000003800200780c */ /* 0x000fe20003f26070 */
[----:B------:R-:W-:-:S12]  /*0810*/  BSSY B0, `(.L_x_16378) ;  /* 0x000000f000007945 */ /* 0x000fd80003800000 */
        /* <DEDUP_REMOVED lines=14> */
.L_x_16379:
[----:B0-----:R-:W-:Y:S05]  /*0900*/  BSYNC B0 ;  /* 0x0000000000007941 */ /* 0x001fea0003800000 */
.L_x_16378:
        /* <DEDUP_REMOVED lines=26> */
[----:B------:R-:W-:Y:S02]  /*0ab0*/  PRMT R3, RZ, 0x5410, R76 ;  /* 0x00005410ff037816 */ /* 0x000fe4000000004c */
[----:B------:R-:W-:Y:S02]  /*0ac0*/  IADD3 R53, R56, -R53, RZ ;  /* 0x8000003538357210 */ /* 0x000fe40007ffe0ff */
[----:B------:R-:W-:Y:S01]  /*0ad0*/  PRMT R192, RZ, 0x5410, R180 ;  /* 0x00005410ffc07816 */ /* 0x000fe200000000b4 */
[----:B------:R1:W-:Y:S01]  /*0ae0*/  STL [R1], R3 ;  /* 0x0000000301007387 */ /* 0x0003e20000100800 */
[----:B------:R-:W-:-:S02]  /*0af0*/  IMNMX R53, RZ, R53, !PT ;  /* 0x00000035ff357217 */ /* 0x000fc40007800200 */
[----:B------:R-:W-:Y:S02]  /*0b00*/  PRMT R190, RZ, 0x7610, R180 ;  /* 0x00007610ffbe7816 */ /* 0x000fe400000000b4 */
[--C-:B------:R-:W-:Y:S02]  /*0b10*/  PRMT R176, RZ, 0x5410, R4.reuse ;  /* 0x00005410ffb07816 */ /* 0x100fe40000000004 */
[----:B------:R-:W-:Y:S01]  /*0b20*/  PRMT R174, RZ, 0x7610, R4 ;  /* 0x00007610ffae7816 */ /* 0x000fe20000000004 */
[----:B0-----:R0:W2:Y:S01]  /*0b30*/  MUFU.RCP R151, R57 ;  /* 0x0000003900977308 */ /* 0x0010a20000001000 */
[--C-:B------:R-:W-:Y:S02]  /*0b40*/  PRMT R172, RZ, 0x5410, R5.reuse ;  /* 0x00005410ffac7816 */ /* 0x100fe40000000005 */
[----:B------:R-:W-:Y:S02]  /*0b50*/  PRMT R170, RZ, 0x7610, R5 ;  /* 0x00007610ffaa7816 */ /* 0x000fe40000000005 */
[----:B------:R-:W-:-:S02]  /*0b60*/  PRMT R188, RZ, 0x5410, R181 ;  /* 0x00005410ffbc7816 */ /* 0x000fc400000000b5 */
[----:B------:R-:W-:Y:S02]  /*0b70*/  PRMT R186, RZ, 0x7610, R181 ;  /* 0x00007610ffba7816 */ /* 0x000fe400000000b5 */
[--C-:B------:R-:W-:Y:S02]  /*0b80*/  PRMT R180, RZ, 0x5410, R183.reuse ;  /* 0x00005410ffb47816 */ /* 0x100fe400000000b7 */
[----:B------:R-:W-:Y:S02]  /*0b90*/  PRMT R178, RZ, 0x7610, R183 ;  /* 0x00007610ffb27816 */ /* 0x000fe400000000b7 */
[--C-:B------:R-:W-:Y:S02]  /*0ba0*/  PRMT R168, RZ, 0x5410, R6.reuse ;  /* 0x00005410ffa87816 */ /* 0x100fe40000000006 */
[----:B-1----:R-:W-:Y:S02]  /*0bb0*/  PRMT R3, RZ, 0x7610, R6 ;  /* 0x00007610ff037816 */ /* 0x002fe40000000006 */
[----:B------:R-:W-:-:S02]  /*0bc0*/  PRMT R4, RZ, 0x5410, R7 ;  /* 0x00005410ff047816 */ /* 0x000fc40000000007 */
[----:B------:R-:W-:Y:S02]  /*0bd0*/  PRMT R5, RZ, 0x7610, R7 ;  /* 0x00007610ff057816 */ /* 0x000fe40000000007 */
[--C-:B------:R-:W-:Y:S02]  /*0be0*/  PRMT R175, RZ, 0x5410, R8.reuse ;  /* 0x00005410ffaf7816 */ /* 0x100fe40000000008 */
[----:B------:R-:W-:Y:S02]  /*0bf0*/  PRMT R173, RZ, 0x7610, R8 ;  /* 0x00007610ffad7816 */ /* 0x000fe40000000008 */
[----:B------:R-:W-:Y:S02]  /*0c00*/  IMNMX R53, R53, 0x20, PT ;  /* 0x0000002035357817 */ /* 0x000fe40003800200 */
        /* <DEDUP_REMOVED lines=77> */
[--C-:B------:R-:W-:Y:S02]  /*10e0*/  PRMT R35, RZ, 0x5410, R41.reuse ;  /* 0x00005410ff237816 */ /* 0x100fe40000000029 */
[----:B------:R-:W-:Y:S02]  /*10f0*/  PRMT R36, RZ, 0x7610, R41 ;  /* 0x00007610ff247816 */ /* 0x000fe40000000029 */
[----:B------:R-:W-:-:S02]  /*1100*/  PRMT R37, RZ, 0x5410, R42 ;  /* 0x00005410ff257816 */ /* 0x000fc4000000002a */
[----:B------:R-:W-:Y:S02]  /*1110*/  PRMT R38, RZ, 0x7610, R42 ;  /* 0x00007610ff267816 */ /* 0x000fe4000000002a */
[--C-:B------:R-:W-:Y:S02]  /*1120*/  PRMT R39, RZ, 0x5410, R43.reuse ;  /* 0x00005410ff277816 */ /* 0x100fe4000000002b */
        /* <DEDUP_REMOVED lines=63> */
[----:B0-2---:R-:W-:-:S02]  /*1520*/  PRMT R166, RZ, 0x7610, R51 ;  /* 0x00007610ffa67816 */ /* 0x005fc40000000033 */
.L_x_16523:
[----:B------:R-:W-:-:S10]  /*1530*/  HFMA2.MMA R119, -RZ, RZ, 0, 2.384185791015625e-07 ;  /* 0x00000004ff777435 */ /* 0x000fd400000001ff */
[----:B------:R-:W-:-:S05]  /*1540*/  IMAD.WIDE R116, R156, R119, c[0x0][0x1d0] ;  /* 0x000074009c747625 */ /* 0x000fca00078e0277 */
[----:B------:R0:W2:Y:S02]  /*1550*/  LDG.E R118, [R116.64] ;  /* 0x0000000474767981 */ /* 0x0000a4000c1e1900 */
[----:B0-----:R-:W-:-:S05]  /*1560*/  IMAD.WIDE R116, R156, R119, c[0x0][0x1d8] ;  /* 0x000076009c747625 */ /* 0x001fca00078e0277 */
[----:B------:R0:W5:Y:S01]  /*1570*/  LDG.E R162, [R116.64] ;  /* 0x0000000474a27981 */ /* 0x000162000c1e1900 */
[----:B------:R-:W-:Y:S01]  /*1580*/  IMAD R119, R156, c[0x0][0x168], RZ ;  /* 0x00005a009c777a24 */ /* 0x000fe200078e02ff */
[----:B------:R-:W-:Y:S01]  /*1590*/  BSSY B0, `(.L_x_16380) ;  /* 0x000006f000007945 */ /* 0x000fe20003800000 */
[----:B------:R-:W-:-:S03]  /*15a0*/  MOV R217, RZ ;  /* 0x000000ff00d97202 */ /* 0x000fc60000000f00 */
[----:B------:R-:W-:-:S04]  /*15b0*/  SHF.R.S32.HI R218, RZ, 0x1f, R119 ;  /* 0x0000001fffda7819 */ /* 0x000fc80000011477 */
[----:B------:R-:W-:Y:S02]  /*15c0*/  LEA.HI R119, R218, R119, RZ, 0x3 ;  /* 0x00000077da777211 */ /* 0x000fe400078f18ff */
[----:B--2---:R-:W-:-:S13]  /*15d0*/  ISETP.GE.AND P1, PT, R118, 0x1, PT ;  /* 0x000000017600780c */ /* 0x004fda0003f26270 */
[----:B------:R-:W-:-:S05]  /*15e0*/  @P1 IADD3 R163, R118, -0x1, RZ ;  /* 0xffffffff76a31810 */ /* 0x000fca0007ffe0ff */
[----:B------:R-:W-:-:S05]  /*15f0*/  @P1 IMAD R163, R163, c[0x0][0x168], RZ ;  /* 0x00005a00a3a31a24 */ /* 0x000fca00078e02ff */
[----:B------:R-:W-:-:S04]  /*1600*/  @P1 SHF.R.S32.HI R218, RZ, 0x1f, R163 ;  /* 0x0000001fffda1819 */ /* 0x000fc800000114a3 */
[----:B------:R-:W-:Y:S02]  /*1610*/  @P1 LEA.HI R218, R218, R163, RZ, 0x3 ;  /* 0x000000a3dada1211 */ /* 0x000fe400078f18ff */
[----:B------:R-:W-:-:S04]  /*1620*/  LOP3.LUT R163, R0, 0x7f, RZ, 0xc0, !PT ;  /* 0x0000007f00a37812 */ /* 0x000fc800078ec0ff */
[-C--:B------:R-:W-:Y:S02]  /*1630*/  @P1 LEA.HI.SX32 R217, R218, R163.reuse, 0x1d ;  /* 0x000000a3dad91211 */ /* 0x080fe400078feaff */
[----:B------:R-:W-:Y:S02]  /*1640*/  LEA.HI.SX32 R119, R119, R163, 0x1d ;  /* 0x000000a377777211 */ /* 0x000fe400078feaff */
[----:B------:R-:W-:Y:S01]  /*1650*/  SHF.R.S32.HI R163, RZ, 0x1f, R156 ;  /* 0x0000001fffa37819 */ /* 0x000fe2000001149c */
[----:B------:R-:W-:Y:S05]  /*1660*/  @!P0 BRA `(.L_x_16381) ;  /* 0x0000061000008947 */ /* 0x000fea0003800000 */
[----:B0-----:R-:W-:-:S04]  /*1670*/  ISETP.NE.U32.AND P2, PT, RZ, c[0x0][0x180], PT ;  /* 0x00006000ff007a0c */ /* 0x001fc80003f45070 */
[----:B------:R-:W-:-:S13]  /*1680*/  ISETP.NE.AND.EX P2, PT, RZ, c[0x0][0x184], PT, P2 ;  /* 0x00006100ff007a0c */ /* 0x000fda0003f45320 */
[----:B------:R-:W-:-:S05]  /*1690*/  @P2 MOV R60, 0x20 ;  /* 0x00000020003c2802 */ /* 0x000fca0000000f00 */
[----:B------:R-:W-:-:S05]  /*16a0*/  @P2 IMAD.WIDE.U32 R60, R119, R60, c[0x0][0x180] ;  /* 0x00006000773c2625 */ /* 0x000fca00078e003c */
[----:B------:R-:W2:Y:S01]  /*16b0*/  @P2 LDG.E.128 R48, [R60.64] ;  /* 0x000000043c302981 */ /* 0x000ea2000c1e1d00 */
[----:B------:R-:W-:-:S03]  /*16c0*/  ISETP.GT.AND P3, PT, R118, RZ, PT ;  /* 0x000000ff7600720c */ /* 0x000fc60003f64270 */
[----:B------:R-:W3:Y:S01]  /*16d0*/  @P2 LDG.E.128 R56, [R60.64+0x10] ;  /* 0x000010043c382981 */ /* 0x000ee2000c1e1d00 */
[----:B------:R-:W-:-:S05]  /*16e0*/  @P1 MOV R116, 0x10 ;  /* 0x0000001000741802 */ /* 0x000fca0000000f00 */
[----:B------:R-:W-:-:S04]  /*16f0*/  @P1 IMAD.WIDE.U32 R116, R217, R116, c[0x0][0x170] ;  /* 0x00005c00d9741625 */ /* 0x000fc800078e0074 */
[----:B------:R-:W-:Y:S01]  /*1700*/  @!P3 ISETP.NE.U32.AND P4, PT, RZ, c[0x0][0x180], PT ;  /* 0x00006000ff00ba0c */ /* 0x000fe20003f85070 */
[----:B------:R0:W5:Y:S03]  /*1710*/  @P1 LDG.E.128 R64, [R116.64] ;  /* 0x0000000474401981 */ /* 0x000166000c1e1d00 */
        /* <DEDUP_REMOVED lines=25> */
[----:B0-----:R-:W2:Y:S01]  /*18b0*/  LDL R221, [R1] ;  /* 0x0000000001dd7983 */ /* 0x001ea20000100800 */
[----:B-----5:R-:W-:-:S05]  /*18c0*/  PRMT R52, RZ, 0x5410, R64 ;  /* 0x00005410ff347816 */ /* 0x020fca0000000040 */
[----:B------:R-:W-:-:S04]  /*18d0*/  FMUL.FTZ R52, R52, c[0x0][0x1ec] ;  /* 0x00007b0034347a20 */ /* 0x000fc80000410000 */
[----:B--2---:R-:W-:-:S04]  /*18e0*/  FMUL.FTZ R52, R221, R52 ;  /* 0x00000034dd347220 */ /* 0x004fc80000410000 */
[----:B------:R-:W-:Y:S02]  /*18f0*/  @P2 FADD.FTZ R52, R48, R52 ;  /* 0x0000003430342221 */ /* 0x000fe40000010000 */
.L_x_16383:
[----:B0-----:R-:W-:Y:S05]  /*1900*/  BSYNC B1 ;  /* 0x0000000000017941 */ /* 0x001fea0003800000 */
.L_x_16382:
[----:B------:R-:W-:Y:S01]  /*1910*/  BSSY B1, `(.L_x_16384) ;  /* 0x0000006000017945 */ /* 0x000fe20003800000 */
[----:B------:R-:W-:Y:S05]  /*1920*/  @!P3 BRA `(.L_x_16385) ;  /* 0x000000400000b947 */ /* 0x000fea0003800000 */
[----:B-----5:R-:W-:-:S05]  /*1930*/  PRMT R53, RZ, 0x7610, R64 ;  /* 0x00007610ff357816 */ /* 0x020fca0000000040 */
[----:B------:R-:W-:-:S04]  /*1940*/  FMUL.FTZ R53, R53, c[0x0][0x1ec] ;  /* 0x00007b0035357a20 */ /* 0x000fc80000410000 */
[----:B------:R-:W-:-:S04]  /*1950*/  FMUL.FTZ R53, R250, R53 ;  /* 0x00000035fa357220 */ /* 0x000fc80000410000 */
[----:B------:R-:W-:Y:S02]  /*1960*/  @P2 FADD.FTZ R53, R49, R53 ;  /* 0x0000003531352221 */ /* 0x000fe40000010000 */
.L_x_16385:
[----:B------:R-:W-:Y:S05]  /*1970*/  BSYNC B1 ;  /* 0x0000000000017941 */ /* 0x000fea0003800000 */
.L_x_16384:
[----:B------:R-:W-:Y:S01]  /*1980*/  BSSY B1, `(.L_x_16386) ;  /* 0x0000006000017945 */ /* 0x000fe20003800000 */
[----:B------:R-:W-:Y:S05]  /*1990*/  @!P3 BRA `(.L_x_16387) ;  /* 0x000000400000b947 */ /* 0x000fea0003800000 */
[----:B-----5:R-:W-:-:S05]  /*19a0*/  PRMT R54, RZ, 0x5410, R65 ;  /* 0x00005410ff367816 */ /* 0x020fca0000000041 */
[----:B------:R-:W-:-:S04]  /*19b0*/  FMUL.FTZ R54, R54, c[0x0][0x1ec] ;  /* 0x00007b0036367a20 */ /* 0x000fc80000410000 */
[----:B------:R-:W-:-:S04]  /*19c0*/  FMUL.FTZ R54, R249, R54 ;  /* 0x00000036f9367220 */ /* 0x000fc80000410000 */
[----:B------:R-:W-:Y:S02]  /*19d0*/  @P2 FADD.FTZ R54, R50, R54 ;  /* 0x0000003632362221 */ /* 0x000fe40000010000 */
.L_x_16387:
[----:B------:R-:W-:Y:S05]  /*19e0*/  BSYNC B1 ;  /* 0x0000000000017941 */ /* 0x000fea0003800000 */
.L_x_16386:
[----:B------:R-:W-:Y:S01]  /*19f0*/  BSSY B1, `(.L_x_16388) ;  /* 0x0000006000017945 */ /* 0x000fe20003800000 */
[----:B------:R-:W-:Y:S05]  /*1a00*/  @!P3 BRA `(.L_x_16389) ;  /* 0x000000400000b947 */ /* 0x000fea0003800000 */
[----:B-----5:R-:W-:-:S05]  /*1a10*/  PRMT R55, RZ, 0x7610, R65 ;  /* 0x00007610ff377816 */ /* 0x020fca0000000041 */
[----:B------:R-:W-:-:S04]  /*1a20*/  FMUL.FTZ R55, R55, c[0x0][0x1ec] ;  /* 0x00007b0037377a20 */ /* 0x000fc80000410000 */
[----:B------:R-:W-:-:S04]  /*1a30*/  FMUL.FTZ R55, R248, R55 ;  /* 0x00000037f8377220 */ /* 0x000fc80000410000 */
[----:B------:R-:W-:Y:S02]  /*1a40*/  @P2 FADD.FTZ R55, R51, R55 ;  /* 0x0000003733372221 */ /* 0x000fe40000010000 */
.L_x_16389:
[----:B------:R-:W-:Y:S05]  /*1a50*/  BSYNC B1 ;  /* 0x0000000000017941 */ /* 0x000fea0003800000 */
.L_x_16388:
[----:B------:R-:W-:Y:S01]  /*1a60*/  BSSY B1, `(.L_x_16390) ;  /* 0x0000006000017945 */ /* 0x000fe20003800000 */
[----:B------:R-:W-:Y:S05]  /*1a70*/  @!P3 BRA `(.L_x_16391) ;  /* 0x000000400000b947 */ /* 0x000fea0003800000 */
[----:B-----5:R-:W-:-:S05]  /*1a80*/  PRMT R60, RZ, 0x5410, R66 ;  /* 0x00005410ff3c7816 */ /* 0x020fca0000000042 */
[----:B------:R-:W-:-:S04]  /*1a90*/  FMUL.FTZ R60, R60, c[0x0][0x1ec] ;  /* 0x00007b003c3c7a20 */ /* 0x000fc80000410000 */
[----:B------:R-:W-:-:S04]  /*1aa0*/  FMUL.FTZ R60, R247, R60 ;  /* 0x0000003cf73c7220 */ /* 0x000fc80000410000 */
[----:B------:R-:W-:Y:S02]  /*1ab0*/  @P2 FADD.FTZ R60, R56, R60 ;  /* 0x0000003c383c2221 */ /* 0x000fe40000010000 */
.L_x_16391:
[----:B------:R-:W-:Y:S05]  /*1ac0*/  BSYNC B1 ;  /* 0x0000000000017941 */ /* 0x000fea0003800000 */
.L_x_16390:
[----:B------:R-:W-:Y:S01]  /*1ad0*/  BSSY B1, `(.L_x_16392) ;  /* 0x0000006000017945 */ /* 0x000fe20003800000 */
[----:B------:R-:W-:Y:S05]  /*1ae0*/  @!P3 BRA `(.L_x_16393) ;  /* 0x000000400000b947 */ /* 0x000fea0003800000 */
[----:B-----5:R-:W-:-:S05]  /*1af0*/  PRMT R61, RZ, 0x7610, R66 ;  /* 0x00007610ff3d7816 */ /* 0x020fca0000000042 */
[----:B------:R-:W-:-:S04]  /*1b00*/  FMUL.FTZ R61, R61, c[0x0][0x1ec] ;  /* 0x00007b003d3d7a20 */ /* 0x000fc80000410000 */
[----:B------:R-:W-:-:S04]  /*1b10*/  FMUL.FTZ R61, R246, R61 ;  /* 0x0000003df63d7220 */ /* 0x000fc80000410000 */
[----:B------:R-:W-:Y:S02]  /*1b20*/  @P2 FADD.FTZ R61, R57, R61 ;  /* 0x0000003d393d2221 */ /* 0x000fe40000010000 */
.L_x_16393:
[----:B------:R-:W-:Y:S05]  /*1b30*/  BSYNC B1 ;  /* 0x0000000000017941 */ /* 0x000fea0003800000 */
.L_x_16392:
[----:B------:R-:W-:Y:S01]  /*1b40*/  BSSY B1, `(.L_x_16394) ;  /* 0x0000006000017945 */ /* 0x000fe20003800000 */
[----:B------:R-:W-:Y:S05]  /*1b50*/  @!P3 BRA `(.L_x_16395) ;  /* 0x000000400000b947 */ /* 0x000fea0003800000 */
[----:B-----5:R-:W-:-:S05]  /*1b60*/  PRMT R62, RZ, 0x5410, R67 ;  /* 0x00005410ff3e7816 */ /* 0x020fca0000000043 */
[----:B------:R-:W-:-:S04]  /*1b70*/  FMUL.FTZ R62, R62, c[0x0][0x1ec] ;  /* 0x00007b003e3e7a20 */ /* 0x000fc80000410000 */
[----:B------:R-:W-:-:S04]  /*1b80*/  FMUL.FTZ R62, R245, R62 ;  /* 0x0000003ef53e7220 */ /* 0x000fc80000410000 */
[----:B------:R-:W-:Y:S02]  /*1b90*/  @P2 FADD.FTZ R62, R58, R62 ;  /* 0x0000003e3a3e2221 */ /* 0x000fe40000010000 */
.L_x_16395:
[----:B------:R-:W-:Y:S05]  /*1ba0*/  BSYNC B1 ;  /* 0x0000000000017941 */ /* 0x000fea0003800000 */
.L_x_16394:
[----:B------:R-:W-:Y:S01]  /*1bb0*/  BSSY B1, `(.L_x_16396) ;  /* 0x0000006000017945 */ /* 0x000fe20003800000 */
[----:B------:R-:W-:Y:S05]  /*1bc0*/  @!P3 BRA `(.L_x_16397) ;  /* 0x000000400000b947 */ /* 0x000fea0003800000 */
[----:B-----5:R-:W-:-:S05]  /*1bd0*/  PRMT R63, RZ, 0x7610, R67 ;  /* 0x00007610ff3f7816 */ /* 0x020fca0000000043 */
[----:B------:R-:W-:-:S04]  /*1be0*/  FMUL.FTZ R63, R63, c[0x0][0x1ec] ;  /* 0x00007b003f3f7a20 */ /* 0x000fc80000410000 */
[----:B------:R-:W-:-:S04]  /*1bf0*/  FMUL.FTZ R63, R244, R63 ;  /* 0x0000003ff43f7220 */ /* 0x000fc80000410000 */
[----:B------:R-:W-:Y:S02]  /*1c00*/  @P2 FADD.FTZ R63, R59, R63 ;  /* 0x0000003f3b3f2221 */ /* 0x000fe40000010000 */
.L_x_16397:
[----:B------:R-:W-:Y:S05]  /*1c10*/  BSYNC B1 ;  /* 0x0000000000017941 */ /* 0x000fea0003800000 */
.L_x_16396:
[----:B------:R-:W-:Y:S01]  /*1c20*/  HFMA2.MMA R116, -RZ, RZ, 0, 1.9073486328125e-06 ;  /* 0x00000020ff747435 */ /* 0x000fe200000001ff */
[----:B------:R-:W-:-:S09]  /*1c30*/  IADD3 R217, R217, 0x80, RZ ;  /* 0x00000080d9d97810 */ /* 0x000fd20007ffe0ff */
[C---:B------:R-:W-:Y:S01]  /*1c40*/  IMAD.WIDE.U32 R116, R119.reuse, R116, c[0x0][0x188] ;  /* 0x0000620077747625 */ /* 0x040fe200078e0074 */
[----:B------:R-:W-:-:S04]  /*1c50*/  IADD3 R119, R119, 0x80, RZ ;  /* 0x0000008077777810 */ /* 0x000fc80007ffe0ff */
[----:B------:R0:W-:Y:S04]  /*1c60*/  STG.E.128 [R116.64], R52 ;  /* 0x0000003474007986 */ /* 0x0001e8000c101d04 */
[----:B------:R0:W-:Y:S02]  /*1c70*/  STG.E.128 [R116.64+0x10], R60 ;  /* 0x0000103c74007986 */ /* 0x0001e4000c101d04 */
.L_x_16381:
[----:B0-----:R-:W-:Y:S05]  /*1c80*/  BSYNC B0 ;  /* 0x0000000000007941 */ /* 0x001fea0003800000 */
.L_x_16380:
[----:B------:R-:W-:Y:S01]  /*1c90*/  ISETP.GE.U32.AND P2, PT, R2, 0x100, PT ;  /* 0x000001000200780c */ /* 0x000fe20003f46070 */
[----:B------:R-:W-:-:S12]  /*1ca0*/  BSSY B0, `(.L_x_16398) ;  /* 0x0000062000007945 */ /* 0x000fd80003800000 */
[----:B------:R-:W-:Y:S05]  /*1cb0*/  @!P2 BRA `(.L_x_16399) ;  /* 0x000006000000a947 */ /* 0x000fea0003800000 */
[----:B------:R-:W-:-:S04]  /*1cc0*/  ISETP.NE.U32.AND P2, PT, RZ, c[0x0][0x180], PT ;  /* 0x00006000ff007a0c */ /* 0x000fc80003f45070 */
        /* <DEDUP_REMOVED lines=9> */
[----:B-----5:R0:W5:Y:S03]  /*1d60*/  @P1 LDG.E.128 R64, [R116.64] ;  /* 0x0000000474401981 */ /* 0x020166000c1e1d00 */
        /* <DEDUP_REMOVED lines=27> */
[----:B------:R-:W-:-:S04]  /*1f20*/  FMUL.FTZ R68, R243, R68 ;  /* 0x00000044f3447220 */ /* 0x000fc80000410000 */
[----:B------:R-:W-:Y:S02]  /*1f30*/  @P2 FADD.FTZ R68, R48, R68 ;  /* 0x0000004430442221 */ /* 0x000fe40000010000 */
.L_x_16401:
[----:B0-----:R-:W-:Y:S05]  /*1f40*/  BSYNC B1 ;  /* 0x0000000000017941 */ /* 0x001fea0003800000 */
.L_x_16400:
[----:B------:R-:W-:Y:S01]  /*1f50*/  BSSY B1, `(.L_x_16402) ;  /* 0x0000006000017945 */ /* 0x000fe20003800000 */
[----:B------:R-:W-:Y:S05]  /*1f60*/  @!P3 BRA `(.L_x_16403) ;  /* 0x000000400000b947 */ /* 0x000fea0003800000 */
[----:B-----5:R-:W-:-:S05]  /*1f70*/  PRMT R69, RZ, 0x7610, R64 ;  /* 0x00007610ff457816 */ /* 0x020fca0000000040 */
[----:B------:R-:W-:-:S04]  /*1f80*/  FMUL.FTZ R69, R69, c[0x0][0x1ec] ;  /* 0x00007b0045457a20 */ /* 0x000fc80000410000 */
[----:B------:R-:W-:-:S04]  /*1f90*/  FMUL.FTZ R69, R242, R69 ;  /* 0x00000045f2457220 */ /* 0x000fc80000410000 */
[----:B------:R-:W-:Y:S02]  /*1fa0*/  @P2 FADD.FTZ R69, R49, R69 ;  /* 0x0000004531452221 */ /* 0x000fe40000010000 */
.L_x_16403:
[----:B------:R-:W-:Y:S05]  /*1fb0*/  BSYNC B1 ;  /* 0x0000000000017941 */ /* 0x000fea0003800000 */
.L_x_16402:
[----:B------:R-:W-:Y:S01]  /*1fc0*/  BSSY B1, `(.L_x_16404) ;  /* 0x0000006000017945 */ /* 0x000fe20003800000 */
[----:B------:R-:W-:Y:S05]  /*1fd0*/  @!P3 BRA `(.L_x_16405) ;  /* 0x000000400000b947 */ /* 0x000fea0003800000 */
[----:B-----5:R-:W-:-:S05]  /*1fe0*/  PRMT R70, RZ, 0x5410, R65 ;  /* 0x00005410ff467816 */ /* 0x020fca0000000041 */
[----:B------:R-:W-:-:S04]  /*1ff0*/  FMUL.FTZ R70, R70, c[0x0][0x1ec] ;  /* 0x00007b0046467a20 */ /* 0x000fc80000410000 */
[----:B------:R-:W-:-:S04]  /*2000*/  FMUL.FTZ R70, R241, R70 ;  /* 0x00000046f1467220 */ /* 0x000fc80000410000 */
[----:B------:R-:W-:Y:S02]  /*2010*/  @P2 FADD.FTZ R70, R50, R70 ;  /* 0x0000004632462221 */ /* 0x000fe40000010000 */
.L_x_16405:
[----:B------:R-:W-:Y:S05]  /*2020*/  BSYNC B1 ;  /* 0x0000000000017941 */ /* 0x000fea0003800000 */
.L_x_16404:
[----:B------:R-:W-:Y:S01]  /*2030*/  BSSY B1, `(.L_x_16406) ;  /* 0x0000006000017945 */ /* 0x000fe20003800000 */
[----:B------:R-:W-:Y:S05]  /*2040*/  @!P3 BRA `(.L_x_16407) ;  /* 0x000000400000b947 */ /* 0x000fea0003800000 */
[----:B-----5:R-:W-:-:S05]  /*2050*/  PRMT R71, RZ, 0x7610, R65 ;  /* 0x00007610ff477816 */ /* 0x020fca0000000041 */
[----:B------:R-:W-:-:S04]  /*2060*/  FMUL.FTZ R71, R71, c[0x0][0x1ec] ;  /* 0x00007b0047477a20 */ /* 0x000fc80000410000 */
[----:B------:R-:W-:-:S04]  /*2070*/  FMUL.FTZ R71, R240, R71 ;  /* 0x00000047f0477220 */ /* 0x000fc80000410000 */
[----:B------:R-:W-:Y:S02]  /*2080*/  @P2 FADD.FTZ R71, R51, R71 ;  /* 0x0000004733472221 */ /* 0x000fe40000010000 */
.L_x_16407:
[----:B------:R-:W-:Y:S05]  /*2090*/  BSYNC B1 ;  /* 0x0000000000017941 */ /* 0x000fea0003800000 */
.L_x_16406:
[----:B------:R-:W-:Y:S01]  /*20a0*/  BSSY B1, `(.L_x_16408) ;  /* 0x0000006000017945 */ /* 0x000fe20003800000 */
[----:B------:R-:W-:Y:S05]  /*20b0*/  @!P3 BRA `(.L_x_16409) ;  /* 0x000000400000b947 */ /* 0x000fea0003800000 */
[----:B-----5:R-:W-:-:S05]  /*20c0*/  PRMT R72, RZ, 0x5410, R66 ;  /* 0x00005410ff487816 */ /* 0x020fca0000000042 */
[----:B------:R-:W-:-:S04]  /*20d0*/  FMUL.FTZ R72, R72, c[0x0][0x1ec] ;  /* 0x00007b0048487a20 */ /* 0x000fc80000410000 */
[----:B------:R-:W-:-:S04]  /*20e0*/  FMUL.FTZ R72, R239, R72 ;  /* 0x00000048ef487220 */ /* 0x000fc80000410000 */
[----:B------:R-:W-:Y:S02]  /*20f0*/  @P2 FADD.FTZ R72, R56, R72 ;  /* 0x0000004838482221 */ /* 0x000fe40000010000 */
.L_x_16409:
[----:B------:R-:W-:Y:S05]  /*2100*/  BSYNC B1 ;  /* 0x0000000000017941 */ /* 0x000fea0003800000 */
.L_x_16408:
[----:B------:R-:W-:Y:S01]  /*2110*/  BSSY B1, `(.L_x_16410) ;  /* 0x0000006000017945 */ /* 0x000fe20003800000 */
[----:B------:R-:W-:Y:S05]  /*2120*/  @!P3 BRA `(.L_x_16411) ;  /* 0x000000400000b947 */ /* 0x000fea0003800000 */
[----:B-----5:R-:W-:-:S05]  /*2130*/  PRMT R73, RZ, 0x7610, R66 ;  /* 0x00007610ff497816 */ /* 0x020fca0000000042 */
[----:B------:R-:W-:-:S04]  /*2140*/  FMUL.FTZ R73, R73, c[0x0][0x1ec] ;  /* 0x00007b0049497a20 */ /* 0x000fc80000410000 */
[----:B------:R-:W-:-:S04]  /*2150*/  FMUL.FTZ R73, R238, R73 ;  /* 0x00000049ee497220 */ /* 0x000fc80000410000 */
[----:B------:R-:W-:Y:S02]  /*2160*/  @P2 FADD.FTZ R73, R57, R73 ;  /* 0x0000004939492221 */ /* 0x000fe40000010000 */
.L_x_16411:
[----:B------:R-:W-:Y:S05]  /*2170*/  BSYNC B1 ;  /* 0x0000000000017941 */ /* 0x000fea0003800000 */
.L_x_16410:
[----:B------:R-:W-:Y:S01]  /*2180*/  BSSY B1, `(.L_x_16412) ;  /* 0x0000006000017945 */ /* 0x000fe20003800000 */
[----:B------:R-:W-:Y:S05]  /*2190*/  @!P3 BRA `(.L_x_16413) ;  /* 0x000000400000b947 */ /* 0x000fea0003800000 */
[----:B-----5:R-:W-:-:S05]  /*21a0*/  PRMT R74, RZ, 0x5410, R67 ;  /* 0x00005410ff4a7816 */ /* 0x020fca0000000043 */
[----:B------:R-:W-:-:S04]  /*21b0*/  FMUL.FTZ R74, R74, c[0x0][0x1ec] ;  /* 0x00007b004a4a7a20 */ /* 0x000fc80000410000 */
[----:B------:R-:W-:-:S04]  /*21c0*/  FMUL.FTZ R74, R237, R74 ;  /* 0x0000004aed4a7220 */ /* 0x000fc80000410000 */
[----:B------:R-:W-:Y:S02]  /*21d0*/  @P2 FADD.FTZ R74, R58, R74 ;  /* 0x0000004a3a4a2221 */ /* 0x000fe40000010000 */
.L_x_16413:
[----:B------:R-:W-:Y:S05]  /*21e0*/  BSYNC B1 ;  /* 0x0000000000017941 */ /* 0x000fea0003800000 */
.L_x_16412:
[----:B------:R-:W-:Y:S01]  /*21f0*/  BSSY B1, `(.L_x_16414) ;  /* 0x0000006000017945 */ /* 0x000fe20003800000 */
[----:B------:R-:W-:Y:S05]  /*2200*/  @!P3 BRA `(.L_x_16415) ;  /* 0x000000400000b947 */ /* 0x000fea0003800000 */
[----:B-----5:R-:W-:-:S05]  /*2210*/  PRMT R75, RZ, 0x7610, R67 ;  /* 0x00007610ff4b7816 */ /* 0x020fca0000000043 */
[----:B------:R-:W-:-:S04]  /*2220*/  FMUL.FTZ R75, R75, c[0x0][0x1ec] ;  /* 0x00007b004b4b7a20 */ /* 0x000fc80000410000 */
[----:B------:R-:W-:-:S04]  /*2230*/  FMUL.FTZ R75, R236, R75 ;  /* 0x0000004bec4b7220 */ /* 0x000fc80000410000 */
[----:B------:R-:W-:Y:S02]  /*2240*/  @P2 FADD.FTZ R75, R59, R75 ;  /* 0x0000004b3b4b2221 */ /* 0x000fe40000010000 */
.L_x_16415:
[----:B------:R-:W-:Y:S05]  /*2250*/  BSYNC B1 ;  /* 0x0000000000017941 */ /* 0x000fea0003800000 */
.L_x_16414:
[----:B------:R-:W-:Y:S01]  /*2260*/  HFMA2.MMA R116, -RZ, RZ, 0, 1.9073486328125e-06 ;  /* 0x00000020ff747435 */ /* 0x000fe200000001ff */
[----:B------:R-:W-:-:S09]  /*2270*/  IADD3 R217, R217, 0x80, RZ ;  /* 0x00000080d9d97810 */ /* 0x000fd20007ffe0ff */
[C---:B------:R-:W-:Y:S01]  /*2280*/  IMAD.WIDE.U32 R116, R119.reuse, R116, c[0x0][0x188] ;  /* 0x0000620077747625 */ /* 0x040fe200078e0074 */
[----:B------:R-:W-:-:S04]  /*2290*/  IADD3 R119, R119, 0x80, RZ ;  /* 0x0000008077777810 */ /* 0x000fc80007ffe0ff */
[----:B------:R0:W-:Y:S04]  /*22a0*/  STG.E.128 [R116.64], R68 ;  /* 0x0000004474007986 */ /* 0x0001e8000c101d04 */
[----:B------:R0:W-:Y:S02]  /*22b0*/  STG.E.128 [R116.64+0x10], R72 ;  /* 0x0000104874007986 */ /* 0x0001e4000c101d04 */
.L_x_16399:
[----:B------:R-:W-:Y:S05]  /*22c0*/  BSYNC B0 ;  /* 0x0000000000007941 */ /* 0x000fea0003800000 */
.L_x_16398:
        /* <DEDUP_REMOVED lines=10> */
[----:B0-----:R-:W-:-:S05]  /*2370*/  @P1 MOV R116, 0x10 ;  /* 0x0000001000741802 */ /* 0x001fca0000000f00 */
        /* <DEDUP_REMOVED lines=32> */
.L_x_16419:
[----:B0-----:R-:W-:Y:S05]  /*2580*/  BSYNC B1 ;  /* 0x0000000000017941 */ /* 0x001fea0003800000 */
.L_x_16418:
[----:B------:R-:W-:Y:S01]  /*2590*/  BSSY B1, `(.L_x_16420) ;  /* 0x0000006000017945 */ /* 0x000fe20003800000 */
[----:B------:R-:W-:Y:S05]  /*25a0*/  @!P3 BRA `(.L_x_16421) ;  /* 0x000000400000b947 */ /* 0x000fea0003800000 */
[----:B-----5:R-:W-:-:S05]  /*25b0*/  PRMT R77, RZ, 0x7610, R64 ;  /* 0x00007610ff4d7816 */ /* 0x020fca0000000040 */
[----:B------:R-:W-:-:S04]  /*25c0*/  FMUL.FTZ R77, R77, c[0x0][0x1ec] ;  /* 0x00007b004d4d7a20 */ /* 0x000fc80000410000 */
[----:B------:R-:W-:-:S04]  /*25d0*/  FMUL.FTZ R77, R234, R77 ;  /* 0x0000004dea4d7220 */ /* 0x000fc80000410000 */
[----:B------:R-:W-:Y:S02]  /*25e0*/  @P2 FADD.FTZ R77, R49, R77 ;  /* 0x0000004d314d2221 */ /* 0x000fe40000010000 */
.L_x_16421:
[----:B------:R-:W-:Y:S05]  /*25f0*/  BSYNC B1 ;  /* 0x0000000000017941 */ /* 0x000fea0003800000 */
.L_x_16420:
[----:B------:R-:W-:Y:S01]  /*2600*/  BSSY B1, `(.L_x_16422) ;  /* 0x0000006000017945 */ /* 0x000fe20003800000 */
[----:B------:R-:W-:Y:S05]  /*2610*/  @!P3 BRA `(.L_x_16423) ;  /* 0x000000400000b947 */ /* 0x000fea0003800000 */
[----:B-----5:R-:W-:-:S05]  /*2620*/  PRMT R78, RZ, 0x5410, R65 ;  /* 0x00005410ff4e7816 */ /* 0x020fca0000000041 */
[----:B------:R-:W-:-:S04]  /*2630*/  FMUL.FTZ R78, R78, c[0x0][0x1ec] ;  /* 0x00007b004e4e7a20 */ /* 0x000fc80000410000 */
[----:B------:R-:W-:-:S04]  /*2640*/  FMUL.FTZ R78, R233, R78 ;  /* 0x0000004ee94e7220 */ /* 0x000fc80000410000 */
[----:B------:R-:W-:Y:S02]  /*2650*/  @P2 FADD.FTZ R78, R50, R78 ;  /* 0x0000004e324e2221 */ /* 0x000fe40000010000 */
.L_x_16423:
[----:B------:R-:W-:Y:S05]  /*2660*/  BSYNC B1 ;  /* 0x0000000000017941 */ /* 0x000fea0003800000 */
.L_x_16422:
[----:B------:R-:W-:Y:S01]  /*2670*/  BSSY B1, `(.L_x_16424) ;  /* 0x0000006000017945 */ /* 0x000fe20003800000 */
[----:B------:R-:W-:Y:S05]  /*2680*/  @!P3 BRA `(.L_x_16425) ;  /* 0x000000400000b947 */ /* 0x000fea0003800000 */
[----:B-----5:R-:W-:-:S05]  /*2690*/  PRMT R79, RZ, 0x7610, R65 ;  /* 0x00007610ff4f7816 */ /* 0x020fca0000000041 */
[----:B------:R-:W-:-:S04]  /*26a0*/  FMUL.FTZ R79, R79, c[0x0][0x1ec] ;  /* 0x00007b004f4f7a20 */ /* 0x000fc80000410000 */
[----:B------:R-:W-:-:S04]  /*26b0*/  FMUL.FTZ R79, R232, R79 ;  /* 0x0000004fe84f7220 */ /* 0x000fc80000410000 */
[----:B------:R-:W-:Y:S02]  /*26c0*/  @P2 FADD.FTZ R79, R51, R79 ;  /* 0x0000004f334f2221 */ /* 0x000fe40000010000 */
.L_x_16425:
[----:B------:R-:W-:Y:S05]  /*26d0*/  BSYNC B1 ;  /* 0x0000000000017941 */ /* 0x000fea0003800000 */
.L_x_16424:
[----:B------:R-:W-:Y:S01]  /*26e0*/  BSSY B1, `(.L_x_16426) ;  /* 0x0000006000017945 */ /* 0x000fe20003800000 */
[----:B------:R-:W-:Y:S05]  /*26f0*/  @!P3 BRA `(.L_x_16427) ;  /* 0x000000400000b947 */ /* 0x000fea0003800000 */
[----:B-----5:R-:W-:-:S05]  /*2700*/  PRMT R80, RZ, 0x5410, R66 ;  /* 0x00005410ff507816 */ /* 0x020fca0000000042 */
[----:B------:R-:W-:-:S04]  /*2710*/  FMUL.FTZ R80, R80, c[0x0][0x1ec] ;  /* 0x00007b0050507a20 */ /* 0x000fc80000410000 */
[----:B------:R-:W-:-:S04]  /*2720*/  FMUL.FTZ R80, R231, R80 ;  /* 0x00000050e7507220 */ /* 0x000fc80000410000 */
[----:B------:R-:W-:Y:S02]  /*2730*/  @P2 FADD.FTZ R80, R56, R80 ;  /* 0x0000005038502221 */ /* 0x000fe40000010000 */
.L_x_16427:
[----:B------:R-:W-:Y:S05]  /*2740*/  BSYNC B1 ;  /* 0x0000000000017941 */ /* 0x000fea0003800000 */
.L_x_16426:
[----:B------:R-:W-:Y:S01]  /*2750*/  BSSY B1, `(.L_x_16428) ;  /* 0x0000006000017945 */ /* 0x000fe20003800000 */
[----:B------:R-:W-:Y:S05]  /*2760*/  @!P3 BRA `(.L_x_16429) ;  /* 0x000000400000b947 */ /* 0x000fea0003800000 */
[----:B-----5:R-:W-:-:S05]  /*2770*/  PRMT R81, RZ, 0x7610, R66 ;  /* 0x00007610ff517816 */ /* 0x020fca0000000042 */
[----:B------:R-:W-:-:S04]  /*2780*/  FMUL.FTZ R81, R81, c[0x0][0x1ec] ;  /* 0x00007b0051517a20 */ /* 0x000fc80000410000 */
[----:B------:R-:W-:-:S04]  /*2790*/  FMUL.FTZ R81, R230, R81 ;  /* 0x00000051e6517220 */ /* 0x000fc80000410000 */
[----:B------:R-:W-:Y:S02]  /*27a0*/  @P2 FADD.FTZ R81, R57, R81 ;  /* 0x0000005139512221 */ /* 0x000fe40000010000 */
.L_x_16429:
[----:B------:R-:W-:Y:S05]  /*27b0*/  BSYNC B1 ;  /* 0x0000000000017941 */ /* 0x000fea0003800000 */
.L_x_16428:
[----:B------:R-:W-:Y:S01]  /*27c0*/  BSSY B1, `(.L_x_16430) ;  /* 0x0000006000017945 */ /* 0x000fe20003800000 */
[----:B------:R-:W-:Y:S05]  /*27d0*/  @!P3 BRA `(.L_x_16431) ;  /* 0x000000400000b947 */ /* 0x000fea0003800000 */
[----:B-----5:R-:W-:-:S05]  /*27e0*/  PRMT R82, RZ, 0x5410, R67 ;  /* 0x00005410ff527816 */ /* 0x020fca0000000043 */
[----:B------:R-:W-:-:S04]  /*27f0*/  FMUL.FTZ R82, R82, c[0x0][0x1ec] ;  /* 0x00007b0052527a20 */ /* 0x000fc80000410000 */
[----:B------:R-:W-:-:S04]  /*2800*/  FMUL.FTZ R82, R229, R82 ;  /* 0x00000052e5527220 */ /* 0x000fc80000410000 */
[----:B------:R-:W-:Y:S02]  /*2810*/  @P2 FADD.FTZ R82, R58, R82 ;  /* 0x000000523a522221 */ /* 0x000fe40000010000 */
.L_x_16431:
[----:B------:R-:W-:Y:S05]  /*2820*/  BSYNC B1 ;  /* 0x0000000000017941 */ /* 0x000fea0003800000 */
.L_x_16430:
[----:B------:R-:W-:Y:S01]  /*2830*/  BSSY B1, `(.L_x_16432) ;  /* 0x0000006000017945 */ /* 0x000fe20003800000 */
[----:B------:R-:W-:Y:S05]  /*2840*/  @!P3 BRA `(.L_x_16433) ;  /* 0x000000400000b947 */ /* 0x000fea0003800000 */
[----:B-----5:R-:W-:-:S05]  /*2850*/  PRMT R83, RZ, 0x7610, R67 ;  /* 0x00007610ff537816 */ /* 0x020fca0000000043 */
[----:B------:R-:W-:-:S04]  /*2860*/  FMUL.FTZ R83, R83, c[0x0][0x1ec] ;  /* 0x00007b0053537a20 */ /* 0x000fc80000410000 */
[----:B------:R-:W-:-:S04]  /*2870*/  FMUL.FTZ R83, R228, R83 ;  /* 0x00000053e4537220 */ /* 0x000fc80000410000 */
[----:B------:R-:W-:Y:S02]  /*2880*/  @P2 FADD.FTZ R83, R59, R83 ;  /* 0x000000533b532221 */ /* 0x000fe40000010000 */
.L_x_16433:
[----:B------:R-:W-:Y:S05]  /*2890*/  BSYNC B1 ;  /* 0x0000000000017941 */ /* 0x000fea0003800000 */
.L_x_16432:
[----:B------:R-:W-:Y:S01]  /*28a0*/  HFMA2.MMA R116, -RZ, RZ, 0, 1.9073486328125e-06 ;  /* 0x00000020ff747435 */ /* 0x000fe200000001ff */
[----:B------:R-:W-:-:S09]  /*28b0*/  IADD3 R217, R217, 0x80, RZ ;  /* 0x00000080d9d97810 */ /* 0x000fd20007ffe0ff */
[C---:B------:R-:W-:Y:S01]  /*28c0*/  IMAD.WIDE.U32 R116, R119.reuse, R116, c[0x0][0x188] ;  /* 0x0000620077747625 */ /* 0x040fe200078e0074 */
[----:B------:R-:W-:-:S04]  /*28d0*/  IADD3 R119, R119, 0x80, RZ ;  /* 0x0000008077777810 */ /* 0x000fc80007ffe0ff */
[----:B------:R0:W-:Y:S04]  /*28e0*/  STG.E.128 [R116.64], R76 ;  /* 0x0000004c74007986 */ /* 0x0001e8000c101d04 */
[----:B------:R0:W-:Y:S02]  /*28f0*/  STG.E.128 [R116.64+0x10], R80 ;  /* 0x0000105074007986 */ /* 0x0001e4000c101d04 */
.L_x_16417:
[----:B------:R-:W-:Y:S05]  /*2900*/  BSYNC B0 ;  /* 0x0000000000007941 */ /* 0x000fea0003800000 */
.L_x_16416:
        /* <DEDUP_REMOVED lines=43> */
.L_x_16437:
[----:B0-----:R-:W-:Y:S05]  /*2bc0*/  BSYNC B1 ;  /* 0x0000000000017941 */ /* 0x001fea0003800000 */
.L_x_16436:
[----:B------:R-:W-:Y:S01]  /*2bd0*/  BSSY B1, `(.L_x_16438) ;  /* 0x0000006000017945 */ /* 0x000fe20003800000 */
[----:B------:R-:W-:Y:S05]  /*2be0*/  @!P3 BRA `(.L_x_16439) ;  /* 0x000000400000b947 */ /* 0x000fea0003800000 */
[----:B-----5:R-:W-:-:S05]  /*2bf0*/  PRMT R85, RZ, 0x7610, R64 ;  /* 0x00007610ff557816 */ /* 0x020fca0000000040 */
[----:B------:R-:W-:-:S04]  /*2c00*/  FMUL.FTZ R85, R85, c[0x0][0x1ec] ;  /* 0x00007b0055557a20 */ /* 0x000fc80000410000 */
[----:B------:R-:W-:-:S04]  /*2c10*/  FMUL.FTZ R85, R226, R85 ;  /* 0x00000055e2557220 */ /* 0x000fc80000410000 */
[----:B------:R-:W-:Y:S02]  /*2c20*/  @P2 FADD.FTZ R85, R49, R85 ;  /* 0x0000005531552221 */ /* 0x000fe40000010000 */
.L_x_16439:
[----:B------:R-:W-:Y:S05]  /*2c30*/  BSYNC B1 ;  /* 0x0000000000017941 */ /* 0x000fea0003800000 */
.L_x_16438:
[----:B------:R-:W-:Y:S01]  /*2c40*/  BSSY B1, `(.L_x_16440) ;  /* 0x0000006000017945 */ /* 0x000fe20003800000 */
[----:B------:R-:W-:Y:S05]  /*2c50*/  @!P3 BRA `(.L_x_16441) ;  /* 0x000000400000b947 */ /* 0x000fea0003800000 */
[----:B-----5:R-:W-:-:S05]  /*2c60*/  PRMT R86, RZ, 0x5410, R65 ;  /* 0x00005410ff567816 */ /* 0x020fca0000000041 */
[----:B------:R-:W-:-:S04]  /*2c70*/  FMUL.FTZ R86, R86, c[0x0][0x1ec] ;  /* 0x00007b0056567a20 */ /* 0x000fc80000410000 */
[----:B------:R-:W-:-:S04]  /*2c80*/  FMUL.FTZ R86, R225, R86 ;  /* 0x00000056e1567220 */ /* 0x000fc80000410000 */
[----:B------:R-:W-:Y:S02]  /*2c90*/  @P2 FADD.FTZ R86, R50, R86 ;  /* 0x0000005632562221 */ /* 0x000fe40000010000 */
.L_x_16441:
[----:B------:R-:W-:Y:S05]  /*2ca0*/  BSYNC B1 ;  /* 0x0000000000017941 */ /* 0x000fea0003800000 */
.L_x_16440:
[----:B------:R-:W-:Y:S01]  /*2cb0*/  BSSY B1, `(.L_x_16442) ;  /* 0x0000006000017945 */ /* 0x000fe20003800000 */
[----:B------:R-:W-:Y:S05]  /*2cc0*/  @!P3 BRA `(.L_x_16443) ;  /* 0x000000400000b947 */ /* 0x000fea0003800000 */
[----:B-----5:R-:W-:-:S05]  /*2cd0*/  PRMT R87, RZ, 0x7610, R65 ;  /* 0x00007610ff577816 */ /* 0x020fca0000000041 */
[----:B------:R-:W-:-:S04]  /*2ce0*/  FMUL.FTZ R87, R87, c[0x0][0x1ec] ;  /* 0x00007b0057577a20 */ /* 0x000fc80000410000 */
[----:B------:R-:W-:-:S04]  /*2cf0*/  FMUL.FTZ R87, R224, R87 ;  /* 0x00000057e0577220 */ /* 0x000fc80000410000 */
[----:B------:R-:W-:Y:S02]  /*2d00*/  @P2 FADD.FTZ R87, R51, R87 ;  /* 0x0000005733572221 */ /* 0x000fe40000010000 */
.L_x_16443:
[----:B------:R-:W-:Y:S05]  /*2d10*/  BSYNC B1 ;  /* 0x0000000000017941 */ /* 0x000fea0003800000 */
.L_x_16442:
[----:B------:R-:W-:Y:S01]  /*2d20*/  BSSY B1, `(.L_x_16444) ;  /* 0x0000006000017945 */ /* 0x000fe20003800000 */
[----:B------:R-:W-:Y:S05]  /*2d30*/  @!P3 BRA `(.L_x_16445) ;  /* 0x000000400000b947 */ /* 0x000fea0003800000 */
[----:B-----5:R-:W-:-:S05]  /*2d40*/  PRMT R88, RZ, 0x5410, R66 ;  /* 0x00005410ff587816 */ /* 0x020fca0000000042 */
[----:B------:R-:W-:-:S04]  /*2d50*/  FMUL.FTZ R88, R88, c[0x0][0x1ec] ;  /* 0x00007b0058587a20 */ /* 0x000fc80000410000 */
[----:B------:R-:W-:-:S04]  /*2d60*/  FMUL.FTZ R88, R223, R88 ;  /* 0x00000058df587220 */ /* 0x000fc80000410000 */
[----:B------:R-:W-:Y:S02]  /*2d70*/  @P2 FADD.FTZ R88, R56, R88 ;  /* 0x0000005838582221 */ /* 0x000fe40000010000 */
.L_x_16445:
[----:B------:R-:W-:Y:S05]  /*2d80*/  BSYNC B1 ;  /* 0x0000000000017941 */ /* 0x000fea0003800000 */
.L_x_16444:
[----:B------:R-:W-:Y:S01]  /*2d90*/  BSSY B1, `(.L_x_16446) ;  /* 0x0000006000017945 */ /* 0x000fe20003800000 */
[----:B------:R-:W-:Y:S05]  /*2da0*/  @!P3 BRA `(.L_x_16447) ;  /* 0x000000400000b947 */ /* 0x000fea0003800000 */
[----:B-----5:R-:W-:-:S05]  /*2db0*/  PRMT R89, RZ, 0x7610, R66 ;  /* 0x00007610ff597816 */ /* 0x020fca0000000042 */
[----:B------:R-:W-:-:S04]  /*2dc0*/  FMUL.FTZ R89, R89, c[0x0][0x1ec] ;  /* 0x00007b0059597a20 */ /* 0x000fc80000410000 */
[----:B------:R-:W-:-:S04]  /*2dd0*/  FMUL.FTZ R89, R222, R89 ;  /* 0x00000059de597220 */ /* 0x000fc80000410000 */
[----:B------:R-:W-:Y:S02]  /*2de0*/  @P2 FADD.FTZ R89, R57, R89 ;  /* 0x0000005939592221 */ /* 0x000fe40000010000 */
.L_x_16447:
[----:B------:R-:W-:Y:S05]  /*2df0*/  BSYNC B1 ;  /* 0x0000000000017941 */ /* 0x000fea0003800000 */
.L_x_16446:
[----:B------:R-:W-:Y:S01]  /*2e00*/  BSSY B1, `(.L_x_16448) ;  /* 0x0000006000017945 */ /* 0x000fe20003800000 */
[----:B------:R-:W-:Y:S05]  /*2e10*/  @!P3 BRA `(.L_x_16449) ;  /* 0x000000400000b947 */ /* 0x000fea0003800000 */
[----:B-----5:R-:W-:-:S05]  /*2e20*/  PRMT R90, RZ, 0x5410, R67 ;  /* 0x00005410ff5a7816 */ /* 0x020fca0000000043 */
[----:B------:R-:W-:-:S04]  /*2e30*/  FMUL.FTZ R117, R90, c[0x0][0x1ec] ;  /* 0x00007b005a757a20 */ /* 0x000fc80000410000 */
[----:B------:R-:W-:-:S04]  /*2e40*/  FMUL.FTZ R90, R220, R117 ;  /* 0x00000075dc5a7220 */ /* 0x000fc80000410000 */
[----:B------:R-:W-:Y:S02]  /*2e50*/  @P2 FADD.FTZ R90, R58, R90 ;  /* 0x0000005a3a5a2221 */ /* 0x000fe40000010000 */
.L_x_16449:
[----:B------:R-:W-:Y:S05]  /*2e60*/  BSYNC B1 ;  /* 0x0000000000017941 */ /* 0x000fea0003800000 */
.L_x_16448:
[----:B------:R-:W-:Y:S01]  /*2e70*/  BSSY B1, `(.L_x_16450) ;  /* 0x0000006000017945 */ /* 0x000fe20003800000 */
[----:B------:R-:W-:Y:S05]  /*2e80*/  @!P3 BRA `(.L_x_16451) ;  /* 0x000000400000b947 */ /* 0x000fea0003800000 */
[----:B-----5:R-:W-:-:S05]  /*2e90*/  PRMT R91, RZ, 0x7610, R67 ;  /* 0x00007610ff5b7816 */ /* 0x020fca0000000043 */
[----:B------:R-:W-:-:S04]  /*2ea0*/  FMUL.FTZ R116, R91, c[0x0][0x1ec] ;  /* 0x00007b005b747a20 */ /* 0x000fc80000410000 */
[----:B------:R-:W-:-:S04]  /*2eb0*/  FMUL.FTZ R91, R219, R116 ;  /* 0x00000074db5b7220 */ /* 0x000fc80000410000 */
[----:B------:R-:W-:Y:S02]  /*2ec0*/  @P2 FADD.FTZ R91, R59, R91 ;  /* 0x0000005b3b5b2221 */ /* 0x000fe40000010000 */
.L_x_16451:
[----:B------:R-:W-:Y:S05]  /*2ed0*/  BSYNC B1 ;  /* 0x0000000000017941 */ /* 0x000fea0003800000 */
.L_x_16450:
[----:B------:R-:W-:Y:S01]  /*2ee0*/  HFMA2.MMA R116, -RZ, RZ, 0, 1.9073486328125e-06 ;  /* 0x00000020ff747435 */ /* 0x000fe200000001ff */
[----:B------:R-:W-:-:S09]  /*2ef0*/  IADD3 R217, R217, 0x80, RZ ;  /* 0x00000080d9d97810 */ /* 0x000fd20007ffe0ff */
[C---:B------:R-:W-:Y:S01]  /*2f00*/  IMAD.WIDE.U32 R116, R119.reuse, R116, c[0x0][0x188] ;  /* 0x0000620077747625 */ /* 0x040fe200078e0074 */
[----:B------:R-:W-:-:S04]  /*2f10*/  IADD3 R119, R119, 0x80, RZ ;  /* 0x0000008077777810 */ /* 0x000fc80007ffe0ff */
[----:B------:R0:W-:Y:S04]  /*2f20*/  STG.E.128 [R116.64], R84 ;  /* 0x0000005474007986 */ /* 0x0001e8000c101d04 */
[----:B------:R0:W-:Y:S02]  /*2f30*/  STG.E.128 [R116.64+0x10], R88 ;  /* 0x0000105874007986 */ /* 0x0001e4000c101d04 */
.L_x_16435:
[----:B------:R-:W-:Y:S05]  /*2f40*/  BSYNC B0 ;  /* 0x0000000000007941 */ /* 0x000fea0003800000 */
.L_x_16434:
        /* <DEDUP_REMOVED lines=43> */
.L_x_16455:
[----:B0-----:R-:W-:Y:S05]  /*3200*/  BSYNC B1 ;  /* 0x0000000000017941 */ /* 0x001fea0003800000 */
.L_x_16454:
[----:B------:R-:W-:Y:S01]  /*3210*/  BSSY B1, `(.L_x_16456) ;  /* 0x0000006000017945 */ /* 0x000fe20003800000 */
[----:B------:R-:W-:Y:S05]  /*3220*/  @!P3 BRA `(.L_x_16457) ;  /* 0x000000400000b947 */ /* 0x000fea0003800000 */
[----:B-----5:R-:W-:-:S05]  /*3230*/  PRMT R93, RZ, 0x7610, R64 ;  /* 0x00007610ff5d7816 */ /* 0x020fca0000000040 */
[----:B------:R-:W-:-:S04]  /*3240*/  FMUL.FTZ R116, R93, c[0x0][0x1ec] ;  /* 0x00007b005d747a20 */ /* 0x000fc80000410000 */
[----:B------:R-:W-:-:S04]  /*3250*/  FMUL.FTZ R93, R215, R116 ;  /* 0x00000074d75d7220 */ /* 0x000fc80000410000 */
[----:B------:R-:W-:Y:S02]  /*3260*/  @P2 FADD.FTZ R93, R49, R93 ;  /* 0x0000005d315d2221 */ /* 0x000fe40000010000 */
.L_x_16457:
[----:B------:R-:W-:Y:S05]  /*3270*/  BSYNC B1 ;  /* 0x0000000000017941 */ /* 0x000fea0003800000 */
.L_x_16456:
[----:B------:R-:W-:Y:S01]  /*3280*/  BSSY B1, `(.L_x_16458) ;  /* 0x0000006000017945 */ /* 0x000fe20003800000 */
[----:B------:R-:W-:Y:S05]  /*3290*/  @!P3 BRA `(.L_x_16459) ;  /* 0x000000400000b947 */ /* 0x000fea0003800000 */
[----:B-----5:R-:W-:-:S05]  /*32a0*/  PRMT R94, RZ, 0x5410, R65 ;  /* 0x00005410ff5e7816 */ /* 0x020fca0000000041 */
[----:B------:R-:W-:-:S04]  /*32b0*/  FMUL.FTZ R117, R94, c[0x0][0x1ec] ;  /* 0x00007b005e757a20 */ /* 0x000fc80000410000 */
[----:B------:R-:W-:-:S04]  /*32c0*/  FMUL.FTZ R94, R214, R117 ;  /* 0x00000075d65e7220 */ /* 0x000fc80000410000 */
[----:B------:R-:W-:Y:S02]  /*32d0*/  @P2 FADD.FTZ R94, R50, R94 ;  /* 0x0000005e325e2221 */ /* 0x000fe40000010000 */
.L_x_16459:
[----:B------:R-:W-:Y:S05]  /*32e0*/  BSYNC B1 ;  /* 0x0000000000017941 */ /* 0x000fea0003800000 */
.L_x_16458:
[----:B------:R-:W-:Y:S01]  /*32f0*/  BSSY B1, `(.L_x_16460) ;  /* 0x0000006000017945 */ /* 0x000fe20003800000 */
[----:B------:R-:W-:Y:S05]  /*3300*/  @!P3 BRA `(.L_x_16461) ;  /* 0x000000400000b947 */ /* 0x000fea0003800000 */
[----:B-----5:R-:W-:-:S05]  /*3310*/  PRMT R95, RZ, 0x7610, R65 ;  /* 0x00007610ff5f7816 */ /* 0x020fca0000000041 */
[----:B------:R-:W-:-:S04]  /*3320*/  FMUL.FTZ R116, R95, c[0x0][0x1ec] ;  /* 0x00007b005f747a20 */ /* 0x000fc80000410000 */
[----:B------:R-:W-:-:S04]  /*3330*/  FMUL.FTZ R95, R213, R116 ;  /* 0x00000074d55f7220 */ /* 0x000fc80000410000 */
[----:B------:R-:W-:Y:S02]  /*3340*/  @P2 FADD.FTZ R95, R51, R95 ;  /* 0x0000005f335f2221 */ /* 0x000fe40000010000 */
.L_x_16461:
[----:B------:R-:W-:Y:S05]  /*3350*/  BSYNC B1 ;  /* 0x0000000000017941 */ /* 0x000fea0003800000 */
.L_x_16460:
[----:B------:R-:W-:Y:S01]  /*3360*/  BSSY B1, `(.L_x_16462) ;  /* 0x0000006000017945 */ /* 0x000fe20003800000 */
[----:B------:R-:W-:Y:S05]  /*3370*/  @!P3 BRA `(.L_x_16463) ;  /* 0x000000400000b947 */ /* 0x000fea0003800000 */
[----:B-----5:R-:W-:-:S05]  /*3380*/  PRMT R96, RZ, 0x5410, R66 ;  /* 0x00005410ff607816 */ /* 0x020fca0000000042 */
[----:B------:R-:W-:-:S04]  /*3390*/  FMUL.FTZ R117, R96, c[0x0][0x1ec] ;  /* 0x00007b0060757a20 */ /* 0x000fc80000410000 */
[----:B------:R-:W-:-:S04]  /*33a0*/  FMUL.FTZ R96, R212, R117 ;  /* 0x00000075d4607220 */ /* 0x000fc80000410000 */
[----:B------:R-:W-:Y:S02]  /*33b0*/  @P2 FADD.FTZ R96, R56, R96 ;  /* 0x0000006038602221 */ /* 0x000fe40000010000 */
.L_x_16463:
[----:B------:R-:W-:Y:S05]  /*33c0*/  BSYNC B1 ;  /* 0x0000000000017941 */ /* 0x000fea0003800000 */
.L_x_16462:
[----:B------:R-:W-:Y:S01]  /*33d0*/  BSSY B1, `(.L_x_16464) ;  /* 0x0000006000017945 */ /* 0x000fe20003800000 */
[----:B------:R-:W-:Y:S05]  /*33e0*/  @!P3 BRA `(.L_x_16465) ;  /* 0x000000400000b947 */ /* 0x000fea0003800000 */
[----:B-----5:R-:W-:-:S05]  /*33f0*/  PRMT R97, RZ, 0x7610, R66 ;  /* 0x00007610ff617816 */ /* 0x020fca0000000042 */
[----:B------:R-:W-:-:S04]  /*3400*/  FMUL.FTZ R116, R97, c[0x0][0x1ec] ;  /* 0x00007b0061747a20 */ /* 0x000fc80000410000 */
[----:B------:R-:W-:-:S04]  /*3410*/  FMUL.FTZ R97, R211, R116 ;  /* 0x00000074d3617220 */ /* 0x000fc80000410000 */
[----:B------:R-:W-:Y:S02]  /*3420*/  @P2 FADD.FTZ R97, R57, R97 ;  /* 0x0000006139612221 */ /* 0x000fe40000010000 */
.L_x_16465:
[----:B------:R-:W-:Y:S05]  /*3430*/  BSYNC B1 ;  /* 0x0000000000017941 */ /* 0x000fea0003800000 */
.L_x_16464:
[----:B------:R-:W-:Y:S01]  /*3440*/  BSSY B1, `(.L_x_16466) ;  /* 0x0000006000017945 */ /* 0x000fe20003800000 */
[----:B------:R-:W-:Y:S05]  /*3450*/  @!P3 BRA `(.L_x_16467) ;  /* 0x000000400000b947 */ /* 0x000fea0003800000 */
[----:B-----5:R-:W-:-:S05]  /*3460*/  PRMT R98, RZ, 0x5410, R67 ;  /* 0x00005410ff627816 */ /* 0x020fca0000000043 */
[----:B------:R-:W-:-:S04]  /*3470*/  FMUL.FTZ R117, R98, c[0x0][0x1ec] ;  /* 0x00007b0062757a20 */ /* 0x000fc80000410000 */
[----:B------:R-:W-:-:S04]  /*3480*/  FMUL.FTZ R98, R210, R117 ;  /* 0x00000075d2627220 */ /* 0x000fc80000410000 */
[----:B------:R-:W-:Y:S02]  /*3490*/  @P2 FADD.FTZ R98, R58, R98 ;  /* 0x000000623a622221 */ /* 0x000fe40000010000 */
.L_x_16467:
[----:B------:R-:W-:Y:S05]  /*34a0*/  BSYNC B1 ;  /* 0x0000000000017941 */ /* 0x000fea0003800000 */
.L_x_16466:
[----:B------:R-:W-:Y:S01]  /*34b0*/  BSSY B1, `(.L_x_16468) ;  /* 0x0000006000017945 */ /* 0x000fe20003800000 */
[----:B------:R-:W-:Y:S05]  /*34c0*/  @!P3 BRA `(.L_x_16469) ;  /* 0x000000400000b947 */ /* 0x000fea0003800000 */
[----:B-----5:R-:W-:-:S05]  /*34d0*/  PRMT R99, RZ, 0x7610, R67 ;  /* 0x00007610ff637816 */ /* 0x020fca0000000043 */
[----:B------:R-:W-:-:S04]  /*34e0*/  FMUL.FTZ R116, R99, c[0x0][0x1ec] ;  /* 0x00007b0063747a20 */ /* 0x000fc80000410000 */
[----:B------:R-:W-:-:S04]  /*34f0*/  FMUL.FTZ R99, R209, R116 ;  /* 0x00000074d1637220 */ /* 0x000fc80000410000 */
[----:B------:R-:W-:Y:S02]  /*3500*/  @P2 FADD.FTZ R99, R59, R99 ;  /* 0x000000633b632221 */ /* 0x000fe40000010000 */
.L_x_16469:
[----:B------:R-:W-:Y:S05]  /*3510*/  BSYNC B1 ;  /* 0x0000000000017941 */ /* 0x000fea0003800000 */
.L_x_16468:
[----:B------:R-:W-:Y:S01]  /*3520*/  HFMA2.MMA R116, -RZ, RZ, 0, 1.9073486328125e-06 ;  /* 0x00000020ff747435 */ /* 0x000fe200000001ff */
[----:B------:R-:W-:-:S09]  /*3530*/  IADD3 R217, R217, 0x80, RZ ;  /* 0x00000080d9d97810 */ /* 0x000fd20007ffe0ff */
[C---:B------:R-:W-:Y:S01]  /*3540*/  IMAD.WIDE.U32 R116, R119.reuse, R116, c[0x0][0x188] ;  /* 0x0000620077747625 */ /* 0x040fe200078e0074 */
[----:B------:R-:W-:-:S04]  /*3550*/  IADD3 R119, R119, 0x80, RZ ;  /* 0x0000008077777810 */ /* 0x000fc80007ffe0ff */
[----:B------:R0:W-:Y:S04]  /*3560*/  STG.E.128 [R116.64], R92 ;  /* 0x0000005c74007986 */ /* 0x0001e8000c101d04 */
[----:B------:R0:W-:Y:S02]  /*3570*/  STG.E.128 [R116.64+0x10], R96 ;  /* 0x0000106074007986 */ /* 0x0001e4000c101d04 */
.L_x_16453:
[----:B------:R-:W-:Y:S05]  /*3580*/  BSYNC B0 ;  /* 0x0000000000007941 */ /* 0x000fea0003800000 */
.L_x_16452:
        /* <DEDUP_REMOVED lines=43> */
.L_x_16473:
[----:B0-----:R-:W-:Y:S05]  /*3840*/  BSYNC B1 ;  /* 0x0000000000017941 */ /* 0x001fea0003800000 */
.L_x_16472:
[----:B------:R-:W-:Y:S01]  /*3850*/  BSSY B1, `(.L_x_16474) ;  /* 0x0000006000017945 */ /* 0x000fe20003800000 */
[----:B------:R-:W-:Y:S05]  /*3860*/  @!P3 BRA `(.L_x_16475) ;  /* 0x000000400000b947 */ /* 0x000fea0003800000 */
[----:B-----5:R-:W-:-:S05]  /*3870*/  PRMT R101, RZ, 0x7610, R64 ;  /* 0x00007610ff657816 */ /* 0x020fca0000000040 */
[----:B------:R-:W-:-:S04]  /*3880*/  FMUL.FTZ R116, R101, c[0x0][0x1ec] ;  /* 0x00007b0065747a20 */ /* 0x000fc80000410000 */
[----:B------:R-:W-:-:S04]  /*3890*/  FMUL.FTZ R101, R207, R116 ;  /* 0x00000074cf657220 */ /* 0x000fc80000410000 */
[----:B------:R-:W-:Y:S02]  /*38a0*/  @P2 FADD.FTZ R101, R49, R101 ;  /* 0x0000006531652221 */ /* 0x000fe40000010000 */
.L_x_16475:
[----:B------:R-:W-:Y:S05]  /*38b0*/  BSYNC B1 ;  /* 0x0000000000017941 */ /* 0x000fea0003800000 */
.L_x_16474:
[----:B------:R-:W-:Y:S01]  /*38c0*/  BSSY B1, `(.L_x_16476) ;  /* 0x0000006000017945 */ /* 0x000fe20003800000 */
[----:B------:R-:W-:Y:S05]  /*38d0*/  @!P3 BRA `(.L_x_16477) ;  /* 0x000000400000b947 */ /* 0x000fea0003800000 */
[----:B-----5:R-:W-:-:S05]  /*38e0*/  PRMT R102, RZ, 0x5410, R65 ;  /* 0x00005410ff667816 */ /* 0x020fca0000000041 */
[----:B------:R-:W-:-:S04]  /*38f0*/  FMUL.FTZ R117, R102, c[0x0][0x1ec] ;  /* 0x00007b0066757a20 */ /* 0x000fc80000410000 */
[----:B------:R-:W-:-:S04]  /*3900*/  FMUL.FTZ R102, R206, R117 ;  /* 0x00000075ce667220 */ /* 0x000fc80000410000 */
[----:B------:R-:W-:Y:S02]  /*3910*/  @P2 FADD.FTZ R102, R50, R102 ;  /* 0x0000006632662221 */ /* 0x000fe40000010000 */
.L_x_16477:
[----:B------:R-:W-:Y:S05]  /*3920*/  BSYNC B1 ;  /* 0x0000000000017941 */ /* 0x000fea0003800000 */
.L_x_16476:
[----:B------:R-:W-:Y:S01]  /*3930*/  BSSY B1, `(.L_x_16478) ;  /* 0x0000006000017945 */ /* 0x000fe20003800000 */
[----:B------:R-:W-:Y:S05]  /*3940*/  @!P3 BRA `(.L_x_16479) ;  /* 0x000000400000b947 */ /* 0x000fea0003800000 */
[----:B-----5:R-:W-:-:S05]  /*3950*/  PRMT R103, RZ, 0x7610, R65 ;  /* 0x00007610ff677816 */ /* 0x020fca0000000041 */
[----:B------:R-:W-:-:S04]  /*3960*/  FMUL.FTZ R116, R103, c[0x0][0x1ec] ;  /* 0x00007b0067747a20 */ /* 0x000fc80000410000 */
[----:B------:R-:W-:-:S04]  /*3970*/  FMUL.FTZ R103, R205, R116 ;  /* 0x00000074cd677220 */ /* 0x000fc80000410000 */
[----:B------:R-:W-:Y:S02]  /*3980*/  @P2 FADD.FTZ R103, R51, R103 ;  /* 0x0000006733672221 */ /* 0x000fe40000010000 */
.L_x_16479:
[----:B------:R-:W-:Y:S05]  /*3990*/  BSYNC B1 ;  /* 0x0000000000017941 */ /* 0x000fea0003800000 */
.L_x_16478:
[----:B------:R-:W-:Y:S01]  /*39a0*/  BSSY B1, `(.L_x_16480) ;  /* 0x0000006000017945 */ /* 0x000fe20003800000 */
[----:B------:R-:W-:Y:S05]  /*39b0*/  @!P3 BRA `(.L_x_16481) ;  /* 0x000000400000b947 */ /* 0x000fea0003800000 */
[----:B-----5:R-:W-:-:S05]  /*39c0*/  PRMT R104, RZ, 0x5410, R66 ;  /* 0x00005410ff687816 */ /* 0x020fca0000000042 */
[----:B------:R-:W-:-:S04]  /*39d0*/  FMUL.FTZ R117, R104, c[0x0][0x1ec] ;  /* 0x00007b0068757a20 */ /* 0x000fc80000410000 */
[----:B------:R-:W-:-:S04]  /*39e0*/  FMUL.FTZ R104, R204, R117 ;  /* 0x00000075cc687220 */ /* 0x000fc80000410000 */
[----:B------:R-:W-:Y:S02]  /*39f0*/  @P2 FADD.FTZ R104, R56, R104 ;  /* 0x0000006838682221 */ /* 0x000fe40000010000 */
.L_x_16481:
[----:B------:R-:W-:Y:S05]  /*3a00*/  BSYNC B1 ;  /* 0x0000000000017941 */ /* 0x000fea0003800000 */
.L_x_16480:
[----:B------:R-:W-:Y:S01]  /*3a10*/  BSSY B1, `(.L_x_16482) ;  /* 0x0000006000017945 */ /* 0x000fe20003800000 */
[----:B------:R-:W-:Y:S05]  /*3a20*/  @!P3 BRA `(.L_x_16483) ;  /* 0x000000400000b947 */ /* 0x000fea0003800000 */
[----:B-----5:R-:W-:-:S05]  /*3a30*/  PRMT R105, RZ, 0x7610, R66 ;  /* 0x00007610ff697816 */ /* 0x020fca0000000042 */
[----:B------:R-:W-:-:S04]  /*3a40*/  FMUL.FTZ R116, R105, c[0x0][0x1ec] ;  /* 0x00007b0069747a20 */ /* 0x000fc80000410000 */
[----:B------:R-:W-:-:S04]  /*3a50*/  FMUL.FTZ R105, R203, R116 ;  /* 0x00000074cb697220 */ /* 0x000fc80000410000 */
[----:B------:R-:W-:Y:S02]  /*3a60*/  @P2 FADD.FTZ R105, R57, R105 ;  /* 0x0000006939692221 */ /* 0x000fe40000010000 */
.L_x_16483:
[----:B------:R-:W-:Y:S05]  /*3a70*/  BSYNC B1 ;  /* 0x0000000000017941 */ /* 0x000fea0003800000 */
.L_x_16482:
[----:B------:R-:W-:Y:S01]  /*3a80*/  BSSY B1, `(.L_x_16484) ;  /* 0x0000006000017945 */ /* 0x000fe20003800000 */
[----:B------:R-:W-:Y:S05]  /*3a90*/  @!P3 BRA `(.L_x_16485) ;  /* 0x000000400000b947 */ /* 0x000fea0003800000 */
[----:B-----5:R-:W-:-:S05]  /*3aa0*/  PRMT R106, RZ, 0x5410, R67 ;  /* 0x00005410ff6a7816 */ /* 0x020fca0000000043 */
[----:B------:R-:W-:-:S04]  /*3ab0*/  FMUL.FTZ R117, R106, c[0x0][0x1ec] ;  /* 0x00007b006a757a20 */ /* 0x000fc80000410000 */
[----:B------:R-:W-:-:S04]  /*3ac0*/  FMUL.FTZ R106, R202, R117 ;  /* 0x00000075ca6a7220 */ /* 0x000fc80000410000 */
[----:B------:R-:W-:Y:S02]  /*3ad0*/  @P2 FADD.FTZ R106, R58, R106 ;  /* 0x0000006a3a6a2221 */ /* 0x000fe40000010000 */
.L_x_16485:
[----:B------:R-:W-:Y:S05]  /*3ae0*/  BSYNC B1 ;  /* 0x0000000000017941 */ /* 0x000fea0003800000 */
.L_x_16484:
[----:B------:R-:W-:Y:S01]  /*3af0*/  BSSY B1, `(.L_x_16486) ;  /* 0x0000006000017945 */ /* 0x000fe20003800000 */
[----:B------:R-:W-:Y:S05]  /*3b00*/  @!P3 BRA `(.L_x_16487) ;  /* 0x000000400000b947 */ /* 0x000fea0003800000 */
[----:B-----5:R-:W-:-:S05]  /*3b10*/  PRMT R107, RZ, 0x7610, R67 ;  /* 0x00007610ff6b7816 */ /* 0x020fca0000000043 */
[----:B------:R-:W-:-:S04]  /*3b20*/  FMUL.FTZ R116, R107, c[0x0][0x1ec] ;  /* 0x00007b006b747a20 */ /* 0x000fc80000410000 */
[----:B------:R-:W-:-:S04]  /*3b30*/  FMUL.FTZ R107, R201, R116 ;  /* 0x00000074c96b7220 */ /* 0x000fc80000410000 */
[----:B------:R-:W-:Y:S02]  /*3b40*/  @P2 FADD.FTZ R107, R59, R107 ;  /* 0x0000006b3b6b2221 */ /* 0x000fe40000010000 */
.L_x_16487:
[----:B------:R-:W-:Y:S05]  /*3b50*/  BSYNC B1 ;  /* 0x0000000000017941 */ /* 0x000fea0003800000 */
.L_x_16486:
[----:B------:R-:W-:Y:S01]  /*3b60*/  HFMA2.MMA R116, -RZ, RZ, 0, 1.9073486328125e-06 ;  /* 0x00000020ff747435 */ /* 0x000fe200000001ff */
[----:B------:R-:W-:-:S09]  /*3b70*/  IADD3 R217, R217, 0x80, RZ ;  /* 0x00000080d9d97810 */ /* 0x000fd20007ffe0ff */
[C---:B------:R-:W-:Y:S01]  /*3b80*/  IMAD.WIDE.U32 R116, R119.reuse, R116, c[0x0][0x188] ;  /* 0x0000620077747625 */ /* 0x040fe200078e0074 */
[----:B------:R-:W-:-:S04]  /*3b90*/  IADD3 R119, R119, 0x80, RZ ;  /* 0x0000008077777810 */ /* 0x000fc80007ffe0ff */
[----:B------:R0:W-:Y:S04]  /*3ba0*/  STG.E.128 [R116.64], R100 ;  /* 0x0000006474007986 */ /* 0x0001e8000c101d04 */
[----:B------:R0:W-:Y:S02]  /*3bb0*/  STG.E.128 [R116.64+0x10], R104 ;  /* 0x0000106874007986 */ /* 0x0001e4000c101d04 */
.L_x_16471:
[----:B------:R-:W-:Y:S05]  /*3bc0*/  BSYNC B0 ;  /* 0x0000000000007941 */ /* 0x000fea0003800000 */
.L_x_16470:
        /* <DEDUP_REMOVED lines=8> */
[----:B------:R-:W-:-:S05]  /*3c50*/  @P1 MOV R110, 0x20 ;  /* 0x00000020006e1802 */ /* 0x000fca0000000f00 */
[----:B-1----:R-:W-:-:S05]  /*3c60*/  @P1 IMAD.WIDE.U32 R108, R119, R110, c[0x0][0x180] ;  /* 0x00006000776c1625 */ /* 0x002fca00078e006e */
[----:B------:R-:W2:Y:S01]  /*3c70*/  @P1 LDG.E.128 R48, [R108.64] ;  /* 0x000000046c301981 */ /* 0x000ea2000c1e1d00 */
[----:B------:R-:W-:-:S03]  /*3c80*/  ISETP.GT.AND P2, PT, R118, RZ, PT ;  /* 0x000000ff7600720c */ /* 0x000fc60003f44270 */
[----:B------:R-:W3:Y:S10]  /*3c90*/  @P1 LDG.E.128 R56, [R108.64+0x10] ;  /* 0x000010046c381981 */ /* 0x000ef4000c1e1d00 */
        /* <DEDUP_REMOVED lines=27> */
[----:B0-----:R-:W-:-:S04]  /*3e50*/  FMUL.FTZ R117, R112, c[0x0][0x1ec] ;  /* 0x00007b0070757a20 */ /* 0x001fc80000410000 */
[----:B------:R-:W-:-:S04]  /*3e60*/  FMUL.FTZ R112, R200, R117 ;  /* 0x00000075c8707220 */ /* 0x000fc80000410000 */
[----:B------:R-:W-:Y:S02]  /*3e70*/  @P1 FADD.FTZ R112, R48, R112 ;  /* 0x0000007030701221 */ /* 0x000fe40000010000 */
.L_x_16491:
[----:B------:R-:W-:Y:S05]  /*3e80*/  BSYNC B1 ;  /* 0x0000000000017941 */ /* 0x000fea0003800000 */
.L_x_16490:
[----:B------:R-:W-:Y:S01]  /*3e90*/  BSSY B1, `(.L_x_16492) ;  /* 0x0000006000017945 */ /* 0x000fe20003800000 */
[----:B------:R-:W-:Y:S05]  /*3ea0*/  @!P2 BRA `(.L_x_16493) ;  /* 0x000000400000a947 */ /* 0x000fea0003800000 */
[----:B-----5:R-:W-:-:S05]  /*3eb0*/  PRMT R113, RZ, 0x7610, R64 ;  /* 0x00007610ff717816 */ /* 0x020fca0000000040 */
[----:B0-----:R-:W-:-:S04]  /*3ec0*/  FMUL.FTZ R116, R113, c[0x0][0x1ec] ;  /* 0x00007b0071747a20 */ /* 0x001fc80000410000 */
[----:B------:R-:W-:-:S04]  /*3ed0*/  FMUL.FTZ R113, R199, R116 ;  /* 0x00000074c7717220 */ /* 0x000fc80000410000 */
[----:B------:R-:W-:Y:S02]  /*3ee0*/  @P1 FADD.FTZ R113, R49, R113 ;  /* 0x0000007131711221 */ /* 0x000fe40000010000 */
.L_x_16493:
[----:B------:R-:W-:Y:S05]  /*3ef0*/  BSYNC B1 ;  /* 0x0000000000017941 */ /* 0x000fea0003800000 */
.L_x_16492:
[----:B------:R-:W-:Y:S01]  /*3f00*/  BSSY B1, `(.L_x_16494) ;  /* 0x0000006000017945 */ /* 0x000fe20003800000 */
[----:B------:R-:W-:Y:S05]  /*3f10*/  @!P2 BRA `(.L_x_16495) ;  /* 0x000000400000a947 */ /* 0x000fea0003800000 */
[----:B-----5:R-:W-:-:S05]  /*3f20*/  PRMT R114, RZ, 0x5410, R65 ;  /* 0x00005410ff727816 */ /* 0x020fca0000000041 */
[----:B0-----:R-:W-:-:S04]  /*3f30*/  FMUL.FTZ R117, R114, c[0x0][0x1ec] ;  /* 0x00007b0072757a20 */ /* 0x001fc80000410000 */
[----:B------:R-:W-:-:S04]  /*3f40*/  FMUL.FTZ R114, R198, R117 ;  /* 0x00000075c6727220 */ /* 0x000fc80000410000 */
[----:B------:R-:W-:Y:S02]  /*3f50*/  @P1 FADD.FTZ R114, R50, R114 ;  /* 0x0000007232721221 */ /* 0x000fe40000010000 */
.L_x_16495:
[----:B------:R-:W-:Y:S05]  /*3f60*/  BSYNC B1 ;  /* 0x0000000000017941 */ /* 0x000fea0003800000 */
.L_x_16494:
[----:B------:R-:W-:Y:S01]  /*3f70*/  BSSY B1, `(.L_x_16496) ;  /* 0x0000006000017945 */ /* 0x000fe20003800000 */
[----:B------:R-:W-:Y:S05]  /*3f80*/  @!P2 BRA `(.L_x_16497) ;  /* 0x000000400000a947 */ /* 0x000fea0003800000 */
[----:B-----5:R-:W-:-:S05]  /*3f90*/  PRMT R115, RZ, 0x7610, R65 ;  /* 0x00007610ff737816 */ /* 0x020fca0000000041 */
[----:B0-----:R-:W-:-:S04]  /*3fa0*/  FMUL.FTZ R116, R115, c[0x0][0x1ec] ;  /* 0x00007b0073747a20 */ /* 0x001fc80000410000 */
[----:B------:R-:W-:-:S04]  /*3fb0*/  FMUL.FTZ R115, R197, R116 ;  /* 0x00000074c5737220 */ /* 0x000fc80000410000 */
[----:B------:R-:W-:Y:S02]  /*3fc0*/  @P1 FADD.FTZ R115, R51, R115 ;  /* 0x0000007333731221 */ /* 0x000fe40000010000 */
.L_x_16497:
[----:B------:R-:W-:Y:S05]  /*3fd0*/  BSYNC B1 ;  /* 0x0000000000017941 */ /* 0x000fea0003800000 */
.L_x_16496:
[----:B------:R-:W-:Y:S01]  /*3fe0*/  BSSY B1, `(.L_x_16498) ;  /* 0x0000006000017945 */ /* 0x000fe20003800000 */
[----:B------:R-:W-:Y:S05]  /*3ff0*/  @!P2 BRA `(.L_x_16499) ;  /* 0x000000400000a947 */ /* 0x000fea0003800000 */
[----:B-----5:R-:W-:-:S05]  /*4000*/  PRMT R108, RZ, 0x5410, R66 ;  /* 0x00005410ff6c7816 */ /* 0x020fca0000000042 */
[----:B0-----:R-:W-:-:S04]  /*4010*/  FMUL.FTZ R117, R108, c[0x0][0x1ec] ;  /* 0x00007b006c757a20 */ /* 0x001fc80000410000 */
[----:B------:R-:W-:-:S04]  /*4020*/  FMUL.FTZ R108, R196, R117 ;  /* 0x00000075c46c7220 */ /* 0x000fc80000410000 */
[----:B------:R-:W-:Y:S02]  /*4030*/  @P1 FADD.FTZ R108, R56, R108 ;  /* 0x0000006c386c1221 */ /* 0x000fe40000010000 */
.L_x_16499:
[----:B------:R-:W-:Y:S05]  /*4040*/  BSYNC B1 ;  /* 0x0000000000017941 */ /* 0x000fea0003800000 */
.L_x_16498:
[----:B------:R-:W-:Y:S01]  /*4050*/  BSSY B1, `(.L_x_16500) ;  /* 0x0000006000017945 */ /* 0x000fe20003800000 */
[----:B------:R-:W-:Y:S05]  /*4060*/  @!P2 BRA `(.L_x_16501) ;  /* 0x000000400000a947 */ /* 0x000fea0003800000 */
[----:B-----5:R-:W-:-:S05]  /*4070*/  PRMT R109, RZ, 0x7610, R66 ;  /* 0x00007610ff6d7816 */ /* 0x020fca0000000042 */
[----:B0-----:R-:W-:-:S04]  /*4080*/  FMUL.FTZ R116, R109, c[0x0][0x1ec] ;  /* 0x00007b006d747a20 */ /* 0x001fc80000410000 */
[----:B------:R-:W-:-:S04]  /*4090*/  FMUL.FTZ R109, R195, R116 ;  /* 0x00000074c36d7220 */ /* 0x000fc80000410000 */
[----:B------:R-:W-:Y:S02]  /*40a0*/  @P1 FADD.FTZ R109, R57, R109 ;  /* 0x0000006d396d1221 */ /* 0x000fe40000010000 */
.L_x_16501:
[----:B------:R-:W-:Y:S05]  /*40b0*/  BSYNC B1 ;  /* 0x0000000000017941 */ /* 0x000fea0003800000 */
.L_x_16500:
[----:B------:R-:W-:Y:S01]  /*40c0*/  BSSY B1, `(.L_x_16502) ;  /* 0x0000006000017945 */ /* 0x000fe20003800000 */
[----:B------:R-:W-:Y:S05]  /*40d0*/  @!P2 BRA `(.L_x_16503) ;  /* 0x000000400000a947 */ /* 0x000fea0003800000 */
[----:B-----5:R-:W-:-:S05]  /*40e0*/  PRMT R110, RZ, 0x5410, R67 ;  /* 0x00005410ff6e7816 */ /* 0x020fca0000000043 */
[----:B0-----:R-:W-:-:S04]  /*40f0*/  FMUL.FTZ R117, R110, c[0x0][0x1ec] ;  /* 0x00007b006e757a20 */ /* 0x001fc80000410000 */
[----:B------:R-:W-:-:S04]  /*4100*/  FMUL.FTZ R110, R194, R117 ;  /* 0x00000075c26e7220 */ /* 0x000fc80000410000 */
[----:B------:R-:W-:Y:S02]  /*4110*/  @P1 FADD.FTZ R110, R58, R110 ;  /* 0x0000006e3a6e1221 */ /* 0x000fe40000010000 */
.L_x_16503:
[----:B------:R-:W-:Y:S05]  /*4120*/  BSYNC B1 ;  /* 0x0000000000017941 */ /* 0x000fea0003800000 */
.L_x_16502:
[----:B------:R-:W-:Y:S01]  /*4130*/  BSSY B1, `(.L_x_16504) ;  /* 0x0000006000017945 */ /* 0x000fe20003800000 */
[----:B------:R-:W-:Y:S05]  /*4140*/  @!P2 BRA `(.L_x_16505) ;  /* 0x000000400000a947 */ /* 0x000fea0003800000 */
[----:B-----5:R-:W-:-:S05]  /*4150*/  PRMT R111, RZ, 0x7610, R67 ;  /* 0x00007610ff6f7816 */ /* 0x020fca0000000043 */
[----:B0-----:R-:W-:-:S04]  /*4160*/  FMUL.FTZ R116, R111, c[0x0][0x1ec] ;  /* 0x00007b006f747a20 */ /* 0x001fc80000410000 */
[----:B------:R-:W-:-:S04]  /*4170*/  FMUL.FTZ R111, R193, R116 ;  /* 0x00000074c16f7220 */ /* 0x000fc80000410000 */
[----:B------:R-:W-:Y:S02]  /*4180*/  @P1 FADD.FTZ R111, R59, R111 ;  /* 0x0000006f3b6f1221 */ /* 0x000fe40000010000 */
.L_x_16505:
[----:B------:R-:W-:Y:S05]  /*4190*/  BSYNC B1 ;  /* 0x0000000000017941 */ /* 0x000fea0003800000 */
.L_x_16504:
[----:B0-----:R-:W-:-:S10]  /*41a0*/  HFMA2.MMA R116, -RZ, RZ, 0, 1.9073486328125e-06 ;  /* 0x00000020ff747435 */ /* 0x001fd400000001ff */
[----:B------:R-:W-:-:S05]  /*41b0*/  IMAD.WIDE.U32 R116, R119, R116, c[0x0][0x188] ;  /* 0x0000620077747625 */ /* 0x000fca00078e0074 */
[----:B------:R0:W-:Y:S04]  /*41c0*/  STG.E.128 [R116.64], R112 ;  /* 0x0000007074007986 */ /* 0x0001e8000c101d04 */
[----:B------:R0:W-:Y:S02]  /*41d0*/  STG.E.128 [R116.64+0x10], R108 ;  /* 0x0000106c74007986 */ /* 0x0001e4000c101d04 */
.L_x_16489:
[----:B------:R-:W-:Y:S05]  /*41e0*/  BSYNC B0 ;  /* 0x0000000000007941 */ /* 0x000fea0003800000 */
.L_x_16488:
        /* <DEDUP_REMOVED lines=69> */
.L_x_16524:
        /* <DEDUP_REMOVED lines=133> */
.L_x_16525:
        /* <DEDUP_REMOVED lines=18> */
[----:B------:R-:W-:-:S02]  /*4fb0*/  LOP3.LUT P1, RZ, R118, 0x1f, R0, 0xf8, !PT ;  /* 0x0000001f76ff7812 */ /* 0x000fc4000782f800 */
[----:B0-----:R-:W-:Y:S02]  /*4fc0*/  IADD3 R251, R218, R252, RZ ;  /* 0x000000fcdafb7210 */ /* 0x001fe40007ffe0ff */
[----:B------:R-:W0:Y:S01]  /*4fd0*/  I2F R218, R218 ;  /* 0x000000da00da7306 */ /* 0x000e220000201400 */
[----:B-1----:R-:W1:Y:S02]  /*4fe0*/  SHFL.DOWN PT, R119, R116, 0x2, 0x1f ;  /* 0x08401f0074777f89 */ /* 0x002e6400000e0000 */
[C---:B-1----:R-:W-:Y:S02]  /*4ff0*/  FADD.FTZ R221, -R119.reuse, R116 ;  /* 0x0000007477dd7221 */ /* 0x042fe40000010100 */
[----:B0-----:R-:W-:Y:S02]  /*5000*/  FMUL.FTZ R119, R119, R218 ;  /* 0x000000da77777220 */ /* 0x001fe40000410000 */
[----:B------:R-:W-:Y:S02]  /*5010*/  FMUL.FTZ R221, R221, R221 ;  /* 0x000000dddddd7220 */ /* 0x000fe40000410000 */
[----:B------:R-:W-:-:S02]  /*5020*/  FFMA.FTZ R119, R217, R116, R119 ;  /* 0x00000074d9777223 */ /* 0x000fc40000010077 */
[----:B------:R-:W-:Y:S02]  /*5030*/  FMUL.FTZ R221, R221, R217 ;  /* 0x000000d9dddd7220 */ /* 0x000fe40000410000 */
[----:B------:R-:W0:Y:S02]  /*5040*/  SHFL.DOWN PT, R217, R117, 0x2, 0x1f ;  /* 0x08401f0075d97f89 */ /* 0x000e2400000e0000 */
[----:B------:R-:W-:Y:S02]  /*5050*/  FMUL.FTZ R221, R221, R218 ;  /* 0x000000dadddd7220 */ /* 0x000fe40000410000 */
[----:B0-----:R-:W-:Y:S02]  /*5060*/  FADD.FTZ R117, R217, R117 ;  /* 0x00000075d9757221 */ /* 0x001fe40000010000 */
[----:B------:R-:W0:Y:S08]  /*5070*/  I2F R217, R251 ;  /* 0x000000fb00d97306 */ /* 0x000e300000201400 */
[----:B0-----:R-:W0:Y:S02]  /*5080*/  MUFU.RCP R116, R217 ;  /* 0x000000d900747308 */ /* 0x001e240000001000 */
[----:B0-----:R-:W-:-:S02]  /*5090*/  FFMA.FTZ R221, R116, R221, R117 ;  /* 0x000000dd74dd7223 */ /* 0x001fc40000010075 */
[----:B------:R-:W-:Y:S02]  /*50a0*/  FMUL.FTZ R116, R116, R119 ;  /* 0x0000007774747220 */ /* 0x000fe40000410000 */
[----:B------:R-:W0:Y:S04]  /*50b0*/  SHFL.DOWN PT, R119, R251, 0x1, 0x1f ;  /* 0x08201f00fb777f89 */ /* 0x000e2800000e0000 */
[----:B------:R-:W1:Y:S01]  /*50c0*/  SHFL.DOWN PT, R252, R116, 0x1, 0x1f ;  /* 0x08201f0074fc7f89 */ /* 0x000e6200000e0000 */
[----:B0-----:R1:W0:Y:S01]  /*50d0*/  I2F R117, R119 ;  /* 0x0000007700757306 */ /* 0x0012220000201400 */
[----:B------:R-:W-:-:S07]  /*50e0*/  IADD3 R218, R251, R119, RZ ;  /* 0x00000077fbda7210 */ /* 0x000fce0007ffe0ff */
[----:B------:R-:W2:Y:S01]  /*50f0*/  I2F R218, R218 ;  /* 0x000000da00da7306 */ /* 0x000ea20000201400 */
[----:B-1----:R-:W-:-:S04]  /*5100*/  FADD.FTZ R119, R116, -R252 ;  /* 0x800000fc74777221 */ /* 0x002fc80000010000 */
[----:B------:R-:W-:-:S04]  /*5110*/  FMUL.FTZ R119, R119, R119 ;  /* 0x0000007777777220 */ /* 0x000fc80000410000 */
[----:B------:R-:W-:-:S04]  /*5120*/  FMUL.FTZ R119, R217, R119 ;  /* 0x00000077d9777220 */ /* 0x000fc80000410000 */
[-C--:B0-----:R-:W-:Y:S02]  /*5130*/  FMUL.FTZ R119, R119, R117.reuse ;  /* 0x0000007577777220 */ /* 0x081fe40000410000 */
[----:B------:R-:W-:Y:S01]  /*5140*/  FMUL.FTZ R117, R252, R117 ;  /* 0x00000075fc757220 */ /* 0x000fe20000410000 */
[----:B--2---:R-:W0:Y:S01]  /*5150*/  MUFU.RCP R251, R218 ;  /* 0x000000da00fb7308 */ /* 0x004e220000001000 */
[----:B------:R-:W1:Y:S02]  /*5160*/  SHFL.DOWN PT, R252, R221, 0x1, 0x1f ;  /* 0x08201f00ddfc7f89 */ /* 0x000e6400000e0000 */
[----:B------:R-:W-:Y:S01]  /*5170*/  FFMA.FTZ R217, R217, R116, R117 ;  /* 0x00000074d9d97223 */ /* 0x000fe20000010075 */
[----:B------:R-:W-:-:S04]  /*5180*/  @!P1 LEA R116, P2, R156, c[0x0][0x1a0], 0x2 ;  /* 0x000068009c749a11 */ /* 0x000fc800078410ff */
[C---:B------:R-:W-:Y:S02]  /*5190*/  @!P1 LEA.HI.X R117, R156.reuse, c[0x0][0x1a4], R163, 0x2, P2 ;  /* 0x000069009c759a11 */ /* 0x040fe400010f14a3 */
[----:B------:R-:W-:Y:S01]  /*51a0*/  @!P1 LEA R118, P2, R156, c[0x0][0x1a8], 0x2 ;  /* 0x00006a009c769a11 */ /* 0x000fe200078410ff */
[----:B-1----:R-:W-:-:S04]  /*51b0*/  FADD.FTZ R252, R221, R252 ;  /* 0x000000fcddfc7221 */ /* 0x002fc80000010000 */
[C---:B0-----:R-:W-:Y:S01]  /*51c0*/  FFMA.FTZ R252, R251.reuse, R119, R252 ;  /* 0x00000077fbfc7223 */ /* 0x041fe200000100fc */
[----:B------:R-:W-:Y:S01]  /*51d0*/  @!P1 LEA.HI.X R119, R156, c[0x0][0x1ac], R163, 0x2, P2 ;  /* 0x00006b009c779a11 */ /* 0x000fe200010f14a3 */
[----:B------:R-:W-:Y:S01]  /*51e0*/  FMUL.FTZ R251, R251, R217 ;  /* 0x000000d9fbfb7220 */ /* 0x000fe20000410000 */
[----:B------:R-:W-:Y:S02]  /*51f0*/  MOV R163, c[0x0][0x1e0] ;  /* 0x0000780000a37a02 */ /* 0x000fe40000000f00 */
[----:B------:R-:W-:Y:S01]  /*5200*/  ISETP.NE.AND P2, PT, RZ, UR6, PT ;  /* 0x00000006ff007c0c */ /* 0x000fe2000bf45270 */
[----:B------:R-:W0:Y:S04]  /*5210*/  SHFL.IDX PT, R252, R252, RZ, 0x1f ;  /* 0x00001ffffcfc7589 */ /* 0x000e2800000e0000 */
[----:B------:R-:W1:Y:S01]  /*5220*/  SHFL.IDX PT, R221, R251, RZ, 0x1f ;  /* 0x00001ffffbdd7589 */ /* 0x000e6200000e0000 */
[----:B0-----:R-:W-:-:S02]  /*5230*/  FFMA.FTZ R163, R252, R163, c[0x0][0x228] ;  /* 0x00008a00fca37623 */ /* 0x001fc400000100a3 */
[----:B-1----:R-:W-:Y:S01]  /*5240*/  FMUL.FTZ R217, R221, R221 ;  /* 0x000000ddddd97220 */ /* 0x002fe20000410000 */
[----:B------:R0:W-:Y:S04]  /*5250*/  @!P1 STG.E [R116.64], R221 ;  /* 0x000000dd74009986 */ /* 0x0001e8000c101904 */
[----:B------:R-:W-:-:S05]  /*5260*/  FSEL R218, R217, RZ, P2 ;  /* 0x000000ffd9da7208 */ /* 0x000fca0001000000 */
        /* <DEDUP_REMOVED lines=28> */
[----:B------:R-:W-:-:S02]  /*5430*/  FADD.FTZ R118, R60, -R221 ;  /* 0x800000dd3c767221 */ /* 0x000fc40000010000 */
[--C-:B------:R-:W-:Y:S01]  /*5440*/  FADD.FTZ R252, R63, -R221.reuse ;  /* 0x800000dd3ffc7221 */ /* 0x100fe20000010000 */
[----:B------:R-:W-:Y:S01]  /*5450*/  F2FP.BF16.PACK_AB R117, R119, R162 ;  /* 0x000000a27775723e */ /* 0x000fe200000010ff */
[----:B------:R-:W-:Y:S02]  /*5460*/  FADD.FTZ R162, R61, -R221 ;  /* 0x800000dd3da27221 */ /* 0x000fe40000010000 */
[C---:B------:R-:W-:Y:S02]  /*5470*/  FMUL.FTZ R118, R217.reuse, R118 ;  /* 0x00000076d9767220 */ /* 0x040fe40000410000 */
[----:B------:R-:W-:Y:S02]  /*5480*/  FMUL.FTZ R162, R217, R162 ;  /* 0x000000a2d9a27220 */ /* 0x000fe40000410000 */
[----:B------:R-:W-:Y:S02]  /*5490*/  FFMA.FTZ R118, R184, R118, R183 ;  /* 0x00000076b8767223 */ /* 0x000fe400000100b7 */
[----:B------:R-:W-:-:S02]  /*54a0*/  FFMA.FTZ R119, R182, R162, R181 ;  /* 0x000000a2b6777223 */ /* 0x000fc400000100b5 */
[----:B------:R-:W-:Y:S02]  /*54b0*/  FADD.FTZ R162, R62, -R221 ;  /* 0x800000dd3ea27221 */ /* 0x000fe40000010000 */
[----:B------:R-:W-:Y:S01]  /*54c0*/  FMUL.FTZ R252, R217, R252 ;  /* 0x000000fcd9fc7220 */ /* 0x000fe20000410000 */
[----:B------:R-:W-:Y:S01]  /*54d0*/  F2FP.BF16.PACK_AB R118, R119, R118 ;  /* 0x000000767776723e */ /* 0x000fe200000010ff */
[----:B------:R-:W-:Y:S02]  /*54e0*/  FMUL.FTZ R162, R217, R162 ;  /* 0x000000a2d9a27220 */ /* 0x000fe40000410000 */
[----:B------:R-:W-:Y:S02]  /*54f0*/  FFMA.FTZ R252, R178, R252, R177 ;  /* 0x000000fcb2fc7223 */ /* 0x000fe400000100b1 */
[----:B------:R-:W-:Y:S02]  /*5500*/  FFMA.FTZ R119, R180, R162, R179 ;  /* 0x000000a2b4777223 */ /* 0x000fe400000100b3 */
[C---:B------:R-:W-:Y:S01]  /*5510*/  IMAD.WIDE.U32 R162, R218.reuse, R163, c[0x0][0x208] ;  /* 0x00008200daa27625 */ /* 0x040fe200078e00a3 */
[----:B------:R-:W-:-:S02]  /*5520*/  IADD3 R218, R218, 0x80, RZ ;  /* 0x00000080dada7810 */ /* 0x000fc40007ffe0ff */
[----:B------:R-:W-:-:S05]  /*5530*/  F2FP.BF16.PACK_AB R119, R252, R119 ;  /* 0x00000077fc77723e */ /* 0x000fca00000010ff */
[----:B------:R0:W-:Y:S02]  /*5540*/  STG.E.128 [R162.64], R116 ;  /* 0x00000074a2007986 */ /* 0x0001e4000c101d04 */
.L_x_16511:
[----:B------:R-:W-:Y:S05]  /*5550*/  BSYNC B1 ;  /* 0x0000000000017941 */ /* 0x000fea0003800000 */
.L_x_16510:
[----:B------:R-:W-:Y:S01]  /*5560*/  ISETP.GE.U32.AND P1, PT, R2, 0x100, PT ;  /* 0x000001000200780c */ /* 0x000fe20003f26070 */
[----:B------:R-:W-:-:S12]  /*5570*/  BSSY B1, `(.L_x_16512) ;  /* 0x0000022000017945 */ /* 0x000fd80003800000 */
[----:B------:R-:W-:Y:S05]  /*5580*/  @!P1 BRA `(.L_x_16513) ;  /* 0x0000020000009947 */ /* 0x000fea0003800000 */
[--C-:B0-----:R-:W-:Y:S01]  /*5590*/  FADD.FTZ R116, R68, -R221.reuse ;  /* 0x800000dd44747221 */ /* 0x101fe20000010000 */
[----:B------:R-:W-:Y:S01]  /*55a0*/  MOV R163, 0x10 ;  /* 0x0000001000a37802 */ /* 0x000fe20000000f00 */
        /* <DEDUP_REMOVED lines=30> */
.L_x_16513:
[----:B------:R-:W-:Y:S05]  /*5790*/  BSYNC B1 ;  /* 0x0000000000017941 */ /* 0x000fea0003800000 */
.L_x_16512:
[----:B------:R-:W-:Y:S01]  /*57a0*/  ISETP.GE.U32.AND P1, PT, R2, 0x180, PT ;  /* 0x000001800200780c */ /* 0x000fe20003f26070 */
[----:B------:R-:W-:-:S12]  /*57b0*/  BSSY B1, `(.L_x_16514) ;  /* 0x0000022000017945 */ /* 0x000fd80003800000 */
[----:B------:R-:W-:Y:S05]  /*57c0*/  @!P1 BRA `(.L_x_16515) ;  /* 0x0000020000009947 */ /* 0x000fea0003800000 */
[--C-:B0-----:R-:W-:Y:S02]  /*57d0*/  FADD.FTZ R116, R76, -R221.reuse ;  /* 0x800000dd4c747221 */ /* 0x101fe40000010000 */
        /* <DEDUP_REMOVED lines=15> */
[--C-:B------:R-:W-:Y:S02]  /*58d0*/  FADD.FTZ R162, R81, -R221.reuse ;  /* 0x800000dd51a27221 */ /* 0x100fe40000010000 */
[C---:B------:R-:W-:Y:S02]  /*58e0*/  FMUL.FTZ R118, R217.reuse, R118 ;  /* 0x00000076d9767220 */ /* 0x040fe40000410000 */
[----:B------:R-:W-:Y:S02]  /*58f0*/  FMUL.FTZ R119, R217, R162 ;  /* 0x000000a2d9777220 */ /* 0x000fe40000410000 */
[----:B------:R-:W-:Y:S02]  /*5900*/  FADD.FTZ R162, R82, -R221 ;  /* 0x800000dd52a27221 */ /* 0x000fe40000010000 */
[----:B------:R-:W-:-:S02]  /*5910*/  FFMA.FTZ R118, R13, R118, R21 ;  /* 0x000000760d767223 */ /* 0x000fc40000010015 */
[----:B------:R-:W-:Y:S02]  /*5920*/  FFMA.FTZ R119, R14, R119, R22 ;  /* 0x000000770e777223 */ /* 0x000fe40000010016 */
[C---:B------:R-:W-:Y:S02]  /*5930*/  FMUL.FTZ R162, R217.reuse, R162 ;  /* 0x000000a2d9a27220 */ /* 0x040fe40000410000 */
[----:B------:R-:W-:Y:S01]  /*5940*/  FMUL.FTZ R163, R217, R252 ;  /* 0x000000fcd9a37220 */ /* 0x000fe20000410000 */
[----:B------:R-:W-:Y:S01]  /*5950*/  F2FP.BF16.PACK_AB R118, R119, R118 ;  /* 0x000000767776723e */ /* 0x000fe200000010ff */
[----:B------:R-:W-:Y:S02]  /*5960*/  FFMA.FTZ R119, R15, R162, R23 ;  /* 0x000000a20f777223 */ /* 0x000fe40000010017 */
[----:B------:R-:W-:Y:S01]  /*5970*/  FFMA.FTZ R162, R16, R163, R24 ;  /* 0x000000a310a27223 */ /* 0x000fe20000010018 */
[----:B------:R-:W-:-:S04]  /*5980*/  HFMA2.MMA R163, -RZ, RZ, 0, 9.5367431640625e-07 ;  /* 0x00000010ffa37435 */ /* 0x000fc800000001ff */
[----:B------:R-:W-:-:S06]  /*5990*/  F2FP.BF16.PACK_AB R119, R162, R119 ;  /* 0x00000077a277723e */ /* 0x000fcc00000010ff */
[C---:B------:R-:W-:Y:S01]  /*59a0*/  IMAD.WIDE.U32 R162, R218.reuse, R163, c[0x0][0x208] ;  /* 0x00008200daa27625 */ /* 0x040fe200078e00a3 */
[----:B------:R-:W-:-:S04]  /*59b0*/  IADD3 R218, R218, 0x80, RZ ;  /* 0x00000080dada7810 */ /* 0x000fc80007ffe0ff */
[----:B------:R0:W-:Y:S03]  /*59c0*/  STG.E.128 [R162.64], R116 ;  /* 0x00000074a2007986 */ /* 0x0001e6000c101d04 */
.L_x_16515:
[----:B------:R-:W-:Y:S05]  /*59d0*/  BSYNC B1 ;  /* 0x0000000000017941 */ /* 0x000fea0003800000 */
.L_x_16514:
        /* <DEDUP_REMOVED lines=30> */
[----:B------:R-:W-:-:S04]  /*5bc0*/  MOV R163, 0x10 ;  /* 0x0000001000a37802 */ /* 0x000fc80000000f00 */
[----:B------:R-:W-:Y:S01]  /*5bd0*/  F2FP.BF16.PACK_AB R119, R162, R119 ;  /* 0x00000077a277723e */ /* 0x000fe200000010ff */
[C---:B------:R-:W-:Y:S01]  /*5be0*/  IMAD.WIDE.U32 R162, R218.reuse, R163, c[0x0][0x208] ;  /* 0x00008200daa27625 */ /* 0x040fe200078e00a3 */
[----:B------:R-:W-:-:S04]  /*5bf0*/  IADD3 R218, R218, 0x80, RZ ;  /* 0x00000080dada7810 */ /* 0x000fc80007ffe0ff */
[----:B------:R0:W-:Y:S03]  /*5c00*/  STG.E.128 [R162.64], R116 ;  /* 0x00000074a2007986 */ /* 0x0001e6000c101d04 */
.L_x_16517:
[----:B------:R-:W-:Y:S05]  /*5c10*/  BSYNC B1 ;  /* 0x0000000000017941 */ /* 0x000fea0003800000 */
.L_x_16516:
        /* <DEDUP_REMOVED lines=35> */
.L_x_16519:
[----:B------:R-:W-:Y:S05]  /*5e50*/  BSYNC B1 ;  /* 0x0000000000017941 */ /* 0x000fea0003800000 */
.L_x_16518:
        /* <DEDUP_REMOVED lines=35> */
.L_x_16521:
[----:B------:R-:W-:Y:S05]  /*6090*/  BSYNC B1 ;  /* 0x0000000000017941 */ /* 0x000fea0003800000 */
.L_x_16520:
        /* <DEDUP_REMOVED lines=24> */
[C---:B------:R-:W-:Y:S02]  /*6220*/  FMUL.FTZ R119, R217.reuse, R119 ;  /* 0x00000077d9777220 */ /* 0x040fe40000410000 */
[----:B------:R-:W-:Y:S01]  /*6230*/  FMUL.FTZ R251, R217, R251 ;  /* 0x000000fbd9fb7220 */ /* 0x000fe20000410000 */
[----:B------:R-:W-:Y:S01]  /*6240*/  F2FP.BF16.PACK_AB R116, R163, R162 ;  /* 0x000000a2a374723e */ /* 0x000fe200000010ff */
[----:B------:R-:W-:Y:S01]  /*6250*/  HFMA2.MMA R163, -RZ, RZ, 0, 9.5367431640625e-07 ;  /* 0x00000010ffa37435 */ /* 0x000fe200000001ff */
[----:B------:R-:W-:Y:S02]  /*6260*/  FFMA.FTZ R119, R152, R119, R165 ;  /* 0x0000007798777223 */ /* 0x000fe400000100a5 */
[----:B------:R-:W-:-:S05]  /*6270*/  FFMA.FTZ R252, R153, R251, R166 ;  /* 0x000000fb99fc7223 */ /* 0x000fca00000100a6 */
[----:B------:R-:W-:Y:S02]  /*6280*/  F2FP.BF16.PACK_AB R119, R252, R119 ;  /* 0x00000077fc77723e */ /* 0x000fe400000010ff */
[----:B------:R-:W-:-:S05]  /*6290*/  IMAD.WIDE.U32 R162, R218, R163, c[0x0][0x208] ;  /* 0x00008200daa27625 */ /* 0x000fca00078e00a3 */
[----:B------:R0:W-:Y:S02]  /*62a0*/  STG.E.128 [R162.64], R116 ;  /* 0x00000074a2007986 */ /* 0x0001e4000c101d04 */
.L_x_16509:
[----:B0-----:R-:W-:Y:S05]  /*62b0*/  BSYNC B0 ;  /* 0x0000000000007941 */ /* 0x001fea0003800000 */
.L_x_16508:
[----:B------:R-:W-:Y:S02]  /*62c0*/  LOP3.LUT P1, RZ, R157, 0xff, RZ, 0xc0, !PT ;  /* 0x000000ff9dff7812 */ /* 0x000fe4000782c0ff */
[----:B------:R-:W-:Y:S02]  /*62d0*/  IADD3 R156, R156, c[0x0][0x160], RZ ;  /* 0x000058009c9c7a10 */ /* 0x000fe40007ffe0ff */
[----:B------:R-:W-:Y:S02]  /*62e0*/  SEL R157, RZ, 0x1, P1 ;  /* 0x00000001ff9d7807 */ /* 0x000fe40000800000 */
[----:B------:R-:W-:-:S13]  /*62f0*/  ISETP.GE.AND P1, PT, R156, c[0x0][0x164], PT ;  /* 0x000059009c007a0c */ /* 0x000fda0003f26270 */
[----:B------:R-:W-:Y:S01]  /*6300*/  @P1 CALL.REL.NOINC `(.L_x_16522) ;  /* 0x0000001000001944 */ /* 0x000fe20003c00000 */
[----:B------:R-:W-:Y:S05]  /*6310*/  BRA `(.L_x_16523) ;  /* 0xffffb21000007947 */ /* 0x000fea000383ffff */
.L_x_16522:
[----:B------:R-:W-:Y:S05]  /*6320*/  EXIT ;  /* 0x000000000000794d */ /* 0x000fea0003800000 */
.L_x_16506:
[----:B------:R-:W-:Y:S01]  /*6330*/  HFMA2.MMA R117, -RZ, RZ, 0, 5.9604644775390625e-08 ;  /* 0x00000001ff757435 */ /* 0x000fe200000001ff */
[----:B------:R-:W-:Y:S02]  /*6340*/  MOV R218, R116 ;  /* 0x0000007400da7202 */ /* 0x000fe40000000f00 */
[----:B------:R-:W-:Y:S02]  /*6350*/  MOV R252, 0x1f ;  /* 0x0000001f00fc7802 */ /* 0x000fe40000000f00 */
[----:B------:R-:W-:Y:S02]  /*6360*/  MOV R119, 0xffffffff ;  /* 0xffffffff00777802 */ /* 0x000fe40000000f00 */
[----:B------:R-:W-:Y:S02]  /*6370*/  MOV R118, 0x6390 ;  /* 0x0000639000767802 */ /* 0x000fe40000000f00 */
[----:B-----5:R-:W-:Y:S05]  /*6380*/  CALL.REL.NOINC `($__internal_54_$__cuda_sm70_shflsync_bfly_p) ;  /* 0x00000ad000007944 */ /* 0x020fea0003c00000 */
[----:B-1----:R-:W-:Y:S05]  /*6390*/  BRA `(.L_x_16524) ;  /* 0xffffe2a000007947 */ /* 0x002fea000383ffff */
.L_x_16507:
[----:B------:R-:W-:Y:S01]  /*63a0*/  HFMA2.MMA R117, -RZ, RZ, 0, 1.1920928955078125e-07 ;  /* 0x00000002ff757435 */ /* 0x000fe200000001ff */
[----:B------:R-:W-:Y:S02]  /*63b0*/  MOV R218, R116 ;  /* 0x0000007400da7202 */ /* 0x000fe40000000f00 */
[----:B------:R-:W-:-:S02]  /*63c0*/  MOV R252, 0x1f ;  /* 0x0000001f00fc7802 */ /* 0x000fc40000000f00 */
[----:B------:R-:W-:Y:S02]  /*63d0*/  MOV R119, 0xffffffff ;  /* 0xffffffff00777802 */ /* 0x000fe40000000f00 */
[----:B------:R-:W-:Y:S02]  /*63e0*/  MOV R118, 0x6400 ;  /* 0x0000640000767802 */ /* 0x000fe40000000f00 */
[----:B-----5:R-:W-:Y:S05]  /*63f0*/  CALL.REL.NOINC `($__internal_54_$__cuda_sm70_shflsync_bfly_p) ;  /* 0x00000a6000007944 */ /* 0x020fea0003c00000 */
[----:B-1----:R-:W-:Y:S01]  /*6400*/  FADD.FTZ R116, R116, R117 ;  /* 0x0000007574747221 */ /* 0x002fe20000010000 */
[----:B------:R-:W-:Y:S01]  /*6410*/  HFMA2.MMA R117, -RZ, RZ, 0, 2.384185791015625e-07 ;  /* 0x00000004ff757435 */ /* 0x000fe200000001ff */
[----:B------:R-:W-:Y:S02]  /*6420*/  MOV R252, 0x1f ;  /* 0x0000001f00fc7802 */ /* 0x000fe40000000f00 */
[----:B------:R-:W-:Y:S02]  /*6430*/  MOV R119, 0xffffffff ;  /* 0xffffffff00777802 */ /* 0x000fe40000000f00 */
[----:B------:R-:W-:Y:S02]  /*6440*/  MOV R218, R116 ;  /* 0x0000007400da7202 */ /* 0x000fe40000000f00 */
[----:B------:R-:W-:-:S02]  /*6450*/  MOV R118, 0x6470 ;  /* 0x0000647000767802 */ /* 0x000fc40000000f00 */
[----:B------:R-:W-:Y:S05]  /*6460*/  CALL.REL.NOINC `($__internal_54_$__cuda_sm70_shflsync_bfly_p) ;  /* 0x000009f000007944 */ /* 0x000fea0003c00000 */
[----:B-1----:R-:W-:Y:S01]  /*6470*/  FADD.FTZ R116, R116, R117 ;  /* 0x0000007574747221 */ /* 0x002fe20000010000 */
[----:B------:R-:W-:Y:S01]  /*6480*/  HFMA2.MMA R117, -RZ, RZ, 0, 4.76837158203125e-07 ;  /* 0x00000008ff757435 */ /* 0x000fe200000001ff */
[----:B------:R-:W-:-:S02]  /*6490*/  MOV R252, 0x1f ;  /* 0x0000001f00fc7802 */ /* 0x000fc40000000f00 */
[----:B------:R-:W-:Y:S02]  /*64a0*/  MOV R119, 0xffffffff ;  /* 0xffffffff00777802 */ /* 0x000fe40000000f00 */
[----:B------:R-:W-:Y:S02]  /*64b0*/  MOV R218, R116 ;  /* 0x0000007400da7202 */ /* 0x000fe40000000f00 */
[----:B------:R-:W-:Y:S02]  /*64c0*/  MOV R118, 0x64e0 ;  /* 0x000064e000767802 */ /* 0x000fe40000000f00 */
[----:B------:R-:W-:Y:S05]  /*64d0*/  CALL.REL.NOINC `($__internal_54_$__cuda_sm70_shflsync_bfly_p) ;  /* 0x0000098000007944 */ /* 0x000fea0003c00000 */
[----:B-1----:R-:W-:Y:S01]  /*64e0*/  FADD.FTZ R116, R116, R117 ;  /* 0x0000007574747221 */ /* 0x002fe20000010000 */
[----:B------:R-:W-:Y:S01]  /*64f0*/  HFMA2.MMA R117, -RZ, RZ, 0, 9.5367431640625e-07 ;  /* 0x00000010ff757435 */ /* 0x000fe200000001ff */
[----:B------:R-:W-:Y:S02]  /*6500*/  MOV R252, 0x1f ;  /* 0x0000001f00fc7802 */ /* 0x000fe40000000f00 */
[----:B------:R-:W-:Y:S02]  /*6510*/  MOV R119, 0xffffffff ;  /* 0xffffffff00777802 */ /* 0x000fe40000000f00 */
[----:B------:R-:W-:-:S02]  /*6520*/  MOV R218, R116 ;  /* 0x0000007400da7202 */ /* 0x000fc40000000f00 */
[----:B------:R-:W-:Y:S02]  /*6530*/  MOV R118, 0x6550 ;  /* 0x0000655000767802 */ /* 0x000fe40000000f00 */
[----:B------:R-:W-:Y:S05]  /*6540*/  CALL.REL.NOINC `($__internal_54_$__cuda_sm70_shflsync_bfly_p) ;  /* 0x0000091000007944 */ /* 0x000fea0003c00000 */
[----:B-1----:R-:W-:Y:S01]  /*6550*/  FADD.FTZ R116, R116, R117 ;  /* 0x0000007574747221 */ /* 0x002fe20000010000 */
[----:B------:R-:W-:Y:S02]  /*6560*/  MOV R252, 0x1f ;  /* 0x0000001f00fc7802 */ /* 0x000fe40000000f00 */
        /* <DEDUP_REMOVED lines=115> */
[----:B------:R-:W-:Y:S01]  /*6ca0*/  HFMA2.MMA R117, -RZ, RZ, 0, 5.9604644775390625e-08 ;  /* 0x00000001ff757435 */ /* 0x000fe200000001ff */
[----:B------:R-:W-:-:S05]  /*6cb0*/  MOV R118, 0x6cd0 ;  /* 0x00006cd000767802 */ /* 0x000fca0000000f00 */
[----:B------:R-:W-:Y:S05]  /*6cc0*/  CALL.REL.NOINC `($__internal_54_$__cuda_sm70_shflsync_bfly_p) ;  /* 0x0000019000007944 */ /* 0x000fea0003c00000 */
[----:B-1----:R-:W-:Y:S01]  /*6cd0*/  FADD.FTZ R218, R218, R117 ;  /* 0x00000075dada7221 */ /* 0x002fe20000010000 */
[----:B------:R-:W-:Y:S01]  /*6ce0*/  HFMA2.MMA R117, -RZ, RZ, 0, 1.1920928955078125e-07 ;  /* 0x00000002ff757435 */ /* 0x000fe200000001ff */
[----:B------:R-:W-:Y:S02]  /*6cf0*/  MOV R252, 0x1f ;  /* 0x0000001f00fc7802 */ /* 0x000fe40000000f00 */
[----:B------:R-:W-:Y:S02]  /*6d00*/  MOV R119, 0xffffffff ;  /* 0xffffffff00777802 */ /* 0x000fe40000000f00 */
[----:B------:R-:W-:Y:S02]  /*6d10*/  MOV R118, 0x6d30 ;  /* 0x00006d3000767802 */ /* 0x000fe40000000f00 */
[----:B------:R-:W-:Y:S05]  /*6d20*/  CALL.REL.NOINC `($__internal_54_$__cuda_sm70_shflsync_bfly_p) ;  /* 0x0000013000007944 */ /* 0x000fea0003c00000 */
[----:B-1----:R-:W-:Y:S01]  /*6d30*/  FADD.FTZ R218, R218, R117 ;  /* 0x00000075dada7221 */ /* 0x002fe20000010000 */
[----:B------:R-:W-:Y:S01]  /*6d40*/  HFMA2.MMA R117, -RZ, RZ, 0, 2.384185791015625e-07 ;  /* 0x00000004ff757435 */ /* 0x000fe200000001ff */
[----:B------:R-:W-:-:S02]  /*6d50*/  MOV R252, 0x1f ;  /* 0x0000001f00fc7802 */ /* 0x000fc40000000f00 */
[----:B------:R-:W-:Y:S02]  /*6d60*/  MOV R119, 0xffffffff ;  /* 0xffffffff00777802 */ /* 0x000fe40000000f00 */
[----:B------:R-:W-:Y:S02]  /*6d70*/  MOV R118, 0x6d90 ;  /* 0x00006d9000767802 */ /* 0x000fe40000000f00 */
[----:B------:R-:W-:Y:S05]  /*6d80*/  CALL.REL.NOINC `($__internal_54_$__cuda_sm70_shflsync_bfly_p) ;  /* 0x000000d000007944 */ /* 0x000fea0003c00000 */
[----:B-1----:R-:W-:Y:S01]  /*6d90*/  FADD.FTZ R218, R218, R117 ;  /* 0x00000075dada7221 */ /* 0x002fe20000010000 */
[----:B------:R-:W-:Y:S01]  /*6da0*/  HFMA2.MMA R117, -RZ, RZ, 0, 4.76837158203125e-07 ;  /* 0x00000008ff757435 */ /* 0x000fe200000001ff */
[----:B------:R-:W-:Y:S02]  /*6db0*/  MOV R252, 0x1f ;  /* 0x0000001f00fc7802 */ /* 0x000fe40000000f00 */
[----:B------:R-:W-:Y:S02]  /*6dc0*/  MOV R119, 0xffffffff ;  /* 0xffffffff00777802 */ /* 0x000fe40000000f00 */
[----:B------:R-:W-:Y:S02]  /*6dd0*/  MOV R118, 0x6df0 ;  /* 0x00006df000767802 */ /* 0x000fe40000000f00 */
[----:B------:R-:W-:Y:S05]  /*6de0*/  CALL.REL.NOINC `($__internal_54_$__cuda_sm70_shflsync_bfly_p) ;  /* 0x0000007000007944 */ /* 0x000fea0003c00000 */
[----:B-1----:R-:W-:Y:S01]  /*6df0*/  FADD.FTZ R218, R218, R117 ;  /* 0x00000075dada7221 */ /* 0x002fe20000010000 */
[----:B------:R-:W-:Y:S01]  /*6e00*/  HFMA2.MMA R117, -RZ, RZ, 0, 9.5367431640625e-07 ;  /* 0x00000010ff757435 */ /* 0x000fe200000001ff */
[----:B------:R-:W-:-:S02]  /*6e10*/  MOV R252, 0x1f ;  /* 0x0000001f00fc7802 */ /* 0x000fc40000000f00 */
[----:B------:R-:W-:Y:S02]  /*6e20*/  MOV R119, 0xffffffff ;  /* 0xffffffff00777802 */ /* 0x000fe40000000f00 */
[----:B------:R-:W-:Y:S02]  /*6e30*/  MOV R118, 0x6e50 ;  /* 0x00006e5000767802 */ /* 0x000fe40000000f00 */
[----:B------:R-:W-:Y:S05]  /*6e40*/  CALL.REL.NOINC `($__internal_54_$__cuda_sm70_shflsync_bfly_p) ;  /* 0x0000001000007944 */ /* 0x000fea0003c00000 */
[----:B-1----:R-:W-:Y:S05]  /*6e50*/  BRA `(.L_x_16525) ;  /* 0xffffe03000007947 */ /* 0x002fea000383ffff */
        .weak           $__internal_54_$__cuda_sm70_shflsync_bfly_p
        .type           $__internal_54_$__cuda_sm70_shflsync_bfly_p,@function
        .size           $__internal_54_$__cuda_sm70_shflsync_bfly_p,(.L_x_44894 - $__internal_54_$__cuda_sm70_shflsync_bfly_p)
$__internal_54_$__cuda_sm70_shflsync_bfly_p:
[----:B------:R-:W-:Y:S04]  /*6e60*/  WARPSYNC R119 ;  /* 0x0000007700007348 */ /* 0x000fe80003800000 */
[----:B------:R0:W1:Y:S02]  /*6e70*/  SHFL.BFLY PT, R117, R218, R117, R252 ;  /* 0x0c000075da757389 */ /* 0x00006400000e00fc */
[----:B0-----:R-:W-:-:S06]  /*6e80*/  HFMA2.MMA R119, -RZ, RZ, 0, 0 ;  /* 0x00000000ff777435 */ /* 0x001fcc00000001ff */
[----:B------:R-:W-:Y:S05]  /*6e90*/  RET.REL.NODEC R118 `(_ZN10layer_norm13ln_fwd_kernelINS_13Kernel_traitsI13__nv_bfloat16S2_fS2_fjLj7168ELj1ELj1ELj4ELj16ENS_18Kernel_traits_baseILj7168ES2_S2_fS2_fjLj128EEEEELb0ELb1ELb1ELb0EEEvNS_9FwdParamsE) ;  /* 0xffff916076007950 */ /* 0x000fea0003c3ffff */
.L_x_16526:
        /* <DEDUP_REMOVED lines=14> */
.L_x_44894:


//--------------------- .text._ZN10layer_norm13ln_fwd_kernelINS_13Kernel_traitsI13__nv_bfloat16S2_fS2_fjLj7168ELj1ELj1ELj4ELj16ENS_18Kernel_traits_baseILj7168ES2_S2_fS2_fjLj128EEEEELb0ELb1ELb1ELb1EEEvNS_9FwdParamsE --------------------------
	.section	.text._ZN10layer_norm13ln_fwd_kernelINS_13Kernel_traitsI13__nv_bfloat16S2_fS2_fjLj7168ELj1ELj1ELj4ELj16ENS_18Kernel_traits_baseILj7168ES2_S2_fS2_fjLj128EEEEELb0ELb1ELb1ELb1EEEvNS_9FwdParamsE,"ax",@progbits
	.sectioninfo	@"SHI_REGISTERS=255"
	.align	128
        .global         _ZN10layer_norm13ln_fwd_kernelINS_13Kernel_traitsI13__nv_bfloat16S2_fS2_fjLj7168ELj1ELj1ELj4ELj16ENS_18Kernel_traits_baseILj7168ES2_S2_fS2_fjLj128EEEEELb0ELb1ELb1ELb1EEEvNS_9FwdParamsE
        .type           _ZN10layer_norm13ln_fwd_kernelINS_13Kernel_traitsI13__nv_bfloat16S2_fS2_fjLj7168ELj1ELj1ELj4ELj16ENS_18Kernel_traits_baseILj7168ES2_S2_fS2_fjLj128EEEEELb0ELb1ELb1ELb1EEEvNS_9FwdParamsE,@function
        .size           _ZN10layer_norm13ln_fwd_kernelINS_13Kernel_traitsI13__nv_bfloat16S2_fS2_fjLj7168ELj1ELj1ELj4ELj16ENS_18Kernel_traits_baseILj7168ES2_S2_fS2_fjLj128EEEEELb0ELb1ELb1ELb1EEEvNS_9FwdParamsE,(.L_x_44895 - _ZN10layer_norm13ln_fwd_kernelINS_13Kernel_traitsI13__nv_bfloat16S2_fS2_fjLj7168ELj1ELj1ELj4ELj16ENS_18Kernel_traits_baseILj7168ES2_S2_fS2_fjLj128EEEEELb0ELb1ELb1ELb1EEEvNS_9FwdParamsE)
        .other          _ZN10layer_norm13ln_fwd_kernelINS_13Kernel_traitsI13__nv_bfloat16S2_fS2_fjLj7168ELj1ELj1ELj4ELj16ENS_18Kernel_traits_baseILj7168ES2_S2_fS2_fjLj128EEEEELb0ELb1ELb1ELb1EEEvNS_9FwdParamsE,@"STO_CUDA_ENTRY STV_DEFAULT"
_ZN10layer_norm13ln_fwd_kernelINS_13Kernel_traitsI13__nv_bfloat16S2_fS2_fjLj7168ELj1ELj1ELj4ELj16ENS_18Kernel_traits_baseILj7168ES2_S2_fS2_fjLj128EEEEELb0ELb1ELb1ELb1EEEvNS_9FwdParamsE:
.text._ZN10layer_norm13ln_fwd_kernelINS_13Kernel_traitsI13__nv_bfloat16S2_fS2_fjLj7168ELj1ELj1ELj4ELj16ENS_18Kernel_traits_baseILj7168ES2_S2_fS2_fjLj128EEEEELb0ELb1ELb1ELb1EEEvNS_9FwdParamsE:
        /* <DEDUP_REMOVED lines=27> */
[----:B------:R0:W3:Y:S04]  /*01b0*/  LDG.E.128 R132, [R4.64+0x1800] ;  /* 0x0018000404847981 */ /* 0x0000e8000c1e1d00 */
[----:B------:R0:W4:Y:S04]  /*01c0*/  LDG.E.128 R136, [R4.64+0x2000] ;  /* 0x0020000404887981 */ /* 0x000128000c1e1d00 */
[----:B------:R0:W4:Y:S04]  /*01d0*/  LDG.E.128 R140, [R4.64+0x2800] ;  /* 0x00280004048c7981 */ /* 0x000128000c1e1d00 */
[----:B------:R0:W4:Y:S04]  /*01e0*/  LDG.E.128 R144, [R4.64+0x3000] ;  /* 0x0030000404907981 */ /* 0x000128000c1e1d00 */
[----:B------:R0:W4:Y:S04]  /*01f0*/  LDG.E.128 R120, [R4.64] ;  /* 0x0000000404787981 */ /* 0x000128000c1e1d00 */
        /* <DEDUP_REMOVED lines=20> */
[----:B------:R1:W5:Y:S01]  /*0340*/  LDG.E.128 R48, [R2.64] ;  /* 0x0000000402307981 */ /* 0x000362000c1e1d00 */
        /* <DEDUP_REMOVED lines=42> */
[--C-:B-1----:R-:W-:Y:S02]  /*05f0*/  PRMT R3, RZ, 0x5410, R63.reuse ;  /* 0x00005410ff037816 */ /* 0x102fe4000000003f */
        /* <DEDUP_REMOVED lines=17> */
[----:B------:R-:W-:Y:S02]  /*0710*/  LOP3.LUT R183, R167, 0x1f, RZ, 0xc0, !PT ;  /* 0x0000001fa7b77812 */ /* 0x000fe400078ec0ff */
[----:B------:R-:W-:Y:S01]  /*0720*/  LOP3.LUT R200, R200, 0x3, RZ, 0xc0, !PT ;  /* 0x00000003c8c87812 */ /* 0x000fe200078ec0ff */
        /* <DEDUP_REMOVED lines=21> */
[----:B------:R-:W-:Y:S02]  /*0880*/  IADD3 R150, R185, 0x4, RZ ;  /* 0x00000004b9967810 */ /* 0x000fe40007ffe0ff */
[--C-:B------:R-:W-:Y:S02]  /*0890*/  PRMT R197, RZ, 0x5410, R152.reuse ;  /* 0x00005410ffc57816 */ /* 0x100fe40000000098 */
[----:B------:R-:W-:Y:S02]  /*08a0*/  PRMT R204, RZ, 0x7610, R152 ;  /* 0x00007610ffcc7816 */ /* 0x000fe40000000098 */
[--C-:B------:R-:W-:Y:S02]  /*08b0*/  PRMT R199, RZ, 0x5410, R153.reuse ;  /* 0x00005410ffc77816 */ /* 0x100fe40000000099 */
[----:B------:R-:W-:-:S02]  /*08c0*/  PRMT R206, RZ, 0x7610, R153 ;  /* 0x00007610ffce7816 */ /* 0x000fc40000000099 */
[----:B------:R-:W-:Y:S02]  /*08d0*/  PRMT R154, RZ, 0x7610, R148 ;  /* 0x00007610ff9a7816 */ /* 0x000fe40000000094 */
.L_x_16644:
        /* <DEDUP_REMOVED lines=9> */
[----:B------:R-:W-:-:S05]  /*0970*/  @P0 MOV R64, 0x20 ;  /* 0x0000002000400802 */ /* 0x000fca0000000f00 */
[----:B------:R-:W-:-:S05]  /*0980*/  @P0 IMAD.WIDE.U32 R64, R109, R64, c[0x0][0x180] ;  /* 0x000060006d400625 */ /* 0x000fca00078e0040 */
[----:B------:R1:W3:Y:S04]  /*0990*/  @P0 LDG.E.128 R52, [R64.64] ;  /* 0x0000000440340981 */ /* 0x0002e8000c1e1d00 */
[----:B------:R1:W4:Y:S01]  /*09a0*/  @P0 LDG.E.128 R56, [R64.64+0x10] ;  /* 0x0000100440380981 */ /* 0x000322000c1e1d00 */
[----:B0-----:R-:W-:Y:S01]  /*09b0*/  IMAD.WIDE R66, R184, R69, c[0x0][0x1d8] ;  /* 0x00007600b8427625 */ /* 0x001fe200078e0245 */
[----:B------:R-:W-:Y:S02]  /*09c0*/  MOV R116, RZ ;  /* 0x000000ff00747202 */ /* 0x000fe40000000f00 */
[----:B------:R-:W-:Y:S02]  /*09d0*/  MOV R152, 0x20 ;  /* 0x0000002000987802 */ /* 0x000fe40000000f00 */
[C---:B------:R-:W-:Y:S01]  /*09e0*/  IADD3 R83, R109.reuse, 0x80, RZ ;  /* 0x000000806d537810 */ /* 0x040fe20007ffe0ff */
[----:B------:R-:W-:Y:S01]  /*09f0*/  BSSY B0, `(.L_x_16527) ;  /* 0x000002c000007945 */ /* 0x000fe20003800000 */
[----:B-----5:R0:W5:Y:S01]  /*0a00*/  LDG.E R203, [R66.64] ;  /* 0x0000000442cb7981 */ /* 0x020162000c1e1900 */
[----:B------:R-:W-:-:S04]  /*0a10*/  IMAD.WIDE.U32 R74, R109, R152, c[0x0][0x188] ;  /* 0x000062006d4a7625 */ /* 0x000fc800078e0098 */
[----:B------:R-:W-:Y:S01]  /*0a20*/  @P0 IMAD.WIDE.U32 R72, R83, R152, c[0x0][0x180] ;  /* 0x0000600053480625 */ /* 0x000fe200078e0098 */
[C---:B--2---:R-:W-:Y:S02]  /*0a30*/  ISETP.GE.AND P5, PT, R70.reuse, 0x1, PT ;  /* 0x000000014600780c */ /* 0x044fe40003fa6270 */
[----:B------:R-:W-:-:S11]  /*0a40*/  ISETP.GT.AND P6, PT, R70, RZ, PT ;  /* 0x000000ff4600720c */ /* 0x000fd60003fc4270 */
[----:B------:R-:W-:Y:S02]  /*0a50*/  @P5 IADD3 R68, R70, -0x1, RZ ;  /* 0xffffffff46445810 */ /* 0x000fe40007ffe0ff */
[----:B-1----:R-:W-:-:S03]  /*0a60*/  @P5 MOV R65, 0x10 ;  /* 0x0000001000415802 */ /* 0x002fc60000000f00 */
[----:B------:R-:W-:-:S05]  /*0a70*/  @P5 IMAD R68, R68, c[0x0][0x168], RZ ;  /* 0x00005a0044445a24 */ /* 0x000fca00078e02ff */
[----:B------:R-:W-:-:S04]  /*0a80*/  @P5 SHF.R.S32.HI R69, RZ, 0x1f, R68 ;  /* 0x0000001fff455819 */ /* 0x000fc80000011444 */
[----:B------:R-:W-:-:S04]  /*0a90*/  @P5 LEA.HI R69, R69, R68, RZ, 0x3 ;  /* 0x0000004445455211 */ /* 0x000fc800078f18ff */
[----:B------:R-:W-:Y:S02]  /*0aa0*/  @P5 LEA.HI.SX32 R116, R69, R166, 0x1d ;  /* 0x000000a645745211 */ /* 0x000fe400078feaff */
[----:B------:R-:W-:Y:S02]  /*0ab0*/  @!P6 ISETP.NE.U32.AND P1, PT, RZ, c[0x0][0x180], PT ;  /* 0x00006000ff00ea0c */ /* 0x000fe40003f25070 */
[----:B------:R-:W-:Y:S01]  /*0ac0*/  @!P6 ISETP.NE.U32.AND P2, PT, RZ, c[0x0][0x180], PT ;  /* 0x00006000ff00ea0c */ /* 0x000fe20003f45070 */
[----:B------:R-:W-:Y:S01]  /*0ad0*/  @P5 IMAD.WIDE.U32 R64, R116, R65, c[0x0][0x170] ;  /* 0x00005c0074405625 */ /* 0x000fe200078e0041 */
[----:B------:R-:W-:Y:S02]  /*0ae0*/  @!P6 ISETP.NE.U32.AND P4, PT, RZ, c[0x0][0x180], PT ;  /* 0x00006000ff00ea0c */ /* 0x000fe40003f85070 */
[----:B------:R-:W-:Y:S02]  /*0af0*/  @!P6 ISETP.NE.U32.AND P3, PT, RZ, c[0x0][0x180], PT ;  /* 0x00006000ff00ea0c */ /* 0x000fe40003f65070 */
[----:B------:R-:W-:Y:S01]  /*0b00*/  @!P6 ISETP.NE.AND.EX P1, PT, RZ, c[0x0][0x184], PT, P1 ;  /* 0x00006100ff00ea0c */ /* 0x000fe20003f25310 */
[----:B------:R4:W5:Y:S01]  /*0b10*/  @P5 LDG.E.128 R60, [R64.64] ;  /* 0x00000004403c5981 */ /* 0x000962000c1e1d00 */
        /* <DEDUP_REMOVED lines=11> */
[----:B------:R-:W-:Y:S02]  /*0bd0*/  @!P6 ISETP.NE.AND.EX P2, PT, RZ, c[0x0][0x184], PT, P2 ;  /* 0x00006100ff00ea0c */ /* 0x000fe40003f45320 */
[----:B------:R-:W-:-:S02]  /*0be0*/  @!P6 ISETP.NE.AND.EX P4, PT, RZ, c[0x0][0x184], PT, P4 ;  /* 0x00006100ff00ea0c */ /* 0x000fc40003f85340 */
[----:B------:R-:W-:Y:S02]  /*0bf0*/  @!P6 ISETP.NE.AND.EX P3, PT, RZ, c[0x0][0x184], PT, P3 ;  /* 0x00006100ff00ea0c */ /* 0x000fe40003f65330 */
[----:B------:R-:W-:Y:S02]  /*0c00*/  @!P6 ISETP.NE.AND.EX P1, PT, RZ, c[0x0][0x184], PT, P1 ;  /* 0x00006100ff00ea0c */ /* 0x000fe40003f25310 */
[----:B------:R-:W-:Y:S02]  /*0c10*/  @!P6 FSEL R65, R57, RZ, P2 ;  /* 0x000000ff3941e208 */ /* 0x000fe40001000000 */
[----:B0-----:R-:W-:Y:S02]  /*0c20*/  @!P6 FSEL R66, R58, RZ, P4 ;  /* 0x000000ff3a42e208 */ /* 0x001fe40002000000 */
[----:B------:R-:W-:Y:S02]  /*0c30*/  @!P6 FSEL R67, R59, RZ, P3 ;  /* 0x000000ff3b43e208 */ /* 0x000fe40001800000 */
[----:B------:R-:W-:Y:S01]  /*0c40*/  @!P6 FSEL R68, R52, RZ, P1 ;  /* 0x000000ff3444e208 */ /* 0x000fe20000800000 */
[----:B------:R-:W-:Y:S05]  /*0c50*/  @!P6 BRA `(.L_x_16528) ;  /* 0x000000500000e947 */ /* 0x000fea0003800000 */
[----:B-----5:R-:W-:Y:S02]  /*0c60*/  PRMT R68, RZ, 0x5410, R60 ;  /* 0x00005410ff447816 */ /* 0x020fe4000000003c */
[----:B------:R-:W-:-:S03]  /*0c70*/  PRMT R77, RZ, 0x5410, R120 ;  /* 0x00005410ff4d7816 */ /* 0x000fc60000000078 */
[----:B------:R-:W-:-:S04]  /*0c80*/  FMUL.FTZ R68, R68, c[0x0][0x1ec] ;  /* 0x00007b0044447a20 */ /* 0x000fc80000410000 */
[----:B------:R-:W-:-:S04]  /*0c90*/  FMUL.FTZ R68, R68, R77 ;  /* 0x0000004d44447220 */ /* 0x000fc80000410000 */
[----:B------:R-:W-:Y:S02]  /*0ca0*/  @P0 FADD.FTZ R68, R52, R68 ;  /* 0x0000004434440221 */ /* 0x000fe40000010000 */
.L_x_16528:
[----:B------:R-:W-:Y:S05]  /*0cb0*/  BSYNC B0 ;  /* 0x0000000000007941 */ /* 0x000fea0003800000 */
.L_x_16527:
[----:B------:R-:W-:Y:S01]  /*0cc0*/  BSSY B0, `(.L_x_16529) ;  /* 0x0000007000007945 */ /* 0x000fe20003800000 */
[----:B------:R-:W-:Y:S05]  /*0cd0*/  @!P6 BRA `(.L_x_16530) ;  /* 0x000000500000e947 */ /* 0x000fea0003800000 */
[----:B-----5:R-:W-:Y:S02]  /*0ce0*/  PRMT R69, RZ, 0x7610, R60 ;  /* 0x00007610ff457816 */ /* 0x020fe4000000003c */
[----:B------:R-:W-:-:S03]  /*0cf0*/  PRMT R76, RZ, 0x7610, R120 ;  /* 0x00007610ff4c7816 */ /* 0x000fc60000000078 */
[----:B------:R-:W-:-:S04]  /*0d00*/  FMUL.FTZ R69, R69, c[0x0][0x1ec] ;  /* 0x00007b0045457a20 */ /* 0x000fc80000410000 */
[----:B------:R-:W-:-:S04]  /*0d10*/  FMUL.FTZ R69, R69, R76 ;  /* 0x0000004c45457220 */ /* 0x000fc80000410000 */
[----:B------:R-:W-:Y:S02]  /*0d20*/  @P0 FADD.FTZ R69, R53, R69 ;  /* 0x0000004535450221 */ /* 0x000fe40000010000 */
.L_x_16530:
[----:B------:R-:W-:Y:S05]  /*0d30*/  BSYNC B0 ;  /* 0x0000000000007941 */ /* 0x000fea0003800000 */
.L_x_16529:
[----:B------:R-:W-:Y:S01]  /*0d40*/  BSSY B0, `(.L_x_16531) ;  /* 0x0000007000007945 */ /* 0x000fe20003800000 */
[----:B------:R-:W-:Y:S05]  /*0d50*/  @!P6 BRA `(.L_x_16532) ;  /* 0x000000500000e947 */ /* 0x000fea0003800000 */
[----:B-----5:R-:W-:Y:S02]  /*0d60*/  PRMT R70, RZ, 0x5410, R61 ;  /* 0x00005410ff467816 */ /* 0x020fe4000000003d */
[----:B------:R-:W-:-:S03]  /*0d70*/  PRMT R77, RZ, 0x5410, R121 ;  /* 0x00005410ff4d7816 */ /* 0x000fc60000000079 */
[----:B------:R-:W-:-:S04]  /*0d80*/  FMUL.FTZ R70, R70, c[0x0][0x1ec] ;  /* 0x00007b0046467a20 */ /* 0x000fc80000410000 */
[----:B------:R-:W-:-:S04]  /*0d90*/  FMUL.FTZ R70, R70, R77 ;  /* 0x0000004d46467220 */ /* 0x000fc80000410000 */
[----:B------:R-:W-:Y:S02]  /*0da0*/  @P0 FADD.FTZ R70, R54, R70 ;  /* 0x0000004636460221 */ /* 0x000fe40000010000 */
.L_x_16532:
[----:B------:R-:W-:Y:S05]  /*0db0*/  BSYNC B0 ;  /* 0x0000000000007941 */ /* 0x000fea0003800000 */
.L_x_16531:
[----:B------:R-:W-:Y:S01]  /*0dc0*/  BSSY B0, `(.L_x_16533) ;  /* 0x0000007000007945 */ /* 0x000fe20003800000 */
[----:B------:R-:W-:Y:S05]  /*0dd0*/  @!P6 BRA `(.L_x_16534) ;  /* 0x000000500000e947 */ /* 0x000fea0003800000 */
[----:B-----5:R-:W-:Y:S02]  /*0de0*/  PRMT R71, RZ, 0x7610, R61 ;  /* 0x00007610ff477816 */ /* 0x020fe4000000003d */
[----:B------:R-:W-:-:S03]  /*0df0*/  PRMT R76, RZ, 0x7610, R121 ;  /* 0x00007610ff4c7816 */ /* 0x000fc60000000079 */
[----:B------:R-:W-:-:S04]  /*0e00*/  FMUL.FTZ R71, R71, c[0x0][0x1ec] ;  /* 0x00007b0047477a20 */ /* 0x000fc80000410000 */
[----:B------:R-:W-:-:S04]  /*0e10*/  FMUL.FTZ R71, R71, R76 ;  /* 0x0000004c47477220 */ /* 0x000fc80000410000 */
[----:B------:R-:W-:Y:S02]  /*0e20*/  @P0 FADD.FTZ R71, R55, R71 ;  /* 0x0000004737470221 */ /* 0x000fe40000010000 */
.L_x_16534:
[----:B------:R-:W-:Y:S05]  /*0e30*/  BSYNC B0 ;  /* 0x0000000000007941 */ /* 0x000fea0003800000 */
.L_x_16533:
[----:B------:R-:W-:Y:S01]  /*0e40*/  BSSY B0, `(.L_x_16535) ;  /* 0x0000007000007945 */ /* 0x000fe20003800000 */
[----:B------:R-:W-:Y:S05]  /*0e50*/  @!P6 BRA `(.L_x_16536) ;  /* 0x000000500000e947 */ /* 0x000fea0003800000 */
[----:B-----5:R-:W-:Y:S02]  /*0e60*/  PRMT R64, RZ, 0x5410, R62 ;  /* 0x00005410ff407816 */ /* 0x020fe4000000003e */
[----:B------:R-:W-:-:S03]  /*0e70*/  PRMT R77, RZ, 0x5410, R122 ;  /* 0x00005410ff4d7816 */ /* 0x000fc6000000007a */
[----:B------:R-:W-:-:S04]  /*0e80*/  FMUL.FTZ R64, R64, c[0x0][0x1ec] ;  /* 0x00007b0040407a20 */ /* 0x000fc80000410000 */
[----:B------:R-:W-:-:S04]  /*0e90*/  FMUL.FTZ R64, R64, R77 ;  /* 0x0000004d40407220 */ /* 0x000fc80000410000 */
[----:B------:R-:W-:Y:S02]  /*0ea0*/  @P0 FADD.FTZ R64, R56, R64 ;  /* 0x0000004038400221 */ /* 0x000fe40000010000 */
.L_x_16536:
[----:B------:R-:W-:Y:S05]  /*0eb0*/  BSYNC B0 ;  /* 0x0000000000007941 */ /* 0x000fea0003800000 */
.L_x_16535:
[----:B------:R-:W-:Y:S01]  /*0ec0*/  BSSY B0, `(.L_x_16537) ;  /* 0x0000007000007945 */ /* 0x000fe20003800000 */
[----:B------:R-:W-:Y:S05]  /*0ed0*/  @!P6 BRA `(.L_x_16538) ;  /* 0x000000500000e947 */ /* 0x000fea0003800000 */
[----:B-----5:R-:W-:Y:S02]  /*0ee0*/  PRMT R65, RZ, 0x7610, R62 ;  /* 0x00007610ff417816 */ /* 0x020fe4000000003e */
[----:B------:R-:W-:-:S03]  /*0ef0*/  PRMT R76, RZ, 0x7610, R122 ;  /* 0x00007610ff4c7816 */ /* 0x000fc6000000007a */
[----:B------:R-:W-:-:S04]  /*0f00*/  FMUL.FTZ R65, R65, c[0x0][0x1ec] ;  /* 0x00007b0041417a20 */ /* 0x000fc80000410000 */
[----:B------:R-:W-:-:S04]  /*0f10*/  FMUL.FTZ R65, R65, R76 ;  /* 0x0000004c41417220 */ /* 0x000fc80000410000 */
[----:B------:R-:W-:Y:S02]  /*0f20*/  @P0 FADD.FTZ R65, R57, R65 ;  /* 0x0000004139410221 */ /* 0x000fe40000010000 */
.L_x_16538:
[----:B------:R-:W-:Y:S05]  /*0f30*/  BSYNC B0 ;  /* 0x0000000000007941 */ /* 0x000fea0003800000 */
.L_x_16537:
[----:B------:R-:W-:Y:S01]  /*0f40*/  BSSY B0, `(.L_x_16539) ;  /* 0x0000006000007945 */ /* 0x000fe20003800000 */
[----:B------:R-:W-:Y:S05]  /*0f50*/  @!P6 BRA `(.L_x_16540) ;  /* 0x000000400000e947 */ /* 0x000fea0003800000 */
[----:B-----5:R-:W-:-:S05]  /*0f60*/  PRMT R66, RZ, 0x5410, R63 ;  /* 0x00005410ff427816 */ /* 0x020fca000000003f */
[----:B------:R-:W-:-:S04]  /*0f70*/  FMUL.FTZ R77, R66, c[0x0][0x1ec] ;  /* 0x00007b00424d7a20 */ /* 0x000fc80000410000 */
[----:B------:R-:W-:-:S04]  /*0f80*/  FMUL.FTZ R66, R182, R77 ;  /* 0x0000004db6427220 */ /* 0x000fc80000410000 */
[----:B------:R-:W-:Y:S02]  /*0f90*/  @P0 FADD.FTZ R66, R58, R66 ;  /* 0x000000423a420221 */ /* 0x000fe40000010000 */
.L_x_16540:
[----:B------:R-:W-:Y:S05]  /*0fa0*/  BSYNC B0 ;  /* 0x0000000000007941 */ /* 0x000fea0003800000 */
.L_x_16539:
[----:B------:R-:W-:Y:S01]  /*0fb0*/  BSSY B0, `(.L_x_16541) ;  /* 0x0000006000007945 */ /* 0x000fe20003800000 */
[----:B------:R-:W-:Y:S05]  /*0fc0*/  @!P6 BRA `(.L_x_16542) ;  /* 0x000000400000e947 */ /* 0x000fea0003800000 */
[----:B-----5:R-:W-:-:S05]  /*0fd0*/  PRMT R67, RZ, 0x7610, R63 ;  /* 0x00007610ff437816 */ /* 0x020fca000000003f */
[----:B------:R-:W-:-:S04]  /*0fe0*/  FMUL.FTZ R76, R67, c[0x0][0x1ec] ;  /* 0x00007b00434c7a20 */ /* 0x000fc80000410000 */
[----:B------:R-:W-:-:S04]  /*0ff0*/  FMUL.FTZ R67, R187, R76 ;  /* 0x0000004cbb437220 */ /* 0x000fc80000410000 */
[----:B------:R-:W-:Y:S02]  /*1000*/  @P0 FADD.FTZ R67, R59, R67 ;  /* 0x000000433b430221 */ /* 0x000fe40000010000 */
.L_x_16542:
[----:B------:R-:W-:Y:S05]  /*1010*/  BSYNC B0 ;  /* 0x0000000000007941 */ /* 0x000fea0003800000 */
.L_x_16541:
[----:B------:R-:W-:Y:S04]  /*1020*/  STG.E.128 [R74.64], R68 ;  /* 0x000000444a007986 */ /* 0x000fe8000c101d04 */
[----:B------:R0:W-:Y:S04]  /*1030*/  STG.E.128 [R74.64+0x10], R64 ;  /* 0x000010404a007986 */ /* 0x0001e8000c101d04 */
[----:B------:R-:W2:Y:S04]  /*1040*/  @P0 LDG.E.128 R52, [R72.64] ;  /* 0x0000000448340981 */ /* 0x000ea8000c1e1d00 */
[----:B------:R-:W3:Y:S01]  /*1050*/  @P0 LDG.E.128 R56, [R72.64+0x10] ;  /* 0x0000100448380981 */ /* 0x000ee2000c1e1d00 */
[----:B------:R-:W-:-:S02]  /*1060*/  @P5 MOV R79, 0x10 ;  /* 0x00000010004f5802 */ /* 0x000fc40000000f00 */
[----:B------:R-:W-:Y:S02]  /*1070*/  @P5 IADD3 R78, R116, 0x80, RZ ;  /* 0x00000080744e5810 */ /* 0x000fe40007ffe0ff */
[----:B------:R-:W-:Y:S02]  /*1080*/  @!P6 ISETP.NE.U32.AND P1, PT, RZ, c[0x0][0x180], PT ;  /* 0x00006000ff00ea0c */ /* 0x000fe40003f25070 */
[----:B------:R-:W-:Y:S01]  /*1090*/  @!P6 ISETP.NE.U32.AND P2, PT, RZ, c[0x0][0x180], PT ;  /* 0x00006000ff00ea0c */ /* 0x000fe20003f45070 */
[----:B------:R-:W-:Y:S01]  /*10a0*/  @P5 IMAD.WIDE.U32 R78, R78, R79, c[0x0][0x170] ;  /* 0x00005c004e4e5625 */ /* 0x000fe200078e004f */
[----:B------:R-:W-:Y:S02]  /*10b0*/  @!P6 ISETP.NE.U32.AND P4, PT, RZ, c[0x0][0x180], PT ;  /* 0x00006000ff00ea0c */ /* 0x000fe40003f85070 */
[----:B------:R-:W-:Y:S02]  /*10c0*/  @!P6 ISETP.NE.U32.AND P3, PT, RZ, c[0x0][0x180], PT ;  /* 0x00006000ff00ea0c */ /* 0x000fe40003f65070 */
[----:B------:R-:W-:Y:S01]  /*10d0*/  @!P6 ISETP.NE.AND.EX P1, PT, RZ, c[0x0][0x184], PT, P1 ;  /* 0x00006100ff00ea0c */ /* 0x000fe20003f25310 */
[----:B-----5:R1:W5:Y:S01]  /*10e0*/  @P5 LDG.E.128 R60, [R78.64] ;  /* 0x000000044e3c5981 */ /* 0x020362000c1e1d00 */
[----:B------:R-:W-:Y:S01]  /*10f0*/  @!P6 ISETP.NE.AND.EX P2, PT, RZ, c[0x0][0x184], PT, P2 ;  /* 0x00006100ff00ea0c */ /* 0x000fe20003f45320 */
[----:B------:R-:W-:Y:S01]  /*1100*/  BSSY B0, `(.L_x_16543) ;  /* 0x000001c000007945 */ /* 0x000fe20003800000 */
[----:B------:R-:W-:Y:S01]  /*1110*/  @!P6 ISETP.NE.AND.EX P4, PT, RZ, c[0x0][0x184], PT, P4 ;  /* 0x00006100ff00ea0c */ /* 0x000fe20003f85340 */
[----:B------:R-:W-:Y:S01]  /*1120*/  IMAD.WIDE.U32 R82, R83, R152, c[0x0][0x188] ;  /* 0x0000620053527625 */ /* 0x000fe200078e0098 */
[----:B------:R-:W-:-:S02]  /*1130*/  @!P6 ISETP.NE.AND.EX P3, PT, RZ, c[0x0][0x184], PT, P3 ;  /* 0x00006100ff00ea0c */ /* 0x000fc40003f65330 */
[----:B------:R-:W-:-:S05]  /*1140*/  IADD3 R91, R109, 0x100, RZ ;  /* 0x000001006d5b7810 */ /* 0x000fca0007ffe0ff */
[----:B------:R-:W-:Y:S01]  /*1150*/  @P0 IMAD.WIDE.U32 R80, R91, R152, c[0x0][0x180] ;  /* 0x000060005b500625 */ /* 0x000fe200078e0098 */
[----:B--2---:R-:W-:Y:S02]  /*1160*/  @!P6 FSEL R77, R53, RZ, P1 ;  /* 0x000000ff354de208 */ /* 0x004fe40000800000 */
[----:B-1----:R-:W-:Y:S02]  /*1170*/  @!P6 FSEL R78, R54, RZ, P2 ;  /* 0x000000ff364ee208 */ /* 0x002fe40001000000 */
        /* <DEDUP_REMOVED lines=11> */
[----:B0-----:R-:W-:Y:S02]  /*1230*/  @!P6 FSEL R74, R58, RZ, P4 ;  /* 0x000000ff3a4ae208 */ /* 0x001fe40002000000 */
[----:B------:R-:W-:Y:S02]  /*1240*/  @!P6 FSEL R75, R59, RZ, P3 ;  /* 0x000000ff3b4be208 */ /* 0x000fe40001800000 */
[----:B------:R-:W-:Y:S01]  /*1250*/  @!P6 FSEL R76, R52, RZ, P1 ;  /* 0x000000ff344ce208 */ /* 0x000fe20000800000 */
[----:B------:R-:W-:Y:S05]  /*1260*/  @!P6 BRA `(.L_x_16544) ;  /* 0x000000500000e947 */ /* 0x000fea0003800000 */
[----:B-----5:R-:W-:-:S05]  /*1270*/  PRMT R76, RZ, 0x5410, R60 ;  /* 0x00005410ff4c7816 */ /* 0x020fca000000003c */
[----:B------:R-:W-:Y:S01]  /*1280*/  FMUL.FTZ R85, R76, c[0x0][0x1ec] ;  /* 0x00007b004c557a20 */ /* 0x000fe20000410000 */
[----:B------:R-:W-:-:S05]  /*1290*/  PRMT R76, RZ, 0x5410, R124 ;  /* 0x00005410ff4c7816 */ /* 0x000fca000000007c */
[----:B------:R-:W-:-:S04]  /*12a0*/  FMUL.FTZ R76, R85, R76 ;  /* 0x0000004c554c7220 */ /* 0x000fc80000410000 */
[----:B------:R-:W-:Y:S02]  /*12b0*/  @P0 FADD.FTZ R76, R52, R76 ;  /* 0x0000004c344c0221 */ /* 0x000fe40000010000 */
.L_x_16544:
[----:B------:R-:W-:Y:S05]  /*12c0*/  BSYNC B0 ;  /* 0x0000000000007941 */ /* 0x000fea0003800000 */
.L_x_16543:
[----:B------:R-:W-:Y:S01]  /*12d0*/  BSSY B0, `(.L_x_16545) ;  /* 0x0000007000007945 */ /* 0x000fe20003800000 */
[----:B------:R-:W-:Y:S05]  /*12e0*/  @!P6 BRA `(.L_x_16546) ;  /* 0x000000500000e947 */ /* 0x000fea0003800000 */
[----:B-----5:R-:W-:-:S05]  /*12f0*/  PRMT R77, RZ, 0x7610, R60 ;  /* 0x00007610ff4d7816 */ /* 0x020fca000000003c */
[----:B------:R-:W-:Y:S01]  /*1300*/  FMUL.FTZ R84, R77, c[0x0][0x1ec] ;  /* 0x00007b004d547a20 */ /* 0x000fe20000410000 */
[----:B------:R-:W-:-:S05]  /*1310*/  PRMT R77, RZ, 0x7610, R124 ;  /* 0x00007610ff4d7816 */ /* 0x000fca000000007c */
[----:B------:R-:W-:-:S04]  /*1320*/  FMUL.FTZ R77, R84, R77 ;  /* 0x0000004d544d7220 */ /* 0x000fc80000410000 */
[----:B------:R-:W-:Y:S02]  /*1330*/  @P0 FADD.FTZ R77, R53, R77 ;  /* 0x0000004d354d0221 */ /* 0x000fe40000010000 */
.L_x_16546:
[----:B------:R-:W-:Y:S05]  /*1340*/  BSYNC B0 ;  /* 0x0000000000007941 */ /* 0x000fea0003800000 */
.L_x_16545:
[----:B------:R-:W-:Y:S01]  /*1350*/  BSSY B0, `(.L_x_16547) ;  /* 0x0000007000007945 */ /* 0x000fe20003800000 */
[----:B------:R-:W-:Y:S05]  /*1360*/  @!P6 BRA `(.L_x_16548) ;  /* 0x000000500000e947 */ /* 0x000fea0003800000 */
[----:B-----5:R-:W-:-:S05]  /*1370*/  PRMT R78, RZ, 0x5410, R61 ;  /* 0x00005410ff4e7816 */ /* 0x020fca000000003d */
[----:B------:R-:W-:Y:S01]  /*1380*/  FMUL.FTZ R85, R78, c[0x0][0x1ec] ;  /* 0x00007b004e557a20 */ /* 0x000fe20000410000 */
[----:B------:R-:W-:-:S05]  /*1390*/  PRMT R78, RZ, 0x5410, R125 ;  /* 0x00005410ff4e7816 */ /* 0x000fca000000007d */
[----:B------:R-:W-:-:S04]  /*13a0*/  FMUL.FTZ R78, R85, R78 ;  /* 0x0000004e554e7220 */ /* 0x000fc80000410000 */
[----:B------:R-:W-:Y:S02]  /*13b0*/  @P0 FADD.FTZ R78, R54, R78 ;  /* 0x0000004e364e0221 */ /* 0x000fe40000010000 */
.L_x_16548:
[----:B------:R-:W-:Y:S05]  /*13c0*/  BSYNC B0 ;  /* 0x0000000000007941 */ /* 0x000fea0003800000 */
.L_x_16547:
[----:B------:R-:W-:Y:S01]  /*13d0*/  BSSY B0, `(.L_x_16549) ;  /* 0x0000007000007945 */ /* 0x000fe20003800000 */
[----:B------:R-:W-:Y:S05]  /*13e0*/  @!P6 BRA `(.L_x_16550) ;  /* 0x000000500000e947 */ /* 0x000fea0003800000 */
[----:B-----5:R-:W-:-:S05]  /*13f0*/  PRMT R79, RZ, 0x7610, R61 ;  /* 0x00007610ff4f7816 */ /* 0x020fca000000003d */
[----:B------:R-:W-:Y:S01]  /*1400*/  FMUL.FTZ R84, R79, c[0x0][0x1ec] ;  /* 0x00007b004f547a20 */ /* 0x000fe20000410000 */
[----:B------:R-:W-:-:S05]  /*1410*/  PRMT R79, RZ, 0x7610, R125 ;  /* 0x00007610ff4f7816 */ /* 0x000fca000000007d */
[----:B------:R-:W-:-:S04]  /*1420*/  FMUL.FTZ R79, R84, R79 ;  /* 0x0000004f544f7220 */ /* 0x000fc80000410000 */
[----:B------:R-:W-:Y:S02]  /*1430*/  @P0 FADD.FTZ R79, R55, R79 ;  /* 0x0000004f374f0221 */ /* 0x000fe40000010000 */
.L_x_16550:
[----:B------:R-:W-:Y:S05]  /*1440*/  BSYNC B0 ;  /* 0x0000000000007941 */ /* 0x000fea0003800000 */
.L_x_16549:
[----:B------:R-:W-:Y:S01]  /*1450*/  BSSY B0, `(.L_x_16551) ;  /* 0x0000007000007945 */ /* 0x000fe20003800000 */
[----:B------:R-:W-:Y:S05]  /*1460*/  @!P6 BRA `(.L_x_16552) ;  /* 0x000000500000e947 */ /* 0x000fea0003800000 */
[----:B-----5:R-:W-:-:S05]  /*1470*/  PRMT R72, RZ, 0x5410, R62 ;  /* 0x00005410ff487816 */ /* 0x020fca000000003e */
[----:B------:R-:W-:Y:S01]  /*1480*/  FMUL.FTZ R85, R72, c[0x0][0x1ec] ;  /* 0x00007b0048557a20 */ /* 0x000fe20000410000 */
[----:B------:R-:W-:-:S05]  /*1490*/  PRMT R72, RZ, 0x5410, R126 ;  /* 0x00005410ff487816 */ /* 0x000fca000000007e */
[----:B------:R-:W-:-:S04]  /*14a0*/  FMUL.FTZ R72, R85, R72 ;  /* 0x0000004855487220 */ /* 0x000fc80000410000 */
[----:B------:R-:W-:Y:S02]  /*14b0*/  @P0 FADD.FTZ R72, R56, R72 ;  /* 0x0000004838480221 */ /* 0x000fe40000010000 */
.L_x_16552:
[----:B------:R-:W-:Y:S05]  /*14c0*/  BSYNC B0 ;  /* 0x0000000000007941 */ /* 0x000fea0003800000 */
.L_x_16551:
[----:B------:R-:W-:Y:S01]  /*14d0*/  BSSY B0, `(.L_x_16553) ;  /* 0x0000007000007945 */ /* 0x000fe20003800000 */
[----:B------:R-:W-:Y:S05]  /*14e0*/  @!P6 BRA `(.L_x_16554) ;  /* 0x000000500000e947 */ /* 0x000fea0003800000 */
[----:B-----5:R-:W-:-:S05]  /*14f0*/  PRMT R73, RZ, 0x7610, R62 ;  /* 0x00007610ff497816 */ /* 0x020fca000000003e */
[----:B------:R-:W-:Y:S01]  /*1500*/  FMUL.FTZ R84, R73, c[0x0][0x1ec] ;  /* 0x00007b0049547a20 */ /* 0x000fe20000410000 */
[----:B------:R-:W-:-:S05]  /*1510*/  PRMT R73, RZ, 0x7610, R126 ;  /* 0x00007610ff497816 */ /* 0x000fca000000007e */
[----:B------:R-:W-:-:S04]  /*1520*/  FMUL.FTZ R73, R84, R73 ;  /* 0x0000004954497220 */ /* 0x000fc80000410000 */
[----:B------:R-:W-:Y:S02]  /*1530*/  @P0 FADD.FTZ R73, R57, R73 ;  /* 0x0000004939490221 */ /* 0x000fe40000010000 */
.L_x_16554:
[----:B------:R-:W-:Y:S05]  /*1540*/  BSYNC B0 ;  /* 0x0000000000007941 */ /* 0x000fea0003800000 */
.L_x_16553:
[----:B------:R-:W-:Y:S01]  /*1550*/  BSSY B0, `(.L_x_16555) ;  /* 0x0000006000007945 */ /* 0x000fe20003800000 */
[----:B------:R-:W-:Y:S05]  /*1560*/  @!P6 BRA `(.L_x_16556) ;  /* 0x000000400000e947 */ /* 0x000fea0003800000 */
[----:B-----5:R-:W-:-:S05]  /*1570*/  PRMT R74, RZ, 0x5410, R63 ;  /* 0x00005410ff4a7816 */ /* 0x020fca000000003f */
[----:B------:R-:W-:-:S04]  /*1580*/  FMUL.FTZ R74, R74, c[0x0][0x1ec] ;  /* 0x00007b004a4a7a20 */ /* 0x000fc80000410000 */
[----:B------:R-:W-:-:S04]  /*1590*/  FMUL.FTZ R74, R123, R74 ;  /* 0x0000004a7b4a7220 */ /* 0x000fc80000410000 */
[----:B------:R-:W-:Y:S02]  /*15a0*/  @P0 FADD.FTZ R74, R58, R74 ;  /* 0x0000004a3a4a0221 */ /* 0x000fe40000010000 */
.L_x_16556:
[----:B------:R-:W-:Y:S05]  /*15b0*/  BSYNC B0 ;  /* 0x0000000000007941 */ /* 0x000fea0003800000 */
.L_x_16555:
[----:B------:R-:W-:Y:S01]  /*15c0*/  BSSY B0, `(.L_x_16557) ;  /* 0x0000006000007945 */ /* 0x000fe20003800000 */
[----:B------:R-:W-:Y:S05]  /*15d0*/  @!P6 BRA `(.L_x_16558) ;  /* 0x000000400000e947 */ /* 0x000fea0003800000 */
[----:B-----5:R-:W-:-:S05]  /*15e0*/  PRMT R75, RZ, 0x7610, R63 ;  /* 0x00007610ff4b7816 */ /* 0x020fca000000003f */
[----:B------:R-:W-:-:S04]  /*15f0*/  FMUL.FTZ R84, R75, c[0x0][0x1ec] ;  /* 0x00007b004b547a20 */ /* 0x000fc80000410000 */
[----:B------:R-:W-:-:S04]  /*1600*/  FMUL.FTZ R75, R127, R84 ;  /* 0x000000547f4b7220 */ /* 0x000fc80000410000 */
[----:B------:R-:W-:Y:S02]  /*1610*/  @P0 FADD.FTZ R75, R59, R75 ;  /* 0x0000004b3b4b0221 */ /* 0x000fe40000010000 */
.L_x_16558:
[----:B------:R-:W-:Y:S05]  /*1620*/  BSYNC B0 ;  /* 0x0000000000007941 */ /* 0x000fea0003800000 */
.L_x_16557:
        /* <DEDUP_REMOVED lines=42> */
.L_x_16560:
[----:B------:R-:W-:Y:S05]  /*18d0*/  BSYNC B0 ;  /* 0x0000000000007941 */ /* 0x000fea0003800000 */
.L_x_16559:
[----:B------:R-:W-:Y:S01]  /*18e0*/  BSSY B0, `(.L_x_16561) ;  /* 0x0000007000007945 */ /* 0x000fe20003800000 */
[----:B------:R-:W-:Y:S05]  /*18f0*/  @!P6 BRA `(.L_x_16562) ;  /* 0x000000500000e947 */ /* 0x000fea0003800000 */
[----:B-----5:R-:W-:-:S05]  /*1900*/  PRMT R85, RZ, 0x7610, R60 ;  /* 0x00007610ff557816 */ /* 0x020fca000000003c */
[----:B------:R-:W-:Y:S01]  /*1910*/  FMUL.FTZ R92, R85, c[0x0][0x1ec] ;  /* 0x00007b00555c7a20 */ /* 0x000fe20000410000 */
[----:B------:R-:W-:-:S05]  /*1920*/  PRMT R85, RZ, 0x7610, R128 ;  /* 0x00007610ff557816 */ /* 0x000fca0000000080 */
[----:B------:R-:W-:-:S04]  /*1930*/  FMUL.FTZ R85, R92, R85 ;  /* 0x000000555c557220 */ /* 0x000fc80000410000 */
[----:B------:R-:W-:Y:S02]  /*1940*/  @P0 FADD.FTZ R85, R53, R85 ;  /* 0x0000005535550221 */ /* 0x000fe40000010000 */
.L_x_16562:
[----:B------:R-:W-:Y:S05]  /*1950*/  BSYNC B0 ;  /* 0x0000000000007941 */ /* 0x000fea0003800000 */
.L_x_16561:
[----:B------:R-:W-:Y:S01]  /*1960*/  BSSY B0, `(.L_x_16563) ;  /* 0x0000007000007945 */ /* 0x000fe20003800000 */
[----:B------:R-:W-:Y:S05]  /*1970*/  @!P6 BRA `(.L_x_16564) ;  /* 0x000000500000e947 */ /* 0x000fea0003800000 */
[----:B-----5:R-:W-:-:S05]  /*1980*/  PRMT R86, RZ, 0x5410, R61 ;  /* 0x00005410ff567816 */ /* 0x020fca000000003d */
[----:B------:R-:W-:Y:S01]  /*1990*/  FMUL.FTZ R93, R86, c[0x0][0x1ec] ;  /* 0x00007b00565d7a20 */ /* 0x000fe20000410000 */
[----:B------:R-:W-:-:S05]  /*19a0*/  PRMT R86, RZ, 0x5410, R129 ;  /* 0x00005410ff567816 */ /* 0x000fca0000000081 */
[----:B------:R-:W-:-:S04]  /*19b0*/  FMUL.FTZ R86, R93, R86 ;  /* 0x000000565d567220 */ /* 0x000fc80000410000 */
[----:B------:R-:W-:Y:S02]  /*19c0*/  @P0 FADD.FTZ R86, R54, R86 ;  /* 0x0000005636560221 */ /* 0x000fe40000010000 */
.L_x_16564:
[----:B------:R-:W-:Y:S05]  /*19d0*/  BSYNC B0 ;  /* 0x0000000000007941 */ /* 0x000fea0003800000 */
.L_x_16563:
[----:B------:R-:W-:Y:S01]  /*19e0*/  BSSY B0, `(.L_x_16565) ;  /* 0x0000007000007945 */ /* 0x000fe20003800000 */
[----:B------:R-:W-:Y:S05]  /*19f0*/  @!P6 BRA `(.L_x_16566) ;  /* 0x000000500000e947 */ /* 0x000fea0003800000 */
[----:B-----5:R-:W-:-:S05]  /*1a00*/  PRMT R87, RZ, 0x7610, R61 ;  /* 0x00007610ff577816 */ /* 0x020fca000000003d */
[----:B------:R-:W-:Y:S01]  /*1a10*/  FMUL.FTZ R92, R87, c[0x0][0x1ec] ;  /* 0x00007b00575c7a20 */ /* 0x000fe20000410000 */
[----:B------:R-:W-:-:S05]  /*1a20*/  PRMT R87, RZ, 0x7610, R129 ;  /* 0x00007610ff577816 */ /* 0x000fca0000000081 */
[----:B------:R-:W-:-:S04]  /*1a30*/  FMUL.FTZ R87, R92, R87 ;  /* 0x000000575c577220 */ /* 0x000fc80000410000 */
[----:B------:R-:W-:Y:S02]  /*1a40*/  @P0 FADD.FTZ R87, R55, R87 ;  /* 0x0000005737570221 */ /* 0x000fe40000010000 */
.L_x_16566:
[----:B------:R-:W-:Y:S05]  /*1a50*/  BSYNC B0 ;  /* 0x0000000000007941 */ /* 0x000fea0003800000 */
.L_x_16565:
[----:B------:R-:W-:Y:S01]  /*1a60*/  BSSY B0, `(.L_x_16567) ;  /* 0x0000007000007945 */ /* 0x000fe20003800000 */
[----:B------:R-:W-:Y:S05]  /*1a70*/  @!P6 BRA `(.L_x_16568) ;  /* 0x000000500000e947 */ /* 0x000fea0003800000 */
[----:B-----5:R-:W-:-:S05]  /*1a80*/  PRMT R80, RZ, 0x5410, R62 ;  /* 0x00005410ff507816 */ /* 0x020fca000000003e */
[----:B------:R-:W-:Y:S01]  /*1a90*/  FMUL.FTZ R93, R80, c[0x0][0x1ec] ;  /* 0x00007b00505d7a20 */ /* 0x000fe20000410000 */
[----:B------:R-:W-:-:S05]  /*1aa0*/  PRMT R80, RZ, 0x5410, R130 ;  /* 0x00005410ff507816 */ /* 0x000fca0000000082 */
[----:B------:R-:W-:-:S04]  /*1ab0*/  FMUL.FTZ R80, R93, R80 ;  /* 0x000000505d507220 */ /* 0x000fc80000410000 */
[----:B------:R-:W-:Y:S02]  /*1ac0*/  @P0 FADD.FTZ R80, R56, R80 ;  /* 0x0000005038500221 */ /* 0x000fe40000010000 */
.L_x_16568:
[----:B------:R-:W-:Y:S05]  /*1ad0*/  BSYNC B0 ;  /* 0x0000000000007941 */ /* 0x000fea0003800000 */
.L_x_16567:
[----:B------:R-:W-:Y:S01]  /*1ae0*/  BSSY B0, `(.L_x_16569) ;  /* 0x0000007000007945 */ /* 0x000fe20003800000 */
[----:B------:R-:W-:Y:S05]  /*1af0*/  @!P6 BRA `(.L_x_16570) ;  /* 0x000000500000e947 */ /* 0x000fea0003800000 */
[----:B-----5:R-:W-:-:S05]  /*1b00*/  PRMT R81, RZ, 0x7610, R62 ;  /* 0x00007610ff517816 */ /* 0x020fca000000003e */
[----:B------:R-:W-:Y:S01]  /*1b10*/  FMUL.FTZ R92, R81, c[0x0][0x1ec] ;  /* 0x00007b00515c7a20 */ /* 0x000fe20000410000 */
[----:B------:R-:W-:-:S05]  /*1b20*/  PRMT R81, RZ, 0x7610, R130 ;  /* 0x00007610ff517816 */ /* 0x000fca0000000082 */
[----:B------:R-:W-:-:S04]  /*1b30*/  FMUL.FTZ R81, R92, R81 ;  /* 0x000000515c517220 */ /* 0x000fc80000410000 */
[----:B------:R-:W-:Y:S02]  /*1b40*/  @P0 FADD.FTZ R81, R57, R81 ;  /* 0x0000005139510221 */ /* 0x000fe40000010000 */
.L_x_16570:
[----:B------:R-:W-:Y:S05]  /*1b50*/  BSYNC B0 ;  /* 0x0000000000007941 */ /* 0x000fea0003800000 */
.L_x_16569:
[----:B------:R-:W-:Y:S01]  /*1b60*/  BSSY B0, `(.L_x_16571) ;  /* 0x0000006000007945 */ /* 0x000fe20003800000 */
[----:B------:R-:W-:Y:S05]  /*1b70*/  @!P6 BRA `(.L_x_16572) ;  /* 0x000000400000e947 */ /* 0x000fea0003800000 */
[----:B-----5:R-:W-:-:S05]  /*1b80*/  PRMT R82, RZ, 0x5410, R63 ;  /* 0x00005410ff527816 */ /* 0x020fca000000003f */
[----:B------:R-:W-:-:S04]  /*1b90*/  FMUL.FTZ R93, R82, c[0x0][0x1ec] ;  /* 0x00007b00525d7a20 */ /* 0x000fc80000410000 */
[----:B------:R-:W-:-:S04]  /*1ba0*/  FMUL.FTZ R82, R190, R93 ;  /* 0x0000005dbe527220 */ /* 0x000fc80000410000 */
[----:B------:R-:W-:Y:S02]  /*1bb0*/  @P0 FADD.FTZ R82, R58, R82 ;  /* 0x000000523a520221 */ /* 0x000fe40000010000 */
.L_x_16572:
[----:B------:R-:W-:Y:S05]  /*1bc0*/  BSYNC B0 ;  /* 0x0000000000007941 */ /* 0x000fea0003800000 */
.L_x_16571:
[----:B------:R-:W-:Y:S01]  /*1bd0*/  BSSY B0, `(.L_x_16573) ;  /* 0x0000006000007945 */ /* 0x000fe20003800000 */
[----:B------:R-:W-:Y:S05]  /*1be0*/  @!P6 BRA `(.L_x_16574) ;  /* 0x000000400000e947 */ /* 0x000fea0003800000 */
[----:B-----5:R-:W-:-:S05]  /*1bf0*/  PRMT R83, RZ, 0x7610, R63 ;  /* 0x00007610ff537816 */ /* 0x020fca000000003f */
[----:B------:R-:W-:-:S04]  /*1c00*/  FMUL.FTZ R92, R83, c[0x0][0x1ec] ;  /* 0x00007b00535c7a20 */ /* 0x000fc80000410000 */
[----:B------:R-:W-:-:S04]  /*1c10*/  FMUL.FTZ R83, R191, R92 ;  /* 0x0000005cbf537220 */ /* 0x000fc80000410000 */
[----:B------:R-:W-:Y:S02]  /*1c20*/  @P0 FADD.FTZ R83, R59, R83 ;  /* 0x000000533b530221 */ /* 0x000fe40000010000 */
.L_x_16574:
[----:B------:R-:W-:Y:S05]  /*1c30*/  BSYNC B0 ;  /* 0x0000000000007941 */ /* 0x000fea0003800000 */
.L_x_16573:
        /* <DEDUP_REMOVED lines=42> */
.L_x_16576:
[----:B------:R-:W-:Y:S05]  /*1ee0*/  BSYNC B0 ;  /* 0x0000000000007941 */ /* 0x000fea0003800000 */
.L_x_16575:
[----:B------:R-:W-:Y:S01]  /*1ef0*/  BSSY B0, `(.L_x_16577) ;  /* 0x0000007000007945 */ /* 0x000fe20003800000 */
[----:B------:R-:W-:Y:S05]  /*1f00*/  @!P6 BRA `(.L_x_16578) ;  /* 0x000000500000e947 */ /* 0x000fea0003800000 */
[----:B-----5:R-:W-:-:S05]  /*1f10*/  PRMT R93, RZ, 0x7610, R60 ;  /* 0x00007610ff5d7816 */ /* 0x020fca000000003c */
[----:B------:R-:W-:Y:S01]  /*1f20*/  FMUL.FTZ R100, R93, c[0x0][0x1ec] ;  /* 0x00007b005d647a20 */ /* 0x000fe20000410000 */
[----:B------:R-:W-:-:S05]  /*1f30*/  PRMT R93, RZ, 0x7610, R132 ;  /* 0x00007610ff5d7816 */ /* 0x000fca0000000084 */
[----:B------:R-:W-:-:S04]  /*1f40*/  FMUL.FTZ R93, R100, R93 ;  /* 0x0000005d645d7220 */ /* 0x000fc80000410000 */
[----:B------:R-:W-:Y:S02]  /*1f50*/  @P0 FADD.FTZ R93, R53, R93 ;  /* 0x0000005d355d0221 */ /* 0x000fe40000010000 */
.L_x_16578:
[----:B------:R-:W-:Y:S05]  /*1f60*/  BSYNC B0 ;  /* 0x0000000000007941 */ /* 0x000fea0003800000 */
.L_x_16577:
[----:B------:R-:W-:Y:S01]  /*1f70*/  BSSY B0, `(.L_x_16579) ;  /* 0x0000007000007945 */ /* 0x000fe20003800000 */
[----:B------:R-:W-:Y:S05]  /*1f80*/  @!P6 BRA `(.L_x_16580) ;  /* 0x000000500000e947 */ /* 0x000fea0003800000 */
[----:B-----5:R-:W-:-:S05]  /*1f90*/  PRMT R94, RZ, 0x5410, R61 ;  /* 0x00005410ff5e7816 */ /* 0x020fca000000003d */
[----:B------:R-:W-:Y:S01]  /*1fa0*/  FMUL.FTZ R101, R94, c[0x0][0x1ec] ;  /* 0x00007b005e657a20 */ /* 0x000fe20000410000 */
[----:B------:R-:W-:-:S05]  /*1fb0*/  PRMT R94, RZ, 0x5410, R133 ;  /* 0x00005410ff5e7816 */ /* 0x000fca0000000085 */
[----:B------:R-:W-:-:S04]  /*1fc0*/  FMUL.FTZ R94, R101, R94 ;  /* 0x0000005e655e7220 */ /* 0x000fc80000410000 */
[----:B------:R-:W-:Y:S02]  /*1fd0*/  @P0 FADD.FTZ R94, R54, R94 ;  /* 0x0000005e365e0221 */ /* 0x000fe40000010000 */
.L_x_16580:
[----:B------:R-:W-:Y:S05]  /*1fe0*/  BSYNC B0 ;  /* 0x0000000000007941 */ /* 0x000fea0003800000 */
.L_x_16579:
[----:B------:R-:W-:Y:S01]  /*1ff0*/  BSSY B0, `(.L_x_16581) ;  /* 0x0000007000007945 */ /* 0x000fe20003800000 */
[----:B------:R-:W-:Y:S05]  /*2000*/  @!P6 BRA `(.L_x_16582) ;  /* 0x000000500000e947 */ /* 0x000fea0003800000 */
[----:B-----5:R-:W-:-:S05]  /*2010*/  PRMT R95, RZ, 0x7610, R61 ;  /* 0x00007610ff5f7816 */ /* 0x020fca000000003d */
[----:B------:R-:W-:Y:S01]  /*2020*/  FMUL.FTZ R100, R95, c[0x0][0x1ec] ;  /* 0x00007b005f647a20 */ /* 0x000fe20000410000 */
[----:B------:R-:W-:-:S05]  /*2030*/  PRMT R95, RZ, 0x7610, R133 ;  /* 0x00007610ff5f7816 */ /* 0x000fca0000000085 */
[----:B------:R-:W-:-:S04]  /*2040*/  FMUL.FTZ R95, R100, R95 ;  /* 0x0000005f645f7220 */ /* 0x000fc80000410000 */
[----:B------:R-:W-:Y:S02]  /*2050*/  @P0 FADD.FTZ R95, R55, R95 ;  /* 0x0000005f375f0221 */ /* 0x000fe40000010000 */
.L_x_16582:
[----:B------:R-:W-:Y:S05]  /*2060*/  BSYNC B0 ;  /* 0x0000000000007941 */ /* 0x000fea0003800000 */
.L_x_16581:
[----:B------:R-:W-:Y:S01]  /*2070*/  BSSY B0, `(.L_x_16583) ;  /* 0x0000007000007945 */ /* 0x000fe20003800000 */
[----:B------:R-:W-:Y:S05]  /*2080*/  @!P6 BRA `(.L_x_16584) ;  /* 0x000000500000e947 */ /* 0x000fea0003800000 */
[----:B-----5:R-:W-:-:S05]  /*2090*/  PRMT R88, RZ, 0x5410, R62 ;  /* 0x00005410ff587816 */ /* 0x020fca000000003e */
[----:B------:R-:W-:Y:S01]  /*20a0*/  FMUL.FTZ R101, R88, c[0x0][0x1ec] ;  /* 0x00007b0058657a20 */ /* 0x000fe20000410000 */
[----:B------:R-:W-:-:S05]  /*20b0*/  PRMT R88, RZ, 0x5410, R134 ;  /* 0x00005410ff587816 */ /* 0x000fca0000000086 */
[----:B------:R-:W-:-:S04]  /*20c0*/  FMUL.FTZ R88, R101, R88 ;  /* 0x0000005865587220 */ /* 0x000fc80000410000 */
[----:B------:R-:W-:Y:S02]  /*20d0*/  @P0 FADD.FTZ R88, R56, R88 ;  /* 0x0000005838580221 */ /* 0x000fe40000010000 */
.L_x_16584:
[----:B------:R-:W-:Y:S05]  /*20e0*/  BSYNC B0 ;  /* 0x0000000000007941 */ /* 0x000fea0003800000 */
.L_x_16583:
[----:B------:R-:W-:Y:S01]  /*20f0*/  BSSY B0, `(.L_x_16585) ;  /* 0x0000007000007945 */ /* 0x000fe20003800000 */
[----:B------:R-:W-:Y:S05]  /*2100*/  @!P6 BRA `(.L_x_16586) ;  /* 0x000000500000e947 */ /* 0x000fea0003800000 */
[----:B-----5:R-:W-:-:S05]  /*2110*/  PRMT R89, RZ, 0x7610, R62 ;  /* 0x00007610ff597816 */ /* 0x020fca000000003e */
[----:B------:R-:W-:Y:S01]  /*2120*/  FMUL.FTZ R100, R89, c[0x0][0x1ec] ;  /* 0x00007b0059647a20 */ /* 0x000fe20000410000 */
[----:B------:R-:W-:-:S05]  /*2130*/  PRMT R89, RZ, 0x7610, R134 ;  /* 0x00007610ff597816 */ /* 0x000fca0000000086 */
[----:B------:R-:W-:-:S04]  /*2140*/  FMUL.FTZ R89, R100, R89 ;  /* 0x0000005964597220 */ /* 0x000fc80000410000 */
[----:B------:R-:W-:Y:S02]  /*2150*/  @P0 FADD.FTZ R89, R57, R89 ;  /* 0x0000005939590221 */ /* 0x000fe40000010000 */
.L_x_16586:
[----:B------:R-:W-:Y:S05]  /*2160*/  BSYNC B0 ;  /* 0x0000000000007941 */ /* 0x000fea0003800000 */
.L_x_16585:
[----:B------:R-:W-:Y:S01]  /*2170*/  BSSY B0, `(.L_x_16587) ;  /* 0x0000006000007945 */ /* 0x000fe20003800000 */
[----:B------:R-:W-:Y:S05]  /*2180*/  @!P6 BRA `(.L_x_16588) ;  /* 0x000000400000e947 */ /* 0x000fea0003800000 */
[----:B-----5:R-:W-:-:S05]  /*2190*/  PRMT R90, RZ, 0x5410, R63 ;  /* 0x00005410ff5a7816 */ /* 0x020fca000000003f */
[----:B------:R-:W-:-:S04]  /*21a0*/  FMUL.FTZ R90, R90, c[0x0][0x1ec] ;  /* 0x00007b005a5a7a20 */ /* 0x000fc80000410000 */
[----:B------:R-:W-:-:S04]  /*21b0*/  FMUL.FTZ R90, R131, R90 ;  /* 0x0000005a835a7220 */ /* 0x000fc80000410000 */
[----:B------:R-:W-:Y:S02]  /*21c0*/  @P0 FADD.FTZ R90, R58, R90 ;  /* 0x0000005a3a5a0221 */ /* 0x000fe40000010000 */
.L_x_16588:
[----:B------:R-:W-:Y:S05]  /*21d0*/  BSYNC B0 ;  /* 0x0000000000007941 */ /* 0x000fea0003800000 */
.L_x_16587:
[----:B------:R-:W-:Y:S01]  /*21e0*/  BSSY B0, `(.L_x_16589) ;  /* 0x0000006000007945 */ /* 0x000fe20003800000 */
[----:B------:R-:W-:Y:S05]  /*21f0*/  @!P6 BRA `(.L_x_16590) ;  /* 0x000000400000e947 */ /* 0x000fea0003800000 */
[----:B-----5:R-:W-:-:S05]  /*2200*/  PRMT R91, RZ, 0x7610, R63 ;  /* 0x00007610ff5b7816 */ /* 0x020fca000000003f */
[----:B------:R-:W-:-:S04]  /*2210*/  FMUL.FTZ R91, R91, c[0x0][0x1ec] ;  /* 0x00007b005b5b7a20 */ /* 0x000fc80000410000 */
[----:B------:R-:W-:-:S04]  /*2220*/  FMUL.FTZ R91, R192, R91 ;  /* 0x0000005bc05b7220 */ /* 0x000fc80000410000 */
[----:B------:R-:W-:Y:S02]  /*2230*/  @P0 FADD.FTZ R91, R59, R91 ;  /* 0x0000005b3b5b0221 */ /* 0x000fe40000010000 */
.L_x_16590:
[----:B------:R-:W-:Y:S05]  /*2240*/  BSYNC B0 ;  /* 0x0000000000007941 */ /* 0x000fea0003800000 */
.L_x_16589:
        /* <DEDUP_REMOVED lines=42> */
.L_x_16592:
[----:B------:R-:W-:Y:S05]  /*24f0*/  BSYNC B0 ;  /* 0x0000000000007941 */ /* 0x000fea0003800000 */
.L_x_16591:
[----:B------:R-:W-:Y:S01]  /*2500*/  BSSY B0, `(.L_x_16593) ;  /* 0x0000007000007945 */ /* 0x000fe20003800000 */
[----:B------:R-:W-:Y:S05]  /*2510*/  @!P6 BRA `(.L_x_16594) ;  /* 0x000000500000e947 */ /* 0x000fea0003800000 */
[----:B-----5:R-:W-:-:S05]  /*2520*/  PRMT R101, RZ, 0x7610, R60 ;  /* 0x00007610ff657816 */ /* 0x020fca000000003c */
[----:B------:R-:W-:Y:S01]  /*2530*/  FMUL.FTZ R108, R101, c[0x0][0x1ec] ;  /* 0x00007b00656c7a20 */ /* 0x000fe20000410000 */
[----:B------:R-:W-:-:S05]  /*2540*/  PRMT R101, RZ, 0x7610, R136 ;  /* 0x00007610ff657816 */ /* 0x000fca0000000088 */
[----:B------:R-:W-:-:S04]  /*2550*/  FMUL.FTZ R101, R108, R101 ;  /* 0x000000656c657220 */ /* 0x000fc80000410000 */
[----:B------:R-:W-:Y:S02]  /*2560*/  @P0 FADD.FTZ R101, R53, R101 ;  /* 0x0000006535650221 */ /* 0x000fe40000010000 */
.L_x_16594:
[----:B------:R-:W-:Y:S05]  /*2570*/  BSYNC B0 ;  /* 0x0000000000007941 */ /* 0x000fea0003800000 */
.L_x_16593:
[----:B------:R-:W-:Y:S01]  /*2580*/  BSSY B0, `(.L_x_16595) ;  /* 0x0000007000007945 */ /* 0x000fe20003800000 */
[----:B------:R-:W-:Y:S05]  /*2590*/  @!P6 BRA `(.L_x_16596) ;  /* 0x000000500000e947 */ /* 0x000fea0003800000 */
[----:B-----5:R-:W-:-:S05]  /*25a0*/  PRMT R102, RZ, 0x5410, R61 ;  /* 0x00005410ff667816 */ /* 0x020fca000000003d */
[----:B------:R-:W-:Y:S01]  /*25b0*/  FMUL.FTZ R111, R102, c[0x0][0x1ec] ;  /* 0x00007b00666f7a20 */ /* 0x000fe20000410000 */
[----:B------:R-:W-:-:S05]  /*25c0*/  PRMT R102, RZ, 0x5410, R137 ;  /* 0x00005410ff667816 */ /* 0x000fca0000000089 */
[----:B------:R-:W-:-:S04]  /*25d0*/  FMUL.FTZ R102, R111, R102 ;  /* 0x000000666f667220 */ /* 0x000fc80000410000 */
[----:B------:R-:W-:Y:S02]  /*25e0*/  @P0 FADD.FTZ R102, R54, R102 ;  /* 0x0000006636660221 */ /* 0x000fe40000010000 */
.L_x_16596:
[----:B------:R-:W-:Y:S05]  /*25f0*/  BSYNC B0 ;  /* 0x0000000000007941 */ /* 0x000fea0003800000 */
.L_x_16595:
[----:B------:R-:W-:Y:S01]  /*2600*/  BSSY B0, `(.L_x_16597) ;  /* 0x0000007000007945 */ /* 0x000fe20003800000 */
[----:B------:R-:W-:Y:S05]  /*2610*/  @!P6 BRA `(.L_x_16598) ;  /* 0x000000500000e947 */ /* 0x000fea0003800000 */
[----:B-----5:R-:W-:-:S05]  /*2620*/  PRMT R103, RZ, 0x7610, R61 ;  /* 0x00007610ff677816 */ /* 0x020fca000000003d */
[----:B------:R-:W-:Y:S01]  /*2630*/  FMUL.FTZ R108, R103, c[0x0][0x1ec] ;  /* 0x00007b00676c7a20 */ /* 0x000fe20000410000 */
[----:B------:R-:W-:-:S05]  /*2640*/  PRMT R103, RZ, 0x7610, R137 ;  /* 0x00007610ff677816 */ /* 0x000fca0000000089 */
[----:B------:R-:W-:-:S04]  /*2650*/  FMUL.FTZ R103, R108, R103 ;  /* 0x000000676c677220 */ /* 0x000fc80000410000 */
[----:B------:R-:W-:Y:S02]  /*2660*/  @P0 FADD.FTZ R103, R55, R103 ;  /* 0x0000006737670221 */ /* 0x000fe40000010000 */
.L_x_16598:
[----:B------:R-:W-:Y:S05]  /*2670*/  BSYNC B0 ;  /* 0x0000000000007941 */ /* 0x000fea0003800000 */
.L_x_16597:
[----:B------:R-:W-:Y:S01]  /*2680*/  BSSY B0, `(.L_x_16599) ;  /* 0x0000007000007945 */ /* 0x000fe20003800000 */
[----:B------:R-:W-:Y:S05]  /*2690*/  @!P6 BRA `(.L_x_16600) ;  /* 0x000000500000e947 */ /* 0x000fea0003800000 */
[----:B-----5:R-:W-:-:S05]  /*26a0*/  PRMT R96, RZ, 0x5410, R62 ;  /* 0x00005410ff607816 */ /* 0x020fca000000003e */
[----:B------:R-:W-:Y:S01]  /*26b0*/  FMUL.FTZ R111, R96, c[0x0][0x1ec] ;  /* 0x00007b00606f7a20 */ /* 0x000fe20000410000 */
[----:B------:R-:W-:-:S05]  /*26c0*/  PRMT R96, RZ, 0x5410, R138 ;  /* 0x00005410ff607816 */ /* 0x000fca000000008a */
[----:B------:R-:W-:-:S04]  /*26d0*/  FMUL.FTZ R96, R111, R96 ;  /* 0x000000606f607220 */ /* 0x000fc80000410000 */
[----:B------:R-:W-:Y:S02]  /*26e0*/  @P0 FADD.FTZ R96, R56, R96 ;  /* 0x0000006038600221 */ /* 0x000fe40000010000 */
.L_x_16600:
[----:B------:R-:W-:Y:S05]  /*26f0*/  BSYNC B0 ;  /* 0x0000000000007941 */ /* 0x000fea0003800000 */
.L_x_16599:
[----:B------:R-:W-:Y:S01]  /*2700*/  BSSY B0, `(.L_x_16601) ;  /* 0x0000007000007945 */ /* 0x000fe20003800000 */
[----:B------:R-:W-:Y:S05]  /*2710*/  @!P6 BRA `(.L_x_16602) ;  /* 0x000000500000e947 */ /* 0x000fea0003800000 */
[----:B-----5:R-:W-:-:S05]  /*2720*/  PRMT R97, RZ, 0x7610, R62 ;  /* 0x00007610ff617816 */ /* 0x020fca000000003e */
[----:B------:R-:W-:Y:S01]  /*2730*/  FMUL.FTZ R108, R97, c[0x0][0x1ec] ;  /* 0x00007b00616c7a20 */ /* 0x000fe20000410000 */
[----:B------:R-:W-:-:S05]  /*2740*/  PRMT R97, RZ, 0x7610, R138 ;  /* 0x00007610ff617816 */ /* 0x000fca000000008a */
[----:B------:R-:W-:-:S04]  /*2750*/  FMUL.FTZ R97, R108, R97 ;  /* 0x000000616c617220 */ /* 0x000fc80000410000 */
[----:B------:R-:W-:Y:S02]  /*2760*/  @P0 FADD.FTZ R97, R57, R97 ;  /* 0x0000006139610221 */ /* 0x000fe40000010000 */
.L_x_16602:
[----:B------:R-:W-:Y:S05]  /*2770*/  BSYNC B0 ;  /* 0x0000000000007941 */ /* 0x000fea0003800000 */
.L_x_16601:
[----:B------:R-:W-:Y:S01]  /*2780*/  BSSY B0, `(.L_x_16603) ;  /* 0x0000006000007945 */ /* 0x000fe20003800000 */
[----:B------:R-:W-:Y:S05]  /*2790*/  @!P6 BRA `(.L_x_16604) ;  /* 0x000000400000e947 */ /* 0x000fea0003800000 */
[----:B-----5:R-:W-:-:S05]  /*27a0*/  PRMT R98, RZ, 0x5410, R63 ;  /* 0x00005410ff627816 */ /* 0x020fca000000003f */
[----:B------:R-:W-:-:S04]  /*27b0*/  FMUL.FTZ R98, R98, c[0x0][0x1ec] ;  /* 0x00007b0062627a20 */ /* 0x000fc80000410000 */
[----:B------:R-:W-:-:S04]  /*27c0*/  FMUL.FTZ R98, R135, R98 ;  /* 0x0000006287627220 */ /* 0x000fc80000410000 */
[----:B------:R-:W-:Y:S02]  /*27d0*/  @P0 FADD.FTZ R98, R58, R98 ;  /* 0x000000623a620221 */ /* 0x000fe40000010000 */
.L_x_16604:
[----:B------:R-:W-:Y:S05]  /*27e0*/  BSYNC B0 ;  /* 0x0000000000007941 */ /* 0x000fea0003800000 */
.L_x_16603:
[----:B------:R-:W-:Y:S01]  /*27f0*/  BSSY B0, `(.L_x_16605) ;  /* 0x0000006000007945 */ /* 0x000fe20003800000 */
[----:B------:R-:W-:Y:S05]  /*2800*/  @!P6 BRA `(.L_x_16606) ;  /* 0x000000400000e947 */ /* 0x000fea0003800000 */
[----:B-----5:R-:W-:-:S05]  /*2810*/  PRMT R99, RZ, 0x7610, R63 ;  /* 0x00007610ff637816 */ /* 0x020fca000000003f */
[----:B------:R-:W-:-:S04]  /*2820*/  FMUL.FTZ R108, R99, c[0x0][0x1ec] ;  /* 0x00007b00636c7a20 */ /* 0x000fc80000410000 */
[----:B------:R-:W-:-:S04]  /*2830*/  FMUL.FTZ R99, R193, R108 ;  /* 0x0000006cc1637220 */ /* 0x000fc80000410000 */
[----:B------:R-:W-:Y:S02]  /*2840*/  @P0 FADD.FTZ R99, R59, R99 ;  /* 0x000000633b630221 */ /* 0x000fe40000010000 */
.L_x_16606:
[----:B------:R-:W-:Y:S05]  /*2850*/  BSYNC B0 ;  /* 0x0000000000007941 */ /* 0x000fea0003800000 */
.L_x_16605:
        /* <DEDUP_REMOVED lines=42> */
.L_x_16608:
[----:B------:R-:W-:Y:S05]  /*2b00*/  BSYNC B0 ;  /* 0x0000000000007941 */ /* 0x000fea0003800000 */
.L_x_16607:
[----:B------:R-:W-:Y:S01]  /*2b10*/  BSSY B0, `(.L_x_16609) ;  /* 0x0000007000007945 */ /* 0x000fe20003800000 */
[----:B------:R-:W-:Y:S05]  /*2b20*/  @!P6 BRA `(.L_x_16610) ;  /* 0x000000500000e947 */ /* 0x000fea0003800000 */
[----:B-----5:R-:W-:-:S05]  /*2b30*/  PRMT R109, RZ, 0x7610, R60 ;  /* 0x00007610ff6d7816 */ /* 0x020fca000000003c */
[----:B------:R-:W-:Y:S01]  /*2b40*/  FMUL.FTZ R118, R109, c[0x0][0x1ec] ;  /* 0x00007b006d767a20 */ /* 0x000fe20000410000 */
[----:B------:R-:W-:-:S05]  /*2b50*/  PRMT R109, RZ, 0x7610, R140 ;  /* 0x00007610ff6d7816 */ /* 0x000fca000000008c */
[----:B------:R-:W-:-:S04]  /*2b60*/  FMUL.FTZ R109, R118, R109 ;  /* 0x0000006d766d7220 */ /* 0x000fc80000410000 */
[----:B------:R-:W-:Y:S02]  /*2b70*/  @P0 FADD.FTZ R109, R53, R109 ;  /* 0x0000006d356d0221 */ /* 0x000fe40000010000 */
.L_x_16610:
[----:B------:R-:W-:Y:S05]  /*2b80*/  BSYNC B0 ;  /* 0x0000000000007941 */ /* 0x000fea0003800000 */
.L_x_16609:
[----:B------:R-:W-:Y:S01]  /*2b90*/  BSSY B0, `(.L_x_16611) ;  /* 0x0000007000007945 */ /* 0x000fe20003800000 */
[----:B------:R-:W-:Y:S05]  /*2ba0*/  @!P6 BRA `(.L_x_16612) ;  /* 0x000000500000e947 */ /* 0x000fea0003800000 */
[----:B-----5:R-:W-:-:S05]  /*2bb0*/  PRMT R110, RZ, 0x5410, R61 ;  /* 0x00005410ff6e7816 */ /* 0x020fca000000003d */
[----:B------:R-:W-:Y:S01]  /*2bc0*/  FMUL.FTZ R117, R110, c[0x0][0x1ec] ;  /* 0x00007b006e757a20 */ /* 0x000fe20000410000 */
[----:B------:R-:W-:-:S05]  /*2bd0*/  PRMT R110, RZ, 0x5410, R141 ;  /* 0x00005410ff6e7816 */ /* 0x000fca000000008d */
[----:B------:R-:W-:-:S04]  /*2be0*/  FMUL.FTZ R110, R117, R110 ;  /* 0x0000006e756e7220 */ /* 0x000fc80000410000 */
[----:B------:R-:W-:Y:S02]  /*2bf0*/  @P0 FADD.FTZ R110, R54, R110 ;  /* 0x0000006e366e0221 */ /* 0x000fe40000010000 */
.L_x_16612:
[----:B------:R-:W-:Y:S05]  /*2c00*/  BSYNC B0 ;  /* 0x0000000000007941 */ /* 0x000fea0003800000 */
.L_x_16611:
[----:B------:R-:W-:Y:S01]  /*2c10*/  BSSY B0, `(.L_x_16613) ;  /* 0x0000007000007945 */ /* 0x000fe20003800000 */
[----:B------:R-:W-:Y:S05]  /*2c20*/  @!P6 BRA `(.L_x_16614) ;  /* 0x000000500000e947 */ /* 0x000fea0003800000 */
[----:B-----5:R-:W-:-:S05]  /*2c30*/  PRMT R111, RZ, 0x7610, R61 ;  /* 0x00007610ff6f7816 */ /* 0x020fca000000003d */
[----:B------:R-:W-:Y:S01]  /*2c40*/  FMUL.FTZ R118, R111, c[0x0][0x1ec] ;  /* 0x00007b006f767a20 */ /* 0x000fe20000410000 */
[----:B------:R-:W-:-:S05]  /*2c50*/  PRMT R111, RZ, 0x7610, R141 ;  /* 0x00007610ff6f7816 */ /* 0x000fca000000008d */
[----:B------:R-:W-:-:S04]  /*2c60*/  FMUL.FTZ R111, R118, R111 ;  /* 0x0000006f766f7220 */ /* 0x000fc80000410000 */
[----:B------:R-:W-:Y:S02]  /*2c70*/  @P0 FADD.FTZ R111, R55, R111 ;  /* 0x0000006f376f0221 */ /* 0x000fe40000010000 */
.L_x_16614:
[----:B------:R-:W-:Y:S05]  /*2c80*/  BSYNC B0 ;  /* 0x0000000000007941 */ /* 0x000fea0003800000 */
.L_x_16613:
[----:B------:R-:W-:Y:S01]  /*2c90*/  BSSY B0, `(.L_x_16615) ;  /* 0x0000007000007945 */ /* 0x000fe20003800000 */
[----:B------:R-:W-:Y:S05]  /*2ca0*/  @!P6 BRA `(.L_x_16616) ;  /* 0x000000500000e947 */ /* 0x000fea0003800000 */
[----:B-----5:R-:W-:-:S05]  /*2cb0*/  PRMT R104, RZ, 0x5410, R62 ;  /* 0x00005410ff687816 */ /* 0x020fca000000003e */
[----:B------:R-:W-:Y:S01]  /*2cc0*/  FMUL.FTZ R117, R104, c[0x0][0x1ec] ;  /* 0x00007b0068757a20 */ /* 0x000fe20000410000 */
[----:B------:R-:W-:-:S05]  /*2cd0*/  PRMT R104, RZ, 0x5410, R142 ;  /* 0x00005410ff687816 */ /* 0x000fca000000008e */
[----:B------:R-:W-:-:S04]  /*2ce0*/  FMUL.FTZ R104, R117, R104 ;  /* 0x0000006875687220 */ /* 0x000fc80000410000 */
[----:B------:R-:W-:Y:S02]  /*2cf0*/  @P0 FADD.FTZ R104, R56, R104 ;  /* 0x0000006838680221 */ /* 0x000fe40000010000 */
.L_x_16616:
[----:B------:R-:W-:Y:S05]  /*2d00*/  BSYNC B0 ;  /* 0x0000000000007941 */ /* 0x000fea0003800000 */
.L_x_16615:
[----:B------:R-:W-:Y:S01]  /*2d10*/  BSSY B0, `(.L_x_16617) ;  /* 0x0000007000007945 */ /* 0x000fe20003800000 */
[----:B------:R-:W-:Y:S05]  /*2d20*/  @!P6 BRA `(.L_x_16618) ;  /* 0x000000500000e947 */ /* 0x000fea0003800000 */
[----:B-----5:R-:W-:-:S05]  /*2d30*/  PRMT R105, RZ, 0x7610, R62 ;  /* 0x00007610ff697816 */ /* 0x020fca000000003e */
[----:B------:R-:W-:Y:S01]  /*2d40*/  FMUL.FTZ R118, R105, c[0x0][0x1ec] ;  /* 0x00007b0069767a20 */ /* 0x000fe20000410000 */
[----:B------:R-:W-:-:S05]  /*2d50*/  PRMT R105, RZ, 0x7610, R142 ;  /* 0x00007610ff697816 */ /* 0x000fca000000008e */
[----:B------:R-:W-:-:S04]  /*2d60*/  FMUL.FTZ R105, R118, R105 ;  /* 0x0000006976697220 */ /* 0x000fc80000410000 */
[----:B------:R-:W-:Y:S02]  /*2d70*/  @P0 FADD.FTZ R105, R57, R105 ;  /* 0x0000006939690221 */ /* 0x000fe40000010000 */
.L_x_16618:
[----:B------:R-:W-:Y:S05]  /*2d80*/  BSYNC B0 ;  /* 0x0000000000007941 */ /* 0x000fea0003800000 */
.L_x_16617:
[----:B------:R-:W-:Y:S01]  /*2d90*/  BSSY B0, `(.L_x_16619) ;  /* 0x0000006000007945 */ /* 0x000fe20003800000 */
[----:B------:R-:W-:Y:S05]  /*2da0*/  @!P6 BRA `(.L_x_16620) ;  /* 0x000000400000e947 */ /* 0x000fea0003800000 */
[----:B-----5:R-:W-:-:S05]  /*2db0*/  PRMT R106, RZ, 0x5410, R63 ;  /* 0x00005410ff6a7816 */ /* 0x020fca000000003f */
[----:B------:R-:W-:-:S04]  /*2dc0*/  FMUL.FTZ R106, R106, c[0x0][0x1ec] ;  /* 0x00007b006a6a7a20 */ /* 0x000fc80000410000 */
[----:B------:R-:W-:-:S04]  /*2dd0*/  FMUL.FTZ R106, R139, R106 ;  /* 0x0000006a8b6a7220 */ /* 0x000fc80000410000 */
[----:B------:R-:W-:Y:S02]  /*2de0*/  @P0 FADD.FTZ R106, R58, R106 ;  /* 0x0000006a3a6a0221 */ /* 0x000fe40000010000 */
.L_x_16620:
[----:B------:R-:W-:Y:S05]  /*2df0*/  BSYNC B0 ;  /* 0x0000000000007941 */ /* 0x000fea0003800000 */
.L_x_16619:
[----:B------:R-:W-:Y:S01]  /*2e00*/  BSSY B0, `(.L_x_16621) ;  /* 0x0000006000007945 */ /* 0x000fe20003800000 */
[----:B------:R-:W-:Y:S05]  /*2e10*/  @!P6 BRA `(.L_x_16622) ;  /* 0x000000400000e947 */ /* 0x000fea0003800000 */
[----:B-----5:R-:W-:-:S05]  /*2e20*/  PRMT R107, RZ, 0x7610, R63 ;  /* 0x00007610ff6b7816 */ /* 0x020fca000000003f */
[----:B------:R-:W-:-:S04]  /*2e30*/  FMUL.FTZ R107, R107, c[0x0][0x1ec] ;  /* 0x00007b006b6b7a20 */ /* 0x000fc80000410000 */
[----:B------:R-:W-:-:S04]  /*2e40*/  FMUL.FTZ R107, R194, R107 ;  /* 0x0000006bc26b7220 */ /* 0x000fc80000410000 */
[----:B------:R-:W-:Y:S02]  /*2e50*/  @P0 FADD.FTZ R107, R59, R107 ;  /* 0x0000006b3b6b0221 */ /* 0x000fe40000010000 */
.L_x_16622:
[----:B------:R-:W-:Y:S05]  /*2e60*/  BSYNC B0 ;  /* 0x0000000000007941 */ /* 0x000fea0003800000 */
.L_x_16621:
[----:B------:R-:W-:Y:S04]  /*2e70*/  STG.E.128 [R112.64], R108 ;  /* 0x0000006c70007986 */ /* 0x000fe8000c101d04 */
[----:B------:R0:W-:Y:S04]  /*2e80*/  STG.E.128 [R112.64+0x10], R104 ;  /* 0x0000106870007986 */ /* 0x0001e8000c101d04 */
[----:B------:R-:W2:Y:S04]  /*2e90*/  @P0 LDG.E.128 R52, [R114.64] ;  /* 0x0000000472340981 */ /* 0x000ea8000c1e1d00 */
[----:B------:R-:W0:Y:S01]  /*2ea0*/  @P0 LDG.E.128 R56, [R114.64+0x10] ;  /* 0x0000100472380981 */ /* 0x000e22000c1e1d00 */
        /* <DEDUP_REMOVED lines=16> */
[----:B-1----:R-:W-:Y:S02]  /*2fb0*/  @!P6 FSEL R118, R54, RZ, P3 ;  /* 0x000000ff3676e208 */ /* 0x002fe40001800000 */
[----:B------:R-:W-:Y:S02]  /*2fc0*/  @!P6 FSEL R119, R55, RZ, P5 ;  /* 0x000000ff3777e208 */ /* 0x000fe40002800000 */
[----:B------:R-:W-:Y:S02]  /*2fd0*/  @!P6 ISETP.NE.U32.AND P2, PT, RZ, c[0x0][0x180], PT ;  /* 0x00006000ff00ea0c */ /* 0x000fe40003f45070 */
[----:B------:R-:W-:Y:S02]  /*2fe0*/  @!P6 ISETP.NE.U32.AND P3, PT, RZ, c[0x0][0x180], PT ;  /* 0x00006000ff00ea0c */ /* 0x000fe40003f65070 */
[----:B------:R-:W-:Y:S02]  /*2ff0*/  @!P6 ISETP.NE.U32.AND P5, PT, RZ, c[0x0][0x180], PT ;  /* 0x00006000ff00ea0c */ /* 0x000fe40003fa5070 */
[----:B------:R-:W-:-:S02]  /*3000*/  @!P6 ISETP.NE.AND.EX P2, PT, RZ, c[0x0][0x184], PT, P2 ;  /* 0x00006100ff00ea0c */ /* 0x000fc40003f45320 */
[----:B------:R-:W-:Y:S02]  /*3010*/  @!P6 ISETP.NE.AND.EX P3, PT, RZ, c[0x0][0x184], PT, P3 ;  /* 0x00006100ff00ea0c */ /* 0x000fe40003f65330 */
[----:B------:R-:W-:Y:S02]  /*3020*/  @!P6 ISETP.NE.AND.EX P5, PT, RZ, c[0x0][0x184], PT, P5 ;  /* 0x00006100ff00ea0c */ /* 0x000fe40003fa5350 */
[----:B0-----:R-:W-:Y:S02]  /*3030*/  @!P6 FSEL R112, R56, RZ, P1 ;  /* 0x000000ff3870e208 */ /* 0x001fe40000800000 */
[----:B------:R-:W-:Y:S02]  /*3040*/  @!P6 FSEL R113, R57, RZ, P2 ;  /* 0x000000ff3971e208 */ /* 0x000fe40001000000 */
[----:B------:R-:W-:Y:S02]  /*3050*/  @!P6 FSEL R114, R58, RZ, P3 ;  /* 0x000000ff3a72e208 */ /* 0x000fe40001800000 */
[----:B------:R-:W-:-:S02]  /*3060*/  @!P6 FSEL R115, R59, RZ, P5 ;  /* 0x000000ff3b73e208 */ /* 0x000fc40002800000 */
[----:B------:R-:W-:Y:S01]  /*3070*/  @!P6 FSEL R116, R52, RZ, P4 ;  /* 0x000000ff3474e208 */ /* 0x000fe20002000000 */
[----:B------:R-:W-:Y:S05]  /*3080*/  @!P6 BRA `(.L_x_16624) ;  /* 0x000000500000e947 */ /* 0x000fea0003800000 */
[----:B-----5:R-:W-:-:S05]  /*3090*/  PRMT R116, RZ, 0x5410, R60 ;  /* 0x00005410ff747816 */ /* 0x020fca000000003c */
[----:B------:R-:W-:Y:S01]  /*30a0*/  FMUL.FTZ R189, R116, c[0x0][0x1ec] ;  /* 0x00007b0074bd7a20 */ /* 0x000fe20000410000 */
[----:B------:R-:W-:-:S05]  /*30b0*/  PRMT R116, RZ, 0x5410, R144 ;  /* 0x00005410ff747816 */ /* 0x000fca0000000090 */
[----:B------:R-:W-:-:S04]  /*30c0*/  FMUL.FTZ R116, R189, R116 ;  /* 0x00000074bd747220 */ /* 0x000fc80000410000 */
[----:B------:R-:W-:Y:S02]  /*30d0*/  @P0 FADD.FTZ R116, R52, R116 ;  /* 0x0000007434740221 */ /* 0x000fe40000010000 */
.L_x_16624:
[----:B------:R-:W-:Y:S05]  /*30e0*/  BSYNC B0 ;  /* 0x0000000000007941 */ /* 0x000fea0003800000 */
.L_x_16623:
[----:B------:R-:W-:Y:S01]  /*30f0*/  BSSY B0, `(.L_x_16625) ;  /* 0x0000007000007945 */ /* 0x000fe20003800000 */
[----:B------:R-:W-:Y:S05]  /*3100*/  @!P6 BRA `(.L_x_16626) ;  /* 0x000000500000e947 */ /* 0x000fea0003800000 */
[----:B-----5:R-:W-:-:S05]  /*3110*/  PRMT R117, RZ, 0x7610, R60 ;  /* 0x00007610ff757816 */ /* 0x020fca000000003c */
[----:B------:R-:W-:Y:S01]  /*3120*/  FMUL.FTZ R188, R117, c[0x0][0x1ec] ;  /* 0x00007b0075bc7a20 */ /* 0x000fe20000410000 */
[----:B------:R-:W-:-:S05]  /*3130*/  PRMT R117, RZ, 0x7610, R144 ;  /* 0x00007610ff757816 */ /* 0x000fca0000000090 */
[----:B------:R-:W-:-:S04]  /*3140*/  FMUL.FTZ R117, R188, R117 ;  /* 0x00000075bc757220 */ /* 0x000fc80000410000 */
[----:B------:R-:W-:Y:S02]  /*3150*/  @P0 FADD.FTZ R117, R53, R117 ;  /* 0x0000007535750221 */ /* 0x000fe40000010000 */
.L_x_16626:
[----:B------:R-:W-:Y:S05]  /*3160*/  BSYNC B0 ;  /* 0x0000000000007941 */ /* 0x000fea0003800000 */
.L_x_16625:
[----:B------:R-:W-:Y:S01]  /*3170*/  BSSY B0, `(.L_x_16627) ;  /* 0x0000007000007945 */ /* 0x000fe20003800000 */
[----:B------:R-:W-:Y:S05]  /*3180*/  @!P6 BRA `(.L_x_16628) ;  /* 0x000000500000e947 */ /* 0x000fea0003800000 */
[----:B-----5:R-:W-:-:S05]  /*3190*/  PRMT R118, RZ, 0x5410, R61 ;  /* 0x00005410ff767816 */ /* 0x020fca000000003d */
[----:B------:R-:W-:Y:S01]  /*31a0*/  FMUL.FTZ R189, R118, c[0x0][0x1ec] ;  /* 0x00007b0076bd7a20 */ /* 0x000fe20000410000 */
[----:B------:R-:W-:-:S05]  /*31b0*/  PRMT R118, RZ, 0x5410, R145 ;  /* 0x00005410ff767816 */ /* 0x000fca0000000091 */
[----:B------:R-:W-:-:S04]  /*31c0*/  FMUL.FTZ R118, R189, R118 ;  /* 0x00000076bd767220 */ /* 0x000fc80000410000 */
[----:B------:R-:W-:Y:S02]  /*31d0*/  @P0 FADD.FTZ R118, R54, R118 ;  /* 0x0000007636760221 */ /* 0x000fe40000010000 */
.L_x_16628:
[----:B------:R-:W-:Y:S05]  /*31e0*/  BSYNC B0 ;  /* 0x0000000000007941 */ /* 0x000fea0003800000 */
.L_x_16627:
[----:B------:R-:W-:Y:S01]  /*31f0*/  BSSY B0, `(.L_x_16629) ;  /* 0x0000007000007945 */ /* 0x000fe20003800000 */
[----:B------:R-:W-:Y:S05]  /*3200*/  @!P6 BRA `(.L_x_16630) ;  /* 0x000000500000e947 */ /* 0x000fea0003800000 */
[----:B-----5:R-:W-:-:S05]  /*3210*/  PRMT R119, RZ, 0x7610, R61 ;  /* 0x00007610ff777816 */ /* 0x020fca000000003d */
[----:B------:R-:W-:Y:S01]  /*3220*/  FMUL.FTZ R188, R119, c[0x0][0x1ec] ;  /* 0x00007b0077bc7a20 */ /* 0x000fe20000410000 */
[----:B------:R-:W-:-:S05]  /*3230*/  PRMT R119, RZ, 0x7610, R145 ;  /* 0x00007610ff777816 */ /* 0x000fca0000000091 */
[----:B------:R-:W-:-:S04]  /*3240*/  FMUL.FTZ R119, R188, R119 ;  /* 0x00000077bc777220 */ /* 0x000fc80000410000 */
[----:B------:R-:W-:Y:S02]  /*3250*/  @P0 FADD.FTZ R119, R55, R119 ;  /* 0x0000007737770221 */ /* 0x000fe40000010000 */
.L_x_16630:
[----:B------:R-:W-:Y:S05]  /*3260*/  BSYNC B0 ;  /* 0x0000000000007941 */ /* 0x000fea0003800000 */
.L_x_16629:
[----:B------:R-:W-:Y:S01]  /*3270*/  BSSY B0, `(.L_x_16631) ;  /* 0x0000007000007945 */ /* 0x000fe20003800000 */
[----:B------:R-:W-:Y:S05]  /*3280*/  @!P6 BRA `(.L_x_16632) ;  /* 0x000000500000e947 */ /* 0x000fea0003800000 */
[----:B-----5:R-:W-:-:S05]  /*3290*/  PRMT R112, RZ, 0x5410, R62 ;  /* 0x00005410ff707816 */ /* 0x020fca000000003e */
[----:B------:R-:W-:Y:S01]  /*32a0*/  FMUL.FTZ R189, R112, c[0x0][0x1ec] ;  /* 0x00007b0070bd7a20 */ /* 0x000fe20000410000 */
[----:B------:R-:W-:-:S05]  /*32b0*/  PRMT R112, RZ, 0x5410, R146 ;  /* 0x00005410ff707816 */ /* 0x000fca0000000092 */
[----:B------:R-:W-:-:S04]  /*32c0*/  FMUL.FTZ R112, R189, R112 ;  /* 0x00000070bd707220 */ /* 0x000fc80000410000 */
[----:B------:R-:W-:Y:S02]  /*32d0*/  @P0 FADD.FTZ R112, R56, R112 ;  /* 0x0000007038700221 */ /* 0x000fe40000010000 */
.L_x_16632:
[----:B------:R-:W-:Y:S05]  /*32e0*/  BSYNC B0 ;  /* 0x0000000000007941 */ /* 0x000fea0003800000 */
.L_x_16631:
[----:B------:R-:W-:Y:S01]  /*32f0*/  BSSY B0, `(.L_x_16633) ;  /* 0x0000007000007945 */ /* 0x000fe20003800000 */
[----:B------:R-:W-:Y:S05]  /*3300*/  @!P6 BRA `(.L_x_16634) ;  /* 0x000000500000e947 */ /* 0x000fea0003800000 */
[----:B-----5:R-:W-:-:S05]  /*3310*/  PRMT R113, RZ, 0x7610, R62 ;  /* 0x00007610ff717816 */ /* 0x020fca000000003e */
[----:B------:R-:W-:Y:S01]  /*3320*/  FMUL.FTZ R188, R113, c[0x0][0x1ec] ;  /* 0x00007b0071bc7a20 */ /* 0x000fe20000410000 */
[----:B------:R-:W-:-:S05]  /*3330*/  PRMT R113, RZ, 0x7610, R146 ;  /* 0x00007610ff717816 */ /* 0x000fca0000000092 */
[----:B------:R-:W-:-:S04]  /*3340*/  FMUL.FTZ R113, R188, R113 ;  /* 0x00000071bc717220 */ /* 0x000fc80000410000 */
[----:B------:R-:W-:Y:S02]  /*3350*/  @P0 FADD.FTZ R113, R57, R113 ;  /* 0x0000007139710221 */ /* 0x000fe40000010000 */
.L_x_16634:
[----:B------:R-:W-:Y:S05]  /*3360*/  BSYNC B0 ;  /* 0x0000000000007941 */ /* 0x000fea0003800000 */
.L_x_16633:
[----:B------:R-:W-:Y:S01]  /*3370*/  BSSY B0, `(.L_x_16635) ;  /* 0x0000006000007945 */ /* 0x000fe20003800000 */
[----:B------:R-:W-:Y:S05]  /*3380*/  @!P6 BRA `(.L_x_16636) ;  /* 0x000000400000e947 */ /* 0x000fea0003800000 */
[----:B-----5:R-:W-:-:S05]  /*3390*/  PRMT R114, RZ, 0x5410, R63 ;  /* 0x00005410ff727816 */ /* 0x020fca000000003f */
[----:B------:R-:W-:-:S04]  /*33a0*/  FMUL.FTZ R114, R114, c[0x0][0x1ec] ;  /* 0x00007b0072727a20 */ /* 0x000fc80000410000 */
[----:B------:R-:W-:-:S04]  /*33b0*/  FMUL.FTZ R114, R143, R114 ;  /* 0x000000728f727220 */ /* 0x000fc80000410000 */
[----:B------:R-:W-:Y:S02]  /*33c0*/  @P0 FADD.FTZ R114, R58, R114 ;  /* 0x000000723a720221 */ /* 0x000fe40000010000 */
.L_x_16636:
[----:B------:R-:W-:Y:S05]  /*33d0*/  BSYNC B0 ;  /* 0x0000000000007941 */ /* 0x000fea0003800000 */
.L_x_16635:
[----:B------:R-:W-:Y:S01]  /*33e0*/  BSSY B0, `(.L_x_16637) ;  /* 0x0000006000007945 */ /* 0x000fe20003800000 */
[----:B------:R-:W-:Y:S05]  /*33f0*/  @!P6 BRA `(.L_x_16638) ;  /* 0x000000400000e947 */ /* 0x000fea0003800000 */
[----:B-----5:R-:W-:-:S05]  /*3400*/  PRMT R115, RZ, 0x7610, R63 ;  /* 0x00007610ff737816 */ /* 0x020fca000000003f */
[----:B------:R-:W-:-:S04]  /*3410*/  FMUL.FTZ R188, R115, c[0x0][0x1ec] ;  /* 0x00007b0073bc7a20 */ /* 0x000fc80000410000 */
[----:B------:R-:W-:-:S04]  /*3420*/  FMUL.FTZ R115, R195, R188 ;  /* 0x000000bcc3737220 */ /* 0x000fc80000410000 */
[----:B------:R-:W-:Y:S02]  /*3430*/  @P0 FADD.FTZ R115, R59, R115 ;  /* 0x000000733b730221 */ /* 0x000fe40000010000 */
.L_x_16638:
[----:B------:R-:W-:Y:S05]  /*3440*/  BSYNC B0 ;  /* 0x0000000000007941 */ /* 0x000fea0003800000 */
.L_x_16637:
[----:B------:R-:W-:Y:S01]  /*3450*/  FADD.FTZ R188, RZ, R68 ;  /* 0x00000044ffbc7221 */ /* 0x000fe20000010000 */
[----:B------:R-:W-:Y:S01]  /*3460*/  LOP3.LUT P0, RZ, R198, 0xff, RZ, 0xc0, !PT ;  /* 0x000000ffc6ff7812 */ /* 0x000fe2000780c0ff */
[----:B------:R-:W-:Y:S01]  /*3470*/  IMAD.WIDE.U32 R152, R153, R152, c[0x0][0x188] ;  /* 0x0000620099987625 */ /* 0x000fe200078e0098 */
[----:B------:R-:W-:Y:S02]  /*3480*/  SHF.R.S32.HI R207, RZ, 0x1f, R184 ;  /* 0x0000001fffcf7819 */ /* 0x000fe400000114b8 */
[----:B------:R-:W-:Y:S01]  /*3490*/  SEL R205, R150, R185, !P0 ;  /* 0x000000b996cd7207 */ /* 0x000fe20004000000 */
[----:B------:R-:W-:Y:S01]  /*34a0*/  FADD.FTZ R189, R188, R69 ;  /* 0x00000045bcbd7221 */ /* 0x000fe20000010000 */
[----:B------:R0:W-:Y:S03]  /*34b0*/  STG.E.128 [R152.64], R116 ;  /* 0x0000007498007986 */ /* 0x0001e6000c101d04 */
[----:B------:R-:W-:Y:S01]  /*34c0*/  FADD.FTZ R188, R189, R70 ;  /* 0x00000046bdbc7221 */ /* 0x000fe20000010000 */
[----:B------:R0:W-:Y:S03]  /*34d0*/  STG.E.128 [R152.64+0x10], R112 ;  /* 0x0000107098007986 */ /* 0x0001e6000c101d04 */
        /* <DEDUP_REMOVED lines=55> */
.L_x_16645:
        /* <DEDUP_REMOVED lines=132> */
.L_x_16646:
        /* <DEDUP_REMOVED lines=42> */
[C---:B------:R-:W-:Y:S02]  /*4330*/  FFMA.FTZ R152, R212.reuse, R215, R152 ;  /* 0x000000d7d4987223 */ /* 0x040fe40000010098 */
[----:B------:R-:W-:Y:S02]  /*4340*/  FMUL.FTZ R189, R212, R189 ;  /* 0x000000bdd4bd7220 */ /* 0x000fe40000410000 */
[----:B--2---:R-:W-:Y:S02]  /*4350*/  FADD.FTZ R188, R209, R188 ;  /* 0x000000bcd1bc7221 */ /* 0x004fe40000010000 */
[----:B------:R-:W-:-:S02]  /*4360*/  FMUL.FTZ R189, R189, R218 ;  /* 0x000000dabdbd7220 */ /* 0x000fc40000410000 */
[C---:B0-----:R-:W-:Y:S02]  /*4370*/  FMUL.FTZ R152, R153.reuse, R152 ;  /* 0x0000009899987220 */ /* 0x041fe40000410000 */
[----:B------:R-:W-:Y:S01]  /*4380*/  FFMA.FTZ R209, R153, R189, R188 ;  /* 0x000000bd99d17223 */ /* 0x000fe200000100bc */
[----:B------:R-:W-:Y:S02]  /*4390*/  MOV R189, c[0x0][0x1e0] ;  /* 0x0000780000bd7a02 */ /* 0x000fe40000000f00 */
        /* <DEDUP_REMOVED lines=16> */
[----:B------:R-:W-:Y:S02]  /*44a0*/  IADD3 R203, R203, -0x1, RZ ;  /* 0xffffffffcbcb7810 */ /* 0x000fe40007ffe0ff */
[----:B------:R-:W-:Y:S01]  /*44b0*/  PRMT R153, RZ, 0x7610, R46 ;  /* 0x00007610ff997816 */ /* 0x000fe2000000002e */
[C---:B------:R-:W-:Y:S01]  /*44c0*/  FADD.FTZ R212, -R152.reuse, R65 ;  /* 0x0000004198d47221 */ /* 0x040fe20000010100 */
[----:B------:R-:W-:Y:S01]  /*44d0*/  PRMT R189, RZ, 0x7610, R42 ;  /* 0x00007610ffbd7816 */ /* 0x000fe2000000002a */
[C---:B------:R-:W-:Y:S01]  /*44e0*/  FADD.FTZ R106, -R152.reuse, R106 ;  /* 0x0000006a986a7221 */ /* 0x040fe20000010100 */
[----:B------:R-:W-:Y:S01]  /*44f0*/  PRMT R207, RZ, 0x5410, R40 ;  /* 0x00005410ffcf7816 */ /* 0x000fe20000000028 */
        /* <DEDUP_REMOVED lines=48> */
[----:B------:R-:W-:Y:S01]  /*4800*/  PRMT R117, RZ, 0x7610, R47 ;  /* 0x00007610ff757816 */ /* 0x000fe2000000002f */
        /* <DEDUP_REMOVED lines=9> */
[C---:B------:R-:W-:Y:S01]  /*48a0*/  FMUL.FTZ R67, R205.reuse, R188 ;  /* 0x000000bccd437220 */ /* 0x040fe20000410000 */
[----:B------:R-:W-:Y:S01]  /*48b0*/  PRMT R188, RZ, 0x5410, R42 ;  /* 0x00005410ffbc7816 */ /* 0x000fe2000000002a */
        /* <DEDUP_REMOVED lines=58> */
[----:B------:R-:W-:-:S02]  /*4c60*/  IMAD R203, R203, c[0x0][0x168], RZ ;  /* 0x00005a00cbcb7a24 */ /* 0x000fc400078e02ff */
[----:B------:R-:W-:Y:S01]  /*4c70*/  FFMA.FTZ R152, R76, R152, R157 ;  /* 0x000000984c987223 */ /* 0x000fe2000001009d */
[----:B------:R-:W-:Y:S01]  /*4c80*/  PRMT R76, RZ, 0x7610, R44 ;  /* 0x00007610ff4c7816 */ /* 0x000fe2000000002c */
[----:B------:R-:W-:Y:S01]  /*4c90*/  FFMA.FTZ R115, R115, R107, R158 ;  /* 0x0000006b73737223 */ /* 0x000fe2000001009e */
[----:B------:R-:W-:Y:S01]  /*4ca0*/  PRMT R107, RZ, 0x5410, R50 ;  /* 0x00005410ff6b7816 */ /* 0x000fe20000000032 */
[----:B------:R-:W-:Y:S01]  /*4cb0*/  FFMA.FTZ R117, R79, R117, R26 ;  /* 0x000000754f757223 */ /* 0x000fe2000001001a */
[----:B------:R-:W-:Y:S01]  /*4cc0*/  SHF.R.S32.HI R108, RZ, 0x1f, R203 ;  /* 0x0000001fff6c7819 */ /* 0x000fe200000114cb */
        /* <DEDUP_REMOVED lines=29> */
[----:B------:R-:W-:Y:S01]  /*4ea0*/  MOV R115, 0x10 ;  /* 0x0000001000737802 */ /* 0x000fe20000000f00 */
        /* <DEDUP_REMOVED lines=17> */
[----:B------:R-:W-:Y:S01]  /*4fc0*/  IADD3 R72, R107, 0x80, RZ ;  /* 0x000000806b487810 */ /* 0x000fe20007ffe0ff */
[----:B------:R-:W-:Y:S01]  /*4fd0*/  FFMA.FTZ R93, R93, R76, R14 ;  /* 0x0000004c5d5d7223 */ /* 0x000fe2000001000e */
[----:B------:R-:W-:Y:S01]  /*4fe0*/  PRMT R76, RZ, 0x5410, R36 ;  /* 0x00005410ff4c7816 */ /* 0x000fe20000000024 */
[----:B------:R-:W-:Y:S01]  /*4ff0*/  FFMA.FTZ R203, R83, R203, R22 ;  /* 0x000000cb53cb7223 */ /* 0x000fe20000010016 */
[----:B------:R-:W-:Y:S01]  /*5000*/  F2FP.BF16.PACK_AB R78, R71, R64 ;  /* 0x00000040474e723e */ /* 0x000fe200000010ff */
[----:B------:R-:W-:Y:S01]  /*5010*/  IMAD.WIDE.U32 R84, R107, R115, c[0x0][0x208] ;  /* 0x000082006b547625 */ /* 0x000fe200078e0073 */
[----:B------:R-:W-:-:S02]  /*5020*/  F2FP.BF16.PACK_AB R77, R69, R70 ;  /* 0x00000046454d723e */ /* 0x000fc400000010ff */
[----:B------:R-:W-:Y:S01]  /*5030*/  F2FP.BF16.PACK_AB R80, R73, R152 ;  /* 0x000000984950723e */ /* 0x000fe200000010ff */
[----:B------:R-:W-:Y:S01]  /*5040*/  FFMA.FTZ R92, R92, R76, R17 ;  /* 0x0000004c5c5c7223 */ /* 0x000fe20000010011 */
[----:B------:R-:W-:Y:S01]  /*5050*/  PRMT R76, RZ, 0x7610, R36 ;  /* 0x00007610ff4c7816 */ /* 0x000fe20000000024 */
[----:B------:R-:W-:Y:S01]  /*5060*/  IMAD.WIDE.U32 R72, R72, R115, c[0x0][0x208] ;  /* 0x0000820048487625 */ /* 0x000fe200078e0073 */
[----:B------:R-:W-:Y:S02]  /*5070*/  F2FP.BF16.PACK_AB R83, R117, R74 ;  /* 0x0000004a7553723e */ /* 0x000fe400000010ff */
        /* <DEDUP_REMOVED lines=15> */
[----:B------:R-:W-:Y:S02]  /*5170*/  IADD3 R90, R107, 0x180, RZ ;  /* 0x000001806b5a7810 */ /* 0x000fe40007ffe0ff */
[----:B------:R-:W-:Y:S01]  /*5180*/  F2FP.BF16.PACK_AB R65, R203, R86 ;  /* 0x00000056cb41723e */ /* 0x000fe200000010ff */
[----:B------:R-:W-:Y:S01]  /*5190*/  FFMA.FTZ R96, R96, R76, R5 ;  /* 0x0000004c60607223 */ /* 0x000fe20000010005 */
[----:B------:R-:W-:Y:S02]  /*51a0*/  PRMT R76, RZ, 0x7610, R34 ;  /* 0x00007610ff4c7816 */ /* 0x000fe40000000022 */
[----:B------:R-:W-:-:S02]  /*51b0*/  IADD3 R88, R107, 0x200, RZ ;  /* 0x000002006b587810 */ /* 0x000fc40007ffe0ff */
[----:B------:R-:W-:Y:S01]  /*51c0*/  IADD3 R86, R107, 0x280, RZ ;  /* 0x000002806b567810 */ /* 0x000fe20007ffe0ff */
        /* <DEDUP_REMOVED lines=9> */
[----:B------:R-:W-:Y:S02]  /*5260*/  PRMT R76, RZ, 0x5410, R32 ;  /* 0x00005410ff4c7816 */ /* 0x000fe40000000020 */
[----:B------:R-:W-:-:S03]  /*5270*/  F2FP.BF16.PACK_AB R74, R103, R96 ;  /* 0x00000060674a723e */ /* 0x000fc600000010ff */
        /* <DEDUP_REMOVED lines=9> */
[----:B------:R-:W-:Y:S02]  /*5310*/  F2FP.BF16.PACK_AB R76, R67, R68 ;  /* 0x00000044434c723e */ /* 0x000fe400000010ff */
[----:B------:R-:W-:Y:S01]  /*5320*/  F2FP.BF16.PACK_AB R68, R89, R92 ;  /* 0x0000005c5944723e */ /* 0x000fe200000010ff */
[-C--:B------:R-:W-:Y:S01]  /*5330*/  IMAD.WIDE.U32 R88, R88, R115.reuse, c[0x0][0x208] ;  /* 0x0000820058587625 */ /* 0x080fe200078e0073 */
[----:B------:R-:W-:Y:S01]  /*5340*/  IADD3 R92, R107, 0x100, RZ ;  /* 0x000001006b5c7810 */ /* 0x000fe20007ffe0ff */
[----:B------:R0:W-:Y:S01]  /*5350*/  STG.E.128 [R84.64], R76 ;  /* 0x0000004c54007986 */ /* 0x0001e2000c101d04 */
[----:B------:R-:W-:Y:S01]  /*5360*/  F2FP.BF16.PACK_AB R67, R91, R114 ;  /* 0x000000725b43723e */ /* 0x000fe200000010ff */
[-C--:B------:R-:W-:Y:S02]  /*5370*/  IMAD.WIDE.U32 R90, R90, R115.reuse, c[0x0][0x208] ;  /* 0x000082005a5a7625 */ /* 0x080fe400078e0073 */
[----:B------:R1:W-:Y:S02]  /*5380*/  STG.E.128 [R72.64], R80 ;  /* 0x0000005048007986 */ /* 0x0003e4000c101d04 */
[----:B------:R-:W-:-:S05]  /*5390*/  IMAD.WIDE.U32 R92, R92, R115, c[0x0][0x208] ;  /* 0x000082005c5c7625 */ /* 0x000fca00078e0073 */
[----:B------:R2:W-:Y:S04]  /*53a0*/  STG.E.128 [R92.64], R64 ;  /* 0x000000405c007986 */ /* 0x0005e8000c101d04 */
[----:B------:R2:W-:Y:S01]  /*53b0*/  STG.E.128 [R90.64], R68 ;  /* 0x000000445a007986 */ /* 0x0005e2000c101d04 */
[----:B0-----:R-:W-:Y:S01]  /*53c0*/  FFMA.FTZ R78, R149, R104, R170 ;  /* 0x00000068954e7223 */ /* 0x001fe200000100aa */
[----:B------:R-:W-:Y:S01]  /*53d0*/  F2FP.BF16.PACK_AB R79, R106, R111 ;  /* 0x0000006f6a4f723e */ /* 0x000fe200000010ff */
[----:B------:R-:W-:Y:S02]  /*53e0*/  FFMA.FTZ R84, R206, R119, R179 ;  /* 0x00000077ce547223 */ /* 0x000fe400000100b3 */
        /* <DEDUP_REMOVED lines=14> */
[-C--:B------:R-:W-:Y:S01]  /*54d0*/  IMAD.WIDE.U32 R86, R86, R115.reuse, c[0x0][0x208] ;  /* 0x0000820056567625 */ /* 0x080fe200078e0073 */
[----:B------:R-:W-:Y:S01]  /*54e0*/  F2FP.BF16.PACK_AB R80, R85, R80 ;  /* 0x000000505550723e */ /* 0x000fe200000010ff */
[----:B------:R2:W-:Y:S01]  /*54f0*/  STG.E.128 [R88.64], R72 ;  /* 0x0000004858007986 */ /* 0x0005e2000c101d04 */
[----:B------:R-:W-:Y:S01]  /*5500*/  F2FP.BF16.PACK_AB R83, R205, R108 ;  /* 0x0000006ccd53723e */ /* 0x000fe200000010ff */
[----:B------:R-:W-:Y:S01]  /*5510*/  IMAD.WIDE.U32 R84, R84, R115, c[0x0][0x208] ;  /* 0x0000820054547625 */ /* 0x000fe200078e0073 */
[----:B------:R-:W-:Y:S01]  /*5520*/  F2FP.BF16.PACK_AB R82, R113, R82 ;  /* 0x000000527152723e */ /* 0x000fe200000010ff */
[----:B------:R2:W-:Y:S04]  /*5530*/  STG.E.128 [R86.64], R76 ;  /* 0x0000004c56007986 */ /* 0x0005e8000c101d04 */
[----:B------:R2:W-:Y:S02]  /*5540*/  STG.E.128 [R84.64], R80 ;  /* 0x0000005054007986 */ /* 0x0005e4000c101d04 */
.L_x_16642:
[----:B-1----:R-:W-:Y:S05]  /*5550*/  BSYNC B0 ;  /* 0x0000000000007941 */ /* 0x002fea0003800000 */
.L_x_16641:
[----:B------:R-:W-:Y:S02]  /*5560*/  IADD3 R184, R184, c[0x0][0x160], RZ ;  /* 0x00005800b8b87a10 */ /* 0x000fe40007ffe0ff */
[----:B------:R-:W-:-:S02]  /*5570*/  LOP3.LUT P1, RZ, R198, 0xff, RZ, 0xc0, !PT ;  /* 0x000000ffc6ff7812 */ /* 0x000fc4000782c0ff */
[----:B------:R-:W-:Y:S02]  /*5580*/  ISETP.GE.AND P0, PT, R184, c[0x0][0x164], PT ;  /* 0x00005900b8007a0c */ /* 0x000fe40003f06270 */
[----:B------:R-:W-:-:S11]  /*5590*/  SEL R198, RZ, 0x1, P1 ;  /* 0x00000001ffc67807 */ /* 0x000fd60000800000 */
[----:B--2--5:R-:W-:Y:S01]  /*55a0*/  @P0 CALL.REL.NOINC `(.L_x_16643) ;  /* 0x0000001000000944 */ /* 0x024fe20003c00000 */
[----:B------:R-:W-:Y:S05]  /*55b0*/  BRA `(.L_x_16644) ;  /* 0xffffb32000007947 */ /* 0x000fea000383ffff */
.L_x_16643:
[----:B------:R-:W-:Y:S05]  /*55c0*/  EXIT ;  /* 0x000000000000794d */ /* 0x000fea0003800000 */
.L_x_16639:
[----:B0-----:R-:W-:Y:S01]  /*55d0*/  HFMA2.MMA R212, -RZ, RZ, 0, 5.9604644775390625e-08 ;  /* 0x00000001ffd47435 */ /* 0x001fe200000001ff */
[----:B------:R-:W-:Y:S02]  /*55e0*/  MOV R153, 0x1f ;  /* 0x0000001f00997802 */ /* 0x000fe40000000f00 */
[----:B------:R-:W-:Y:S02]  /*55f0*/  MOV R210, 0xffffffff ;  /* 0xffffffff00d27802 */ /* 0x000fe40000000f00 */
[----:B------:R-:W-:Y:S02]  /*5600*/  MOV R188, 0x5620 ;  /* 0x0000562000bc7802 */ /* 0x000fe40000000f00 */
[----:B-----5:R-:W-:Y:S05]  /*5610*/  CALL.REL.NOINC `($__internal_55_$__cuda_sm70_shflsync_bfly_p) ;  /* 0x00000a9000007944 */ /* 0x020fea0003c00000 */
[----:B-1----:R-:W-:Y:S01]  /*5620*/  MOV R152, R212 ;  /* 0x000000d400987202 */ /* 0x002fe20000000f00 */
[----:B0-----:R-:W-:Y:S05]  /*5630*/  BRA `(.L_x_16645) ;  /* 0xffffe21000007947 */ /* 0x001fea000383ffff */
.L_x_16640:
[----:B------:R-:W-:Y:S01]  /*5640*/  HFMA2.MMA R212, -RZ, RZ, 0, 1.1920928955078125e-07 ;  /* 0x00000002ffd47435 */ /* 0x000fe200000001ff */
[----:B------:R-:W-:Y:S02]  /*5650*/  MOV R153, 0x1f ;  /* 0x0000001f00997802 */ /* 0x000fe40000000f00 */
[----:B------:R-:W-:Y:S02]  /*5660*/  MOV R210, 0xffffffff ;  /* 0xffffffff00d27802 */ /* 0x000fe40000000f00 */
[----:B------:R-:W-:-:S02]  /*5670*/  MOV R188, 0x5690 ;  /* 0x0000569000bc7802 */ /* 0x000fc40000000f00 */
[----:B-----5:R-:W-:Y:S05]  /*5680*/  CALL.REL.NOINC `($__internal_55_$__cuda_sm70_shflsync_bfly_p) ;  /* 0x00000a2000007944 */ /* 0x020fea0003c00000 */
[----:B01----:R-:W-:Y:S01]  /*5690*/  FADD.FTZ R211, R211, R212 ;  /* 0x000000d4d3d37221 */ /* 0x003fe20000010000 */
[----:B------:R-:W-:Y:S01]  /*56a0*/  HFMA2.MMA R212, -RZ, RZ, 0, 2.384185791015625e-07 ;  /* 0x00000004ffd47435 */ /* 0x000fe200000001ff */
[----:B------:R-:W-:-:S02]  /*56b0*/  MOV R153, 0x1f ;  /* 0x0000001f00997802 */ /* 0x000fc40000000f00 */
[----:B------:R-:W-:Y:S02]  /*56c0*/  MOV R210, 0xffffffff ;  /* 0xffffffff00d27802 */ /* 0x000fe40000000f00 */
[----:B------:R-:W-:Y:S02]  /*56d0*/  MOV R188, 0x56f0 ;  /* 0x000056f000bc7802 */ /* 0x000fe40000000f00 */
[----:B------:R-:W-:Y:S05]  /*56e0*/  CALL.REL.NOINC `($__internal_55_$__cuda_sm70_shflsync_bfly_p) ;  /* 0x000009c000007944 */ /* 0x000fea0003c00000 */
[----:B01----:R-:W-:Y:S01]  /*56f0*/  FADD.FTZ R211, R211, R212 ;  /* 0x000000d4d3d37221 */ /* 0x003fe20000010000 */
[----:B------:R-:W-:Y:S01]  /*5700*/  HFMA2.MMA R212, -RZ, RZ, 0, 4.76837158203125e-07 ;  /* 0x00000008ffd47435 */ /* 0x000fe200000001ff */
[----:B------:R-:W-:Y:S02]  /*5710*/  MOV R153, 0x1f ;  /* 0x0000001f00997802 */ /* 0x000fe40000000f00 */
[----:B------:R-:W-:Y:S02]  /*5720*/  MOV R210, 0xffffffff ;  /* 0xffffffff00d27802 */ /* 0x000fe40000000f00 */
[----:B------:R-:W-:Y:S02]  /*5730*/  MOV R188, 0x5750 ;  /* 0x0000575000bc7802 */ /* 0x000fe40000000f00 */
[----:B------:R-:W-:Y:S05]  /*5740*/  CALL.REL.NOINC `($__internal_55_$__cuda_sm70_shflsync_bfly_p) ;  /* 0x0000096000007944 */ /* 0x000fea0003c00000 */
[----:B01----:R-:W-:Y:S01]  /*5750*/  FADD.FTZ R211, R211, R212 ;  /* 0x000000d4d3d37221 */ /* 0x003fe20000010000 */
[----:B------:R-:W-:Y:S01]  /*5760*/  HFMA2.MMA R212, -RZ, RZ, 0, 9.5367431640625e-07 ;  /* 0x00000010ffd47435 */ /* 0x000fe200000001ff */
[----:B------:R-:W-:-:S02]  /*5770*/  MOV R153, 0x1f ;  /* 0x0000001f00997802 */ /* 0x000fc40000000f00 */
[----:B------:R-:W-:Y:S02]  /*5780*/  MOV R210, 0xffffffff ;  /* 0xffffffff00d27802 */ /* 0x000fe40000000f00 */
[----:B------:R-:W-:Y:S02]  /*5790*/  MOV R188, 0x57b0 ;  /* 0x000057b000bc7802 */ /* 0x000fe40000000f00 */
[----:B------:R-:W-:Y:S05]  /*57a0*/  CALL.REL.NOINC `($__internal_55_$__cuda_sm70_shflsync_bfly_p) ;  /* 0x0000090000007944 */ /* 0x000fea0003c00000 */
        /* <DEDUP_REMOVED lines=118> */
[----:B------:R-:W-:Y:S05]  /*5f10*/  CALL.REL.NOINC `($__internal_55_$__cuda_sm70_shflsync_bfly_p) ;  /* 0x0000019000007944 */ /* 0x000fea0003c00000 */
[----:B01----:R-:W-:Y:S01]  /*5f20*/  FADD.FTZ R211, R211, R212 ;  /* 0x000000d4d3d37221 */ /* 0x003fe20000010000 */
[----:B------:R-:W-:Y:S01]  /*5f30*/  HFMA2.MMA R212, -RZ, RZ, 0, 1.1920928955078125e-07 ;  /* 0x00000002ffd47435 */ /* 0x000fe200000001ff */
[----:B------:R-:W-:Y:S02]  /*5f40*/  MOV R153, 0x1f ;  /* 0x0000001f00997802 */ /* 0x000fe40000000f00 */
[----:B------:R-:W-:Y:S02]  /*5f50*/  MOV R210, 0xffffffff ;  /* 0xffffffff00d27802 */ /* 0x000fe40000000f00 */
[----:B------:R-:W-:Y:S02]  /*5f60*/  MOV R188, 0x5f80 ;  /* 0x00005f8000bc7802 */ /* 0x000fe40000000f00 */
[----:B------:R-:W-:Y:S05]  /*5f70*/  CALL.REL.NOINC `($__internal_55_$__cuda_sm70_shflsync_bfly_p) ;  /* 0x0000013000007944 */ /* 0x000fea0003c00000 */
        /* <DEDUP_REMOVED lines=18> */
[----:B01----:R-:W-:Y:S05]  /*60a0*/  BRA `(.L_x_16646) ;  /* 0xffffdfe000007947 */ /* 0x003fea000383ffff */
        .weak           $__internal_55_$__cuda_sm70_shflsync_bfly_p
        .type           $__internal_55_$__cuda_sm70_shflsync_bfly_p,@function
        .size           $__internal_55_$__cuda_sm70_shflsync_bfly_p,(.L_x_44895 - $__internal_55_$__cuda_sm70_shflsync_bfly_p)
$__internal_55_$__cuda_sm70_shflsync_bfly_p:
[----:B------:R-:W-:Y:S01]  /*60b0*/  HFMA2.MMA R189, -RZ, RZ, 0, 0 ;  /* 0x00000000ffbd7435 */ /* 0x000fe200000001ff */
[----:B------:R-:W-:Y:S04]  /*60c0*/  WARPSYNC R210 ;  /* 0x000000d200007348 */ /* 0x000fe80003800000 */
[----:B------:R0:W1:Y:S01]  /*60d0*/  SHFL.BFLY PT, R212, R211, R212, R153 ;  /* 0x0c0000d4d3d47389 */ /* 0x00006200000e0099 */
[----:B------:R-:W-:Y:S05]  /*60e0*/  RET.REL.NODEC R188 `(_ZN10layer_norm13ln_fwd_kernelINS_13Kernel_traitsI13__nv_bfloat16S2_fS2_fjLj7168ELj1ELj1ELj4ELj16ENS_18Kernel_traits_baseILj7168ES2_S2_fS2_fjLj128EEEEELb0ELb1ELb1ELb1EEEvNS_9FwdParamsE) ;  /* 0xffff9f10bc007950 */ /* 0x000fea0003c3ffff */
.L_x_16647:
        /* <DEDUP_REMOVED lines=9> */
.L_x_44895:


//--------------------- .text._ZN10layer_norm13ln_fwd_kernelINS_13Kernel_traitsI13__nv_bfloat16S2_fS2_fjLj7168ELj1ELj1ELj4ELj16ENS_18Kernel_traits_baseILj7168ES2_S2_fS2_fjLj128EEEEELb1ELb0ELb0ELb0EEEvNS_9FwdParamsE --------------------------
	.section	.text._ZN10layer_norm13ln_fwd_kernelINS_13Kernel_traitsI13__nv_bfloat16S2_fS2_fjLj7168ELj1ELj1ELj4ELj16ENS_18Kernel_traits_baseILj7168ES2_S2_fS2_fjLj128EEEEELb1ELb0ELb0ELb0EEEvNS_9FwdParamsE,"ax",@progbits
	.sectioninfo	@"SHI_REGISTERS=236"
	.align	128
        .global         _ZN10layer_norm13ln_fwd_kernelINS_13Kernel_traitsI13__nv_bfloat16S2_fS2_fjLj7168ELj1ELj1ELj4ELj16ENS_18Kernel_traits_baseILj7168ES2_S2_fS2_fjLj128EEEEELb1ELb0ELb0ELb0EEEvNS_9FwdParamsE
        .type           _ZN10layer_norm13ln_fwd_kernelINS_13Kernel_traitsI13__nv_bfloat16S2_fS2_fjLj7168ELj1ELj1ELj4ELj16ENS_18Kernel_traits_baseILj7168ES2_S2_fS2_fjLj128EEEEELb1ELb0ELb0ELb0EEEvNS_9FwdParamsE,@function
        .size           _ZN10layer_norm13ln_fwd_kernelINS_13Kernel_traitsI13__nv_bfloat16S2_fS2_fjLj7168ELj1ELj1ELj4ELj16ENS_18Kernel_traits_baseILj7168ES2_S2_fS2_fjLj128EEEEELb1ELb0ELb0ELb0EEEvNS_9FwdParamsE,(.L_x_44896 - _ZN10layer_norm13ln_fwd_kernelINS_13Kernel_traitsI13__nv_bfloat16S2_fS2_fjLj7168ELj1ELj1ELj4ELj16ENS_18Kernel_traits_baseILj7168ES2_S2_fS2_fjLj128EEEEELb1ELb0ELb0ELb0EEEvNS_9FwdParamsE)
        .other          _ZN10layer_norm13ln_fwd_kernelINS_13Kernel_traitsI13__nv_bfloat16S2_fS2_fjLj7168ELj1ELj1ELj4ELj16ENS_18Kernel_traits_baseILj7168ES2_S2_fS2_fjLj128EEEEELb1ELb0ELb0ELb0EEEvNS_9FwdParamsE,@"STO_CUDA_ENTRY STV_DEFAULT"
_ZN10layer_norm13ln_fwd_kernelINS_13Kernel_traitsI13__nv_bfloat16S2_fS2_fjLj7168ELj1ELj1ELj4ELj16ENS_18Kernel_traits_baseILj7168ES2_S2_fS2_fjLj128EEEEELb1ELb0ELb0ELb0EEEvNS_9FwdParamsE:
.text._ZN10layer_norm13ln_fwd_kernelINS_13Kernel_traitsI13__nv_bfloat16S2_fS2_fjLj7168ELj1ELj1ELj4ELj16ENS_18Kernel_traits_baseILj7168ES2_S2_fS2_fjLj128EEEEELb1ELb0ELb0ELb0EEEvNS_9FwdParamsE:
        /* <DEDUP_REMOVED lines=22> */
[----:B--2---:R-:W-:-:S04]  /*0160*/  @P0 IADD3 R206, P1, R2, c[0x0][0x240], RZ ;  /* 0x0000900002ce0a10 */ /* 0x004fc80007f3e0ff */
[----:B------:R-:W-:-:S04]  /*0170*/  @P0 IADD3.X R207, RZ, R3, RZ, P1, !PT ;  /* 0x00000003ffcf0210 */ /* 0x000fc80000ffe4ff */
[--C-:B------:R-:W-:Y:S02]  /*0180*/  SHF.R.U64 R44, R206, 0x2, R207.reuse ;  /* 0x00000002ce2c7819 */ /* 0x100fe400000012cf */
[----:B------:R-:W-:Y:S02]  /*0190*/  SHF.R.U32.HI R43, RZ, 0x2, R207 ;  /* 0x00000002ff2b7819 */ /* 0x000fe400000116cf */
[----:B---3--:R-:W-:Y:S01]  /*01a0*/  IADD3 R42, R219, -0x4498517b, RZ ;  /* 0xbb67ae85db2a7810 */ /* 0x008fe20007ffe0ff */
[----:B------:R-:W-:Y:S01]  /*01b0*/  IMAD.WIDE.U32 R2, R44, -0x2daee0ad, RZ ;  /* 0xd2511f532c027825 */ /* 0x000fe200078e00ff */
[----:B------:R-:W-:Y:S02]  /*01c0*/  LOP3.LUT R6, R5, R43, R218, 0x96, !PT ;  /* 0x0000002b05067212 */ /* 0x000fe400078e96da */
[----:B------:R-:W-:Y:S02]  /*01d0*/  IADD3 R41, R218, -0x61c88647, RZ ;  /* 0x9e3779b9da297810 */ /* 0x000fe40007ffe0ff */
[----:B------:R-:W-:Y:S01]  /*01e0*/  LOP3.LUT R3, R3, R219, RZ, 0x3c, !PT ;  /* 0x000000db03037212 */ /* 0x000fe200078e3cff */
[----:B------:R-:W-:Y:S01]  /*01f0*/  IMAD.WIDE.U32 R6, R6, -0x2daee0ad, RZ ;  /* 0xd2511f5306067825 */ /* 0x000fe200078e00ff */
[----:B------:R-:W-:-:S02]  /*0200*/  IADD3 R40, R218, 0x3c6ef372, RZ ;  /* 0x3c6ef372da287810 */ /* 0x000fc40007ffe0ff */
[----:B------:R-:W-:Y:S02]  /*0210*/  IADD3 R39, R219, 0x76cf5d0a, RZ ;  /* 0x76cf5d0adb277810 */ /* 0x000fe40007ffe0ff */
[----:B------:R-:W-:Y:S01]  /*0220*/  LOP3.LUT R8, R7, R2, R42, 0x96, !PT ;  /* 0x0000000207087212 */ /* 0x000fe200078e962a */
[----:B------:R-:W-:Y:S01]  /*0230*/  IMAD.WIDE.U32 R2, R3, -0x326172a9, RZ ;  /* 0xcd9e8d5703027825 */ /* 0x000fe200078e00ff */
[----:B------:R-:W-:Y:S02]  /*0240*/  IADD3 R38, R219, 0x32370b8f, RZ ;  /* 0x32370b8fdb267810 */ /* 0x000fe40007ffe0ff */
[----:B------:R-:W-:Y:S01]  /*0250*/  IADD3 R37, R218, -0x255992d5, RZ ;  /* 0xdaa66d2bda257810 */ /* 0x000fe20007ffe0ff */
[----:B------:R-:W-:Y:S01]  /*0260*/  IMAD.WIDE.U32 R8, R8, -0x326172a9, RZ ;  /* 0xcd9e8d5708087825 */ /* 0x000fe200078e00ff */
[----:B------:R-:W-:Y:S02]  /*0270*/  LOP3.LUT R3, R3, R41, R4, 0x96, !PT ;  /* 0x0000002903037212 */ /* 0x000fe400078e9604 */
[----:B------:R-:W-:-:S02]  /*0280*/  IADD3 R34, R218, 0x78dde6e4, RZ ;  /* 0x78dde6e4da227810 */ /* 0x000fc40007ffe0ff */
[----:B------:R-:W-:Y:S01]  /*0290*/  LOP3.LUT R4, R9, R2, R40, 0x96, !PT ;  /* 0x0000000209047212 */ /* 0x000fe200078e9628 */
[----:B------:R-:W-:Y:S01]  /*02a0*/  IMAD.WIDE.U32 R2, R3, -0x2daee0ad, RZ ;  /* 0xd2511f5303027825 */ /* 0x000fe200078e00ff */
[C---:B------:R-:W-:Y:S02]  /*02b0*/  IADD3 R35, R219.reuse, -0x126145ec, RZ ;  /* 0xed9eba14db237810 */ /* 0x040fe40007ffe0ff */
[----:B------:R-:W-:Y:S01]  /*02c0*/  IADD3 R33, R219, -0x56f99767, RZ ;  /* 0xa9066899db217810 */ /* 0x000fe20007ffe0ff */
[----:B------:R-:W-:Y:S01]  /*02d0*/  IMAD.WIDE.U32 R4, R4, -0x2daee0ad, RZ ;  /* 0xd2511f5304047825 */ /* 0x000fe200078e00ff */
[----:B------:R-:W-:Y:S02]  /*02e0*/  LOP3.LUT R6, R3, R6, R39, 0x96, !PT ;  /* 0x0000000603067212 */ /* 0x000fe400078e9627 */
[----:B------:R-:W-:Y:S02]  /*02f0*/  LOP3.LUT R3, R48, 0x7f, RZ, 0x3c, !PT ;  /* 0x0000007f30037812 */ /* 0x000fe400078e3cff */
[----:B------:R-:W-:Y:S01]  /*0300*/  LOP3.LUT R9, R5, R2, R38, 0x96, !PT ;  /* 0x0000000205097212 */ /* 0x000fe200078e9626 */
[----:B------:R-:W-:Y:S01]  /*0310*/  IMAD.WIDE.U32 R6, R6, -0x326172a9, RZ ;  /* 0xcd9e8d5706067825 */ /* 0x000fe200078e00ff */
[----:B------:R-:W-:-:S04]  /*0320*/  LEA.HI.SX32 R36, R100, R3, 0x1d ;  /* 0x0000000364247211 */ /* 0x000fc800078feaff */
[C---:B------:R-:W-:Y:S02]  /*0330*/  LOP3.LUT P6, RZ, R36.reuse, 0xffffff80, RZ, 0xc0, !PT ;  /* 0xffffff8024ff7812 */ /* 0x040fe400078cc0ff */
[C---:B------:R-:W-:Y:S02]  /*0340*/  ISETP.GE.U32.AND P5, PT, R36.reuse, 0x100, PT ;  /* 0x000001002400780c */ /* 0x040fe40003fa6070 */
[C---:B------:R-:W-:Y:S02]  /*0350*/  ISETP.GE.U32.AND P4, PT, R36.reuse, 0x180, PT ;  /* 0x000001802400780c */ /* 0x040fe40003f86070 */
[C---:B------:R-:W-:Y:S02]  /*0360*/  ISETP.GE.U32.AND P3, PT, R36.reuse, 0x200, PT ;  /* 0x000002002400780c */ /* 0x040fe40003f66070 */
[----:B------:R-:W-:Y:S02]  /*0370*/  ISETP.GE.U32.AND P2, PT, R36, 0x280, PT ;  /* 0x000002802400780c */ /* 0x000fe40003f46070 */
[----:B------:R-:W-:Y:S01]  /*0380*/  LOP3.LUT R2, R7, R8, R37, 0x96, !PT ;  /* 0x0000000807027212 */ /* 0x000fe200078e9625 */
[----:B------:R-:W-:-:S02]  /*0390*/  IMAD.WIDE.U32 R8, R9, -0x326172a9, RZ ;  /* 0xcd9e8d5709087825 */ /* 0x000fc400078e00ff */
[----:B------:R-:W-:Y:S02]  /*03a0*/  @P6 LOP3.LUT R31, R31, 0x8, RZ, 0xfc, !PT ;  /* 0x000000081f1f6812 */ /* 0x000fe400078efcff */
[----:B------:R-:W-:Y:S01]  /*03b0*/  IMAD.WIDE.U32 R2, R2, -0x2daee0ad, RZ ;  /* 0xd2511f5302027825 */ /* 0x000fe200078e00ff */
[----:B------:R-:W-:Y:S02]  /*03c0*/  LOP3.LUT R10, R9, R6, R34, 0x96, !PT ;  /* 0x00000006090a7212 */ /* 0x000fe400078e9622 */
[----:B------:R-:W-:Y:S02]  /*03d0*/  LOP3.LUT R31, R31, 0xfffffdff, RZ, 0xc0, !PT ;  /* 0xfffffdff1f1f7812 */ /* 0x000fe400078ec0ff */
[----:B------:R-:W-:Y:S01]  /*03e0*/  LOP3.LUT R0, R3, R4, R35, 0x96, !PT ;  /* 0x0000000403007212 */ /* 0x000fe200078e9623 */
[----:B------:R-:W-:Y:S01]  /*03f0*/  IMAD.WIDE.U32 R10, R10, -0x2daee0ad, RZ ;  /* 0xd2511f530a0a7825 */ /* 0x000fe200078e00ff */
        /* <DEDUP_REMOVED lines=19> */
.L_x_16649:
[----:B0-----:R-:W-:Y:S05]  /*0530*/  BSYNC B0 ;  /* 0x0000000000007941 */ /* 0x001fea0003800000 */
.L_x_16648:
        /* <DEDUP_REMOVED lines=13> */
.L_x_16651:
[----:B0-----:R-:W-:Y:S05]  /*0610*/  BSYNC B0 ;  /* 0x0000000000007941 */ /* 0x001fea0003800000 */
.L_x_16650:
        /* <DEDUP_REMOVED lines=13> */
.L_x_16653:
[----:B0-----:R-:W-:Y:S05]  /*06f0*/  BSYNC B0 ;  /* 0x0000000000007941 */ /* 0x001fea0003800000 */
.L_x_16652:
        /* <DEDUP_REMOVED lines=13> */
.L_x_16655:
[----:B0-----:R-:W-:Y:S05]  /*07d0*/  BSYNC B0 ;  /* 0x0000000000007941 */ /* 0x001fea0003800000 */
.L_x_16654:
        /* <DEDUP_REMOVED lines=13> */
.L_x_16657:
[----:B0-----:R-:W-:Y:S05]  /*08b0*/  BSYNC B0 ;  /* 0x0000000000007941 */ /* 0x001fea0003800000 */
.L_x_16656:
        /* <DEDUP_REMOVED lines=22> */
.L_x_16659:
[----:B0-----:R-:W-:Y:S05]  /*0a20*/  BSYNC B0 ;  /* 0x0000000000007941 */ /* 0x001fea0003800000 */
.L_x_16658:
        /* <DEDUP_REMOVED lines=21> */
.L_x_16661:
[----:B0-----:R-:W-:Y:S05]  /*0b80*/  BSYNC B0 ;  /* 0x0000000000007941 */ /* 0x001fea0003800000 */
.L_x_16660:
[----:B------:R-:W-:Y:S01]  /*0b90*/  LEA.HI R27, R46, R27, RZ, 0x19 ;  /* 0x0000001b2e1b7211 */ /* 0x000fe200078fc8ff */
[----:B------:R-:W-:Y:S01]  /*0ba0*/  IMAD.WIDE.U32 R92, R92, -0x326172a9, RZ ;  /* 0xcd9e8d575c5c7825 */ /* 0x000fe200078e00ff */
[----:B------:R-:W-:Y:S02]  /*0bb0*/  LOP3.LUT R198, R95, R2, R28, 0x96, !PT ;  /* 0x000000025fc67212 */ /* 0x000fe400078e961c */
[----:B------:R-:W-:-:S02]  /*0bc0*/  ISETP.GE.AND P0, PT, R27, c[0x0][0x164], PT ;  /* 0x000059001b007a0c */ /* 0x000fc40003f06270 */
[----:B------:R-:W-:-:S11]  /*0bd0*/  IADD3 R26, R218, 0x5384540f, RZ ;  /* 0x5384540fda1a7810 */ /* 0x000fd60007ffe0ff */
[----:B------:R-:W-:Y:S05]  /*0be0*/  @P0 EXIT ;  /* 0x000000000000094d */ /* 0x000fea0003800000 */
[----:B------:R-:W-:Y:S01]  /*0bf0*/  SHF.R.S32.HI R100, RZ, 0x3, R100 ;  /* 0x00000003ff647819 */ /* 0x000fe20000011464 */
[----:B------:R-:W-:Y:S01]  /*0c00*/  IMAD.MOV.U32 R204, RZ, RZ, 0x1 ;  /* 0x00000001ffcc7424 */ /* 0x000fe200078e00ff */
        /* <DEDUP_REMOVED lines=10> */
[--C-:B------:R-:W-:Y:S01]  /*0cb0*/  PRMT R175, RZ, 0x5410, R59.reuse ;  /* 0x00005410ffaf7816 */ /* 0x100fe2000000003b */
[C---:B------:R-:W-:Y:S01]  /*0cc0*/  IMAD.HI.U32 R57, R198.reuse, -0x326172a9, RZ ;  /* 0xcd9e8d57c6397827 */ /* 0x040fe200078e00ff */
[----:B------:R-:W-:Y:S02]  /*0cd0*/  PRMT R177, RZ, 0x7610, R59 ;  /* 0x00007610ffb17816 */ /* 0x000fe4000000003b */
[----:B------:R-:W-:Y:S01]  /*0ce0*/  SHF.R.U32.HI R100, RZ, 0x2, R100 ;  /* 0x00000002ff647819 */ /* 0x000fe20000011664 */
[----:B------:R-:W-:Y:S01]  /*0cf0*/  IMAD R198, R198, -0x326172a9, RZ ;  /* 0xcd9e8d57c6c67824 */ /* 0x000fe200078e02ff */
[----:B------:R-:W-:-:S02]  /*0d00*/  IMNMX R59, RZ, R56, !PT ;  /* 0x00000038ff3b7217 */ /* 0x000fc40007800200 */
[----:B------:R-:W-:Y:S02]  /*0d10*/  LOP3.LUT R100, R100, 0x3fffffe0, RZ, 0xc0, !PT ;  /* 0x3fffffe064647812 */ /* 0x000fe400078ec0ff */
[----:B------:R-:W-:Y:S02]  /*0d20*/  IMNMX R59, R59, 0x20, PT ;  /* 0x000000203b3b7817 */ /* 0x000fe40003800200 */
[--C-:B------:R-:W-:Y:S02]  /*0d30*/  PRMT R178, RZ, 0x5410, R60.reuse ;  /* 0x00005410ffb27816 */ /* 0x100fe4000000003c */
[----:B------:R-:W-:Y:S01]  /*0d40*/  PRMT R181, RZ, 0x7610, R60 ;  /* 0x00007610ffb57816 */ /* 0x000fe2000000003c */
[----:B------:R-:W-:Y:S01]  /*0d50*/  IMAD.IADD R59, R59, 0x1, R100 ;  /* 0x000000013b3b7824 */ /* 0x000fe200078e0264 */
[--C-:B------:R-:W-:Y:S01]  /*0d60*/  PRMT R179, RZ, 0x5410, R61.reuse ;  /* 0x00005410ffb37816 */ /* 0x100fe2000000003d */
[----:B------:R-:W-:Y:S01]  /*0d70*/  IMAD.SHL.U32 R60, R46, 0x20, RZ ;  /* 0x000000202e3c7824 */ /* 0x000fe200078e00ff */
[----:B------:R-:W-:Y:S01]  /*0d80*/  PRMT R183, RZ, 0x7610, R61 ;  /* 0x00007610ffb77816 */ /* 0x000fe2000000003d */
[----:B------:R-:W-:Y:S01]  /*0d90*/  IMAD.SHL.U32 R59, R59, 0x8, RZ ;  /* 0x000000083b3b7824 */ /* 0x000fe200078e00ff */
[----:B------:R-:W-:-:S02]  /*0da0*/  LOP3.LUT R93, R93, R8, R26, 0x96, !PT ;  /* 0x000000085d5d7212 */ /* 0x000fc400078e961a */
[----:B------:R-:W-:Y:S02]  /*0db0*/  LOP3.LUT R61, R60, 0x3e0, RZ, 0xc0, !PT ;  /* 0x000003e03c3d7812 */ /* 0x000fe400078ec0ff */
[----:B------:R-:W-:Y:S01]  /*0dc0*/  IADD3 R190, R218, -0xe443238, RZ ;  /* 0xf1bbcdc8dabe7810 */ /* 0x000fe20007ffe0ff */
[----:B------:R-:W0:Y:S01]  /*0dd0*/  I2F.U32 R59, R59 ;  /* 0x0000003b003b7306 */ /* 0x000e220000201000 */
[----:B------:R-:W-:Y:S01]  /*0de0*/  IMAD.HI.U32 R56, R93, -0x2daee0ad, RZ ;  /* 0xd2511f535d387827 */ /* 0x000fe200078e00ff */
[----:B------:R-:W-:Y:S02]  /*0df0*/  IADD3 R189, R219, -0x24c28bd8, RZ ;  /* 0xdb3d7428dbbd7810 */ /* 0x000fe40007ffe0ff */
[----:B------:R-:W-:Y:S01]  /*0e00*/  LOP3.LUT R57, R57, R92, R190, 0x96, !PT ;  /* 0x0000005c39397212 */ /* 0x000fe200078e96be */
[----:B------:R-:W-:Y:S01]  /*0e10*/  IMAD.IADD R61, R58, 0x1, -R61 ;  /* 0x000000013a3d7824 */ /* 0x000fe200078e0a3d */
[----:B------:R-:W-:Y:S02]  /*0e20*/  LOP3.LUT R56, R56, R94, R189, 0x96, !PT ;  /* 0x0000005e38387212 */ /* 0x000fe400078e96bd */
[----:B------:R-:W-:Y:S01]  /*0e30*/  PRMT R188, RZ, 0x5410, R48 ;  /* 0x00005410ffbc7816 */ /* 0x000fe20000000030 */
[----:B------:R-:W-:Y:S01]  /*0e40*/  IMAD.HI.U32 R200, R57, -0x2daee0ad, RZ ;  /* 0xd2511f5339c87827 */ /* 0x000fe200078e00ff */
[----:B------:R-:W-:-:S02]  /*0e50*/  IMNMX R61, RZ, R61, !PT ;  /* 0x0000003dff3d7217 */ /* 0x000fc40007800200 */
[----:B------:R-:W-:Y:S01]  /*0e60*/  PRMT R192, RZ, 0x7610, R48 ;  /* 0x00007610ffc07816 */ /* 0x000fe20000000030 */
[----:B------:R-:W-:Y:S01]  /*0e70*/  IMAD R48, R93, -0x2daee0ad, RZ ;  /* 0xd2511f535d307824 */ /* 0x000fe200078e02ff */
[----:B------:R-:W-:Y:S01]  /*0e80*/  IMNMX R61, R61, 0x20, PT ;  /* 0x000000203d3d7817 */ /* 0x000fe20003800200 */
[----:B------:R-:W-:Y:S01]  /*0e90*/  IMAD R208, R57, -0x2daee0ad, RZ ;  /* 0xd2511f5339d07824 */ /* 0x000fe200078e02ff */
[----:B0-----:R0:W1:Y:S01]  /*0ea0*/  MUFU.RCP R201, R59 ;  /* 0x0000003b00c97308 */ /* 0x0010620000001000 */
[--C-:B------:R-:W-:Y:S01]  /*0eb0*/  PRMT R191, RZ, 0x5410, R49.reuse ;  /* 0x00005410ffbf7816 */ /* 0x100fe20000000031 */
[C---:B------:R-:W-:Y:S01]  /*0ec0*/  IMAD R210, R56.reuse, -0x326172a9, RZ ;  /* 0xcd9e8d5738d27824 */ /* 0x040fe200078e02ff */
[----:B------:R-:W-:Y:S01]  /*0ed0*/  PRMT R194, RZ, 0x7610, R49 ;  /* 0x00007610ffc27816 */ /* 0x000fe20000000031 */
[----:B------:R-:W-:Y:S01]  /*0ee0*/  IMAD.HI.U32 R49, R56, -0x326172a9, RZ ;  /* 0xcd9e8d5738317827 */ /* 0x000fe200078e00ff */
[----:B------:R-:W-:Y:S02]  /*0ef0*/  IADD3 R186, R218, -0x700cb87f, RZ ;  /* 0x8ff34781daba7810 */ /* 0x000fe40007ffe0ff */
[----:B------:R-:W-:Y:S01]  /*0f00*/  IADD3 R187, R219, -0x695add53, RZ ;  /* 0x96a522addbbb7810 */ /* 0x000fe20007ffe0ff */
[----:B------:R-:W-:Y:S01]  /*0f10*/  IMAD.IADD R61, R100, 0x1, R61 ;  /* 0x00000001643d7824 */ /* 0x000fe200078e023d */
[----:B------:R-:W-:-:S02]  /*0f20*/  PRMT R24, RZ, 0x5410, R16 ;  /* 0x00005410ff187816 */ /* 0x000fc40000000010 */
[----:B------:R-:W-:Y:S01]  /*0f30*/  PRMT R25, RZ, 0x7610, R16 ;  /* 0x00007610ff197816 */ /* 0x000fe20000000010 */
[----:B------:R-:W-:Y:S01]  /*0f40*/  IMAD.SHL.U32 R207, R61, 0x8, RZ ;  /* 0x000000083dcf7824 */ /* 0x000fe200078e00ff */
        /* <DEDUP_REMOVED lines=86> */
[----:B------:R-:W-:Y:S02]  /*14b0*/  LOP3.LUT R200, R200, R48, R187, 0x96, !PT ;  /* 0x00000030c8c87212 */ /* 0x000fe400078e96bb */
[----:B------:R-:W-:Y:S02]  /*14c0*/  LOP3.LUT R198, R49, R198, R186, 0x96, !PT ;  /* 0x000000c631c67212 */ /* 0x000fe400078e96ba */
[----:B------:R-:W-:-:S02]  /*14d0*/  PRMT R199, RZ, 0x5410, R52 ;  /* 0x00005410ffc77816 */ /* 0x000fc40000000034 */
[----:B------:R-:W-:Y:S02]  /*14e0*/  PRMT R203, RZ, 0x7610, R52 ;  /* 0x00007610ffcb7816 */ /* 0x000fe40000000034 */
[----:B------:R-:W-:Y:S02]  /*14f0*/  LOP3.LUT R206, R206, 0x3, RZ, 0xc0, !PT ;  /* 0x00000003cece7812 */ /* 0x000fe400078ec0ff */
[----:B------:R-:W-:Y:S02]  /*1500*/  MOV R205, RZ ;  /* 0x000000ff00cd7202 */ /* 0x000fe40000000f00 */
[--C-:B------:R-:W-:Y:S02]  /*1510*/  PRMT R202, RZ, 0x5410, R53.reuse ;  /* 0x00005410ffca7816 */ /* 0x100fe40000000035 */
[----:B------:R-:W-:Y:S02]  /*1520*/  PRMT R209, RZ, 0x7610, R53 ;  /* 0x00007610ffd17816 */ /* 0x000fe40000000035 */
[----:B------:R-:W-:-:S02]  /*1530*/  PRMT R212, RZ, 0x5410, R54 ;  /* 0x00005410ffd47816 */ /* 0x000fc40000000036 */
[----:B------:R-:W-:Y:S02]  /*1540*/  PRMT R211, RZ, 0x7610, R54 ;  /* 0x00007610ffd37816 */ /* 0x000fe40000000036 */
[--C-:B------:R-:W-:Y:S02]  /*1550*/  PRMT R214, RZ, 0x5410, R55.reuse ;  /* 0x00005410ffd67816 */ /* 0x100fe40000000037 */
[----:B01----:R-:W-:Y:S02]  /*1560*/  PRMT R216, RZ, 0x7610, R55 ;  /* 0x00007610ffd87816 */ /* 0x003fe40000000037 */
.L_x_17085:
        /* <DEDUP_REMOVED lines=16> */
[----:B------:R-:W-:Y:S01]  /*1670*/  IMAD.MOV.U32 R60, RZ, RZ, 0x10 ;  /* 0x00000010ff3c7424 */ /* 0x000fe200078e00ff */
[----:B------:R-:W-:-:S03]  /*1680*/  ISETP.NE.U32.AND P0, PT, RZ, c[0x0][0x180], PT ;  /* 0x00006000ff007a0c */ /* 0x000fc60003f05070 */
[----:B------:R-:W-:Y:S01]  /*1690*/  IMAD.WIDE.U32 R60, R213, R60, c[0x0][0x170] ;  /* 0x00005c00d53c7625 */ /* 0x000fe200078e003c */
[----:B------:R-:W-:-:S05]  /*16a0*/  ISETP.NE.AND.EX P0, PT, RZ, c[0x0][0x184], PT, P0 ;  /* 0x00006100ff007a0c */ /* 0x000fca0003f05300 */
[----:B------:R-:W5:Y:S08]  /*16b0*/  LDG.E.128 R60, [R60.64] ;  /* 0x000000043c3c7981 */ /* 0x000f70000c1e1d00 */
[----:B------:R-:W-:-:S04]  /*16c0*/  @P0 LEA R56, P1, R213, c[0x0][0x180], 0x5 ;  /* 0x00006000d5380a11 */ /* 0x000fc800078228ff */
[----:B------:R-:W-:-:S05]  /*16d0*/  @P0 LEA.HI.X R57, R213, c[0x0][0x184], RZ, 0x5, P1 ;  /* 0x00006100d5390a11 */ /* 0x000fca00008f2cff */
[----:B------:R0:W5:Y:S04]  /*16e0*/  @P0 LDG.E.128 R48, [R56.64] ;  /* 0x0000000438300981 */ /* 0x000168000c1e1d00 */
[----:B------:R0:W5:Y:S01]  /*16f0*/  @P0 LDG.E.128 R52, [R56.64+0x10] ;  /* 0x0000100438340981 */ /* 0x000162000c1e1d00 */
        /* <DEDUP_REMOVED lines=12> */
.L_x_16665:
[----:B0-----:R-:W-:Y:S02]  /*17c0*/  IMAD.MOV.U32 R220, RZ, RZ, R210 ;  /* 0x000000ffffdc7224 */ /* 0x001fe400078e00d2 */
.L_x_16666:
[----:B------:R-:W-:Y:S05]  /*17d0*/  BSYNC B1 ;  /* 0x0000000000017941 */ /* 0x000fea0003800000 */
.L_x_16664:
        /* <DEDUP_REMOVED lines=16> */
.L_x_16670:
[----:B------:R-:W-:Y:S05]  /*18e0*/  BSYNC B2 ;  /* 0x0000000000027941 */ /* 0x000fea0003800000 */
.L_x_16669:
        /* <DEDUP_REMOVED lines=44> */
.L_x_16668:
[----:B------:R-:W-:Y:S05]  /*1bb0*/  BSYNC B1 ;  /* 0x0000000000017941 */ /* 0x000fea0003800000 */
.L_x_16667:
[----:B------:R-:W0:Y:S01]  /*1bc0*/  I2F.U32 R56, R220 ;  /* 0x000000dc00387306 */ /* 0x000e220000201000 */
[----:B------:R-:W-:Y:S01]  /*1bd0*/  HFMA2.MMA R217, -RZ, RZ, 0.1171875, 0 ;  /* 0x2f800000ffd97435 */ /* 0x000fe200000001ff */
[----:B-----5:R-:W-:Y:S01]  /*1be0*/  PRMT R112, RZ, 0x5410, R60 ;  /* 0x00005410ff707816 */ /* 0x020fe2000000003c */
[----:B------:R-:W-:Y:S01]  /*1bf0*/  BSSY B1, `(.L_x_16671) ;  /* 0x0000017000017945 */ /* 0x000fe20003800000 */
[----:B------:R-:W-:Y:S02]  /*1c00*/  LOP3.LUT R31, R31, 0xfffffffb, RZ, 0xc0, !PT ;  /* 0xfffffffb1f1f7812 */ /* 0x000fe400078ec0ff */
[----:B------:R-:W-:Y:S01]  /*1c10*/  ISETP.NE.U32.AND P0, PT, RZ, c[0x0][0x180], PT ;  /* 0x00006000ff007a0c */ /* 0x000fe20003f05070 */
[----:B------:R-:W-:Y:S01]  /*1c20*/  FMUL.FTZ R112, R112, R215 ;  /* 0x000000d770707220 */ /* 0x000fe20000410000 */
[----:B------:R-:W-:-:S02]  /*1c30*/  IADD3 R59, R58, 0x1, RZ ;  /* 0x000000013a3b7810 */ /* 0x000fc40007ffe0ff */
[----:B------:R-:W-:Y:S01]  /*1c40*/  ISETP.NE.AND.EX P0, PT, RZ, c[0x0][0x184], PT, P0 ;  /* 0x00006100ff007a0c */ /* 0x000fe20003f05300 */
        /* <DEDUP_REMOVED lines=16> */
.L_x_16672:
[----:B------:R-:W-:Y:S02]  /*1d50*/  IMAD.MOV.U32 R206, RZ, RZ, R210 ;  /* 0x000000ffffce7224 */ /* 0x000fe400078e00d2 */
.L_x_16673:
[----:B------:R-:W-:Y:S05]  /*1d60*/  BSYNC B1 ;  /* 0x0000000000017941 */ /* 0x000fea0003800000 */
.L_x_16671:
        /* <DEDUP_REMOVED lines=16> */
.L_x_16677:
[----:B------:R-:W-:Y:S05]  /*1e70*/  BSYNC B2 ;  /* 0x0000000000027941 */ /* 0x000fea0003800000 */
.L_x_16676:
        /* <DEDUP_REMOVED lines=44> */
.L_x_16675:
[----:B------:R-:W-:Y:S05]  /*2140*/  BSYNC B1 ;  /* 0x0000000000017941 */ /* 0x000fea0003800000 */
.L_x_16674:
        /* <DEDUP_REMOVED lines=22> */
.L_x_16679:
[----:B------:R-:W-:Y:S02]  /*22b0*/  IMAD.MOV.U32 R60, RZ, RZ, R210 ;  /* 0x000000ffff3c7224 */ /* 0x000fe400078e00d2 */
.L_x_16680:
[----:B------:R-:W-:Y:S05]  /*22c0*/  BSYNC B1 ;  /* 0x0000000000017941 */ /* 0x000fea0003800000 */
.L_x_16678:
        /* <DEDUP_REMOVED lines=16> */
.L_x_16684:
[----:B------:R-:W-:Y:S05]  /*23d0*/  BSYNC B2 ;  /* 0x0000000000027941 */ /* 0x000fea0003800000 */
.L_x_16683:
        /* <DEDUP_REMOVED lines=44> */
.L_x_16682:
[----:B------:R-:W-:Y:S05]  /*26a0*/  BSYNC B1 ;  /* 0x0000000000017941 */ /* 0x000fea0003800000 */
.L_x_16681:
        /* <DEDUP_REMOVED lines=20> */
.L_x_16686:
[----:B------:R-:W-:Y:S02]  /*27f0*/  MOV R60, R210 ;  /* 0x000000d2003c7202 */ /* 0x000fe40000000f00 */
.L_x_16687:
[----:B------:R-:W-:Y:S05]  /*2800*/  BSYNC B1 ;  /* 0x0000000000017941 */ /* 0x000fea0003800000 */
.L_x_16685:
        /* <DEDUP_REMOVED lines=16> */
.L_x_16691:
[----:B------:R-:W-:Y:S05]  /*2910*/  BSYNC B2 ;  /* 0x0000000000027941 */ /* 0x000fea0003800000 */
.L_x_16690:
        /* <DEDUP_REMOVED lines=44> */
.L_x_16689:
[----:B------:R-:W-:Y:S05]  /*2be0*/  BSYNC B1 ;  /* 0x0000000000017941 */ /* 0x000fea0003800000 */
.L_x_16688:
        /* <DEDUP_REMOVED lines=20> */
.L_x_16693:
[----:B------:R-:W-:Y:S02]  /*2d30*/  IMAD.MOV.U32 R206, RZ, RZ, R210 ;  /* 0x000000ffffce7224 */ /* 0x000fe400078e00d2 */
.L_x_16694:
[----:B------:R-:W-:Y:S05]  /*2d40*/  BSYNC B1 ;  /* 0x0000000000017941 */ /* 0x000fea0003800000 */
.L_x_16692:
        /* <DEDUP_REMOVED lines=16> */
.L_x_16698:
[----:B------:R-:W-:Y:S05]  /*2e50*/  BSYNC B2 ;  /* 0x0000000000027941 */ /* 0x000fea0003800000 */
.L_x_16697:
        /* <DEDUP_REMOVED lines=44> */
.L_x_16696:
[----:B------:R-:W-:Y:S05]  /*3120*/  BSYNC B1 ;  /* 0x0000000000017941 */ /* 0x000fea0003800000 */
.L_x_16695:
        /* <DEDUP_REMOVED lines=20> */
.L_x_16700:
[----:B------:R-:W-:Y:S02]  /*3270*/  IMAD.MOV.U32 R206, RZ, RZ, R210 ;  /* 0x000000ffffce7224 */ /* 0x000fe400078e00d2 */
.L_x_16701:
[----:B------:R-:W-:Y:S05]  /*3280*/  BSYNC B1 ;  /* 0x0000000000017941 */ /* 0x000fea0003800000 */
.L_x_16699:
        /* <DEDUP_REMOVED lines=16> */
.L_x_16705:
[----:B------:R-:W-:Y:S05]  /*3390*/  BSYNC B2 ;  /* 0x0000000000027941 */ /* 0x000fea0003800000 */
.L_x_16704:
        /* <DEDUP_REMOVED lines=44> */
.L_x_16703:
[----:B------:R-:W-:Y:S05]  /*3660*/  BSYNC B1 ;  /* 0x0000000000017941 */ /* 0x000fea0003800000 */
.L_x_16702:
        /* <DEDUP_REMOVED lines=20> */
.L_x_16707:
[----:B------:R-:W-:Y:S02]  /*37b0*/  IMAD.MOV.U32 R224, RZ, RZ, R210 ;  /* 0x000000ffffe07224 */ /* 0x000fe400078e00d2 */
.L_x_16708:
[----:B------:R-:W-:Y:S05]  /*37c0*/  BSYNC B1 ;  /* 0x0000000000017941 */ /* 0x000fea0003800000 */
.L_x_16706:
        /* <DEDUP_REMOVED lines=16> */
.L_x_16712:
[----:B------:R-:W-:Y:S05]  /*38d0*/  BSYNC B2 ;  /* 0x0000000000027941 */ /* 0x000fea0003800000 */
.L_x_16711:
        /* <DEDUP_REMOVED lines=44> */
.L_x_16710:
[----:B------:R-:W-:Y:S05]  /*3ba0*/  BSYNC B1 ;  /* 0x0000000000017941 */ /* 0x000fea0003800000 */
.L_x_16709:
        /* <DEDUP_REMOVED lines=20> */
.L_x_16714:
[----:B------:R-:W-:Y:S02]  /*3cf0*/  MOV R226, R210 ;  /* 0x000000d200e27202 */ /* 0x000fe40000000f00 */
.L_x_16715:
[----:B------:R-:W-:Y:S05]  /*3d00*/  BSYNC B1 ;  /* 0x0000000000017941 */ /* 0x000fea0003800000 */
.L_x_16713:
        /* <DEDUP_REMOVED lines=18> */
.L_x_16719:
[----:B------:R-:W-:Y:S05]  /*3e30*/  BSYNC B2 ;  /* 0x0000000000027941 */ /* 0x000fea0003800000 */
.L_x_16718:
        /* <DEDUP_REMOVED lines=44> */
.L_x_16717:
[----:B------:R-:W-:Y:S05]  /*4100*/  BSYNC B1 ;  /* 0x0000000000017941 */ /* 0x000fea0003800000 */
.L_x_16716:
[----:B------:R-:W0:Y:S01]  /*4110*/  I2F.U32 R220, R226 ;  /* 0x000000e200dc7306 */ /* 0x000e220000201000 */
[----:B------:R-:W-:Y:S02]  /*4120*/  SEL R223, RZ, 0x1, P1 ;  /* 0x00000001ffdf7807 */ /* 0x000fe40000800000 */
[C---:B------:R-:W-:Y:S02]  /*4130*/  LEA R114, P1, R213.reuse, c[0x0][0x188], 0x5 ;  /* 0x00006200d5727a11 */ /* 0x040fe400078228ff */
[----:B------:R-:W-:Y:S02]  /*4140*/  PRMT R222, RZ, 0x7610, R63 ;  /* 0x00007610ffde7816 */ /* 0x000fe4000000003f */
[C---:B------:R-:W-:Y:S02]  /*4150*/  LEA.HI.X R115, R213.reuse, c[0x0][0x18c], RZ, 0x5, P1 ;  /* 0x00006300d5737a11 */ /* 0x040fe400008f2cff */
[----:B------:R-:W-:Y:S01]  /*4160*/  LEA R112, P1, R213, c[0x0][0x190], 0x3 ;  /* 0x00006400d5707a11 */ /* 0x000fe200078218ff */
[----:B------:R-:W-:Y:S01]  /*4170*/  FMUL.FTZ R222, R222, R215 ;  /* 0x000000d7dede7220 */ /* 0x000fe20000410000 */
[----:B------:R-:W-:Y:S01]  /*4180*/  SEL R231, RZ, 0x10000, P5 ;  /* 0x00010000ffe77807 */ /* 0x000fe20002800000 */
[----:B------:R1:W-:Y:S01]  /*4190*/  STG.E.128 [R114.64], R56 ;  /* 0x0000003872007986 */ /* 0x0003e2000c101d04 */
[----:B------:R-:W-:Y:S01]  /*41a0*/  LOP3.LUT P5, RZ, R31, 0x2, RZ, 0xc0, !PT ;  /* 0x000000021fff7812 */ /* 0x000fe200078ac0ff */
[----:B------:R-:W-:Y:S01]  /*41b0*/  FMUL.FTZ R222, R222, c[0x0][0x1e8] ;  /* 0x00007a00dede7a20 */ /* 0x000fe20000410000 */
[----:B------:R-:W-:Y:S01]  /*41c0*/  LEA.HI.X R113, R213, c[0x0][0x194], RZ, 0x3, P1 ;  /* 0x00006500d5717a11 */ /* 0x000fe200008f1cff */
[----:B0-----:R-:W-:Y:S01]  /*41d0*/  FFMA.FTZ R220, R220, R217, 1.1641532182693481445e-10 ;  /* 0x2f000000dcdc7423 */ /* 0x001fe200000100d9 */
[----:B------:R-:W-:-:S02]  /*41e0*/  SEL R224, RZ, 0x1, P2 ;  /* 0x00000001ffe07807 */ /* 0x000fc40001000000 */
[----:B------:R-:W-:Y:S02]  /*41f0*/  SEL R221, RZ, 0x1, P5 ;  /* 0x00000001ffdd7807 */ /* 0x000fe40002800000 */
[----:B------:R-:W-:Y:S01]  /*4200*/  FSETP.GTU.FTZ.AND P1, PT, R220, c[0x0][0x1e4], PT ;  /* 0x00007900dc007a0b */ /* 0x000fe20003f3c000 */
[----:B------:R-:W-:Y:S01]  /*4210*/  IMAD.WIDE.U32 R224, R224, 0x1000000, RZ ;  /* 0x01000000e0e07825 */ /* 0x000fe200078e00ff */
[----:B------:R-:W-:Y:S02]  /*4220*/  SEL R228, RZ, 0x100, P4 ;  /* 0x00000100ffe47807 */ /* 0x000fe40002000000 */
[----:B------:R-:W-:Y:S01]  /*4230*/  SEL R217, RZ, 0x1000000, P1 ;  /* 0x01000000ffd97807 */ /* 0x000fe20000800000 */
[----:B------:R-:W-:Y:S01]  /*4240*/  IMAD.WIDE.U32 R220, R221, 0x100, RZ ;  /* 0x00000100dddc7825 */ /* 0x000fe200078e00ff */
[----:B------:R-:W-:Y:S02]  /*4250*/  FSEL R63, R222, RZ, !P1 ;  /* 0x000000ffde3f7208 */ /* 0x000fe40004800000 */
[----:B------:R-:W-:Y:S01]  /*4260*/  LOP3.LUT P6, RZ, R31, 0x4, RZ, 0xc0, !PT ;  /* 0x000000041fff7812 */ /* 0x000fe200078cc0ff */
[----:B------:R-:W-:Y:S01]  /*4270*/  IMAD.WIDE.U32 R222, R223, 0x10000, RZ ;  /* 0x00010000dfde7825 */ /* 0x000fe200078e00ff */
[----:B------:R-:W-:-:S02]  /*4280*/  SEL R229, RZ, 0x1, P3 ;  /* 0x00000001ffe57807 */ /* 0x000fc40001800000 */
[----:B------:R-:W-:Y:S01]  /*4290*/  LOP3.LUT R217, R228, R217, R231, 0xfe, !PT ;  /* 0x000000d9e4d97212 */ /* 0x000fe200078efee7 */
[----:B------:R-:W-:Y:S01]  /*42a0*/  @P0 FADD.FTZ R63, R55, R63 ;  /* 0x0000003f373f0221 */ /* 0x000fe20000010000 */
[----:B------:R-:W-:Y:S02]  /*42b0*/  SEL R227, RZ, 0x1, P6 ;  /* 0x00000001ffe37807 */ /* 0x000fe40003000000 */
[----:B------:R-:W-:Y:S02]  /*42c0*/  LOP3.LUT R220, R220, R224, R222, 0xfe, !PT ;  /* 0x000000e0dcdc7212 */ /* 0x000fe400078efede */
[----:B------:R-:W-:Y:S01]  /*42d0*/  LOP3.LUT R225, R225, R217, R229, 0xfe, !PT ;  /* 0x000000d9e1e17212 */ /* 0x000fe200078efee5 */
[----:B------:R1:W-:Y:S01]  /*42e0*/  STG.E.128 [R114.64+0x10], R60 ;  /* 0x0000103c72007986 */ /* 0x0003e2000c101d04 */
[----:B------:R-:W-:Y:S02]  /*42f0*/  LOP3.LUT R220, R220, R227, RZ, 0xfc, !PT ;  /* 0x000000e3dcdc7212 */ /* 0x000fe400078efcff */
[----:B------:R-:W-:-:S02]  /*4300*/  LOP3.LUT R221, R221, R225, R223, 0xfe, !PT ;  /* 0x000000e1dddd7212 */ /* 0x000fc400078efedf */
[----:B------:R-:W-:-:S03]  /*4310*/  IADD3 R217, R213, 0x80, RZ ;  /* 0x00000080d5d97810 */ /* 0x000fc60007ffe0ff */
[----:B------:R1:W-:Y:S04]  /*4320*/  STG.E.64 [R112.64], R220 ;  /* 0x000000dc70007986 */ /* 0x0003e8000c101b04 */
.L_x_16663:
[----:B------:R-:W-:Y:S05]  /*4330*/  BSYNC B0 ;  /* 0x0000000000007941 */ /* 0x000fea0003800000 */
.L_x_16662:
[----:B------:R-:W-:Y:S01]  /*4340*/  LOP3.LUT P0, RZ, R31, 0x200, RZ, 0xc0, !PT ;  /* 0x000002001fff7812 */ /* 0x000fe2000780c0ff */
[----:B------:R-:W-:-:S12]  /*4350*/  BSSY B0, `(.L_x_16720) ;  /* 0x00002ce000007945 */ /* 0x000fd80003800000 */
        /* <DEDUP_REMOVED lines=14> */
[----:B0-----:R-:W-:Y:S02]  /*4440*/  ISETP.NE.AND P0, PT, R206, 0x2, PT ;  /* 0x00000002ce00780c */ /* 0x001fe40003f05270 */
[----:B-1----:R-:W-:-:S11]  /*4450*/  MOV R220, R200 ;  /* 0x000000c800dc7202 */ /* 0x002fd60000000f00 */
[----:B------:R-:W-:Y:S05]  /*4460*/  @!P0 BRA `(.L_x_16724) ;  /* 0x0000006000008947 */ /* 0x000fea0003800000 */
[----:B------:R-:W-:Y:S01]  /*4470*/  ISETP.NE.AND P0, PT, R206, 0x3, PT ;  /* 0x00000003ce00780c */ /* 0x000fe20003f05270 */
[----:B------:R-:W-:-:S12]  /*4480*/  IMAD.MOV.U32 R220, RZ, RZ, R198 ;  /* 0x000000ffffdc7224 */ /* 0x000fd800078e00c6 */
[----:B------:R-:W-:Y:S05]  /*4490*/  @P0 BRA `(.L_x_16724) ;  /* 0x0000003000000947 */ /* 0x000fea0003800000 */
[----:B------:R-:W-:Y:S01]  /*44a0*/  IMAD.MOV.U32 R220, RZ, RZ, R208 ;  /* 0x000000ffffdc7224 */ /* 0x000fe200078e00d0 */
[----:B------:R-:W-:Y:S05]  /*44b0*/  BRA `(.L_x_16724) ;  /* 0x0000001000007947 */ /* 0x000fea0003800000 */
.L_x_16723:
[----:B01----:R-:W-:Y:S02]  /*44c0*/  IMAD.MOV.U32 R220, RZ, RZ, R210 ;  /* 0x000000ffffdc7224 */ /* 0x003fe400078e00d2 */
.L_x_16724:
[----:B------:R-:W-:Y:S05]  /*44d0*/  BSYNC B1 ;  /* 0x0000000000017941 */ /* 0x000fea0003800000 */
.L_x_16722:
        /* <DEDUP_REMOVED lines=16> */
.L_x_16728:
[----:B------:R-:W-:Y:S05]  /*45e0*/  BSYNC B2 ;  /* 0x0000000000027941 */ /* 0x000fea0003800000 */
.L_x_16727:
        /* <DEDUP_REMOVED lines=44> */
.L_x_16726:
[----:B------:R-:W-:Y:S05]  /*48b0*/  BSYNC B1 ;  /* 0x0000000000017941 */ /* 0x000fea0003800000 */
.L_x_16725:
[----:B------:R-:W0:Y:S01]  /*48c0*/  I2F.U32 R65, R220 ;  /* 0x000000dc00417306 */ /* 0x000e220000201000 */
[----:B------:R-:W-:Y:S01]  /*48d0*/  IMAD.MOV.U32 R224, RZ, RZ, 0x2f800000 ;  /* 0x2f800000ffe07424 */ /* 0x000fe200078e00ff */
        /* <DEDUP_REMOVED lines=23> */
.L_x_16730:
[----:B------:R-:W-:Y:S02]  /*4a50*/  IMAD.MOV.U32 R206, RZ, RZ, R210 ;  /* 0x000000ffffce7224 */ /* 0x000fe400078e00d2 */
.L_x_16731:
[----:B------:R-:W-:Y:S05]  /*4a60*/  BSYNC B1 ;  /* 0x0000000000017941 */ /* 0x000fea0003800000 */
.L_x_16729:
        /* <DEDUP_REMOVED lines=16> */
.L_x_16735:
[----:B------:R-:W-:Y:S05]  /*4b70*/  BSYNC B2 ;  /* 0x0000000000027941 */ /* 0x000fea0003800000 */
.L_x_16734:
        /* <DEDUP_REMOVED lines=44> */
.L_x_16733:
[----:B------:R-:W-:Y:S05]  /*4e40*/  BSYNC B1 ;  /* 0x0000000000017941 */ /* 0x000fea0003800000 */
.L_x_16732:
        /* <DEDUP_REMOVED lines=22> */
.L_x_16737:
[----:B------:R-:W-:Y:S02]  /*4fb0*/  MOV R68, R210 ;  /* 0x000000d200447202 */ /* 0x000fe40000000f00 */
.L_x_16738:
[----:B------:R-:W-:Y:S05]  /*4fc0*/  BSYNC B1 ;  /* 0x0000000000017941 */ /* 0x000fea0003800000 */
.L_x_16736:
        /* <DEDUP_REMOVED lines=16> */
.L_x_16742:
[----:B------:R-:W-:Y:S05]  /*50d0*/  BSYNC B2 ;  /* 0x0000000000027941 */ /* 0x000fea0003800000 */
.L_x_16741:
        /* <DEDUP_REMOVED lines=44> */
.L_x_16740:
[----:B------:R-:W-:Y:S05]  /*53a0*/  BSYNC B1 ;  /* 0x0000000000017941 */ /* 0x000fea0003800000 */
.L_x_16739:
        /* <DEDUP_REMOVED lines=20> */
.L_x_16744:
[----:B------:R-:W-:Y:S02]  /*54f0*/  IMAD.MOV.U32 R68, RZ, RZ, R210 ;  /* 0x000000ffff447224 */ /* 0x000fe400078e00d2 */
.L_x_16745:
[----:B------:R-:W-:Y:S05]  /*5500*/  BSYNC B1 ;  /* 0x0000000000017941 */ /* 0x000fea0003800000 */
.L_x_16743:
        /* <DEDUP_REMOVED lines=16> */
.L_x_16749:
[----:B------:R-:W-:Y:S05]  /*5610*/  BSYNC B2 ;  /* 0x0000000000027941 */ /* 0x000fea0003800000 */
.L_x_16748:
        /* <DEDUP_REMOVED lines=44> */
.L_x_16747:
[----:B------:R-:W-:Y:S05]  /*58e0*/  BSYNC B1 ;  /* 0x0000000000017941 */ /* 0x000fea0003800000 */
.L_x_16746:
        /* <DEDUP_REMOVED lines=20> */
.L_x_16751:
[----:B------:R-:W-:Y:S02]  /*5a30*/  IMAD.MOV.U32 R206, RZ, RZ, R210 ;  /* 0x000000ffffce7224 */ /* 0x000fe400078e00d2 */
.L_x_16752:
[----:B------:R-:W-:Y:S05]  /*5a40*/  BSYNC B1 ;  /* 0x0000000000017941 */ /* 0x000fea0003800000 */
.L_x_16750:
        /* <DEDUP_REMOVED lines=16> */
.L_x_16756:
[----:B------:R-:W-:Y:S05]  /*5b50*/  BSYNC B2 ;  /* 0x0000000000027941 */ /* 0x000fea0003800000 */
.L_x_16755:
        /* <DEDUP_REMOVED lines=44> */
.L_x_16754:
[----:B------:R-:W-:Y:S05]  /*5e20*/  BSYNC B1 ;  /* 0x0000000000017941 */ /* 0x000fea0003800000 */
.L_x_16753:
        /* <DEDUP_REMOVED lines=20> */
.L_x_16758:
[----:B------:R-:W-:Y:S02]  /*5f70*/  IMAD.MOV.U32 R206, RZ, RZ, R210 ;  /* 0x000000ffffce7224 */ /* 0x000fe400078e00d2 */
.L_x_16759:
[----:B------:R-:W-:Y:S05]  /*5f80*/  BSYNC B1 ;  /* 0x0000000000017941 */ /* 0x000fea0003800000 */
.L_x_16757:
        /* <DEDUP_REMOVED lines=16> */
.L_x_16763:
[----:B------:R-:W-:Y:S05]  /*6090*/  BSYNC B2 ;  /* 0x0000000000027941 */ /* 0x000fea0003800000 */
.L_x_16762:
        /* <DEDUP_REMOVED lines=44> */
.L_x_16761:
[----:B------:R-:W-:Y:S05]  /*6360*/  BSYNC B1 ;  /* 0x0000000000017941 */ /* 0x000fea0003800000 */
.L_x_16760:
        /* <DEDUP_REMOVED lines=20> */
.L_x_16765:
[----:B------:R-:W-:Y:S02]  /*64b0*/  MOV R225, R210 ;  /* 0x000000d200e17202 */ /* 0x000fe40000000f00 */
.L_x_16766:
[----:B------:R-:W-:Y:S05]  /*64c0*/  BSYNC B1 ;  /* 0x0000000000017941 */ /* 0x000fea0003800000 */
.L_x_16764:
        /* <DEDUP_REMOVED lines=16> */
.L_x_16770:
[----:B------:R-:W-:Y:S05]  /*65d0*/  BSYNC B2 ;  /* 0x0000000000027941 */ /* 0x000fea0003800000 */
.L_x_16769:
        /* <DEDUP_REMOVED lines=44> */
.L_x_16768:
[----:B------:R-:W-:Y:S05]  /*68a0*/  BSYNC B1 ;  /* 0x0000000000017941 */ /* 0x000fea0003800000 */
.L_x_16767:
        /* <DEDUP_REMOVED lines=20> */
.L_x_16772:
[----:B------:R-:W-:Y:S02]  /*69f0*/  IMAD.MOV.U32 R226, RZ, RZ, R210 ;  /* 0x000000ffffe27224 */ /* 0x000fe400078e00d2 */
.L_x_16773:
[----:B------:R-:W-:Y:S05]  /*6a00*/  BSYNC B1 ;  /* 0x0000000000017941 */ /* 0x000fea0003800000 */
.L_x_16771:
        /* <DEDUP_REMOVED lines=18> */
.L_x_16777:
[----:B------:R-:W-:Y:S05]  /*6b30*/  BSYNC B2 ;  /* 0x0000000000027941 */ /* 0x000fea0003800000 */
.L_x_16776:
        /* <DEDUP_REMOVED lines=44> */
.L_x_16775:
[----:B------:R-:W-:Y:S05]  /*6e00*/  BSYNC B1 ;  /* 0x0000000000017941 */ /* 0x000fea0003800000 */
.L_x_16774:
[----:B------:R-:W0:Y:S01]  /*6e10*/  I2F.U32 R221, R226 ;  /* 0x000000e200dd7306 */ /* 0x000e220000201000 */
[----:B------:R-:W-:Y:S02]  /*6e20*/  SEL R222, RZ, 0x1, P1 ;  /* 0x00000001ffde7807 */ /* 0x000fe40000800000 */
[C---:B------:R-:W-:Y:S02]  /*6e30*/  LEA R114, P1, R217.reuse, c[0x0][0x188], 0x5 ;  /* 0x00006200d9727a11 */ /* 0x040fe400078228ff */
[----:B------:R-:W-:Y:S01]  /*6e40*/  PRMT R220, RZ, 0x7610, R71 ;  /* 0x00007610ffdc7816 */ /* 0x000fe20000000047 */
[----:B------:R-:W-:Y:S01]  /*6e50*/  IMAD.WIDE.U32 R222, R222, 0x10000, RZ ;  /* 0x00010000dede7825 */ /* 0x000fe200078e00ff */
        /* <DEDUP_REMOVED lines=14> */
[----:B------:R-:W-:Y:S02]  /*6f40*/  SEL R230, RZ, 0x1000000, P1 ;  /* 0x01000000ffe67807 */ /* 0x000fe40000800000 */
[----:B------:R-:W-:Y:S01]  /*6f50*/  FSEL R71, R220, RZ, !P1 ;  /* 0x000000ffdc477208 */ /* 0x000fe20004800000 */
[----:B------:R-:W-:Y:S01]  /*6f60*/  IMAD.WIDE.U32 R220, R227, 0x100, RZ ;  /* 0x00000100e3dc7825 */ /* 0x000fe200078e00ff */
[----:B------:R-:W-:-:S02]  /*6f70*/  LOP3.LUT P6, RZ, R31, 0x4, RZ, 0xc0, !PT ;  /* 0x000000041fff7812 */ /* 0x000fc400078cc0ff */
[----:B------:R-:W-:Y:S01]  /*6f80*/  SEL R231, RZ, 0x1, P3 ;  /* 0x00000001ffe77807 */ /* 0x000fe20001800000 */
[----:B------:R-:W-:Y:S01]  /*6f90*/  @P0 FADD.FTZ R71, R55, R71 ;  /* 0x0000004737470221 */ /* 0x000fe20000010000 */
[----:B------:R-:W-:Y:S02]  /*6fa0*/  LOP3.LUT R226, R228, R230, R233, 0xfe, !PT ;  /* 0x000000e6e4e27212 */ /* 0x000fe400078efee9 */
[----:B------:R-:W-:Y:S02]  /*6fb0*/  SEL R229, RZ, 0x1, P6 ;  /* 0x00000001ffe57807 */ /* 0x000fe40003000000 */
[----:B------:R-:W-:Y:S01]  /*6fc0*/  LOP3.LUT R220, R220, R224, R222, 0xfe, !PT ;  /* 0x000000e0dcdc7212 */ /* 0x000fe200078efede */
[----:B------:R1:W-:Y:S01]  /*6fd0*/  STG.E.128 [R114.64+0x10], R68 ;  /* 0x0000104472007986 */ /* 0x0003e2000c101d04 */
[----:B------:R-:W-:Y:S02]  /*6fe0*/  LOP3.LUT R225, R225, R226, R231, 0xfe, !PT ;  /* 0x000000e2e1e17212 */ /* 0x000fe400078efee7 */
[----:B------:R-:W-:-:S02]  /*6ff0*/  LOP3.LUT R220, R220, R229, RZ, 0xfc, !PT ;  /* 0x000000e5dcdc7212 */ /* 0x000fc400078efcff */
[----:B------:R-:W-:Y:S02]  /*7000*/  LOP3.LUT R221, R221, R225, R223, 0xfe, !PT ;  /* 0x000000e1dddd7212 */ /* 0x000fe400078efedf */
[----:B------:R-:W-:-:S03]  /*7010*/  IADD3 R217, R217, 0x80, RZ ;  /* 0x00000080d9d97810 */ /* 0x000fc60007ffe0ff */
[----:B------:R1:W-:Y:S04]  /*7020*/  STG.E.64 [R112.64], R220 ;  /* 0x000000dc70007986 */ /* 0x0003e8000c101b04 */
.L_x_16721:
[----:B------:R-:W-:Y:S05]  /*7030*/  BSYNC B0 ;  /* 0x0000000000007941 */ /* 0x000fea0003800000 */
.L_x_16720:
        /* <DEDUP_REMOVED lines=17> */
[----:B-1----:R-:W-:-:S12]  /*7150*/  IMAD.MOV.U32 R220, RZ, RZ, R200 ;  /* 0x000000ffffdc7224 */ /* 0x002fd800078e00c8 */
[----:B------:R-:W-:Y:S05]  /*7160*/  @!P0 BRA `(.L_x_16782) ;  /* 0x0000006000008947 */ /* 0x000fea0003800000 */
[----:B------:R-:W-:Y:S01]  /*7170*/  ISETP.NE.AND P0, PT, R206, 0x3, PT ;  /* 0x00000003ce00780c */ /* 0x000fe20003f05270 */
[----:B------:R-:W-:-:S12]  /*7180*/  IMAD.MOV.U32 R220, RZ, RZ, R198 ;  /* 0x000000ffffdc7224 */ /* 0x000fd800078e00c6 */
[----:B------:R-:W-:Y:S05]  /*7190*/  @P0 BRA `(.L_x_16782) ;  /* 0x0000003000000947 */ /* 0x000fea0003800000 */
[----:B------:R-:W-:Y:S01]  /*71a0*/  IMAD.MOV.U32 R220, RZ, RZ, R208 ;  /* 0x000000ffffdc7224 */ /* 0x000fe200078e00d0 */
[----:B------:R-:W-:Y:S05]  /*71b0*/  BRA `(.L_x_16782) ;  /* 0x0000001000007947 */ /* 0x000fea0003800000 */
.L_x_16781:
[----:B01----:R-:W-:Y:S02]  /*71c0*/  IMAD.MOV.U32 R220, RZ, RZ, R210 ;  /* 0x000000ffffdc7224 */ /* 0x003fe400078e00d2 */
.L_x_16782:
[----:B------:R-:W-:Y:S05]  /*71d0*/  BSYNC B1 ;  /* 0x0000000000017941 */ /* 0x000fea0003800000 */
.L_x_16780:
        /* <DEDUP_REMOVED lines=16> */
.L_x_16786:
[----:B------:R-:W-:Y:S05]  /*72e0*/  BSYNC B2 ;  /* 0x0000000000027941 */ /* 0x000fea0003800000 */
.L_x_16785:
        /* <DEDUP_REMOVED lines=44> */
.L_x_16784:
[----:B------:R-:W-:Y:S05]  /*75b0*/  BSYNC B1 ;  /* 0x0000000000017941 */ /* 0x000fea0003800000 */
.L_x_16783:
        /* <DEDUP_REMOVED lines=25> */
.L_x_16788:
[----:B------:R-:W-:Y:S02]  /*7750*/  MOV R206, R210 ;  /* 0x000000d200ce7202 */ /* 0x000fe40000000f00 */
.L_x_16789:
[----:B------:R-:W-:Y:S05]  /*7760*/  BSYNC B1 ;  /* 0x0000000000017941 */ /* 0x000fea0003800000 */
.L_x_16787:
        /* <DEDUP_REMOVED lines=16> */
.L_x_16793:
[----:B------:R-:W-:Y:S05]  /*7870*/  BSYNC B2 ;  /* 0x0000000000027941 */ /* 0x000fea0003800000 */
.L_x_16792:
        /* <DEDUP_REMOVED lines=44> */
.L_x_16791:
[----:B------:R-:W-:Y:S05]  /*7b40*/  BSYNC B1 ;  /* 0x0000000000017941 */ /* 0x000fea0003800000 */
.L_x_16790:
        /* <DEDUP_REMOVED lines=22> */
.L_x_16795:
[----:B------:R-:W-:Y:S02]  /*7cb0*/  IMAD.MOV.U32 R76, RZ, RZ, R210 ;  /* 0x000000ffff4c7224 */ /* 0x000fe400078e00d2 */
.L_x_16796:
[----:B------:R-:W-:Y:S05]  /*7cc0*/  BSYNC B1 ;  /* 0x0000000000017941 */ /* 0x000fea0003800000 */
.L_x_16794:
        /* <DEDUP_REMOVED lines=16> */
.L_x_16800:
[----:B------:R-:W-:Y:S05]  /*7dd0*/  BSYNC B2 ;  /* 0x0000000000027941 */ /* 0x000fea0003800000 */
.L_x_16799:
        /* <DEDUP_REMOVED lines=44> */
.L_x_16798:
[----:B------:R-:W-:Y:S05]  /*80a0*/  BSYNC B1 ;  /* 0x0000000000017941 */ /* 0x000fea0003800000 */
.L_x_16797:
        /* <DEDUP_REMOVED lines=20> */
.L_x_16802:
[----:B------:R-:W-:Y:S02]  /*81f0*/  IMAD.MOV.U32 R76, RZ, RZ, R210 ;  /* 0x000000ffff4c7224 */ /* 0x000fe400078e00d2 */
.L_x_16803:
[----:B------:R-:W-:Y:S05]  /*8200*/  BSYNC B1 ;  /* 0x0000000000017941 */ /* 0x000fea0003800000 */
.L_x_16801:
        /* <DEDUP_REMOVED lines=16> */
.L_x_16807:
[----:B------:R-:W-:Y:S05]  /*8310*/  BSYNC B2 ;  /* 0x0000000000027941 */ /* 0x000fea0003800000 */
.L_x_16806:
        /* <DEDUP_REMOVED lines=44> */
.L_x_16805:
[----:B------:R-:W-:Y:S05]  /*85e0*/  BSYNC B1 ;  /* 0x0000000000017941 */ /* 0x000fea0003800000 */
.L_x_16804:
        /* <DEDUP_REMOVED lines=20> */
.L_x_16809:
[----:B------:R-:W-:Y:S02]  /*8730*/  IMAD.MOV.U32 R206, RZ, RZ, R210 ;  /* 0x000000ffffce7224 */ /* 0x000fe400078e00d2 */
.L_x_16810:
[----:B------:R-:W-:Y:S05]  /*8740*/  BSYNC B1 ;  /* 0x0000000000017941 */ /* 0x000fea0003800000 */
.L_x_16808:
        /* <DEDUP_REMOVED lines=16> */
.L_x_16814:
[----:B------:R-:W-:Y:S05]  /*8850*/  BSYNC B2 ;  /* 0x0000000000027941 */ /* 0x000fea0003800000 */
.L_x_16813:
        /* <DEDUP_REMOVED lines=44> */
.L_x_16812:
[----:B------:R-:W-:Y:S05]  /*8b20*/  BSYNC B1 ;  /* 0x0000000000017941 */ /* 0x000fea0003800000 */
.L_x_16811:
        /* <DEDUP_REMOVED lines=20> */
.L_x_16816:
[----:B------:R-:W-:Y:S02]  /*8c70*/  MOV R206, R210 ;  /* 0x000000d200ce7202 */ /* 0x000fe40000000f00 */
.L_x_16817:
[----:B------:R-:W-:Y:S05]  /*8c80*/  BSYNC B1 ;  /* 0x0000000000017941 */ /* 0x000fea0003800000 */
.L_x_16815:
        /* <DEDUP_REMOVED lines=16> */
.L_x_16821:
[----:B------:R-:W-:Y:S05]  /*8d90*/  BSYNC B2 ;  /* 0x0000000000027941 */ /* 0x000fea0003800000 */
.L_x_16820:
        /* <DEDUP_REMOVED lines=44> */
.L_x_16819:
[----:B------:R-:W-:Y:S05]  /*9060*/  BSYNC B1 ;  /* 0x0000000000017941 */ /* 0x000fea0003800000 */
.L_x_16818:
        /* <DEDUP_REMOVED lines=20> */
.L_x_16823:
[----:B------:R-:W-:Y:S02]  /*91b0*/  IMAD.MOV.U32 R225, RZ, RZ, R210 ;  /* 0x000000ffffe17224 */ /* 0x000fe400078e00d2 */
.L_x_16824:
[----:B------:R-:W-:Y:S05]  /*91c0*/  BSYNC B1 ;  /* 0x0000000000017941 */ /* 0x000fea0003800000 */
.L_x_16822:
        /* <DEDUP_REMOVED lines=16> */
.L_x_16828:
[----:B------:R-:W-:Y:S05]  /*92d0*/  BSYNC B2 ;  /* 0x0000000000027941 */ /* 0x000fea0003800000 */
.L_x_16827:
        /* <DEDUP_REMOVED lines=44> */
.L_x_16826:
[----:B------:R-:W-:Y:S05]  /*95a0*/  BSYNC B1 ;  /* 0x0000000000017941 */ /* 0x000fea0003800000 */
.L_x_16825:
        /* <DEDUP_REMOVED lines=20> */
.L_x_16830:
[----:B------:R-:W-:Y:S02]  /*96f0*/  IMAD.MOV.U32 R226, RZ, RZ, R210 ;  /* 0x000000ffffe27224 */ /* 0x000fe400078e00d2 */
.L_x_16831:
[----:B------:R-:W-:Y:S05]  /*9700*/  BSYNC B1 ;  /* 0x0000000000017941 */ /* 0x000fea0003800000 */
.L_x_16829:
        /* <DEDUP_REMOVED lines=18> */
.L_x_16835:
[----:B------:R-:W-:Y:S05]  /*9830*/  BSYNC B2 ;  /* 0x0000000000027941 */ /* 0x000fea0003800000 */
.L_x_16834:
        /* <DEDUP_REMOVED lines=44> */
.L_x_16833:
[----:B------:R-:W-:Y:S05]  /*9b00*/  BSYNC B1 ;  /* 0x0000000000017941 */ /* 0x000fea0003800000 */
.L_x_16832:
[----:B------:R-:W0:Y:S01]  /*9b10*/  I2F.U32 R221, R226 ;  /* 0x000000e200dd7306 */ /* 0x000e220000201000 */
[----:B------:R-:W-:Y:S02]  /*9b20*/  SEL R222, RZ, 0x1, P1 ;  /* 0x00000001ffde7807 */ /* 0x000fe40000800000 */
[C---:B------:R-:W-:Y:S02]  /*9b30*/  LEA R114, P1, R217.reuse, c[0x0][0x188], 0x5 ;  /* 0x00006200d9727a11 */ /* 0x040fe400078228ff */
[----:B------:R-:W-:Y:S01]  /*9b40*/  PRMT R220, RZ, 0x7610, R79 ;  /* 0x00007610ffdc7816 */ /* 0x000fe2000000004f */
[----:B------:R-:W-:Y:S01]  /*9b50*/  IMAD.WIDE.U32 R222, R222, 0x10000, RZ ;  /* 0x00010000dede7825 */ /* 0x000fe200078e00ff */
[----:B------:R-:W-:-:S02]  /*9b60*/  LEA.HI.X R115, R217, c[0x0][0x18c], RZ, 0x5, P1 ;  /* 0x00006300d9737a11 */ /* 0x000fc400008f2cff */
        /* <DEDUP_REMOVED lines=8> */
[----:B------:R-:W-:Y:S02]  /*9bf0*/  SEL R225, RZ, 0x1, P2 ;  /* 0x00000001ffe17807 */ /* 0x000fe40001000000 */
[----:B------:R-:W-:-:S02]  /*9c00*/  SEL R227, RZ, 0x1, P5 ;  /* 0x00000001ffe37807 */ /* 0x000fc40002800000 */
[----:B------:R-:W-:Y:S01]  /*9c10*/  FSETP.GTU.FTZ.AND P1, PT, R221, c[0x0][0x1e4], PT ;  /* 0x00007900dd007a0b */ /* 0x000fe20003f3c000 */
[----:B------:R-:W-:Y:S01]  /*9c20*/  IMAD.WIDE.U32 R224, R225, 0x1000000, RZ ;  /* 0x01000000e1e07825 */ /* 0x000fe200078e00ff */
[----:B------:R-:W-:Y:S02]  /*9c30*/  SEL R228, RZ, 0x100, P4 ;  /* 0x00000100ffe47807 */ /* 0x000fe40002000000 */
[----:B------:R-:W-:Y:S02]  /*9c40*/  SEL R230, RZ, 0x1000000, P1 ;  /* 0x01000000ffe67807 */ /* 0x000fe40000800000 */
[----:B------:R-:W-:Y:S01]  /*9c50*/  FSEL R79, R220, RZ, !P1 ;  /* 0x000000ffdc4f7208 */ /* 0x000fe20004800000 */
[----:B------:R-:W-:Y:S01]  /*9c60*/  IMAD.WIDE.U32 R220, R227, 0x100, RZ ;  /* 0x00000100e3dc7825 */ /* 0x000fe200078e00ff */
[----:B------:R-:W-:Y:S02]  /*9c70*/  LOP3.LUT P6, RZ, R31, 0x4, RZ, 0xc0, !PT ;  /* 0x000000041fff7812 */ /* 0x000fe400078cc0ff */
[----:B------:R-:W-:Y:S01]  /*9c80*/  SEL R231, RZ, 0x1, P3 ;  /* 0x00000001ffe77807 */ /* 0x000fe20001800000 */
[----:B------:R-:W-:Y:S01]  /*9c90*/  @P0 FADD.FTZ R79, R55, R79 ;  /* 0x0000004f374f0221 */ /* 0x000fe20000010000 */
[----:B------:R-:W-:-:S02]  /*9ca0*/  LOP3.LUT R226, R228, R230, R233, 0xfe, !PT ;  /* 0x000000e6e4e27212 */ /* 0x000fc400078efee9 */
[----:B------:R-:W-:Y:S02]  /*9cb0*/  SEL R229, RZ, 0x1, P6 ;  /* 0x00000001ffe57807 */ /* 0x000fe40003000000 */
[----:B------:R-:W-:Y:S01]  /*9cc0*/  LOP3.LUT R220, R220, R224, R222, 0xfe, !PT ;  /* 0x000000e0dcdc7212 */ /* 0x000fe200078efede */
[----:B------:R1:W-:Y:S01]  /*9cd0*/  STG.E.128 [R114.64+0x10], R76 ;  /* 0x0000104c72007986 */ /* 0x0003e2000c101d04 */
[----:B------:R-:W-:Y:S02]  /*9ce0*/  LOP3.LUT R225, R225, R226, R231, 0xfe, !PT ;  /* 0x000000e2e1e17212 */ /* 0x000fe400078efee7 */
[----:B------:R-:W-:Y:S02]  /*9cf0*/  LOP3.LUT R220, R220, R229, RZ, 0xfc, !PT ;  /* 0x000000e5dcdc7212 */ /* 0x000fe400078efcff */
[----:B------:R-:W-:Y:S02]  /*9d00*/  LOP3.LUT R221, R221, R225, R223, 0xfe, !PT ;  /* 0x000000e1dddd7212 */ /* 0x000fe400078efedf */
[----:B------:R-:W-:-:S03]  /*9d10*/  IADD3 R217, R217, 0x80, RZ ;  /* 0x00000080d9d97810 */ /* 0x000fc60007ffe0ff */
[----:B------:R1:W-:Y:S04]  /*9d20*/  STG.E.64 [R112.64], R220 ;  /* 0x000000dc70007986 */ /* 0x0003e8000c101b04 */
.L_x_16779:
[----:B------:R-:W-:Y:S05]  /*9d30*/  BSYNC B0 ;  /* 0x0000000000007941 */ /* 0x000fea0003800000 */
.L_x_16778:
        /* <DEDUP_REMOVED lines=24> */
.L_x_16839:
[----:B01----:R-:W-:Y:S02]  /*9ec0*/  IMAD.MOV.U32 R220, RZ, RZ, R210 ;  /* 0x000000ffffdc7224 */ /* 0x003fe400078e00d2 */
.L_x_16840:
[----:B------:R-:W-:Y:S05]  /*9ed0*/  BSYNC B1 ;  /* 0x0000000000017941 */ /* 0x000fea0003800000 */
.L_x_16838:
        /* <DEDUP_REMOVED lines=16> */
.L_x_16844:
[----:B------:R-:W-:Y:S05]  /*9fe0*/  BSYNC B2 ;  /* 0x0000000000027941 */ /* 0x000fea0003800000 */
.L_x_16843:
        /* <DEDUP_REMOVED lines=44> */
.L_x_16842:
[----:B------:R-:W-:Y:S05]  /*a2b0*/  BSYNC B1 ;  /* 0x0000000000017941 */ /* 0x000fea0003800000 */
.L_x_16841:
        /* <DEDUP_REMOVED lines=25> */
.L_x_16846:
[----:B------:R-:W-:Y:S02]  /*a450*/  IMAD.MOV.U32 R206, RZ, RZ, R210 ;  /* 0x000000ffffce7224 */ /* 0x000fe400078e00d2 */
.L_x_16847:
[----:B------:R-:W-:Y:S05]  /*a460*/  BSYNC B1 ;  /* 0x0000000000017941 */ /* 0x000fea0003800000 */
.L_x_16845:
        /* <DEDUP_REMOVED lines=16> */
.L_x_16851:
[----:B------:R-:W-:Y:S05]  /*a570*/  BSYNC B2 ;  /* 0x0000000000027941 */ /* 0x000fea0003800000 */
.L_x_16850:
        /* <DEDUP_REMOVED lines=44> */
.L_x_16849:
[----:B------:R-:W-:Y:S05]  /*a840*/  BSYNC B1 ;  /* 0x0000000000017941 */ /* 0x000fea0003800000 */
.L_x_16848:
        /* <DEDUP_REMOVED lines=22> */
.L_x_16853:
[----:B------:R-:W-:Y:S02]  /*a9b0*/  IMAD.MOV.U32 R84, RZ, RZ, R210 ;  /* 0x000000ffff547224 */ /* 0x000fe400078e00d2 */
.L_x_16854:
[----:B------:R-:W-:Y:S05]  /*a9c0*/  BSYNC B1 ;  /* 0x0000000000017941 */ /* 0x000fea0003800000 */
.L_x_16852:
        /* <DEDUP_REMOVED lines=16> */
.L_x_16858:
[----:B------:R-:W-:Y:S05]  /*aad0*/  BSYNC B2 ;  /* 0x0000000000027941 */ /* 0x000fea0003800000 */
.L_x_16857:
        /* <DEDUP_REMOVED lines=44> */
.L_x_16856:
[----:B------:R-:W-:Y:S05]  /*ada0*/  BSYNC B1 ;  /* 0x0000000000017941 */ /* 0x000fea0003800000 */
.L_x_16855:
        /* <DEDUP_REMOVED lines=20> */
.L_x_16860:
[----:B------:R-:W-:Y:S02]  /*aef0*/  IMAD.MOV.U32 R84, RZ, RZ, R210 ;  /* 0x000000ffff547224 */ /* 0x000fe400078e00d2 */
.L_x_16861:
[----:B------:R-:W-:Y:S05]  /*af00*/  BSYNC B1 ;  /* 0x0000000000017941 */ /* 0x000fea0003800000 */
.L_x_16859:
        /* <DEDUP_REMOVED lines=16> */
.L_x_16865:
[----:B------:R-:W-:Y:S05]  /*b010*/  BSYNC B2 ;  /* 0x0000000000027941 */ /* 0x000fea0003800000 */
.L_x_16864:
        /* <DEDUP_REMOVED lines=44> */
.L_x_16863:
[----:B------:R-:W-:Y:S05]  /*b2e0*/  BSYNC B1 ;  /* 0x0000000000017941 */ /* 0x000fea0003800000 */
.L_x_16862:
        /* <DEDUP_REMOVED lines=20> */
.L_x_16867:
[----:B------:R-:W-:Y:S02]  /*b430*/  MOV R206, R210 ;  /* 0x000000d200ce7202 */ /* 0x000fe40000000f00 */
.L_x_16868:
[----:B------:R-:W-:Y:S05]  /*b440*/  BSYNC B1 ;  /* 0x0000000000017941 */ /* 0x000fea0003800000 */
.L_x_16866:
        /* <DEDUP_REMOVED lines=16> */
.L_x_16872:
[----:B------:R-:W-:Y:S05]  /*b550*/  BSYNC B2 ;  /* 0x0000000000027941 */ /* 0x000fea0003800000 */
.L_x_16871:
        /* <DEDUP_REMOVED lines=44> */
.L_x_16870:
[----:B------:R-:W-:Y:S05]  /*b820*/  BSYNC B1 ;  /* 0x0000000000017941 */ /* 0x000fea0003800000 */
.L_x_16869:
        /* <DEDUP_REMOVED lines=20> */
.L_x_16874:
[----:B------:R-:W-:Y:S02]  /*b970*/  IMAD.MOV.U32 R206, RZ, RZ, R210 ;  /* 0x000000ffffce7224 */ /* 0x000fe400078e00d2 */
.L_x_16875:
[----:B------:R-:W-:Y:S05]  /*b980*/  BSYNC B1 ;  /* 0x0000000000017941 */ /* 0x000fea0003800000 */
.L_x_16873:
        /* <DEDUP_REMOVED lines=16> */
.L_x_16879:
[----:B------:R-:W-:Y:S05]  /*ba90*/  BSYNC B2 ;  /* 0x0000000000027941 */ /* 0x000fea0003800000 */
.L_x_16878:
        /* <DEDUP_REMOVED lines=44> */
.L_x_16877:
[----:B------:R-:W-:Y:S05]  /*bd60*/  BSYNC B1 ;  /* 0x0000000000017941 */ /* 0x000fea0003800000 */
.L_x_16876:
        /* <DEDUP_REMOVED lines=20> */
.L_x_16881:
[----:B------:R-:W-:Y:S02]  /*beb0*/  IMAD.MOV.U32 R225, RZ, RZ, R210 ;  /* 0x000000ffffe17224 */ /* 0x000fe400078e00d2 */
.L_x_16882:
[----:B------:R-:W-:Y:S05]  /*bec0*/  BSYNC B1 ;  /* 0x0000000000017941 */ /* 0x000fea0003800000 */
.L_x_16880:
        /* <DEDUP_REMOVED lines=16> */
.L_x_16886:
[----:B------:R-:W-:Y:S05]  /*bfd0*/  BSYNC B2 ;  /* 0x0000000000027941 */ /* 0x000fea0003800000 */
.L_x_16885:
        /* <DEDUP_REMOVED lines=44> */
.L_x_16884:
[----:B------:R-:W-:Y:S05]  /*c2a0*/  BSYNC B1 ;  /* 0x0000000000017941 */ /* 0x000fea0003800000 */
.L_x_16883:
        /* <DEDUP_REMOVED lines=20> */
.L_x_16888:
[----:B------:R-:W-:Y:S02]  /*c3f0*/  IMAD.MOV.U32 R226, RZ, RZ, R210 ;  /* 0x000000ffffe27224 */ /* 0x000fe400078e00d2 */
.L_x_16889:
[----:B------:R-:W-:Y:S05]  /*c400*/  BSYNC B1 ;  /* 0x0000000000017941 */ /* 0x000fea0003800000 */
.L_x_16887:
        /* <DEDUP_REMOVED lines=18> */
.L_x_16893:
[----:B------:R-:W-:Y:S05]  /*c530*/  BSYNC B2 ;  /* 0x0000000000027941 */ /* 0x000fea0003800000 */
.L_x_16892:
        /* <DEDUP_REMOVED lines=44> */
.L_x_16891:
[----:B------:R-:W-:Y:S05]  /*c800*/  BSYNC B1 ;  /* 0x0000000000017941 */ /* 0x000fea0003800000 */
.L_x_16890:
        /* <DEDUP_REMOVED lines=34> */
.L_x_16837:
[----:B------:R-:W-:Y:S05]  /*ca30*/  BSYNC B0 ;  /* 0x0000000000007941 */ /* 0x000fea0003800000 */
.L_x_16836:
        /* <DEDUP_REMOVED lines=22> */
[----:B------:R-:W-:Y:S01]  /*cba0*/  MOV R220, R208 ;  /* 0x000000d000dc7202 */ /* 0x000fe20000000f00 */
[----:B------:R-:W-:Y:S05]  /*cbb0*/  BRA `(.L_x_16898) ;  /* 0x0000001000007947 */ /* 0x000fea0003800000 */
.L_x_16897:
[----:B01----:R-:W-:Y:S02]  /*cbc0*/  IMAD.MOV.U32 R220, RZ, RZ, R210 ;  /* 0x000000ffffdc7224 */ /* 0x003fe400078e00d2 */
.L_x_16898:
[----:B------:R-:W-:Y:S05]  /*cbd0*/  BSYNC B1 ;  /* 0x0000000000017941 */ /* 0x000fea0003800000 */
.L_x_16896:
        /* <DEDUP_REMOVED lines=16> */
.L_x_16902:
[----:B------:R-:W-:Y:S05]  /*cce0*/  BSYNC B2 ;  /* 0x0000000000027941 */ /* 0x000fea0003800000 */
.L_x_16901:
        /* <DEDUP_REMOVED lines=44> */
.L_x_16900:
[----:B------:R-:W-:Y:S05]  /*cfb0*/  BSYNC B1 ;  /* 0x0000000000017941 */ /* 0x000fea0003800000 */
.L_x_16899:
        /* <DEDUP_REMOVED lines=25> */
.L_x_16904:
[----:B------:R-:W-:Y:S02]  /*d150*/  IMAD.MOV.U32 R206, RZ, RZ, R210 ;  /* 0x000000ffffce7224 */ /* 0x000fe400078e00d2 */
.L_x_16905:
[----:B------:R-:W-:Y:S05]  /*d160*/  BSYNC B1 ;  /* 0x0000000000017941 */ /* 0x000fea0003800000 */
.L_x_16903:
        /* <DEDUP_REMOVED lines=16> */
.L_x_16909:
[----:B------:R-:W-:Y:S05]  /*d270*/  BSYNC B2 ;  /* 0x0000000000027941 */ /* 0x000fea0003800000 */
.L_x_16908:
        /* <DEDUP_REMOVED lines=44> */
.L_x_16907:
[----:B------:R-:W-:Y:S05]  /*d540*/  BSYNC B1 ;  /* 0x0000000000017941 */ /* 0x000fea0003800000 */
.L_x_16906:
        /* <DEDUP_REMOVED lines=22> */
.L_x_16911:
[----:B------:R-:W-:Y:S02]  /*d6b0*/  IMAD.MOV.U32 R92, RZ, RZ, R210 ;  /* 0x000000ffff5c7224 */ /* 0x000fe400078e00d2 */
.L_x_16912:
[----:B------:R-:W-:Y:S05]  /*d6c0*/  BSYNC B1 ;  /* 0x0000000000017941 */ /* 0x000fea0003800000 */
.L_x_16910:
        /* <DEDUP_REMOVED lines=16> */
.L_x_16916:
[----:B------:R-:W-:Y:S05]  /*d7d0*/  BSYNC B2 ;  /* 0x0000000000027941 */ /* 0x000fea0003800000 */
.L_x_16915:
        /* <DEDUP_REMOVED lines=44> */
.L_x_16914:
[----:B------:R-:W-:Y:S05]  /*daa0*/  BSYNC B1 ;  /* 0x0000000000017941 */ /* 0x000fea0003800000 */
.L_x_16913:
        /* <DEDUP_REMOVED lines=20> */
.L_x_16918:
[----:B------:R-:W-:Y:S02]  /*dbf0*/  MOV R92, R210 ;  /* 0x000000d2005c7202 */ /* 0x000fe40000000f00 */
.L_x_16919:
[----:B------:R-:W-:Y:S05]  /*dc00*/  BSYNC B1 ;  /* 0x0000000000017941 */ /* 0x000fea0003800000 */
.L_x_16917:
        /* <DEDUP_REMOVED lines=16> */
.L_x_16923:
[----:B------:R-:W-:Y:S05]  /*dd10*/  BSYNC B2 ;  /* 0x0000000000027941 */ /* 0x000fea0003800000 */
.L_x_16922:
        /* <DEDUP_REMOVED lines=44> */
.L_x_16921:
[----:B------:R-:W-:Y:S05]  /*dfe0*/  BSYNC B1 ;  /* 0x0000000000017941 */ /* 0x000fea0003800000 */
.L_x_16920:
        /* <DEDUP_REMOVED lines=20> */
.L_x_16925:
[----:B------:R-:W-:Y:S02]  /*e130*/  IMAD.MOV.U32 R206, RZ, RZ, R210 ;  /* 0x000000ffffce7224 */ /* 0x000fe400078e00d2 */
.L_x_16926:
[----:B------:R-:W-:Y:S05]  /*e140*/  BSYNC B1 ;  /* 0x0000000000017941 */ /* 0x000fea0003800000 */
.L_x_16924:
        /* <DEDUP_REMOVED lines=16> */
.L_x_16930:
[----:B------:R-:W-:Y:S05]  /*e250*/  BSYNC B2 ;  /* 0x0000000000027941 */ /* 0x000fea0003800000 */
.L_x_16929:
        /* <DEDUP_REMOVED lines=44> */
.L_x_16928:
[----:B------:R-:W-:Y:S05]  /*e520*/  BSYNC B1 ;  /* 0x0000000000017941 */ /* 0x000fea0003800000 */
.L_x_16927:
        /* <DEDUP_REMOVED lines=20> */
.L_x_16932:
[----:B------:R-:W-:Y:S02]  /*e670*/  IMAD.MOV.U32 R206, RZ, RZ, R210 ;  /* 0x000000ffffce7224 */ /* 0x000fe400078e00d2 */
.L_x_16933:
[----:B------:R-:W-:Y:S05]  /*e680*/  BSYNC B1 ;  /* 0x0000000000017941 */ /* 0x000fea0003800000 */
.L_x_16931:
        /* <DEDUP_REMOVED lines=16> */
.L_x_16937:
[----:B------:R-:W-:Y:S05]  /*e790*/  BSYNC B2 ;  /* 0x0000000000027941 */ /* 0x000fea0003800000 */
.L_x_16936:
        /* <DEDUP_REMOVED lines=44> */
.L_x_16935:
[----:B------:R-:W-:Y:S05]  /*ea60*/  BSYNC B1 ;  /* 0x0000000000017941 */ /* 0x000fea0003800000 */
.L_x_16934:
        /* <DEDUP_REMOVED lines=20> */
.L_x_16939:
[----:B------:R-:W-:Y:S02]  /*ebb0*/  IMAD.MOV.U32 R225, RZ, RZ, R210 ;  /* 0x000000ffffe17224 */ /* 0x000fe400078e00d2 */
.L_x_16940:
[----:B------:R-:W-:Y:S05]  /*ebc0*/  BSYNC B1 ;  /* 0x0000000000017941 */ /* 0x000fea0003800000 */
.L_x_16938:
        /* <DEDUP_REMOVED lines=16> */
.L_x_16944:
[----:B------:R-:W-:Y:S05]  /*ecd0*/  BSYNC B2 ;  /* 0x0000000000027941 */ /* 0x000fea0003800000 */
.L_x_16943:
        /* <DEDUP_REMOVED lines=44> */
.L_x_16942:
[----:B------:R-:W-:Y:S05]  /*efa0*/  BSYNC B1 ;  /* 0x0000000000017941 */ /* 0x000fea0003800000 */
.L_x_16941:
        /* <DEDUP_REMOVED lines=20> */
.L_x_16946:
[----:B------:R-:W-:Y:S02]  /*f0f0*/  MOV R226, R210 ;  /* 0x000000d200e27202 */ /* 0x000fe40000000f00 */
.L_x_16947:
[----:B------:R-:W-:Y:S05]  /*f100*/  BSYNC B1 ;  /* 0x0000000000017941 */ /* 0x000fea0003800000 */
.L_x_16945:
        /* <DEDUP_REMOVED lines=18> */
.L_x_16951:
[----:B------:R-:W-:Y:S05]  /*f230*/  BSYNC B2 ;  /* 0x0000000000027941 */ /* 0x000fea0003800000 */
.L_x_16950:
        /* <DEDUP_REMOVED lines=44> */
.L_x_16949:
[----:B------:R-:W-:Y:S05]  /*f500*/  BSYNC B1 ;  /* 0x0000000000017941 */ /* 0x000fea0003800000 */
.L_x_16948:
        /* <DEDUP_REMOVED lines=34> */
.L_x_16895:
[----:B------:R-:W-:Y:S05]  /*f730*/  BSYNC B0 ;  /* 0x0000000000007941 */ /* 0x000fea0003800000 */
.L_x_16894:
        /* <DEDUP_REMOVED lines=24> */
.L_x_16955:
[----:B01----:R-:W-:Y:S02]  /*f8c0*/  IMAD.MOV.U32 R220, RZ, RZ, R210 ;  /* 0x000000ffffdc7224 */ /* 0x003fe400078e00d2 */
.L_x_16956:
[----:B------:R-:W-:Y:S05]  /*f8d0*/  BSYNC B1 ;  /* 0x0000000000017941 */ /* 0x000fea0003800000 */
.L_x_16954:
        /* <DEDUP_REMOVED lines=16> */
.L_x_16960:
[----:B------:R-:W-:Y:S05]  /*f9e0*/  BSYNC B2 ;  /* 0x0000000000027941 */ /* 0x000fea0003800000 */
.L_x_16959:
        /* <DEDUP_REMOVED lines=44> */
.L_x_16958:
[----:B------:R-:W-:Y:S05]  /*fcb0*/  BSYNC B1 ;  /* 0x0000000000017941 */ /* 0x000fea0003800000 */
.L_x_16957:
        /* <DEDUP_REMOVED lines=25> */
.L_x_16962:
[----:B------:R-:W-:Y:S02]  /*fe50*/  IMAD.MOV.U32 R206, RZ, RZ, R210 ;  /* 0x000000ffffce7224 */ /* 0x000fe400078e00d2 */
.L_x_16963:
[----:B------:R-:W-:Y:S05]  /*fe60*/  BSYNC B1 ;  /* 0x0000000000017941 */ /* 0x000fea0003800000 */
.L_x_16961:
        /* <DEDUP_REMOVED lines=16> */
.L_x_16967:
[----:B------:R-:W-:Y:S05]  /*ff70*/  BSYNC B2 ;  /* 0x0000000000027941 */ /* 0x000fea0003800000 */
.L_x_16966:
        /* <DEDUP_REMOVED lines=44> */
.L_x_16965:
[----:B------:R-:W-:Y:S05]  /*10240*/  BSYNC B1 ;  /* 0x0000000000017941 */ /* 0x000fea0003800000 */
.L_x_16964:
        /* <DEDUP_REMOVED lines=22> */
.L_x_16969:
[----:B------:R-:W-:Y:S02]  /*103b0*/  MOV R100, R210 ;  /* 0x000000d200647202 */ /* 0x000fe40000000f00 */
.L_x_16970:
[----:B------:R-:W-:Y:S05]  /*103c0*/  BSYNC B1 ;  /* 0x0000000000017941 */ /* 0x000fea0003800000 */
.L_x_16968:
        /* <DEDUP_REMOVED lines=16> */
.L_x_16974:
[----:B------:R-:W-:Y:S05]  /*104d0*/  BSYNC B2 ;  /* 0x0000000000027941 */ /* 0x000fea0003800000 */
.L_x_16973:
        /* <DEDUP_REMOVED lines=44> */
.L_x_16972:
[----:B------:R-:W-:Y:S05]  /*107a0*/  BSYNC B1 ;  /* 0x0000000000017941 */ /* 0x000fea0003800000 */
.L_x_16971:
        /* <DEDUP_REMOVED lines=20> */
.L_x_16976:
[----:B------:R-:W-:Y:S02]  /*108f0*/  IMAD.MOV.U32 R100, RZ, RZ, R210 ;  /* 0x000000ffff647224 */ /* 0x000fe400078e00d2 */
.L_x_16977:
[----:B------:R-:W-:Y:S05]  /*10900*/  BSYNC B1 ;  /* 0x0000000000017941 */ /* 0x000fea0003800000 */
.L_x_16975:
        /* <DEDUP_REMOVED lines=16> */
.L_x_16981:
[----:B------:R-:W-:Y:S05]  /*10a10*/  BSYNC B2 ;  /* 0x0000000000027941 */ /* 0x000fea0003800000 */
.L_x_16980:
        /* <DEDUP_REMOVED lines=44> */
.L_x_16979:
[----:B------:R-:W-:Y:S05]  /*10ce0*/  BSYNC B1 ;  /* 0x0000000000017941 */ /* 0x000fea0003800000 */
.L_x_16978:
        /* <DEDUP_REMOVED lines=20> */
.L_x_16983:
[----:B------:R-:W-:Y:S02]  /*10e30*/  IMAD.MOV.U32 R206, RZ, RZ, R210 ;  /* 0x000000ffffce7224 */ /* 0x000fe400078e00d2 */
.L_x_16984:
[----:B------:R-:W-:Y:S05]  /*10e40*/  BSYNC B1 ;  /* 0x0000000000017941 */ /* 0x000fea0003800000 */
.L_x_16982:
        /* <DEDUP_REMOVED lines=16> */
.L_x_16988:
[----:B------:R-:W-:Y:S05]  /*10f50*/  BSYNC B2 ;  /* 0x0000000000027941 */ /* 0x000fea0003800000 */
.L_x_16987:
        /* <DEDUP_REMOVED lines=44> */
.L_x_16986:
[----:B------:R-:W-:Y:S05]  /*11220*/  BSYNC B1 ;  /* 0x0000000000017941 */ /* 0x000fea0003800000 */
.L_x_16985:
        /* <DEDUP_REMOVED lines=20> */
.L_x_16990:
[----:B------:R-:W-:Y:S02]  /*11370*/  IMAD.MOV.U32 R206, RZ, RZ, R210 ;  /* 0x000000ffffce7224 */ /* 0x000fe400078e00d2 */
.L_x_16991:
[----:B------:R-:W-:Y:S05]  /*11380*/  BSYNC B1 ;  /* 0x0000000000017941 */ /* 0x000fea0003800000 */
.L_x_16989:
        /* <DEDUP_REMOVED lines=16> */
.L_x_16995:
[----:B------:R-:W-:Y:S05]  /*11490*/  BSYNC B2 ;  /* 0x0000000000027941 */ /* 0x000fea0003800000 */
.L_x_16994:
        /* <DEDUP_REMOVED lines=44> */
.L_x_16993:
[----:B------:R-:W-:Y:S05]  /*11760*/  BSYNC B1 ;  /* 0x0000000000017941 */ /* 0x000fea0003800000 */
.L_x_16992:
        /* <DEDUP_REMOVED lines=20> */
.L_x_16997:
[----:B------:R-:W-:Y:S02]  /*118b0*/  MOV R225, R210 ;  /* 0x000000d200e17202 */ /* 0x000fe40000000f00 */
.L_x_16998:
[----:B------:R-:W-:Y:S05]  /*118c0*/  BSYNC B1 ;  /* 0x0000000000017941 */ /* 0x000fea0003800000 */
.L_x_16996:
        /* <DEDUP_REMOVED lines=16> */
.L_x_17002:
[----:B------:R-:W-:Y:S05]  /*119d0*/  BSYNC B2 ;  /* 0x0000000000027941 */ /* 0x000fea0003800000 */
.L_x_17001:
        /* <DEDUP_REMOVED lines=44> */
.L_x_17000:
[----:B------:R-:W-:Y:S05]  /*11ca0*/  BSYNC B1 ;  /* 0x0000000000017941 */ /* 0x000fea0003800000 */
.L_x_16999:
        /* <DEDUP_REMOVED lines=20> */
.L_x_17004:
[----:B------:R-:W-:Y:S02]  /*11df0*/  IMAD.MOV.U32 R226, RZ, RZ, R210 ;  /* 0x000000ffffe27224 */ /* 0x000fe400078e00d2 */
.L_x_17005:
[----:B------:R-:W-:Y:S05]  /*11e00*/  BSYNC B1 ;  /* 0x0000000000017941 */ /* 0x000fea0003800000 */
.L_x_17003:
        /* <DEDUP_REMOVED lines=18> */
.L_x_17009:
[----:B------:R-:W-:Y:S05]  /*11f30*/  BSYNC B2 ;  /* 0x0000000000027941 */ /* 0x000fea0003800000 */
.L_x_17008:
        /* <DEDUP_REMOVED lines=44> */
.L_x_17007:
[----:B------:R-:W-:Y:S05]  /*12200*/  BSYNC B1 ;  /* 0x0000000000017941 */ /* 0x000fea0003800000 */
.L_x_17006:
        /* <DEDUP_REMOVED lines=34> */
.L_x_16953:
[----:B------:R-:W-:Y:S05]  /*12430*/  BSYNC B0 ;  /* 0x0000000000007941 */ /* 0x000fea0003800000 */
.L_x_16952:
        /* <DEDUP_REMOVED lines=24> */
.L_x_17013:
[----:B01----:R-:W-:Y:S02]  /*125c0*/  IMAD.MOV.U32 R220, RZ, RZ, R210 ;  /* 0x000000ffffdc7224 */ /* 0x003fe400078e00d2 */
.L_x_17014:
[----:B------:R-:W-:Y:S05]  /*125d0*/  BSYNC B1 ;  /* 0x0000000000017941 */ /* 0x000fea0003800000 */
.L_x_17012:
        /* <DEDUP_REMOVED lines=16> */
.L_x_17018:
[----:B------:R-:W-:Y:S05]  /*126e0*/  BSYNC B2 ;  /* 0x0000000000027941 */ /* 0x000fea0003800000 */
.L_x_17017:
        /* <DEDUP_REMOVED lines=44> */
.L_x_17016:
[----:B------:R-:W-:Y:S05]  /*129b0*/  BSYNC B1 ;  /* 0x0000000000017941 */ /* 0x000fea0003800000 */
.L_x_17015:
        /* <DEDUP_REMOVED lines=25> */
.L_x_17020:
[----:B------:R-:W-:Y:S02]  /*12b50*/  IMAD.MOV.U32 R206, RZ, RZ, R210 ;  /* 0x000000ffffce7224 */ /* 0x000fe400078e00d2 */
.L_x_17021:
[----:B------:R-:W-:Y:S05]  /*12b60*/  BSYNC B1 ;  /* 0x0000000000017941 */ /* 0x000fea0003800000 */
.L_x_17019:
        /* <DEDUP_REMOVED lines=16> */
.L_x_17025:
[----:B------:R-:W-:Y:S05]  /*12c70*/  BSYNC B2 ;  /* 0x0000000000027941 */ /* 0x000fea0003800000 */
.L_x_17024:
        /* <DEDUP_REMOVED lines=44> */
.L_x_17023:
[----:B------:R-:W-:Y:S05]  /*12f40*/  BSYNC B1 ;  /* 0x0000000000017941 */ /* 0x000fea0003800000 */
.L_x_17022:
        /* <DEDUP_REMOVED lines=22> */
.L_x_17027:
[----:B------:R-:W-:Y:S02]  /*130b0*/  IMAD.MOV.U32 R108, RZ, RZ, R210 ;  /* 0x000000ffff6c7224 */ /* 0x000fe400078e00d2 */
.L_x_17028:
[----:B------:R-:W-:Y:S05]  /*130c0*/  BSYNC B1 ;  /* 0x0000000000017941 */ /* 0x000fea0003800000 */
.L_x_17026:
        /* <DEDUP_REMOVED lines=16> */
.L_x_17032:
[----:B------:R-:W-:Y:S05]  /*131d0*/  BSYNC B2 ;  /* 0x0000000000027941 */ /* 0x000fea0003800000 */
.L_x_17031:
        /* <DEDUP_REMOVED lines=44> */
.L_x_17030:
[----:B------:R-:W-:Y:S05]  /*134a0*/  BSYNC B1 ;  /* 0x0000000000017941 */ /* 0x000fea0003800000 */
.L_x_17029:
        /* <DEDUP_REMOVED lines=20> */
.L_x_17034:
[----:B------:R-:W-:Y:S02]  /*135f0*/  IMAD.MOV.U32 R108, RZ, RZ, R210 ;  /* 0x000000ffff6c7224 */ /* 0x000fe400078e00d2 */
.L_x_17035:
[----:B------:R-:W-:Y:S05]  /*13600*/  BSYNC B1 ;  /* 0x0000000000017941 */ /* 0x000fea0003800000 */
.L_x_17033:
        /* <DEDUP_REMOVED lines=16> */
.L_x_17039:
[----:B------:R-:W-:Y:S05]  /*13710*/  BSYNC B2 ;  /* 0x0000000000027941 */ /* 0x000fea0003800000 */
.L_x_17038:
        /* <DEDUP_REMOVED lines=44> */
.L_x_17037:
[----:B------:R-:W-:Y:S05]  /*139e0*/  BSYNC B1 ;  /* 0x0000000000017941 */ /* 0x000fea0003800000 */
.L_x_17036:
        /* <DEDUP_REMOVED lines=20> */
.L_x_17041:
[----:B------:R-:W-:Y:S02]  /*13b30*/  IMAD.MOV.U32 R206, RZ, RZ, R210 ;  /* 0x000000ffffce7224 */ /* 0x000fe400078e00d2 */
.L_x_17042:
[----:B------:R-:W-:Y:S05]  /*13b40*/  BSYNC B1 ;  /* 0x0000000000017941 */ /* 0x000fea0003800000 */
.L_x_17040:
        /* <DEDUP_REMOVED lines=16> */
.L_x_17046:
[----:B------:R-:W-:Y:S05]  /*13c50*/  BSYNC B2 ;  /* 0x0000000000027941 */ /* 0x000fea0003800000 */
.L_x_17045:
        /* <DEDUP_REMOVED lines=44> */
.L_x_17044:
[----:B------:R-:W-:Y:S05]  /*13f20*/  BSYNC B1 ;  /* 0x0000000000017941 */ /* 0x000fea0003800000 */
.L_x_17043:
        /* <DEDUP_REMOVED lines=20> */
.L_x_17048:
[----:B------:R-:W-:Y:S02]  /*14070*/  MOV R206, R210 ;  /* 0x000000d200ce7202 */ /* 0x000fe40000000f00 */
.L_x_17049:
[----:B------:R-:W-:Y:S05]  /*14080*/  BSYNC B1 ;  /* 0x0000000000017941 */ /* 0x000fea0003800000 */
.L_x_17047:
        /* <DEDUP_REMOVED lines=16> */
.L_x_17053:
[----:B------:R-:W-:Y:S05]  /*14190*/  BSYNC B2 ;  /* 0x0000000000027941 */ /* 0x000fea0003800000 */
.L_x_17052:
        /* <DEDUP_REMOVED lines=44> */
.L_x_17051:
[----:B------:R-:W-:Y:S05]  /*14460*/  BSYNC B1 ;  /* 0x0000000000017941 */ /* 0x000fea0003800000 */
.L_x_17050:
        /* <DEDUP_REMOVED lines=20> */
.L_x_17055:
[----:B------:R-:W-:Y:S02]  /*145b0*/  IMAD.MOV.U32 R225, RZ, RZ, R210 ;  /* 0x000000ffffe17224 */ /* 0x000fe400078e00d2 */
.L_x_17056:
[----:B------:R-:W-:Y:S05]  /*145c0*/  BSYNC B1 ;  /* 0x0000000000017941 */ /* 0x000fea0003800000 */
.L_x_17054:
        /* <DEDUP_REMOVED lines=16> */
.L_x_17060:
[----:B------:R-:W-:Y:S05]  /*146d0*/  BSYNC B2 ;  /* 0x0000000000027941 */ /* 0x000fea0003800000 */
.L_x_17059:
        /* <DEDUP_REMOVED lines=44> */
.L_x_17058:
[----:B------:R-:W-:Y:S05]  /*149a0*/  BSYNC B1 ;  /* 0x0000000000017941 */ /* 0x000fea0003800000 */
.L_x_17057:
        /* <DEDUP_REMOVED lines=20> */
.L_x_17062:
[----:B------:R-:W-:Y:S02]  /*14af0*/  IMAD.MOV.U32 R226, RZ, RZ, R210 ;  /* 0x000000ffffe27224 */ /* 0x000fe400078e00d2 */
.L_x_17063:
[----:B------:R-:W-:Y:S05]  /*14b00*/  BSYNC B1 ;  /* 0x0000000000017941 */ /* 0x000fea0003800000 */
.L_x_17061:
        /* <DEDUP_REMOVED lines=18> */
.L_x_17067:
[----:B------:R-:W-:Y:S05]  /*14c30*/  BSYNC B2 ;  /* 0x0000000000027941 */ /* 0x000fea0003800000 */
.L_x_17066:
        /* <DEDUP_REMOVED lines=44> */
.L_x_17065:
[----:B------:R-:W-:Y:S05]  /*14f00*/  BSYNC B1 ;  /* 0x0000000000017941 */ /* 0x000fea0003800000 */
.L_x_17064:
[----:B------:R-:W-:Y:S02]  /*14f10*/  SEL R222, RZ, 0x1, P1 ;  /* 0x00000001ffde7807 */ /* 0x000fe40000800000 */
[C---:B------:R-:W-:Y:S02]  /*14f20*/  LEA R114, P1, R217.reuse, c[0x0][0x188], 0x5 ;  /* 0x00006200d9727a11 */ /* 0x040fe400078228ff */
[----:B------:R-:W-:Y:S01]  /*14f30*/  PRMT R220, RZ, 0x7610, R111 ;  /* 0x00007610ffdc7816 */ /* 0x000fe2000000006f */
[----:B------:R-:W-:Y:S01]  /*14f40*/  IMAD.WIDE.U32 R222, R222, 0x10000, RZ ;  /* 0x00010000dede7825 */ /* 0x000fe200078e00ff */
[C---:B------:R-:W-:Y:S02]  /*14f50*/  LEA.HI.X R115, R217.reuse, c[0x0][0x18c], RZ, 0x5, P1 ;  /* 0x00006300d9737a11 */ /* 0x040fe400008f2cff */
[C---:B------:R-:W-:Y:S01]  /*14f60*/  LEA R112, P1, R217.reuse, c[0x0][0x190], 0x3 ;  /* 0x00006400d9707a11 */ /* 0x040fe200078218ff */
[----:B------:R-:W-:Y:S01]  /*14f70*/  FMUL.FTZ R220, R220, R215 ;  /* 0x000000d7dcdc7220 */ /* 0x000fe20000410000 */
[----:B------:R-:W-:Y:S01]  /*14f80*/  SEL R231, RZ, 0x10000, P5 ;  /* 0x00010000ffe77807 */ /* 0x000fe20002800000 */
[----:B------:R0:W-:Y:S01]  /*14f90*/  STG.E.128 [R114.64], R104 ;  /* 0x0000006872007986 */ /* 0x0001e2000c101d04 */
[----:B------:R-:W-:Y:S01]  /*14fa0*/  LEA.HI.X R113, R217, c[0x0][0x194], RZ, 0x3, P1 ;  /* 0x00006500d9717a11 */ /* 0x000fe200008f1cff */
[----:B------:R-:W-:Y:S01]  /*14fb0*/  FMUL.FTZ R220, R220, c[0x0][0x1e8] ;  /* 0x00007a00dcdc7a20 */ /* 0x000fe20000410000 */
[----:B------:R-:W1:Y:S01]  /*14fc0*/  I2F.U32 R217, R226 ;  /* 0x000000e200d97306 */ /* 0x000e620000201000 */
[----:B------:R-:W-:-:S02]  /*14fd0*/  LOP3.LUT P5, RZ, R31, 0x2, RZ, 0xc0, !PT ;  /* 0x000000021fff7812 */ /* 0x000fc400078ac0ff */
[----:B------:R-:W-:Y:S02]  /*14fe0*/  SEL R225, RZ, 0x1, P2 ;  /* 0x00000001ffe17807 */ /* 0x000fe40001000000 */
[----:B------:R-:W-:Y:S02]  /*14ff0*/  SEL R221, RZ, 0x1, P5 ;  /* 0x00000001ffdd7807 */ /* 0x000fe40002800000 */
[----:B------:R-:W-:Y:S02]  /*15000*/  SEL R228, RZ, 0x100, P4 ;  /* 0x00000100ffe47807 */ /* 0x000fe40002000000 */
[----:B------:R-:W-:Y:S02]  /*15010*/  LOP3.LUT P6, RZ, R31, 0x4, RZ, 0xc0, !PT ;  /* 0x000000041fff7812 */ /* 0x000fe400078cc0ff */
[----:B------:R-:W-:Y:S02]  /*15020*/  SEL R229, RZ, 0x1, P3 ;  /* 0x00000001ffe57807 */ /* 0x000fe40001800000 */
[----:B------:R-:W-:Y:S01]  /*15030*/  SEL R227, RZ, 0x1, P6 ;  /* 0x00000001ffe37807 */ /* 0x000fe20003000000 */
[----:B-1----:R-:W-:-:S02]  /*15040*/  FFMA.FTZ R217, R217, R224, 1.1641532182693481445e-10 ;  /* 0x2f000000d9d97423 */ /* 0x002fc400000100e0 */
[----:B------:R-:W-:-:S03]  /*15050*/  IMAD.WIDE.U32 R224, R225, 0x1000000, RZ ;  /* 0x01000000e1e07825 */ /* 0x000fc600078e00ff */
[----:B------:R-:W-:-:S04]  /*15060*/  FSETP.GTU.FTZ.AND P1, PT, R217, c[0x0][0x1e4], PT ;  /* 0x00007900d9007a0b */ /* 0x000fc80003f3c000 */
[----:B------:R-:W-:Y:S02]  /*15070*/  SEL R215, RZ, 0x1000000, P1 ;  /* 0x01000000ffd77807 */ /* 0x000fe40000800000 */
[----:B------:R-:W-:Y:S01]  /*15080*/  FSEL R111, R220, RZ, !P1 ;  /* 0x000000ffdc6f7208 */ /* 0x000fe20004800000 */
[----:B------:R-:W-:Y:S01]  /*15090*/  IMAD.WIDE.U32 R220, R221, 0x100, RZ ;  /* 0x00000100dddc7825 */ /* 0x000fe200078e00ff */
[----:B------:R-:W-:-:S03]  /*150a0*/  LOP3.LUT R215, R228, R215, R231, 0xfe, !PT ;  /* 0x000000d7e4d77212 */ /* 0x000fc600078efee7 */
[----:B------:R-:W-:Y:S01]  /*150b0*/  @P0 FADD.FTZ R111, R55, R111 ;  /* 0x0000006f376f0221 */ /* 0x000fe20000010000 */
[----:B------:R-:W-:Y:S02]  /*150c0*/  LOP3.LUT R220, R220, R224, R222, 0xfe, !PT ;  /* 0x000000e0dcdc7212 */ /* 0x000fe400078efede */
[----:B------:R-:W-:Y:S02]  /*150d0*/  LOP3.LUT R225, R225, R215, R229, 0xfe, !PT ;  /* 0x000000d7e1e17212 */ /* 0x000fe400078efee5 */
[----:B------:R-:W-:Y:S01]  /*150e0*/  LOP3.LUT R220, R220, R227, RZ, 0xfc, !PT ;  /* 0x000000e3dcdc7212 */ /* 0x000fe200078efcff */
[----:B------:R0:W-:Y:S01]  /*150f0*/  STG.E.128 [R114.64+0x10], R108 ;  /* 0x0000106c72007986 */ /* 0x0001e2000c101d04 */
[----:B------:R-:W-:-:S05]  /*15100*/  LOP3.LUT R221, R221, R225, R223, 0xfe, !PT ;  /* 0x000000e1dddd7212 */ /* 0x000fca00078efedf */
[----:B------:R0:W-:Y:S02]  /*15110*/  STG.E.64 [R112.64], R220 ;  /* 0x000000dc70007986 */ /* 0x0001e4000c101b04 */
.L_x_17011:
[----:B------:R-:W-:Y:S05]  /*15120*/  BSYNC B0 ;  /* 0x0000000000007941 */ /* 0x000fea0003800000 */
.L_x_17010:
[----:B01----:R-:W-:Y:S01]  /*15130*/  FADD.FTZ R112, RZ, R56 ;  /* 0x00000038ff707221 */ /* 0x003fe20000010000 */
        /* <DEDUP_REMOVED lines=69> */
.L_x_17086:
        /* <DEDUP_REMOVED lines=134> */
.L_x_17087:
[----:B------:R-:W-:Y:S01]  /*15df0*/  LOP3.LUT P0, RZ, R46, 0x1f, RZ, 0xc0, !PT ;  /* 0x0000001f2eff7812 */ /* 0x000fe2000780c0ff */
[----:B-1----:R-:W-:Y:S01]  /*15e00*/  FADD.FTZ R113, R222, R217 ;  /* 0x000000d9de717221 */ /* 0x002fe20000010000 */
[----:B------:R-:W-:Y:S01]  /*15e10*/  SHF.R.U32.HI R114, RZ, 0x5, R46 ;  /* 0x00000005ff727819 */ /* 0x000fe2000001162e */
[----:B------:R-:W-:Y:S01]  /*15e20*/  WARPSYNC 0xffffffff ;  /* 0xffffffff00007948 */ /* 0x000fe20003800000 */
[----:B------:R-:W-:Y:S02]  /*15e30*/  LOP3.LUT R220, R46, 0x1f, RZ, 0xc0, !PT ;  /* 0x0000001f2edc7812 */ /* 0x000fe400078ec0ff */
[----:B------:R-:W-:-:S07]  /*15e40*/  LOP3.LUT R114, R114, 0x3, RZ, 0xc0, !PT ;  /* 0x0000000372727812 */ /* 0x000fce00078ec0ff */
[----:B------:R-:W-:-:S05]  /*15e50*/  @!P0 IMAD.IADD R115, R215, 0x1, R114 ;  /* 0x00000001d7738824 */ /* 0x000fca00078e0272 */
[----:B------:R1:W-:Y:S01]  /*15e60*/  @!P0 STS.64 [R115.X8], R112 ;  /* 0x0000007073008388 */ /* 0x0003e20000008a00 */
[----:B------:R-:W-:-:S11]  /*15e70*/  ISETP.GT.U32.AND P0, PT, R220, 0x3, PT ;  /* 0x00000003dc00780c */ /* 0x000fd60003f04070 */
[----:B------:R-:W-:Y:S01]  /*15e80*/  BAR.SYNC.DEFER_BLOCKING 0x0 ;  /* 0x0000000000007b1d */ /* 0x000fe20000010000 */
[----:B-1----:R-:W-:Y:S01]  /*15e90*/  CS2R R112, SRZ ;  /* 0x0000000000707805 */ /* 0x002fe2000001ff00 */
[----:B------:R-:W-:Y:S01]  /*15ea0*/  @!P0 IADD3 R215, R215, R220, RZ ;  /* 0x000000dcd7d78210 */ /* 0x000fe20007ffe0ff */
[----:B------:R-:W-:Y:S01]  /*15eb0*/  IMAD.MOV.U32 R115, RZ, RZ, RZ ;  /* 0x000000ffff737224 */ /* 0x000fe200078e00ff */
[----:B------:R-:W-:Y:S01]  /*15ec0*/  LOP3.LUT P1, RZ, R31, 0x8, RZ, 0xc0, !PT ;  /* 0x000000081fff7812 */ /* 0x000fe2000782c0ff */
[----:B------:R-:W-:Y:S01]  /*15ed0*/  @!P0 IMAD.MOV.U32 R115, RZ, RZ, R207 ;  /* 0x000000ffff738224 */ /* 0x000fe200078e00cf */
[----:B------:R-:W-:Y:S03]  /*15ee0*/  BSSY B0, `(.L_x_17070) ;  /* 0x0000055000007945 */ /* 0x000fe60003800000 */
[----:B------:R-:W-:Y:S01]  /*15ef0*/  I2F R225, R115 ;  /* 0x0000007300e17306 */ /* 0x000fe20000201400 */
[----:B------:R-:W1:Y:S04]  /*15f00*/  SHFL.DOWN PT, R220, R115, 0x2, 0x1f ;  /* 0x08401f0073dc7f89 */ /* 0x000e6800000e0000 */
[----:B------:R-:W-:Y:S01]  /*15f10*/  @!P0 LDS.64 R112, [R215.X8] ;  /* 0x00000000d7708984 */ /* 0x000fe20000008a00 */
[----:B------:R-:W-:Y:S01]  /*15f20*/  ISETP.NE.AND P0, PT, RZ, UR6, PT ;  /* 0x00000006ff007c0c */ /* 0x000fe2000bf05270 */
[----:B-1----:R-:W-:Y:S01]  /*15f30*/  IMAD.IADD R221, R220, 0x1, R115 ;  /* 0x00000001dcdd7824 */ /* 0x002fe200078e0273 */
[----:B------:R-:W-:Y:S04]  /*15f40*/  I2F R224, R220 ;  /* 0x000000dc00e07306 */ /* 0x000fe80000201400 */
[----:B------:R-:W1:Y:S04]  /*15f50*/  SHFL.DOWN PT, R228, R221, 0x1, 0x1f ;  /* 0x08201f00dde47f89 */ /* 0x000e6800000e0000 */
[----:B------:R-:W2:Y:S08]  /*15f60*/  I2F R222, R221 ;  /* 0x000000dd00de7306 */ /* 0x000eb00000201400 */
[----:B--2---:R-:W-:Y:S01]  /*15f70*/  MUFU.RCP R223, R222 ;  /* 0x000000de00df7308 */ /* 0x004fe20000001000 */
[----:B-1----:R-:W-:Y:S01]  /*15f80*/  IMAD.IADD R229, R221, 0x1, R228 ;  /* 0x00000001dde57824 */ /* 0x002fe200078e02e4 */
[----:B0-----:R-:W0:Y:S06]  /*15f90*/  SHFL.DOWN PT, R217, R112, 0x2, 0x1f ;  /* 0x08401f0070d97f89 */ /* 0x001e2c00000e0000 */
        /* <DEDUP_REMOVED lines=29> */
[----:B0-----:R-:W-:Y:S01]  /*16170*/  FADD.FTZ R115, R112, R115 ;  /* 0x0000007370737221 */ /* 0x001fe20000010000 */
[----:B------:R-:W-:-:S03]  /*16180*/  @!P0 MOV R112, 0x4 ;  /* 0x0000000400708802 */ /* 0x000fc60000000f00 */
[----:B------:R-:W-:Y:S02]  /*16190*/  FFMA.FTZ R230, R230, R217, R115 ;  /* 0x000000d9e6e67223 */ /* 0x000fe40000010073 */
[----:B------:R-:W-:-:S04]  /*161a0*/  @!P0 IMAD.WIDE R114, R27, R114, c[0x0][0x1a0] ;  /* 0x000068001b728625 */ /* 0x000fc800078e0272 */
[----:B------:R-:W0:Y:S04]  /*161b0*/  SHFL.IDX PT, R230, R230, RZ, 0x1f ;  /* 0x00001fffe6e67589 */ /* 0x000e2800000e0000 */
[----:B------:R1:W-:Y:S01]  /*161c0*/  @!P0 STG.E [R114.64], R221 ;  /* 0x000000dd72008986 */ /* 0x0003e2000c101904 */
[----:B0-----:R-:W-:-:S04]  /*161d0*/  FFMA.FTZ R113, R230, R113, c[0x0][0x228] ;  /* 0x00008a00e6717623 */ /* 0x001fc80000010071 */
[----:B------:R-:W-:Y:S02]  /*161e0*/  FADD.FTZ R217, R113, R232 ;  /* 0x000000e871d97221 */ /* 0x000fe40000010000 */
[----:B------:R-:W-:-:S04]  /*161f0*/  @!P0 IMAD.WIDE R112, R27, R112, c[0x0][0x1a8] ;  /* 0x00006a001b708625 */ /* 0x000fc800078e0270 */
[----:B------:R-:W0:Y:S02]  /*16200*/  MUFU.RSQ R217, R217 ;  /* 0x000000d900d97308 */ /* 0x000e240000001400 */
[----:B0-----:R1:W-:Y:S01]  /*16210*/  @!P0 STG.E [R112.64], R217 ;  /* 0x000000d970008986 */ /* 0x0013e2000c101904 */
[----:B------:R-:W-:Y:S05]  /*16220*/  @!P1 BRA `(.L_x_17071) ;  /* 0x0000020000009947 */ /* 0x000fea0003800000 */
[--C-:B-1----:R-:W-:Y:S02]  /*16230*/  FADD.FTZ R112, R56, -R215.reuse ;  /* 0x800000d738707221 */ /* 0x102fe40000010000 */
[--C-:B------:R-:W-:Y:S02]  /*16240*/  FADD.FTZ R114, R57, -R215.reuse ;  /* 0x800000d739727221 */ /* 0x100fe40000010000 */
[--C-:B------:R-:W-:Y:S02]  /*16250*/  FADD.FTZ R220, R58, -R215.reuse ;  /* 0x800000d73adc7221 */ /* 0x100fe40000010000 */
[--C-:B------:R-:W-:Y:S02]  /*16260*/  FADD.FTZ R222, R59, -R215.reuse ;  /* 0x800000d73bde7221 */ /* 0x100fe40000010000 */
[----:B------:R-:W-:-:S02]  /*16270*/  FADD.FTZ R224, R60, -R215 ;  /* 0x800000d73ce07221 */ /* 0x000fc40000010000 */
[--C-:B------:R-:W-:Y:S02]  /*16280*/  FADD.FTZ R226, R61, -R215.reuse ;  /* 0x800000d73de27221 */ /* 0x100fe40000010000 */
[--C-:B------:R-:W-:Y:S02]  /*16290*/  FADD.FTZ R228, R62, -R215.reuse ;  /* 0x800000d73ee47221 */ /* 0x100fe40000010000 */
[----:B------:R-:W-:Y:S02]  /*162a0*/  FADD.FTZ R230, R63, -R215 ;  /* 0x800000d73fe67221 */ /* 0x000fe40000010000 */
[C---:B------:R-:W-:Y:S02]  /*162b0*/  FMUL.FTZ R112, R217.reuse, R112 ;  /* 0x00000070d9707220 */ /* 0x040fe40000410000 */
        /* <DEDUP_REMOVED lines=18> */
[----:B------:R-:W-:-:S03]  /*163e0*/  IMAD.MOV.U32 R222, RZ, RZ, 0x10 ;  /* 0x00000010ffde7424 */ /* 0x000fc600078e00ff */
[----:B------:R-:W-:Y:S01]  /*163f0*/  F2FP.BF16.PACK_AB R115, R223, R228 ;  /* 0x000000e4df73723e */ /* 0x000fe200000010ff */
[C---:B------:R-:W-:Y:S01]  /*16400*/  IMAD.WIDE.U32 R220, R213.reuse, R222, c[0x0][0x208] ;  /* 0x00008200d5dc7625 */ /* 0x040fe200078e00de */
[----:B------:R-:W-:-:S04]  /*16410*/  IADD3 R213, R213, 0x80, RZ ;  /* 0x00000080d5d57810 */ /* 0x000fc80007ffe0ff */
[----:B------:R0:W-:Y:S03]  /*16420*/  STG.E.128 [R220.64], R112 ;  /* 0x00000070dc007986 */ /* 0x0001e6000c101d04 */
.L_x_17071:
[----:B------:R-:W-:Y:S05]  /*16430*/  BSYNC B0 ;  /* 0x0000000000007941 */ /* 0x000fea0003800000 */
.L_x_17070:
        /* <DEDUP_REMOVED lines=35> */
.L_x_17073:
[----:B------:R-:W-:Y:S05]  /*16670*/  BSYNC B0 ;  /* 0x0000000000007941 */ /* 0x000fea0003800000 */
.L_x_17072:
        /* <DEDUP_REMOVED lines=35> */
.L_x_17075:
[----:B------:R-:W-:Y:S05]  /*168b0*/  BSYNC B0 ;  /* 0x0000000000007941 */ /* 0x000fea0003800000 */
.L_x_17074:
        /* <DEDUP_REMOVED lines=35> */
.L_x_17077:
[----:B------:R-:W-:Y:S05]  /*16af0*/  BSYNC B0 ;  /* 0x0000000000007941 */ /* 0x000fea0003800000 */
.L_x_17076:
        /* <DEDUP_REMOVED lines=35> */
.L_x_17079:
[----:B------:R-:W-:Y:S05]  /*16d30*/  BSYNC B0 ;  /* 0x0000000000007941 */ /* 0x000fea0003800000 */
.L_x_17078:
        /* <DEDUP_REMOVED lines=35> */
.L_x_17081:
[----:B------:R-:W-:Y:S05]  /*16f70*/  BSYNC B0 ;  /* 0x0000000000007941 */ /* 0x000fea0003800000 */
.L_x_17080:
[----:B------:R-:W-:Y:S01]  /*16f80*/  LOP3.LUT P0, RZ, R31, 0x10, RZ, 0xc0, !PT ;  /* 0x000000101fff7812 */ /* 0x000fe2000780c0ff */
[----:B------:R-:W-:-:S12]  /*16f90*/  BSSY B0, `(.L_x_17082) ;  /* 0x0000021000007945 */ /* 0x000fd80003800000 */
[----:B------:R-:W-:Y:S05]  /*16fa0*/  @!P0 BRA `(.L_x_17083) ;  /* 0x000001f000008947 */ /* 0x000fea0003800000 */
[--C-:B0-----:R-:W-:Y:S02]  /*16fb0*/  FADD.FTZ R220, R106, -R215.reuse ;  /* 0x800000d76adc7221 */ /* 0x101fe40000010000 */
[--C-:B-1----:R-:W-:Y:S02]  /*16fc0*/  FADD.FTZ R112, R104, -R215.reuse ;  /* 0x800000d768707221 */ /* 0x102fe40000010000 */
        /* <DEDUP_REMOVED lines=29> */
.L_x_17083:
[----:B------:R-:W-:Y:S05]  /*171a0*/  BSYNC B0 ;  /* 0x0000000000007941 */ /* 0x000fea0003800000 */
.L_x_17082:
[----:B------:R-:W-:Y:S02]  /*171b0*/  LOP3.LUT P0, RZ, R204, 0xff, RZ, 0xc0, !PT ;  /* 0x000000ffccff7812 */ /* 0x000fe4000780c0ff */
[----:B------:R-:W-:Y:S02]  /*171c0*/  IADD3 R27, R27, c[0x0][0x160], RZ ;  /* 0x000058001b1b7a10 */ /* 0x000fe40007ffe0ff */
[----:B------:R-:W-:Y:S02]  /*171d0*/  SEL R204, RZ, 0x1, P0 ;  /* 0x00000001ffcc7807 */ /* 0x000fe40000000000 */
[----:B------:R-:W-:-:S13]  /*171e0*/  ISETP.GE.AND P0, PT, R27, c[0x0][0x164], PT ;  /* 0x000059001b007a0c */ /* 0x000fda0003f06270 */
[----:B01----:R-:W-:Y:S01]  /*171f0*/  @P0 CALL.REL.NOINC `(.L_x_17084) ;  /* 0x0000001000000944 */ /* 0x003fe20003c00000 */
[----:B------:R-:W-:Y:S05]  /*17200*/  BRA `(.L_x_17085) ;  /* 0xfffea36000007947 */ /* 0x000fea000383ffff */
.L_x_17084:
[----:B------:R-:W-:Y:S05]  /*17210*/  EXIT ;  /* 0x000000000000794d */ /* 0x000fea0003800000 */
.L_x_17068:
[----:B------:R-:W-:Y:S01]  /*17220*/  IMAD.MOV.U32 R222, RZ, RZ, 0x1 ;  /* 0x00000001ffde7424 */ /* 0x000fe200078e00ff */
[----:B------:R-:W-:Y:S01]  /*17230*/  MOV R114, 0x17270 ;  /* 0x0001727000727802 */ /* 0x000fe20000000f00 */
[----:B------:R-:W-:Y:S02]  /*17240*/  IMAD.MOV.U32 R220, RZ, RZ, 0x1f ;  /* 0x0000001fffdc7424 */ /* 0x000fe400078e00ff */
[----:B------:R-:W-:Y:S02]  /*17250*/  IMAD.MOV.U32 R221, RZ, RZ, -0x1 ;  /* 0xffffffffffdd7424 */ /* 0x000fe400078e00ff */
[----:B------:R-:W-:Y:S05]  /*17260*/  CALL.REL.NOINC `($__internal_56_$__cuda_sm70_shflsync_bfly_p) ;  /* 0x00000ac000007944 */ /* 0x000fea0003c00000 */
[----:B-1----:R-:W-:Y:S01]  /*17270*/  IMAD.MOV.U32 R112, RZ, RZ, R222 ;  /* 0x000000ffff707224 */ /* 0x002fe200078e00de */
[----:B0-----:R-:W-:Y:S05]  /*17280*/  BRA `(.L_x_17086) ;  /* 0xffffe30000007947 */ /* 0x001fea000383ffff */
.L_x_17069:
[----:B------:R-:W-:Y:S01]  /*17290*/  IMAD.MOV.U32 R222, RZ, RZ, 0x2 ;  /* 0x00000002ffde7424 */ /* 0x000fe200078e00ff */
[----:B------:R-:W-:Y:S01]  /*172a0*/  MOV R221, 0xffffffff ;  /* 0xffffffff00dd7802 */ /* 0x000fe20000000f00 */
[----:B------:R-:W-:Y:S01]  /*172b0*/  IMAD.MOV.U32 R220, RZ, RZ, 0x1f ;  /* 0x0000001fffdc7424 */ /* 0x000fe200078e00ff */
[----:B------:R-:W-:Y:S02]  /*172c0*/  MOV R114, 0x172e0 ;  /* 0x000172e000727802 */ /* 0x000fe40000000f00 */
[----:B------:R-:W-:Y:S05]  /*172d0*/  CALL.REL.NOINC `($__internal_56_$__cuda_sm70_shflsync_bfly_p) ;  /* 0x00000a5000007944 */ /* 0x000fea0003c00000 */
[----:B01----:R-:W-:Y:S01]  /*172e0*/  FADD.FTZ R113, R113, R222 ;  /* 0x000000de71717221 */ /* 0x003fe20000010000 */
[----:B------:R-:W-:Y:S01]  /*172f0*/  MOV R114, 0x17340 ;  /* 0x0001734000727802 */ /* 0x000fe20000000f00 */
[----:B------:R-:W-:-:S02]  /*17300*/  IMAD.MOV.U32 R222, RZ, RZ, 0x4 ;  /* 0x00000004ffde7424 */ /* 0x000fc400078e00ff */
[----:B------:R-:W-:Y:S02]  /*17310*/  IMAD.MOV.U32 R220, RZ, RZ, 0x1f ;  /* 0x0000001fffdc7424 */ /* 0x000fe400078e00ff */
[----:B------:R-:W-:Y:S02]  /*17320*/  IMAD.MOV.U32 R221, RZ, RZ, -0x1 ;  /* 0xffffffffffdd7424 */ /* 0x000fe400078e00ff */
[----:B------:R-:W-:Y:S05]  /*17330*/  CALL.REL.NOINC `($__internal_56_$__cuda_sm70_shflsync_bfly_p) ;  /* 0x000009f000007944 */ /* 0x000fea0003c00000 */
[----:B01----:R-:W-:Y:S01]  /*17340*/  FADD.FTZ R113, R113, R222 ;  /* 0x000000de71717221 */ /* 0x003fe20000010000 */
[----:B------:R-:W-:Y:S01]  /*17350*/  MOV R114, 0x173a0 ;  /* 0x000173a000727802 */ /* 0x000fe20000000f00 */
[----:B------:R-:W-:Y:S02]  /*17360*/  IMAD.MOV.U32 R222, RZ, RZ, 0x8 ;  /* 0x00000008ffde7424 */ /* 0x000fe400078e00ff */
[----:B------:R-:W-:Y:S02]  /*17370*/  IMAD.MOV.U32 R220, RZ, RZ, 0x1f ;  /* 0x0000001fffdc7424 */ /* 0x000fe400078e00ff */
[----:B------:R-:W-:Y:S02]  /*17380*/  IMAD.MOV.U32 R221, RZ, RZ, -0x1 ;  /* 0xffffffffffdd7424 */ /* 0x000fe400078e00ff */
[----:B------:R-:W-:Y:S05]  /*17390*/  CALL.REL.NOINC `($__internal_56_$__cuda_sm70_shflsync_bfly_p) ;  /* 0x0000099000007944 */ /* 0x000fea0003c00000 */
[----:B01----:R-:W-:Y:S01]  /*173a0*/  FADD.FTZ R113, R113, R222 ;  /* 0x000000de71717221 */ /* 0x003fe20000010000 */
[----:B------:R-:W-:Y:S01]  /*173b0*/  HFMA2.MMA R222, -RZ, RZ, 0, 9.5367431640625e-07 ;  /* 0x00000010ffde7435 */ /* 0x000fe200000001ff */
[----:B------:R-:W-:Y:S01]  /*173c0*/  IMAD.MOV.U32 R220, RZ, RZ, 0x1f ;  /* 0x0000001fffdc7424 */ /* 0x000fe200078e00ff */
[----:B------:R-:W-:Y:S01]  /*173d0*/  MOV R114, 0x17400 ;  /* 0x0001740000727802 */ /* 0x000fe20000000f00 */
[----:B------:R-:W-:-:S03]  /*173e0*/  IMAD.MOV.U32 R221, RZ, RZ, -0x1 ;  /* 0xffffffffffdd7424 */ /* 0x000fc600078e00ff */
[----:B------:R-:W-:Y:S05]  /*173f0*/  CALL.REL.NOINC `($__internal_56_$__cuda_sm70_shflsync_bfly_p) ;  /* 0x0000093000007944 */ /* 0x000fea0003c00000 */
[----:B-1----:R-:W-:Y:S01]  /*17400*/  FADD.FTZ R112, R113, R222 ;  /* 0x000000de71707221 */ /* 0x002fe20000010000 */
[----:B------:R-:W-:Y:S01]  /*17410*/  LOP3.LUT P6, RZ, R31, 0x8, RZ, 0xc0, !PT ;  /* 0x000000081fff7812 */ /* 0x000fe200078cc0ff */
[----:B------:R-:W-:-:S02]  /*17420*/  IMAD.MOV.U32 R222, RZ, RZ, 0x1 ;  /* 0x00000001ffde7424 */ /* 0x000fc400078e00ff */
[----:B------:R-:W-:Y:S02]  /*17430*/  FMUL.FTZ R112, R201, R112 ;  /* 0x00000070c9707220 */ /* 0x000fe40000410000 */
[----:B0-----:R-:W-:Y:S02]  /*17440*/  IMAD.MOV.U32 R221, RZ, RZ, -0x1 ;  /* 0xffffffffffdd7424 */ /* 0x001fe400078e00ff */
[--C-:B------:R-:W-:Y:S02]  /*17450*/  FADD.FTZ R113, R56, -R112.reuse ;  /* 0x8000007038717221 */ /* 0x100fe40000010000 */
[--C-:B------:R-:W-:Y:S02]  /*17460*/  FADD.FTZ R114, R57, -R112.reuse ;  /* 0x8000007039727221 */ /* 0x100fe40000010000 */
[----:B------:R-:W-:Y:S02]  /*17470*/  FFMA.FTZ R113, R113, R113, RZ ;  /* 0x0000007171717223 */ /* 0x000fe400000100ff */
        /* <DEDUP_REMOVED lines=112> */
[----:B------:R-:W-:Y:S05]  /*17b80*/  CALL.REL.NOINC `($__internal_56_$__cuda_sm70_shflsync_bfly_p) ;  /* 0x000001a000007944 */ /* 0x000fea0003c00000 */
[----:B01----:R-:W-:Y:S01]  /*17b90*/  FADD.FTZ R113, R113, R222 ;  /* 0x000000de71717221 */ /* 0x003fe20000010000 */
[----:B------:R-:W-:Y:S01]  /*17ba0*/  MOV R220, 0x1f ;  /* 0x0000001f00dc7802 */ /* 0x000fe20000000f00 */
[----:B------:R-:W-:Y:S01]  /*17bb0*/  IMAD.MOV.U32 R222, RZ, RZ, 0x2 ;  /* 0x00000002ffde7424 */ /* 0x000fe200078e00ff */
[----:B------:R-:W-:Y:S01]  /*17bc0*/  MOV R114, 0x17bf0 ;  /* 0x00017bf000727802 */ /* 0x000fe20000000f00 */
[----:B------:R-:W-:Y:S02]  /*17bd0*/  IMAD.MOV.U32 R221, RZ, RZ, -0x1 ;  /* 0xffffffffffdd7424 */ /* 0x000fe400078e00ff */
[----:B------:R-:W-:Y:S05]  /*17be0*/  CALL.REL.NOINC `($__internal_56_$__cuda_sm70_shflsync_bfly_p) ;  /* 0x0000014000007944 */ /* 0x000fea0003c00000 */
[----:B01----:R-:W-:Y:S01]  /*17bf0*/  FADD.FTZ R113, R113, R222 ;  /* 0x000000de71717221 */ /* 0x003fe20000010000 */
[----:B------:R-:W-:Y:S01]  /*17c00*/  MOV R114, 0x17c50 ;  /* 0x00017c5000727802 */ /* 0x000fe20000000f00 */
[----:B------:R-:W-:Y:S02]  /*17c10*/  IMAD.MOV.U32 R222, RZ, RZ, 0x4 ;  /* 0x00000004ffde7424 */ /* 0x000fe400078e00ff */
[----:B------:R-:W-:Y:S02]  /*17c20*/  IMAD.MOV.U32 R220, RZ, RZ, 0x1f ;  /* 0x0000001fffdc7424 */ /* 0x000fe400078e00ff */
[----:B------:R-:W-:-:S02]  /*17c30*/  IMAD.MOV.U32 R221, RZ, RZ, -0x1 ;  /* 0xffffffffffdd7424 */ /* 0x000fc400078e00ff */
[----:B------:R-:W-:Y:S05]  /*17c40*/  CALL.REL.NOINC `($__internal_56_$__cuda_sm70_shflsync_bfly_p) ;  /* 0x000000e000007944 */ /* 0x000fea0003c00000 */
[----:B01----:R-:W-:Y:S01]  /*17c50*/  FADD.FTZ R113, R113, R222 ;  /* 0x000000de71717221 */ /* 0x003fe20000010000 */
[----:B------:R-:W-:Y:S01]  /*17c60*/  MOV R221, 0xffffffff ;  /* 0xffffffff00dd7802 */ /* 0x000fe20000000f00 */
[----:B------:R-:W-:Y:S01]  /*17c70*/  IMAD.MOV.U32 R222, RZ, RZ, 0x8 ;  /* 0x00000008ffde7424 */ /* 0x000fe200078e00ff */
[----:B------:R-:W-:Y:S01]  /*17c80*/  MOV R114, 0x17cb0 ;  /* 0x00017cb000727802 */ /* 0x000fe20000000f00 */
[----:B------:R-:W-:-:S02]  /*17c90*/  IMAD.MOV.U32 R220, RZ, RZ, 0x1f ;  /* 0x0000001fffdc7424 */ /* 0x000fc400078e00ff */
[----:B------:R-:W-:Y:S05]  /*17ca0*/  CALL.REL.NOINC `($__internal_56_$__cuda_sm70_shflsync_bfly_p) ;  /* 0x0000008000007944 */ /* 0x000fea0003c00000 */
[----:B-1----:R-:W-:Y:S01]  /*17cb0*/  FADD.FTZ R217, R113, R222 ;  /* 0x000000de71d97221 */ /* 0x002fe20000010000 */
[----:B------:R-:W-:Y:S01]  /*17cc0*/  MOV R114, 0x17d20 ;  /* 0x00017d2000727802 */ /* 0x000fe20000000f00 */
[----:B------:R-:W-:-:S02]  /*17cd0*/  IMAD.MOV.U32 R222, RZ, RZ, 0x10 ;  /* 0x00000010ffde7424 */ /* 0x000fc400078e00ff */
[----:B0-----:R-:W-:Y:S02]  /*17ce0*/  IMAD.MOV.U32 R220, RZ, RZ, 0x1f ;  /* 0x0000001fffdc7424 */ /* 0x001fe400078e00ff */
[----:B------:R-:W-:Y:S02]  /*17cf0*/  IMAD.MOV.U32 R221, RZ, RZ, -0x1 ;  /* 0xffffffffffdd7424 */ /* 0x000fe400078e00ff */
[----:B------:R-:W-:Y:S02]  /*17d00*/  IMAD.MOV.U32 R113, RZ, RZ, R217 ;  /* 0x000000ffff717224 */ /* 0x000fe400078e00d9 */
[----:B------:R-:W-:Y:S05]  /*17d10*/  CALL.REL.NOINC `($__internal_56_$__cuda_sm70_shflsync_bfly_p) ;  /* 0x0000001000007944 */ /* 0x000fea0003c00000 */
[----:B01----:R-:W-:Y:S05]  /*17d20*/  BRA `(.L_x_17087) ;  /* 0xffffe0c000007947 */ /* 0x003fea000383ffff */
        .weak           $__internal_56_$__cuda_sm70_shflsync_bfly_p
        .type           $__internal_56_$__cuda_sm70_shflsync_bfly_p,@function
        .size           $__internal_56_$__cuda_sm70_shflsync_bfly_p,(.L_x_44896 - $__internal_56_$__cuda_sm70_shflsync_bfly_p)
$__internal_56_$__cuda_sm70_shflsync_bfly_p:
[----:B------:R-:W-:Y:S01]  /*17d30*/  IMAD.MOV.U32 R115, RZ, RZ, 0x0 ;  /* 0x00000000ff737424 */ /* 0x000fe200078e00ff */
[----:B------:R-:W-:Y:S04]  /*17d40*/  WARPSYNC R221 ;  /* 0x000000dd00007348 */ /* 0x000fe80003800000 */
[----:B------:R0:W1:Y:S01]  /*17d50*/  SHFL.BFLY PT, R222, R113, R222, R220 ;  /* 0x0c0000de71de7389 */ /* 0x00006200000e00dc */
[----:B------:R-:W-:Y:S05]  /*17d60*/  RET.REL.NODEC R114 `(_ZN10layer_norm13ln_fwd_kernelINS_13Kernel_traitsI13__nv_bfloat16S2_fS2_fjLj7168ELj1ELj1ELj4ELj16ENS_18Kernel_traits_baseILj7168ES2_S2_fS2_fjLj128EEEEELb1ELb0ELb0ELb0EEEvNS_9FwdParamsE) ;  /* 0xfffe829072007950 */ /* 0x000fea0003c3ffff */
.L_x_17088:
        /* <DEDUP_REMOVED lines=9> */
.L_x_44896:


//--------------------- .text._ZN10layer_norm13ln_fwd_kernelINS_13Kernel_traitsI13__nv_bfloat16S2_fS2_fjLj7168ELj1ELj1ELj4ELj16ENS_18Kernel_traits_baseILj7168ES2_S2_fS2_fjLj128EEEEELb1ELb0ELb0ELb1EEEvNS_9FwdParamsE --------------------------
	.section	.text._ZN10layer_norm13ln_fwd_kernelINS_13Kernel_traitsI13__nv_bfloat16S2_fS2_fjLj7168ELj1ELj1ELj4ELj16ENS_18Kernel_traits_baseILj7168ES2_S2_fS2_fjLj128EEEEELb1ELb0ELb0ELb1EEEvNS_9FwdParamsE,"ax",@progbits
	.sectioninfo	@"SHI_REGISTERS=255"
	.align	128
        .global         _ZN10layer_norm13ln_fwd_kernelINS_13Kernel_traitsI13__nv_bfloat16S2_fS2_fjLj7168ELj1ELj1ELj4ELj16ENS_18Kernel_traits_baseILj7168ES2_S2_fS2_fjLj128EEEEELb1ELb0ELb0ELb1EEEvNS_9FwdParamsE
        .type           _ZN10layer_norm13ln_fwd_kernelINS_13Kernel_traitsI13__nv_bfloat16S2_fS2_fjLj7168ELj1ELj1ELj4ELj16ENS_18Kernel_traits_baseILj7168ES2_S2_fS2_fjLj128EEEEELb1ELb0ELb0ELb1EEEvNS_9FwdParamsE,@function
        .size           _ZN10layer_norm13ln_fwd_kernelINS_13Kernel_traitsI13__nv_bfloat16S2_fS2_fjLj7168ELj1ELj1ELj4ELj16ENS_18Kernel_traits_baseILj7168ES2_S2_fS2_fjLj128EEEEELb1ELb0ELb0ELb1EEEvNS_9FwdParamsE,(.L_x_44897 - _ZN10layer_norm13ln_fwd_kernelINS_13Kernel_traitsI13__nv_bfloat16S2_fS2_fjLj7168ELj1ELj1ELj4ELj16ENS_18Kernel_traits_baseILj7168ES2_S2_fS2_fjLj128EEEEELb1ELb0ELb0ELb1EEEvNS_9FwdParamsE)
        .other          _ZN10layer_norm13ln_fwd_kernelINS_13Kernel_traitsI13__nv_bfloat16S2_fS2_fjLj7168ELj1ELj1ELj4ELj16ENS_18Kernel_traits_baseILj7168ES2_S2_fS2_fjLj128EEEEELb1ELb0ELb0ELb1EEEvNS_9FwdParamsE,@"STO_CUDA_ENTRY STV_DEFAULT"
_ZN10layer_norm13ln_fwd_kernelINS_13Kernel_traitsI13__nv_bfloat16S2_fS2_fjLj7168ELj1ELj1ELj4ELj16ENS_18Kernel_traits_baseILj7168ES2_S2_fS2_fjLj128EEEEELb1ELb0ELb0ELb1EEEvNS_9FwdParamsE:
.text._ZN10layer_norm13ln_fwd_kernelINS_13Kernel_traitsI13__nv_bfloat16S2_fS2_fjLj7168ELj1ELj1ELj4ELj16ENS_18Kernel_traits_baseILj7168ES2_S2_fS2_fjLj128EEEEELb1ELb0ELb0ELb1EEEvNS_9FwdParamsE:
        /* <DEDUP_REMOVED lines=9> */
[----:B------:R-:W-:Y:S01]  /*0090*/  ULDC.64 UR4, c[0x0][0x118] ;  /* 0x0000460000047ab9 */ /* 0x000fe20000000a00 */
[----:B------:R-:W-:-:S08]  /*00a0*/  IMAD.MOV.U32 R194, RZ, RZ, c[0x0][0x238] ;  /* 0x00008e00ffc27624 */ /* 0x000fd000078e00ff */
[----:B------:R-:W5:Y:S01]  /*00b0*/  @P1 LDG.E.64 R144, [R144.64] ;  /* 0x0000000490901981 */ /* 0x000f62000c1e1b00 */
[----:B------:R-:W-:Y:S01]  /*00c0*/  @P1 IMAD.MOV.U32 R2, RZ, RZ, R194 ;  /* 0x000000ffff021224 */ /* 0x000fe200078e00c2 */
[----:B------:R-:W-:Y:S01]  /*00d0*/  @P1 MOV R3, R195 ;  /* 0x000000c300031202 */ /* 0x000fe20000000f00 */
[----:B0-----:R-:W-:Y:S01]  /*00e0*/  IMAD.SHL.U32 R0, R143, 0x10, RZ ;  /* 0x000000108f007824 */ /* 0x001fe200078e00ff */
[----:B------:R-:W0:Y:S04]  /*00f0*/  S2R R168, SR_CTAID.X ;  /* 0x0000000000a87919 */ /* 0x000e280000002500 */
[----:B------:R-:W-:Y:S01]  /*0100*/  LOP3.LUT R0, R0, 0x7f0, RZ, 0xc0, !PT ;  /* 0x000007f000007812 */ /* 0x000fe200078ec0ff */
[----:B------:R1:W5:Y:S03]  /*0110*/  @P1 LDG.E.64 R18, [R2.64] ;  /* 0x0000000402121981 */ /* 0x000366000c1e1b00 */
        /* <DEDUP_REMOVED lines=11> */
[----:B-1----:R-:W-:-:S04]  /*01d0*/  IADD3 R2, P3, R0, c[0x0][0x1b0], RZ ;  /* 0x00006c0000027a10 */ /* 0x002fc80007f7e0ff */
[----:B------:R-:W-:-:S07]  /*01e0*/  IADD3.X R3, RZ, c[0x0][0x1b4], RZ, P3, !PT ;  /* 0x00006d00ff037a10 */ /* 0x000fce0001ffe4ff */
[----:B------:R-:W-:Y:S05]  /*01f0*/  @P2 EXIT ;  /* 0x000000000000294d */ /* 0x000fea0003800000 */
[----:B--2--5:R-:W-:Y:S01]  /*0200*/  @P1 IADD3 R194, P2, R18, c[0x0][0x240], RZ ;  /* 0x0000900012c21a10 */ /* 0x024fe20007f5e0ff */
        /* <DEDUP_REMOVED lines=13> */
[----:B------:R-:W-:-:S03]  /*02e0*/  IADD3 R141, R145, -0x4498517b, RZ ;  /* 0xbb67ae85918d7810 */ /* 0x000fc60007ffe0ff */
[----:B------:R0:W5:Y:S01]  /*02f0*/  LDG.E.128 R104, [R2.64+0x2800] ;  /* 0x0028000402687981 */ /* 0x000162000c1e1d00 */
[----:B------:R-:W-:-:S03]  /*0300*/  IMAD.WIDE.U32 R20, R20, -0x326172a9, RZ ;  /* 0xcd9e8d5714147825 */ /* 0x000fc600078e00ff */
[----:B------:R0:W5:Y:S01]  /*0310*/  LDG.E.128 R100, [R2.64+0x3000] ;  /* 0x0030000402647981 */ /* 0x000162000c1e1d00 */
[C---:B------:R-:W-:Y:S01]  /*0320*/  IADD3 R140, R144.reuse, -0x61c88647, RZ ;  /* 0x9e3779b9908c7810 */ /* 0x040fe20007ffe0ff */
        /* <DEDUP_REMOVED lines=8> */
[----:B0-----:R-:W-:Y:S01]  /*03b0*/  IMAD.WIDE.U32 R2, R0, -0x2daee0ad, RZ ;  /* 0xd2511f5300027825 */ /* 0x001fe200078e00ff */
[C---:B------:R-:W-:Y:S01]  /*03c0*/  IADD3 R135, R144.reuse, 0x78dde6e4, RZ ;  /* 0x78dde6e490877810 */ /* 0x040fe20007ffe0ff */
[----:B------:R-:W-:Y:S01]  /*03d0*/  @!P0 CS2R R8, SRZ ;  /* 0x0000000000088805 */ /* 0x000fe2000001ff00 */
[----:B------:R-:W-:Y:S01]  /*03e0*/  IADD3 R134, R145, -0x126145ec, RZ ;  /* 0xed9eba1491867810 */ /* 0x000fe20007ffe0ff */
[----:B------:R-:W-:Y:S01]  /*03f0*/  @!P0 CS2R R4, SRZ ;  /* 0x0000000000048805 */ /* 0x000fe2000001ff00 */
[----:B------:R-:W-:Y:S01]  /*0400*/  LOP3.LUT R19, R3, R16, R141, 0x96, !PT ;  /* 0x0000001003137212 */ /* 0x000fe200078e968d */
[----:B------:R-:W-:Y:S01]  /*0410*/  @!P0 CS2R R6, SRZ ;  /* 0x0000000000068805 */ /* 0x000fe2000001ff00 */
[----:B------:R-:W-:Y:S01]  /*0420*/  LOP3.LUT R16, R21, R140, R18, 0x96, !PT ;  /* 0x0000008c15107212 */ /* 0x000fe200078e9612 */
[----:B------:R-:W-:Y:S01]  /*0430*/  @!P0 CS2R R52, SRZ ;  /* 0x0000000000348805 */ /* 0x000fe2000001ff00 */
[----:B------:R-:W-:Y:S01]  /*0440*/  IADD3 R133, R145, -0x56f99767, RZ ;  /* 0xa906689991857810 */ /* 0x000fe20007ffe0ff */
[----:B------:R-:W-:Y:S01]  /*0450*/  IMAD.WIDE.U32 R18, R19, -0x326172a9, RZ ;  /* 0xcd9e8d5713127825 */ /* 0x000fe200078e00ff */
[C---:B------:R-:W-:Y:S01]  /*0460*/  IADD3 R132, R144.reuse, 0x1715609d, RZ ;  /* 0x1715609d90847810 */ /* 0x040fe20007ffe0ff */
[----:B------:R-:W-:Y:S01]  /*0470*/  @!P0 CS2R R54, SRZ ;  /* 0x0000000000368805 */ /* 0x000fe2000001ff00 */
[----:B------:R-:W-:Y:S01]  /*0480*/  IADD3 R39, R144, -0x4ab325aa, RZ ;  /* 0xb54cda5690277810 */ /* 0x000fe20007ffe0ff */
[----:B------:R-:W-:Y:S01]  /*0490*/  IMAD.WIDE.U32 R16, R16, -0x2daee0ad, RZ ;  /* 0xd2511f5310107825 */ /* 0x000fe200078e00ff */
[----:B------:R-:W-:Y:S01]  /*04a0*/  LOP3.LUT R3, R19, R20, R139, 0x96, !PT ;  /* 0x0000001413037212 */ /* 0x000fe200078e968b */
[----:B------:R-:W-:Y:S01]  /*04b0*/  @!P0 CS2R R48, SRZ ;  /* 0x0000000000308805 */ /* 0x000fe2000001ff00 */
[----:B------:R-:W-:Y:S01]  /*04c0*/  IADD3 R38, R145, 0x646e171e, RZ ;  /* 0x646e171e91267810 */ /* 0x000fe20007ffe0ff */
[----:B------:R-:W-:Y:S01]  /*04d0*/  @!P0 CS2R R50, SRZ ;  /* 0x0000000000328805 */ /* 0x000fe2000001ff00 */
[----:B------:R-:W-:Y:S01]  /*04e0*/  LOP3.LUT R20, R17, R2, R138, 0x96, !PT ;  /* 0x0000000211147212 */ /* 0x000fe200078e968a */
[----:B------:R-:W-:Y:S01]  /*04f0*/  IMAD.WIDE.U32 R2, R3, -0x2daee0ad, RZ ;  /* 0xd2511f5303027825 */ /* 0x000fe200078e00ff */
[----:B------:R-:W-:Y:S01]  /*0500*/  IADD3 R37, R145, 0x1fd5c5a3, RZ ;  /* 0x1fd5c5a391257810 */ /* 0x000fe20007ffe0ff */
[----:B------:R-:W-:Y:S01]  /*0510*/  @!P0 CS2R R46, SRZ ;  /* 0x00000000002e8805 */ /* 0x000fe2000001ff00 */
[----:B------:R-:W-:Y:S01]  /*0520*/  IADD3 R36, R144, 0x5384540f, RZ ;  /* 0x5384540f90247810 */ /* 0x000fe20007ffe0ff */
        /* <DEDUP_REMOVED lines=8> */
[----:B------:R-:W-:Y:S01]  /*05b0*/  ULDC.U8 UR6, c[0x0][0x1f0] ;  /* 0x00007c0000067ab9 */ /* 0x000fe20000000000 */
[----:B------:R-:W-:Y:S01]  /*05c0*/  PRMT R153, RZ, 0x5410, R44 ;  /* 0x00005410ff997816 */ /* 0x000fe2000000002c */
[----:B------:R-:W-:Y:S01]  /*05d0*/  IMAD.WIDE.U32 R16, R16, -0x2daee0ad, RZ ;  /* 0xd2511f5310107825 */ /* 0x000fe200078e00ff */
[----:B------:R-:W-:-:S02]  /*05e0*/  LOP3.LUT R3, R19, R20, R135, 0x96, !PT ;  /* 0x0000001413037212 */ /* 0x000fc400078e9687 */
[----:B------:R-:W-:Y:S01]  /*05f0*/  PRMT R154, RZ, 0x7610, R44 ;  /* 0x00007610ff9a7816 */ /* 0x000fe2000000002c */
[----:B------:R-:W-:Y:S01]  /*0600*/  IMAD.MOV.U32 R165, RZ, RZ, 0x1 ;  /* 0x00000001ffa57424 */ /* 0x000fe200078e00ff */
[----:B------:R-:W-:Y:S01]  /*0610*/  LOP3.LUT R20, R17, R2, R134, 0x96, !PT ;  /* 0x0000000211147212 */ /* 0x000fe200078e9686 */
[----:B------:R-:W-:Y:S01]  /*0620*/  IMAD.WIDE.U32 R2, R3, -0x2daee0ad, RZ ;  /* 0xd2511f5303027825 */ /* 0x000fe200078e00ff */
[----:B------:R-:W-:Y:S02]  /*0630*/  IADD3 R162, R145, -0x695add53, RZ ;  /* 0x96a522ad91a27810 */ /* 0x000fe40007ffe0ff */
[----:B------:R-:W-:Y:S01]  /*0640*/  IADD3 R161, R144, -0x700cb87f, RZ ;  /* 0x8ff3478190a17810 */ /* 0x000fe20007ffe0ff */
[----:B------:R-:W-:Y:S01]  /*0650*/  IMAD.WIDE.U32 R20, R20, -0x326172a9, RZ ;  /* 0xcd9e8d5714147825 */ /* 0x000fe200078e00ff */
[----:B------:R-:W-:Y:S02]  /*0660*/  LOP3.LUT R19, R3, R16, R133, 0x96, !PT ;  /* 0x0000001003137212 */ /* 0x000fe400078e9685 */
[----:B------:R-:W-:Y:S01]  /*0670*/  PRMT R33, RZ, 0x5410, R12 ;  /* 0x00005410ff217816 */ /* 0x000fe2000000000c */
[----:B------:R-:W-:Y:S01]  /*0680*/  IMAD.MOV.U32 R167, RZ, RZ, RZ ;  /* 0x000000ffffa77224 */ /* 0x000fe200078e00ff */
[----:B------:R-:W-:Y:S01]  /*0690*/  LOP3.LUT R16, R21, R18, R132, 0x96, !PT ;  /* 0x0000001215107212 */ /* 0x000fe200078e9684 */
[----:B------:R-:W-:Y:S01]  /*06a0*/  IMAD.WIDE.U32 R18, R19, -0x326172a9, RZ ;  /* 0xcd9e8d5713127825 */ /* 0x000fe200078e00ff */
[----:B------:R-:W-:-:S02]  /*06b0*/  PRMT R32, RZ, 0x7610, R12 ;  /* 0x00007610ff207816 */ /* 0x000fc4000000000c */
[----:B------:R-:W-:Y:S01]  /*06c0*/  PRMT R31, RZ, 0x5410, R13 ;  /* 0x00005410ff1f7816 */ /* 0x000fe2000000000d */
[----:B------:R-:W-:Y:S01]  /*06d0*/  IMAD.WIDE.U32 R16, R16, -0x2daee0ad, RZ ;  /* 0xd2511f5310107825 */ /* 0x000fe200078e00ff */
[----:B------:R-:W-:Y:S02]  /*06e0*/  LOP3.LUT R3, R19, R20, R39, 0x96, !PT ;  /* 0x0000001413037212 */ /* 0x000fe400078e9627 */
[----:B------:R-:W-:Y:S02]  /*06f0*/  PRMT R30, RZ, 0x7610, R13 ;  /* 0x00007610ff1e7816 */ /* 0x000fe4000000000d */
[----:B------:R-:W-:Y:S01]  /*0700*/  LOP3.LUT R20, R17, R2, R38, 0x96, !PT ;  /* 0x0000000211147212 */ /* 0x000fe200078e9626 */
[----:B------:R-:W-:Y:S01]  /*0710*/  IMAD.WIDE.U32 R2, R3, -0x2daee0ad, RZ ;  /* 0xd2511f5303027825 */ /* 0x000fe200078e00ff */
[--C-:B------:R-:W-:Y:S02]  /*0720*/  PRMT R29, RZ, 0x5410, R14.reuse ;  /* 0x00005410ff1d7816 */ /* 0x100fe4000000000e */
[----:B------:R-:W-:Y:S01]  /*0730*/  PRMT R28, RZ, 0x7610, R14 ;  /* 0x00007610ff1c7816 */ /* 0x000fe2000000000e */
[----:B------:R-:W-:Y:S01]  /*0740*/  IMAD.WIDE.U32 R20, R20, -0x326172a9, RZ ;  /* 0xcd9e8d5714147825 */ /* 0x000fe200078e00ff */
[----:B------:R-:W-:-:S02]  /*0750*/  LOP3.LUT R56, R3, R16, R37, 0x96, !PT ;  /* 0x0000001003387212 */ /* 0x000fc400078e9625 */
[--C-:B------:R-:W-:Y:S02]  /*0760*/  PRMT R27, RZ, 0x5410, R15.reuse ;  /* 0x00005410ff1b7816 */ /* 0x100fe4000000000f */
[----:B------:R-:W-:Y:S01]  /*0770*/  LOP3.LUT R175, R21, R18, R36, 0x96, !PT ;  /* 0x0000001215af7212 */ /* 0x000fe200078e9624 */
[----:B------:R-:W-:Y:S01]  /*0780*/  IMAD.HI.U32 R0, R56, -0x326172a9, RZ ;  /* 0xcd9e8d5738007827 */ /* 0x000fe200078e00ff */
[----:B------:R-:W-:Y:S02]  /*0790*/  PRMT R26, RZ, 0x7610, R15 ;  /* 0x00007610ff1a7816 */ /* 0x000fe4000000000f */
[--C-:B------:R-:W-:Y:S01]  /*07a0*/  PRMT R21, RZ, 0x5410, R10.reuse ;  /* 0x00005410ff157816 */ /* 0x100fe2000000000a */
[C---:B------:R-:W-:Y:S01]  /*07b0*/  IMAD.HI.U32 R3, R175.reuse, -0x2daee0ad, RZ ;  /* 0xd2511f53af037827 */ /* 0x040fe200078e00ff */
        /* <DEDUP_REMOVED lines=8> */
[--C-:B------:R-:W-:Y:S01]  /*0840*/  PRMT R25, RZ, 0x5410, R8.reuse ;  /* 0x00005410ff197816 */ /* 0x100fe20000000008 */
[C---:B------:R-:W-:Y:S01]  /*0850*/  IMAD.HI.U32 R174, R186.reuse, -0x326172a9, RZ ;  /* 0xcd9e8d57baae7827 */ /* 0x040fe200078e00ff */
[----:B------:R-:W-:Y:S02]  /*0860*/  PRMT R24, RZ, 0x7610, R8 ;  /* 0x00007610ff187816 */ /* 0x000fe40000000008 */
[--C-:B------:R-:W-:Y:S01]  /*0870*/  PRMT R23, RZ, 0x5410, R9.reuse ;  /* 0x00005410ff177816 */ /* 0x100fe20000000009 */
[----:B------:R-:W-:Y:S01]  /*0880*/  IMAD R186, R186, -0x326172a9, RZ ;  /* 0xcd9e8d57baba7824 */ /* 0x000fe200078e02ff */
        /* <DEDUP_REMOVED lines=41> */
[----:B------:R-:W-:Y:S02]  /*0b20*/  PRMT R183, RZ, 0x7610, R43 ;  /* 0x00007610ffb77816 */ /* 0x000fe4000000002b */
.L_x_17484:
[----:B------:R-:W-:Y:S01]  /*0b30*/  ISETP.NE.U32.AND P0, PT, RZ, c[0x0][0x1c0], PT ;  /* 0x00007000ff007a0c */ /* 0x000fe20003f05070 */
[----:B------:R-:W-:Y:S01]  /*0b40*/  IMAD R40, R142, c[0x0][0x168], RZ ;  /* 0x00005a008e287a24 */ /* 0x000fe200078e02ff */
[----:B------:R-:W-:Y:S01]  /*0b50*/  ISETP.NE.U32.AND P1, PT, RZ, c[0x0][0x180], PT ;  /* 0x00006000ff007a0c */ /* 0x000fe20003f25070 */
[----:B------:R-:W-:Y:S01]  /*0b60*/  IMAD.MOV.U32 R176, RZ, RZ, 0x10 ;  /* 0x00000010ffb07424 */ /* 0x000fe200078e00ff */
[----:B------:R-:W-:-:S02]  /*0b70*/  ISETP.NE.AND.EX P0, PT, RZ, c[0x0][0x1c4], PT, P0 ;  /* 0x00007100ff007a0c */ /* 0x000fc40003f05300 */
[----:B------:R-:W-:Y:S02]  /*0b80*/  ISETP.NE.AND.EX P2, PT, RZ, c[0x0][0x184], PT, P1 ;  /* 0x00006100ff007a0c */ /* 0x000fe40003f45310 */
[----:B------:R-:W-:Y:S02]  /*0b90*/  SHF.R.S32.HI R41, RZ, 0x1f, R40 ;  /* 0x0000001fff297819 */ /* 0x000fe40000011428 */
[----:B------:R-:W-:Y:S02]  /*0ba0*/  LOP3.LUT R184, R184, 0xfffffff7, RZ, 0xc0, !PT ;  /* 0xfffffff7b8b87812 */ /* 0x000fe400078ec0ff */
[----:B------:R-:W-:Y:S02]  /*0bb0*/  LEA.HI R41, R41, R40, RZ, 0x3 ;  /* 0x0000002829297211 */ /* 0x000fe400078f18ff */
[----:B------:R-:W-:-:S03]  /*0bc0*/  LOP3.LUT R40, R143, 0x7f, RZ, 0xc0, !PT ;  /* 0x0000007f8f287812 */ /* 0x000fc600078ec0ff */
[----:B------:R-:W-:Y:S01]  /*0bd0*/  @P0 IMAD.MOV.U32 R45, RZ, RZ, 0x2 ;  /* 0x00000002ff2d0424 */ /* 0x000fe200078e00ff */
[----:B------:R-:W-:Y:S02]  /*0be0*/  LEA.HI.SX32 R185, R41, R40, 0x1d ;  /* 0x0000002829b97211 */ /* 0x000fe400078feaff */
[----:B------:R-:W-:Y:S01]  /*0bf0*/  @P2 MOV R46, 0x20 ;  /* 0x00000020002e2802 */ /* 0x000fe20000000f00 */
[----:B------:R-:W-:Y:S01]  /*0c00*/  @P0 IMAD.WIDE R44, R142, R45, c[0x0][0x1c0] ;  /* 0x000070008e2c0625 */ /* 0x000fe200078e022d */
[----:B------:R-:W-:Y:S01]  /*0c10*/  ISETP.NE.AND P1, PT, R194, 0x1, PT ;  /* 0x00000001c200780c */ /* 0x000fe20003f25270 */
[----:B------:R-:W-:Y:S01]  /*0c20*/  BSSY B0, `(.L_x_17089) ;  /* 0x0000015000007945 */ /* 0x000fe20003800000 */
[----:B------:R-:W-:Y:S01]  /*0c30*/  @P2 LOP3.LUT R184, R184, 0x8, RZ, 0xfc, !PT ;  /* 0x00000008b8b82812 */ /* 0x000fe200078efcff */
[C---:B------:R-:W-:Y:S02]  /*0c40*/  IMAD.WIDE.U32 R40, R185.reuse, R176, c[0x0][0x170] ;  /* 0x00005c00b9287625 */ /* 0x040fe400078e00b0 */
[----:B------:R-:W2:Y:S02]  /*0c50*/  @P0 LDG.E.U16 R44, [R44.64] ;  /* 0x000000042c2c0981 */ /* 0x000ea4000c1e1500 */
[----:B------:R-:W-:-:S02]  /*0c60*/  @P2 IMAD.WIDE.U32 R46, R185, R46, c[0x0][0x180] ;  /* 0x00006000b92e2625 */ /* 0x000fc400078e002e */
[----:B-----5:R-:W5:Y:S04]  /*0c70*/  LDG.E.128 R40, [R40.64] ;  /* 0x0000000428287981 */ /* 0x020f68000c1e1d00 */
[----:B------:R0:W5:Y:S04]  /*0c80*/  @P2 LDG.E.128 R96, [R46.64] ;  /* 0x000000042e602981 */ /* 0x000168000c1e1d00 */
[----:B------:R0:W5:Y:S01]  /*0c90*/  @P2 LDG.E.128 R92, [R46.64+0x10] ;  /* 0x000010042e5c2981 */ /* 0x000162000c1e1d00 */
[----:B------:R-:W-:Y:S01]  /*0ca0*/  IMAD.MOV.U32 R189, RZ, RZ, 0x3f800000 ;  /* 0x3f800000ffbd7424 */ /* 0x000fe200078e00ff */
[----:B------:R-:W-:-:S02]  /*0cb0*/  IADD3 R48, R194, 0x1, RZ ;  /* 0x00000001c2307810 */ /* 0x000fc40007ffe0ff */
[----:B--2---:R-:W-:Y:S01]  /*0cc0*/  @P0 PRMT R189, RZ, 0x5410, R44 ;  /* 0x00005410ffbd0816 */ /* 0x004fe2000000002c */
        /* <DEDUP_REMOVED lines=9> */
.L_x_17090:
[----:B0-----:R-:W-:Y:S02]  /*0d60*/  IMAD.MOV.U32 R52, RZ, RZ, R186 ;  /* 0x000000ffff347224 */ /* 0x001fe400078e00ba */
.L_x_17091:
[----:B------:R-:W-:Y:S05]  /*0d70*/  BSYNC B0 ;  /* 0x0000000000007941 */ /* 0x000fea0003800000 */
.L_x_17089:
        /* <DEDUP_REMOVED lines=16> */
.L_x_17095:
[----:B------:R-:W-:Y:S05]  /*0e80*/  BSYNC B1 ;  /* 0x0000000000017941 */ /* 0x000fea0003800000 */
.L_x_17094:
        /* <DEDUP_REMOVED lines=43> */
.L_x_17093:
[----:B------:R-:W-:Y:S05]  /*1140*/  BSYNC B0 ;  /* 0x0000000000007941 */ /* 0x000fea0003800000 */
.L_x_17092:
[----:B------:R-:W0:Y:S01]  /*1150*/  I2F.U32 R44, R52 ;  /* 0x00000034002c7306 */ /* 0x000e220000201000 */
[----:B------:R-:W-:Y:S01]  /*1160*/  ISETP.NE.U32.AND P0, PT, RZ, c[0x0][0x180], PT ;  /* 0x00006000ff007a0c */ /* 0x000fe20003f05070 */
[----:B------:R-:W-:Y:S01]  /*1170*/  IMAD.MOV.U32 R191, RZ, RZ, 0x2f800000 ;  /* 0x2f800000ffbf7424 */ /* 0x000fe200078e00ff */
[----:B-----5:R-:W-:Y:S01]  /*1180*/  PRMT R46, RZ, 0x5410, R40 ;  /* 0x00005410ff2e7816 */ /* 0x020fe20000000028 */
[----:B------:R-:W-:Y:S01]  /*1190*/  BSSY B0, `(.L_x_17096) ;  /* 0x0000018000007945 */ /* 0x000fe20003800000 */
[----:B------:R-:W-:Y:S02]  /*11a0*/  ISETP.NE.AND.EX P6, PT, RZ, c[0x0][0x184], PT, P0 ;  /* 0x00006100ff007a0c */ /* 0x000fe40003fc5300 */
[----:B------:R-:W-:Y:S01]  /*11b0*/  ISETP.NE.AND P0, PT, R48, 0x1, PT ;  /* 0x000000013000780c */ /* 0x000fe20003f05270 */
[----:B------:R-:W-:Y:S01]  /*11c0*/  FMUL.FTZ R46, R46, R189 ;  /* 0x000000bd2e2e7220 */ /* 0x000fe20000410000 */
[----:B------:R-:W-:-:S02]  /*11d0*/  LOP3.LUT R184, R184, 0xfffffffb, RZ, 0xc0, !PT ;  /* 0xfffffffbb8b87812 */ /* 0x000fc400078ec0ff */
[----:B------:R-:W-:Y:S01]  /*11e0*/  IADD3 R45, R48, 0x1, RZ ;  /* 0x00000001302d7810 */ /* 0x000fe20007ffe0ff */
[----:B------:R-:W-:Y:S02]  /*11f0*/  FMUL.FTZ R46, R46, c[0x0][0x1e8] ;  /* 0x00007a002e2e7a20 */ /* 0x000fe40000410000 */
[----:B0-----:R-:W-:-:S04]  /*1200*/  FFMA.FTZ R44, R44, R191, 1.1641532182693481445e-10 ;  /* 0x2f0000002c2c7423 */ /* 0x001fc800000100bf */
[----:B------:R-:W-:Y:S02]  /*1210*/  @P6 LOP3.LUT R184, R184, 0x4, RZ, 0xfc, !PT ;  /* 0x00000004b8b86812 */ /* 0x000fe400078efcff */
[----:B------:R-:W-:Y:S02]  /*1220*/  FSETP.GTU.FTZ.AND P1, PT, R44, c[0x0][0x1e4], PT ;  /* 0x000079002c007a0b */ /* 0x000fe40003f3c000 */
[----:B------:R-:W-:Y:S02]  /*1230*/  LOP3.LUT R184, R184, 0xfffffffd, RZ, 0xc0, !PT ;  /* 0xfffffffdb8b87812 */ /* 0x000fe400078ec0ff */
        /* <DEDUP_REMOVED lines=12> */
.L_x_17097:
[----:B------:R-:W-:Y:S02]  /*1300*/  IMAD.MOV.U32 R52, RZ, RZ, R186 ;  /* 0x000000ffff347224 */ /* 0x000fe400078e00ba */
.L_x_17098:
[----:B------:R-:W-:Y:S05]  /*1310*/  BSYNC B0 ;  /* 0x0000000000007941 */ /* 0x000fea0003800000 */
.L_x_17096:
        /* <DEDUP_REMOVED lines=16> */
.L_x_17102:
[----:B------:R-:W-:Y:S05]  /*1420*/  BSYNC B1 ;  /* 0x0000000000017941 */ /* 0x000fea0003800000 */
.L_x_17101:
        /* <DEDUP_REMOVED lines=43> */
.L_x_17100:
[----:B------:R-:W-:Y:S05]  /*16e0*/  BSYNC B0 ;  /* 0x0000000000007941 */ /* 0x000fea0003800000 */
.L_x_17099:
        /* <DEDUP_REMOVED lines=20> */
.L_x_17104:
[----:B------:R-:W-:Y:S02]  /*1830*/  MOV R52, R186 ;  /* 0x000000ba00347202 */ /* 0x000fe40000000f00 */
.L_x_17105:
[----:B------:R-:W-:Y:S05]  /*1840*/  BSYNC B0 ;  /* 0x0000000000007941 */ /* 0x000fea0003800000 */
.L_x_17103:
        /* <DEDUP_REMOVED lines=16> */
.L_x_17109:
[----:B------:R-:W-:Y:S05]  /*1950*/  BSYNC B1 ;  /* 0x0000000000017941 */ /* 0x000fea0003800000 */
.L_x_17108:
[----:B------:R-:W-:Y:S01]  /*1960*/  IMAD.HI.U32 R40, R168, -0x326172a9, RZ ;  /* 0xcd9e8d57a8287827 */ /* 0x000fe200078e00ff */
[----:B------:R-:W-:-:S03]  /*1970*/  LOP3.LUT R44, R44, R167, R145, 0x96, !PT ;  /* 0x000000a72c2c7212 */ /* 0x000fc600078e9691 */
[----:B------:R-:W-:Y:S01]  /*1980*/  IMAD R49, R168, -0x326172a9, RZ ;  /* 0xcd9e8d57a8317824 */ /* 0x000fe200078e02ff */
[----:B------:R-:W-:Y:S01]  /*1990*/  LOP3.LUT R40, R40, R169, R144, 0x96, !PT ;  /* 0x000000a928287212 */ /* 0x000fe200078e9690 */
[----:B------:R-:W-:-:S04]  /*19a0*/  IMAD.WIDE.U32 R46, R44, -0x326172a9, RZ ;  /* 0xcd9e8d572c2e7825 */ /* 0x000fc800078e00ff */
[----:B------:R-:W-:Y:S01]  /*19b0*/  IMAD R48, R166, -0x2daee0ad, RZ ;  /* 0xd2511f53a6307824 */ /* 0x000fe200078e02ff */
        /* <DEDUP_REMOVED lines=37> */
.L_x_17107:
[----:B------:R-:W-:Y:S05]  /*1c10*/  BSYNC B0 ;  /* 0x0000000000007941 */ /* 0x000fea0003800000 */
.L_x_17106:
        /* <DEDUP_REMOVED lines=20> */
.L_x_17111:
[----:B------:R-:W-:Y:S02]  /*1d60*/  IMAD.MOV.U32 R52, RZ, RZ, R186 ;  /* 0x000000ffff347224 */ /* 0x000fe400078e00ba */
.L_x_17112:
[----:B------:R-:W-:Y:S05]  /*1d70*/  BSYNC B0 ;  /* 0x0000000000007941 */ /* 0x000fea0003800000 */
.L_x_17110:
        /* <DEDUP_REMOVED lines=16> */
.L_x_17116:
[----:B------:R-:W-:Y:S05]  /*1e80*/  BSYNC B1 ;  /* 0x0000000000017941 */ /* 0x000fea0003800000 */
.L_x_17115:
        /* <DEDUP_REMOVED lines=43> */
.L_x_17114:
[----:B------:R-:W-:Y:S05]  /*2140*/  BSYNC B0 ;  /* 0x0000000000007941 */ /* 0x000fea0003800000 */
.L_x_17113:
        /* <DEDUP_REMOVED lines=20> */
.L_x_17118:
[----:B------:R-:W-:Y:S02]  /*2290*/  IMAD.MOV.U32 R50, RZ, RZ, R186 ;  /* 0x000000ffff327224 */ /* 0x000fe400078e00ba */
.L_x_17119:
[----:B------:R-:W-:Y:S05]  /*22a0*/  BSYNC B0 ;  /* 0x0000000000007941 */ /* 0x000fea0003800000 */
.L_x_17117:
        /* <DEDUP_REMOVED lines=16> */
.L_x_17123:
[----:B------:R-:W-:Y:S05]  /*23b0*/  BSYNC B1 ;  /* 0x0000000000017941 */ /* 0x000fea0003800000 */
.L_x_17122:
        /* <DEDUP_REMOVED lines=43> */
.L_x_17121:
[----:B------:R-:W-:Y:S05]  /*2670*/  BSYNC B0 ;  /* 0x0000000000007941 */ /* 0x000fea0003800000 */
.L_x_17120:
        /* <DEDUP_REMOVED lines=20> */
.L_x_17125:
[----:B------:R-:W-:Y:S02]  /*27c0*/  IMAD.MOV.U32 R50, RZ, RZ, R186 ;  /* 0x000000ffff327224 */ /* 0x000fe400078e00ba */
.L_x_17126:
[----:B------:R-:W-:Y:S05]  /*27d0*/  BSYNC B0 ;  /* 0x0000000000007941 */ /* 0x000fea0003800000 */
.L_x_17124:
        /* <DEDUP_REMOVED lines=16> */
.L_x_17130:
[----:B------:R-:W-:Y:S05]  /*28e0*/  BSYNC B1 ;  /* 0x0000000000017941 */ /* 0x000fea0003800000 */
.L_x_17129:
        /* <DEDUP_REMOVED lines=43> */
.L_x_17128:
[----:B------:R-:W-:Y:S05]  /*2ba0*/  BSYNC B0 ;  /* 0x0000000000007941 */ /* 0x000fea0003800000 */
.L_x_17127:
        /* <DEDUP_REMOVED lines=20> */
.L_x_17132:
[----:B------:R-:W-:Y:S02]  /*2cf0*/  IMAD.MOV.U32 R42, RZ, RZ, R186 ;  /* 0x000000ffff2a7224 */ /* 0x000fe400078e00ba */
.L_x_17133:
[----:B------:R-:W-:Y:S05]  /*2d00*/  BSYNC B0 ;  /* 0x0000000000007941 */ /* 0x000fea0003800000 */
.L_x_17131:
        /* <DEDUP_REMOVED lines=16> */
.L_x_17137:
[----:B------:R-:W-:Y:S05]  /*2e10*/  BSYNC B1 ;  /* 0x0000000000017941 */ /* 0x000fea0003800000 */
.L_x_17136:
        /* <DEDUP_REMOVED lines=43> */
.L_x_17135:
[----:B------:R-:W-:Y:S05]  /*30d0*/  BSYNC B0 ;  /* 0x0000000000007941 */ /* 0x000fea0003800000 */
.L_x_17134:
[----:B------:R-:W0:Y:S01]  /*30e0*/  I2F.U32 R42, R42 ;  /* 0x0000002a002a7306 */ /* 0x000e220000201000 */
[----:B------:R-:W-:Y:S01]  /*30f0*/  PRMT R44, RZ, 0x5410, R43 ;  /* 0x00005410ff2c7816 */ /* 0x000fe2000000002b */
[----:B------:R-:W-:Y:S01]  /*3100*/  BSSY B0, `(.L_x_17138) ;  /* 0x0000014000007945 */ /* 0x000fe20003800000 */
[----:B------:R-:W-:Y:S02]  /*3110*/  LOP3.LUT P6, RZ, R184, 0x4, RZ, 0xc0, !PT ;  /* 0x00000004b8ff7812 */ /* 0x000fe400078cc0ff */
[----:B------:R-:W-:Y:S01]  /*3120*/  IADD3 R46, R40, 0x1, RZ ;  /* 0x00000001282e7810 */ /* 0x000fe20007ffe0ff */
[----:B------:R-:W-:-:S04]  /*3130*/  FMUL.FTZ R44, R44, R189 ;  /* 0x000000bd2c2c7220 */ /* 0x000fc80000410000 */
[----:B------:R-:W-:Y:S02]  /*3140*/  FMUL.FTZ R44, R44, c[0x0][0x1e8] ;  /* 0x00007a002c2c7a20 */ /* 0x000fe40000410000 */
[----:B0-----:R-:W-:-:S05]  /*3150*/  FFMA.FTZ R41, R42, R191, 1.1641532182693481445e-10 ;  /* 0x2f0000002a297423 */ /* 0x001fca00000100bf */
[----:B------:R-:W-:-:S04]  /*3160*/  FSETP.GTU.FTZ.AND P5, PT, R41, c[0x0][0x1e4], PT ;  /* 0x0000790029007a0b */ /* 0x000fc80003fbc000 */
[----:B------:R-:W-:-:S05]  /*3170*/  FSEL R86, R44, RZ, !P5 ;  /* 0x000000ff2c567208 */ /* 0x000fca0006800000 */
        /* <DEDUP_REMOVED lines=11> */
.L_x_17139:
[----:B------:R-:W-:Y:S02]  /*3230*/  MOV R50, R186 ;  /* 0x000000ba00327202 */ /* 0x000fe40000000f00 */
.L_x_17140:
[----:B------:R-:W-:Y:S05]  /*3240*/  BSYNC B0 ;  /* 0x0000000000007941 */ /* 0x000fea0003800000 */
.L_x_17138:
        /* <DEDUP_REMOVED lines=18> */
.L_x_17144:
[----:B------:R-:W-:Y:S05]  /*3370*/  BSYNC B1 ;  /* 0x0000000000017941 */ /* 0x000fea0003800000 */
.L_x_17143:
        /* <DEDUP_REMOVED lines=43> */
.L_x_17142:
[----:B------:R-:W-:Y:S05]  /*3630*/  BSYNC B0 ;  /* 0x0000000000007941 */ /* 0x000fea0003800000 */
.L_x_17141:
[----:B------:R-:W0:Y:S01]  /*3640*/  I2F.U32 R40, R50 ;  /* 0x0000003200287306 */ /* 0x000e220000201000 */
[----:B------:R-:W-:Y:S01]  /*3650*/  SEL R44, RZ, 0x1, P2 ;  /* 0x00000001ff2c7807 */ /* 0x000fe20001000000 */
[----:B------:R-:W-:Y:S01]  /*3660*/  IMAD.MOV.U32 R190, RZ, RZ, 0x20 ;  /* 0x00000020ffbe7424 */ /* 0x000fe200078e00ff */
[----:B------:R-:W-:Y:S01]  /*3670*/  SEL R41, RZ, 0x1, P1 ;  /* 0x00000001ff297807 */ /* 0x000fe20000800000 */
[----:B------:R-:W-:Y:S01]  /*3680*/  IMAD.MOV.U32 R192, RZ, RZ, 0x8 ;  /* 0x00000008ffc07424 */ /* 0x000fe200078e00ff */
[----:B------:R-:W-:Y:S01]  /*3690*/  SEL R42, RZ, 0x1, P0 ;  /* 0x00000001ff2a7807 */ /* 0x000fe20000000000 */
[----:B------:R-:W-:Y:S01]  /*36a0*/  IMAD.WIDE.U32 R44, R44, 0x1000000, RZ ;  /* 0x010000002c2c7825 */ /* 0x000fe200078e00ff */
[----:B------:R-:W-:Y:S02]  /*36b0*/  PRMT R48, RZ, 0x7610, R43 ;  /* 0x00007610ff307816 */ /* 0x000fe4000000002b */
[----:B------:R-:W-:Y:S01]  /*36c0*/  LOP3.LUT P6, RZ, R184, 0x4, RZ, 0xc0, !PT ;  /* 0x00000004b8ff7812 */ /* 0x000fe200078cc0ff */
[----:B------:R-:W-:Y:S01]  /*36d0*/  IMAD.WIDE.U32 R42, R42, 0x100, RZ ;  /* 0x000001002a2a7825 */ /* 0x000fe200078e00ff */
[----:B------:R-:W-:-:S02]  /*36e0*/  LOP3.LUT P1, RZ, R184, 0x2, RZ, 0xc0, !PT ;  /* 0x00000002b8ff7812 */ /* 0x000fc4000782c0ff */
[----:B------:R-:W-:Y:S01]  /*36f0*/  SEL R52, RZ, 0x10000, P5 ;  /* 0x00010000ff347807 */ /* 0x000fe20002800000 */
[----:B------:R-:W-:Y:S01]  /*3700*/  FMUL.FTZ R48, R48, R189 ;  /* 0x000000bd30307220 */ /* 0x000fe20000410000 */
[----:B------:R-:W-:Y:S01]  /*3710*/  SEL R49, RZ, 0x100, P4 ;  /* 0x00000100ff317807 */ /* 0x000fe20002000000 */
[----:B0-----:R-:W-:Y:S01]  /*3720*/  FFMA.FTZ R40, R40, R191, 1.1641532182693481445e-10 ;  /* 0x2f00000028287423 */ /* 0x001fe200000100bf */
[----:B------:R-:W-:Y:S01]  /*3730*/  LOP3.LUT P2, RZ, R184, 0x8, RZ, 0xc0, !PT ;  /* 0x00000008b8ff7812 */ /* 0x000fe2000784c0ff */
[----:B------:R-:W-:Y:S01]  /*3740*/  FMUL.FTZ R48, R48, c[0x0][0x1e8] ;  /* 0x00007a0030307a20 */ /* 0x000fe20000410000 */
[----:B------:R-:W-:Y:S02]  /*3750*/  SEL R47, RZ, 0x1, P1 ;  /* 0x00000001ff2f7807 */ /* 0x000fe40000800000 */
[----:B------:R-:W-:Y:S01]  /*3760*/  FSETP.GTU.FTZ.AND P0, PT, R40, c[0x0][0x1e4], PT ;  /* 0x0000790028007a0b */ /* 0x000fe20003f1c000 */
[----:B------:R-:W-:-:S03]  /*3770*/  IMAD.WIDE.U32 R40, R41, 0x10000, RZ ;  /* 0x0001000029287825 */ /* 0x000fc600078e00ff */
[----:B------:R-:W-:Y:S02]  /*3780*/  SEL R50, RZ, 0x1000000, P0 ;  /* 0x01000000ff327807 */ /* 0x000fe40000000000 */
[----:B------:R-:W-:Y:S02]  /*3790*/  LOP3.LUT R44, R42, R44, R40, 0xfe, !PT ;  /* 0x0000002c2a2c7212 */ /* 0x000fe400078efe28 */
[----:B------:R-:W-:Y:S01]  /*37a0*/  LOP3.LUT R40, R49, R50, R52, 0xfe, !PT ;  /* 0x0000003231287212 */ /* 0x000fe200078efe34 */
[----:B------:R-:W-:Y:S01]  /*37b0*/  IMAD.WIDE.U32 R50, R185, R192, c[0x0][0x190] ;  /* 0x00006400b9327625 */ /* 0x000fe200078e00c0 */
[----:B------:R-:W-:Y:S02]  /*37c0*/  SEL R49, RZ, 0x1, P3 ;  /* 0x00000001ff317807 */ /* 0x000fe40001800000 */
[----:B------:R-:W-:Y:S02]  /*37d0*/  LOP3.LUT R44, R44, R47, RZ, 0xfc, !PT ;  /* 0x0000002f2c2c7212 */ /* 0x000fe400078efcff */
[----:B------:R-:W-:-:S02]  /*37e0*/  FSEL R87, R48, RZ, !P0 ;  /* 0x000000ff30577208 */ /* 0x000fc40004000000 */
[----:B------:R-:W-:Y:S01]  /*37f0*/  LOP3.LUT R45, R45, R40, R49, 0xfe, !PT ;  /* 0x000000282d2d7212 */ /* 0x000fe200078efe31 */
[C---:B------:R-:W-:Y:S01]  /*3800*/  IMAD.WIDE.U32 R48, R185.reuse, R190, c[0x0][0x188] ;  /* 0x00006200b9307625 */ /* 0x040fe200078e00be */
[----:B------:R-:W-:Y:S02]  /*3810*/  IADD3 R47, R185, 0x80, RZ ;  /* 0x00000080b92f7810 */ /* 0x000fe40007ffe0ff */
[----:B------:R-:W-:Y:S01]  /*3820*/  LOP3.LUT R45, R43, R45, R41, 0xfe, !PT ;  /* 0x0000002d2b2d7212 */ /* 0x000fe200078efe29 */
[----:B------:R-:W-:Y:S01]  /*3830*/  @P6 FADD.FTZ R87, R95, R87 ;  /* 0x000000575f576221 */ /* 0x000fe20000010000 */
[----:B------:R0:W-:Y:S01]  /*3840*/  STG.E.128 [R48.64], R88 ;  /* 0x0000005830007986 */ /* 0x0001e2000c101d04 */
[----:B------:R-:W-:-:S03]  /*3850*/  IMAD.WIDE.U32 R40, R47, R176, c[0x0][0x170] ;  /* 0x00005c002f287625 */ /* 0x000fc600078e00b0 */
[----:B------:R0:W-:Y:S01]  /*3860*/  STG.E.128 [R48.64+0x10], R84 ;  /* 0x0000105430007986 */ /* 0x0001e2000c101d04 */
[----:B------:R-:W-:-:S03]  /*3870*/  @P2 IMAD.WIDE.U32 R52, R47, R190, c[0x0][0x180] ;  /* 0x000060002f342625 */ /* 0x000fc600078e00be */
[----:B------:R0:W-:Y:S04]  /*3880*/  STG.E.64 [R50.64], R44 ;  /* 0x0000002c32007986 */ /* 0x0001e8000c101b04 */
[----:B------:R0:W5:Y:S04]  /*3890*/  @P2 LDG.E.128 R96, [R52.64] ;  /* 0x0000000434602981 */ /* 0x000168000c1e1d00 */
[----:B------:R0:W5:Y:S04]  /*38a0*/  @P2 LDG.E.128 R92, [R52.64+0x10] ;  /* 0x00001004345c2981 */ /* 0x000168000c1e1d00 */
        /* <DEDUP_REMOVED lines=13> */
.L_x_17146:
[----:B0-----:R-:W-:Y:S02]  /*3980*/  IMAD.MOV.U32 R56, RZ, RZ, R186 ;  /* 0x000000ffff387224 */ /* 0x001fe400078e00ba */
.L_x_17147:
[----:B------:R-:W-:Y:S05]  /*3990*/  BSYNC B0 ;  /* 0x0000000000007941 */ /* 0x000fea0003800000 */
.L_x_17145:
        /* <DEDUP_REMOVED lines=16> */
.L_x_17151:
[----:B------:R-:W-:Y:S05]  /*3aa0*/  BSYNC B1 ;  /* 0x0000000000017941 */ /* 0x000fea0003800000 */
.L_x_17150:
        /* <DEDUP_REMOVED lines=41> */
[----:B------:R-:W-:Y:S02]  /*3d40*/  LOP3.LUT R175, R49, R44, R162, 0x96, !PT ;  /* 0x0000002c31af7212 */ /* 0x000fe400078e96a2 */
[----:B------:R-:W-:Y:S02]  /*3d50*/  MOV R188, R48 ;  /* 0x0000003000bc7202 */ /* 0x000fe40000000f00 */
.L_x_17149:
[----:B------:R-:W-:Y:S05]  /*3d60*/  BSYNC B0 ;  /* 0x0000000000007941 */ /* 0x000fea0003800000 */
.L_x_17148:
        /* <DEDUP_REMOVED lines=22> */
.L_x_17153:
[----:B------:R-:W-:Y:S02]  /*3ed0*/  MOV R46, R186 ;  /* 0x000000ba002e7202 */ /* 0x000fe40000000f00 */
.L_x_17154:
[----:B------:R-:W-:Y:S05]  /*3ee0*/  BSYNC B0 ;  /* 0x0000000000007941 */ /* 0x000fea0003800000 */
.L_x_17152:
        /* <DEDUP_REMOVED lines=16> */
.L_x_17158:
[----:B------:R-:W-:Y:S05]  /*3ff0*/  BSYNC B1 ;  /* 0x0000000000017941 */ /* 0x000fea0003800000 */
.L_x_17157:
        /* <DEDUP_REMOVED lines=43> */
.L_x_17156:
[----:B------:R-:W-:Y:S05]  /*42b0*/  BSYNC B0 ;  /* 0x0000000000007941 */ /* 0x000fea0003800000 */
.L_x_17155:
        /* <DEDUP_REMOVED lines=20> */
.L_x_17160:
[----:B------:R-:W-:Y:S02]  /*4400*/  IMAD.MOV.U32 R46, RZ, RZ, R186 ;  /* 0x000000ffff2e7224 */ /* 0x000fe400078e00ba */
.L_x_17161:
[----:B------:R-:W-:Y:S05]  /*4410*/  BSYNC B0 ;  /* 0x0000000000007941 */ /* 0x000fea0003800000 */
.L_x_17159:
        /* <DEDUP_REMOVED lines=16> */
.L_x_17165:
[----:B------:R-:W-:Y:S05]  /*4520*/  BSYNC B1 ;  /* 0x0000000000017941 */ /* 0x000fea0003800000 */
.L_x_17164:
        /* <DEDUP_REMOVED lines=43> */
.L_x_17163:
[----:B------:R-:W-:Y:S05]  /*47e0*/  BSYNC B0 ;  /* 0x0000000000007941 */ /* 0x000fea0003800000 */
.L_x_17162:
        /* <DEDUP_REMOVED lines=20> */
.L_x_17167:
[----:B------:R-:W-:Y:S02]  /*4930*/  IMAD.MOV.U32 R46, RZ, RZ, R186 ;  /* 0x000000ffff2e7224 */ /* 0x000fe400078e00ba */
.L_x_17168:
[----:B------:R-:W-:Y:S05]  /*4940*/  BSYNC B0 ;  /* 0x0000000000007941 */ /* 0x000fea0003800000 */
.L_x_17166:
        /* <DEDUP_REMOVED lines=16> */
.L_x_17172:
[----:B------:R-:W-:Y:S05]  /*4a50*/  BSYNC B1 ;  /* 0x0000000000017941 */ /* 0x000fea0003800000 */
.L_x_17171:
        /* <DEDUP_REMOVED lines=43> */
.L_x_17170:
[----:B------:R-:W-:Y:S05]  /*4d10*/  BSYNC B0 ;  /* 0x0000000000007941 */ /* 0x000fea0003800000 */
.L_x_17169:
        /* <DEDUP_REMOVED lines=20> */
.L_x_17174:
[----:B------:R-:W-:Y:S02]  /*4e60*/  IMAD.MOV.U32 R46, RZ, RZ, R186 ;  /* 0x000000ffff2e7224 */ /* 0x000fe400078e00ba */
.L_x_17175:
[----:B------:R-:W-:Y:S05]  /*4e70*/  BSYNC B0 ;  /* 0x0000000000007941 */ /* 0x000fea0003800000 */
.L_x_17173:
        /* <DEDUP_REMOVED lines=16> */
.L_x_17179:
[----:B------:R-:W-:Y:S05]  /*4f80*/  BSYNC B1 ;  /* 0x0000000000017941 */ /* 0x000fea0003800000 */
.L_x_17178:
        /* <DEDUP_REMOVED lines=43> */
.L_x_17177:
[----:B------:R-:W-:Y:S05]  /*5240*/  BSYNC B0 ;  /* 0x0000000000007941 */ /* 0x000fea0003800000 */
.L_x_17176:
        /* <DEDUP_REMOVED lines=20> */
.L_x_17181:
[----:B------:R-:W-:Y:S02]  /*5390*/  IMAD.MOV.U32 R46, RZ, RZ, R186 ;  /* 0x000000ffff2e7224 */ /* 0x000fe400078e00ba */
.L_x_17182:
[----:B------:R-:W-:Y:S05]  /*53a0*/  BSYNC B0 ;  /* 0x0000000000007941 */ /* 0x000fea0003800000 */
.L_x_17180:
        /* <DEDUP_REMOVED lines=16> */
.L_x_17186:
[----:B------:R-:W-:Y:S05]  /*54b0*/  BSYNC B1 ;  /* 0x0000000000017941 */ /* 0x000fea0003800000 */
.L_x_17185:
        /* <DEDUP_REMOVED lines=43> */
.L_x_17184:
[----:B------:R-:W-:Y:S05]  /*5770*/  BSYNC B0 ;  /* 0x0000000000007941 */ /* 0x000fea0003800000 */
.L_x_17183:
        /* <DEDUP_REMOVED lines=20> */
.L_x_17188:
[----:B------:R-:W-:Y:S02]  /*58c0*/  MOV R42, R186 ;  /* 0x000000ba002a7202 */ /* 0x000fe40000000f00 */
.L_x_17189:
[----:B------:R-:W-:Y:S05]  /*58d0*/  BSYNC B0 ;  /* 0x0000000000007941 */ /* 0x000fea0003800000 */
.L_x_17187:
        /* <DEDUP_REMOVED lines=16> */
.L_x_17193:
[----:B------:R-:W-:Y:S05]  /*59e0*/  BSYNC B1 ;  /* 0x0000000000017941 */ /* 0x000fea0003800000 */
.L_x_17192:
        /* <DEDUP_REMOVED lines=43> */
.L_x_17191:
[----:B------:R-:W-:Y:S05]  /*5ca0*/  BSYNC B0 ;  /* 0x0000000000007941 */ /* 0x000fea0003800000 */
.L_x_17190:
        /* <DEDUP_REMOVED lines=21> */
.L_x_17195:
[----:B------:R-:W-:Y:S02]  /*5e00*/  IMAD.MOV.U32 R42, RZ, RZ, R186 ;  /* 0x000000ffff2a7224 */ /* 0x000fe400078e00ba */
.L_x_17196:
[----:B------:R-:W-:Y:S05]  /*5e10*/  BSYNC B0 ;  /* 0x0000000000007941 */ /* 0x000fea0003800000 */
.L_x_17194:
        /* <DEDUP_REMOVED lines=18> */
.L_x_17200:
[----:B------:R-:W-:Y:S05]  /*5f40*/  BSYNC B1 ;  /* 0x0000000000017941 */ /* 0x000fea0003800000 */
.L_x_17199:
        /* <DEDUP_REMOVED lines=43> */
.L_x_17198:
[----:B------:R-:W-:Y:S05]  /*6200*/  BSYNC B0 ;  /* 0x0000000000007941 */ /* 0x000fea0003800000 */
.L_x_17197:
[----:B------:R0:W1:Y:S01]  /*6210*/  I2F.U32 R40, R42 ;  /* 0x0000002a00287306 */ /* 0x0000620000201000 */
[----:B------:R-:W-:Y:S02]  /*6220*/  SEL R44, RZ, 0x1, P2 ;  /* 0x00000001ff2c7807 */ /* 0x000fe40001000000 */
[----:B------:R-:W-:Y:S02]  /*6230*/  SEL R48, RZ, 0x10000, P5 ;  /* 0x00010000ff307807 */ /* 0x000fe40002800000 */
[----:B------:R-:W-:Y:S01]  /*6240*/  SEL R51, RZ, 0x100, P4 ;  /* 0x00000100ff337807 */ /* 0x000fe20002000000 */
[----:B------:R-:W-:Y:S01]  /*6250*/  IMAD.WIDE.U32 R44, R44, 0x1000000, RZ ;  /* 0x010000002c2c7825 */ /* 0x000fe200078e00ff */
[----:B------:R-:W-:Y:S02]  /*6260*/  LOP3.LUT P6, RZ, R184, 0x4, RZ, 0xc0, !PT ;  /* 0x00000004b8ff7812 */ /* 0x000fe400078cc0ff */
[----:B0-----:R-:W-:-:S02]  /*6270*/  PRMT R42, RZ, 0x7610, R43 ;  /* 0x00007610ff2a7816 */ /* 0x001fc4000000002b */
[----:B------:R-:W-:Y:S02]  /*6280*/  SEL R43, RZ, 0x1, P0 ;  /* 0x00000001ff2b7807 */ /* 0x000fe40000000000 */
[----:B------:R-:W-:Y:S01]  /*6290*/  LOP3.LUT P4, RZ, R184, 0x2, RZ, 0xc0, !PT ;  /* 0x00000002b8ff7812 */ /* 0x000fe2000788c0ff */
[----:B------:R-:W-:Y:S01]  /*62a0*/  FMUL.FTZ R46, R42, R189 ;  /* 0x000000bd2a2e7220 */ /* 0x000fe20000410000 */
[----:B------:R-:W-:Y:S01]  /*62b0*/  LOP3.LUT P5, RZ, R184, 0x8, RZ, 0xc0, !PT ;  /* 0x00000008b8ff7812 */ /* 0x000fe200078ac0ff */
[----:B-1----:R-:W-:Y:S01]  /*62c0*/  FFMA.FTZ R40, R40, R191, 1.1641532182693481445e-10 ;  /* 0x2f00000028287423 */ /* 0x002fe200000100bf */
[----:B------:R-:W-:Y:S01]  /*62d0*/  IADD3 R55, R185, 0x100, RZ ;  /* 0x00000100b9377810 */ /* 0x000fe20007ffe0ff */
[----:B------:R-:W-:-:S03]  /*62e0*/  IMAD.WIDE.U32 R42, R43, 0x100, RZ ;  /* 0x000001002b2a7825 */ /* 0x000fc600078e00ff */
[----:B------:R-:W-:Y:S01]  /*62f0*/  FSETP.GTU.FTZ.AND P2, PT, R40, c[0x0][0x1e4], PT ;  /* 0x0000790028007a0b */ /* 0x000fe20003f5c000 */
[----:B------:R-:W-:Y:S01]  /*6300*/  FMUL.FTZ R46, R46, c[0x0][0x1e8] ;  /* 0x00007a002e2e7a20 */ /* 0x000fe20000410000 */
[----:B------:R-:W-:Y:S02]  /*6310*/  SEL R40, RZ, 0x1, P1 ;  /* 0x00000001ff287807 */ /* 0x000fe40000800000 */
[----:B------:R-:W-:Y:S02]  /*6320*/  SEL R49, RZ, 0x1000000, P2 ;  /* 0x01000000ff317807 */ /* 0x000fe40001000000 */
[----:B------:R-:W-:Y:S01]  /*6330*/  FSEL R79, R46, RZ, !P2 ;  /* 0x000000ff2e4f7208 */ /* 0x000fe20005000000 */
[----:B------:R-:W-:Y:S01]  /*6340*/  IMAD.WIDE.U32 R40, R40, 0x10000, RZ ;  /* 0x0001000028287825 */ /* 0x000fe200078e00ff */
[----:B------:R-:W-:Y:S02]  /*6350*/  LOP3.LUT R51, R51, R49, R48, 0xfe, !PT ;  /* 0x0000003133337212 */ /* 0x000fe400078efe30 */
[----:B------:R-:W-:Y:S01]  /*6360*/  SEL R49, RZ, 0x1, P4 ;  /* 0x00000001ff317807 */ /* 0x000fe20002000000 */
[----:B------:R-:W-:Y:S01]  /*6370*/  @P6 FADD.FTZ R79, R95, R79 ;  /* 0x0000004f5f4f6221 */ /* 0x000fe20000010000 */
[----:B------:R-:W-:-:S02]  /*6380*/  LOP3.LUT R48, R42, R44, R40, 0xfe, !PT ;  /* 0x0000002c2a307212 */ /* 0x000fc400078efe28 */
[----:B------:R-:W-:Y:S02]  /*6390*/  SEL R44, RZ, 0x1, P3 ;  /* 0x00000001ff2c7807 */ /* 0x000fe40001800000 */
[----:B------:R-:W-:Y:S02]  /*63a0*/  LOP3.LUT R48, R48, R49, RZ, 0xfc, !PT ;  /* 0x0000003130307212 */ /* 0x000fe400078efcff */
[----:B------:R-:W-:Y:S01]  /*63b0*/  LOP3.LUT R49, R45, R51, R44, 0xfe, !PT ;  /* 0x000000332d317212 */ /* 0x000fe200078efe2c */
[----:B------:R-:W-:-:S03]  /*63c0*/  IMAD.WIDE.U32 R44, R47, R190, c[0x0][0x188] ;  /* 0x000062002f2c7625 */ /* 0x000fc600078e00be */
[----:B------:R-:W-:Y:S01]  /*63d0*/  LOP3.LUT R49, R43, R49, R41, 0xfe, !PT ;  /* 0x000000312b317212 */ /* 0x000fe200078efe29 */
[----:B------:R-:W-:Y:S01]  /*63e0*/  IMAD.WIDE.U32 R46, R47, R192, c[0x0][0x190] ;  /* 0x000064002f2e7625 */ /* 0x000fe200078e00c0 */
[----:B------:R0:W-:Y:S03]  /*63f0*/  STG.E.128 [R44.64], R80 ;  /* 0x000000502c007986 */ /* 0x0001e6000c101d04 */
[C---:B------:R-:W-:Y:S01]  /*6400*/  IMAD.WIDE.U32 R40, R55.reuse, R176, c[0x0][0x170] ;  /* 0x00005c0037287625 */ /* 0x040fe200078e00b0 */
[----:B------:R0:W-:Y:S03]  /*6410*/  STG.E.128 [R44.64+0x10], R76 ;  /* 0x0000104c2c007986 */ /* 0x0001e6000c101d04 */
[----:B------:R-:W-:Y:S01]  /*6420*/  @P5 IMAD.WIDE.U32 R50, R55, R190, c[0x0][0x180] ;  /* 0x0000600037325625 */ /* 0x000fe200078e00be */
        /* <DEDUP_REMOVED lines=16> */
.L_x_17202:
[----:B0-----:R-:W-:Y:S02]  /*6530*/  IMAD.MOV.U32 R54, RZ, RZ, R186 ;  /* 0x000000ffff367224 */ /* 0x001fe400078e00ba */
.L_x_17203:
[----:B------:R-:W-:Y:S05]  /*6540*/  BSYNC B0 ;  /* 0x0000000000007941 */ /* 0x000fea0003800000 */
.L_x_17201:
        /* <DEDUP_REMOVED lines=16> */
.L_x_17207:
[----:B------:R-:W-:Y:S05]  /*6650*/  BSYNC B1 ;  /* 0x0000000000017941 */ /* 0x000fea0003800000 */
.L_x_17206:
        /* <DEDUP_REMOVED lines=43> */
.L_x_17205:
[----:B------:R-:W-:Y:S05]  /*6910*/  BSYNC B0 ;  /* 0x0000000000007941 */ /* 0x000fea0003800000 */
.L_x_17204:
        /* <DEDUP_REMOVED lines=22> */
.L_x_17209:
[----:B------:R-:W-:Y:S02]  /*6a80*/  IMAD.MOV.U32 R52, RZ, RZ, R186 ;  /* 0x000000ffff347224 */ /* 0x000fe400078e00ba */
.L_x_17210:
[----:B------:R-:W-:Y:S05]  /*6a90*/  BSYNC B0 ;  /* 0x0000000000007941 */ /* 0x000fea0003800000 */
.L_x_17208:
        /* <DEDUP_REMOVED lines=16> */
.L_x_17214:
[----:B------:R-:W-:Y:S05]  /*6ba0*/  BSYNC B1 ;  /* 0x0000000000017941 */ /* 0x000fea0003800000 */
.L_x_17213:
[----:B------:R-:W-:Y:S01]  /*6bb0*/  IMAD.HI.U32 R44, R168, -0x326172a9, RZ ;  /* 0xcd9e8d57a82c7827 */ /* 0x000fe200078e00ff */
[----:B------:R-:W-:-:S03]  /*6bc0*/  LOP3.LUT R45, R45, R167, R145, 0x96, !PT ;  /* 0x000000a72d2d7212 */ /* 0x000fc600078e9691 */
[----:B------:R-:W-:Y:S01]  /*6bd0*/  IMAD R47, R168, -0x326172a9, RZ ;  /* 0xcd9e8d57a82f7824 */ /* 0x000fe200078e02ff */
[----:B------:R-:W-:Y:S01]  /*6be0*/  LOP3.LUT R44, R44, R169, R144, 0x96, !PT ;  /* 0x000000a92c2c7212 */ /* 0x000fe200078e9690 */
[----:B------:R-:W-:-:S04]  /*6bf0*/  IMAD.WIDE.U32 R48, R45, -0x326172a9, RZ ;  /* 0xcd9e8d572d307825 */ /* 0x000fc800078e00ff */
[----:B------:R-:W-:Y:S02]  /*6c00*/  IMAD R45, R166, -0x2daee0ad, RZ ;  /* 0xd2511f53a62d7824 */ /* 0x000fe400078e02ff */
        /* <DEDUP_REMOVED lines=37> */
.L_x_17212:
[----:B------:R-:W-:Y:S05]  /*6e60*/  BSYNC B0 ;  /* 0x0000000000007941 */ /* 0x000fea0003800000 */
.L_x_17211:
        /* <DEDUP_REMOVED lines=20> */
.L_x_17216:
[----:B------:R-:W-:Y:S02]  /*6fb0*/  IMAD.MOV.U32 R52, RZ, RZ, R186 ;  /* 0x000000ffff347224 */ /* 0x000fe400078e00ba */
.L_x_17217:
[----:B------:R-:W-:Y:S05]  /*6fc0*/  BSYNC B0 ;  /* 0x0000000000007941 */ /* 0x000fea0003800000 */
.L_x_17215:
        /* <DEDUP_REMOVED lines=16> */
.L_x_17221:
[----:B------:R-:W-:Y:S05]  /*70d0*/  BSYNC B1 ;  /* 0x0000000000017941 */ /* 0x000fea0003800000 */
.L_x_17220:
        /* <DEDUP_REMOVED lines=43> */
.L_x_17219:
[----:B------:R-:W-:Y:S05]  /*7390*/  BSYNC B0 ;  /* 0x0000000000007941 */ /* 0x000fea0003800000 */
.L_x_17218:
        /* <DEDUP_REMOVED lines=20> */
.L_x_17223:
[----:B------:R-:W-:Y:S02]  /*74e0*/  MOV R54, R186 ;  /* 0x000000ba00367202 */ /* 0x000fe40000000f00 */
.L_x_17224:
[----:B------:R-:W-:Y:S05]  /*74f0*/  BSYNC B0 ;  /* 0x0000000000007941 */ /* 0x000fea0003800000 */
.L_x_17222:
        /* <DEDUP_REMOVED lines=16> */
.L_x_17228:
[----:B------:R-:W-:Y:S05]  /*7600*/  BSYNC B1 ;  /* 0x0000000000017941 */ /* 0x000fea0003800000 */
.L_x_17227:
        /* <DEDUP_REMOVED lines=43> */
.L_x_17226:
[----:B------:R-:W-:Y:S05]  /*78c0*/  BSYNC B0 ;  /* 0x0000000000007941 */ /* 0x000fea0003800000 */
.L_x_17225:
        /* <DEDUP_REMOVED lines=20> */
.L_x_17230:
[----:B------:R-:W-:Y:S02]  /*7a10*/  IMAD.MOV.U32 R50, RZ, RZ, R186 ;  /* 0x000000ffff327224 */ /* 0x000fe400078e00ba */
.L_x_17231:
[----:B------:R-:W-:Y:S05]  /*7a20*/  BSYNC B0 ;  /* 0x0000000000007941 */ /* 0x000fea0003800000 */
.L_x_17229:
        /* <DEDUP_REMOVED lines=16> */
.L_x_17235:
[----:B------:R-:W-:Y:S05]  /*7b30*/  BSYNC B1 ;  /* 0x0000000000017941 */ /* 0x000fea0003800000 */
.L_x_17234:
        /* <DEDUP_REMOVED lines=43> */
.L_x_17233:
[----:B------:R-:W-:Y:S05]  /*7df0*/  BSYNC B0 ;  /* 0x0000000000007941 */ /* 0x000fea0003800000 */
.L_x_17232:
        /* <DEDUP_REMOVED lines=20> */
.L_x_17237:
[----:B------:R-:W-:Y:S02]  /*7f40*/  IMAD.MOV.U32 R52, RZ, RZ, R186 ;  /* 0x000000ffff347224 */ /* 0x000fe400078e00ba */
.L_x_17238:
[----:B------:R-:W-:Y:S05]  /*7f50*/  BSYNC B0 ;  /* 0x0000000000007941 */ /* 0x000fea0003800000 */
.L_x_17236:
        /* <DEDUP_REMOVED lines=16> */
.L_x_17242:
[----:B------:R-:W-:Y:S05]  /*8060*/  BSYNC B1 ;  /* 0x0000000000017941 */ /* 0x000fea0003800000 */
.L_x_17241:
        /* <DEDUP_REMOVED lines=43> */
.L_x_17240:
[----:B------:R-:W-:Y:S05]  /*8320*/  BSYNC B0 ;  /* 0x0000000000007941 */ /* 0x000fea0003800000 */
.L_x_17239:
        /* <DEDUP_REMOVED lines=20> */
.L_x_17244:
[----:B------:R-:W-:Y:S02]  /*8470*/  IMAD.MOV.U32 R42, RZ, RZ, R186 ;  /* 0x000000ffff2a7224 */ /* 0x000fe400078e00ba */
.L_x_17245:
[----:B------:R-:W-:Y:S05]  /*8480*/  BSYNC B0 ;  /* 0x0000000000007941 */ /* 0x000fea0003800000 */
.L_x_17243:
        /* <DEDUP_REMOVED lines=16> */
.L_x_17249:
[----:B------:R-:W-:Y:S05]  /*8590*/  BSYNC B1 ;  /* 0x0000000000017941 */ /* 0x000fea0003800000 */
.L_x_17248:
        /* <DEDUP_REMOVED lines=43> */
.L_x_17247:
[----:B------:R-:W-:Y:S05]  /*8850*/  BSYNC B0 ;  /* 0x0000000000007941 */ /* 0x000fea0003800000 */
.L_x_17246:
        /* <DEDUP_REMOVED lines=21> */
.L_x_17251:
[----:B------:R-:W-:Y:S02]  /*89b0*/  IMAD.MOV.U32 R50, RZ, RZ, R186 ;  /* 0x000000ffff327224 */ /* 0x000fe400078e00ba */
.L_x_17252:
[----:B------:R-:W-:Y:S05]  /*89c0*/  BSYNC B0 ;  /* 0x0000000000007941 */ /* 0x000fea0003800000 */
.L_x_17250:
        /* <DEDUP_REMOVED lines=18> */
.L_x_17256:
[----:B------:R-:W-:Y:S05]  /*8af0*/  BSYNC B1 ;  /* 0x0000000000017941 */ /* 0x000fea0003800000 */
.L_x_17255:
        /* <DEDUP_REMOVED lines=43> */
.L_x_17254:
[----:B------:R-:W-:Y:S05]  /*8db0*/  BSYNC B0 ;  /* 0x0000000000007941 */ /* 0x000fea0003800000 */
.L_x_17253:
[----:B------:R0:W1:Y:S01]  /*8dc0*/  I2F.U32 R40, R50 ;  /* 0x0000003200287306 */ /* 0x0000620000201000 */
[----:B------:R-:W-:Y:S02]  /*8dd0*/  PRMT R42, RZ, 0x7610, R43 ;  /* 0x00007610ff2a7816 */ /* 0x000fe4000000002b */
[----:B------:R-:W-:Y:S02]  /*8de0*/  SEL R44, RZ, 0x1, P2 ;  /* 0x00000001ff2c7807 */ /* 0x000fe40001000000 */
[----:B------:R-:W-:Y:S01]  /*8df0*/  LOP3.LUT P6, RZ, R184, 0x4, RZ, 0xc0, !PT ;  /* 0x00000004b8ff7812 */ /* 0x000fe200078cc0ff */
[----:B------:R-:W-:Y:S01]  /*8e00*/  FMUL.FTZ R46, R42, R189 ;  /* 0x000000bd2a2e7220 */ /* 0x000fe20000410000 */
[----:B------:R-:W-:Y:S01]  /*8e10*/  SEL R47, RZ, 0x10000, P5 ;  /* 0x00010000ff2f7807 */ /* 0x000fe20002800000 */
[----:B------:R-:W-:Y:S01]  /*8e20*/  IMAD.WIDE.U32 R44, R44, 0x1000000, RZ ;  /* 0x010000002c2c7825 */ /* 0x000fe200078e00ff */
[----:B------:R-:W-:-:S02]  /*8e30*/  SEL R48, RZ, 0x100, P4 ;  /* 0x00000100ff307807 */ /* 0x000fc40002000000 */
[----:B------:R-:W-:Y:S01]  /*8e40*/  SEL R43, RZ, 0x1, P1 ;  /* 0x00000001ff2b7807 */ /* 0x000fe20000800000 */
[----:B------:R-:W-:Y:S01]  /*8e50*/  FMUL.FTZ R46, R46, c[0x0][0x1e8] ;  /* 0x00007a002e2e7a20 */ /* 0x000fe20000410000 */
[C---:B------:R-:W-:Y:S01]  /*8e60*/  LOP3.LUT P5, RZ, R184.reuse, 0x8, RZ, 0xc0, !PT ;  /* 0x00000008b8ff7812 */ /* 0x040fe200078ac0ff */
[----:B0-----:R-:W-:Y:S01]  /*8e70*/  IMAD.WIDE.U32 R50, R55, R190, c[0x0][0x188] ;  /* 0x0000620037327625 */ /* 0x001fe200078e00be */
[----:B------:R-:W-:Y:S02]  /*8e80*/  LOP3.LUT P4, RZ, R184, 0x2, RZ, 0xc0, !PT ;  /* 0x00000002b8ff7812 */ /* 0x000fe4000788c0ff */
[----:B------:R-:W-:Y:S01]  /*8e90*/  IADD3 R53, R185, 0x180, RZ ;  /* 0x00000180b9357810 */ /* 0x000fe20007ffe0ff */
[----:B-1----:R-:W-:Y:S01]  /*8ea0*/  FFMA.FTZ R40, R40, R191, 1.1641532182693481445e-10 ;  /* 0x2f00000028287423 */ /* 0x002fe200000100bf */
[----:B------:R0:W-:Y:S01]  /*8eb0*/  STG.E.128 [R50.64], R72 ;  /* 0x0000004832007986 */ /* 0x0001e2000c101d04 */
[----:B------:R-:W-:-:S03]  /*8ec0*/  IMAD.WIDE.U32 R42, R43, 0x10000, RZ ;  /* 0x000100002b2a7825 */ /* 0x000fc600078e00ff */
[----:B------:R-:W-:Y:S02]  /*8ed0*/  FSETP.GTU.FTZ.AND P2, PT, R40, c[0x0][0x1e4], PT ;  /* 0x0000790028007a0b */ /* 0x000fe40003f5c000 */
[----:B------:R-:W-:Y:S02]  /*8ee0*/  SEL R40, RZ, 0x1, P0 ;  /* 0x00000001ff287807 */ /* 0x000fe40000000000 */
[----:B------:R-:W-:Y:S02]  /*8ef0*/  SEL R49, RZ, 0x1000000, P2 ;  /* 0x01000000ff317807 */ /* 0x000fe40001000000 */
[----:B------:R-:W-:Y:S01]  /*8f00*/  FSEL R71, R46, RZ, !P2 ;  /* 0x000000ff2e477208 */ /* 0x000fe20005000000 */
[----:B------:R-:W-:Y:S01]  /*8f10*/  IMAD.WIDE.U32 R40, R40, 0x100, RZ ;  /* 0x0000010028287825 */ /* 0x000fe200078e00ff */
[----:B------:R-:W-:Y:S02]  /*8f20*/  LOP3.LUT R48, R48, R49, R47, 0xfe, !PT ;  /* 0x0000003130307212 */ /* 0x000fe400078efe2f */
[----:B------:R-:W-:Y:S01]  /*8f30*/  SEL R49, RZ, 0x1, P3 ;  /* 0x00000001ff317807 */ /* 0x000fe20001800000 */
[----:B------:R-:W-:Y:S01]  /*8f40*/  @P6 FADD.FTZ R71, R95, R71 ;  /* 0x000000475f476221 */ /* 0x000fe20000010000 */
[----:B------:R-:W-:-:S02]  /*8f50*/  SEL R47, RZ, 0x1, P4 ;  /* 0x00000001ff2f7807 */ /* 0x000fc40002000000 */
[----:B------:R-:W-:Y:S01]  /*8f60*/  LOP3.LUT R45, R45, R48, R49, 0xfe, !PT ;  /* 0x000000302d2d7212 */ /* 0x000fe200078efe31 */
[----:B------:R-:W-:Y:S01]  /*8f70*/  IMAD.WIDE.U32 R48, R55, R192, c[0x0][0x190] ;  /* 0x0000640037307625 */ /* 0x000fe200078e00c0 */
[----:B------:R-:W-:Y:S01]  /*8f80*/  LOP3.LUT R44, R40, R44, R42, 0xfe, !PT ;  /* 0x0000002c282c7212 */ /* 0x000fe200078efe2a */
[----:B------:R0:W-:Y:S01]  /*8f90*/  STG.E.128 [R50.64+0x10], R68 ;  /* 0x0000104432007986 */ /* 0x0001e2000c101d04 */
[----:B------:R-:W-:Y:S01]  /*8fa0*/  LOP3.LUT R45, R41, R45, R43, 0xfe, !PT ;  /* 0x0000002d292d7212 */ /* 0x000fe200078efe2b */
[----:B------:R-:W-:Y:S01]  /*8fb0*/  IMAD.WIDE.U32 R40, R53, R176, c[0x0][0x170] ;  /* 0x00005c0035287625 */ /* 0x000fe200078e00b0 */
[----:B------:R-:W-:-:S03]  /*8fc0*/  LOP3.LUT R44, R44, R47, RZ, 0xfc, !PT ;  /* 0x0000002f2c2c7212 */ /* 0x000fc600078efcff */
[----:B------:R-:W-:Y:S02]  /*8fd0*/  @P5 IMAD.WIDE.U32 R46, R53, R190, c[0x0][0x180] ;  /* 0x00006000352e5625 */ /* 0x000fe400078e00be */
        /* <DEDUP_REMOVED lines=16> */
.L_x_17258:
[----:B0-----:R-:W-:Y:S02]  /*90e0*/  MOV R55, R186 ;  /* 0x000000ba00377202 */ /* 0x001fe40000000f00 */
.L_x_17259:
[----:B------:R-:W-:Y:S05]  /*90f0*/  BSYNC B0 ;  /* 0x0000000000007941 */ /* 0x000fea0003800000 */
.L_x_17257:
        /* <DEDUP_REMOVED lines=16> */
.L_x_17263:
[----:B------:R-:W-:Y:S05]  /*9200*/  BSYNC B1 ;  /* 0x0000000000017941 */ /* 0x000fea0003800000 */
.L_x_17262:
        /* <DEDUP_REMOVED lines=43> */
.L_x_17261:
[----:B------:R-:W-:Y:S05]  /*94c0*/  BSYNC B0 ;  /* 0x0000000000007941 */ /* 0x000fea0003800000 */
.L_x_17260:
        /* <DEDUP_REMOVED lines=22> */
.L_x_17265:
[----:B------:R-:W-:Y:S02]  /*9630*/  IMAD.MOV.U32 R52, RZ, RZ, R186 ;  /* 0x000000ffff347224 */ /* 0x000fe400078e00ba */
.L_x_17266:
[----:B------:R-:W-:Y:S05]  /*9640*/  BSYNC B0 ;  /* 0x0000000000007941 */ /* 0x000fea0003800000 */
.L_x_17264:
        /* <DEDUP_REMOVED lines=16> */
.L_x_17270:
[----:B------:R-:W-:Y:S05]  /*9750*/  BSYNC B1 ;  /* 0x0000000000017941 */ /* 0x000fea0003800000 */
.L_x_17269:
        /* <DEDUP_REMOVED lines=43> */
.L_x_17268:
[----:B------:R-:W-:Y:S05]  /*9a10*/  BSYNC B0 ;  /* 0x0000000000007941 */ /* 0x000fea0003800000 */
.L_x_17267:
        /* <DEDUP_REMOVED lines=20> */
.L_x_17272:
[----:B------:R-:W-:Y:S02]  /*9b60*/  IMAD.MOV.U32 R52, RZ, RZ, R186 ;  /* 0x000000ffff347224 */ /* 0x000fe400078e00ba */
.L_x_17273:
[----:B------:R-:W-:Y:S05]  /*9b70*/  BSYNC B0 ;  /* 0x0000000000007941 */ /* 0x000fea0003800000 */
.L_x_17271:
        /* <DEDUP_REMOVED lines=16> */
.L_x_17277:
[----:B------:R-:W-:Y:S05]  /*9c80*/  BSYNC B1 ;  /* 0x0000000000017941 */ /* 0x000fea0003800000 */
.L_x_17276:
        /* <DEDUP_REMOVED lines=43> */
.L_x_17275:
[----:B------:R-:W-:Y:S05]  /*9f40*/  BSYNC B0 ;  /* 0x0000000000007941 */ /* 0x000fea0003800000 */
.L_x_17274:
        /* <DEDUP_REMOVED lines=20> */
.L_x_17279:
[----:B------:R-:W-:Y:S02]  /*a090*/  IMAD.MOV.U32 R52, RZ, RZ, R186 ;  /* 0x000000ffff347224 */ /* 0x000fe400078e00ba */
.L_x_17280:
[----:B------:R-:W-:Y:S05]  /*a0a0*/  BSYNC B0 ;  /* 0x0000000000007941 */ /* 0x000fea0003800000 */
.L_x_17278:
        /* <DEDUP_REMOVED lines=16> */
.L_x_17284:
[----:B------:R-:W-:Y:S05]  /*a1b0*/  BSYNC B1 ;  /* 0x0000000000017941 */ /* 0x000fea0003800000 */
.L_x_17283:
        /* <DEDUP_REMOVED lines=43> */
.L_x_17282:
[----:B------:R-:W-:Y:S05]  /*a470*/  BSYNC B0 ;  /* 0x0000000000007941 */ /* 0x000fea0003800000 */
.L_x_17281:
        /* <DEDUP_REMOVED lines=20> */
.L_x_17286:
[----:B------:R-:W-:Y:S02]  /*a5c0*/  IMAD.MOV.U32 R50, RZ, RZ, R186 ;  /* 0x000000ffff327224 */ /* 0x000fe400078e00ba */
.L_x_17287:
[----:B------:R-:W-:Y:S05]  /*a5d0*/  BSYNC B0 ;  /* 0x0000000000007941 */ /* 0x000fea0003800000 */
.L_x_17285:
        /* <DEDUP_REMOVED lines=16> */
.L_x_17291:
[----:B------:R-:W-:Y:S05]  /*a6e0*/  BSYNC B1 ;  /* 0x0000000000017941 */ /* 0x000fea0003800000 */
.L_x_17290:
        /* <DEDUP_REMOVED lines=43> */
.L_x_17289:
[----:B------:R-:W-:Y:S05]  /*a9a0*/  BSYNC B0 ;  /* 0x0000000000007941 */ /* 0x000fea0003800000 */
.L_x_17288:
        /* <DEDUP_REMOVED lines=20> */
.L_x_17293:
[----:B------:R-:W-:Y:S02]  /*aaf0*/  MOV R50, R186 ;  /* 0x000000ba00327202 */ /* 0x000fe40000000f00 */
.L_x_17294:
[----:B------:R-:W-:Y:S05]  /*ab00*/  BSYNC B0 ;  /* 0x0000000000007941 */ /* 0x000fea0003800000 */
.L_x_17292:
        /* <DEDUP_REMOVED lines=16> */
.L_x_17298:
[----:B------:R-:W-:Y:S05]  /*ac10*/  BSYNC B1 ;  /* 0x0000000000017941 */ /* 0x000fea0003800000 */
.L_x_17297:
        /* <DEDUP_REMOVED lines=43> */
.L_x_17296:
[----:B------:R-:W-:Y:S05]  /*aed0*/  BSYNC B0 ;  /* 0x0000000000007941 */ /* 0x000fea0003800000 */
.L_x_17295:
        /* <DEDUP_REMOVED lines=20> */
.L_x_17300:
[----:B------:R-:W-:Y:S02]  /*b020*/  IMAD.MOV.U32 R42, RZ, RZ, R186 ;  /* 0x000000ffff2a7224 */ /* 0x000fe400078e00ba */
.L_x_17301:
[----:B------:R-:W-:Y:S05]  /*b030*/  BSYNC B0 ;  /* 0x0000000000007941 */ /* 0x000fea0003800000 */
.L_x_17299:
        /* <DEDUP_REMOVED lines=16> */
.L_x_17305:
[----:B------:R-:W-:Y:S05]  /*b140*/  BSYNC B1 ;  /* 0x0000000000017941 */ /* 0x000fea0003800000 */
.L_x_17304:
        /* <DEDUP_REMOVED lines=43> */
.L_x_17303:
[----:B------:R-:W-:Y:S05]  /*b400*/  BSYNC B0 ;  /* 0x0000000000007941 */ /* 0x000fea0003800000 */
.L_x_17302:
        /* <DEDUP_REMOVED lines=21> */
.L_x_17307:
[----:B------:R-:W-:Y:S02]  /*b560*/  IMAD.MOV.U32 R50, RZ, RZ, R186 ;  /* 0x000000ffff327224 */ /* 0x000fe400078e00ba */
.L_x_17308:
[----:B------:R-:W-:Y:S05]  /*b570*/  BSYNC B0 ;  /* 0x0000000000007941 */ /* 0x000fea0003800000 */
.L_x_17306:
        /* <DEDUP_REMOVED lines=18> */
.L_x_17312:
[----:B------:R-:W-:Y:S05]  /*b6a0*/  BSYNC B1 ;  /* 0x0000000000017941 */ /* 0x000fea0003800000 */
.L_x_17311:
        /* <DEDUP_REMOVED lines=43> */
.L_x_17310:
[----:B------:R-:W-:Y:S05]  /*b960*/  BSYNC B0 ;  /* 0x0000000000007941 */ /* 0x000fea0003800000 */
.L_x_17309:
        /* <DEDUP_REMOVED lines=50> */
.L_x_17314:
[----:B0-----:R-:W-:Y:S02]  /*bc90*/  IMAD.MOV.U32 R54, RZ, RZ, R186 ;  /* 0x000000ffff367224 */ /* 0x001fe400078e00ba */
.L_x_17315:
[----:B------:R-:W-:Y:S05]  /*bca0*/  BSYNC B0 ;  /* 0x0000000000007941 */ /* 0x000fea0003800000 */
.L_x_17313:
        /* <DEDUP_REMOVED lines=16> */
.L_x_17319:
[----:B------:R-:W-:Y:S05]  /*bdb0*/  BSYNC B1 ;  /* 0x0000000000017941 */ /* 0x000fea0003800000 */
.L_x_17318:
        /* <DEDUP_REMOVED lines=43> */
.L_x_17317:
[----:B------:R-:W-:Y:S05]  /*c070*/  BSYNC B0 ;  /* 0x0000000000007941 */ /* 0x000fea0003800000 */
.L_x_17316:
        /* <DEDUP_REMOVED lines=22> */
.L_x_17321:
[----:B------:R-:W-:Y:S02]  /*c1e0*/  IMAD.MOV.U32 R52, RZ, RZ, R186 ;  /* 0x000000ffff347224 */ /* 0x000fe400078e00ba */
.L_x_17322:
[----:B------:R-:W-:Y:S05]  /*c1f0*/  BSYNC B0 ;  /* 0x0000000000007941 */ /* 0x000fea0003800000 */
.L_x_17320:
        /* <DEDUP_REMOVED lines=16> */
.L_x_17326:
[----:B------:R-:W-:Y:S05]  /*c300*/  BSYNC B1 ;  /* 0x0000000000017941 */ /* 0x000fea0003800000 */
.L_x_17325:
        /* <DEDUP_REMOVED lines=43> */
.L_x_17324:
[----:B------:R-:W-:Y:S05]  /*c5c0*/  BSYNC B0 ;  /* 0x0000000000007941 */ /* 0x000fea0003800000 */
.L_x_17323:
        /* <DEDUP_REMOVED lines=20> */
.L_x_17328:
[----:B------:R-:W-:Y:S02]  /*c710*/  MOV R52, R186 ;  /* 0x000000ba00347202 */ /* 0x000fe40000000f00 */
.L_x_17329:
[----:B------:R-:W-:Y:S05]  /*c720*/  BSYNC B0 ;  /* 0x0000000000007941 */ /* 0x000fea0003800000 */
.L_x_17327:
        /* <DEDUP_REMOVED lines=16> */
.L_x_17333:
[----:B------:R-:W-:Y:S05]  /*c830*/  BSYNC B1 ;  /* 0x0000000000017941 */ /* 0x000fea0003800000 */
.L_x_17332:
        /* <DEDUP_REMOVED lines=8> */
[----:B------:R-:W-:-:S03]  /*c8c0*/  HFMA2.MMA R40, -RZ, RZ, 0, 0 ;  /* 0x00000000ff287435 */ /* 0x000fc600000001ff */
        /* <DEDUP_REMOVED lines=34> */
.L_x_17331:
[----:B------:R-:W-:Y:S05]  /*caf0*/  BSYNC B0 ;  /* 0x0000000000007941 */ /* 0x000fea0003800000 */
.L_x_17330:
        /* <DEDUP_REMOVED lines=20> */
.L_x_17335:
[----:B------:R-:W-:Y:S02]  /*cc40*/  IMAD.MOV.U32 R52, RZ, RZ, R186 ;  /* 0x000000ffff347224 */ /* 0x000fe400078e00ba */
.L_x_17336:
[----:B------:R-:W-:Y:S05]  /*cc50*/  BSYNC B0 ;  /* 0x0000000000007941 */ /* 0x000fea0003800000 */
.L_x_17334:
        /* <DEDUP_REMOVED lines=16> */
.L_x_17340:
[----:B------:R-:W-:Y:S05]  /*cd60*/  BSYNC B1 ;  /* 0x0000000000017941 */ /* 0x000fea0003800000 */
.L_x_17339:
        /* <DEDUP_REMOVED lines=43> */
.L_x_17338:
[----:B------:R-:W-:Y:S05]  /*d020*/  BSYNC B0 ;  /* 0x0000000000007941 */ /* 0x000fea0003800000 */
.L_x_17337:
        /* <DEDUP_REMOVED lines=20> */
.L_x_17342:
[----:B------:R-:W-:Y:S02]  /*d170*/  IMAD.MOV.U32 R50, RZ, RZ, R186 ;  /* 0x000000ffff327224 */ /* 0x000fe400078e00ba */
.L_x_17343:
[----:B------:R-:W-:Y:S05]  /*d180*/  BSYNC B0 ;  /* 0x0000000000007941 */ /* 0x000fea0003800000 */
.L_x_17341:
        /* <DEDUP_REMOVED lines=16> */
.L_x_17347:
[----:B------:R-:W-:Y:S05]  /*d290*/  BSYNC B1 ;  /* 0x0000000000017941 */ /* 0x000fea0003800000 */
.L_x_17346:
        /* <DEDUP_REMOVED lines=43> */
.L_x_17345:
[----:B------:R-:W-:Y:S05]  /*d550*/  BSYNC B0 ;  /* 0x0000000000007941 */ /* 0x000fea0003800000 */
.L_x_17344:
        /* <DEDUP_REMOVED lines=20> */
.L_x_17349:
[----:B------:R-:W-:Y:S02]  /*d6a0*/  IMAD.MOV.U32 R50, RZ, RZ, R186 ;  /* 0x000000ffff327224 */ /* 0x000fe400078e00ba */
.L_x_17350:
[----:B------:R-:W-:Y:S05]  /*d6b0*/  BSYNC B0 ;  /* 0x0000000000007941 */ /* 0x000fea0003800000 */
.L_x_17348:
        /* <DEDUP_REMOVED lines=16> */
.L_x_17354:
[----:B------:R-:W-:Y:S05]  /*d7c0*/  BSYNC B1 ;  /* 0x0000000000017941 */ /* 0x000fea0003800000 */
.L_x_17353:
        /* <DEDUP_REMOVED lines=43> */
.L_x_17352:
[----:B------:R-:W-:Y:S05]  /*da80*/  BSYNC B0 ;  /* 0x0000000000007941 */ /* 0x000fea0003800000 */
.L_x_17351:
        /* <DEDUP_REMOVED lines=20> */
.L_x_17356:
[----:B------:R-:W-:Y:S02]  /*dbd0*/  IMAD.MOV.U32 R42, RZ, RZ, R186 ;  /* 0x000000ffff2a7224 */ /* 0x000fe400078e00ba */
.L_x_17357:
[----:B------:R-:W-:Y:S05]  /*dbe0*/  BSYNC B0 ;  /* 0x0000000000007941 */ /* 0x000fea0003800000 */
.L_x_17355:
        /* <DEDUP_REMOVED lines=16> */
.L_x_17361:
[----:B------:R-:W-:Y:S05]  /*dcf0*/  BSYNC B1 ;  /* 0x0000000000017941 */ /* 0x000fea0003800000 */
.L_x_17360:
        /* <DEDUP_REMOVED lines=43> */
.L_x_17359:
[----:B------:R-:W-:Y:S05]  /*dfb0*/  BSYNC B0 ;  /* 0x0000000000007941 */ /* 0x000fea0003800000 */
.L_x_17358:
        /* <DEDUP_REMOVED lines=21> */
.L_x_17363:
[----:B------:R-:W-:Y:S02]  /*e110*/  IMAD.MOV.U32 R50, RZ, RZ, R186 ;  /* 0x000000ffff327224 */ /* 0x000fe400078e00ba */
.L_x_17364:
[----:B------:R-:W-:Y:S05]  /*e120*/  BSYNC B0 ;  /* 0x0000000000007941 */ /* 0x000fea0003800000 */
.L_x_17362:
        /* <DEDUP_REMOVED lines=18> */
.L_x_17368:
[----:B------:R-:W-:Y:S05]  /*e250*/  BSYNC B1 ;  /* 0x0000000000017941 */ /* 0x000fea0003800000 */
.L_x_17367:
        /* <DEDUP_REMOVED lines=43> */
.L_x_17366:
[----:B------:R-:W-:Y:S05]  /*e510*/  BSYNC B0 ;  /* 0x0000000000007941 */ /* 0x000fea0003800000 */
.L_x_17365:
        /* <DEDUP_REMOVED lines=50> */
.L_x_17370:
[----:B0-----:R-:W-:Y:S02]  /*e840*/  MOV R130, R186 ;  /* 0x000000ba00827202 */ /* 0x001fe40000000f00 */
.L_x_17371:
[----:B------:R-:W-:Y:S05]  /*e850*/  BSYNC B0 ;  /* 0x0000000000007941 */ /* 0x000fea0003800000 */
.L_x_17369:
        /* <DEDUP_REMOVED lines=16> */
.L_x_17375:
[----:B------:R-:W-:Y:S05]  /*e960*/  BSYNC B1 ;  /* 0x0000000000017941 */ /* 0x000fea0003800000 */
.L_x_17374:
        /* <DEDUP_REMOVED lines=43> */
.L_x_17373:
[----:B------:R-:W-:Y:S05]  /*ec20*/  BSYNC B0 ;  /* 0x0000000000007941 */ /* 0x000fea0003800000 */
.L_x_17372:
        /* <DEDUP_REMOVED lines=22> */
.L_x_17377:
[----:B------:R-:W-:Y:S02]  /*ed90*/  IMAD.MOV.U32 R130, RZ, RZ, R186 ;  /* 0x000000ffff827224 */ /* 0x000fe400078e00ba */
.L_x_17378:
[----:B------:R-:W-:Y:S05]  /*eda0*/  BSYNC B0 ;  /* 0x0000000000007941 */ /* 0x000fea0003800000 */
.L_x_17376:
        /* <DEDUP_REMOVED lines=16> */
.L_x_17382:
[----:B------:R-:W-:Y:S05]  /*eeb0*/  BSYNC B1 ;  /* 0x0000000000017941 */ /* 0x000fea0003800000 */
.L_x_17381:
        /* <DEDUP_REMOVED lines=43> */
.L_x_17380:
[----:B------:R-:W-:Y:S05]  /*f170*/  BSYNC B0 ;  /* 0x0000000000007941 */ /* 0x000fea0003800000 */
.L_x_17379:
        /* <DEDUP_REMOVED lines=20> */
.L_x_17384:
[----:B------:R-:W-:Y:S02]  /*f2c0*/  IMAD.MOV.U32 R130, RZ, RZ, R186 ;  /* 0x000000ffff827224 */ /* 0x000fe400078e00ba */
.L_x_17385:
[----:B------:R-:W-:Y:S05]  /*f2d0*/  BSYNC B0 ;  /* 0x0000000000007941 */ /* 0x000fea0003800000 */
.L_x_17383:
        /* <DEDUP_REMOVED lines=16> */
.L_x_17389:
[----:B------:R-:W-:Y:S05]  /*f3e0*/  BSYNC B1 ;  /* 0x0000000000017941 */ /* 0x000fea0003800000 */
.L_x_17388:
        /* <DEDUP_REMOVED lines=43> */
.L_x_17387:
[----:B------:R-:W-:Y:S05]  /*f6a0*/  BSYNC B0 ;  /* 0x0000000000007941 */ /* 0x000fea0003800000 */
.L_x_17386:
        /* <DEDUP_REMOVED lines=20> */
.L_x_17391:
[----:B------:R-:W-:Y:S02]  /*f7f0*/  IMAD.MOV.U32 R170, RZ, RZ, R186 ;  /* 0x000000ffffaa7224 */ /* 0x000fe400078e00ba */
.L_x_17392:
[----:B------:R-:W-:Y:S05]  /*f800*/  BSYNC B0 ;  /* 0x0000000000007941 */ /* 0x000fea0003800000 */
.L_x_17390:
        /* <DEDUP_REMOVED lines=16> */
.L_x_17396:
[----:B------:R-:W-:Y:S05]  /*f910*/  BSYNC B1 ;  /* 0x0000000000017941 */ /* 0x000fea0003800000 */
.L_x_17395:
        /* <DEDUP_REMOVED lines=43> */
.L_x_17394:
[----:B------:R-:W-:Y:S05]  /*fbd0*/  BSYNC B0 ;  /* 0x0000000000007941 */ /* 0x000fea0003800000 */
.L_x_17393:
        /* <DEDUP_REMOVED lines=20> */
.L_x_17398:
[----:B------:R-:W-:Y:S02]  /*fd20*/  MOV R130, R186 ;  /* 0x000000ba00827202 */ /* 0x000fe40000000f00 */
.L_x_17399:
[----:B------:R-:W-:Y:S05]  /*fd30*/  BSYNC B0 ;  /* 0x0000000000007941 */ /* 0x000fea0003800000 */
.L_x_17397:
        /* <DEDUP_REMOVED lines=16> */
.L_x_17403:
[----:B------:R-:W-:Y:S05]  /*fe40*/  BSYNC B1 ;  /* 0x0000000000017941 */ /* 0x000fea0003800000 */
.L_x_17402:
        /* <DEDUP_REMOVED lines=43> */
.L_x_17401:
[----:B------:R-:W-:Y:S05]  /*10100*/  BSYNC B0 ;  /* 0x0000000000007941 */ /* 0x000fea0003800000 */
.L_x_17400:
        /* <DEDUP_REMOVED lines=20> */
.L_x_17405:
[----:B------:R-:W-:Y:S02]  /*10250*/  IMAD.MOV.U32 R170, RZ, RZ, R186 ;  /* 0x000000ffffaa7224 */ /* 0x000fe400078e00ba */
.L_x_17406:
[----:B------:R-:W-:Y:S05]  /*10260*/  BSYNC B0 ;  /* 0x0000000000007941 */ /* 0x000fea0003800000 */
.L_x_17404:
        /* <DEDUP_REMOVED lines=16> */
.L_x_17410:
[----:B------:R-:W-:Y:S05]  /*10370*/  BSYNC B1 ;  /* 0x0000000000017941 */ /* 0x000fea0003800000 */
.L_x_17409:
        /* <DEDUP_REMOVED lines=43> */
.L_x_17408:
[----:B------:R-:W-:Y:S05]  /*10630*/  BSYNC B0 ;  /* 0x0000000000007941 */ /* 0x000fea0003800000 */
.L_x_17407:
        /* <DEDUP_REMOVED lines=20> */
.L_x_17412:
[----:B------:R-:W-:Y:S02]  /*10780*/  IMAD.MOV.U32 R42, RZ, RZ, R186 ;  /* 0x000000ffff2a7224 */ /* 0x000fe400078e00ba */
.L_x_17413:
[----:B------:R-:W-:Y:S05]  /*10790*/  BSYNC B0 ;  /* 0x0000000000007941 */ /* 0x000fea0003800000 */
.L_x_17411:
        /* <DEDUP_REMOVED lines=16> */
.L_x_17417:
[----:B------:R-:W-:Y:S05]  /*108a0*/  BSYNC B1 ;  /* 0x0000000000017941 */ /* 0x000fea0003800000 */
.L_x_17416:
        /* <DEDUP_REMOVED lines=43> */
.L_x_17415:
[----:B------:R-:W-:Y:S05]  /*10b60*/  BSYNC B0 ;  /* 0x0000000000007941 */ /* 0x000fea0003800000 */
.L_x_17414:
        /* <DEDUP_REMOVED lines=21> */
.L_x_17419:
[----:B------:R-:W-:Y:S02]  /*10cc0*/  IMAD.MOV.U32 R47, RZ, RZ, R186 ;  /* 0x000000ffff2f7224 */ /* 0x000fe400078e00ba */
.L_x_17420:
[----:B------:R-:W-:Y:S05]  /*10cd0*/  BSYNC B0 ;  /* 0x0000000000007941 */ /* 0x000fea0003800000 */
.L_x_17418:
        /* <DEDUP_REMOVED lines=18> */
.L_x_17424:
[----:B------:R-:W-:Y:S05]  /*10e00*/  BSYNC B1 ;  /* 0x0000000000017941 */ /* 0x000fea0003800000 */
.L_x_17423:
        /* <DEDUP_REMOVED lines=43> */
.L_x_17422:
[----:B------:R-:W-:Y:S05]  /*110c0*/  BSYNC B0 ;  /* 0x0000000000007941 */ /* 0x000fea0003800000 */
.L_x_17421:
[----:B------:R-:W0:Y:S01]  /*110d0*/  I2F.U32 R40, R47 ;  /* 0x0000002f00287306 */ /* 0x000e220000201000 */
[----:B------:R-:W-:Y:S01]  /*110e0*/  SEL R128, RZ, 0x1, P2 ;  /* 0x00000001ff807807 */ /* 0x000fe20001000000 */
[----:B------:R-:W-:Y:S01]  /*110f0*/  IMAD.WIDE.U32 R172, R177, R190, c[0x0][0x188] ;  /* 0x00006200b1ac7625 */ /* 0x000fe200078e00be */
[----:B------:R-:W-:Y:S02]  /*11100*/  PRMT R42, RZ, 0x7610, R43 ;  /* 0x00007610ff2a7816 */ /* 0x000fe4000000002b */
[----:B------:R-:W-:Y:S01]  /*11110*/  SEL R43, RZ, 0x1, P1 ;  /* 0x00000001ff2b7807 */ /* 0x000fe20000800000 */
[----:B------:R-:W-:Y:S01]  /*11120*/  IMAD.WIDE.U32 R128, R128, 0x1000000, RZ ;  /* 0x0100000080807825 */ /* 0x000fe200078e00ff */
[----:B------:R-:W-:Y:S01]  /*11130*/  LOP3.LUT P6, RZ, R184, 0x4, RZ, 0xc0, !PT ;  /* 0x00000004b8ff7812 */ /* 0x000fe200078cc0ff */
[----:B------:R1:W-:Y:S01]  /*11140*/  STG.E.128 [R172.64], R48 ;  /* 0x00000030ac007986 */ /* 0x0003e2000c101d04 */
[----:B------:R-:W-:Y:S01]  /*11150*/  SEL R170, RZ, 0x10000, P5 ;  /* 0x00010000ffaa7807 */ /* 0x000fe20002800000 */
[----:B------:R-:W-:Y:S01]  /*11160*/  FMUL.FTZ R130, R42, R189 ;  /* 0x000000bd2a827220 */ /* 0x000fe20000410000 */
[----:B------:R-:W-:Y:S01]  /*11170*/  SEL R171, RZ, 0x100, P4 ;  /* 0x00000100ffab7807 */ /* 0x000fe20002000000 */
[----:B------:R-:W-:Y:S01]  /*11180*/  IMAD.WIDE.U32 R42, R43, 0x10000, RZ ;  /* 0x000100002b2a7825 */ /* 0x000fe200078e00ff */
[----:B------:R-:W-:-:S02]  /*11190*/  LOP3.LUT P5, RZ, R184, 0x8, RZ, 0xc0, !PT ;  /* 0x00000008b8ff7812 */ /* 0x000fc400078ac0ff */
[----:B------:R-:W-:Y:S01]  /*111a0*/  LOP3.LUT P4, RZ, R184, 0x2, RZ, 0xc0, !PT ;  /* 0x00000002b8ff7812 */ /* 0x000fe2000788c0ff */
[----:B0-----:R-:W-:Y:S01]  /*111b0*/  FFMA.FTZ R40, R40, R191, 1.1641532182693481445e-10 ;  /* 0x2f00000028287423 */ /* 0x001fe200000100bf */
[----:B------:R-:W-:Y:S01]  /*111c0*/  IADD3 R187, R185, 0x300, RZ ;  /* 0x00000300b9bb7810 */ /* 0x000fe20007ffe0ff */
[----:B------:R-:W-:-:S03]  /*111d0*/  FMUL.FTZ R130, R130, c[0x0][0x1e8] ;  /* 0x00007a0082827a20 */ /* 0x000fc60000410000 */
        /* <DEDUP_REMOVED lines=10> */
[----:B------:R-:W-:Y:S01]  /*11280*/  LOP3.LUT R40, R40, R131, RZ, 0xfc, !PT ;  /* 0x0000008328287212 */ /* 0x000fe200078efcff */
[----:B------:R1:W-:Y:S01]  /*11290*/  STG.E.128 [R172.64+0x10], R44 ;  /* 0x0000102cac007986 */ /* 0x0003e2000c101d04 */
[----:B------:R-:W-:Y:S01]  /*112a0*/  LOP3.LUT R129, R129, R171, R128, 0xfe, !PT ;  /* 0x000000ab81817212 */ /* 0x000fe200078efe80 */
[----:B------:R-:W-:-:S03]  /*112b0*/  IMAD.WIDE.U32 R170, R177, R192, c[0x0][0x190] ;  /* 0x00006400b1aa7625 */ /* 0x000fc600078e00c0 */
[----:B------:R-:W-:Y:S01]  /*112c0*/  LOP3.LUT R41, R41, R129, R43, 0xfe, !PT ;  /* 0x0000008129297212 */ /* 0x000fe200078efe2b */
[----:B------:R-:W-:-:S04]  /*112d0*/  IMAD.WIDE.U32 R128, R187, R176, c[0x0][0x170] ;  /* 0x00005c00bb807625 */ /* 0x000fc800078e00b0 */
        /* <DEDUP_REMOVED lines=17> */
.L_x_17426:
[----:B-1----:R-:W-:Y:S02]  /*113f0*/  MOV R177, R186 ;  /* 0x000000ba00b17202 */ /* 0x002fe40000000f00 */
.L_x_17427:
[----:B------:R-:W-:Y:S05]  /*11400*/  BSYNC B0 ;  /* 0x0000000000007941 */ /* 0x000fea0003800000 */
.L_x_17425:
        /* <DEDUP_REMOVED lines=16> */
.L_x_17431:
[----:B------:R-:W-:Y:S05]  /*11510*/  BSYNC B1 ;  /* 0x0000000000017941 */ /* 0x000fea0003800000 */
.L_x_17430:
        /* <DEDUP_REMOVED lines=44> */
.L_x_17429:
[----:B------:R-:W-:Y:S05]  /*117e0*/  BSYNC B0 ;  /* 0x0000000000007941 */ /* 0x000fea0003800000 */
.L_x_17428:
        /* <DEDUP_REMOVED lines=22> */
.L_x_17433:
[----:B------:R-:W-:Y:S02]  /*11950*/  IMAD.MOV.U32 R177, RZ, RZ, R186 ;  /* 0x000000ffffb17224 */ /* 0x000fe400078e00ba */
.L_x_17434:
[----:B------:R-:W-:Y:S05]  /*11960*/  BSYNC B0 ;  /* 0x0000000000007941 */ /* 0x000fea0003800000 */
.L_x_17432:
        /* <DEDUP_REMOVED lines=16> */
.L_x_17438:
[----:B------:R-:W-:Y:S05]  /*11a70*/  BSYNC B1 ;  /* 0x0000000000017941 */ /* 0x000fea0003800000 */
.L_x_17437:
        /* <DEDUP_REMOVED lines=44> */
.L_x_17436:
[----:B------:R-:W-:Y:S05]  /*11d40*/  BSYNC B0 ;  /* 0x0000000000007941 */ /* 0x000fea0003800000 */
.L_x_17435:
        /* <DEDUP_REMOVED lines=20> */
.L_x_17440:
[----:B------:R-:W-:Y:S02]  /*11e90*/  MOV R128, R186 ;  /* 0x000000ba00807202 */ /* 0x000fe40000000f00 */
.L_x_17441:
[----:B------:R-:W-:Y:S05]  /*11ea0*/  BSYNC B0 ;  /* 0x0000000000007941 */ /* 0x000fea0003800000 */
.L_x_17439:
        /* <DEDUP_REMOVED lines=16> */
.L_x_17445:
[----:B------:R-:W-:Y:S05]  /*11fb0*/  BSYNC B1 ;  /* 0x0000000000017941 */ /* 0x000fea0003800000 */
.L_x_17444:
        /* <DEDUP_REMOVED lines=44> */
.L_x_17443:
[----:B------:R-:W-:Y:S05]  /*12280*/  BSYNC B0 ;  /* 0x0000000000007941 */ /* 0x000fea0003800000 */
.L_x_17442:
        /* <DEDUP_REMOVED lines=20> */
.L_x_17447:
[----:B------:R-:W-:Y:S02]  /*123d0*/  IMAD.MOV.U32 R128, RZ, RZ, R186 ;  /* 0x000000ffff807224 */ /* 0x000fe400078e00ba */
.L_x_17448:
[----:B------:R-:W-:Y:S05]  /*123e0*/  BSYNC B0 ;  /* 0x0000000000007941 */ /* 0x000fea0003800000 */
.L_x_17446:
        /* <DEDUP_REMOVED lines=16> */
.L_x_17452:
[----:B------:R-:W-:Y:S05]  /*124f0*/  BSYNC B1 ;  /* 0x0000000000017941 */ /* 0x000fea0003800000 */
.L_x_17451:
        /* <DEDUP_REMOVED lines=44> */
.L_x_17450:
[----:B------:R-:W-:Y:S05]  /*127c0*/  BSYNC B0 ;  /* 0x0000000000007941 */ /* 0x000fea0003800000 */
.L_x_17449:
        /* <DEDUP_REMOVED lines=20> */
.L_x_17454:
[----:B------:R-:W-:Y:S02]  /*12910*/  MOV R176, R186 ;  /* 0x000000ba00b07202 */ /* 0x000fe40000000f00 */
.L_x_17455:
[----:B------:R-:W-:Y:S05]  /*12920*/  BSYNC B0 ;  /* 0x0000000000007941 */ /* 0x000fea0003800000 */
.L_x_17453:
        /* <DEDUP_REMOVED lines=16> */
.L_x_17459:
[----:B------:R-:W-:Y:S05]  /*12a30*/  BSYNC B1 ;  /* 0x0000000000017941 */ /* 0x000fea0003800000 */
.L_x_17458:
        /* <DEDUP_REMOVED lines=44> */
.L_x_17457:
[----:B------:R-:W-:Y:S05]  /*12d00*/  BSYNC B0 ;  /* 0x0000000000007941 */ /* 0x000fea0003800000 */
.L_x_17456:
        /* <DEDUP_REMOVED lines=20> */
.L_x_17461:
[----:B------:R-:W-:Y:S02]  /*12e50*/  IMAD.MOV.U32 R193, RZ, RZ, R186 ;  /* 0x000000ffffc17224 */ /* 0x000fe400078e00ba */
.L_x_17462:
[----:B------:R-:W-:Y:S05]  /*12e60*/  BSYNC B0 ;  /* 0x0000000000007941 */ /* 0x000fea0003800000 */
.L_x_17460:
        /* <DEDUP_REMOVED lines=16> */
.L_x_17466:
[----:B------:R-:W-:Y:S05]  /*12f70*/  BSYNC B1 ;  /* 0x0000000000017941 */ /* 0x000fea0003800000 */
.L_x_17465:
        /* <DEDUP_REMOVED lines=44> */
.L_x_17464:
[----:B------:R-:W-:Y:S05]  /*13240*/  BSYNC B0 ;  /* 0x0000000000007941 */ /* 0x000fea0003800000 */
.L_x_17463:
        /* <DEDUP_REMOVED lines=20> */
.L_x_17468:
[----:B------:R-:W-:Y:S02]  /*13390*/  MOV R193, R186 ;  /* 0x000000ba00c17202 */ /* 0x000fe40000000f00 */
.L_x_17469:
[----:B------:R-:W-:Y:S05]  /*133a0*/  BSYNC B0 ;  /* 0x0000000000007941 */ /* 0x000fea0003800000 */
.L_x_17467:
        /* <DEDUP_REMOVED lines=16> */
.L_x_17473:
[----:B------:R-:W-:Y:S05]  /*134b0*/  BSYNC B1 ;  /* 0x0000000000017941 */ /* 0x000fea0003800000 */
.L_x_17472:
        /* <DEDUP_REMOVED lines=44> */
.L_x_17471:
[----:B------:R-:W-:Y:S05]  /*13780*/  BSYNC B0 ;  /* 0x0000000000007941 */ /* 0x000fea0003800000 */
.L_x_17470:
        /* <DEDUP_REMOVED lines=21> */
.L_x_17475:
[----:B------:R-:W-:Y:S02]  /*138e0*/  IMAD.MOV.U32 R193, RZ, RZ, R186 ;  /* 0x000000ffffc17224 */ /* 0x000fe400078e00ba */
.L_x_17476:
[----:B------:R-:W-:Y:S05]  /*138f0*/  BSYNC B0 ;  /* 0x0000000000007941 */ /* 0x000fea0003800000 */
.L_x_17474:
        /* <DEDUP_REMOVED lines=18> */
.L_x_17480:
[----:B------:R-:W-:Y:S05]  /*13a20*/  BSYNC B1 ;  /* 0x0000000000017941 */ /* 0x000fea0003800000 */
.L_x_17479:
        /* <DEDUP_REMOVED lines=44> */
.L_x_17478:
[----:B------:R-:W-:Y:S05]  /*13cf0*/  BSYNC B0 ;  /* 0x0000000000007941 */ /* 0x000fea0003800000 */
.L_x_17477:
[----:B------:R-:W-:Y:S01]  /*13d00*/  FADD.FTZ R170, RZ, R88 ;  /* 0x00000058ffaa7221 */ /* 0x000fe20000010000 */
[C---:B------:R-:W-:Y:S02]  /*13d10*/  LOP3.LUT P6, RZ, R184.reuse, 0x4, RZ, 0xc0, !PT ;  /* 0x00000004b8ff7812 */ /* 0x040fe400078cc0ff */
[----:B------:R-:W-:Y:S01]  /*13d20*/  SEL R198, RZ, 0x10000, P5 ;  /* 0x00010000ffc67807 */ /* 0x000fe20002800000 */
[----:B------:R-:W-:Y:S01]  /*13d30*/  FADD.FTZ R171, R89, R170 ;  /* 0x000000aa59ab7221 */ /* 0x000fe20000010000 */
[----:B------:R-:W-:Y:S02]  /*13d40*/  SEL R195, RZ, 0x100, P4 ;  /* 0x00000100ffc37807 */ /* 0x000fe40002000000 */
[----:B------:R-:W-:Y:S01]  /*13d50*/  LOP3.LUT P5, RZ, R184, 0x2, RZ, 0xc0, !PT ;  /* 0x00000002b8ff7812 */ /* 0x000fe200078ac0ff */
        /* <DEDUP_REMOVED lines=39> */
[----:B0-----:R-:W-:-:S03]  /*13fd0*/  SEL R193, RZ, 0x1, P5 ;  /* 0x00000001ffc17807 */ /* 0x001fc60002800000 */
[----:B------:R-:W-:-:S04]  /*13fe0*/  FADD.FTZ R172, R48, R171 ;  /* 0x000000ab30ac7221 */ /* 0x000fc80000010000 */
[----:B------:R-:W-:Y:S01]  /*13ff0*/  FADD.FTZ R171, R49, R172 ;  /* 0x000000ac31ab7221 */ /* 0x000fe20000010000 */
[----:B------:R-:W-:Y:S01]  /*14000*/  PRMT R172, RZ, 0x7610, R131 ;  /* 0x00007610ffac7816 */ /* 0x000fe20000000083 */
[----:B-1----:R-:W-:Y:S02]  /*14010*/  FFMA.FTZ R170, R170, R191, 1.1641532182693481445e-10 ;  /* 0x2f000000aaaa7423 */ /* 0x002fe400000100bf */
[----:B------:R-:W-:Y:S02]  /*14020*/  FADD.FTZ R176, R50, R171 ;  /* 0x000000ab32b07221 */ /* 0x000fe40000010000 */
[----:B------:R-:W-:Y:S01]  /*14030*/  FMUL.FTZ R189, R172, R189 ;  /* 0x000000bdacbd7220 */ /* 0x000fe20000410000 */
[----:B------:R-:W-:Y:S01]  /*14040*/  SEL R172, RZ, 0x1, P1 ;  /* 0x00000001ffac7807 */ /* 0x000fe20000800000 */
[----:B------:R-:W-:Y:S01]  /*14050*/  FADD.FTZ R131, R51, R176 ;  /* 0x000000b033837221 */ /* 0x000fe20000010000 */
[----:B------:R-:W-:Y:S01]  /*14060*/  SEL R176, RZ, 0x1, P2 ;  /* 0x00000001ffb07807 */ /* 0x000fe20001000000 */
[----:B------:R-:W-:Y:S01]  /*14070*/  FMUL.FTZ R189, R189, c[0x0][0x1e8] ;  /* 0x00007a00bdbd7a20 */ /* 0x000fe20000410000 */
[----:B------:R-:W-:Y:S01]  /*14080*/  FSETP.GTU.FTZ.AND P2, PT, R170, c[0x0][0x1e4], PT ;  /* 0x00007900aa007a0b */ /* 0x000fe20003f5c000 */
[----:B------:R-:W-:Y:S01]  /*14090*/  FADD.FTZ R196, R44, R131 ;  /* 0x000000832cc47221 */ /* 0x000fe20000010000 */
[----:B------:R-:W-:Y:S01]  /*140a0*/  SEL R170, RZ, 0x1, P0 ;  /* 0x00000001ffaa7807 */ /* 0x000fe20000000000 */
[----:B------:R-:W-:Y:S01]  /*140b0*/  IMAD.WIDE.U32 R176, R176, 0x1000000, RZ ;  /* 0x01000000b0b07825 */ /* 0x000fe200078e00ff */
[----:B------:R-:W-:-:S02]  /*140c0*/  SEL R191, RZ, 0x1000000, P2 ;  /* 0x01000000ffbf7807 */ /* 0x000fc40001000000 */
[----:B------:R-:W-:Y:S01]  /*140d0*/  LOP3.LUT P1, RZ, R165, 0xff, RZ, 0xc0, !PT ;  /* 0x000000ffa5ff7812 */ /* 0x000fe2000782c0ff */
[----:B------:R-:W-:Y:S01]  /*140e0*/  FADD.FTZ R131, R45, R196 ;  /* 0x000000c42d837221 */ /* 0x000fe20000010000 */
[----:B------:R-:W-:Y:S01]  /*140f0*/  LOP3.LUT R195, R195, R191, R198, 0xfe, !PT ;  /* 0x000000bfc3c37212 */ /* 0x000fe200078efec6 */
[----:B------:R-:W-:Y:S01]  /*14100*/  IMAD.WIDE.U32 R172, R172, 0x10000, RZ ;  /* 0x00010000acac7825 */ /* 0x000fe200078e00ff */
[----:B------:R-:W-:-:S03]  /*14110*/  LOP3.LUT P0, RZ, R143, 0x1f, RZ, 0xc0, !PT ;  /* 0x0000001f8fff7812 */ /* 0x000fc6000780c0ff */
        /* <DEDUP_REMOVED lines=8> */
[----:B------:R-:W-:Y:S01]  /*141a0*/  LOP3.LUT R170, R170, R193, RZ, 0xfc, !PT ;  /* 0x000000c1aaaa7212 */ /* 0x000fe200078efcff */
[----:B------:R-:W-:Y:S01]  /*141b0*/  IMAD.WIDE.U32 R190, R187, R190, c[0x0][0x188] ;  /* 0x00006200bbbe7625 */ /* 0x000fe200078e00be */
[----:B------:R-:W-:-:S02]  /*141c0*/  LOP3.LUT R171, R171, R189, R173, 0xfe, !PT ;  /* 0x000000bdabab7212 */ /* 0x000fc400078efead */
[----:B------:R-:W-:Y:S01]  /*141d0*/  SHF.R.U32.HI R176, RZ, 0x5, R143 ;  /* 0x00000005ffb07819 */ /* 0x000fe2000001168f */
[----:B------:R-:W-:Y:S01]  /*141e0*/  @P6 FADD.FTZ R131, R95, R131 ;  /* 0x000000835f836221 */ /* 0x000fe20000010000 */
[----:B------:R0:W-:Y:S01]  /*141f0*/  STG.E.128 [R190.64], R40 ;  /* 0x00000028be007986 */ /* 0x0001e2000c101d04 */
[----:B------:R-:W-:Y:S01]  /*14200*/  IMAD.WIDE.U32 R192, R187, R192, c[0x0][0x190] ;  /* 0x00006400bbc07625 */ /* 0x000fe200078e00c0 */
[----:B------:R-:W-:Y:S02]  /*14210*/  LOP3.LUT R176, R176, 0x7fffffc, RZ, 0xc0, !PT ;  /* 0x07fffffcb0b07812 */ /* 0x000fe400078ec0ff */
[----:B------:R0:W-:Y:S01]  /*14220*/  STG.E.128 [R190.64+0x10], R128 ;  /* 0x00001080be007986 */ /* 0x0001e2000c101d04 */
[----:B------:R-:W-:Y:S01]  /*14230*/  FADD.FTZ R177, R41, R172 ;  /* 0x000000ac29b17221 */ /* 0x000fe20000010000 */
[----:B------:R-:W-:Y:S02]  /*14240*/  @!P1 IADD3 R176, R176, 0x4, RZ ;  /* 0x00000004b0b09810 */ /* 0x000fe40007ffe0ff */
[----:B------:R0:W-:Y:S01]  /*14250*/  STG.E.64 [R192.64], R170 ;  /* 0x000000aac0007986 */ /* 0x0001e2000c101b04 */
        /* <DEDUP_REMOVED lines=8> */
.L_x_17485:
        /* <DEDUP_REMOVED lines=132> */
.L_x_17486:
[----:B------:R-:W-:Y:S01]  /*14b20*/  SHF.R.U32.HI R177, RZ, 0x5, R143 ;  /* 0x00000005ffb17819 */ /* 0x000fe2000001168f */
[----:B-1----:R-:W-:Y:S01]  /*14b30*/  FADD.FTZ R171, R192, R189 ;  /* 0x000000bdc0ab7221 */ /* 0x002fe20000010000 */
[----:B------:R-:W-:Y:S01]  /*14b40*/  WARPSYNC 0xffffffff ;  /* 0xffffffff00007948 */ /* 0x000fe20003800000 */
[----:B------:R-:W-:Y:S02]  /*14b50*/  LOP3.LUT R173, R143, 0x1f, RZ, 0xc0, !PT ;  /* 0x0000001f8fad7812 */ /* 0x000fe400078ec0ff */
[----:B------:R-:W-:Y:S02]  /*14b60*/  LOP3.LUT R177, R177, 0x3, RZ, 0xc0, !PT ;  /* 0x00000003b1b17812 */ /* 0x000fe400078ec0ff */
[----:B------:R-:W-:-:S03]  /*14b70*/  ISETP.GT.U32.AND P1, PT, R173, 0x3, PT ;  /* 0x00000003ad00780c */ /* 0x000fc60003f24070 */
[----:B0-----:R-:W-:-:S05]  /*14b80*/  @!P0 IMAD.IADD R189, R176, 0x1, R177 ;  /* 0x00000001b0bd8824 */ /* 0x001fca00078e02b1 */
[----:B------:R-:W-:Y:S04]  /*14b90*/  @!P0 STS.64 [R189.X8], R170 ;  /* 0x000000aabd008388 */ /* 0x000fe80000008a00 */
[----:B------:R-:W-:Y:S01]  /*14ba0*/  BAR.SYNC.DEFER_BLOCKING 0x0 ;  /* 0x0000000000007b1d */ /* 0x000fe20000010000 */
[----:B------:R-:W-:Y:S01]  /*14bb0*/  @!P1 IMAD.IADD R190, R176, 0x1, R173 ;  /* 0x00000001b0be9824 */ /* 0x000fe200078e02ad */
[----:B------:R-:W-:Y:S01]  /*14bc0*/  LOP3.LUT P0, RZ, R177, 0x1f, R143, 0xf8, !PT ;  /* 0x0000001fb1ff7812 */ /* 0x000fe2000780f88f */
[----:B------:R-:W-:Y:S01]  /*14bd0*/  CS2R R172, SRZ ;  /* 0x0000000000ac7805 */ /* 0x000fe2000001ff00 */
[----:B------:R-:W-:Y:S01]  /*14be0*/  IMAD.MOV.U32 R176, RZ, RZ, RZ ;  /* 0x000000ffffb07224 */ /* 0x000fe200078e00ff */
[----:B------:R-:W-:-:S04]  /*14bf0*/  @!P1 MOV R176, 0x700 ;  /* 0x0000070000b09802 */ /* 0x000fc80000000f00 */
[----:B------:R-:W-:Y:S01]  /*14c00*/  I2F R197, R176 ;  /* 0x000000b000c57306 */ /* 0x000fe20000201400 */
[----:B------:R-:W0:Y:S05]  /*14c10*/  SHFL.DOWN PT, R191, R176, 0x2, 0x1f ;  /* 0x08401f00b0bf7f89 */ /* 0x000e2a00000e0000 */
[----:B------:R-:W-:Y:S01]  /*14c20*/  @!P0 IMAD.MOV.U32 R177, RZ, RZ, 0x4 ;  /* 0x00000004ffb18424 */ /* 0x000fe200078e00ff */
[----:B------:R-:W-:Y:S01]  /*14c30*/  @!P1 LDS.64 R172, [R190.X8] ;  /* 0x00000000beac9984 */ /* 0x000fe20000008a00 */
[----:B------:R-:W-:Y:S01]  /*14c40*/  ISETP.NE.AND P1, PT, RZ, UR6, PT ;  /* 0x00000006ff007c0c */ /* 0x000fe2000bf25270 */
[----:B0-----:R-:W-:Y:S02]  /*14c50*/  IMAD.IADD R192, R191, 0x1, R176 ;  /* 0x00000001bfc07824 */ /* 0x001fe400078e02b0 */
        /* <DEDUP_REMOVED lines=13> */
[----:B------:R-:W1:Y:S01]  /*14d30*/  SHFL.DOWN PT, R170, R173, 0x2, 0x1f ;  /* 0x08401f00adaa7f89 */ /* 0x000e6200000e0000 */
[----:B------:R-:W-:-:S03]  /*14d40*/  FMUL.FTZ R172, R172, R172 ;  /* 0x000000acacac7220 */ /* 0x000fc60000410000 */
[----:B------:R-:W2:Y:S01]  /*14d50*/  SHFL.DOWN PT, R199, R190, 0x1, 0x1f ;  /* 0x08201f00bec77f89 */ /* 0x000ea200000e0000 */
[----:B------:R-:W-:-:S04]  /*14d60*/  FMUL.FTZ R172, R172, R197 ;  /* 0x000000c5acac7220 */ /* 0x000fc80000410000 */
[----:B------:R-:W-:Y:S02]  /*14d70*/  FMUL.FTZ R172, R172, R191 ;  /* 0x000000bfacac7220 */ /* 0x000fe40000410000 */
[----:B-1----:R-:W-:Y:S02]  /*14d80*/  FADD.FTZ R170, R170, R173 ;  /* 0x000000adaaaa7221 */ /* 0x002fe40000010000 */
[----:B--2---:R-:W-:Y:S02]  /*14d90*/  FMUL.FTZ R192, R199, R189 ;  /* 0x000000bdc7c07220 */ /* 0x004fe40000410000 */
[----:B------:R-:W-:Y:S02]  /*14da0*/  FFMA.FTZ R172, R171, R172, R170 ;  /* 0x000000acabac7223 */ /* 0x000fe400000100aa */
[----:B------:R-:W-:Y:S02]  /*14db0*/  FFMA.FTZ R173, R195, R190, R192 ;  /* 0x000000bec3ad7223 */ /* 0x000fe400000100c0 */
[----:B------:R-:W-:Y:S01]  /*14dc0*/  FADD.FTZ R190, R190, -R199 ;  /* 0x800000c7bebe7221 */ /* 0x000fe20000010000 */
[----:B------:R-:W1:Y:S01]  /*14dd0*/  SHFL.DOWN PT, R171, R172, 0x1, 0x1f ;  /* 0x08201f00acab7f89 */ /* 0x000e6200000e0000 */
[----:B0-----:R-:W-:-:S02]  /*14de0*/  FMUL.FTZ R191, R176, R173 ;  /* 0x000000adb0bf7220 */ /* 0x001fc40000410000 */
[----:B------:R-:W-:-:S04]  /*14df0*/  FMUL.FTZ R190, R190, R190 ;  /* 0x000000bebebe7220 */ /* 0x000fc80000410000 */
[----:B------:R-:W0:Y:S01]  /*14e00*/  SHFL.IDX PT, R191, R191, RZ, 0x1f ;  /* 0x00001fffbfbf7589 */ /* 0x000e2200000e0000 */
[----:B------:R-:W-:-:S04]  /*14e10*/  FMUL.FTZ R190, R195, R190 ;  /* 0x000000bec3be7220 */ /* 0x000fc80000410000 */
[----:B------:R-:W-:Y:S02]  /*14e20*/  FMUL.FTZ R190, R190, R189 ;  /* 0x000000bdbebe7220 */ /* 0x000fe40000410000 */
[----:B-1----:R-:W-:Y:S02]  /*14e30*/  FADD.FTZ R173, R172, R171 ;  /* 0x000000abacad7221 */ /* 0x002fe40000010000 */
[----:B------:R-:W-:-:S04]  /*14e40*/  @!P0 IMAD.WIDE R170, R142, R177, c[0x0][0x1a0] ;  /* 0x000068008eaa8625 */ /* 0x000fc800078e02b1 */
[----:B------:R-:W-:Y:S01]  /*14e50*/  FFMA.FTZ R173, R176, R190, R173 ;  /* 0x000000beb0ad7223 */ /* 0x000fe200000100ad */
[----:B0-----:R-:W-:Y:S01]  /*14e60*/  FSEL R172, R191, RZ, !P1 ;  /* 0x000000ffbfac7208 */ /* 0x001fe20004800000 */
[----:B------:R-:W-:Y:S04]  /*14e70*/  @!P0 STG.E [R170.64], R191 ;  /* 0x000000bfaa008986 */ /* 0x000fe8000c101904 */
[--C-:B------:R-:W-:Y:S02]  /*14e80*/  FADD.FTZ R202, R78, -R172.reuse ;  /* 0x800000ac4eca7221 */ /* 0x100fe40000010000 */
[----:B------:R-:W0:Y:S01]  /*14e90*/  SHFL.IDX PT, R78, R173, RZ, 0x1f ;  /* 0x00001fffad4e7589 */ /* 0x000e2200000e0000 */
[--C-:B------:R-:W-:Y:S02]  /*14ea0*/  FADD.FTZ R222, R60, -R172.reuse ;  /* 0x800000ac3cde7221 */ /* 0x100fe40000010000 */
[----:B------:R-:W-:Y:S01]  /*14eb0*/  FADD.FTZ R224, R61, -R172 ;  /* 0x800000ac3de07221 */ /* 0x000fe20000010000 */
[----:B------:R-:W-:Y:S01]  /*14ec0*/  MOV R61, c[0x0][0x1e0] ;  /* 0x00007800003d7a02 */ /* 0x000fe20000000f00 */
[----:B------:R-:W-:-:S02]  /*14ed0*/  FMUL.FTZ R60, R191, R191 ;  /* 0x000000bfbf3c7220 */ /* 0x000fc40000410000 */
[--C-:B------:R-:W-:Y:S02]  /*14ee0*/  FADD.FTZ R232, R57, -R172.reuse ;  /* 0x800000ac39e87221 */ /* 0x100fe40000010000 */
[--C-:B------:R-:W-:Y:S01]  /*14ef0*/  FADD.FTZ R230, R56, -R172.reuse ;  /* 0x800000ac38e67221 */ /* 0x100fe20000010000 */
[----:B------:R-:W-:Y:S01]  /*14f00*/  FSEL R57, R60, RZ, P1 ;  /* 0x000000ff3c397208 */ /* 0x000fe20000800000 */
[--C-:B------:R-:W-:Y:S01]  /*14f10*/  FADD.FTZ R218, R65, -R172.reuse ;  /* 0x800000ac41da7221 */ /* 0x100fe20000010000 */
[----:B------:R-:W-:Y:S01]  /*14f20*/  LOP3.LUT P1, RZ, R165, 0xff, RZ, 0xc0, !PT ;  /* 0x000000ffa5ff7812 */ /* 0x000fe2000782c0ff */
[--C-:B------:R-:W-:Y:S02]  /*14f30*/  FADD.FTZ R244, R45, -R172.reuse ;  /* 0x800000ac2df47221 */ /* 0x100fe40000010000 */
[----:B------:R-:W-:Y:S01]  /*14f40*/  @!P0 IMAD.MOV.U32 R45, RZ, RZ, 0x4 ;  /* 0x00000004ff2d8424 */ /* 0x000fe200078e00ff */
[----:B------:R-:W-:Y:S01]  /*14f50*/  SEL R165, RZ, 0x1, P1 ;  /* 0x00000001ffa57807 */ /* 0x000fe20000800000 */
[----:B------:R-:W-:-:S02]  /*14f60*/  FADD.FTZ R250, R40, -R172 ;  /* 0x800000ac28fa7221 */ /* 0x000fc40000010000 */
[----:B------:R-:W-:Y:S02]  /*14f70*/  FADD.FTZ R252, R41, -R172 ;  /* 0x800000ac29fc7221 */ /* 0x000fe40000010000 */
[C---:B------:R-:W-:Y:S01]  /*14f80*/  @!P0 IMAD.WIDE R40, R142.reuse, R45, c[0x0][0x1a8] ;  /* 0x00006a008e288625 */ /* 0x040fe200078e022d */
[----:B------:R-:W-:-:S03]  /*14f90*/  IADD3 R142, R142, c[0x0][0x160], RZ ;  /* 0x000058008e8e7a10 */ /* 0x000fc60007ffe0ff */
[----:B0-----:R-:W-:Y:S02]  /*14fa0*/  FFMA.FTZ R56, R78, R61, c[0x0][0x228] ;  /* 0x00008a004e387623 */ /* 0x001fe4000001003d */
[--C-:B------:R-:W-:Y:S02]  /*14fb0*/  FADD.FTZ R86, R86, -R172.reuse ;  /* 0x800000ac56567221 */ /* 0x100fe40000010000 */
[----:B------:R-:W-:Y:S02]  /*14fc0*/  FADD.FTZ R56, R56, R57 ;  /* 0x0000003938387221 */ /* 0x000fe40000010000 */
[--C-:B------:R-:W-:Y:S02]  /*14fd0*/  FADD.FTZ R68, R68, -R172.reuse ;  /* 0x800000ac44447221 */ /* 0x100fe40000010000 */
[----:B------:R-:W0:Y:S01]  /*14fe0*/  MUFU.RSQ R65, R56 ;  /* 0x0000003800417308 */ /* 0x000e220000001400 */
[--C-:B------:R-:W-:Y:S02]  /*14ff0*/  FADD.FTZ R64, R64, -R172.reuse ;  /* 0x800000ac40407221 */ /* 0x100fe40000010000 */
[----:B------:R-:W-:-:S02]  /*15000*/  FADD.FTZ R236, R53, -R172 ;  /* 0x800000ac35ec7221 */ /* 0x000fc40000010000 */
[--C-:B------:R-:W-:Y:S02]  /*15010*/  FADD.FTZ R48, R48, -R172.reuse ;  /* 0x800000ac30307221 */ /* 0x100fe40000010000 */
[--C-:B------:R-:W-:Y:S02]  /*15020*/  FADD.FTZ R240, R49, -R172.reuse ;  /* 0x800000ac31f07221 */ /* 0x100fe40000010000 */
[--C-:B------:R-:W-:Y:S02]  /*15030*/  FADD.FTZ R42, R42, -R172.reuse ;  /* 0x800000ac2a2a7221 */ /* 0x100fe40000010000 */
[--C-:B------:R-:W-:Y:S02]  /*15040*/  FADD.FTZ R88, R88, -R172.reuse ;  /* 0x800000ac58587221 */ /* 0x100fe40000010000 */
[--C-:B------:R-:W-:Y:S02]  /*15050*/  FADD.FTZ R176, R89, -R172.reuse ;  /* 0x800000ac59b07221 */ /* 0x100fe40000010000 */
[--C-:B------:R-:W-:Y:S01]  /*15060*/  FADD.FTZ R90, R90, -R172.reuse ;  /* 0x800000ac5a5a7221 */ /* 0x100fe20000010000 */
[----:B0-----:R0:W-:Y:S01]  /*15070*/  @!P0 STG.E [R40.64], R65 ;  /* 0x0000004128008986 */ /* 0x0011e2000c101904 */
        /* <DEDUP_REMOVED lines=39> */
[C---:B0-----:R-:W-:Y:S02]  /*152f0*/  FMUL.FTZ R40, R65.reuse, R64 ;  /* 0x0000004041287220 */ /* 0x041fe40000410000 */
        /* <DEDUP_REMOVED lines=102> */
[----:B------:R-:W-:-:S03]  /*15960*/  PRMT R85, RZ, 0x7610, R122 ;  /* 0x00007610ff557816 */ /* 0x000fc6000000007a */
        /* <DEDUP_REMOVED lines=17> */
[----:B------:R-:W-:Y:S01]  /*15a80*/  IADD3 R64, R185, 0x100, RZ ;  /* 0x00000100b9407810 */ /* 0x000fe20007ffe0ff */
        /* <DEDUP_REMOVED lines=12> */
[----:B------:R-:W-:Y:S02]  /*15b50*/  PRMT R43, RZ, 0x7610, R108 ;  /* 0x00007610ff2b7816 */ /* 0x000fe4000000006c */
[----:B------:R-:W-:-:S03]  /*15b60*/  F2FP.BF16.PACK_AB R59, R129, R88 ;  /* 0x00000058813b723e */ /* 0x000fc600000010ff */
        /* <DEDUP_REMOVED lines=11> */
[----:B------:R-:W-:Y:S02]  /*15c20*/  F2FP.BF16.PACK_AB R51, R65, R60 ;  /* 0x0000003c4133723e */ /* 0x000fe400000010ff */
[C---:B------:R-:W-:Y:S01]  /*15c30*/  LEA R60, P0, R185.reuse, c[0x0][0x208], 0x4 ;  /* 0x00008200b93c7a11 */ /* 0x040fe200078020ff */
[----:B------:R-:W-:Y:S01]  /*15c40*/  FFMA.FTZ R195, R52, R43, R159 ;  /* 0x0000002b34c37223 */ /* 0x000fe2000001009f */
[----:B------:R-:W-:Y:S02]  /*15c50*/  PRMT R43, RZ, 0x5410, R105 ;  /* 0x00005410ff2b7816 */ /* 0x000fe40000000069 */
[----:B------:R-:W-:Y:S02]  /*15c60*/  LEA.HI.X R61, R185, c[0x0][0x20c], RZ, 0x4, P0 ;  /* 0x00008300b93d7a11 */ /* 0x000fe400000f24ff */
[----:B------:R-:W-:Y:S01]  /*15c70*/  F2FP.BF16.PACK_AB R52, R91, R86 ;  /* 0x000000565b34723e */ /* 0x000fe200000010ff */
[----:B------:R-:W-:Y:S01]  /*15c80*/  FFMA.FTZ R190, R48, R43, R155 ;  /* 0x0000002b30be7223 */ /* 0x000fe2000001009b */
[----:B------:R-:W-:-:S02]  /*15c90*/  PRMT R43, RZ, 0x7610, R105 ;  /* 0x00007610ff2b7816 */ /* 0x000fc40000000069 */
[----:B------:R-:W-:-:S03]  /*15ca0*/  F2FP.BF16.PACK_AB R48, R77, R74 ;  /* 0x0000004a4d30723e */ /* 0x000fc600000010ff */
[----:B------:R-:W-:Y:S01]  /*15cb0*/  FFMA.FTZ R193, R50, R43, R157 ;  /* 0x0000002b32c17223 */ /* 0x000fe2000001009d */
[--C-:B------:R-:W-:Y:S02]  /*15cc0*/  PRMT R43, RZ, 0x5410, R104.reuse ;  /* 0x00005410ff2b7816 */ /* 0x100fe40000000068 */
[----:B------:R-:W-:Y:S02]  /*15cd0*/  F2FP.BF16.PACK_AB R50, R69, R62 ;  /* 0x0000003e4532723e */ /* 0x000fe400000010ff */
[----:B------:R-:W-:Y:S01]  /*15ce0*/  IADD3 R62, R185, 0x80, RZ ;  /* 0x00000080b93e7810 */ /* 0x000fe20007ffe0ff */
        /* <DEDUP_REMOVED lines=22> */
[----:B------:R-:W-:Y:S01]  /*15e50*/  F2FP.BF16.PACK_AB R49, R73, R70 ;  /* 0x000000464931723e */ /* 0x000fe200000010ff */
[----:B------:R-:W-:Y:S01]  /*15e60*/  IMAD.MOV.U32 R73, RZ, RZ, 0x10 ;  /* 0x00000010ff497424 */ /* 0x000fe200078e00ff */
[----:B------:R-:W-:-:S03]  /*15e70*/  PRMT R42, RZ, 0x5410, R100 ;  /* 0x00005410ff2a7816 */ /* 0x000fc60000000064 */
[-C--:B------:R-:W-:Y:S01]  /*15e80*/  IMAD.WIDE.U32 R62, R62, R73.reuse, c[0x0][0x208] ;  /* 0x000082003e3e7625 */ /* 0x080fe200078e0049 */
[----:B------:R0:W-:Y:S03]  /*15e90*/  STG.E.128 [R60.64], R48 ;  /* 0x000000303c007986 */ /* 0x0001e6000c101d04 */
[----:B------:R-:W-:Y:S01]  /*15ea0*/  IMAD.WIDE.U32 R64, R64, R73, c[0x0][0x208] ;  /* 0x0000820040407625 */ /* 0x000fe200078e0049 */
[----:B------:R1:W-:Y:S03]  /*15eb0*/  STG.E.128 [R62.64], R52 ;  /* 0x000000343e007986 */ /* 0x0003e6000c101d04 */
[----:B------:R-:W-:Y:S01]  /*15ec0*/  FFMA.FTZ R198, R45, R42, R160 ;  /* 0x0000002a2dc67223 */ /* 0x000fe200000100a0 */
[----:B------:R-:W-:Y:S01]  /*15ed0*/  PRMT R42, RZ, 0x7610, R100 ;  /* 0x00007610ff2a7816 */ /* 0x000fe20000000064 */
[----:B------:R2:W-:Y:S01]  /*15ee0*/  STG.E.128 [R64.64], R56 ;  /* 0x0000003840007986 */ /* 0x0005e2000c101d04 */
[----:B------:R-:W-:-:S03]  /*15ef0*/  F2FP.BF16.PACK_AB R45, R177, R68 ;  /* 0x00000044b12d723e */ /* 0x000fc600000010ff */
[----:B------:R-:W-:Y:S01]  /*15f00*/  FFMA.FTZ R69, R41, R42, R178 ;  /* 0x0000002a29457223 */ /* 0x000fe200000100b2 */
[----:B------:R-:W-:Y:S02]  /*15f10*/  F2FP.BF16.PACK_AB R42, R83, R80 ;  /* 0x00000050532a723e */ /* 0x000fe400000010ff */
[----:B------:R-:W-:Y:S02]  /*15f20*/  F2FP.BF16.PACK_AB R41, R67, R130 ;  /* 0x000000824329723e */ /* 0x000fe400000010ff */
[----:B0-----:R-:W-:Y:S02]  /*15f30*/  IADD3 R60, R185, 0x280, RZ ;  /* 0x00000280b93c7810 */ /* 0x001fe40007ffe0ff */
[----:B------:R-:W-:Y:S02]  /*15f40*/  F2FP.BF16.PACK_AB R51, R197, R196 ;  /* 0x000000c4c533723e */ /* 0x000fe400000010ff */
[----:B-1----:R-:W-:Y:S01]  /*15f50*/  LEA R62, P0, R187, c[0x0][0x208], 0x4 ;  /* 0x00008200bb3e7a11 */ /* 0x002fe200078020ff */
[----:B------:R-:W-:Y:S01]  /*15f60*/  IMAD.WIDE.U32 R60, R60, R73, c[0x0][0x208] ;  /* 0x000082003c3c7625 */ /* 0x000fe200078e0049 */
[----:B------:R-:W-:-:S02]  /*15f70*/  F2FP.BF16.PACK_AB R50, R195, R192 ;  /* 0x000000c0c332723e */ /* 0x000fc400000010ff */
[----:B------:R-:W-:Y:S02]  /*15f80*/  F2FP.BF16.PACK_AB R49, R193, R190 ;  /* 0x000000bec131723e */ /* 0x000fe400000010ff */
[C---:B--2---:R-:W-:Y:S02]  /*15f90*/  IADD3 R56, R185.reuse, 0x180, RZ ;  /* 0x00000180b9387810 */ /* 0x044fe40007ffe0ff */
[----:B------:R-:W-:Y:S02]  /*15fa0*/  IADD3 R58, R185, 0x200, RZ ;  /* 0x00000200b93a7810 */ /* 0x000fe40007ffe0ff */
[----:B------:R-:W-:Y:S01]  /*15fb0*/  F2FP.BF16.PACK_AB R48, R191, R176 ;  /* 0x000000b0bf30723e */ /* 0x000fe200000010ff */
[----:B------:R-:W-:Y:S01]  /*15fc0*/  IMAD.WIDE.U32 R56, R56, R73, c[0x0][0x208] ;  /* 0x0000820038387625 */ /* 0x000fe200078e0049 */
[----:B------:R-:W-:Y:S02]  /*15fd0*/  F2FP.BF16.PACK_AB R55, R204, R203 ;  /* 0x000000cbcc37723e */ /* 0x000fe400000010ff */
[----:B------:R-:W-:Y:S01]  /*15fe0*/  F2FP.BF16.PACK_AB R54, R202, R201 ;  /* 0x000000c9ca36723e */ /* 0x000fe200000010ff */
[----:B------:R-:W-:Y:S01]  /*15ff0*/  IMAD.WIDE.U32 R58, R58, R73, c[0x0][0x208] ;  /* 0x000082003a3a7625 */ /* 0x000fe200078e0049 */
[----:B------:R-:W-:Y:S01]  /*16000*/  F2FP.BF16.PACK_AB R53, R200, R199 ;  /* 0x000000c7c835723e */ /* 0x000fe200000010ff */
[----:B------:R0:W-:Y:S01]  /*16010*/  STG.E.128 [R56.64], R40 ;  /* 0x0000002838007986 */ /* 0x0001e2000c101d04 */
[----:B------:R-:W-:-:S02]  /*16020*/  LEA.HI.X R63, R187, c[0x0][0x20c], RZ, 0x4, P0 ;  /* 0x00008300bb3f7a11 */ /* 0x000fc400000f24ff */
[----:B------:R-:W-:Y:S01]  /*16030*/  F2FP.BF16.PACK_AB R52, R69, R198 ;  /* 0x000000c64534723e */ /* 0x000fe200000010ff */
[----:B------:R0:W-:Y:S01]  /*16040*/  STG.E.128 [R58.64], R44 ;  /* 0x0000002c3a007986 */ /* 0x0001e2000c101d04 */
[----:B------:R-:W-:-:S03]  /*16050*/  ISETP.GE.AND P0, PT, R142, c[0x0][0x164], PT ;  /* 0x000059008e007a0c */ /* 0x000fc60003f06270 */
[----:B------:R0:W-:Y:S04]  /*16060*/  STG.E.128 [R60.64], R48 ;  /* 0x000000303c007986 */ /* 0x0001e8000c101d04 */
[----:B------:R0:W-:Y:S06]  /*16070*/  STG.E.128 [R62.64], R52 ;  /* 0x000000343e007986 */ /* 0x0001ec000c101d04 */
[----:B0-----:R-:W-:Y:S01]  /*16080*/  @P0 CALL.REL.NOINC `(.L_x_17483) ;  /* 0x0000001000000944 */ /* 0x001fe20003c00000 */
[----:B------:R-:W-:Y:S05]  /*16090*/  BRA `(.L_x_17484) ;  /* 0xfffeaa9000007947 */ /* 0x000fea000383ffff */
.L_x_17483:
[----:B------:R-:W-:Y:S05]  /*160a0*/  EXIT ;  /* 0x000000000000794d */ /* 0x000fea0003800000 */
.L_x_17481:
[----:B0-----:R-:W-:Y:S01]  /*160b0*/  HFMA2.MMA R171, -RZ, RZ, 0, 1.847743988037109375e-06 ;  /* 0x0000001fffab7435 */ /* 0x001fe200000001ff */
[----:B------:R-:W-:Y:S01]  /*160c0*/  IMAD.MOV.U32 R192, RZ, RZ, 0x1 ;  /* 0x00000001ffc07424 */ /* 0x000fe200078e00ff */
[----:B------:R-:W-:Y:S01]  /*160d0*/  MOV R172, 0x16100 ;  /* 0x0001610000ac7802 */ /* 0x000fe20000000f00 */
[----:B------:R-:W-:-:S03]  /*160e0*/  IMAD.MOV.U32 R190, RZ, RZ, -0x1 ;  /* 0xffffffffffbe7424 */ /* 0x000fc600078e00ff */
[----:B------:R-:W-:Y:S05]  /*160f0*/  CALL.REL.NOINC `($__internal_57_$__cuda_sm70_shflsync_bfly_p) ;  /* 0x00000a9000007944 */ /* 0x000fea0003c00000 */
[----:B-1----:R-:W-:Y:S01]  /*16100*/  IMAD.MOV.U32 R170, RZ, RZ, R192 ;  /* 0x000000ffffaa7224 */ /* 0x002fe200078e00c0 */
[----:B0-----:R-:W-:Y:S05]  /*16110*/  BRA `(.L_x_17485) ;  /* 0xffffe1c000007947 */ /* 0x001fea000383ffff */
.L_x_17482:
[----:B------:R-:W-:Y:S01]  /*16120*/  IMAD.MOV.U32 R192, RZ, RZ, 0x2 ;  /* 0x00000002ffc07424 */ /* 0x000fe200078e00ff */
[----:B------:R-:W-:Y:S01]  /*16130*/  MOV R171, 0x1f ;  /* 0x0000001f00ab7802 */ /* 0x000fe20000000f00 */
[----:B------:R-:W-:Y:S01]  /*16140*/  IMAD.MOV.U32 R190, RZ, RZ, -0x1 ;  /* 0xffffffffffbe7424 */ /* 0x000fe200078e00ff */
[----:B------:R-:W-:-:S02]  /*16150*/  MOV R172, 0x16170 ;  /* 0x0001617000ac7802 */ /* 0x000fc40000000f00 */
[----:B------:R-:W-:Y:S05]  /*16160*/  CALL.REL.NOINC `($__internal_57_$__cuda_sm70_shflsync_bfly_p) ;  /* 0x00000a2000007944 */ /* 0x000fea0003c00000 */
[----:B01----:R-:W-:Y:S01]  /*16170*/  FADD.FTZ R189, R189, R192 ;  /* 0x000000c0bdbd7221 */ /* 0x003fe20000010000 */
[----:B------:R-:W-:Y:S01]  /*16180*/  MOV R190, 0xffffffff ;  /* 0xffffffff00be7802 */ /* 0x000fe20000000f00 */
[----:B------:R-:W-:Y:S01]  /*16190*/  IMAD.MOV.U32 R192, RZ, RZ, 0x4 ;  /* 0x00000004ffc07424 */ /* 0x000fe200078e00ff */
[----:B------:R-:W-:Y:S01]  /*161a0*/  MOV R172, 0x161d0 ;  /* 0x000161d000ac7802 */ /* 0x000fe20000000f00 */
[----:B------:R-:W-:-:S02]  /*161b0*/  IMAD.MOV.U32 R171, RZ, RZ, 0x1f ;  /* 0x0000001fffab7424 */ /* 0x000fc400078e00ff */
[----:B------:R-:W-:Y:S05]  /*161c0*/  CALL.REL.NOINC `($__internal_57_$__cuda_sm70_shflsync_bfly_p) ;  /* 0x000009c000007944 */ /* 0x000fea0003c00000 */
[----:B01----:R-:W-:Y:S01]  /*161d0*/  FADD.FTZ R189, R189, R192 ;  /* 0x000000c0bdbd7221 */ /* 0x003fe20000010000 */
[----:B------:R-:W-:Y:S01]  /*161e0*/  MOV R172, 0x16230 ;  /* 0x0001623000ac7802 */ /* 0x000fe20000000f00 */
[----:B------:R-:W-:-:S02]  /*161f0*/  IMAD.MOV.U32 R192, RZ, RZ, 0x8 ;  /* 0x00000008ffc07424 */ /* 0x000fc400078e00ff */
[----:B------:R-:W-:Y:S02]  /*16200*/  IMAD.MOV.U32 R171, RZ, RZ, 0x1f ;  /* 0x0000001fffab7424 */ /* 0x000fe400078e00ff */
[----:B------:R-:W-:Y:S02]  /*16210*/  IMAD.MOV.U32 R190, RZ, RZ, -0x1 ;  /* 0xffffffffffbe7424 */ /* 0x000fe400078e00ff */
[----:B------:R-:W-:Y:S05]  /*16220*/  CALL.REL.NOINC `($__internal_57_$__cuda_sm70_shflsync_bfly_p) ;  /* 0x0000096000007944 */ /* 0x000fea0003c00000 */
[----:B01----:R-:W-:Y:S01]  /*16230*/  FADD.FTZ R189, R189, R192 ;  /* 0x000000c0bdbd7221 */ /* 0x003fe20000010000 */
[----:B------:R-:W-:Y:S01]  /*16240*/  HFMA2.MMA R192, -RZ, RZ, 0, 9.5367431640625e-07 ;  /* 0x00000010ffc07435 */ /* 0x000fe200000001ff */
[----:B------:R-:W-:Y:S01]  /*16250*/  IMAD.MOV.U32 R171, RZ, RZ, 0x1f ;  /* 0x0000001fffab7424 */ /* 0x000fe200078e00ff */
[----:B------:R-:W-:Y:S01]  /*16260*/  MOV R172, 0x16290 ;  /* 0x0001629000ac7802 */ /* 0x000fe20000000f00 */
[----:B------:R-:W-:-:S03]  /*16270*/  IMAD.MOV.U32 R190, RZ, RZ, -0x1 ;  /* 0xffffffffffbe7424 */ /* 0x000fc600078e00ff */
[----:B------:R-:W-:Y:S05]  /*16280*/  CALL.REL.NOINC `($__internal_57_$__cuda_sm70_shflsync_bfly_p) ;  /* 0x0000090000007944 */ /* 0x000fea0003c00000 */
[----:B-1----:R-:W-:Y:S02]  /*16290*/  FADD.FTZ R170, R189, R192 ;  /* 0x000000c0bdaa7221 */ /* 0x002fe40000010000 */
[----:B------:R-:W-:Y:S02]  /*162a0*/  IMAD.MOV.U32 R192, RZ, RZ, 0x1 ;  /* 0x00000001ffc07424 */ /* 0x000fe400078e00ff */
        /* <DEDUP_REMOVED lines=111> */
[----:B------:R-:W-:Y:S02]  /*169a0*/  FFMA.FTZ R171, R190, R190, R171 ;  /* 0x000000bebeab7223 */ /* 0x000fe400000100ab */
[----:B------:R-:W-:Y:S02]  /*169b0*/  IMAD.MOV.U32 R190, RZ, RZ, -0x1 ;  /* 0xffffffffffbe7424 */ /* 0x000fe400078e00ff */
[----:B------:R-:W-:Y:S01]  /*169c0*/  FFMA.FTZ R189, R172, R172, R171 ;  /* 0x000000acacbd7223 */ /* 0x000fe200000100ab */
[----:B------:R-:W-:Y:S02]  /*169d0*/  MOV R171, 0x1f ;  /* 0x0000001f00ab7802 */ /* 0x000fe40000000f00 */
        /* <DEDUP_REMOVED lines=15> */
[----:B------:R-:W-:Y:S01]  /*16ad0*/  HFMA2.MMA R192, -RZ, RZ, 0, 4.76837158203125e-07 ;  /* 0x00000008ffc07435 */ /* 0x000fe200000001ff */
[----:B------:R-:W-:Y:S01]  /*16ae0*/  IMAD.MOV.U32 R171, RZ, RZ, 0x1f ;  /* 0x0000001fffab7424 */ /* 0x000fe200078e00ff */
[----:B------:R-:W-:Y:S01]  /*16af0*/  MOV R172, 0x16b20 ;  /* 0x00016b2000ac7802 */ /* 0x000fe20000000f00 */
[----:B------:R-:W-:-:S03]  /*16b00*/  IMAD.MOV.U32 R190, RZ, RZ, -0x1 ;  /* 0xffffffffffbe7424 */ /* 0x000fc600078e00ff */
[----:B------:R-:W-:Y:S05]  /*16b10*/  CALL.REL.NOINC `($__internal_57_$__cuda_sm70_shflsync_bfly_p) ;  /* 0x0000007000007944 */ /* 0x000fea0003c00000 */
[----:B01----:R-:W-:Y:S01]  /*16b20*/  FADD.FTZ R189, R189, R192 ;  /* 0x000000c0bdbd7221 */ /* 0x003fe20000010000 */
[----:B------:R-:W-:Y:S01]  /*16b30*/  MOV R171, 0x1f ;  /* 0x0000001f00ab7802 */ /* 0x000fe20000000f00 */
[----:B------:R-:W-:Y:S01]  /*16b40*/  IMAD.MOV.U32 R192, RZ, RZ, 0x10 ;  /* 0x00000010ffc07424 */ /* 0x000fe200078e00ff */
[----:B------:R-:W-:Y:S01]  /*16b50*/  MOV R172, 0x16b80 ;  /* 0x00016b8000ac7802 */ /* 0x000fe20000000f00 */
[----:B------:R-:W-:-:S02]  /*16b60*/  IMAD.MOV.U32 R190, RZ, RZ, -0x1 ;  /* 0xffffffffffbe7424 */ /* 0x000fc400078e00ff */
[----:B------:R-:W-:Y:S05]  /*16b70*/  CALL.REL.NOINC `($__internal_57_$__cuda_sm70_shflsync_bfly_p) ;  /* 0x0000001000007944 */ /* 0x000fea0003c00000 */
[----:B01----:R-:W-:Y:S05]  /*16b80*/  BRA `(.L_x_17486) ;  /* 0xffffdf9000007947 */ /* 0x003fea000383ffff */
        .weak           $__internal_57_$__cuda_sm70_shflsync_bfly_p
        .type           $__internal_57_$__cuda_sm70_shflsync_bfly_p,@function
        .size           $__internal_57_$__cuda_sm70_shflsync_bfly_p,(.L_x_44897 - $__internal_57_$__cuda_sm70_shflsync_bfly_p)
$__internal_57_$__cuda_sm70_shflsync_bfly_p:
[----:B------:R-:W-:Y:S01]  /*16b90*/  IMAD.MOV.U32 R173, RZ, RZ, 0x0 ;  /* 0x00000000ffad7424 */ /* 0x000fe200078e00ff */
[----:B------:R-:W-:Y:S04]  /*16ba0*/  WARPSYNC R190 ;  /* 0x000000be00007348 */ /* 0x000fe80003800000 */
[----:B------:R0:W1:Y:S01]  /*16bb0*/  SHFL.BFLY PT, R192, R189, R192, R171 ;  /* 0x0c0000c0bdc07389 */ /* 0x00006200000e00ab */
[----:B------:R-:W-:Y:S05]  /*16bc0*/  RET.REL.NODEC R172 `(_ZN10layer_norm13ln_fwd_kernelINS_13Kernel_traitsI13__nv_bfloat16S2_fS2_fjLj7168ELj1ELj1ELj4ELj16ENS_18Kernel_traits_baseILj7168ES2_S2_fS2_fjLj128EEEEELb1ELb0ELb0ELb1EEEvNS_9FwdParamsE) ;  /* 0xfffe9430ac007950 */ /* 0x000fea0003c3ffff */
.L_x_17487:
        /* <DEDUP_REMOVED lines=11> */
.L_x_44897:


//--------------------- .text._ZN10layer_norm13ln_fwd_kernelINS_13Kernel_traitsI13__nv_bfloat16S2_fS2_fjLj7168ELj1ELj1ELj4ELj16ENS_18Kernel_traits_baseILj7168ES2_S2_fS2_fjLj128EEEEELb1ELb0ELb1ELb0EEEvNS_9FwdParamsE --------------------------
	.section	.text._ZN10layer_norm13ln_fwd_kernelINS_13Kernel_traitsI13__nv_bfloat16S2_fS2_fjLj7168ELj1ELj1ELj4ELj16ENS_18Kernel_traits_baseILj7168ES2_S2_fS2_fjLj128EEEEELb1ELb0ELb1ELb0EEEvNS_9FwdParamsE,"ax",@progbits
	.sectioninfo	@"SHI_REGISTERS=226"
	.align	128
        .global         _ZN10layer_norm13ln_fwd_kernelINS_13Kernel_traitsI13__nv_bfloat16S2_fS2_fjLj7168ELj1ELj1ELj4ELj16ENS_18Kernel_traits_baseILj7168ES2_S2_fS2_fjLj128EEEEELb1ELb0ELb1ELb0EEEvNS_9FwdParamsE
        .type           _ZN10layer_norm13ln_fwd_kernelINS_13Kernel_traitsI13__nv_bfloat16S2_fS2_fjLj7168ELj1ELj1ELj4ELj16ENS_18Kernel_traits_baseILj7168ES2_S2_fS2_fjLj128EEEEELb1ELb0ELb1ELb0EEEvNS_9FwdParamsE,@function
        .size           _ZN10layer_norm13ln_fwd_kernelINS_13Kernel_traitsI13__nv_bfloat16S2_fS2_fjLj7168ELj1ELj1ELj4ELj16ENS_18Kernel_traits_baseILj7168ES2_S2_fS2_fjLj128EEEEELb1ELb0ELb1ELb0EEEvNS_9FwdParamsE,(.L_x_44898 - _ZN10layer_norm13ln_fwd_kernelINS_13Kernel_traitsI13__nv_bfloat16S2_fS2_fjLj7168ELj1ELj1ELj4ELj16ENS_18Kernel_traits_baseILj7168ES2_S2_fS2_fjLj128EEEEELb1ELb0ELb1ELb0EEEvNS_9FwdParamsE)
        .other          _ZN10layer_norm13ln_fwd_kernelINS_13Kernel_traitsI13__nv_bfloat16S2_fS2_fjLj7168ELj1ELj1ELj4ELj16ENS_18Kernel_traits_baseILj7168ES2_S2_fS2_fjLj128EEEEELb1ELb0ELb1ELb0EEEvNS_9FwdParamsE,@"STO_CUDA_ENTRY STV_DEFAULT"
_ZN10layer_norm13ln_fwd_kernelINS_13Kernel_traitsI13__nv_bfloat16S2_fS2_fjLj7168ELj1ELj1ELj4ELj16ENS_18Kernel_traits_baseILj7168ES2_S2_fS2_fjLj128EEEEELb1ELb0ELb1ELb0EEEvNS_9FwdParamsE:
.text._ZN10layer_norm13ln_fwd_kernelINS_13Kernel_traitsI13__nv_bfloat16S2_fS2_fjLj7168ELj1ELj1ELj4ELj16ENS_18Kernel_traits_baseILj7168ES2_S2_fS2_fjLj128EEEEELb1ELb0ELb1ELb0EEEvNS_9FwdParamsE:
[----:B------:R-:W-:Y:S02]  /*0000*/  IMAD.MOV.U32 R1, RZ, RZ, c[0x0][0x28] ;  /* 0x00000a00ff017624 */ /* 0x000fe400078e00ff */
[----:B------:R-:W-:Y:S02]  /*0010*/  ULDC.U8 UR4, c[0x0][0x244] ;  /* 0x0000910000047ab9 */ /* 0x000fe40000000000 */
[----:B------:R-:W-:Y:S01]  /*0020*/  ISETP.NE.AND P0, PT, RZ, UR4, PT ;  /* 0x00000004ff007c0c */ /* 0x000fe2000bf05270 */
[----:B------:R-:W-:Y:S02]  /*0030*/  ULDC.64 UR4, c[0x0][0x230] ;  /* 0x00008c0000047ab9 */ /* 0x000fe40000000a00 */
[----:B------:R-:W-:Y:S01]  /*0040*/  IMAD.U32 R2, RZ, RZ, UR4 ;  /* 0x00000004ff027e24 */ /* 0x000fe2000f8e00ff */
[----:B------:R-:W-:Y:S01]  /*0050*/  ULDC.64 UR6, c[0x0][0x118] ;  /* 0x0000460000067ab9 */ /* 0x000fe20000000a00 */
[----:B------:R-:W-:Y:S02]  /*0060*/  IMAD.U32 R3, RZ, RZ, UR5 ;  /* 0x00000005ff037e24 */ /* 0x000fe4000f8e00ff */
[----:B------:R-:W-:Y:S02]  /*0070*/  IMAD.MOV.U32 R88, RZ, RZ, c[0x0][0x238] ;  /* 0x00008e00ff587624 */ /* 0x000fe400078e00ff */
[----:B------:R-:W-:-:S04]  /*0080*/  IMAD.MOV.U32 R89, RZ, RZ, c[0x0][0x23c] ;  /* 0x00008f00ff597624 */ /* 0x000fc800078e00ff */
[----:B------:R-:W2:Y:S01]  /*0090*/  @P0 LDG.E.64 R2, [R2.64] ;  /* 0x0000000602020981 */ /* 0x000ea2000c1e1b00 */
[----:B------:R-:W-:Y:S02]  /*00a0*/  @P0 IMAD.MOV.U32 R8, RZ, RZ, R88 ;  /* 0x000000ffff080224 */ /* 0x000fe400078e0058 */
[----:B------:R-:W-:-:S05]  /*00b0*/  @P0 IMAD.MOV.U32 R9, RZ, RZ, R89 ;  /* 0x000000ffff090224 */ /* 0x000fca00078e0059 */
        /* <DEDUP_REMOVED lines=42> */
[C---:B------:R-:W-:Y:S01]  /*0360*/  ISETP.GE.U32.AND P6, PT, R44.reuse, 0x100, PT ;  /* 0x000001002c00780c */ /* 0x040fe20003fc6070 */
[----:B------:R-:W-:Y:S01]  /*0370*/  UIADD3 UR20, UR5, 0x646e171e, URZ ;  /* 0x646e171e05147890 */ /* 0x000fe2000fffe03f */
[----:B------:R-:W-:Y:S01]  /*0380*/  ISETP.GE.U32.AND P5, PT, R44, 0x180, PT ;  /* 0x000001802c00780c */ /* 0x000fe20003fa6070 */
[----:B------:R-:W-:Y:S01]  /*0390*/  IMAD.WIDE.U32 R8, R8, -0x326172a9, RZ ;  /* 0xcd9e8d5708087825 */ /* 0x000fe200078e00ff */
[----:B------:R-:W-:Y:S01]  /*03a0*/  LOP3.LUT R7, R3, UR14, R4, 0x96, !PT ;  /* 0x0000000e03077c12 */ /* 0x000fe2000f8e9604 */
[----:B------:R-:W-:Y:S01]  /*03b0*/  UIADD3 UR21, UR4, 0x5384540f, URZ ;  /* 0x5384540f04157890 */ /* 0x000fe2000fffe03f */
[C---:B------:R-:W-:Y:S01]  /*03c0*/  ISETP.GE.U32.AND P4, PT, R44.reuse, 0x200, PT ;  /* 0x000002002c00780c */ /* 0x040fe20003f86070 */
[----:B------:R-:W-:Y:S01]  /*03d0*/  UIADD3 UR22, UR5, 0x1fd5c5a3, URZ ;  /* 0x1fd5c5a305167890 */ /* 0x000fe2000fffe03f */
[----:B------:R-:W-:Y:S01]  /*03e0*/  LOP3.LUT R4, R9, UR13, R6, 0x96, !PT ;  /* 0x0000000d09047c12 */ /* 0x000fe2000f8e9606 */
[----:B------:R-:W-:Y:S01]  /*03f0*/  IMAD.WIDE.U32 R6, R7, -0x326172a9, RZ ;  /* 0xcd9e8d5707067825 */ /* 0x000fe200078e00ff */
[----:B------:R-:W-:-:S02]  /*0400*/  LOP3.LUT P0, RZ, R44, 0xffffff80, RZ, 0xc0, !PT ;  /* 0xffffff802cff7812 */ /* 0x000fc4000780c0ff */
[----:B------:R-:W-:Y:S01]  /*0410*/  ISETP.GE.U32.AND P3, PT, R44, 0x280, PT ;  /* 0x000002802c00780c */ /* 0x000fe20003f66070 */
[----:B------:R-:W-:Y:S01]  /*0420*/  IMAD.WIDE.U32 R4, R4, -0x2daee0ad, RZ ;  /* 0xd2511f5304047825 */ /* 0x000fe200078e00ff */
[----:B------:R-:W-:Y:S02]  /*0430*/  @P6 LOP3.LUT R43, R43, 0x20, RZ, 0xfc, !PT ;  /* 0x000000202b2b6812 */ /* 0x000fe400078efcff */
[----:B------:R-:W-:Y:S02]  /*0440*/  LOP3.LUT R3, R7, UR15, R8, 0x96, !PT ;  /* 0x0000000f07037c12 */ /* 0x000fe4000f8e9608 */
[----:B------:R-:W-:Y:S02]  /*0450*/  LOP3.LUT R8, R5, UR16, R2, 0x96, !PT ;  /* 0x0000001005087c12 */ /* 0x000fe4000f8e9602 */
[----:B------:R-:W-:Y:S01]  /*0460*/  LOP3.LUT R43, R43, 0xffffffef, RZ, 0xc0, !PT ;  /* 0xffffffef2b2b7812 */ /* 0x000fe200078ec0ff */
[----:B------:R-:W-:-:S03]  /*0470*/  IMAD.WIDE.U32 R2, R3, -0x2daee0ad, RZ ;  /* 0xd2511f5303027825 */ /* 0x000fc600078e00ff */
        /* <DEDUP_REMOVED lines=11> */
[----:B------:R-:W-:Y:S01]  /*0530*/  LOP3.LUT R20, R13, UR20, R2, 0x96, !PT ;  /* 0x000000140d147c12 */ /* 0x000fe2000f8e9602 */
[----:B------:R-:W-:Y:S05]  /*0540*/  @!P0 BRA `(.L_x_17489) ;  /* 0x000000b000008947 */ /* 0x000fea0003800000 */
[----:B------:R-:W-:Y:S01]  /*0550*/  ISETP.NE.U32.AND P1, PT, RZ, c[0x0][0x218], PT ;  /* 0x00008600ff007a0c */ /* 0x000fe20003f25070 */
[----:B------:R-:W-:-:S03]  /*0560*/  IMAD.MOV.U32 R3, RZ, RZ, 0x10 ;  /* 0x00000010ff037424 */ /* 0x000fc600078e00ff */
[----:B------:R-:W-:Y:S01]  /*0570*/  ISETP.NE.AND.EX P1, PT, RZ, c[0x0][0x21c], PT, P1 ;  /* 0x00008700ff007a0c */ /* 0x000fe20003f25310 */
[----:B------:R-:W-:-:S05]  /*0580*/  IMAD.WIDE.U32 R2, R48, R3, c[0x0][0x1b0] ;  /* 0x00006c0030027625 */ /* 0x000fca00078e0003 */
[----:B------:R0:W5:Y:S07]  /*0590*/  LDG.E.128 R32, [R2.64] ;  /* 0x0000000602207981 */ /* 0x00016e000c1e1d00 */
[----:B------:R-:W-:-:S04]  /*05a0*/  @P1 LEA R4, P2, R48, c[0x0][0x218], 0x4 ;  /* 0x0000860030041a11 */ /* 0x000fc800078420ff */
[----:B------:R-:W-:-:S05]  /*05b0*/  @P1 LEA.HI.X R5, R48, c[0x0][0x21c], RZ, 0x4, P2 ;  /* 0x0000870030051a11 */ /* 0x000fca00010f24ff */
[----:B------:R0:W5:Y:S01]  /*05c0*/  @P1 LDG.E.128 R8, [R4.64] ;  /* 0x0000000604081981 */ /* 0x000162000c1e1d00 */
[----:B------:R-:W-:Y:S01]  /*05d0*/  LOP3.LUT R48, R48, 0x80, RZ, 0xfc, !PT ;  /* 0x0000008030307812 */ /* 0x000fe200078efcff */
[----:B------:R-:W-:Y:S01]  /*05e0*/  @!P1 CS2R R8, SRZ ;  /* 0x0000000000089805 */ /* 0x000fe2000001ff00 */
[----:B------:R-:W-:Y:S02]  /*05f0*/  @!P1 CS2R R10, SRZ ;  /* 0x00000000000a9805 */ /* 0x000fe4000001ff00 */
.L_x_17489:
[----:B0-----:R-:W-:Y:S05]  /*0600*/  BSYNC B0 ;  /* 0x0000000000007941 */ /* 0x001fea0003800000 */
.L_x_17488:
        /* <DEDUP_REMOVED lines=13> */
.L_x_17491:
[----:B0-----:R-:W-:Y:S05]  /*06e0*/  BSYNC B0 ;  /* 0x0000000000007941 */ /* 0x001fea0003800000 */
.L_x_17490:
        /* <DEDUP_REMOVED lines=13> */
.L_x_17493:
[----:B0-----:R-:W-:Y:S05]  /*07c0*/  BSYNC B0 ;  /* 0x0000000000007941 */ /* 0x001fea0003800000 */
.L_x_17492:
        /* <DEDUP_REMOVED lines=13> */
.L_x_17495:
[----:B0-----:R-:W-:Y:S05]  /*08a0*/  BSYNC B0 ;  /* 0x0000000000007941 */ /* 0x001fea0003800000 */
.L_x_17494:
        /* <DEDUP_REMOVED lines=13> */
.L_x_17497:
[----:B0-----:R-:W-:Y:S05]  /*0980*/  BSYNC B0 ;  /* 0x0000000000007941 */ /* 0x001fea0003800000 */
.L_x_17496:
        /* <DEDUP_REMOVED lines=21> */
.L_x_17499:
[----:B0-----:R-:W-:Y:S05]  /*0ae0*/  BSYNC B0 ;  /* 0x0000000000007941 */ /* 0x001fea0003800000 */
.L_x_17498:
        /* <DEDUP_REMOVED lines=21> */
.L_x_17501:
[----:B0-----:R-:W-:Y:S05]  /*0c40*/  BSYNC B0 ;  /* 0x0000000000007941 */ /* 0x001fea0003800000 */
.L_x_17500:
[----:B------:R-:W-:Y:S02]  /*0c50*/  ISETP.GE.AND P1, PT, R42, c[0x0][0x164], PT ;  /* 0x000059002a007a0c */ /* 0x000fe40003f26270 */
[----:B------:R-:W-:Y:S02]  /*0c60*/  LOP3.LUT R196, R23, UR23, R12, 0x96, !PT ;  /* 0x0000001717c47c12 */ /* 0x000fe4000f8e960c */
[----:B------:R-:W-:-:S09]  /*0c70*/  LOP3.LUT R198, R21, UR24, R2, 0x96, !PT ;  /* 0x0000001815c67c12 */ /* 0x000fd2000f8e9602 */
[----:B------:R-:W-:Y:S05]  /*0c80*/  @P1 EXIT ;  /* 0x000000000000194d */ /* 0x000fea0003800000 */
[----:B------:R-:W-:Y:S01]  /*0c90*/  SHF.R.S32.HI R89, RZ, 0x3, R89 ;  /* 0x00000003ff597819 */ /* 0x000fe20000011459 */
[----:B------:R-:W-:Y:S01]  /*0ca0*/  IMAD.HI.U32 R189, R198, -0x326172a9, RZ ;  /* 0xcd9e8d57c6bd7827 */ /* 0x000fe200078e00ff */
[--C-:B-----5:R-:W-:Y:S01]  /*0cb0*/  PRMT R159, RZ, 0x5410, R56.reuse ;  /* 0x00005410ff9f7816 */ /* 0x120fe20000000038 */
[----:B------:R-:W-:Y:S01]  /*0cc0*/  ULDC.U8 UR8, c[0x0][0x1f0] ;  /* 0x00007c0000087ab9 */ /* 0x000fe20000000000 */
[----:B------:R-:W-:Y:S01]  /*0cd0*/  PRMT R164, RZ, 0x7610, R56 ;  /* 0x00007610ffa47816 */ /* 0x000fe20000000038 */
[----:B------:R-:W-:Y:S01]  /*0ce0*/  IMAD.HI.U32 R188, R196, -0x2daee0ad, RZ ;  /* 0xd2511f53c4bc7827 */ /* 0x000fe200078e00ff */
[--C-:B------:R-:W-:Y:S02]  /*0cf0*/  PRMT R160, RZ, 0x5410, R57.reuse ;  /* 0x00005410ffa07816 */ /* 0x100fe40000000039 */
[----:B------:R-:W-:Y:S01]  /*0d00*/  PRMT R166, RZ, 0x7610, R57 ;  /* 0x00007610ffa67816 */ /* 0x000fe20000000039 */
[----:B------:R-:W-:Y:S01]  /*0d10*/  IMAD.MOV.U32 R190, RZ, RZ, 0x1 ;  /* 0x00000001ffbe7424 */ /* 0x000fe200078e00ff */
[----:B------:R-:W-:Y:S01]  /*0d20*/  LOP3.LUT R57, R120, 0x60, RZ, 0xc0, !PT ;  /* 0x0000006078397812 */ /* 0x000fe200078ec0ff */
[----:B------:R-:W-:Y:S01]  /*0d30*/  IMAD R198, R198, -0x326172a9, RZ ;  /* 0xcd9e8d57c6c67824 */ /* 0x000fe200078e02ff */
[----:B------:R-:W-:Y:S01]  /*0d40*/  LOP3.LUT R56, R89, 0x7f, RZ, 0xc0, !PT ;  /* 0x0000007f59387812 */ /* 0x000fe200078ec0ff */
[----:B------:R-:W-:Y:S01]  /*0d50*/  IMAD R196, R196, -0x2daee0ad, RZ ;  /* 0xd2511f53c4c47824 */ /* 0x000fe200078e02ff */
[----:B------:R-:W-:-:S02]  /*0d60*/  SHF.R.U32.HI R89, RZ, 0x2, R89 ;  /* 0x00000002ff597819 */ /* 0x000fc40000011659 */
[--C-:B------:R-:W-:Y:S01]  /*0d70*/  PRMT R165, RZ, 0x5410, R58.reuse ;  /* 0x00005410ffa57816 */ /* 0x100fe2000000003a */
[----:B------:R-:W-:Y:S01]  /*0d80*/  IMAD.IADD R57, R56, 0x1, -R57 ;  /* 0x0000000138397824 */ /* 0x000fe200078e0a39 */
[----:B------:R-:W-:Y:S02]  /*0d90*/  PRMT R168, RZ, 0x7610, R58 ;  /* 0x00007610ffa87816 */ /* 0x000fe4000000003a */
[----:B------:R-:W-:Y:S02]  /*0da0*/  LOP3.LUT R58, R89, 0x3fffffe0, RZ, 0xc0, !PT ;  /* 0x3fffffe0593a7812 */ /* 0x000fe400078ec0ff */
[----:B------:R-:W-:Y:S02]  /*0db0*/  IMNMX R57, RZ, R57, !PT ;  /* 0x00000039ff397217 */ /* 0x000fe40007800200 */
[----:B------:R-:W-:Y:S02]  /*0dc0*/  PRMT R167, RZ, 0x5410, R59 ;  /* 0x00005410ffa77816 */ /* 0x000fe4000000003b */
[----:B------:R-:W-:-:S02]  /*0dd0*/  IMNMX R57, R57, 0x20, PT ;  /* 0x0000002039397817 */ /* 0x000fc40003800200 */
[----:B------:R-:W-:Y:S01]  /*0de0*/  PRMT R169, RZ, 0x7610, R59 ;  /* 0x00007610ffa97816 */ /* 0x000fe2000000003b */
[----:B------:R-:W-:Y:S01]  /*0df0*/  IMAD.SHL.U32 R59, R120, 0x20, RZ ;  /* 0x00000020783b7824 */ /* 0x000fe200078e00ff */
[----:B------:R-:W-:Y:S01]  /*0e00*/  PRMT R178, RZ, 0x5410, R48 ;  /* 0x00005410ffb27816 */ /* 0x000fe20000000030 */
[----:B------:R-:W-:Y:S01]  /*0e10*/  IMAD.IADD R57, R57, 0x1, R58 ;  /* 0x0000000139397824 */ /* 0x000fe200078e023a */
[----:B------:R-:W-:Y:S01]  /*0e20*/  PRMT R179, RZ, 0x7610, R48 ;  /* 0x00007610ffb37816 */ /* 0x000fe20000000030 */
[----:B------:R-:W-:Y:S01]  /*0e30*/  IMAD R48, R91, -0x326172a9, RZ ;  /* 0xcd9e8d575b307824 */ /* 0x000fe200078e02ff */
[----:B------:R-:W-:Y:S01]  /*0e40*/  LOP3.LUT R59, R59, 0x3e0, RZ, 0xc0, !PT ;  /* 0x000003e03b3b7812 */ /* 0x000fe200078ec0ff */
[----:B------:R-:W-:Y:S01]  /*0e50*/  IMAD.SHL.U32 R57, R57, 0x8, RZ ;  /* 0x0000000839397824 */ /* 0x000fe200078e00ff */
[--C-:B------:R-:W-:Y:S02]  /*0e60*/  PRMT R180, RZ, 0x5410, R49.reuse ;  /* 0x00005410ffb47816 */ /* 0x100fe40000000031 */
[----:B------:R-:W-:Y:S01]  /*0e70*/  PRMT R181, RZ, 0x7610, R49 ;  /* 0x00007610ffb57816 */ /* 0x000fe20000000031 */
[----:B------:R-:W-:Y:S01]  /*0e80*/  IMAD.IADD R59, R56, 0x1, -R59 ;  /* 0x00000001383b7824 */ /* 0x000fe200078e0a3b */
[--C-:B------:R-:W-:Y:S01]  /*0e90*/  PRMT R40, RZ, 0x5410, R32.reuse ;  /* 0x00005410ff287816 */ /* 0x100fe20000000020 */
[----:B------:R-:W0:Y:S01]  /*0ea0*/  I2F.U32 R57, R57 ;  /* 0x0000003900397306 */ /* 0x000e220000201000 */
[----:B------:R-:W-:Y:S01]  /*0eb0*/  IMAD R49, R90, -0x2daee0ad, RZ ;  /* 0xd2511f535a317824 */ /* 0x000fe200078e02ff */
[----:B------:R-:W-:-:S02]  /*0ec0*/  PRMT R41, RZ, 0x7610, R32 ;  /* 0x00007610ff297816 */ /* 0x000fc40000000020 */
[----:B------:R-:W-:Y:S02]  /*0ed0*/  IMNMX R59, RZ, R59, !PT ;  /* 0x0000003bff3b7217 */ /* 0x000fe40007800200 */
[--C-:B------:R-:W-:Y:S02]  /*0ee0*/  PRMT R38, RZ, 0x5410, R33.reuse ;  /* 0x00005410ff267816 */ /* 0x100fe40000000021 */
[----:B------:R-:W-:Y:S02]  /*0ef0*/  IMNMX R59, R59, 0x20, PT ;  /* 0x000000203b3b7817 */ /* 0x000fe40003800200 */
[----:B------:R-:W-:Y:S02]  /*0f00*/  PRMT R39, RZ, 0x7610, R33 ;  /* 0x00007610ff277816 */ /* 0x000fe40000000021 */
[--C-:B------:R-:W-:Y:S01]  /*0f10*/  PRMT R36, RZ, 0x5410, R34.reuse ;  /* 0x00005410ff247816 */ /* 0x100fe20000000022 */
[----:B------:R-:W-:Y:S01]  /*0f20*/  IMAD.IADD R59, R58, 0x1, R59 ;  /* 0x000000013a3b7824 */ /* 0x000fe200078e023b */
[----:B------:R-:W-:Y:S01]  /*0f30*/  PRMT R37, RZ, 0x7610, R34 ;  /* 0x00007610ff257816 */ /* 0x000fe20000000022 */
[----:B0-----:R0:W1:Y:S01]  /*0f40*/  MUFU.RCP R186, R57 ;  /* 0x0000003900ba7308 */ /* 0x0010620000001000 */
[--C-:B------:R-:W-:Y:S01]  /*0f50*/  PRMT R29, RZ, 0x5410, R10.reuse ;  /* 0x00005410ff1d7816 */ /* 0x100fe2000000000a */
[----:B------:R-:W-:Y:S01]  /*0f60*/  IMAD.SHL.U32 R191, R59, 0x8, RZ ;  /* 0x000000083bbf7824 */ /* 0x000fe200078e00ff */
        /* <DEDUP_REMOVED lines=85> */
[----:B------:R-:W-:Y:S02]  /*14c0*/  LOP3.LUT R189, R189, UR25, R48, 0x96, !PT ;  /* 0x00000019bdbd7c12 */ /* 0x000fe4000f8e9630 */
[----:B------:R-:W-:Y:S02]  /*14d0*/  LOP3.LUT R188, R188, UR26, R49, 0x96, !PT ;  /* 0x0000001abcbc7c12 */ /* 0x000fe4000f8e9631 */
[--C-:B------:R-:W-:Y:S02]  /*14e0*/  PRMT R187, RZ, 0x5410, R52.reuse ;  /* 0x00005410ffbb7816 */ /* 0x100fe40000000034 */
[----:B------:R-:W-:Y:S02]  /*14f0*/  PRMT R192, RZ, 0x7610, R52 ;  /* 0x00007610ffc07816 */ /* 0x000fe40000000034 */
[----:B------:R-:W-:Y:S02]  /*1500*/  LOP3.LUT R195, R88, 0x3, RZ, 0xc0, !PT ;  /* 0x0000000358c37812 */ /* 0x000fe400078ec0ff */
[----:B------:R-:W-:-:S02]  /*1510*/  MOV R194, RZ ;  /* 0x000000ff00c27202 */ /* 0x000fc40000000f00 */
[--C-:B------:R-:W-:Y:S02]  /*1520*/  PRMT R193, RZ, 0x5410, R53.reuse ;  /* 0x00005410ffc17816 */ /* 0x100fe40000000035 */
[----:B------:R-:W-:Y:S02]  /*1530*/  PRMT R200, RZ, 0x7610, R53 ;  /* 0x00007610ffc87816 */ /* 0x000fe40000000035 */
[--C-:B------:R-:W-:Y:S02]  /*1540*/  PRMT R197, RZ, 0x5410, R54.reuse ;  /* 0x00005410ffc57816 */ /* 0x100fe40000000036 */
[----:B------:R-:W-:Y:S02]  /*1550*/  PRMT R202, RZ, 0x7610, R54 ;  /* 0x00007610ffca7816 */ /* 0x000fe40000000036 */
[--C-:B------:R-:W-:Y:S02]  /*1560*/  PRMT R199, RZ, 0x5410, R55.reuse ;  /* 0x00005410ffc77816 */ /* 0x100fe40000000037 */
[----:B01----:R-:W-:-:S02]  /*1570*/  PRMT R204, RZ, 0x7610, R55 ;  /* 0x00007610ffcc7816 */ /* 0x003fc40000000037 */
.L_x_18049:
[----:B------:R-:W-:-:S04]  /*1580*/  IMAD.MOV.U32 R117, RZ, RZ, 0x4 ;  /* 0x00000004ff757424 */ /* 0x000fc800078e00ff */
[----:B------:R-:W-:-:S06]  /*1590*/  IMAD.WIDE R212, R42, R117, c[0x0][0x1d0] ;  /* 0x000074002ad47625 */ /* 0x000fcc00078e0275 */
[----:B------:R0:W2:Y:S01]  /*15a0*/  LDG.E R212, [R212.64] ;  /* 0x00000006d4d47981 */ /* 0x0000a2000c1e1900 */
[----:B------:R-:W-:-:S05]  /*15b0*/  IMAD.WIDE R116, R42, R117, c[0x0][0x1d8] ;  /* 0x000076002a747625 */ /* 0x000fca00078e0275 */
[----:B------:R1:W5:Y:S01]  /*15c0*/  LDG.E R211, [R116.64] ;  /* 0x0000000674d37981 */ /* 0x000362000c1e1900 */
[----:B------:R-:W-:Y:S01]  /*15d0*/  IMAD R118, R42, c[0x0][0x168], RZ ;  /* 0x00005a002a767a24 */ /* 0x000fe200078e02ff */
[----:B------:R-:W-:Y:S01]  /*15e0*/  BSSY B0, `(.L_x_17502) ;  /* 0x000031d000007945 */ /* 0x000fe20003800000 */
[----:B------:R-:W-:Y:S01]  /*15f0*/  IMAD.MOV.U32 R214, RZ, RZ, RZ ;  /* 0x000000ffffd67224 */ /* 0x000fe200078e00ff */
        /* <DEDUP_REMOVED lines=12> */
[----:B-1----:R-:W-:-:S04]  /*16c0*/  ISETP.NE.U32.AND P2, PT, RZ, c[0x0][0x180], PT ;  /* 0x00006000ff007a0c */ /* 0x002fc80003f45070 */
[----:B------:R-:W-:Y:S01]  /*16d0*/  ISETP.NE.AND.EX P2, PT, RZ, c[0x0][0x184], PT, P2 ;  /* 0x00006100ff007a0c */ /* 0x000fe20003f45320 */
[----:B------:R-:W-:-:S04]  /*16e0*/  @P1 IMAD.MOV.U32 R65, RZ, RZ, 0x10 ;  /* 0x00000010ff411424 */ /* 0x000fc800078e00ff */
[----:B------:R-:W-:-:S05]  /*16f0*/  @P1 IMAD.WIDE.U32 R64, R214, R65, c[0x0][0x170] ;  /* 0x00005c00d6401625 */ /* 0x000fca00078e0041 */
[----:B------:R0:W5:Y:S03]  /*1700*/  @P1 LDG.E.128 R56, [R64.64] ;  /* 0x0000000640381981 */ /* 0x000166000c1e1d00 */
[----:B------:R-:W-:-:S04]  /*1710*/  @P2 IMAD.MOV.U32 R54, RZ, RZ, 0x20 ;  /* 0x00000020ff362424 */ /* 0x000fc800078e00ff */
[----:B------:R-:W-:-:S05]  /*1720*/  @P2 IMAD.WIDE.U32 R54, R215, R54, c[0x0][0x180] ;  /* 0x00006000d7362625 */ /* 0x000fca00078e0036 */
[----:B------:R-:W2:Y:S01]  /*1730*/  @P2 LDG.E.128 R48, [R54.64] ;  /* 0x0000000636302981 */ /* 0x000ea2000c1e1d00 */
[----:B------:R-:W-:-:S03]  /*1740*/  ISETP.GT.AND P3, PT, R212, RZ, PT ;  /* 0x000000ffd400720c */ /* 0x000fc60003f64270 */
[----:B------:R0:W5:Y:S01]  /*1750*/  @P2 LDG.E.128 R60, [R54.64+0x10] ;  /* 0x00001006363c2981 */ /* 0x000162000c1e1d00 */
[----:B------:R-:W-:Y:S09]  /*1760*/  BSSY B1, `(.L_x_17504) ;  /* 0x000005c000017945 */ /* 0x000ff20003800000 */
[----:B------:R-:W-:-:S04]  /*1770*/  @!P3 ISETP.NE.U32.AND P4, PT, RZ, c[0x0][0x180], PT ;  /* 0x00006000ff00ba0c */ /* 0x000fc80003f85070 */
[----:B------:R-:W-:Y:S01]  /*1780*/  @!P3 ISETP.NE.AND.EX P4, PT, RZ, c[0x0][0x184], PT, P4 ;  /* 0x00006100ff00ba0c */ /* 0x000fe20003f85340 */
[----:B------:R-:W-:-:S03]  /*1790*/  @!P3 IMAD.MOV.U32 R66, RZ, RZ, R195 ;  /* 0x000000ffff42b224 */ /* 0x000fc600078e00c3 */
[----:B--2---:R-:W-:Y:S01]  /*17a0*/  @!P3 FSEL R52, R48, RZ, P4 ;  /* 0x000000ff3034b208 */ /* 0x004fe20002000000 */
[----:B------:R-:W-:Y:S05]  /*17b0*/  @!P3 BRA `(.L_x_17505) ;  /* 0x000005600000b947 */ /* 0x000fea0003800000 */
        /* <DEDUP_REMOVED lines=12> */
.L_x_17507:
[----:B------:R-:W-:Y:S02]  /*1880*/  IMAD.MOV.U32 R116, RZ, RZ, R198 ;  /* 0x000000ffff747224 */ /* 0x000fe400078e00c6 */
.L_x_17508:
[----:B------:R-:W-:Y:S05]  /*1890*/  BSYNC B2 ;  /* 0x0000000000027941 */ /* 0x000fea0003800000 */
.L_x_17506:
        /* <DEDUP_REMOVED lines=16> */
.L_x_17512:
[----:B------:R-:W-:Y:S05]  /*19a0*/  BSYNC B3 ;  /* 0x0000000000037941 */ /* 0x000fea0003800000 */
.L_x_17511:
        /* <DEDUP_REMOVED lines=44> */
.L_x_17510:
[----:B------:R-:W-:Y:S05]  /*1c70*/  BSYNC B2 ;  /* 0x0000000000027941 */ /* 0x000fea0003800000 */
.L_x_17509:
        /* <DEDUP_REMOVED lines=9> */
[----:B------:R-:W-:Y:S02]  /*1d10*/  @P2 FADD.FTZ R52, R48, R52 ;  /* 0x0000003430342221 */ /* 0x000fe40000010000 */
.L_x_17505:
[----:B0-----:R-:W-:Y:S05]  /*1d20*/  BSYNC B1 ;  /* 0x0000000000017941 */ /* 0x001fea0003800000 */
.L_x_17504:
[----:B------:R-:W-:Y:S01]  /*1d30*/  @!P3 ISETP.NE.U32.AND P4, PT, RZ, c[0x0][0x180], PT ;  /* 0x00006000ff00ba0c */ /* 0x000fe20003f85070 */
[----:B------:R-:W-:Y:S01]  /*1d40*/  BSSY B1, `(.L_x_17513) ;  /* 0x000005b000017945 */ /* 0x000fe20003800000 */
[----:B------:R-:W-:Y:S02]  /*1d50*/  @!P3 IMAD.MOV.U32 R55, RZ, RZ, R66 ;  /* 0x000000ffff37b224 */ /* 0x000fe400078e0042 */
[----:B------:R-:W-:-:S04]  /*1d60*/  @!P3 ISETP.NE.AND.EX P4, PT, RZ, c[0x0][0x184], PT, P4 ;  /* 0x00006100ff00ba0c */ /* 0x000fc80003f85340 */
[----:B------:R-:W-:Y:S01]  /*1d70*/  @!P3 FSEL R53, R49, RZ, P4 ;  /* 0x000000ff3135b208 */ /* 0x000fe20002000000 */
[----:B------:R-:W-:Y:S05]  /*1d80*/  @!P3 BRA `(.L_x_17514) ;  /* 0x000005600000b947 */ /* 0x000fea0003800000 */
        /* <DEDUP_REMOVED lines=12> */
.L_x_17516:
[----:B------:R-:W-:Y:S02]  /*1e50*/  IMAD.MOV.U32 R118, RZ, RZ, R198 ;  /* 0x000000ffff767224 */ /* 0x000fe400078e00c6 */
.L_x_17517:
[----:B------:R-:W-:Y:S05]  /*1e60*/  BSYNC B2 ;  /* 0x0000000000027941 */ /* 0x000fea0003800000 */
.L_x_17515:
        /* <DEDUP_REMOVED lines=16> */
.L_x_17521:
[----:B------:R-:W-:Y:S05]  /*1f70*/  BSYNC B3 ;  /* 0x0000000000037941 */ /* 0x000fea0003800000 */
.L_x_17520:
        /* <DEDUP_REMOVED lines=44> */
.L_x_17519:
[----:B------:R-:W-:Y:S05]  /*2240*/  BSYNC B2 ;  /* 0x0000000000027941 */ /* 0x000fea0003800000 */
.L_x_17518:
        /* <DEDUP_REMOVED lines=10> */
.L_x_17514:
[----:B------:R-:W-:Y:S05]  /*22f0*/  BSYNC B1 ;  /* 0x0000000000017941 */ /* 0x000fea0003800000 */
.L_x_17513:
        /* <DEDUP_REMOVED lines=18> */
.L_x_17525:
[----:B------:R-:W-:Y:S02]  /*2420*/  IMAD.MOV.U32 R118, RZ, RZ, R198 ;  /* 0x000000ffff767224 */ /* 0x000fe400078e00c6 */
.L_x_17526:
[----:B------:R-:W-:Y:S05]  /*2430*/  BSYNC B2 ;  /* 0x0000000000027941 */ /* 0x000fea0003800000 */
.L_x_17524:
        /* <DEDUP_REMOVED lines=16> */
.L_x_17530:
[----:B------:R-:W-:Y:S05]  /*2540*/  BSYNC B3 ;  /* 0x0000000000037941 */ /* 0x000fea0003800000 */
.L_x_17529:
        /* <DEDUP_REMOVED lines=44> */
.L_x_17528:
[----:B------:R-:W-:Y:S05]  /*2810*/  BSYNC B2 ;  /* 0x0000000000027941 */ /* 0x000fea0003800000 */
.L_x_17527:
        /* <DEDUP_REMOVED lines=10> */
.L_x_17523:
[----:B------:R-:W-:Y:S05]  /*28c0*/  BSYNC B1 ;  /* 0x0000000000017941 */ /* 0x000fea0003800000 */
.L_x_17522:
        /* <DEDUP_REMOVED lines=18> */
.L_x_17534:
[----:B------:R-:W-:Y:S02]  /*29f0*/  IMAD.MOV.U32 R162, RZ, RZ, R198 ;  /* 0x000000ffffa27224 */ /* 0x000fe400078e00c6 */
.L_x_17535:
[----:B------:R-:W-:Y:S05]  /*2a00*/  BSYNC B2 ;  /* 0x0000000000027941 */ /* 0x000fea0003800000 */
.L_x_17533:
        /* <DEDUP_REMOVED lines=16> */
.L_x_17539:
[----:B------:R-:W-:Y:S05]  /*2b10*/  BSYNC B3 ;  /* 0x0000000000037941 */ /* 0x000fea0003800000 */
.L_x_17538:
        /* <DEDUP_REMOVED lines=44> */
.L_x_17537:
[----:B------:R-:W-:Y:S05]  /*2de0*/  BSYNC B2 ;  /* 0x0000000000027941 */ /* 0x000fea0003800000 */
.L_x_17536:
        /* <DEDUP_REMOVED lines=10> */
.L_x_17532:
[----:B------:R-:W-:Y:S05]  /*2e90*/  BSYNC B1 ;  /* 0x0000000000017941 */ /* 0x000fea0003800000 */
.L_x_17531:
[----:B------:R-:W-:Y:S01]  /*2ea0*/  @!P3 ISETP.NE.U32.AND P4, PT, RZ, c[0x0][0x180], PT ;  /* 0x00006000ff00ba0c */ /* 0x000fe20003f85070 */
[----:B------:R-:W-:Y:S01]  /*2eb0*/  BSSY B1, `(.L_x_17540) ;  /* 0x000005b000017945 */ /* 0x000fe20003800000 */
[----:B------:R-:W-:Y:S02]  /*2ec0*/  @!P3 IMAD.MOV.U32 R66, RZ, RZ, R65 ;  /* 0x000000ffff42b224 */ /* 0x000fe400078e0041 */
[----:B------:R-:W-:-:S04]  /*2ed0*/  @!P3 ISETP.NE.AND.EX P4, PT, RZ, c[0x0][0x184], PT, P4 ;  /* 0x00006100ff00ba0c */ /* 0x000fc80003f85340 */
[----:B-----5:R-:W-:Y:S01]  /*2ee0*/  @!P3 FSEL R64, R60, RZ, P4 ;  /* 0x000000ff3c40b208 */ /* 0x020fe20002000000 */
        /* <DEDUP_REMOVED lines=13> */
.L_x_17543:
[----:B------:R-:W-:Y:S02]  /*2fc0*/  IMAD.MOV.U32 R162, RZ, RZ, R198 ;  /* 0x000000ffffa27224 */ /* 0x000fe400078e00c6 */
.L_x_17544:
[----:B------:R-:W-:Y:S05]  /*2fd0*/  BSYNC B2 ;  /* 0x0000000000027941 */ /* 0x000fea0003800000 */
.L_x_17542:
        /* <DEDUP_REMOVED lines=16> */
.L_x_17548:
[----:B------:R-:W-:Y:S05]  /*30e0*/  BSYNC B3 ;  /* 0x0000000000037941 */ /* 0x000fea0003800000 */
.L_x_17547:
        /* <DEDUP_REMOVED lines=44> */
.L_x_17546:
[----:B------:R-:W-:Y:S05]  /*33b0*/  BSYNC B2 ;  /* 0x0000000000027941 */ /* 0x000fea0003800000 */
.L_x_17545:
[----:B------:R-:W0:Y:S01]  /*33c0*/  I2F.U32 R64, R162 ;  /* 0x000000a200407306 */ /* 0x000e220000201000 */
[----:B------:R-:W-:Y:S01]  /*33d0*/  PRMT R65, RZ, 0x5410, R58 ;  /* 0x00005410ff417816 */ /* 0x000fe2000000003a */
        /* <DEDUP_REMOVED lines=8> */
.L_x_17541:
[----:B------:R-:W-:Y:S05]  /*3460*/  BSYNC B1 ;  /* 0x0000000000017941 */ /* 0x000fea0003800000 */
.L_x_17540:
        /* <DEDUP_REMOVED lines=18> */
.L_x_17552:
[----:B------:R-:W-:Y:S02]  /*3590*/  IMAD.MOV.U32 R195, RZ, RZ, R198 ;  /* 0x000000ffffc37224 */ /* 0x000fe400078e00c6 */
.L_x_17553:
[----:B------:R-:W-:Y:S05]  /*35a0*/  BSYNC B2 ;  /* 0x0000000000027941 */ /* 0x000fea0003800000 */
.L_x_17551:
        /* <DEDUP_REMOVED lines=16> */
.L_x_17557:
[----:B------:R-:W-:Y:S05]  /*36b0*/  BSYNC B3 ;  /* 0x0000000000037941 */ /* 0x000fea0003800000 */
.L_x_17556:
        /* <DEDUP_REMOVED lines=44> */
.L_x_17555:
[----:B------:R-:W-:Y:S05]  /*3980*/  BSYNC B2 ;  /* 0x0000000000027941 */ /* 0x000fea0003800000 */
.L_x_17554:
        /* <DEDUP_REMOVED lines=10> */
.L_x_17550:
[----:B------:R-:W-:Y:S05]  /*3a30*/  BSYNC B1 ;  /* 0x0000000000017941 */ /* 0x000fea0003800000 */
.L_x_17549:
        /* <DEDUP_REMOVED lines=18> */
.L_x_17561:
[----:B------:R-:W-:Y:S02]  /*3b60*/  IMAD.MOV.U32 R195, RZ, RZ, R198 ;  /* 0x000000ffffc37224 */ /* 0x000fe400078e00c6 */
.L_x_17562:
[----:B------:R-:W-:Y:S05]  /*3b70*/  BSYNC B2 ;  /* 0x0000000000027941 */ /* 0x000fea0003800000 */
.L_x_17560:
        /* <DEDUP_REMOVED lines=16> */
.L_x_17566:
[----:B------:R-:W-:Y:S05]  /*3c80*/  BSYNC B3 ;  /* 0x0000000000037941 */ /* 0x000fea0003800000 */
.L_x_17565:
        /* <DEDUP_REMOVED lines=44> */
.L_x_17564:
[----:B------:R-:W-:Y:S05]  /*3f50*/  BSYNC B2 ;  /* 0x0000000000027941 */ /* 0x000fea0003800000 */
.L_x_17563:
        /* <DEDUP_REMOVED lines=10> */
.L_x_17559:
[----:B------:R-:W-:Y:S05]  /*4000*/  BSYNC B1 ;  /* 0x0000000000017941 */ /* 0x000fea0003800000 */
.L_x_17558:
        /* <DEDUP_REMOVED lines=18> */
.L_x_17570:
[----:B------:R-:W-:Y:S02]  /*4130*/  IMAD.MOV.U32 R216, RZ, RZ, R198 ;  /* 0x000000ffffd87224 */ /* 0x000fe400078e00c6 */
.L_x_17571:
[----:B------:R-:W-:Y:S05]  /*4140*/  BSYNC B2 ;  /* 0x0000000000027941 */ /* 0x000fea0003800000 */
.L_x_17569:
        /* <DEDUP_REMOVED lines=16> */
.L_x_17575:
[----:B------:R-:W-:Y:S05]  /*4250*/  BSYNC B3 ;  /* 0x0000000000037941 */ /* 0x000fea0003800000 */
.L_x_17574:
        /* <DEDUP_REMOVED lines=44> */
.L_x_17573:
[----:B------:R-:W-:Y:S05]  /*4520*/  BSYNC B2 ;  /* 0x0000000000027941 */ /* 0x000fea0003800000 */
.L_x_17572:
        /* <DEDUP_REMOVED lines=10> */
.L_x_17568:
[----:B------:R-:W-:Y:S05]  /*45d0*/  BSYNC B1 ;  /* 0x0000000000017941 */ /* 0x000fea0003800000 */
.L_x_17567:
[----:B------:R-:W-:Y:S01]  /*45e0*/  IMAD.MOV.U32 R116, RZ, RZ, 0x20 ;  /* 0x00000020ff747424 */ /* 0x000fe200078e00ff */
[----:B------:R-:W-:Y:S03]  /*45f0*/  BSSY B1, `(.L_x_17576) ;  /* 0x0000019000017945 */ /* 0x000fe60003800000 */
[----:B------:R-:W-:-:S05]  /*4600*/  IMAD.WIDE.U32 R116, R215, R116, c[0x0][0x188] ;  /* 0x00006200d7747625 */ /* 0x000fca00078e0074 */
[----:B------:R0:W-:Y:S04]  /*4610*/  STG.E.128 [R116.64], R52 ;  /* 0x0000003474007986 */ /* 0x0001e8000c101d06 */
[----:B------:R0:W-:Y:S01]  /*4620*/  STG.E.128 [R116.64+0x10], R64 ;  /* 0x0000104074007986 */ /* 0x0001e2000c101d06 */
[----:B------:R-:W-:Y:S05]  /*4630*/  @!P1 BRA `(.L_x_17577) ;  /* 0x0000014000009947 */ /* 0x000fea0003800000 */
[----:B0-----:R-:W-:Y:S01]  /*4640*/  IMAD.U32 R117, R209, 0x10000, RZ ;  /* 0x00010000d1757824 */ /* 0x001fe200078e00ff */
[----:B------:R-:W-:Y:S01]  /*4650*/  LOP3.LUT R116, R210, 0xffff, RZ, 0xc0, !PT ;  /* 0x0000ffffd2747812 */ /* 0x000fe200078ec0ff */
[----:B------:R-:W-:Y:S01]  /*4660*/  HFMA2.MMA R219, -RZ, RZ, 0, 4.76837158203125e-07 ;  /* 0x00000008ffdb7435 */ /* 0x000fe200000001ff */
[----:B------:R-:W-:Y:S02]  /*4670*/  LOP3.LUT R162, R206, 0xff, RZ, 0xc0, !PT ;  /* 0x000000ffcea27812 */ /* 0x000fe400078ec0ff */
[----:B------:R-:W-:-:S02]  /*4680*/  LOP3.LUT R119, R117, 0xff0000, RZ, 0xc0, !PT ;  /* 0x00ff000075777812 */ /* 0x000fc400078ec0ff */
[----:B------:R-:W-:Y:S01]  /*4690*/  PRMT R117, R208, 0x7104, RZ ;  /* 0x00007104d0757816 */ /* 0x000fe200000000ff */
[----:B------:R-:W-:Y:S01]  /*46a0*/  IMAD.WIDE.U32 R162, R162, 0x1000000, RZ ;  /* 0x01000000a2a27825 */ /* 0x000fe200078e00ff */
[----:B------:R-:W-:Y:S02]  /*46b0*/  PRMT R216, R119, 0x4210, R116 ;  /* 0x0000421077d87816 */ /* 0x000fe40000000074 */
        /* <DEDUP_REMOVED lines=12> */
.L_x_17577:
[----:B------:R-:W-:Y:S05]  /*4780*/  BSYNC B1 ;  /* 0x0000000000017941 */ /* 0x000fea0003800000 */
.L_x_17576:
[----:B------:R-:W-:Y:S02]  /*4790*/  IADD3 R215, R215, 0x80, RZ ;  /* 0x00000080d7d77810 */ /* 0x000fe40007ffe0ff */
[----:B------:R-:W-:Y:S02]  /*47a0*/  IADD3 R214, R214, 0x80, RZ ;  /* 0x00000080d6d67810 */ /* 0x000fe40007ffe0ff */
.L_x_17503:
[----:B-1----:R-:W-:Y:S05]  /*47b0*/  BSYNC B0 ;  /* 0x0000000000007941 */ /* 0x002fea0003800000 */
.L_x_17502:
[----:B------:R-:W-:Y:S01]  /*47c0*/  LOP3.LUT P2, RZ, R43, 0x20, RZ, 0xc0, !PT ;  /* 0x000000202bff7812 */ /* 0x000fe2000784c0ff */
[----:B------:R-:W-:-:S12]  /*47d0*/  BSSY B0, `(.L_x_17578) ;  /* 0x0000311000007945 */ /* 0x000fd80003800000 */
[----:B------:R-:W-:Y:S05]  /*47e0*/  @!P2 BRA `(.L_x_17579) ;  /* 0x000030f00000a947 */ /* 0x000fea0003800000 */
[----:B------:R-:W-:-:S04]  /*47f0*/  ISETP.NE.U32.AND P2, PT, RZ, c[0x0][0x180], PT ;  /* 0x00006000ff007a0c */ /* 0x000fc80003f45070 */
        /* <DEDUP_REMOVED lines=15> */
[C---:B-1----:R-:W-:Y:S01]  /*48f0*/  ISETP.NE.AND P4, PT, R195.reuse, 0x1, PT ;  /* 0x00000001c300780c */ /* 0x042fe20003f85270 */
[----:B------:R-:W-:Y:S01]  /*4900*/  BSSY B2, `(.L_x_17582) ;  /* 0x000000c000027945 */ /* 0x000fe20003800000 */
[----:B------:R-:W-:-:S11]  /*4910*/  IADD3 R74, R195, 0x1, RZ ;  /* 0x00000001c34a7810 */ /* 0x000fd60007ffe0ff */
[----:B------:R-:W-:Y:S05]  /*4920*/  @!P4 BRA `(.L_x_17583) ;  /* 0x000000800000c947 */ /* 0x000fea0003800000 */
[----:B------:R-:W-:Y:S01]  /*4930*/  ISETP.NE.AND P4, PT, R195, 0x2, PT ;  /* 0x00000002c300780c */ /* 0x000fe20003f85270 */
[----:B0-----:R-:W-:-:S12]  /*4940*/  IMAD.MOV.U32 R116, RZ, RZ, R188 ;  /* 0x000000ffff747224 */ /* 0x001fd800078e00bc */
[----:B------:R-:W-:Y:S05]  /*4950*/  @!P4 BRA `(.L_x_17584) ;  /* 0x000000600000c947 */ /* 0x000fea0003800000 */
[----:B------:R-:W-:Y:S01]  /*4960*/  ISETP.NE.AND P4, PT, R195, 0x3, PT ;  /* 0x00000003c300780c */ /* 0x000fe20003f85270 */
[----:B------:R-:W-:-:S12]  /*4970*/  IMAD.MOV.U32 R116, RZ, RZ, R189 ;  /* 0x000000ffff747224 */ /* 0x000fd800078e00bd */
[----:B------:R-:W-:Y:S05]  /*4980*/  @P4 BRA `(.L_x_17584) ;  /* 0x0000003000004947 */ /* 0x000fea0003800000 */
[----:B------:R-:W-:Y:S01]  /*4990*/  IMAD.MOV.U32 R116, RZ, RZ, R196 ;  /* 0x000000ffff747224 */ /* 0x000fe200078e00c4 */
[----:B------:R-:W-:Y:S05]  /*49a0*/  BRA `(.L_x_17584) ;  /* 0x0000001000007947 */ /* 0x000fea0003800000 */
.L_x_17583:
[----:B0-----:R-:W-:Y:S02]  /*49b0*/  IMAD.MOV.U32 R116, RZ, RZ, R198 ;  /* 0x000000ffff747224 */ /* 0x001fe400078e00c6 */
.L_x_17584:
[----:B------:R-:W-:Y:S05]  /*49c0*/  BSYNC B2 ;  /* 0x0000000000027941 */ /* 0x000fea0003800000 */
.L_x_17582:
        /* <DEDUP_REMOVED lines=16> */
.L_x_17588:
[----:B------:R-:W-:Y:S05]  /*4ad0*/  BSYNC B3 ;  /* 0x0000000000037941 */ /* 0x000fea0003800000 */
.L_x_17587:
        /* <DEDUP_REMOVED lines=44> */
.L_x_17586:
[----:B------:R-:W-:Y:S05]  /*4da0*/  BSYNC B2 ;  /* 0x0000000000027941 */ /* 0x000fea0003800000 */
.L_x_17585:
        /* <DEDUP_REMOVED lines=10> */
.L_x_17581:
[----:B-1----:R-:W-:Y:S05]  /*4e50*/  BSYNC B1 ;  /* 0x0000000000017941 */ /* 0x002fea0003800000 */
.L_x_17580:
        /* <DEDUP_REMOVED lines=10> */
[----:B------:R-:W-:Y:S02]  /*4f00*/  ISETP.NE.AND P4, PT, R74, 0x2, PT ;  /* 0x000000024a00780c */ /* 0x000fe40003f85270 */
[----:B0-----:R-:W-:-:S11]  /*4f10*/  MOV R118, R188 ;  /* 0x000000bc00767202 */ /* 0x001fd60000000f00 */
[----:B------:R-:W-:Y:S05]  /*4f20*/  @!P4 BRA `(.L_x_17593) ;  /* 0x000000600000c947 */ /* 0x000fea0003800000 */
[----:B------:R-:W-:Y:S01]  /*4f30*/  ISETP.NE.AND P4, PT, R74, 0x3, PT ;  /* 0x000000034a00780c */ /* 0x000fe20003f85270 */
[----:B------:R-:W-:-:S12]  /*4f40*/  IMAD.MOV.U32 R118, RZ, RZ, R189 ;  /* 0x000000ffff767224 */ /* 0x000fd800078e00bd */
[----:B------:R-:W-:Y:S05]  /*4f50*/  @P4 BRA `(.L_x_17593) ;  /* 0x0000003000004947 */ /* 0x000fea0003800000 */
[----:B------:R-:W-:Y:S01]  /*4f60*/  IMAD.MOV.U32 R118, RZ, RZ, R196 ;  /* 0x000000ffff767224 */ /* 0x000fe200078e00c4 */
[----:B------:R-:W-:Y:S05]  /*4f70*/  BRA `(.L_x_17593) ;  /* 0x0000001000007947 */ /* 0x000fea0003800000 */
.L_x_17592:
[----:B0-----:R-:W-:Y:S02]  /*4f80*/  IMAD.MOV.U32 R118, RZ, RZ, R198 ;  /* 0x000000ffff767224 */ /* 0x001fe400078e00c6 */
.L_x_17593:
[----:B------:R-:W-:Y:S05]  /*4f90*/  BSYNC B2 ;  /* 0x0000000000027941 */ /* 0x000fea0003800000 */
.L_x_17591:
        /* <DEDUP_REMOVED lines=16> */
.L_x_17597:
[----:B------:R-:W-:Y:S05]  /*50a0*/  BSYNC B3 ;  /* 0x0000000000037941 */ /* 0x000fea0003800000 */
.L_x_17596:
        /* <DEDUP_REMOVED lines=44> */
.L_x_17595:
[----:B------:R-:W-:Y:S05]  /*5370*/  BSYNC B2 ;  /* 0x0000000000027941 */ /* 0x000fea0003800000 */
.L_x_17594:
        /* <DEDUP_REMOVED lines=10> */
.L_x_17590:
[----:B------:R-:W-:Y:S05]  /*5420*/  BSYNC B1 ;  /* 0x0000000000017941 */ /* 0x000fea0003800000 */
.L_x_17589:
        /* <DEDUP_REMOVED lines=18> */
.L_x_17601:
[----:B0-----:R-:W-:Y:S02]  /*5550*/  IMAD.MOV.U32 R118, RZ, RZ, R198 ;  /* 0x000000ffff767224 */ /* 0x001fe400078e00c6 */
.L_x_17602:
[----:B------:R-:W-:Y:S05]  /*5560*/  BSYNC B2 ;  /* 0x0000000000027941 */ /* 0x000fea0003800000 */
.L_x_17600:
        /* <DEDUP_REMOVED lines=16> */
.L_x_17606:
[----:B------:R-:W-:Y:S05]  /*5670*/  BSYNC B3 ;  /* 0x0000000000037941 */ /* 0x000fea0003800000 */
.L_x_17605:
        /* <DEDUP_REMOVED lines=44> */
.L_x_17604:
[----:B------:R-:W-:Y:S05]  /*5940*/  BSYNC B2 ;  /* 0x0000000000027941 */ /* 0x000fea0003800000 */
.L_x_17603:
        /* <DEDUP_REMOVED lines=10> */
.L_x_17599:
[----:B------:R-:W-:Y:S05]  /*59f0*/  BSYNC B1 ;  /* 0x0000000000017941 */ /* 0x000fea0003800000 */
.L_x_17598:
        /* <DEDUP_REMOVED lines=18> */
.L_x_17610:
[----:B------:R-:W-:Y:S02]  /*5b20*/  IMAD.MOV.U32 R162, RZ, RZ, R198 ;  /* 0x000000ffffa27224 */ /* 0x000fe400078e00c6 */
.L_x_17611:
[----:B------:R-:W-:Y:S05]  /*5b30*/  BSYNC B2 ;  /* 0x0000000000027941 */ /* 0x000fea0003800000 */
.L_x_17609:
        /* <DEDUP_REMOVED lines=16> */
.L_x_17615:
[----:B------:R-:W-:Y:S05]  /*5c40*/  BSYNC B3 ;  /* 0x0000000000037941 */ /* 0x000fea0003800000 */
.L_x_17614:
        /* <DEDUP_REMOVED lines=44> */
.L_x_17613:
[----:B------:R-:W-:Y:S05]  /*5f10*/  BSYNC B2 ;  /* 0x0000000000027941 */ /* 0x000fea0003800000 */
.L_x_17612:
        /* <DEDUP_REMOVED lines=9> */
[----:B------:R-:W-:Y:S02]  /*5fb0*/  @P2 FADD.FTZ R71, R51, R71 ;  /* 0x0000004733472221 */ /* 0x000fe40000010000 */
.L_x_17608:
[----:B------:R-:W-:Y:S05]  /*5fc0*/  BSYNC B1 ;  /* 0x0000000000017941 */ /* 0x000fea0003800000 */
.L_x_17607:
        /* <DEDUP_REMOVED lines=18> */
.L_x_17619:
[----:B------:R-:W-:Y:S02]  /*60f0*/  IMAD.MOV.U32 R162, RZ, RZ, R198 ;  /* 0x000000ffffa27224 */ /* 0x000fe400078e00c6 */
.L_x_17620:
[----:B------:R-:W-:Y:S05]  /*6100*/  BSYNC B2 ;  /* 0x0000000000027941 */ /* 0x000fea0003800000 */
.L_x_17618:
        /* <DEDUP_REMOVED lines=16> */
.L_x_17624:
[----:B------:R-:W-:Y:S05]  /*6210*/  BSYNC B3 ;  /* 0x0000000000037941 */ /* 0x000fea0003800000 */
.L_x_17623:
[----:B------:R-:W-:Y:S01]  /*6220*/  IMAD.HI.U32 R72, R47, -0x326172a9, RZ ;  /* 0xcd9e8d572f487827 */ /* 0x000fe200078e00ff */
[----:B------:R-:W-:-:S03]  /*6230*/  LOP3.LUT R73, R73, UR5, R194, 0x96, !PT ;  /* 0x0000000549497c12 */ /* 0x000fc6000f8e96c2 */
[----:B0-----:R-:W-:Y:S01]  /*6240*/  IMAD R117, R47, -0x326172a9, RZ ;  /* 0xcd9e8d572f757824 */ /* 0x001fe200078e02ff */
        /* <DEDUP_REMOVED lines=41> */
.L_x_17622:
[----:B------:R-:W-:Y:S05]  /*64e0*/  BSYNC B2 ;  /* 0x0000000000027941 */ /* 0x000fea0003800000 */
.L_x_17621:
[----:B------:R-:W1:Y:S01]  /*64f0*/  I2F.U32 R72, R162 ;  /* 0x000000a200487306 */ /* 0x000e620000201000 */
[----:B------:R-:W-:Y:S01]  /*6500*/  PRMT R75, RZ, 0x5410, R58 ;  /* 0x00005410ff4b7816 */ /* 0x000fe2000000003a */
        /* <DEDUP_REMOVED lines=8> */
.L_x_17617:
[----:B------:R-:W-:Y:S05]  /*6590*/  BSYNC B1 ;  /* 0x0000000000017941 */ /* 0x000fea0003800000 */
.L_x_17616:
        /* <DEDUP_REMOVED lines=18> */
.L_x_17628:
[----:B------:R-:W-:Y:S02]  /*66c0*/  IMAD.MOV.U32 R195, RZ, RZ, R198 ;  /* 0x000000ffffc37224 */ /* 0x000fe400078e00c6 */
.L_x_17629:
[----:B------:R-:W-:Y:S05]  /*66d0*/  BSYNC B2 ;  /* 0x0000000000027941 */ /* 0x000fea0003800000 */
.L_x_17627:
        /* <DEDUP_REMOVED lines=16> */
.L_x_17633:
[----:B------:R-:W-:Y:S05]  /*67e0*/  BSYNC B3 ;  /* 0x0000000000037941 */ /* 0x000fea0003800000 */
.L_x_17632:
        /* <DEDUP_REMOVED lines=44> */
.L_x_17631:
[----:B------:R-:W-:Y:S05]  /*6ab0*/  BSYNC B2 ;  /* 0x0000000000027941 */ /* 0x000fea0003800000 */
.L_x_17630:
[----:B------:R-:W1:Y:S01]  /*6ac0*/  I2F.U32 R73, R195 ;  /* 0x000000c300497306 */ /* 0x000e620000201000 */
[----:B0-----:R-:W-:Y:S01]  /*6ad0*/  PRMT R116, RZ, 0x7610, R58 ;  /* 0x00007610ff747816 */ /* 0x001fe2000000003a */
        /* <DEDUP_REMOVED lines=8> */
.L_x_17626:
[----:B------:R-:W-:Y:S05]  /*6b60*/  BSYNC B1 ;  /* 0x0000000000017941 */ /* 0x000fea0003800000 */
.L_x_17625:
[----:B------:R-:W-:Y:S01]  /*6b70*/  @!P3 ISETP.NE.U32.AND P4, PT, RZ, c[0x0][0x180], PT ;  /* 0x00006000ff00ba0c */ /* 0x000fe20003f85070 */
[----:B------:R-:W-:Y:S01]  /*6b80*/  BSSY B1, `(.L_x_17634) ;  /* 0x000005b000017945 */ /* 0x000fe20003800000 */
[----:B0-----:R-:W-:Y:S02]  /*6b90*/  @!P3 IMAD.MOV.U32 R116, RZ, RZ, R75 ;  /* 0x000000ffff74b224 */ /* 0x001fe400078e004b */
        /* <DEDUP_REMOVED lines=15> */
.L_x_17637:
[----:B------:R-:W-:Y:S02]  /*6c90*/  IMAD.MOV.U32 R195, RZ, RZ, R198 ;  /* 0x000000ffffc37224 */ /* 0x000fe400078e00c6 */
.L_x_17638:
[----:B------:R-:W-:Y:S05]  /*6ca0*/  BSYNC B2 ;  /* 0x0000000000027941 */ /* 0x000fea0003800000 */
.L_x_17636:
        /* <DEDUP_REMOVED lines=16> */
.L_x_17642:
[----:B------:R-:W-:Y:S05]  /*6db0*/  BSYNC B3 ;  /* 0x0000000000037941 */ /* 0x000fea0003800000 */
.L_x_17641:
        /* <DEDUP_REMOVED lines=44> */
.L_x_17640:
[----:B------:R-:W-:Y:S05]  /*7080*/  BSYNC B2 ;  /* 0x0000000000027941 */ /* 0x000fea0003800000 */
.L_x_17639:
        /* <DEDUP_REMOVED lines=10> */
.L_x_17635:
[----:B------:R-:W-:Y:S05]  /*7130*/  BSYNC B1 ;  /* 0x0000000000017941 */ /* 0x000fea0003800000 */
.L_x_17634:
        /* <DEDUP_REMOVED lines=18> */
.L_x_17646:
[----:B------:R-:W-:Y:S02]  /*7260*/  IMAD.MOV.U32 R216, RZ, RZ, R198 ;  /* 0x000000ffffd87224 */ /* 0x000fe400078e00c6 */
.L_x_17647:
[----:B------:R-:W-:Y:S05]  /*7270*/  BSYNC B2 ;  /* 0x0000000000027941 */ /* 0x000fea0003800000 */
.L_x_17645:
        /* <DEDUP_REMOVED lines=16> */
.L_x_17651:
[----:B------:R-:W-:Y:S05]  /*7380*/  BSYNC B3 ;  /* 0x0000000000037941 */ /* 0x000fea0003800000 */
.L_x_17650:
        /* <DEDUP_REMOVED lines=44> */
.L_x_17649:
[----:B------:R-:W-:Y:S05]  /*7650*/  BSYNC B2 ;  /* 0x0000000000027941 */ /* 0x000fea0003800000 */
.L_x_17648:
        /* <DEDUP_REMOVED lines=10> */
.L_x_17644:
[----:B------:R-:W-:Y:S05]  /*7700*/  BSYNC B1 ;  /* 0x0000000000017941 */ /* 0x000fea0003800000 */
.L_x_17643:
        /* <DEDUP_REMOVED lines=8> */
[----:B------:R-:W-:Y:S01]  /*7790*/  IMAD.MOV.U32 R219, RZ, RZ, 0x8 ;  /* 0x00000008ffdb7424 */ /* 0x000fe200078e00ff */
        /* <DEDUP_REMOVED lines=17> */
.L_x_17653:
[----:B------:R-:W-:Y:S05]  /*78b0*/  BSYNC B1 ;  /* 0x0000000000017941 */ /* 0x000fea0003800000 */
.L_x_17652:
[----:B------:R-:W-:Y:S02]  /*78c0*/  IADD3 R215, R215, 0x80, RZ ;  /* 0x00000080d7d77810 */ /* 0x000fe40007ffe0ff */
[----:B------:R-:W-:Y:S02]  /*78d0*/  IADD3 R214, R214, 0x80, RZ ;  /* 0x00000080d6d67810 */ /* 0x000fe40007ffe0ff */
.L_x_17579:
[----:B------:R-:W-:Y:S05]  /*78e0*/  BSYNC B0 ;  /* 0x0000000000007941 */ /* 0x000fea0003800000 */
.L_x_17578:
        /* <DEDUP_REMOVED lines=15> */
[----:B------:R-:W-:Y:S02]  /*79e0*/  @!P3 ISETP.NE.AND.EX P4, PT, RZ, c[0x0][0x184], PT, P4 ;  /* 0x00006100ff00ba0c */ /* 0x000fe40003f85340 */
[----:B------:R-:W-:Y:S02]  /*79f0*/  @!P3 MOV R82, R195 ;  /* 0x000000c30052b202 */ /* 0x000fe40000000f00 */
        /* <DEDUP_REMOVED lines=14> */
.L_x_17659:
[----:B0-----:R-:W-:Y:S02]  /*7ae0*/  IMAD.MOV.U32 R116, RZ, RZ, R198 ;  /* 0x000000ffff747224 */ /* 0x001fe400078e00c6 */
.L_x_17660:
[----:B------:R-:W-:Y:S05]  /*7af0*/  BSYNC B2 ;  /* 0x0000000000027941 */ /* 0x000fea0003800000 */
.L_x_17658:
        /* <DEDUP_REMOVED lines=16> */
.L_x_17664:
[----:B------:R-:W-:Y:S05]  /*7c00*/  BSYNC B3 ;  /* 0x0000000000037941 */ /* 0x000fea0003800000 */
.L_x_17663:
        /* <DEDUP_REMOVED lines=44> */
.L_x_17662:
[----:B------:R-:W-:Y:S05]  /*7ed0*/  BSYNC B2 ;  /* 0x0000000000027941 */ /* 0x000fea0003800000 */
.L_x_17661:
        /* <DEDUP_REMOVED lines=10> */
.L_x_17657:
[----:B-1----:R-:W-:Y:S05]  /*7f80*/  BSYNC B1 ;  /* 0x0000000000017941 */ /* 0x002fea0003800000 */
.L_x_17656:
        /* <DEDUP_REMOVED lines=18> */
.L_x_17668:
[----:B0-----:R-:W-:Y:S02]  /*80b0*/  MOV R118, R198 ;  /* 0x000000c600767202 */ /* 0x001fe40000000f00 */
.L_x_17669:
[----:B------:R-:W-:Y:S05]  /*80c0*/  BSYNC B2 ;  /* 0x0000000000027941 */ /* 0x000fea0003800000 */
.L_x_17667:
        /* <DEDUP_REMOVED lines=16> */
.L_x_17673:
[----:B------:R-:W-:Y:S05]  /*81d0*/  BSYNC B3 ;  /* 0x0000000000037941 */ /* 0x000fea0003800000 */
.L_x_17672:
        /* <DEDUP_REMOVED lines=44> */
.L_x_17671:
[----:B------:R-:W-:Y:S05]  /*84a0*/  BSYNC B2 ;  /* 0x0000000000027941 */ /* 0x000fea0003800000 */
.L_x_17670:
        /* <DEDUP_REMOVED lines=10> */
.L_x_17666:
[----:B------:R-:W-:Y:S05]  /*8550*/  BSYNC B1 ;  /* 0x0000000000017941 */ /* 0x000fea0003800000 */
.L_x_17665:
[----:B------:R-:W-:Y:S01]  /*8560*/  @!P3 ISETP.NE.U32.AND P4, PT, RZ, c[0x0][0x180], PT ;  /* 0x00006000ff00ba0c */ /* 0x000fe20003f85070 */
[----:B------:R-:W-:Y:S01]  /*8570*/  BSSY B1, `(.L_x_17674) ;  /* 0x000005b000017945 */ /* 0x000fe20003800000 */
[----:B------:R-:W-:Y:S02]  /*8580*/  @!P3 MOV R80, R79 ;  /* 0x0000004f0050b202 */ /* 0x000fe40000000f00 */
        /* <DEDUP_REMOVED lines=15> */
.L_x_17677:
[----:B0-----:R-:W-:Y:S02]  /*8680*/  IMAD.MOV.U32 R118, RZ, RZ, R198 ;  /* 0x000000ffff767224 */ /* 0x001fe400078e00c6 */
.L_x_17678:
[----:B------:R-:W-:Y:S05]  /*8690*/  BSYNC B2 ;  /* 0x0000000000027941 */ /* 0x000fea0003800000 */
.L_x_17676:
        /* <DEDUP_REMOVED lines=16> */
.L_x_17682:
[----:B------:R-:W-:Y:S05]  /*87a0*/  BSYNC B3 ;  /* 0x0000000000037941 */ /* 0x000fea0003800000 */
.L_x_17681:
        /* <DEDUP_REMOVED lines=41> */
[----:B------:R-:W-:Y:S01]  /*8a40*/  IMAD.MOV.U32 R196, RZ, RZ, R78 ;  /* 0x000000ffffc47224 */ /* 0x000fe200078e004e */
[----:B------:R-:W-:Y:S01]  /*8a50*/  LOP3.LUT R188, R79, UR26, R188, 0x96, !PT ;  /* 0x0000001a4fbc7c12 */ /* 0x000fe2000f8e96bc */
[----:B------:R-:W-:Y:S02]  /*8a60*/  IMAD.MOV.U32 R80, RZ, RZ, RZ ;  /* 0x000000ffff507224 */ /* 0x000fe400078e00ff */
.L_x_17680:
[----:B------:R-:W-:Y:S05]  /*8a70*/  BSYNC B2 ;  /* 0x0000000000027941 */ /* 0x000fea0003800000 */
.L_x_17679:
        /* <DEDUP_REMOVED lines=10> */
.L_x_17675:
[----:B------:R-:W-:Y:S05]  /*8b20*/  BSYNC B1 ;  /* 0x0000000000017941 */ /* 0x000fea0003800000 */
.L_x_17674:
        /* <DEDUP_REMOVED lines=18> */
.L_x_17686:
[----:B------:R-:W-:Y:S02]  /*8c50*/  MOV R162, R198 ;  /* 0x000000c600a27202 */ /* 0x000fe40000000f00 */
.L_x_17687:
[----:B------:R-:W-:Y:S05]  /*8c60*/  BSYNC B2 ;  /* 0x0000000000027941 */ /* 0x000fea0003800000 */
.L_x_17685:
        /* <DEDUP_REMOVED lines=16> */
.L_x_17691:
[----:B------:R-:W-:Y:S05]  /*8d70*/  BSYNC B3 ;  /* 0x0000000000037941 */ /* 0x000fea0003800000 */
.L_x_17690:
        /* <DEDUP_REMOVED lines=44> */
.L_x_17689:
[----:B------:R-:W-:Y:S05]  /*9040*/  BSYNC B2 ;  /* 0x0000000000027941 */ /* 0x000fea0003800000 */
.L_x_17688:
        /* <DEDUP_REMOVED lines=10> */
.L_x_17684:
[----:B------:R-:W-:Y:S05]  /*90f0*/  BSYNC B1 ;  /* 0x0000000000017941 */ /* 0x000fea0003800000 */
.L_x_17683:
[----:B------:R-:W-:Y:S01]  /*9100*/  @!P3 ISETP.NE.U32.AND P4, PT, RZ, c[0x0][0x180], PT ;  /* 0x00006000ff00ba0c */ /* 0x000fe20003f85070 */
[----:B------:R-:W-:Y:S01]  /*9110*/  BSSY B1, `(.L_x_17692) ;  /* 0x000005b000017945 */ /* 0x000fe20003800000 */
[----:B------:R-:W-:Y:S02]  /*9120*/  @!P3 MOV R82, R81 ;  /* 0x000000510052b202 */ /* 0x000fe40000000f00 */
        /* <DEDUP_REMOVED lines=15> */
.L_x_17695:
[----:B------:R-:W-:Y:S02]  /*9220*/  IMAD.MOV.U32 R162, RZ, RZ, R198 ;  /* 0x000000ffffa27224 */ /* 0x000fe400078e00c6 */
.L_x_17696:
[----:B------:R-:W-:Y:S05]  /*9230*/  BSYNC B2 ;  /* 0x0000000000027941 */ /* 0x000fea0003800000 */
.L_x_17694:
        /* <DEDUP_REMOVED lines=16> */
.L_x_17700:
[----:B------:R-:W-:Y:S05]  /*9340*/  BSYNC B3 ;  /* 0x0000000000037941 */ /* 0x000fea0003800000 */
.L_x_17699:
        /* <DEDUP_REMOVED lines=44> */
.L_x_17698:
[----:B------:R-:W-:Y:S05]  /*9610*/  BSYNC B2 ;  /* 0x0000000000027941 */ /* 0x000fea0003800000 */
.L_x_17697:
        /* <DEDUP_REMOVED lines=10> */
.L_x_17693:
[----:B------:R-:W-:Y:S05]  /*96c0*/  BSYNC B1 ;  /* 0x0000000000017941 */ /* 0x000fea0003800000 */
.L_x_17692:
        /* <DEDUP_REMOVED lines=18> */
.L_x_17704:
[----:B------:R-:W-:Y:S02]  /*97f0*/  MOV R195, R198 ;  /* 0x000000c600c37202 */ /* 0x000fe40000000f00 */
.L_x_17705:
[----:B------:R-:W-:Y:S05]  /*9800*/  BSYNC B2 ;  /* 0x0000000000027941 */ /* 0x000fea0003800000 */
.L_x_17703:
        /* <DEDUP_REMOVED lines=16> */
.L_x_17709:
[----:B------:R-:W-:Y:S05]  /*9910*/  BSYNC B3 ;  /* 0x0000000000037941 */ /* 0x000fea0003800000 */
.L_x_17708:
        /* <DEDUP_REMOVED lines=44> */
.L_x_17707:
[----:B------:R-:W-:Y:S05]  /*9be0*/  BSYNC B2 ;  /* 0x0000000000027941 */ /* 0x000fea0003800000 */
.L_x_17706:
        /* <DEDUP_REMOVED lines=10> */
.L_x_17702:
[----:B------:R-:W-:Y:S05]  /*9c90*/  BSYNC B1 ;  /* 0x0000000000017941 */ /* 0x000fea0003800000 */
.L_x_17701:
[----:B------:R-:W-:Y:S01]  /*9ca0*/  @!P3 ISETP.NE.U32.AND P4, PT, RZ, c[0x0][0x180], PT ;  /* 0x00006000ff00ba0c */ /* 0x000fe20003f85070 */
[----:B------:R-:W-:Y:S01]  /*9cb0*/  BSSY B1, `(.L_x_17710) ;  /* 0x000005b000017945 */ /* 0x000fe20003800000 */
[----:B0-----:R-:W-:Y:S02]  /*9cc0*/  @!P3 MOV R116, R83 ;  /* 0x000000530074b202 */ /* 0x001fe40000000f00 */
        /* <DEDUP_REMOVED lines=15> */
.L_x_17713:
[----:B------:R-:W-:Y:S02]  /*9dc0*/  IMAD.MOV.U32 R195, RZ, RZ, R198 ;  /* 0x000000ffffc37224 */ /* 0x000fe400078e00c6 */
.L_x_17714:
[----:B------:R-:W-:Y:S05]  /*9dd0*/  BSYNC B2 ;  /* 0x0000000000027941 */ /* 0x000fea0003800000 */
.L_x_17712:
        /* <DEDUP_REMOVED lines=16> */
.L_x_17718:
[----:B------:R-:W-:Y:S05]  /*9ee0*/  BSYNC B3 ;  /* 0x0000000000037941 */ /* 0x000fea0003800000 */
.L_x_17717:
        /* <DEDUP_REMOVED lines=44> */
.L_x_17716:
[----:B------:R-:W-:Y:S05]  /*a1b0*/  BSYNC B2 ;  /* 0x0000000000027941 */ /* 0x000fea0003800000 */
.L_x_17715:
        /* <DEDUP_REMOVED lines=10> */
.L_x_17711:
[----:B------:R-:W-:Y:S05]  /*a260*/  BSYNC B1 ;  /* 0x0000000000017941 */ /* 0x000fea0003800000 */
.L_x_17710:
        /* <DEDUP_REMOVED lines=18> */
.L_x_17722:
[----:B------:R-:W-:Y:S02]  /*a390*/  MOV R216, R198 ;  /* 0x000000c600d87202 */ /* 0x000fe40000000f00 */
.L_x_17723:
[----:B------:R-:W-:Y:S05]  /*a3a0*/  BSYNC B2 ;  /* 0x0000000000027941 */ /* 0x000fea0003800000 */
.L_x_17721:
        /* <DEDUP_REMOVED lines=16> */
.L_x_17727:
[----:B------:R-:W-:Y:S05]  /*a4b0*/  BSYNC B3 ;  /* 0x0000000000037941 */ /* 0x000fea0003800000 */
.L_x_17726:
        /* <DEDUP_REMOVED lines=44> */
.L_x_17725:
[----:B------:R-:W-:Y:S05]  /*a780*/  BSYNC B2 ;  /* 0x0000000000027941 */ /* 0x000fea0003800000 */
.L_x_17724:
        /* <DEDUP_REMOVED lines=10> */
.L_x_17720:
[----:B------:R-:W-:Y:S05]  /*a830*/  BSYNC B1 ;  /* 0x0000000000017941 */ /* 0x000fea0003800000 */
.L_x_17719:
[----:B------:R-:W-:Y:S01]  /*a840*/  HFMA2.MMA R116, -RZ, RZ, 0, 1.9073486328125e-06 ;  /* 0x00000020ff747435 */ /* 0x000fe200000001ff */
[----:B------:R-:W-:Y:S09]  /*a850*/  BSSY B1, `(.L_x_17728) ;  /* 0x0000019000017945 */ /* 0x000ff20003800000 */
        /* <DEDUP_REMOVED lines=24> */
.L_x_17729:
[----:B------:R-:W-:Y:S05]  /*a9e0*/  BSYNC B1 ;  /* 0x0000000000017941 */ /* 0x000fea0003800000 */
.L_x_17728:
[----:B------:R-:W-:Y:S02]  /*a9f0*/  IADD3 R215, R215, 0x80, RZ ;  /* 0x00000080d7d77810 */ /* 0x000fe40007ffe0ff */
[----:B------:R-:W-:Y:S02]  /*aa00*/  IADD3 R214, R214, 0x80, RZ ;  /* 0x00000080d6d67810 */ /* 0x000fe40007ffe0ff */
.L_x_17655:
[----:B------:R-:W-:Y:S05]  /*aa10*/  BSYNC B0 ;  /* 0x0000000000007941 */ /* 0x000fea0003800000 */
.L_x_17654:
        /* <DEDUP_REMOVED lines=29> */
[----:B------:R-:W-:Y:S01]  /*abf0*/  MOV R116, R196 ;  /* 0x000000c400747202 */ /* 0x000fe20000000f00 */
[----:B------:R-:W-:Y:S05]  /*ac00*/  BRA `(.L_x_17736) ;  /* 0x0000001000007947 */ /* 0x000fea0003800000 */
.L_x_17735:
[----:B0-----:R-:W-:Y:S02]  /*ac10*/  IMAD.MOV.U32 R116, RZ, RZ, R198 ;  /* 0x000000ffff747224 */ /* 0x001fe400078e00c6 */
.L_x_17736:
[----:B------:R-:W-:Y:S05]  /*ac20*/  BSYNC B2 ;  /* 0x0000000000027941 */ /* 0x000fea0003800000 */
.L_x_17734:
        /* <DEDUP_REMOVED lines=16> */
.L_x_17740:
[----:B------:R-:W-:Y:S05]  /*ad30*/  BSYNC B3 ;  /* 0x0000000000037941 */ /* 0x000fea0003800000 */
.L_x_17739:
        /* <DEDUP_REMOVED lines=44> */
.L_x_17738:
[----:B------:R-:W-:Y:S05]  /*b000*/  BSYNC B2 ;  /* 0x0000000000027941 */ /* 0x000fea0003800000 */
.L_x_17737:
        /* <DEDUP_REMOVED lines=9> */
[----:B------:R-:W-:Y:S02]  /*b0a0*/  @P2 FADD.FTZ R84, R48, R84 ;  /* 0x0000005430542221 */ /* 0x000fe40000010000 */
.L_x_17733:
[----:B-1----:R-:W-:Y:S05]  /*b0b0*/  BSYNC B1 ;  /* 0x0000000000017941 */ /* 0x002fea0003800000 */
.L_x_17732:
        /* <DEDUP_REMOVED lines=18> */
.L_x_17744:
[----:B0-----:R-:W-:Y:S02]  /*b1e0*/  IMAD.MOV.U32 R118, RZ, RZ, R198 ;  /* 0x000000ffff767224 */ /* 0x001fe400078e00c6 */
.L_x_17745:
[----:B------:R-:W-:Y:S05]  /*b1f0*/  BSYNC B2 ;  /* 0x0000000000027941 */ /* 0x000fea0003800000 */
.L_x_17743:
        /* <DEDUP_REMOVED lines=16> */
.L_x_17749:
[----:B------:R-:W-:Y:S05]  /*b300*/  BSYNC B3 ;  /* 0x0000000000037941 */ /* 0x000fea0003800000 */
.L_x_17748:
        /* <DEDUP_REMOVED lines=44> */
.L_x_17747:
[----:B------:R-:W-:Y:S05]  /*b5d0*/  BSYNC B2 ;  /* 0x0000000000027941 */ /* 0x000fea0003800000 */
.L_x_17746:
        /* <DEDUP_REMOVED lines=10> */
.L_x_17742:
[----:B------:R-:W-:Y:S05]  /*b680*/  BSYNC B1 ;  /* 0x0000000000017941 */ /* 0x000fea0003800000 */
.L_x_17741:
        /* <DEDUP_REMOVED lines=18> */
.L_x_17753:
[----:B0-----:R-:W-:Y:S02]  /*b7b0*/  IMAD.MOV.U32 R118, RZ, RZ, R198 ;  /* 0x000000ffff767224 */ /* 0x001fe400078e00c6 */
.L_x_17754:
[----:B------:R-:W-:Y:S05]  /*b7c0*/  BSYNC B2 ;  /* 0x0000000000027941 */ /* 0x000fea0003800000 */
.L_x_17752:
        /* <DEDUP_REMOVED lines=16> */
.L_x_17758:
[----:B------:R-:W-:Y:S05]  /*b8d0*/  BSYNC B3 ;  /* 0x0000000000037941 */ /* 0x000fea0003800000 */
.L_x_17757:
        /* <DEDUP_REMOVED lines=44> */
.L_x_17756:
[----:B------:R-:W-:Y:S05]  /*bba0*/  BSYNC B2 ;  /* 0x0000000000027941 */ /* 0x000fea0003800000 */
.L_x_17755:
        /* <DEDUP_REMOVED lines=10> */
.L_x_17751:
[----:B------:R-:W-:Y:S05]  /*bc50*/  BSYNC B1 ;  /* 0x0000000000017941 */ /* 0x000fea0003800000 */
.L_x_17750:
        /* <DEDUP_REMOVED lines=18> */
.L_x_17762:
[----:B------:R-:W-:Y:S02]  /*bd80*/  IMAD.MOV.U32 R162, RZ, RZ, R198 ;  /* 0x000000ffffa27224 */ /* 0x000fe400078e00c6 */
.L_x_17763:
[----:B------:R-:W-:Y:S05]  /*bd90*/  BSYNC B2 ;  /* 0x0000000000027941 */ /* 0x000fea0003800000 */
.L_x_17761:
        /* <DEDUP_REMOVED lines=16> */
.L_x_17767:
[----:B------:R-:W-:Y:S05]  /*bea0*/  BSYNC B3 ;  /* 0x0000000000037941 */ /* 0x000fea0003800000 */
.L_x_17766:
        /* <DEDUP_REMOVED lines=44> */
.L_x_17765:
[----:B------:R-:W-:Y:S05]  /*c170*/  BSYNC B2 ;  /* 0x0000000000027941 */ /* 0x000fea0003800000 */
.L_x_17764:
        /* <DEDUP_REMOVED lines=10> */
.L_x_17760:
[----:B------:R-:W-:Y:S05]  /*c220*/  BSYNC B1 ;  /* 0x0000000000017941 */ /* 0x000fea0003800000 */
.L_x_17759:
        /* <DEDUP_REMOVED lines=18> */
.L_x_17771:
[----:B------:R-:W-:Y:S02]  /*c350*/  IMAD.MOV.U32 R162, RZ, RZ, R198 ;  /* 0x000000ffffa27224 */ /* 0x000fe400078e00c6 */
.L_x_17772:
[----:B------:R-:W-:Y:S05]  /*c360*/  BSYNC B2 ;  /* 0x0000000000027941 */ /* 0x000fea0003800000 */
.L_x_17770:
        /* <DEDUP_REMOVED lines=16> */
.L_x_17776:
[----:B------:R-:W-:Y:S05]  /*c470*/  BSYNC B3 ;  /* 0x0000000000037941 */ /* 0x000fea0003800000 */
.L_x_17775:
        /* <DEDUP_REMOVED lines=44> */
.L_x_17774:
[----:B------:R-:W-:Y:S05]  /*c740*/  BSYNC B2 ;  /* 0x0000000000027941 */ /* 0x000fea0003800000 */
.L_x_17773:
[----:B------:R-:W1:Y:S01]  /*c750*/  I2F.U32 R88, R162 ;  /* 0x000000a200587306 */ /* 0x000e620000201000 */
[----:B------:R-:W-:Y:S01]  /*c760*/  HFMA2.MMA R89, -RZ, RZ, 0.1171875, 0 ;  /* 0x2f800000ff597435 */ /* 0x000fe200000001ff */
[----:B------:R-:W-:-:S05]  /*c770*/  PRMT R91, RZ, 0x5410, R58 ;  /* 0x00005410ff5b7816 */ /* 0x000fca000000003a */
[----:B------:R-:W-:-:S04]  /*c780*/  FMUL.FTZ R91, R91, c[0x0][0x1ec] ;  /* 0x00007b005b5b7a20 */ /* 0x000fc80000410000 */
[----:B------:R-:W-:Y:S02]  /*c790*/  FMUL.FTZ R91, R91, c[0x0][0x1e8] ;  /* 0x00007a005b5b7a20 */ /* 0x000fe40000410000 */
[----:B-1----:R-:W-:-:S05]  /*c7a0*/  FFMA.FTZ R88, R88, R89, 1.1641532182693481445e-10 ;  /* 0x2f00000058587423 */ /* 0x002fca0000010059 */
[----:B------:R-:W-:-:S04]  /*c7b0*/  FSETP.GTU.FTZ.AND P4, PT, R88, c[0x0][0x1e4], PT ;  /* 0x0000790058007a0b */ /* 0x000fc80003f9c000 */
[----:B------:R-:W-:Y:S02]  /*c7c0*/  FSEL R88, R91, RZ, !P4 ;  /* 0x000000ff5b587208 */ /* 0x000fe40006000000 */
[----:B------:R-:W-:-:S03]  /*c7d0*/  SEL R207, RZ, 0x1, P4 ;  /* 0x00000001ffcf7807 */ /* 0x000fc60002000000 */
[----:B------:R-:W-:Y:S02]  /*c7e0*/  @P2 FADD.FTZ R88, R60, R88 ;  /* 0x000000583c582221 */ /* 0x000fe40000010000 */
.L_x_17769:
[----:B------:R-:W-:Y:S05]  /*c7f0*/  BSYNC B1 ;  /* 0x0000000000017941 */ /* 0x000fea0003800000 */
.L_x_17768:
        /* <DEDUP_REMOVED lines=18> */
.L_x_17780:
[----:B------:R-:W-:Y:S02]  /*c920*/  IMAD.MOV.U32 R195, RZ, RZ, R198 ;  /* 0x000000ffffc37224 */ /* 0x000fe400078e00c6 */
.L_x_17781:
[----:B------:R-:W-:Y:S05]  /*c930*/  BSYNC B2 ;  /* 0x0000000000027941 */ /* 0x000fea0003800000 */
.L_x_17779:
        /* <DEDUP_REMOVED lines=16> */
.L_x_17785:
[----:B------:R-:W-:Y:S05]  /*ca40*/  BSYNC B3 ;  /* 0x0000000000037941 */ /* 0x000fea0003800000 */
.L_x_17784:
        /* <DEDUP_REMOVED lines=44> */
.L_x_17783:
[----:B------:R-:W-:Y:S05]  /*cd10*/  BSYNC B2 ;  /* 0x0000000000027941 */ /* 0x000fea0003800000 */
.L_x_17782:
        /* <DEDUP_REMOVED lines=10> */
.L_x_17778:
[----:B------:R-:W-:Y:S05]  /*cdc0*/  BSYNC B1 ;  /* 0x0000000000017941 */ /* 0x000fea0003800000 */
.L_x_17777:
        /* <DEDUP_REMOVED lines=18> */
.L_x_17789:
[----:B------:R-:W-:Y:S02]  /*cef0*/  IMAD.MOV.U32 R195, RZ, RZ, R198 ;  /* 0x000000ffffc37224 */ /* 0x000fe400078e00c6 */
.L_x_17790:
[----:B------:R-:W-:Y:S05]  /*cf00*/  BSYNC B2 ;  /* 0x0000000000027941 */ /* 0x000fea0003800000 */
.L_x_17788:
        /* <DEDUP_REMOVED lines=16> */
.L_x_17794:
[----:B------:R-:W-:Y:S05]  /*d010*/  BSYNC B3 ;  /* 0x0000000000037941 */ /* 0x000fea0003800000 */
.L_x_17793:
        /* <DEDUP_REMOVED lines=44> */
.L_x_17792:
[----:B------:R-:W-:Y:S05]  /*d2e0*/  BSYNC B2 ;  /* 0x0000000000027941 */ /* 0x000fea0003800000 */
.L_x_17791:
[----:B------:R-:W0:Y:S01]  /*d2f0*/  I2F.U32 R90, R195 ;  /* 0x000000c3005a7306 */ /* 0x000e220000201000 */
[----:B------:R-:W-:Y:S01]  /*d300*/  HFMA2.MMA R91, -RZ, RZ, 0.1171875, 0 ;  /* 0x2f800000ff5b7435 */ /* 0x000fe200000001ff */
[----:B------:R-:W-:-:S05]  /*d310*/  PRMT R117, RZ, 0x5410, R59 ;  /* 0x00005410ff757816 */ /* 0x000fca000000003b */
[----:B------:R-:W-:-:S04]  /*d320*/  FMUL.FTZ R117, R117, c[0x0][0x1ec] ;  /* 0x00007b0075757a20 */ /* 0x000fc80000410000 */
[----:B------:R-:W-:Y:S02]  /*d330*/  FMUL.FTZ R117, R117, c[0x0][0x1e8] ;  /* 0x00007a0075757a20 */ /* 0x000fe40000410000 */
[----:B0-----:R-:W-:-:S05]  /*d340*/  FFMA.FTZ R90, R90, R91, 1.1641532182693481445e-10 ;  /* 0x2f0000005a5a7423 */ /* 0x001fca000001005b */
[----:B------:R-:W-:-:S04]  /*d350*/  FSETP.GTU.FTZ.AND P4, PT, R90, c[0x0][0x1e4], PT ;  /* 0x000079005a007a0b */ /* 0x000fc80003f9c000 */
[----:B------:R-:W-:Y:S02]  /*d360*/  FSEL R90, R117, RZ, !P4 ;  /* 0x000000ff755a7208 */ /* 0x000fe40006000000 */
[----:B------:R-:W-:-:S03]  /*d370*/  SEL R209, RZ, 0x1, P4 ;  /* 0x00000001ffd17807 */ /* 0x000fc60002000000 */
[----:B------:R-:W-:Y:S02]  /*d380*/  @P2 FADD.FTZ R90, R62, R90 ;  /* 0x0000005a3e5a2221 */ /* 0x000fe40000010000 */
.L_x_17787:
[----:B------:R-:W-:Y:S05]  /*d390*/  BSYNC B1 ;  /* 0x0000000000017941 */ /* 0x000fea0003800000 */
.L_x_17786:
        /* <DEDUP_REMOVED lines=18> */
.L_x_17798:
[----:B------:R-:W-:Y:S02]  /*d4c0*/  IMAD.MOV.U32 R216, RZ, RZ, R198 ;  /* 0x000000ffffd87224 */ /* 0x000fe400078e00c6 */
.L_x_17799:
[----:B------:R-:W-:Y:S05]  /*d4d0*/  BSYNC B2 ;  /* 0x0000000000027941 */ /* 0x000fea0003800000 */
.L_x_17797:
        /* <DEDUP_REMOVED lines=16> */
.L_x_17803:
[----:B------:R-:W-:Y:S05]  /*d5e0*/  BSYNC B3 ;  /* 0x0000000000037941 */ /* 0x000fea0003800000 */
.L_x_17802:
        /* <DEDUP_REMOVED lines=44> */
.L_x_17801:
[----:B------:R-:W-:Y:S05]  /*d8b0*/  BSYNC B2 ;  /* 0x0000000000027941 */ /* 0x000fea0003800000 */
.L_x_17800:
        /* <DEDUP_REMOVED lines=10> */
.L_x_17796:
[----:B------:R-:W-:Y:S05]  /*d960*/  BSYNC B1 ;  /* 0x0000000000017941 */ /* 0x000fea0003800000 */
.L_x_17795:
        /* <DEDUP_REMOVED lines=26> */
.L_x_17805:
[----:B------:R-:W-:Y:S05]  /*db10*/  BSYNC B1 ;  /* 0x0000000000017941 */ /* 0x000fea0003800000 */
.L_x_17804:
[----:B------:R-:W-:Y:S02]  /*db20*/  IADD3 R215, R215, 0x80, RZ ;  /* 0x00000080d7d77810 */ /* 0x000fe40007ffe0ff */
[----:B------:R-:W-:Y:S02]  /*db30*/  IADD3 R214, R214, 0x80, RZ ;  /* 0x00000080d6d67810 */ /* 0x000fe40007ffe0ff */
.L_x_17731:
[----:B------:R-:W-:Y:S05]  /*db40*/  BSYNC B0 ;  /* 0x0000000000007941 */ /* 0x000fea0003800000 */
.L_x_17730:
[----:B------:R-:W-:Y:S01]  /*db50*/  LOP3.LUT P2, RZ, R43, 0x4, RZ, 0xc0, !PT ;  /* 0x000000042bff7812 */ /* 0x000fe2000784c0ff */
[----:B------:R-:W-:-:S12]  /*db60*/  BSSY B0, `(.L_x_17806) ;  /* 0x0000311000007945 */ /* 0x000fd80003800000 */
[----:B------:R-:W-:Y:S05]  /*db70*/  @!P2 BRA `(.L_x_17807) ;  /* 0x000030f00000a947 */ /* 0x000fea0003800000 */
[----:B------:R-:W-:-:S04]  /*db80*/  ISETP.NE.U32.AND P2, PT, RZ, c[0x0][0x180], PT ;  /* 0x00006000ff007a0c */ /* 0x000fc80003f45070 */
[----:B------:R-:W-:Y:S01]  /*db90*/  ISETP.NE.AND.EX P2, PT, RZ, c[0x0][0x184], PT, P2 ;  /* 0x00006100ff007a0c */ /* 0x000fe20003f45320 */
[----:B------:R-:W-:-:S12]  /*dba0*/  @P1 IMAD.MOV.U32 R97, RZ, RZ, 0x10 ;  /* 0x00000010ff611424 */ /* 0x000fd800078e00ff */
[----:B------:R-:W-:Y:S01]  /*dbb0*/  @P2 MOV R94, 0x20 ;  /* 0x00000020005e2802 */ /* 0x000fe20000000f00 */
[----:B------:R-:W-:-:S04]  /*dbc0*/  @P1 IMAD.WIDE.U32 R96, R214, R97, c[0x0][0x170] ;  /* 0x00005c00d6601625 */ /* 0x000fc800078e0061 */
[----:B------:R-:W-:Y:S01]  /*dbd0*/  @P2 IMAD.WIDE.U32 R94, R215, R94, c[0x0][0x180] ;  /* 0x00006000d75e2625 */ /* 0x000fe200078e005e */
[----:B------:R1:W5:Y:S04]  /*dbe0*/  @P1 LDG.E.128 R56, [R96.64] ;  /* 0x0000000660381981 */ /* 0x000368000c1e1d00 */
        /* <DEDUP_REMOVED lines=21> */
.L_x_17811:
[----:B0-----:R-:W-:Y:S02]  /*dd40*/  IMAD.MOV.U32 R116, RZ, RZ, R198 ;  /* 0x000000ffff747224 */ /* 0x001fe400078e00c6 */
.L_x_17812:
[----:B------:R-:W-:Y:S05]  /*dd50*/  BSYNC B2 ;  /* 0x0000000000027941 */ /* 0x000fea0003800000 */
.L_x_17810:
        /* <DEDUP_REMOVED lines=16> */
.L_x_17816:
[----:B------:R-:W-:Y:S05]  /*de60*/  BSYNC B3 ;  /* 0x0000000000037941 */ /* 0x000fea0003800000 */
.L_x_17815:
        /* <DEDUP_REMOVED lines=44> */
.L_x_17814:
[----:B------:R-:W-:Y:S05]  /*e130*/  BSYNC B2 ;  /* 0x0000000000027941 */ /* 0x000fea0003800000 */
.L_x_17813:
        /* <DEDUP_REMOVED lines=10> */
.L_x_17809:
[----:B-1----:R-:W-:Y:S05]  /*e1e0*/  BSYNC B1 ;  /* 0x0000000000017941 */ /* 0x002fea0003800000 */
.L_x_17808:
        /* <DEDUP_REMOVED lines=13> */
[----:B------:R-:W-:Y:S02]  /*e2c0*/  ISETP.NE.AND P4, PT, R98, 0x3, PT ;  /* 0x000000036200780c */ /* 0x000fe40003f85270 */
[----:B------:R-:W-:-:S11]  /*e2d0*/  MOV R118, R189 ;  /* 0x000000bd00767202 */ /* 0x000fd60000000f00 */
[----:B------:R-:W-:Y:S05]  /*e2e0*/  @P4 BRA `(.L_x_17821) ;  /* 0x0000003000004947 */ /* 0x000fea0003800000 */
[----:B------:R-:W-:Y:S01]  /*e2f0*/  IMAD.MOV.U32 R118, RZ, RZ, R196 ;  /* 0x000000ffff767224 */ /* 0x000fe200078e00c4 */
[----:B------:R-:W-:Y:S05]  /*e300*/  BRA `(.L_x_17821) ;  /* 0x0000001000007947 */ /* 0x000fea0003800000 */
.L_x_17820:
[----:B0-----:R-:W-:Y:S02]  /*e310*/  IMAD.MOV.U32 R118, RZ, RZ, R198 ;  /* 0x000000ffff767224 */ /* 0x001fe400078e00c6 */
.L_x_17821:
[----:B------:R-:W-:Y:S05]  /*e320*/  BSYNC B2 ;  /* 0x0000000000027941 */ /* 0x000fea0003800000 */
.L_x_17819:
        /* <DEDUP_REMOVED lines=16> */
.L_x_17825:
[----:B------:R-:W-:Y:S05]  /*e430*/  BSYNC B3 ;  /* 0x0000000000037941 */ /* 0x000fea0003800000 */
.L_x_17824:
        /* <DEDUP_REMOVED lines=44> */
.L_x_17823:
[----:B------:R-:W-:Y:S05]  /*e700*/  BSYNC B2 ;  /* 0x0000000000027941 */ /* 0x000fea0003800000 */
.L_x_17822:
        /* <DEDUP_REMOVED lines=10> */
.L_x_17818:
[----:B------:R-:W-:Y:S05]  /*e7b0*/  BSYNC B1 ;  /* 0x0000000000017941 */ /* 0x000fea0003800000 */
.L_x_17817:
        /* <DEDUP_REMOVED lines=18> */
.L_x_17829:
[----:B0-----:R-:W-:Y:S02]  /*e8e0*/  IMAD.MOV.U32 R118, RZ, RZ, R198 ;  /* 0x000000ffff767224 */ /* 0x001fe400078e00c6 */
.L_x_17830:
[----:B------:R-:W-:Y:S05]  /*e8f0*/  BSYNC B2 ;  /* 0x0000000000027941 */ /* 0x000fea0003800000 */
.L_x_17828:
        /* <DEDUP_REMOVED lines=16> */
.L_x_17834:
[----:B------:R-:W-:Y:S05]  /*ea00*/  BSYNC B3 ;  /* 0x0000000000037941 */ /* 0x000fea0003800000 */
.L_x_17833:
        /* <DEDUP_REMOVED lines=44> */
.L_x_17832:
[----:B------:R-:W-:Y:S05]  /*ecd0*/  BSYNC B2 ;  /* 0x0000000000027941 */ /* 0x000fea0003800000 */
.L_x_17831:
        /* <DEDUP_REMOVED lines=10> */
.L_x_17827:
[----:B------:R-:W-:Y:S05]  /*ed80*/  BSYNC B1 ;  /* 0x0000000000017941 */ /* 0x000fea0003800000 */
.L_x_17826:
        /* <DEDUP_REMOVED lines=18> */
.L_x_17838:
[----:B------:R-:W-:Y:S02]  /*eeb0*/  IMAD.MOV.U32 R162, RZ, RZ, R198 ;  /* 0x000000ffffa27224 */ /* 0x000fe400078e00c6 */
.L_x_17839:
[----:B------:R-:W-:Y:S05]  /*eec0*/  BSYNC B2 ;  /* 0x0000000000027941 */ /* 0x000fea0003800000 */
.L_x_17837:
        /* <DEDUP_REMOVED lines=16> */
.L_x_17843:
[----:B------:R-:W-:Y:S05]  /*efd0*/  BSYNC B3 ;  /* 0x0000000000037941 */ /* 0x000fea0003800000 */
.L_x_17842:
        /* <DEDUP_REMOVED lines=44> */
.L_x_17841:
[----:B------:R-:W-:Y:S05]  /*f2a0*/  BSYNC B2 ;  /* 0x0000000000027941 */ /* 0x000fea0003800000 */
.L_x_17840:
        /* <DEDUP_REMOVED lines=10> */
.L_x_17836:
[----:B------:R-:W-:Y:S05]  /*f350*/  BSYNC B1 ;  /* 0x0000000000017941 */ /* 0x000fea0003800000 */
.L_x_17835:
        /* <DEDUP_REMOVED lines=18> */
.L_x_17847:
[----:B------:R-:W-:Y:S02]  /*f480*/  IMAD.MOV.U32 R162, RZ, RZ, R198 ;  /* 0x000000ffffa27224 */ /* 0x000fe400078e00c6 */
.L_x_17848:
[----:B------:R-:W-:Y:S05]  /*f490*/  BSYNC B2 ;  /* 0x0000000000027941 */ /* 0x000fea0003800000 */
.L_x_17846:
        /* <DEDUP_REMOVED lines=16> */
.L_x_17852:
[----:B------:R-:W-:Y:S05]  /*f5a0*/  BSYNC B3 ;  /* 0x0000000000037941 */ /* 0x000fea0003800000 */
.L_x_17851:
        /* <DEDUP_REMOVED lines=44> */
.L_x_17850:
[----:B------:R-:W-:Y:S05]  /*f870*/  BSYNC B2 ;  /* 0x0000000000027941 */ /* 0x000fea0003800000 */
.L_x_17849:
        /* <DEDUP_REMOVED lines=10> */
.L_x_17845:
[----:B------:R-:W-:Y:S05]  /*f920*/  BSYNC B1 ;  /* 0x0000000000017941 */ /* 0x000fea0003800000 */
.L_x_17844:
        /* <DEDUP_REMOVED lines=18> */
.L_x_17856:
[----:B------:R-:W-:Y:S02]  /*fa50*/  IMAD.MOV.U32 R195, RZ, RZ, R198 ;  /* 0x000000ffffc37224 */ /* 0x000fe400078e00c6 */
.L_x_17857:
[----:B------:R-:W-:Y:S05]  /*fa60*/  BSYNC B2 ;  /* 0x0000000000027941 */ /* 0x000fea0003800000 */
.L_x_17855:
        /* <DEDUP_REMOVED lines=16> */
.L_x_17861:
[----:B------:R-:W-:Y:S05]  /*fb70*/  BSYNC B3 ;  /* 0x0000000000037941 */ /* 0x000fea0003800000 */
.L_x_17860:
        /* <DEDUP_REMOVED lines=44> */
.L_x_17859:
[----:B------:R-:W-:Y:S05]  /*fe40*/  BSYNC B2 ;  /* 0x0000000000027941 */ /* 0x000fea0003800000 */
.L_x_17858:
        /* <DEDUP_REMOVED lines=10> */
.L_x_17854:
[----:B------:R-:W-:Y:S05]  /*fef0*/  BSYNC B1 ;  /* 0x0000000000017941 */ /* 0x000fea0003800000 */
.L_x_17853:
        /* <DEDUP_REMOVED lines=18> */
.L_x_17865:
[----:B------:R-:W-:Y:S02]  /*10020*/  MOV R195, R198 ;  /* 0x000000c600c37202 */ /* 0x000fe40000000f00 */
.L_x_17866:
[----:B------:R-:W-:Y:S05]  /*10030*/  BSYNC B2 ;  /* 0x0000000000027941 */ /* 0x000fea0003800000 */
.L_x_17864:
        /* <DEDUP_REMOVED lines=16> */
.L_x_17870:
[----:B------:R-:W-:Y:S05]  /*10140*/  BSYNC B3 ;  /* 0x0000000000037941 */ /* 0x000fea0003800000 */
.L_x_17869:
        /* <DEDUP_REMOVED lines=44> */
.L_x_17868:
[----:B------:R-:W-:Y:S05]  /*10410*/  BSYNC B2 ;  /* 0x0000000000027941 */ /* 0x000fea0003800000 */
.L_x_17867:
        /* <DEDUP_REMOVED lines=10> */
.L_x_17863:
[----:B------:R-:W-:Y:S05]  /*104c0*/  BSYNC B1 ;  /* 0x0000000000017941 */ /* 0x000fea0003800000 */
.L_x_17862:
        /* <DEDUP_REMOVED lines=18> */
.L_x_17874:
[----:B------:R-:W-:Y:S02]  /*105f0*/  IMAD.MOV.U32 R216, RZ, RZ, R198 ;  /* 0x000000ffffd87224 */ /* 0x000fe400078e00c6 */
.L_x_17875:
[----:B------:R-:W-:Y:S05]  /*10600*/  BSYNC B2 ;  /* 0x0000000000027941 */ /* 0x000fea0003800000 */
.L_x_17873:
        /* <DEDUP_REMOVED lines=16> */
.L_x_17879:
[----:B------:R-:W-:Y:S05]  /*10710*/  BSYNC B3 ;  /* 0x0000000000037941 */ /* 0x000fea0003800000 */
.L_x_17878:
        /* <DEDUP_REMOVED lines=44> */
.L_x_17877:
[----:B------:R-:W-:Y:S05]  /*109e0*/  BSYNC B2 ;  /* 0x0000000000027941 */ /* 0x000fea0003800000 */
.L_x_17876:
        /* <DEDUP_REMOVED lines=10> */
.L_x_17872:
[----:B------:R-:W-:Y:S05]  /*10a90*/  BSYNC B1 ;  /* 0x0000000000017941 */ /* 0x000fea0003800000 */
.L_x_17871:
[----:B------:R-:W-:Y:S01]  /*10aa0*/  IMAD.MOV.U32 R116, RZ, RZ, 0x20 ;  /* 0x00000020ff747424 */ /* 0x000fe200078e00ff */
[----:B------:R-:W-:Y:S03]  /*10ab0*/  BSSY B1, `(.L_x_17880) ;  /* 0x0000019000017945 */ /* 0x000fe60003800000 */
[----:B------:R-:W-:-:S05]  /*10ac0*/  IMAD.WIDE.U32 R116, R215, R116, c[0x0][0x188] ;  /* 0x00006200d7747625 */ /* 0x000fca00078e0074 */
[----:B------:R0:W-:Y:S04]  /*10ad0*/  STG.E.128 [R116.64], R92 ;  /* 0x0000005c74007986 */ /* 0x0001e8000c101d06 */
[----:B------:R0:W-:Y:S01]  /*10ae0*/  STG.E.128 [R116.64+0x10], R96 ;  /* 0x0000106074007986 */ /* 0x0001e2000c101d06 */
[----:B------:R-:W-:Y:S05]  /*10af0*/  @!P1 BRA `(.L_x_17881) ;  /* 0x0000014000009947 */ /* 0x000fea0003800000 */
[----:B0-----:R-:W-:Y:S01]  /*10b00*/  SHF.L.U32 R117, R209, 0x10, RZ ;  /* 0x00000010d1757819 */ /* 0x001fe200000006ff */
[----:B------:R-:W-:Y:S01]  /*10b10*/  IMAD.MOV.U32 R219, RZ, RZ, 0x8 ;  /* 0x00000008ffdb7424 */ /* 0x000fe200078e00ff */
[----:B------:R-:W-:Y:S02]  /*10b20*/  LOP3.LUT R116, R210, 0xffff, RZ, 0xc0, !PT ;  /* 0x0000ffffd2747812 */ /* 0x000fe400078ec0ff */
[----:B------:R-:W-:Y:S02]  /*10b30*/  LOP3.LUT R117, R117, 0xff0000, RZ, 0xc0, !PT ;  /* 0x00ff000075757812 */ /* 0x000fe400078ec0ff */
[----:B------:R-:W-:-:S02]  /*10b40*/  PRMT R119, R208, 0x7104, RZ ;  /* 0x00007104d0777816 */ /* 0x000fc400000000ff */
[----:B------:R-:W-:Y:S02]  /*10b50*/  LOP3.LUT R118, R206, 0xff, RZ, 0xc0, !PT ;  /* 0x000000ffce767812 */ /* 0x000fe400078ec0ff */
[----:B------:R-:W-:Y:S02]  /*10b60*/  PRMT R116, R117, 0x4210, R116 ;  /* 0x0000421075747816 */ /* 0x000fe40000000074 */
        /* <DEDUP_REMOVED lines=13> */
.L_x_17881:
[----:B------:R-:W-:Y:S05]  /*10c40*/  BSYNC B1 ;  /* 0x0000000000017941 */ /* 0x000fea0003800000 */
.L_x_17880:
[----:B------:R-:W-:Y:S02]  /*10c50*/  IADD3 R215, R215, 0x80, RZ ;  /* 0x00000080d7d77810 */ /* 0x000fe40007ffe0ff */
[----:B------:R-:W-:Y:S02]  /*10c60*/  IADD3 R214, R214, 0x80, RZ ;  /* 0x00000080d6d67810 */ /* 0x000fe40007ffe0ff */
.L_x_17807:
[----:B------:R-:W-:Y:S05]  /*10c70*/  BSYNC B0 ;  /* 0x0000000000007941 */ /* 0x000fea0003800000 */
.L_x_17806:
        /* <DEDUP_REMOVED lines=31> */
.L_x_17887:
[----:B0-----:R-:W-:Y:S02]  /*10e70*/  IMAD.MOV.U32 R116, RZ, RZ, R198 ;  /* 0x000000ffff747224 */ /* 0x001fe400078e00c6 */
.L_x_17888:
[----:B------:R-:W-:Y:S05]  /*10e80*/  BSYNC B2 ;  /* 0x0000000000027941 */ /* 0x000fea0003800000 */
.L_x_17886:
        /* <DEDUP_REMOVED lines=16> */
.L_x_17892:
[----:B------:R-:W-:Y:S05]  /*10f90*/  BSYNC B3 ;  /* 0x0000000000037941 */ /* 0x000fea0003800000 */
.L_x_17891:
        /* <DEDUP_REMOVED lines=44> */
.L_x_17890:
[----:B------:R-:W-:Y:S05]  /*11260*/  BSYNC B2 ;  /* 0x0000000000027941 */ /* 0x000fea0003800000 */
.L_x_17889:
        /* <DEDUP_REMOVED lines=10> */
.L_x_17885:
[----:B-1----:R-:W-:Y:S05]  /*11310*/  BSYNC B1 ;  /* 0x0000000000017941 */ /* 0x002fea0003800000 */
.L_x_17884:
        /* <DEDUP_REMOVED lines=18> */
.L_x_17896:
[----:B0-----:R-:W-:Y:S02]  /*11440*/  IMAD.MOV.U32 R118, RZ, RZ, R198 ;  /* 0x000000ffff767224 */ /* 0x001fe400078e00c6 */
.L_x_17897:
[----:B------:R-:W-:Y:S05]  /*11450*/  BSYNC B2 ;  /* 0x0000000000027941 */ /* 0x000fea0003800000 */
.L_x_17895:
        /* <DEDUP_REMOVED lines=16> */
.L_x_17901:
[----:B------:R-:W-:Y:S05]  /*11560*/  BSYNC B3 ;  /* 0x0000000000037941 */ /* 0x000fea0003800000 */
.L_x_17900:
        /* <DEDUP_REMOVED lines=44> */
.L_x_17899:
[----:B------:R-:W-:Y:S05]  /*11830*/  BSYNC B2 ;  /* 0x0000000000027941 */ /* 0x000fea0003800000 */
.L_x_17898:
        /* <DEDUP_REMOVED lines=10> */
.L_x_17894:
[----:B------:R-:W-:Y:S05]  /*118e0*/  BSYNC B1 ;  /* 0x0000000000017941 */ /* 0x000fea0003800000 */
.L_x_17893:
        /* <DEDUP_REMOVED lines=18> */
.L_x_17905:
[----:B0-----:R-:W-:Y:S02]  /*11a10*/  IMAD.MOV.U32 R118, RZ, RZ, R198 ;  /* 0x000000ffff767224 */ /* 0x001fe400078e00c6 */
.L_x_17906:
[----:B------:R-:W-:Y:S05]  /*11a20*/  BSYNC B2 ;  /* 0x0000000000027941 */ /* 0x000fea0003800000 */
.L_x_17904:
        /* <DEDUP_REMOVED lines=16> */
.L_x_17910:
[----:B------:R-:W-:Y:S05]  /*11b30*/  BSYNC B3 ;  /* 0x0000000000037941 */ /* 0x000fea0003800000 */
.L_x_17909:
        /* <DEDUP_REMOVED lines=44> */
.L_x_17908:
[----:B------:R-:W-:Y:S05]  /*11e00*/  BSYNC B2 ;  /* 0x0000000000027941 */ /* 0x000fea0003800000 */
.L_x_17907:
        /* <DEDUP_REMOVED lines=10> */
.L_x_17903:
[----:B------:R-:W-:Y:S05]  /*11eb0*/  BSYNC B1 ;  /* 0x0000000000017941 */ /* 0x000fea0003800000 */
.L_x_17902:
        /* <DEDUP_REMOVED lines=18> */
.L_x_17914:
[----:B------:R-:W-:Y:S02]  /*11fe0*/  IMAD.MOV.U32 R162, RZ, RZ, R198 ;  /* 0x000000ffffa27224 */ /* 0x000fe400078e00c6 */
.L_x_17915:
[----:B------:R-:W-:Y:S05]  /*11ff0*/  BSYNC B2 ;  /* 0x0000000000027941 */ /* 0x000fea0003800000 */
.L_x_17913:
        /* <DEDUP_REMOVED lines=16> */
.L_x_17919:
[----:B------:R-:W-:Y:S05]  /*12100*/  BSYNC B3 ;  /* 0x0000000000037941 */ /* 0x000fea0003800000 */
.L_x_17918:
        /* <DEDUP_REMOVED lines=44> */
.L_x_17917:
[----:B------:R-:W-:Y:S05]  /*123d0*/  BSYNC B2 ;  /* 0x0000000000027941 */ /* 0x000fea0003800000 */
.L_x_17916:
        /* <DEDUP_REMOVED lines=10> */
.L_x_17912:
[----:B------:R-:W-:Y:S05]  /*12480*/  BSYNC B1 ;  /* 0x0000000000017941 */ /* 0x000fea0003800000 */
.L_x_17911:
        /* <DEDUP_REMOVED lines=18> */
.L_x_17923:
[----:B------:R-:W-:Y:S02]  /*125b0*/  MOV R162, R198 ;  /* 0x000000c600a27202 */ /* 0x000fe40000000f00 */
.L_x_17924:
[----:B------:R-:W-:Y:S05]  /*125c0*/  BSYNC B2 ;  /* 0x0000000000027941 */ /* 0x000fea0003800000 */
.L_x_17922:
        /* <DEDUP_REMOVED lines=16> */
.L_x_17928:
[----:B------:R-:W-:Y:S05]  /*126d0*/  BSYNC B3 ;  /* 0x0000000000037941 */ /* 0x000fea0003800000 */
.L_x_17927:
        /* <DEDUP_REMOVED lines=44> */
.L_x_17926:
[----:B------:R-:W-:Y:S05]  /*129a0*/  BSYNC B2 ;  /* 0x0000000000027941 */ /* 0x000fea0003800000 */
.L_x_17925:
        /* <DEDUP_REMOVED lines=10> */
.L_x_17921:
[----:B------:R-:W-:Y:S05]  /*12a50*/  BSYNC B1 ;  /* 0x0000000000017941 */ /* 0x000fea0003800000 */
.L_x_17920:
        /* <DEDUP_REMOVED lines=18> */
.L_x_17932:
[----:B------:R-:W-:Y:S02]  /*12b80*/  IMAD.MOV.U32 R195, RZ, RZ, R198 ;  /* 0x000000ffffc37224 */ /* 0x000fe400078e00c6 */
.L_x_17933:
[----:B------:R-:W-:Y:S05]  /*12b90*/  BSYNC B2 ;  /* 0x0000000000027941 */ /* 0x000fea0003800000 */
.L_x_17931:
        /* <DEDUP_REMOVED lines=16> */
.L_x_17937:
[----:B------:R-:W-:Y:S05]  /*12ca0*/  BSYNC B3 ;  /* 0x0000000000037941 */ /* 0x000fea0003800000 */
.L_x_17936:
        /* <DEDUP_REMOVED lines=44> */
.L_x_17935:
[----:B------:R-:W-:Y:S05]  /*12f70*/  BSYNC B2 ;  /* 0x0000000000027941 */ /* 0x000fea0003800000 */
.L_x_17934:
        /* <DEDUP_REMOVED lines=10> */
.L_x_17930:
[----:B------:R-:W-:Y:S05]  /*13020*/  BSYNC B1 ;  /* 0x0000000000017941 */ /* 0x000fea0003800000 */
.L_x_17929:
        /* <DEDUP_REMOVED lines=18> */
.L_x_17941:
[----:B------:R-:W-:Y:S02]  /*13150*/  IMAD.MOV.U32 R195, RZ, RZ, R198 ;  /* 0x000000ffffc37224 */ /* 0x000fe400078e00c6 */
.L_x_17942:
[----:B------:R-:W-:Y:S05]  /*13160*/  BSYNC B2 ;  /* 0x0000000000027941 */ /* 0x000fea0003800000 */
.L_x_17940:
        /* <DEDUP_REMOVED lines=16> */
.L_x_17946:
[----:B------:R-:W-:Y:S05]  /*13270*/  BSYNC B3 ;  /* 0x0000000000037941 */ /* 0x000fea0003800000 */
.L_x_17945:
        /* <DEDUP_REMOVED lines=44> */
.L_x_17944:
[----:B------:R-:W-:Y:S05]  /*13540*/  BSYNC B2 ;  /* 0x0000000000027941 */ /* 0x000fea0003800000 */
.L_x_17943:
        /* <DEDUP_REMOVED lines=10> */
.L_x_17939:
[----:B------:R-:W-:Y:S05]  /*135f0*/  BSYNC B1 ;  /* 0x0000000000017941 */ /* 0x000fea0003800000 */
.L_x_17938:
        /* <DEDUP_REMOVED lines=18> */
.L_x_17950:
[----:B------:R-:W-:Y:S02]  /*13720*/  IMAD.MOV.U32 R216, RZ, RZ, R198 ;  /* 0x000000ffffd87224 */ /* 0x000fe400078e00c6 */
.L_x_17951:
[----:B------:R-:W-:Y:S05]  /*13730*/  BSYNC B2 ;  /* 0x0000000000027941 */ /* 0x000fea0003800000 */
.L_x_17949:
        /* <DEDUP_REMOVED lines=16> */
.L_x_17955:
[----:B------:R-:W-:Y:S05]  /*13840*/  BSYNC B3 ;  /* 0x0000000000037941 */ /* 0x000fea0003800000 */
.L_x_17954:
        /* <DEDUP_REMOVED lines=44> */
.L_x_17953:
[----:B------:R-:W-:Y:S05]  /*13b10*/  BSYNC B2 ;  /* 0x0000000000027941 */ /* 0x000fea0003800000 */
.L_x_17952:
        /* <DEDUP_REMOVED lines=10> */
.L_x_17948:
[----:B------:R-:W-:Y:S05]  /*13bc0*/  BSYNC B1 ;  /* 0x0000000000017941 */ /* 0x000fea0003800000 */
.L_x_17947:
        /* <DEDUP_REMOVED lines=26> */
.L_x_17957:
[----:B------:R-:W-:Y:S05]  /*13d70*/  BSYNC B1 ;  /* 0x0000000000017941 */ /* 0x000fea0003800000 */
.L_x_17956:
[----:B------:R-:W-:Y:S02]  /*13d80*/  IADD3 R215, R215, 0x80, RZ ;  /* 0x00000080d7d77810 */ /* 0x000fe40007ffe0ff */
[----:B------:R-:W-:Y:S02]  /*13d90*/  IADD3 R214, R214, 0x80, RZ ;  /* 0x00000080d6d67810 */ /* 0x000fe40007ffe0ff */
.L_x_17883:
[----:B------:R-:W-:Y:S05]  /*13da0*/  BSYNC B0 ;  /* 0x0000000000007941 */ /* 0x000fea0003800000 */
.L_x_17882:
        /* <DEDUP_REMOVED lines=31> */
.L_x_17963:
[----:B0-----:R-:W-:Y:S02]  /*13fa0*/  IMAD.MOV.U32 R116, RZ, RZ, R198 ;  /* 0x000000ffff747224 */ /* 0x001fe400078e00c6 */
.L_x_17964:
[----:B------:R-:W-:Y:S05]  /*13fb0*/  BSYNC B2 ;  /* 0x0000000000027941 */ /* 0x000fea0003800000 */
.L_x_17962:
        /* <DEDUP_REMOVED lines=16> */
.L_x_17968:
[----:B------:R-:W-:Y:S05]  /*140c0*/  BSYNC B3 ;  /* 0x0000000000037941 */ /* 0x000fea0003800000 */
.L_x_17967:
        /* <DEDUP_REMOVED lines=44> */
.L_x_17966:
[----:B------:R-:W-:Y:S05]  /*14390*/  BSYNC B2 ;  /* 0x0000000000027941 */ /* 0x000fea0003800000 */
.L_x_17965:
        /* <DEDUP_REMOVED lines=10> */
.L_x_17961:
[----:B-1----:R-:W-:Y:S05]  /*14440*/  BSYNC B1 ;  /* 0x0000000000017941 */ /* 0x002fea0003800000 */
.L_x_17960:
        /* <DEDUP_REMOVED lines=18> */
.L_x_17972:
[----:B0-----:R-:W-:Y:S02]  /*14570*/  IMAD.MOV.U32 R118, RZ, RZ, R198 ;  /* 0x000000ffff767224 */ /* 0x001fe400078e00c6 */
.L_x_17973:
[----:B------:R-:W-:Y:S05]  /*14580*/  BSYNC B2 ;  /* 0x0000000000027941 */ /* 0x000fea0003800000 */
.L_x_17971:
        /* <DEDUP_REMOVED lines=16> */
.L_x_17977:
[----:B------:R-:W-:Y:S05]  /*14690*/  BSYNC B3 ;  /* 0x0000000000037941 */ /* 0x000fea0003800000 */
.L_x_17976:
        /* <DEDUP_REMOVED lines=44> */
.L_x_17975:
[----:B------:R-:W-:Y:S05]  /*14960*/  BSYNC B2 ;  /* 0x0000000000027941 */ /* 0x000fea0003800000 */
.L_x_17974:
        /* <DEDUP_REMOVED lines=10> */
.L_x_17970:
[----:B------:R-:W-:Y:S05]  /*14a10*/  BSYNC B1 ;  /* 0x0000000000017941 */ /* 0x000fea0003800000 */
.L_x_17969:
        /* <DEDUP_REMOVED lines=18> */
.L_x_17981:
[----:B0-----:R-:W-:Y:S02]  /*14b40*/  MOV R118, R198 ;  /* 0x000000c600767202 */ /* 0x001fe40000000f00 */
.L_x_17982:
[----:B------:R-:W-:Y:S05]  /*14b50*/  BSYNC B2 ;  /* 0x0000000000027941 */ /* 0x000fea0003800000 */
.L_x_17980:
        /* <DEDUP_REMOVED lines=16> */
.L_x_17986:
[----:B------:R-:W-:Y:S05]  /*14c60*/  BSYNC B3 ;  /* 0x0000000000037941 */ /* 0x000fea0003800000 */
.L_x_17985:
        /* <DEDUP_REMOVED lines=44> */
.L_x_17984:
[----:B------:R-:W-:Y:S05]  /*14f30*/  BSYNC B2 ;  /* 0x0000000000027941 */ /* 0x000fea0003800000 */
.L_x_17983:
        /* <DEDUP_REMOVED lines=10> */
.L_x_17979:
[----:B------:R-:W-:Y:S05]  /*14fe0*/  BSYNC B1 ;  /* 0x0000000000017941 */ /* 0x000fea0003800000 */
.L_x_17978:
        /* <DEDUP_REMOVED lines=18> */
.L_x_17990:
[----:B------:R-:W-:Y:S02]  /*15110*/  IMAD.MOV.U32 R162, RZ, RZ, R198 ;  /* 0x000000ffffa27224 */ /* 0x000fe400078e00c6 */
.L_x_17991:
[----:B------:R-:W-:Y:S05]  /*15120*/  BSYNC B2 ;  /* 0x0000000000027941 */ /* 0x000fea0003800000 */
.L_x_17989:
        /* <DEDUP_REMOVED lines=16> */
.L_x_17995:
[----:B------:R-:W-:Y:S05]  /*15230*/  BSYNC B3 ;  /* 0x0000000000037941 */ /* 0x000fea0003800000 */
.L_x_17994:
        /* <DEDUP_REMOVED lines=44> */
.L_x_17993:
[----:B------:R-:W-:Y:S05]  /*15500*/  BSYNC B2 ;  /* 0x0000000000027941 */ /* 0x000fea0003800000 */
.L_x_17992:
        /* <DEDUP_REMOVED lines=10> */
.L_x_17988:
[----:B------:R-:W-:Y:S05]  /*155b0*/  BSYNC B1 ;  /* 0x0000000000017941 */ /* 0x000fea0003800000 */
.L_x_17987:
        /* <DEDUP_REMOVED lines=18> */
.L_x_17999:
[----:B------:R-:W-:Y:S02]  /*156e0*/  IMAD.MOV.U32 R162, RZ, RZ, R198 ;  /* 0x000000ffffa27224 */ /* 0x000fe400078e00c6 */
.L_x_18000:
[----:B------:R-:W-:Y:S05]  /*156f0*/  BSYNC B2 ;  /* 0x0000000000027941 */ /* 0x000fea0003800000 */
.L_x_17998:
        /* <DEDUP_REMOVED lines=16> */
.L_x_18004:
[----:B------:R-:W-:Y:S05]  /*15800*/  BSYNC B3 ;  /* 0x0000000000037941 */ /* 0x000fea0003800000 */
.L_x_18003:
        /* <DEDUP_REMOVED lines=44> */
.L_x_18002:
[----:B------:R-:W-:Y:S05]  /*15ad0*/  BSYNC B2 ;  /* 0x0000000000027941 */ /* 0x000fea0003800000 */
.L_x_18001:
        /* <DEDUP_REMOVED lines=10> */
.L_x_17997:
[----:B------:R-:W-:Y:S05]  /*15b80*/  BSYNC B1 ;  /* 0x0000000000017941 */ /* 0x000fea0003800000 */
.L_x_17996:
        /* <DEDUP_REMOVED lines=18> */
.L_x_18008:
[----:B------:R-:W-:Y:S02]  /*15cb0*/  IMAD.MOV.U32 R195, RZ, RZ, R198 ;  /* 0x000000ffffc37224 */ /* 0x000fe400078e00c6 */
.L_x_18009:
[----:B------:R-:W-:Y:S05]  /*15cc0*/  BSYNC B2 ;  /* 0x0000000000027941 */ /* 0x000fea0003800000 */
.L_x_18007:
        /* <DEDUP_REMOVED lines=16> */
.L_x_18013:
[----:B------:R-:W-:Y:S05]  /*15dd0*/  BSYNC B3 ;  /* 0x0000000000037941 */ /* 0x000fea0003800000 */
.L_x_18012:
        /* <DEDUP_REMOVED lines=44> */
.L_x_18011:
[----:B------:R-:W-:Y:S05]  /*160a0*/  BSYNC B2 ;  /* 0x0000000000027941 */ /* 0x000fea0003800000 */
.L_x_18010:
        /* <DEDUP_REMOVED lines=10> */
.L_x_18006:
[----:B------:R-:W-:Y:S05]  /*16150*/  BSYNC B1 ;  /* 0x0000000000017941 */ /* 0x000fea0003800000 */
.L_x_18005:
        /* <DEDUP_REMOVED lines=18> */
.L_x_18017:
[----:B------:R-:W-:Y:S02]  /*16280*/  IMAD.MOV.U32 R195, RZ, RZ, R198 ;  /* 0x000000ffffc37224 */ /* 0x000fe400078e00c6 */
.L_x_18018:
[----:B------:R-:W-:Y:S05]  /*16290*/  BSYNC B2 ;  /* 0x0000000000027941 */ /* 0x000fea0003800000 */
.L_x_18016:
        /* <DEDUP_REMOVED lines=16> */
.L_x_18022:
[----:B------:R-:W-:Y:S05]  /*163a0*/  BSYNC B3 ;  /* 0x0000000000037941 */ /* 0x000fea0003800000 */
.L_x_18021:
        /* <DEDUP_REMOVED lines=44> */
.L_x_18020:
[----:B------:R-:W-:Y:S05]  /*16670*/  BSYNC B2 ;  /* 0x0000000000027941 */ /* 0x000fea0003800000 */
.L_x_18019:
        /* <DEDUP_REMOVED lines=10> */
.L_x_18015:
[----:B------:R-:W-:Y:S05]  /*16720*/  BSYNC B1 ;  /* 0x0000000000017941 */ /* 0x000fea0003800000 */
.L_x_18014:
        /* <DEDUP_REMOVED lines=18> */
.L_x_18026:
[----:B------:R-:W-:Y:S02]  /*16850*/  IMAD.MOV.U32 R212, RZ, RZ, R198 ;  /* 0x000000ffffd47224 */ /* 0x000fe400078e00c6 */
.L_x_18027:
[----:B------:R-:W-:Y:S05]  /*16860*/  BSYNC B2 ;  /* 0x0000000000027941 */ /* 0x000fea0003800000 */
.L_x_18025:
        /* <DEDUP_REMOVED lines=16> */
.L_x_18031:
[----:B------:R-:W-:Y:S05]  /*16970*/  BSYNC B3 ;  /* 0x0000000000037941 */ /* 0x000fea0003800000 */
.L_x_18030:
        /* <DEDUP_REMOVED lines=44> */
.L_x_18029:
[----:B------:R-:W-:Y:S05]  /*16c40*/  BSYNC B2 ;  /* 0x0000000000027941 */ /* 0x000fea0003800000 */
.L_x_18028:
        /* <DEDUP_REMOVED lines=10> */
.L_x_18024:
[----:B------:R-:W-:Y:S05]  /*16cf0*/  BSYNC B1 ;  /* 0x0000000000017941 */ /* 0x000fea0003800000 */
.L_x_18023:
[----:B------:R-:W-:-:S04]  /*16d00*/  IMAD.MOV.U32 R116, RZ, RZ, 0x20 ;  /* 0x00000020ff747424 */ /* 0x000fc800078e00ff */
[----:B------:R-:W-:-:S05]  /*16d10*/  IMAD.WIDE.U32 R116, R215, R116, c[0x0][0x188] ;  /* 0x00006200d7747625 */ /* 0x000fca00078e0074 */
[----:B------:R0:W-:Y:S04]  /*16d20*/  STG.E.128 [R116.64], R108 ;  /* 0x0000006c74007986 */ /* 0x0001e8000c101d06 */
[----:B------:R0:W-:Y:S01]  /*16d30*/  STG.E.128 [R116.64+0x10], R112 ;  /* 0x0000107074007986 */ /* 0x0001e2000c101d06 */
[----:B------:R-:W-:Y:S05]  /*16d40*/  @!P1 BRA `(.L_x_17959) ;  /* 0x0000014000009947 */ /* 0x000fea0003800000 */
[----:B0-----:R-:W-:Y:S01]  /*16d50*/  IMAD.U32 R117, R209, 0x10000, RZ ;  /* 0x00010000d1757824 */ /* 0x001fe200078e00ff */
[----:B------:R-:W-:Y:S01]  /*16d60*/  LOP3.LUT R116, R210, 0xffff, RZ, 0xc0, !PT ;  /* 0x0000ffffd2747812 */ /* 0x000fe200078ec0ff */
[----:B------:R-:W-:Y:S01]  /*16d70*/  HFMA2.MMA R217, -RZ, RZ, 0, 4.76837158203125e-07 ;  /* 0x00000008ffd97435 */ /* 0x000fe200000001ff */
        /* <DEDUP_REMOVED lines=17> */
.L_x_17959:
[----:B------:R-:W-:Y:S05]  /*16e90*/  BSYNC B0 ;  /* 0x0000000000007941 */ /* 0x000fea0003800000 */
.L_x_17958:
        /* <DEDUP_REMOVED lines=69> */
.L_x_18050:
        /* <DEDUP_REMOVED lines=133> */
.L_x_18051:
        /* <DEDUP_REMOVED lines=38> */
[----:B0-----:R-:W-:Y:S02]  /*17da0*/  FMUL.FTZ R212, R218, R221 ;  /* 0x000000dddad47220 */ /* 0x001fe40000410000 */
[----:B-1----:R-:W-:Y:S02]  /*17db0*/  IMAD.IADD R221, R216, 0x1, R223 ;  /* 0x00000001d8dd7824 */ /* 0x002fe400078e02df */
[----:B------:R-:W-:Y:S01]  /*17dc0*/  FFMA.FTZ R213, R218, R215, R213 ;  /* 0x000000d7dad57223 */ /* 0x000fe200000100d5 */
[----:B------:R-:W0:Y:S01]  /*17dd0*/  SHFL.DOWN PT, R219, R212, 0x1, 0x1f ;  /* 0x08201f00d4db7f89 */ /* 0x000e2200000e0000 */
[----:B------:R-:W-:Y:S03]  /*17de0*/  I2F R223, R223 ;  /* 0x000000df00df7306 */ /* 0x000fe60000201400 */
[----:B------:R-:W1:Y:S05]  /*17df0*/  SHFL.DOWN PT, R116, R213, 0x1, 0x1f ;  /* 0x08201f00d5747f89 */ /* 0x000e6a00000e0000 */
[----:B------:R-:W2:Y:S01]  /*17e00*/  I2F R221, R221 ;  /* 0x000000dd00dd7306 */ /* 0x000ea20000201400 */
[----:B0-----:R-:W-:-:S07]  /*17e10*/  FADD.FTZ R214, R212, -R219 ;  /* 0x800000dbd4d67221 */ /* 0x001fce0000010000 */
[----:B--2---:R-:W0:Y:S01]  /*17e20*/  MUFU.RCP R117, R221 ;  /* 0x000000dd00757308 */ /* 0x004e220000001000 */
[-C--:B------:R-:W-:Y:S02]  /*17e30*/  FMUL.FTZ R219, R219, R223.reuse ;  /* 0x000000dfdbdb7220 */ /* 0x080fe40000410000 */
[----:B------:R-:W-:Y:S02]  /*17e40*/  FMUL.FTZ R214, R214, R214 ;  /* 0x000000d6d6d67220 */ /* 0x000fe40000410000 */
[C---:B------:R-:W-:Y:S02]  /*17e50*/  FFMA.FTZ R216, R217.reuse, R212, R219 ;  /* 0x000000d4d9d87223 */ /* 0x040fe400000100db */
[----:B------:R-:W-:Y:S02]  /*17e60*/  FMUL.FTZ R214, R217, R214 ;  /* 0x000000d6d9d67220 */ /* 0x000fe40000410000 */
[----:B-1----:R-:W-:Y:S01]  /*17e70*/  FADD.FTZ R116, R213, R116 ;  /* 0x00000074d5747221 */ /* 0x002fe20000010000 */
[----:B------:R-:W-:Y:S01]  /*17e80*/  MOV R213, c[0x0][0x1e0] ;  /* 0x0000780000d57a02 */ /* 0x000fe20000000f00 */
[----:B------:R-:W-:-:S02]  /*17e90*/  FMUL.FTZ R214, R214, R223 ;  /* 0x000000dfd6d67220 */ /* 0x000fc40000410000 */
[C---:B0-----:R-:W-:Y:S02]  /*17ea0*/  FMUL.FTZ R216, R117.reuse, R216 ;  /* 0x000000d875d87220 */ /* 0x041fe40000410000 */
        /* <DEDUP_REMOVED lines=53> */
.L_x_18037:
[----:B------:R-:W-:Y:S05]  /*18200*/  BSYNC B1 ;  /* 0x0000000000017941 */ /* 0x000fea0003800000 */
.L_x_18036:
        /* <DEDUP_REMOVED lines=35> */
.L_x_18039:
[----:B------:R-:W-:Y:S05]  /*18440*/  BSYNC B1 ;  /* 0x0000000000017941 */ /* 0x000fea0003800000 */
.L_x_18038:
        /* <DEDUP_REMOVED lines=35> */
.L_x_18041:
[----:B------:R-:W-:Y:S05]  /*18680*/  BSYNC B1 ;  /* 0x0000000000017941 */ /* 0x000fea0003800000 */
.L_x_18040:
        /* <DEDUP_REMOVED lines=35> */
.L_x_18043:
[----:B------:R-:W-:Y:S05]  /*188c0*/  BSYNC B1 ;  /* 0x0000000000017941 */ /* 0x000fea0003800000 */
.L_x_18042:
        /* <DEDUP_REMOVED lines=35> */
.L_x_18045:
[----:B------:R-:W-:Y:S05]  /*18b00*/  BSYNC B1 ;  /* 0x0000000000017941 */ /* 0x000fea0003800000 */
.L_x_18044:
        /* <DEDUP_REMOVED lines=35> */
.L_x_18047:
[----:B------:R-:W-:Y:S05]  /*18d40*/  BSYNC B1 ;  /* 0x0000000000017941 */ /* 0x000fea0003800000 */
.L_x_18046:
[----:B------:R-:W-:-:S13]  /*18d50*/  LOP3.LUT P1, RZ, R43, 0x1, RZ, 0xc0, !PT ;  /* 0x000000012bff7812 */ /* 0x000fda000782c0ff */
        /* <DEDUP_REMOVED lines=32> */
.L_x_18035:
[----:B0-----:R-:W-:Y:S05]  /*18f60*/  BSYNC B0 ;  /* 0x0000000000007941 */ /* 0x001fea0003800000 */
.L_x_18034:
[----:B------:R-:W-:Y:S02]  /*18f70*/  LOP3.LUT P1, RZ, R190, 0xff, RZ, 0xc0, !PT ;  /* 0x000000ffbeff7812 */ /* 0x000fe4000782c0ff */
[----:B------:R-:W-:Y:S02]  /*18f80*/  IADD3 R42, R42, c[0x0][0x160], RZ ;  /* 0x000058002a2a7a10 */ /* 0x000fe40007ffe0ff */
[----:B------:R-:W-:Y:S02]  /*18f90*/  SEL R190, RZ, 0x1, P1 ;  /* 0x00000001ffbe7807 */ /* 0x000fe40000800000 */
[----:B------:R-:W-:-:S13]  /*18fa0*/  ISETP.GE.AND P1, PT, R42, c[0x0][0x164], PT ;  /* 0x000059002a007a0c */ /* 0x000fda0003f26270 */
[----:B------:R-:W-:Y:S01]  /*18fb0*/  @P1 CALL.REL.NOINC `(.L_x_18048) ;  /* 0x0000001000001944 */ /* 0x000fe20003c00000 */
[----:B------:R-:W-:Y:S05]  /*18fc0*/  BRA `(.L_x_18049) ;  /* 0xfffe85b000007947 */ /* 0x000fea000383ffff */
.L_x_18048:
[----:B------:R-:W-:Y:S05]  /*18fd0*/  EXIT ;  /* 0x000000000000794d */ /* 0x000fea0003800000 */
.L_x_18032:
[----:B------:R-:W-:Y:S01]  /*18fe0*/  IMAD.MOV.U32 R214, RZ, RZ, 0x1 ;  /* 0x00000001ffd67424 */ /* 0x000fe200078e00ff */
[----:B------:R-:W-:Y:S01]  /*18ff0*/  MOV R118, 0x19030 ;  /* 0x0001903000767802 */ /* 0x000fe20000000f00 */
[----:B------:R-:W-:Y:S02]  /*19000*/  IMAD.MOV.U32 R212, RZ, RZ, 0x1f ;  /* 0x0000001fffd47424 */ /* 0x000fe400078e00ff */
[----:B------:R-:W-:Y:S02]  /*19010*/  IMAD.MOV.U32 R215, RZ, RZ, -0x1 ;  /* 0xffffffffffd77424 */ /* 0x000fe400078e00ff */
[----:B-----5:R-:W-:Y:S05]  /*19020*/  CALL.REL.NOINC `($__internal_58_$__cuda_sm70_shflsync_bfly_p) ;  /* 0x00000ab000007944 */ /* 0x020fea0003c00000 */
[----:B-1----:R-:W-:Y:S01]  /*19030*/  IMAD.MOV.U32 R116, RZ, RZ, R214 ;  /* 0x000000ffff747224 */ /* 0x002fe200078e00d6 */
[----:B0-----:R-:W-:Y:S05]  /*19040*/  BRA `(.L_x_18050) ;  /* 0xffffe2a000007947 */ /* 0x001fea000383ffff */
.L_x_18033:
[----:B------:R-:W-:Y:S01]  /*19050*/  IMAD.MOV.U32 R214, RZ, RZ, 0x2 ;  /* 0x00000002ffd67424 */ /* 0x000fe200078e00ff */
[----:B------:R-:W-:Y:S01]  /*19060*/  MOV R215, 0xffffffff ;  /* 0xffffffff00d77802 */ /* 0x000fe20000000f00 */
[----:B------:R-:W-:Y:S01]  /*19070*/  IMAD.MOV.U32 R212, RZ, RZ, 0x1f ;  /* 0x0000001fffd47424 */ /* 0x000fe200078e00ff */
[----:B------:R-:W-:Y:S02]  /*19080*/  MOV R118, 0x190a0 ;  /* 0x000190a000767802 */ /* 0x000fe40000000f00 */
[----:B-----5:R-:W-:Y:S05]  /*19090*/  CALL.REL.NOINC `($__internal_58_$__cuda_sm70_shflsync_bfly_p) ;  /* 0x00000a4000007944 */ /* 0x020fea0003c00000 */
[----:B01----:R-:W-:Y:S01]  /*190a0*/  FADD.FTZ R117, R117, R214 ;  /* 0x000000d675757221 */ /* 0x003fe20000010000 */
[----:B------:R-:W-:Y:S01]  /*190b0*/  MOV R118, 0x19100 ;  /* 0x0001910000767802 */ /* 0x000fe20000000f00 */
[----:B------:R-:W-:-:S02]  /*190c0*/  IMAD.MOV.U32 R214, RZ, RZ, 0x4 ;  /* 0x00000004ffd67424 */ /* 0x000fc400078e00ff */
[----:B------:R-:W-:Y:S02]  /*190d0*/  IMAD.MOV.U32 R212, RZ, RZ, 0x1f ;  /* 0x0000001fffd47424 */ /* 0x000fe400078e00ff */
[----:B------:R-:W-:Y:S02]  /*190e0*/  IMAD.MOV.U32 R215, RZ, RZ, -0x1 ;  /* 0xffffffffffd77424 */ /* 0x000fe400078e00ff */
[----:B------:R-:W-:Y:S05]  /*190f0*/  CALL.REL.NOINC `($__internal_58_$__cuda_sm70_shflsync_bfly_p) ;  /* 0x000009e000007944 */ /* 0x000fea0003c00000 */
[----:B01----:R-:W-:Y:S01]  /*19100*/  FADD.FTZ R117, R117, R214 ;  /* 0x000000d675757221 */ /* 0x003fe20000010000 */
[----:B------:R-:W-:Y:S01]  /*19110*/  MOV R118, 0x19160 ;  /* 0x0001916000767802 */ /* 0x000fe20000000f00 */
[----:B------:R-:W-:Y:S02]  /*19120*/  IMAD.MOV.U32 R214, RZ, RZ, 0x8 ;  /* 0x00000008ffd67424 */ /* 0x000fe400078e00ff */
[----:B------:R-:W-:Y:S02]  /*19130*/  IMAD.MOV.U32 R212, RZ, RZ, 0x1f ;  /* 0x0000001fffd47424 */ /* 0x000fe400078e00ff */
[----:B------:R-:W-:Y:S02]  /*19140*/  IMAD.MOV.U32 R215, RZ, RZ, -0x1 ;  /* 0xffffffffffd77424 */ /* 0x000fe400078e00ff */
[----:B------:R-:W-:Y:S05]  /*19150*/  CALL.REL.NOINC `($__internal_58_$__cuda_sm70_shflsync_bfly_p) ;  /* 0x0000098000007944 */ /* 0x000fea0003c00000 */
[----:B01----:R-:W-:Y:S01]  /*19160*/  FADD.FTZ R117, R117, R214 ;  /* 0x000000d675757221 */ /* 0x003fe20000010000 */
[----:B------:R-:W-:Y:S01]  /*19170*/  HFMA2.MMA R214, -RZ, RZ, 0, 9.5367431640625e-07 ;  /* 0x00000010ffd67435 */ /* 0x000fe200000001ff */
[----:B------:R-:W-:Y:S01]  /*19180*/  IMAD.MOV.U32 R212, RZ, RZ, 0x1f ;  /* 0x0000001fffd47424 */ /* 0x000fe200078e00ff */
[----:B------:R-:W-:Y:S01]  /*19190*/  MOV R118, 0x191c0 ;  /* 0x000191c000767802 */ /* 0x000fe20000000f00 */
[----:B------:R-:W-:-:S03]  /*191a0*/  IMAD.MOV.U32 R215, RZ, RZ, -0x1 ;  /* 0xffffffffffd77424 */ /* 0x000fc600078e00ff */
[----:B------:R-:W-:Y:S05]  /*191b0*/  CALL.REL.NOINC `($__internal_58_$__cuda_sm70_shflsync_bfly_p) ;  /* 0x0000092000007944 */ /* 0x000fea0003c00000 */
[----:B01----:R-:W-:Y:S02]  /*191c0*/  FADD.FTZ R117, R117, R214 ;  /* 0x000000d675757221 */ /* 0x003fe40000010000 */
[----:B------:R-:W-:-:S02]  /*191d0*/  IMAD.MOV.U32 R214, RZ, RZ, 0x1 ;  /* 0x00000001ffd67424 */ /* 0x000fc400078e00ff */
[----:B------:R-:W-:Y:S02]  /*191e0*/  FMUL.FTZ R116, R186, R117 ;  /* 0x00000075ba747220 */ /* 0x000fe40000410000 */
[----:B------:R-:W-:Y:S02]  /*191f0*/  IMAD.MOV.U32 R215, RZ, RZ, -0x1 ;  /* 0xffffffffffd77424 */ /* 0x000fe400078e00ff */
        /* <DEDUP_REMOVED lines=115> */
[----:B------:R-:W-:Y:S05]  /*19930*/  CALL.REL.NOINC `($__internal_58_$__cuda_sm70_shflsync_bfly_p) ;  /* 0x000001a000007944 */ /* 0x000fea0003c00000 */
[----:B01----:R-:W-:Y:S01]  /*19940*/  FADD.FTZ R117, R117, R214 ;  /* 0x000000d675757221 */ /* 0x003fe20000010000 */
[----:B------:R-:W-:Y:S01]  /*19950*/  MOV R212, 0x1f ;  /* 0x0000001f00d47802 */ /* 0x000fe20000000f00 */
[----:B------:R-:W-:Y:S01]  /*19960*/  IMAD.MOV.U32 R214, RZ, RZ, 0x2 ;  /* 0x00000002ffd67424 */ /* 0x000fe200078e00ff */
[----:B------:R-:W-:Y:S01]  /*19970*/  MOV R118, 0x199a0 ;  /* 0x000199a000767802 */ /* 0x000fe20000000f00 */
[----:B------:R-:W-:Y:S02]  /*19980*/  IMAD.MOV.U32 R215, RZ, RZ, -0x1 ;  /* 0xffffffffffd77424 */ /* 0x000fe400078e00ff */
[----:B------:R-:W-:Y:S05]  /*19990*/  CALL.REL.NOINC `($__internal_58_$__cuda_sm70_shflsync_bfly_p) ;  /* 0x0000014000007944 */ /* 0x000fea0003c00000 */
[----:B01----:R-:W-:Y:S01]  /*199a0*/  FADD.FTZ R117, R117, R214 ;  /* 0x000000d675757221 */ /* 0x003fe20000010000 */
[----:B------:R-:W-:Y:S01]  /*199b0*/  MOV R118, 0x19a00 ;  /* 0x00019a0000767802 */ /* 0x000fe20000000f00 */
[----:B------:R-:W-:Y:S02]  /*199c0*/  IMAD.MOV.U32 R214, RZ, RZ, 0x4 ;  /* 0x00000004ffd67424 */ /* 0x000fe400078e00ff */
[----:B------:R-:W-:Y:S02]  /*199d0*/  IMAD.MOV.U32 R212, RZ, RZ, 0x1f ;  /* 0x0000001fffd47424 */ /* 0x000fe400078e00ff */
[----:B------:R-:W-:-:S02]  /*199e0*/  IMAD.MOV.U32 R215, RZ, RZ, -0x1 ;  /* 0xffffffffffd77424 */ /* 0x000fc400078e00ff */
[----:B------:R-:W-:Y:S05]  /*199f0*/  CALL.REL.NOINC `($__internal_58_$__cuda_sm70_shflsync_bfly_p) ;  /* 0x000000e000007944 */ /* 0x000fea0003c00000 */
[----:B01----:R-:W-:Y:S01]  /*19a00*/  FADD.FTZ R117, R117, R214 ;  /* 0x000000d675757221 */ /* 0x003fe20000010000 */
[----:B------:R-:W-:Y:S01]  /*19a10*/  MOV R215, 0xffffffff ;  /* 0xffffffff00d77802 */ /* 0x000fe20000000f00 */
[----:B------:R-:W-:Y:S01]  /*19a20*/  IMAD.MOV.U32 R214, RZ, RZ, 0x8 ;  /* 0x00000008ffd67424 */ /* 0x000fe200078e00ff */
[----:B------:R-:W-:Y:S01]  /*19a30*/  MOV R118, 0x19a60 ;  /* 0x00019a6000767802 */ /* 0x000fe20000000f00 */
[----:B------:R-:W-:-:S02]  /*19a40*/  IMAD.MOV.U32 R212, RZ, RZ, 0x1f ;  /* 0x0000001fffd47424 */ /* 0x000fc400078e00ff */
[----:B------:R-:W-:Y:S05]  /*19a50*/  CALL.REL.NOINC `($__internal_58_$__cuda_sm70_shflsync_bfly_p) ;  /* 0x0000008000007944 */ /* 0x000fea0003c00000 */
[----:B-1----:R-:W-:Y:S01]  /*19a60*/  FADD.FTZ R163, R117, R214 ;  /* 0x000000d675a37221 */ /* 0x002fe20000010000 */
[----:B------:R-:W-:Y:S01]  /*19a70*/  MOV R118, 0x19ad0 ;  /* 0x00019ad000767802 */ /* 0x000fe20000000f00 */
[----:B------:R-:W-:-:S02]  /*19a80*/  IMAD.MOV.U32 R214, RZ, RZ, 0x10 ;  /* 0x00000010ffd67424 */ /* 0x000fc400078e00ff */
[----:B0-----:R-:W-:Y:S02]  /*19a90*/  IMAD.MOV.U32 R212, RZ, RZ, 0x1f ;  /* 0x0000001fffd47424 */ /* 0x001fe400078e00ff */
[----:B------:R-:W-:Y:S02]  /*19aa0*/  IMAD.MOV.U32 R215, RZ, RZ, -0x1 ;  /* 0xffffffffffd77424 */ /* 0x000fe400078e00ff */
[----:B------:R-:W-:Y:S02]  /*19ab0*/  IMAD.MOV.U32 R117, RZ, RZ, R163 ;  /* 0x000000ffff757224 */ /* 0x000fe400078e00a3 */
[----:B------:R-:W-:Y:S05]  /*19ac0*/  CALL.REL.NOINC `($__internal_58_$__cuda_sm70_shflsync_bfly_p) ;  /* 0x0000001000007944 */ /* 0x000fea0003c00000 */
[----:B01----:R-:W-:Y:S05]  /*19ad0*/  BRA `(.L_x_18051) ;  /* 0xffffe06000007947 */ /* 0x003fea000383ffff */
        .weak           $__internal_58_$__cuda_sm70_shflsync_bfly_p
        .type           $__internal_58_$__cuda_sm70_shflsync_bfly_p,@function
        .size           $__internal_58_$__cuda_sm70_shflsync_bfly_p,(.L_x_44898 - $__internal_58_$__cuda_sm70_shflsync_bfly_p)
$__internal_58_$__cuda_sm70_shflsync_bfly_p:
[----:B------:R-:W-:Y:S01]  /*19ae0*/  IMAD.MOV.U32 R119, RZ, RZ, 0x0 ;  /* 0x00000000ff777424 */ /* 0x000fe200078e00ff */
[----:B------:R-:W-:Y:S04]  /*19af0*/  WARPSYNC R215 ;  /* 0x000000d700007348 */ /* 0x000fe80003800000 */
[----:B------:R0:W1:Y:S01]  /*19b00*/  SHFL.BFLY PT, R214, R117, R214, R212 ;  /* 0x0c0000d675d67389 */ /* 0x00006200000e00d4 */
[----:B------:R-:W-:Y:S05]  /*19b10*/  RET.REL.NODEC R118 `(_ZN10layer_norm13ln_fwd_kernelINS_13Kernel_traitsI13__nv_bfloat16S2_fS2_fjLj7168ELj1ELj1ELj4ELj16ENS_18Kernel_traits_baseILj7168ES2_S2_fS2_fjLj128EEEEELb1ELb0ELb1ELb0EEEvNS_9FwdParamsE) ;  /* 0xfffe64e076007950 */ /* 0x000fea0003c3ffff */
.L_x_18052:
        /* <DEDUP_REMOVED lines=14> */
.L_x_44898:


//--------------------- .text._ZN10layer_norm13ln_fwd_kernelINS_13Kernel_traitsI13__nv_bfloat16S2_fS2_fjLj7168ELj1ELj1ELj4ELj16ENS_18Kernel_traits_baseILj7168ES2_S2_fS2_fjLj128EEEEELb1ELb0ELb1ELb1EEEvNS_9FwdParamsE --------------------------
	.section	.text._ZN10layer_norm13ln_fwd_kernelINS_13Kernel_traitsI13__nv_bfloat16S2_fS2_fjLj7168ELj1ELj1ELj4ELj16ENS_18Kernel_traits_baseILj7168ES2_S2_fS2_fjLj128EEEEELb1ELb0ELb1ELb1EEEvNS_9FwdParamsE,"ax",@progbits
	.sectioninfo	@"SHI_REGISTERS=255"
	.align	128
        .global         _ZN10layer_norm13ln_fwd_kernelINS_13Kernel_traitsI13__nv_bfloat16S2_fS2_fjLj7168ELj1ELj1ELj4ELj16ENS_18Kernel_traits_baseILj7168ES2_S2_fS2_fjLj128EEEEELb1ELb0ELb1ELb1EEEvNS_9FwdParamsE
        .type           _ZN10layer_norm13ln_fwd_kernelINS_13Kernel_traitsI13__nv_bfloat16S2_fS2_fjLj7168ELj1ELj1ELj4ELj16ENS_18Kernel_traits_baseILj7168ES2_S2_fS2_fjLj128EEEEELb1ELb0ELb1ELb1EEEvNS_9FwdParamsE,@function
        .size           _ZN10layer_norm13ln_fwd_kernelINS_13Kernel_traitsI13__nv_bfloat16S2_fS2_fjLj7168ELj1ELj1ELj4ELj16ENS_18Kernel_traits_baseILj7168ES2_S2_fS2_fjLj128EEEEELb1ELb0ELb1ELb1EEEvNS_9FwdParamsE,(.L_x_44899 - _ZN10layer_norm13ln_fwd_kernelINS_13Kernel_traitsI13__nv_bfloat16S2_fS2_fjLj7168ELj1ELj1ELj4ELj16ENS_18Kernel_traits_baseILj7168ES2_S2_fS2_fjLj128EEEEELb1ELb0ELb1ELb1EEEvNS_9FwdParamsE)
        .other          _ZN10layer_norm13ln_fwd_kernelINS_13Kernel_traitsI13__nv_bfloat16S2_fS2_fjLj7168ELj1ELj1ELj4ELj16ENS_18Kernel_traits_baseILj7168ES2_S2_fS2_fjLj128EEEEELb1ELb0ELb1ELb1EEEvNS_9FwdParamsE,@"STO_CUDA_ENTRY STV_DEFAULT"
_ZN10layer_norm13ln_fwd_kernelINS_13Kernel_traitsI13__nv_bfloat16S2_fS2_fjLj7168ELj1ELj1ELj4ELj16ENS_18Kernel_traits_baseILj7168ES2_S2_fS2_fjLj128EEEEELb1ELb0ELb1ELb1EEEvNS_9FwdParamsE:
.text._ZN10layer_norm13ln_fwd_kernelINS_13Kernel_traitsI13__nv_bfloat16S2_fS2_fjLj7168ELj1ELj1ELj4ELj16ENS_18Kernel_traits_baseILj7168ES2_S2_fS2_fjLj128EEEEELb1ELb0ELb1ELb1EEEvNS_9FwdParamsE:
        /* <DEDUP_REMOVED lines=12> */
[----:B------:R-:W-:Y:S02]  /*00c0*/  @P1 IMAD.MOV.U32 R2, RZ, RZ, R203 ;  /* 0x000000ffff021224 */ /* 0x000fe400078e00cb */
[----:B------:R-:W-:Y:S01]  /*00d0*/  @P1 IMAD.MOV.U32 R3, RZ, RZ, R20 ;  /* 0x000000ffff031224 */ /* 0x000fe200078e0014 */
[----:B0-----:R-:W-:Y:S01]  /*00e0*/  SHF.L.U32 R0, R147, 0x4, RZ ;  /* 0x0000000493007819 */ /* 0x001fe200000006ff */
[----:B------:R-:W0:Y:S03]  /*00f0*/  S2R R182, SR_CTAID.X ;  /* 0x0000000000b67919 */ /* 0x000e260000002500 */
        /* <DEDUP_REMOVED lines=13> */
[----:B-1----:R-:W-:-:S05]  /*01d0*/  IADD3 R2, P3, R0, c[0x0][0x1b0], RZ ;  /* 0x00006c0000027a10 */ /* 0x002fca0007f7e0ff */
[----:B------:R-:W-:-:S06]  /*01e0*/  IMAD.X R3, RZ, RZ, c[0x0][0x1b4], P3 ;  /* 0x00006d00ff037624 */ /* 0x000fcc00018e06ff */
        /* <DEDUP_REMOVED lines=68> */
[--C-:B------:R-:W-:Y:S02]  /*0630*/  PRMT R159, RZ, 0x5410, R73.reuse ;  /* 0x00005410ff9f7816 */ /* 0x100fe40000000049 */
[----:B------:R-:W-:Y:S01]  /*0640*/  PRMT R160, RZ, 0x7610, R73 ;  /* 0x00007610ffa07816 */ /* 0x000fe20000000049 */
[----:B------:R-:W-:Y:S01]  /*0650*/  IMAD.WIDE.U32 R20, R20, -0x326172a9, RZ ;  /* 0xcd9e8d5714147825 */ /* 0x000fe200078e00ff */
[----:B------:R-:W-:Y:S02]  /*0660*/  LOP3.LUT R19, R3, R16, R137, 0x96, !PT ;  /* 0x0000001003137212 */ /* 0x000fe400078e9689 */
[----:B------:R-:W-:Y:S01]  /*0670*/  IADD3 R165, R155, -0x695add53, RZ ;  /* 0x96a522ad9ba57810 */ /* 0x000fe20007ffe0ff */
[----:B------:R-:W-:Y:S01]  /*0680*/  IMAD.MOV.U32 R171, RZ, RZ, RZ ;  /* 0x000000ffffab7224 */ /* 0x000fe200078e00ff */
[----:B------:R-:W-:Y:S01]  /*0690*/  LOP3.LUT R16, R21, R18, R136, 0x96, !PT ;  /* 0x0000001215107212 */ /* 0x000fe200078e9688 */
[----:B------:R-:W-:Y:S01]  /*06a0*/  IMAD.WIDE.U32 R18, R19, -0x326172a9, RZ ;  /* 0xcd9e8d5713127825 */ /* 0x000fe200078e00ff */
[----:B------:R-:W-:-:S02]  /*06b0*/  IADD3 R166, R154, -0x700cb87f, RZ ;  /* 0x8ff347819aa67810 */ /* 0x000fc40007ffe0ff */
[--C-:B------:R-:W-:Y:S01]  /*06c0*/  PRMT R33, RZ, 0x5410, R12.reuse ;  /* 0x00005410ff217816 */ /* 0x100fe2000000000c */
        /* <DEDUP_REMOVED lines=9> */
[----:B------:R-:W-:Y:S02]  /*0760*/  PRMT R29, RZ, 0x5410, R14 ;  /* 0x00005410ff1d7816 */ /* 0x000fe4000000000e */
        /* <DEDUP_REMOVED lines=60> */
.L_x_18576:
[----:B------:R-:W-:-:S04]  /*0b30*/  IMAD.MOV.U32 R87, RZ, RZ, 0x4 ;  /* 0x00000004ff577424 */ /* 0x000fc800078e00ff */
[----:B------:R-:W-:-:S06]  /*0b40*/  IMAD.WIDE R80, R146, R87, c[0x0][0x1d0] ;  /* 0x0000740092507625 */ /* 0x000fcc00078e0257 */
[----:B------:R0:W2:Y:S01]  /*0b50*/  LDG.E R80, [R80.64] ;  /* 0x0000000450507981 */ /* 0x0000a2000c1e1900 */
[----:B------:R-:W-:Y:S01]  /*0b60*/  ISETP.NE.U32.AND P0, PT, RZ, c[0x0][0x180], PT ;  /* 0x00006000ff007a0c */ /* 0x000fe20003f05070 */
[----:B------:R-:W-:Y:S01]  /*0b70*/  IMAD R82, R146, c[0x0][0x168], RZ ;  /* 0x00005a0092527a24 */ /* 0x000fe200078e02ff */
[----:B------:R-:W-:Y:S02]  /*0b80*/  HFMA2.MMA R200, -RZ, RZ, 0, 0 ;  /* 0x00000000ffc87435 */ /* 0x000fe400000001ff */
[----:B------:R-:W-:Y:S02]  /*0b90*/  ISETP.NE.AND.EX P0, PT, RZ, c[0x0][0x184], PT, P0 ;  /* 0x00006100ff007a0c */ /* 0x000fe40003f05300 */
[----:B------:R-:W-:-:S04]  /*0ba0*/  SHF.R.S32.HI R83, RZ, 0x1f, R82 ;  /* 0x0000001fff537819 */ /* 0x000fc80000011452 */
[----:B------:R-:W-:-:S07]  /*0bb0*/  LEA.HI R83, R83, R82, RZ, 0x3 ;  /* 0x0000005253537211 */ /* 0x000fce00078f18ff */
[----:B0-----:R-:W-:Y:S01]  /*0bc0*/  @P0 IMAD.MOV.U32 R81, RZ, RZ, 0x20 ;  /* 0x00000020ff510424 */ /* 0x001fe200078e00ff */
[----:B--2---:R-:W-:-:S13]  /*0bd0*/  ISETP.GE.AND P2, PT, R80, 0x1, PT ;  /* 0x000000015000780c */ /* 0x004fda0003f46270 */
[----:B------:R-:W-:-:S05]  /*0be0*/  @P2 IADD3 R84, R80, -0x1, RZ ;  /* 0xffffffff50542810 */ /* 0x000fca0007ffe0ff */
[----:B------:R-:W-:Y:S01]  /*0bf0*/  @P2 IMAD R85, R84, c[0x0][0x168], RZ ;  /* 0x00005a0054552a24 */ /* 0x000fe200078e02ff */
[----:B------:R-:W-:-:S04]  /*0c00*/  LOP3.LUT R84, R147, 0x7f, RZ, 0xc0, !PT ;  /* 0x0000007f93547812 */ /* 0x000fc800078ec0ff */
[----:B------:R-:W-:Y:S02]  /*0c10*/  @P2 SHF.R.S32.HI R82, RZ, 0x1f, R85 ;  /* 0x0000001fff522819 */ /* 0x000fe40000011455 */
[----:B------:R-:W-:Y:S02]  /*0c20*/  LEA.HI.SX32 R202, R83, R84, 0x1d ;  /* 0x0000005453ca7211 */ /* 0x000fe400078feaff */
[----:B------:R-:W-:-:S03]  /*0c30*/  @P2 LEA.HI R85, R82, R85, RZ, 0x3 ;  /* 0x0000005552552211 */ /* 0x000fc600078f18ff */
[----:B------:R-:W-:Y:S01]  /*0c40*/  @P0 IMAD.WIDE.U32 R82, R202, R81, c[0x0][0x180] ;  /* 0x00006000ca520625 */ /* 0x000fe200078e0051 */
[----:B------:R-:W-:-:S03]  /*0c50*/  @P2 LEA.HI.SX32 R200, R85, R84, 0x1d ;  /* 0x0000005455c82211 */ /* 0x000fc600078feaff */
[----:B------:R-:W-:Y:S01]  /*0c60*/  @P2 IMAD.MOV.U32 R81, RZ, RZ, 0x10 ;  /* 0x00000010ff512424 */ /* 0x000fe200078e00ff */
[----:B------:R-:W2:Y:S01]  /*0c70*/  @P0 LDG.E.128 R68, [R82.64] ;  /* 0x0000000452440981 */ /* 0x000ea2000c1e1d00 */
[----:B------:R-:W-:-:S03]  /*0c80*/  IMAD.WIDE R84, R146, R87, c[0x0][0x1d8] ;  /* 0x0000760092547625 */ /* 0x000fc600078e0257 */
[----:B-----5:R0:W5:Y:S01]  /*0c90*/  @P0 LDG.E.128 R72, [R82.64+0x10] ;  /* 0x0000100452480981 */ /* 0x020162000c1e1d00 */
[----:B------:R-:W-:-:S03]  /*0ca0*/  @P2 IMAD.WIDE.U32 R86, R200, R81, c[0x0][0x170] ;  /* 0x00005c00c8562625 */ /* 0x000fc600078e0051 */
[----:B------:R0:W5:Y:S04]  /*0cb0*/  LDG.E R198, [R84.64] ;  /* 0x0000000454c67981 */ /* 0x000168000c1e1900 */
[----:B------:R0:W5:Y:S01]  /*0cc0*/  @P2 LDG.E.128 R76, [R86.64] ;  /* 0x00000004564c2981 */ /* 0x000162000c1e1d00 */
[----:B------:R-:W-:Y:S01]  /*0cd0*/  ISETP.GT.AND P3, PT, R80, RZ, PT ;  /* 0x000000ff5000720c */ /* 0x000fe20003f64270 */
[----:B------:R-:W-:Y:S01]  /*0ce0*/  BSSY B0, `(.L_x_18053) ;  /* 0x000005c000007945 */ /* 0x000fe20003800000 */
[----:B------:R-:W-:-:S11]  /*0cf0*/  SHF.R.S32.HI R199, RZ, 0x1f, R146 ;  /* 0x0000001fffc77819 */ /* 0x000fd60000011492 */
        /* <DEDUP_REMOVED lines=17> */
.L_x_18056:
[----:B------:R-:W-:Y:S02]  /*0e10*/  IMAD.MOV.U32 R89, RZ, RZ, R196 ;  /* 0x000000ffff597224 */ /* 0x000fe400078e00c4 */
.L_x_18057:
[----:B------:R-:W-:Y:S05]  /*0e20*/  BSYNC B1 ;  /* 0x0000000000017941 */ /* 0x000fea0003800000 */
.L_x_18055:
        /* <DEDUP_REMOVED lines=16> */
.L_x_18061:
[----:B------:R-:W-:Y:S05]  /*0f30*/  BSYNC B2 ;  /* 0x0000000000027941 */ /* 0x000fea0003800000 */
.L_x_18060:
        /* <DEDUP_REMOVED lines=43> */
.L_x_18059:
[----:B------:R-:W-:Y:S05]  /*11f0*/  BSYNC B1 ;  /* 0x0000000000017941 */ /* 0x000fea0003800000 */
.L_x_18058:
        /* <DEDUP_REMOVED lines=9> */
[----:B------:R-:W-:Y:S02]  /*1290*/  @P0 FADD.FTZ R80, R68, R80 ;  /* 0x0000005044500221 */ /* 0x000fe40000010000 */
.L_x_18054:
[----:B0-----:R-:W-:Y:S05]  /*12a0*/  BSYNC B0 ;  /* 0x0000000000007941 */ /* 0x001fea0003800000 */
.L_x_18053:
        /* <DEDUP_REMOVED lines=18> */
.L_x_18065:
[----:B------:R-:W-:Y:S02]  /*13d0*/  IMAD.MOV.U32 R92, RZ, RZ, R196 ;  /* 0x000000ffff5c7224 */ /* 0x000fe400078e00c4 */
.L_x_18066:
[----:B------:R-:W-:Y:S05]  /*13e0*/  BSYNC B1 ;  /* 0x0000000000017941 */ /* 0x000fea0003800000 */
.L_x_18064:
        /* <DEDUP_REMOVED lines=16> */
.L_x_18070:
[----:B------:R-:W-:Y:S05]  /*14f0*/  BSYNC B2 ;  /* 0x0000000000027941 */ /* 0x000fea0003800000 */
.L_x_18069:
        /* <DEDUP_REMOVED lines=43> */
.L_x_18068:
[----:B------:R-:W-:Y:S05]  /*17b0*/  BSYNC B1 ;  /* 0x0000000000017941 */ /* 0x000fea0003800000 */
.L_x_18067:
        /* <DEDUP_REMOVED lines=10> */
.L_x_18063:
[----:B------:R-:W-:Y:S05]  /*1860*/  BSYNC B0 ;  /* 0x0000000000007941 */ /* 0x000fea0003800000 */
.L_x_18062:
        /* <DEDUP_REMOVED lines=18> */
.L_x_18074:
[----:B------:R-:W-:Y:S02]  /*1990*/  IMAD.MOV.U32 R92, RZ, RZ, R196 ;  /* 0x000000ffff5c7224 */ /* 0x000fe400078e00c4 */
.L_x_18075:
[----:B------:R-:W-:Y:S05]  /*19a0*/  BSYNC B1 ;  /* 0x0000000000017941 */ /* 0x000fea0003800000 */
.L_x_18073:
        /* <DEDUP_REMOVED lines=16> */
.L_x_18079:
[----:B------:R-:W-:Y:S05]  /*1ab0*/  BSYNC B2 ;  /* 0x0000000000027941 */ /* 0x000fea0003800000 */
.L_x_18078:
        /* <DEDUP_REMOVED lines=41> */
[----:B------:R-:W-:Y:S01]  /*1d50*/  IMAD.MOV.U32 R84, RZ, RZ, RZ ;  /* 0x000000ffff547224 */ /* 0x000fe200078e00ff */
[----:B------:R-:W-:Y:S02]  /*1d60*/  LOP3.LUT R179, R179, R82, R165, 0x96, !PT ;  /* 0x00000052b3b37212 */ /* 0x000fe400078e96a5 */
.L_x_18077:
[----:B------:R-:W-:Y:S05]  /*1d70*/  BSYNC B1 ;  /* 0x0000000000017941 */ /* 0x000fea0003800000 */
.L_x_18076:
        /* <DEDUP_REMOVED lines=10> */
.L_x_18072:
[----:B------:R-:W-:Y:S05]  /*1e20*/  BSYNC B0 ;  /* 0x0000000000007941 */ /* 0x000fea0003800000 */
.L_x_18071:
        /* <DEDUP_REMOVED lines=18> */
.L_x_18083:
[----:B------:R-:W-:Y:S02]  /*1f50*/  IMAD.MOV.U32 R94, RZ, RZ, R196 ;  /* 0x000000ffff5e7224 */ /* 0x000fe400078e00c4 */
.L_x_18084:
[----:B------:R-:W-:Y:S05]  /*1f60*/  BSYNC B1 ;  /* 0x0000000000017941 */ /* 0x000fea0003800000 */
.L_x_18082:
        /* <DEDUP_REMOVED lines=16> */
.L_x_18088:
[----:B------:R-:W-:Y:S05]  /*2070*/  BSYNC B2 ;  /* 0x0000000000027941 */ /* 0x000fea0003800000 */
.L_x_18087:
        /* <DEDUP_REMOVED lines=43> */
.L_x_18086:
[----:B------:R-:W-:Y:S05]  /*2330*/  BSYNC B1 ;  /* 0x0000000000017941 */ /* 0x000fea0003800000 */
.L_x_18085:
        /* <DEDUP_REMOVED lines=10> */
.L_x_18081:
[----:B------:R-:W-:Y:S05]  /*23e0*/  BSYNC B0 ;  /* 0x0000000000007941 */ /* 0x000fea0003800000 */
.L_x_18080:
        /* <DEDUP_REMOVED lines=18> */
.L_x_18092:
[----:B------:R-:W-:Y:S02]  /*2510*/  IMAD.MOV.U32 R94, RZ, RZ, R196 ;  /* 0x000000ffff5e7224 */ /* 0x000fe400078e00c4 */
.L_x_18093:
[----:B------:R-:W-:Y:S05]  /*2520*/  BSYNC B1 ;  /* 0x0000000000017941 */ /* 0x000fea0003800000 */
.L_x_18091:
        /* <DEDUP_REMOVED lines=16> */
.L_x_18097:
[----:B------:R-:W-:Y:S05]  /*2630*/  BSYNC B2 ;  /* 0x0000000000027941 */ /* 0x000fea0003800000 */
.L_x_18096:
        /* <DEDUP_REMOVED lines=43> */
.L_x_18095:
[----:B------:R-:W-:Y:S05]  /*28f0*/  BSYNC B1 ;  /* 0x0000000000017941 */ /* 0x000fea0003800000 */
.L_x_18094:
[----:B------:R-:W0:Y:S01]  /*2900*/  I2F.U32 R84, R94 ;  /* 0x0000005e00547306 */ /* 0x000e220000201000 */
[----:B------:R-:W-:-:S10]  /*2910*/  HFMA2.MMA R85, -RZ, RZ, 0.1171875, 0 ;  /* 0x2f800000ff557435 */ /* 0x000fd400000001ff */
[----:B0-----:R-:W-:Y:S01]  /*2920*/  FFMA.FTZ R84, R84, R85, 1.1641532182693481445e-10 ;  /* 0x2f00000054547423 */ /* 0x001fe20000010055 */
[----:B------:R-:W-:-:S04]  /*2930*/  PRMT R85, RZ, 0x5410, R78 ;  /* 0x00005410ff557816 */ /* 0x000fc8000000004e */
[----:B------:R-:W-:Y:S01]  /*2940*/  FSETP.GTU.FTZ.AND P1, PT, R84, c[0x0][0x1e4], PT ;  /* 0x0000790054007a0b */ /* 0x000fe20003f3c000 */
[----:B------:R-:W-:-:S03]  /*2950*/  FMUL.FTZ R85, R85, c[0x0][0x1ec] ;  /* 0x00007b0055557a20 */ /* 0x000fc60000410000 */
[----:B------:R-:W-:Y:S01]  /*2960*/  SEL R192, RZ, 0x1, P1 ;  /* 0x00000001ffc07807 */ /* 0x000fe20000800000 */
[----:B------:R-:W-:-:S05]  /*2970*/  FMUL.FTZ R85, R85, c[0x0][0x1e8] ;  /* 0x00007a0055557a20 */ /* 0x000fca0000410000 */
[----:B------:R-:W-:-:S05]  /*2980*/  FSEL R84, R85, RZ, !P1 ;  /* 0x000000ff55547208 */ /* 0x000fca0004800000 */
[----:B------:R-:W-:Y:S02]  /*2990*/  @P0 FADD.FTZ R84, R72, R84 ;  /* 0x0000005448540221 */ /* 0x000fe40000010000 */
.L_x_18090:
[----:B------:R-:W-:Y:S05]  /*29a0*/  BSYNC B0 ;  /* 0x0000000000007941 */ /* 0x000fea0003800000 */
.L_x_18089:
        /* <DEDUP_REMOVED lines=18> */
.L_x_18101:
[----:B------:R-:W-:Y:S02]  /*2ad0*/  IMAD.MOV.U32 R94, RZ, RZ, R196 ;  /* 0x000000ffff5e7224 */ /* 0x000fe400078e00c4 */
.L_x_18102:
[----:B------:R-:W-:Y:S05]  /*2ae0*/  BSYNC B1 ;  /* 0x0000000000017941 */ /* 0x000fea0003800000 */
.L_x_18100:
        /* <DEDUP_REMOVED lines=16> */
.L_x_18106:
[----:B------:R-:W-:Y:S05]  /*2bf0*/  BSYNC B2 ;  /* 0x0000000000027941 */ /* 0x000fea0003800000 */
.L_x_18105:
        /* <DEDUP_REMOVED lines=43> */
.L_x_18104:
[----:B------:R-:W-:Y:S05]  /*2eb0*/  BSYNC B1 ;  /* 0x0000000000017941 */ /* 0x000fea0003800000 */
.L_x_18103:
[----:B------:R-:W0:Y:S01]  /*2ec0*/  I2F.U32 R85, R94 ;  /* 0x0000005e00557306 */ /* 0x000e220000201000 */
[----:B------:R-:W-:-:S04]  /*2ed0*/  IMAD.MOV.U32 R86, RZ, RZ, 0x2f800000 ;  /* 0x2f800000ff567424 */ /* 0x000fc800078e00ff */
        /* <DEDUP_REMOVED lines=8> */
.L_x_18099:
[----:B------:R-:W-:Y:S05]  /*2f60*/  BSYNC B0 ;  /* 0x0000000000007941 */ /* 0x000fea0003800000 */
.L_x_18098:
        /* <DEDUP_REMOVED lines=18> */
.L_x_18110:
[----:B------:R-:W-:Y:S02]  /*3090*/  MOV R94, R196 ;  /* 0x000000c4005e7202 */ /* 0x000fe40000000f00 */
.L_x_18111:
[----:B------:R-:W-:Y:S05]  /*30a0*/  BSYNC B1 ;  /* 0x0000000000017941 */ /* 0x000fea0003800000 */
.L_x_18109:
        /* <DEDUP_REMOVED lines=16> */
.L_x_18115:
[----:B------:R-:W-:Y:S05]  /*31b0*/  BSYNC B2 ;  /* 0x0000000000027941 */ /* 0x000fea0003800000 */
.L_x_18114:
        /* <DEDUP_REMOVED lines=43> */
.L_x_18113:
[----:B------:R-:W-:Y:S05]  /*3470*/  BSYNC B1 ;  /* 0x0000000000017941 */ /* 0x000fea0003800000 */
.L_x_18112:
        /* <DEDUP_REMOVED lines=10> */
.L_x_18108:
[----:B------:R-:W-:Y:S05]  /*3520*/  BSYNC B0 ;  /* 0x0000000000007941 */ /* 0x000fea0003800000 */
.L_x_18107:
        /* <DEDUP_REMOVED lines=18> */
.L_x_18119:
[----:B------:R-:W-:Y:S02]  /*3650*/  IMAD.MOV.U32 R98, RZ, RZ, R196 ;  /* 0x000000ffff627224 */ /* 0x000fe400078e00c4 */
.L_x_18120:
[----:B------:R-:W-:Y:S05]  /*3660*/  BSYNC B1 ;  /* 0x0000000000017941 */ /* 0x000fea0003800000 */
.L_x_18118:
        /* <DEDUP_REMOVED lines=16> */
.L_x_18124:
[----:B------:R-:W-:Y:S05]  /*3770*/  BSYNC B2 ;  /* 0x0000000000027941 */ /* 0x000fea0003800000 */
.L_x_18123:
        /* <DEDUP_REMOVED lines=40> */
[----:B------:R-:W-:-:S04]  /*3a00*/  LOP3.LUT R195, R197, R92, R166, 0x96, !PT ;  /* 0x0000005cc5c37212 */ /* 0x000fc800078e96a6 */
[----:B------:R-:W-:Y:S02]  /*3a10*/  LOP3.LUT R179, R179, R88, R165, 0x96, !PT ;  /* 0x00000058b3b37212 */ /* 0x000fe400078e96a5 */
.L_x_18122:
[----:B------:R-:W-:Y:S05]  /*3a20*/  BSYNC B1 ;  /* 0x0000000000017941 */ /* 0x000fea0003800000 */
.L_x_18121:
        /* <DEDUP_REMOVED lines=10> */
.L_x_18117:
[----:B------:R-:W-:Y:S05]  /*3ad0*/  BSYNC B0 ;  /* 0x0000000000007941 */ /* 0x000fea0003800000 */
.L_x_18116:
[----:B------:R-:W-:Y:S01]  /*3ae0*/  IMAD.MOV.U32 R201, RZ, RZ, 0x20 ;  /* 0x00000020ffc97424 */ /* 0x000fe200078e00ff */
[----:B------:R-:W-:Y:S01]  /*3af0*/  IADD3 R106, R202, 0x80, RZ ;  /* 0x00000080ca6a7810 */ /* 0x000fe20007ffe0ff */
[----:B------:R-:W-:Y:S01]  /*3b00*/  BSSY B0, `(.L_x_18125) ;  /* 0x000001c000007945 */ /* 0x000fe20003800000 */
[----:B------:R-:W-:Y:S01]  /*3b10*/  IADD3 R104, R200, 0x80, RZ ;  /* 0x00000080c8687810 */ /* 0x000fe20007ffe0ff */
[----:B------:R-:W-:-:S04]  /*3b20*/  IMAD.WIDE.U32 R88, R202, R201, c[0x0][0x188] ;  /* 0x00006200ca587625 */ /* 0x000fc800078e00c9 */
[----:B------:R-:W-:Y:S01]  /*3b30*/  @P2 IMAD.MOV.U32 R103, RZ, RZ, 0x10 ;  /* 0x00000010ff672424 */ /* 0x000fe200078e00ff */
[----:B------:R0:W-:Y:S01]  /*3b40*/  STG.E.128 [R88.64], R80 ;  /* 0x0000005058007986 */ /* 0x0001e2000c101d04 */
[----:B------:R-:W-:-:S03]  /*3b50*/  @P0 IMAD.WIDE.U32 R90, R106, R201, c[0x0][0x180] ;  /* 0x000060006a5a0625 */ /* 0x000fc600078e00c9 */
[----:B------:R0:W-:Y:S01]  /*3b60*/  STG.E.128 [R88.64+0x10], R84 ;  /* 0x0000105458007986 */ /* 0x0001e2000c101d04 */
[----:B------:R-:W-:Y:S05]  /*3b70*/  @!P2 BRA `(.L_x_18126) ;  /* 0x000001400000a947 */ /* 0x000fea0003800000 */
[----:B0-----:R-:W-:Y:S01]  /*3b80*/  IMAD.U32 R89, R194, 0x10000, RZ ;  /* 0x00010000c2597824 */ /* 0x001fe200078e00ff */
[----:B------:R-:W-:Y:S01]  /*3b90*/  LOP3.LUT R88, R197, 0xffff, RZ, 0xc0, !PT ;  /* 0x0000ffffc5587812 */ /* 0x000fe200078ec0ff */
[----:B------:R-:W-:Y:S01]  /*3ba0*/  IMAD.MOV.U32 R101, RZ, RZ, 0x8 ;  /* 0x00000008ff657424 */ /* 0x000fe200078e00ff */
        /* <DEDUP_REMOVED lines=17> */
.L_x_18126:
[----:B------:R-:W-:Y:S05]  /*3cc0*/  BSYNC B0 ;  /* 0x0000000000007941 */ /* 0x000fea0003800000 */
.L_x_18125:
[----:B0-----:R-:W-:Y:S01]  /*3cd0*/  @P2 IMAD.WIDE.U32 R92, R104, R103, c[0x0][0x170] ;  /* 0x00005c00685c2625 */ /* 0x001fe200078e0067 */
[----:B------:R-:W2:Y:S04]  /*3ce0*/  @P0 LDG.E.128 R68, [R90.64] ;  /* 0x000000045a440981 */ /* 0x000ea8000c1e1d00 */
[----:B------:R0:W5:Y:S04]  /*3cf0*/  @P2 LDG.E.128 R76, [R92.64] ;  /* 0x000000045c4c2981 */ /* 0x000168000c1e1d00 */
[----:B------:R0:W5:Y:S01]  /*3d00*/  @P0 LDG.E.128 R72, [R90.64+0x10] ;  /* 0x000010045a480981 */ /* 0x000162000c1e1d00 */
[----:B------:R-:W-:Y:S01]  /*3d10*/  @!P3 ISETP.NE.U32.AND P1, PT, RZ, c[0x0][0x180], PT ;  /* 0x00006000ff00ba0c */ /* 0x000fe20003f25070 */
[----:B------:R-:W-:Y:S01]  /*3d20*/  BSSY B0, `(.L_x_18127) ;  /* 0x000005a000007945 */ /* 0x000fe20003800000 */
[----:B------:R-:W-:-:S02]  /*3d30*/  @!P3 IMAD.MOV.U32 R94, RZ, RZ, R96 ;  /* 0x000000ffff5eb224 */ /* 0x000fc400078e0060 */
[----:B------:R-:W-:-:S04]  /*3d40*/  @!P3 ISETP.NE.AND.EX P1, PT, RZ, c[0x0][0x184], PT, P1 ;  /* 0x00006100ff00ba0c */ /* 0x000fc80003f25310 */
        /* <DEDUP_REMOVED lines=14> */
.L_x_18130:
[----:B------:R-:W-:Y:S02]  /*3e30*/  IMAD.MOV.U32 R98, RZ, RZ, R196 ;  /* 0x000000ffff627224 */ /* 0x000fe400078e00c4 */
.L_x_18131:
[----:B------:R-:W-:Y:S05]  /*3e40*/  BSYNC B1 ;  /* 0x0000000000017941 */ /* 0x000fea0003800000 */
.L_x_18129:
        /* <DEDUP_REMOVED lines=16> */
.L_x_18135:
[----:B------:R-:W-:Y:S05]  /*3f50*/  BSYNC B2 ;  /* 0x0000000000027941 */ /* 0x000fea0003800000 */
.L_x_18134:
        /* <DEDUP_REMOVED lines=43> */
.L_x_18133:
[----:B------:R-:W-:Y:S05]  /*4210*/  BSYNC B1 ;  /* 0x0000000000017941 */ /* 0x000fea0003800000 */
.L_x_18132:
        /* <DEDUP_REMOVED lines=10> */
.L_x_18128:
[----:B0-----:R-:W-:Y:S05]  /*42c0*/  BSYNC B0 ;  /* 0x0000000000007941 */ /* 0x001fea0003800000 */
.L_x_18127:
        /* <DEDUP_REMOVED lines=18> */
.L_x_18139:
[----:B------:R-:W-:Y:S02]  /*43f0*/  IMAD.MOV.U32 R98, RZ, RZ, R196 ;  /* 0x000000ffff627224 */ /* 0x000fe400078e00c4 */
.L_x_18140:
[----:B------:R-:W-:Y:S05]  /*4400*/  BSYNC B1 ;  /* 0x0000000000017941 */ /* 0x000fea0003800000 */
.L_x_18138:
        /* <DEDUP_REMOVED lines=16> */
.L_x_18144:
[----:B------:R-:W-:Y:S05]  /*4510*/  BSYNC B2 ;  /* 0x0000000000027941 */ /* 0x000fea0003800000 */
.L_x_18143:
        /* <DEDUP_REMOVED lines=43> */
.L_x_18142:
[----:B------:R-:W-:Y:S05]  /*47d0*/  BSYNC B1 ;  /* 0x0000000000017941 */ /* 0x000fea0003800000 */
.L_x_18141:
        /* <DEDUP_REMOVED lines=10> */
.L_x_18137:
[----:B------:R-:W-:Y:S05]  /*4880*/  BSYNC B0 ;  /* 0x0000000000007941 */ /* 0x000fea0003800000 */
.L_x_18136:
        /* <DEDUP_REMOVED lines=18> */
.L_x_18148:
[----:B------:R-:W-:Y:S02]  /*49b0*/  IMAD.MOV.U32 R98, RZ, RZ, R196 ;  /* 0x000000ffff627224 */ /* 0x000fe400078e00c4 */
.L_x_18149:
[----:B------:R-:W-:Y:S05]  /*49c0*/  BSYNC B1 ;  /* 0x0000000000017941 */ /* 0x000fea0003800000 */
.L_x_18147:
        /* <DEDUP_REMOVED lines=16> */
.L_x_18153:
[----:B------:R-:W-:Y:S05]  /*4ad0*/  BSYNC B2 ;  /* 0x0000000000027941 */ /* 0x000fea0003800000 */
.L_x_18152:
        /* <DEDUP_REMOVED lines=43> */
.L_x_18151:
[----:B------:R-:W-:Y:S05]  /*4d90*/  BSYNC B1 ;  /* 0x0000000000017941 */ /* 0x000fea0003800000 */
.L_x_18150:
        /* <DEDUP_REMOVED lines=10> */
.L_x_18146:
[----:B------:R-:W-:Y:S05]  /*4e40*/  BSYNC B0 ;  /* 0x0000000000007941 */ /* 0x000fea0003800000 */
.L_x_18145:
        /* <DEDUP_REMOVED lines=18> */
.L_x_18157:
[----:B------:R-:W-:Y:S02]  /*4f70*/  IMAD.MOV.U32 R100, RZ, RZ, R196 ;  /* 0x000000ffff647224 */ /* 0x000fe400078e00c4 */
.L_x_18158:
[----:B------:R-:W-:Y:S05]  /*4f80*/  BSYNC B1 ;  /* 0x0000000000017941 */ /* 0x000fea0003800000 */
.L_x_18156:
        /* <DEDUP_REMOVED lines=16> */
.L_x_18162:
[----:B------:R-:W-:Y:S05]  /*5090*/  BSYNC B2 ;  /* 0x0000000000027941 */ /* 0x000fea0003800000 */
.L_x_18161:
        /* <DEDUP_REMOVED lines=43> */
.L_x_18160:
[----:B------:R-:W-:Y:S05]  /*5350*/  BSYNC B1 ;  /* 0x0000000000017941 */ /* 0x000fea0003800000 */
.L_x_18159:
[----:B------:R-:W0:Y:S01]  /*5360*/  I2F.U32 R91, R100 ;  /* 0x00000064005b7306 */ /* 0x000e220000201000 */
[----:B------:R-:W-:-:S10]  /*5370*/  HFMA2.MMA R92, -RZ, RZ, 0.1171875, 0 ;  /* 0x2f800000ff5c7435 */ /* 0x000fd400000001ff */
        /* <DEDUP_REMOVED lines=8> */
.L_x_18155:
[----:B------:R-:W-:Y:S05]  /*5400*/  BSYNC B0 ;  /* 0x0000000000007941 */ /* 0x000fea0003800000 */
.L_x_18154:
        /* <DEDUP_REMOVED lines=18> */
.L_x_18166:
[----:B------:R-:W-:Y:S02]  /*5530*/  IMAD.MOV.U32 R100, RZ, RZ, R196 ;  /* 0x000000ffff647224 */ /* 0x000fe400078e00c4 */
.L_x_18167:
[----:B------:R-:W-:Y:S05]  /*5540*/  BSYNC B1 ;  /* 0x0000000000017941 */ /* 0x000fea0003800000 */
.L_x_18165:
        /* <DEDUP_REMOVED lines=16> */
.L_x_18171:
[----:B------:R-:W-:Y:S05]  /*5650*/  BSYNC B2 ;  /* 0x0000000000027941 */ /* 0x000fea0003800000 */
.L_x_18170:
        /* <DEDUP_REMOVED lines=43> */
.L_x_18169:
[----:B------:R-:W-:Y:S05]  /*5910*/  BSYNC B1 ;  /* 0x0000000000017941 */ /* 0x000fea0003800000 */
.L_x_18168:
        /* <DEDUP_REMOVED lines=10> */
.L_x_18164:
[----:B------:R-:W-:Y:S05]  /*59c0*/  BSYNC B0 ;  /* 0x0000000000007941 */ /* 0x000fea0003800000 */
.L_x_18163:
        /* <DEDUP_REMOVED lines=18> */
.L_x_18175:
[----:B------:R-:W-:Y:S02]  /*5af0*/  MOV R102, R196 ;  /* 0x000000c400667202 */ /* 0x000fe40000000f00 */
.L_x_18176:
[----:B------:R-:W-:Y:S05]  /*5b00*/  BSYNC B1 ;  /* 0x0000000000017941 */ /* 0x000fea0003800000 */
.L_x_18174:
        /* <DEDUP_REMOVED lines=16> */
.L_x_18180:
[----:B------:R-:W-:Y:S05]  /*5c10*/  BSYNC B2 ;  /* 0x0000000000027941 */ /* 0x000fea0003800000 */
.L_x_18179:
        /* <DEDUP_REMOVED lines=43> */
.L_x_18178:
[----:B------:R-:W-:Y:S05]  /*5ed0*/  BSYNC B1 ;  /* 0x0000000000017941 */ /* 0x000fea0003800000 */
.L_x_18177:
        /* <DEDUP_REMOVED lines=10> */
.L_x_18173:
[----:B------:R-:W-:Y:S05]  /*5f80*/  BSYNC B0 ;  /* 0x0000000000007941 */ /* 0x000fea0003800000 */
.L_x_18172:
        /* <DEDUP_REMOVED lines=18> */
.L_x_18184:
[----:B------:R-:W-:Y:S02]  /*60b0*/  IMAD.MOV.U32 R102, RZ, RZ, R196 ;  /* 0x000000ffff667224 */ /* 0x000fe400078e00c4 */
.L_x_18185:
[----:B------:R-:W-:Y:S05]  /*60c0*/  BSYNC B1 ;  /* 0x0000000000017941 */ /* 0x000fea0003800000 */
.L_x_18183:
        /* <DEDUP_REMOVED lines=16> */
.L_x_18189:
[----:B------:R-:W-:Y:S05]  /*61d0*/  BSYNC B2 ;  /* 0x0000000000027941 */ /* 0x000fea0003800000 */
.L_x_18188:
        /* <DEDUP_REMOVED lines=43> */
.L_x_18187:
[----:B------:R-:W-:Y:S05]  /*6490*/  BSYNC B1 ;  /* 0x0000000000017941 */ /* 0x000fea0003800000 */
.L_x_18186:
        /* <DEDUP_REMOVED lines=10> */
.L_x_18182:
[----:B------:R-:W-:Y:S05]  /*6540*/  BSYNC B0 ;  /* 0x0000000000007941 */ /* 0x000fea0003800000 */
.L_x_18181:
        /* <DEDUP_REMOVED lines=18> */
.L_x_18193:
[----:B------:R-:W-:Y:S02]  /*6670*/  IMAD.MOV.U32 R107, RZ, RZ, R196 ;  /* 0x000000ffff6b7224 */ /* 0x000fe400078e00c4 */
.L_x_18194:
[----:B------:R-:W-:Y:S05]  /*6680*/  BSYNC B1 ;  /* 0x0000000000017941 */ /* 0x000fea0003800000 */
.L_x_18192:
        /* <DEDUP_REMOVED lines=16> */
.L_x_18198:
[----:B------:R-:W-:Y:S05]  /*6790*/  BSYNC B2 ;  /* 0x0000000000027941 */ /* 0x000fea0003800000 */
.L_x_18197:
        /* <DEDUP_REMOVED lines=42> */
.L_x_18196:
[----:B------:R-:W-:Y:S05]  /*6a40*/  BSYNC B1 ;  /* 0x0000000000017941 */ /* 0x000fea0003800000 */
.L_x_18195:
        /* <DEDUP_REMOVED lines=10> */
.L_x_18191:
[----:B------:R-:W-:Y:S05]  /*6af0*/  BSYNC B0 ;  /* 0x0000000000007941 */ /* 0x000fea0003800000 */
.L_x_18190:
[-C--:B------:R-:W-:Y:S01]  /*6b00*/  IMAD.WIDE.U32 R96, R106, R201.reuse, c[0x0][0x188] ;  /* 0x000062006a607625 */ /* 0x080fe200078e00c9 */
[----:B------:R-:W-:Y:S01]  /*6b10*/  IADD3 R114, R202, 0x100, RZ ;  /* 0x00000100ca727810 */ /* 0x000fe20007ffe0ff */
[----:B------:R-:W-:Y:S01]  /*6b20*/  BSSY B0, `(.L_x_18199) ;  /* 0x000001b000007945 */ /* 0x000fe20003800000 */
[----:B------:R-:W-:Y:S01]  /*6b30*/  IADD3 R112, R200, 0x100, RZ ;  /* 0x00000100c8707810 */ /* 0x000fe20007ffe0ff */
        /* <DEDUP_REMOVED lines=25> */
.L_x_18200:
[----:B------:R-:W-:Y:S05]  /*6cd0*/  BSYNC B0 ;  /* 0x0000000000007941 */ /* 0x000fea0003800000 */
.L_x_18199:
        /* <DEDUP_REMOVED lines=22> */
.L_x_18204:
[----:B------:R-:W-:Y:S02]  /*6e40*/  IMAD.MOV.U32 R104, RZ, RZ, R196 ;  /* 0x000000ffff687224 */ /* 0x000fe400078e00c4 */
.L_x_18205:
[----:B------:R-:W-:Y:S05]  /*6e50*/  BSYNC B1 ;  /* 0x0000000000017941 */ /* 0x000fea0003800000 */
.L_x_18203:
        /* <DEDUP_REMOVED lines=16> */
.L_x_18209:
[----:B------:R-:W-:Y:S05]  /*6f60*/  BSYNC B2 ;  /* 0x0000000000027941 */ /* 0x000fea0003800000 */
.L_x_18208:
        /* <DEDUP_REMOVED lines=41> */
[----:B------:R-:W-:Y:S01]  /*7200*/  IMAD.MOV.U32 R100, RZ, RZ, RZ ;  /* 0x000000ffff647224 */ /* 0x000fe200078e00ff */
[----:B------:R-:W-:Y:S02]  /*7210*/  LOP3.LUT R179, R179, R96, R165, 0x96, !PT ;  /* 0x00000060b3b37212 */ /* 0x000fe400078e96a5 */
.L_x_18207:
[----:B------:R-:W-:Y:S05]  /*7220*/  BSYNC B1 ;  /* 0x0000000000017941 */ /* 0x000fea0003800000 */
.L_x_18206:
        /* <DEDUP_REMOVED lines=10> */
.L_x_18202:
[----:B0-----:R-:W-:Y:S05]  /*72d0*/  BSYNC B0 ;  /* 0x0000000000007941 */ /* 0x001fea0003800000 */
.L_x_18201:
        /* <DEDUP_REMOVED lines=18> */
.L_x_18213:
[----:B------:R-:W-:Y:S02]  /*7400*/  MOV R106, R196 ;  /* 0x000000c4006a7202 */ /* 0x000fe40000000f00 */
.L_x_18214:
[----:B------:R-:W-:Y:S05]  /*7410*/  BSYNC B1 ;  /* 0x0000000000017941 */ /* 0x000fea0003800000 */
.L_x_18212:
        /* <DEDUP_REMOVED lines=16> */
.L_x_18218:
[----:B------:R-:W-:Y:S05]  /*7520*/  BSYNC B2 ;  /* 0x0000000000027941 */ /* 0x000fea0003800000 */
.L_x_18217:
        /* <DEDUP_REMOVED lines=43> */
.L_x_18216:
[----:B------:R-:W-:Y:S05]  /*77e0*/  BSYNC B1 ;  /* 0x0000000000017941 */ /* 0x000fea0003800000 */
.L_x_18215:
        /* <DEDUP_REMOVED lines=10> */
.L_x_18211:
[----:B------:R-:W-:Y:S05]  /*7890*/  BSYNC B0 ;  /* 0x0000000000007941 */ /* 0x000fea0003800000 */
.L_x_18210:
        /* <DEDUP_REMOVED lines=18> */
.L_x_18222:
[----:B------:R-:W-:Y:S02]  /*79c0*/  IMAD.MOV.U32 R106, RZ, RZ, R196 ;  /* 0x000000ffff6a7224 */ /* 0x000fe400078e00c4 */
.L_x_18223:
[----:B------:R-:W-:Y:S05]  /*79d0*/  BSYNC B1 ;  /* 0x0000000000017941 */ /* 0x000fea0003800000 */
.L_x_18221:
        /* <DEDUP_REMOVED lines=16> */
.L_x_18227:
[----:B------:R-:W-:Y:S05]  /*7ae0*/  BSYNC B2 ;  /* 0x0000000000027941 */ /* 0x000fea0003800000 */
.L_x_18226:
        /* <DEDUP_REMOVED lines=43> */
.L_x_18225:
[----:B------:R-:W-:Y:S05]  /*7da0*/  BSYNC B1 ;  /* 0x0000000000017941 */ /* 0x000fea0003800000 */
.L_x_18224:
        /* <DEDUP_REMOVED lines=10> */
.L_x_18220:
[----:B------:R-:W-:Y:S05]  /*7e50*/  BSYNC B0 ;  /* 0x0000000000007941 */ /* 0x000fea0003800000 */
.L_x_18219:
        /* <DEDUP_REMOVED lines=18> */
.L_x_18231:
[----:B------:R-:W-:Y:S02]  /*7f80*/  IMAD.MOV.U32 R108, RZ, RZ, R196 ;  /* 0x000000ffff6c7224 */ /* 0x000fe400078e00c4 */
.L_x_18232:
[----:B------:R-:W-:Y:S05]  /*7f90*/  BSYNC B1 ;  /* 0x0000000000017941 */ /* 0x000fea0003800000 */
.L_x_18230:
        /* <DEDUP_REMOVED lines=16> */
.L_x_18236:
[----:B------:R-:W-:Y:S05]  /*80a0*/  BSYNC B2 ;  /* 0x0000000000027941 */ /* 0x000fea0003800000 */
.L_x_18235:
        /* <DEDUP_REMOVED lines=43> */
.L_x_18234:
[----:B------:R-:W-:Y:S05]  /*8360*/  BSYNC B1 ;  /* 0x0000000000017941 */ /* 0x000fea0003800000 */
.L_x_18233:
        /* <DEDUP_REMOVED lines=10> */
.L_x_18229:
[----:B------:R-:W-:Y:S05]  /*8410*/  BSYNC B0 ;  /* 0x0000000000007941 */ /* 0x000fea0003800000 */
.L_x_18228:
        /* <DEDUP_REMOVED lines=18> */
.L_x_18240:
[----:B------:R-:W-:Y:S02]  /*8540*/  IMAD.MOV.U32 R108, RZ, RZ, R196 ;  /* 0x000000ffff6c7224 */ /* 0x000fe400078e00c4 */
.L_x_18241:
[----:B------:R-:W-:Y:S05]  /*8550*/  BSYNC B1 ;  /* 0x0000000000017941 */ /* 0x000fea0003800000 */
.L_x_18239:
        /* <DEDUP_REMOVED lines=16> */
.L_x_18245:
[----:B------:R-:W-:Y:S05]  /*8660*/  BSYNC B2 ;  /* 0x0000000000027941 */ /* 0x000fea0003800000 */
.L_x_18244:
        /* <DEDUP_REMOVED lines=43> */
.L_x_18243:
[----:B------:R-:W-:Y:S05]  /*8920*/  BSYNC B1 ;  /* 0x0000000000017941 */ /* 0x000fea0003800000 */
.L_x_18242:
        /* <DEDUP_REMOVED lines=10> */
.L_x_18238:
[----:B------:R-:W-:Y:S05]  /*89d0*/  BSYNC B0 ;  /* 0x0000000000007941 */ /* 0x000fea0003800000 */
.L_x_18237:
        /* <DEDUP_REMOVED lines=18> */
.L_x_18249:
[----:B------:R-:W-:Y:S02]  /*8b00*/  IMAD.MOV.U32 R110, RZ, RZ, R196 ;  /* 0x000000ffff6e7224 */ /* 0x000fe400078e00c4 */
.L_x_18250:
[----:B------:R-:W-:Y:S05]  /*8b10*/  BSYNC B1 ;  /* 0x0000000000017941 */ /* 0x000fea0003800000 */
.L_x_18248:
        /* <DEDUP_REMOVED lines=16> */
.L_x_18254:
[----:B------:R-:W-:Y:S05]  /*8c20*/  BSYNC B2 ;  /* 0x0000000000027941 */ /* 0x000fea0003800000 */
.L_x_18253:
        /* <DEDUP_REMOVED lines=40> */
[----:B------:R-:W-:-:S03]  /*8eb0*/  LOP3.LUT R195, R105, R106, R166, 0x96, !PT ;  /* 0x0000006a69c37212 */ /* 0x000fc600078e96a6 */
[----:B------:R-:W-:Y:S01]  /*8ec0*/  IMAD.MOV.U32 R196, RZ, RZ, R104 ;  /* 0x000000ffffc47224 */ /* 0x000fe200078e0068 */
[----:B------:R-:W-:Y:S02]  /*8ed0*/  LOP3.LUT R179, R179, R102, R165, 0x96, !PT ;  /* 0x00000066b3b37212 */ /* 0x000fe400078e96a5 */
.L_x_18252:
[----:B------:R-:W-:Y:S05]  /*8ee0*/  BSYNC B1 ;  /* 0x0000000000017941 */ /* 0x000fea0003800000 */
.L_x_18251:
        /* <DEDUP_REMOVED lines=10> */
.L_x_18247:
[----:B------:R-:W-:Y:S05]  /*8f90*/  BSYNC B0 ;  /* 0x0000000000007941 */ /* 0x000fea0003800000 */
.L_x_18246:
        /* <DEDUP_REMOVED lines=18> */
.L_x_18258:
[----:B------:R-:W-:Y:S02]  /*90c0*/  IMAD.MOV.U32 R110, RZ, RZ, R196 ;  /* 0x000000ffff6e7224 */ /* 0x000fe400078e00c4 */
.L_x_18259:
[----:B------:R-:W-:Y:S05]  /*90d0*/  BSYNC B1 ;  /* 0x0000000000017941 */ /* 0x000fea0003800000 */
.L_x_18257:
        /* <DEDUP_REMOVED lines=16> */
.L_x_18263:
[----:B------:R-:W-:Y:S05]  /*91e0*/  BSYNC B2 ;  /* 0x0000000000027941 */ /* 0x000fea0003800000 */
.L_x_18262:
        /* <DEDUP_REMOVED lines=43> */
.L_x_18261:
[----:B------:R-:W-:Y:S05]  /*94a0*/  BSYNC B1 ;  /* 0x0000000000017941 */ /* 0x000fea0003800000 */
.L_x_18260:
        /* <DEDUP_REMOVED lines=10> */
.L_x_18256:
[----:B------:R-:W-:Y:S05]  /*9550*/  BSYNC B0 ;  /* 0x0000000000007941 */ /* 0x000fea0003800000 */
.L_x_18255:
        /* <DEDUP_REMOVED lines=18> */
.L_x_18267:
[----:B------:R-:W-:Y:S02]  /*9680*/  IMAD.MOV.U32 R115, RZ, RZ, R196 ;  /* 0x000000ffff737224 */ /* 0x000fe400078e00c4 */
.L_x_18268:
[----:B------:R-:W-:Y:S05]  /*9690*/  BSYNC B1 ;  /* 0x0000000000017941 */ /* 0x000fea0003800000 */
.L_x_18266:
        /* <DEDUP_REMOVED lines=16> */
.L_x_18272:
[----:B------:R-:W-:Y:S05]  /*97a0*/  BSYNC B2 ;  /* 0x0000000000027941 */ /* 0x000fea0003800000 */
.L_x_18271:
        /* <DEDUP_REMOVED lines=42> */
.L_x_18270:
[----:B------:R-:W-:Y:S05]  /*9a50*/  BSYNC B1 ;  /* 0x0000000000017941 */ /* 0x000fea0003800000 */
.L_x_18269:
        /* <DEDUP_REMOVED lines=10> */
.L_x_18265:
[----:B------:R-:W-:Y:S05]  /*9b00*/  BSYNC B0 ;  /* 0x0000000000007941 */ /* 0x000fea0003800000 */
.L_x_18264:
        /* <DEDUP_REMOVED lines=29> */
.L_x_18274:
[----:B------:R-:W-:Y:S05]  /*9ce0*/  BSYNC B0 ;  /* 0x0000000000007941 */ /* 0x000fea0003800000 */
.L_x_18273:
        /* <DEDUP_REMOVED lines=22> */
.L_x_18278:
[----:B------:R-:W-:Y:S02]  /*9e50*/  IMAD.MOV.U32 R112, RZ, RZ, R196 ;  /* 0x000000ffff707224 */ /* 0x000fe400078e00c4 */
.L_x_18279:
[----:B------:R-:W-:Y:S05]  /*9e60*/  BSYNC B1 ;  /* 0x0000000000017941 */ /* 0x000fea0003800000 */
.L_x_18277:
        /* <DEDUP_REMOVED lines=16> */
.L_x_18283:
[----:B------:R-:W-:Y:S05]  /*9f70*/  BSYNC B2 ;  /* 0x0000000000027941 */ /* 0x000fea0003800000 */
.L_x_18282:
        /* <DEDUP_REMOVED lines=42> */
[----:B------:R-:W-:-:S03]  /*a220*/  LOP3.LUT R179, R179, R104, R165, 0x96, !PT ;  /* 0x00000068b3b37212 */ /* 0x000fc600078e96a5 */
.L_x_18281:
[----:B------:R-:W-:Y:S05]  /*a230*/  BSYNC B1 ;  /* 0x0000000000017941 */ /* 0x000fea0003800000 */
.L_x_18280:
        /* <DEDUP_REMOVED lines=10> */
.L_x_18276:
[----:B0-----:R-:W-:Y:S05]  /*a2e0*/  BSYNC B0 ;  /* 0x0000000000007941 */ /* 0x001fea0003800000 */
.L_x_18275:
        /* <DEDUP_REMOVED lines=18> */
.L_x_18287:
[----:B------:R-:W-:Y:S02]  /*a410*/  IMAD.MOV.U32 R114, RZ, RZ, R196 ;  /* 0x000000ffff727224 */ /* 0x000fe400078e00c4 */
.L_x_18288:
[----:B------:R-:W-:Y:S05]  /*a420*/  BSYNC B1 ;  /* 0x0000000000017941 */ /* 0x000fea0003800000 */
.L_x_18286:
        /* <DEDUP_REMOVED lines=16> */
.L_x_18292:
[----:B------:R-:W-:Y:S05]  /*a530*/  BSYNC B2 ;  /* 0x0000000000027941 */ /* 0x000fea0003800000 */
.L_x_18291:
        /* <DEDUP_REMOVED lines=43> */
.L_x_18290:
[----:B------:R-:W-:Y:S05]  /*a7f0*/  BSYNC B1 ;  /* 0x0000000000017941 */ /* 0x000fea0003800000 */
.L_x_18289:
        /* <DEDUP_REMOVED lines=10> */
.L_x_18285:
[----:B------:R-:W-:Y:S05]  /*a8a0*/  BSYNC B0 ;  /* 0x0000000000007941 */ /* 0x000fea0003800000 */
.L_x_18284:
        /* <DEDUP_REMOVED lines=18> */
.L_x_18296:
[----:B------:R-:W-:Y:S02]  /*a9d0*/  IMAD.MOV.U32 R114, RZ, RZ, R196 ;  /* 0x000000ffff727224 */ /* 0x000fe400078e00c4 */
.L_x_18297:
[----:B------:R-:W-:Y:S05]  /*a9e0*/  BSYNC B1 ;  /* 0x0000000000017941 */ /* 0x000fea0003800000 */
.L_x_18295:
        /* <DEDUP_REMOVED lines=16> */
.L_x_18301:
[----:B------:R-:W-:Y:S05]  /*aaf0*/  BSYNC B2 ;  /* 0x0000000000027941 */ /* 0x000fea0003800000 */
.L_x_18300:
        /* <DEDUP_REMOVED lines=43> */
.L_x_18299:
[----:B------:R-:W-:Y:S05]  /*adb0*/  BSYNC B1 ;  /* 0x0000000000017941 */ /* 0x000fea0003800000 */
.L_x_18298:
        /* <DEDUP_REMOVED lines=10> */
.L_x_18294:
[----:B------:R-:W-:Y:S05]  /*ae60*/  BSYNC B0 ;  /* 0x0000000000007941 */ /* 0x000fea0003800000 */
.L_x_18293:
        /* <DEDUP_REMOVED lines=18> */
.L_x_18305:
[----:B------:R-:W-:Y:S02]  /*af90*/  MOV R116, R196 ;  /* 0x000000c400747202 */ /* 0x000fe40000000f00 */
.L_x_18306:
[----:B------:R-:W-:Y:S05]  /*afa0*/  BSYNC B1 ;  /* 0x0000000000017941 */ /* 0x000fea0003800000 */
.L_x_18304:
        /* <DEDUP_REMOVED lines=16> */
.L_x_18310:
[----:B------:R-:W-:Y:S05]  /*b0b0*/  BSYNC B2 ;  /* 0x0000000000027941 */ /* 0x000fea0003800000 */
.L_x_18309:
        /* <DEDUP_REMOVED lines=43> */
.L_x_18308:
[----:B------:R-:W-:Y:S05]  /*b370*/  BSYNC B1 ;  /* 0x0000000000017941 */ /* 0x000fea0003800000 */
.L_x_18307:
        /* <DEDUP_REMOVED lines=10> */
.L_x_18303:
[----:B------:R-:W-:Y:S05]  /*b420*/  BSYNC B0 ;  /* 0x0000000000007941 */ /* 0x000fea0003800000 */
.L_x_18302:
        /* <DEDUP_REMOVED lines=18> */
.L_x_18314:
[----:B------:R-:W-:Y:S02]  /*b550*/  IMAD.MOV.U32 R116, RZ, RZ, R196 ;  /* 0x000000ffff747224 */ /* 0x000fe400078e00c4 */
.L_x_18315:
[----:B------:R-:W-:Y:S05]  /*b560*/  BSYNC B1 ;  /* 0x0000000000017941 */ /* 0x000fea0003800000 */
.L_x_18313:
        /* <DEDUP_REMOVED lines=16> */
.L_x_18319:
[----:B------:R-:W-:Y:S05]  /*b670*/  BSYNC B2 ;  /* 0x0000000000027941 */ /* 0x000fea0003800000 */
.L_x_18318:
        /* <DEDUP_REMOVED lines=43> */
.L_x_18317:
[----:B------:R-:W-:Y:S05]  /*b930*/  BSYNC B1 ;  /* 0x0000000000017941 */ /* 0x000fea0003800000 */
.L_x_18316:
        /* <DEDUP_REMOVED lines=10> */
.L_x_18312:
[----:B------:R-:W-:Y:S05]  /*b9e0*/  BSYNC B0 ;  /* 0x0000000000007941 */ /* 0x000fea0003800000 */
.L_x_18311:
        /* <DEDUP_REMOVED lines=18> */
.L_x_18323:
[----:B------:R-:W-:Y:S02]  /*bb10*/  IMAD.MOV.U32 R118, RZ, RZ, R196 ;  /* 0x000000ffff767224 */ /* 0x000fe400078e00c4 */
.L_x_18324:
[----:B------:R-:W-:Y:S05]  /*bb20*/  BSYNC B1 ;  /* 0x0000000000017941 */ /* 0x000fea0003800000 */
.L_x_18322:
        /* <DEDUP_REMOVED lines=16> */
.L_x_18328:
[----:B------:R-:W-:Y:S05]  /*bc30*/  BSYNC B2 ;  /* 0x0000000000027941 */ /* 0x000fea0003800000 */
.L_x_18327:
        /* <DEDUP_REMOVED lines=43> */
.L_x_18326:
[----:B------:R-:W-:Y:S05]  /*bef0*/  BSYNC B1 ;  /* 0x0000000000017941 */ /* 0x000fea0003800000 */
.L_x_18325:
        /* <DEDUP_REMOVED lines=10> */
.L_x_18321:
[----:B------:R-:W-:Y:S05]  /*bfa0*/  BSYNC B0 ;  /* 0x0000000000007941 */ /* 0x000fea0003800000 */
.L_x_18320:
        /* <DEDUP_REMOVED lines=18> */
.L_x_18332:
[----:B------:R-:W-:Y:S02]  /*c0d0*/  IMAD.MOV.U32 R118, RZ, RZ, R196 ;  /* 0x000000ffff767224 */ /* 0x000fe400078e00c4 */
.L_x_18333:
[----:B------:R-:W-:Y:S05]  /*c0e0*/  BSYNC B1 ;  /* 0x0000000000017941 */ /* 0x000fea0003800000 */
.L_x_18331:
        /* <DEDUP_REMOVED lines=16> */
.L_x_18337:
[----:B------:R-:W-:Y:S05]  /*c1f0*/  BSYNC B2 ;  /* 0x0000000000027941 */ /* 0x000fea0003800000 */
.L_x_18336:
        /* <DEDUP_REMOVED lines=43> */
.L_x_18335:
[----:B------:R-:W-:Y:S05]  /*c4b0*/  BSYNC B1 ;  /* 0x0000000000017941 */ /* 0x000fea0003800000 */
.L_x_18334:
        /* <DEDUP_REMOVED lines=10> */
.L_x_18330:
[----:B------:R-:W-:Y:S05]  /*c560*/  BSYNC B0 ;  /* 0x0000000000007941 */ /* 0x000fea0003800000 */
.L_x_18329:
        /* <DEDUP_REMOVED lines=18> */
.L_x_18341:
[----:B------:R-:W-:Y:S02]  /*c690*/  IMAD.MOV.U32 R123, RZ, RZ, R196 ;  /* 0x000000ffff7b7224 */ /* 0x000fe400078e00c4 */
.L_x_18342:
[----:B------:R-:W-:Y:S05]  /*c6a0*/  BSYNC B1 ;  /* 0x0000000000017941 */ /* 0x000fea0003800000 */
.L_x_18340:
        /* <DEDUP_REMOVED lines=16> */
.L_x_18346:
[----:B------:R-:W-:Y:S05]  /*c7b0*/  BSYNC B2 ;  /* 0x0000000000027941 */ /* 0x000fea0003800000 */
.L_x_18345:
        /* <DEDUP_REMOVED lines=42> */
.L_x_18344:
[----:B------:R-:W-:Y:S05]  /*ca60*/  BSYNC B1 ;  /* 0x0000000000017941 */ /* 0x000fea0003800000 */
.L_x_18343:
        /* <DEDUP_REMOVED lines=10> */
.L_x_18339:
[----:B------:R-:W-:Y:S05]  /*cb10*/  BSYNC B0 ;  /* 0x0000000000007941 */ /* 0x000fea0003800000 */
.L_x_18338:
        /* <DEDUP_REMOVED lines=29> */
.L_x_18348:
[----:B------:R-:W-:Y:S05]  /*ccf0*/  BSYNC B0 ;  /* 0x0000000000007941 */ /* 0x000fea0003800000 */
.L_x_18347:
        /* <DEDUP_REMOVED lines=22> */
.L_x_18352:
[----:B------:R-:W-:Y:S02]  /*ce60*/  IMAD.MOV.U32 R120, RZ, RZ, R196 ;  /* 0x000000ffff787224 */ /* 0x000fe400078e00c4 */
.L_x_18353:
[----:B------:R-:W-:Y:S05]  /*ce70*/  BSYNC B1 ;  /* 0x0000000000017941 */ /* 0x000fea0003800000 */
.L_x_18351:
        /* <DEDUP_REMOVED lines=16> */
.L_x_18357:
[----:B------:R-:W-:Y:S05]  /*cf80*/  BSYNC B2 ;  /* 0x0000000000027941 */ /* 0x000fea0003800000 */
.L_x_18356:
        /* <DEDUP_REMOVED lines=43> */
.L_x_18355:
[----:B------:R-:W-:Y:S05]  /*d240*/  BSYNC B1 ;  /* 0x0000000000017941 */ /* 0x000fea0003800000 */
.L_x_18354:
        /* <DEDUP_REMOVED lines=10> */
.L_x_18350:
[----:B0-----:R-:W-:Y:S05]  /*d2f0*/  BSYNC B0 ;  /* 0x0000000000007941 */ /* 0x001fea0003800000 */
.L_x_18349:
        /* <DEDUP_REMOVED lines=18> */
.L_x_18361:
[----:B------:R-:W-:Y:S02]  /*d420*/  IMAD.MOV.U32 R122, RZ, RZ, R196 ;  /* 0x000000ffff7a7224 */ /* 0x000fe400078e00c4 */
.L_x_18362:
[----:B------:R-:W-:Y:S05]  /*d430*/  BSYNC B1 ;  /* 0x0000000000017941 */ /* 0x000fea0003800000 */
.L_x_18360:
        /* <DEDUP_REMOVED lines=16> */
.L_x_18366:
[----:B------:R-:W-:Y:S05]  /*d540*/  BSYNC B2 ;  /* 0x0000000000027941 */ /* 0x000fea0003800000 */
.L_x_18365:
        /* <DEDUP_REMOVED lines=43> */
.L_x_18364:
[----:B------:R-:W-:Y:S05]  /*d800*/  BSYNC B1 ;  /* 0x0000000000017941 */ /* 0x000fea0003800000 */
.L_x_18363:
        /* <DEDUP_REMOVED lines=10> */
.L_x_18359:
[----:B------:R-:W-:Y:S05]  /*d8b0*/  BSYNC B0 ;  /* 0x0000000000007941 */ /* 0x000fea0003800000 */
.L_x_18358:
        /* <DEDUP_REMOVED lines=18> */
.L_x_18370:
[----:B------:R-:W-:Y:S02]  /*d9e0*/  IMAD.MOV.U32 R122, RZ, RZ, R196 ;  /* 0x000000ffff7a7224 */ /* 0x000fe400078e00c4 */
.L_x_18371:
[----:B------:R-:W-:Y:S05]  /*d9f0*/  BSYNC B1 ;  /* 0x0000000000017941 */ /* 0x000fea0003800000 */
.L_x_18369:
        /* <DEDUP_REMOVED lines=16> */
.L_x_18375:
[----:B------:R-:W-:Y:S05]  /*db00*/  BSYNC B2 ;  /* 0x0000000000027941 */ /* 0x000fea0003800000 */
.L_x_18374:
        /* <DEDUP_REMOVED lines=43> */
.L_x_18373:
[----:B------:R-:W-:Y:S05]  /*ddc0*/  BSYNC B1 ;  /* 0x0000000000017941 */ /* 0x000fea0003800000 */
.L_x_18372:
        /* <DEDUP_REMOVED lines=10> */
.L_x_18368:
[----:B------:R-:W-:Y:S05]  /*de70*/  BSYNC B0 ;  /* 0x0000000000007941 */ /* 0x000fea0003800000 */
.L_x_18367:
        /* <DEDUP_REMOVED lines=18> */
.L_x_18379:
[----:B------:R-:W-:Y:S02]  /*dfa0*/  IMAD.MOV.U32 R124, RZ, RZ, R196 ;  /* 0x000000ffff7c7224 */ /* 0x000fe400078e00c4 */
.L_x_18380:
[----:B------:R-:W-:Y:S05]  /*dfb0*/  BSYNC B1 ;  /* 0x0000000000017941 */ /* 0x000fea0003800000 */
.L_x_18378:
        /* <DEDUP_REMOVED lines=16> */
.L_x_18384:
[----:B------:R-:W-:Y:S05]  /*e0c0*/  BSYNC B2 ;  /* 0x0000000000027941 */ /* 0x000fea0003800000 */
.L_x_18383:
        /* <DEDUP_REMOVED lines=43> */
.L_x_18382:
[----:B------:R-:W-:Y:S05]  /*e380*/  BSYNC B1 ;  /* 0x0000000000017941 */ /* 0x000fea0003800000 */
.L_x_18381:
        /* <DEDUP_REMOVED lines=10> */
.L_x_18377:
[----:B------:R-:W-:Y:S05]  /*e430*/  BSYNC B0 ;  /* 0x0000000000007941 */ /* 0x000fea0003800000 */
.L_x_18376:
        /* <DEDUP_REMOVED lines=18> */
.L_x_18388:
[----:B------:R-:W-:Y:S02]  /*e560*/  IMAD.MOV.U32 R124, RZ, RZ, R196 ;  /* 0x000000ffff7c7224 */ /* 0x000fe400078e00c4 */
.L_x_18389:
[----:B------:R-:W-:Y:S05]  /*e570*/  BSYNC B1 ;  /* 0x0000000000017941 */ /* 0x000fea0003800000 */
.L_x_18387:
        /* <DEDUP_REMOVED lines=16> */
.L_x_18393:
[----:B------:R-:W-:Y:S05]  /*e680*/  BSYNC B2 ;  /* 0x0000000000027941 */ /* 0x000fea0003800000 */
.L_x_18392:
        /* <DEDUP_REMOVED lines=43> */
.L_x_18391:
[----:B------:R-:W-:Y:S05]  /*e940*/  BSYNC B1 ;  /* 0x0000000000017941 */ /* 0x000fea0003800000 */
.L_x_18390:
        /* <DEDUP_REMOVED lines=10> */
.L_x_18386:
[----:B------:R-:W-:Y:S05]  /*e9f0*/  BSYNC B0 ;  /* 0x0000000000007941 */ /* 0x000fea0003800000 */
.L_x_18385:
        /* <DEDUP_REMOVED lines=18> */
.L_x_18397:
[----:B------:R-:W-:Y:S02]  /*eb20*/  MOV R126, R196 ;  /* 0x000000c4007e7202 */ /* 0x000fe40000000f00 */
.L_x_18398:
[----:B------:R-:W-:Y:S05]  /*eb30*/  BSYNC B1 ;  /* 0x0000000000017941 */ /* 0x000fea0003800000 */
.L_x_18396:
        /* <DEDUP_REMOVED lines=16> */
.L_x_18402:
[----:B------:R-:W-:Y:S05]  /*ec40*/  BSYNC B2 ;  /* 0x0000000000027941 */ /* 0x000fea0003800000 */
.L_x_18401:
        /* <DEDUP_REMOVED lines=43> */
.L_x_18400:
[----:B------:R-:W-:Y:S05]  /*ef00*/  BSYNC B1 ;  /* 0x0000000000017941 */ /* 0x000fea0003800000 */
.L_x_18399:
        /* <DEDUP_REMOVED lines=10> */
.L_x_18395:
[----:B------:R-:W-:Y:S05]  /*efb0*/  BSYNC B0 ;  /* 0x0000000000007941 */ /* 0x000fea0003800000 */
.L_x_18394:
        /* <DEDUP_REMOVED lines=18> */
.L_x_18406:
[----:B------:R-:W-:Y:S02]  /*f0e0*/  IMAD.MOV.U32 R126, RZ, RZ, R196 ;  /* 0x000000ffff7e7224 */ /* 0x000fe400078e00c4 */
.L_x_18407:
[----:B------:R-:W-:Y:S05]  /*f0f0*/  BSYNC B1 ;  /* 0x0000000000017941 */ /* 0x000fea0003800000 */
.L_x_18405:
        /* <DEDUP_REMOVED lines=16> */
.L_x_18411:
[----:B------:R-:W-:Y:S05]  /*f200*/  BSYNC B2 ;  /* 0x0000000000027941 */ /* 0x000fea0003800000 */
.L_x_18410:
        /* <DEDUP_REMOVED lines=43> */
.L_x_18409:
[----:B------:R-:W-:Y:S05]  /*f4c0*/  BSYNC B1 ;  /* 0x0000000000017941 */ /* 0x000fea0003800000 */
.L_x_18408:
        /* <DEDUP_REMOVED lines=10> */
.L_x_18404:
[----:B------:R-:W-:Y:S05]  /*f570*/  BSYNC B0 ;  /* 0x0000000000007941 */ /* 0x000fea0003800000 */
.L_x_18403:
        /* <DEDUP_REMOVED lines=18> */
.L_x_18415:
[----:B------:R-:W-:Y:S02]  /*f6a0*/  IMAD.MOV.U32 R131, RZ, RZ, R196 ;  /* 0x000000ffff837224 */ /* 0x000fe400078e00c4 */
.L_x_18416:
[----:B------:R-:W-:Y:S05]  /*f6b0*/  BSYNC B1 ;  /* 0x0000000000017941 */ /* 0x000fea0003800000 */
.L_x_18414:
        /* <DEDUP_REMOVED lines=16> */
.L_x_18420:
[----:B------:R-:W-:Y:S05]  /*f7c0*/  BSYNC B2 ;  /* 0x0000000000027941 */ /* 0x000fea0003800000 */
.L_x_18419:
        /* <DEDUP_REMOVED lines=42> */
.L_x_18418:
[----:B------:R-:W-:Y:S05]  /*fa70*/  BSYNC B1 ;  /* 0x0000000000017941 */ /* 0x000fea0003800000 */
.L_x_18417:
        /* <DEDUP_REMOVED lines=10> */
.L_x_18413:
[----:B------:R-:W-:Y:S05]  /*fb20*/  BSYNC B0 ;  /* 0x0000000000007941 */ /* 0x000fea0003800000 */
.L_x_18412:
[-C--:B------:R-:W-:Y:S01]  /*fb30*/  IMAD.WIDE.U32 R120, R130, R201.reuse, c[0x0][0x188] ;  /* 0x0000620082787625 */ /* 0x080fe200078e00c9 */
[----:B------:R-:W-:Y:S01]  /*fb40*/  IADD3 R174, R202, 0x280, RZ ;  /* 0x00000280caae7810 */ /* 0x000fe20007ffe0ff */
[----:B------:R-:W-:Y:S01]  /*fb50*/  BSSY B0, `(.L_x_18421) ;  /* 0x000001b000007945 */ /* 0x000fe20003800000 */
[----:B------:R-:W-:Y:S02]  /*fb60*/  IADD3 R172, R200, 0x280, RZ ;  /* 0x00000280c8ac7810 */ /* 0x000fe40007ffe0ff */
[----:B------:R0:W-:Y:S01]  /*fb70*/  STG.E.128 [R120.64], R112 ;  /* 0x0000007078007986 */ /* 0x0001e2000c101d04 */
[----:B------:R-:W-:Y:S01]  /*fb80*/  @P2 MOV R173, 0x10 ;  /* 0x0000001000ad2802 */ /* 0x000fe20000000f00 */
[----:B------:R-:W-:Y:S02]  /*fb90*/  @P0 IMAD.WIDE.U32 R126, R174, R201, c[0x0][0x180] ;  /* 0x00006000ae7e0625 */ /* 0x000fe400078e00c9 */
[----:B------:R0:W-:Y:S01]  /*fba0*/  STG.E.128 [R120.64+0x10], R116 ;  /* 0x0000107478007986 */ /* 0x0001e2000c101d04 */
[----:B------:R-:W-:Y:S05]  /*fbb0*/  @!P2 BRA `(.L_x_18422) ;  /* 0x000001400000a947 */ /* 0x000fea0003800000 */
[----:B0-----:R-:W-:Y:S01]  /*fbc0*/  IMAD.U32 R121, R194, 0x10000, RZ ;  /* 0x00010000c2797824 */ /* 0x001fe200078e00ff */
[----:B------:R-:W-:Y:S01]  /*fbd0*/  LOP3.LUT R120, R197, 0xffff, RZ, 0xc0, !PT ;  /* 0x0000ffffc5787812 */ /* 0x000fe200078ec0ff */
[----:B------:R-:W-:Y:S01]  /*fbe0*/  IMAD.MOV.U32 R135, RZ, RZ, 0x8 ;  /* 0x00000008ff877424 */ /* 0x000fe200078e00ff */
[----:B------:R-:W-:-:S02]  /*fbf0*/  PRMT R123, R193, 0x7104, RZ ;  /* 0x00007104c17b7816 */ /* 0x000fc400000000ff */
[----:B------:R-:W-:Y:S02]  /*fc00*/  LOP3.LUT R121, R121, 0xff0000, RZ, 0xc0, !PT ;  /* 0x00ff000079797812 */ /* 0x000fe400078ec0ff */
        /* <DEDUP_REMOVED lines=15> */
.L_x_18422:
[----:B------:R-:W-:Y:S05]  /*fd00*/  BSYNC B0 ;  /* 0x0000000000007941 */ /* 0x000fea0003800000 */
.L_x_18421:
        /* <DEDUP_REMOVED lines=22> */
.L_x_18426:
[----:B------:R-:W-:Y:S02]  /*fe70*/  MOV R128, R196 ;  /* 0x000000c400807202 */ /* 0x000fe40000000f00 */
.L_x_18427:
[----:B------:R-:W-:Y:S05]  /*fe80*/  BSYNC B1 ;  /* 0x0000000000017941 */ /* 0x000fea0003800000 */
.L_x_18425:
        /* <DEDUP_REMOVED lines=16> */
.L_x_18431:
[----:B------:R-:W-:Y:S05]  /*ff90*/  BSYNC B2 ;  /* 0x0000000000027941 */ /* 0x000fea0003800000 */
.L_x_18430:
        /* <DEDUP_REMOVED lines=43> */
.L_x_18429:
[----:B------:R-:W-:Y:S05]  /*10250*/  BSYNC B1 ;  /* 0x0000000000017941 */ /* 0x000fea0003800000 */
.L_x_18428:
        /* <DEDUP_REMOVED lines=10> */
.L_x_18424:
[----:B0-----:R-:W-:Y:S05]  /*10300*/  BSYNC B0 ;  /* 0x0000000000007941 */ /* 0x001fea0003800000 */
.L_x_18423:
        /* <DEDUP_REMOVED lines=18> */
.L_x_18435:
[----:B------:R-:W-:Y:S02]  /*10430*/  IMAD.MOV.U32 R130, RZ, RZ, R196 ;  /* 0x000000ffff827224 */ /* 0x000fe400078e00c4 */
.L_x_18436:
[----:B------:R-:W-:Y:S05]  /*10440*/  BSYNC B1 ;  /* 0x0000000000017941 */ /* 0x000fea0003800000 */
.L_x_18434:
        /* <DEDUP_REMOVED lines=16> */
.L_x_18440:
[----:B------:R-:W-:Y:S05]  /*10550*/  BSYNC B2 ;  /* 0x0000000000027941 */ /* 0x000fea0003800000 */
.L_x_18439:
        /* <DEDUP_REMOVED lines=43> */
.L_x_18438:
[----:B------:R-:W-:Y:S05]  /*10810*/  BSYNC B1 ;  /* 0x0000000000017941 */ /* 0x000fea0003800000 */
.L_x_18437:
        /* <DEDUP_REMOVED lines=10> */
.L_x_18433:
[----:B------:R-:W-:Y:S05]  /*108c0*/  BSYNC B0 ;  /* 0x0000000000007941 */ /* 0x000fea0003800000 */
.L_x_18432:
        /* <DEDUP_REMOVED lines=18> */
.L_x_18444:
[----:B------:R-:W-:Y:S02]  /*109f0*/  IMAD.MOV.U32 R130, RZ, RZ, R196 ;  /* 0x000000ffff827224 */ /* 0x000fe400078e00c4 */
.L_x_18445:
[----:B------:R-:W-:Y:S05]  /*10a00*/  BSYNC B1 ;  /* 0x0000000000017941 */ /* 0x000fea0003800000 */
.L_x_18443:
        /* <DEDUP_REMOVED lines=16> */
.L_x_18449:
[----:B------:R-:W-:Y:S05]  /*10b10*/  BSYNC B2 ;  /* 0x0000000000027941 */ /* 0x000fea0003800000 */
.L_x_18448:
        /* <DEDUP_REMOVED lines=43> */
.L_x_18447:
[----:B------:R-:W-:Y:S05]  /*10dd0*/  BSYNC B1 ;  /* 0x0000000000017941 */ /* 0x000fea0003800000 */
.L_x_18446:
        /* <DEDUP_REMOVED lines=10> */
.L_x_18442:
[----:B------:R-:W-:Y:S05]  /*10e80*/  BSYNC B0 ;  /* 0x0000000000007941 */ /* 0x000fea0003800000 */
.L_x_18441:
        /* <DEDUP_REMOVED lines=18> */
.L_x_18453:
[----:B------:R-:W-:Y:S02]  /*10fb0*/  IMAD.MOV.U32 R132, RZ, RZ, R196 ;  /* 0x000000ffff847224 */ /* 0x000fe400078e00c4 */
.L_x_18454:
[----:B------:R-:W-:Y:S05]  /*10fc0*/  BSYNC B1 ;  /* 0x0000000000017941 */ /* 0x000fea0003800000 */
.L_x_18452:
        /* <DEDUP_REMOVED lines=16> */
.L_x_18458:
[----:B------:R-:W-:Y:S05]  /*110d0*/  BSYNC B2 ;  /* 0x0000000000027941 */ /* 0x000fea0003800000 */
.L_x_18457:
        /* <DEDUP_REMOVED lines=43> */
.L_x_18456:
[----:B------:R-:W-:Y:S05]  /*11390*/  BSYNC B1 ;  /* 0x0000000000017941 */ /* 0x000fea0003800000 */
.L_x_18455:
        /* <DEDUP_REMOVED lines=10> */
.L_x_18451:
[----:B------:R-:W-:Y:S05]  /*11440*/  BSYNC B0 ;  /* 0x0000000000007941 */ /* 0x000fea0003800000 */
.L_x_18450:
        /* <DEDUP_REMOVED lines=18> */
.L_x_18462:
[----:B------:R-:W-:Y:S02]  /*11570*/  IMAD.MOV.U32 R132, RZ, RZ, R196 ;  /* 0x000000ffff847224 */ /* 0x000fe400078e00c4 */
.L_x_18463:
[----:B------:R-:W-:Y:S05]  /*11580*/  BSYNC B1 ;  /* 0x0000000000017941 */ /* 0x000fea0003800000 */
.L_x_18461:
        /* <DEDUP_REMOVED lines=16> */
.L_x_18467:
[----:B------:R-:W-:Y:S05]  /*11690*/  BSYNC B2 ;  /* 0x0000000000027941 */ /* 0x000fea0003800000 */
.L_x_18466:
        /* <DEDUP_REMOVED lines=43> */
.L_x_18465:
[----:B------:R-:W-:Y:S05]  /*11950*/  BSYNC B1 ;  /* 0x0000000000017941 */ /* 0x000fea0003800000 */
.L_x_18464:
        /* <DEDUP_REMOVED lines=10> */
.L_x_18460:
[----:B------:R-:W-:Y:S05]  /*11a00*/  BSYNC B0 ;  /* 0x0000000000007941 */ /* 0x000fea0003800000 */
.L_x_18459:
        /* <DEDUP_REMOVED lines=18> */
.L_x_18471:
[----:B------:R-:W-:Y:S02]  /*11b30*/  IMAD.MOV.U32 R134, RZ, RZ, R196 ;  /* 0x000000ffff867224 */ /* 0x000fe400078e00c4 */
.L_x_18472:
[----:B------:R-:W-:Y:S05]  /*11b40*/  BSYNC B1 ;  /* 0x0000000000017941 */ /* 0x000fea0003800000 */
.L_x_18470:
        /* <DEDUP_REMOVED lines=16> */
.L_x_18476:
[----:B------:R-:W-:Y:S05]  /*11c50*/  BSYNC B2 ;  /* 0x0000000000027941 */ /* 0x000fea0003800000 */
.L_x_18475:
        /* <DEDUP_REMOVED lines=43> */
.L_x_18474:
[----:B------:R-:W-:Y:S05]  /*11f10*/  BSYNC B1 ;  /* 0x0000000000017941 */ /* 0x000fea0003800000 */
.L_x_18473:
        /* <DEDUP_REMOVED lines=10> */
.L_x_18469:
[----:B------:R-:W-:Y:S05]  /*11fc0*/  BSYNC B0 ;  /* 0x0000000000007941 */ /* 0x000fea0003800000 */
.L_x_18468:
        /* <DEDUP_REMOVED lines=18> */
.L_x_18480:
[----:B------:R-:W-:Y:S02]  /*120f0*/  IMAD.MOV.U32 R134, RZ, RZ, R196 ;  /* 0x000000ffff867224 */ /* 0x000fe400078e00c4 */
.L_x_18481:
[----:B------:R-:W-:Y:S05]  /*12100*/  BSYNC B1 ;  /* 0x0000000000017941 */ /* 0x000fea0003800000 */
.L_x_18479:
        /* <DEDUP_REMOVED lines=16> */
.L_x_18485:
[----:B------:R-:W-:Y:S05]  /*12210*/  BSYNC B2 ;  /* 0x0000000000027941 */ /* 0x000fea0003800000 */
.L_x_18484:
        /* <DEDUP_REMOVED lines=43> */
.L_x_18483:
[----:B------:R-:W-:Y:S05]  /*124d0*/  BSYNC B1 ;  /* 0x0000000000017941 */ /* 0x000fea0003800000 */
.L_x_18482:
        /* <DEDUP_REMOVED lines=10> */
.L_x_18478:
[----:B------:R-:W-:Y:S05]  /*12580*/  BSYNC B0 ;  /* 0x0000000000007941 */ /* 0x000fea0003800000 */
.L_x_18477:
        /* <DEDUP_REMOVED lines=18> */
.L_x_18489:
[----:B------:R-:W-:Y:S02]  /*126b0*/  MOV R175, R196 ;  /* 0x000000c400af7202 */ /* 0x000fe40000000f00 */
.L_x_18490:
[----:B------:R-:W-:Y:S05]  /*126c0*/  BSYNC B1 ;  /* 0x0000000000017941 */ /* 0x000fea0003800000 */
.L_x_18488:
        /* <DEDUP_REMOVED lines=16> */
.L_x_18494:
[----:B------:R-:W-:Y:S05]  /*127d0*/  BSYNC B2 ;  /* 0x0000000000027941 */ /* 0x000fea0003800000 */
.L_x_18493:
        /* <DEDUP_REMOVED lines=42> */
.L_x_18492:
[----:B------:R-:W-:Y:S05]  /*12a80*/  BSYNC B1 ;  /* 0x0000000000017941 */ /* 0x000fea0003800000 */
.L_x_18491:
        /* <DEDUP_REMOVED lines=10> */
.L_x_18487:
[----:B------:R-:W-:Y:S05]  /*12b30*/  BSYNC B0 ;  /* 0x0000000000007941 */ /* 0x000fea0003800000 */
.L_x_18486:
        /* <DEDUP_REMOVED lines=29> */
.L_x_18496:
[----:B------:R-:W-:Y:S05]  /*12d10*/  BSYNC B0 ;  /* 0x0000000000007941 */ /* 0x000fea0003800000 */
.L_x_18495:
        /* <DEDUP_REMOVED lines=22> */
.L_x_18500:
[----:B------:R-:W-:Y:S02]  /*12e80*/  IMAD.MOV.U32 R172, RZ, RZ, R196 ;  /* 0x000000ffffac7224 */ /* 0x000fe400078e00c4 */
.L_x_18501:
[----:B------:R-:W-:Y:S05]  /*12e90*/  BSYNC B1 ;  /* 0x0000000000017941 */ /* 0x000fea0003800000 */
.L_x_18499:
        /* <DEDUP_REMOVED lines=16> */
.L_x_18505:
[----:B------:R-:W-:Y:S05]  /*12fa0*/  BSYNC B2 ;  /* 0x0000000000027941 */ /* 0x000fea0003800000 */
.L_x_18504:
        /* <DEDUP_REMOVED lines=43> */
.L_x_18503:
[----:B------:R-:W-:Y:S05]  /*13260*/  BSYNC B1 ;  /* 0x0000000000017941 */ /* 0x000fea0003800000 */
.L_x_18502:
        /* <DEDUP_REMOVED lines=10> */
.L_x_18498:
[----:B0-----:R-:W-:Y:S05]  /*13310*/  BSYNC B0 ;  /* 0x0000000000007941 */ /* 0x001fea0003800000 */
.L_x_18497:
        /* <DEDUP_REMOVED lines=18> */
.L_x_18509:
[----:B------:R-:W-:Y:S02]  /*13440*/  IMAD.MOV.U32 R174, RZ, RZ, R196 ;  /* 0x000000ffffae7224 */ /* 0x000fe400078e00c4 */
.L_x_18510:
[----:B------:R-:W-:Y:S05]  /*13450*/  BSYNC B1 ;  /* 0x0000000000017941 */ /* 0x000fea0003800000 */
.L_x_18508:
        /* <DEDUP_REMOVED lines=16> */
.L_x_18514:
[----:B------:R-:W-:Y:S05]  /*13560*/  BSYNC B2 ;  /* 0x0000000000027941 */ /* 0x000fea0003800000 */
.L_x_18513:
        /* <DEDUP_REMOVED lines=43> */
.L_x_18512:
[----:B------:R-:W-:Y:S05]  /*13820*/  BSYNC B1 ;  /* 0x0000000000017941 */ /* 0x000fea0003800000 */
.L_x_18511:
        /* <DEDUP_REMOVED lines=10> */
.L_x_18507:
[----:B------:R-:W-:Y:S05]  /*138d0*/  BSYNC B0 ;  /* 0x0000000000007941 */ /* 0x000fea0003800000 */
.L_x_18506:
        /* <DEDUP_REMOVED lines=18> */
.L_x_18518:
[----:B------:R-:W-:Y:S02]  /*13a00*/  MOV R174, R196 ;  /* 0x000000c400ae7202 */ /* 0x000fe40000000f00 */
.L_x_18519:
[----:B------:R-:W-:Y:S05]  /*13a10*/  BSYNC B1 ;  /* 0x0000000000017941 */ /* 0x000fea0003800000 */
.L_x_18517:
        /* <DEDUP_REMOVED lines=16> */
.L_x_18523:
[----:B------:R-:W-:Y:S05]  /*13b20*/  BSYNC B2 ;  /* 0x0000000000027941 */ /* 0x000fea0003800000 */
.L_x_18522:
        /* <DEDUP_REMOVED lines=43> */
.L_x_18521:
[----:B------:R-:W-:Y:S05]  /*13de0*/  BSYNC B1 ;  /* 0x0000000000017941 */ /* 0x000fea0003800000 */
.L_x_18520:
        /* <DEDUP_REMOVED lines=10> */
.L_x_18516:
[----:B------:R-:W-:Y:S05]  /*13e90*/  BSYNC B0 ;  /* 0x0000000000007941 */ /* 0x000fea0003800000 */
.L_x_18515:
        /* <DEDUP_REMOVED lines=18> */
.L_x_18527:
[----:B------:R-:W-:Y:S02]  /*13fc0*/  IMAD.MOV.U32 R176, RZ, RZ, R196 ;  /* 0x000000ffffb07224 */ /* 0x000fe400078e00c4 */
.L_x_18528:
[----:B------:R-:W-:Y:S05]  /*13fd0*/  BSYNC B1 ;  /* 0x0000000000017941 */ /* 0x000fea0003800000 */
.L_x_18526:
        /* <DEDUP_REMOVED lines=16> */
.L_x_18532:
[----:B------:R-:W-:Y:S05]  /*140e0*/  BSYNC B2 ;  /* 0x0000000000027941 */ /* 0x000fea0003800000 */
.L_x_18531:
        /* <DEDUP_REMOVED lines=43> */
.L_x_18530:
[----:B------:R-:W-:Y:S05]  /*143a0*/  BSYNC B1 ;  /* 0x0000000000017941 */ /* 0x000fea0003800000 */
.L_x_18529:
        /* <DEDUP_REMOVED lines=10> */
.L_x_18525:
[----:B------:R-:W-:Y:S05]  /*14450*/  BSYNC B0 ;  /* 0x0000000000007941 */ /* 0x000fea0003800000 */
.L_x_18524:
        /* <DEDUP_REMOVED lines=18> */
.L_x_18536:
[----:B------:R-:W-:Y:S02]  /*14580*/  IMAD.MOV.U32 R176, RZ, RZ, R196 ;  /* 0x000000ffffb07224 */ /* 0x000fe400078e00c4 */
.L_x_18537:
[----:B------:R-:W-:Y:S05]  /*14590*/  BSYNC B1 ;  /* 0x0000000000017941 */ /* 0x000fea0003800000 */
.L_x_18535:
        /* <DEDUP_REMOVED lines=16> */
.L_x_18541:
[----:B------:R-:W-:Y:S05]  /*146a0*/  BSYNC B2 ;  /* 0x0000000000027941 */ /* 0x000fea0003800000 */
.L_x_18540:
        /* <DEDUP_REMOVED lines=43> */
.L_x_18539:
[----:B------:R-:W-:Y:S05]  /*14960*/  BSYNC B1 ;  /* 0x0000000000017941 */ /* 0x000fea0003800000 */
.L_x_18538:
        /* <DEDUP_REMOVED lines=10> */
.L_x_18534:
[----:B------:R-:W-:Y:S05]  /*14a10*/  BSYNC B0 ;  /* 0x0000000000007941 */ /* 0x000fea0003800000 */
.L_x_18533:
        /* <DEDUP_REMOVED lines=18> */
.L_x_18545:
[----:B------:R-:W-:Y:S02]  /*14b40*/  IMAD.MOV.U32 R203, RZ, RZ, R196 ;  /* 0x000000ffffcb7224 */ /* 0x000fe400078e00c4 */
.L_x_18546:
[----:B------:R-:W-:Y:S05]  /*14b50*/  BSYNC B1 ;  /* 0x0000000000017941 */ /* 0x000fea0003800000 */
.L_x_18544:
        /* <DEDUP_REMOVED lines=16> */
.L_x_18550:
[----:B------:R-:W-:Y:S05]  /*14c60*/  BSYNC B2 ;  /* 0x0000000000027941 */ /* 0x000fea0003800000 */
.L_x_18549:
        /* <DEDUP_REMOVED lines=43> */
.L_x_18548:
[----:B------:R-:W-:Y:S05]  /*14f20*/  BSYNC B1 ;  /* 0x0000000000017941 */ /* 0x000fea0003800000 */
.L_x_18547:
        /* <DEDUP_REMOVED lines=10> */
.L_x_18543:
[----:B------:R-:W-:Y:S05]  /*14fd0*/  BSYNC B0 ;  /* 0x0000000000007941 */ /* 0x000fea0003800000 */
.L_x_18542:
        /* <DEDUP_REMOVED lines=18> */
.L_x_18554:
[----:B------:R-:W-:Y:S02]  /*15100*/  IMAD.MOV.U32 R203, RZ, RZ, R196 ;  /* 0x000000ffffcb7224 */ /* 0x000fe400078e00c4 */
.L_x_18555:
[----:B------:R-:W-:Y:S05]  /*15110*/  BSYNC B1 ;  /* 0x0000000000017941 */ /* 0x000fea0003800000 */
.L_x_18553:
        /* <DEDUP_REMOVED lines=16> */
.L_x_18559:
[----:B------:R-:W-:Y:S05]  /*15220*/  BSYNC B2 ;  /* 0x0000000000027941 */ /* 0x000fea0003800000 */
.L_x_18558:
        /* <DEDUP_REMOVED lines=43> */
.L_x_18557:
[----:B------:R-:W-:Y:S05]  /*154e0*/  BSYNC B1 ;  /* 0x0000000000017941 */ /* 0x000fea0003800000 */
.L_x_18556:
        /* <DEDUP_REMOVED lines=10> */
.L_x_18552:
[----:B------:R-:W-:Y:S05]  /*15590*/  BSYNC B0 ;  /* 0x0000000000007941 */ /* 0x000fea0003800000 */
.L_x_18551:
        /* <DEDUP_REMOVED lines=18> */
.L_x_18563:
[----:B------:R-:W-:Y:S02]  /*156c0*/  IMAD.MOV.U32 R204, RZ, RZ, R196 ;  /* 0x000000ffffcc7224 */ /* 0x000fe400078e00c4 */
.L_x_18564:
[----:B------:R-:W-:Y:S05]  /*156d0*/  BSYNC B1 ;  /* 0x0000000000017941 */ /* 0x000fea0003800000 */
.L_x_18562:
        /* <DEDUP_REMOVED lines=16> */
.L_x_18568:
[----:B------:R-:W-:Y:S05]  /*157e0*/  BSYNC B2 ;  /* 0x0000000000027941 */ /* 0x000fea0003800000 */
.L_x_18567:
        /* <DEDUP_REMOVED lines=43> */
.L_x_18566:
[----:B------:R-:W-:Y:S05]  /*15aa0*/  BSYNC B1 ;  /* 0x0000000000017941 */ /* 0x000fea0003800000 */
.L_x_18565:
        /* <DEDUP_REMOVED lines=10> */
.L_x_18561:
[----:B------:R-:W-:Y:S05]  /*15b50*/  BSYNC B0 ;  /* 0x0000000000007941 */ /* 0x000fea0003800000 */
.L_x_18560:
[----:B------:R-:W-:Y:S01]  /*15b60*/  FADD.FTZ R172, RZ, R80 ;  /* 0x00000050ffac7221 */ /* 0x000fe20000010000 */
[----:B------:R-:W-:Y:S01]  /*15b70*/  BSSY B0, `(.L_x_18569) ;  /* 0x0000053000007945 */ /* 0x000fe20003800000 */
[----:B------:R-:W-:Y:S02]  /*15b80*/  LOP3.LUT P0, RZ, R147, 0x1f, RZ, 0xc0, !PT ;  /* 0x0000001f93ff7812 */ /* 0x000fe4000780c0ff */
        /* <DEDUP_REMOVED lines=52> */
[----:B------:R-:W-:-:S03]  /*15ed0*/  SHF.R.U32.HI R201, RZ, 0x5, R147 ;  /* 0x00000005ffc97819 */ /* 0x000fc60000011693 */
[----:B------:R-:W-:Y:S01]  /*15ee0*/  FADD.FTZ R175, R174, R131 ;  /* 0x00000083aeaf7221 */ /* 0x000fe20000010000 */
[----:B------:R0:W-:Y:S01]  /*15ef0*/  STG.E.128 [R172.64], R128 ;  /* 0x00000080ac007986 */ /* 0x0001e2000c101d04 */
[----:B------:R-:W-:Y:S02]  /*15f00*/  LOP3.LUT R201, R201, 0x7fffffc, RZ, 0xc0, !PT ;  /* 0x07fffffcc9c97812 */ /* 0x000fe400078ec0ff */
[----:B------:R-:W-:Y:S01]  /*15f10*/  FADD.FTZ R174, R175, R132 ;  /* 0x00000084afae7221 */ /* 0x000fe20000010000 */
[----:B------:R0:W-:Y:S03]  /*15f20*/  STG.E.128 [R172.64+0x10], R132 ;  /* 0x00001084ac007986 */ /* 0x0001e6000c101d04 */
[----:B------:R-:W-:-:S04]  /*15f30*/  FADD.FTZ R175, R174, R133 ;  /* 0x00000085aeaf7221 */ /* 0x000fc80000010000 */
        /* <DEDUP_REMOVED lines=22> */
.L_x_18570:
[----:B------:R-:W-:Y:S05]  /*160a0*/  BSYNC B0 ;  /* 0x0000000000007941 */ /* 0x000fea0003800000 */
.L_x_18569:
[----:B------:R-:W-:Y:S01]  /*160b0*/  @!P1 IADD3 R201, R201, 0x4, RZ ;  /* 0x00000004c9c99810 */ /* 0x000fe20007ffe0ff */
[----:B------:R-:W-:Y:S01]  /*160c0*/  FADD.FTZ R200, R202, R135 ;  /* 0x00000087cac87221 */ /* 0x000fe20000010000 */
[----:B------:R-:W-:Y:S05]  /*160d0*/  BRA.DIV ~URZ, `(.L_x_18571) ;  /* 0x00001e727f007947 */ /* 0x000fea000b800000 */
[----:B0-----:R0:W1:Y:S02]  /*160e0*/  SHFL.BFLY PT, R172, R200, 0x1, 0x1f ;  /* 0x0c201f00c8ac7f89 */ /* 0x00106400000e0000 */
.L_x_18577:
        /* <DEDUP_REMOVED lines=132> */
.L_x_18578:
        /* <DEDUP_REMOVED lines=10> */
[----:B------:R-:W-:Y:S01]  /*169d0*/  @!P0 IMAD.IADD R176, R201, 0x1, R176 ;  /* 0x00000001c9b08824 */ /* 0x000fe200078e02b0 */
[----:B------:R-:W-:Y:S01]  /*169e0*/  ISETP.NE.AND P1, PT, RZ, UR6, PT ;  /* 0x00000006ff007c0c */ /* 0x000fe2000bf25270 */
[----:B------:R-:W-:Y:S02]  /*169f0*/  IMAD.MOV.U32 R175, RZ, RZ, RZ ;  /* 0x000000ffffaf7224 */ /* 0x000fe400078e00ff */
[----:B------:R-:W-:Y:S01]  /*16a00*/  @!P0 IMAD.MOV.U32 R175, RZ, RZ, 0x700 ;  /* 0x00000700ffaf8424 */ /* 0x000fe200078e00ff */
[----:B------:R-:W-:Y:S03]  /*16a10*/  BSSY B0, `(.L_x_18573) ;  /* 0x000014c000007945 */ /* 0x000fe60003800000 */
[----:B------:R-:W-:Y:S01]  /*16a20*/  I2F R205, R175 ;  /* 0x000000af00cd7306 */ /* 0x000fe20000201400 */
[----:B0-----:R-:W0:Y:S04]  /*16a30*/  SHFL.DOWN PT, R200, R175, 0x2, 0x1f ;  /* 0x08401f00afc87f89 */ /* 0x001e2800000e0000 */
[----:B------:R1:W2:Y:S01]  /*16a40*/  @!P0 LDS.64 R172, [R176.X8] ;  /* 0x00000000b0ac8984 */ /* 0x0002a20000008a00 */
[----:B------:R-:W-:Y:S01]  /*16a50*/  LOP3.LUT P0, RZ, R174, 0x1f, R147, 0xf8, !PT ;  /* 0x0000001faeff7812 */ /* 0x000fe2000780f893 */
[----:B0-----:R-:W-:-:S02]  /*16a60*/  IMAD.IADD R201, R200, 0x1, R175 ;  /* 0x00000001c8c97824 */ /* 0x001fc400078e02af */
[----:B------:R-:W-:Y:S03]  /*16a70*/  I2F R200, R200 ;  /* 0x000000c800c87306 */ /* 0x000fe60000201400 */
[----:B------:R-:W-:Y:S05]  /*16a80*/  SHFL.DOWN PT, R208, R201, 0x1, 0x1f ;  /* 0x08201f00c9d07f89 */ /* 0x000fea00000e0000 */
[----:B------:R-:W1:Y:S08]  /*16a90*/  I2F R204, R201 ;  /* 0x000000c900cc7306 */ /* 0x000e700000201400 */
[----:B-1----:R-:W0:Y:S01]  /*16aa0*/  MUFU.RCP R176, R204 ;  /* 0x000000cc00b07308 */ /* 0x002e220000001000 */
[----:B--2---:R-:W1:Y:S04]  /*16ab0*/  SHFL.DOWN PT, R177, R172, 0x2, 0x1f ;  /* 0x08401f00acb17f89 */ /* 0x004e6800000e0000 */
[----:B------:R-:W2:Y:S01]  /*16ac0*/  SHFL.DOWN PT, R202, R173, 0x2, 0x1f ;  /* 0x08401f00adca7f89 */ /* 0x000ea200000e0000 */
[----:B-1----:R-:W-:-:S02]  /*16ad0*/  FMUL.FTZ R206, R177, R200 ;  /* 0x000000c8b1ce7220 */ /* 0x002fc40000410000 */
[----:B------:R-:W-:Y:S02]  /*16ae0*/  FADD.FTZ R177, -R177, R172 ;  /* 0x000000acb1b17221 */ /* 0x000fe40000010100 */
[----:B------:R-:W-:Y:S02]  /*16af0*/  FFMA.FTZ R207, R205, R172, R206 ;  /* 0x000000accdcf7223 */ /* 0x000fe400000100ce */
[----:B------:R-:W-:Y:S02]  /*16b00*/  FMUL.FTZ R177, R177, R177 ;  /* 0x000000b1b1b17220 */ /* 0x000fe40000410000 */
[----:B0-----:R-:W-:Y:S02]  /*16b10*/  FMUL.FTZ R207, R176, R207 ;  /* 0x000000cfb0cf7220 */ /* 0x001fe40000410000 */
[----:B------:R-:W-:Y:S02]  /*16b20*/  FMUL.FTZ R177, R177, R205 ;  /* 0x000000cdb1b17220 */ /* 0x000fe40000410000 */
[----:B------:R-:W-:Y:S01]  /*16b30*/  IMAD.IADD R205, R201, 0x1, R208 ;  /* 0x00000001c9cd7824 */ /* 0x000fe200078e02d0 */
        /* <DEDUP_REMOVED lines=9> */
[-C--:B------:R-:W-:Y:S02]  /*16bd0*/  FMUL.FTZ R172, R172, R208.reuse ;  /* 0x000000d0acac7220 */ /* 0x080fe40000410000 */
        /* <DEDUP_REMOVED lines=28> */
[C---:B------:R-:W-:Y:S02]  /*16da0*/  FADD.FTZ R86, -R172.reuse, R86 ;  /* 0x00000056ac567221 */ /* 0x040fe40000010100 */
[C---:B------:R-:W-:Y:S02]  /*16db0*/  FADD.FTZ R232, -R172.reuse, R110 ;  /* 0x0000006eace87221 */ /* 0x040fe40000010100 */
[----:B------:R-:W-:-:S02]  /*16dc0*/  FADD.FTZ R88, -R172, R88 ;  /* 0x00000058ac587221 */ /* 0x000fc40000010100 */
[C---:B------:R-:W-:Y:S02]  /*16dd0*/  FMUL.FTZ R110, R177.reuse, R82 ;  /* 0x00000052b16e7220 */ /* 0x040fe40000410000 */
[C---:B------:R-:W-:Y:S02]  /*16de0*/  FADD.FTZ R126, -R172.reuse, R126 ;  /* 0x0000007eac7e7221 */ /* 0x040fe40000010100 */
[----:B------:R-:W-:Y:S01]  /*16df0*/  FMUL.FTZ R82, R177, R99 ;  /* 0x00000063b1527220 */ /* 0x000fe20000410000 */
[----:B------:R-:W-:Y:S01]  /*16e00*/  PRMT R99, RZ, 0x5410, R67 ;  /* 0x00005410ff637816 */ /* 0x000fe20000000043 */
[C---:B------:R-:W-:Y:S02]  /*16e10*/  FADD.FTZ R176, -R172.reuse, R83 ;  /* 0x00000053acb07221 */ /* 0x040fe40000010100 */
[C---:B------:R-:W-:Y:S02]  /*16e20*/  FADD.FTZ R216, -R172.reuse, R100 ;  /* 0x00000064acd87221 */ /* 0x040fe40000010100 */
[----:B------:R-:W-:-:S02]  /*16e30*/  FADD.FTZ R83, -R172, R124 ;  /* 0x0000007cac537221 */ /* 0x000fc40000010100 */
[C---:B------:R-:W-:Y:S02]  /*16e40*/  FMUL.FTZ R100, R177.reuse, R86 ;  /* 0x00000056b1647220 */ /* 0x040fe40000410000 */
[C---:B------:R-:W-:Y:S02]  /*16e50*/  FMUL.FTZ R124, R177.reuse, R88 ;  /* 0x00000058b17c7220 */ /* 0x040fe40000410000 */
[----:B------:R-:W-:Y:S02]  /*16e60*/  FADD.FTZ R202, -R172, R87 ;  /* 0x00000057acca7221 */ /* 0x000fe40000010100 */
[----:B------:R-:W-:Y:S01]  /*16e70*/  FMUL.FTZ R88, R177, R126 ;  /* 0x0000007eb1587220 */ /* 0x000fe20000410000 */
[----:B------:R-:W-:Y:S01]  /*16e80*/  PRMT R126, RZ, 0x5410, R65 ;  /* 0x00005410ff7e7816 */ /* 0x000fe20000000041 */
[----:B------:R-:W-:Y:S01]  /*16e90*/  FFMA.FTZ R99, R100, R99, R27 ;  /* 0x0000006364637223 */ /* 0x000fe2000001001b */
[----:B------:R-:W-:Y:S01]  /*16ea0*/  PRMT R100, RZ, 0x7610, R67 ;  /* 0x00007610ff647816 */ /* 0x000fe20000000043 */
[----:B------:R-:W-:-:S02]  /*16eb0*/  FADD.FTZ R222, -R172, R105 ;  /* 0x00000069acde7221 */ /* 0x000fc40000010100 */
[C---:B------:R-:W-:Y:S02]  /*16ec0*/  FMUL.FTZ R105, R177.reuse, R202 ;  /* 0x000000cab1697220 */ /* 0x040fe40000410000 */
[----:B------:R-:W-:Y:S02]  /*16ed0*/  FADD.FTZ R84, -R172, R84 ;  /* 0x00000054ac547221 */ /* 0x000fe40000010100 */
[----:B------:R-:W-:Y:S01]  /*16ee0*/  FFMA.FTZ R110, R110, R126, R31 ;  /* 0x0000007e6e6e7223 */ /* 0x000fe2000001001f */
[----:B------:R-:W-:Y:S01]  /*16ef0*/  PRMT R126, RZ, 0x7610, R65 ;  /* 0x00007610ff7e7816 */ /* 0x000fe20000000041 */
[C---:B------:R-:W-:Y:S02]  /*16f00*/  FADD.FTZ R238, -R172.reuse, R113 ;  /* 0x00000071acee7221 */ /* 0x040fe40000010100 */
[----:B------:R-:W-:Y:S02]  /*16f10*/  FMUL.FTZ R113, R177, R176 ;  /* 0x000000b0b1717220 */ /* 0x000fe40000410000 */
[----:B------:R-:W-:Y:S01]  /*16f20*/  FFMA.FTZ R100, R105, R100, R26 ;  /* 0x0000006469647223 */ /* 0x000fe2000001001a */
[----:B------:R-:W-:Y:S01]  /*16f30*/  PRMT R105, RZ, 0x5410, R66 ;  /* 0x00005410ff697816 */ /* 0x000fe20000000042 */
[----:B------:R-:W-:-:S02]  /*16f40*/  FADD.FTZ R224, -R172, R106 ;  /* 0x0000006aace07221 */ /* 0x000fc40000010100 */
[C---:B------:R-:W-:Y:S02]  /*16f50*/  FADD.FTZ R80, -R172.reuse, R80 ;  /* 0x00000050ac507221 */ /* 0x040fe40000010100 */
[----:B------:R-:W-:Y:S02]  /*16f60*/  FMUL.FTZ R106, R177, R84 ;  /* 0x00000054b16a7220 */ /* 0x000fe40000410000 */
[C---:B------:R-:W-:Y:S02]  /*16f70*/  FADD.FTZ R200, -R172.reuse, R85 ;  /* 0x00000055acc87221 */ /* 0x040fe40000010100 */
        /* <DEDUP_REMOVED lines=8> */
[----:B------:R-:W-:Y:S02]  /*17000*/  FMUL.FTZ R131, R177, R200 ;  /* 0x000000c8b1837220 */ /* 0x000fe40000410000 */
[----:B------:R-:W-:Y:S02]  /*17010*/  IMAD R198, R198, c[0x0][0x168], RZ ;  /* 0x00005a00c6c67a24 */ /* 0x000fe400078e02ff */
[----:B------:R-:W-:Y:S01]  /*17020*/  FFMA.FTZ R116, R116, R126, R33 ;  /* 0x0000007e74747223 */ /* 0x000fe20000010021 */
[----:B------:R-:W-:Y:S01]  /*17030*/  PRMT R126, RZ, 0x7610, R64 ;  /* 0x00007610ff7e7816 */ /* 0x000fe20000000040 */
[----:B------:R-:W-:-:S02]  /*17040*/  FADD.FTZ R250, -R172, R119 ;  /* 0x00000077acfa7221 */ /* 0x000fc40000010100 */
[----:B------:R-:W-:Y:S01]  /*17050*/  FMUL.FTZ R119, R177, R174 ;  /* 0x000000aeb1777220 */ /* 0x000fe20000410000 */
[----:B------:R-:W-:Y:S01]  /*17060*/  PRMT R174, RZ, 0x7610, R49 ;  /* 0x00007610ffae7816 */ /* 0x000fe20000000031 */
[----:B------:R-:W-:Y:S01]  /*17070*/  FFMA.FTZ R106, R131, R106, R28 ;  /* 0x0000006a836a7223 */ /* 0x000fe2000001001c */
[----:B------:R-:W-:Y:S01]  /*17080*/  SHF.R.S32.HI R131, RZ, 0x1f, R198 ;  /* 0x0000001fff837819 */ /* 0x000fe200000114c6 */
[C---:B------:R-:W-:Y:S02]  /*17090*/  FADD.FTZ R94, -R172.reuse, R94 ;  /* 0x0000005eac5e7221 */ /* 0x040fe40000010100 */
[----:B------:R-:W-:Y:S01]  /*170a0*/  FFMA.FTZ R119, R119, R126, R32 ;  /* 0x0000007e77777223 */ /* 0x000fe20000010020 */
[----:B------:R-:W-:Y:S01]  /*170b0*/  LEA.HI R126, R131, R198, RZ, 0x3 ;  /* 0x000000c6837e7211 */ /* 0x000fe200078f18ff */
[----:B------:R-:W-:Y:S01]  /*170c0*/  FADD.FTZ R81, -R172, R122 ;  /* 0x0000007aac517221 */ /* 0x000fe20000010100 */
[----:B------:R-:W-:Y:S01]  /*170d0*/  PRMT R131, RZ, 0x5410, R63 ;  /* 0x00005410ff837816 */ /* 0x000fe2000000003f */
[----:B------:R-:W-:-:S02]  /*170e0*/  FMUL.FTZ R122, R177, R94 ;  /* 0x0000005eb17a7220 */ /* 0x000fc40000410000 */
[C---:B------:R-:W-:Y:S02]  /*170f0*/  FADD.FTZ R210, -R172.reuse, R95 ;  /* 0x0000005facd27221 */ /* 0x040fe40000010100 */
[----:B------:R-:W-:Y:S02]  /*17100*/  FADD.FTZ R208, -R172, R93 ;  /* 0x0000005dacd07221 */ /* 0x000fe40000010100 */
[----:B------:R-:W-:Y:S01]  /*17110*/  FFMA.FTZ R122, R122, R131, R19 ;  /* 0x000000837a7a7223 */ /* 0x000fe20000010013 */
[----:B------:R-:W-:Y:S01]  /*17120*/  PRMT R131, RZ, 0x7610, R63 ;  /* 0x00007610ff837816 */ /* 0x000fe2000000003f */
[C---:B------:R-:W-:Y:S02]  /*17130*/  FADD.FTZ R93, -R172.reuse, R125 ;  /* 0x0000007dac5d7221 */ /* 0x040fe40000010100 */
[----:B------:R-:W-:Y:S02]  /*17140*/  FMUL.FTZ R125, R177, R210 ;  /* 0x000000d2b17d7220 */ /* 0x000fe40000410000 */
[----:B------:R-:W-:-:S02]  /*17150*/  FADD.FTZ R92, -R172, R92 ;  /* 0x0000005cac5c7221 */ /* 0x000fc40000010100 */
[----:B------:R-:W-:Y:S01]  /*17160*/  FFMA.FTZ R125, R125, R131, R18 ;  /* 0x000000837d7d7223 */ /* 0x000fe20000010012 */
[----:B------:R-:W-:Y:S01]  /*17170*/  PRMT R131, RZ, 0x5410, R62 ;  /* 0x00005410ff837816 */ /* 0x000fe2000000003e */
[C---:B------:R-:W-:Y:S02]  /*17180*/  FADD.FTZ R85, -R172.reuse, R128 ;  /* 0x00000080ac557221 */ /* 0x040fe40000010100 */
[C---:B------:R-:W-:Y:S02]  /*17190*/  FMUL.FTZ R128, R177.reuse, R92 ;  /* 0x0000005cb1807220 */ /* 0x040fe40000410000 */
[----:B------:R-:W-:Y:S02]  /*171a0*/  FADD.FTZ R205, -R172, R133 ;  /* 0x00000085accd7221 */ /* 0x000fe40000010100 */
[----:B------:R-:W-:Y:S01]  /*171b0*/  FFMA.FTZ R128, R128, R131, R21 ;  /* 0x0000008380807223 */ /* 0x000fe20000010015 */
[----:B------:R-:W-:Y:S01]  /*171c0*/  PRMT R131, RZ, 0x7610, R62 ;  /* 0x00007610ff837816 */ /* 0x000fe2000000003e */
[----:B------:R-:W-:-:S02]  /*171d0*/  FMUL.FTZ R133, R177, R208 ;  /* 0x000000d0b1857220 */ /* 0x000fc40000410000 */
[C---:B------:R-:W-:Y:S02]  /*171e0*/  FADD.FTZ R90, -R172.reuse, R90 ;  /* 0x0000005aac5a7221 */ /* 0x040fe40000010100 */
[----:B------:R-:W-:Y:S01]  /*171f0*/  FFMA.FTZ R133, R133, R131, R20 ;  /* 0x0000008385857223 */ /* 0x000fe20000010014 */
[----:B------:R-:W-:Y:S01]  /*17200*/  PRMT R131, RZ, 0x5410, R61 ;  /* 0x00005410ff837816 */ /* 0x000fe2000000003d */
[C---:B------:R-:W-:Y:S02]  /*17210*/  FADD.FTZ R207, -R172.reuse, R134 ;  /* 0x00000086accf7221 */ /* 0x040fe40000010100 */
[----:B------:R-:W-:Y:S02]  /*17220*/  FMUL.FTZ R134, R177, R90 ;  /* 0x0000005ab1867220 */ /* 0x000fe40000410000 */
[----:B------:R-:W-:Y:S02]  /*17230*/  FADD.FTZ R206, -R172, R91 ;  /* 0x0000005bacce7221 */ /* 0x000fe40000010100 */
[----:B------:R-:W-:Y:S01]  /*17240*/  FFMA.FTZ R131, R134, R131, R23 ;  /* 0x0000008386837223 */ /* 0x000fe20000010017 */
[----:B------:R-:W-:Y:S01]  /*17250*/  PRMT R134, RZ, 0x7610, R61 ;  /* 0x00007610ff867816 */ /* 0x000fe2000000003d */
[----:B------:R-:W-:-:S02]  /*17260*/  FADD.FTZ R209, -R172, R135 ;  /* 0x00000087acd17221 */ /* 0x000fc40000010100 */
[----:B------:R-:W-:Y:S02]  /*17270*/  FMUL.FTZ R135, R177, R206 ;  /* 0x000000ceb1877220 */ /* 0x000fe40000410000 */
[C---:B------:R-:W-:Y:S02]  /*17280*/  FADD.FTZ R204, -R172.reuse, R89 ;  /* 0x00000059accc7221 */ /* 0x040fe40000010100 */
[----:B------:R-:W-:Y:S01]  /*17290*/  FFMA.FTZ R134, R135, R134, R22 ;  /* 0x0000008687867223 */ /* 0x000fe20000010016 */
[--C-:B------:R-:W-:Y:S01]  /*172a0*/  PRMT R135, RZ, 0x5410, R60.reuse ;  /* 0x00005410ff877816 */ /* 0x100fe2000000003c */
        /* <DEDUP_REMOVED lines=27> */
[C---:B------:R-:W-:Y:S02]  /*17460*/  FMUL.FTZ R172, R177.reuse, R102 ;  /* 0x00000066b1ac7220 */ /* 0x040fe40000410000 */
[C---:B------:R-:W-:Y:S02]  /*17470*/  FMUL.FTZ R173, R177.reuse, R220 ;  /* 0x000000dcb1ad7220 */ /* 0x040fe40000410000 */
[----:B------:R-:W-:Y:S01]  /*17480*/  FFMA.FTZ R123, R172, R123, R11 ;  /* 0x0000007bac7b7223 */ /* 0x000fe2000001000b */
[----:B------:R-:W-:Y:S01]  /*17490*/  PRMT R172, RZ, 0x7610, R59 ;  /* 0x00007610ffac7816 */ /* 0x000fe2000000003b */
[----:B------:R-:W-:-:S02]  /*174a0*/  FMUL.FTZ R132, R177, R216 ;  /* 0x000000d8b1847220 */ /* 0x000fc40000410000 */
[----:B------:R-:W-:Y:S02]  /*174b0*/  FMUL.FTZ R84, R177, R81 ;  /* 0x00000051b1547220 */ /* 0x000fe40000410000 */
[----:B------:R-:W-:Y:S01]  /*174c0*/  FFMA.FTZ R172, R173, R172, R10 ;  /* 0x000000acadac7223 */ /* 0x000fe2000001000a */
[----:B------:R-:W-:Y:S01]  /*174d0*/  PRMT R173, RZ, 0x5410, R58 ;  /* 0x00005410ffad7816 */ /* 0x000fe2000000003a */
[C---:B------:R-:W-:Y:S02]  /*174e0*/  FMUL.FTZ R129, R177.reuse, R218 ;  /* 0x000000dab1817220 */ /* 0x040fe40000410000 */
        /* <DEDUP_REMOVED lines=14> */
[----:B------:R-:W-:Y:S01]  /*175d0*/  FFMA.FTZ R176, R94, R97, R149 ;  /* 0x000000615eb07223 */ /* 0x000fe20000010095 */
[----:B------:R-:W-:Y:S01]  /*175e0*/  PRMT R94, RZ, 0x5410, R47 ;  /* 0x00005410ff5e7816 */ /* 0x000fe2000000002f */
[----:B------:R-:W-:Y:S01]  /*175f0*/  FFMA.FTZ R121, R121, R173, R14 ;  /* 0x000000ad79797223 */ /* 0x000fe2000001000e */
[--C-:B------:R-:W-:Y:S01]  /*17600*/  PRMT R173, RZ, 0x5410, R56.reuse ;  /* 0x00005410ffad7816 */ /* 0x100fe20000000038 */
[C---:B------:R-:W-:Y:S01]  /*17610*/  FMUL.FTZ R112, R177.reuse, R96 ;  /* 0x00000060b1707220 */ /* 0x040fe20000410000 */
[----:B------:R-:W-:Y:S01]  /*17620*/  F2FP.BF16.PACK_AB R97, R134, R131 ;  /* 0x000000838661723e */ /* 0x000fe200000010ff */
[----:B------:R-:W-:Y:S01]  /*17630*/  FFMA.FTZ R204, R88, R94, R163 ;  /* 0x0000005e58cc7223 */ /* 0x000fe200000100a3 */
[----:B------:R-:W-:Y:S01]  /*17640*/  PRMT R88, RZ, 0x7610, R47 ;  /* 0x00007610ff587816 */ /* 0x000fe2000000002f */
[C---:B------:R-:W-:Y:S01]  /*17650*/  FMUL.FTZ R95, R177.reuse, R95 ;  /* 0x0000005fb15f7220 */ /* 0x040fe20000410000 */
[----:B------:R-:W-:Y:S01]  /*17660*/  F2FP.BF16.PACK_AB R94, R106, R105 ;  /* 0x000000696a5e723e */ /* 0x000fe200000010ff */
[----:B------:R-:W-:Y:S01]  /*17670*/  FFMA.FTZ R112, R112, R173, R17 ;  /* 0x000000ad70707223 */ /* 0x000fe20000010011 */
[----:B------:R-:W-:Y:S01]  /*17680*/  PRMT R173, RZ, 0x7610, R56 ;  /* 0x00007610ffad7816 */ /* 0x000fe20000000038 */
[----:B------:R-:W-:-:S02]  /*17690*/  FMUL.FTZ R92, R177, R205 ;  /* 0x000000cdb15c7220 */ /* 0x000fc40000410000 */
[----:B------:R-:W-:Y:S02]  /*176a0*/  FMUL.FTZ R111, R177, R212 ;  /* 0x000000d4b16f7220 */ /* 0x000fe40000410000 */
[----:B------:R-:W-:Y:S01]  /*176b0*/  FFMA.FTZ R205, R95, R88, R164 ;  /* 0x000000585fcd7223 */ /* 0x000fe200000100a4 */
[----:B------:R-:W-:Y:S01]  /*176c0*/  PRMT R88, RZ, 0x5410, R46 ;  /* 0x00005410ff587816 */ /* 0x000fe2000000002e */
[----:B------:R-:W-:Y:S01]  /*176d0*/  FMUL.FTZ R86, R177, R83 ;  /* 0x00000053b1567220 */ /* 0x000fe20000410000 */
        /* <DEDUP_REMOVED lines=8> */
[C---:B------:R-:W-:Y:S02]  /*17760*/  FMUL.FTZ R93, R177.reuse, R93 ;  /* 0x0000005db15d7220 */ /* 0x040fe40000410000 */
[----:B------:R-:W-:Y:S01]  /*17770*/  FFMA.FTZ R130, R130, R173, R3 ;  /* 0x000000ad82827223 */ /* 0x000fe20000010003 */
[----:B------:R-:W-:Y:S01]  /*17780*/  PRMT R173, RZ, 0x7610, R55 ;  /* 0x00007610ffad7816 */ /* 0x000fe20000000037 */
[----:B------:R-:W-:Y:S02]  /*17790*/  FMUL.FTZ R127, R177, R234 ;  /* 0x000000eab17f7220 */ /* 0x000fe40000410000 */
        /* <DEDUP_REMOVED lines=15> */
[----:B------:R-:W-:-:S02]  /*17890*/  FMUL.FTZ R87, R177, R252 ;  /* 0x000000fcb1577220 */ /* 0x000fc40000410000 */
[C---:B------:R-:W-:Y:S02]  /*178a0*/  FMUL.FTZ R108, R177.reuse, R104 ;  /* 0x00000068b16c7220 */ /* 0x040fe40000410000 */
[----:B------:R-:W-:Y:S02]  /*178b0*/  FMUL.FTZ R80, R177, R85 ;  /* 0x00000055b1507220 */ /* 0x000fe40000410000 */
[----:B------:R-:W-:Y:S01]  /*178c0*/  FFMA.FTZ R117, R117, R173, R4 ;  /* 0x000000ad75757223 */ /* 0x000fe20000010004 */
[----:B------:R-:W-:Y:S01]  /*178d0*/  PRMT R173, RZ, 0x5410, R53 ;  /* 0x00005410ffad7816 */ /* 0x000fe20000000035 */
        /* <DEDUP_REMOVED lines=33> */
[--C-:B------:R-:W-:Y:S02]  /*17af0*/  PRMT R173, RZ, 0x5410, R51.reuse ;  /* 0x00005410ffad7816 */ /* 0x100fe40000000033 */
        /* <DEDUP_REMOVED lines=23> */
[----:B------:R-:W-:Y:S01]  /*17c70*/  IADD3 R108, R126, 0x100, RZ ;  /* 0x000001007e6c7810 */ /* 0x000fe20007ffe0ff */
[----:B------:R-:W-:Y:S01]  /*17c80*/  FFMA.FTZ R105, R80, R81, R167 ;  /* 0x0000005150697223 */ /* 0x000fe200000100a7 */
[----:B------:R-:W-:Y:S01]  /*17c90*/  PRMT R80, RZ, 0x7610, R40 ;  /* 0x00007610ff507816 */ /* 0x000fe20000000028 */
[----:B------:R-:W-:Y:S01]  /*17ca0*/  FFMA.FTZ R173, R101, R173, R148 ;  /* 0x000000ad65ad7223 */ /* 0x000fe20000010094 */
[----:B------:R-:W-:Y:S01]  /*17cb0*/  F2FP.BF16.PACK_AB R91, R104, R107 ;  /* 0x0000006b685b723e */ /* 0x000fe200000010ff */
[----:B------:R-:W-:Y:S01]  /*17cc0*/  IMAD.WIDE.U32 R100, R100, R113, c[0x0][0x208] ;  /* 0x0000820064647625 */ /* 0x000fe200078e0071 */
[----:B------:R-:W-:Y:S02]  /*17cd0*/  F2FP.BF16.PACK_AB R90, R102, R103 ;  /* 0x00000067665a723e */ /* 0x000fe400000010ff */
[----:B------:R-:W-:Y:S01]  /*17ce0*/  IADD3 R104, R126, 0x200, RZ ;  /* 0x000002007e687810 */ /* 0x000fe20007ffe0ff */
[----:B------:R-:W-:Y:S01]  /*17cf0*/  FFMA.FTZ R106, R82, R80, R169 ;  /* 0x00000050526a7223 */ /* 0x000fe200000100a9 */
[----:B------:R1:W-:Y:S01]  /*17d00*/  STG.E.128 [R100.64], R96 ;  /* 0x0000006064007986 */ /* 0x0003e2000c101d04 */
[----:B------:R-:W-:Y:S01]  /*17d10*/  IADD3 R102, R126, 0x280, RZ ;  /* 0x000002807e667810 */ /* 0x000fe20007ffe0ff */
[----:B------:R-:W-:Y:S01]  /*17d20*/  IMAD.WIDE.U32 R108, R108, R113, c[0x0][0x208] ;  /* 0x000082006c6c7625 */ /* 0x000fe200078e0071 */
[----:B------:R-:W-:-:S02]  /*17d30*/  F2FP.BF16.PACK_AB R83, R172, R123 ;  /* 0x0000007bac53723e */ /* 0x000fc400000010ff */
[----:B------:R-:W-:Y:S01]  /*17d40*/  F2FP.BF16.PACK_AB R82, R129, R132 ;  /* 0x000000848152723e */ /* 0x000fe200000010ff */
[----:B------:R-:W-:Y:S01]  /*17d50*/  IMAD.WIDE.U32 R102, R102, R113, c[0x0][0x208] ;  /* 0x0000820066667625 */ /* 0x000fe200078e0071 */
[----:B------:R-:W-:Y:S02]  /*17d60*/  F2FP.BF16.PACK_AB R81, R121, R120 ;  /* 0x000000787951723e */ /* 0x000fe400000010ff */
[----:B------:R-:W-:Y:S02]  /*17d70*/  F2FP.BF16.PACK_AB R80, R111, R112 ;  /* 0x000000706f50723e */ /* 0x000fe400000010ff */
[----:B------:R-:W-:Y:S02]  /*17d80*/  F2FP.BF16.PACK_AB R85, R115, R114 ;  /* 0x000000727355723e */ /* 0x000fe400000010ff */
[----:B0-----:R-:W-:Y:S01]  /*17d90*/  F2FP.BF16.PACK_AB R89, R174, R173 ;  /* 0x000000adae59723e */ /* 0x001fe200000010ff */
[----:B------:R0:W-:Y:S01]  /*17da0*/  STG.E.128 [R108.64], R80 ;  /* 0x000000506c007986 */ /* 0x0001e2000c101d04 */
[----:B------:R-:W-:-:S02]  /*17db0*/  F2FP.BF16.PACK_AB R88, R176, R175 ;  /* 0x000000afb058723e */ /* 0x000fc400000010ff */
[----:B------:R-:W-:Y:S02]  /*17dc0*/  F2FP.BF16.PACK_AB R95, R205, R204 ;  /* 0x000000cccd5f723e */ /* 0x000fe400000010ff */
[----:B-1----:R-:W-:Y:S01]  /*17dd0*/  F2FP.BF16.PACK_AB R96, R106, R105 ;  /* 0x000000696a60723e */ /* 0x002fe200000010ff */
[----:B------:R-:W-:Y:S01]  /*17de0*/  IMAD.WIDE.U32 R104, R104, R113, c[0x0][0x208] ;  /* 0x0000820068687625 */ /* 0x000fe200078e0071 */
        /* <DEDUP_REMOVED lines=12> */
[----:B------:R0:W-:Y:S04]  /*17eb0*/  STG.E.128 [R102.64], R92 ;  /* 0x0000005c66007986 */ /* 0x0001e8000c101d04 */
[----:B------:R0:W-:Y:S02]  /*17ec0*/  STG.E.128 [R100.64], R96 ;  /* 0x0000006064007986 */ /* 0x0001e4000c101d04 */
.L_x_18574:
[----:B-1----:R-:W-:Y:S05]  /*17ed0*/  BSYNC B0 ;  /* 0x0000000000007941 */ /* 0x002fea0003800000 */
.L_x_18573:
[----:B------:R-:W-:Y:S02]  /*17ee0*/  IADD3 R146, R146, c[0x0][0x160], RZ ;  /* 0x0000580092927a10 */ /* 0x000fe40007ffe0ff */
[----:B------:R-:W-:-:S02]  /*17ef0*/  LOP3.LUT P1, RZ, R168, 0xff, RZ, 0xc0, !PT ;  /* 0x000000ffa8ff7812 */ /* 0x000fc4000782c0ff */
[----:B------:R-:W-:Y:S02]  /*17f00*/  ISETP.GE.AND P0, PT, R146, c[0x0][0x164], PT ;  /* 0x0000590092007a0c */ /* 0x000fe40003f06270 */
[----:B------:R-:W-:-:S11]  /*17f10*/  SEL R168, RZ, 0x1, P1 ;  /* 0x00000001ffa87807 */ /* 0x000fd60000800000 */
[----:B0-----:R-:W-:Y:S01]  /*17f20*/  @P0 CALL.REL.NOINC `(.L_x_18575) ;  /* 0x0000001000000944 */ /* 0x001fe20003c00000 */
[----:B------:R-:W-:Y:S05]  /*17f30*/  BRA `(.L_x_18576) ;  /* 0xfffe8bf000007947 */ /* 0x000fea000383ffff */
.L_x_18575:
[----:B------:R-:W-:Y:S05]  /*17f40*/  EXIT ;  /* 0x000000000000794d */ /* 0x000fea0003800000 */
.L_x_18571:
[----:B------:R-:W-:Y:S01]  /*17f50*/  IMAD.MOV.U32 R177, RZ, RZ, 0x1 ;  /* 0x00000001ffb17424 */ /* 0x000fe200078e00ff */
[----:B0-----:R-:W-:Y:S01]  /*17f60*/  MOV R174, 0x17fa0 ;  /* 0x00017fa000ae7802 */ /* 0x001fe20000000f00 */
[----:B------:R-:W-:Y:S02]  /*17f70*/  IMAD.MOV.U32 R173, RZ, RZ, 0x1f ;  /* 0x0000001fffad7424 */ /* 0x000fe400078e00ff */
[----:B------:R-:W-:Y:S02]  /*17f80*/  IMAD.MOV.U32 R176, RZ, RZ, -0x1 ;  /* 0xffffffffffb07424 */ /* 0x000fe400078e00ff */
[----:B------:R-:W-:Y:S05]  /*17f90*/  CALL.REL.NOINC `($__internal_59_$__cuda_sm70_shflsync_bfly_p) ;  /* 0x00000a9000007944 */ /* 0x000fea0003c00000 */
[----:B-1----:R-:W-:Y:S01]  /*17fa0*/  IMAD.MOV.U32 R172, RZ, RZ, R177 ;  /* 0x000000ffffac7224 */ /* 0x002fe200078e00b1 */
[----:B0-----:R-:W-:Y:S05]  /*17fb0*/  BRA `(.L_x_18577) ;  /* 0xffffe13000007947 */ /* 0x001fea000383ffff */
.L_x_18572:
[----:B------:R-:W-:Y:S01]  /*17fc0*/  HFMA2.MMA R173, -RZ, RZ, 0, 1.847743988037109375e-06 ;  /* 0x0000001fffad7435 */ /* 0x000fe200000001ff */
[----:B------:R-:W-:Y:S01]  /*17fd0*/  IMAD.MOV.U32 R177, RZ, RZ, 0x2 ;  /* 0x00000002ffb17424 */ /* 0x000fe200078e00ff */
[----:B------:R-:W-:Y:S01]  /*17fe0*/  MOV R174, 0x18010 ;  /* 0x0001801000ae7802 */ /* 0x000fe20000000f00 */
[----:B------:R-:W-:-:S03]  /*17ff0*/  IMAD.MOV.U32 R176, RZ, RZ, -0x1 ;  /* 0xffffffffffb07424 */ /* 0x000fc600078e00ff */
[----:B------:R-:W-:Y:S05]  /*18000*/  CALL.REL.NOINC `($__internal_59_$__cuda_sm70_shflsync_bfly_p) ;  /* 0x00000a2000007944 */ /* 0x000fea0003c00000 */
[----:B01----:R-:W-:Y:S01]  /*18010*/  FADD.FTZ R200, R200, R177 ;  /* 0x000000b1c8c87221 */ /* 0x003fe20000010000 */
[----:B------:R-:W-:Y:S01]  /*18020*/  MOV R174, 0x18070 ;  /* 0x0001807000ae7802 */ /* 0x000fe20000000f00 */
[----:B------:R-:W-:-:S02]  /*18030*/  IMAD.MOV.U32 R177, RZ, RZ, 0x4 ;  /* 0x00000004ffb17424 */ /* 0x000fc400078e00ff */
[----:B------:R-:W-:Y:S02]  /*18040*/  IMAD.MOV.U32 R173, RZ, RZ, 0x1f ;  /* 0x0000001fffad7424 */ /* 0x000fe400078e00ff */
[----:B------:R-:W-:Y:S02]  /*18050*/  IMAD.MOV.U32 R176, RZ, RZ, -0x1 ;  /* 0xffffffffffb07424 */ /* 0x000fe400078e00ff */
[----:B------:R-:W-:Y:S05]  /*18060*/  CALL.REL.NOINC `($__internal_59_$__cuda_sm70_shflsync_bfly_p) ;  /* 0x000009c000007944 */ /* 0x000fea0003c00000 */
[----:B01----:R-:W-:Y:S01]  /*18070*/  FADD.FTZ R200, R200, R177 ;  /* 0x000000b1c8c87221 */ /* 0x003fe20000010000 */
[----:B------:R-:W-:Y:S01]  /*18080*/  MOV R176, 0xffffffff ;  /* 0xffffffff00b07802 */ /* 0x000fe20000000f00 */
[----:B------:R-:W-:Y:S01]  /*18090*/  IMAD.MOV.U32 R177, RZ, RZ, 0x8 ;  /* 0x00000008ffb17424 */ /* 0x000fe200078e00ff */
[----:B------:R-:W-:Y:S01]  /*180a0*/  MOV R174, 0x180d0 ;  /* 0x000180d000ae7802 */ /* 0x000fe20000000f00 */
[----:B------:R-:W-:Y:S02]  /*180b0*/  IMAD.MOV.U32 R173, RZ, RZ, 0x1f ;  /* 0x0000001fffad7424 */ /* 0x000fe400078e00ff */
[----:B------:R-:W-:Y:S05]  /*180c0*/  CALL.REL.NOINC `($__internal_59_$__cuda_sm70_shflsync_bfly_p) ;  /* 0x0000096000007944 */ /* 0x000fea0003c00000 */
[----:B01----:R-:W-:Y:S01]  /*180d0*/  FADD.FTZ R200, R200, R177 ;  /* 0x000000b1c8c87221 */ /* 0x003fe20000010000 */
[----:B------:R-:W-:Y:S01]  /*180e0*/  MOV R174, 0x18130 ;  /* 0x0001813000ae7802 */ /* 0x000fe20000000f00 */
[----:B------:R-:W-:Y:S02]  /*180f0*/  IMAD.MOV.U32 R177, RZ, RZ, 0x10 ;  /* 0x00000010ffb17424 */ /* 0x000fe400078e00ff */
[----:B------:R-:W-:-:S02]  /*18100*/  IMAD.MOV.U32 R173, RZ, RZ, 0x1f ;  /* 0x0000001fffad7424 */ /* 0x000fc400078e00ff */
[----:B------:R-:W-:Y:S02]  /*18110*/  IMAD.MOV.U32 R176, RZ, RZ, -0x1 ;  /* 0xffffffffffb07424 */ /* 0x000fe400078e00ff */
[----:B------:R-:W-:Y:S05]  /*18120*/  CALL.REL.NOINC `($__internal_59_$__cuda_sm70_shflsync_bfly_p) ;  /* 0x0000090000007944 */ /* 0x000fea0003c00000 */
        /* <DEDUP_REMOVED lines=116> */
[----:B------:R-:W-:Y:S01]  /*18870*/  MOV R174, 0x188a0 ;  /* 0x000188a000ae7802 */ /* 0x000fe20000000f00 */
[----:B------:R-:W-:-:S02]  /*18880*/  IMAD.MOV.U32 R173, RZ, RZ, 0x1f ;  /* 0x0000001fffad7424 */ /* 0x000fc400078e00ff */
[----:B------:R-:W-:Y:S05]  /*18890*/  CALL.REL.NOINC `($__internal_59_$__cuda_sm70_shflsync_bfly_p) ;  /* 0x0000019000007944 */ /* 0x000fea0003c00000 */
[----:B01----:R-:W-:Y:S01]  /*188a0*/  FADD.FTZ R200, R200, R177 ;  /* 0x000000b1c8c87221 */ /* 0x003fe20000010000 */
[----:B------:R-:W-:Y:S01]  /*188b0*/  HFMA2.MMA R177, -RZ, RZ, 0, 1.1920928955078125e-07 ;  /* 0x00000002ffb17435 */ /* 0x000fe200000001ff */
        /* <DEDUP_REMOVED lines=14> */
[----:B------:R-:W-:Y:S02]  /*189a0*/  IMAD.MOV.U32 R176, RZ, RZ, -0x1 ;  /* 0xffffffffffb07424 */ /* 0x000fe400078e00ff */
[----:B------:R-:W-:Y:S05]  /*189b0*/  CALL.REL.NOINC `($__internal_59_$__cuda_sm70_shflsync_bfly_p) ;  /* 0x0000007000007944 */ /* 0x000fea0003c00000 */
[----:B01----:R-:W-:Y:S01]  /*189c0*/  FADD.FTZ R200, R200, R177 ;  /* 0x000000b1c8c87221 */ /* 0x003fe20000010000 */
[----:B------:R-:W-:Y:S01]  /*189d0*/  MOV R174, 0x18a20 ;  /* 0x00018a2000ae7802 */ /* 0x000fe20000000f00 */
[----:B------:R-:W-:Y:S02]  /*189e0*/  IMAD.MOV.U32 R177, RZ, RZ, 0x10 ;  /* 0x00000010ffb17424 */ /* 0x000fe400078e00ff */
[----:B------:R-:W-:-:S02]  /*189f0*/  IMAD.MOV.U32 R173, RZ, RZ, 0x1f ;  /* 0x0000001fffad7424 */ /* 0x000fc400078e00ff */
[----:B------:R-:W-:Y:S02]  /*18a00*/  IMAD.MOV.U32 R176, RZ, RZ, -0x1 ;  /* 0xffffffffffb07424 */ /* 0x000fe400078e00ff */
[----:B------:R-:W-:Y:S05]  /*18a10*/  CALL.REL.NOINC `($__internal_59_$__cuda_sm70_shflsync_bfly_p) ;  /* 0x0000001000007944 */ /* 0x000fea0003c00000 */
[----:B01----:R-:W-:Y:S05]  /*18a20*/  BRA `(.L_x_18578) ;  /* 0xffffdf0000007947 */ /* 0x003fea000383ffff */
        .weak           $__internal_59_$__cuda_sm70_shflsync_bfly_p
        .type           $__internal_59_$__cuda_sm70_shflsync_bfly_p,@function
        .size           $__internal_59_$__cuda_sm70_shflsync_bfly_p,(.L_x_44899 - $__internal_59_$__cuda_sm70_shflsync_bfly_p)
$__internal_59_$__cuda_sm70_shflsync_bfly_p:
[----:B------:R-:W-:Y:S01]  /*18a30*/  IMAD.MOV.U32 R175, RZ, RZ, 0x0 ;  /* 0x00000000ffaf7424 */ /* 0x000fe200078e00ff */
[----:B------:R-:W-:Y:S04]  /*18a40*/  WARPSYNC R176 ;  /* 0x000000b000007348 */ /* 0x000fe80003800000 */
[----:B------:R0:W1:Y:S01]  /*18a50*/  SHFL.BFLY PT, R177, R200, R177, R173 ;  /* 0x0c0000b1c8b17389 */ /* 0x00006200000e00ad */
[----:B------:R-:W-:Y:S05]  /*18a60*/  RET.REL.NODEC R174 `(_ZN10layer_norm13ln_fwd_kernelINS_13Kernel_traitsI13__nv_bfloat16S2_fS2_fjLj7168ELj1ELj1ELj4ELj16ENS_18Kernel_traits_baseILj7168ES2_S2_fS2_fjLj128EEEEELb1ELb0ELb1ELb1EEEvNS_9FwdParamsE) ;  /* 0xfffe7590ae007950 */ /* 0x000fea0003c3ffff */
.L_x_18579:
        /* <DEDUP_REMOVED lines=9> */
.L_x_44899:


//--------------------- .text._ZN10layer_norm13ln_fwd_kernelINS_13Kernel_traitsI13__nv_bfloat16S2_fS2_fjLj7168ELj1ELj1ELj4ELj16ENS_18Kernel_traits_baseILj7168ES2_S2_fS2_fjLj128EEEEELb1ELb1ELb0ELb0EEEvNS_9FwdParamsE --------------------------
	.section	.text._ZN10layer_norm13ln_fwd_kernelINS_13Kernel_traitsI13__nv_bfloat16S2_fS2_fjLj7168ELj1ELj1ELj4ELj16ENS_18Kernel_traits_baseILj7168ES2_S2_fS2_fjLj128EEEEELb1ELb1ELb0ELb0EEEvNS_9FwdParamsE,"ax",@progbits
	.sectioninfo	@"SHI_REGISTERS=255"
	.align	128
        .global         _ZN10layer_norm13ln_fwd_kernelINS_13Kernel_traitsI13__nv_bfloat16S2_fS2_fjLj7168ELj1ELj1ELj4ELj16ENS_18Kernel_traits_baseILj7168ES2_S2_fS2_fjLj128EEEEELb1ELb1ELb0ELb0EEEvNS_9FwdParamsE
        .type           _ZN10layer_norm13ln_fwd_kernelINS_13Kernel_traitsI13__nv_bfloat16S2_fS2_fjLj7168ELj1ELj1ELj4ELj16ENS_18Kernel_traits_baseILj7168ES2_S2_fS2_fjLj128EEEEELb1ELb1ELb0ELb0EEEvNS_9FwdParamsE,@function
        .size           _ZN10layer_norm13ln_fwd_kernelINS_13Kernel_traitsI13__nv_bfloat16S2_fS2_fjLj7168ELj1ELj1ELj4ELj16ENS_18Kernel_traits_baseILj7168ES2_S2_fS2_fjLj128EEEEELb1ELb1ELb0ELb0EEEvNS_9FwdParamsE,(.L_x_44900 - _ZN10layer_norm13ln_fwd_kernelINS_13Kernel_traitsI13__nv_bfloat16S2_fS2_fjLj7168ELj1ELj1ELj4ELj16ENS_18Kernel_traits_baseILj7168ES2_S2_fS2_fjLj128EEEEELb1ELb1ELb0ELb0EEEvNS_9FwdParamsE)
        .other          _ZN10layer_norm13ln_fwd_kernelINS_13Kernel_traitsI13__nv_bfloat16S2_fS2_fjLj7168ELj1ELj1ELj4ELj16ENS_18Kernel_traits_baseILj7168ES2_S2_fS2_fjLj128EEEEELb1ELb1ELb0ELb0EEEvNS_9FwdParamsE,@"STO_CUDA_ENTRY STV_DEFAULT"
_ZN10layer_norm13ln_fwd_kernelINS_13Kernel_traitsI13__nv_bfloat16S2_fS2_fjLj7168ELj1ELj1ELj4ELj16ENS_18Kernel_traits_baseILj7168ES2_S2_fS2_fjLj128EEEEELb1ELb1ELb0ELb0EEEvNS_9FwdParamsE:
.text._ZN10layer_norm13ln_fwd_kernelINS_13Kernel_traitsI13__nv_bfloat16S2_fS2_fjLj7168ELj1ELj1ELj4ELj16ENS_18Kernel_traits_baseILj7168ES2_S2_fS2_fjLj128EEEEELb1ELb1ELb0ELb0EEEvNS_9FwdParamsE:
        /* <DEDUP_REMOVED lines=35> */
[----:B------:R-:W-:Y:S01]  /*0230*/  LOP3.LUT R5, R71, 0x7f, RZ, 0x3c, !PT ;  /* 0x0000007f47057812 */ /* 0x000fe200078e3cff */
[----:B------:R-:W-:Y:S01]  /*0240*/  UIADD3 UR13, UR4, -0x255992d5, URZ ;  /* 0xdaa66d2b040d7890 */ /* 0x000fe2000fffe03f */
[----:B----4-:R-:W-:Y:S01]  /*0250*/  LOP3.LUT R14, R11, UR5, RZ, 0x3c, !PT ;  /* 0x000000050b0e7c12 */ /* 0x010fe2000f8e3cff */
[----:B------:R-:W-:Y:S01]  /*0260*/  UIADD3 UR10, UR5, -0x4498517b, URZ ;  /* 0xbb67ae85050a7890 */ /* 0x000fe2000fffe03f */
[----:B------:R-:W-:Y:S01]  /*0270*/  LEA.HI.SX32 R5, R70, R5, 0x1d ;  /* 0x0000000546057211 */ /* 0x000fe200078feaff */
[----:B------:R-:W-:-:S02]  /*0280*/  UIADD3 UR12, UR5, 0x76cf5d0a, URZ ;  /* 0x76cf5d0a050c7890 */ /* 0x000fc4000fffe03f */
[----:B------:R-:W-:Y:S01]  /*0290*/  IMAD.WIDE.U32 R14, R14, -0x326172a9, RZ ;  /* 0xcd9e8d570e0e7825 */ /* 0x000fe200078e00ff */
[----:B------:R-:W-:Y:S01]  /*02a0*/  LOP3.LUT P6, RZ, R5, 0xffffff80, RZ, 0xc0, !PT ;  /* 0xffffff8005ff7812 */ /* 0x000fe200078cc0ff */
[----:B------:R-:W-:Y:S01]  /*02b0*/  UIADD3 UR14, UR5, 0x32370b8f, URZ ;  /* 0x32370b8f050e7890 */ /* 0x000fe2000fffe03f */
[----:B------:R-:W-:Y:S01]  /*02c0*/  LOP3.LUT R13, R9, UR10, R10, 0x96, !PT ;  /* 0x0000000a090d7c12 */ /* 0x000fe2000f8e960a */
[----:B------:R-:W-:Y:S01]  /*02d0*/  UIADD3 UR15, UR4, 0x78dde6e4, URZ ;  /* 0x78dde6e4040f7890 */ /* 0x000fe2000fffe03f */
[----:B------:R-:W-:Y:S01]  /*02e0*/  LOP3.LUT R10, R15, UR9, R12, 0x96, !PT ;  /* 0x000000090f0a7c12 */ /* 0x000fe2000f8e960c */
[----:B------:R-:W-:Y:S01]  /*02f0*/  UIADD3 UR16, UR5, -0x126145ec, URZ ;  /* 0xed9eba1405107890 */ /* 0x000fe2000fffe03f */
[----:B------:R-:W-:Y:S01]  /*0300*/  ISETP.GE.U32.AND P5, PT, R5, 0x100, PT ;  /* 0x000001000500780c */ /* 0x000fe20003fa6070 */
[----:B------:R-:W-:Y:S01]  /*0310*/  IMAD.WIDE.U32 R12, R13, -0x326172a9, RZ ;  /* 0xcd9e8d570d0c7825 */ /* 0x000fe200078e00ff */
[C---:B------:R-:W-:Y:S01]  /*0320*/  ISETP.GE.U32.AND P4, PT, R5.reuse, 0x180, PT ;  /* 0x000001800500780c */ /* 0x040fe20003f86070 */
[----:B------:R-:W-:Y:S01]  /*0330*/  UIADD3 UR18, UR5, -0x56f99767, URZ ;  /* 0xa906689905127890 */ /* 0x000fe2000fffe03f */
[----:B------:R-:W-:Y:S01]  /*0340*/  ISETP.GE.U32.AND P3, PT, R5, 0x200, PT ;  /* 0x000002000500780c */ /* 0x000fe20003f66070 */
        /* <DEDUP_REMOVED lines=49> */
.L_x_18581:
[----:B0-----:R-:W-:Y:S05]  /*0660*/  BSYNC B0 ;  /* 0x0000000000007941 */ /* 0x001fea0003800000 */
.L_x_18580:
        /* <DEDUP_REMOVED lines=16> */
.L_x_18583:
[----:B0-----:R-:W-:Y:S05]  /*0770*/  BSYNC B0 ;  /* 0x0000000000007941 */ /* 0x001fea0003800000 */
.L_x_18582:
        /* <DEDUP_REMOVED lines=16> */
.L_x_18585:
[----:B0-----:R-:W-:Y:S05]  /*0880*/  BSYNC B0 ;  /* 0x0000000000007941 */ /* 0x001fea0003800000 */
.L_x_18584:
        /* <DEDUP_REMOVED lines=16> */
.L_x_18587:
[----:B0-----:R-:W-:Y:S05]  /*0990*/  BSYNC B0 ;  /* 0x0000000000007941 */ /* 0x001fea0003800000 */
.L_x_18586:
        /* <DEDUP_REMOVED lines=16> */
.L_x_18589:
[----:B0-----:R-:W-:Y:S05]  /*0aa0*/  BSYNC B0 ;  /* 0x0000000000007941 */ /* 0x001fea0003800000 */
.L_x_18588:
        /* <DEDUP_REMOVED lines=24> */
.L_x_18591:
[----:B0-----:R-:W-:Y:S05]  /*0c30*/  BSYNC B0 ;  /* 0x0000000000007941 */ /* 0x001fea0003800000 */
.L_x_18590:
        /* <DEDUP_REMOVED lines=24> */
.L_x_18593:
[----:B0-----:R-:W-:Y:S05]  /*0dc0*/  BSYNC B0 ;  /* 0x0000000000007941 */ /* 0x001fea0003800000 */
.L_x_18592:
[----:B------:R-:W-:Y:S02]  /*0dd0*/  ISETP.GE.AND P0, PT, R7, c[0x0][0x164], PT ;  /* 0x0000590007007a0c */ /* 0x000fe40003f06270 */
[----:B------:R-:W-:Y:S02]  /*0de0*/  LOP3.LUT R150, R81, UR23, R150, 0x96, !PT ;  /* 0x0000001751967c12 */ /* 0x000fe4000f8e9696 */
[----:B------:R-:W-:-:S09]  /*0df0*/  LOP3.LUT R148, R79, UR24, R148, 0x96, !PT ;  /* 0x000000184f947c12 */ /* 0x000fd2000f8e9694 */
[----:B------:R-:W-:Y:S05]  /*0e00*/  @P0 EXIT ;  /* 0x000000000000094d */ /* 0x000fea0003800000 */
[----:B------:R-:W-:Y:S01]  /*0e10*/  SHF.R.S32.HI R70, RZ, 0x3, R70 ;  /* 0x00000003ff467819 */ /* 0x000fe20000011446 */
[----:B------:R-:W-:Y:S01]  /*0e20*/  IMAD R69, R69, -0x2daee0ad, RZ ;  /* 0xd2511f5345457824 */ /* 0x000fe200078e02ff */
[--C-:B-----5:R-:W-:Y:S01]  /*0e30*/  PRMT R117, RZ, 0x5410, R60.reuse ;  /* 0x00005410ff757816 */ /* 0x120fe2000000003c */
[----:B------:R-:W-:Y:S01]  /*0e40*/  IMAD R68, R68, -0x326172a9, RZ ;  /* 0xcd9e8d5744447824 */ /* 0x000fe200078e02ff */
[----:B------:R-:W-:Y:S01]  /*0e50*/  PRMT R118, RZ, 0x7610, R60 ;  /* 0x00007610ff767816 */ /* 0x000fe2000000003c */
[----:B------:R-:W-:Y:S01]  /*0e60*/  IMAD.HI.U32 R141, R148, -0x326172a9, RZ ;  /* 0xcd9e8d57948d7827 */ /* 0x000fe200078e00ff */
[--C-:B------:R-:W-:Y:S01]  /*0e70*/  PRMT R119, RZ, 0x5410, R61.reuse ;  /* 0x00005410ff777816 */ /* 0x100fe2000000003d */
[----:B------:R-:W-:Y:S01]  /*0e80*/  ULDC.U8 UR8, c[0x0][0x1f0] ;  /* 0x00007c0000087ab9 */ /* 0x000fe20000000000 */
[----:B------:R-:W-:Y:S01]  /*0e90*/  PRMT R120, RZ, 0x7610, R61 ;  /* 0x00007610ff787816 */ /* 0x000fe2000000003d */
[----:B------:R-:W-:Y:S01]  /*0ea0*/  IMAD.HI.U32 R142, R150, -0x2daee0ad, RZ ;  /* 0xd2511f53968e7827 */ /* 0x000fe200078e00ff */
[----:B------:R-:W-:-:S02]  /*0eb0*/  LOP3.LUT R61, R0, 0x60, RZ, 0xc0, !PT ;  /* 0x00000060003d7812 */ /* 0x000fc400078ec0ff */
[----:B------:R-:W-:Y:S01]  /*0ec0*/  LOP3.LUT R60, R70, 0x7f, RZ, 0xc0, !PT ;  /* 0x0000007f463c7812 */ /* 0x000fe200078ec0ff */
[----:B------:R-:W-:Y:S01]  /*0ed0*/  IMAD.MOV.U32 R149, RZ, RZ, 0x1 ;  /* 0x00000001ff957424 */ /* 0x000fe200078e00ff */
[----:B------:R-:W-:Y:S01]  /*0ee0*/  SHF.R.U32.HI R70, RZ, 0x2, R70 ;  /* 0x00000002ff467819 */ /* 0x000fe20000011646 */
[----:B------:R-:W-:Y:S01]  /*0ef0*/  IMAD R148, R148, -0x326172a9, RZ ;  /* 0xcd9e8d5794947824 */ /* 0x000fe200078e02ff */
[--C-:B------:R-:W-:Y:S01]  /*0f00*/  PRMT R71, RZ, 0x5410, R72.reuse ;  /* 0x00005410ff477816 */ /* 0x100fe20000000048 */
[----:B------:R-:W-:Y:S01]  /*0f10*/  IMAD.IADD R61, R60, 0x1, -R61 ;  /* 0x000000013c3d7824 */ /* 0x000fe200078e0a3d */
[----:B------:R-:W-:Y:S01]  /*0f20*/  LOP3.LUT R70, R70, 0x3fffffe0, RZ, 0xc0, !PT ;  /* 0x3fffffe046467812 */ /* 0x000fe200078ec0ff */
[----:B------:R-:W-:Y:S01]  /*0f30*/  IMAD R150, R150, -0x2daee0ad, RZ ;  /* 0xd2511f5396967824 */ /* 0x000fe200078e02ff */
[----:B------:R-:W-:Y:S01]  /*0f40*/  PRMT R76, RZ, 0x7610, R72 ;  /* 0x00007610ff4c7816 */ /* 0x000fe20000000048 */
[----:B------:R0:W-:Y:S01]  /*0f50*/  STL [R1+0x18], R71 ;  /* 0x0000184701007387 */ /* 0x0001e20000100800 */
[----:B------:R-:W-:-:S02]  /*0f60*/  IMNMX R61, RZ, R61, !PT ;  /* 0x0000003dff3d7217 */ /* 0x000fc40007800200 */
[--C-:B------:R-:W-:Y:S01]  /*0f70*/  PRMT R72, RZ, 0x5410, R73.reuse ;  /* 0x00005410ff487816 */ /* 0x100fe20000000049 */
[----:B------:R-:W-:Y:S01]  /*0f80*/  STL [R1+0x14], R76 ;  /* 0x0000144c01007387 */ /* 0x000fe20000100800 */
[----:B------:R-:W-:Y:S02]  /*0f90*/  IMNMX R61, R61, 0x20, PT ;  /* 0x000000203d3d7817 */ /* 0x000fe40003800200 */
[--C-:B------:R-:W-:Y:S01]  /*0fa0*/  PRMT R125, RZ, 0x5410, R56.reuse ;  /* 0x00005410ff7d7816 */ /* 0x100fe20000000038 */
[----:B------:R1:W-:Y:S01]  /*0fb0*/  STL [R1+0x10], R72 ;  /* 0x0000104801007387 */ /* 0x0003e20000100800 */
[----:B------:R-:W-:Y:S01]  /*0fc0*/  PRMT R126, RZ, 0x7610, R56 ;  /* 0x00007610ff7e7816 */ /* 0x000fe20000000038 */
[----:B------:R-:W-:Y:S01]  /*0fd0*/  IMAD.IADD R61, R61, 0x1, R70 ;  /* 0x000000013d3d7824 */ /* 0x000fe200078e0246 */
[----:B0-----:R-:W-:Y:S01]  /*0fe0*/  PRMT R71, RZ, 0x7610, R73 ;  /* 0x00007610ff477816 */ /* 0x001fe20000000049 */
[----:B------:R-:W-:Y:S01]  /*0ff0*/  IMAD.SHL.U32 R56, R0, 0x20, RZ ;  /* 0x0000002000387824 */ /* 0x000fe200078e00ff */
[----:B------:R-:W-:Y:S01]  /*1000*/  PRMT R73, RZ, 0x5410, R74 ;  /* 0x00005410ff497816 */ /* 0x000fe2000000004a */
[----:B------:R-:W-:Y:S01]  /*1010*/  IMAD.SHL.U32 R61, R61, 0x8, RZ ;  /* 0x000000083d3d7824 */ /* 0x000fe200078e00ff */
[--C-:B------:R-:W-:Y:S01]  /*1020*/  PRMT R127, RZ, 0x5410, R57.reuse ;  /* 0x00005410ff7f7816 */ /* 0x100fe20000000039 */
[----:B------:R0:W-:Y:S01]  /*1030*/  STL [R1+0xc], R71 ;  /* 0x00000c4701007387 */ /* 0x0001e20000100800 */
[----:B------:R-:W-:-:S02]  /*1040*/  PRMT R128, RZ, 0x7610, R57 ;  /* 0x00007610ff807816 */ /* 0x000fc40000000039 */
[----:B-1----:R-:W-:Y:S01]  /*1050*/  PRMT R72, RZ, 0x7610, R74 ;  /* 0x00007610ff487816 */ /* 0x002fe2000000004a */
[----:B------:R-:W1:Y:S01]  /*1060*/  I2F.U32 R61, R61 ;  /* 0x0000003d003d7306 */ /* 0x000e620000201000 */
[----:B------:R-:W-:Y:S01]  /*1070*/  LOP3.LUT R57, R56, 0x3e0, RZ, 0xc0, !PT ;  /* 0x000003e038397812 */ /* 0x000fe200078ec0ff */
[----:B------:R2:W-:Y:S01]  /*1080*/  STL [R1+0x8], R73 ;  /* 0x0000084901007387 */ /* 0x0005e20000100800 */
[--C-:B------:R-:W-:Y:S02]  /*1090*/  PRMT R225, RZ, 0x5410, R217.reuse ;  /* 0x00005410ffe17816 */ /* 0x100fe400000000d9 */
[----:B------:R-:W-:Y:S01]  /*10a0*/  PRMT R224, RZ, 0x7610, R217 ;  /* 0x00007610ffe07816 */ /* 0x000fe200000000d9 */
[----:B------:R2:W-:Y:S01]  /*10b0*/  STL [R1+0x4], R72 ;  /* 0x0000044801007387 */ /* 0x0005e20000100800 */
[----:B0-----:R-:W-:Y:S01]  /*10c0*/  PRMT R71, RZ, 0x5410, R75 ;  /* 0x00005410ff477816 */ /* 0x001fe2000000004b */
[----:B------:R-:W-:Y:S01]  /*10d0*/  IMAD.IADD R57, R60, 0x1, -R57 ;  /* 0x000000013c397824 */ /* 0x000fe200078e0a39 */
[----:B------:R-:W-:-:S02]  /*10e0*/  PRMT R223, RZ, 0x5410, R218 ;  /* 0x00005410ffdf7816 */ /* 0x000fc400000000da */
[----:B------:R-:W-:Y:S01]  /*10f0*/  PRMT R221, RZ, 0x7610, R218 ;  /* 0x00007610ffdd7816 */ /* 0x000fe200000000da */
[----:B------:R2:W-:Y:S01]  /*1100*/  STL [R1], R71 ;  /* 0x0000004701007387 */ /* 0x0005e20000100800 */
[----:B------:R-:W-:Y:S02]  /*1110*/  IMNMX R57, RZ, R57, !PT ;  /* 0x00000039ff397217 */ /* 0x000fe40007800200 */
[--C-:B------:R-:W-:Y:S01]  /*1120*/  PRMT R218, RZ, 0x5410, R208.reuse ;  /* 0x00005410ffda7816 */ /* 0x100fe200000000d0 */
[----:B-1----:R2:W0:Y:S01]  /*1130*/  MUFU.RCP R143, R61 ;  /* 0x0000003d008f7308 */ /* 0x0024220000001000 */
[----:B------:R-:W-:Y:S02]  /*1140*/  PRMT R217, RZ, 0x7610, R208 ;  /* 0x00007610ffd97816 */ /* 0x000fe400000000d0 */
        /* <DEDUP_REMOVED lines=153> */
[----:B0-2---:R-:W-:-:S02]  /*1ae0*/  PRMT R157, RZ, 0x7610, R55 ;  /* 0x00007610ff9d7816 */ /* 0x005fc40000000037 */
.L_x_19017:
        /* <DEDUP_REMOVED lines=37> */
.L_x_18597:
[----:B0-----:R-:W-:Y:S02]  /*1d40*/  IMAD.MOV.U32 R114, RZ, RZ, R148 ;  /* 0x000000ffff727224 */ /* 0x001fe400078e0094 */
.L_x_18598:
[----:B------:R-:W-:Y:S05]  /*1d50*/  BSYNC B1 ;  /* 0x0000000000017941 */ /* 0x000fea0003800000 */
.L_x_18596:
        /* <DEDUP_REMOVED lines=16> */
.L_x_18602:
[----:B------:R-:W-:Y:S05]  /*1e60*/  BSYNC B2 ;  /* 0x0000000000027941 */ /* 0x000fea0003800000 */
.L_x_18601:
        /* <DEDUP_REMOVED lines=44> */
.L_x_18600:
[----:B------:R-:W-:Y:S05]  /*2130*/  BSYNC B1 ;  /* 0x0000000000017941 */ /* 0x000fea0003800000 */
.L_x_18599:
[----:B------:R-:W2:Y:S01]  /*2140*/  LDL R58, [R1+0x18] ;  /* 0x00001800013a7983 */ /* 0x000ea20000100800 */
[----:B------:R-:W0:Y:S01]  /*2150*/  I2F.U32 R57, R114 ;  /* 0x0000007200397306 */ /* 0x000e220000201000 */
[----:B------:R-:W-:Y:S01]  /*2160*/  HFMA2.MMA R162, -RZ, RZ, 0.1171875, 0 ;  /* 0x2f800000ffa27435 */ /* 0x000fe200000001ff */
[----:B-----5:R-:W-:Y:S01]  /*2170*/  PRMT R56, RZ, 0x5410, R60 ;  /* 0x00005410ff387816 */ /* 0x020fe2000000003c */
[----:B------:R-:W-:Y:S01]  /*2180*/  BSSY B1, `(.L_x_18603) ;  /* 0x0000018000017945 */ /* 0x000fe20003800000 */
[----:B------:R-:W-:Y:S02]  /*2190*/  LOP3.LUT R6, R6, 0xfffffffb, RZ, 0xc0, !PT ;  /* 0xfffffffb06067812 */ /* 0x000fe400078ec0ff */
[----:B------:R-:W-:Y:S01]  /*21a0*/  ISETP.NE.U32.AND P0, PT, RZ, c[0x0][0x180], PT ;  /* 0x00006000ff007a0c */ /* 0x000fe20003f05070 */
[----:B------:R-:W-:-:S03]  /*21b0*/  FMUL.FTZ R56, R56, R159 ;  /* 0x0000009f38387220 */ /* 0x000fc60000410000 */
[----:B------:R-:W-:Y:S01]  /*21c0*/  ISETP.NE.AND.EX P0, PT, RZ, c[0x0][0x184], PT, P0 ;  /* 0x00006100ff007a0c */ /* 0x000fe20003f05300 */
[----:B------:R-:W-:Y:S02]  /*21d0*/  FMUL.FTZ R56, R56, c[0x0][0x1e8] ;  /* 0x00007a0038387a20 */ /* 0x000fe40000410000 */
[----:B0-----:R-:W-:-:S05]  /*21e0*/  FFMA.FTZ R57, R57, R162, 1.1641532182693481445e-10 ;  /* 0x2f00000039397423 */ /* 0x001fca00000100a2 */
[----:B------:R-:W-:-:S04]  /*21f0*/  FSETP.GTU.FTZ.AND P1, PT, R57, c[0x0][0x1e4], PT ;  /* 0x0000790039007a0b */ /* 0x000fc80003f3c000 */
        /* <DEDUP_REMOVED lines=15> */
.L_x_18604:
[----:B------:R-:W-:Y:S02]  /*22f0*/  IMAD.MOV.U32 R57, RZ, RZ, R148 ;  /* 0x000000ffff397224 */ /* 0x000fe400078e0094 */
.L_x_18605:
[----:B------:R-:W-:Y:S05]  /*2300*/  BSYNC B1 ;  /* 0x0000000000017941 */ /* 0x000fea0003800000 */
.L_x_18603:
        /* <DEDUP_REMOVED lines=16> */
.L_x_18609:
[----:B------:R-:W-:Y:S05]  /*2410*/  BSYNC B2 ;  /* 0x0000000000027941 */ /* 0x000fea0003800000 */
.L_x_18608:
        /* <DEDUP_REMOVED lines=44> */
.L_x_18607:
[----:B------:R-:W-:Y:S05]  /*26e0*/  BSYNC B1 ;  /* 0x0000000000017941 */ /* 0x000fea0003800000 */
.L_x_18606:
        /* <DEDUP_REMOVED lines=24> */
.L_x_18611:
[----:B------:R-:W-:Y:S02]  /*2870*/  IMAD.MOV.U32 R60, RZ, RZ, R148 ;  /* 0x000000ffff3c7224 */ /* 0x000fe400078e0094 */
.L_x_18612:
[----:B------:R-:W-:Y:S05]  /*2880*/  BSYNC B1 ;  /* 0x0000000000017941 */ /* 0x000fea0003800000 */
.L_x_18610:
        /* <DEDUP_REMOVED lines=16> */
.L_x_18616:
[----:B------:R-:W-:Y:S05]  /*2990*/  BSYNC B2 ;  /* 0x0000000000027941 */ /* 0x000fea0003800000 */
.L_x_18615:
        /* <DEDUP_REMOVED lines=44> */
.L_x_18614:
[----:B------:R-:W-:Y:S05]  /*2c60*/  BSYNC B1 ;  /* 0x0000000000017941 */ /* 0x000fea0003800000 */
.L_x_18613:
[----:B------:R-:W2:Y:S01]  /*2c70*/  LDL R113, [R1+0x10] ;  /* 0x0000100001717983 */ /* 0x000ea20000100800 */
        /* <DEDUP_REMOVED lines=10> */
[----:B--2---:R-:W-:-:S04]  /*2d20*/  FMUL.FTZ R58, R113, R58 ;  /* 0x0000003a713a7220 */ /* 0x004fc80000410000 */
        /* <DEDUP_REMOVED lines=10> */
.L_x_18618:
[----:B------:R-:W-:Y:S02]  /*2dd0*/  MOV R59, R148 ;  /* 0x00000094003b7202 */ /* 0x000fe40000000f00 */
.L_x_18619:
[----:B------:R-:W-:Y:S05]  /*2de0*/  BSYNC B1 ;  /* 0x0000000000017941 */ /* 0x000fea0003800000 */
.L_x_18617:
        /* <DEDUP_REMOVED lines=16> */
.L_x_18623:
[----:B------:R-:W-:Y:S05]  /*2ef0*/  BSYNC B2 ;  /* 0x0000000000027941 */ /* 0x000fea0003800000 */
.L_x_18622:
        /* <DEDUP_REMOVED lines=44> */
.L_x_18621:
[----:B------:R-:W-:Y:S05]  /*31c0*/  BSYNC B1 ;  /* 0x0000000000017941 */ /* 0x000fea0003800000 */
.L_x_18620:
[----:B------:R-:W2:Y:S01]  /*31d0*/  LDL R113, [R1+0xc] ;  /* 0x00000c0001717983 */ /* 0x000ea20000100800 */
        /* <DEDUP_REMOVED lines=21> */
.L_x_18625:
[----:B------:R-:W-:Y:S02]  /*3330*/  IMAD.MOV.U32 R146, RZ, RZ, R148 ;  /* 0x000000ffff927224 */ /* 0x000fe400078e0094 */
.L_x_18626:
[----:B------:R-:W-:Y:S05]  /*3340*/  BSYNC B1 ;  /* 0x0000000000017941 */ /* 0x000fea0003800000 */
.L_x_18624:
        /* <DEDUP_REMOVED lines=16> */
.L_x_18630:
[----:B------:R-:W-:Y:S05]  /*3450*/  BSYNC B2 ;  /* 0x0000000000027941 */ /* 0x000fea0003800000 */
.L_x_18629:
        /* <DEDUP_REMOVED lines=44> */
.L_x_18628:
[----:B------:R-:W-:Y:S05]  /*3720*/  BSYNC B1 ;  /* 0x0000000000017941 */ /* 0x000fea0003800000 */
.L_x_18627:
        /* <DEDUP_REMOVED lines=22> */
.L_x_18632:
[----:B------:R-:W-:Y:S02]  /*3890*/  IMAD.MOV.U32 R61, RZ, RZ, R148 ;  /* 0x000000ffff3d7224 */ /* 0x000fe400078e0094 */
.L_x_18633:
[----:B------:R-:W-:Y:S05]  /*38a0*/  BSYNC B1 ;  /* 0x0000000000017941 */ /* 0x000fea0003800000 */
.L_x_18631:
        /* <DEDUP_REMOVED lines=16> */
.L_x_18637:
[----:B------:R-:W-:Y:S05]  /*39b0*/  BSYNC B2 ;  /* 0x0000000000027941 */ /* 0x000fea0003800000 */
.L_x_18636:
        /* <DEDUP_REMOVED lines=44> */
.L_x_18635:
[----:B------:R-:W-:Y:S05]  /*3c80*/  BSYNC B1 ;  /* 0x0000000000017941 */ /* 0x000fea0003800000 */
.L_x_18634:
        /* <DEDUP_REMOVED lines=22> */
.L_x_18639:
[----:B------:R-:W-:Y:S02]  /*3df0*/  IMAD.MOV.U32 R62, RZ, RZ, R148 ;  /* 0x000000ffff3e7224 */ /* 0x000fe400078e0094 */
.L_x_18640:
[----:B------:R-:W-:Y:S05]  /*3e00*/  BSYNC B1 ;  /* 0x0000000000017941 */ /* 0x000fea0003800000 */
.L_x_18638:
        /* <DEDUP_REMOVED lines=16> */
.L_x_18644:
[----:B------:R-:W-:Y:S05]  /*3f10*/  BSYNC B2 ;  /* 0x0000000000027941 */ /* 0x000fea0003800000 */
.L_x_18643:
        /* <DEDUP_REMOVED lines=44> */
.L_x_18642:
[----:B------:R-:W-:Y:S05]  /*41e0*/  BSYNC B1 ;  /* 0x0000000000017941 */ /* 0x000fea0003800000 */
.L_x_18641:
[----:B------:R-:W2:Y:S01]  /*41f0*/  LDL R114, [R1] ;  /* 0x0000000001727983 */ /* 0x000ea20000100800 */
[----:B------:R0:W1:Y:S01]  /*4200*/  I2F.U32 R113, R62 ;  /* 0x0000003e00717306 */ /* 0x0000620000201000 */
[C---:B------:R-:W-:Y:S01]  /*4210*/  ISETP.NE.AND P6, PT, R112.reuse, 0x1, PT ;  /* 0x000000017000780c */ /* 0x040fe20003fc5270 */
[----:B------:R-:W-:Y:S01]  /*4220*/  BSSY B1, `(.L_x_18645) ;  /* 0x0000014000017945 */ /* 0x000fe20003800000 */
[----:B------:R-:W-:Y:S02]  /*4230*/  IADD3 R146, R112, 0x1, RZ ;  /* 0x0000000170927810 */ /* 0x000fe40007ffe0ff */
[----:B0-----:R-:W-:Y:S01]  /*4240*/  PRMT R62, RZ, 0x5410, R63 ;  /* 0x00005410ff3e7816 */ /* 0x001fe2000000003f */
[----:B-1----:R-:W-:-:S05]  /*4250*/  FFMA.FTZ R113, R113, R162, 1.1641532182693481445e-10 ;  /* 0x2f00000071717423 */ /* 0x002fca00000100a2 */
[----:B------:R-:W-:Y:S01]  /*4260*/  FSETP.GTU.FTZ.AND P5, PT, R113, c[0x0][0x1e4], PT ;  /* 0x0000790071007a0b */ /* 0x000fe20003fbc000 */
[----:B------:R-:W-:-:S04]  /*4270*/  FMUL.FTZ R113, R62, R159 ;  /* 0x0000009f3e717220 */ /* 0x000fc80000410000 */
[----:B------:R-:W-:-:S05]  /*4280*/  FMUL.FTZ R113, R113, c[0x0][0x1e8] ;  /* 0x00007a0071717a20 */ /* 0x000fca0000410000 */
        /* <DEDUP_REMOVED lines=12> */
.L_x_18646:
[----:B------:R-:W-:Y:S02]  /*4350*/  MOV R165, R148 ;  /* 0x0000009400a57202 */ /* 0x000fe40000000f00 */
.L_x_18647:
[----:B------:R-:W-:Y:S05]  /*4360*/  BSYNC B1 ;  /* 0x0000000000017941 */ /* 0x000fea0003800000 */
.L_x_18645:
        /* <DEDUP_REMOVED lines=9> */
[----:B------:R-:W-:Y:S02]  /*4400*/  LOP3.LUT R6, R6, 0xfffffbff, RZ, 0xc0, !PT ;  /* 0xfffffbff06067812 */ /* 0x000fe400078ec0ff */
[----:B------:R-:W-:Y:S02]  /*4410*/  ISETP.NE.AND P6, PT, R4, RZ, PT ;  /* 0x000000ff0400720c */ /* 0x000fe40003fc5270 */
[----:B------:R-:W-:-:S11]  /*4420*/  @P0 LOP3.LUT R6, R6, 0x400, RZ, 0xfc, !PT ;  /* 0x0000040006060812 */ /* 0x000fd600078efcff */
[----:B------:R-:W-:Y:S01]  /*4430*/  @!P6 IADD3 R2, R2, 0x1, RZ ;  /* 0x000000010202e810 */ /* 0x000fe20007ffe0ff */
[----:B------:R-:W-:Y:S01]  /*4440*/  @!P6 IMAD.MOV.U32 R4, RZ, RZ, RZ ;  /* 0x000000ffff04e224 */ /* 0x000fe200078e00ff */
[----:B------:R-:W-:Y:S02]  /*4450*/  @!P6 IADD3 R113, R147, 0x1, RZ ;  /* 0x000000019371e810 */ /* 0x000fe40007ffe0ff */
[----:B------:R-:W-:-:S13]  /*4460*/  ISETP.NE.AND P0, PT, R2, RZ, !P6 ;  /* 0x000000ff0200720c */ /* 0x000fda0007705270 */
[----:B------:R-:W-:Y:S01]  /*4470*/  @P0 IMAD.MOV R113, RZ, RZ, R147 ;  /* 0x000000ffff710224 */ /* 0x000fe200078e0293 */
[----:B------:R-:W-:-:S03]  /*4480*/  LOP3.LUT P0, RZ, R6, 0x400, RZ, 0xc0, !PT ;  /* 0x0000040006ff7812 */ /* 0x000fc6000780c0ff */
[----:B------:R-:W-:-:S05]  /*4490*/  @!P6 IMAD.MOV.U32 R147, RZ, RZ, R113 ;  /* 0x000000ffff93e224 */ /* 0x000fca00078e0071 */
.L_x_18651:
[----:B------:R-:W-:Y:S05]  /*44a0*/  BSYNC B2 ;  /* 0x0000000000027941 */ /* 0x000fea0003800000 */
.L_x_18650:
        /* <DEDUP_REMOVED lines=44> */
.L_x_18649:
[----:B------:R-:W-:Y:S05]  /*4770*/  BSYNC B1 ;  /* 0x0000000000017941 */ /* 0x000fea0003800000 */
.L_x_18648:
[----:B------:R-:W0:Y:S01]  /*4780*/  I2F.U32 R114, R165 ;  /* 0x000000a500727306 */ /* 0x000e220000201000 */
[----:B------:R-:W-:Y:S02]  /*4790*/  SEL R112, RZ, 0x10000, P5 ;  /* 0x00010000ff707807 */ /* 0x000fe40002800000 */
[----:B------:R-:W-:Y:S02]  /*47a0*/  SEL R113, RZ, 0x100, P4 ;  /* 0x00000100ff717807 */ /* 0x000fe40002000000 */
[----:B------:R-:W-:Y:S02]  /*47b0*/  PRMT R63, RZ, 0x7610, R63 ;  /* 0x00007610ff3f7816 */ /* 0x000fe4000000003f */
[----:B------:R-:W-:Y:S02]  /*47c0*/  SEL R160, RZ, 0x1, P3 ;  /* 0x00000001ffa07807 */ /* 0x000fe40001800000 */
[C---:B------:R-:W-:Y:S01]  /*47d0*/  LOP3.LUT P5, RZ, R6.reuse, 0x2, RZ, 0xc0, !PT ;  /* 0x0000000206ff7812 */ /* 0x040fe200078ac0ff */
[----:B------:R-:W-:Y:S01]  /*47e0*/  FMUL.FTZ R63, R63, R159 ;  /* 0x0000009f3f3f7220 */ /* 0x000fe20000410000 */
[----:B------:R-:W-:-:S03]  /*47f0*/  LOP3.LUT P6, RZ, R6, 0x4, RZ, 0xc0, !PT ;  /* 0x0000000406ff7812 */ /* 0x000fc600078cc0ff */
[----:B------:R-:W-:Y:S02]  /*4800*/  FMUL.FTZ R63, R63, c[0x0][0x1e8] ;  /* 0x00007a003f3f7a20 */ /* 0x000fe40000410000 */
[----:B0-----:R-:W-:Y:S01]  /*4810*/  FFMA.FTZ R162, R114, R162, 1.1641532182693481445e-10 ;  /* 0x2f00000072a27423 */ /* 0x001fe200000100a2 */
[----:B------:R-:W-:-:S04]  /*4820*/  SEL R114, RZ, 0x1, P2 ;  /* 0x00000001ff727807 */ /* 0x000fc80001000000 */
[----:B------:R-:W-:Y:S02]  /*4830*/  FSETP.GTU.FTZ.AND P2, PT, R162, c[0x0][0x1e4], PT ;  /* 0x00007900a2007a0b */ /* 0x000fe40003f5c000 */
[----:B------:R-:W-:Y:S02]  /*4840*/  IADD3 R162, R158, 0x80, RZ ;  /* 0x000000809ea27810 */ /* 0x000fe40007ffe0ff */
[----:B------:R-:W-:Y:S02]  /*4850*/  SEL R115, RZ, 0x1000000, P2 ;  /* 0x01000000ff737807 */ /* 0x000fe40001000000 */
[----:B------:R-:W-:Y:S02]  /*4860*/  FSEL R63, R63, RZ, !P2 ;  /* 0x000000ff3f3f7208 */ /* 0x000fe40005000000 */
[----:B------:R-:W-:Y:S01]  /*4870*/  LOP3.LUT R115, R113, R115, R112, 0xfe, !PT ;  /* 0x0000007371737212 */ /* 0x000fe200078efe70 */
[----:B------:R-:W-:Y:S01]  /*4880*/  IMAD.WIDE.U32 R112, R114, 0x1000000, RZ ;  /* 0x0100000072707825 */ /* 0x000fe200078e00ff */
[----:B------:R-:W-:-:S03]  /*4890*/  SEL R114, RZ, 0x1, P1 ;  /* 0x00000001ff727807 */ /* 0x000fc60000800000 */
[----:B------:R-:W-:Y:S01]  /*48a0*/  FMUL.FTZ R63, R252, R63 ;  /* 0x0000003ffc3f7220 */ /* 0x000fe20000410000 */
[----:B------:R-:W-:Y:S01]  /*48b0*/  LOP3.LUT R113, R113, R115, R160, 0xfe, !PT ;  /* 0x0000007371717212 */ /* 0x000fe200078efea0 */
[----:B------:R-:W-:Y:S01]  /*48c0*/  IMAD.WIDE.U32 R114, R114, 0x10000, RZ ;  /* 0x0001000072727825 */ /* 0x000fe200078e00ff */
[----:B------:R-:W-:-:S03]  /*48d0*/  SEL R160, RZ, 0x1, P5 ;  /* 0x00000001ffa07807 */ /* 0x000fc60002800000 */
[----:B------:R-:W-:Y:S02]  /*48e0*/  @P0 FADD.FTZ R63, R55, R63 ;  /* 0x0000003f373f0221 */ /* 0x000fe40000010000 */
[----:B------:R-:W-:-:S05]  /*48f0*/  IMAD.WIDE.U32 R160, R160, 0x100, RZ ;  /* 0x00000100a0a07825 */ /* 0x000fca00078e00ff */
[----:B------:R-:W-:Y:S02]  /*4900*/  LOP3.LUT R114, R160, R112, R114, 0xfe, !PT ;  /* 0x00000070a0727212 */ /* 0x000fe400078efe72 */
[C---:B------:R-:W-:Y:S02]  /*4910*/  LEA R112, P1, R158.reuse, c[0x0][0x188], 0x5 ;  /* 0x000062009e707a11 */ /* 0x040fe400078228ff */
[----:B------:R-:W-:Y:S02]  /*4920*/  LOP3.LUT R115, R161, R113, R115, 0xfe, !PT ;  /* 0x00000071a1737212 */ /* 0x000fe400078efe73 */
[----:B------:R-:W-:-:S05]  /*4930*/  LEA.HI.X R113, R158, c[0x0][0x18c], RZ, 0x5, P1 ;  /* 0x000063009e717a11 */ /* 0x000fca00008f2cff */
[----:B------:R-:W-:Y:S04]  /*4940*/  STG.E.128 [R112.64], R56 ;  /* 0x0000003870007986 */ /* 0x000fe8000c101d06 */
[----:B------:R0:W-:Y:S02]  /*4950*/  STG.E.128 [R112.64+0x10], R60 ;  /* 0x0000103c70007986 */ /* 0x0001e4000c101d06 */
[----:B0-----:R-:W-:-:S04]  /*4960*/  SEL R112, RZ, 0x1, P6 ;  /* 0x00000001ff707807 */ /* 0x001fc80003000000 */
[----:B------:R-:W-:Y:S02]  /*4970*/  LOP3.LUT R114, R114, R112, RZ, 0xfc, !PT ;  /* 0x0000007072727212 */ /* 0x000fe400078efcff */
[----:B------:R-:W-:-:S04]  /*4980*/  LEA R112, P0, R158, c[0x0][0x190], 0x3 ;  /* 0x000064009e707a11 */ /* 0x000fc800078018ff */
[----:B------:R-:W-:-:S05]  /*4990*/  LEA.HI.X R113, R158, c[0x0][0x194], RZ, 0x3, P0 ;  /* 0x000065009e717a11 */ /* 0x000fca00000f1cff */
[----:B------:R0:W-:Y:S04]  /*49a0*/  STG.E.64 [R112.64], R114 ;  /* 0x0000007270007986 */ /* 0x0001e8000c101b06 */
.L_x_18595:
[----:B------:R-:W-:Y:S05]  /*49b0*/  BSYNC B0 ;  /* 0x0000000000007941 */ /* 0x000fea0003800000 */
.L_x_18594:
        /* <DEDUP_REMOVED lines=16> */
[----:B-1----:R-:W-:Y:S02]  /*4ac0*/  ISETP.NE.AND P0, PT, R146, 0x2, PT ;  /* 0x000000029200780c */ /* 0x002fe40003f05270 */
[----:B0-----:R-:W-:-:S11]  /*4ad0*/  MOV R114, R142 ;  /* 0x0000008e00727202 */ /* 0x001fd60000000f00 */
[----:B------:R-:W-:Y:S05]  /*4ae0*/  @!P0 BRA `(.L_x_18656) ;  /* 0x0000006000008947 */ /* 0x000fea0003800000 */
[----:B------:R-:W-:Y:S01]  /*4af0*/  ISETP.NE.AND P0, PT, R146, 0x3, PT ;  /* 0x000000039200780c */ /* 0x000fe20003f05270 */
[----:B------:R-:W-:-:S12]  /*4b00*/  IMAD.MOV.U32 R114, RZ, RZ, R141 ;  /* 0x000000ffff727224 */ /* 0x000fd800078e008d */
[----:B------:R-:W-:Y:S05]  /*4b10*/  @P0 BRA `(.L_x_18656) ;  /* 0x0000003000000947 */ /* 0x000fea0003800000 */
[----:B------:R-:W-:Y:S01]  /*4b20*/  IMAD.MOV.U32 R114, RZ, RZ, R150 ;  /* 0x000000ffff727224 */ /* 0x000fe200078e0096 */
[----:B------:R-:W-:Y:S05]  /*4b30*/  BRA `(.L_x_18656) ;  /* 0x0000001000007947 */ /* 0x000fea0003800000 */
.L_x_18655:
[----:B01----:R-:W-:Y:S02]  /*4b40*/  IMAD.MOV.U32 R114, RZ, RZ, R148 ;  /* 0x000000ffff727224 */ /* 0x003fe400078e0094 */
.L_x_18656:
[----:B------:R-:W-:Y:S05]  /*4b50*/  BSYNC B1 ;  /* 0x0000000000017941 */ /* 0x000fea0003800000 */
.L_x_18654:
        /* <DEDUP_REMOVED lines=16> */
.L_x_18660:
[----:B------:R-:W-:Y:S05]  /*4c60*/  BSYNC B2 ;  /* 0x0000000000027941 */ /* 0x000fea0003800000 */
.L_x_18659:
        /* <DEDUP_REMOVED lines=40> */
[----:B------:R-:W-:-:S03]  /*4ef0*/  MOV R150, R64 ;  /* 0x0000004000967202 */ /* 0x000fc60000000f00 */
[----:B------:R-:W-:Y:S01]  /*4f00*/  IMAD.MOV.U32 R148, RZ, RZ, R66 ;  /* 0x000000ffff947224 */ /* 0x000fe200078e0042 */
[----:B------:R-:W-:Y:S01]  /*4f10*/  LOP3.LUT R141, R67, UR25, R112, 0x96, !PT ;  /* 0x00000019438d7c12 */ /* 0x000fe2000f8e9670 */
[----:B------:R-:W-:Y:S02]  /*4f20*/  IMAD.MOV.U32 R67, RZ, RZ, RZ ;  /* 0x000000ffff437224 */ /* 0x000fe400078e00ff */
.L_x_18658:
[----:B------:R-:W-:Y:S05]  /*4f30*/  BSYNC B1 ;  /* 0x0000000000017941 */ /* 0x000fea0003800000 */
.L_x_18657:
[----:B------:R-:W0:Y:S01]  /*4f40*/  I2F.U32 R64, R114 ;  /* 0x0000007200407306 */ /* 0x000e220000201000 */
[----:B------:R-:W-:Y:S01]  /*4f50*/  IMAD.MOV.U32 R165, RZ, RZ, 0x2f800000 ;  /* 0x2f800000ffa57424 */ /* 0x000fe200078e00ff */
        /* <DEDUP_REMOVED lines=24> */
.L_x_18662:
[----:B------:R-:W-:Y:S02]  /*50e0*/  IMAD.MOV.U32 R65, RZ, RZ, R148 ;  /* 0x000000ffff417224 */ /* 0x000fe400078e0094 */
.L_x_18663:
[----:B------:R-:W-:Y:S05]  /*50f0*/  BSYNC B1 ;  /* 0x0000000000017941 */ /* 0x000fea0003800000 */
.L_x_18661:
        /* <DEDUP_REMOVED lines=16> */
.L_x_18667:
[----:B------:R-:W-:Y:S05]  /*5200*/  BSYNC B2 ;  /* 0x0000000000027941 */ /* 0x000fea0003800000 */
.L_x_18666:
        /* <DEDUP_REMOVED lines=44> */
.L_x_18665:
[----:B------:R-:W-:Y:S05]  /*54d0*/  BSYNC B1 ;  /* 0x0000000000017941 */ /* 0x000fea0003800000 */
.L_x_18664:
        /* <DEDUP_REMOVED lines=23> */
.L_x_18669:
[----:B------:R-:W-:Y:S02]  /*5650*/  MOV R68, R148 ;  /* 0x0000009400447202 */ /* 0x000fe40000000f00 */
.L_x_18670:
[----:B------:R-:W-:Y:S05]  /*5660*/  BSYNC B1 ;  /* 0x0000000000017941 */ /* 0x000fea0003800000 */
.L_x_18668:
        /* <DEDUP_REMOVED lines=16> */
.L_x_18674:
[----:B------:R-:W-:Y:S05]  /*5770*/  BSYNC B2 ;  /* 0x0000000000027941 */ /* 0x000fea0003800000 */
.L_x_18673:
        /* <DEDUP_REMOVED lines=44> */
.L_x_18672:
[----:B------:R-:W-:Y:S05]  /*5a40*/  BSYNC B1 ;  /* 0x0000000000017941 */ /* 0x000fea0003800000 */
.L_x_18671:
[----:B------:R0:W1:Y:S01]  /*5a50*/  I2F.U32 R66, R68 ;  /* 0x0000004400427306 */ /* 0x0000620000201000 */
[C---:B------:R-:W-:Y:S01]  /*5a60*/  ISETP.NE.AND P2, PT, R112.reuse, 0x1, PT ;  /* 0x000000017000780c */ /* 0x040fe20003f45270 */
[----:B------:R-:W-:Y:S01]  /*5a70*/  BSSY B1, `(.L_x_18675) ;  /* 0x0000014000017945 */ /* 0x000fe20003800000 */
[----:B0-----:R-:W-:Y:S01]  /*5a80*/  IADD3 R68, R112, 0x1, RZ ;  /* 0x0000000170447810 */ /* 0x001fe20007ffe0ff */
[----:B-1----:R-:W-:-:S05]  /*5a90*/  FFMA.FTZ R66, R66, R165, 1.1641532182693481445e-10 ;  /* 0x2f00000042427423 */ /* 0x002fca00000100a5 */
[----:B------:R-:W-:Y:S02]  /*5aa0*/  FSETP.GTU.FTZ.AND P1, PT, R66, c[0x0][0x1e4], PT ;  /* 0x0000790042007a0b */ /* 0x000fe40003f3c000 */
[----:B------:R-:W-:-:S05]  /*5ab0*/  PRMT R66, RZ, 0x5410, R69 ;  /* 0x00005410ff427816 */ /* 0x000fca0000000045 */
[----:B------:R-:W-:-:S04]  /*5ac0*/  FMUL.FTZ R66, R66, R159 ;  /* 0x0000009f42427220 */ /* 0x000fc80000410000 */
        /* <DEDUP_REMOVED lines=13> */
.L_x_18676:
[----:B------:R-:W-:Y:S02]  /*5ba0*/  IMAD.MOV.U32 R67, RZ, RZ, R148 ;  /* 0x000000ffff437224 */ /* 0x000fe400078e0094 */
.L_x_18677:
[----:B------:R-:W-:Y:S05]  /*5bb0*/  BSYNC B1 ;  /* 0x0000000000017941 */ /* 0x000fea0003800000 */
.L_x_18675:
        /* <DEDUP_REMOVED lines=16> */
.L_x_18681:
[----:B------:R-:W-:Y:S05]  /*5cc0*/  BSYNC B2 ;  /* 0x0000000000027941 */ /* 0x000fea0003800000 */
.L_x_18680:
        /* <DEDUP_REMOVED lines=44> */
.L_x_18679:
[----:B------:R-:W-:Y:S05]  /*5f90*/  BSYNC B1 ;  /* 0x0000000000017941 */ /* 0x000fea0003800000 */
.L_x_18678:
[----:B------:R-:W0:Y:S01]  /*5fa0*/  I2F.U32 R112, R67 ;  /* 0x0000004300707306 */ /* 0x000e220000201000 */
[----:B------:R-:W-:Y:S01]  /*5fb0*/  ISETP.NE.AND P3, PT, R68, 0x1, PT ;  /* 0x000000014400780c */ /* 0x000fe20003f65270 */
[----:B------:R-:W-:Y:S01]  /*5fc0*/  BSSY B1, `(.L_x_18682) ;  /* 0x0000014000017945 */ /* 0x000fe20003800000 */
[----:B0-----:R-:W-:-:S05]  /*5fd0*/  FFMA.FTZ R112, R112, R165, 1.1641532182693481445e-10 ;  /* 0x2f00000070707423 */ /* 0x001fca00000100a5 */
[----:B------:R-:W-:Y:S02]  /*5fe0*/  FSETP.GTU.FTZ.AND P2, PT, R112, c[0x0][0x1e4], PT ;  /* 0x0000790070007a0b */ /* 0x000fe40003f5c000 */
[----:B------:R-:W-:-:S05]  /*5ff0*/  PRMT R112, RZ, 0x7610, R69 ;  /* 0x00007610ff707816 */ /* 0x000fca0000000045 */
[----:B------:R-:W-:-:S04]  /*6000*/  FMUL.FTZ R112, R112, R159 ;  /* 0x0000009f70707220 */ /* 0x000fc80000410000 */
[----:B------:R-:W-:-:S05]  /*6010*/  FMUL.FTZ R112, R112, c[0x0][0x1e8] ;  /* 0x00007a0070707a20 */ /* 0x000fca0000410000 */
        /* <DEDUP_REMOVED lines=13> */
.L_x_18683:
[----:B------:R-:W-:Y:S02]  /*60f0*/  IMAD.MOV.U32 R146, RZ, RZ, R148 ;  /* 0x000000ffff927224 */ /* 0x000fe400078e0094 */
.L_x_18684:
[----:B------:R-:W-:Y:S05]  /*6100*/  BSYNC B1 ;  /* 0x0000000000017941 */ /* 0x000fea0003800000 */
.L_x_18682:
        /* <DEDUP_REMOVED lines=16> */
.L_x_18688:
[----:B------:R-:W-:Y:S05]  /*6210*/  BSYNC B2 ;  /* 0x0000000000027941 */ /* 0x000fea0003800000 */
.L_x_18687:
        /* <DEDUP_REMOVED lines=44> */
.L_x_18686:
[----:B------:R-:W-:Y:S05]  /*64e0*/  BSYNC B1 ;  /* 0x0000000000017941 */ /* 0x000fea0003800000 */
.L_x_18685:
[----:B------:R-:W0:Y:S01]  /*64f0*/  I2F.U32 R68, R146 ;  /* 0x0000009200447306 */ /* 0x000e220000201000 */
[C---:B------:R-:W-:Y:S01]  /*6500*/  ISETP.NE.AND P4, PT, R112.reuse, 0x1, PT ;  /* 0x000000017000780c */ /* 0x040fe20003f85270 */
[----:B------:R-:W-:Y:S01]  /*6510*/  BSSY B1, `(.L_x_18689) ;  /* 0x0000014000017945 */ /* 0x000fe20003800000 */
[----:B------:R-:W-:Y:S01]  /*6520*/  IADD3 R113, R112, 0x1, RZ ;  /* 0x0000000170717810 */ /* 0x000fe20007ffe0ff */
[----:B0-----:R-:W-:-:S05]  /*6530*/  FFMA.FTZ R68, R68, R165, 1.1641532182693481445e-10 ;  /* 0x2f00000044447423 */ /* 0x001fca00000100a5 */
        /* <DEDUP_REMOVED lines=16> */
.L_x_18690:
[----:B------:R-:W-:Y:S02]  /*6640*/  IMAD.MOV.U32 R69, RZ, RZ, R148 ;  /* 0x000000ffff457224 */ /* 0x000fe400078e0094 */
.L_x_18691:
[----:B------:R-:W-:Y:S05]  /*6650*/  BSYNC B1 ;  /* 0x0000000000017941 */ /* 0x000fea0003800000 */
.L_x_18689:
        /* <DEDUP_REMOVED lines=16> */
.L_x_18695:
[----:B------:R-:W-:Y:S05]  /*6760*/  BSYNC B2 ;  /* 0x0000000000027941 */ /* 0x000fea0003800000 */
.L_x_18694:
        /* <DEDUP_REMOVED lines=44> */
.L_x_18693:
[----:B------:R-:W-:Y:S05]  /*6a30*/  BSYNC B1 ;  /* 0x0000000000017941 */ /* 0x000fea0003800000 */
.L_x_18692:
        /* <DEDUP_REMOVED lines=21> */
.L_x_18697:
[----:B------:R-:W-:Y:S02]  /*6b90*/  MOV R70, R148 ;  /* 0x0000009400467202 */ /* 0x000fe40000000f00 */
.L_x_18698:
[----:B------:R-:W-:Y:S05]  /*6ba0*/  BSYNC B1 ;  /* 0x0000000000017941 */ /* 0x000fea0003800000 */
.L_x_18696:
        /* <DEDUP_REMOVED lines=16> */
.L_x_18702:
[----:B------:R-:W-:Y:S05]  /*6cb0*/  BSYNC B2 ;  /* 0x0000000000027941 */ /* 0x000fea0003800000 */
.L_x_18701:
        /* <DEDUP_REMOVED lines=44> */
.L_x_18700:
[----:B------:R-:W-:Y:S05]  /*6f80*/  BSYNC B1 ;  /* 0x0000000000017941 */ /* 0x000fea0003800000 */
.L_x_18699:
[----:B------:R-:W0:Y:S01]  /*6f90*/  I2F.U32 R70, R70 ;  /* 0x0000004600467306 */ /* 0x000e220000201000 */
[C---:B------:R-:W-:Y:S01]  /*6fa0*/  ISETP.NE.AND P6, PT, R112.reuse, 0x1, PT ;  /* 0x000000017000780c */ /* 0x040fe20003fc5270 */
[----:B------:R-:W-:Y:S01]  /*6fb0*/  BSSY B1, `(.L_x_18703) ;  /* 0x0000014000017945 */ /* 0x000fe20003800000 */
[----:B------:R-:W-:Y:S01]  /*6fc0*/  IADD3 R146, R112, 0x1, RZ ;  /* 0x0000000170927810 */ /* 0x000fe20007ffe0ff */
[----:B0-----:R-:W-:Y:S01]  /*6fd0*/  FFMA.FTZ R113, R70, R165, 1.1641532182693481445e-10 ;  /* 0x2f00000046717423 */ /* 0x001fe200000100a5 */
[----:B------:R-:W-:-:S04]  /*6fe0*/  PRMT R70, RZ, 0x5410, R71 ;  /* 0x00005410ff467816 */ /* 0x000fc80000000047 */
[----:B------:R-:W-:Y:S01]  /*6ff0*/  FSETP.GTU.FTZ.AND P5, PT, R113, c[0x0][0x1e4], PT ;  /* 0x0000790071007a0b */ /* 0x000fe20003fbc000 */
        /* <DEDUP_REMOVED lines=14> */
.L_x_18704:
[----:B------:R-:W-:Y:S02]  /*70e0*/  IMAD.MOV.U32 R222, RZ, RZ, R148 ;  /* 0x000000ffffde7224 */ /* 0x000fe400078e0094 */
.L_x_18705:
[----:B------:R-:W-:Y:S05]  /*70f0*/  BSYNC B1 ;  /* 0x0000000000017941 */ /* 0x000fea0003800000 */
.L_x_18703:
        /* <DEDUP_REMOVED lines=19> */
.L_x_18709:
[----:B------:R-:W-:Y:S05]  /*7230*/  BSYNC B2 ;  /* 0x0000000000027941 */ /* 0x000fea0003800000 */
.L_x_18708:
        /* <DEDUP_REMOVED lines=44> */
.L_x_18707:
[----:B------:R-:W-:Y:S05]  /*7500*/  BSYNC B1 ;  /* 0x0000000000017941 */ /* 0x000fea0003800000 */
.L_x_18706:
        /* <DEDUP_REMOVED lines=11> */
[----:B------:R-:W-:-:S04]  /*75c0*/  FSETP.GTU.FTZ.AND P2, PT, R165, c[0x0][0x1e4], PT ;  /* 0x00007900a5007a0b */ /* 0x000fc80003f5c000 */
        /* <DEDUP_REMOVED lines=20> */
[C---:B------:R-:W-:Y:S02]  /*7710*/  LEA.HI.X R113, R162.reuse, c[0x0][0x194], RZ, 0x3, P0 ;  /* 0x00006500a2717a11 */ /* 0x040fe400000f1cff */
[----:B------:R-:W-:-:S03]  /*7720*/  IADD3 R162, R162, 0x80, RZ ;  /* 0x00000080a2a27810 */ /* 0x000fc60007ffe0ff */
[----:B------:R0:W-:Y:S04]  /*7730*/  STG.E.64 [R112.64], R114 ;  /* 0x0000007270007986 */ /* 0x0001e8000c101b06 */
.L_x_18653:
[----:B------:R-:W-:Y:S05]  /*7740*/  BSYNC B0 ;  /* 0x0000000000007941 */ /* 0x000fea0003800000 */
.L_x_18652:
        /* <DEDUP_REMOVED lines=16> */
[----:B-1----:R-:W-:Y:S01]  /*7850*/  ISETP.NE.AND P0, PT, R146, 0x2, PT ;  /* 0x000000029200780c */ /* 0x002fe20003f05270 */
[----:B0-----:R-:W-:-:S12]  /*7860*/  IMAD.MOV.U32 R114, RZ, RZ, R142 ;  /* 0x000000ffff727224 */ /* 0x001fd800078e008e */
[----:B------:R-:W-:Y:S05]  /*7870*/  @!P0 BRA `(.L_x_18714) ;  /* 0x0000006000008947 */ /* 0x000fea0003800000 */
[----:B------:R-:W-:Y:S01]  /*7880*/  ISETP.NE.AND P0, PT, R146, 0x3, PT ;  /* 0x000000039200780c */ /* 0x000fe20003f05270 */
[----:B------:R-:W-:-:S12]  /*7890*/  IMAD.MOV.U32 R114, RZ, RZ, R141 ;  /* 0x000000ffff727224 */ /* 0x000fd800078e008d */
[----:B------:R-:W-:Y:S05]  /*78a0*/  @P0 BRA `(.L_x_18714) ;  /* 0x0000003000000947 */ /* 0x000fea0003800000 */
[----:B------:R-:W-:Y:S01]  /*78b0*/  IMAD.MOV.U32 R114, RZ, RZ, R150 ;  /* 0x000000ffff727224 */ /* 0x000fe200078e0096 */
[----:B------:R-:W-:Y:S05]  /*78c0*/  BRA `(.L_x_18714) ;  /* 0x0000001000007947 */ /* 0x000fea0003800000 */
.L_x_18713:
[----:B01----:R-:W-:Y:S02]  /*78d0*/  IMAD.MOV.U32 R114, RZ, RZ, R148 ;  /* 0x000000ffff727224 */ /* 0x003fe400078e0094 */
.L_x_18714:
[----:B------:R-:W-:Y:S05]  /*78e0*/  BSYNC B1 ;  /* 0x0000000000017941 */ /* 0x000fea0003800000 */
.L_x_18712:
        /* <DEDUP_REMOVED lines=16> */
.L_x_18718:
[----:B------:R-:W-:Y:S05]  /*79f0*/  BSYNC B2 ;  /* 0x0000000000027941 */ /* 0x000fea0003800000 */
.L_x_18717:
        /* <DEDUP_REMOVED lines=44> */
.L_x_18716:
[----:B------:R-:W-:Y:S05]  /*7cc0*/  BSYNC B1 ;  /* 0x0000000000017941 */ /* 0x000fea0003800000 */
.L_x_18715:
        /* <DEDUP_REMOVED lines=26> */
.L_x_18720:
[----:B------:R-:W-:Y:S02]  /*7e70*/  MOV R73, R148 ;  /* 0x0000009400497202 */ /* 0x000fe40000000f00 */
.L_x_18721:
[----:B------:R-:W-:Y:S05]  /*7e80*/  BSYNC B1 ;  /* 0x0000000000017941 */ /* 0x000fea0003800000 */
.L_x_18719:
        /* <DEDUP_REMOVED lines=16> */
.L_x_18725:
[----:B------:R-:W-:Y:S05]  /*7f90*/  BSYNC B2 ;  /* 0x0000000000027941 */ /* 0x000fea0003800000 */
.L_x_18724:
        /* <DEDUP_REMOVED lines=44> */
.L_x_18723:
[----:B------:R-:W-:Y:S05]  /*8260*/  BSYNC B1 ;  /* 0x0000000000017941 */ /* 0x000fea0003800000 */
.L_x_18722:
        /* <DEDUP_REMOVED lines=23> */
.L_x_18727:
[----:B------:R-:W-:Y:S02]  /*83e0*/  IMAD.MOV.U32 R76, RZ, RZ, R148 ;  /* 0x000000ffff4c7224 */ /* 0x000fe400078e0094 */
.L_x_18728:
[----:B------:R-:W-:Y:S05]  /*83f0*/  BSYNC B1 ;  /* 0x0000000000017941 */ /* 0x000fea0003800000 */
.L_x_18726:
        /* <DEDUP_REMOVED lines=16> */
.L_x_18732:
[----:B------:R-:W-:Y:S05]  /*8500*/  BSYNC B2 ;  /* 0x0000000000027941 */ /* 0x000fea0003800000 */
.L_x_18731:
        /* <DEDUP_REMOVED lines=44> */
.L_x_18730:
[----:B------:R-:W-:Y:S05]  /*87d0*/  BSYNC B1 ;  /* 0x0000000000017941 */ /* 0x000fea0003800000 */
.L_x_18729:
        /* <DEDUP_REMOVED lines=21> */
.L_x_18734:
[----:B------:R-:W-:Y:S02]  /*8930*/  IMAD.MOV.U32 R75, RZ, RZ, R148 ;  /* 0x000000ffff4b7224 */ /* 0x000fe400078e0094 */
.L_x_18735:
[----:B------:R-:W-:Y:S05]  /*8940*/  BSYNC B1 ;  /* 0x0000000000017941 */ /* 0x000fea0003800000 */
.L_x_18733:
        /* <DEDUP_REMOVED lines=16> */
.L_x_18739:
[----:B------:R-:W-:Y:S05]  /*8a50*/  BSYNC B2 ;  /* 0x0000000000027941 */ /* 0x000fea0003800000 */
.L_x_18738:
        /* <DEDUP_REMOVED lines=44> */
.L_x_18737:
[----:B------:R-:W-:Y:S05]  /*8d20*/  BSYNC B1 ;  /* 0x0000000000017941 */ /* 0x000fea0003800000 */
.L_x_18736:
        /* <DEDUP_REMOVED lines=21> */
.L_x_18741:
[----:B------:R-:W-:Y:S02]  /*8e80*/  IMAD.MOV.U32 R146, RZ, RZ, R148 ;  /* 0x000000ffff927224 */ /* 0x000fe400078e0094 */
.L_x_18742:
[----:B------:R-:W-:Y:S05]  /*8e90*/  BSYNC B1 ;  /* 0x0000000000017941 */ /* 0x000fea0003800000 */
.L_x_18740:
        /* <DEDUP_REMOVED lines=16> */
.L_x_18746:
[----:B------:R-:W-:Y:S05]  /*8fa0*/  BSYNC B2 ;  /* 0x0000000000027941 */ /* 0x000fea0003800000 */
.L_x_18745:
        /* <DEDUP_REMOVED lines=44> */
.L_x_18744:
[----:B------:R-:W-:Y:S05]  /*9270*/  BSYNC B1 ;  /* 0x0000000000017941 */ /* 0x000fea0003800000 */
.L_x_18743:
        /* <DEDUP_REMOVED lines=21> */
.L_x_18748:
[----:B------:R-:W-:Y:S02]  /*93d0*/  MOV R77, R148 ;  /* 0x00000094004d7202 */ /* 0x000fe40000000f00 */
.L_x_18749:
[----:B------:R-:W-:Y:S05]  /*93e0*/  BSYNC B1 ;  /* 0x0000000000017941 */ /* 0x000fea0003800000 */
.L_x_18747:
        /* <DEDUP_REMOVED lines=16> */
.L_x_18753:
[----:B------:R-:W-:Y:S05]  /*94f0*/  BSYNC B2 ;  /* 0x0000000000027941 */ /* 0x000fea0003800000 */
.L_x_18752:
        /* <DEDUP_REMOVED lines=44> */
.L_x_18751:
[----:B------:R-:W-:Y:S05]  /*97c0*/  BSYNC B1 ;  /* 0x0000000000017941 */ /* 0x000fea0003800000 */
.L_x_18750:
        /* <DEDUP_REMOVED lines=21> */
.L_x_18755:
[----:B------:R-:W-:Y:S02]  /*9920*/  IMAD.MOV.U32 R78, RZ, RZ, R148 ;  /* 0x000000ffff4e7224 */ /* 0x000fe400078e0094 */
.L_x_18756:
[----:B------:R-:W-:Y:S05]  /*9930*/  BSYNC B1 ;  /* 0x0000000000017941 */ /* 0x000fea0003800000 */
.L_x_18754:
        /* <DEDUP_REMOVED lines=16> */
.L_x_18760:
[----:B------:R-:W-:Y:S05]  /*9a40*/  BSYNC B2 ;  /* 0x0000000000027941 */ /* 0x000fea0003800000 */
.L_x_18759:
        /* <DEDUP_REMOVED lines=44> */
.L_x_18758:
[----:B------:R-:W-:Y:S05]  /*9d10*/  BSYNC B1 ;  /* 0x0000000000017941 */ /* 0x000fea0003800000 */
.L_x_18757:
        /* <DEDUP_REMOVED lines=21> */
.L_x_18762:
[----:B------:R-:W-:Y:S02]  /*9e70*/  IMAD.MOV.U32 R222, RZ, RZ, R148 ;  /* 0x000000ffffde7224 */ /* 0x000fe400078e0094 */
.L_x_18763:
[----:B------:R-:W-:Y:S05]  /*9e80*/  BSYNC B1 ;  /* 0x0000000000017941 */ /* 0x000fea0003800000 */
.L_x_18761:
        /* <DEDUP_REMOVED lines=19> */
.L_x_18767:
[----:B------:R-:W-:Y:S05]  /*9fc0*/  BSYNC B2 ;  /* 0x0000000000027941 */ /* 0x000fea0003800000 */
.L_x_18766:
        /* <DEDUP_REMOVED lines=44> */
.L_x_18765:
[----:B------:R-:W-:Y:S05]  /*a290*/  BSYNC B1 ;  /* 0x0000000000017941 */ /* 0x000fea0003800000 */
.L_x_18764:
        /* <DEDUP_REMOVED lines=35> */
.L_x_18711:
[----:B------:R-:W-:Y:S05]  /*a4d0*/  BSYNC B0 ;  /* 0x0000000000007941 */ /* 0x000fea0003800000 */
.L_x_18710:
        /* <DEDUP_REMOVED lines=24> */
.L_x_18771:
[----:B01----:R-:W-:Y:S02]  /*a660*/  IMAD.MOV.U32 R114, RZ, RZ, R148 ;  /* 0x000000ffff727224 */ /* 0x003fe400078e0094 */
.L_x_18772:
[----:B------:R-:W-:Y:S05]  /*a670*/  BSYNC B1 ;  /* 0x0000000000017941 */ /* 0x000fea0003800000 */
.L_x_18770:
        /* <DEDUP_REMOVED lines=16> */
.L_x_18776:
[----:B------:R-:W-:Y:S05]  /*a780*/  BSYNC B2 ;  /* 0x0000000000027941 */ /* 0x000fea0003800000 */
.L_x_18775:
        /* <DEDUP_REMOVED lines=44> */
.L_x_18774:
[----:B------:R-:W-:Y:S05]  /*aa50*/  BSYNC B1 ;  /* 0x0000000000017941 */ /* 0x000fea0003800000 */
.L_x_18773:
        /* <DEDUP_REMOVED lines=26> */
.L_x_18778:
[----:B------:R-:W-:Y:S02]  /*ac00*/  IMAD.MOV.U32 R81, RZ, RZ, R148 ;  /* 0x000000ffff517224 */ /* 0x000fe400078e0094 */
.L_x_18779:
[----:B------:R-:W-:Y:S05]  /*ac10*/  BSYNC B1 ;  /* 0x0000000000017941 */ /* 0x000fea0003800000 */
.L_x_18777:
        /* <DEDUP_REMOVED lines=16> */
.L_x_18783:
[----:B------:R-:W-:Y:S05]  /*ad20*/  BSYNC B2 ;  /* 0x0000000000027941 */ /* 0x000fea0003800000 */
.L_x_18782:
        /* <DEDUP_REMOVED lines=44> */
.L_x_18781:
[----:B------:R-:W-:Y:S05]  /*aff0*/  BSYNC B1 ;  /* 0x0000000000017941 */ /* 0x000fea0003800000 */
.L_x_18780:
        /* <DEDUP_REMOVED lines=23> */
.L_x_18785:
[----:B------:R-:W-:Y:S02]  /*b170*/  IMAD.MOV.U32 R84, RZ, RZ, R148 ;  /* 0x000000ffff547224 */ /* 0x000fe400078e0094 */
.L_x_18786:
[----:B------:R-:W-:Y:S05]  /*b180*/  BSYNC B1 ;  /* 0x0000000000017941 */ /* 0x000fea0003800000 */
.L_x_18784:
        /* <DEDUP_REMOVED lines=16> */
.L_x_18790:
[----:B------:R-:W-:Y:S05]  /*b290*/  BSYNC B2 ;  /* 0x0000000000027941 */ /* 0x000fea0003800000 */
.L_x_18789:
        /* <DEDUP_REMOVED lines=44> */
.L_x_18788:
[----:B------:R-:W-:Y:S05]  /*b560*/  BSYNC B1 ;  /* 0x0000000000017941 */ /* 0x000fea0003800000 */
.L_x_18787:
        /* <DEDUP_REMOVED lines=21> */
.L_x_18792:
[----:B------:R-:W-:Y:S02]  /*b6c0*/  IMAD.MOV.U32 R83, RZ, RZ, R148 ;  /* 0x000000ffff537224 */ /* 0x000fe400078e0094 */
.L_x_18793:
[----:B------:R-:W-:Y:S05]  /*b6d0*/  BSYNC B1 ;  /* 0x0000000000017941 */ /* 0x000fea0003800000 */
.L_x_18791:
        /* <DEDUP_REMOVED lines=16> */
.L_x_18797:
[----:B------:R-:W-:Y:S05]  /*b7e0*/  BSYNC B2 ;  /* 0x0000000000027941 */ /* 0x000fea0003800000 */
.L_x_18796:
        /* <DEDUP_REMOVED lines=44> */
.L_x_18795:
[----:B------:R-:W-:Y:S05]  /*bab0*/  BSYNC B1 ;  /* 0x0000000000017941 */ /* 0x000fea0003800000 */
.L_x_18794:
        /* <DEDUP_REMOVED lines=21> */
.L_x_18799:
[----:B------:R-:W-:Y:S02]  /*bc10*/  MOV R146, R148 ;  /* 0x0000009400927202 */ /* 0x000fe40000000f00 */
.L_x_18800:
[----:B------:R-:W-:Y:S05]  /*bc20*/  BSYNC B1 ;  /* 0x0000000000017941 */ /* 0x000fea0003800000 */
.L_x_18798:
        /* <DEDUP_REMOVED lines=16> */
.L_x_18804:
[----:B------:R-:W-:Y:S05]  /*bd30*/  BSYNC B2 ;  /* 0x0000000000027941 */ /* 0x000fea0003800000 */
.L_x_18803:
        /* <DEDUP_REMOVED lines=44> */
.L_x_18802:
[----:B------:R-:W-:Y:S05]  /*c000*/  BSYNC B1 ;  /* 0x0000000000017941 */ /* 0x000fea0003800000 */
.L_x_18801:
        /* <DEDUP_REMOVED lines=21> */
.L_x_18806:
[----:B------:R-:W-:Y:S02]  /*c160*/  IMAD.MOV.U32 R85, RZ, RZ, R148 ;  /* 0x000000ffff557224 */ /* 0x000fe400078e0094 */
.L_x_18807:
[----:B------:R-:W-:Y:S05]  /*c170*/  BSYNC B1 ;  /* 0x0000000000017941 */ /* 0x000fea0003800000 */
.L_x_18805:
        /* <DEDUP_REMOVED lines=16> */
.L_x_18811:
[----:B------:R-:W-:Y:S05]  /*c280*/  BSYNC B2 ;  /* 0x0000000000027941 */ /* 0x000fea0003800000 */
.L_x_18810:
        /* <DEDUP_REMOVED lines=44> */
.L_x_18809:
[----:B------:R-:W-:Y:S05]  /*c550*/  BSYNC B1 ;  /* 0x0000000000017941 */ /* 0x000fea0003800000 */
.L_x_18808:
        /* <DEDUP_REMOVED lines=21> */
.L_x_18813:
[----:B------:R-:W-:Y:S02]  /*c6b0*/  IMAD.MOV.U32 R86, RZ, RZ, R148 ;  /* 0x000000ffff567224 */ /* 0x000fe400078e0094 */
.L_x_18814:
[----:B------:R-:W-:Y:S05]  /*c6c0*/  BSYNC B1 ;  /* 0x0000000000017941 */ /* 0x000fea0003800000 */
.L_x_18812:
        /* <DEDUP_REMOVED lines=16> */
.L_x_18818:
[----:B------:R-:W-:Y:S05]  /*c7d0*/  BSYNC B2 ;  /* 0x0000000000027941 */ /* 0x000fea0003800000 */
.L_x_18817:
        /* <DEDUP_REMOVED lines=44> */
.L_x_18816:
[----:B------:R-:W-:Y:S05]  /*caa0*/  BSYNC B1 ;  /* 0x0000000000017941 */ /* 0x000fea0003800000 */
.L_x_18815:
        /* <DEDUP_REMOVED lines=21> */
.L_x_18820:
[----:B------:R-:W-:Y:S02]  /*cc00*/  IMAD.MOV.U32 R222, RZ, RZ, R148 ;  /* 0x000000ffffde7224 */ /* 0x000fe400078e0094 */
.L_x_18821:
[----:B------:R-:W-:Y:S05]  /*cc10*/  BSYNC B1 ;  /* 0x0000000000017941 */ /* 0x000fea0003800000 */
.L_x_18819:
        /* <DEDUP_REMOVED lines=17> */
[----:B------:R-:W-:-:S04]  /*cd30*/  LOP3.LUT P0, RZ, R6, 0x400, RZ, 0xc0, !PT ;  /* 0x0000040006ff7812 */ /* 0x000fc8000780c0ff */
[----:B------:R-:W-:-:S04]  /*cd40*/  @!P6 MOV R147, R113 ;  /* 0x000000710093e202 */ /* 0x000fc80000000f00 */
.L_x_18825:
[----:B------:R-:W-:Y:S05]  /*cd50*/  BSYNC B2 ;  /* 0x0000000000027941 */ /* 0x000fea0003800000 */
.L_x_18824:
        /* <DEDUP_REMOVED lines=44> */
.L_x_18823:
[----:B------:R-:W-:Y:S05]  /*d020*/  BSYNC B1 ;  /* 0x0000000000017941 */ /* 0x000fea0003800000 */
.L_x_18822:
        /* <DEDUP_REMOVED lines=35> */
.L_x_18769:
[----:B------:R-:W-:Y:S05]  /*d260*/  BSYNC B0 ;  /* 0x0000000000007941 */ /* 0x000fea0003800000 */
.L_x_18768:
        /* <DEDUP_REMOVED lines=22> */
[----:B------:R-:W-:Y:S01]  /*d3d0*/  MOV R114, R150 ;  /* 0x0000009600727202 */ /* 0x000fe20000000f00 */
[----:B------:R-:W-:Y:S05]  /*d3e0*/  BRA `(.L_x_18830) ;  /* 0x0000001000007947 */ /* 0x000fea0003800000 */
.L_x_18829:
[----:B01----:R-:W-:Y:S02]  /*d3f0*/  IMAD.MOV.U32 R114, RZ, RZ, R148 ;  /* 0x000000ffff727224 */ /* 0x003fe400078e0094 */
.L_x_18830:
[----:B------:R-:W-:Y:S05]  /*d400*/  BSYNC B1 ;  /* 0x0000000000017941 */ /* 0x000fea0003800000 */
.L_x_18828:
        /* <DEDUP_REMOVED lines=16> */
.L_x_18834:
[----:B------:R-:W-:Y:S05]  /*d510*/  BSYNC B2 ;  /* 0x0000000000027941 */ /* 0x000fea0003800000 */
.L_x_18833:
        /* <DEDUP_REMOVED lines=44> */
.L_x_18832:
[----:B------:R-:W-:Y:S05]  /*d7e0*/  BSYNC B1 ;  /* 0x0000000000017941 */ /* 0x000fea0003800000 */
.L_x_18831:
        /* <DEDUP_REMOVED lines=26> */
.L_x_18836:
[----:B------:R-:W-:Y:S02]  /*d990*/  IMAD.MOV.U32 R89, RZ, RZ, R148 ;  /* 0x000000ffff597224 */ /* 0x000fe400078e0094 */
.L_x_18837:
[----:B------:R-:W-:Y:S05]  /*d9a0*/  BSYNC B1 ;  /* 0x0000000000017941 */ /* 0x000fea0003800000 */
.L_x_18835:
        /* <DEDUP_REMOVED lines=16> */
.L_x_18841:
[----:B------:R-:W-:Y:S05]  /*dab0*/  BSYNC B2 ;  /* 0x0000000000027941 */ /* 0x000fea0003800000 */
.L_x_18840:
        /* <DEDUP_REMOVED lines=44> */
.L_x_18839:
[----:B------:R-:W-:Y:S05]  /*dd80*/  BSYNC B1 ;  /* 0x0000000000017941 */ /* 0x000fea0003800000 */
.L_x_18838:
        /* <DEDUP_REMOVED lines=23> */
.L_x_18843:
[----:B------:R-:W-:Y:S02]  /*df00*/  IMAD.MOV.U32 R92, RZ, RZ, R148 ;  /* 0x000000ffff5c7224 */ /* 0x000fe400078e0094 */
.L_x_18844:
[----:B------:R-:W-:Y:S05]  /*df10*/  BSYNC B1 ;  /* 0x0000000000017941 */ /* 0x000fea0003800000 */
.L_x_18842:
        /* <DEDUP_REMOVED lines=16> */
.L_x_18848:
[----:B------:R-:W-:Y:S05]  /*e020*/  BSYNC B2 ;  /* 0x0000000000027941 */ /* 0x000fea0003800000 */
.L_x_18847:
        /* <DEDUP_REMOVED lines=44> */
.L_x_18846:
[----:B------:R-:W-:Y:S05]  /*e2f0*/  BSYNC B1 ;  /* 0x0000000000017941 */ /* 0x000fea0003800000 */
.L_x_18845:
        /* <DEDUP_REMOVED lines=21> */
.L_x_18850:
[----:B------:R-:W-:Y:S02]  /*e450*/  MOV R91, R148 ;  /* 0x00000094005b7202 */ /* 0x000fe40000000f00 */
.L_x_18851:
[----:B------:R-:W-:Y:S05]  /*e460*/  BSYNC B1 ;  /* 0x0000000000017941 */ /* 0x000fea0003800000 */
.L_x_18849:
        /* <DEDUP_REMOVED lines=16> */
.L_x_18855:
[----:B------:R-:W-:Y:S05]  /*e570*/  BSYNC B2 ;  /* 0x0000000000027941 */ /* 0x000fea0003800000 */
.L_x_18854:
        /* <DEDUP_REMOVED lines=44> */
.L_x_18853:
[----:B------:R-:W-:Y:S05]  /*e840*/  BSYNC B1 ;  /* 0x0000000000017941 */ /* 0x000fea0003800000 */
.L_x_18852:
        /* <DEDUP_REMOVED lines=21> */
.L_x_18857:
[----:B------:R-:W-:Y:S02]  /*e9a0*/  IMAD.MOV.U32 R146, RZ, RZ, R148 ;  /* 0x000000ffff927224 */ /* 0x000fe400078e0094 */
.L_x_18858:
[----:B------:R-:W-:Y:S05]  /*e9b0*/  BSYNC B1 ;  /* 0x0000000000017941 */ /* 0x000fea0003800000 */
.L_x_18856:
        /* <DEDUP_REMOVED lines=16> */
.L_x_18862:
[----:B------:R-:W-:Y:S05]  /*eac0*/  BSYNC B2 ;  /* 0x0000000000027941 */ /* 0x000fea0003800000 */
.L_x_18861:
        /* <DEDUP_REMOVED lines=44> */
.L_x_18860:
[----:B------:R-:W-:Y:S05]  /*ed90*/  BSYNC B1 ;  /* 0x0000000000017941 */ /* 0x000fea0003800000 */
.L_x_18859:
        /* <DEDUP_REMOVED lines=21> */
.L_x_18864:
[----:B------:R-:W-:Y:S02]  /*eef0*/  IMAD.MOV.U32 R93, RZ, RZ, R148 ;  /* 0x000000ffff5d7224 */ /* 0x000fe400078e0094 */
.L_x_18865:
[----:B------:R-:W-:Y:S05]  /*ef00*/  BSYNC B1 ;  /* 0x0000000000017941 */ /* 0x000fea0003800000 */
.L_x_18863:
        /* <DEDUP_REMOVED lines=16> */
.L_x_18869:
[----:B------:R-:W-:Y:S05]  /*f010*/  BSYNC B2 ;  /* 0x0000000000027941 */ /* 0x000fea0003800000 */
.L_x_18868:
        /* <DEDUP_REMOVED lines=44> */
.L_x_18867:
[----:B------:R-:W-:Y:S05]  /*f2e0*/  BSYNC B1 ;  /* 0x0000000000017941 */ /* 0x000fea0003800000 */
.L_x_18866:
        /* <DEDUP_REMOVED lines=21> */
.L_x_18871:
[----:B------:R-:W-:Y:S02]  /*f440*/  IMAD.MOV.U32 R94, RZ, RZ, R148 ;  /* 0x000000ffff5e7224 */ /* 0x000fe400078e0094 */
.L_x_18872:
[----:B------:R-:W-:Y:S05]  /*f450*/  BSYNC B1 ;  /* 0x0000000000017941 */ /* 0x000fea0003800000 */
.L_x_18870:
        /* <DEDUP_REMOVED lines=16> */
.L_x_18876:
[----:B------:R-:W-:Y:S05]  /*f560*/  BSYNC B2 ;  /* 0x0000000000027941 */ /* 0x000fea0003800000 */
.L_x_18875:
        /* <DEDUP_REMOVED lines=44> */
.L_x_18874:
[----:B------:R-:W-:Y:S05]  /*f830*/  BSYNC B1 ;  /* 0x0000000000017941 */ /* 0x000fea0003800000 */
.L_x_18873:
        /* <DEDUP_REMOVED lines=21> */
.L_x_18878:
[----:B------:R-:W-:Y:S02]  /*f990*/  MOV R222, R148 ;  /* 0x0000009400de7202 */ /* 0x000fe40000000f00 */
.L_x_18879:
[----:B------:R-:W-:Y:S05]  /*f9a0*/  BSYNC B1 ;  /* 0x0000000000017941 */ /* 0x000fea0003800000 */
.L_x_18877:
        /* <DEDUP_REMOVED lines=19> */
.L_x_18883:
[----:B------:R-:W-:Y:S05]  /*fae0*/  BSYNC B2 ;  /* 0x0000000000027941 */ /* 0x000fea0003800000 */
.L_x_18882:
        /* <DEDUP_REMOVED lines=44> */
.L_x_18881:
[----:B------:R-:W-:Y:S05]  /*fdb0*/  BSYNC B1 ;  /* 0x0000000000017941 */ /* 0x000fea0003800000 */
.L_x_18880:
        /* <DEDUP_REMOVED lines=35> */
.L_x_18827:
[----:B------:R-:W-:Y:S05]  /*fff0*/  BSYNC B0 ;  /* 0x0000000000007941 */ /* 0x000fea0003800000 */
.L_x_18826:
        /* <DEDUP_REMOVED lines=24> */
.L_x_18887:
[----:B01----:R-:W-:Y:S02]  /*10180*/  IMAD.MOV.U32 R114, RZ, RZ, R148 ;  /* 0x000000ffff727224 */ /* 0x003fe400078e0094 */
.L_x_18888:
[----:B------:R-:W-:Y:S05]  /*10190*/  BSYNC B1 ;  /* 0x0000000000017941 */ /* 0x000fea0003800000 */
.L_x_18886:
        /* <DEDUP_REMOVED lines=16> */
.L_x_18892:
[----:B------:R-:W-:Y:S05]  /*102a0*/  BSYNC B2 ;  /* 0x0000000000027941 */ /* 0x000fea0003800000 */
.L_x_18891:
        /* <DEDUP_REMOVED lines=44> */
.L_x_18890:
[----:B------:R-:W-:Y:S05]  /*10570*/  BSYNC B1 ;  /* 0x0000000000017941 */ /* 0x000fea0003800000 */
.L_x_18889:
        /* <DEDUP_REMOVED lines=26> */
.L_x_18894:
[----:B------:R-:W-:Y:S02]  /*10720*/  IMAD.MOV.U32 R97, RZ, RZ, R148 ;  /* 0x000000ffff617224 */ /* 0x000fe400078e0094 */
.L_x_18895:
[----:B------:R-:W-:Y:S05]  /*10730*/  BSYNC B1 ;  /* 0x0000000000017941 */ /* 0x000fea0003800000 */
.L_x_18893:
        /* <DEDUP_REMOVED lines=16> */
.L_x_18899:
[----:B------:R-:W-:Y:S05]  /*10840*/  BSYNC B2 ;  /* 0x0000000000027941 */ /* 0x000fea0003800000 */
.L_x_18898:
        /* <DEDUP_REMOVED lines=44> */
.L_x_18897:
[----:B------:R-:W-:Y:S05]  /*10b10*/  BSYNC B1 ;  /* 0x0000000000017941 */ /* 0x000fea0003800000 */
.L_x_18896:
        /* <DEDUP_REMOVED lines=23> */
.L_x_18901:
[----:B------:R-:W-:Y:S02]  /*10c90*/  MOV R100, R148 ;  /* 0x0000009400647202 */ /* 0x000fe40000000f00 */
.L_x_18902:
[----:B------:R-:W-:Y:S05]  /*10ca0*/  BSYNC B1 ;  /* 0x0000000000017941 */ /* 0x000fea0003800000 */
.L_x_18900:
        /* <DEDUP_REMOVED lines=16> */
.L_x_18906:
[----:B------:R-:W-:Y:S05]  /*10db0*/  BSYNC B2 ;  /* 0x0000000000027941 */ /* 0x000fea0003800000 */
.L_x_18905:
        /* <DEDUP_REMOVED lines=44> */
.L_x_18904:
[----:B------:R-:W-:Y:S05]  /*11080*/  BSYNC B1 ;  /* 0x0000000000017941 */ /* 0x000fea0003800000 */
.L_x_18903:
        /* <DEDUP_REMOVED lines=21> */
.L_x_18908:
[----:B------:R-:W-:Y:S02]  /*111e0*/  IMAD.MOV.U32 R99, RZ, RZ, R148 ;  /* 0x000000ffff637224 */ /* 0x000fe400078e0094 */
.L_x_18909:
[----:B------:R-:W-:Y:S05]  /*111f0*/  BSYNC B1 ;  /* 0x0000000000017941 */ /* 0x000fea0003800000 */
.L_x_18907:
        /* <DEDUP_REMOVED lines=16> */
.L_x_18913:
[----:B------:R-:W-:Y:S05]  /*11300*/  BSYNC B2 ;  /* 0x0000000000027941 */ /* 0x000fea0003800000 */
.L_x_18912:
        /* <DEDUP_REMOVED lines=44> */
.L_x_18911:
[----:B------:R-:W-:Y:S05]  /*115d0*/  BSYNC B1 ;  /* 0x0000000000017941 */ /* 0x000fea0003800000 */
.L_x_18910:
        /* <DEDUP_REMOVED lines=21> */
.L_x_18915:
[----:B------:R-:W-:Y:S02]  /*11730*/  IMAD.MOV.U32 R146, RZ, RZ, R148 ;  /* 0x000000ffff927224 */ /* 0x000fe400078e0094 */
.L_x_18916:
[----:B------:R-:W-:Y:S05]  /*11740*/  BSYNC B1 ;  /* 0x0000000000017941 */ /* 0x000fea0003800000 */
.L_x_18914:
        /* <DEDUP_REMOVED lines=16> */
.L_x_18920:
[----:B------:R-:W-:Y:S05]  /*11850*/  BSYNC B2 ;  /* 0x0000000000027941 */ /* 0x000fea0003800000 */
.L_x_18919:
        /* <DEDUP_REMOVED lines=44> */
.L_x_18918:
[----:B------:R-:W-:Y:S05]  /*11b20*/  BSYNC B1 ;  /* 0x0000000000017941 */ /* 0x000fea0003800000 */
.L_x_18917:
        /* <DEDUP_REMOVED lines=21> */
.L_x_18922:
[----:B------:R-:W-:Y:S02]  /*11c80*/  IMAD.MOV.U32 R101, RZ, RZ, R148 ;  /* 0x000000ffff657224 */ /* 0x000fe400078e0094 */
.L_x_18923:
[----:B------:R-:W-:Y:S05]  /*11c90*/  BSYNC B1 ;  /* 0x0000000000017941 */ /* 0x000fea0003800000 */
.L_x_18921:
        /* <DEDUP_REMOVED lines=16> */
.L_x_18927:
[----:B------:R-:W-:Y:S05]  /*11da0*/  BSYNC B2 ;  /* 0x0000000000027941 */ /* 0x000fea0003800000 */
.L_x_18926:
        /* <DEDUP_REMOVED lines=44> */
.L_x_18925:
[----:B------:R-:W-:Y:S05]  /*12070*/  BSYNC B1 ;  /* 0x0000000000017941 */ /* 0x000fea0003800000 */
.L_x_18924:
        /* <DEDUP_REMOVED lines=21> */
.L_x_18929:
[----:B------:R-:W-:Y:S02]  /*121d0*/  MOV R102, R148 ;  /* 0x0000009400667202 */ /* 0x000fe40000000f00 */
.L_x_18930:
[----:B------:R-:W-:Y:S05]  /*121e0*/  BSYNC B1 ;  /* 0x0000000000017941 */ /* 0x000fea0003800000 */
.L_x_18928:
        /* <DEDUP_REMOVED lines=16> */
.L_x_18934:
[----:B------:R-:W-:Y:S05]  /*122f0*/  BSYNC B2 ;  /* 0x0000000000027941 */ /* 0x000fea0003800000 */
.L_x_18933:
        /* <DEDUP_REMOVED lines=44> */
.L_x_18932:
[----:B------:R-:W-:Y:S05]  /*125c0*/  BSYNC B1 ;  /* 0x0000000000017941 */ /* 0x000fea0003800000 */
.L_x_18931:
        /* <DEDUP_REMOVED lines=21> */
.L_x_18936:
[----:B------:R-:W-:Y:S02]  /*12720*/  IMAD.MOV.U32 R222, RZ, RZ, R148 ;  /* 0x000000ffffde7224 */ /* 0x000fe400078e0094 */
.L_x_18937:
[----:B------:R-:W-:Y:S05]  /*12730*/  BSYNC B1 ;  /* 0x0000000000017941 */ /* 0x000fea0003800000 */
.L_x_18935:
        /* <DEDUP_REMOVED lines=19> */
.L_x_18941:
[----:B------:R-:W-:Y:S05]  /*12870*/  BSYNC B2 ;  /* 0x0000000000027941 */ /* 0x000fea0003800000 */
.L_x_18940:
        /* <DEDUP_REMOVED lines=44> */
.L_x_18939:
[----:B------:R-:W-:Y:S05]  /*12b40*/  BSYNC B1 ;  /* 0x0000000000017941 */ /* 0x000fea0003800000 */
.L_x_18938:
        /* <DEDUP_REMOVED lines=35> */
.L_x_18885:
[----:B------:R-:W-:Y:S05]  /*12d80*/  BSYNC B0 ;  /* 0x0000000000007941 */ /* 0x000fea0003800000 */
.L_x_18884:
        /* <DEDUP_REMOVED lines=24> */
.L_x_18945:
[----:B01----:R-:W-:Y:S02]  /*12f10*/  IMAD.MOV.U32 R114, RZ, RZ, R148 ;  /* 0x000000ffff727224 */ /* 0x003fe400078e0094 */
.L_x_18946:
[----:B------:R-:W-:Y:S05]  /*12f20*/  BSYNC B1 ;  /* 0x0000000000017941 */ /* 0x000fea0003800000 */
.L_x_18944:
        /* <DEDUP_REMOVED lines=16> */
.L_x_18950:
[----:B------:R-:W-:Y:S05]  /*13030*/  BSYNC B2 ;  /* 0x0000000000027941 */ /* 0x000fea0003800000 */
.L_x_18949:
        /* <DEDUP_REMOVED lines=44> */
.L_x_18948:
[----:B------:R-:W-:Y:S05]  /*13300*/  BSYNC B1 ;  /* 0x0000000000017941 */ /* 0x000fea0003800000 */
.L_x_18947:
        /* <DEDUP_REMOVED lines=26> */
.L_x_18952:
[----:B------:R-:W-:Y:S02]  /*134b0*/  MOV R105, R148 ;  /* 0x0000009400697202 */ /* 0x000fe40000000f00 */
.L_x_18953:
[----:B------:R-:W-:Y:S05]  /*134c0*/  BSYNC B1 ;  /* 0x0000000000017941 */ /* 0x000fea0003800000 */
.L_x_18951:
        /* <DEDUP_REMOVED lines=16> */
.L_x_18957:
[----:B------:R-:W-:Y:S05]  /*135d0*/  BSYNC B2 ;  /* 0x0000000000027941 */ /* 0x000fea0003800000 */
.L_x_18956:
        /* <DEDUP_REMOVED lines=44> */
.L_x_18955:
[----:B------:R-:W-:Y:S05]  /*138a0*/  BSYNC B1 ;  /* 0x0000000000017941 */ /* 0x000fea0003800000 */
.L_x_18954:
        /* <DEDUP_REMOVED lines=23> */
.L_x_18959:
[----:B------:R-:W-:Y:S02]  /*13a20*/  IMAD.MOV.U32 R108, RZ, RZ, R148 ;  /* 0x000000ffff6c7224 */ /* 0x000fe400078e0094 */
.L_x_18960:
[----:B------:R-:W-:Y:S05]  /*13a30*/  BSYNC B1 ;  /* 0x0000000000017941 */ /* 0x000fea0003800000 */
.L_x_18958:
        /* <DEDUP_REMOVED lines=16> */
.L_x_18964:
[----:B------:R-:W-:Y:S05]  /*13b40*/  BSYNC B2 ;  /* 0x0000000000027941 */ /* 0x000fea0003800000 */
.L_x_18963:
        /* <DEDUP_REMOVED lines=44> */
.L_x_18962:
[----:B------:R-:W-:Y:S05]  /*13e10*/  BSYNC B1 ;  /* 0x0000000000017941 */ /* 0x000fea0003800000 */
.L_x_18961:
        /* <DEDUP_REMOVED lines=21> */
.L_x_18966:
[----:B------:R-:W-:Y:S02]  /*13f70*/  IMAD.MOV.U32 R107, RZ, RZ, R148 ;  /* 0x000000ffff6b7224 */ /* 0x000fe400078e0094 */
.L_x_18967:
[----:B------:R-:W-:Y:S05]  /*13f80*/  BSYNC B1 ;  /* 0x0000000000017941 */ /* 0x000fea0003800000 */
.L_x_18965:
        /* <DEDUP_REMOVED lines=16> */
.L_x_18971:
[----:B------:R-:W-:Y:S05]  /*14090*/  BSYNC B2 ;  /* 0x0000000000027941 */ /* 0x000fea0003800000 */
.L_x_18970:
        /* <DEDUP_REMOVED lines=44> */
.L_x_18969:
[----:B------:R-:W-:Y:S05]  /*14360*/  BSYNC B1 ;  /* 0x0000000000017941 */ /* 0x000fea0003800000 */
.L_x_18968:
        /* <DEDUP_REMOVED lines=21> */
.L_x_18973:
[----:B------:R-:W-:Y:S02]  /*144c0*/  MOV R146, R148 ;  /* 0x0000009400927202 */ /* 0x000fe40000000f00 */
.L_x_18974:
[----:B------:R-:W-:Y:S05]  /*144d0*/  BSYNC B1 ;  /* 0x0000000000017941 */ /* 0x000fea0003800000 */
.L_x_18972:
        /* <DEDUP_REMOVED lines=16> */
.L_x_18978:
[----:B------:R-:W-:Y:S05]  /*145e0*/  BSYNC B2 ;  /* 0x0000000000027941 */ /* 0x000fea0003800000 */
.L_x_18977:
        /* <DEDUP_REMOVED lines=44> */
.L_x_18976:
[----:B------:R-:W-:Y:S05]  /*148b0*/  BSYNC B1 ;  /* 0x0000000000017941 */ /* 0x000fea0003800000 */
.L_x_18975:
        /* <DEDUP_REMOVED lines=21> */
.L_x_18980:
[----:B------:R-:W-:Y:S02]  /*14a10*/  IMAD.MOV.U32 R109, RZ, RZ, R148 ;  /* 0x000000ffff6d7224 */ /* 0x000fe400078e0094 */
.L_x_18981:
[----:B------:R-:W-:Y:S05]  /*14a20*/  BSYNC B1 ;  /* 0x0000000000017941 */ /* 0x000fea0003800000 */
.L_x_18979:
        /* <DEDUP_REMOVED lines=16> */
.L_x_18985:
[----:B------:R-:W-:Y:S05]  /*14b30*/  BSYNC B2 ;  /* 0x0000000000027941 */ /* 0x000fea0003800000 */
.L_x_18984:
        /* <DEDUP_REMOVED lines=44> */
.L_x_18983:
[----:B------:R-:W-:Y:S05]  /*14e00*/  BSYNC B1 ;  /* 0x0000000000017941 */ /* 0x000fea0003800000 */
.L_x_18982:
        /* <DEDUP_REMOVED lines=21> */
.L_x_18987:
[----:B------:R-:W-:Y:S02]  /*14f60*/  IMAD.MOV.U32 R110, RZ, RZ, R148 ;  /* 0x000000ffff6e7224 */ /* 0x000fe400078e0094 */
.L_x_18988:
[----:B------:R-:W-:Y:S05]  /*14f70*/  BSYNC B1 ;  /* 0x0000000000017941 */ /* 0x000fea0003800000 */
.L_x_18986:
        /* <DEDUP_REMOVED lines=16> */
.L_x_18992:
[----:B------:R-:W-:Y:S05]  /*15080*/  BSYNC B2 ;  /* 0x0000000000027941 */ /* 0x000fea0003800000 */
.L_x_18991:
        /* <DEDUP_REMOVED lines=44> */
.L_x_18990:
[----:B------:R-:W-:Y:S05]  /*15350*/  BSYNC B1 ;  /* 0x0000000000017941 */ /* 0x000fea0003800000 */
.L_x_18989:
        /* <DEDUP_REMOVED lines=21> */
.L_x_18994:
[----:B------:R-:W-:Y:S02]  /*154b0*/  IMAD.MOV.U32 R222, RZ, RZ, R148 ;  /* 0x000000ffffde7224 */ /* 0x000fe400078e0094 */
.L_x_18995:
[----:B------:R-:W-:Y:S05]  /*154c0*/  BSYNC B1 ;  /* 0x0000000000017941 */ /* 0x000fea0003800000 */
.L_x_18993:
        /* <DEDUP_REMOVED lines=19> */
.L_x_18999:
[----:B------:R-:W-:Y:S05]  /*15600*/  BSYNC B2 ;  /* 0x0000000000027941 */ /* 0x000fea0003800000 */
.L_x_18998:
        /* <DEDUP_REMOVED lines=44> */
.L_x_18997:
[----:B------:R-:W-:Y:S05]  /*158d0*/  BSYNC B1 ;  /* 0x0000000000017941 */ /* 0x000fea0003800000 */
.L_x_18996:
[----:B------:R-:W0:Y:S01]  /*158e0*/  I2F.U32 R112, R222 ;  /* 0x000000de00707306 */ /* 0x000e220000201000 */
[----:B------:R-:W-:Y:S02]  /*158f0*/  SEL R114, RZ, 0x10000, P5 ;  /* 0x00010000ff727807 */ /* 0x000fe40002800000 */
[----:B------:R-:W-:Y:S02]  /*15900*/  PRMT R111, RZ, 0x7610, R111 ;  /* 0x00007610ff6f7816 */ /* 0x000fe4000000006f */
[----:B------:R-:W-:Y:S02]  /*15910*/  SEL R115, RZ, 0x1, P3 ;  /* 0x00000001ff737807 */ /* 0x000fe40001800000 */
[C---:B------:R-:W-:Y:S01]  /*15920*/  LOP3.LUT P5, RZ, R6.reuse, 0x2, RZ, 0xc0, !PT ;  /* 0x0000000206ff7812 */ /* 0x040fe200078ac0ff */
[----:B------:R-:W-:Y:S01]  /*15930*/  FMUL.FTZ R159, R111, R159 ;  /* 0x0000009f6f9f7220 */ /* 0x000fe20000410000 */
[----:B------:R-:W-:-:S02]  /*15940*/  LOP3.LUT P6, RZ, R6, 0x4, RZ, 0xc0, !PT ;  /* 0x0000000406ff7812 */ /* 0x000fc400078cc0ff */
[----:B------:R-:W-:Y:S01]  /*15950*/  SEL R160, RZ, 0x1, P5 ;  /* 0x00000001ffa07807 */ /* 0x000fe20002800000 */
[----:B------:R-:W-:Y:S01]  /*15960*/  FMUL.FTZ R111, R159, c[0x0][0x1e8] ;  /* 0x00007a009f6f7a20 */ /* 0x000fe20000410000 */
[----:B------:R-:W-:Y:S01]  /*15970*/  SEL R159, RZ, 0x1, P6 ;  /* 0x00000001ff9f7807 */ /* 0x000fe20003000000 */
[----:B0-----:R-:W-:Y:S01]  /*15980*/  FFMA.FTZ R165, R112, R165, 1.1641532182693481445e-10 ;  /* 0x2f00000070a57423 */ /* 0x001fe200000100a5 */
[----:B------:R-:W-:Y:S01]  /*15990*/  SEL R112, RZ, 0x100, P4 ;  /* 0x00000100ff707807 */ /* 0x000fe20002000000 */
[----:B------:R-:W-:-:S03]  /*159a0*/  IMAD.WIDE.U32 R160, R160, 0x100, RZ ;  /* 0x00000100a0a07825 */ /* 0x000fc600078e00ff */
[----:B------:R-:W-:-:S04]  /*159b0*/  FSETP.GTU.FTZ.AND P4, PT, R165, c[0x0][0x1e4], PT ;  /* 0x00007900a5007a0b */ /* 0x000fc80003f9c000 */
[----:B------:R-:W-:Y:S02]  /*159c0*/  SEL R113, RZ, 0x1000000, P4 ;  /* 0x01000000ff717807 */ /* 0x000fe40002000000 */
[----:B------:R-:W-:Y:S02]  /*159d0*/  FSEL R111, R111, RZ, !P4 ;  /* 0x000000ff6f6f7208 */ /* 0x000fe40006000000 */
[----:B------:R-:W-:Y:S02]  /*159e0*/  LOP3.LUT R114, R112, R113, R114, 0xfe, !PT ;  /* 0x0000007170727212 */ /* 0x000fe400078efe72 */
[----:B------:R-:W-:Y:S01]  /*159f0*/  SEL R112, RZ, 0x1, P2 ;  /* 0x00000001ff707807 */ /* 0x000fe20001000000 */
[----:B------:R-:W-:-:S04]  /*15a00*/  FMUL.FTZ R111, R203, R111 ;  /* 0x0000006fcb6f7220 */ /* 0x000fc80000410000 */
[----:B------:R-:W-:-:S04]  /*15a10*/  IMAD.WIDE.U32 R112, R112, 0x1000000, RZ ;  /* 0x0100000070707825 */ /* 0x000fc800078e00ff */
[----:B------:R-:W-:Y:S01]  /*15a20*/  @P0 FADD.FTZ R111, R55, R111 ;  /* 0x0000006f376f0221 */ /* 0x000fe20000010000 */
[----:B------:R-:W-:Y:S02]  /*15a30*/  LOP3.LUT R113, R113, R114, R115, 0xfe, !PT ;  /* 0x0000007271717212 */ /* 0x000fe400078efe73 */
[----:B------:R-:W-:-:S05]  /*15a40*/  SEL R114, RZ, 0x1, P1 ;  /* 0x00000001ff727807 */ /* 0x000fca0000800000 */
[----:B------:R-:W-:-:S05]  /*15a50*/  IMAD.WIDE.U32 R114, R114, 0x10000, RZ ;  /* 0x0001000072727825 */ /* 0x000fca00078e00ff */
[----:B------:R-:W-:Y:S02]  /*15a60*/  LOP3.LUT R114, R160, R112, R114, 0xfe, !PT ;  /* 0x00000070a0727212 */ /* 0x000fe400078efe72 */
[C---:B------:R-:W-:Y:S02]  /*15a70*/  LEA R112, P1, R162.reuse, c[0x0][0x188], 0x5 ;  /* 0x00006200a2707a11 */ /* 0x040fe400078228ff */
[----:B------:R-:W-:Y:S02]  /*15a80*/  LOP3.LUT R115, R161, R113, R115, 0xfe, !PT ;  /* 0x00000071a1737212 */ /* 0x000fe400078efe73 */
[----:B------:R-:W-:Y:S02]  /*15a90*/  LEA.HI.X R113, R162, c[0x0][0x18c], RZ, 0x5, P1 ;  /* 0x00006300a2717a11 */ /* 0x000fe400008f2cff */
[----:B------:R-:W-:-:S03]  /*15aa0*/  LOP3.LUT R114, R114, R159, RZ, 0xfc, !PT ;  /* 0x0000009f72727212 */ /* 0x000fc600078efcff */
[----:B------:R-:W-:Y:S04]  /*15ab0*/  STG.E.128 [R112.64], R104 ;  /* 0x0000006870007986 */ /* 0x000fe8000c101d06 */
[----:B------:R0:W-:Y:S02]  /*15ac0*/  STG.E.128 [R112.64+0x10], R108 ;  /* 0x0000106c70007986 */ /* 0x0001e4000c101d06 */
[----:B0-----:R-:W-:-:S04]  /*15ad0*/  LEA R112, P0, R162, c[0x0][0x190], 0x3 ;  /* 0x00006400a2707a11 */ /* 0x001fc800078018ff */
[----:B------:R-:W-:-:S05]  /*15ae0*/  LEA.HI.X R113, R162, c[0x0][0x194], RZ, 0x3, P0 ;  /* 0x00006500a2717a11 */ /* 0x000fca00000f1cff */
[----:B------:R0:W-:Y:S04]  /*15af0*/  STG.E.64 [R112.64], R114 ;  /* 0x0000007270007986 */ /* 0x0001e8000c101b06 */
.L_x_18943:
[----:B------:R-:W-:Y:S05]  /*15b00*/  BSYNC B0 ;  /* 0x0000000000007941 */ /* 0x000fea0003800000 */
.L_x_18942:
[----:B0-----:R-:W-:Y:S01]  /*15b10*/  FADD.FTZ R112, RZ, R56 ;  /* 0x00000038ff707221 */ /* 0x001fe20000010000 */
[----:B------:R-:W-:Y:S02]  /*15b20*/  LOP3.LUT P0, RZ, R6, 0x8, RZ, 0xc0, !PT ;  /* 0x0000000806ff7812 */ /* 0x000fe4000780c0ff */
[----:B------:R-:W-:Y:S01]  /*15b30*/  ISETP.GT.U32.AND P1, PT, R5, 0x17f, PT ;  /* 0x0000017f0500780c */ /* 0x000fe20003f24070 */
[----:B------:R-:W-:Y:S01]  /*15b40*/  FADD.FTZ R113, R57, R112 ;  /* 0x0000007039717221 */ /* 0x000fe20000010000 */
[C---:B------:R-:W-:Y:S02]  /*15b50*/  ISETP.GT.U32.AND P2, PT, R5.reuse, 0x1ff, PT ;  /* 0x000001ff0500780c */ /* 0x040fe40003f44070 */
[C---:B------:R-:W-:Y:S01]  /*15b60*/  ISETP.GT.U32.AND P3, PT, R5.reuse, 0x27f, PT ;  /* 0x0000027f0500780c */ /* 0x040fe20003f64070 */
[----:B------:R-:W-:Y:S01]  /*15b70*/  FADD.FTZ R112, R58, R113 ;  /* 0x000000713a707221 */ /* 0x000fe20000010000 */
[C---:B------:R-:W-:Y:S02]  /*15b80*/  ISETP.GT.U32.AND P4, PT, R5.reuse, 0x2ff, PT ;  /* 0x000002ff0500780c */ /* 0x040fe40003f84070 */
[----:B------:R-:W-:Y:S01]  /*15b90*/  ISETP.GT.U32.AND P5, PT, R5, 0x37f, PT ;  /* 0x0000037f0500780c */ /* 0x000fe20003fa4070 */
[----:B------:R-:W-:Y:S01]  /*15ba0*/  FADD.FTZ R113, R59, R112 ;  /* 0x000000703b717221 */ /* 0x000fe20000010000 */
[----:B------:R-:W-:-:S02]  /*15bb0*/  LOP3.LUT P6, RZ, R149, 0xff, RZ, 0xc0, !PT ;  /* 0x000000ff95ff7812 */ /* 0x000fc400078cc0ff */
[----:B------:R-:W-:Y:S01]  /*15bc0*/  SHF.R.U32.HI R159, RZ, 0x5, R0 ;  /* 0x00000005ff9f7819 */ /* 0x000fe20000011600 */
[----:B------:R-:W-:-:S03]  /*15bd0*/  FADD.FTZ R112, R60, R113 ;  /* 0x000000713c707221 */ /* 0x000fc60000010000 */
[----:B------:R-:W-:Y:S01]  /*15be0*/  LOP3.LUT R159, R159, 0x7fffffc, RZ, 0xc0, !PT ;  /* 0x07fffffc9f9f7812 */ /* 0x000fe200078ec0ff */
[----:B------:R-:W-:-:S04]  /*15bf0*/  FADD.FTZ R113, R61, R112 ;  /* 0x000000703d717221 */ /* 0x000fc80000010000 */
[----:B------:R-:W-:Y:S02]  /*15c00*/  FADD.FTZ R112, R62, R113 ;  /* 0x000000713e707221 */ /* 0x000fe40000010000 */
[----:B------:R-:W-:Y:S02]  /*15c10*/  @!P6 IADD3 R159, R159, 0x4, RZ ;  /* 0x000000049f9fe810 */ /* 0x000fe40007ffe0ff */
        /* <DEDUP_REMOVED lines=53> */
.L_x_19018:
        /* <DEDUP_REMOVED lines=134> */
.L_x_19019:
        /* <DEDUP_REMOVED lines=16> */
[----:B------:R-:W-:Y:S04]  /*168d0*/  BSSY B0, `(.L_x_19002) ;  /* 0x0000057000007945 */ /* 0x000fe80003800000 */
[----:B------:R-:W0:Y:S05]  /*168e0*/  SHFL.DOWN PT, R162, R161, 0x2, 0x1f ;  /* 0x08401f00a1a27f89 */ /* 0x000e2a00000e0000 */
[----:B------:R-:W-:Y:S01]  /*168f0*/  @!P1 IMAD.MOV.U32 R114, RZ, RZ, 0x4 ;  /* 0x00000004ff729424 */ /* 0x000fe200078e00ff */
[----:B------:R1:W2:Y:S01]  /*16900*/  @!P0 LDS.64 R112, [R159.X8] ;  /* 0x000000009f708984 */ /* 0x0002a20000008a00 */
[----:B------:R-:W-:Y:S01]  /*16910*/  ISETP.NE.AND P0, PT, RZ, UR8, PT ;  /* 0x00000008ff007c0c */ /* 0x000fe2000bf05270 */
[----:B-1----:R0:W-:Y:S02]  /*16920*/  I2F R159, R161 ;  /* 0x000000a1009f7306 */ /* 0x0021e40000201400 */
[----:B0-----:R-:W-:-:S06]  /*16930*/  IMAD.IADD R161, R162, 0x1, R161 ;  /* 0x00000001a2a17824 */ /* 0x001fcc00078e02a1 */
[----:B------:R-:W0:Y:S01]  /*16940*/  I2F R162, R162 ;  /* 0x000000a200a27306 */ /* 0x000e220000201400 */
[----:B--2---:R-:W1:Y:S02]  /*16950*/  SHFL.DOWN PT, R160, R112, 0x2, 0x1f ;  /* 0x08401f0070a07f89 */ /* 0x004e6400000e0000 */
        /* <DEDUP_REMOVED lines=11> */
[----:B------:R-:W0:Y:S01]  /*16a10*/  SHFL.DOWN PT, R160, R161, 0x1, 0x1f ;  /* 0x08201f00a1a07f89 */ /* 0x000e2200000e0000 */
[----:B------:R-:W-:-:S05]  /*16a20*/  FMUL.FTZ R113, R113, R159 ;  /* 0x0000009f71717220 */ /* 0x000fca0000410000 */
[----:B------:R-:W1:Y:S01]  /*16a30*/  SHFL.DOWN PT, R159, R113, 0x1, 0x1f ;  /* 0x08201f00719f7f89 */ /* 0x000e6200000e0000 */
[----:B0-----:R-:W-:Y:S02]  /*16a40*/  IADD3 R161, R161, R160, RZ ;  /* 0x000000a0a1a17210 */ /* 0x001fe40007ffe0ff */
[----:B------:R-:W0:Y:S01]  /*16a50*/  I2F R160, R160 ;  /* 0x000000a000a07306 */ /* 0x000e220000201400 */
[----:B-1----:R-:W-:-:S04]  /*16a60*/  FADD.FTZ R162, R113, -R159 ;  /* 0x8000009f71a27221 */ /* 0x002fc80000010000 */
[----:B------:R-:W-:-:S03]  /*16a70*/  FMUL.FTZ R162, R162, R162 ;  /* 0x000000a2a2a27220 */ /* 0x000fc60000410000 */
[----:B------:R-:W1:Y:S01]  /*16a80*/  I2F R161, R161 ;  /* 0x000000a100a17306 */ /* 0x000e620000201400 */
[----:B------:R-:W-:Y:S02]  /*16a90*/  FMUL.FTZ R162, R112, R162 ;  /* 0x000000a270a27220 */ /* 0x000fe40000410000 */
[-C--:B0-----:R-:W-:Y:S02]  /*16aa0*/  FMUL.FTZ R159, R159, R160.reuse ;  /* 0x000000a09f9f7220 */ /* 0x081fe40000410000 */
[----:B------:R-:W-:Y:S02]  /*16ab0*/  FMUL.FTZ R162, R162, R160 ;  /* 0x000000a0a2a27220 */ /* 0x000fe40000410000 */
[----:B------:R-:W-:Y:S02]  /*16ac0*/  FFMA.FTZ R159, R112, R113, R159 ;  /* 0x00000071709f7223 */ /* 0x000fe4000001009f */
[----:B------:R-:W0:Y:S01]  /*16ad0*/  SHFL.DOWN PT, R112, R115, 0x1, 0x1f ;  /* 0x08201f0073707f89 */ /* 0x000e2200000e0000 */
[----:B------:R-:W-:Y:S01]  /*16ae0*/  IMAD.MOV.U32 R113, RZ, RZ, c[0x0][0x1e0] ;  /* 0x00007800ff717624 */ /* 0x000fe200078e00ff */
[----:B-1----:R-:W1:Y:S01]  /*16af0*/  MUFU.RCP R161, R161 ;  /* 0x000000a100a17308 */ /* 0x002e620000001000 */
[----:B0-----:R-:W-:-:S02]  /*16b00*/  FADD.FTZ R112, R115, R112 ;  /* 0x0000007073707221 */ /* 0x001fc40000010000 */
[C---:B-1----:R-:W-:Y:S02]  /*16b10*/  FMUL.FTZ R115, R161.reuse, R159 ;  /* 0x0000009fa1737220 */ /* 0x042fe40000410000 */
[----:B------:R-:W-:-:S04]  /*16b20*/  FFMA.FTZ R112, R161, R162, R112 ;  /* 0x000000a2a1707223 */ /* 0x000fc80000010070 */
[----:B------:R-:W0:Y:S04]  /*16b30*/  SHFL.IDX PT, R115, R115, RZ, 0x1f ;  /* 0x00001fff73737589 */ /* 0x000e2800000e0000 */
[----:B------:R-:W1:Y:S01]  /*16b40*/  SHFL.IDX PT, R112, R112, RZ, 0x1f ;  /* 0x00001fff70707589 */ /* 0x000e6200000e0000 */
[----:B0-----:R-:W-:Y:S01]  /*16b50*/  FSEL R160, R115, RZ, !P0 ;  /* 0x000000ff73a07208 */ /* 0x001fe20004000000 */
[----:B-1----:R-:W-:-:S03]  /*16b60*/  FFMA.FTZ R112, R112, R113, c[0x0][0x228] ;  /* 0x00008a0070707623 */ /* 0x002fc60000010071 */
[----:B------:R0:W1:Y:S01]  /*16b70*/  R2UR UR28, R160 ;  /* 0x00000000a01c73c2 */ /* 0x00006200000e0000 */
[----:B------:R-:W-:-:S05]  /*16b80*/  FMUL.FTZ R113, R115, R115 ;  /* 0x0000007373717220 */ /* 0x000fca0000410000 */
[----:B------:R-:W-:-:S05]  /*16b90*/  FSEL R113, R113, RZ, P0 ;  /* 0x000000ff71717208 */ /* 0x000fca0000000000 */
[----:B------:R-:W-:Y:S02]  /*16ba0*/  FADD.FTZ R159, R112, R113 ;  /* 0x00000071709f7221 */ /* 0x000fe40000010000 */
[----:B------:R-:W-:-:S04]  /*16bb0*/  @!P1 IMAD.MOV.U32 R112, RZ, RZ, 0x4 ;  /* 0x00000004ff709424 */ /* 0x000fc800078e00ff */
[----:B------:R-:W2:Y:S01]  /*16bc0*/  MUFU.RSQ R159, R159 ;  /* 0x0000009f009f7308 */ /* 0x000ea20000001400 */
[----:B------:R-:W-:-:S05]  /*16bd0*/  @!P1 IMAD.WIDE R112, R7, R112, c[0x0][0x1a0] ;  /* 0x0000680007709625 */ /* 0x000fca00078e0270 */
[----:B------:R3:W-:Y:S01]  /*16be0*/  @!P1 STG.E [R112.64], R115 ;  /* 0x0000007370009986 */ /* 0x0007e2000c101906 */
[----:B--2---:R-:W2:Y:S01]  /*16bf0*/  R2UR UR27, R159 ;  /* 0x000000009f1b73c2 */ /* 0x004ea200000e0000 */
[----:B---3--:R-:W-:-:S04]  /*16c00*/  @!P1 IMAD.WIDE R112, R7, R114, c[0x0][0x1a8] ;  /* 0x00006a0007709625 */ /* 0x008fc800078e0272 */
[----:B--2---:R-:W-:-:S05]  /*16c10*/  IMAD.U32 R114, RZ, RZ, UR27 ;  /* 0x0000001bff727e24 */ /* 0x004fca000f8e00ff */
[----:B------:R0:W-:Y:S01]  /*16c20*/  @!P1 STG.E [R112.64], R114 ;  /* 0x0000007270009986 */ /* 0x0001e2000c101906 */
[----:B------:R-:W-:Y:S05]  /*16c30*/  @!P2 BRA `(.L_x_19003) ;  /* 0x000002000000a947 */ /* 0x000fea0003800000 */
[----:B01----:R-:W-:Y:S02]  /*16c40*/  FADD.FTZ R112, R56, -UR28 ;  /* 0x8000001c38707e21 */ /* 0x003fe40008010000 */
        /* <DEDUP_REMOVED lines=9> */
[----:B------:R-:W-:Y:S02]  /*16ce0*/  FMUL.FTZ R114, R114, UR27 ;  /* 0x0000001b72727c20 */ /* 0x000fe40008410000 */
[----:B------:R-:W-:Y:S02]  /*16cf0*/  FMUL.FTZ R113, R113, UR27 ;  /* 0x0000001b71717c20 */ /* 0x000fe40008410000 */
[----:B------:R-:W-:-:S02]  /*16d00*/  FFMA.FTZ R114, R196, R114, R195 ;  /* 0x00000072c4727223 */ /* 0x000fc400000100c3 */
[----:B------:R-:W-:Y:S02]  /*16d10*/  FFMA.FTZ R113, R198, R113, R197 ;  /* 0x00000071c6717223 */ /* 0x000fe400000100c5 */
[----:B------:R-:W-:Y:S02]  /*16d20*/  FMUL.FTZ R115, R115, UR27 ;  /* 0x0000001b73737c20 */ /* 0x000fe40008410000 */
[----:B------:R-:W-:Y:S01]  /*16d30*/  FADD.FTZ R159, R63, -UR28 ;  /* 0x8000001c3f9f7e21 */ /* 0x000fe20008010000 */
[----:B------:R-:W-:Y:S01]  /*16d40*/  F2FP.BF16.PACK_AB R113, R114, R113 ;  /* 0x000000717271723e */ /* 0x000fe200000010ff */
[----:B------:R-:W-:Y:S02]  /*16d50*/  FADD.FTZ R114, R60, -UR28 ;  /* 0x8000001c3c727e21 */ /* 0x000fe40008010000 */
[----:B------:R-:W-:Y:S02]  /*16d60*/  FFMA.FTZ R115, R192, R115, R191 ;  /* 0x00000073c0737223 */ /* 0x000fe400000100bf */
[----:B------:R-:W-:-:S02]  /*16d70*/  FMUL.FTZ R114, R114, UR27 ;  /* 0x0000001b72727c20 */ /* 0x000fc40008410000 */
[----:B------:R-:W-:Y:S02]  /*16d80*/  FMUL.FTZ R159, R159, UR27 ;  /* 0x0000001b9f9f7c20 */ /* 0x000fe40008410000 */
[----:B------:R-:W-:Y:S02]  /*16d90*/  FFMA.FTZ R114, R194, R114, R193 ;  /* 0x00000072c2727223 */ /* 0x000fe400000100c1 */
[----:B------:R-:W-:Y:S02]  /*16da0*/  FFMA.FTZ R159, R188, R159, R187 ;  /* 0x0000009fbc9f7223 */ /* 0x000fe400000100bb */
[----:B------:R-:W-:Y:S01]  /*16db0*/  IMAD.MOV.U32 R160, RZ, RZ, 0x10 ;  /* 0x00000010ffa07424 */ /* 0x000fe200078e00ff */
[----:B------:R-:W-:Y:S01]  /*16dc0*/  F2FP.BF16.PACK_AB R114, R115, R114 ;  /* 0x000000727372723e */ /* 0x000fe200000010ff */
[----:B------:R-:W-:Y:S02]  /*16dd0*/  FADD.FTZ R115, R62, -UR28 ;  /* 0x8000001c3e737e21 */ /* 0x000fe40008010000 */
[C---:B------:R-:W-:Y:S01]  /*16de0*/  IMAD.WIDE.U32 R160, R158.reuse, R160, c[0x0][0x208] ;  /* 0x000082009ea07625 */ /* 0x040fe200078e00a0 */
[----:B------:R-:W-:-:S03]  /*16df0*/  IADD3 R158, R158, 0x80, RZ ;  /* 0x000000809e9e7810 */ /* 0x000fc60007ffe0ff */
[----:B------:R-:W-:-:S04]  /*16e00*/  FMUL.FTZ R115, R115, UR27 ;  /* 0x0000001b73737c20 */ /* 0x000fc80008410000 */
[----:B------:R-:W-:-:S05]  /*16e10*/  FFMA.FTZ R115, R190, R115, R189 ;  /* 0x00000073be737223 */ /* 0x000fca00000100bd */
[----:B------:R-:W-:-:S05]  /*16e20*/  F2FP.BF16.PACK_AB R115, R159, R115 ;  /* 0x000000739f73723e */ /* 0x000fca00000010ff */
[----:B------:R0:W-:Y:S02]  /*16e30*/  STG.E.128 [R160.64], R112 ;  /* 0x00000070a0007986 */ /* 0x0001e4000c101d06 */
.L_x_19003:
[----:B-1----:R-:W-:Y:S05]  /*16e40*/  BSYNC B0 ;  /* 0x0000000000007941 */ /* 0x002fea0003800000 */
.L_x_19002:
[----:B------:R-:W-:Y:S01]  /*16e50*/  LOP3.LUT P0, RZ, R6, 0x200, RZ, 0xc0, !PT ;  /* 0x0000020006ff7812 */ /* 0x000fe2000780c0ff */
[----:B------:R-:W-:-:S12]  /*16e60*/  BSSY B0, `(.L_x_19004) ;  /* 0x0000022000007945 */ /* 0x000fd80003800000 */
[----:B------:R-:W-:Y:S05]  /*16e70*/  @!P0 BRA `(.L_x_19005) ;  /* 0x0000020000008947 */ /* 0x000fea0003800000 */
[----:B0-----:R-:W-:Y:S02]  /*16e80*/  FADD.FTZ R112, R64, -UR28 ;  /* 0x8000001c40707e21 */ /* 0x001fe40008010000 */
        /* <DEDUP_REMOVED lines=31> */
.L_x_19005:
[----:B------:R-:W-:Y:S05]  /*17080*/  BSYNC B0 ;  /* 0x0000000000007941 */ /* 0x000fea0003800000 */
.L_x_19004:
        /* <DEDUP_REMOVED lines=27> */
[C---:B------:R-:W-:Y:S01]  /*17240*/  IMAD.WIDE.U32 R160, R158.reuse, R160, c[0x0][0x208] ;  /* 0x000082009ea07625 */ /* 0x040fe200078e00a0 */
[----:B------:R-:W-:Y:S02]  /*17250*/  F2FP.BF16.PACK_AB R114, R115, R114 ;  /* 0x000000727372723e */ /* 0x000fe400000010ff */
[----:B------:R-:W-:Y:S01]  /*17260*/  IADD3 R158, R158, 0x80, RZ ;  /* 0x000000809e9e7810 */ /* 0x000fe20007ffe0ff */
[----:B------:R-:W-:-:S04]  /*17270*/  FADD.FTZ R115, R78, -UR28 ;  /* 0x8000001c4e737e21 */ /* 0x000fc80008010000 */
[----:B------:R-:W-:-:S04]  /*17280*/  FMUL.FTZ R115, R115, UR27 ;  /* 0x0000001b73737c20 */ /* 0x000fc80008410000 */
[----:B------:R-:W-:-:S05]  /*17290*/  FFMA.FTZ R115, R10, R115, R15 ;  /* 0x000000730a737223 */ /* 0x000fca000001000f */
[----:B------:R-:W-:-:S05]  /*172a0*/  F2FP.BF16.PACK_AB R115, R159, R115 ;  /* 0x000000739f73723e */ /* 0x000fca00000010ff */
[----:B------:R0:W-:Y:S02]  /*172b0*/  STG.E.128 [R160.64], R112 ;  /* 0x00000070a0007986 */ /* 0x0001e4000c101d06 */
.L_x_19007:
[----:B------:R-:W-:Y:S05]  /*172c0*/  BSYNC B0 ;  /* 0x0000000000007941 */ /* 0x000fea0003800000 */
.L_x_19006:
        /* <DEDUP_REMOVED lines=35> */
.L_x_19009:
[----:B------:R-:W-:Y:S05]  /*17500*/  BSYNC B0 ;  /* 0x0000000000007941 */ /* 0x000fea0003800000 */
.L_x_19008:
        /* <DEDUP_REMOVED lines=35> */
.L_x_19011:
[----:B------:R-:W-:Y:S05]  /*17740*/  BSYNC B0 ;  /* 0x0000000000007941 */ /* 0x000fea0003800000 */
.L_x_19010:
        /* <DEDUP_REMOVED lines=35> */
.L_x_19013:
[----:B------:R-:W-:Y:S05]  /*17980*/  BSYNC B0 ;  /* 0x0000000000007941 */ /* 0x000fea0003800000 */
.L_x_19012:
        /* <DEDUP_REMOVED lines=25> */
[----:B------:R-:W-:-:S03]  /*17b20*/  FFMA.FTZ R159, R140, R159, R157 ;  /* 0x0000009f8c9f7223 */ /* 0x000fc6000001009d */
[----:B------:R-:W-:Y:S01]  /*17b30*/  F2FP.BF16.PACK_AB R114, R115, R114 ;  /* 0x000000727372723e */ /* 0x000fe200000010ff */
[----:B------:R-:W-:-:S04]  /*17b40*/  FADD.FTZ R115, R110, -UR28 ;  /* 0x8000001c6e737e21 */ /* 0x000fc80008010000 */
[----:B------:R-:W-:-:S04]  /*17b50*/  FMUL.FTZ R115, R115, UR27 ;  /* 0x0000001b73737c20 */ /* 0x000fc80008410000 */
[----:B------:R-:W-:-:S05]  /*17b60*/  FFMA.FTZ R115, R139, R115, R156 ;  /* 0x000000738b737223 */ /* 0x000fca000001009c */
[----:B------:R-:W-:Y:S01]  /*17b70*/  F2FP.BF16.PACK_AB R115, R159, R115 ;  /* 0x000000739f73723e */ /* 0x000fe200000010ff */
[----:B------:R-:W-:-:S04]  /*17b80*/  IMAD.MOV.U32 R159, RZ, RZ, 0x10 ;  /* 0x00000010ff9f7424 */ /* 0x000fc800078e00ff */
[----:B------:R-:W-:-:S05]  /*17b90*/  IMAD.WIDE.U32 R158, R158, R159, c[0x0][0x208] ;  /* 0x000082009e9e7625 */ /* 0x000fca00078e009f */
[----:B------:R0:W-:Y:S02]  /*17ba0*/  STG.E.128 [R158.64], R112 ;  /* 0x000000709e007986 */ /* 0x0001e4000c101d06 */
.L_x_19015:
[----:B------:R-:W-:Y:S05]  /*17bb0*/  BSYNC B0 ;  /* 0x0000000000007941 */ /* 0x000fea0003800000 */
.L_x_19014:
[----:B------:R-:W-:Y:S02]  /*17bc0*/  LOP3.LUT P0, RZ, R149, 0xff, RZ, 0xc0, !PT ;  /* 0x000000ff95ff7812 */ /* 0x000fe4000780c0ff */
[----:B------:R-:W-:Y:S02]  /*17bd0*/  IADD3 R7, R7, c[0x0][0x160], RZ ;  /* 0x0000580007077a10 */ /* 0x000fe40007ffe0ff */
[----:B------:R-:W-:Y:S02]  /*17be0*/  SEL R149, RZ, 0x1, P0 ;  /* 0x00000001ff957807 */ /* 0x000fe40000000000 */
[----:B------:R-:W-:-:S13]  /*17bf0*/  ISETP.GE.AND P0, PT, R7, c[0x0][0x164], PT ;  /* 0x0000590007007a0c */ /* 0x000fda0003f06270 */
[----:B0-----:R-:W-:Y:S01]  /*17c00*/  @P0 CALL.REL.NOINC `(.L_x_19016) ;  /* 0x0000001000000944 */ /* 0x001fe20003c00000 */
[----:B------:R-:W-:Y:S05]  /*17c10*/  BRA `(.L_x_19017) ;  /* 0xfffe9ed000007947 */ /* 0x000fea000383ffff */
.L_x_19016:
[----:B------:R-:W-:Y:S05]  /*17c20*/  EXIT ;  /* 0x000000000000794d */ /* 0x000fea0003800000 */
.L_x_19000:
[----:B------:R-:W-:Y:S01]  /*17c30*/  IMAD.MOV.U32 R160, RZ, RZ, R112 ;  /* 0x000000ffffa07224 */ /* 0x000fe200078e0070 */
[----:B------:R-:W-:Y:S01]  /*17c40*/  MOV R162, 0x1f ;  /* 0x0000001f00a27802 */ /* 0x000fe20000000f00 */
[----:B------:R-:W-:Y:S01]  /*17c50*/  IMAD.MOV.U32 R113, RZ, RZ, 0x1 ;  /* 0x00000001ff717424 */ /* 0x000fe200078e00ff */
[----:B------:R-:W-:Y:S01]  /*17c60*/  MOV R114, 0x17c90 ;  /* 0x00017c9000727802 */ /* 0x000fe20000000f00 */
[----:B------:R-:W-:Y:S02]  /*17c70*/  IMAD.MOV.U32 R115, RZ, RZ, -0x1 ;  /* 0xffffffffff737424 */ /* 0x000fe400078e00ff */
[----:B------:R-:W-:Y:S05]  /*17c80*/  CALL.REL.NOINC `($__internal_60_$__cuda_sm70_shflsync_bfly_p) ;  /* 0x00000ae000007944 */ /* 0x000fea0003c00000 */
[----:B-1----:R-:W-:Y:S05]  /*17c90*/  BRA `(.L_x_19018) ;  /* 0xffffe2d000007947 */ /* 0x002fea000383ffff */
.L_x_19001:
[----:B------:R-:W-:Y:S01]  /*17ca0*/  IMAD.MOV.U32 R160, RZ, RZ, R112 ;  /* 0x000000ffffa07224 */ /* 0x000fe200078e0070 */
[----:B------:R-:W-:Y:S01]  /*17cb0*/  MOV R114, 0x17d00 ;  /* 0x00017d0000727802 */ /* 0x000fe20000000f00 */
[----:B------:R-:W-:Y:S02]  /*17cc0*/  IMAD.MOV.U32 R113, RZ, RZ, 0x2 ;  /* 0x00000002ff717424 */ /* 0x000fe400078e00ff */
[----:B------:R-:W-:Y:S02]  /*17cd0*/  IMAD.MOV.U32 R162, RZ, RZ, 0x1f ;  /* 0x0000001fffa27424 */ /* 0x000fe400078e00ff */
[----:B------:R-:W-:-:S02]  /*17ce0*/  IMAD.MOV.U32 R115, RZ, RZ, -0x1 ;  /* 0xffffffffff737424 */ /* 0x000fc400078e00ff */
[----:B------:R-:W-:Y:S05]  /*17cf0*/  CALL.REL.NOINC `($__internal_60_$__cuda_sm70_shflsync_bfly_p) ;  /* 0x00000a7000007944 */ /* 0x000fea0003c00000 */
[----:B-1----:R-:W-:Y:S01]  /*17d00*/  FADD.FTZ R112, R112, R113 ;  /* 0x0000007170707221 */ /* 0x002fe20000010000 */
[----:B------:R-:W-:Y:S01]  /*17d10*/  HFMA2.MMA R162, -RZ, RZ, 0, 1.847743988037109375e-06 ;  /* 0x0000001fffa27435 */ /* 0x000fe200000001ff */
[----:B------:R-:W-:Y:S01]  /*17d20*/  IMAD.MOV.U32 R113, RZ, RZ, 0x4 ;  /* 0x00000004ff717424 */ /* 0x000fe200078e00ff */
[----:B------:R-:W-:Y:S01]  /*17d30*/  MOV R114, 0x17d70 ;  /* 0x00017d7000727802 */ /* 0x000fe20000000f00 */
[----:B------:R-:W-:-:S02]  /*17d40*/  IMAD.MOV.U32 R115, RZ, RZ, -0x1 ;  /* 0xffffffffff737424 */ /* 0x000fc400078e00ff */
[----:B------:R-:W-:Y:S02]  /*17d50*/  IMAD.MOV.U32 R160, RZ, RZ, R112 ;  /* 0x000000ffffa07224 */ /* 0x000fe400078e0070 */
[----:B------:R-:W-:Y:S05]  /*17d60*/  CALL.REL.NOINC `($__internal_60_$__cuda_sm70_shflsync_bfly_p) ;  /* 0x00000a0000007944 */ /* 0x000fea0003c00000 */
[----:B-1----:R-:W-:Y:S01]  /*17d70*/  FADD.FTZ R112, R112, R113 ;  /* 0x0000007170707221 */ /* 0x002fe20000010000 */
[----:B------:R-:W-:Y:S01]  /*17d80*/  MOV R114, 0x17de0 ;  /* 0x00017de000727802 */ /* 0x000fe20000000f00 */
[----:B------:R-:W-:Y:S02]  /*17d90*/  IMAD.MOV.U32 R113, RZ, RZ, 0x8 ;  /* 0x00000008ff717424 */ /* 0x000fe400078e00ff */
[----:B------:R-:W-:Y:S02]  /*17da0*/  IMAD.MOV.U32 R162, RZ, RZ, 0x1f ;  /* 0x0000001fffa27424 */ /* 0x000fe400078e00ff */
[----:B------:R-:W-:Y:S02]  /*17db0*/  IMAD.MOV.U32 R115, RZ, RZ, -0x1 ;  /* 0xffffffffff737424 */ /* 0x000fe400078e00ff */
[----:B------:R-:W-:Y:S02]  /*17dc0*/  IMAD.MOV.U32 R160, RZ, RZ, R112 ;  /* 0x000000ffffa07224 */ /* 0x000fe400078e0070 */
[----:B------:R-:W-:Y:S05]  /*17dd0*/  CALL.REL.NOINC `($__internal_60_$__cuda_sm70_shflsync_bfly_p) ;  /* 0x0000099000007944 */ /* 0x000fea0003c00000 */
[----:B-1----:R-:W-:Y:S01]  /*17de0*/  FADD.FTZ R112, R112, R113 ;  /* 0x0000007170707221 */ /* 0x002fe20000010000 */
[----:B------:R-:W-:Y:S01]  /*17df0*/  MOV R113, 0x10 ;  /* 0x0000001000717802 */ /* 0x000fe20000000f00 */
[----:B------:R-:W-:Y:S01]  /*17e00*/  IMAD.MOV.U32 R162, RZ, RZ, 0x1f ;  /* 0x0000001fffa27424 */ /* 0x000fe200078e00ff */
[----:B------:R-:W-:Y:S01]  /*17e10*/  MOV R114, 0x17e50 ;  /* 0x00017e5000727802 */ /* 0x000fe20000000f00 */
[----:B------:R-:W-:-:S02]  /*17e20*/  IMAD.MOV.U32 R115, RZ, RZ, -0x1 ;  /* 0xffffffffff737424 */ /* 0x000fc400078e00ff */
[----:B------:R-:W-:Y:S02]  /*17e30*/  IMAD.MOV.U32 R160, RZ, RZ, R112 ;  /* 0x000000ffffa07224 */ /* 0x000fe400078e0070 */
[----:B------:R-:W-:Y:S05]  /*17e40*/  CALL.REL.NOINC `($__internal_60_$__cuda_sm70_shflsync_bfly_p) ;  /* 0x0000092000007944 */ /* 0x000fea0003c00000 */
[----:B-1----:R-:W-:Y:S01]  /*17e50*/  FADD.FTZ R112, R112, R113 ;  /* 0x0000007170707221 */ /* 0x002fe20000010000 */
[----:B------:R-:W-:Y:S01]  /*17e60*/  LOP3.LUT P6, RZ, R6, 0x8, RZ, 0xc0, !PT ;  /* 0x0000000806ff7812 */ /* 0x000fe200078cc0ff */
[----:B------:R-:W-:Y:S02]  /*17e70*/  IMAD.MOV.U32 R162, RZ, RZ, 0x1f ;  /* 0x0000001fffa27424 */ /* 0x000fe400078e00ff */
[----:B------:R-:W-:Y:S02]  /*17e80*/  FMUL.FTZ R112, R143, R112 ;  /* 0x000000708f707220 */ /* 0x000fe40000410000 */
[----:B------:R-:W-:Y:S02]  /*17e90*/  IMAD.MOV.U32 R115, RZ, RZ, -0x1 ;  /* 0xffffffffff737424 */ /* 0x000fe400078e00ff */
[--C-:B------:R-:W-:Y:S02]  /*17ea0*/  FADD.FTZ R113, R56, -R112.reuse ;  /* 0x8000007038717221 */ /* 0x100fe40000010000 */
[----:B------:R-:W-:-:S02]  /*17eb0*/  FADD.FTZ R114, R57, -R112 ;  /* 0x8000007039727221 */ /* 0x000fc40000010000 */
        /* <DEDUP_REMOVED lines=113> */
[----:B------:R-:W-:Y:S05]  /*185d0*/  CALL.REL.NOINC `($__internal_60_$__cuda_sm70_shflsync_bfly_p) ;  /* 0x0000019000007944 */ /* 0x000fea0003c00000 */
[----:B-1----:R-:W-:Y:S01]  /*185e0*/  FADD.FTZ R160, R160, R113 ;  /* 0x00000071a0a07221 */ /* 0x002fe20000010000 */
[----:B------:R-:W-:Y:S01]  /*185f0*/  HFMA2.MMA R113, -RZ, RZ, 0, 1.1920928955078125e-07 ;  /* 0x00000002ff717435 */ /* 0x000fe200000001ff */
[----:B------:R-:W-:Y:S01]  /*18600*/  IMAD.MOV.U32 R162, RZ, RZ, 0x1f ;  /* 0x0000001fffa27424 */ /* 0x000fe200078e00ff */
[----:B------:R-:W-:Y:S01]  /*18610*/  MOV R114, 0x18640 ;  /* 0x0001864000727802 */ /* 0x000fe20000000f00 */
[----:B------:R-:W-:-:S03]  /*18620*/  IMAD.MOV.U32 R115, RZ, RZ, -0x1 ;  /* 0xffffffffff737424 */ /* 0x000fc600078e00ff */
[----:B------:R-:W-:Y:S05]  /*18630*/  CALL.REL.NOINC `($__internal_60_$__cuda_sm70_shflsync_bfly_p) ;  /* 0x0000013000007944 */ /* 0x000fea0003c00000 */
[----:B-1----:R-:W-:Y:S01]  /*18640*/  FADD.FTZ R160, R160, R113 ;  /* 0x00000071a0a07221 */ /* 0x002fe20000010000 */
[----:B------:R-:W-:Y:S01]  /*18650*/  MOV R114, 0x186a0 ;  /* 0x000186a000727802 */ /* 0x000fe20000000f00 */
[----:B------:R-:W-:Y:S02]  /*18660*/  IMAD.MOV.U32 R113, RZ, RZ, 0x4 ;  /* 0x00000004ff717424 */ /* 0x000fe400078e00ff */
[----:B------:R-:W-:-:S02]  /*18670*/  IMAD.MOV.U32 R162, RZ, RZ, 0x1f ;  /* 0x0000001fffa27424 */ /* 0x000fc400078e00ff */
[----:B------:R-:W-:Y:S02]  /*18680*/  IMAD.MOV.U32 R115, RZ, RZ, -0x1 ;  /* 0xffffffffff737424 */ /* 0x000fe400078e00ff */
[----:B------:R-:W-:Y:S05]  /*18690*/  CALL.REL.NOINC `($__internal_60_$__cuda_sm70_shflsync_bfly_p) ;  /* 0x000000d000007944 */ /* 0x000fea0003c00000 */
[----:B-1----:R-:W-:Y:S01]  /*186a0*/  FADD.FTZ R160, R160, R113 ;  /* 0x00000071a0a07221 */ /* 0x002fe20000010000 */
[----:B------:R-:W-:Y:S01]  /*186b0*/  MOV R162, 0x1f ;  /* 0x0000001f00a27802 */ /* 0x000fe20000000f00 */
[----:B------:R-:W-:Y:S01]  /*186c0*/  IMAD.MOV.U32 R113, RZ, RZ, 0x8 ;  /* 0x00000008ff717424 */ /* 0x000fe200078e00ff */
[----:B------:R-:W-:Y:S01]  /*186d0*/  MOV R114, 0x18700 ;  /* 0x0001870000727802 */ /* 0x000fe20000000f00 */
[----:B------:R-:W-:Y:S02]  /*186e0*/  IMAD.MOV.U32 R115, RZ, RZ, -0x1 ;  /* 0xffffffffff737424 */ /* 0x000fe400078e00ff */
[----:B------:R-:W-:Y:S05]  /*186f0*/  CALL.REL.NOINC `($__internal_60_$__cuda_sm70_shflsync_bfly_p) ;  /* 0x0000007000007944 */ /* 0x000fea0003c00000 */
[----:B-1----:R-:W-:Y:S01]  /*18700*/  FADD.FTZ R160, R160, R113 ;  /* 0x00000071a0a07221 */ /* 0x002fe20000010000 */
[----:B------:R-:W-:Y:S01]  /*18710*/  MOV R114, 0x18760 ;  /* 0x0001876000727802 */ /* 0x000fe20000000f00 */
[----:B------:R-:W-:Y:S02]  /*18720*/  IMAD.MOV.U32 R113, RZ, RZ, 0x10 ;  /* 0x00000010ff717424 */ /* 0x000fe400078e00ff */
[----:B------:R-:W-:Y:S02]  /*18730*/  IMAD.MOV.U32 R162, RZ, RZ, 0x1f ;  /* 0x0000001fffa27424 */ /* 0x000fe400078e00ff */
[----:B------:R-:W-:-:S02]  /*18740*/  IMAD.MOV.U32 R115, RZ, RZ, -0x1 ;  /* 0xffffffffff737424 */ /* 0x000fc400078e00ff */
[----:B------:R-:W-:Y:S05]  /*18750*/  CALL.REL.NOINC `($__internal_60_$__cuda_sm70_shflsync_bfly_p) ;  /* 0x0000001000007944 */ /* 0x000fea0003c00000 */
[----:B-1----:R-:W-:Y:S05]  /*18760*/  BRA `(.L_x_19019) ;  /* 0xffffe06000007947 */ /* 0x002fea000383ffff */
        .weak           $__internal_60_$__cuda_sm70_shflsync_bfly_p
        .type           $__internal_60_$__cuda_sm70_shflsync_bfly_p,@function
        .size           $__internal_60_$__cuda_sm70_shflsync_bfly_p,(.L_x_44900 - $__internal_60_$__cuda_sm70_shflsync_bfly_p)
$__internal_60_$__cuda_sm70_shflsync_bfly_p:
[----:B------:R-:W-:Y:S04]  /*18770*/  WARPSYNC R115 ;  /* 0x0000007300007348 */ /* 0x000fe80003800000 */
[----:B------:R0:W1:Y:S02]  /*18780*/  SHFL.BFLY PT, R113, R160, R113, R162 ;  /* 0x0c000071a0717389 */ /* 0x00006400000e00a2 */
[----:B0-----:R-:W-:-:S04]  /*18790*/  IMAD.MOV.U32 R115, RZ, RZ, 0x0 ;  /* 0x00000000ff737424 */ /* 0x001fc800078e00ff */
[----:B------:R-:W-:Y:S05]  /*187a0*/  RET.REL.NODEC R114 `(_ZN10layer_norm13ln_fwd_kernelINS_13Kernel_traitsI13__nv_bfloat16S2_fS2_fjLj7168ELj1ELj1ELj4ELj16ENS_18Kernel_traits_baseILj7168ES2_S2_fS2_fjLj128EEEEELb1ELb1ELb0ELb0EEEvNS_9FwdParamsE) ;  /* 0xfffe785072007950 */ /* 0x000fea0003c3ffff */
.L_x_19020:
        /* <DEDUP_REMOVED lines=13> */
.L_x_44900:


//--------------------- .text._ZN10layer_norm13ln_fwd_kernelINS_13Kernel_traitsI13__nv_bfloat16S2_fS2_fjLj7168ELj1ELj1ELj4ELj16ENS_18Kernel_traits_baseILj7168ES2_S2_fS2_fjLj128EEEEELb1ELb1ELb0ELb1EEEvNS_9FwdParamsE --------------------------
	.section	.text._ZN10layer_norm13ln_fwd_kernelINS_13Kernel_traitsI13__nv_bfloat16S2_fS2_fjLj7168ELj1ELj1ELj4ELj16ENS_18Kernel_traits_baseILj7168ES2_S2_fS2_fjLj128EEEEELb1ELb1ELb0ELb1EEEvNS_9FwdParamsE,"ax",@progbits
	.sectioninfo	@"SHI_REGISTERS=240"
	.align	128
        .global         _ZN10layer_norm13ln_fwd_kernelINS_13Kernel_traitsI13__nv_bfloat16S2_fS2_fjLj7168ELj1ELj1ELj4ELj16ENS_18Kernel_traits_baseILj7168ES2_S2_fS2_fjLj128EEEEELb1ELb1ELb0ELb1EEEvNS_9FwdParamsE
        .type           _ZN10layer_norm13ln_fwd_kernelINS_13Kernel_traitsI13__nv_bfloat16S2_fS2_fjLj7168ELj1ELj1ELj4ELj16ENS_18Kernel_traits_baseILj7168ES2_S2_fS2_fjLj128EEEEELb1ELb1ELb0ELb1EEEvNS_9FwdParamsE,@function
        .size           _ZN10layer_norm13ln_fwd_kernelINS_13Kernel_traitsI13__nv_bfloat16S2_fS2_fjLj7168ELj1ELj1ELj4ELj16ENS_18Kernel_traits_baseILj7168ES2_S2_fS2_fjLj128EEEEELb1ELb1ELb0ELb1EEEvNS_9FwdParamsE,(.L_x_44901 - _ZN10layer_norm13ln_fwd_kernelINS_13Kernel_traitsI13__nv_bfloat16S2_fS2_fjLj7168ELj1ELj1ELj4ELj16ENS_18Kernel_traits_baseILj7168ES2_S2_fS2_fjLj128EEEEELb1ELb1ELb0ELb1EEEvNS_9FwdParamsE)
        .other          _ZN10layer_norm13ln_fwd_kernelINS_13Kernel_traitsI13__nv_bfloat16S2_fS2_fjLj7168ELj1ELj1ELj4ELj16ENS_18Kernel_traits_baseILj7168ES2_S2_fS2_fjLj128EEEEELb1ELb1ELb0ELb1EEEvNS_9FwdParamsE,@"STO_CUDA_ENTRY STV_DEFAULT"
_ZN10layer_norm13ln_fwd_kernelINS_13Kernel_traitsI13__nv_bfloat16S2_fS2_fjLj7168ELj1ELj1ELj4ELj16ENS_18Kernel_traits_baseILj7168ES2_S2_fS2_fjLj128EEEEELb1ELb1ELb0ELb1EEEvNS_9FwdParamsE:
.text._ZN10layer_norm13ln_fwd_kernelINS_13Kernel_traitsI13__nv_bfloat16S2_fS2_fjLj7168ELj1ELj1ELj4ELj16ENS_18Kernel_traits_baseILj7168ES2_S2_fS2_fjLj128EEEEELb1ELb1ELb0ELb1EEEvNS_9FwdParamsE:
        /* <DEDUP_REMOVED lines=9> */
[----:B------:R-:W-:Y:S01]  /*0090*/  ULDC.64 UR4, c[0x0][0x118] ;  /* 0x0000460000047ab9 */ /* 0x000fe20000000a00 */
[----:B------:R-:W-:Y:S02]  /*00a0*/  IMAD.MOV.U32 R219, RZ, RZ, c[0x0][0x234] ;  /* 0x00008d00ffdb7624 */ /* 0x000fe400078e00ff */
[----:B------:R-:W-:-:S06]  /*00b0*/  IMAD.MOV.U32 R216, RZ, RZ, c[0x0][0x238] ;  /* 0x00008e00ffd87624 */ /* 0x000fcc00078e00ff */
[----:B------:R-:W5:Y:S01]  /*00c0*/  @P1 LDG.E.64 R218, [R218.64] ;  /* 0x00000004dada1981 */ /* 0x000f62000c1e1b00 */
[----:B------:R-:W-:Y:S01]  /*00d0*/  @P1 IMAD.MOV.U32 R12, RZ, RZ, R216 ;  /* 0x000000ffff0c1224 */ /* 0x000fe200078e00d8 */
[----:B------:R-:W-:Y:S02]  /*00e0*/  @P1 MOV R13, R217 ;  /* 0x000000d9000d1202 */ /* 0x000fe40000000f00 */
        /* <DEDUP_REMOVED lines=15> */
[----:B--2---:R-:W-:Y:S01]  /*01e0*/  IMAD.SHL.U32 R0, R206, 0x10, RZ ;  /* 0x00000010ce007824 */ /* 0x004fe200078e00ff */
[----:B------:R-:W-:Y:S01]  /*01f0*/  IADD3.X R13, RZ, c[0x0][0x1cc], RZ, P3, !PT ;  /* 0x00007300ff0d7a10 */ /* 0x000fe20001ffe4ff */
[----:B------:R-:W-:-:S03]  /*0200*/  IMAD.WIDE.U32 R2, R158, R17, c[0x0][0x1b0] ;  /* 0x00006c009e027625 */ /* 0x000fc600078e0011 */
[----:B------:R-:W-:Y:S01]  /*0210*/  LOP3.LUT R0, R0, 0x7f0, RZ, 0xc0, !PT ;  /* 0x000007f000007812 */ /* 0x000fe200078ec0ff */
[----:B------:R-:W-:Y:S01]  /*0220*/  IMAD R206, R15, c[0x0][0x0], R206 ;  /* 0x000000000fce7a24 */ /* 0x000fe200078e02ce */
[----:B------:R0:W5:Y:S02]  /*0230*/  LDG.E.128 R144, [R12.64] ;  /* 0x000000040c907981 */ /* 0x000164000c1e1d00 */
[----:B------:R-:W-:Y:S02]  /*0240*/  IADD3 R48, P2, R0, c[0x0][0x1c8], RZ ;  /* 0x0000720000307a10 */ /* 0x000fe40007f5e0ff */
[----:B------:R0:W5:Y:S03]  /*0250*/  LDG.E.128 R140, [R12.64+0x800] ;  /* 0x000800040c8c7981 */ /* 0x000166000c1e1d00 */
[----:B------:R-:W-:Y:S01]  /*0260*/  IMAD.X R49, RZ, RZ, c[0x0][0x1cc], P2 ;  /* 0x00007300ff317624 */ /* 0x000fe200010e06ff */
[----:B------:R0:W5:Y:S04]  /*0270*/  LDG.E.128 R136, [R12.64+0x1000] ;  /* 0x001000040c887981 */ /* 0x000168000c1e1d00 */
[----:B------:R0:W5:Y:S04]  /*0280*/  LDG.E.128 R132, [R12.64+0x1800] ;  /* 0x001800040c847981 */ /* 0x000168000c1e1d00 */
[----:B------:R-:W2:Y:S01]  /*0290*/  LDG.E.128 R48, [R48.64+0x3000] ;  /* 0x0030000430307981 */ /* 0x000ea2000c1e1d00 */
[----:B-----5:R-:W-:-:S03]  /*02a0*/  @P1 IADD3 R216, P2, R18, c[0x0][0x240], RZ ;  /* 0x0000900012d81a10 */ /* 0x020fc60007f5e0ff */
[----:B------:R0:W5:Y:S02]  /*02b0*/  LDG.E.128 R128, [R12.64+0x2000] ;  /* 0x002000040c807981 */ /* 0x000164000c1e1d00 */
[----:B------:R-:W-:Y:S02]  /*02c0*/  @P1 IMAD.X R217, RZ, RZ, R19, P2 ;  /* 0x000000ffffd91224 */ /* 0x000fe400010e0613 */
[----:B------:R0:W5:Y:S03]  /*02d0*/  LDG.E.128 R124, [R12.64+0x2800] ;  /* 0x002800040c7c7981 */ /* 0x000166000c1e1d00 */
[--C-:B------:R-:W-:Y:S01]  /*02e0*/  SHF.R.U64 R205, R216, 0x2, R217.reuse ;  /* 0x00000002d8cd7819 */ /* 0x100fe200000012d9 */
[----:B------:R-:W-:Y:S01]  /*02f0*/  IMAD.WIDE.U32 R14, R206, -0x326172a9, RZ ;  /* 0xcd9e8d57ce0e7825 */ /* 0x000fe200078e00ff */
[----:B------:R-:W-:Y:S01]  /*0300*/  SHF.R.U32.HI R204, RZ, 0x2, R217 ;  /* 0x00000002ffcc7819 */ /* 0x000fe200000116d9 */
[----:B------:R1:W5:Y:S02]  /*0310*/  LDG.E.128 R120, [R2.64] ;  /* 0x0000000402787981 */ /* 0x000364000c1e1d00 */
[----:B0-----:R-:W-:Y:S01]  /*0320*/  IMAD.WIDE.U32 R12, R205, -0x2daee0ad, RZ ;  /* 0xd2511f53cd0c7825 */ /* 0x001fe200078e00ff */
        /* <DEDUP_REMOVED lines=51> */
[----:B------:R-:W-:Y:S02]  /*0660*/  IADD3 R27, R218, -0xe443238, RZ ;  /* 0xf1bbcdc8da1b7810 */ /* 0x000fe40007ffe0ff */
[----:B------:R-:W-:Y:S01]  /*0670*/  IADD3 R26, R219, -0x24c28bd8, RZ ;  /* 0xdb3d7428db1a7810 */ /* 0x000fe20007ffe0ff */
[----:B------:R-:W-:Y:S01]  /*0680*/  IMAD.HI.U32 R3, R198, -0x2daee0ad, RZ ;  /* 0xd2511f53c6037827 */ /* 0x000fe200078e00ff */
[----:B------:R-:W-:Y:S01]  /*0690*/  @!P0 CS2R R36, SRZ ;  /* 0x0000000000248805 */ /* 0x000fe2000001ff00 */
[----:B------:R-:W-:Y:S01]  /*06a0*/  LOP3.LUT R200, R0, R16, R27, 0x96, !PT ;  /* 0x0000001000c87212 */ /* 0x000fe200078e961b */
[----:B------:R-:W-:Y:S02]  /*06b0*/  @!P0 CS2R R160, SRZ ;  /* 0x0000000000a08805 */ /* 0x000fe4000001ff00 */
[----:B------:R-:W-:Y:S01]  /*06c0*/  LOP3.LUT R202, R3, R2, R26, 0x96, !PT ;  /* 0x0000000203ca7212 */ /* 0x000fe200078e961a */
        /* <DEDUP_REMOVED lines=28> */
[----:B------:R-:W-:Y:S01]  /*0890*/  IMAD.MOV.U32 R196, RZ, RZ, 0x1 ;  /* 0x00000001ffc47424 */ /* 0x000fe200078e00ff */
[--C-:B------:R-:W-:Y:S01]  /*08a0*/  PRMT R25, RZ, 0x5410, R8.reuse ;  /* 0x00005410ff197816 */ /* 0x100fe20000000008 */
[----:B------:R-:W-:Y:S01]  /*08b0*/  IMAD.MOV.U32 R199, RZ, RZ, RZ ;  /* 0x000000ffffc77224 */ /* 0x000fe200078e00ff */
[----:B------:R-:W-:Y:S01]  /*08c0*/  PRMT R24, RZ, 0x7610, R8 ;  /* 0x00007610ff187816 */ /* 0x000fe20000000008 */
[----:B------:R-:W-:Y:S01]  /*08d0*/  IMAD R202, R202, -0x326172a9, RZ ;  /* 0xcd9e8d57caca7824 */ /* 0x000fe200078e02ff */
        /* <DEDUP_REMOVED lines=13> */
[----:B------:R-:W-:Y:S02]  /*09b0*/  LOP3.LUT R198, R201, R198, R193, 0x96, !PT ;  /* 0x000000c6c9c67212 */ /* 0x000fe400078e96c1 */
        /* <DEDUP_REMOVED lines=31> */
[----:B------:R-:W-:Y:S02]  /*0bb0*/  LOP3.LUT R197, R197, R36, R194, 0x96, !PT ;  /* 0x00000024c5c57212 */ /* 0x000fe400078e96c2 */
[----:B------:R-:W-:Y:S02]  /*0bc0*/  LOP3.LUT R216, R216, 0x3, RZ, 0xc0, !PT ;  /* 0x00000003d8d87812 */ /* 0x000fe400078ec0ff */
[--C-:B--2---:R-:W-:Y:S02]  /*0bd0*/  PRMT R201, RZ, 0x5410, R48.reuse ;  /* 0x00005410ffc97816 */ /* 0x104fe40000000030 */
[----:B------:R-:W-:-:S02]  /*0be0*/  PRMT R208, RZ, 0x7610, R48 ;  /* 0x00007610ffd07816 */ /* 0x000fc40000000030 */
[--C-:B------:R-:W-:Y:S02]  /*0bf0*/  PRMT R207, RZ, 0x5410, R49.reuse ;  /* 0x00005410ffcf7816 */ /* 0x100fe40000000031 */
[----:B------:R-:W-:Y:S02]  /*0c00*/  PRMT R210, RZ, 0x7610, R49 ;  /* 0x00007610ffd27816 */ /* 0x000fe40000000031 */
[--C-:B------:R-:W-:Y:S02]  /*0c10*/  PRMT R209, RZ, 0x5410, R50.reuse ;  /* 0x00005410ffd17816 */ /* 0x100fe40000000032 */
[----:B------:R-:W-:Y:S02]  /*0c20*/  PRMT R212, RZ, 0x7610, R50 ;  /* 0x00007610ffd47816 */ /* 0x000fe40000000032 */
[--C-:B------:R-:W-:Y:S02]  /*0c30*/  PRMT R211, RZ, 0x5410, R51.reuse ;  /* 0x00005410ffd37816 */ /* 0x100fe40000000033 */
[----:B------:R-:W-:-:S02]  /*0c40*/  PRMT R213, RZ, 0x7610, R51 ;  /* 0x00007610ffd57816 */ /* 0x000fc40000000033 */
.L_x_19416:
        /* <DEDUP_REMOVED lines=8> */
[----:B------:R-:W-:-:S04]  /*0cd0*/  LEA.HI R37, R37, R36, RZ, 0x3 ;  /* 0x0000002425257211 */ /* 0x000fc800078f18ff */
[----:B------:R-:W-:Y:S02]  /*0ce0*/  LEA.HI.SX32 R215, R37, R158, 0x1d ;  /* 0x0000009e25d77211 */ /* 0x000fe400078feaff */
[----:B------:R-:W-:Y:S01]  /*0cf0*/  @P0 MOV R42, 0x2 ;  /* 0x00000002002a0802 */ /* 0x000fe20000000f00 */
[----:B------:R-:W-:Y:S01]  /*0d00*/  @P2 IMAD.MOV.U32 R40, RZ, RZ, 0x20 ;  /* 0x00000020ff282424 */ /* 0x000fe200078e00ff */
[----:B------:R-:W-:Y:S01]  /*0d10*/  ISETP.NE.AND P1, PT, R216, 0x1, PT ;  /* 0x00000001d800780c */ /* 0x000fe20003f25270 */
[----:B------:R-:W-:Y:S01]  /*0d20*/  BSSY B0, `(.L_x_19021) ;  /* 0x0000016000007945 */ /* 0x000fe20003800000 */
[----:B------:R-:W-:Y:S01]  /*0d30*/  IMAD.MOV.U32 R225, RZ, RZ, 0x3f800000 ;  /* 0x3f800000ffe17424 */ /* 0x000fe200078e00ff */
[----:B------:R-:W-:Y:S01]  /*0d40*/  @P2 LOP3.LUT R214, R214, 0x8, RZ, 0xfc, !PT ;  /* 0x00000008d6d62812 */ /* 0x000fe200078efcff */
[----:B------:R-:W-:-:S04]  /*0d50*/  @P0 IMAD.WIDE R42, R203, R42, c[0x0][0x1c0] ;  /* 0x00007000cb2a0625 */ /* 0x000fc800078e022a */
[C---:B------:R-:W-:Y:S02]  /*0d60*/  IMAD.WIDE.U32 R36, R215.reuse, R150, c[0x0][0x170] ;  /* 0x00005c00d7247625 */ /* 0x040fe400078e0096 */
[----:B------:R-:W2:Y:S02]  /*0d70*/  @P0 LDG.E.U16 R42, [R42.64] ;  /* 0x000000042a2a0981 */ /* 0x000ea4000c1e1500 */
[----:B------:R-:W-:Y:S02]  /*0d80*/  @P2 IMAD.WIDE.U32 R40, R215, R40, c[0x0][0x180] ;  /* 0x00006000d7282625 */ /* 0x000fe400078e0028 */
[----:B-----5:R-:W5:Y:S04]  /*0d90*/  LDG.E.128 R36, [R36.64] ;  /* 0x0000000424247981 */ /* 0x020f68000c1e1d00 */
[----:B------:R0:W5:Y:S04]  /*0da0*/  @P2 LDG.E.128 R92, [R40.64] ;  /* 0x00000004285c2981 */ /* 0x000168000c1e1d00 */
[----:B------:R0:W5:Y:S01]  /*0db0*/  @P2 LDG.E.128 R88, [R40.64+0x10] ;  /* 0x0000100428582981 */ /* 0x000162000c1e1d00 */
[----:B------:R-:W-:-:S02]  /*0dc0*/  IADD3 R44, R216, 0x1, RZ ;  /* 0x00000001d82c7810 */ /* 0x000fc40007ffe0ff */
[----:B--2---:R-:W-:Y:S01]  /*0dd0*/  @P0 PRMT R225, RZ, 0x5410, R42 ;  /* 0x00005410ffe10816 */ /* 0x004fe2000000002a */
        /* <DEDUP_REMOVED lines=9> */
.L_x_19022:
[----:B0-----:R-:W-:Y:S02]  /*0e70*/  IMAD.MOV.U32 R48, RZ, RZ, R202 ;  /* 0x000000ffff307224 */ /* 0x001fe400078e00ca */
.L_x_19023:
[----:B------:R-:W-:Y:S05]  /*0e80*/  BSYNC B0 ;  /* 0x0000000000007941 */ /* 0x000fea0003800000 */
.L_x_19021:
        /* <DEDUP_REMOVED lines=16> */
.L_x_19027:
[----:B------:R-:W-:Y:S05]  /*0f90*/  BSYNC B1 ;  /* 0x0000000000017941 */ /* 0x000fea0003800000 */
.L_x_19026:
        /* <DEDUP_REMOVED lines=44> */
.L_x_19025:
[----:B------:R-:W-:Y:S05]  /*1260*/  BSYNC B0 ;  /* 0x0000000000007941 */ /* 0x000fea0003800000 */
.L_x_19024:
[----:B------:R-:W0:Y:S01]  /*1270*/  I2F.U32 R41, R48 ;  /* 0x0000003000297306 */ /* 0x000e220000201000 */
[----:B-----5:R-:W-:Y:S01]  /*1280*/  PRMT R40, RZ, 0x5410, R36 ;  /* 0x00005410ff287816 */ /* 0x020fe20000000024 */
[----:B------:R-:W-:Y:S01]  /*1290*/  IMAD.MOV.U32 R224, RZ, RZ, 0x2f800000 ;  /* 0x2f800000ffe07424 */ /* 0x000fe200078e00ff */
[----:B------:R-:W-:Y:S01]  /*12a0*/  ISETP.NE.U32.AND P0, PT, RZ, c[0x0][0x180], PT ;  /* 0x00006000ff007a0c */ /* 0x000fe20003f05070 */
[----:B------:R-:W-:Y:S01]  /*12b0*/  BSSY B0, `(.L_x_19028) ;  /* 0x0000019000007945 */ /* 0x000fe20003800000 */
[----:B------:R-:W-:Y:S01]  /*12c0*/  LOP3.LUT R214, R214, 0xfffffffb, RZ, 0xc0, !PT ;  /* 0xfffffffbd6d67812 */ /* 0x000fe200078ec0ff */
[----:B------:R-:W-:Y:S01]  /*12d0*/  FMUL.FTZ R40, R40, R225 ;  /* 0x000000e128287220 */ /* 0x000fe20000410000 */
[----:B------:R-:W-:-:S02]  /*12e0*/  ISETP.NE.AND.EX P6, PT, RZ, c[0x0][0x184], PT, P0 ;  /* 0x00006100ff007a0c */ /* 0x000fc40003fc5300 */
[----:B------:R-:W-:Y:S01]  /*12f0*/  ISETP.NE.AND P0, PT, R44, 0x1, PT ;  /* 0x000000012c00780c */ /* 0x000fe20003f05270 */
[----:B------:R-:W-:Y:S02]  /*1300*/  FMUL.FTZ R40, R40, c[0x0][0x1e8] ;  /* 0x00007a0028287a20 */ /* 0x000fe40000410000 */
[----:B0-----:R-:W-:-:S08]  /*1310*/  FFMA.FTZ R41, R41, R224, 1.1641532182693481445e-10 ;  /* 0x2f00000029297423 */ /* 0x001fd000000100e0 */
[----:B------:R-:W-:Y:S02]  /*1320*/  @P6 LOP3.LUT R214, R214, 0x4, RZ, 0xfc, !PT ;  /* 0x00000004d6d66812 */ /* 0x000fe400078efcff */
[----:B------:R-:W-:Y:S02]  /*1330*/  FSETP.GTU.FTZ.AND P1, PT, R41, c[0x0][0x1e4], PT ;  /* 0x0000790029007a0b */ /* 0x000fe40003f3c000 */
[----:B------:R-:W-:Y:S02]  /*1340*/  PRMT R41, RZ, 0x5410, R144 ;  /* 0x00005410ff297816 */ /* 0x000fe40000000090 */
[----:B------:R-:W-:Y:S02]  /*1350*/  FSEL R40, R40, RZ, !P1 ;  /* 0x000000ff28287208 */ /* 0x000fe40004800000 */
[----:B------:R-:W-:-:S03]  /*1360*/  P2R R46, PR, RZ, 0x2 ;  /* 0x00000002ff2e7803 */ /* 0x000fc60000000000 */
        /* <DEDUP_REMOVED lines=12> */
.L_x_19029:
[----:B------:R-:W-:Y:S02]  /*1430*/  IMAD.MOV.U32 R47, RZ, RZ, R202 ;  /* 0x000000ffff2f7224 */ /* 0x000fe400078e00ca */
.L_x_19030:
[----:B------:R-:W-:Y:S05]  /*1440*/  BSYNC B0 ;  /* 0x0000000000007941 */ /* 0x000fea0003800000 */
.L_x_19028:
        /* <DEDUP_REMOVED lines=16> */
.L_x_19034:
[----:B------:R-:W-:Y:S05]  /*1550*/  BSYNC B1 ;  /* 0x0000000000017941 */ /* 0x000fea0003800000 */
.L_x_19033:
        /* <DEDUP_REMOVED lines=44> */
.L_x_19032:
[----:B------:R-:W-:Y:S05]  /*1820*/  BSYNC B0 ;  /* 0x0000000000007941 */ /* 0x000fea0003800000 */
.L_x_19031:
        /* <DEDUP_REMOVED lines=22> */
.L_x_19036:
[----:B------:R-:W-:Y:S02]  /*1990*/  IMAD.MOV.U32 R47, RZ, RZ, R202 ;  /* 0x000000ffff2f7224 */ /* 0x000fe400078e00ca */
.L_x_19037:
[----:B------:R-:W-:Y:S05]  /*19a0*/  BSYNC B0 ;  /* 0x0000000000007941 */ /* 0x000fea0003800000 */
.L_x_19035:
        /* <DEDUP_REMOVED lines=16> */
.L_x_19041:
[----:B------:R-:W-:Y:S05]  /*1ab0*/  BSYNC B1 ;  /* 0x0000000000017941 */ /* 0x000fea0003800000 */
.L_x_19040:
        /* <DEDUP_REMOVED lines=44> */
.L_x_19039:
[----:B------:R-:W-:Y:S05]  /*1d80*/  BSYNC B0 ;  /* 0x0000000000007941 */ /* 0x000fea0003800000 */
.L_x_19038:
        /* <DEDUP_REMOVED lines=22> */
.L_x_19043:
[----:B------:R-:W-:Y:S02]  /*1ef0*/  IMAD.MOV.U32 R47, RZ, RZ, R202 ;  /* 0x000000ffff2f7224 */ /* 0x000fe400078e00ca */
.L_x_19044:
[----:B------:R-:W-:Y:S05]  /*1f00*/  BSYNC B0 ;  /* 0x0000000000007941 */ /* 0x000fea0003800000 */
.L_x_19042:
        /* <DEDUP_REMOVED lines=16> */
.L_x_19048:
[----:B------:R-:W-:Y:S05]  /*2010*/  BSYNC B1 ;  /* 0x0000000000017941 */ /* 0x000fea0003800000 */
.L_x_19047:
        /* <DEDUP_REMOVED lines=44> */
.L_x_19046:
[----:B------:R-:W-:Y:S05]  /*22e0*/  BSYNC B0 ;  /* 0x0000000000007941 */ /* 0x000fea0003800000 */
.L_x_19045:
        /* <DEDUP_REMOVED lines=22> */
.L_x_19050:
[----:B------:R-:W-:Y:S02]  /*2450*/  IMAD.MOV.U32 R47, RZ, RZ, R202 ;  /* 0x000000ffff2f7224 */ /* 0x000fe400078e00ca */
.L_x_19051:
[----:B------:R-:W-:Y:S05]  /*2460*/  BSYNC B0 ;  /* 0x0000000000007941 */ /* 0x000fea0003800000 */
.L_x_19049:
        /* <DEDUP_REMOVED lines=16> */
.L_x_19055:
[----:B------:R-:W-:Y:S05]  /*2570*/  BSYNC B1 ;  /* 0x0000000000017941 */ /* 0x000fea0003800000 */
.L_x_19054:
        /* <DEDUP_REMOVED lines=44> */
.L_x_19053:
[----:B------:R-:W-:Y:S05]  /*2840*/  BSYNC B0 ;  /* 0x0000000000007941 */ /* 0x000fea0003800000 */
.L_x_19052:
        /* <DEDUP_REMOVED lines=22> */
.L_x_19057:
[----:B------:R-:W-:Y:S02]  /*29b0*/  IMAD.MOV.U32 R47, RZ, RZ, R202 ;  /* 0x000000ffff2f7224 */ /* 0x000fe400078e00ca */
.L_x_19058:
[----:B------:R-:W-:Y:S05]  /*29c0*/  BSYNC B0 ;  /* 0x0000000000007941 */ /* 0x000fea0003800000 */
.L_x_19056:
        /* <DEDUP_REMOVED lines=16> */
.L_x_19062:
[----:B------:R-:W-:Y:S05]  /*2ad0*/  BSYNC B1 ;  /* 0x0000000000017941 */ /* 0x000fea0003800000 */
.L_x_19061:
        /* <DEDUP_REMOVED lines=44> */
.L_x_19060:
[----:B------:R-:W-:Y:S05]  /*2da0*/  BSYNC B0 ;  /* 0x0000000000007941 */ /* 0x000fea0003800000 */
.L_x_19059:
        /* <DEDUP_REMOVED lines=22> */
.L_x_19064:
[----:B------:R-:W-:Y:S02]  /*2f10*/  IMAD.MOV.U32 R38, RZ, RZ, R202 ;  /* 0x000000ffff267224 */ /* 0x000fe400078e00ca */
.L_x_19065:
[----:B------:R-:W-:Y:S05]  /*2f20*/  BSYNC B0 ;  /* 0x0000000000007941 */ /* 0x000fea0003800000 */
.L_x_19063:
        /* <DEDUP_REMOVED lines=16> */
.L_x_19069:
[----:B------:R-:W-:Y:S05]  /*3030*/  BSYNC B1 ;  /* 0x0000000000017941 */ /* 0x000fea0003800000 */
.L_x_19068:
        /* <DEDUP_REMOVED lines=44> */
.L_x_19067:
[----:B------:R-:W-:Y:S05]  /*3300*/  BSYNC B0 ;  /* 0x0000000000007941 */ /* 0x000fea0003800000 */
.L_x_19066:
[----:B------:R0:W1:Y:S01]  /*3310*/  I2F.U32 R37, R38 ;  /* 0x0000002600257306 */ /* 0x0000620000201000 */
[----:B------:R-:W-:Y:S01]  /*3320*/  LOP3.LUT P6, RZ, R214, 0x4, RZ, 0xc0, !PT ;  /* 0x00000004d6ff7812 */ /* 0x000fe200078cc0ff */
[----:B------:R-:W-:Y:S01]  /*3330*/  BSSY B0, `(.L_x_19070) ;  /* 0x0000016000007945 */ /* 0x000fe20003800000 */
[----:B------:R-:W-:Y:S02]  /*3340*/  IADD3 R48, R36, 0x1, RZ ;  /* 0x0000000124307810 */ /* 0x000fe40007ffe0ff */
[----:B0-----:R-:W-:-:S05]  /*3350*/  PRMT R38, RZ, 0x5410, R39 ;  /* 0x00005410ff267816 */ /* 0x001fca0000000027 */
[----:B------:R-:W-:Y:S02]  /*3360*/  FMUL.FTZ R40, R38, R225 ;  /* 0x000000e126287220 */ /* 0x000fe40000410000 */
[----:B-1----:R-:W-:Y:S02]  /*3370*/  FFMA.FTZ R37, R37, R224, 1.1641532182693481445e-10 ;  /* 0x2f00000025257423 */ /* 0x002fe400000100e0 */
[----:B------:R-:W-:-:S03]  /*3380*/  FMUL.FTZ R40, R40, c[0x0][0x1e8] ;  /* 0x00007a0028287a20 */ /* 0x000fc60000410000 */
[----:B------:R-:W-:Y:S02]  /*3390*/  FSETP.GTU.FTZ.AND P5, PT, R37, c[0x0][0x1e4], PT ;  /* 0x0000790025007a0b */ /* 0x000fe40003fbc000 */
[----:B------:R-:W-:Y:S02]  /*33a0*/  PRMT R37, RZ, 0x5410, R147 ;  /* 0x00005410ff257816 */ /* 0x000fe40000000093 */
[----:B------:R-:W-:-:S05]  /*33b0*/  FSEL R40, R40, RZ, !P5 ;  /* 0x000000ff28287208 */ /* 0x000fca0006800000 */
[----:B------:R-:W-:-:S04]  /*33c0*/  FMUL.FTZ R82, R40, R37 ;  /* 0x0000002528527220 */ /* 0x000fc80000410000 */
        /* <DEDUP_REMOVED lines=11> */
.L_x_19071:
[----:B------:R-:W-:Y:S02]  /*3480*/  MOV R47, R202 ;  /* 0x000000ca002f7202 */ /* 0x000fe40000000f00 */
.L_x_19072:
[----:B------:R-:W-:Y:S05]  /*3490*/  BSYNC B0 ;  /* 0x0000000000007941 */ /* 0x000fea0003800000 */
.L_x_19070:
        /* <DEDUP_REMOVED lines=18> */
.L_x_19076:
[----:B------:R-:W-:Y:S05]  /*35c0*/  BSYNC B1 ;  /* 0x0000000000017941 */ /* 0x000fea0003800000 */
.L_x_19075:
        /* <DEDUP_REMOVED lines=44> */
.L_x_19074:
[----:B------:R-:W-:Y:S05]  /*3890*/  BSYNC B0 ;  /* 0x0000000000007941 */ /* 0x000fea0003800000 */
.L_x_19073:
[----:B------:R-:W0:Y:S01]  /*38a0*/  I2F.U32 R37, R47 ;  /* 0x0000002f00257306 */ /* 0x000e220000201000 */
[----:B------:R-:W-:Y:S01]  /*38b0*/  PRMT R36, RZ, 0x7610, R39 ;  /* 0x00007610ff247816 */ /* 0x000fe20000000027 */
[----:B------:R-:W-:Y:S01]  /*38c0*/  HFMA2.MMA R228, -RZ, RZ, 0, 4.76837158203125e-07 ;  /* 0x00000008ffe47435 */ /* 0x000fe200000001ff */
[----:B------:R-:W-:Y:S01]  /*38d0*/  SEL R40, RZ, 0x1, P2 ;  /* 0x00000001ff287807 */ /* 0x000fe20001000000 */
[----:B------:R-:W-:Y:S01]  /*38e0*/  IMAD.MOV.U32 R226, RZ, RZ, 0x20 ;  /* 0x00000020ffe27424 */ /* 0x000fe200078e00ff */
[----:B------:R-:W-:Y:S01]  /*38f0*/  LOP3.LUT P6, RZ, R214, 0x4, RZ, 0xc0, !PT ;  /* 0x00000004d6ff7812 */ /* 0x000fe200078cc0ff */
[----:B------:R-:W-:Y:S01]  /*3900*/  FMUL.FTZ R42, R36, R225 ;  /* 0x000000e1242a7220 */ /* 0x000fe20000410000 */
[----:B------:R-:W-:Y:S01]  /*3910*/  SEL R43, RZ, 0x10000, P5 ;  /* 0x00010000ff2b7807 */ /* 0x000fe20002800000 */
[----:B------:R-:W-:Y:S01]  /*3920*/  IMAD.WIDE.U32 R40, R40, 0x1000000, RZ ;  /* 0x0100000028287825 */ /* 0x000fe200078e00ff */
[----:B------:R-:W-:-:S02]  /*3930*/  SEL R44, RZ, 0x100, P4 ;  /* 0x00000100ff2c7807 */ /* 0x000fc40002000000 */
[----:B------:R-:W-:Y:S01]  /*3940*/  SEL R38, RZ, 0x1, P1 ;  /* 0x00000001ff267807 */ /* 0x000fe20000800000 */
[----:B------:R-:W-:Y:S01]  /*3950*/  FMUL.FTZ R42, R42, c[0x0][0x1e8] ;  /* 0x00007a002a2a7a20 */ /* 0x000fe20000410000 */
[----:B------:R-:W-:Y:S02]  /*3960*/  LOP3.LUT P5, RZ, R214, 0x8, RZ, 0xc0, !PT ;  /* 0x00000008d6ff7812 */ /* 0x000fe400078ac0ff */
[----:B------:R-:W-:Y:S01]  /*3970*/  PRMT R83, RZ, 0x7610, R147 ;  /* 0x00007610ff537816 */ /* 0x000fe20000000093 */
[----:B0-----:R-:W-:Y:S01]  /*3980*/  FFMA.FTZ R37, R37, R224, 1.1641532182693481445e-10 ;  /* 0x2f00000025257423 */ /* 0x001fe200000100e0 */
[----:B------:R-:W-:Y:S01]  /*3990*/  ISETP.NE.AND P4, PT, R46, RZ, PT ;  /* 0x000000ff2e00720c */ /* 0x000fe20003f85270 */
[----:B------:R-:W-:Y:S01]  /*39a0*/  IMAD.WIDE.U32 R38, R38, 0x10000, RZ ;  /* 0x0001000026267825 */ /* 0x000fe200078e00ff */
[----:B------:R-:W-:Y:S02]  /*39b0*/  IADD3 R49, R215, 0x80, RZ ;  /* 0x00000080d7317810 */ /* 0x000fe40007ffe0ff */
[----:B------:R-:W-:Y:S01]  /*39c0*/  FSETP.GTU.FTZ.AND P2, PT, R37, c[0x0][0x1e4], PT ;  /* 0x0000790025007a0b */ /* 0x000fe20003f5c000 */
[----:B------:R-:W-:Y:S01]  /*39d0*/  IMAD.WIDE.U32 R46, R215, R226, c[0x0][0x188] ;  /* 0x00006200d72e7625 */ /* 0x000fe200078e00e2 */
[----:B------:R-:W-:-:S02]  /*39e0*/  SEL R37, RZ, 0x1, P0 ;  /* 0x00000001ff257807 */ /* 0x000fc40000000000 */
[----:B------:R-:W-:Y:S02]  /*39f0*/  SEL R45, RZ, 0x1000000, P2 ;  /* 0x01000000ff2d7807 */ /* 0x000fe40001000000 */
[----:B------:R-:W-:Y:S01]  /*3a00*/  FSEL R42, R42, RZ, !P2 ;  /* 0x000000ff2a2a7208 */ /* 0x000fe20005000000 */
[----:B------:R-:W-:Y:S01]  /*3a10*/  IMAD.WIDE.U32 R36, R37, 0x100, RZ ;  /* 0x0000010025247825 */ /* 0x000fe200078e00ff */
[----:B------:R-:W-:Y:S01]  /*3a20*/  LOP3.LUT R44, R44, R45, R43, 0xfe, !PT ;  /* 0x0000002d2c2c7212 */ /* 0x000fe200078efe2b */
[----:B------:R0:W-:Y:S01]  /*3a30*/  STG.E.128 [R46.64], R84 ;  /* 0x000000542e007986 */ /* 0x0001e2000c101d04 */
[----:B------:R-:W-:Y:S01]  /*3a40*/  SEL R45, RZ, 0x1, P3 ;  /* 0x00000001ff2d7807 */ /* 0x000fe20001800000 */
[----:B------:R-:W-:Y:S01]  /*3a50*/  FMUL.FTZ R83, R42, R83 ;  /* 0x000000532a537220 */ /* 0x000fe20000410000 */
[----:B------:R-:W-:Y:S02]  /*3a60*/  SEL R43, RZ, 0x1, P4 ;  /* 0x00000001ff2b7807 */ /* 0x000fe40002000000 */
[----:B------:R-:W-:Y:S01]  /*3a70*/  LOP3.LUT R41, R41, R44, R45, 0xfe, !PT ;  /* 0x0000002c29297212 */ /* 0x000fe200078efe2d */
[----:B------:R-:W-:Y:S01]  /*3a80*/  @P6 FADD.FTZ R83, R91, R83 ;  /* 0x000000535b536221 */ /* 0x000fe20000010000 */
[----:B------:R-:W-:Y:S01]  /*3a90*/  LOP3.LUT R40, R36, R40, R38, 0xfe, !PT ;  /* 0x0000002824287212 */ /* 0x000fe200078efe26 */
[----:B------:R-:W-:Y:S01]  /*3aa0*/  IMAD.WIDE.U32 R44, R215, R228, c[0x0][0x190] ;  /* 0x00006400d72c7625 */ /* 0x000fe200078e00e4 */
[----:B------:R-:W-:-:S02]  /*3ab0*/  LOP3.LUT R41, R37, R41, R39, 0xfe, !PT ;  /* 0x0000002925297212 */ /* 0x000fc400078efe27 */
[----:B------:R-:W-:Y:S01]  /*3ac0*/  LOP3.LUT R40, R40, R43, RZ, 0xfc, !PT ;  /* 0x0000002b28287212 */ /* 0x000fe200078efcff */
        /* <DEDUP_REMOVED lines=19> */
.L_x_19078:
[----:B0-----:R-:W-:Y:S02]  /*3c00*/  MOV R51, R202 ;  /* 0x000000ca00337202 */ /* 0x001fe40000000f00 */
.L_x_19079:
[----:B------:R-:W-:Y:S05]  /*3c10*/  BSYNC B0 ;  /* 0x0000000000007941 */ /* 0x000fea0003800000 */
.L_x_19077:
        /* <DEDUP_REMOVED lines=16> */
.L_x_19083:
[----:B------:R-:W-:Y:S05]  /*3d20*/  BSYNC B1 ;  /* 0x0000000000017941 */ /* 0x000fea0003800000 */
.L_x_19082:
        /* <DEDUP_REMOVED lines=44> */
.L_x_19081:
[----:B------:R-:W-:Y:S05]  /*3ff0*/  BSYNC B0 ;  /* 0x0000000000007941 */ /* 0x000fea0003800000 */
.L_x_19080:
[----:B------:R-:W0:Y:S01]  /*4000*/  I2F.U32 R41, R51 ;  /* 0x0000003300297306 */ /* 0x000e220000201000 */
[----:B-----5:R-:W-:Y:S01]  /*4010*/  PRMT R40, RZ, 0x5410, R36 ;  /* 0x00005410ff287816 */ /* 0x020fe20000000024 */
[----:B------:R-:W-:Y:S04]  /*4020*/  BSSY B0, `(.L_x_19084) ;  /* 0x0000016000007945 */ /* 0x000fe80003800000 */
[----:B------:R-:W-:-:S04]  /*4030*/  FMUL.FTZ R40, R40, R225 ;  /* 0x000000e128287220 */ /* 0x000fc80000410000 */
[----:B------:R-:W-:Y:S02]  /*4040*/  FMUL.FTZ R40, R40, c[0x0][0x1e8] ;  /* 0x00007a0028287a20 */ /* 0x000fe40000410000 */
[----:B0-----:R-:W-:-:S05]  /*4050*/  FFMA.FTZ R41, R41, R224, 1.1641532182693481445e-10 ;  /* 0x2f00000029297423 */ /* 0x001fca00000100e0 */
[----:B------:R-:W-:Y:S02]  /*4060*/  FSETP.GTU.FTZ.AND P0, PT, R41, c[0x0][0x1e4], PT ;  /* 0x0000790029007a0b */ /* 0x000fe40003f1c000 */
[----:B------:R-:W-:Y:S02]  /*4070*/  PRMT R41, RZ, 0x5410, R140 ;  /* 0x00005410ff297816 */ /* 0x000fe4000000008c */
        /* <DEDUP_REMOVED lines=15> */
.L_x_19085:
[----:B------:R-:W-:Y:S02]  /*4170*/  IMAD.MOV.U32 R47, RZ, RZ, R202 ;  /* 0x000000ffff2f7224 */ /* 0x000fe400078e00ca */
.L_x_19086:
[----:B------:R-:W-:Y:S05]  /*4180*/  BSYNC B0 ;  /* 0x0000000000007941 */ /* 0x000fea0003800000 */
.L_x_19084:
        /* <DEDUP_REMOVED lines=16> */
.L_x_19090:
[----:B------:R-:W-:Y:S05]  /*4290*/  BSYNC B1 ;  /* 0x0000000000017941 */ /* 0x000fea0003800000 */
.L_x_19089:
        /* <DEDUP_REMOVED lines=44> */
.L_x_19088:
[----:B------:R-:W-:Y:S05]  /*4560*/  BSYNC B0 ;  /* 0x0000000000007941 */ /* 0x000fea0003800000 */
.L_x_19087:
        /* <DEDUP_REMOVED lines=22> */
.L_x_19092:
[----:B------:R-:W-:Y:S02]  /*46d0*/  MOV R47, R202 ;  /* 0x000000ca002f7202 */ /* 0x000fe40000000f00 */
.L_x_19093:
[----:B------:R-:W-:Y:S05]  /*46e0*/  BSYNC B0 ;  /* 0x0000000000007941 */ /* 0x000fea0003800000 */
.L_x_19091:
        /* <DEDUP_REMOVED lines=16> */
.L_x_19097:
[----:B------:R-:W-:Y:S05]  /*47f0*/  BSYNC B1 ;  /* 0x0000000000017941 */ /* 0x000fea0003800000 */
.L_x_19096:
        /* <DEDUP_REMOVED lines=44> */
.L_x_19095:
[----:B------:R-:W-:Y:S05]  /*4ac0*/  BSYNC B0 ;  /* 0x0000000000007941 */ /* 0x000fea0003800000 */
.L_x_19094:
        /* <DEDUP_REMOVED lines=22> */
.L_x_19099:
[----:B------:R-:W-:Y:S02]  /*4c30*/  IMAD.MOV.U32 R47, RZ, RZ, R202 ;  /* 0x000000ffff2f7224 */ /* 0x000fe400078e00ca */
.L_x_19100:
[----:B------:R-:W-:Y:S05]  /*4c40*/  BSYNC B0 ;  /* 0x0000000000007941 */ /* 0x000fea0003800000 */
.L_x_19098:
        /* <DEDUP_REMOVED lines=16> */
.L_x_19104:
[----:B------:R-:W-:Y:S05]  /*4d50*/  BSYNC B1 ;  /* 0x0000000000017941 */ /* 0x000fea0003800000 */
.L_x_19103:
        /* <DEDUP_REMOVED lines=44> */
.L_x_19102:
[----:B------:R-:W-:Y:S05]  /*5020*/  BSYNC B0 ;  /* 0x0000000000007941 */ /* 0x000fea0003800000 */
.L_x_19101:
        /* <DEDUP_REMOVED lines=22> */
.L_x_19106:
[----:B------:R-:W-:Y:S02]  /*5190*/  MOV R47, R202 ;  /* 0x000000ca002f7202 */ /* 0x000fe40000000f00 */
.L_x_19107:
[----:B------:R-:W-:Y:S05]  /*51a0*/  BSYNC B0 ;  /* 0x0000000000007941 */ /* 0x000fea0003800000 */
.L_x_19105:
        /* <DEDUP_REMOVED lines=16> */
.L_x_19111:
[----:B------:R-:W-:Y:S05]  /*52b0*/  BSYNC B1 ;  /* 0x0000000000017941 */ /* 0x000fea0003800000 */
.L_x_19110:
        /* <DEDUP_REMOVED lines=44> */
.L_x_19109:
[----:B------:R-:W-:Y:S05]  /*5580*/  BSYNC B0 ;  /* 0x0000000000007941 */ /* 0x000fea0003800000 */
.L_x_19108:
        /* <DEDUP_REMOVED lines=22> */
.L_x_19113:
[----:B------:R-:W-:Y:S02]  /*56f0*/  IMAD.MOV.U32 R47, RZ, RZ, R202 ;  /* 0x000000ffff2f7224 */ /* 0x000fe400078e00ca */
.L_x_19114:
[----:B------:R-:W-:Y:S05]  /*5700*/  BSYNC B0 ;  /* 0x0000000000007941 */ /* 0x000fea0003800000 */
.L_x_19112:
        /* <DEDUP_REMOVED lines=16> */
.L_x_19118:
[----:B------:R-:W-:Y:S05]  /*5810*/  BSYNC B1 ;  /* 0x0000000000017941 */ /* 0x000fea0003800000 */
.L_x_19117:
        /* <DEDUP_REMOVED lines=44> */
.L_x_19116:
[----:B------:R-:W-:Y:S05]  /*5ae0*/  BSYNC B0 ;  /* 0x0000000000007941 */ /* 0x000fea0003800000 */
.L_x_19115:
        /* <DEDUP_REMOVED lines=22> */
.L_x_19120:
[----:B------:R-:W-:Y:S02]  /*5c50*/  MOV R38, R202 ;  /* 0x000000ca00267202 */ /* 0x000fe40000000f00 */
.L_x_19121:
[----:B------:R-:W-:Y:S05]  /*5c60*/  BSYNC B0 ;  /* 0x0000000000007941 */ /* 0x000fea0003800000 */
.L_x_19119:
        /* <DEDUP_REMOVED lines=16> */
.L_x_19125:
[----:B------:R-:W-:Y:S05]  /*5d70*/  BSYNC B1 ;  /* 0x0000000000017941 */ /* 0x000fea0003800000 */
.L_x_19124:
        /* <DEDUP_REMOVED lines=44> */
.L_x_19123:
[----:B------:R-:W-:Y:S05]  /*6040*/  BSYNC B0 ;  /* 0x0000000000007941 */ /* 0x000fea0003800000 */
.L_x_19122:
        /* <DEDUP_REMOVED lines=23> */
.L_x_19127:
[----:B------:R-:W-:Y:S02]  /*61c0*/  IMAD.MOV.U32 R47, RZ, RZ, R202 ;  /* 0x000000ffff2f7224 */ /* 0x000fe400078e00ca */
.L_x_19128:
[----:B------:R-:W-:Y:S05]  /*61d0*/  BSYNC B0 ;  /* 0x0000000000007941 */ /* 0x000fea0003800000 */
.L_x_19126:
        /* <DEDUP_REMOVED lines=18> */
.L_x_19132:
[----:B------:R-:W-:Y:S05]  /*6300*/  BSYNC B1 ;  /* 0x0000000000017941 */ /* 0x000fea0003800000 */
.L_x_19131:
        /* <DEDUP_REMOVED lines=44> */
.L_x_19130:
[----:B------:R-:W-:Y:S05]  /*65d0*/  BSYNC B0 ;  /* 0x0000000000007941 */ /* 0x000fea0003800000 */
.L_x_19129:
[----:B------:R-:W0:Y:S01]  /*65e0*/  I2F.U32 R37, R47 ;  /* 0x0000002f00257306 */ /* 0x000e220000201000 */
[----:B------:R-:W-:Y:S02]  /*65f0*/  PRMT R36, RZ, 0x7610, R39 ;  /* 0x00007610ff247816 */ /* 0x000fe40000000027 */
[----:B------:R-:W-:Y:S02]  /*6600*/  SEL R40, RZ, 0x1, P2 ;  /* 0x00000001ff287807 */ /* 0x000fe40001000000 */
[----:B------:R-:W-:Y:S01]  /*6610*/  SEL R38, RZ, 0x1, P1 ;  /* 0x00000001ff267807 */ /* 0x000fe20000800000 */
[----:B------:R-:W-:Y:S01]  /*6620*/  FMUL.FTZ R42, R36, R225 ;  /* 0x000000e1242a7220 */ /* 0x000fe20000410000 */
[----:B------:R-:W-:Y:S01]  /*6630*/  SEL R43, RZ, 0x1, P0 ;  /* 0x00000001ff2b7807 */ /* 0x000fe20000000000 */
[----:B------:R-:W-:Y:S01]  /*6640*/  IMAD.WIDE.U32 R40, R40, 0x1000000, RZ ;  /* 0x0100000028287825 */ /* 0x000fe200078e00ff */
[----:B------:R-:W-:-:S02]  /*6650*/  ISETP.NE.AND P2, PT, R46, RZ, PT ;  /* 0x000000ff2e00720c */ /* 0x000fc40003f45270 */
[----:B------:R-:W-:Y:S01]  /*6660*/  LOP3.LUT P6, RZ, R214, 0x4, RZ, 0xc0, !PT ;  /* 0x00000004d6ff7812 */ /* 0x000fe200078cc0ff */
[----:B------:R-:W-:Y:S01]  /*6670*/  IMAD.WIDE.U32 R38, R38, 0x10000, RZ ;  /* 0x0001000026267825 */ /* 0x000fe200078e00ff */
[----:B------:R-:W-:Y:S02]  /*6680*/  SEL R45, RZ, 0x10000, P5 ;  /* 0x00010000ff2d7807 */ /* 0x000fe40002800000 */
[----:B------:R-:W-:Y:S01]  /*6690*/  SEL R44, RZ, 0x100, P4 ;  /* 0x00000100ff2c7807 */ /* 0x000fe20002000000 */
[----:B0-----:R-:W-:Y:S01]  /*66a0*/  FFMA.FTZ R37, R37, R224, 1.1641532182693481445e-10 ;  /* 0x2f00000025257423 */ /* 0x001fe200000100e0 */
[----:B------:R-:W-:Y:S01]  /*66b0*/  LOP3.LUT P5, RZ, R214, 0x8, RZ, 0xc0, !PT ;  /* 0x00000008d6ff7812 */ /* 0x000fe200078ac0ff */
[----:B------:R-:W-:Y:S01]  /*66c0*/  FMUL.FTZ R42, R42, c[0x0][0x1e8] ;  /* 0x00007a002a2a7a20 */ /* 0x000fe20000410000 */
[----:B------:R-:W-:Y:S02]  /*66d0*/  PRMT R75, RZ, 0x7610, R143 ;  /* 0x00007610ff4b7816 */ /* 0x000fe4000000008f */
[----:B------:R-:W-:Y:S01]  /*66e0*/  FSETP.GTU.FTZ.AND P0, PT, R37, c[0x0][0x1e4], PT ;  /* 0x0000790025007a0b */ /* 0x000fe20003f1c000 */
[----:B------:R-:W-:Y:S01]  /*66f0*/  IMAD.WIDE.U32 R36, R43, 0x100, RZ ;  /* 0x000001002b247825 */ /* 0x000fe200078e00ff */
[----:B------:R-:W-:-:S02]  /*6700*/  IADD3 R51, R215, 0x100, RZ ;  /* 0x00000100d7337810 */ /* 0x000fc40007ffe0ff */
[----:B------:R-:W-:Y:S02]  /*6710*/  SEL R46, RZ, 0x1000000, P0 ;  /* 0x01000000ff2e7807 */ /* 0x000fe40000000000 */
[----:B------:R-:W-:Y:S02]  /*6720*/  LOP3.LUT R40, R36, R40, R38, 0xfe, !PT ;  /* 0x0000002824287212 */ /* 0x000fe400078efe26 */
[----:B------:R-:W-:Y:S02]  /*6730*/  FSEL R42, R42, RZ, !P0 ;  /* 0x000000ff2a2a7208 */ /* 0x000fe40004000000 */
[----:B------:R-:W-:Y:S01]  /*6740*/  LOP3.LUT R36, R44, R46, R45, 0xfe, !PT ;  /* 0x0000002e2c247212 */ /* 0x000fe200078efe2d */
[----:B------:R-:W-:Y:S01]  /*6750*/  IMAD.WIDE.U32 R46, R49, R226, c[0x0][0x188] ;  /* 0x00006200312e7625 */ /* 0x000fe200078e00e2 */
[----:B------:R-:W-:Y:S02]  /*6760*/  SEL R45, RZ, 0x1, P3 ;  /* 0x00000001ff2d7807 */ /* 0x000fe40001800000 */
[----:B------:R-:W-:Y:S01]  /*6770*/  SEL R43, RZ, 0x1, P2 ;  /* 0x00000001ff2b7807 */ /* 0x000fe20001000000 */
[----:B------:R-:W-:Y:S01]  /*6780*/  FMUL.FTZ R75, R42, R75 ;  /* 0x0000004b2a4b7220 */ /* 0x000fe20000410000 */
[----:B------:R-:W-:Y:S01]  /*6790*/  LOP3.LUT R41, R41, R36, R45, 0xfe, !PT ;  /* 0x0000002429297212 */ /* 0x000fe200078efe2d */
[----:B------:R-:W-:Y:S01]  /*67a0*/  IMAD.WIDE.U32 R44, R49, R228, c[0x0][0x190] ;  /* 0x00006400312c7625 */ /* 0x000fe200078e00e4 */
[----:B------:R-:W-:Y:S01]  /*67b0*/  LOP3.LUT R40, R40, R43, RZ, 0xfc, !PT ;  /* 0x0000002b28287212 */ /* 0x000fe200078efcff */
[----:B------:R0:W-:Y:S01]  /*67c0*/  STG.E.128 [R46.64], R76 ;  /* 0x0000004c2e007986 */ /* 0x0001e2000c101d04 */
[----:B------:R-:W-:Y:S01]  /*67d0*/  LOP3.LUT R41, R37, R41, R39, 0xfe, !PT ;  /* 0x0000002925297212 */ /* 0x000fe200078efe27 */
[----:B------:R-:W-:-:S02]  /*67e0*/  @P6 FADD.FTZ R75, R91, R75 ;  /* 0x0000004b5b4b6221 */ /* 0x000fc40000010000 */
        /* <DEDUP_REMOVED lines=19> */
.L_x_19134:
[----:B0-----:R-:W-:Y:S02]  /*6920*/  MOV R50, R202 ;  /* 0x000000ca00327202 */ /* 0x001fe40000000f00 */
.L_x_19135:
[----:B------:R-:W-:Y:S05]  /*6930*/  BSYNC B0 ;  /* 0x0000000000007941 */ /* 0x000fea0003800000 */
.L_x_19133:
        /* <DEDUP_REMOVED lines=16> */
.L_x_19139:
[----:B------:R-:W-:Y:S05]  /*6a40*/  BSYNC B1 ;  /* 0x0000000000017941 */ /* 0x000fea0003800000 */
.L_x_19138:
        /* <DEDUP_REMOVED lines=44> */
.L_x_19137:
[----:B------:R-:W-:Y:S05]  /*6d10*/  BSYNC B0 ;  /* 0x0000000000007941 */ /* 0x000fea0003800000 */
.L_x_19136:
        /* <DEDUP_REMOVED lines=24> */
.L_x_19141:
[----:B------:R-:W-:Y:S02]  /*6ea0*/  IMAD.MOV.U32 R48, RZ, RZ, R202 ;  /* 0x000000ffff307224 */ /* 0x000fe400078e00ca */
.L_x_19142:
[----:B------:R-:W-:Y:S05]  /*6eb0*/  BSYNC B0 ;  /* 0x0000000000007941 */ /* 0x000fea0003800000 */
.L_x_19140:
        /* <DEDUP_REMOVED lines=16> */
.L_x_19146:
[----:B------:R-:W-:Y:S05]  /*6fc0*/  BSYNC B1 ;  /* 0x0000000000017941 */ /* 0x000fea0003800000 */
.L_x_19145:
        /* <DEDUP_REMOVED lines=44> */
.L_x_19144:
[----:B------:R-:W-:Y:S05]  /*7290*/  BSYNC B0 ;  /* 0x0000000000007941 */ /* 0x000fea0003800000 */
.L_x_19143:
        /* <DEDUP_REMOVED lines=22> */
.L_x_19148:
[----:B------:R-:W-:Y:S02]  /*7400*/  MOV R48, R202 ;  /* 0x000000ca00307202 */ /* 0x000fe40000000f00 */
.L_x_19149:
[----:B------:R-:W-:Y:S05]  /*7410*/  BSYNC B0 ;  /* 0x0000000000007941 */ /* 0x000fea0003800000 */
.L_x_19147:
        /* <DEDUP_REMOVED lines=16> */
.L_x_19153:
[----:B------:R-:W-:Y:S05]  /*7520*/  BSYNC B1 ;  /* 0x0000000000017941 */ /* 0x000fea0003800000 */
.L_x_19152:
        /* <DEDUP_REMOVED lines=44> */
.L_x_19151:
[----:B------:R-:W-:Y:S05]  /*77f0*/  BSYNC B0 ;  /* 0x0000000000007941 */ /* 0x000fea0003800000 */
.L_x_19150:
        /* <DEDUP_REMOVED lines=22> */
.L_x_19155:
[----:B------:R-:W-:Y:S02]  /*7960*/  IMAD.MOV.U32 R48, RZ, RZ, R202 ;  /* 0x000000ffff307224 */ /* 0x000fe400078e00ca */
.L_x_19156:
[----:B------:R-:W-:Y:S05]  /*7970*/  BSYNC B0 ;  /* 0x0000000000007941 */ /* 0x000fea0003800000 */
.L_x_19154:
        /* <DEDUP_REMOVED lines=16> */
.L_x_19160:
[----:B------:R-:W-:Y:S05]  /*7a80*/  BSYNC B1 ;  /* 0x0000000000017941 */ /* 0x000fea0003800000 */
.L_x_19159:
        /* <DEDUP_REMOVED lines=44> */
.L_x_19158:
[----:B------:R-:W-:Y:S05]  /*7d50*/  BSYNC B0 ;  /* 0x0000000000007941 */ /* 0x000fea0003800000 */
.L_x_19157:
        /* <DEDUP_REMOVED lines=22> */
.L_x_19162:
[----:B------:R-:W-:Y:S02]  /*7ec0*/  MOV R46, R202 ;  /* 0x000000ca002e7202 */ /* 0x000fe40000000f00 */
.L_x_19163:
[----:B------:R-:W-:Y:S05]  /*7ed0*/  BSYNC B0 ;  /* 0x0000000000007941 */ /* 0x000fea0003800000 */
.L_x_19161:
        /* <DEDUP_REMOVED lines=16> */
.L_x_19167:
[----:B------:R-:W-:Y:S05]  /*7fe0*/  BSYNC B1 ;  /* 0x0000000000017941 */ /* 0x000fea0003800000 */
.L_x_19166:
        /* <DEDUP_REMOVED lines=44> */
.L_x_19165:
[----:B------:R-:W-:Y:S05]  /*82b0*/  BSYNC B0 ;  /* 0x0000000000007941 */ /* 0x000fea0003800000 */
.L_x_19164:
        /* <DEDUP_REMOVED lines=22> */
.L_x_19169:
[----:B------:R-:W-:Y:S02]  /*8420*/  IMAD.MOV.U32 R46, RZ, RZ, R202 ;  /* 0x000000ffff2e7224 */ /* 0x000fe400078e00ca */
.L_x_19170:
[----:B------:R-:W-:Y:S05]  /*8430*/  BSYNC B0 ;  /* 0x0000000000007941 */ /* 0x000fea0003800000 */
.L_x_19168:
        /* <DEDUP_REMOVED lines=16> */
.L_x_19174:
[----:B------:R-:W-:Y:S05]  /*8540*/  BSYNC B1 ;  /* 0x0000000000017941 */ /* 0x000fea0003800000 */
.L_x_19173:
        /* <DEDUP_REMOVED lines=44> */
.L_x_19172:
[----:B------:R-:W-:Y:S05]  /*8810*/  BSYNC B0 ;  /* 0x0000000000007941 */ /* 0x000fea0003800000 */
.L_x_19171:
        /* <DEDUP_REMOVED lines=22> */
.L_x_19176:
[----:B------:R-:W-:Y:S02]  /*8980*/  MOV R38, R202 ;  /* 0x000000ca00267202 */ /* 0x000fe40000000f00 */
.L_x_19177:
[----:B------:R-:W-:Y:S05]  /*8990*/  BSYNC B0 ;  /* 0x0000000000007941 */ /* 0x000fea0003800000 */
.L_x_19175:
        /* <DEDUP_REMOVED lines=16> */
.L_x_19181:
[----:B------:R-:W-:Y:S05]  /*8aa0*/  BSYNC B1 ;  /* 0x0000000000017941 */ /* 0x000fea0003800000 */
.L_x_19180:
        /* <DEDUP_REMOVED lines=44> */
.L_x_19179:
[----:B------:R-:W-:Y:S05]  /*8d70*/  BSYNC B0 ;  /* 0x0000000000007941 */ /* 0x000fea0003800000 */
.L_x_19178:
        /* <DEDUP_REMOVED lines=23> */
.L_x_19183:
[----:B------:R-:W-:Y:S02]  /*8ef0*/  IMAD.MOV.U32 R46, RZ, RZ, R202 ;  /* 0x000000ffff2e7224 */ /* 0x000fe400078e00ca */
.L_x_19184:
[----:B------:R-:W-:Y:S05]  /*8f00*/  BSYNC B0 ;  /* 0x0000000000007941 */ /* 0x000fea0003800000 */
.L_x_19182:
        /* <DEDUP_REMOVED lines=18> */
.L_x_19188:
[----:B------:R-:W-:Y:S05]  /*9030*/  BSYNC B1 ;  /* 0x0000000000017941 */ /* 0x000fea0003800000 */
.L_x_19187:
        /* <DEDUP_REMOVED lines=44> */
.L_x_19186:
[----:B------:R-:W-:Y:S05]  /*9300*/  BSYNC B0 ;  /* 0x0000000000007941 */ /* 0x000fea0003800000 */
.L_x_19185:
[----:B------:R-:W0:Y:S01]  /*9310*/  I2F.U32 R37, R46 ;  /* 0x0000002e00257306 */ /* 0x000e220000201000 */
[----:B------:R-:W-:Y:S02]  /*9320*/  PRMT R36, RZ, 0x7610, R39 ;  /* 0x00007610ff247816 */ /* 0x000fe40000000027 */
[----:B------:R-:W-:Y:S02]  /*9330*/  SEL R40, RZ, 0x1, P2 ;  /* 0x00000001ff287807 */ /* 0x000fe40001000000 */
[----:B------:R-:W-:Y:S01]  /*9340*/  SEL R38, RZ, 0x1, P1 ;  /* 0x00000001ff267807 */ /* 0x000fe20000800000 */
[----:B------:R-:W-:Y:S01]  /*9350*/  FMUL.FTZ R42, R36, R225 ;  /* 0x000000e1242a7220 */ /* 0x000fe20000410000 */
[----:B------:R-:W-:Y:S01]  /*9360*/  SEL R43, RZ, 0x1, P0 ;  /* 0x00000001ff2b7807 */ /* 0x000fe20000000000 */
[----:B------:R-:W-:Y:S01]  /*9370*/  IMAD.WIDE.U32 R40, R40, 0x1000000, RZ ;  /* 0x0100000028287825 */ /* 0x000fe200078e00ff */
[----:B------:R-:W-:-:S02]  /*9380*/  LOP3.LUT P6, RZ, R214, 0x4, RZ, 0xc0, !PT ;  /* 0x00000004d6ff7812 */ /* 0x000fc400078cc0ff */
[----:B------:R-:W-:Y:S01]  /*9390*/  SEL R45, RZ, 0x10000, P5 ;  /* 0x00010000ff2d7807 */ /* 0x000fe20002800000 */
[----:B------:R-:W-:Y:S01]  /*93a0*/  IMAD.WIDE.U32 R38, R38, 0x10000, RZ ;  /* 0x0001000026267825 */ /* 0x000fe200078e00ff */
[----:B------:R-:W-:Y:S02]  /*93b0*/  SEL R44, RZ, 0x100, P4 ;  /* 0x00000100ff2c7807 */ /* 0x000fe40002000000 */
[----:B------:R-:W-:Y:S01]  /*93c0*/  LOP3.LUT P5, RZ, R214, 0x8, RZ, 0xc0, !PT ;  /* 0x00000008d6ff7812 */ /* 0x000fe200078ac0ff */
[----:B0-----:R-:W-:Y:S01]  /*93d0*/  FFMA.FTZ R37, R37, R224, 1.1641532182693481445e-10 ;  /* 0x2f00000025257423 */ /* 0x001fe200000100e0 */
[----:B------:R-:W-:Y:S01]  /*93e0*/  PRMT R67, RZ, 0x7610, R139 ;  /* 0x00007610ff437816 */ /* 0x000fe2000000008b */
[----:B------:R-:W-:Y:S01]  /*93f0*/  FMUL.FTZ R42, R42, c[0x0][0x1e8] ;  /* 0x00007a002a2a7a20 */ /* 0x000fe20000410000 */
[----:B------:R-:W-:Y:S02]  /*9400*/  LOP3.LUT P2, RZ, R214, 0x2, RZ, 0xc0, !PT ;  /* 0x00000002d6ff7812 */ /* 0x000fe4000784c0ff */
        /* <DEDUP_REMOVED lines=36> */
.L_x_19190:
[----:B0-----:R-:W-:Y:S02]  /*9650*/  MOV R48, R202 ;  /* 0x000000ca00307202 */ /* 0x001fe40000000f00 */
.L_x_19191:
[----:B------:R-:W-:Y:S05]  /*9660*/  BSYNC B0 ;  /* 0x0000000000007941 */ /* 0x000fea0003800000 */
.L_x_19189:
        /* <DEDUP_REMOVED lines=16> */
.L_x_19195:
[----:B------:R-:W-:Y:S05]  /*9770*/  BSYNC B1 ;  /* 0x0000000000017941 */ /* 0x000fea0003800000 */
.L_x_19194:
        /* <DEDUP_REMOVED lines=44> */
.L_x_19193:
[----:B------:R-:W-:Y:S05]  /*9a40*/  BSYNC B0 ;  /* 0x0000000000007941 */ /* 0x000fea0003800000 */
.L_x_19192:
        /* <DEDUP_REMOVED lines=24> */
.L_x_19197:
[----:B------:R-:W-:Y:S02]  /*9bd0*/  IMAD.MOV.U32 R48, RZ, RZ, R202 ;  /* 0x000000ffff307224 */ /* 0x000fe400078e00ca */
.L_x_19198:
[----:B------:R-:W-:Y:S05]  /*9be0*/  BSYNC B0 ;  /* 0x0000000000007941 */ /* 0x000fea0003800000 */
.L_x_19196:
        /* <DEDUP_REMOVED lines=16> */
.L_x_19202:
[----:B------:R-:W-:Y:S05]  /*9cf0*/  BSYNC B1 ;  /* 0x0000000000017941 */ /* 0x000fea0003800000 */
.L_x_19201:
        /* <DEDUP_REMOVED lines=44> */
.L_x_19200:
[----:B------:R-:W-:Y:S05]  /*9fc0*/  BSYNC B0 ;  /* 0x0000000000007941 */ /* 0x000fea0003800000 */
.L_x_19199:
        /* <DEDUP_REMOVED lines=22> */
.L_x_19204:
[----:B------:R-:W-:Y:S02]  /*a130*/  MOV R36, R202 ;  /* 0x000000ca00247202 */ /* 0x000fe40000000f00 */
.L_x_19205:
[----:B------:R-:W-:Y:S05]  /*a140*/  BSYNC B0 ;  /* 0x0000000000007941 */ /* 0x000fea0003800000 */
.L_x_19203:
        /* <DEDUP_REMOVED lines=16> */
.L_x_19209:
[----:B------:R-:W-:Y:S05]  /*a250*/  BSYNC B1 ;  /* 0x0000000000017941 */ /* 0x000fea0003800000 */
.L_x_19208:
        /* <DEDUP_REMOVED lines=44> */
.L_x_19207:
[----:B------:R-:W-:Y:S05]  /*a520*/  BSYNC B0 ;  /* 0x0000000000007941 */ /* 0x000fea0003800000 */
.L_x_19206:
        /* <DEDUP_REMOVED lines=22> */
.L_x_19211:
[----:B------:R-:W-:Y:S02]  /*a690*/  IMAD.MOV.U32 R36, RZ, RZ, R202 ;  /* 0x000000ffff247224 */ /* 0x000fe400078e00ca */
.L_x_19212:
[----:B------:R-:W-:Y:S05]  /*a6a0*/  BSYNC B0 ;  /* 0x0000000000007941 */ /* 0x000fea0003800000 */
.L_x_19210:
        /* <DEDUP_REMOVED lines=16> */
.L_x_19216:
[----:B------:R-:W-:Y:S05]  /*a7b0*/  BSYNC B1 ;  /* 0x0000000000017941 */ /* 0x000fea0003800000 */
.L_x_19215:
        /* <DEDUP_REMOVED lines=44> */
.L_x_19214:
[----:B------:R-:W-:Y:S05]  /*aa80*/  BSYNC B0 ;  /* 0x0000000000007941 */ /* 0x000fea0003800000 */
.L_x_19213:
[----:B------:R0:W1:Y:S01]  /*aa90*/  I2F.U32 R41, R36 ;  /* 0x0000002400297306 */ /* 0x0000620000201000 */
[----:B------:R-:W-:Y:S01]  /*aaa0*/  ISETP.NE.AND P3, PT, R40, 0x1, PT ;  /* 0x000000012800780c */ /* 0x000fe20003f65270 */
[----:B------:R-:W-:Y:S01]  /*aab0*/  BSSY B0, `(.L_x_19217) ;  /* 0x0000015000007945 */ /* 0x000fe20003800000 */
[----:B0-----:R-:W-:-:S05]  /*aac0*/  PRMT R36, RZ, 0x7610, R37 ;  /* 0x00007610ff247816 */ /* 0x001fca0000000025 */
[----:B------:R-:W-:Y:S01]  /*aad0*/  FMUL.FTZ R37, R36, R225 ;  /* 0x000000e124257220 */ /* 0x000fe20000410000 */
[----:B------:R-:W-:Y:S01]  /*aae0*/  PRMT R36, RZ, 0x7610, R133 ;  /* 0x00007610ff247816 */ /* 0x000fe20000000085 */
[----:B-1----:R-:W-:Y:S02]  /*aaf0*/  FFMA.FTZ R41, R41, R224, 1.1641532182693481445e-10 ;  /* 0x2f00000029297423 */ /* 0x002fe400000100e0 */
[----:B------:R-:W-:-:S03]  /*ab00*/  FMUL.FTZ R37, R37, c[0x0][0x1e8] ;  /* 0x00007a0025257a20 */ /* 0x000fc60000410000 */
        /* <DEDUP_REMOVED lines=14> */
.L_x_19218:
[----:B------:R-:W-:Y:S02]  /*abf0*/  MOV R46, R202 ;  /* 0x000000ca002e7202 */ /* 0x000fe40000000f00 */
.L_x_19219:
[----:B------:R-:W-:Y:S05]  /*ac00*/  BSYNC B0 ;  /* 0x0000000000007941 */ /* 0x000fea0003800000 */
.L_x_19217:
        /* <DEDUP_REMOVED lines=16> */
.L_x_19223:
[----:B------:R-:W-:Y:S05]  /*ad10*/  BSYNC B1 ;  /* 0x0000000000017941 */ /* 0x000fea0003800000 */
.L_x_19222:
        /* <DEDUP_REMOVED lines=44> */
.L_x_19221:
[----:B------:R-:W-:Y:S05]  /*afe0*/  BSYNC B0 ;  /* 0x0000000000007941 */ /* 0x000fea0003800000 */
.L_x_19220:
        /* <DEDUP_REMOVED lines=22> */
.L_x_19225:
[----:B------:R-:W-:Y:S02]  /*b150*/  IMAD.MOV.U32 R46, RZ, RZ, R202 ;  /* 0x000000ffff2e7224 */ /* 0x000fe400078e00ca */
.L_x_19226:
[----:B------:R-:W-:Y:S05]  /*b160*/  BSYNC B0 ;  /* 0x0000000000007941 */ /* 0x000fea0003800000 */
.L_x_19224:
        /* <DEDUP_REMOVED lines=16> */
.L_x_19230:
[----:B------:R-:W-:Y:S05]  /*b270*/  BSYNC B1 ;  /* 0x0000000000017941 */ /* 0x000fea0003800000 */
.L_x_19229:
        /* <DEDUP_REMOVED lines=44> */
.L_x_19228:
[----:B------:R-:W-:Y:S05]  /*b540*/  BSYNC B0 ;  /* 0x0000000000007941 */ /* 0x000fea0003800000 */
.L_x_19227:
        /* <DEDUP_REMOVED lines=22> */
.L_x_19232:
[----:B------:R-:W-:Y:S02]  /*b6b0*/  MOV R38, R202 ;  /* 0x000000ca00267202 */ /* 0x000fe40000000f00 */
.L_x_19233:
[----:B------:R-:W-:Y:S05]  /*b6c0*/  BSYNC B0 ;  /* 0x0000000000007941 */ /* 0x000fea0003800000 */
.L_x_19231:
        /* <DEDUP_REMOVED lines=16> */
.L_x_19237:
[----:B------:R-:W-:Y:S05]  /*b7d0*/  BSYNC B1 ;  /* 0x0000000000017941 */ /* 0x000fea0003800000 */
.L_x_19236:
        /* <DEDUP_REMOVED lines=44> */
.L_x_19235:
[----:B------:R-:W-:Y:S05]  /*baa0*/  BSYNC B0 ;  /* 0x0000000000007941 */ /* 0x000fea0003800000 */
.L_x_19234:
        /* <DEDUP_REMOVED lines=23> */
.L_x_19239:
[----:B------:R-:W-:Y:S02]  /*bc20*/  IMAD.MOV.U32 R46, RZ, RZ, R202 ;  /* 0x000000ffff2e7224 */ /* 0x000fe400078e00ca */
.L_x_19240:
[----:B------:R-:W-:Y:S05]  /*bc30*/  BSYNC B0 ;  /* 0x0000000000007941 */ /* 0x000fea0003800000 */
.L_x_19238:
        /* <DEDUP_REMOVED lines=18> */
.L_x_19244:
[----:B------:R-:W-:Y:S05]  /*bd60*/  BSYNC B1 ;  /* 0x0000000000017941 */ /* 0x000fea0003800000 */
.L_x_19243:
        /* <DEDUP_REMOVED lines=44> */
.L_x_19242:
[----:B------:R-:W-:Y:S05]  /*c030*/  BSYNC B0 ;  /* 0x0000000000007941 */ /* 0x000fea0003800000 */
.L_x_19241:
        /* <DEDUP_REMOVED lines=52> */
.L_x_19246:
[----:B0-----:R-:W-:Y:S02]  /*c380*/  MOV R48, R202 ;  /* 0x000000ca00307202 */ /* 0x001fe40000000f00 */
.L_x_19247:
[----:B------:R-:W-:Y:S05]  /*c390*/  BSYNC B0 ;  /* 0x0000000000007941 */ /* 0x000fea0003800000 */
.L_x_19245:
        /* <DEDUP_REMOVED lines=16> */
.L_x_19251:
[----:B------:R-:W-:Y:S05]  /*c4a0*/  BSYNC B1 ;  /* 0x0000000000017941 */ /* 0x000fea0003800000 */
.L_x_19250:
        /* <DEDUP_REMOVED lines=44> */
.L_x_19249:
[----:B------:R-:W-:Y:S05]  /*c770*/  BSYNC B0 ;  /* 0x0000000000007941 */ /* 0x000fea0003800000 */
.L_x_19248:
        /* <DEDUP_REMOVED lines=24> */
.L_x_19253:
[----:B------:R-:W-:Y:S02]  /*c900*/  IMAD.MOV.U32 R48, RZ, RZ, R202 ;  /* 0x000000ffff307224 */ /* 0x000fe400078e00ca */
.L_x_19254:
[----:B------:R-:W-:Y:S05]  /*c910*/  BSYNC B0 ;  /* 0x0000000000007941 */ /* 0x000fea0003800000 */
.L_x_19252:
        /* <DEDUP_REMOVED lines=16> */
.L_x_19258:
[----:B------:R-:W-:Y:S05]  /*ca20*/  BSYNC B1 ;  /* 0x0000000000017941 */ /* 0x000fea0003800000 */
.L_x_19257:
        /* <DEDUP_REMOVED lines=44> */
.L_x_19256:
[----:B------:R-:W-:Y:S05]  /*ccf0*/  BSYNC B0 ;  /* 0x0000000000007941 */ /* 0x000fea0003800000 */
.L_x_19255:
        /* <DEDUP_REMOVED lines=22> */
.L_x_19260:
[----:B------:R-:W-:Y:S02]  /*ce60*/  MOV R36, R202 ;  /* 0x000000ca00247202 */ /* 0x000fe40000000f00 */
.L_x_19261:
[----:B------:R-:W-:Y:S05]  /*ce70*/  BSYNC B0 ;  /* 0x0000000000007941 */ /* 0x000fea0003800000 */
.L_x_19259:
        /* <DEDUP_REMOVED lines=16> */
.L_x_19265:
[----:B------:R-:W-:Y:S05]  /*cf80*/  BSYNC B1 ;  /* 0x0000000000017941 */ /* 0x000fea0003800000 */
.L_x_19264:
        /* <DEDUP_REMOVED lines=44> */
.L_x_19263:
[----:B------:R-:W-:Y:S05]  /*d250*/  BSYNC B0 ;  /* 0x0000000000007941 */ /* 0x000fea0003800000 */
.L_x_19262:
        /* <DEDUP_REMOVED lines=22> */
.L_x_19267:
[----:B------:R-:W-:Y:S02]  /*d3c0*/  IMAD.MOV.U32 R36, RZ, RZ, R202 ;  /* 0x000000ffff247224 */ /* 0x000fe400078e00ca */
.L_x_19268:
[----:B------:R-:W-:Y:S05]  /*d3d0*/  BSYNC B0 ;  /* 0x0000000000007941 */ /* 0x000fea0003800000 */
.L_x_19266:
        /* <DEDUP_REMOVED lines=16> */
.L_x_19272:
[----:B------:R-:W-:Y:S05]  /*d4e0*/  BSYNC B1 ;  /* 0x0000000000017941 */ /* 0x000fea0003800000 */
.L_x_19271:
        /* <DEDUP_REMOVED lines=44> */
.L_x_19270:
[----:B------:R-:W-:Y:S05]  /*d7b0*/  BSYNC B0 ;  /* 0x0000000000007941 */ /* 0x000fea0003800000 */
.L_x_19269:
        /* <DEDUP_REMOVED lines=22> */
.L_x_19274:
[----:B------:R-:W-:Y:S02]  /*d920*/  MOV R46, R202 ;  /* 0x000000ca002e7202 */ /* 0x000fe40000000f00 */
.L_x_19275:
[----:B------:R-:W-:Y:S05]  /*d930*/  BSYNC B0 ;  /* 0x0000000000007941 */ /* 0x000fea0003800000 */
.L_x_19273:
        /* <DEDUP_REMOVED lines=16> */
.L_x_19279:
[----:B------:R-:W-:Y:S05]  /*da40*/  BSYNC B1 ;  /* 0x0000000000017941 */ /* 0x000fea0003800000 */
.L_x_19278:
        /* <DEDUP_REMOVED lines=44> */
.L_x_19277:
[----:B------:R-:W-:Y:S05]  /*dd10*/  BSYNC B0 ;  /* 0x0000000000007941 */ /* 0x000fea0003800000 */
.L_x_19276:
        /* <DEDUP_REMOVED lines=22> */
.L_x_19281:
[----:B------:R-:W-:Y:S02]  /*de80*/  IMAD.MOV.U32 R46, RZ, RZ, R202 ;  /* 0x000000ffff2e7224 */ /* 0x000fe400078e00ca */
.L_x_19282:
[----:B------:R-:W-:Y:S05]  /*de90*/  BSYNC B0 ;  /* 0x0000000000007941 */ /* 0x000fea0003800000 */
.L_x_19280:
        /* <DEDUP_REMOVED lines=16> */
.L_x_19286:
[----:B------:R-:W-:Y:S05]  /*dfa0*/  BSYNC B1 ;  /* 0x0000000000017941 */ /* 0x000fea0003800000 */
.L_x_19285:
        /* <DEDUP_REMOVED lines=44> */
.L_x_19284:
[----:B------:R-:W-:Y:S05]  /*e270*/  BSYNC B0 ;  /* 0x0000000000007941 */ /* 0x000fea0003800000 */
.L_x_19283:
        /* <DEDUP_REMOVED lines=22> */
.L_x_19288:
[----:B------:R-:W-:Y:S02]  /*e3e0*/  MOV R38, R202 ;  /* 0x000000ca00267202 */ /* 0x000fe40000000f00 */
.L_x_19289:
[----:B------:R-:W-:Y:S05]  /*e3f0*/  BSYNC B0 ;  /* 0x0000000000007941 */ /* 0x000fea0003800000 */
.L_x_19287:
        /* <DEDUP_REMOVED lines=16> */
.L_x_19293:
[----:B------:R-:W-:Y:S05]  /*e500*/  BSYNC B1 ;  /* 0x0000000000017941 */ /* 0x000fea0003800000 */
.L_x_19292:
        /* <DEDUP_REMOVED lines=44> */
.L_x_19291:
[----:B------:R-:W-:Y:S05]  /*e7d0*/  BSYNC B0 ;  /* 0x0000000000007941 */ /* 0x000fea0003800000 */
.L_x_19290:
        /* <DEDUP_REMOVED lines=23> */
.L_x_19295:
[----:B------:R-:W-:Y:S02]  /*e950*/  IMAD.MOV.U32 R46, RZ, RZ, R202 ;  /* 0x000000ffff2e7224 */ /* 0x000fe400078e00ca */
.L_x_19296:
[----:B------:R-:W-:Y:S05]  /*e960*/  BSYNC B0 ;  /* 0x0000000000007941 */ /* 0x000fea0003800000 */
.L_x_19294:
        /* <DEDUP_REMOVED lines=18> */
.L_x_19300:
[----:B------:R-:W-:Y:S05]  /*ea90*/  BSYNC B1 ;  /* 0x0000000000017941 */ /* 0x000fea0003800000 */
.L_x_19299:
        /* <DEDUP_REMOVED lines=44> */
.L_x_19298:
[----:B------:R-:W-:Y:S05]  /*ed60*/  BSYNC B0 ;  /* 0x0000000000007941 */ /* 0x000fea0003800000 */
.L_x_19297:
        /* <DEDUP_REMOVED lines=52> */
.L_x_19302:
[----:B0-----:R-:W-:Y:S02]  /*f0b0*/  MOV R148, R202 ;  /* 0x000000ca00947202 */ /* 0x001fe40000000f00 */
.L_x_19303:
[----:B------:R-:W-:Y:S05]  /*f0c0*/  BSYNC B0 ;  /* 0x0000000000007941 */ /* 0x000fea0003800000 */
.L_x_19301:
        /* <DEDUP_REMOVED lines=16> */
.L_x_19307:
[----:B------:R-:W-:Y:S05]  /*f1d0*/  BSYNC B1 ;  /* 0x0000000000017941 */ /* 0x000fea0003800000 */
.L_x_19306:
        /* <DEDUP_REMOVED lines=44> */
.L_x_19305:
[----:B------:R-:W-:Y:S05]  /*f4a0*/  BSYNC B0 ;  /* 0x0000000000007941 */ /* 0x000fea0003800000 */
.L_x_19304:
        /* <DEDUP_REMOVED lines=24> */
.L_x_19309:
[----:B------:R-:W-:Y:S02]  /*f630*/  IMAD.MOV.U32 R182, RZ, RZ, R202 ;  /* 0x000000ffffb67224 */ /* 0x000fe400078e00ca */
.L_x_19310:
[----:B------:R-:W-:Y:S05]  /*f640*/  BSYNC B0 ;  /* 0x0000000000007941 */ /* 0x000fea0003800000 */
.L_x_19308:
        /* <DEDUP_REMOVED lines=16> */
.L_x_19314:
[----:B------:R-:W-:Y:S05]  /*f750*/  BSYNC B1 ;  /* 0x0000000000017941 */ /* 0x000fea0003800000 */
.L_x_19313:
        /* <DEDUP_REMOVED lines=44> */
.L_x_19312:
[----:B------:R-:W-:Y:S05]  /*fa20*/  BSYNC B0 ;  /* 0x0000000000007941 */ /* 0x000fea0003800000 */
.L_x_19311:
        /* <DEDUP_REMOVED lines=22> */
.L_x_19316:
[----:B------:R-:W-:Y:S02]  /*fb90*/  MOV R36, R202 ;  /* 0x000000ca00247202 */ /* 0x000fe40000000f00 */
.L_x_19317:
[----:B------:R-:W-:Y:S05]  /*fba0*/  BSYNC B0 ;  /* 0x0000000000007941 */ /* 0x000fea0003800000 */
.L_x_19315:
        /* <DEDUP_REMOVED lines=16> */
.L_x_19321:
[----:B------:R-:W-:Y:S05]  /*fcb0*/  BSYNC B1 ;  /* 0x0000000000017941 */ /* 0x000fea0003800000 */
.L_x_19320:
        /* <DEDUP_REMOVED lines=44> */
.L_x_19319:
[----:B------:R-:W-:Y:S05]  /*ff80*/  BSYNC B0 ;  /* 0x0000000000007941 */ /* 0x000fea0003800000 */
.L_x_19318:
        /* <DEDUP_REMOVED lines=22> */
.L_x_19323:
[----:B------:R-:W-:Y:S02]  /*100f0*/  IMAD.MOV.U32 R36, RZ, RZ, R202 ;  /* 0x000000ffff247224 */ /* 0x000fe400078e00ca */
.L_x_19324:
[----:B------:R-:W-:Y:S05]  /*10100*/  BSYNC B0 ;  /* 0x0000000000007941 */ /* 0x000fea0003800000 */
.L_x_19322:
        /* <DEDUP_REMOVED lines=16> */
.L_x_19328:
[----:B------:R-:W-:Y:S05]  /*10210*/  BSYNC B1 ;  /* 0x0000000000017941 */ /* 0x000fea0003800000 */
.L_x_19327:
        /* <DEDUP_REMOVED lines=44> */
.L_x_19326:
[----:B------:R-:W-:Y:S05]  /*104e0*/  BSYNC B0 ;  /* 0x0000000000007941 */ /* 0x000fea0003800000 */
.L_x_19325:
        /* <DEDUP_REMOVED lines=22> */
.L_x_19330:
[----:B------:R-:W-:Y:S02]  /*10650*/  MOV R182, R202 ;  /* 0x000000ca00b67202 */ /* 0x000fe40000000f00 */
.L_x_19331:
[----:B------:R-:W-:Y:S05]  /*10660*/  BSYNC B0 ;  /* 0x0000000000007941 */ /* 0x000fea0003800000 */
.L_x_19329:
        /* <DEDUP_REMOVED lines=16> */
.L_x_19335:
[----:B------:R-:W-:Y:S05]  /*10770*/  BSYNC B1 ;  /* 0x0000000000017941 */ /* 0x000fea0003800000 */
.L_x_19334:
        /* <DEDUP_REMOVED lines=44> */
.L_x_19333:
[----:B------:R-:W-:Y:S05]  /*10a40*/  BSYNC B0 ;  /* 0x0000000000007941 */ /* 0x000fea0003800000 */
.L_x_19332:
        /* <DEDUP_REMOVED lines=22> */
.L_x_19337:
[----:B------:R-:W-:Y:S02]  /*10bb0*/  IMAD.MOV.U32 R184, RZ, RZ, R202 ;  /* 0x000000ffffb87224 */ /* 0x000fe400078e00ca */
.L_x_19338:
[----:B------:R-:W-:Y:S05]  /*10bc0*/  BSYNC B0 ;  /* 0x0000000000007941 */ /* 0x000fea0003800000 */
.L_x_19336:
        /* <DEDUP_REMOVED lines=16> */
.L_x_19342:
[----:B------:R-:W-:Y:S05]  /*10cd0*/  BSYNC B1 ;  /* 0x0000000000017941 */ /* 0x000fea0003800000 */
.L_x_19341:
        /* <DEDUP_REMOVED lines=44> */
.L_x_19340:
[----:B------:R-:W-:Y:S05]  /*10fa0*/  BSYNC B0 ;  /* 0x0000000000007941 */ /* 0x000fea0003800000 */
.L_x_19339:
        /* <DEDUP_REMOVED lines=22> */
.L_x_19344:
[----:B------:R-:W-:Y:S02]  /*11110*/  MOV R38, R202 ;  /* 0x000000ca00267202 */ /* 0x000fe40000000f00 */
.L_x_19345:
[----:B------:R-:W-:Y:S05]  /*11120*/  BSYNC B0 ;  /* 0x0000000000007941 */ /* 0x000fea0003800000 */
.L_x_19343:
        /* <DEDUP_REMOVED lines=16> */
.L_x_19349:
[----:B------:R-:W-:Y:S05]  /*11230*/  BSYNC B1 ;  /* 0x0000000000017941 */ /* 0x000fea0003800000 */
.L_x_19348:
        /* <DEDUP_REMOVED lines=44> */
.L_x_19347:
[----:B------:R-:W-:Y:S05]  /*11500*/  BSYNC B0 ;  /* 0x0000000000007941 */ /* 0x000fea0003800000 */
.L_x_19346:
        /* <DEDUP_REMOVED lines=23> */
.L_x_19351:
[----:B------:R-:W-:Y:S02]  /*11680*/  IMAD.MOV.U32 R43, RZ, RZ, R202 ;  /* 0x000000ffff2b7224 */ /* 0x000fe400078e00ca */
.L_x_19352:
[----:B------:R-:W-:Y:S05]  /*11690*/  BSYNC B0 ;  /* 0x0000000000007941 */ /* 0x000fea0003800000 */
.L_x_19350:
        /* <DEDUP_REMOVED lines=18> */
.L_x_19356:
[----:B------:R-:W-:Y:S05]  /*117c0*/  BSYNC B1 ;  /* 0x0000000000017941 */ /* 0x000fea0003800000 */
.L_x_19355:
        /* <DEDUP_REMOVED lines=44> */
.L_x_19354:
[----:B------:R-:W-:Y:S05]  /*11a90*/  BSYNC B0 ;  /* 0x0000000000007941 */ /* 0x000fea0003800000 */
.L_x_19353:
[----:B------:R0:W1:Y:S01]  /*11aa0*/  I2F.U32 R37, R43 ;  /* 0x0000002b00257306 */ /* 0x0000620000201000 */
[----:B------:R-:W-:Y:S02]  /*11ab0*/  PRMT R36, RZ, 0x7610, R39 ;  /* 0x00007610ff247816 */ /* 0x000fe40000000027 */
[----:B------:R-:W-:Y:S02]  /*11ac0*/  SEL R148, RZ, 0x1, P2 ;  /* 0x00000001ff947807 */ /* 0x000fe40001000000 */
[----:B------:R-:W-:Y:S01]  /*11ad0*/  SEL R38, RZ, 0x1, P1 ;  /* 0x00000001ff267807 */ /* 0x000fe20000800000 */
[----:B------:R-:W-:Y:S01]  /*11ae0*/  FMUL.FTZ R182, R36, R225 ;  /* 0x000000e124b67220 */ /* 0x000fe20000410000 */
[----:B------:R-:W-:Y:S01]  /*11af0*/  SEL R183, RZ, 0x1, P0 ;  /* 0x00000001ffb77807 */ /* 0x000fe20000000000 */
[----:B------:R-:W-:Y:S01]  /*11b00*/  IMAD.WIDE.U32 R148, R148, 0x1000000, RZ ;  /* 0x0100000094947825 */ /* 0x000fe200078e00ff */
[----:B------:R-:W-:-:S02]  /*11b10*/  LOP3.LUT P2, RZ, R214, 0x2, RZ, 0xc0, !PT ;  /* 0x00000002d6ff7812 */ /* 0x000fc4000784c0ff */
[----:B------:R-:W-:Y:S01]  /*11b20*/  LOP3.LUT P6, RZ, R214, 0x4, RZ, 0xc0, !PT ;  /* 0x00000004d6ff7812 */ /* 0x000fe200078cc0ff */
[----:B------:R-:W-:Y:S01]  /*11b30*/  IMAD.WIDE.U32 R38, R38, 0x10000, RZ ;  /* 0x0001000026267825 */ /* 0x000fe200078e00ff */
[----:B0-----:R-:W-:Y:S02]  /*11b40*/  SEL R43, RZ, 0x1, P2 ;  /* 0x00000001ff2b7807 */ /* 0x001fe40001000000 */
[----:B------:R-:W-:Y:S01]  /*11b50*/  SEL R184, RZ, 0x10000, P5 ;  /* 0x00010000ffb87807 */ /* 0x000fe20002800000 */
[----:B-1----:R-:W-:Y:S01]  /*11b60*/  FFMA.FTZ R37, R37, R224, 1.1641532182693481445e-10 ;  /* 0x2f00000025257423 */ /* 0x002fe200000100e0 */
[----:B------:R-:W-:Y:S01]  /*11b70*/  LOP3.LUT P5, RZ, R214, 0x8, RZ, 0xc0, !PT ;  /* 0x00000008d6ff7812 */ /* 0x000fe200078ac0ff */
[----:B------:R-:W-:Y:S01]  /*11b80*/  FMUL.FTZ R182, R182, c[0x0][0x1e8] ;  /* 0x00007a00b6b67a20 */ /* 0x000fe20000410000 */
[----:B------:R-:W-:Y:S02]  /*11b90*/  IADD3 R217, R215, 0x300, RZ ;  /* 0x00000300d7d97810 */ /* 0x000fe40007ffe0ff */
[----:B------:R-:W-:Y:S01]  /*11ba0*/  FSETP.GTU.FTZ.AND P0, PT, R37, c[0x0][0x1e4], PT ;  /* 0x0000790025007a0b */ /* 0x000fe20003f1c000 */
[----:B------:R-:W-:Y:S01]  /*11bb0*/  IMAD.WIDE.U32 R36, R183, 0x100, RZ ;  /* 0x00000100b7247825 */ /* 0x000fe200078e00ff */
[----:B------:R-:W-:-:S02]  /*11bc0*/  SEL R183, RZ, 0x100, P4 ;  /* 0x00000100ffb77807 */ /* 0x000fc40002000000 */
[----:B------:R-:W-:Y:S02]  /*11bd0*/  SEL R185, RZ, 0x1000000, P0 ;  /* 0x01000000ffb97807 */ /* 0x000fe40000000000 */
[----:B------:R-:W-:Y:S02]  /*11be0*/  LOP3.LUT R36, R36, R148, R38, 0xfe, !PT ;  /* 0x0000009424247212 */ /* 0x000fe400078efe26 */
[----:B------:R-:W-:Y:S02]  /*11bf0*/  FSEL R182, R182, RZ, !P0 ;  /* 0x000000ffb6b67208 */ /* 0x000fe40004000000 */
[----:B------:R-:W-:Y:S02]  /*11c00*/  LOP3.LUT R36, R36, R43, RZ, 0xfc, !PT ;  /* 0x0000002b24247212 */ /* 0x000fe400078efcff */
[----:B------:R-:W-:Y:S02]  /*11c10*/  PRMT R43, RZ, 0x7610, R127 ;  /* 0x00007610ff2b7816 */ /* 0x000fe4000000007f */
[----:B------:R-:W-:Y:S01]  /*11c20*/  LOP3.LUT R183, R183, R185, R184, 0xfe, !PT ;  /* 0x000000b9b7b77212 */ /* 0x000fe200078efeb8 */
[----:B------:R-:W-:Y:S01]  /*11c30*/  IMAD.WIDE.U32 R184, R151, R226, c[0x0][0x188] ;  /* 0x0000620097b87625 */ /* 0x000fe200078e00e2 */
[----:B------:R-:W-:-:S03]  /*11c40*/  SEL R148, RZ, 0x1, P3 ;  /* 0x00000001ff947807 */ /* 0x000fc60001800000 */
[----:B------:R-:W-:Y:S01]  /*11c50*/  FMUL.FTZ R43, R182, R43 ;  /* 0x0000002bb62b7220 */ /* 0x000fe20000410000 */
[----:B------:R-:W-:Y:S01]  /*11c60*/  LOP3.LUT R149, R149, R183, R148, 0xfe, !PT ;  /* 0x000000b795957212 */ /* 0x000fe200078efe94 */
[----:B------:R-:W-:Y:S01]  /*11c70*/  IMAD.WIDE.U32 R182, R151, R228, c[0x0][0x190] ;  /* 0x0000640097b67625 */ /* 0x000fe200078e00e4 */
[----:B------:R0:W-:Y:S02]  /*11c80*/  STG.E.128 [R184.64], R44 ;  /* 0x0000002cb8007986 */ /* 0x0001e4000c101d04 */
[----:B------:R-:W-:Y:S01]  /*11c90*/  LOP3.LUT R37, R37, R149, R39, 0xfe, !PT ;  /* 0x0000009525257212 */ /* 0x000fe200078efe27 */
[----:B------:R-:W-:Y:S02]  /*11ca0*/  @P6 FADD.FTZ R43, R91, R43 ;  /* 0x0000002b5b2b6221 */ /* 0x000fe40000010000 */
        /* <DEDUP_REMOVED lines=19> */
.L_x_19358:
[----:B0-----:R-:W-:Y:S02]  /*11de0*/  MOV R216, R202 ;  /* 0x000000ca00d87202 */ /* 0x001fe40000000f00 */
.L_x_19359:
[----:B------:R-:W-:Y:S05]  /*11df0*/  BSYNC B0 ;  /* 0x0000000000007941 */ /* 0x000fea0003800000 */
.L_x_19357:
        /* <DEDUP_REMOVED lines=16> */
.L_x_19363:
[----:B------:R-:W-:Y:S05]  /*11f00*/  BSYNC B1 ;  /* 0x0000000000017941 */ /* 0x000fea0003800000 */
.L_x_19362:
        /* <DEDUP_REMOVED lines=44> */
.L_x_19361:
[----:B------:R-:W-:Y:S05]  /*121d0*/  BSYNC B0 ;  /* 0x0000000000007941 */ /* 0x000fea0003800000 */
.L_x_19360:
        /* <DEDUP_REMOVED lines=23> */
.L_x_19365:
[----:B------:R-:W-:Y:S02]  /*12350*/  IMAD.MOV.U32 R216, RZ, RZ, R202 ;  /* 0x000000ffffd87224 */ /* 0x000fe400078e00ca */
.L_x_19366:
[----:B------:R-:W-:Y:S05]  /*12360*/  BSYNC B0 ;  /* 0x0000000000007941 */ /* 0x000fea0003800000 */
.L_x_19364:
        /* <DEDUP_REMOVED lines=16> */
.L_x_19370:
[----:B------:R-:W-:Y:S05]  /*12470*/  BSYNC B1 ;  /* 0x0000000000017941 */ /* 0x000fea0003800000 */
.L_x_19369:
        /* <DEDUP_REMOVED lines=44> */
.L_x_19368:
[----:B------:R-:W-:Y:S05]  /*12740*/  BSYNC B0 ;  /* 0x0000000000007941 */ /* 0x000fea0003800000 */
.L_x_19367:
        /* <DEDUP_REMOVED lines=21> */
.L_x_19372:
[----:B------:R-:W-:Y:S02]  /*128a0*/  MOV R148, R202 ;  /* 0x000000ca00947202 */ /* 0x000fe40000000f00 */
.L_x_19373:
[----:B------:R-:W-:Y:S05]  /*128b0*/  BSYNC B0 ;  /* 0x0000000000007941 */ /* 0x000fea0003800000 */
.L_x_19371:
        /* <DEDUP_REMOVED lines=16> */
.L_x_19377:
[----:B------:R-:W-:Y:S05]  /*129c0*/  BSYNC B1 ;  /* 0x0000000000017941 */ /* 0x000fea0003800000 */
.L_x_19376:
        /* <DEDUP_REMOVED lines=44> */
.L_x_19375:
[----:B------:R-:W-:Y:S05]  /*12c90*/  BSYNC B0 ;  /* 0x0000000000007941 */ /* 0x000fea0003800000 */
.L_x_19374:
        /* <DEDUP_REMOVED lines=21> */
.L_x_19379:
[----:B------:R-:W-:Y:S02]  /*12df0*/  IMAD.MOV.U32 R148, RZ, RZ, R202 ;  /* 0x000000ffff947224 */ /* 0x000fe400078e00ca */
.L_x_19380:
[----:B------:R-:W-:Y:S05]  /*12e00*/  BSYNC B0 ;  /* 0x0000000000007941 */ /* 0x000fea0003800000 */
.L_x_19378:
        /* <DEDUP_REMOVED lines=16> */
.L_x_19384:
[----:B------:R-:W-:Y:S05]  /*12f10*/  BSYNC B1 ;  /* 0x0000000000017941 */ /* 0x000fea0003800000 */
.L_x_19383:
        /* <DEDUP_REMOVED lines=44> */
.L_x_19382:
[----:B------:R-:W-:Y:S05]  /*131e0*/  BSYNC B0 ;  /* 0x0000000000007941 */ /* 0x000fea0003800000 */
.L_x_19381:
        /* <DEDUP_REMOVED lines=21> */
.L_x_19386:
[----:B------:R-:W-:Y:S02]  /*13340*/  MOV R216, R202 ;  /* 0x000000ca00d87202 */ /* 0x000fe40000000f00 */
.L_x_19387:
[----:B------:R-:W-:Y:S05]  /*13350*/  BSYNC B0 ;  /* 0x0000000000007941 */ /* 0x000fea0003800000 */
.L_x_19385:
        /* <DEDUP_REMOVED lines=16> */
.L_x_19391:
[----:B------:R-:W-:Y:S05]  /*13460*/  BSYNC B1 ;  /* 0x0000000000017941 */ /* 0x000fea0003800000 */
.L_x_19390:
        /* <DEDUP_REMOVED lines=44> */
.L_x_19389:
[----:B------:R-:W-:Y:S05]  /*13730*/  BSYNC B0 ;  /* 0x0000000000007941 */ /* 0x000fea0003800000 */
.L_x_19388:
        /* <DEDUP_REMOVED lines=21> */
.L_x_19393:
[----:B------:R-:W-:Y:S02]  /*13890*/  IMAD.MOV.U32 R216, RZ, RZ, R202 ;  /* 0x000000ffffd87224 */ /* 0x000fe400078e00ca */
.L_x_19394:
[----:B------:R-:W-:Y:S05]  /*138a0*/  BSYNC B0 ;  /* 0x0000000000007941 */ /* 0x000fea0003800000 */
.L_x_19392:
        /* <DEDUP_REMOVED lines=16> */
.L_x_19398:
[----:B------:R-:W-:Y:S05]  /*139b0*/  BSYNC B1 ;  /* 0x0000000000017941 */ /* 0x000fea0003800000 */
.L_x_19397:
        /* <DEDUP_REMOVED lines=44> */
.L_x_19396:
[----:B------:R-:W-:Y:S05]  /*13c80*/  BSYNC B0 ;  /* 0x0000000000007941 */ /* 0x000fea0003800000 */
.L_x_19395:
        /* <DEDUP_REMOVED lines=21> */
.L_x_19400:
[----:B------:R-:W-:Y:S02]  /*13de0*/  MOV R227, R202 ;  /* 0x000000ca00e37202 */ /* 0x000fe40000000f00 */
.L_x_19401:
[----:B------:R-:W-:Y:S05]  /*13df0*/  BSYNC B0 ;  /* 0x0000000000007941 */ /* 0x000fea0003800000 */
.L_x_19399:
        /* <DEDUP_REMOVED lines=16> */
.L_x_19405:
[----:B------:R-:W-:Y:S05]  /*13f00*/  BSYNC B1 ;  /* 0x0000000000017941 */ /* 0x000fea0003800000 */
.L_x_19404:
        /* <DEDUP_REMOVED lines=44> */
.L_x_19403:
[----:B------:R-:W-:Y:S05]  /*141d0*/  BSYNC B0 ;  /* 0x0000000000007941 */ /* 0x000fea0003800000 */
.L_x_19402:
        /* <DEDUP_REMOVED lines=22> */
.L_x_19407:
[----:B------:R-:W-:Y:S02]  /*14340*/  IMAD.MOV.U32 R227, RZ, RZ, R202 ;  /* 0x000000ffffe37224 */ /* 0x000fe400078e00ca */
.L_x_19408:
[----:B------:R-:W-:Y:S05]  /*14350*/  BSYNC B0 ;  /* 0x0000000000007941 */ /* 0x000fea0003800000 */
.L_x_19406:
        /* <DEDUP_REMOVED lines=18> */
.L_x_19412:
[----:B------:R-:W-:Y:S05]  /*14480*/  BSYNC B1 ;  /* 0x0000000000017941 */ /* 0x000fea0003800000 */
.L_x_19411:
        /* <DEDUP_REMOVED lines=44> */
.L_x_19410:
[----:B------:R-:W-:Y:S05]  /*14750*/  BSYNC B0 ;  /* 0x0000000000007941 */ /* 0x000fea0003800000 */
.L_x_19409:
[----:B------:R-:W-:Y:S01]  /*14760*/  FADD.FTZ R182, RZ, R84 ;  /* 0x00000054ffb67221 */ /* 0x000fe20000010000 */
[----:B------:R-:W-:Y:S01]  /*14770*/  SEL R220, RZ, 0x1, P2 ;  /* 0x00000001ffdc7807 */ /* 0x000fe20001000000 */
[----:B------:R-:W-:Y:S01]  /*14780*/  IMAD.WIDE.U32 R228, R217, R228, c[0x0][0x190] ;  /* 0x00006400d9e47625 */ /* 0x000fe200078e00e4 */
[----:B------:R-:W-:Y:S02]  /*14790*/  SEL R184, RZ, 0x1, P1 ;  /* 0x00000001ffb87807 */ /* 0x000fe40000800000 */
[----:B------:R-:W-:Y:S01]  /*147a0*/  SEL R222, RZ, 0x10000, P5 ;  /* 0x00010000ffde7807 */ /* 0x000fe20002800000 */
[----:B------:R-:W-:Y:S01]  /*147b0*/  FADD.FTZ R183, R85, R182 ;  /* 0x000000b655b77221 */ /* 0x000fe20000010000 */
[----:B------:R-:W-:Y:S01]  /*147c0*/  SEL R223, RZ, 0x100, P4 ;  /* 0x00000100ffdf7807 */ /* 0x000fe20002000000 */
[----:B------:R-:W-:Y:S01]  /*147d0*/  IMAD.WIDE.U32 R220, R220, 0x1000000, RZ ;  /* 0x01000000dcdc7825 */ /* 0x000fe200078e00ff */
[----:B------:R-:W-:-:S02]  /*147e0*/  LOP3.LUT P6, RZ, R214, 0x4, RZ, 0xc0, !PT ;  /* 0x00000004d6ff7812 */ /* 0x000fc400078cc0ff */
        /* <DEDUP_REMOVED lines=39> */
[----:B------:R-:W-:-:S04]  /*14a60*/  FADD.FTZ R182, R50, R185 ;  /* 0x000000b932b67221 */ /* 0x000fc80000010000 */
[----:B------:R-:W-:-:S04]  /*14a70*/  FADD.FTZ R185, R51, R182 ;  /* 0x000000b633b97221 */ /* 0x000fc80000010000 */
[----:B------:R-:W-:Y:S02]  /*14a80*/  FADD.FTZ R182, R44, R185 ;  /* 0x000000b92cb67221 */ /* 0x000fe40000010000 */
[----:B0-----:R-:W-:Y:S02]  /*14a90*/  FFMA.FTZ R183, R183, R224, 1.1641532182693481445e-10 ;  /* 0x2f000000b7b77423 */ /* 0x001fe400000100e0 */
[----:B------:R-:W-:Y:S01]  /*14aa0*/  FADD.FTZ R185, R45, R182 ;  /* 0x000000b62db97221 */ /* 0x000fe20000010000 */
[----:B------:R-:W-:Y:S02]  /*14ab0*/  PRMT R182, RZ, 0x7610, R151 ;  /* 0x00007610ffb67816 */ /* 0x000fe40000000097 */
[----:B------:R-:W-:-:S03]  /*14ac0*/  FSETP.GTU.FTZ.AND P2, PT, R183, c[0x0][0x1e4], PT ;  /* 0x00007900b7007a0b */ /* 0x000fc60003f5c000 */
[----:B------:R-:W-:Y:S01]  /*14ad0*/  FMUL.FTZ R225, R182, R225 ;  /* 0x000000e1b6e17220 */ /* 0x000fe20000410000 */
[----:B------:R-:W-:Y:S01]  /*14ae0*/  SEL R227, RZ, 0x1000000, P2 ;  /* 0x01000000ffe37807 */ /* 0x000fe20001000000 */
[----:B------:R-:W-:Y:S02]  /*14af0*/  FADD.FTZ R182, R46, R185 ;  /* 0x000000b92eb67221 */ /* 0x000fe40000010000 */
[----:B------:R-:W-:-:S04]  /*14b00*/  IMAD.WIDE.U32 R184, R184, 0x10000, RZ ;  /* 0x00010000b8b87825 */ /* 0x000fc800078e00ff */
[----:B------:R-:W-:Y:S01]  /*14b10*/  FADD.FTZ R151, R47, R182 ;  /* 0x000000b62f977221 */ /* 0x000fe20000010000 */
[----:B------:R-:W-:Y:S01]  /*14b20*/  SEL R182, RZ, 0x1, P0 ;  /* 0x00000001ffb67807 */ /* 0x000fe20000000000 */
[----:B------:R-:W-:Y:S02]  /*14b30*/  FMUL.FTZ R225, R225, c[0x0][0x1e8] ;  /* 0x00007a00e1e17a20 */ /* 0x000fe40000410000 */
[----:B------:R-:W-:Y:S02]  /*14b40*/  FADD.FTZ R224, R40, R151 ;  /* 0x0000009728e07221 */ /* 0x000fe40000010000 */
[----:B------:R-:W-:-:S04]  /*14b50*/  IMAD.WIDE.U32 R182, R182, 0x100, RZ ;  /* 0x00000100b6b67825 */ /* 0x000fc800078e00ff */
[----:B------:R-:W-:Y:S01]  /*14b60*/  FADD.FTZ R151, R41, R224 ;  /* 0x000000e029977221 */ /* 0x000fe20000010000 */
[----:B------:R-:W-:Y:S02]  /*14b70*/  LOP3.LUT R224, R223, R227, R222, 0xfe, !PT ;  /* 0x000000e3dfe07212 */ /* 0x000fe400078efede */
[----:B------:R-:W-:Y:S01]  /*14b80*/  LOP3.LUT R182, R182, R220, R184, 0xfe, !PT ;  /* 0x000000dcb6b67212 */ /* 0x000fe200078efeb8 */
[----:B------:R-:W-:Y:S01]  /*14b90*/  FADD.FTZ R222, R42, R151 ;  /* 0x000000972ade7221 */ /* 0x000fe20000010000 */
[----:B------:R-:W-:Y:S01]  /*14ba0*/  FSEL R184, R225, RZ, !P2 ;  /* 0x000000ffe1b87208 */ /* 0x000fe20005000000 */
[----:B------:R-:W0:Y:S01]  /*14bb0*/  S2R R220, SR_TID.X ;  /* 0x0000000000dc7919 */ /* 0x000e220000002100 */
[----:B------:R-:W-:Y:S01]  /*14bc0*/  SEL R225, RZ, 0x1, P3 ;  /* 0x00000001ffe17807 */ /* 0x000fe20001800000 */
[----:B------:R-:W-:Y:S01]  /*14bd0*/  FADD.FTZ R223, R43, R222 ;  /* 0x000000de2bdf7221 */ /* 0x000fe20000010000 */
[----:B------:R-:W-:Y:S01]  /*14be0*/  SEL R227, RZ, 0x1, P5 ;  /* 0x00000001ffe37807 */ /* 0x000fe20002800000 */
[----:B------:R-:W-:-:S02]  /*14bf0*/  FMUL.FTZ R151, R213, R184 ;  /* 0x000000b8d5977220 */ /* 0x000fc40000410000 */
[----:B------:R-:W-:Y:S01]  /*14c00*/  FADD.FTZ R184, R36, R223 ;  /* 0x000000df24b87221 */ /* 0x000fe20000010000 */
[----:B------:R-:W-:Y:S01]  /*14c10*/  LOP3.LUT R223, R221, R224, R225, 0xfe, !PT ;  /* 0x000000e0dddf7212 */ /* 0x000fe200078efee1 */
[----:B------:R-:W-:Y:S01]  /*14c20*/  @P6 FADD.FTZ R151, R91, R151 ;  /* 0x000000975b976221 */ /* 0x000fe20000010000 */
[----:B------:R-:W-:Y:S01]  /*14c30*/  LOP3.LUT R182, R182, R227, RZ, 0xfc, !PT ;  /* 0x000000e3b6b67212 */ /* 0x000fe200078efcff */
[----:B------:R-:W-:Y:S01]  /*14c40*/  IMAD.WIDE.U32 R226, R217, R226, c[0x0][0x188] ;  /* 0x00006200d9e27625 */ /* 0x000fe200078e00e2 */
[----:B------:R-:W-:-:S03]  /*14c50*/  LOP3.LUT R183, R183, R223, R185, 0xfe, !PT ;  /* 0x000000dfb7b77212 */ /* 0x000fc600078efeb9 */
[----:B------:R-:W-:Y:S01]  /*14c60*/  FADD.FTZ R221, R37, R184 ;  /* 0x000000b825dd7221 */ /* 0x000fe20000010000 */
[----:B------:R1:W-:Y:S03]  /*14c70*/  STG.E.128 [R226.64], R36 ;  /* 0x00000024e2007986 */ /* 0x0003e6000c101d04 */
[----:B------:R-:W-:Y:S01]  /*14c80*/  FADD.FTZ R184, R38, R221 ;  /* 0x000000dd26b87221 */ /* 0x000fe20000010000 */
[----:B------:R1:W-:Y:S03]  /*14c90*/  STG.E.128 [R226.64+0x10], R148 ;  /* 0x00001094e2007986 */ /* 0x0003e6000c101d04 */
[----:B------:R-:W-:Y:S01]  /*14ca0*/  FADD.FTZ R185, R39, R184 ;  /* 0x000000b827b97221 */ /* 0x000fe20000010000 */
[----:B------:R1:W-:Y:S01]  /*14cb0*/  STG.E.64 [R228.64], R182 ;  /* 0x000000b6e4007986 */ /* 0x0003e2000c101b04 */
[----:B0-----:R-:W-:-:S02]  /*14cc0*/  SHF.R.U32.HI R221, RZ, 0x5, R220 ;  /* 0x00000005ffdd7819 */ /* 0x001fc400000116dc */
[----:B------:R-:W-:Y:S01]  /*14cd0*/  FADD.FTZ R184, R148, R185 ;  /* 0x000000b994b87221 */ /* 0x000fe20000010000 */
[----:B------:R-:W-:Y:S02]  /*14ce0*/  LOP3.LUT P0, RZ, R220, 0x1f, RZ, 0xc0, !PT ;  /* 0x0000001fdcff7812 */ /* 0x000fe4000780c0ff */
[----:B------:R-:W-:Y:S01]  /*14cf0*/  LOP3.LUT R221, R221, 0x7fffffc, RZ, 0xc0, !PT ;  /* 0x07fffffcdddd7812 */ /* 0x000fe200078ec0ff */
[----:B------:R-:W-:-:S03]  /*14d00*/  FADD.FTZ R185, R149, R184 ;  /* 0x000000b895b97221 */ /* 0x000fc60000010000 */
[----:B------:R-:W-:Y:S01]  /*14d10*/  @!P1 IADD3 R221, R221, 0x4, RZ ;  /* 0x00000004dddd9810 */ /* 0x000fe20007ffe0ff */
[----:B------:R-:W-:-:S04]  /*14d20*/  FADD.FTZ R184, R150, R185 ;  /* 0x000000b996b87221 */ /* 0x000fc80000010000 */
[----:B------:R-:W-:Y:S01]  /*14d30*/  FADD.FTZ R224, R151, R184 ;  /* 0x000000b897e07221 */ /* 0x000fe20000010000 */
[----:B------:R-:W-:Y:S05]  /*14d40*/  BRA.DIV ~URZ, `(.L_x_19413) ;  /* 0x00001e227f007947 */ /* 0x000fea000b800000 */
[----:B-1----:R0:W1:Y:S02]  /*14d50*/  SHFL.BFLY PT, R182, R224, 0x1, 0x1f ;  /* 0x0c201f00e0b67f89 */ /* 0x00206400000e0000 */
.L_x_19417:
        /* <DEDUP_REMOVED lines=132> */
.L_x_19418:
[----:B------:R-:W2:Y:S01]  /*155a0*/  S2R R222, SR_TID.X ;  /* 0x0000000000de7919 */ /* 0x000ea20000002100 */
[----:B------:R-:W-:Y:S01]  /*155b0*/  @!P0 SHF.R.U32.HI R184, RZ, 0x5, R220 ;  /* 0x00000005ffb88819 */ /* 0x000fe200000116dc */
[----:B-1----:R-:W-:Y:S01]  /*155c0*/  FADD.FTZ R183, R223, R224 ;  /* 0x000000e0dfb77221 */ /* 0x002fe20000010000 */
[----:B------:R-:W-:Y:S01]  /*155d0*/  WARPSYNC 0xffffffff ;  /* 0xffffffff00007948 */ /* 0x000fe20003800000 */
[----:B------:R-:W-:Y:S01]  /*155e0*/  ULDC.U8 UR6, c[0x0][0x1f0] ;  /* 0x00007c0000067ab9 */ /* 0x000fe20000000000 */
[----:B------:R-:W-:Y:S02]  /*155f0*/  @!P0 LOP3.LUT R184, R184, 0x3, RZ, 0xc0, !PT ;  /* 0x00000003b8b88812 */ /* 0x000fe400078ec0ff */
[--C-:B------:R-:W-:Y:S02]  /*15600*/  PRMT R232, RZ, 0x5410, R101.reuse ;  /* 0x00005410ffe87816 */ /* 0x100fe40000000065 */
[----:B------:R-:W-:Y:S01]  /*15610*/  PRMT R235, RZ, 0x7610, R100 ;  /* 0x00007610ffeb7816 */ /* 0x000fe20000000064 */
[----:B------:R-:W-:Y:S01]  /*15620*/  @!P0 IMAD.IADD R220, R221, 0x1, R184 ;  /* 0x00000001dddc8824 */ /* 0x000fe200078e02b8 */
[----:B------:R-:W-:Y:S01]  /*15630*/  PRMT R233, RZ, 0x7610, R101 ;  /* 0x00007610ffe97816 */ /* 0x000fe20000000065 */
[----:B------:R-:W-:Y:S01]  /*15640*/  CS2R R184, SRZ ;  /* 0x0000000000b87805 */ /* 0x000fe2000001ff00 */
[----:B------:R-:W-:-:S02]  /*15650*/  PRMT R234, RZ, 0x5410, R100 ;  /* 0x00005410ffea7816 */ /* 0x000fc40000000064 */
[----:B------:R-:W-:Y:S01]  /*15660*/  @!P0 STS.64 [R220.X8], R182 ;  /* 0x000000b6dc008388 */ /* 0x000fe20000008a00 */
[----:B------:R-:W-:Y:S02]  /*15670*/  PRMT R231, RZ, 0x7610, R102 ;  /* 0x00007610ffe77816 */ /* 0x000fe40000000066 */
[----:B------:R-:W-:Y:S02]  /*15680*/  PRMT R237, RZ, 0x7610, R99 ;  /* 0x00007610ffed7816 */ /* 0x000fe40000000063 */
[----:B--2---:R-:W-:Y:S01]  /*15690*/  LOP3.LUT R226, R222, 0x1f, RZ, 0xc0, !PT ;  /* 0x0000001fdee27812 */ /* 0x004fe200078ec0ff */
[----:B------:R-:W-:Y:S03]  /*156a0*/  BAR.SYNC.DEFER_BLOCKING 0x0 ;  /* 0x0000000000007b1d */ /* 0x000fe60000010000 */
[----:B------:R-:W-:-:S13]  /*156b0*/  ISETP.GT.U32.AND P1, PT, R226, 0x3, PT ;  /* 0x00000003e200780c */ /* 0x000fda0003f24070 */
[----:B------:R-:W-:Y:S02]  /*156c0*/  @!P1 IMAD.IADD R226, R221, 0x1, R226 ;  /* 0x00000001dde29824 */ /* 0x000fe400078e02e2 */
[----:B------:R-:W-:Y:S01]  /*156d0*/  IMAD.MOV.U32 R221, RZ, RZ, RZ ;  /* 0x000000ffffdd7224 */ /* 0x000fe200078e00ff */
[----:B------:R-:W-:-:S04]  /*156e0*/  @!P1 MOV R221, 0x700 ;  /* 0x0000070000dd9802 */ /* 0x000fc80000000f00 */
[----:B------:R-:W-:Y:S01]  /*156f0*/  I2F R229, R221 ;  /* 0x000000dd00e57306 */ /* 0x000fe20000201400 */
[----:B------:R-:W-:Y:S01]  /*15700*/  @!P1 LDS.64 R184, [R226.X8] ;  /* 0x00000000e2b89984 */ /* 0x000fe20000008a00 */
[----:B------:R-:W-:-:S03]  /*15710*/  ISETP.NE.AND P1, PT, RZ, UR6, PT ;  /* 0x00000006ff007c0c */ /* 0x000fc6000bf25270 */
[----:B0-----:R-:W0:Y:S02]  /*15720*/  SHFL.DOWN PT, R224, R221, 0x2, 0x1f ;  /* 0x08401f00dde07f89 */ /* 0x001e2400000e0000 */
[----:B0-----:R-:W-:Y:S02]  /*15730*/  IMAD.IADD R225, R224, 0x1, R221 ;  /* 0x00000001e0e17824 */ /* 0x001fe400078e02dd */
[----:B------:R-:W-:Y:S03]  /*15740*/  I2F R224, R224 ;  /* 0x000000e000e07306 */ /* 0x000fe60000201400 */
[----:B------:R-:W0:Y:S05]  /*15750*/  SHFL.DOWN PT, R228, R225, 0x1, 0x1f ;  /* 0x08201f00e1e47f89 */ /* 0x000e2a00000e0000 */
[----:B------:R-:W1:Y:S01]  /*15760*/  I2F R227, R225 ;  /* 0x000000e100e37306 */ /* 0x000e620000201400 */
[----:B------:R-:W2:Y:S07]  /*15770*/  SHFL.DOWN PT, R223, R184, 0x2, 0x1f ;  /* 0x08401f00b8df7f89 */ /* 0x000eae00000e0000 */
[----:B-1----:R-:W1:Y:S01]  /*15780*/  MUFU.RCP R183, R227 ;  /* 0x000000e300b77308 */ /* 0x002e620000001000 */
[----:B0-----:R-:W-:-:S07]  /*15790*/  IMAD.IADD R226, R225, 0x1, R228 ;  /* 0x00000001e1e27824 */ /* 0x001fce00078e02e4 */
        /* <DEDUP_REMOVED lines=9> */
[----:B------:R-:W-:Y:S01]  /*15830*/  FMUL.FTZ R184, R184, R229 ;  /* 0x000000e5b8b87220 */ /* 0x000fe20000410000 */
[----:B------:R-:W-:-:S03]  /*15840*/  PRMT R229, RZ, 0x7610, R103 ;  /* 0x00007610ffe57816 */ /* 0x000fc60000000067 */
        /* <DEDUP_REMOVED lines=11> */
[----:B------:R-:W-:Y:S01]  /*15900*/  FMUL.FTZ R220, R220, R220 ;  /* 0x000000dcdcdc7220 */ /* 0x000fe20000410000 */
[----:B------:R-:W-:-:S02]  /*15910*/  PRMT R221, RZ, 0x7610, R113 ;  /* 0x00007610ffdd7816 */ /* 0x000fc40000000071 */
[----:B------:R-:W-:Y:S01]  /*15920*/  LOP3.LUT P0, RZ, R225, 0x1f, R222, 0xf8, !PT ;  /* 0x0000001fe1ff7812 */ /* 0x000fe2000780f8de */
[----:B------:R-:W0:Y:S01]  /*15930*/  SHFL.IDX PT, R185, R185, RZ, 0x1f ;  /* 0x00001fffb9b97589 */ /* 0x000e2200000e0000 */
[----:B------:R-:W-:Y:S01]  /*15940*/  FMUL.FTZ R227, R227, R220 ;  /* 0x000000dce3e37220 */ /* 0x000fe20000410000 */
[----:B------:R-:W-:-:S03]  /*15950*/  PRMT R225, RZ, 0x7610, R105 ;  /* 0x00007610ffe17816 */ /* 0x000fc60000000069 */
[----:B------:R-:W-:-:S07]  /*15960*/  FMUL.FTZ R227, R227, R228 ;  /* 0x000000e4e3e37220 */ /* 0x000fce0000410000 */
[----:B------:R-:W-:Y:S02]  /*15970*/  @!P0 IMAD.MOV.U32 R184, RZ, RZ, 0x4 ;  /* 0x00000004ffb88424 */ /* 0x000fe400078e00ff */
[----:B------:R-:W-:Y:S02]  /*15980*/  @!P0 IMAD.MOV.U32 R230, RZ, RZ, 0x4 ;  /* 0x00000004ffe68424 */ /* 0x000fe400078e00ff */
[----:B-1----:R-:W-:Y:S02]  /*15990*/  FADD.FTZ R220, R182, R183 ;  /* 0x000000b7b6dc7221 */ /* 0x002fe40000010000 */
[----:B------:R-:W-:-:S04]  /*159a0*/  @!P0 IMAD.WIDE R182, R203, R184, c[0x0][0x1a0] ;  /* 0x00006800cbb68625 */ /* 0x000fc800078e02b8 */
[----:B------:R-:W-:Y:S01]  /*159b0*/  FFMA.FTZ R220, R223, R227, R220 ;  /* 0x000000e3dfdc7223 */ /* 0x000fe200000100dc */
[----:B0-----:R0:W-:Y:S01]  /*159c0*/  @!P0 STG.E [R182.64], R185 ;  /* 0x000000b9b6008986 */ /* 0x0011e2000c101904 */
[----:B------:R-:W-:Y:S02]  /*159d0*/  FSEL R184, R185, RZ, !P1 ;  /* 0x000000ffb9b87208 */ /* 0x000fe40004800000 */
[----:B------:R-:W-:Y:S01]  /*159e0*/  PRMT R227, RZ, 0x7610, R104 ;  /* 0x00007610ffe37816 */ /* 0x000fe20000000068 */
[----:B------:R-:W1:Y:S01]  /*159f0*/  SHFL.IDX PT, R183, R220, RZ, 0x1f ;  /* 0x00001fffdcb77589 */ /* 0x000e6200000e0000 */
[----:B------:R-:W-:Y:S01]  /*15a00*/  PRMT R223, RZ, 0x7610, R106 ;  /* 0x00007610ffdf7816 */ /* 0x000fe2000000006a */
[--C-:B------:R-:W-:Y:S02]  /*15a10*/  FADD.FTZ R224, R36, -R184.reuse ;  /* 0x800000b824e07221 */ /* 0x100fe40000010000 */
[----:B------:R-:W-:Y:S02]  /*15a20*/  FADD.FTZ R226, R37, -R184 ;  /* 0x800000b825e27221 */ /* 0x000fe40000010000 */
[C---:B------:R-:W-:Y:S01]  /*15a30*/  @!P0 IMAD.WIDE R36, R203.reuse, R230, c[0x0][0x1a8] ;  /* 0x00006a00cb248625 */ /* 0x040fe200078e02e6 */
[----:B------:R-:W-:-:S02]  /*15a40*/  IADD3 R203, R203, c[0x0][0x160], RZ ;  /* 0x00005800cbcb7a10 */ /* 0x000fc40007ffe0ff */
[----:B0-----:R-:W-:Y:S01]  /*15a50*/  MOV R182, c[0x0][0x1e0] ;  /* 0x0000780000b67a02 */ /* 0x001fe20000000f00 */
[----:B------:R-:W-:Y:S02]  /*15a60*/  FMUL.FTZ R185, R185, R185 ;  /* 0x000000b9b9b97220 */ /* 0x000fe40000410000 */
[--C-:B------:R-:W-:Y:S02]  /*15a70*/  FADD.FTZ R60, R60, -R184.reuse ;  /* 0x800000b83c3c7221 */ /* 0x100fe40000010000 */
[--C-:B------:R-:W-:Y:S01]  /*15a80*/  FADD.FTZ R85, R85, -R184.reuse ;  /* 0x800000b855557221 */ /* 0x100fe20000010000 */
[----:B------:R-:W-:Y:S01]  /*15a90*/  FSEL R185, R185, RZ, P1 ;  /* 0x000000ffb9b97208 */ /* 0x000fe20000800000 */
[--C-:B------:R-:W-:Y:S01]  /*15aa0*/  FADD.FTZ R54, R54, -R184.reuse ;  /* 0x800000b836367221 */ /* 0x100fe20000010000 */
[----:B------:R-:W-:Y:S01]  /*15ab0*/  LOP3.LUT P1, RZ, R196, 0xff, RZ, 0xc0, !PT ;  /* 0x000000ffc4ff7812 */ /* 0x000fe2000782c0ff */
[--C-:B------:R-:W-:Y:S02]  /*15ac0*/  FADD.FTZ R49, R49, -R184.reuse ;  /* 0x800000b831317221 */ /* 0x100fe40000010000 */
[--C-:B------:R-:W-:Y:S01]  /*15ad0*/  FADD.FTZ R44, R44, -R184.reuse ;  /* 0x800000b82c2c7221 */ /* 0x100fe20000010000 */
[----:B------:R-:W-:Y:S01]  /*15ae0*/  SEL R196, RZ, 0x1, P1 ;  /* 0x00000001ffc47807 */ /* 0x000fe20000800000 */
[----:B------:R-:W-:-:S02]  /*15af0*/  FADD.FTZ R222, R43, -R184 ;  /* 0x800000b82bde7221 */ /* 0x000fc40000010000 */
[----:B-1----:R-:W-:Y:S02]  /*15b00*/  FFMA.FTZ R182, R183, R182, c[0x0][0x228] ;  /* 0x00008a00b7b67623 */ /* 0x002fe400000100b6 */
[--C-:B------:R-:W-:Y:S02]  /*15b10*/  FADD.FTZ R82, R82, -R184.reuse ;  /* 0x800000b852527221 */ /* 0x100fe40000010000 */
[----:B------:R-:W-:Y:S01]  /*15b20*/  FADD.FTZ R183, R182, R185 ;  /* 0x000000b9b6b77221 */ /* 0x000fe20000010000 */
[----:B------:R-:W-:Y:S01]  /*15b30*/  PRMT R185, RZ, 0x7610, R107 ;  /* 0x00007610ffb97816 */ /* 0x000fe2000000006b */
[--C-:B------:R-:W-:Y:S02]  /*15b40*/  FADD.FTZ R74, R74, -R184.reuse ;  /* 0x800000b84a4a7221 */ /* 0x100fe40000010000 */
[--C-:B------:R-:W-:Y:S02]  /*15b50*/  FADD.FTZ R83, R83, -R184.reuse ;  /* 0x800000b853537221 */ /* 0x100fe40000010000 */
[----:B------:R-:W0:Y:S01]  /*15b60*/  MUFU.RSQ R183, R183 ;  /* 0x000000b700b77308 */ /* 0x000e220000001400 */
[----:B------:R-:W-:-:S02]  /*15b70*/  FADD.FTZ R75, R75, -R184 ;  /* 0x800000b84b4b7221 */ /* 0x000fc40000010000 */
[--C-:B------:R-:W-:Y:S02]  /*15b80*/  FADD.FTZ R80, R80, -R184.reuse ;  /* 0x800000b850507221 */ /* 0x100fe40000010000 */
[--C-:B------:R-:W-:Y:S02]  /*15b90*/  FADD.FTZ R58, R58, -R184.reuse ;  /* 0x800000b83a3a7221 */ /* 0x100fe40000010000 */
[--C-:B------:R-:W-:Y:S02]  /*15ba0*/  FADD.FTZ R50, R50, -R184.reuse ;  /* 0x800000b832327221 */ /* 0x100fe40000010000 */
[--C-:B------:R-:W-:Y:S02]  /*15bb0*/  FADD.FTZ R84, R84, -R184.reuse ;  /* 0x800000b854547221 */ /* 0x100fe40000010000 */
[--C-:B------:R-:W-:Y:S02]  /*15bc0*/  FADD.FTZ R86, R86, -R184.reuse ;  /* 0x800000b856567221 */ /* 0x100fe40000010000 */
[----:B------:R-:W-:-:S02]  /*15bd0*/  FADD.FTZ R87, R87, -R184 ;  /* 0x800000b857577221 */ /* 0x000fc40000010000 */
[----:B------:R-:W-:Y:S01]  /*15be0*/  FADD.FTZ R81, R81, -R184 ;  /* 0x800000b851517221 */ /* 0x000fe20000010000 */
[----:B0-----:R0:W-:Y:S01]  /*15bf0*/  @!P0 STG.E [R36.64], R183 ;  /* 0x000000b724008986 */ /* 0x0011e2000c101904 */
[C---:B------:R-:W-:Y:S02]  /*15c00*/  FMUL.FTZ R85, R183.reuse, R85 ;  /* 0x00000055b7557220 */ /* 0x040fe40000410000 */
[C---:B------:R-:W-:Y:S02]  /*15c10*/  FMUL.FTZ R43, R183.reuse, R54 ;  /* 0x00000036b72b7220 */ /* 0x040fe40000410000 */
[C---:B------:R-:W-:Y:S02]  /*15c20*/  FMUL.FTZ R54, R183.reuse, R49 ;  /* 0x00000031b7367220 */ /* 0x040fe40000410000 */
[C---:B------:R-:W-:Y:S01]  /*15c30*/  FMUL.FTZ R49, R183.reuse, R44 ;  /* 0x0000002cb7317220 */ /* 0x040fe20000410000 */
[----:B------:R-:W-:Y:S01]  /*15c40*/  PRMT R44, RZ, 0x5410, R123 ;  /* 0x00005410ff2c7816 */ /* 0x000fe2000000007b */
[----:B------:R-:W-:-:S02]  /*15c50*/  FMUL.FTZ R82, R183, R82 ;  /* 0x00000052b7527220 */ /* 0x000fc40000410000 */
[C---:B------:R-:W-:Y:S02]  /*15c60*/  FMUL.FTZ R74, R183.reuse, R74 ;  /* 0x0000004ab74a7220 */ /* 0x040fe40000410000 */
[C---:B0-----:R-:W-:Y:S01]  /*15c70*/  FMUL.FTZ R37, R183.reuse, R60 ;  /* 0x0000003cb7257220 */ /* 0x041fe20000410000 */
[----:B------:R-:W-:Y:S01]  /*15c80*/  PRMT R60, RZ, 0x7610, R120 ;  /* 0x00007610ff3c7816 */ /* 0x000fe20000000078 */
[----:B------:R-:W-:Y:S01]  /*15c90*/  FFMA.FTZ R82, R82, R44, R19 ;  /* 0x0000002c52527223 */ /* 0x000fe20000010013 */
[----:B------:R-:W-:Y:S01]  /*15ca0*/  PRMT R44, RZ, 0x7610, R123 ;  /* 0x00007610ff2c7816 */ /* 0x000fe2000000007b */
[----:B------:R-:W-:Y:S02]  /*15cb0*/  FMUL.FTZ R83, R183, R83 ;  /* 0x00000053b7537220 */ /* 0x000fe40000410000 */
[----:B------:R-:W-:Y:S01]  /*15cc0*/  FFMA.FTZ R85, R85, R60, R24 ;  /* 0x0000003c55557223 */ /* 0x000fe20000010018 */
[----:B------:R-:W-:Y:S01]  /*15cd0*/  PRMT R60, RZ, 0x5410, R119 ;  /* 0x00005410ff3c7816 */ /* 0x000fe20000000077 */
[----:B------:R-:W-:-:S02]  /*15ce0*/  FMUL.FTZ R75, R183, R75 ;  /* 0x0000004bb74b7220 */ /* 0x000fc40000410000 */
[--C-:B------:R-:W-:Y:S02]  /*15cf0*/  FADD.FTZ R76, R76, -R184.reuse ;  /* 0x800000b84c4c7221 */ /* 0x100fe40000010000 */
[----:B------:R-:W-:Y:S01]  /*15d00*/  FFMA.FTZ R74, R74, R60, R11 ;  /* 0x0000003c4a4a7223 */ /* 0x000fe2000001000b */
[----:B------:R-:W-:Y:S01]  /*15d10*/  PRMT R60, RZ, 0x7610, R119 ;  /* 0x00007610ff3c7816 */ /* 0x000fe20000000077 */
        /* <DEDUP_REMOVED lines=36> */
[----:B------:R-:W-:Y:S01]  /*15f60*/  FFMA.FTZ R83, R83, R44, R18 ;  /* 0x0000002c53537223 */ /* 0x000fe20000010012 */
[----:B------:R-:W-:Y:S01]  /*15f70*/  PRMT R44, RZ, 0x5410, R122 ;  /* 0x00005410ff2c7816 */ /* 0x000fe2000000007a */
[----:B------:R-:W-:Y:S01]  /*15f80*/  FFMA.FTZ R75, R75, R60, R10 ;  /* 0x0000003c4b4b7223 */ /* 0x000fe2000001000a */
        /* <DEDUP_REMOVED lines=41> */
[C---:B------:R-:W-:Y:S01]  /*16220*/  FMUL.FTZ R57, R183.reuse, R222 ;  /* 0x000000deb7397220 */ /* 0x040fe20000410000 */
[----:B------:R-:W-:Y:S01]  /*16230*/  PRMT R222, RZ, 0x5410, R105 ;  /* 0x00005410ffde7816 */ /* 0x000fe20000000069 */
        /* <DEDUP_REMOVED lines=69> */
[----:B------:R-:W-:Y:S01]  /*16690*/  LEA R56, P0, R215, c[0x0][0x208], 0x4 ;  /* 0x00008200d7387a11 */ /* 0x000fe200078020ff */
[----:B------:R-:W-:Y:S01]  /*166a0*/  FFMA.FTZ R185, R50, R185, R173 ;  /* 0x000000b932b97223 */ /* 0x000fe200000100ad */
[----:B------:R-:W-:Y:S01]  /*166b0*/  F2FP.BF16.PACK_AB R50, R73, R72 ;  /* 0x000000484932723e */ /* 0x000fe200000010ff */
[----:B------:R-:W-:Y:S01]  /*166c0*/  FFMA.FTZ R227, R58, R227, R167 ;  /* 0x000000e33ae37223 */ /* 0x000fe200000100a7 */
[C---:B------:R-:W-:Y:S01]  /*166d0*/  IADD3 R60, R215.reuse, 0x80, RZ ;  /* 0x00000080d73c7810 */ /* 0x040fe20007ffe0ff */
[----:B------:R-:W-:Y:S01]  /*166e0*/  IMAD.MOV.U32 R73, RZ, RZ, 0x10 ;  /* 0x00000010ff497424 */ /* 0x000fe200078e00ff */
        /* <DEDUP_REMOVED lines=11> */
[----:B------:R-:W-:Y:S01]  /*167a0*/  FFMA.FTZ R69, R61, R69, R160 ;  /* 0x000000453d457223 */ /* 0x000fe200000100a0 */
[----:B------:R-:W-:Y:S01]  /*167b0*/  LEA.HI.X R57, R215, c[0x0][0x20c], RZ, 0x4, P0 ;  /* 0x00008300d7397a11 */ /* 0x000fe200000f24ff */
[----:B------:R-:W-:Y:S01]  /*167c0*/  FFMA.FTZ R220, R48, R220, R169 ;  /* 0x000000dc30dc7223 */ /* 0x000fe200000100a9 */
[----:B------:R-:W-:Y:S01]  /*167d0*/  F2FP.BF16.PACK_AB R48, R77, R76 ;  /* 0x0000004c4d30723e */ /* 0x000fe200000010ff */
[----:B------:R-:W-:Y:S01]  /*167e0*/  FFMA.FTZ R233, R51, R233, R178 ;  /* 0x000000e933e97223 */ /* 0x000fe200000100b2 */
[----:B------:R-:W-:Y:S01]  /*167f0*/  F2FP.BF16.PACK_AB R51, R75, R74 ;  /* 0x0000004a4b33723e */ /* 0x000fe200000010ff */
[----:B------:R-:W-:Y:S01]  /*16800*/  FFMA.FTZ R234, R49, R234, R174 ;  /* 0x000000ea31ea7223 */ /* 0x000fe200000100ae */
[----:B------:R-:W-:Y:S01]  /*16810*/  F2FP.BF16.PACK_AB R49, R79, R78 ;  /* 0x0000004e4f31723e */ /* 0x000fe200000010ff */
[----:B------:R-:W-:Y:S01]  /*16820*/  FFMA.FTZ R66, R59, R66, R166 ;  /* 0x000000423b427223 */ /* 0x000fe200000100a6 */
[----:B------:R0:W-:Y:S01]  /*16830*/  STG.E.128 [R56.64], R44 ;  /* 0x0000002c38007986 */ /* 0x0001e2000c101d04 */
[----:B------:R-:W-:Y:S01]  /*16840*/  FFMA.FTZ R223, R54, R223, R171 ;  /* 0x000000df36df7223 */ /* 0x000fe200000100ab */
[----:B------:R-:W-:Y:S01]  /*16850*/  F2FP.BF16.PACK_AB R54, R183, R84 ;  /* 0x00000054b736723e */ /* 0x000fe200000010ff */
[----:B------:R-:W-:Y:S01]  /*16860*/  FFMA.FTZ R226, R52, R226, R163 ;  /* 0x000000e234e27223 */ /* 0x000fe200000100a3 */
[----:B------:R-:W-:Y:S01]  /*16870*/  F2FP.BF16.PACK_AB R52, R71, R68 ;  /* 0x000000444734723e */ /* 0x000fe200000010ff */
[----:B------:R-:W-:Y:S01]  /*16880*/  FFMA.FTZ R231, R53, R231, R180 ;  /* 0x000000e735e77223 */ /* 0x000fe200000100b4 */
[----:B------:R-:W-:Y:S01]  /*16890*/  F2FP.BF16.PACK_AB R53, R221, R182 ;  /* 0x000000b6dd35723e */ /* 0x000fe200000010ff */
[----:B------:R-:W-:Y:S01]  /*168a0*/  IMAD.WIDE.U32 R60, R60, R73, c[0x0][0x208] ;  /* 0x000082003c3c7625 */ /* 0x000fe200078e0049 */
[----:B------:R-:W-:-:S03]  /*168b0*/  F2FP.BF16.PACK_AB R36, R69, R36 ;  /* 0x000000244524723e */ /* 0x000fc600000010ff */
[----:B------:R-:W-:Y:S01]  /*168c0*/  IMAD.WIDE.U32 R58, R58, R73, c[0x0][0x208] ;  /* 0x000082003a3a7625 */ /* 0x000fe200078e0049 */
[----:B------:R-:W-:Y:S03]  /*168d0*/  STG.E.128 [R60.64], R48 ;  /* 0x000000303c007986 */ /* 0x000fe6000c101d04 */
[----:B------:R-:W-:Y:S01]  /*168e0*/  FFMA.FTZ R237, R184, R237, R195 ;  /* 0x000000edb8ed7223 */ /* 0x000fe200000100c3 */
[----:B------:R-:W-:Y:S01]  /*168f0*/  PRMT R184, RZ, 0x5410, R97 ;  /* 0x00005410ffb87816 */ /* 0x000fe20000000061 */
[----:B------:R-:W-:Y:S01]  /*16900*/  FFMA.FTZ R224, R224, R37, R181 ;  /* 0x00000025e0e07223 */ /* 0x000fe200000100b5 */
[----:B------:R-:W-:Y:S01]  /*16910*/  PRMT R37, RZ, 0x7610, R96 ;  /* 0x00007610ff257816 */ /* 0x000fe20000000060 */
[----:B------:R1:W-:Y:S01]  /*16920*/  STG.E.128 [R58.64], R52 ;  /* 0x000000343a007986 */ /* 0x0003e2000c101d04 */
[----:B------:R-:W-:Y:S01]  /*16930*/  FFMA.FTZ R222, R43, R222, R168 ;  /* 0x000000de2bde7223 */ /* 0x000fe200000100a8 */
[----:B0-----:R-:W-:Y:S01]  /*16940*/  IADD3 R56, R215, 0x200, RZ ;  /* 0x00000200d7387810 */ /* 0x001fe20007ffe0ff */
        /* <DEDUP_REMOVED lines=10> */
[----:B------:R-:W-:Y:S02]  /*169f0*/  F2FP.BF16.PACK_AB R41, R225, R222 ;  /* 0x000000dee129723e */ /* 0x000fe400000010ff */
[----:B------:R-:W-:Y:S02]  /*16a00*/  F2FP.BF16.PACK_AB R40, R227, R226 ;  /* 0x000000e2e328723e */ /* 0x000fe400000010ff */
[C---:B-1----:R-:W-:Y:S02]  /*16a10*/  IADD3 R58, R215.reuse, 0x180, RZ ;  /* 0x00000180d73a7810 */ /* 0x042fe40007ffe0ff */
[----:B------:R-:W-:Y:S02]  /*16a20*/  IADD3 R54, R215, 0x280, RZ ;  /* 0x00000280d7367810 */ /* 0x000fe40007ffe0ff */
[----:B------:R-:W-:Y:S01]  /*16a30*/  LEA R52, P0, R217, c[0x0][0x208], 0x4 ;  /* 0x00008200d9347a11 */ /* 0x000fe200078020ff */
        /* <DEDUP_REMOVED lines=8> */
[----:B------:R0:W-:Y:S01]  /*16ac0*/  STG.E.128 [R56.64], R40 ;  /* 0x0000002838007986 */ /* 0x0001e2000c101d04 */
[----:B------:R-:W-:Y:S02]  /*16ad0*/  F2FP.BF16.PACK_AB R50, R151, R148 ;  /* 0x000000949732723e */ /* 0x000fe400000010ff */
[----:B------:R-:W-:Y:S01]  /*16ae0*/  F2FP.BF16.PACK_AB R49, R149, R184 ;  /* 0x000000b89531723e */ /* 0x000fe200000010ff */
[----:B------:R0:W-:Y:S01]  /*16af0*/  STG.E.128 [R54.64], R44 ;  /* 0x0000002c36007986 */ /* 0x0001e2000c101d04 */
[----:B------:R-:W-:-:S02]  /*16b00*/  LEA.HI.X R53, R217, c[0x0][0x20c], RZ, 0x4, P0 ;  /* 0x00008300d9357a11 */ /* 0x000fc400000f24ff */
[----:B------:R-:W-:Y:S02]  /*16b10*/  F2FP.BF16.PACK_AB R48, R67, R224 ;  /* 0x000000e04330723e */ /* 0x000fe400000010ff */
[----:B------:R-:W-:-:S03]  /*16b20*/  ISETP.GE.AND P0, PT, R203, c[0x0][0x164], PT ;  /* 0x00005900cb007a0c */ /* 0x000fc60003f06270 */
[----:B------:R0:W-:Y:S10]  /*16b30*/  STG.E.128 [R52.64], R48 ;  /* 0x0000003034007986 */ /* 0x0001f4000c101d04 */
[----:B0-----:R-:W-:Y:S01]  /*16b40*/  @P0 CALL.REL.NOINC `(.L_x_19415) ;  /* 0x0000001000000944 */ /* 0x001fe20003c00000 */
[----:B------:R-:W-:Y:S05]  /*16b50*/  BRA `(.L_x_19416) ;  /* 0xfffea0f000007947 */ /* 0x000fea000383ffff */
.L_x_19415:
[----:B------:R-:W-:Y:S05]  /*16b60*/  EXIT ;  /* 0x000000000000794d */ /* 0x000fea0003800000 */
.L_x_19413:
[----:B-1----:R-:W-:Y:S01]  /*16b70*/  HFMA2.MMA R183, -RZ, RZ, 0, 1.847743988037109375e-06 ;  /* 0x0000001fffb77435 */ /* 0x002fe200000001ff */
[----:B------:R-:W-:Y:S01]  /*16b80*/  IMAD.MOV.U32 R223, RZ, RZ, 0x1 ;  /* 0x00000001ffdf7424 */ /* 0x000fe200078e00ff */
[----:B------:R-:W-:Y:S01]  /*16b90*/  MOV R184, 0x16bc0 ;  /* 0x00016bc000b87802 */ /* 0x000fe20000000f00 */
[----:B------:R-:W-:-:S03]  /*16ba0*/  IMAD.MOV.U32 R222, RZ, RZ, -0x1 ;  /* 0xffffffffffde7424 */ /* 0x000fc600078e00ff */
[----:B------:R-:W-:Y:S05]  /*16bb0*/  CALL.REL.NOINC `($__internal_61_$__cuda_sm70_shflsync_bfly_p) ;  /* 0x00000a9000007944 */ /* 0x000fea0003c00000 */
[----:B-1----:R-:W-:Y:S01]  /*16bc0*/  IMAD.MOV.U32 R182, RZ, RZ, R223 ;  /* 0x000000ffffb67224 */ /* 0x002fe200078e00df */
[----:B0-----:R-:W-:Y:S05]  /*16bd0*/  BRA `(.L_x_19417) ;  /* 0xffffe18000007947 */ /* 0x001fea000383ffff */
.L_x_19414:
[----:B------:R-:W-:Y:S01]  /*16be0*/  IMAD.MOV.U32 R223, RZ, RZ, 0x2 ;  /* 0x00000002ffdf7424 */ /* 0x000fe200078e00ff */
[----:B------:R-:W-:Y:S01]  /*16bf0*/  MOV R183, 0x1f ;  /* 0x0000001f00b77802 */ /* 0x000fe20000000f00 */
[----:B------:R-:W-:Y:S01]  /*16c00*/  IMAD.MOV.U32 R222, RZ, RZ, -0x1 ;  /* 0xffffffffffde7424 */ /* 0x000fe200078e00ff */
[----:B------:R-:W-:-:S02]  /*16c10*/  MOV R184, 0x16c30 ;  /* 0x00016c3000b87802 */ /* 0x000fc40000000f00 */
[----:B------:R-:W-:Y:S05]  /*16c20*/  CALL.REL.NOINC `($__internal_61_$__cuda_sm70_shflsync_bfly_p) ;  /* 0x00000a2000007944 */ /* 0x000fea0003c00000 */
[----:B01----:R-:W-:Y:S01]  /*16c30*/  FADD.FTZ R224, R224, R223 ;  /* 0x000000dfe0e07221 */ /* 0x003fe20000010000 */
[----:B------:R-:W-:Y:S01]  /*16c40*/  MOV R222, 0xffffffff ;  /* 0xffffffff00de7802 */ /* 0x000fe20000000f00 */
[----:B------:R-:W-:Y:S01]  /*16c50*/  IMAD.MOV.U32 R223, RZ, RZ, 0x4 ;  /* 0x00000004ffdf7424 */ /* 0x000fe200078e00ff */
[----:B------:R-:W-:Y:S01]  /*16c60*/  MOV R184, 0x16c90 ;  /* 0x00016c9000b87802 */ /* 0x000fe20000000f00 */
[----:B------:R-:W-:-:S02]  /*16c70*/  IMAD.MOV.U32 R183, RZ, RZ, 0x1f ;  /* 0x0000001fffb77424 */ /* 0x000fc400078e00ff */
[----:B------:R-:W-:Y:S05]  /*16c80*/  CALL.REL.NOINC `($__internal_61_$__cuda_sm70_shflsync_bfly_p) ;  /* 0x000009c000007944 */ /* 0x000fea0003c00000 */
[----:B01----:R-:W-:Y:S01]  /*16c90*/  FADD.FTZ R224, R224, R223 ;  /* 0x000000dfe0e07221 */ /* 0x003fe20000010000 */
[----:B------:R-:W-:Y:S01]  /*16ca0*/  MOV R184, 0x16cf0 ;  /* 0x00016cf000b87802 */ /* 0x000fe20000000f00 */
[----:B------:R-:W-:-:S02]  /*16cb0*/  IMAD.MOV.U32 R223, RZ, RZ, 0x8 ;  /* 0x00000008ffdf7424 */ /* 0x000fc400078e00ff */
[----:B------:R-:W-:Y:S02]  /*16cc0*/  IMAD.MOV.U32 R183, RZ, RZ, 0x1f ;  /* 0x0000001fffb77424 */ /* 0x000fe400078e00ff */
[----:B------:R-:W-:Y:S02]  /*16cd0*/  IMAD.MOV.U32 R222, RZ, RZ, -0x1 ;  /* 0xffffffffffde7424 */ /* 0x000fe400078e00ff */
[----:B------:R-:W-:Y:S05]  /*16ce0*/  CALL.REL.NOINC `($__internal_61_$__cuda_sm70_shflsync_bfly_p) ;  /* 0x0000096000007944 */ /* 0x000fea0003c00000 */
[----:B01----:R-:W-:Y:S01]  /*16cf0*/  FADD.FTZ R224, R224, R223 ;  /* 0x000000dfe0e07221 */ /* 0x003fe20000010000 */
[----:B------:R-:W-:Y:S01]  /*16d00*/  HFMA2.MMA R223, -RZ, RZ, 0, 9.5367431640625e-07 ;  /* 0x00000010ffdf7435 */ /* 0x000fe200000001ff */
[----:B------:R-:W-:Y:S01]  /*16d10*/  IMAD.MOV.U32 R183, RZ, RZ, 0x1f ;  /* 0x0000001fffb77424 */ /* 0x000fe200078e00ff */
[----:B------:R-:W-:Y:S01]  /*16d20*/  MOV R184, 0x16d50 ;  /* 0x00016d5000b87802 */ /* 0x000fe20000000f00 */
[----:B------:R-:W-:-:S03]  /*16d30*/  IMAD.MOV.U32 R222, RZ, RZ, -0x1 ;  /* 0xffffffffffde7424 */ /* 0x000fc600078e00ff */
[----:B------:R-:W-:Y:S05]  /*16d40*/  CALL.REL.NOINC `($__internal_61_$__cuda_sm70_shflsync_bfly_p) ;  /* 0x0000090000007944 */ /* 0x000fea0003c00000 */
        /* <DEDUP_REMOVED lines=132> */
[----:B------:R-:W-:Y:S01]  /*17590*/  HFMA2.MMA R223, -RZ, RZ, 0, 4.76837158203125e-07 ;  /* 0x00000008ffdf7435 */ /* 0x000fe200000001ff */
[----:B------:R-:W-:Y:S01]  /*175a0*/  IMAD.MOV.U32 R183, RZ, RZ, 0x1f ;  /* 0x0000001fffb77424 */ /* 0x000fe200078e00ff */
[----:B------:R-:W-:Y:S01]  /*175b0*/  MOV R184, 0x175e0 ;  /* 0x000175e000b87802 */ /* 0x000fe20000000f00 */
[----:B------:R-:W-:-:S03]  /*175c0*/  IMAD.MOV.U32 R222, RZ, RZ, -0x1 ;  /* 0xffffffffffde7424 */ /* 0x000fc600078e00ff */
[----:B------:R-:W-:Y:S05]  /*175d0*/  CALL.REL.NOINC `($__internal_61_$__cuda_sm70_shflsync_bfly_p) ;  /* 0x0000007000007944 */ /* 0x000fea0003c00000 */
[----:B01----:R-:W-:Y:S01]  /*175e0*/  FADD.FTZ R224, R224, R223 ;  /* 0x000000dfe0e07221 */ /* 0x003fe20000010000 */
[----:B------:R-:W-:Y:S01]  /*175f0*/  MOV R183, 0x1f ;  /* 0x0000001f00b77802 */ /* 0x000fe20000000f00 */
[----:B------:R-:W-:Y:S01]  /*17600*/  IMAD.MOV.U32 R223, RZ, RZ, 0x10 ;  /* 0x00000010ffdf7424 */ /* 0x000fe200078e00ff */
[----:B------:R-:W-:Y:S01]  /*17610*/  MOV R184, 0x17640 ;  /* 0x0001764000b87802 */ /* 0x000fe20000000f00 */
[----:B------:R-:W-:-:S02]  /*17620*/  IMAD.MOV.U32 R222, RZ, RZ, -0x1 ;  /* 0xffffffffffde7424 */ /* 0x000fc400078e00ff */
[----:B------:R-:W-:Y:S05]  /*17630*/  CALL.REL.NOINC `($__internal_61_$__cuda_sm70_shflsync_bfly_p) ;  /* 0x0000001000007944 */ /* 0x000fea0003c00000 */
[----:B01----:R-:W-:Y:S05]  /*17640*/  BRA `(.L_x_19418) ;  /* 0xffffdf5000007947 */ /* 0x003fea000383ffff */
        .weak           $__internal_61_$__cuda_sm70_shflsync_bfly_p
        .type           $__internal_61_$__cuda_sm70_shflsync_bfly_p,@function
        .size           $__internal_61_$__cuda_sm70_shflsync_bfly_p,(.L_x_44901 - $__internal_61_$__cuda_sm70_shflsync_bfly_p)
$__internal_61_$__cuda_sm70_shflsync_bfly_p:
[----:B------:R-:W-:Y:S01]  /*17650*/  IMAD.MOV.U32 R185, RZ, RZ, 0x0 ;  /* 0x00000000ffb97424 */ /* 0x000fe200078e00ff */
[----:B------:R-:W-:Y:S04]  /*17660*/  WARPSYNC R222 ;  /* 0x000000de00007348 */ /* 0x000fe80003800000 */
[----:B------:R0:W1:Y:S01]  /*17670*/  SHFL.BFLY PT, R223, R224, R223, R183 ;  /* 0x0c0000dfe0df7389 */ /* 0x00006200000e00b7 */
[----:B------:R-:W-:Y:S05]  /*17680*/  RET.REL.NODEC R184 `(_ZN10layer_norm13ln_fwd_kernelINS_13Kernel_traitsI13__nv_bfloat16S2_fS2_fjLj7168ELj1ELj1ELj4ELj16ENS_18Kernel_traits_baseILj7168ES2_S2_fS2_fjLj128EEEEELb1ELb1ELb0ELb1EEEvNS_9FwdParamsE) ;  /* 0xfffe8970b8007950 */ /* 0x000fea0003c3ffff */
.L_x_19419:
        /* <DEDUP_REMOVED lines=15> */
.L_x_44901:


//--------------------- .text._ZN10layer_norm13ln_fwd_kernelINS_13Kernel_traitsI13__nv_bfloat16S2_fS2_fjLj7168ELj1ELj1ELj4ELj16ENS_18Kernel_traits_baseILj7168ES2_S2_fS2_fjLj128EEEEELb1ELb1ELb1ELb0EEEvNS_9FwdParamsE --------------------------
	.section	.text._ZN10layer_norm13ln_fwd_kernelINS_13Kernel_traitsI13__nv_bfloat16S2_fS2_fjLj7168ELj1ELj1ELj4ELj16ENS_18Kernel_traits_baseILj7168ES2_S2_fS2_fjLj128EEEEELb1ELb1ELb1ELb0EEEvNS_9FwdParamsE,"ax",@progbits
	.sectioninfo	@"SHI_REGISTERS=255"
	.align	128
        .global         _ZN10layer_norm13ln_fwd_kernelINS_13Kernel_traitsI13__nv_bfloat16S2_fS2_fjLj7168ELj1ELj1ELj4ELj16ENS_18Kernel_traits_baseILj7168ES2_S2_fS2_fjLj128EEEEELb1ELb1ELb1ELb0EEEvNS_9FwdParamsE
        .type           _ZN10layer_norm13ln_fwd_kernelINS_13Kernel_traitsI13__nv_bfloat16S2_fS2_fjLj7168ELj1ELj1ELj4ELj16ENS_18Kernel_traits_baseILj7168ES2_S2_fS2_fjLj128EEEEELb1ELb1ELb1ELb0EEEvNS_9FwdParamsE,@function
        .size           _ZN10layer_norm13ln_fwd_kernelINS_13Kernel_traitsI13__nv_bfloat16S2_fS2_fjLj7168ELj1ELj1ELj4ELj16ENS_18Kernel_traits_baseILj7168ES2_S2_fS2_fjLj128EEEEELb1ELb1ELb1ELb0EEEvNS_9FwdParamsE,(.L_x_44902 - _ZN10layer_norm13ln_fwd_kernelINS_13Kernel_traitsI13__nv_bfloat16S2_fS2_fjLj7168ELj1ELj1ELj4ELj16ENS_18Kernel_traits_baseILj7168ES2_S2_fS2_fjLj128EEEEELb1ELb1ELb1ELb0EEEvNS_9FwdParamsE)
        .other          _ZN10layer_norm13ln_fwd_kernelINS_13Kernel_traitsI13__nv_bfloat16S2_fS2_fjLj7168ELj1ELj1ELj4ELj16ENS_18Kernel_traits_baseILj7168ES2_S2_fS2_fjLj128EEEEELb1ELb1ELb1ELb0EEEvNS_9FwdParamsE,@"STO_CUDA_ENTRY STV_DEFAULT"
_ZN10layer_norm13ln_fwd_kernelINS_13Kernel_traitsI13__nv_bfloat16S2_fS2_fjLj7168ELj1ELj1ELj4ELj16ENS_18Kernel_traits_baseILj7168ES2_S2_fS2_fjLj128EEEEELb1ELb1ELb1ELb0EEEvNS_9FwdParamsE:
.text._ZN10layer_norm13ln_fwd_kernelINS_13Kernel_traitsI13__nv_bfloat16S2_fS2_fjLj7168ELj1ELj1ELj4ELj16ENS_18Kernel_traits_baseILj7168ES2_S2_fS2_fjLj128EEEEELb1ELb1ELb1ELb0EEEvNS_9FwdParamsE:
        /* <DEDUP_REMOVED lines=40> */
[C---:B------:R-:W-:Y:S01]  /*0280*/  ISETP.GE.U32.AND P6, PT, R5.reuse, 0x100, PT ;  /* 0x000001000500780c */ /* 0x040fe20003fc6070 */
        /* <DEDUP_REMOVED lines=10> */
[----:B------:R-:W-:Y:S01]  /*0330*/  LOP3.LUT P0, RZ, R5, 0xffffff80, RZ, 0xc0, !PT ;  /* 0xffffff8005ff7812 */ /* 0x000fe2000780c0ff */
        /* <DEDUP_REMOVED lines=48> */
.L_x_19421:
[----:B0-----:R-:W-:Y:S05]  /*0640*/  BSYNC B0 ;  /* 0x0000000000007941 */ /* 0x001fea0003800000 */
.L_x_19420:
        /* <DEDUP_REMOVED lines=16> */
.L_x_19423:
[----:B0-----:R-:W-:Y:S05]  /*0750*/  BSYNC B0 ;  /* 0x0000000000007941 */ /* 0x001fea0003800000 */
.L_x_19422:
        /* <DEDUP_REMOVED lines=16> */
.L_x_19425:
[----:B0-----:R-:W-:Y:S05]  /*0860*/  BSYNC B0 ;  /* 0x0000000000007941 */ /* 0x001fea0003800000 */
.L_x_19424:
        /* <DEDUP_REMOVED lines=16> */
.L_x_19427:
[----:B0-----:R-:W-:Y:S05]  /*0970*/  BSYNC B0 ;  /* 0x0000000000007941 */ /* 0x001fea0003800000 */
.L_x_19426:
        /* <DEDUP_REMOVED lines=16> */
.L_x_19429:
[----:B0-----:R-:W-:Y:S05]  /*0a80*/  BSYNC B0 ;  /* 0x0000000000007941 */ /* 0x001fea0003800000 */
.L_x_19428:
        /* <DEDUP_REMOVED lines=24> */
.L_x_19431:
[----:B0-----:R-:W-:Y:S05]  /*0c10*/  BSYNC B0 ;  /* 0x0000000000007941 */ /* 0x001fea0003800000 */
.L_x_19430:
        /* <DEDUP_REMOVED lines=24> */
.L_x_19433:
[----:B0-----:R-:W-:Y:S05]  /*0da0*/  BSYNC B0 ;  /* 0x0000000000007941 */ /* 0x001fea0003800000 */
.L_x_19432:
        /* <DEDUP_REMOVED lines=11> */
[----:B------:R0:W-:Y:S01]  /*0e60*/  STL [R1+0x4c], R92 ;  /* 0x00004c5c01007387 */ /* 0x0001e20000100800 */
[----:B------:R-:W-:Y:S01]  /*0e70*/  PRMT R213, RZ, 0x7610, R56 ;  /* 0x00007610ffd57816 */ /* 0x000fe20000000038 */
[----:B------:R-:W-:Y:S01]  /*0e80*/  IMAD.HI.U32 R137, R144, -0x2daee0ad, RZ ;  /* 0xd2511f5390897827 */ /* 0x000fe200078e00ff */
[--C-:B------:R-:W-:Y:S01]  /*0e90*/  PRMT R211, RZ, 0x5410, R57.reuse ;  /* 0x00005410ffd37816 */ /* 0x100fe20000000039 */
[----:B------:R1:W-:Y:S01]  /*0ea0*/  STL [R1+0x48], R88 ;  /* 0x0000485801007387 */ /* 0x0003e20000100800 */
[----:B------:R-:W-:Y:S01]  /*0eb0*/  PRMT R209, RZ, 0x7610, R57 ;  /* 0x00007610ffd17816 */ /* 0x000fe20000000039 */
[----:B------:R-:W-:Y:S01]  /*0ec0*/  IMAD.MOV.U32 R145, RZ, RZ, 0x1 ;  /* 0x00000001ff917424 */ /* 0x000fe200078e00ff */
[----:B------:R-:W-:Y:S01]  /*0ed0*/  LOP3.LUT R57, R0, 0x60, RZ, 0xc0, !PT ;  /* 0x0000006000397812 */ /* 0x000fe200078ec0ff */
[----:B------:R-:W-:Y:S01]  /*0ee0*/  IMAD R142, R142, -0x326172a9, RZ ;  /* 0xcd9e8d578e8e7824 */ /* 0x000fe200078e02ff */
[----:B------:R-:W-:Y:S01]  /*0ef0*/  LOP3.LUT R56, R75, 0x7f, RZ, 0xc0, !PT ;  /* 0x0000007f4b387812 */ /* 0x000fe200078ec0ff */
[----:B------:R-:W-:Y:S01]  /*0f00*/  IMAD R144, R144, -0x2daee0ad, RZ ;  /* 0xd2511f5390907824 */ /* 0x000fe200078e02ff */
[--C-:B------:R-:W-:Y:S01]  /*0f10*/  PRMT R93, RZ, 0x5410, R89.reuse ;  /* 0x00005410ff5d7816 */ /* 0x100fe20000000059 */
[----:B------:R-:W-:Y:S01]  /*0f20*/  IMAD.MOV.U32 R143, RZ, RZ, RZ ;  /* 0x000000ffff8f7224 */ /* 0x000fe200078e00ff */
[----:B0-----:R-:W-:Y:S01]  /*0f30*/  PRMT R92, RZ, 0x7610, R89 ;  /* 0x00007610ff5c7816 */ /* 0x001fe20000000059 */
[----:B------:R-:W-:Y:S01]  /*0f40*/  IMAD.IADD R57, R56, 0x1, -R57 ;  /* 0x0000000138397824 */ /* 0x000fe200078e0a39 */
[--C-:B-1----:R-:W-:Y:S01]  /*0f50*/  PRMT R88, RZ, 0x5410, R90.reuse ;  /* 0x00005410ff587816 */ /* 0x102fe2000000005a */
[----:B------:R-:W-:Y:S01]  /*0f60*/  STL [R1+0x44], R93 ;  /* 0x0000445d01007387 */ /* 0x000fe20000100800 */
[----:B------:R-:W-:Y:S01]  /*0f70*/  PRMT R89, RZ, 0x7610, R90 ;  /* 0x00007610ff597816 */ /* 0x000fe2000000005a */
[----:B------:R-:W-:Y:S01]  /*0f80*/  ULDC.U8 UR8, c[0x0][0x1f0] ;  /* 0x00007c0000087ab9 */ /* 0x000fe20000000000 */
[----:B------:R-:W-:Y:S01]  /*0f90*/  PRMT R90, RZ, 0x5410, R91 ;  /* 0x00005410ff5a7816 */ /* 0x000fe2000000005b */
[----:B------:R-:W-:Y:S01]  /*0fa0*/  STL [R1+0x40], R92 ;  /* 0x0000405c01007387 */ /* 0x000fe20000100800 */
[----:B------:R-:W-:-:S02]  /*0fb0*/  SHF.R.U32.HI R75, RZ, 0x2, R75 ;  /* 0x00000002ff4b7819 */ /* 0x000fc4000001164b */
[----:B------:R-:W-:Y:S01]  /*0fc0*/  IMNMX R57, RZ, R57, !PT ;  /* 0x00000039ff397217 */ /* 0x000fe20007800200 */
[----:B------:R0:W-:Y:S01]  /*0fd0*/  STL [R1+0x3c], R88 ;  /* 0x00003c5801007387 */ /* 0x0001e20000100800 */
[--C-:B------:R-:W-:Y:S02]  /*0fe0*/  PRMT R207, RZ, 0x5410, R58.reuse ;  /* 0x00005410ffcf7816 */ /* 0x100fe4000000003a */
[----:B------:R-:W-:Y:S01]  /*0ff0*/  PRMT R205, RZ, 0x7610, R58 ;  /* 0x00007610ffcd7816 */ /* 0x000fe2000000003a */
[----:B------:R1:W-:Y:S01]  /*1000*/  STL [R1+0x38], R89 ;  /* 0x0000385901007387 */ /* 0x0003e20000100800 */
[----:B------:R-:W-:Y:S02]  /*1010*/  LOP3.LUT R58, R75, 0x3fffffe0, RZ, 0xc0, !PT ;  /* 0x3fffffe04b3a7812 */ /* 0x000fe400078ec0ff */
[----:B------:R-:W-:Y:S01]  /*1020*/  IMNMX R57, R57, 0x20, PT ;  /* 0x0000002039397817 */ /* 0x000fe20003800200 */
[----:B------:R-:W-:Y:S01]  /*1030*/  STL [R1+0x34], R90 ;  /* 0x0000345a01007387 */ /* 0x000fe20000100800 */
[----:B------:R-:W-:-:S02]  /*1040*/  PRMT R203, RZ, 0x5410, R59 ;  /* 0x00005410ffcb7816 */ /* 0x000fc4000000003b */
[----:B0-----:R-:W-:Y:S01]  /*1050*/  PRMT R88, RZ, 0x7610, R91 ;  /* 0x00007610ff587816 */ /* 0x001fe2000000005b */
[----:B------:R-:W-:Y:S01]  /*1060*/  IMAD.IADD R57, R57, 0x1, R58 ;  /* 0x0000000139397824 */ /* 0x000fe200078e023a */
[----:B------:R-:W-:Y:S02]  /*1070*/  PRMT R201, RZ, 0x7610, R59 ;  /* 0x00007610ffc97816 */ /* 0x000fe4000000003b */
[--C-:B-1----:R-:W-:Y:S01]  /*1080*/  PRMT R89, RZ, 0x5410, R84.reuse ;  /* 0x00005410ff597816 */ /* 0x102fe20000000054 */
[----:B------:R0:W-:Y:S01]  /*1090*/  STL [R1+0x30], R88 ;  /* 0x0000305801007387 */ /* 0x0001e20000100800 */
[----:B------:R-:W-:Y:S01]  /*10a0*/  PRMT R84, RZ, 0x7610, R84 ;  /* 0x00007610ff547816 */ /* 0x000fe20000000054 */
[----:B------:R-:W-:Y:S01]  /*10b0*/  IMAD.SHL.U32 R57, R57, 0x8, RZ ;  /* 0x0000000839397824 */ /* 0x000fe200078e00ff */
[----:B------:R-:W-:Y:S01]  /*10c0*/  SHF.L.U32 R59, R0, 0x5, RZ ;  /* 0x00000005003b7819 */ /* 0x000fe200000006ff */
[----:B------:R-:W-:Y:S01]  /*10d0*/  STL [R1+0x2c], R89 ;  /* 0x00002c5901007387 */ /* 0x000fe20000100800 */
[----:B------:R-:W-:-:S02]  /*10e0*/  PRMT R214, RZ, 0x5410, R40 ;  /* 0x00005410ffd67816 */ /* 0x000fc40000000028 */
[----:B------:R-:W-:Y:S01]  /*10f0*/  LOP3.LUT R59, R59, 0x3e0, RZ, 0xc0, !PT ;  /* 0x000003e03b3b7812 */ /* 0x000fe200078ec0ff */
[----:B------:R1:W-:Y:S01]  /*1100*/  STL [R1+0x28], R84 ;  /* 0x0000285401007387 */ /* 0x0003e20000100800 */
[----:B------:R-:W2:Y:S01]  /*1110*/  I2F.U32 R57, R57 ;  /* 0x0000003900397306 */ /* 0x000ea20000201000 */
[--C-:B0-----:R-:W-:Y:S02]  /*1120*/  PRMT R88, RZ, 0x5410, R85.reuse ;  /* 0x00005410ff587816 */ /* 0x101fe40000000055 */
[----:B------:R-:W-:Y:S01]  /*1130*/  PRMT R85, RZ, 0x7610, R85 ;  /* 0x00007610ff557816 */ /* 0x000fe20000000055 */
[----:B------:R-:W-:Y:S01]  /*1140*/  IMAD.IADD R59, R56, 0x1, -R59 ;  /* 0x00000001383b7824 */ /* 0x000fe200078e0a3b */
[----:B------:R-:W-:Y:S01]  /*1150*/  PRMT R212, RZ, 0x7610, R40 ;  /* 0x00007610ffd47816 */ /* 0x000fe20000000028 */
[----:B------:R-:W-:Y:S01]  /*1160*/  STL [R1+0x24], R88 ;  /* 0x0000245801007387 */ /* 0x000fe20000100800 */
[----:B------:R-:W-:Y:S02]  /*1170*/  PRMT R210, RZ, 0x5410, R41 ;  /* 0x00005410ffd27816 */ /* 0x000fe40000000029 */
[--C-:B-1----:R-:W-:Y:S01]  /*1180*/  PRMT R84, RZ, 0x5410, R86.reuse ;  /* 0x00005410ff547816 */ /* 0x102fe20000000056 */
[----:B------:R0:W-:Y:S01]  /*1190*/  STL [R1+0x20], R85 ;  /* 0x0000205501007387 */ /* 0x0001e20000100800 */
[----:B------:R-:W-:-:S02]  /*11a0*/  PRMT R86, RZ, 0x7610, R86 ;  /* 0x00007610ff567816 */ /* 0x000fc40000000056 */
[----:B------:R-:W-:Y:S01]  /*11b0*/  IMNMX R59, RZ, R59, !PT ;  /* 0x0000003bff3b7217 */ /* 0x000fe20007800200 */
[----:B------:R1:W-:Y:S01]  /*11c0*/  STL [R1+0x1c], R84 ;  /* 0x00001c5401007387 */ /* 0x0003e20000100800 */
[----:B------:R-:W-:Y:S01]  /*11d0*/  PRMT R208, RZ, 0x7610, R41 ;  /* 0x00007610ffd07816 */ /* 0x000fe20000000029 */
[----:B--2---:R2:W3:Y:S01]  /*11e0*/  MUFU.RCP R138, R57 ;  /* 0x00000039008a7308 */ /* 0x0044e20000001000 */
[----:B------:R-:W-:Y:S01]  /*11f0*/  IMNMX R59, R59, 0x20, PT ;  /* 0x000000203b3b7817 */ /* 0x000fe20003800200 */
[----:B------:R4:W-:Y:S01]  /*1200*/  STL [R1+0x18], R86 ;  /* 0x0000185601007387 */ /* 0x0009e20000100800 */
[--C-:B------:R-:W-:Y:S02]  /*1210*/  PRMT R206, RZ, 0x5410, R42.reuse ;  /* 0x00005410ffce7816 */ /* 0x100fe4000000002a */
[----:B0-----:R-:W-:Y:S01]  /*1220*/  PRMT R85, RZ, 0x5410, R87 ;  /* 0x00005410ff557816 */ /* 0x001fe20000000057 */
[----:B------:R-:W-:Y:S01]  /*1230*/  IMAD.IADD R59, R58, 0x1, R59 ;  /* 0x000000013a3b7824 */ /* 0x000fe200078e023b */
[----:B------:R-:W-:-:S02]  /*1240*/  PRMT R204, RZ, 0x7610, R42 ;  /* 0x00007610ffcc7816 */ /* 0x000fc4000000002a */
[----:B-1----:R-:W-:Y:S01]  /*1250*/  PRMT R84, RZ, 0x7610, R87 ;  /* 0x00007610ff547816 */ /* 0x002fe20000000057 */
[----:B------:R0:W-:Y:S01]  /*1260*/  STL [R1+0x14], R85 ;  /* 0x0000145501007387 */ /* 0x0001e20000100800 */
[--C-:B------:R-:W-:Y:S01]  /*1270*/  PRMT R202, RZ, 0x5410, R43.reuse ;  /* 0x00005410ffca7816 */ /* 0x100fe2000000002b */
[----:B------:R-:W-:Y:S01]  /*1280*/  IMAD.SHL.U32 R146, R59, 0x8, RZ ;  /* 0x000000083b927824 */ /* 0x000fe200078e00ff */
[----:B----4-:R-:W-:Y:S01]  /*1290*/  PRMT R86, RZ, 0x5410, R80 ;  /* 0x00005410ff567816 */ /* 0x010fe20000000050 */
[----:B------:R1:W-:Y:S01]  /*12a0*/  STL [R1+0x10], R84 ;  /* 0x0000105401007387 */ /* 0x0003e20000100800 */
[----:B------:R-:W-:Y:S02]  /*12b0*/  PRMT R200, RZ, 0x7610, R43 ;  /* 0x00007610ffc87816 */ /* 0x000fe4000000002b */
[--C-:B------:R-:W-:Y:S01]  /*12c0*/  PRMT R199, RZ, 0x5410, R32.reuse ;  /* 0x00005410ffc77816 */ /* 0x100fe20000000020 */
[----:B------:R2:W-:Y:S01]  /*12d0*/  STL [R1+0xc], R86 ;  /* 0x00000c5601007387 */ /* 0x0005e20000100800 */
[----:B------:R-:W-:-:S02]  /*12e0*/  PRMT R197, RZ, 0x7610, R32 ;  /* 0x00007610ffc57816 */ /* 0x000fc40000000020 */
[----:B0-----:R-:W-:Y:S02]  /*12f0*/  PRMT R85, RZ, 0x7610, R80 ;  /* 0x00007610ff557816 */ /* 0x001fe40000000050 */
[--C-:B------:R-:W-:Y:S02]  /*1300*/  PRMT R80, RZ, 0x7610, R81.reuse ;  /* 0x00007610ff507816 */ /* 0x100fe40000000051 */
[----:B-1----:R-:W-:Y:S01]  /*1310*/  PRMT R84, RZ, 0x5410, R81 ;  /* 0x00005410ff547816 */ /* 0x002fe20000000051 */
[----:B------:R2:W-:Y:S01]  /*1320*/  STL [R1+0x8], R85 ;  /* 0x0000085501007387 */ /* 0x0005e20000100800 */
[--C-:B------:R-:W-:Y:S02]  /*1330*/  PRMT R195, RZ, 0x5410, R33.reuse ;  /* 0x00005410ffc37816 */ /* 0x100fe40000000021 */
[----:B------:R-:W-:Y:S01]  /*1340*/  PRMT R193, RZ, 0x7610, R33 ;  /* 0x00007610ffc17816 */ /* 0x000fe20000000021 */
[----:B------:R2:W-:Y:S01]  /*1350*/  STL [R1+0x4], R84 ;  /* 0x0000045401007387 */ /* 0x0005e20000100800 */
[----:B------:R-:W-:-:S02]  /*1360*/  PRMT R191, RZ, 0x5410, R34 ;  /* 0x00005410ffbf7816 */ /* 0x000fc40000000022 */
[----:B------:R-:W-:Y:S01]  /*1370*/  PRMT R189, RZ, 0x7610, R34 ;  /* 0x00007610ffbd7816 */ /* 0x000fe20000000022 */
[----:B------:R2:W-:Y:S01]  /*1380*/  STL [R1], R80 ;  /* 0x0000005001007387 */ /* 0x0005e20000100800 */
        /* <DEDUP_REMOVED lines=118> */
[----:B------:R-:W-:-:S02]  /*1af0*/  LOP3.LUT R136, R136, UR25, R73, 0x96, !PT ;  /* 0x0000001988887c12 */ /* 0x000fc4000f8e9649 */
[----:B------:R-:W-:Y:S02]  /*1b00*/  LOP3.LUT R137, R137, UR26, R74, 0x96, !PT ;  /* 0x0000001a89897c12 */ /* 0x000fe4000f8e964a */
        /* <DEDUP_REMOVED lines=8> */
[----:B--23--:R-:W-:Y:S02]  /*1b90*/  PRMT R152, RZ, 0x7610, R55 ;  /* 0x00007610ff987816 */ /* 0x00cfe40000000037 */
.L_x_19981:
[----:B------:R-:W-:-:S04]  /*1ba0*/  IMAD.MOV.U32 R118, RZ, RZ, 0x4 ;  /* 0x00000004ff767424 */ /* 0x000fc800078e00ff */
[----:B------:R-:W-:-:S06]  /*1bb0*/  IMAD.WIDE R166, R7, R118, c[0x0][0x1d0] ;  /* 0x0000740007a67625 */ /* 0x000fcc00078e0276 */
[----:B------:R0:W2:Y:S01]  /*1bc0*/  LDG.E R166, [R166.64] ;  /* 0x00000006a6a67981 */ /* 0x0000a2000c1e1900 */
[----:B------:R-:W-:Y:S01]  /*1bd0*/  HFMA2.MMA R165, -RZ, RZ, 0, 0 ;  /* 0x00000000ffa57435 */ /* 0x000fe200000001ff */
        /* <DEDUP_REMOVED lines=17> */
[----:B------:R-:W-:-:S03]  /*1cf0*/  @P1 IMAD.MOV.U32 R60, RZ, RZ, 0x10 ;  /* 0x00000010ff3c1424 */ /* 0x000fc600078e00ff */
[----:B------:R-:W-:Y:S01]  /*1d00*/  ISETP.NE.AND.EX P2, PT, RZ, c[0x0][0x184], PT, P2 ;  /* 0x00006100ff007a0c */ /* 0x000fe20003f45320 */
[----:B------:R-:W-:-:S05]  /*1d10*/  @P1 IMAD.WIDE.U32 R60, R165, R60, c[0x0][0x170] ;  /* 0x00005c00a53c1625 */ /* 0x000fca00078e003c */
[----:B------:R1:W5:Y:S07]  /*1d20*/  @P1 LDG.E.128 R48, [R60.64] ;  /* 0x000000063c301981 */ /* 0x00036e000c1e1d00 */
[----:B-1----:R-:W-:-:S04]  /*1d30*/  @P2 IMAD.MOV.U32 R60, RZ, RZ, 0x20 ;  /* 0x00000020ff3c2424 */ /* 0x002fc800078e00ff */
[----:B------:R-:W-:-:S05]  /*1d40*/  @P2 IMAD.WIDE.U32 R60, R167, R60, c[0x0][0x180] ;  /* 0x00006000a73c2625 */ /* 0x000fca00078e003c */
[----:B------:R-:W2:Y:S01]  /*1d50*/  @P2 LDG.E.128 R52, [R60.64] ;  /* 0x000000063c342981 */ /* 0x000ea2000c1e1d00 */
[----:B------:R-:W-:Y:S01]  /*1d60*/  ISETP.GT.AND P3, PT, R166, RZ, PT ;  /* 0x000000ffa600720c */ /* 0x000fe20003f64270 */
[----:B------:R-:W-:Y:S02]  /*1d70*/  BSSY B1, `(.L_x_19436) ;  /* 0x000005f000017945 */ /* 0x000fe40003800000 */
[----:B------:R2:W5:Y:S10]  /*1d80*/  @P2 LDG.E.128 R56, [R60.64+0x10] ;  /* 0x000010063c382981 */ /* 0x000574000c1e1d00 */
[----:B------:R-:W-:Y:S01]  /*1d90*/  @!P3 ISETP.NE.U32.AND P4, PT, RZ, c[0x0][0x180], PT ;  /* 0x00006000ff00ba0c */ /* 0x000fe20003f85070 */
[----:B------:R-:W-:-:S03]  /*1da0*/  @!P3 IMAD.MOV.U32 R62, RZ, RZ, R141 ;  /* 0x000000ffff3eb224 */ /* 0x000fc600078e008d */
[----:B------:R-:W-:-:S04]  /*1db0*/  @!P3 ISETP.NE.AND.EX P4, PT, RZ, c[0x0][0x184], PT, P4 ;  /* 0x00006100ff00ba0c */ /* 0x000fc80003f85340 */
[----:B--2---:R-:W-:Y:S01]  /*1dc0*/  @!P3 FSEL R60, R52, RZ, P4 ;  /* 0x000000ff343cb208 */ /* 0x004fe20002000000 */
        /* <DEDUP_REMOVED lines=13> */
.L_x_19439:
[----:B------:R-:W-:Y:S02]  /*1ea0*/  IMAD.MOV.U32 R66, RZ, RZ, R142 ;  /* 0x000000ffff427224 */ /* 0x000fe400078e008e */
.L_x_19440:
[----:B------:R-:W-:Y:S05]  /*1eb0*/  BSYNC B2 ;  /* 0x0000000000027941 */ /* 0x000fea0003800000 */
.L_x_19438:
        /* <DEDUP_REMOVED lines=16> */
.L_x_19444:
[----:B------:R-:W-:Y:S05]  /*1fc0*/  BSYNC B3 ;  /* 0x0000000000037941 */ /* 0x000fea0003800000 */
.L_x_19443:
        /* <DEDUP_REMOVED lines=41> */
[----:B------:R-:W-:Y:S01]  /*2260*/  IMAD.MOV.U32 R142, RZ, RZ, R60 ;  /* 0x000000ffff8e7224 */ /* 0x000fe200078e003c */
[----:B------:R-:W-:Y:S01]  /*2270*/  LOP3.LUT R136, R61, UR25, R136, 0x96, !PT ;  /* 0x000000193d887c12 */ /* 0x000fe2000f8e9688 */
[----:B------:R-:W-:Y:S02]  /*2280*/  IMAD.MOV.U32 R62, RZ, RZ, RZ ;  /* 0x000000ffff3e7224 */ /* 0x000fe400078e00ff */
.L_x_19442:
[----:B------:R-:W-:Y:S05]  /*2290*/  BSYNC B2 ;  /* 0x0000000000027941 */ /* 0x000fea0003800000 */
.L_x_19441:
[----:B------:R-:W2:Y:S01]  /*22a0*/  LDL R63, [R1+0x4c] ;  /* 0x00004c00013f7983 */ /* 0x000ea20000100800 */
[----:B------:R-:W1:Y:S01]  /*22b0*/  I2F.U32 R60, R66 ;  /* 0x00000042003c7306 */ /* 0x000e620000201000 */
[----:B------:R-:W-:-:S04]  /*22c0*/  IMAD.MOV.U32 R61, RZ, RZ, 0x2f800000 ;  /* 0x2f800000ff3d7424 */ /* 0x000fc800078e00ff */
[----:B-1----:R-:W-:-:S05]  /*22d0*/  FFMA.FTZ R60, R60, R61, 1.1641532182693481445e-10 ;  /* 0x2f0000003c3c7423 */ /* 0x002fca000001003d */
[----:B------:R-:W-:Y:S02]  /*22e0*/  FSETP.GTU.FTZ.AND P4, PT, R60, c[0x0][0x1e4], PT ;  /* 0x000079003c007a0b */ /* 0x000fe40003f9c000 */
[----:B-----5:R-:W-:Y:S02]  /*22f0*/  PRMT R60, RZ, 0x5410, R48 ;  /* 0x00005410ff3c7816 */ /* 0x020fe40000000030 */
[----:B------:R-:W-:-:S03]  /*2300*/  SEL R153, RZ, 0x1, P4 ;  /* 0x00000001ff997807 */ /* 0x000fc60002000000 */
[----:B------:R-:W-:-:S04]  /*2310*/  FMUL.FTZ R60, R60, c[0x0][0x1ec] ;  /* 0x00007b003c3c7a20 */ /* 0x000fc80000410000 */
[----:B------:R-:W-:-:S05]  /*2320*/  FMUL.FTZ R60, R60, c[0x0][0x1e8] ;  /* 0x00007a003c3c7a20 */ /* 0x000fca0000410000 */
[----:B------:R-:W-:-:S05]  /*2330*/  FSEL R60, R60, RZ, !P4 ;  /* 0x000000ff3c3c7208 */ /* 0x000fca0006000000 */
[----:B--2---:R-:W-:-:S04]  /*2340*/  FMUL.FTZ R60, R63, R60 ;  /* 0x0000003c3f3c7220 */ /* 0x004fc80000410000 */
[----:B------:R-:W-:Y:S02]  /*2350*/  @P2 FADD.FTZ R60, R52, R60 ;  /* 0x0000003c343c2221 */ /* 0x000fe40000010000 */
.L_x_19437:
[----:B------:R-:W-:Y:S05]  /*2360*/  BSYNC B1 ;  /* 0x0000000000017941 */ /* 0x000fea0003800000 */
.L_x_19436:
        /* <DEDUP_REMOVED lines=18> */
.L_x_19448:
[----:B------:R-:W-:Y:S02]  /*2490*/  IMAD.MOV.U32 R61, RZ, RZ, R142 ;  /* 0x000000ffff3d7224 */ /* 0x000fe400078e008e */
.L_x_19449:
[----:B------:R-:W-:Y:S05]  /*24a0*/  BSYNC B2 ;  /* 0x0000000000027941 */ /* 0x000fea0003800000 */
.L_x_19447:
        /* <DEDUP_REMOVED lines=16> */
.L_x_19453:
[----:B------:R-:W-:Y:S05]  /*25b0*/  BSYNC B3 ;  /* 0x0000000000037941 */ /* 0x000fea0003800000 */
.L_x_19452:
        /* <DEDUP_REMOVED lines=44> */
.L_x_19451:
[----:B------:R-:W-:Y:S05]  /*2880*/  BSYNC B2 ;  /* 0x0000000000027941 */ /* 0x000fea0003800000 */
.L_x_19450:
        /* <DEDUP_REMOVED lines=12> */
.L_x_19446:
[----:B------:R-:W-:Y:S05]  /*2950*/  BSYNC B1 ;  /* 0x0000000000017941 */ /* 0x000fea0003800000 */
.L_x_19445:
        /* <DEDUP_REMOVED lines=18> */
.L_x_19457:
[----:B0-----:R-:W-:Y:S02]  /*2a80*/  IMAD.MOV.U32 R116, RZ, RZ, R142 ;  /* 0x000000ffff747224 */ /* 0x001fe400078e008e */
.L_x_19458:
[----:B------:R-:W-:Y:S05]  /*2a90*/  BSYNC B2 ;  /* 0x0000000000027941 */ /* 0x000fea0003800000 */
.L_x_19456:
        /* <DEDUP_REMOVED lines=16> */
.L_x_19462:
[----:B------:R-:W-:Y:S05]  /*2ba0*/  BSYNC B3 ;  /* 0x0000000000037941 */ /* 0x000fea0003800000 */
.L_x_19461:
        /* <DEDUP_REMOVED lines=44> */
.L_x_19460:
[----:B------:R-:W-:Y:S05]  /*2e70*/  BSYNC B2 ;  /* 0x0000000000027941 */ /* 0x000fea0003800000 */
.L_x_19459:
        /* <DEDUP_REMOVED lines=12> */
.L_x_19455:
[----:B------:R-:W-:Y:S05]  /*2f40*/  BSYNC B1 ;  /* 0x0000000000017941 */ /* 0x000fea0003800000 */
.L_x_19454:
        /* <DEDUP_REMOVED lines=18> */
.L_x_19466:
[----:B------:R-:W-:Y:S02]  /*3070*/  IMAD.MOV.U32 R63, RZ, RZ, R142 ;  /* 0x000000ffff3f7224 */ /* 0x000fe400078e008e */
.L_x_19467:
[----:B------:R-:W-:Y:S05]  /*3080*/  BSYNC B2 ;  /* 0x0000000000027941 */ /* 0x000fea0003800000 */
.L_x_19465:
        /* <DEDUP_REMOVED lines=16> */
.L_x_19471:
[----:B------:R-:W-:Y:S05]  /*3190*/  BSYNC B3 ;  /* 0x0000000000037941 */ /* 0x000fea0003800000 */
.L_x_19470:
[----:B------:R-:W-:Y:S01]  /*31a0*/  LOP3.LUT R64, R64, UR5, R143, 0x96, !PT ;  /* 0x0000000540407c12 */ /* 0x000fe2000f8e968f */
[----:B0-----:R-:W-:-:S04]  /*31b0*/  IMAD.HI.U32 R116, R2, -0x326172a9, RZ ;  /* 0xcd9e8d5702747827 */ /* 0x001fc800078e00ff */
        /* <DEDUP_REMOVED lines=42> */
.L_x_19469:
[----:B------:R-:W-:Y:S05]  /*3460*/  BSYNC B2 ;  /* 0x0000000000027941 */ /* 0x000fea0003800000 */
.L_x_19468:
        /* <DEDUP_REMOVED lines=12> */
.L_x_19464:
[----:B------:R-:W-:Y:S05]  /*3530*/  BSYNC B1 ;  /* 0x0000000000017941 */ /* 0x000fea0003800000 */
.L_x_19463:
        /* <DEDUP_REMOVED lines=18> */
.L_x_19475:
[----:B------:R-:W-:Y:S02]  /*3660*/  IMAD.MOV.U32 R118, RZ, RZ, R142 ;  /* 0x000000ffff767224 */ /* 0x000fe400078e008e */
.L_x_19476:
[----:B------:R-:W-:Y:S05]  /*3670*/  BSYNC B2 ;  /* 0x0000000000027941 */ /* 0x000fea0003800000 */
.L_x_19474:
        /* <DEDUP_REMOVED lines=16> */
.L_x_19480:
[----:B------:R-:W-:Y:S05]  /*3780*/  BSYNC B3 ;  /* 0x0000000000037941 */ /* 0x000fea0003800000 */
.L_x_19479:
        /* <DEDUP_REMOVED lines=44> */
.L_x_19478:
[----:B------:R-:W-:Y:S05]  /*3a50*/  BSYNC B2 ;  /* 0x0000000000027941 */ /* 0x000fea0003800000 */
.L_x_19477:
[----:B------:R-:W2:Y:S01]  /*3a60*/  LDL R67, [R1+0x3c] ;  /* 0x00003c0001437983 */ /* 0x000ea20000100800 */
[----:B------:R-:W1:Y:S01]  /*3a70*/  I2F.U32 R64, R118 ;  /* 0x0000007600407306 */ /* 0x000e620000201000 */
[----:B------:R-:W-:-:S04]  /*3a80*/  IMAD.MOV.U32 R65, RZ, RZ, 0x2f800000 ;  /* 0x2f800000ff417424 */ /* 0x000fc800078e00ff */
[----:B-1----:R-:W-:-:S05]  /*3a90*/  FFMA.FTZ R64, R64, R65, 1.1641532182693481445e-10 ;  /* 0x2f00000040407423 */ /* 0x002fca0000010041 */
[----:B------:R-:W-:Y:S02]  /*3aa0*/  FSETP.GTU.FTZ.AND P4, PT, R64, c[0x0][0x1e4], PT ;  /* 0x0000790040007a0b */ /* 0x000fe40003f9c000 */
[----:B------:R-:W-:Y:S02]  /*3ab0*/  PRMT R64, RZ, 0x5410, R50 ;  /* 0x00005410ff407816 */ /* 0x000fe40000000032 */
[----:B------:R-:W-:-:S03]  /*3ac0*/  SEL R157, RZ, 0x1, P4 ;  /* 0x00000001ff9d7807 */ /* 0x000fc60002000000 */
[----:B------:R-:W-:-:S04]  /*3ad0*/  FMUL.FTZ R64, R64, c[0x0][0x1ec] ;  /* 0x00007b0040407a20 */ /* 0x000fc80000410000 */
[----:B------:R-:W-:-:S05]  /*3ae0*/  FMUL.FTZ R64, R64, c[0x0][0x1e8] ;  /* 0x00007a0040407a20 */ /* 0x000fca0000410000 */
[----:B------:R-:W-:-:S05]  /*3af0*/  FSEL R64, R64, RZ, !P4 ;  /* 0x000000ff40407208 */ /* 0x000fca0006000000 */
[----:B--2---:R-:W-:-:S04]  /*3b00*/  FMUL.FTZ R64, R67, R64 ;  /* 0x0000004043407220 */ /* 0x004fc80000410000 */
[----:B------:R-:W-:Y:S02]  /*3b10*/  @P2 FADD.FTZ R64, R56, R64 ;  /* 0x0000004038402221 */ /* 0x000fe40000010000 */
.L_x_19473:
[----:B------:R-:W-:Y:S05]  /*3b20*/  BSYNC B1 ;  /* 0x0000000000017941 */ /* 0x000fea0003800000 */
.L_x_19472:
        /* <DEDUP_REMOVED lines=18> */
.L_x_19484:
[----:B------:R-:W-:Y:S02]  /*3c50*/  IMAD.MOV.U32 R65, RZ, RZ, R142 ;  /* 0x000000ffff417224 */ /* 0x000fe400078e008e */
.L_x_19485:
[----:B------:R-:W-:Y:S05]  /*3c60*/  BSYNC B2 ;  /* 0x0000000000027941 */ /* 0x000fea0003800000 */
.L_x_19483:
        /* <DEDUP_REMOVED lines=16> */
.L_x_19489:
[----:B------:R-:W-:Y:S05]  /*3d70*/  BSYNC B3 ;  /* 0x0000000000037941 */ /* 0x000fea0003800000 */
.L_x_19488:
[----:B------:R-:W-:Y:S01]  /*3d80*/  LOP3.LUT R66, R66, UR5, R143, 0x96, !PT ;  /* 0x0000000542427c12 */ /* 0x000fe2000f8e968f */
[----:B------:R-:W-:-:S04]  /*3d90*/  IMAD.HI.U32 R118, R2, -0x326172a9, RZ ;  /* 0xcd9e8d5702767827 */ /* 0x000fc800078e00ff */
[----:B0-----:R-:W-:Y:S01]  /*3da0*/  IMAD R116, R2, -0x326172a9, RZ ;  /* 0xcd9e8d5702747824 */ /* 0x001fe200078e02ff */
        /* <DEDUP_REMOVED lines=37> */
[----:B------:R-:W-:-:S05]  /*4000*/  IMAD.WIDE.U32 R66, R118, -0x326172a9, RZ ;  /* 0xcd9e8d5776427825 */ /* 0x000fca00078e00ff */
[----:B------:R-:W-:Y:S01]  /*4010*/  LOP3.LUT R136, R67, UR25, R136, 0x96, !PT ;  /* 0x0000001943887c12 */ /* 0x000fe2000f8e9688 */
[----:B------:R-:W-:Y:S01]  /*4020*/  IMAD.MOV.U32 R67, RZ, RZ, RZ ;  /* 0x000000ffff437224 */ /* 0x000fe200078e00ff */
[----:B------:R-:W-:Y:S02]  /*4030*/  MOV R142, R66 ;  /* 0x00000042008e7202 */ /* 0x000fe40000000f00 */
.L_x_19487:
[----:B------:R-:W-:Y:S05]  /*4040*/  BSYNC B2 ;  /* 0x0000000000027941 */ /* 0x000fea0003800000 */
.L_x_19486:
[----:B0-----:R-:W2:Y:S01]  /*4050*/  LDL R116, [R1+0x38] ;  /* 0x0000380001747983 */ /* 0x001ea20000100800 */
[----:B------:R-:W0:Y:S01]  /*4060*/  I2F.U32 R65, R65 ;  /* 0x0000004100417306 */ /* 0x000e220000201000 */
[----:B------:R-:W-:-:S04]  /*4070*/  IMAD.MOV.U32 R66, RZ, RZ, 0x2f800000 ;  /* 0x2f800000ff427424 */ /* 0x000fc800078e00ff */
[----:B0-----:R-:W-:-:S05]  /*4080*/  FFMA.FTZ R65, R65, R66, 1.1641532182693481445e-10 ;  /* 0x2f00000041417423 */ /* 0x001fca0000010042 */
        /* <DEDUP_REMOVED lines=8> */
.L_x_19482:
[----:B------:R-:W-:Y:S05]  /*4110*/  BSYNC B1 ;  /* 0x0000000000017941 */ /* 0x000fea0003800000 */
.L_x_19481:
        /* <DEDUP_REMOVED lines=18> */
.L_x_19493:
[----:B------:R-:W-:Y:S02]  /*4240*/  IMAD.MOV.U32 R141, RZ, RZ, R142 ;  /* 0x000000ffff8d7224 */ /* 0x000fe400078e008e */
.L_x_19494:
[----:B------:R-:W-:Y:S05]  /*4250*/  BSYNC B2 ;  /* 0x0000000000027941 */ /* 0x000fea0003800000 */
.L_x_19492:
        /* <DEDUP_REMOVED lines=16> */
.L_x_19498:
[----:B------:R-:W-:Y:S05]  /*4360*/  BSYNC B3 ;  /* 0x0000000000037941 */ /* 0x000fea0003800000 */
.L_x_19497:
        /* <DEDUP_REMOVED lines=44> */
.L_x_19496:
[----:B------:R-:W-:Y:S05]  /*4630*/  BSYNC B2 ;  /* 0x0000000000027941 */ /* 0x000fea0003800000 */
.L_x_19495:
[----:B------:R-:W2:Y:S01]  /*4640*/  LDL R117, [R1+0x34] ;  /* 0x0000340001757983 */ /* 0x000ea20000100800 */
        /* <DEDUP_REMOVED lines=11> */
.L_x_19491:
[----:B------:R-:W-:Y:S05]  /*4700*/  BSYNC B1 ;  /* 0x0000000000017941 */ /* 0x000fea0003800000 */
.L_x_19490:
        /* <DEDUP_REMOVED lines=18> */
.L_x_19502:
[----:B------:R-:W-:Y:S02]  /*4830*/  IMAD.MOV.U32 R67, RZ, RZ, R142 ;  /* 0x000000ffff437224 */ /* 0x000fe400078e008e */
.L_x_19503:
[----:B------:R-:W-:Y:S05]  /*4840*/  BSYNC B2 ;  /* 0x0000000000027941 */ /* 0x000fea0003800000 */
.L_x_19501:
        /* <DEDUP_REMOVED lines=16> */
.L_x_19507:
[----:B------:R-:W-:Y:S05]  /*4950*/  BSYNC B3 ;  /* 0x0000000000037941 */ /* 0x000fea0003800000 */
.L_x_19506:
        /* <DEDUP_REMOVED lines=44> */
.L_x_19505:
[----:B------:R-:W-:Y:S05]  /*4c20*/  BSYNC B2 ;  /* 0x0000000000027941 */ /* 0x000fea0003800000 */
.L_x_19504:
        /* <DEDUP_REMOVED lines=12> */
.L_x_19500:
[----:B------:R-:W-:Y:S05]  /*4cf0*/  BSYNC B1 ;  /* 0x0000000000017941 */ /* 0x000fea0003800000 */
.L_x_19499:
[----:B------:R-:W-:Y:S01]  /*4d00*/  HFMA2.MMA R116, -RZ, RZ, 0, 1.9073486328125e-06 ;  /* 0x00000020ff747435 */ /* 0x000fe200000001ff */
[----:B------:R-:W-:Y:S09]  /*4d10*/  BSSY B1, `(.L_x_19508) ;  /* 0x0000019000017945 */ /* 0x000ff20003800000 */
[----:B------:R-:W-:-:S05]  /*4d20*/  IMAD.WIDE.U32 R116, R167, R116, c[0x0][0x188] ;  /* 0x00006200a7747625 */ /* 0x000fca00078e0074 */
[----:B------:R0:W-:Y:S04]  /*4d30*/  STG.E.128 [R116.64], R60 ;  /* 0x0000003c74007986 */ /* 0x0001e8000c101d06 */
[----:B------:R0:W-:Y:S01]  /*4d40*/  STG.E.128 [R116.64+0x10], R64 ;  /* 0x0000104074007986 */ /* 0x0001e2000c101d06 */
        /* <DEDUP_REMOVED lines=21> */
.L_x_19509:
[----:B------:R-:W-:Y:S05]  /*4ea0*/  BSYNC B1 ;  /* 0x0000000000017941 */ /* 0x000fea0003800000 */
.L_x_19508:
[----:B------:R-:W-:Y:S02]  /*4eb0*/  IADD3 R167, R167, 0x80, RZ ;  /* 0x00000080a7a77810 */ /* 0x000fe40007ffe0ff */
[----:B------:R-:W-:Y:S02]  /*4ec0*/  IADD3 R165, R165, 0x80, RZ ;  /* 0x00000080a5a57810 */ /* 0x000fe40007ffe0ff */
.L_x_19435:
[----:B------:R-:W-:Y:S05]  /*4ed0*/  BSYNC B0 ;  /* 0x0000000000007941 */ /* 0x000fea0003800000 */
.L_x_19434:
[----:B------:R-:W-:Y:S01]  /*4ee0*/  LOP3.LUT P2, RZ, R6, 0x40, RZ, 0xc0, !PT ;  /* 0x0000004006ff7812 */ /* 0x000fe2000784c0ff */
[----:B------:R-:W-:-:S12]  /*4ef0*/  BSSY B0, `(.L_x_19510) ;  /* 0x0000321000007945 */ /* 0x000fd80003800000 */
        /* <DEDUP_REMOVED lines=29> */
.L_x_19515:
[----:B------:R-:W-:Y:S02]  /*50d0*/  MOV R74, R142 ;  /* 0x0000008e004a7202 */ /* 0x000fe40000000f00 */
.L_x_19516:
[----:B------:R-:W-:Y:S05]  /*50e0*/  BSYNC B2 ;  /* 0x0000000000027941 */ /* 0x000fea0003800000 */
.L_x_19514:
        /* <DEDUP_REMOVED lines=16> */
.L_x_19520:
[----:B------:R-:W-:Y:S05]  /*51f0*/  BSYNC B3 ;  /* 0x0000000000037941 */ /* 0x000fea0003800000 */
.L_x_19519:
        /* <DEDUP_REMOVED lines=44> */
.L_x_19518:
[----:B------:R-:W-:Y:S05]  /*54c0*/  BSYNC B2 ;  /* 0x0000000000027941 */ /* 0x000fea0003800000 */
.L_x_19517:
        /* <DEDUP_REMOVED lines=12> */
.L_x_19513:
[----:B------:R-:W-:Y:S05]  /*5590*/  BSYNC B1 ;  /* 0x0000000000017941 */ /* 0x000fea0003800000 */
.L_x_19512:
        /* <DEDUP_REMOVED lines=18> */
.L_x_19524:
[----:B------:R-:W-:Y:S02]  /*56c0*/  IMAD.MOV.U32 R69, RZ, RZ, R142 ;  /* 0x000000ffff457224 */ /* 0x000fe400078e008e */
.L_x_19525:
[----:B------:R-:W-:Y:S05]  /*56d0*/  BSYNC B2 ;  /* 0x0000000000027941 */ /* 0x000fea0003800000 */
.L_x_19523:
        /* <DEDUP_REMOVED lines=16> */
.L_x_19529:
[----:B------:R-:W-:Y:S05]  /*57e0*/  BSYNC B3 ;  /* 0x0000000000037941 */ /* 0x000fea0003800000 */
.L_x_19528:
        /* <DEDUP_REMOVED lines=43> */
[----:B------:R-:W-:-:S06]  /*5aa0*/  HFMA2.MMA R71, -RZ, RZ, 0, 0 ;  /* 0x00000000ff477435 */ /* 0x000fcc00000001ff */
.L_x_19527:
[----:B------:R-:W-:Y:S05]  /*5ab0*/  BSYNC B2 ;  /* 0x0000000000027941 */ /* 0x000fea0003800000 */
.L_x_19526:
        /* <DEDUP_REMOVED lines=12> */
.L_x_19522:
[----:B------:R-:W-:Y:S05]  /*5b80*/  BSYNC B1 ;  /* 0x0000000000017941 */ /* 0x000fea0003800000 */
.L_x_19521:
        /* <DEDUP_REMOVED lines=18> */
.L_x_19533:
[----:B0-----:R-:W-:Y:S02]  /*5cb0*/  IMAD.MOV.U32 R116, RZ, RZ, R142 ;  /* 0x000000ffff747224 */ /* 0x001fe400078e008e */
.L_x_19534:
[----:B------:R-:W-:Y:S05]  /*5cc0*/  BSYNC B2 ;  /* 0x0000000000027941 */ /* 0x000fea0003800000 */
.L_x_19532:
        /* <DEDUP_REMOVED lines=16> */
.L_x_19538:
[----:B------:R-:W-:Y:S05]  /*5dd0*/  BSYNC B3 ;  /* 0x0000000000037941 */ /* 0x000fea0003800000 */
.L_x_19537:
        /* <DEDUP_REMOVED lines=44> */
.L_x_19536:
[----:B------:R-:W-:Y:S05]  /*60a0*/  BSYNC B2 ;  /* 0x0000000000027941 */ /* 0x000fea0003800000 */
.L_x_19535:
        /* <DEDUP_REMOVED lines=12> */
.L_x_19531:
[----:B------:R-:W-:Y:S05]  /*6170*/  BSYNC B1 ;  /* 0x0000000000017941 */ /* 0x000fea0003800000 */
.L_x_19530:
        /* <DEDUP_REMOVED lines=18> */
.L_x_19542:
[----:B------:R-:W-:Y:S02]  /*62a0*/  MOV R71, R142 ;  /* 0x0000008e00477202 */ /* 0x000fe40000000f00 */
.L_x_19543:
[----:B------:R-:W-:Y:S05]  /*62b0*/  BSYNC B2 ;  /* 0x0000000000027941 */ /* 0x000fea0003800000 */
.L_x_19541:
        /* <DEDUP_REMOVED lines=16> */
.L_x_19547:
[----:B------:R-:W-:Y:S05]  /*63c0*/  BSYNC B3 ;  /* 0x0000000000037941 */ /* 0x000fea0003800000 */
.L_x_19546:
        /* <DEDUP_REMOVED lines=44> */
.L_x_19545:
[----:B------:R-:W-:Y:S05]  /*6690*/  BSYNC B2 ;  /* 0x0000000000027941 */ /* 0x000fea0003800000 */
.L_x_19544:
        /* <DEDUP_REMOVED lines=12> */
.L_x_19540:
[----:B------:R-:W-:Y:S05]  /*6760*/  BSYNC B1 ;  /* 0x0000000000017941 */ /* 0x000fea0003800000 */
.L_x_19539:
        /* <DEDUP_REMOVED lines=18> */
.L_x_19551:
[----:B------:R-:W-:Y:S02]  /*6890*/  IMAD.MOV.U32 R118, RZ, RZ, R142 ;  /* 0x000000ffff767224 */ /* 0x000fe400078e008e */
.L_x_19552:
[----:B------:R-:W-:Y:S05]  /*68a0*/  BSYNC B2 ;  /* 0x0000000000027941 */ /* 0x000fea0003800000 */
.L_x_19550:
        /* <DEDUP_REMOVED lines=16> */
.L_x_19556:
[----:B------:R-:W-:Y:S05]  /*69b0*/  BSYNC B3 ;  /* 0x0000000000037941 */ /* 0x000fea0003800000 */
.L_x_19555:
        /* <DEDUP_REMOVED lines=40> */
[----:B------:R-:W-:Y:S01]  /*6c40*/  MOV R144, R72 ;  /* 0x0000004800907202 */ /* 0x000fe20000000f00 */
[----:B------:R-:W-:-:S04]  /*6c50*/  IMAD.WIDE.U32 R72, R116, -0x326172a9, RZ ;  /* 0xcd9e8d5774487825 */ /* 0x000fc800078e00ff */
[----:B------:R-:W-:Y:S01]  /*6c60*/  IMAD.MOV.U32 R142, RZ, RZ, R72 ;  /* 0x000000ffff8e7224 */ /* 0x000fe200078e0048 */
[----:B------:R-:W-:Y:S02]  /*6c70*/  LOP3.LUT R136, R73, UR25, R136, 0x96, !PT ;  /* 0x0000001949887c12 */ /* 0x000fe4000f8e9688 */
.L_x_19554:
[----:B------:R-:W-:Y:S05]  /*6c80*/  BSYNC B2 ;  /* 0x0000000000027941 */ /* 0x000fea0003800000 */
.L_x_19553:
        /* <DEDUP_REMOVED lines=12> */
.L_x_19549:
[----:B------:R-:W-:Y:S05]  /*6d50*/  BSYNC B1 ;  /* 0x0000000000017941 */ /* 0x000fea0003800000 */
.L_x_19548:
        /* <DEDUP_REMOVED lines=18> */
.L_x_19560:
[----:B------:R-:W-:Y:S02]  /*6e80*/  MOV R73, R142 ;  /* 0x0000008e00497202 */ /* 0x000fe40000000f00 */
.L_x_19561:
[----:B------:R-:W-:Y:S05]  /*6e90*/  BSYNC B2 ;  /* 0x0000000000027941 */ /* 0x000fea0003800000 */
.L_x_19559:
        /* <DEDUP_REMOVED lines=16> */
.L_x_19565:
[----:B------:R-:W-:Y:S05]  /*6fa0*/  BSYNC B3 ;  /* 0x0000000000037941 */ /* 0x000fea0003800000 */
.L_x_19564:
        /* <DEDUP_REMOVED lines=44> */
.L_x_19563:
[----:B------:R-:W-:Y:S05]  /*7270*/  BSYNC B2 ;  /* 0x0000000000027941 */ /* 0x000fea0003800000 */
.L_x_19562:
        /* <DEDUP_REMOVED lines=12> */
.L_x_19558:
[----:B------:R-:W-:Y:S05]  /*7340*/  BSYNC B1 ;  /* 0x0000000000017941 */ /* 0x000fea0003800000 */
.L_x_19557:
        /* <DEDUP_REMOVED lines=18> */
.L_x_19569:
[----:B------:R-:W-:Y:S02]  /*7470*/  IMAD.MOV.U32 R141, RZ, RZ, R142 ;  /* 0x000000ffff8d7224 */ /* 0x000fe400078e008e */
.L_x_19570:
[----:B------:R-:W-:Y:S05]  /*7480*/  BSYNC B2 ;  /* 0x0000000000027941 */ /* 0x000fea0003800000 */
.L_x_19568:
        /* <DEDUP_REMOVED lines=16> */
.L_x_19574:
[----:B------:R-:W-:Y:S05]  /*7590*/  BSYNC B3 ;  /* 0x0000000000037941 */ /* 0x000fea0003800000 */
.L_x_19573:
        /* <DEDUP_REMOVED lines=44> */
.L_x_19572:
[----:B------:R-:W-:Y:S05]  /*7860*/  BSYNC B2 ;  /* 0x0000000000027941 */ /* 0x000fea0003800000 */
.L_x_19571:
        /* <DEDUP_REMOVED lines=12> */
.L_x_19567:
[----:B------:R-:W-:Y:S05]  /*7930*/  BSYNC B1 ;  /* 0x0000000000017941 */ /* 0x000fea0003800000 */
.L_x_19566:
        /* <DEDUP_REMOVED lines=18> */
.L_x_19578:
[----:B------:R-:W-:Y:S02]  /*7a60*/  MOV R75, R142 ;  /* 0x0000008e004b7202 */ /* 0x000fe40000000f00 */
.L_x_19579:
[----:B------:R-:W-:Y:S05]  /*7a70*/  BSYNC B2 ;  /* 0x0000000000027941 */ /* 0x000fea0003800000 */
.L_x_19577:
        /* <DEDUP_REMOVED lines=16> */
.L_x_19583:
[----:B------:R-:W-:Y:S05]  /*7b80*/  BSYNC B3 ;  /* 0x0000000000037941 */ /* 0x000fea0003800000 */
.L_x_19582:
        /* <DEDUP_REMOVED lines=44> */
.L_x_19581:
[----:B------:R-:W-:Y:S05]  /*7e50*/  BSYNC B2 ;  /* 0x0000000000027941 */ /* 0x000fea0003800000 */
.L_x_19580:
        /* <DEDUP_REMOVED lines=12> */
.L_x_19576:
[----:B------:R-:W-:Y:S05]  /*7f20*/  BSYNC B1 ;  /* 0x0000000000017941 */ /* 0x000fea0003800000 */
.L_x_19575:
        /* <DEDUP_REMOVED lines=26> */
.L_x_19585:
[----:B------:R-:W-:Y:S05]  /*80d0*/  BSYNC B1 ;  /* 0x0000000000017941 */ /* 0x000fea0003800000 */
.L_x_19584:
[----:B------:R-:W-:Y:S02]  /*80e0*/  IADD3 R167, R167, 0x80, RZ ;  /* 0x00000080a7a77810 */ /* 0x000fe40007ffe0ff */
[----:B------:R-:W-:Y:S02]  /*80f0*/  IADD3 R165, R165, 0x80, RZ ;  /* 0x00000080a5a57810 */ /* 0x000fe40007ffe0ff */
.L_x_19511:
[----:B------:R-:W-:Y:S05]  /*8100*/  BSYNC B0 ;  /* 0x0000000000007941 */ /* 0x000fea0003800000 */
.L_x_19510:
        /* <DEDUP_REMOVED lines=31> */
.L_x_19591:
[----:B------:R-:W-:Y:S02]  /*8300*/  IMAD.MOV.U32 R82, RZ, RZ, R142 ;  /* 0x000000ffff527224 */ /* 0x000fe400078e008e */
.L_x_19592:
[----:B------:R-:W-:Y:S05]  /*8310*/  BSYNC B2 ;  /* 0x0000000000027941 */ /* 0x000fea0003800000 */
.L_x_19590:
        /* <DEDUP_REMOVED lines=16> */
.L_x_19596:
[----:B------:R-:W-:Y:S05]  /*8420*/  BSYNC B3 ;  /* 0x0000000000037941 */ /* 0x000fea0003800000 */
.L_x_19595:
        /* <DEDUP_REMOVED lines=44> */
.L_x_19594:
[----:B------:R-:W-:Y:S05]  /*86f0*/  BSYNC B2 ;  /* 0x0000000000027941 */ /* 0x000fea0003800000 */
.L_x_19593:
[----:B------:R-:W2:Y:S01]  /*8700*/  LDL R79, [R1+0xc] ;  /* 0x00000c00014f7983 */ /* 0x000ea20000100800 */
[----:B------:R-:W1:Y:S01]  /*8710*/  I2F.U32 R76, R82 ;  /* 0x00000052004c7306 */ /* 0x000e620000201000 */
[----:B------:R-:W-:-:S10]  /*8720*/  HFMA2.MMA R77, -RZ, RZ, 0.1171875, 0 ;  /* 0x2f800000ff4d7435 */ /* 0x000fd400000001ff */
        /* <DEDUP_REMOVED lines=9> */
.L_x_19589:
[----:B------:R-:W-:Y:S05]  /*87c0*/  BSYNC B1 ;  /* 0x0000000000017941 */ /* 0x000fea0003800000 */
.L_x_19588:
        /* <DEDUP_REMOVED lines=18> */
.L_x_19600:
[----:B------:R-:W-:Y:S02]  /*88f0*/  IMAD.MOV.U32 R77, RZ, RZ, R142 ;  /* 0x000000ffff4d7224 */ /* 0x000fe400078e008e */
.L_x_19601:
[----:B------:R-:W-:Y:S05]  /*8900*/  BSYNC B2 ;  /* 0x0000000000027941 */ /* 0x000fea0003800000 */
.L_x_19599:
        /* <DEDUP_REMOVED lines=16> */
.L_x_19605:
[----:B------:R-:W-:Y:S05]  /*8a10*/  BSYNC B3 ;  /* 0x0000000000037941 */ /* 0x000fea0003800000 */
.L_x_19604:
        /* <DEDUP_REMOVED lines=44> */
.L_x_19603:
[----:B------:R-:W-:Y:S05]  /*8ce0*/  BSYNC B2 ;  /* 0x0000000000027941 */ /* 0x000fea0003800000 */
.L_x_19602:
        /* <DEDUP_REMOVED lines=12> */
.L_x_19598:
[----:B------:R-:W-:Y:S05]  /*8db0*/  BSYNC B1 ;  /* 0x0000000000017941 */ /* 0x000fea0003800000 */
.L_x_19597:
        /* <DEDUP_REMOVED lines=18> */
.L_x_19609:
[----:B0-----:R-:W-:Y:S02]  /*8ee0*/  IMAD.MOV.U32 R116, RZ, RZ, R142 ;  /* 0x000000ffff747224 */ /* 0x001fe400078e008e */
.L_x_19610:
[----:B------:R-:W-:Y:S05]  /*8ef0*/  BSYNC B2 ;  /* 0x0000000000027941 */ /* 0x000fea0003800000 */
.L_x_19608:
        /* <DEDUP_REMOVED lines=16> */
.L_x_19614:
[----:B------:R-:W-:Y:S05]  /*9000*/  BSYNC B3 ;  /* 0x0000000000037941 */ /* 0x000fea0003800000 */
.L_x_19613:
        /* <DEDUP_REMOVED lines=44> */
.L_x_19612:
[----:B------:R-:W-:Y:S05]  /*92d0*/  BSYNC B2 ;  /* 0x0000000000027941 */ /* 0x000fea0003800000 */
.L_x_19611:
        /* <DEDUP_REMOVED lines=12> */
.L_x_19607:
[----:B------:R-:W-:Y:S05]  /*93a0*/  BSYNC B1 ;  /* 0x0000000000017941 */ /* 0x000fea0003800000 */
.L_x_19606:
        /* <DEDUP_REMOVED lines=18> */
.L_x_19618:
[----:B------:R-:W-:Y:S02]  /*94d0*/  IMAD.MOV.U32 R79, RZ, RZ, R142 ;  /* 0x000000ffff4f7224 */ /* 0x000fe400078e008e */
.L_x_19619:
[----:B------:R-:W-:Y:S05]  /*94e0*/  BSYNC B2 ;  /* 0x0000000000027941 */ /* 0x000fea0003800000 */
.L_x_19617:
        /* <DEDUP_REMOVED lines=16> */
.L_x_19623:
[----:B------:R-:W-:Y:S05]  /*95f0*/  BSYNC B3 ;  /* 0x0000000000037941 */ /* 0x000fea0003800000 */
.L_x_19622:
        /* <DEDUP_REMOVED lines=44> */
.L_x_19621:
[----:B------:R-:W-:Y:S05]  /*98c0*/  BSYNC B2 ;  /* 0x0000000000027941 */ /* 0x000fea0003800000 */
.L_x_19620:
[----:B------:R-:W2:Y:S01]  /*98d0*/  LDL R82, [R1] ;  /* 0x0000000001527983 */ /* 0x000ea20000100800 */
        /* <DEDUP_REMOVED lines=11> */
.L_x_19616:
[----:B------:R-:W-:Y:S05]  /*9990*/  BSYNC B1 ;  /* 0x0000000000017941 */ /* 0x000fea0003800000 */
.L_x_19615:
        /* <DEDUP_REMOVED lines=18> */
.L_x_19627:
[----:B------:R-:W-:Y:S02]  /*9ac0*/  IMAD.MOV.U32 R118, RZ, RZ, R142 ;  /* 0x000000ffff767224 */ /* 0x000fe400078e008e */
.L_x_19628:
[----:B------:R-:W-:Y:S05]  /*9ad0*/  BSYNC B2 ;  /* 0x0000000000027941 */ /* 0x000fea0003800000 */
.L_x_19626:
        /* <DEDUP_REMOVED lines=16> */
.L_x_19632:
[----:B------:R-:W-:Y:S05]  /*9be0*/  BSYNC B3 ;  /* 0x0000000000037941 */ /* 0x000fea0003800000 */
.L_x_19631:
        /* <DEDUP_REMOVED lines=44> */
.L_x_19630:
[----:B------:R-:W-:Y:S05]  /*9eb0*/  BSYNC B2 ;  /* 0x0000000000027941 */ /* 0x000fea0003800000 */
.L_x_19629:
[----:B------:R-:W1:Y:S01]  /*9ec0*/  I2F.U32 R80, R118 ;  /* 0x0000007600507306 */ /* 0x000e620000201000 */
[----:B------:R-:W-:-:S10]  /*9ed0*/  HFMA2.MMA R81, -RZ, RZ, 0.1171875, 0 ;  /* 0x2f800000ff517435 */ /* 0x000fd400000001ff */
[----:B-1----:R-:W-:-:S05]  /*9ee0*/  FFMA.FTZ R80, R80, R81, 1.1641532182693481445e-10 ;  /* 0x2f00000050507423 */ /* 0x002fca0000010051 */
        /* <DEDUP_REMOVED lines=8> */
.L_x_19625:
[----:B------:R-:W-:Y:S05]  /*9f70*/  BSYNC B1 ;  /* 0x0000000000017941 */ /* 0x000fea0003800000 */
.L_x_19624:
        /* <DEDUP_REMOVED lines=18> */
.L_x_19636:
[----:B------:R-:W-:Y:S02]  /*a0a0*/  IMAD.MOV.U32 R81, RZ, RZ, R142 ;  /* 0x000000ffff517224 */ /* 0x000fe400078e008e */
.L_x_19637:
[----:B------:R-:W-:Y:S05]  /*a0b0*/  BSYNC B2 ;  /* 0x0000000000027941 */ /* 0x000fea0003800000 */
.L_x_19635:
        /* <DEDUP_REMOVED lines=16> */
.L_x_19641:
[----:B------:R-:W-:Y:S05]  /*a1c0*/  BSYNC B3 ;  /* 0x0000000000037941 */ /* 0x000fea0003800000 */
.L_x_19640:
        /* <DEDUP_REMOVED lines=44> */
.L_x_19639:
[----:B------:R-:W-:Y:S05]  /*a490*/  BSYNC B2 ;  /* 0x0000000000027941 */ /* 0x000fea0003800000 */
.L_x_19638:
        /* <DEDUP_REMOVED lines=11> */
.L_x_19634:
[----:B------:R-:W-:Y:S05]  /*a550*/  BSYNC B1 ;  /* 0x0000000000017941 */ /* 0x000fea0003800000 */
.L_x_19633:
        /* <DEDUP_REMOVED lines=18> */
.L_x_19645:
[----:B------:R-:W-:Y:S02]  /*a680*/  IMAD.MOV.U32 R141, RZ, RZ, R142 ;  /* 0x000000ffff8d7224 */ /* 0x000fe400078e008e */
.L_x_19646:
[----:B------:R-:W-:Y:S05]  /*a690*/  BSYNC B2 ;  /* 0x0000000000027941 */ /* 0x000fea0003800000 */
.L_x_19644:
        /* <DEDUP_REMOVED lines=16> */
.L_x_19650:
[----:B------:R-:W-:Y:S05]  /*a7a0*/  BSYNC B3 ;  /* 0x0000000000037941 */ /* 0x000fea0003800000 */
.L_x_19649:
        /* <DEDUP_REMOVED lines=44> */
.L_x_19648:
[----:B------:R-:W-:Y:S05]  /*aa70*/  BSYNC B2 ;  /* 0x0000000000027941 */ /* 0x000fea0003800000 */
.L_x_19647:
[----:B------:R-:W0:Y:S01]  /*aa80*/  I2F.U32 R82, R141 ;  /* 0x0000008d00527306 */ /* 0x000e220000201000 */
[----:B------:R-:W-:-:S10]  /*aa90*/  HFMA2.MMA R83, -RZ, RZ, 0.1171875, 0 ;  /* 0x2f800000ff537435 */ /* 0x000fd400000001ff */
[----:B0-----:R-:W-:-:S05]  /*aaa0*/  FFMA.FTZ R82, R82, R83, 1.1641532182693481445e-10 ;  /* 0x2f00000052527423 */ /* 0x001fca0000010053 */
        /* <DEDUP_REMOVED lines=8> */
.L_x_19643:
[----:B------:R-:W-:Y:S05]  /*ab30*/  BSYNC B1 ;  /* 0x0000000000017941 */ /* 0x000fea0003800000 */
.L_x_19642:
        /* <DEDUP_REMOVED lines=18> */
.L_x_19654:
[----:B------:R-:W-:Y:S02]  /*ac60*/  IMAD.MOV.U32 R83, RZ, RZ, R142 ;  /* 0x000000ffff537224 */ /* 0x000fe400078e008e */
.L_x_19655:
[----:B------:R-:W-:Y:S05]  /*ac70*/  BSYNC B2 ;  /* 0x0000000000027941 */ /* 0x000fea0003800000 */
.L_x_19653:
        /* <DEDUP_REMOVED lines=16> */
.L_x_19659:
[----:B------:R-:W-:Y:S05]  /*ad80*/  BSYNC B3 ;  /* 0x0000000000037941 */ /* 0x000fea0003800000 */
.L_x_19658:
        /* <DEDUP_REMOVED lines=44> */
.L_x_19657:
[----:B------:R-:W-:Y:S05]  /*b050*/  BSYNC B2 ;  /* 0x0000000000027941 */ /* 0x000fea0003800000 */
.L_x_19656:
        /* <DEDUP_REMOVED lines=11> */
.L_x_19652:
[----:B------:R-:W-:Y:S05]  /*b110*/  BSYNC B1 ;  /* 0x0000000000017941 */ /* 0x000fea0003800000 */
.L_x_19651:
[----:B------:R-:W-:Y:S01]  /*b120*/  IMAD.MOV.U32 R116, RZ, RZ, 0x20 ;  /* 0x00000020ff747424 */ /* 0x000fe200078e00ff */
[----:B------:R-:W-:Y:S03]  /*b130*/  BSSY B1, `(.L_x_19660) ;  /* 0x0000019000017945 */ /* 0x000fe60003800000 */
        /* <DEDUP_REMOVED lines=24> */
.L_x_19661:
[----:B------:R-:W-:Y:S05]  /*b2c0*/  BSYNC B1 ;  /* 0x0000000000017941 */ /* 0x000fea0003800000 */
.L_x_19660:
[----:B------:R-:W-:Y:S02]  /*b2d0*/  IADD3 R167, R167, 0x80, RZ ;  /* 0x00000080a7a77810 */ /* 0x000fe40007ffe0ff */
[----:B------:R-:W-:Y:S02]  /*b2e0*/  IADD3 R165, R165, 0x80, RZ ;  /* 0x00000080a5a57810 */ /* 0x000fe40007ffe0ff */
.L_x_19587:
[----:B------:R-:W-:Y:S05]  /*b2f0*/  BSYNC B0 ;  /* 0x0000000000007941 */ /* 0x000fea0003800000 */
.L_x_19586:
[----:B------:R-:W-:Y:S01]  /*b300*/  LOP3.LUT P2, RZ, R6, 0x10, RZ, 0xc0, !PT ;  /* 0x0000001006ff7812 */ /* 0x000fe2000784c0ff */
[----:B------:R-:W-:-:S12]  /*b310*/  BSSY B0, `(.L_x_19662) ;  /* 0x0000319000007945 */ /* 0x000fd80003800000 */
[----:B------:R-:W-:Y:S05]  /*b320*/  @!P2 BRA `(.L_x_19663) ;  /* 0x000031700000a947 */ /* 0x000fea0003800000 */
[----:B------:R-:W-:Y:S02]  /*b330*/  ISETP.NE.U32.AND P2, PT, RZ, c[0x0][0x180], PT ;  /* 0x00006000ff007a0c */ /* 0x000fe40003f45070 */
[----:B------:R-:W-:Y:S02]  /*b340*/  @P1 MOV R84, 0x10 ;  /* 0x0000001000541802 */ /* 0x000fe40000000f00 */
[----:B------:R-:W-:-:S03]  /*b350*/  ISETP.NE.AND.EX P2, PT, RZ, c[0x0][0x184], PT, P2 ;  /* 0x00006100ff007a0c */ /* 0x000fc60003f45320 */
[----:B------:R-:W-:-:S05]  /*b360*/  @P1 IMAD.WIDE.U32 R84, R165, R84, c[0x0][0x170] ;  /* 0x00005c00a5541625 */ /* 0x000fca00078e0054 */
[----:B------:R1:W5:Y:S05]  /*b370*/  @P1 LDG.E.128 R48, [R84.64] ;  /* 0x0000000654301981 */ /* 0x00036a000c1e1d00 */
        /* <DEDUP_REMOVED lines=23> */
.L_x_19667:
[----:B------:R-:W-:Y:S02]  /*b4f0*/  IMAD.MOV.U32 R90, RZ, RZ, R142 ;  /* 0x000000ffff5a7224 */ /* 0x000fe400078e008e */
.L_x_19668:
[----:B------:R-:W-:Y:S05]  /*b500*/  BSYNC B2 ;  /* 0x0000000000027941 */ /* 0x000fea0003800000 */
.L_x_19666:
        /* <DEDUP_REMOVED lines=16> */
.L_x_19672:
[----:B------:R-:W-:Y:S05]  /*b610*/  BSYNC B3 ;  /* 0x0000000000037941 */ /* 0x000fea0003800000 */
.L_x_19671:
        /* <DEDUP_REMOVED lines=44> */
.L_x_19670:
[----:B------:R-:W-:Y:S05]  /*b8e0*/  BSYNC B2 ;  /* 0x0000000000027941 */ /* 0x000fea0003800000 */
.L_x_19669:
        /* <DEDUP_REMOVED lines=9> */
[----:B------:R-:W-:-:S04]  /*b980*/  FMUL.FTZ R84, R247, R84 ;  /* 0x00000054f7547220 */ /* 0x000fc80000410000 */
[----:B------:R-:W-:Y:S02]  /*b990*/  @P2 FADD.FTZ R84, R52, R84 ;  /* 0x0000005434542221 */ /* 0x000fe40000010000 */
.L_x_19665:
[----:B------:R-:W-:Y:S05]  /*b9a0*/  BSYNC B1 ;  /* 0x0000000000017941 */ /* 0x000fea0003800000 */
.L_x_19664:
        /* <DEDUP_REMOVED lines=18> */
.L_x_19676:
[----:B------:R-:W-:Y:S02]  /*bad0*/  IMAD.MOV.U32 R85, RZ, RZ, R142 ;  /* 0x000000ffff557224 */ /* 0x000fe400078e008e */
.L_x_19677:
[----:B------:R-:W-:Y:S05]  /*bae0*/  BSYNC B2 ;  /* 0x0000000000027941 */ /* 0x000fea0003800000 */
.L_x_19675:
        /* <DEDUP_REMOVED lines=16> */
.L_x_19681:
[----:B------:R-:W-:Y:S05]  /*bbf0*/  BSYNC B3 ;  /* 0x0000000000037941 */ /* 0x000fea0003800000 */
.L_x_19680:
        /* <DEDUP_REMOVED lines=44> */
.L_x_19679:
[----:B------:R-:W-:Y:S05]  /*bec0*/  BSYNC B2 ;  /* 0x0000000000027941 */ /* 0x000fea0003800000 */
.L_x_19678:
        /* <DEDUP_REMOVED lines=11> */
.L_x_19674:
[----:B------:R-:W-:Y:S05]  /*bf80*/  BSYNC B1 ;  /* 0x0000000000017941 */ /* 0x000fea0003800000 */
.L_x_19673:
        /* <DEDUP_REMOVED lines=18> */
.L_x_19685:
[----:B0-----:R-:W-:Y:S02]  /*c0b0*/  IMAD.MOV.U32 R116, RZ, RZ, R142 ;  /* 0x000000ffff747224 */ /* 0x001fe400078e008e */
.L_x_19686:
[----:B------:R-:W-:Y:S05]  /*c0c0*/  BSYNC B2 ;  /* 0x0000000000027941 */ /* 0x000fea0003800000 */
.L_x_19684:
        /* <DEDUP_REMOVED lines=16> */
.L_x_19690:
[----:B------:R-:W-:Y:S05]  /*c1d0*/  BSYNC B3 ;  /* 0x0000000000037941 */ /* 0x000fea0003800000 */
.L_x_19689:
        /* <DEDUP_REMOVED lines=44> */
.L_x_19688:
[----:B------:R-:W-:Y:S05]  /*c4a0*/  BSYNC B2 ;  /* 0x0000000000027941 */ /* 0x000fea0003800000 */
.L_x_19687:
        /* <DEDUP_REMOVED lines=11> */
.L_x_19683:
[----:B------:R-:W-:Y:S05]  /*c560*/  BSYNC B1 ;  /* 0x0000000000017941 */ /* 0x000fea0003800000 */
.L_x_19682:
        /* <DEDUP_REMOVED lines=18> */
.L_x_19694:
[----:B------:R-:W-:Y:S02]  /*c690*/  IMAD.MOV.U32 R87, RZ, RZ, R142 ;  /* 0x000000ffff577224 */ /* 0x000fe400078e008e */
.L_x_19695:
[----:B------:R-:W-:Y:S05]  /*c6a0*/  BSYNC B2 ;  /* 0x0000000000027941 */ /* 0x000fea0003800000 */
.L_x_19693:
        /* <DEDUP_REMOVED lines=16> */
.L_x_19699:
[----:B------:R-:W-:Y:S05]  /*c7b0*/  BSYNC B3 ;  /* 0x0000000000037941 */ /* 0x000fea0003800000 */
.L_x_19698:
        /* <DEDUP_REMOVED lines=44> */
.L_x_19697:
[----:B------:R-:W-:Y:S05]  /*ca80*/  BSYNC B2 ;  /* 0x0000000000027941 */ /* 0x000fea0003800000 */
.L_x_19696:
        /* <DEDUP_REMOVED lines=11> */
.L_x_19692:
[----:B------:R-:W-:Y:S05]  /*cb40*/  BSYNC B1 ;  /* 0x0000000000017941 */ /* 0x000fea0003800000 */
.L_x_19691:
        /* <DEDUP_REMOVED lines=18> */
.L_x_19703:
[----:B------:R-:W-:Y:S02]  /*cc70*/  IMAD.MOV.U32 R118, RZ, RZ, R142 ;  /* 0x000000ffff767224 */ /* 0x000fe400078e008e */
.L_x_19704:
[----:B------:R-:W-:Y:S05]  /*cc80*/  BSYNC B2 ;  /* 0x0000000000027941 */ /* 0x000fea0003800000 */
.L_x_19702:
        /* <DEDUP_REMOVED lines=16> */
.L_x_19708:
[----:B------:R-:W-:Y:S05]  /*cd90*/  BSYNC B3 ;  /* 0x0000000000037941 */ /* 0x000fea0003800000 */
.L_x_19707:
        /* <DEDUP_REMOVED lines=44> */
.L_x_19706:
[----:B------:R-:W-:Y:S05]  /*d060*/  BSYNC B2 ;  /* 0x0000000000027941 */ /* 0x000fea0003800000 */
.L_x_19705:
        /* <DEDUP_REMOVED lines=11> */
.L_x_19701:
[----:B------:R-:W-:Y:S05]  /*d120*/  BSYNC B1 ;  /* 0x0000000000017941 */ /* 0x000fea0003800000 */
.L_x_19700:
        /* <DEDUP_REMOVED lines=18> */
.L_x_19712:
[----:B------:R-:W-:Y:S02]  /*d250*/  IMAD.MOV.U32 R89, RZ, RZ, R142 ;  /* 0x000000ffff597224 */ /* 0x000fe400078e008e */
.L_x_19713:
[----:B------:R-:W-:Y:S05]  /*d260*/  BSYNC B2 ;  /* 0x0000000000027941 */ /* 0x000fea0003800000 */
.L_x_19711:
        /* <DEDUP_REMOVED lines=16> */
.L_x_19717:
[----:B------:R-:W-:Y:S05]  /*d370*/  BSYNC B3 ;  /* 0x0000000000037941 */ /* 0x000fea0003800000 */
.L_x_19716:
        /* <DEDUP_REMOVED lines=44> */
.L_x_19715:
[----:B------:R-:W-:Y:S05]  /*d640*/  BSYNC B2 ;  /* 0x0000000000027941 */ /* 0x000fea0003800000 */
.L_x_19714:
        /* <DEDUP_REMOVED lines=11> */
.L_x_19710:
[----:B------:R-:W-:Y:S05]  /*d700*/  BSYNC B1 ;  /* 0x0000000000017941 */ /* 0x000fea0003800000 */
.L_x_19709:
        /* <DEDUP_REMOVED lines=18> */
.L_x_19721:
[----:B------:R-:W-:Y:S02]  /*d830*/  IMAD.MOV.U32 R141, RZ, RZ, R142 ;  /* 0x000000ffff8d7224 */ /* 0x000fe400078e008e */
.L_x_19722:
[----:B------:R-:W-:Y:S05]  /*d840*/  BSYNC B2 ;  /* 0x0000000000027941 */ /* 0x000fea0003800000 */
.L_x_19720:
        /* <DEDUP_REMOVED lines=16> */
.L_x_19726:
[----:B------:R-:W-:Y:S05]  /*d950*/  BSYNC B3 ;  /* 0x0000000000037941 */ /* 0x000fea0003800000 */
.L_x_19725:
        /* <DEDUP_REMOVED lines=44> */
.L_x_19724:
[----:B------:R-:W-:Y:S05]  /*dc20*/  BSYNC B2 ;  /* 0x0000000000027941 */ /* 0x000fea0003800000 */
.L_x_19723:
        /* <DEDUP_REMOVED lines=11> */
.L_x_19719:
[----:B------:R-:W-:Y:S05]  /*dce0*/  BSYNC B1 ;  /* 0x0000000000017941 */ /* 0x000fea0003800000 */
.L_x_19718:
        /* <DEDUP_REMOVED lines=18> */
.L_x_19730:
[----:B------:R-:W-:Y:S02]  /*de10*/  IMAD.MOV.U32 R91, RZ, RZ, R142 ;  /* 0x000000ffff5b7224 */ /* 0x000fe400078e008e */
.L_x_19731:
[----:B------:R-:W-:Y:S05]  /*de20*/  BSYNC B2 ;  /* 0x0000000000027941 */ /* 0x000fea0003800000 */
.L_x_19729:
        /* <DEDUP_REMOVED lines=16> */
.L_x_19735:
[----:B------:R-:W-:Y:S05]  /*df30*/  BSYNC B3 ;  /* 0x0000000000037941 */ /* 0x000fea0003800000 */
.L_x_19734:
        /* <DEDUP_REMOVED lines=44> */
.L_x_19733:
[----:B------:R-:W-:Y:S05]  /*e200*/  BSYNC B2 ;  /* 0x0000000000027941 */ /* 0x000fea0003800000 */
.L_x_19732:
        /* <DEDUP_REMOVED lines=11> */
.L_x_19728:
[----:B------:R-:W-:Y:S05]  /*e2c0*/  BSYNC B1 ;  /* 0x0000000000017941 */ /* 0x000fea0003800000 */
.L_x_19727:
        /* <DEDUP_REMOVED lines=26> */
.L_x_19737:
[----:B------:R-:W-:Y:S05]  /*e470*/  BSYNC B1 ;  /* 0x0000000000017941 */ /* 0x000fea0003800000 */
.L_x_19736:
[----:B------:R-:W-:Y:S02]  /*e480*/  IADD3 R167, R167, 0x80, RZ ;  /* 0x00000080a7a77810 */ /* 0x000fe40007ffe0ff */
[----:B------:R-:W-:Y:S02]  /*e490*/  IADD3 R165, R165, 0x80, RZ ;  /* 0x00000080a5a57810 */ /* 0x000fe40007ffe0ff */
.L_x_19663:
[----:B------:R-:W-:Y:S05]  /*e4a0*/  BSYNC B0 ;  /* 0x0000000000007941 */ /* 0x000fea0003800000 */
.L_x_19662:
        /* <DEDUP_REMOVED lines=31> */
.L_x_19743:
[----:B------:R-:W-:Y:S02]  /*e6a0*/  IMAD.MOV.U32 R98, RZ, RZ, R142 ;  /* 0x000000ffff627224 */ /* 0x000fe400078e008e */
.L_x_19744:
[----:B------:R-:W-:Y:S05]  /*e6b0*/  BSYNC B2 ;  /* 0x0000000000027941 */ /* 0x000fea0003800000 */
.L_x_19742:
        /* <DEDUP_REMOVED lines=16> */
.L_x_19748:
[----:B------:R-:W-:Y:S05]  /*e7c0*/  BSYNC B3 ;  /* 0x0000000000037941 */ /* 0x000fea0003800000 */
.L_x_19747:
        /* <DEDUP_REMOVED lines=44> */
.L_x_19746:
[----:B------:R-:W-:Y:S05]  /*ea90*/  BSYNC B2 ;  /* 0x0000000000027941 */ /* 0x000fea0003800000 */
.L_x_19745:
        /* <DEDUP_REMOVED lines=11> */
.L_x_19741:
[----:B------:R-:W-:Y:S05]  /*eb50*/  BSYNC B1 ;  /* 0x0000000000017941 */ /* 0x000fea0003800000 */
.L_x_19740:
        /* <DEDUP_REMOVED lines=18> */
.L_x_19752:
[----:B------:R-:W-:Y:S02]  /*ec80*/  IMAD.MOV.U32 R93, RZ, RZ, R142 ;  /* 0x000000ffff5d7224 */ /* 0x000fe400078e008e */
.L_x_19753:
[----:B------:R-:W-:Y:S05]  /*ec90*/  BSYNC B2 ;  /* 0x0000000000027941 */ /* 0x000fea0003800000 */
.L_x_19751:
        /* <DEDUP_REMOVED lines=16> */
.L_x_19757:
[----:B------:R-:W-:Y:S05]  /*eda0*/  BSYNC B3 ;  /* 0x0000000000037941 */ /* 0x000fea0003800000 */
.L_x_19756:
        /* <DEDUP_REMOVED lines=44> */
.L_x_19755:
[----:B------:R-:W-:Y:S05]  /*f070*/  BSYNC B2 ;  /* 0x0000000000027941 */ /* 0x000fea0003800000 */
.L_x_19754:
        /* <DEDUP_REMOVED lines=11> */
.L_x_19750:
[----:B------:R-:W-:Y:S05]  /*f130*/  BSYNC B1 ;  /* 0x0000000000017941 */ /* 0x000fea0003800000 */
.L_x_19749:
        /* <DEDUP_REMOVED lines=18> */
.L_x_19761:
[----:B0-----:R-:W-:Y:S02]  /*f260*/  IMAD.MOV.U32 R116, RZ, RZ, R142 ;  /* 0x000000ffff747224 */ /* 0x001fe400078e008e */
.L_x_19762:
[----:B------:R-:W-:Y:S05]  /*f270*/  BSYNC B2 ;  /* 0x0000000000027941 */ /* 0x000fea0003800000 */
.L_x_19760:
        /* <DEDUP_REMOVED lines=16> */
.L_x_19766:
[----:B------:R-:W-:Y:S05]  /*f380*/  BSYNC B3 ;  /* 0x0000000000037941 */ /* 0x000fea0003800000 */
.L_x_19765:
        /* <DEDUP_REMOVED lines=44> */
.L_x_19764:
[----:B------:R-:W-:Y:S05]  /*f650*/  BSYNC B2 ;  /* 0x0000000000027941 */ /* 0x000fea0003800000 */
.L_x_19763:
        /* <DEDUP_REMOVED lines=11> */
.L_x_19759:
[----:B------:R-:W-:Y:S05]  /*f710*/  BSYNC B1 ;  /* 0x0000000000017941 */ /* 0x000fea0003800000 */
.L_x_19758:
        /* <DEDUP_REMOVED lines=18> */
.L_x_19770:
[----:B------:R-:W-:Y:S02]  /*f840*/  IMAD.MOV.U32 R95, RZ, RZ, R142 ;  /* 0x000000ffff5f7224 */ /* 0x000fe400078e008e */
.L_x_19771:
[----:B------:R-:W-:Y:S05]  /*f850*/  BSYNC B2 ;  /* 0x0000000000027941 */ /* 0x000fea0003800000 */
.L_x_19769:
        /* <DEDUP_REMOVED lines=16> */
.L_x_19775:
[----:B------:R-:W-:Y:S05]  /*f960*/  BSYNC B3 ;  /* 0x0000000000037941 */ /* 0x000fea0003800000 */
.L_x_19774:
        /* <DEDUP_REMOVED lines=44> */
.L_x_19773:
[----:B------:R-:W-:Y:S05]  /*fc30*/  BSYNC B2 ;  /* 0x0000000000027941 */ /* 0x000fea0003800000 */
.L_x_19772:
        /* <DEDUP_REMOVED lines=11> */
.L_x_19768:
[----:B------:R-:W-:Y:S05]  /*fcf0*/  BSYNC B1 ;  /* 0x0000000000017941 */ /* 0x000fea0003800000 */
.L_x_19767:
        /* <DEDUP_REMOVED lines=18> */
.L_x_19779:
[----:B------:R-:W-:Y:S02]  /*fe20*/  IMAD.MOV.U32 R118, RZ, RZ, R142 ;  /* 0x000000ffff767224 */ /* 0x000fe400078e008e */
.L_x_19780:
[----:B------:R-:W-:Y:S05]  /*fe30*/  BSYNC B2 ;  /* 0x0000000000027941 */ /* 0x000fea0003800000 */
.L_x_19778:
        /* <DEDUP_REMOVED lines=16> */
.L_x_19784:
[----:B------:R-:W-:Y:S05]  /*ff40*/  BSYNC B3 ;  /* 0x0000000000037941 */ /* 0x000fea0003800000 */
.L_x_19783:
        /* <DEDUP_REMOVED lines=44> */
.L_x_19782:
[----:B------:R-:W-:Y:S05]  /*10210*/  BSYNC B2 ;  /* 0x0000000000027941 */ /* 0x000fea0003800000 */
.L_x_19781:
        /* <DEDUP_REMOVED lines=11> */
.L_x_19777:
[----:B------:R-:W-:Y:S05]  /*102d0*/  BSYNC B1 ;  /* 0x0000000000017941 */ /* 0x000fea0003800000 */
.L_x_19776:
        /* <DEDUP_REMOVED lines=18> */
.L_x_19788:
[----:B------:R-:W-:Y:S02]  /*10400*/  IMAD.MOV.U32 R97, RZ, RZ, R142 ;  /* 0x000000ffff617224 */ /* 0x000fe400078e008e */
.L_x_19789:
[----:B------:R-:W-:Y:S05]  /*10410*/  BSYNC B2 ;  /* 0x0000000000027941 */ /* 0x000fea0003800000 */
.L_x_19787:
        /* <DEDUP_REMOVED lines=16> */
.L_x_19793:
[----:B------:R-:W-:Y:S05]  /*10520*/  BSYNC B3 ;  /* 0x0000000000037941 */ /* 0x000fea0003800000 */
.L_x_19792:
        /* <DEDUP_REMOVED lines=44> */
.L_x_19791:
[----:B------:R-:W-:Y:S05]  /*107f0*/  BSYNC B2 ;  /* 0x0000000000027941 */ /* 0x000fea0003800000 */
.L_x_19790:
        /* <DEDUP_REMOVED lines=11> */
.L_x_19786:
[----:B------:R-:W-:Y:S05]  /*108b0*/  BSYNC B1 ;  /* 0x0000000000017941 */ /* 0x000fea0003800000 */
.L_x_19785:
        /* <DEDUP_REMOVED lines=18> */
.L_x_19797:
[----:B------:R-:W-:Y:S02]  /*109e0*/  IMAD.MOV.U32 R141, RZ, RZ, R142 ;  /* 0x000000ffff8d7224 */ /* 0x000fe400078e008e */
.L_x_19798:
[----:B------:R-:W-:Y:S05]  /*109f0*/  BSYNC B2 ;  /* 0x0000000000027941 */ /* 0x000fea0003800000 */
.L_x_19796:
        /* <DEDUP_REMOVED lines=16> */
.L_x_19802:
[----:B------:R-:W-:Y:S05]  /*10b00*/  BSYNC B3 ;  /* 0x0000000000037941 */ /* 0x000fea0003800000 */
.L_x_19801:
        /* <DEDUP_REMOVED lines=44> */
.L_x_19800:
[----:B------:R-:W-:Y:S05]  /*10dd0*/  BSYNC B2 ;  /* 0x0000000000027941 */ /* 0x000fea0003800000 */
.L_x_19799:
        /* <DEDUP_REMOVED lines=11> */
.L_x_19795:
[----:B------:R-:W-:Y:S05]  /*10e90*/  BSYNC B1 ;  /* 0x0000000000017941 */ /* 0x000fea0003800000 */
.L_x_19794:
        /* <DEDUP_REMOVED lines=18> */
.L_x_19806:
[----:B------:R-:W-:Y:S02]  /*10fc0*/  IMAD.MOV.U32 R99, RZ, RZ, R142 ;  /* 0x000000ffff637224 */ /* 0x000fe400078e008e */
.L_x_19807:
[----:B------:R-:W-:Y:S05]  /*10fd0*/  BSYNC B2 ;  /* 0x0000000000027941 */ /* 0x000fea0003800000 */
.L_x_19805:
        /* <DEDUP_REMOVED lines=16> */
.L_x_19811:
[----:B------:R-:W-:Y:S05]  /*110e0*/  BSYNC B3 ;  /* 0x0000000000037941 */ /* 0x000fea0003800000 */
.L_x_19810:
        /* <DEDUP_REMOVED lines=44> */
.L_x_19809:
[----:B------:R-:W-:Y:S05]  /*113b0*/  BSYNC B2 ;  /* 0x0000000000027941 */ /* 0x000fea0003800000 */
.L_x_19808:
        /* <DEDUP_REMOVED lines=11> */
.L_x_19804:
[----:B------:R-:W-:Y:S05]  /*11470*/  BSYNC B1 ;  /* 0x0000000000017941 */ /* 0x000fea0003800000 */
.L_x_19803:
[----:B------:R-:W-:Y:S01]  /*11480*/  IMAD.MOV.U32 R116, RZ, RZ, 0x20 ;  /* 0x00000020ff747424 */ /* 0x000fe200078e00ff */
[----:B------:R-:W-:Y:S03]  /*11490*/  BSSY B1, `(.L_x_19812) ;  /* 0x0000019000017945 */ /* 0x000fe60003800000 */
[----:B------:R-:W-:-:S05]  /*114a0*/  IMAD.WIDE.U32 R116, R167, R116, c[0x0][0x188] ;  /* 0x00006200a7747625 */ /* 0x000fca00078e0074 */
[----:B------:R0:W-:Y:S04]  /*114b0*/  STG.E.128 [R116.64], R92 ;  /* 0x0000005c74007986 */ /* 0x0001e8000c101d06 */
[----:B------:R0:W-:Y:S01]  /*114c0*/  STG.E.128 [R116.64+0x10], R96 ;  /* 0x0000106074007986 */ /* 0x0001e2000c101d06 */
[----:B------:R-:W-:Y:S05]  /*114d0*/  @!P1 BRA `(.L_x_19813) ;  /* 0x0000014000009947 */ /* 0x000fea0003800000 */
[----:B0-----:R-:W-:Y:S02]  /*114e0*/  SHF.L.U32 R116, R159, 0x10, RZ ;  /* 0x000000109f747819 */ /* 0x001fe400000006ff */
[----:B------:R-:W-:Y:S02]  /*114f0*/  LOP3.LUT R117, R160, 0xffff, RZ, 0xc0, !PT ;  /* 0x0000ffffa0757812 */ /* 0x000fe400078ec0ff */
[----:B------:R-:W-:Y:S02]  /*11500*/  LOP3.LUT R116, R116, 0xff0000, RZ, 0xc0, !PT ;  /* 0x00ff000074747812 */ /* 0x000fe400078ec0ff */
[----:B------:R-:W-:-:S02]  /*11510*/  PRMT R252, R158, 0x7104, RZ ;  /* 0x000071049efc7816 */ /* 0x000fc400000000ff */
[----:B------:R-:W-:Y:S02]  /*11520*/  PRMT R116, R116, 0x4210, R117 ;  /* 0x0000421074747816 */ /* 0x000fe40000000075 */
[----:B------:R-:W-:Y:S02]  /*11530*/  LOP3.LUT R118, R155, 0xff, RZ, 0xc0, !PT ;  /* 0x000000ff9b767812 */ /* 0x000fe400078ec0ff */
        /* <DEDUP_REMOVED lines=14> */
.L_x_19813:
[----:B------:R-:W-:Y:S05]  /*11620*/  BSYNC B1 ;  /* 0x0000000000017941 */ /* 0x000fea0003800000 */
.L_x_19812:
[----:B------:R-:W-:Y:S02]  /*11630*/  IADD3 R167, R167, 0x80, RZ ;  /* 0x00000080a7a77810 */ /* 0x000fe40007ffe0ff */
[----:B------:R-:W-:Y:S02]  /*11640*/  IADD3 R165, R165, 0x80, RZ ;  /* 0x00000080a5a57810 */ /* 0x000fe40007ffe0ff */
.L_x_19739:
[----:B------:R-:W-:Y:S05]  /*11650*/  BSYNC B0 ;  /* 0x0000000000007941 */ /* 0x000fea0003800000 */
.L_x_19738:
        /* <DEDUP_REMOVED lines=31> */
.L_x_19819:
[----:B------:R-:W-:Y:S02]  /*11850*/  MOV R106, R142 ;  /* 0x0000008e006a7202 */ /* 0x000fe40000000f00 */
.L_x_19820:
[----:B------:R-:W-:Y:S05]  /*11860*/  BSYNC B2 ;  /* 0x0000000000027941 */ /* 0x000fea0003800000 */
.L_x_19818:
        /* <DEDUP_REMOVED lines=16> */
.L_x_19824:
[----:B------:R-:W-:Y:S05]  /*11970*/  BSYNC B3 ;  /* 0x0000000000037941 */ /* 0x000fea0003800000 */
.L_x_19823:
        /* <DEDUP_REMOVED lines=44> */
.L_x_19822:
[----:B------:R-:W-:Y:S05]  /*11c40*/  BSYNC B2 ;  /* 0x0000000000027941 */ /* 0x000fea0003800000 */
.L_x_19821:
        /* <DEDUP_REMOVED lines=11> */
.L_x_19817:
[----:B------:R-:W-:Y:S05]  /*11d00*/  BSYNC B1 ;  /* 0x0000000000017941 */ /* 0x000fea0003800000 */
.L_x_19816:
        /* <DEDUP_REMOVED lines=18> */
.L_x_19828:
[----:B------:R-:W-:Y:S02]  /*11e30*/  IMAD.MOV.U32 R101, RZ, RZ, R142 ;  /* 0x000000ffff657224 */ /* 0x000fe400078e008e */
.L_x_19829:
[----:B------:R-:W-:Y:S05]  /*11e40*/  BSYNC B2 ;  /* 0x0000000000027941 */ /* 0x000fea0003800000 */
.L_x_19827:
        /* <DEDUP_REMOVED lines=16> */
.L_x_19833:
[----:B------:R-:W-:Y:S05]  /*11f50*/  BSYNC B3 ;  /* 0x0000000000037941 */ /* 0x000fea0003800000 */
.L_x_19832:
        /* <DEDUP_REMOVED lines=39> */
[----:B------:R-:W-:Y:S01]  /*121d0*/  MOV R144, R102 ;  /* 0x0000006600907202 */ /* 0x000fe20000000f00 */
[----:B------:R-:W-:-:S04]  /*121e0*/  IMAD.WIDE.U32 R102, R106, -0x326172a9, RZ ;  /* 0xcd9e8d576a667825 */ /* 0x000fc800078e00ff */
[----:B------:R-:W-:Y:S01]  /*121f0*/  IMAD.MOV.U32 R142, RZ, RZ, R102 ;  /* 0x000000ffff8e7224 */ /* 0x000fe200078e0066 */
[----:B------:R-:W-:Y:S01]  /*12200*/  LOP3.LUT R136, R103, UR25, R136, 0x96, !PT ;  /* 0x0000001967887c12 */ /* 0x000fe2000f8e9688 */
[----:B------:R-:W-:Y:S02]  /*12210*/  IMAD.MOV.U32 R103, RZ, RZ, RZ ;  /* 0x000000ffff677224 */ /* 0x000fe400078e00ff */
.L_x_19831:
[----:B------:R-:W-:Y:S05]  /*12220*/  BSYNC B2 ;  /* 0x0000000000027941 */ /* 0x000fea0003800000 */
.L_x_19830:
        /* <DEDUP_REMOVED lines=11> */
.L_x_19826:
[----:B------:R-:W-:Y:S05]  /*122e0*/  BSYNC B1 ;  /* 0x0000000000017941 */ /* 0x000fea0003800000 */
.L_x_19825:
        /* <DEDUP_REMOVED lines=18> */
.L_x_19837:
[----:B0-----:R-:W-:Y:S02]  /*12410*/  MOV R116, R142 ;  /* 0x0000008e00747202 */ /* 0x001fe40000000f00 */
.L_x_19838:
[----:B------:R-:W-:Y:S05]  /*12420*/  BSYNC B2 ;  /* 0x0000000000027941 */ /* 0x000fea0003800000 */
.L_x_19836:
        /* <DEDUP_REMOVED lines=16> */
.L_x_19842:
[----:B------:R-:W-:Y:S05]  /*12530*/  BSYNC B3 ;  /* 0x0000000000037941 */ /* 0x000fea0003800000 */
.L_x_19841:
        /* <DEDUP_REMOVED lines=44> */
.L_x_19840:
[----:B------:R-:W-:Y:S05]  /*12800*/  BSYNC B2 ;  /* 0x0000000000027941 */ /* 0x000fea0003800000 */
.L_x_19839:
        /* <DEDUP_REMOVED lines=11> */
.L_x_19835:
[----:B------:R-:W-:Y:S05]  /*128c0*/  BSYNC B1 ;  /* 0x0000000000017941 */ /* 0x000fea0003800000 */
.L_x_19834:
        /* <DEDUP_REMOVED lines=18> */
.L_x_19846:
[----:B------:R-:W-:Y:S02]  /*129f0*/  IMAD.MOV.U32 R103, RZ, RZ, R142 ;  /* 0x000000ffff677224 */ /* 0x000fe400078e008e */
.L_x_19847:
[----:B------:R-:W-:Y:S05]  /*12a00*/  BSYNC B2 ;  /* 0x0000000000027941 */ /* 0x000fea0003800000 */
.L_x_19845:
        /* <DEDUP_REMOVED lines=16> */
.L_x_19851:
[----:B------:R-:W-:Y:S05]  /*12b10*/  BSYNC B3 ;  /* 0x0000000000037941 */ /* 0x000fea0003800000 */
.L_x_19850:
        /* <DEDUP_REMOVED lines=44> */
.L_x_19849:
[----:B------:R-:W-:Y:S05]  /*12de0*/  BSYNC B2 ;  /* 0x0000000000027941 */ /* 0x000fea0003800000 */
.L_x_19848:
        /* <DEDUP_REMOVED lines=11> */
.L_x_19844:
[----:B------:R-:W-:Y:S05]  /*12ea0*/  BSYNC B1 ;  /* 0x0000000000017941 */ /* 0x000fea0003800000 */
.L_x_19843:
        /* <DEDUP_REMOVED lines=18> */
.L_x_19855:
[----:B------:R-:W-:Y:S02]  /*12fd0*/  MOV R118, R142 ;  /* 0x0000008e00767202 */ /* 0x000fe40000000f00 */
.L_x_19856:
[----:B------:R-:W-:Y:S05]  /*12fe0*/  BSYNC B2 ;  /* 0x0000000000027941 */ /* 0x000fea0003800000 */
.L_x_19854:
        /* <DEDUP_REMOVED lines=16> */
.L_x_19860:
[----:B------:R-:W-:Y:S05]  /*130f0*/  BSYNC B3 ;  /* 0x0000000000037941 */ /* 0x000fea0003800000 */
.L_x_19859:
        /* <DEDUP_REMOVED lines=44> */
.L_x_19858:
[----:B------:R-:W-:Y:S05]  /*133c0*/  BSYNC B2 ;  /* 0x0000000000027941 */ /* 0x000fea0003800000 */
.L_x_19857:
        /* <DEDUP_REMOVED lines=11> */
.L_x_19853:
[----:B------:R-:W-:Y:S05]  /*13480*/  BSYNC B1 ;  /* 0x0000000000017941 */ /* 0x000fea0003800000 */
.L_x_19852:
        /* <DEDUP_REMOVED lines=18> */
.L_x_19864:
[----:B------:R-:W-:Y:S02]  /*135b0*/  IMAD.MOV.U32 R105, RZ, RZ, R142 ;  /* 0x000000ffff697224 */ /* 0x000fe400078e008e */
.L_x_19865:
[----:B------:R-:W-:Y:S05]  /*135c0*/  BSYNC B2 ;  /* 0x0000000000027941 */ /* 0x000fea0003800000 */
.L_x_19863:
        /* <DEDUP_REMOVED lines=16> */
.L_x_19869:
[----:B------:R-:W-:Y:S05]  /*136d0*/  BSYNC B3 ;  /* 0x0000000000037941 */ /* 0x000fea0003800000 */
.L_x_19868:
        /* <DEDUP_REMOVED lines=44> */
.L_x_19867:
[----:B------:R-:W-:Y:S05]  /*139a0*/  BSYNC B2 ;  /* 0x0000000000027941 */ /* 0x000fea0003800000 */
.L_x_19866:
        /* <DEDUP_REMOVED lines=11> */
.L_x_19862:
[----:B------:R-:W-:Y:S05]  /*13a60*/  BSYNC B1 ;  /* 0x0000000000017941 */ /* 0x000fea0003800000 */
.L_x_19861:
        /* <DEDUP_REMOVED lines=18> */
.L_x_19873:
[----:B------:R-:W-:Y:S02]  /*13b90*/  MOV R141, R142 ;  /* 0x0000008e008d7202 */ /* 0x000fe40000000f00 */
.L_x_19874:
[----:B------:R-:W-:Y:S05]  /*13ba0*/  BSYNC B2 ;  /* 0x0000000000027941 */ /* 0x000fea0003800000 */
.L_x_19872:
        /* <DEDUP_REMOVED lines=16> */
.L_x_19878:
[----:B------:R-:W-:Y:S05]  /*13cb0*/  BSYNC B3 ;  /* 0x0000000000037941 */ /* 0x000fea0003800000 */
.L_x_19877:
        /* <DEDUP_REMOVED lines=44> */
.L_x_19876:
[----:B------:R-:W-:Y:S05]  /*13f80*/  BSYNC B2 ;  /* 0x0000000000027941 */ /* 0x000fea0003800000 */
.L_x_19875:
        /* <DEDUP_REMOVED lines=11> */
.L_x_19871:
[----:B------:R-:W-:Y:S05]  /*14040*/  BSYNC B1 ;  /* 0x0000000000017941 */ /* 0x000fea0003800000 */
.L_x_19870:
        /* <DEDUP_REMOVED lines=18> */
.L_x_19882:
[----:B------:R-:W-:Y:S02]  /*14170*/  IMAD.MOV.U32 R107, RZ, RZ, R142 ;  /* 0x000000ffff6b7224 */ /* 0x000fe400078e008e */
.L_x_19883:
[----:B------:R-:W-:Y:S05]  /*14180*/  BSYNC B2 ;  /* 0x0000000000027941 */ /* 0x000fea0003800000 */
.L_x_19881:
        /* <DEDUP_REMOVED lines=16> */
.L_x_19887:
[----:B------:R-:W-:Y:S05]  /*14290*/  BSYNC B3 ;  /* 0x0000000000037941 */ /* 0x000fea0003800000 */
.L_x_19886:
        /* <DEDUP_REMOVED lines=44> */
.L_x_19885:
[----:B------:R-:W-:Y:S05]  /*14560*/  BSYNC B2 ;  /* 0x0000000000027941 */ /* 0x000fea0003800000 */
.L_x_19884:
        /* <DEDUP_REMOVED lines=11> */
.L_x_19880:
[----:B------:R-:W-:Y:S05]  /*14620*/  BSYNC B1 ;  /* 0x0000000000017941 */ /* 0x000fea0003800000 */
.L_x_19879:
        /* <DEDUP_REMOVED lines=26> */
.L_x_19889:
[----:B------:R-:W-:Y:S05]  /*147d0*/  BSYNC B1 ;  /* 0x0000000000017941 */ /* 0x000fea0003800000 */
.L_x_19888:
[----:B------:R-:W-:Y:S02]  /*147e0*/  IADD3 R167, R167, 0x80, RZ ;  /* 0x00000080a7a77810 */ /* 0x000fe40007ffe0ff */
[----:B------:R-:W-:Y:S02]  /*147f0*/  IADD3 R165, R165, 0x80, RZ ;  /* 0x00000080a5a57810 */ /* 0x000fe40007ffe0ff */
.L_x_19815:
[----:B------:R-:W-:Y:S05]  /*14800*/  BSYNC B0 ;  /* 0x0000000000007941 */ /* 0x000fea0003800000 */
.L_x_19814:
        /* <DEDUP_REMOVED lines=8> */
[----:B-1----:R-:W-:-:S05]  /*14890*/  @P2 MOV R108, 0x20 ;  /* 0x00000020006c2802 */ /* 0x002fca0000000f00 */
        /* <DEDUP_REMOVED lines=22> */
.L_x_19895:
[----:B------:R-:W-:Y:S02]  /*14a00*/  IMAD.MOV.U32 R114, RZ, RZ, R142 ;  /* 0x000000ffff727224 */ /* 0x000fe400078e008e */
.L_x_19896:
[----:B------:R-:W-:Y:S05]  /*14a10*/  BSYNC B2 ;  /* 0x0000000000027941 */ /* 0x000fea0003800000 */
.L_x_19894:
        /* <DEDUP_REMOVED lines=16> */
.L_x_19900:
[----:B------:R-:W-:Y:S05]  /*14b20*/  BSYNC B3 ;  /* 0x0000000000037941 */ /* 0x000fea0003800000 */
.L_x_19899:
        /* <DEDUP_REMOVED lines=44> */
.L_x_19898:
[----:B------:R-:W-:Y:S05]  /*14df0*/  BSYNC B2 ;  /* 0x0000000000027941 */ /* 0x000fea0003800000 */
.L_x_19897:
        /* <DEDUP_REMOVED lines=11> */
.L_x_19893:
[----:B------:R-:W-:Y:S05]  /*14eb0*/  BSYNC B1 ;  /* 0x0000000000017941 */ /* 0x000fea0003800000 */
.L_x_19892:
        /* <DEDUP_REMOVED lines=18> */
.L_x_19904:
[----:B------:R-:W-:Y:S02]  /*14fe0*/  IMAD.MOV.U32 R109, RZ, RZ, R142 ;  /* 0x000000ffff6d7224 */ /* 0x000fe400078e008e */
.L_x_19905:
[----:B------:R-:W-:Y:S05]  /*14ff0*/  BSYNC B2 ;  /* 0x0000000000027941 */ /* 0x000fea0003800000 */
.L_x_19903:
        /* <DEDUP_REMOVED lines=16> */
.L_x_19909:
[----:B------:R-:W-:Y:S05]  /*15100*/  BSYNC B3 ;  /* 0x0000000000037941 */ /* 0x000fea0003800000 */
.L_x_19908:
        /* <DEDUP_REMOVED lines=44> */
.L_x_19907:
[----:B------:R-:W-:Y:S05]  /*153d0*/  BSYNC B2 ;  /* 0x0000000000027941 */ /* 0x000fea0003800000 */
.L_x_19906:
        /* <DEDUP_REMOVED lines=11> */
.L_x_19902:
[----:B------:R-:W-:Y:S05]  /*15490*/  BSYNC B1 ;  /* 0x0000000000017941 */ /* 0x000fea0003800000 */
.L_x_19901:
        /* <DEDUP_REMOVED lines=18> */
.L_x_19913:
[----:B0-----:R-:W-:Y:S02]  /*155c0*/  IMAD.MOV.U32 R116, RZ, RZ, R142 ;  /* 0x000000ffff747224 */ /* 0x001fe400078e008e */
.L_x_19914:
[----:B------:R-:W-:Y:S05]  /*155d0*/  BSYNC B2 ;  /* 0x0000000000027941 */ /* 0x000fea0003800000 */
.L_x_19912:
        /* <DEDUP_REMOVED lines=16> */
.L_x_19918:
[----:B------:R-:W-:Y:S05]  /*156e0*/  BSYNC B3 ;  /* 0x0000000000037941 */ /* 0x000fea0003800000 */
.L_x_19917:
        /* <DEDUP_REMOVED lines=44> */
.L_x_19916:
[----:B------:R-:W-:Y:S05]  /*159b0*/  BSYNC B2 ;  /* 0x0000000000027941 */ /* 0x000fea0003800000 */
.L_x_19915:
        /* <DEDUP_REMOVED lines=11> */
.L_x_19911:
[----:B------:R-:W-:Y:S05]  /*15a70*/  BSYNC B1 ;  /* 0x0000000000017941 */ /* 0x000fea0003800000 */
.L_x_19910:
        /* <DEDUP_REMOVED lines=18> */
.L_x_19922:
[----:B------:R-:W-:Y:S02]  /*15ba0*/  IMAD.MOV.U32 R111, RZ, RZ, R142 ;  /* 0x000000ffff6f7224 */ /* 0x000fe400078e008e */
.L_x_19923:
[----:B------:R-:W-:Y:S05]  /*15bb0*/  BSYNC B2 ;  /* 0x0000000000027941 */ /* 0x000fea0003800000 */
.L_x_19921:
        /* <DEDUP_REMOVED lines=16> */
.L_x_19927:
[----:B------:R-:W-:Y:S05]  /*15cc0*/  BSYNC B3 ;  /* 0x0000000000037941 */ /* 0x000fea0003800000 */
.L_x_19926:
        /* <DEDUP_REMOVED lines=44> */
.L_x_19925:
[----:B------:R-:W-:Y:S05]  /*15f90*/  BSYNC B2 ;  /* 0x0000000000027941 */ /* 0x000fea0003800000 */
.L_x_19924:
        /* <DEDUP_REMOVED lines=11> */
.L_x_19920:
[----:B------:R-:W-:Y:S05]  /*16050*/  BSYNC B1 ;  /* 0x0000000000017941 */ /* 0x000fea0003800000 */
.L_x_19919:
        /* <DEDUP_REMOVED lines=18> */
.L_x_19931:
[----:B------:R-:W-:Y:S02]  /*16180*/  IMAD.MOV.U32 R118, RZ, RZ, R142 ;  /* 0x000000ffff767224 */ /* 0x000fe400078e008e */
.L_x_19932:
[----:B------:R-:W-:Y:S05]  /*16190*/  BSYNC B2 ;  /* 0x0000000000027941 */ /* 0x000fea0003800000 */
.L_x_19930:
        /* <DEDUP_REMOVED lines=16> */
.L_x_19936:
[----:B------:R-:W-:Y:S05]  /*162a0*/  BSYNC B3 ;  /* 0x0000000000037941 */ /* 0x000fea0003800000 */
.L_x_19935:
        /* <DEDUP_REMOVED lines=44> */
.L_x_19934:
[----:B------:R-:W-:Y:S05]  /*16570*/  BSYNC B2 ;  /* 0x0000000000027941 */ /* 0x000fea0003800000 */
.L_x_19933:
        /* <DEDUP_REMOVED lines=11> */
.L_x_19929:
[----:B------:R-:W-:Y:S05]  /*16630*/  BSYNC B1 ;  /* 0x0000000000017941 */ /* 0x000fea0003800000 */
.L_x_19928:
        /* <DEDUP_REMOVED lines=18> */
.L_x_19940:
[----:B------:R-:W-:Y:S02]  /*16760*/  IMAD.MOV.U32 R113, RZ, RZ, R142 ;  /* 0x000000ffff717224 */ /* 0x000fe400078e008e */
.L_x_19941:
[----:B------:R-:W-:Y:S05]  /*16770*/  BSYNC B2 ;  /* 0x0000000000027941 */ /* 0x000fea0003800000 */
.L_x_19939:
        /* <DEDUP_REMOVED lines=16> */
.L_x_19945:
[----:B------:R-:W-:Y:S05]  /*16880*/  BSYNC B3 ;  /* 0x0000000000037941 */ /* 0x000fea0003800000 */
.L_x_19944:
        /* <DEDUP_REMOVED lines=44> */
.L_x_19943:
[----:B------:R-:W-:Y:S05]  /*16b50*/  BSYNC B2 ;  /* 0x0000000000027941 */ /* 0x000fea0003800000 */
.L_x_19942:
        /* <DEDUP_REMOVED lines=11> */
.L_x_19938:
[----:B------:R-:W-:Y:S05]  /*16c10*/  BSYNC B1 ;  /* 0x0000000000017941 */ /* 0x000fea0003800000 */
.L_x_19937:
        /* <DEDUP_REMOVED lines=18> */
.L_x_19949:
[----:B------:R-:W-:Y:S02]  /*16d40*/  IMAD.MOV.U32 R141, RZ, RZ, R142 ;  /* 0x000000ffff8d7224 */ /* 0x000fe400078e008e */
.L_x_19950:
[----:B------:R-:W-:Y:S05]  /*16d50*/  BSYNC B2 ;  /* 0x0000000000027941 */ /* 0x000fea0003800000 */
.L_x_19948:
        /* <DEDUP_REMOVED lines=16> */
.L_x_19954:
[----:B------:R-:W-:Y:S05]  /*16e60*/  BSYNC B3 ;  /* 0x0000000000037941 */ /* 0x000fea0003800000 */
.L_x_19953:
        /* <DEDUP_REMOVED lines=44> */
.L_x_19952:
[----:B------:R-:W-:Y:S05]  /*17130*/  BSYNC B2 ;  /* 0x0000000000027941 */ /* 0x000fea0003800000 */
.L_x_19951:
        /* <DEDUP_REMOVED lines=11> */
.L_x_19947:
[----:B------:R-:W-:Y:S05]  /*171f0*/  BSYNC B1 ;  /* 0x0000000000017941 */ /* 0x000fea0003800000 */
.L_x_19946:
        /* <DEDUP_REMOVED lines=18> */
.L_x_19958:
[----:B------:R-:W-:Y:S02]  /*17320*/  IMAD.MOV.U32 R115, RZ, RZ, R142 ;  /* 0x000000ffff737224 */ /* 0x000fe400078e008e */
.L_x_19959:
[----:B------:R-:W-:Y:S05]  /*17330*/  BSYNC B2 ;  /* 0x0000000000027941 */ /* 0x000fea0003800000 */
.L_x_19957:
        /* <DEDUP_REMOVED lines=16> */
.L_x_19963:
[----:B------:R-:W-:Y:S05]  /*17440*/  BSYNC B3 ;  /* 0x0000000000037941 */ /* 0x000fea0003800000 */
.L_x_19962:
        /* <DEDUP_REMOVED lines=44> */
.L_x_19961:
[----:B------:R-:W-:Y:S05]  /*17710*/  BSYNC B2 ;  /* 0x0000000000027941 */ /* 0x000fea0003800000 */
.L_x_19960:
        /* <DEDUP_REMOVED lines=11> */
.L_x_19956:
[----:B------:R-:W-:Y:S05]  /*177d0*/  BSYNC B1 ;  /* 0x0000000000017941 */ /* 0x000fea0003800000 */
.L_x_19955:
[----:B------:R-:W-:-:S04]  /*177e0*/  IMAD.MOV.U32 R116, RZ, RZ, 0x20 ;  /* 0x00000020ff747424 */ /* 0x000fc800078e00ff */
        /* <DEDUP_REMOVED lines=24> */
.L_x_19891:
[----:B------:R-:W-:Y:S05]  /*17970*/  BSYNC B0 ;  /* 0x0000000000007941 */ /* 0x000fea0003800000 */
.L_x_19890:
[----:B0-----:R-:W-:Y:S01]  /*17980*/  FADD.FTZ R116, RZ, R60 ;  /* 0x0000003cff747221 */ /* 0x001fe20000010000 */
[C---:B------:R-:W-:Y:S02]  /*17990*/  ISETP.GT.U32.AND P1, PT, R5.reuse, 0xff, PT ;  /* 0x000000ff0500780c */ /* 0x040fe40003f24070 */
[----:B------:R-:W-:Y:S01]  /*179a0*/  ISETP.GT.U32.AND P2, PT, R5, 0x17f, PT ;  /* 0x0000017f0500780c */ /* 0x000fe20003f44070 */
[----:B------:R-:W-:Y:S01]  /*179b0*/  FADD.FTZ R116, R61, R116 ;  /* 0x000000743d747221 */ /* 0x000fe20000010000 */
[C---:B------:R-:W-:Y:S02]  /*179c0*/  ISETP.GT.U32.AND P3, PT, R5.reuse, 0x1ff, PT ;  /* 0x000001ff0500780c */ /* 0x040fe40003f64070 */
[C---:B------:R-:W-:Y:S01]  /*179d0*/  ISETP.GT.U32.AND P4, PT, R5.reuse, 0x27f, PT ;  /* 0x0000027f0500780c */ /* 0x040fe20003f84070 */
        /* <DEDUP_REMOVED lines=66> */
.L_x_19982:
        /* <DEDUP_REMOVED lines=133> */
.L_x_19983:
        /* <DEDUP_REMOVED lines=11> */
[----:B------:R-:W-:Y:S01]  /*18700*/  LOP3.LUT P2, RZ, R118, 0x1f, R0, 0xf8, !PT ;  /* 0x0000001f76ff7812 */ /* 0x000fe2000784f800 */
[----:B------:R-:W-:Y:S01]  /*18710*/  CS2R R116, SRZ ;  /* 0x0000000000747805 */ /* 0x000fe2000001ff00 */
[----:B------:R-:W-:Y:S02]  /*18720*/  IMAD.MOV.U32 R165, RZ, RZ, RZ ;  /* 0x000000ffffa57224 */ /* 0x000fe400078e00ff */
[----:B------:R-:W-:Y:S01]  /*18730*/  @!P1 IMAD.MOV.U32 R165, RZ, RZ, R146 ;  /* 0x000000ffffa59224 */ /* 0x000fe200078e0092 */
[----:B------:R-:W-:Y:S01]  /*18740*/  BSSY B0, `(.L_x_19966) ;  /* 0x0000135000007945 */ /* 0x000fe20003800000 */
[----:B------:R-:W-:-:S03]  /*18750*/  IMAD.MOV.U32 R118, RZ, RZ, c[0x0][0x1e0] ;  /* 0x00007800ff767624 */ /* 0x000fc600078e00ff */
        /* <DEDUP_REMOVED lines=93> */
.L_x_19969:
[----:B------:R-:W-:Y:S05]  /*18d30*/  BSYNC B1 ;  /* 0x0000000000017941 */ /* 0x000fea0003800000 */
.L_x_19968:
        /* <DEDUP_REMOVED lines=35> */
.L_x_19971:
[----:B------:R-:W-:Y:S05]  /*18f70*/  BSYNC B1 ;  /* 0x0000000000017941 */ /* 0x000fea0003800000 */
.L_x_19970:
        /* <DEDUP_REMOVED lines=35> */
.L_x_19973:
[----:B------:R-:W-:Y:S05]  /*191b0*/  BSYNC B1 ;  /* 0x0000000000017941 */ /* 0x000fea0003800000 */
.L_x_19972:
        /* <DEDUP_REMOVED lines=35> */
.L_x_19975:
[----:B------:R-:W-:Y:S05]  /*193f0*/  BSYNC B1 ;  /* 0x0000000000017941 */ /* 0x000fea0003800000 */
.L_x_19974:
        /* <DEDUP_REMOVED lines=35> */
.L_x_19977:
[----:B------:R-:W-:Y:S05]  /*19630*/  BSYNC B1 ;  /* 0x0000000000017941 */ /* 0x000fea0003800000 */
.L_x_19976:
        /* <DEDUP_REMOVED lines=35> */
.L_x_19979:
[----:B------:R-:W-:Y:S05]  /*19870*/  BSYNC B1 ;  /* 0x0000000000017941 */ /* 0x000fea0003800000 */
.L_x_19978:
        /* <DEDUP_REMOVED lines=33> */
.L_x_19967:
[----:B0-----:R-:W-:Y:S05]  /*19a90*/  BSYNC B0 ;  /* 0x0000000000007941 */ /* 0x001fea0003800000 */
.L_x_19966:
[----:B------:R-:W-:Y:S02]  /*19aa0*/  LOP3.LUT P1, RZ, R145, 0xff, RZ, 0xc0, !PT ;  /* 0x000000ff91ff7812 */ /* 0x000fe4000782c0ff */
[----:B------:R-:W-:Y:S02]  /*19ab0*/  IADD3 R7, R7, c[0x0][0x160], RZ ;  /* 0x0000580007077a10 */ /* 0x000fe40007ffe0ff */
[----:B------:R-:W-:Y:S02]  /*19ac0*/  SEL R145, RZ, 0x1, P1 ;  /* 0x00000001ff917807 */ /* 0x000fe40000800000 */
[----:B------:R-:W-:-:S13]  /*19ad0*/  ISETP.GE.AND P1, PT, R7, c[0x0][0x164], PT ;  /* 0x0000590007007a0c */ /* 0x000fda0003f26270 */
[----:B------:R-:W-:Y:S01]  /*19ae0*/  @P1 CALL.REL.NOINC `(.L_x_19980) ;  /* 0x0000001000001944 */ /* 0x000fe20003c00000 */
[----:B------:R-:W-:Y:S05]  /*19af0*/  BRA `(.L_x_19981) ;  /* 0xfffe80a000007947 */ /* 0x000fea000383ffff */
.L_x_19980:
[----:B------:R-:W-:Y:S05]  /*19b00*/  EXIT ;  /* 0x000000000000794d */ /* 0x000fea0003800000 */
.L_x_19964:
[----:B------:R-:W-:Y:S01]  /*19b10*/  IMAD.MOV.U32 R163, RZ, RZ, R116 ;  /* 0x000000ffffa37224 */ /* 0x000fe200078e0074 */
[----:B------:R-:W-:Y:S01]  /*19b20*/  MOV R118, 0x19b70 ;  /* 0x00019b7000767802 */ /* 0x000fe20000000f00 */
[----:B------:R-:W-:Y:S02]  /*19b30*/  IMAD.MOV.U32 R117, RZ, RZ, 0x1 ;  /* 0x00000001ff757424 */ /* 0x000fe400078e00ff */
[----:B------:R-:W-:Y:S02]  /*19b40*/  IMAD.MOV.U32 R166, RZ, RZ, 0x1f ;  /* 0x0000001fffa67424 */ /* 0x000fe400078e00ff */
[----:B------:R-:W-:Y:S02]  /*19b50*/  IMAD.MOV.U32 R119, RZ, RZ, -0x1 ;  /* 0xffffffffff777424 */ /* 0x000fe400078e00ff */
[----:B-----5:R-:W-:Y:S05]  /*19b60*/  CALL.REL.NOINC `($__internal_62_$__cuda_sm70_shflsync_bfly_p) ;  /* 0x00000ad000007944 */ /* 0x020fea0003c00000 */
[----:B-1----:R-:W-:Y:S05]  /*19b70*/  BRA `(.L_x_19982) ;  /* 0xffffe28000007947 */ /* 0x002fea000383ffff */
.L_x_19965:
[----:B------:R-:W-:Y:S01]  /*19b80*/  HFMA2.MMA R117, -RZ, RZ, 0, 1.1920928955078125e-07 ;  /* 0x00000002ff757435 */ /* 0x000fe200000001ff */
[----:B------:R-:W-:Y:S01]  /*19b90*/  IMAD.MOV.U32 R163, RZ, RZ, R116 ;  /* 0x000000ffffa37224 */ /* 0x000fe200078e0074 */
[----:B------:R-:W-:Y:S01]  /*19ba0*/  MOV R118, 0x19be0 ;  /* 0x00019be000767802 */ /* 0x000fe20000000f00 */
[----:B------:R-:W-:Y:S02]  /*19bb0*/  IMAD.MOV.U32 R166, RZ, RZ, 0x1f ;  /* 0x0000001fffa67424 */ /* 0x000fe400078e00ff */
[----:B------:R-:W-:-:S02]  /*19bc0*/  IMAD.MOV.U32 R119, RZ, RZ, -0x1 ;  /* 0xffffffffff777424 */ /* 0x000fc400078e00ff */
[----:B-----5:R-:W-:Y:S05]  /*19bd0*/  CALL.REL.NOINC `($__internal_62_$__cuda_sm70_shflsync_bfly_p) ;  /* 0x00000a6000007944 */ /* 0x020fea0003c00000 */
[----:B-1----:R-:W-:Y:S01]  /*19be0*/  FADD.FTZ R116, R116, R117 ;  /* 0x0000007574747221 */ /* 0x002fe20000010000 */
[----:B------:R-:W-:Y:S01]  /*19bf0*/  MOV R118, 0x19c50 ;  /* 0x00019c5000767802 */ /* 0x000fe20000000f00 */
[----:B------:R-:W-:-:S02]  /*19c00*/  IMAD.MOV.U32 R117, RZ, RZ, 0x4 ;  /* 0x00000004ff757424 */ /* 0x000fc400078e00ff */
[----:B------:R-:W-:Y:S02]  /*19c10*/  IMAD.MOV.U32 R166, RZ, RZ, 0x1f ;  /* 0x0000001fffa67424 */ /* 0x000fe400078e00ff */
[----:B------:R-:W-:Y:S02]  /*19c20*/  IMAD.MOV.U32 R119, RZ, RZ, -0x1 ;  /* 0xffffffffff777424 */ /* 0x000fe400078e00ff */
[----:B------:R-:W-:Y:S02]  /*19c30*/  IMAD.MOV.U32 R163, RZ, RZ, R116 ;  /* 0x000000ffffa37224 */ /* 0x000fe400078e0074 */
[----:B------:R-:W-:Y:S05]  /*19c40*/  CALL.REL.NOINC `($__internal_62_$__cuda_sm70_shflsync_bfly_p) ;  /* 0x000009f000007944 */ /* 0x000fea0003c00000 */
[----:B-1----:R-:W-:Y:S01]  /*19c50*/  FADD.FTZ R116, R116, R117 ;  /* 0x0000007574747221 */ /* 0x002fe20000010000 */
[----:B------:R-:W-:Y:S01]  /*19c60*/  MOV R166, 0x1f ;  /* 0x0000001f00a67802 */ /* 0x000fe20000000f00 */
[----:B------:R-:W-:Y:S01]  /*19c70*/  IMAD.MOV.U32 R117, RZ, RZ, 0x8 ;  /* 0x00000008ff757424 */ /* 0x000fe200078e00ff */
[----:B------:R-:W-:Y:S01]  /*19c80*/  MOV R118, 0x19cc0 ;  /* 0x00019cc000767802 */ /* 0x000fe20000000f00 */
[----:B------:R-:W-:Y:S02]  /*19c90*/  IMAD.MOV.U32 R119, RZ, RZ, -0x1 ;  /* 0xffffffffff777424 */ /* 0x000fe400078e00ff */
[----:B------:R-:W-:-:S02]  /*19ca0*/  IMAD.MOV.U32 R163, RZ, RZ, R116 ;  /* 0x000000ffffa37224 */ /* 0x000fc400078e0074 */
[----:B------:R-:W-:Y:S05]  /*19cb0*/  CALL.REL.NOINC `($__internal_62_$__cuda_sm70_shflsync_bfly_p) ;  /* 0x0000098000007944 */ /* 0x000fea0003c00000 */
        /* <DEDUP_REMOVED lines=8> */
[----:B------:R-:W-:Y:S01]  /*19d40*/  HFMA2.MMA R166, -RZ, RZ, 0, 1.847743988037109375e-06 ;  /* 0x0000001fffa67435 */ /* 0x000fe200000001ff */
[----:B------:R-:W-:Y:S02]  /*19d50*/  IMAD.MOV.U32 R119, RZ, RZ, -0x1 ;  /* 0xffffffffff777424 */ /* 0x000fe400078e00ff */
        /* <DEDUP_REMOVED lines=116> */
[----:B------:R-:W-:Y:S05]  /*1a4a0*/  CALL.REL.NOINC `($__internal_62_$__cuda_sm70_shflsync_bfly_p) ;  /* 0x0000019000007944 */ /* 0x000fea0003c00000 */
[----:B-1----:R-:W-:Y:S01]  /*1a4b0*/  FADD.FTZ R163, R163, R117 ;  /* 0x00000075a3a37221 */ /* 0x002fe20000010000 */
[----:B------:R-:W-:Y:S01]  /*1a4c0*/  MOV R118, 0x1a510 ;  /* 0x0001a51000767802 */ /* 0x000fe20000000f00 */
[----:B------:R-:W-:Y:S02]  /*1a4d0*/  IMAD.MOV.U32 R117, RZ, RZ, 0x2 ;  /* 0x00000002ff757424 */ /* 0x000fe400078e00ff */
[----:B------:R-:W-:Y:S02]  /*1a4e0*/  IMAD.MOV.U32 R166, RZ, RZ, 0x1f ;  /* 0x0000001fffa67424 */ /* 0x000fe400078e00ff */
[----:B------:R-:W-:Y:S02]  /*1a4f0*/  IMAD.MOV.U32 R119, RZ, RZ, -0x1 ;  /* 0xffffffffff777424 */ /* 0x000fe400078e00ff */
[----:B------:R-:W-:Y:S05]  /*1a500*/  CALL.REL.NOINC `($__internal_62_$__cuda_sm70_shflsync_bfly_p) ;  /* 0x0000013000007944 */ /* 0x000fea0003c00000 */
[----:B-1----:R-:W-:Y:S01]  /*1a510*/  FADD.FTZ R163, R163, R117 ;  /* 0x00000075a3a37221 */ /* 0x002fe20000010000 */
[----:B------:R-:W-:Y:S01]  /*1a520*/  MOV R118, 0x1a570 ;  /* 0x0001a57000767802 */ /* 0x000fe20000000f00 */
[----:B------:R-:W-:-:S02]  /*1a530*/  IMAD.MOV.U32 R117, RZ, RZ, 0x4 ;  /* 0x00000004ff757424 */ /* 0x000fc400078e00ff */
[----:B------:R-:W-:Y:S02]  /*1a540*/  IMAD.MOV.U32 R166, RZ, RZ, 0x1f ;  /* 0x0000001fffa67424 */ /* 0x000fe400078e00ff */
[----:B------:R-:W-:Y:S02]  /*1a550*/  IMAD.MOV.U32 R119, RZ, RZ, -0x1 ;  /* 0xffffffffff777424 */ /* 0x000fe400078e00ff */
[----:B------:R-:W-:Y:S05]  /*1a560*/  CALL.REL.NOINC `($__internal_62_$__cuda_sm70_shflsync_bfly_p) ;  /* 0x000000d000007944 */ /* 0x000fea0003c00000 */
[----:B-1----:R-:W-:Y:S01]  /*1a570*/  FADD.FTZ R163, R163, R117 ;  /* 0x00000075a3a37221 */ /* 0x002fe20000010000 */
[----:B------:R-:W-:Y:S01]  /*1a580*/  MOV R117, 0x8 ;  /* 0x0000000800757802 */ /* 0x000fe20000000f00 */
[----:B------:R-:W-:Y:S01]  /*1a590*/  IMAD.MOV.U32 R166, RZ, RZ, 0x1f ;  /* 0x0000001fffa67424 */ /* 0x000fe200078e00ff */
[----:B------:R-:W-:Y:S01]  /*1a5a0*/  MOV R118, 0x1a5d0 ;  /* 0x0001a5d000767802 */ /* 0x000fe20000000f00 */
[----:B------:R-:W-:Y:S02]  /*1a5b0*/  IMAD.MOV.U32 R119, RZ, RZ, -0x1 ;  /* 0xffffffffff777424 */ /* 0x000fe400078e00ff */
[----:B------:R-:W-:Y:S05]  /*1a5c0*/  CALL.REL.NOINC `($__internal_62_$__cuda_sm70_shflsync_bfly_p) ;  /* 0x0000007000007944 */ /* 0x000fea0003c00000 */
[----:B-1----:R-:W-:Y:S01]  /*1a5d0*/  FADD.FTZ R163, R163, R117 ;  /* 0x00000075a3a37221 */ /* 0x002fe20000010000 */
[----:B------:R-:W-:Y:S01]  /*1a5e0*/  MOV R118, 0x1a630 ;  /* 0x0001a63000767802 */ /* 0x000fe20000000f00 */
[----:B------:R-:W-:Y:S02]  /*1a5f0*/  IMAD.MOV.U32 R117, RZ, RZ, 0x10 ;  /* 0x00000010ff757424 */ /* 0x000fe400078e00ff */
[----:B------:R-:W-:-:S02]  /*1a600*/  IMAD.MOV.U32 R166, RZ, RZ, 0x1f ;  /* 0x0000001fffa67424 */ /* 0x000fc400078e00ff */
[----:B------:R-:W-:Y:S02]  /*1a610*/  IMAD.MOV.U32 R119, RZ, RZ, -0x1 ;  /* 0xffffffffff777424 */ /* 0x000fe400078e00ff */
[----:B------:R-:W-:Y:S05]  /*1a620*/  CALL.REL.NOINC `($__internal_62_$__cuda_sm70_shflsync_bfly_p) ;  /* 0x0000001000007944 */ /* 0x000fea0003c00000 */
[----:B-1----:R-:W-:Y:S05]  /*1a630*/  BRA `(.L_x_19983) ;  /* 0xffffe01000007947 */ /* 0x002fea000383ffff */
        .weak           $__internal_62_$__cuda_sm70_shflsync_bfly_p
        .type           $__internal_62_$__cuda_sm70_shflsync_bfly_p,@function
        .size           $__internal_62_$__cuda_sm70_shflsync_bfly_p,(.L_x_44902 - $__internal_62_$__cuda_sm70_shflsync_bfly_p)
$__internal_62_$__cuda_sm70_shflsync_bfly_p:
[----:B------:R-:W-:Y:S04]  /*1a640*/  WARPSYNC R119 ;  /* 0x0000007700007348 */ /* 0x000fe80003800000 */
[----:B------:R0:W1:Y:S02]  /*1a650*/  SHFL.BFLY PT, R117, R163, R117, R166 ;  /* 0x0c000075a3757389 */ /* 0x00006400000e00a6 */
[----:B0-----:R-:W-:-:S04]  /*1a660*/  IMAD.MOV.U32 R119, RZ, RZ, 0x0 ;  /* 0x00000000ff777424 */ /* 0x001fc800078e00ff */
[----:B------:R-:W-:Y:S05]  /*1a670*/  RET.REL.NODEC R118 `(_ZN10layer_norm13ln_fwd_kernelINS_13Kernel_traitsI13__nv_bfloat16S2_fS2_fjLj7168ELj1ELj1ELj4ELj16ENS_18Kernel_traits_baseILj7168ES2_S2_fS2_fjLj128EEEEELb1ELb1ELb1ELb0EEEvNS_9FwdParamsE) ;  /* 0xfffe598076007950 */ /* 0x000fea0003c3ffff */
.L_x_19984:
        /* <DEDUP_REMOVED lines=16> */
.L_x_44902:


//--------------------- .text._ZN10layer_norm13ln_fwd_kernelINS_13Kernel_traitsI13__nv_bfloat16S2_fS2_fjLj7168ELj1ELj1ELj4ELj16ENS_18Kernel_traits_baseILj7168ES2_S2_fS2_fjLj128EEEEELb1ELb1ELb1ELb1EEEvNS_9FwdParamsE --------------------------
	.section	.text._ZN10layer_norm13ln_fwd_kernelINS_13Kernel_traitsI13__nv_bfloat16S2_fS2_fjLj7168ELj1ELj1ELj4ELj16ENS_18Kernel_traits_baseILj7168ES2_S2_fS2_fjLj128EEEEELb1ELb1ELb1ELb1EEEvNS_9FwdParamsE,"ax",@progbits
	.sectioninfo	@"SHI_REGISTERS=255"
	.align	128
        .global         _ZN10layer_norm13ln_fwd_kernelINS_13Kernel_traitsI13__nv_bfloat16S2_fS2_fjLj7168ELj1ELj1ELj4ELj16ENS_18Kernel_traits_baseILj7168ES2_S2_fS2_fjLj128EEEEELb1ELb1ELb1ELb1EEEvNS_9FwdParamsE
        .type           _ZN10layer_norm13ln_fwd_kernelINS_13Kernel_traitsI13__nv_bfloat16S2_fS2_fjLj7168ELj1ELj1ELj4ELj16ENS_18Kernel_traits_baseILj7168ES2_S2_fS2_fjLj128EEEEELb1ELb1ELb1ELb1EEEvNS_9FwdParamsE,@function
        .size           _ZN10layer_norm13ln_fwd_kernelINS_13Kernel_traitsI13__nv_bfloat16S2_fS2_fjLj7168ELj1ELj1ELj4ELj16ENS_18Kernel_traits_baseILj7168ES2_S2_fS2_fjLj128EEEEELb1ELb1ELb1ELb1EEEvNS_9FwdParamsE,(.L_x_44903 - _ZN10layer_norm13ln_fwd_kernelINS_13Kernel_traitsI13__nv_bfloat16S2_fS2_fjLj7168ELj1ELj1ELj4ELj16ENS_18Kernel_traits_baseILj7168ES2_S2_fS2_fjLj128EEEEELb1ELb1ELb1ELb1EEEvNS_9FwdParamsE)
        .other          _ZN10layer_norm13ln_fwd_kernelINS_13Kernel_traitsI13__nv_bfloat16S2_fS2_fjLj7168ELj1ELj1ELj4ELj16ENS_18Kernel_traits_baseILj7168ES2_S2_fS2_fjLj128EEEEELb1ELb1ELb1ELb1EEEvNS_9FwdParamsE,@"STO_CUDA_ENTRY STV_DEFAULT"
_ZN10layer_norm13ln_fwd_kernelINS_13Kernel_traitsI13__nv_bfloat16S2_fS2_fjLj7168ELj1ELj1ELj4ELj16ENS_18Kernel_traits_baseILj7168ES2_S2_fS2_fjLj128EEEEELb1ELb1ELb1ELb1EEEvNS_9FwdParamsE:
.text._ZN10layer_norm13ln_fwd_kernelINS_13Kernel_traitsI13__nv_bfloat16S2_fS2_fjLj7168ELj1ELj1ELj4ELj16ENS_18Kernel_traits_baseILj7168ES2_S2_fS2_fjLj128EEEEELb1ELb1ELb1ELb1EEEvNS_9FwdParamsE:
[----:B------:R-:W-:Y:S02]  /*0000*/  IMAD.MOV.U32 R1, RZ, RZ, c[0x0][0x28] ;  /* 0x00000a00ff017624 */ /* 0x000fe400078e00ff */
[----:B------:R-:W-:Y:S01]  /*0010*/  ULDC.U8 UR4, c[0x0][0x244] ;  /* 0x0000910000047ab9 */ /* 0x000fe20000000000 */
[----:B------:R-:W-:Y:S01]  /*0020*/  IMAD.MOV.U32 R177, RZ, RZ, c[0x0][0x238] ;  /* 0x00008e00ffb17624 */ /* 0x000fe200078e00ff */
[----:B------:R-:W-:Y:S01]  /*0030*/  ISETP.NE.AND P0, PT, RZ, UR4, PT ;  /* 0x00000004ff007c0c */ /* 0x000fe2000bf05270 */
[----:B------:R-:W-:Y:S01]  /*0040*/  IMAD.MOV.U32 R0, RZ, RZ, c[0x0][0x23c] ;  /* 0x00008f00ff007624 */ /* 0x000fe200078e00ff */
[----:B------:R-:W-:Y:S02]  /*0050*/  ULDC.64 UR4, c[0x0][0x230] ;  /* 0x00008c0000047ab9 */ /* 0x000fe40000000a00 */
[----:B------:R-:W-:Y:S01]  /*0060*/  ULDC.64 UR6, c[0x0][0x118] ;  /* 0x0000460000067ab9 */ /* 0x000fe20000000a00 */
[----:B------:R-:W-:Y:S02]  /*0070*/  IMAD.U32 R2, RZ, RZ, UR4 ;  /* 0x00000004ff027e24 */ /* 0x000fe4000f8e00ff */
[----:B------:R-:W-:-:S06]  /*0080*/  IMAD.U32 R3, RZ, RZ, UR5 ;  /* 0x00000005ff037e24 */ /* 0x000fcc000f8e00ff */
[----:B------:R-:W-:Y:S01]  /*0090*/  @P0 IMAD.MOV.U32 R4, RZ, RZ, R177 ;  /* 0x000000ffff040224 */ /* 0x000fe200078e00b1 */
[----:B------:R-:W2:Y:S01]  /*00a0*/  @P0 LDG.E.64 R2, [R2.64] ;  /* 0x0000000602020981 */ /* 0x000ea2000c1e1b00 */
[----:B------:R-:W-:-:S06]  /*00b0*/  @P0 IMAD.MOV.U32 R5, RZ, RZ, R0 ;  /* 0x000000ffff050224 */ /* 0x000fcc00078e0000 */
[----:B------:R-:W3:Y:S01]  /*00c0*/  @P0 LDG.E.64 R4, [R4.64] ;  /* 0x0000000604040981 */ /* 0x000ee2000c1e1b00 */
[----:B------:R-:W-:-:S03]  /*00d0*/  HFMA2.MMA R21, -RZ, RZ, 0, 9.5367431640625e-07 ;  /* 0x00000010ff157435 */ /* 0x000fc600000001ff */
[----:B------:R-:W0:Y:S04]  /*00e0*/  S2R R178, SR_TID.X ;  /* 0x0000000000b27919 */ /* 0x000e280000002100 */
[----:B------:R-:W0:Y:S02]  /*00f0*/  S2R R15, SR_CTAID.X ;  /* 0x00000000000f7919 */ /* 0x000e240000002500 */
[----:B0-----:R-:W-:-:S04]  /*0100*/  IMAD R181, R15, c[0x0][0x0], R178 ;  /* 0x000000000fb57a24 */ /* 0x001fc800078e02b2 */
[----:B------:R-:W-:Y:S01]  /*0110*/  IMAD.WIDE.U32 R6, R181, -0x326172a9, RZ ;  /* 0xcd9e8d57b5067825 */ /* 0x000fe200078e00ff */
[----:B--2---:R-:W0:Y:S01]  /*0120*/  @P0 R2UR UR4, R2 ;  /* 0x00000000020403c2 */ /* 0x004e2200000e0000 */
[----:B---3--:R-:W-:-:S07]  /*0130*/  @P0 IADD3 R177, P1, R4, c[0x0][0x240], RZ ;  /* 0x0000900004b10a10 */ /* 0x008fce0007f3e0ff */
[----:B------:R-:W1:Y:S01]  /*0140*/  @P0 R2UR UR5, R3 ;  /* 0x00000000030503c2 */ /* 0x000e6200000e0000 */
[----:B------:R-:W-:Y:S01]  /*0150*/  @P0 IMAD.X R0, RZ, RZ, R5, P1 ;  /* 0x000000ffff000224 */ /* 0x000fe200008e0605 */
[----:B------:R-:W-:-:S04]  /*0160*/  ISETP.NE.U32.AND P0, PT, RZ, c[0x0][0x218], PT ;  /* 0x00008600ff007a0c */ /* 0x000fc80003f05070 */
[----:B------:R-:W-:Y:S02]  /*0170*/  ISETP.NE.AND.EX P0, PT, RZ, c[0x0][0x21c], PT, P0 ;  /* 0x00008700ff007a0c */ /* 0x000fe40003f05300 */
[--C-:B------:R-:W-:Y:S02]  /*0180*/  SHF.R.U64 R180, R177, 0x2, R0.reuse ;  /* 0x00000002b1b47819 */ /* 0x100fe40000001200 */
[----:B------:R-:W-:Y:S02]  /*0190*/  SHF.R.U32.HI R179, RZ, 0x2, R0 ;  /* 0x00000002ffb37819 */ /* 0x000fe40000011600 */
[----:B------:R-:W-:Y:S01]  /*01a0*/  LOP3.LUT R0, R178, 0x7f, RZ, 0xc0, !PT ;  /* 0x0000007fb2007812 */ /* 0x000fe200078ec0ff */
[----:B------:R-:W-:Y:S01]  /*01b0*/  IMAD.WIDE.U32 R4, R180, -0x2daee0ad, RZ ;  /* 0xd2511f53b4047825 */ /* 0x000fe200078e00ff */
[----:B0-----:R-:W-:Y:S01]  /*01c0*/  LOP3.LUT R2, R7, UR4, R179, 0x96, !PT ;  /* 0x0000000407027c12 */ /* 0x001fe2000f8e96b3 */
[----:B------:R-:W-:Y:S02]  /*01d0*/  UIADD3 UR9, UR4, -0x61c88647, URZ ;  /* 0x9e3779b904097890 */ /* 0x000fe4000fffe03f */
[----:B------:R-:W-:Y:S01]  /*01e0*/  IMAD.WIDE.U32 R88, R0, R21, c[0x0][0x218] ;  /* 0x0000860000587625 */ /* 0x000fe200078e0015 */
[----:B-1----:R-:W-:-:S04]  /*01f0*/  LOP3.LUT R12, R5, UR5, RZ, 0x3c, !PT ;  /* 0x00000005050c7c12 */ /* 0x002fc8000f8e3cff */
[----:B------:R0:W5:Y:S01]  /*0200*/  @P0 LDG.E.128 R8, [R88.64] ;  /* 0x0000000658080981 */ /* 0x000162000c1e1d00 */
[----:B------:R-:W-:Y:S01]  /*0210*/  UIADD3 UR10, UR5, -0x4498517b, URZ ;  /* 0xbb67ae85050a7890 */ /* 0x000fe2000fffe03f */
[----:B------:R-:W-:Y:S02]  /*0220*/  IMAD.WIDE.U32 R2, R2, -0x2daee0ad, RZ ;  /* 0xd2511f5302027825 */ /* 0x000fe400078e00ff */
[----:B------:R0:W5:Y:S02]  /*0230*/  @P0 LDG.E.128 R16, [R88.64+0x800] ;  /* 0x0008000658100981 */ /* 0x000164000c1e1d00 */
[----:B------:R-:W-:Y:S02]  /*0240*/  IMAD.WIDE.U32 R12, R12, -0x326172a9, RZ ;  /* 0xcd9e8d570c0c7825 */ /* 0x000fe400078e00ff */
        /* <DEDUP_REMOVED lines=68> */
[----:B------:R-:W-:Y:S01]  /*0690*/  @!P0 CS2R R26, SRZ ;  /* 0x00000000001a8805 */ /* 0x000fe2000001ff00 */
[----:B------:R-:W-:Y:S01]  /*06a0*/  @!P0 CS2R R100, SRZ ;  /* 0x0000000000648805 */ /* 0x000fe2000001ff00 */
[----:B------:R-:W-:Y:S01]  /*06b0*/  @!P0 CS2R R102, SRZ ;  /* 0x0000000000668805 */ /* 0x000fe2000001ff00 */
[----:B------:R0:W5:Y:S01]  /*06c0*/  LDG.E.128 R80, [R4.64+0x800] ;  /* 0x0008000604507981 */ /* 0x000162000c1e1d00 */
[----:B------:R-:W-:Y:S01]  /*06d0*/  @!P0 CS2R R98, SRZ ;  /* 0x0000000000628805 */ /* 0x000fe2000001ff00 */
[--C-:B------:R-:W-:Y:S01]  /*06e0*/  PRMT R160, RZ, 0x5410, R97.reuse ;  /* 0x00005410ffa07816 */ /* 0x100fe20000000061 */
[----:B------:R-:W-:Y:S01]  /*06f0*/  @!P0 CS2R R94, SRZ ;  /* 0x00000000005e8805 */ /* 0x000fe2000001ff00 */
[----:B------:R0:W5:Y:S01]  /*0700*/  LDG.E.128 R76, [R4.64+0x1000] ;  /* 0x00100006044c7981 */ /* 0x000162000c1e1d00 */
[----:B------:R-:W-:Y:S01]  /*0710*/  PRMT R161, RZ, 0x7610, R97 ;  /* 0x00007610ffa17816 */ /* 0x000fe20000000061 */
[----:B------:R-:W-:Y:S01]  /*0720*/  UIADD3 UR25, UR4, -0x700cb87f, URZ ;  /* 0x8ff3478104197890 */ /* 0x000fe2000fffe03f */
[--C-:B------:R-:W-:Y:S01]  /*0730*/  PRMT R168, RZ, 0x5410, R93.reuse ;  /* 0x00005410ffa87816 */ /* 0x100fe2000000005d */
[----:B------:R0:W5:Y:S01]  /*0740*/  LDG.E.128 R72, [R4.64+0x1800] ;  /* 0x0018000604487981 */ /* 0x000162000c1e1d00 */
[----:B------:R-:W-:Y:S01]  /*0750*/  PRMT R169, RZ, 0x7610, R93 ;  /* 0x00007610ffa97816 */ /* 0x000fe2000000005d */
[----:B------:R-:W-:Y:S01]  /*0760*/  UIADD3 UR26, UR5, -0x695add53, URZ ;  /* 0x96a522ad051a7890 */ /* 0x000fe2000fffe03f */
[----:B------:R-:W-:Y:S01]  /*0770*/  @!P0 CS2R R88, SRZ ;  /* 0x0000000000588805 */ /* 0x000fe2000001ff00 */
[----:B------:R0:W5:Y:S01]  /*0780*/  LDG.E.128 R68, [R4.64+0x2000] ;  /* 0x0020000604447981 */ /* 0x000162000c1e1d00 */
[----:B------:R-:W-:Y:S01]  /*0790*/  @!P0 CS2R R90, SRZ ;  /* 0x00000000005a8805 */ /* 0x000fe2000001ff00 */
[----:B------:R-:W-:-:S02]  /*07a0*/  PRMT R6, RZ, 0x5410, R10 ;  /* 0x00005410ff067816 */ /* 0x000fc4000000000a */
[----:B------:R0:W5:Y:S01]  /*07b0*/  LDG.E.128 R64, [R4.64+0x2800] ;  /* 0x0028000604407981 */ /* 0x000162000c1e1d00 */
[----:B------:R-:W-:Y:S01]  /*07c0*/  PRMT R7, RZ, 0x7610, R10 ;  /* 0x00007610ff077816 */ /* 0x000fe2000000000a */
[----:B------:R-:W-:Y:S02]  /*07d0*/  IMAD R93, R104, -0x2daee0ad, RZ ;  /* 0xd2511f53685d7824 */ /* 0x000fe400078e02ff */
[----:B------:R1:W5:Y:S01]  /*07e0*/  LDG.E.128 R56, [R2.64] ;  /* 0x0000000602387981 */ /* 0x000362000c1e1d00 */
[----:B------:R-:W-:-:S03]  /*07f0*/  IMAD R97, R105, -0x326172a9, RZ ;  /* 0xcd9e8d5769617824 */ /* 0x000fc600078e02ff */
[----:B------:R1:W5:Y:S01]  /*0800*/  LDG.E.128 R52, [R2.64+0x800] ;  /* 0x0008000602347981 */ /* 0x000362000c1e1d00 */
[----:B------:R-:W-:Y:S01]  /*0810*/  IMAD.HI.U32 R184, R176, -0x326172a9, RZ ;  /* 0xcd9e8d57b0b87827 */ /* 0x000fe200078e00ff */
[--C-:B0-----:R-:W-:Y:S02]  /*0820*/  PRMT R4, RZ, 0x5410, R9.reuse ;  /* 0x00005410ff047816 */ /* 0x101fe40000000009 */
[----:B------:R1:W5:Y:S01]  /*0830*/  LDG.E.128 R48, [R2.64+0x1000] ;  /* 0x0010000602307981 */ /* 0x000362000c1e1d00 */
[----:B------:R-:W-:Y:S01]  /*0840*/  PRMT R5, RZ, 0x7610, R9 ;  /* 0x00007610ff057816 */ /* 0x000fe20000000009 */
[----:B------:R-:W-:Y:S02]  /*0850*/  IMAD.WIDE.U32 R182, R182, -0x2daee0ad, RZ ;  /* 0xd2511f53b6b67825 */ /* 0x000fe400078e00ff */
[----:B------:R1:W5:Y:S01]  /*0860*/  LDG.E.128 R44, [R2.64+0x1800] ;  /* 0x00180006022c7981 */ /* 0x000362000c1e1d00 */
[----:B------:R-:W-:-:S03]  /*0870*/  PRMT R9, RZ, 0x7610, R11 ;  /* 0x00007610ff097816 */ /* 0x000fc6000000000b */
[----:B------:R1:W5:Y:S01]  /*0880*/  LDG.E.128 R40, [R2.64+0x2000] ;  /* 0x0020000602287981 */ /* 0x000362000c1e1d00 */
[----:B------:R-:W-:-:S03]  /*0890*/  PRMT R10, RZ, 0x5410, R16 ;  /* 0x00005410ff0a7816 */ /* 0x000fc60000000010 */
[----:B------:R1:W5:Y:S01]  /*08a0*/  LDG.E.128 R36, [R2.64+0x2800] ;  /* 0x0028000602247981 */ /* 0x000362000c1e1d00 */
[----:B------:R-:W-:-:S03]  /*08b0*/  PRMT R12, RZ, 0x5410, R17 ;  /* 0x00005410ff0c7816 */ /* 0x000fc60000000011 */
[----:B------:R1:W5:Y:S01]  /*08c0*/  LDG.E.128 R32, [R2.64+0x3000] ;  /* 0x0030000602207981 */ /* 0x000362000c1e1d00 */
[----:B------:R-:W-:Y:S02]  /*08d0*/  PRMT R13, RZ, 0x7610, R17 ;  /* 0x00007610ff0d7816 */ /* 0x000fe40000000011 */
[--C-:B------:R-:W-:Y:S02]  /*08e0*/  PRMT R14, RZ, 0x5410, R18.reuse ;  /* 0x00005410ff0e7816 */ /* 0x100fe40000000012 */
[----:B------:R-:W-:Y:S02]  /*08f0*/  PRMT R15, RZ, 0x7610, R18 ;  /* 0x00007610ff0f7816 */ /* 0x000fe40000000012 */
[----:B------:R-:W-:Y:S02]  /*0900*/  PRMT R17, RZ, 0x7610, R19 ;  /* 0x00007610ff117816 */ /* 0x000fe40000000013 */
[--C-:B-1----:R-:W-:Y:S02]  /*0910*/  PRMT R2, RZ, 0x5410, R8.reuse ;  /* 0x00005410ff027816 */ /* 0x102fe40000000008 */
[----:B------:R-:W-:-:S02]  /*0920*/  PRMT R3, RZ, 0x7610, R8 ;  /* 0x00007610ff037816 */ /* 0x000fc40000000008 */
[----:B------:R-:W-:Y:S02]  /*0930*/  PRMT R8, RZ, 0x5410, R11 ;  /* 0x00005410ff087816 */ /* 0x000fe4000000000b */
[----:B------:R-:W-:Y:S02]  /*0940*/  PRMT R11, RZ, 0x7610, R16 ;  /* 0x00007610ff0b7816 */ /* 0x000fe40000000010 */
[----:B------:R-:W-:Y:S02]  /*0950*/  PRMT R16, RZ, 0x5410, R19 ;  /* 0x00005410ff107816 */ /* 0x000fe40000000013 */
[--C-:B------:R-:W-:Y:S02]  /*0960*/  PRMT R18, RZ, 0x5410, R24.reuse ;  /* 0x00005410ff127816 */ /* 0x100fe40000000018 */
[----:B------:R-:W-:Y:S02]  /*0970*/  PRMT R19, RZ, 0x7610, R24 ;  /* 0x00007610ff137816 */ /* 0x000fe40000000018 */
[----:B------:R-:W-:-:S02]  /*0980*/  PRMT R20, RZ, 0x5410, R25 ;  /* 0x00005410ff147816 */ /* 0x000fc40000000019 */
[----:B------:R-:W-:Y:S01]  /*0990*/  PRMT R21, RZ, 0x7610, R25 ;  /* 0x00007610ff157816 */ /* 0x000fe20000000019 */
[----:B------:R-:W-:Y:S01]  /*09a0*/  IMAD.MOV.U32 R185, RZ, RZ, 0x1 ;  /* 0x00000001ffb97424 */ /* 0x000fe200078e00ff */
[--C-:B------:R-:W-:Y:S01]  /*09b0*/  PRMT R22, RZ, 0x5410, R26.reuse ;  /* 0x00005410ff167816 */ /* 0x100fe2000000001a */
[----:B------:R-:W-:Y:S01]  /*09c0*/  IMAD R176, R176, -0x326172a9, RZ ;  /* 0xcd9e8d57b0b07824 */ /* 0x000fe200078e02ff */
[----:B------:R-:W-:Y:S01]  /*09d0*/  PRMT R23, RZ, 0x7610, R26 ;  /* 0x00007610ff177816 */ /* 0x000fe2000000001a */
[----:B------:R-:W-:Y:S01]  /*09e0*/  IMAD.MOV.U32 R175, RZ, RZ, RZ ;  /* 0x000000ffffaf7224 */ /* 0x000fe200078e00ff */
        /* <DEDUP_REMOVED lines=22> */
[----:B------:R-:W-:Y:S02]  /*0b50*/  LOP3.LUT R184, R184, UR25, R97, 0x96, !PT ;  /* 0x00000019b8b87c12 */ /* 0x000fe4000f8e9661 */
        /* <DEDUP_REMOVED lines=10> */
.L_x_20508:
[----:B------:R-:W-:-:S04]  /*0c00*/  IMAD.MOV.U32 R109, RZ, RZ, 0x4 ;  /* 0x00000004ff6d7424 */ /* 0x000fc800078e00ff */
[----:B------:R-:W-:-:S06]  /*0c10*/  IMAD.WIDE R100, R178, R109, c[0x0][0x1d0] ;  /* 0x00007400b2647625 */ /* 0x000fcc00078e026d */
[----:B------:R-:W2:Y:S01]  /*0c20*/  LDG.E R100, [R100.64] ;  /* 0x0000000664647981 */ /* 0x000ea2000c1e1900 */
[----:B------:R-:W-:Y:S01]  /*0c30*/  ISETP.NE.U32.AND P0, PT, RZ, c[0x0][0x180], PT ;  /* 0x00006000ff007a0c */ /* 0x000fe20003f05070 */
[----:B------:R-:W-:Y:S02]  /*0c40*/  IMAD R102, R178, c[0x0][0x168], RZ ;  /* 0x00005a00b2667a24 */ /* 0x000fe400078e02ff */
[----:B------:R-:W-:Y:S01]  /*0c50*/  IMAD.MOV.U32 R208, RZ, RZ, RZ ;  /* 0x000000ffffd07224 */ /* 0x000fe200078e00ff */
[----:B------:R-:W-:Y:S02]  /*0c60*/  ISETP.NE.AND.EX P0, PT, RZ, c[0x0][0x184], PT, P0 ;  /* 0x00006100ff007a0c */ /* 0x000fe40003f05300 */
[----:B------:R-:W-:-:S04]  /*0c70*/  SHF.R.S32.HI R103, RZ, 0x1f, R102 ;  /* 0x0000001fff677819 */ /* 0x000fc80000011466 */
[----:B------:R-:W-:-:S04]  /*0c80*/  LEA.HI R103, R103, R102, RZ, 0x3 ;  /* 0x0000006667677211 */ /* 0x000fc800078f18ff */
[----:B------:R-:W-:Y:S01]  /*0c90*/  LEA.HI.SX32 R191, R103, R0, 0x1d ;  /* 0x0000000067bf7211 */ /* 0x000fe200078feaff */
[----:B------:R-:W-:-:S04]  /*0ca0*/  IMAD.WIDE R102, R178, R109, c[0x0][0x1d8] ;  /* 0x00007600b2667625 */ /* 0x000fc800078e026d */
[----:B------:R-:W-:Y:S01]  /*0cb0*/  @P0 IMAD.MOV.U32 R106, RZ, RZ, 0x20 ;  /* 0x00000020ff6a0424 */ /* 0x000fe200078e00ff */
[----:B-----5:R0:W5:Y:S03]  /*0cc0*/  LDG.E R207, [R102.64] ;  /* 0x0000000666cf7981 */ /* 0x020166000c1e1900 */
[----:B------:R-:W-:-:S05]  /*0cd0*/  @P0 IMAD.WIDE.U32 R106, R191, R106, c[0x0][0x180] ;  /* 0x00006000bf6a0625 */ /* 0x000fca00078e006a */
[----:B------:R-:W3:Y:S04]  /*0ce0*/  @P0 LDG.E.128 R88, [R106.64] ;  /* 0x000000066a580981 */ /* 0x000ee8000c1e1d00 */
[----:B------:R0:W5:Y:S01]  /*0cf0*/  @P0 LDG.E.128 R92, [R106.64+0x10] ;  /* 0x000010066a5c0981 */ /* 0x000162000c1e1d00 */
[----:B--2---:R-:W-:-:S13]  /*0d00*/  ISETP.GE.AND P2, PT, R100, 0x1, PT ;  /* 0x000000016400780c */ /* 0x004fda0003f46270 */
[----:B------:R-:W-:Y:S02]  /*0d10*/  @P2 IADD3 R104, R100, -0x1, RZ ;  /* 0xffffffff64682810 */ /* 0x000fe40007ffe0ff */
[----:B------:R-:W-:-:S03]  /*0d20*/  @P2 MOV R101, 0x10 ;  /* 0x0000001000652802 */ /* 0x000fc60000000f00 */
[----:B------:R-:W-:-:S05]  /*0d30*/  @P2 IMAD R104, R104, c[0x0][0x168], RZ ;  /* 0x00005a0068682a24 */ /* 0x000fca00078e02ff */
[----:B------:R-:W-:-:S04]  /*0d40*/  @P2 SHF.R.S32.HI R105, RZ, 0x1f, R104 ;  /* 0x0000001fff692819 */ /* 0x000fc80000011468 */
[----:B------:R-:W-:-:S04]  /*0d50*/  @P2 LEA.HI R105, R105, R104, RZ, 0x3 ;  /* 0x0000006869692211 */ /* 0x000fc800078f18ff */
[----:B------:R-:W-:-:S05]  /*0d60*/  @P2 LEA.HI.SX32 R208, R105, R0, 0x1d ;  /* 0x0000000069d02211 */ /* 0x000fca00078feaff */
[----:B------:R-:W-:-:S05]  /*0d70*/  @P2 IMAD.WIDE.U32 R104, R208, R101, c[0x0][0x170] ;  /* 0x00005c00d0682625 */ /* 0x000fca00078e0065 */
[----:B------:R0:W5:Y:S01]  /*0d80*/  @P2 LDG.E.128 R96, [R104.64] ;  /* 0x0000000668602981 */ /* 0x000162000c1e1d00 */
[----:B------:R-:W-:Y:S01]  /*0d90*/  ISETP.GT.AND P3, PT, R100, RZ, PT ;  /* 0x000000ff6400720c */ /* 0x000fe20003f64270 */
[----:B------:R-:W-:Y:S01]  /*0da0*/  BSSY B0, `(.L_x_19985) ;  /* 0x000005d000007945 */ /* 0x000fe20003800000 */
[----:B------:R-:W-:-:S11]  /*0db0*/  SHF.R.S32.HI R209, RZ, 0x1f, R178 ;  /* 0x0000001fffd17819 */ /* 0x000fd600000114b2 */
[----:B------:R-:W-:-:S04]  /*0dc0*/  @!P3 ISETP.NE.U32.AND P1, PT, RZ, c[0x0][0x180], PT ;  /* 0x00006000ff00ba0c */ /* 0x000fc80003f25070 */
[----:B------:R-:W-:Y:S01]  /*0dd0*/  @!P3 ISETP.NE.AND.EX P1, PT, RZ, c[0x0][0x184], PT, P1 ;  /* 0x00006100ff00ba0c */ /* 0x000fe20003f25310 */
[----:B------:R-:W-:-:S03]  /*0de0*/  @!P3 IMAD.MOV.U32 R108, RZ, RZ, R177 ;  /* 0x000000ffff6cb224 */ /* 0x000fc600078e00b1 */
[----:B---3--:R-:W-:Y:S01]  /*0df0*/  @!P3 FSEL R100, R88, RZ, P1 ;  /* 0x000000ff5864b208 */ /* 0x008fe20000800000 */
        /* <DEDUP_REMOVED lines=13> */
.L_x_19988:
[----:B------:R-:W-:Y:S02]  /*0ed0*/  IMAD.MOV.U32 R109, RZ, RZ, R176 ;  /* 0x000000ffff6d7224 */ /* 0x000fe400078e00b0 */
.L_x_19989:
[----:B------:R-:W-:Y:S05]  /*0ee0*/  BSYNC B1 ;  /* 0x0000000000017941 */ /* 0x000fea0003800000 */
.L_x_19987:
        /* <DEDUP_REMOVED lines=16> */
.L_x_19993:
[----:B------:R-:W-:Y:S05]  /*0ff0*/  BSYNC B2 ;  /* 0x0000000000027941 */ /* 0x000fea0003800000 */
.L_x_19992:
        /* <DEDUP_REMOVED lines=42> */
.L_x_19991:
[----:B------:R-:W-:Y:S05]  /*12a0*/  BSYNC B1 ;  /* 0x0000000000017941 */ /* 0x000fea0003800000 */
.L_x_19990:
[----:B------:R-:W0:Y:S01]  /*12b0*/  I2F.U32 R100, R109 ;  /* 0x0000006d00647306 */ /* 0x000e220000201000 */
[----:B-----5:R-:W-:Y:S01]  /*12c0*/  PRMT R101, RZ, 0x5410, R96 ;  /* 0x00005410ff657816 */ /* 0x020fe20000000060 */
[----:B------:R-:W-:-:S04]  /*12d0*/  IMAD.MOV.U32 R103, RZ, RZ, 0x2f800000 ;  /* 0x2f800000ff677424 */ /* 0x000fc800078e00ff */
[----:B------:R-:W-:-:S04]  /*12e0*/  FMUL.FTZ R101, R101, c[0x0][0x1ec] ;  /* 0x00007b0065657a20 */ /* 0x000fc80000410000 */
[----:B------:R-:W-:Y:S02]  /*12f0*/  FMUL.FTZ R101, R101, c[0x0][0x1e8] ;  /* 0x00007a0065657a20 */ /* 0x000fe40000410000 */
[----:B0-----:R-:W-:-:S05]  /*1300*/  FFMA.FTZ R100, R100, R103, 1.1641532182693481445e-10 ;  /* 0x2f00000064647423 */ /* 0x001fca0000010067 */
[----:B------:R-:W-:Y:S02]  /*1310*/  FSETP.GTU.FTZ.AND P1, PT, R100, c[0x0][0x1e4], PT ;  /* 0x0000790064007a0b */ /* 0x000fe40003f3c000 */
[----:B------:R-:W-:Y:S02]  /*1320*/  PRMT R100, RZ, 0x5410, R84 ;  /* 0x00005410ff647816 */ /* 0x000fe40000000054 */
[----:B------:R-:W-:Y:S02]  /*1330*/  FSEL R101, R101, RZ, !P1 ;  /* 0x000000ff65657208 */ /* 0x000fe40004800000 */
[----:B------:R-:W-:-:S03]  /*1340*/  SEL R199, RZ, 0x1, P1 ;  /* 0x00000001ffc77807 */ /* 0x000fc60000800000 */
[----:B------:R-:W-:-:S04]  /*1350*/  FMUL.FTZ R100, R101, R100 ;  /* 0x0000006465647220 */ /* 0x000fc80000410000 */
[----:B------:R-:W-:Y:S02]  /*1360*/  @P0 FADD.FTZ R100, R88, R100 ;  /* 0x0000006458640221 */ /* 0x000fe40000010000 */
.L_x_19986:
[----:B0-----:R-:W-:Y:S05]  /*1370*/  BSYNC B0 ;  /* 0x0000000000007941 */ /* 0x001fea0003800000 */
.L_x_19985:
        /* <DEDUP_REMOVED lines=18> */
.L_x_19997:
[----:B------:R-:W-:Y:S02]  /*14a0*/  IMAD.MOV.U32 R110, RZ, RZ, R176 ;  /* 0x000000ffff6e7224 */ /* 0x000fe400078e00b0 */
.L_x_19998:
[----:B------:R-:W-:Y:S05]  /*14b0*/  BSYNC B1 ;  /* 0x0000000000017941 */ /* 0x000fea0003800000 */
.L_x_19996:
        /* <DEDUP_REMOVED lines=16> */
.L_x_20002:
[----:B------:R-:W-:Y:S05]  /*15c0*/  BSYNC B2 ;  /* 0x0000000000027941 */ /* 0x000fea0003800000 */
.L_x_20001:
        /* <DEDUP_REMOVED lines=42> */
.L_x_20000:
[----:B------:R-:W-:Y:S05]  /*1870*/  BSYNC B1 ;  /* 0x0000000000017941 */ /* 0x000fea0003800000 */
.L_x_19999:
        /* <DEDUP_REMOVED lines=12> */
.L_x_19995:
[----:B------:R-:W-:Y:S05]  /*1940*/  BSYNC B0 ;  /* 0x0000000000007941 */ /* 0x000fea0003800000 */
.L_x_19994:
        /* <DEDUP_REMOVED lines=18> */
.L_x_20006:
[----:B------:R-:W-:Y:S02]  /*1a70*/  IMAD.MOV.U32 R110, RZ, RZ, R176 ;  /* 0x000000ffff6e7224 */ /* 0x000fe400078e00b0 */
.L_x_20007:
[----:B------:R-:W-:Y:S05]  /*1a80*/  BSYNC B1 ;  /* 0x0000000000017941 */ /* 0x000fea0003800000 */
.L_x_20005:
        /* <DEDUP_REMOVED lines=16> */
.L_x_20011:
[----:B------:R-:W-:Y:S05]  /*1b90*/  BSYNC B2 ;  /* 0x0000000000027941 */ /* 0x000fea0003800000 */
.L_x_20010:
        /* <DEDUP_REMOVED lines=42> */
.L_x_20009:
[----:B------:R-:W-:Y:S05]  /*1e40*/  BSYNC B1 ;  /* 0x0000000000017941 */ /* 0x000fea0003800000 */
.L_x_20008:
        /* <DEDUP_REMOVED lines=12> */
.L_x_20004:
[----:B------:R-:W-:Y:S05]  /*1f10*/  BSYNC B0 ;  /* 0x0000000000007941 */ /* 0x000fea0003800000 */
.L_x_20003:
        /* <DEDUP_REMOVED lines=18> */
.L_x_20015:
[----:B------:R-:W-:Y:S02]  /*2040*/  IMAD.MOV.U32 R112, RZ, RZ, R176 ;  /* 0x000000ffff707224 */ /* 0x000fe400078e00b0 */
.L_x_20016:
[----:B------:R-:W-:Y:S05]  /*2050*/  BSYNC B1 ;  /* 0x0000000000017941 */ /* 0x000fea0003800000 */
.L_x_20014:
        /* <DEDUP_REMOVED lines=16> */
.L_x_20020:
[----:B------:R-:W-:Y:S05]  /*2160*/  BSYNC B2 ;  /* 0x0000000000027941 */ /* 0x000fea0003800000 */
.L_x_20019:
        /* <DEDUP_REMOVED lines=42> */
.L_x_20018:
[----:B------:R-:W-:Y:S05]  /*2410*/  BSYNC B1 ;  /* 0x0000000000017941 */ /* 0x000fea0003800000 */
.L_x_20017:
        /* <DEDUP_REMOVED lines=12> */
.L_x_20013:
[----:B------:R-:W-:Y:S05]  /*24e0*/  BSYNC B0 ;  /* 0x0000000000007941 */ /* 0x000fea0003800000 */
.L_x_20012:
        /* <DEDUP_REMOVED lines=18> */
.L_x_20024:
[----:B------:R-:W-:Y:S02]  /*2610*/  MOV R112, R176 ;  /* 0x000000b000707202 */ /* 0x000fe40000000f00 */
.L_x_20025:
[----:B------:R-:W-:Y:S05]  /*2620*/  BSYNC B1 ;  /* 0x0000000000017941 */ /* 0x000fea0003800000 */
.L_x_20023:
        /* <DEDUP_REMOVED lines=16> */
.L_x_20029:
[----:B------:R-:W-:Y:S05]  /*2730*/  BSYNC B2 ;  /* 0x0000000000027941 */ /* 0x000fea0003800000 */
.L_x_20028:
        /* <DEDUP_REMOVED lines=42> */
.L_x_20027:
[----:B------:R-:W-:Y:S05]  /*29e0*/  BSYNC B1 ;  /* 0x0000000000017941 */ /* 0x000fea0003800000 */
.L_x_20026:
[----:B------:R-:W0:Y:S01]  /*29f0*/  I2F.U32 R104, R112 ;  /* 0x0000007000687306 */ /* 0x000e220000201000 */
[----:B------:R-:W-:Y:S01]  /*2a00*/  PRMT R105, RZ, 0x5410, R98 ;  /* 0x00005410ff697816 */ /* 0x000fe20000000062 */
        /* <DEDUP_REMOVED lines=10> */
.L_x_20022:
[----:B------:R-:W-:Y:S05]  /*2ab0*/  BSYNC B0 ;  /* 0x0000000000007941 */ /* 0x000fea0003800000 */
.L_x_20021:
        /* <DEDUP_REMOVED lines=18> */
.L_x_20033:
[----:B------:R-:W-:Y:S02]  /*2be0*/  IMAD.MOV.U32 R114, RZ, RZ, R176 ;  /* 0x000000ffff727224 */ /* 0x000fe400078e00b0 */
.L_x_20034:
[----:B------:R-:W-:Y:S05]  /*2bf0*/  BSYNC B1 ;  /* 0x0000000000017941 */ /* 0x000fea0003800000 */
.L_x_20032:
        /* <DEDUP_REMOVED lines=16> */
.L_x_20038:
[----:B------:R-:W-:Y:S05]  /*2d00*/  BSYNC B2 ;  /* 0x0000000000027941 */ /* 0x000fea0003800000 */
.L_x_20037:
        /* <DEDUP_REMOVED lines=42> */
.L_x_20036:
[----:B------:R-:W-:Y:S05]  /*2fb0*/  BSYNC B1 ;  /* 0x0000000000017941 */ /* 0x000fea0003800000 */
.L_x_20035:
        /* <DEDUP_REMOVED lines=12> */
.L_x_20031:
[----:B------:R-:W-:Y:S05]  /*3080*/  BSYNC B0 ;  /* 0x0000000000007941 */ /* 0x000fea0003800000 */
.L_x_20030:
        /* <DEDUP_REMOVED lines=18> */
.L_x_20042:
[----:B------:R-:W-:Y:S02]  /*31b0*/  IMAD.MOV.U32 R114, RZ, RZ, R176 ;  /* 0x000000ffff727224 */ /* 0x000fe400078e00b0 */
.L_x_20043:
[----:B------:R-:W-:Y:S05]  /*31c0*/  BSYNC B1 ;  /* 0x0000000000017941 */ /* 0x000fea0003800000 */
.L_x_20041:
        /* <DEDUP_REMOVED lines=16> */
.L_x_20047:
[----:B------:R-:W-:Y:S05]  /*32d0*/  BSYNC B2 ;  /* 0x0000000000027941 */ /* 0x000fea0003800000 */
.L_x_20046:
        /* <DEDUP_REMOVED lines=42> */
.L_x_20045:
[----:B------:R-:W-:Y:S05]  /*3580*/  BSYNC B1 ;  /* 0x0000000000017941 */ /* 0x000fea0003800000 */
.L_x_20044:
        /* <DEDUP_REMOVED lines=12> */
.L_x_20040:
[----:B------:R-:W-:Y:S05]  /*3650*/  BSYNC B0 ;  /* 0x0000000000007941 */ /* 0x000fea0003800000 */
.L_x_20039:
        /* <DEDUP_REMOVED lines=18> */
.L_x_20051:
[----:B------:R-:W-:Y:S02]  /*3780*/  IMAD.MOV.U32 R117, RZ, RZ, R176 ;  /* 0x000000ffff757224 */ /* 0x000fe400078e00b0 */
.L_x_20052:
[----:B------:R-:W-:Y:S05]  /*3790*/  BSYNC B1 ;  /* 0x0000000000017941 */ /* 0x000fea0003800000 */
.L_x_20050:
        /* <DEDUP_REMOVED lines=16> */
.L_x_20056:
[----:B------:R-:W-:Y:S05]  /*38a0*/  BSYNC B2 ;  /* 0x0000000000027941 */ /* 0x000fea0003800000 */
.L_x_20055:
        /* <DEDUP_REMOVED lines=42> */
.L_x_20054:
[----:B------:R-:W-:Y:S05]  /*3b50*/  BSYNC B1 ;  /* 0x0000000000017941 */ /* 0x000fea0003800000 */
.L_x_20053:
        /* <DEDUP_REMOVED lines=12> */
.L_x_20049:
[----:B------:R-:W-:Y:S05]  /*3c20*/  BSYNC B0 ;  /* 0x0000000000007941 */ /* 0x000fea0003800000 */
.L_x_20048:
[----:B------:R-:W-:Y:S01]  /*3c30*/  IMAD.MOV.U32 R190, RZ, RZ, 0x20 ;  /* 0x00000020ffbe7424 */ /* 0x000fe200078e00ff */
[C---:B------:R-:W-:Y:S01]  /*3c40*/  IADD3 R119, R191.reuse, 0x80, RZ ;  /* 0x00000080bf777810 */ /* 0x040fe20007ffe0ff */
        /* <DEDUP_REMOVED lines=28> */
.L_x_20058:
[----:B------:R-:W-:Y:S05]  /*3e10*/  BSYNC B0 ;  /* 0x0000000000007941 */ /* 0x000fea0003800000 */
.L_x_20057:
        /* <DEDUP_REMOVED lines=22> */
.L_x_20062:
[----:B------:R-:W-:Y:S02]  /*3f80*/  IMAD.MOV.U32 R118, RZ, RZ, R176 ;  /* 0x000000ffff767224 */ /* 0x000fe400078e00b0 */
.L_x_20063:
[----:B------:R-:W-:Y:S05]  /*3f90*/  BSYNC B1 ;  /* 0x0000000000017941 */ /* 0x000fea0003800000 */
.L_x_20061:
        /* <DEDUP_REMOVED lines=16> */
.L_x_20067:
[----:B------:R-:W-:Y:S05]  /*40a0*/  BSYNC B2 ;  /* 0x0000000000027941 */ /* 0x000fea0003800000 */
.L_x_20066:
        /* <DEDUP_REMOVED lines=42> */
.L_x_20065:
[----:B------:R-:W-:Y:S05]  /*4350*/  BSYNC B1 ;  /* 0x0000000000017941 */ /* 0x000fea0003800000 */
.L_x_20064:
        /* <DEDUP_REMOVED lines=10> */
[----:B------:R-:W-:-:S04]  /*4400*/  FMUL.FTZ R108, R108, R109 ;  /* 0x0000006d6c6c7220 */ /* 0x000fc80000410000 */
[----:B------:R-:W-:Y:S02]  /*4410*/  @P0 FADD.FTZ R108, R88, R108 ;  /* 0x0000006c586c0221 */ /* 0x000fe40000010000 */
.L_x_20060:
[----:B0-----:R-:W-:Y:S05]  /*4420*/  BSYNC B0 ;  /* 0x0000000000007941 */ /* 0x001fea0003800000 */
.L_x_20059:
        /* <DEDUP_REMOVED lines=18> */
.L_x_20071:
[----:B------:R-:W-:Y:S02]  /*4550*/  IMAD.MOV.U32 R118, RZ, RZ, R176 ;  /* 0x000000ffff767224 */ /* 0x000fe400078e00b0 */
.L_x_20072:
[----:B------:R-:W-:Y:S05]  /*4560*/  BSYNC B1 ;  /* 0x0000000000017941 */ /* 0x000fea0003800000 */
.L_x_20070:
        /* <DEDUP_REMOVED lines=16> */
.L_x_20076:
[----:B------:R-:W-:Y:S05]  /*4670*/  BSYNC B2 ;  /* 0x0000000000027941 */ /* 0x000fea0003800000 */
.L_x_20075:
        /* <DEDUP_REMOVED lines=42> */
.L_x_20074:
[----:B------:R-:W-:Y:S05]  /*4920*/  BSYNC B1 ;  /* 0x0000000000017941 */ /* 0x000fea0003800000 */
.L_x_20073:
        /* <DEDUP_REMOVED lines=12> */
.L_x_20069:
[----:B------:R-:W-:Y:S05]  /*49f0*/  BSYNC B0 ;  /* 0x0000000000007941 */ /* 0x000fea0003800000 */
.L_x_20068:
        /* <DEDUP_REMOVED lines=18> */
.L_x_20080:
[----:B------:R-:W-:Y:S02]  /*4b20*/  IMAD.MOV.U32 R118, RZ, RZ, R176 ;  /* 0x000000ffff767224 */ /* 0x000fe400078e00b0 */
.L_x_20081:
[----:B------:R-:W-:Y:S05]  /*4b30*/  BSYNC B1 ;  /* 0x0000000000017941 */ /* 0x000fea0003800000 */
.L_x_20079:
        /* <DEDUP_REMOVED lines=16> */
.L_x_20085:
[----:B------:R-:W-:Y:S05]  /*4c40*/  BSYNC B2 ;  /* 0x0000000000027941 */ /* 0x000fea0003800000 */
.L_x_20084:
        /* <DEDUP_REMOVED lines=42> */
.L_x_20083:
[----:B------:R-:W-:Y:S05]  /*4ef0*/  BSYNC B1 ;  /* 0x0000000000017941 */ /* 0x000fea0003800000 */
.L_x_20082:
        /* <DEDUP_REMOVED lines=12> */
.L_x_20078:
[----:B------:R-:W-:Y:S05]  /*4fc0*/  BSYNC B0 ;  /* 0x0000000000007941 */ /* 0x000fea0003800000 */
.L_x_20077:
        /* <DEDUP_REMOVED lines=18> */
.L_x_20089:
[----:B------:R-:W-:Y:S02]  /*50f0*/  MOV R118, R176 ;  /* 0x000000b000767202 */ /* 0x000fe40000000f00 */
.L_x_20090:
[----:B------:R-:W-:Y:S05]  /*5100*/  BSYNC B1 ;  /* 0x0000000000017941 */ /* 0x000fea0003800000 */
.L_x_20088:
        /* <DEDUP_REMOVED lines=16> */
.L_x_20094:
[----:B------:R-:W-:Y:S05]  /*5210*/  BSYNC B2 ;  /* 0x0000000000027941 */ /* 0x000fea0003800000 */
.L_x_20093:
        /* <DEDUP_REMOVED lines=42> */
.L_x_20092:
[----:B------:R-:W-:Y:S05]  /*54c0*/  BSYNC B1 ;  /* 0x0000000000017941 */ /* 0x000fea0003800000 */
.L_x_20091:
        /* <DEDUP_REMOVED lines=12> */
.L_x_20087:
[----:B------:R-:W-:Y:S05]  /*5590*/  BSYNC B0 ;  /* 0x0000000000007941 */ /* 0x000fea0003800000 */
.L_x_20086:
        /* <DEDUP_REMOVED lines=18> */
.L_x_20098:
[----:B------:R-:W-:Y:S02]  /*56c0*/  IMAD.MOV.U32 R118, RZ, RZ, R176 ;  /* 0x000000ffff767224 */ /* 0x000fe400078e00b0 */
.L_x_20099:
[----:B------:R-:W-:Y:S05]  /*56d0*/  BSYNC B1 ;  /* 0x0000000000017941 */ /* 0x000fea0003800000 */
.L_x_20097:
        /* <DEDUP_REMOVED lines=16> */
.L_x_20103:
[----:B------:R-:W-:Y:S05]  /*57e0*/  BSYNC B2 ;  /* 0x0000000000027941 */ /* 0x000fea0003800000 */
.L_x_20102:
        /* <DEDUP_REMOVED lines=42> */
.L_x_20101:
[----:B------:R-:W-:Y:S05]  /*5a90*/  BSYNC B1 ;  /* 0x0000000000017941 */ /* 0x000fea0003800000 */
.L_x_20100:
[----:B------:R-:W0:Y:S01]  /*5aa0*/  I2F.U32 R112, R118 ;  /* 0x0000007600707306 */ /* 0x000e220000201000 */
[----:B------:R-:W-:Y:S01]  /*5ab0*/  PRMT R115, RZ, 0x5410, R98 ;  /* 0x00005410ff737816 */ /* 0x000fe20000000062 */
        /* <DEDUP_REMOVED lines=10> */
.L_x_20096:
[----:B------:R-:W-:Y:S05]  /*5b60*/  BSYNC B0 ;  /* 0x0000000000007941 */ /* 0x000fea0003800000 */
.L_x_20095:
        /* <DEDUP_REMOVED lines=18> */
.L_x_20107:
[----:B------:R-:W-:Y:S02]  /*5c90*/  IMAD.MOV.U32 R118, RZ, RZ, R176 ;  /* 0x000000ffff767224 */ /* 0x000fe400078e00b0 */
.L_x_20108:
[----:B------:R-:W-:Y:S05]  /*5ca0*/  BSYNC B1 ;  /* 0x0000000000017941 */ /* 0x000fea0003800000 */
.L_x_20106:
        /* <DEDUP_REMOVED lines=16> */
.L_x_20112:
[----:B------:R-:W-:Y:S05]  /*5db0*/  BSYNC B2 ;  /* 0x0000000000027941 */ /* 0x000fea0003800000 */
.L_x_20111:
        /* <DEDUP_REMOVED lines=42> */
.L_x_20110:
[----:B------:R-:W-:Y:S05]  /*6060*/  BSYNC B1 ;  /* 0x0000000000017941 */ /* 0x000fea0003800000 */
.L_x_20109:
        /* <DEDUP_REMOVED lines=12> */
.L_x_20105:
[----:B------:R-:W-:Y:S05]  /*6130*/  BSYNC B0 ;  /* 0x0000000000007941 */ /* 0x000fea0003800000 */
.L_x_20104:
        /* <DEDUP_REMOVED lines=18> */
.L_x_20116:
[----:B------:R-:W-:Y:S02]  /*6260*/  IMAD.MOV.U32 R118, RZ, RZ, R176 ;  /* 0x000000ffff767224 */ /* 0x000fe400078e00b0 */
.L_x_20117:
[----:B------:R-:W-:Y:S05]  /*6270*/  BSYNC B1 ;  /* 0x0000000000017941 */ /* 0x000fea0003800000 */
.L_x_20115:
        /* <DEDUP_REMOVED lines=16> */
.L_x_20121:
[----:B------:R-:W-:Y:S05]  /*6380*/  BSYNC B2 ;  /* 0x0000000000027941 */ /* 0x000fea0003800000 */
.L_x_20120:
        /* <DEDUP_REMOVED lines=42> */
.L_x_20119:
[----:B------:R-:W-:Y:S05]  /*6630*/  BSYNC B1 ;  /* 0x0000000000017941 */ /* 0x000fea0003800000 */
.L_x_20118:
        /* <DEDUP_REMOVED lines=12> */
.L_x_20114:
[----:B------:R-:W-:Y:S05]  /*6700*/  BSYNC B0 ;  /* 0x0000000000007941 */ /* 0x000fea0003800000 */
.L_x_20113:
        /* <DEDUP_REMOVED lines=18> */
.L_x_20125:
[----:B------:R-:W-:Y:S02]  /*6830*/  MOV R118, R176 ;  /* 0x000000b000767202 */ /* 0x000fe40000000f00 */
.L_x_20126:
[----:B------:R-:W-:Y:S05]  /*6840*/  BSYNC B1 ;  /* 0x0000000000017941 */ /* 0x000fea0003800000 */
.L_x_20124:
        /* <DEDUP_REMOVED lines=16> */
.L_x_20130:
[----:B------:R-:W-:Y:S05]  /*6950*/  BSYNC B2 ;  /* 0x0000000000027941 */ /* 0x000fea0003800000 */
.L_x_20129:
        /* <DEDUP_REMOVED lines=42> */
.L_x_20128:
[----:B------:R-:W-:Y:S05]  /*6c00*/  BSYNC B1 ;  /* 0x0000000000017941 */ /* 0x000fea0003800000 */
.L_x_20127:
        /* <DEDUP_REMOVED lines=12> */
.L_x_20123:
[----:B------:R-:W-:Y:S05]  /*6cd0*/  BSYNC B0 ;  /* 0x0000000000007941 */ /* 0x000fea0003800000 */
.L_x_20122:
        /* <DEDUP_REMOVED lines=29> */
.L_x_20132:
[----:B------:R-:W-:Y:S05]  /*6eb0*/  BSYNC B0 ;  /* 0x0000000000007941 */ /* 0x000fea0003800000 */
.L_x_20131:
        /* <DEDUP_REMOVED lines=22> */
.L_x_20136:
[----:B------:R-:W-:Y:S02]  /*7020*/  IMAD.MOV.U32 R124, RZ, RZ, R176 ;  /* 0x000000ffff7c7224 */ /* 0x000fe400078e00b0 */
.L_x_20137:
[----:B------:R-:W-:Y:S05]  /*7030*/  BSYNC B1 ;  /* 0x0000000000017941 */ /* 0x000fea0003800000 */
.L_x_20135:
        /* <DEDUP_REMOVED lines=16> */
.L_x_20141:
[----:B------:R-:W-:Y:S05]  /*7140*/  BSYNC B2 ;  /* 0x0000000000027941 */ /* 0x000fea0003800000 */
.L_x_20140:
        /* <DEDUP_REMOVED lines=42> */
.L_x_20139:
[----:B------:R-:W-:Y:S05]  /*73f0*/  BSYNC B1 ;  /* 0x0000000000017941 */ /* 0x000fea0003800000 */
.L_x_20138:
        /* <DEDUP_REMOVED lines=12> */
.L_x_20134:
[----:B0-----:R-:W-:Y:S05]  /*74c0*/  BSYNC B0 ;  /* 0x0000000000007941 */ /* 0x001fea0003800000 */
.L_x_20133:
        /* <DEDUP_REMOVED lines=18> */
.L_x_20145:
[----:B------:R-:W-:Y:S02]  /*75f0*/  IMAD.MOV.U32 R128, RZ, RZ, R176 ;  /* 0x000000ffff807224 */ /* 0x000fe400078e00b0 */
.L_x_20146:
[----:B------:R-:W-:Y:S05]  /*7600*/  BSYNC B1 ;  /* 0x0000000000017941 */ /* 0x000fea0003800000 */
.L_x_20144:
        /* <DEDUP_REMOVED lines=16> */
.L_x_20150:
[----:B------:R-:W-:Y:S05]  /*7710*/  BSYNC B2 ;  /* 0x0000000000027941 */ /* 0x000fea0003800000 */
.L_x_20149:
        /* <DEDUP_REMOVED lines=42> */
.L_x_20148:
[----:B------:R-:W-:Y:S05]  /*79c0*/  BSYNC B1 ;  /* 0x0000000000017941 */ /* 0x000fea0003800000 */
.L_x_20147:
        /* <DEDUP_REMOVED lines=12> */
.L_x_20143:
[----:B------:R-:W-:Y:S05]  /*7a90*/  BSYNC B0 ;  /* 0x0000000000007941 */ /* 0x000fea0003800000 */
.L_x_20142:
        /* <DEDUP_REMOVED lines=18> */
.L_x_20154:
[----:B------:R-:W-:Y:S02]  /*7bc0*/  IMAD.MOV.U32 R128, RZ, RZ, R176 ;  /* 0x000000ffff807224 */ /* 0x000fe400078e00b0 */
.L_x_20155:
[----:B------:R-:W-:Y:S05]  /*7bd0*/  BSYNC B1 ;  /* 0x0000000000017941 */ /* 0x000fea0003800000 */
.L_x_20153:
        /* <DEDUP_REMOVED lines=16> */
.L_x_20159:
[----:B------:R-:W-:Y:S05]  /*7ce0*/  BSYNC B2 ;  /* 0x0000000000027941 */ /* 0x000fea0003800000 */
.L_x_20158:
        /* <DEDUP_REMOVED lines=42> */
.L_x_20157:
[----:B------:R-:W-:Y:S05]  /*7f90*/  BSYNC B1 ;  /* 0x0000000000017941 */ /* 0x000fea0003800000 */
.L_x_20156:
        /* <DEDUP_REMOVED lines=12> */
.L_x_20152:
[----:B------:R-:W-:Y:S05]  /*8060*/  BSYNC B0 ;  /* 0x0000000000007941 */ /* 0x000fea0003800000 */
.L_x_20151:
        /* <DEDUP_REMOVED lines=18> */
.L_x_20163:
[----:B------:R-:W-:Y:S02]  /*8190*/  IMAD.MOV.U32 R128, RZ, RZ, R176 ;  /* 0x000000ffff807224 */ /* 0x000fe400078e00b0 */
.L_x_20164:
[----:B------:R-:W-:Y:S05]  /*81a0*/  BSYNC B1 ;  /* 0x0000000000017941 */ /* 0x000fea0003800000 */
.L_x_20162:
        /* <DEDUP_REMOVED lines=16> */
.L_x_20168:
[----:B------:R-:W-:Y:S05]  /*82b0*/  BSYNC B2 ;  /* 0x0000000000027941 */ /* 0x000fea0003800000 */
.L_x_20167:
        /* <DEDUP_REMOVED lines=42> */
.L_x_20166:
[----:B------:R-:W-:Y:S05]  /*8560*/  BSYNC B1 ;  /* 0x0000000000017941 */ /* 0x000fea0003800000 */
.L_x_20165:
        /* <DEDUP_REMOVED lines=12> */
.L_x_20161:
[----:B------:R-:W-:Y:S05]  /*8630*/  BSYNC B0 ;  /* 0x0000000000007941 */ /* 0x000fea0003800000 */
.L_x_20160:
        /* <DEDUP_REMOVED lines=18> */
.L_x_20172:
[----:B------:R-:W-:Y:S02]  /*8760*/  IMAD.MOV.U32 R128, RZ, RZ, R176 ;  /* 0x000000ffff807224 */ /* 0x000fe400078e00b0 */
.L_x_20173:
[----:B------:R-:W-:Y:S05]  /*8770*/  BSYNC B1 ;  /* 0x0000000000017941 */ /* 0x000fea0003800000 */
.L_x_20171:
        /* <DEDUP_REMOVED lines=16> */
.L_x_20177:
[----:B------:R-:W-:Y:S05]  /*8880*/  BSYNC B2 ;  /* 0x0000000000027941 */ /* 0x000fea0003800000 */
.L_x_20176:
        /* <DEDUP_REMOVED lines=42> */
.L_x_20175:
[----:B------:R-:W-:Y:S05]  /*8b30*/  BSYNC B1 ;  /* 0x0000000000017941 */ /* 0x000fea0003800000 */
.L_x_20174:
        /* <DEDUP_REMOVED lines=12> */
.L_x_20170:
[----:B------:R-:W-:Y:S05]  /*8c00*/  BSYNC B0 ;  /* 0x0000000000007941 */ /* 0x000fea0003800000 */
.L_x_20169:
        /* <DEDUP_REMOVED lines=18> */
.L_x_20181:
[----:B------:R-:W-:Y:S02]  /*8d30*/  IMAD.MOV.U32 R130, RZ, RZ, R176 ;  /* 0x000000ffff827224 */ /* 0x000fe400078e00b0 */
.L_x_20182:
[----:B------:R-:W-:Y:S05]  /*8d40*/  BSYNC B1 ;  /* 0x0000000000017941 */ /* 0x000fea0003800000 */
.L_x_20180:
        /* <DEDUP_REMOVED lines=16> */
.L_x_20186:
[----:B------:R-:W-:Y:S05]  /*8e50*/  BSYNC B2 ;  /* 0x0000000000027941 */ /* 0x000fea0003800000 */
.L_x_20185:
        /* <DEDUP_REMOVED lines=42> */
.L_x_20184:
[----:B------:R-:W-:Y:S05]  /*9100*/  BSYNC B1 ;  /* 0x0000000000017941 */ /* 0x000fea0003800000 */
.L_x_20183:
        /* <DEDUP_REMOVED lines=12> */
.L_x_20179:
[----:B------:R-:W-:Y:S05]  /*91d0*/  BSYNC B0 ;  /* 0x0000000000007941 */ /* 0x000fea0003800000 */
.L_x_20178:
        /* <DEDUP_REMOVED lines=18> */
.L_x_20190:
[----:B------:R-:W-:Y:S02]  /*9300*/  IMAD.MOV.U32 R130, RZ, RZ, R176 ;  /* 0x000000ffff827224 */ /* 0x000fe400078e00b0 */
.L_x_20191:
[----:B------:R-:W-:Y:S05]  /*9310*/  BSYNC B1 ;  /* 0x0000000000017941 */ /* 0x000fea0003800000 */
.L_x_20189:
        /* <DEDUP_REMOVED lines=16> */
.L_x_20195:
[----:B------:R-:W-:Y:S05]  /*9420*/  BSYNC B2 ;  /* 0x0000000000027941 */ /* 0x000fea0003800000 */
.L_x_20194:
        /* <DEDUP_REMOVED lines=42> */
.L_x_20193:
[----:B------:R-:W-:Y:S05]  /*96d0*/  BSYNC B1 ;  /* 0x0000000000017941 */ /* 0x000fea0003800000 */
.L_x_20192:
        /* <DEDUP_REMOVED lines=12> */
.L_x_20188:
[----:B------:R-:W-:Y:S05]  /*97a0*/  BSYNC B0 ;  /* 0x0000000000007941 */ /* 0x000fea0003800000 */
.L_x_20187:
        /* <DEDUP_REMOVED lines=18> */
.L_x_20199:
[----:B------:R-:W-:Y:S02]  /*98d0*/  IMAD.MOV.U32 R135, RZ, RZ, R176 ;  /* 0x000000ffff877224 */ /* 0x000fe400078e00b0 */
.L_x_20200:
[----:B------:R-:W-:Y:S05]  /*98e0*/  BSYNC B1 ;  /* 0x0000000000017941 */ /* 0x000fea0003800000 */
.L_x_20198:
        /* <DEDUP_REMOVED lines=16> */
.L_x_20204:
[----:B------:R-:W-:Y:S05]  /*99f0*/  BSYNC B2 ;  /* 0x0000000000027941 */ /* 0x000fea0003800000 */
.L_x_20203:
        /* <DEDUP_REMOVED lines=42> */
.L_x_20202:
[----:B------:R-:W-:Y:S05]  /*9ca0*/  BSYNC B1 ;  /* 0x0000000000017941 */ /* 0x000fea0003800000 */
.L_x_20201:
[----:B------:R-:W0:Y:S01]  /*9cb0*/  I2F.U32 R123, R135 ;  /* 0x00000087007b7306 */ /* 0x000e220000201000 */
[----:B------:R-:W-:Y:S01]  /*9cc0*/  HFMA2.MMA R124, -RZ, RZ, 0.1171875, 0 ;  /* 0x2f800000ff7c7435 */ /* 0x000fe200000001ff */
[----:B------:R-:W-:-:S05]  /*9cd0*/  PRMT R125, RZ, 0x7610, R99 ;  /* 0x00007610ff7d7816 */ /* 0x000fca0000000063 */
        /* <DEDUP_REMOVED lines=9> */
.L_x_20197:
[----:B------:R-:W-:Y:S05]  /*9d70*/  BSYNC B0 ;  /* 0x0000000000007941 */ /* 0x000fea0003800000 */
.L_x_20196:
        /* <DEDUP_REMOVED lines=29> */
.L_x_20206:
[----:B------:R-:W-:Y:S05]  /*9f50*/  BSYNC B0 ;  /* 0x0000000000007941 */ /* 0x000fea0003800000 */
.L_x_20205:
        /* <DEDUP_REMOVED lines=22> */
.L_x_20210:
[----:B------:R-:W-:Y:S02]  /*a0c0*/  MOV R132, R176 ;  /* 0x000000b000847202 */ /* 0x000fe40000000f00 */
.L_x_20211:
[----:B------:R-:W-:Y:S05]  /*a0d0*/  BSYNC B1 ;  /* 0x0000000000017941 */ /* 0x000fea0003800000 */
.L_x_20209:
        /* <DEDUP_REMOVED lines=16> */
.L_x_20215:
[----:B------:R-:W-:Y:S05]  /*a1e0*/  BSYNC B2 ;  /* 0x0000000000027941 */ /* 0x000fea0003800000 */
.L_x_20214:
        /* <DEDUP_REMOVED lines=42> */
.L_x_20213:
[----:B------:R-:W-:Y:S05]  /*a490*/  BSYNC B1 ;  /* 0x0000000000017941 */ /* 0x000fea0003800000 */
.L_x_20212:
        /* <DEDUP_REMOVED lines=12> */
.L_x_20208:
[----:B0-----:R-:W-:Y:S05]  /*a560*/  BSYNC B0 ;  /* 0x0000000000007941 */ /* 0x001fea0003800000 */
.L_x_20207:
        /* <DEDUP_REMOVED lines=18> */
.L_x_20219:
[----:B------:R-:W-:Y:S02]  /*a690*/  IMAD.MOV.U32 R134, RZ, RZ, R176 ;  /* 0x000000ffff867224 */ /* 0x000fe400078e00b0 */
.L_x_20220:
[----:B------:R-:W-:Y:S05]  /*a6a0*/  BSYNC B1 ;  /* 0x0000000000017941 */ /* 0x000fea0003800000 */
.L_x_20218:
        /* <DEDUP_REMOVED lines=16> */
.L_x_20224:
[----:B------:R-:W-:Y:S05]  /*a7b0*/  BSYNC B2 ;  /* 0x0000000000027941 */ /* 0x000fea0003800000 */
.L_x_20223:
        /* <DEDUP_REMOVED lines=42> */
.L_x_20222:
[----:B------:R-:W-:Y:S05]  /*aa60*/  BSYNC B1 ;  /* 0x0000000000017941 */ /* 0x000fea0003800000 */
.L_x_20221:
        /* <DEDUP_REMOVED lines=12> */
.L_x_20217:
[----:B------:R-:W-:Y:S05]  /*ab30*/  BSYNC B0 ;  /* 0x0000000000007941 */ /* 0x000fea0003800000 */
.L_x_20216:
        /* <DEDUP_REMOVED lines=18> */
.L_x_20228:
[----:B------:R-:W-:Y:S02]  /*ac60*/  IMAD.MOV.U32 R134, RZ, RZ, R176 ;  /* 0x000000ffff867224 */ /* 0x000fe400078e00b0 */
.L_x_20229:
[----:B------:R-:W-:Y:S05]  /*ac70*/  BSYNC B1 ;  /* 0x0000000000017941 */ /* 0x000fea0003800000 */
.L_x_20227:
        /* <DEDUP_REMOVED lines=16> */
.L_x_20233:
[----:B------:R-:W-:Y:S05]  /*ad80*/  BSYNC B2 ;  /* 0x0000000000027941 */ /* 0x000fea0003800000 */
.L_x_20232:
        /* <DEDUP_REMOVED lines=42> */
.L_x_20231:
[----:B------:R-:W-:Y:S05]  /*b030*/  BSYNC B1 ;  /* 0x0000000000017941 */ /* 0x000fea0003800000 */
.L_x_20230:
        /* <DEDUP_REMOVED lines=12> */
.L_x_20226:
[----:B------:R-:W-:Y:S05]  /*b100*/  BSYNC B0 ;  /* 0x0000000000007941 */ /* 0x000fea0003800000 */
.L_x_20225:
        /* <DEDUP_REMOVED lines=18> */
.L_x_20237:
[----:B------:R-:W-:Y:S02]  /*b230*/  IMAD.MOV.U32 R136, RZ, RZ, R176 ;  /* 0x000000ffff887224 */ /* 0x000fe400078e00b0 */
.L_x_20238:
[----:B------:R-:W-:Y:S05]  /*b240*/  BSYNC B1 ;  /* 0x0000000000017941 */ /* 0x000fea0003800000 */
.L_x_20236:
        /* <DEDUP_REMOVED lines=16> */
.L_x_20242:
[----:B------:R-:W-:Y:S05]  /*b350*/  BSYNC B2 ;  /* 0x0000000000027941 */ /* 0x000fea0003800000 */
.L_x_20241:
        /* <DEDUP_REMOVED lines=42> */
.L_x_20240:
[----:B------:R-:W-:Y:S05]  /*b600*/  BSYNC B1 ;  /* 0x0000000000017941 */ /* 0x000fea0003800000 */
.L_x_20239:
        /* <DEDUP_REMOVED lines=12> */
.L_x_20235:
[----:B------:R-:W-:Y:S05]  /*b6d0*/  BSYNC B0 ;  /* 0x0000000000007941 */ /* 0x000fea0003800000 */
.L_x_20234:
        /* <DEDUP_REMOVED lines=18> */
.L_x_20246:
[----:B------:R-:W-:Y:S02]  /*b800*/  MOV R136, R176 ;  /* 0x000000b000887202 */ /* 0x000fe40000000f00 */
.L_x_20247:
[----:B------:R-:W-:Y:S05]  /*b810*/  BSYNC B1 ;  /* 0x0000000000017941 */ /* 0x000fea0003800000 */
.L_x_20245:
        /* <DEDUP_REMOVED lines=16> */
.L_x_20251:
[----:B------:R-:W-:Y:S05]  /*b920*/  BSYNC B2 ;  /* 0x0000000000027941 */ /* 0x000fea0003800000 */
.L_x_20250:
        /* <DEDUP_REMOVED lines=42> */
.L_x_20249:
[----:B------:R-:W-:Y:S05]  /*bbd0*/  BSYNC B1 ;  /* 0x0000000000017941 */ /* 0x000fea0003800000 */
.L_x_20248:
        /* <DEDUP_REMOVED lines=12> */
.L_x_20244:
[----:B------:R-:W-:Y:S05]  /*bca0*/  BSYNC B0 ;  /* 0x0000000000007941 */ /* 0x000fea0003800000 */
.L_x_20243:
        /* <DEDUP_REMOVED lines=18> */
.L_x_20255:
[----:B------:R-:W-:Y:S02]  /*bdd0*/  IMAD.MOV.U32 R138, RZ, RZ, R176 ;  /* 0x000000ffff8a7224 */ /* 0x000fe400078e00b0 */
.L_x_20256:
[----:B------:R-:W-:Y:S05]  /*bde0*/  BSYNC B1 ;  /* 0x0000000000017941 */ /* 0x000fea0003800000 */
.L_x_20254:
        /* <DEDUP_REMOVED lines=16> */
.L_x_20260:
[----:B------:R-:W-:Y:S05]  /*bef0*/  BSYNC B2 ;  /* 0x0000000000027941 */ /* 0x000fea0003800000 */
.L_x_20259:
        /* <DEDUP_REMOVED lines=42> */
.L_x_20258:
[----:B------:R-:W-:Y:S05]  /*c1a0*/  BSYNC B1 ;  /* 0x0000000000017941 */ /* 0x000fea0003800000 */
.L_x_20257:
        /* <DEDUP_REMOVED lines=12> */
.L_x_20253:
[----:B------:R-:W-:Y:S05]  /*c270*/  BSYNC B0 ;  /* 0x0000000000007941 */ /* 0x000fea0003800000 */
.L_x_20252:
        /* <DEDUP_REMOVED lines=18> */
.L_x_20264:
[----:B------:R-:W-:Y:S02]  /*c3a0*/  IMAD.MOV.U32 R138, RZ, RZ, R176 ;  /* 0x000000ffff8a7224 */ /* 0x000fe400078e00b0 */
.L_x_20265:
[----:B------:R-:W-:Y:S05]  /*c3b0*/  BSYNC B1 ;  /* 0x0000000000017941 */ /* 0x000fea0003800000 */
.L_x_20263:
        /* <DEDUP_REMOVED lines=16> */
.L_x_20269:
[----:B------:R-:W-:Y:S05]  /*c4c0*/  BSYNC B2 ;  /* 0x0000000000027941 */ /* 0x000fea0003800000 */
.L_x_20268:
        /* <DEDUP_REMOVED lines=42> */
.L_x_20267:
[----:B------:R-:W-:Y:S05]  /*c770*/  BSYNC B1 ;  /* 0x0000000000017941 */ /* 0x000fea0003800000 */
.L_x_20266:
        /* <DEDUP_REMOVED lines=12> */
.L_x_20262:
[----:B------:R-:W-:Y:S05]  /*c840*/  BSYNC B0 ;  /* 0x0000000000007941 */ /* 0x000fea0003800000 */
.L_x_20261:
        /* <DEDUP_REMOVED lines=18> */
.L_x_20273:
[----:B------:R-:W-:Y:S02]  /*c970*/  IMAD.MOV.U32 R143, RZ, RZ, R176 ;  /* 0x000000ffff8f7224 */ /* 0x000fe400078e00b0 */
.L_x_20274:
[----:B------:R-:W-:Y:S05]  /*c980*/  BSYNC B1 ;  /* 0x0000000000017941 */ /* 0x000fea0003800000 */
.L_x_20272:
        /* <DEDUP_REMOVED lines=16> */
.L_x_20278:
[----:B------:R-:W-:Y:S05]  /*ca90*/  BSYNC B2 ;  /* 0x0000000000027941 */ /* 0x000fea0003800000 */
.L_x_20277:
        /* <DEDUP_REMOVED lines=42> */
.L_x_20276:
[----:B------:R-:W-:Y:S05]  /*cd40*/  BSYNC B1 ;  /* 0x0000000000017941 */ /* 0x000fea0003800000 */
.L_x_20275:
        /* <DEDUP_REMOVED lines=12> */
.L_x_20271:
[----:B------:R-:W-:Y:S05]  /*ce10*/  BSYNC B0 ;  /* 0x0000000000007941 */ /* 0x000fea0003800000 */
.L_x_20270:
        /* <DEDUP_REMOVED lines=29> */
.L_x_20280:
[----:B------:R-:W-:Y:S05]  /*cff0*/  BSYNC B0 ;  /* 0x0000000000007941 */ /* 0x000fea0003800000 */
.L_x_20279:
        /* <DEDUP_REMOVED lines=22> */
.L_x_20284:
[----:B------:R-:W-:Y:S02]  /*d160*/  IMAD.MOV.U32 R140, RZ, RZ, R176 ;  /* 0x000000ffff8c7224 */ /* 0x000fe400078e00b0 */
.L_x_20285:
[----:B------:R-:W-:Y:S05]  /*d170*/  BSYNC B1 ;  /* 0x0000000000017941 */ /* 0x000fea0003800000 */
.L_x_20283:
        /* <DEDUP_REMOVED lines=16> */
.L_x_20289:
[----:B------:R-:W-:Y:S05]  /*d280*/  BSYNC B2 ;  /* 0x0000000000027941 */ /* 0x000fea0003800000 */
.L_x_20288:
        /* <DEDUP_REMOVED lines=42> */
.L_x_20287:
[----:B------:R-:W-:Y:S05]  /*d530*/  BSYNC B1 ;  /* 0x0000000000017941 */ /* 0x000fea0003800000 */
.L_x_20286:
        /* <DEDUP_REMOVED lines=12> */
.L_x_20282:
[----:B0-----:R-:W-:Y:S05]  /*d600*/  BSYNC B0 ;  /* 0x0000000000007941 */ /* 0x001fea0003800000 */
.L_x_20281:
        /* <DEDUP_REMOVED lines=18> */
.L_x_20293:
[----:B------:R-:W-:Y:S02]  /*d730*/  IMAD.MOV.U32 R142, RZ, RZ, R176 ;  /* 0x000000ffff8e7224 */ /* 0x000fe400078e00b0 */
.L_x_20294:
[----:B------:R-:W-:Y:S05]  /*d740*/  BSYNC B1 ;  /* 0x0000000000017941 */ /* 0x000fea0003800000 */
.L_x_20292:
        /* <DEDUP_REMOVED lines=16> */
.L_x_20298:
[----:B------:R-:W-:Y:S05]  /*d850*/  BSYNC B2 ;  /* 0x0000000000027941 */ /* 0x000fea0003800000 */
.L_x_20297:
        /* <DEDUP_REMOVED lines=42> */
.L_x_20296:
[----:B------:R-:W-:Y:S05]  /*db00*/  BSYNC B1 ;  /* 0x0000000000017941 */ /* 0x000fea0003800000 */
.L_x_20295:
        /* <DEDUP_REMOVED lines=12> */
.L_x_20291:
[----:B------:R-:W-:Y:S05]  /*dbd0*/  BSYNC B0 ;  /* 0x0000000000007941 */ /* 0x000fea0003800000 */
.L_x_20290:
        /* <DEDUP_REMOVED lines=18> */
.L_x_20302:
[----:B------:R-:W-:Y:S02]  /*dd00*/  IMAD.MOV.U32 R142, RZ, RZ, R176 ;  /* 0x000000ffff8e7224 */ /* 0x000fe400078e00b0 */
.L_x_20303:
[----:B------:R-:W-:Y:S05]  /*dd10*/  BSYNC B1 ;  /* 0x0000000000017941 */ /* 0x000fea0003800000 */
.L_x_20301:
        /* <DEDUP_REMOVED lines=16> */
.L_x_20307:
[----:B------:R-:W-:Y:S05]  /*de20*/  BSYNC B2 ;  /* 0x0000000000027941 */ /* 0x000fea0003800000 */
.L_x_20306:
        /* <DEDUP_REMOVED lines=42> */
.L_x_20305:
[----:B------:R-:W-:Y:S05]  /*e0d0*/  BSYNC B1 ;  /* 0x0000000000017941 */ /* 0x000fea0003800000 */
.L_x_20304:
        /* <DEDUP_REMOVED lines=12> */
.L_x_20300:
[----:B------:R-:W-:Y:S05]  /*e1a0*/  BSYNC B0 ;  /* 0x0000000000007941 */ /* 0x000fea0003800000 */
.L_x_20299:
        /* <DEDUP_REMOVED lines=18> */
.L_x_20311:
[----:B------:R-:W-:Y:S02]  /*e2d0*/  IMAD.MOV.U32 R144, RZ, RZ, R176 ;  /* 0x000000ffff907224 */ /* 0x000fe400078e00b0 */
.L_x_20312:
[----:B------:R-:W-:Y:S05]  /*e2e0*/  BSYNC B1 ;  /* 0x0000000000017941 */ /* 0x000fea0003800000 */
.L_x_20310:
        /* <DEDUP_REMOVED lines=16> */
.L_x_20316:
[----:B------:R-:W-:Y:S05]  /*e3f0*/  BSYNC B2 ;  /* 0x0000000000027941 */ /* 0x000fea0003800000 */
.L_x_20315:
        /* <DEDUP_REMOVED lines=42> */
.L_x_20314:
[----:B------:R-:W-:Y:S05]  /*e6a0*/  BSYNC B1 ;  /* 0x0000000000017941 */ /* 0x000fea0003800000 */
.L_x_20313:
        /* <DEDUP_REMOVED lines=12> */
.L_x_20309:
[----:B------:R-:W-:Y:S05]  /*e770*/  BSYNC B0 ;  /* 0x0000000000007941 */ /* 0x000fea0003800000 */
.L_x_20308:
        /* <DEDUP_REMOVED lines=18> */
.L_x_20320:
[----:B------:R-:W-:Y:S02]  /*e8a0*/  IMAD.MOV.U32 R144, RZ, RZ, R176 ;  /* 0x000000ffff907224 */ /* 0x000fe400078e00b0 */
.L_x_20321:
[----:B------:R-:W-:Y:S05]  /*e8b0*/  BSYNC B1 ;  /* 0x0000000000017941 */ /* 0x000fea0003800000 */
.L_x_20319:
        /* <DEDUP_REMOVED lines=16> */
.L_x_20325:
[----:B------:R-:W-:Y:S05]  /*e9c0*/  BSYNC B2 ;  /* 0x0000000000027941 */ /* 0x000fea0003800000 */
.L_x_20324:
        /* <DEDUP_REMOVED lines=42> */
.L_x_20323:
[----:B------:R-:W-:Y:S05]  /*ec70*/  BSYNC B1 ;  /* 0x0000000000017941 */ /* 0x000fea0003800000 */
.L_x_20322:
        /* <DEDUP_REMOVED lines=12> */
.L_x_20318:
[----:B------:R-:W-:Y:S05]  /*ed40*/  BSYNC B0 ;  /* 0x0000000000007941 */ /* 0x000fea0003800000 */
.L_x_20317:
        /* <DEDUP_REMOVED lines=18> */
.L_x_20329:
[----:B------:R-:W-:Y:S02]  /*ee70*/  IMAD.MOV.U32 R146, RZ, RZ, R176 ;  /* 0x000000ffff927224 */ /* 0x000fe400078e00b0 */
.L_x_20330:
[----:B------:R-:W-:Y:S05]  /*ee80*/  BSYNC B1 ;  /* 0x0000000000017941 */ /* 0x000fea0003800000 */
.L_x_20328:
        /* <DEDUP_REMOVED lines=16> */
.L_x_20334:
[----:B------:R-:W-:Y:S05]  /*ef90*/  BSYNC B2 ;  /* 0x0000000000027941 */ /* 0x000fea0003800000 */
.L_x_20333:
        /* <DEDUP_REMOVED lines=42> */
.L_x_20332:
[----:B------:R-:W-:Y:S05]  /*f240*/  BSYNC B1 ;  /* 0x0000000000017941 */ /* 0x000fea0003800000 */
.L_x_20331:
        /* <DEDUP_REMOVED lines=12> */
.L_x_20327:
[----:B------:R-:W-:Y:S05]  /*f310*/  BSYNC B0 ;  /* 0x0000000000007941 */ /* 0x000fea0003800000 */
.L_x_20326:
        /* <DEDUP_REMOVED lines=18> */
.L_x_20338:
[----:B------:R-:W-:Y:S02]  /*f440*/  IMAD.MOV.U32 R146, RZ, RZ, R176 ;  /* 0x000000ffff927224 */ /* 0x000fe400078e00b0 */
.L_x_20339:
[----:B------:R-:W-:Y:S05]  /*f450*/  BSYNC B1 ;  /* 0x0000000000017941 */ /* 0x000fea0003800000 */
.L_x_20337:
        /* <DEDUP_REMOVED lines=16> */
.L_x_20343:
[----:B------:R-:W-:Y:S05]  /*f560*/  BSYNC B2 ;  /* 0x0000000000027941 */ /* 0x000fea0003800000 */
.L_x_20342:
        /* <DEDUP_REMOVED lines=42> */
.L_x_20341:
[----:B------:R-:W-:Y:S05]  /*f810*/  BSYNC B1 ;  /* 0x0000000000017941 */ /* 0x000fea0003800000 */
.L_x_20340:
        /* <DEDUP_REMOVED lines=12> */
.L_x_20336:
[----:B------:R-:W-:Y:S05]  /*f8e0*/  BSYNC B0 ;  /* 0x0000000000007941 */ /* 0x000fea0003800000 */
.L_x_20335:
        /* <DEDUP_REMOVED lines=18> */
.L_x_20347:
[----:B------:R-:W-:Y:S02]  /*fa10*/  IMAD.MOV.U32 R151, RZ, RZ, R176 ;  /* 0x000000ffff977224 */ /* 0x000fe400078e00b0 */
.L_x_20348:
[----:B------:R-:W-:Y:S05]  /*fa20*/  BSYNC B1 ;  /* 0x0000000000017941 */ /* 0x000fea0003800000 */
.L_x_20346:
        /* <DEDUP_REMOVED lines=16> */
.L_x_20352:
[----:B------:R-:W-:Y:S05]  /*fb30*/  BSYNC B2 ;  /* 0x0000000000027941 */ /* 0x000fea0003800000 */
.L_x_20351:
        /* <DEDUP_REMOVED lines=42> */
.L_x_20350:
[----:B------:R-:W-:Y:S05]  /*fde0*/  BSYNC B1 ;  /* 0x0000000000017941 */ /* 0x000fea0003800000 */
.L_x_20349:
        /* <DEDUP_REMOVED lines=12> */
.L_x_20345:
[----:B------:R-:W-:Y:S05]  /*feb0*/  BSYNC B0 ;  /* 0x0000000000007941 */ /* 0x000fea0003800000 */
.L_x_20344:
        /* <DEDUP_REMOVED lines=29> */
.L_x_20354:
[----:B------:R-:W-:Y:S05]  /*10090*/  BSYNC B0 ;  /* 0x0000000000007941 */ /* 0x000fea0003800000 */
.L_x_20353:
        /* <DEDUP_REMOVED lines=22> */
.L_x_20358:
[----:B------:R-:W-:Y:S02]  /*10200*/  IMAD.MOV.U32 R148, RZ, RZ, R176 ;  /* 0x000000ffff947224 */ /* 0x000fe400078e00b0 */
.L_x_20359:
[----:B------:R-:W-:Y:S05]  /*10210*/  BSYNC B1 ;  /* 0x0000000000017941 */ /* 0x000fea0003800000 */
.L_x_20357:
        /* <DEDUP_REMOVED lines=16> */
.L_x_20363:
[----:B------:R-:W-:Y:S05]  /*10320*/  BSYNC B2 ;  /* 0x0000000000027941 */ /* 0x000fea0003800000 */
.L_x_20362:
        /* <DEDUP_REMOVED lines=42> */
.L_x_20361:
[----:B------:R-:W-:Y:S05]  /*105d0*/  BSYNC B1 ;  /* 0x0000000000017941 */ /* 0x000fea0003800000 */
.L_x_20360:
        /* <DEDUP_REMOVED lines=12> */
.L_x_20356:
[----:B0-----:R-:W-:Y:S05]  /*106a0*/  BSYNC B0 ;  /* 0x0000000000007941 */ /* 0x001fea0003800000 */
.L_x_20355:
        /* <DEDUP_REMOVED lines=18> */
.L_x_20367:
[----:B------:R-:W-:Y:S02]  /*107d0*/  MOV R150, R176 ;  /* 0x000000b000967202 */ /* 0x000fe40000000f00 */
.L_x_20368:
[----:B------:R-:W-:Y:S05]  /*107e0*/  BSYNC B1 ;  /* 0x0000000000017941 */ /* 0x000fea0003800000 */
.L_x_20366:
        /* <DEDUP_REMOVED lines=16> */
.L_x_20372:
[----:B------:R-:W-:Y:S05]  /*108f0*/  BSYNC B2 ;  /* 0x0000000000027941 */ /* 0x000fea0003800000 */
.L_x_20371:
        /* <DEDUP_REMOVED lines=42> */
.L_x_20370:
[----:B------:R-:W-:Y:S05]  /*10ba0*/  BSYNC B1 ;  /* 0x0000000000017941 */ /* 0x000fea0003800000 */
.L_x_20369:
        /* <DEDUP_REMOVED lines=12> */
.L_x_20365:
[----:B------:R-:W-:Y:S05]  /*10c70*/  BSYNC B0 ;  /* 0x0000000000007941 */ /* 0x000fea0003800000 */
.L_x_20364:
        /* <DEDUP_REMOVED lines=18> */
.L_x_20376:
[----:B------:R-:W-:Y:S02]  /*10da0*/  IMAD.MOV.U32 R150, RZ, RZ, R176 ;  /* 0x000000ffff967224 */ /* 0x000fe400078e00b0 */
.L_x_20377:
[----:B------:R-:W-:Y:S05]  /*10db0*/  BSYNC B1 ;  /* 0x0000000000017941 */ /* 0x000fea0003800000 */
.L_x_20375:
        /* <DEDUP_REMOVED lines=16> */
.L_x_20381:
[----:B------:R-:W-:Y:S05]  /*10ec0*/  BSYNC B2 ;  /* 0x0000000000027941 */ /* 0x000fea0003800000 */
.L_x_20380:
        /* <DEDUP_REMOVED lines=42> */
.L_x_20379:
[----:B------:R-:W-:Y:S05]  /*11170*/  BSYNC B1 ;  /* 0x0000000000017941 */ /* 0x000fea0003800000 */
.L_x_20378:
        /* <DEDUP_REMOVED lines=12> */
.L_x_20374:
[----:B------:R-:W-:Y:S05]  /*11240*/  BSYNC B0 ;  /* 0x0000000000007941 */ /* 0x000fea0003800000 */
.L_x_20373:
        /* <DEDUP_REMOVED lines=18> */
.L_x_20385:
[----:B------:R-:W-:Y:S02]  /*11370*/  IMAD.MOV.U32 R152, RZ, RZ, R176 ;  /* 0x000000ffff987224 */ /* 0x000fe400078e00b0 */
.L_x_20386:
[----:B------:R-:W-:Y:S05]  /*11380*/  BSYNC B1 ;  /* 0x0000000000017941 */ /* 0x000fea0003800000 */
.L_x_20384:
        /* <DEDUP_REMOVED lines=16> */
.L_x_20390:
[----:B------:R-:W-:Y:S05]  /*11490*/  BSYNC B2 ;  /* 0x0000000000027941 */ /* 0x000fea0003800000 */
.L_x_20389:
        /* <DEDUP_REMOVED lines=42> */
.L_x_20388:
[----:B------:R-:W-:Y:S05]  /*11740*/  BSYNC B1 ;  /* 0x0000000000017941 */ /* 0x000fea0003800000 */
.L_x_20387:
        /* <DEDUP_REMOVED lines=12> */
.L_x_20383:
[----:B------:R-:W-:Y:S05]  /*11810*/  BSYNC B0 ;  /* 0x0000000000007941 */ /* 0x000fea0003800000 */
.L_x_20382:
        /* <DEDUP_REMOVED lines=18> */
.L_x_20394:
[----:B------:R-:W-:Y:S02]  /*11940*/  IMAD.MOV.U32 R152, RZ, RZ, R176 ;  /* 0x000000ffff987224 */ /* 0x000fe400078e00b0 */
.L_x_20395:
[----:B------:R-:W-:Y:S05]  /*11950*/  BSYNC B1 ;  /* 0x0000000000017941 */ /* 0x000fea0003800000 */
.L_x_20393:
        /* <DEDUP_REMOVED lines=16> */
.L_x_20399:
[----:B------:R-:W-:Y:S05]  /*11a60*/  BSYNC B2 ;  /* 0x0000000000027941 */ /* 0x000fea0003800000 */
.L_x_20398:
        /* <DEDUP_REMOVED lines=42> */
.L_x_20397:
[----:B------:R-:W-:Y:S05]  /*11d10*/  BSYNC B1 ;  /* 0x0000000000017941 */ /* 0x000fea0003800000 */
.L_x_20396:
        /* <DEDUP_REMOVED lines=12> */
.L_x_20392:
[----:B------:R-:W-:Y:S05]  /*11de0*/  BSYNC B0 ;  /* 0x0000000000007941 */ /* 0x000fea0003800000 */
.L_x_20391:
        /* <DEDUP_REMOVED lines=18> */
.L_x_20403:
[----:B------:R-:W-:Y:S02]  /*11f10*/  MOV R154, R176 ;  /* 0x000000b0009a7202 */ /* 0x000fe40000000f00 */
.L_x_20404:
[----:B------:R-:W-:Y:S05]  /*11f20*/  BSYNC B1 ;  /* 0x0000000000017941 */ /* 0x000fea0003800000 */
.L_x_20402:
        /* <DEDUP_REMOVED lines=16> */
.L_x_20408:
[----:B------:R-:W-:Y:S05]  /*12030*/  BSYNC B2 ;  /* 0x0000000000027941 */ /* 0x000fea0003800000 */
.L_x_20407:
        /* <DEDUP_REMOVED lines=42> */
.L_x_20406:
[----:B------:R-:W-:Y:S05]  /*122e0*/  BSYNC B1 ;  /* 0x0000000000017941 */ /* 0x000fea0003800000 */
.L_x_20405:
        /* <DEDUP_REMOVED lines=12> */
.L_x_20401:
[----:B------:R-:W-:Y:S05]  /*123b0*/  BSYNC B0 ;  /* 0x0000000000007941 */ /* 0x000fea0003800000 */
.L_x_20400:
        /* <DEDUP_REMOVED lines=18> */
.L_x_20412:
[----:B------:R-:W-:Y:S02]  /*124e0*/  IMAD.MOV.U32 R154, RZ, RZ, R176 ;  /* 0x000000ffff9a7224 */ /* 0x000fe400078e00b0 */
.L_x_20413:
[----:B------:R-:W-:Y:S05]  /*124f0*/  BSYNC B1 ;  /* 0x0000000000017941 */ /* 0x000fea0003800000 */
.L_x_20411:
        /* <DEDUP_REMOVED lines=16> */
.L_x_20417:
[----:B------:R-:W-:Y:S05]  /*12600*/  BSYNC B2 ;  /* 0x0000000000027941 */ /* 0x000fea0003800000 */
.L_x_20416:
        /* <DEDUP_REMOVED lines=42> */
.L_x_20415:
[----:B------:R-:W-:Y:S05]  /*128b0*/  BSYNC B1 ;  /* 0x0000000000017941 */ /* 0x000fea0003800000 */
.L_x_20414:
        /* <DEDUP_REMOVED lines=12> */
.L_x_20410:
[----:B------:R-:W-:Y:S05]  /*12980*/  BSYNC B0 ;  /* 0x0000000000007941 */ /* 0x000fea0003800000 */
.L_x_20409:
        /* <DEDUP_REMOVED lines=18> */
.L_x_20421:
[----:B------:R-:W-:Y:S02]  /*12ab0*/  IMAD.MOV.U32 R188, RZ, RZ, R176 ;  /* 0x000000ffffbc7224 */ /* 0x000fe400078e00b0 */
.L_x_20422:
[----:B------:R-:W-:Y:S05]  /*12ac0*/  BSYNC B1 ;  /* 0x0000000000017941 */ /* 0x000fea0003800000 */
.L_x_20420:
        /* <DEDUP_REMOVED lines=16> */
.L_x_20426:
[----:B------:R-:W-:Y:S05]  /*12bd0*/  BSYNC B2 ;  /* 0x0000000000027941 */ /* 0x000fea0003800000 */
.L_x_20425:
        /* <DEDUP_REMOVED lines=42> */
.L_x_20424:
[----:B------:R-:W-:Y:S05]  /*12e80*/  BSYNC B1 ;  /* 0x0000000000017941 */ /* 0x000fea0003800000 */
.L_x_20423:
        /* <DEDUP_REMOVED lines=12> */
.L_x_20419:
[----:B------:R-:W-:Y:S05]  /*12f50*/  BSYNC B0 ;  /* 0x0000000000007941 */ /* 0x000fea0003800000 */
.L_x_20418:
        /* <DEDUP_REMOVED lines=29> */
.L_x_20428:
[----:B------:R-:W-:Y:S05]  /*13130*/  BSYNC B0 ;  /* 0x0000000000007941 */ /* 0x000fea0003800000 */
.L_x_20427:
        /* <DEDUP_REMOVED lines=22> */
.L_x_20432:
[----:B------:R-:W-:Y:S02]  /*132a0*/  IMAD.MOV.U32 R186, RZ, RZ, R176 ;  /* 0x000000ffffba7224 */ /* 0x000fe400078e00b0 */
.L_x_20433:
[----:B------:R-:W-:Y:S05]  /*132b0*/  BSYNC B1 ;  /* 0x0000000000017941 */ /* 0x000fea0003800000 */
.L_x_20431:
        /* <DEDUP_REMOVED lines=16> */
.L_x_20437:
[----:B------:R-:W-:Y:S05]  /*133c0*/  BSYNC B2 ;  /* 0x0000000000027941 */ /* 0x000fea0003800000 */
.L_x_20436:
        /* <DEDUP_REMOVED lines=42> */
.L_x_20435:
[----:B------:R-:W-:Y:S05]  /*13670*/  BSYNC B1 ;  /* 0x0000000000017941 */ /* 0x000fea0003800000 */
.L_x_20434:
        /* <DEDUP_REMOVED lines=12> */
.L_x_20430:
[----:B0-----:R-:W-:Y:S05]  /*13740*/  BSYNC B0 ;  /* 0x0000000000007941 */ /* 0x001fea0003800000 */
.L_x_20429:
        /* <DEDUP_REMOVED lines=18> */
.L_x_20441:
[----:B------:R-:W-:Y:S02]  /*13870*/  IMAD.MOV.U32 R186, RZ, RZ, R176 ;  /* 0x000000ffffba7224 */ /* 0x000fe400078e00b0 */
.L_x_20442:
[----:B------:R-:W-:Y:S05]  /*13880*/  BSYNC B1 ;  /* 0x0000000000017941 */ /* 0x000fea0003800000 */
.L_x_20440:
        /* <DEDUP_REMOVED lines=16> */
.L_x_20446:
[----:B------:R-:W-:Y:S05]  /*13990*/  BSYNC B2 ;  /* 0x0000000000027941 */ /* 0x000fea0003800000 */
.L_x_20445:
        /* <DEDUP_REMOVED lines=42> */
.L_x_20444:
[----:B------:R-:W-:Y:S05]  /*13c40*/  BSYNC B1 ;  /* 0x0000000000017941 */ /* 0x000fea0003800000 */
.L_x_20443:
        /* <DEDUP_REMOVED lines=12> */
.L_x_20439:
[----:B------:R-:W-:Y:S05]  /*13d10*/  BSYNC B0 ;  /* 0x0000000000007941 */ /* 0x000fea0003800000 */
.L_x_20438:
        /* <DEDUP_REMOVED lines=18> */
.L_x_20450:
[----:B------:R-:W-:Y:S02]  /*13e40*/  IMAD.MOV.U32 R186, RZ, RZ, R176 ;  /* 0x000000ffffba7224 */ /* 0x000fe400078e00b0 */
.L_x_20451:
[----:B------:R-:W-:Y:S05]  /*13e50*/  BSYNC B1 ;  /* 0x0000000000017941 */ /* 0x000fea0003800000 */
.L_x_20449:
        /* <DEDUP_REMOVED lines=16> */
.L_x_20455:
[----:B------:R-:W-:Y:S05]  /*13f60*/  BSYNC B2 ;  /* 0x0000000000027941 */ /* 0x000fea0003800000 */
.L_x_20454:
        /* <DEDUP_REMOVED lines=42> */
.L_x_20453:
[----:B------:R-:W-:Y:S05]  /*14210*/  BSYNC B1 ;  /* 0x0000000000017941 */ /* 0x000fea0003800000 */
.L_x_20452:
        /* <DEDUP_REMOVED lines=12> */
.L_x_20448:
[----:B------:R-:W-:Y:S05]  /*142e0*/  BSYNC B0 ;  /* 0x0000000000007941 */ /* 0x000fea0003800000 */
.L_x_20447:
        /* <DEDUP_REMOVED lines=18> */
.L_x_20459:
[----:B------:R-:W-:Y:S02]  /*14410*/  IMAD.MOV.U32 R186, RZ, RZ, R176 ;  /* 0x000000ffffba7224 */ /* 0x000fe400078e00b0 */
.L_x_20460:
[----:B------:R-:W-:Y:S05]  /*14420*/  BSYNC B1 ;  /* 0x0000000000017941 */ /* 0x000fea0003800000 */
.L_x_20458:
        /* <DEDUP_REMOVED lines=16> */
.L_x_20464:
[----:B------:R-:W-:Y:S05]  /*14530*/  BSYNC B2 ;  /* 0x0000000000027941 */ /* 0x000fea0003800000 */
.L_x_20463:
        /* <DEDUP_REMOVED lines=42> */
.L_x_20462:
[----:B------:R-:W-:Y:S05]  /*147e0*/  BSYNC B1 ;  /* 0x0000000000017941 */ /* 0x000fea0003800000 */
.L_x_20461:
        /* <DEDUP_REMOVED lines=12> */
.L_x_20457:
[----:B------:R-:W-:Y:S05]  /*148b0*/  BSYNC B0 ;  /* 0x0000000000007941 */ /* 0x000fea0003800000 */
.L_x_20456:
        /* <DEDUP_REMOVED lines=18> */
.L_x_20468:
[----:B------:R-:W-:Y:S02]  /*149e0*/  IMAD.MOV.U32 R186, RZ, RZ, R176 ;  /* 0x000000ffffba7224 */ /* 0x000fe400078e00b0 */
.L_x_20469:
[----:B------:R-:W-:Y:S05]  /*149f0*/  BSYNC B1 ;  /* 0x0000000000017941 */ /* 0x000fea0003800000 */
.L_x_20467:
        /* <DEDUP_REMOVED lines=16> */
.L_x_20473:
[----:B------:R-:W-:Y:S05]  /*14b00*/  BSYNC B2 ;  /* 0x0000000000027941 */ /* 0x000fea0003800000 */
.L_x_20472:
        /* <DEDUP_REMOVED lines=42> */
.L_x_20471:
[----:B------:R-:W-:Y:S05]  /*14db0*/  BSYNC B1 ;  /* 0x0000000000017941 */ /* 0x000fea0003800000 */
.L_x_20470:
        /* <DEDUP_REMOVED lines=12> */
.L_x_20466:
[----:B------:R-:W-:Y:S05]  /*14e80*/  BSYNC B0 ;  /* 0x0000000000007941 */ /* 0x000fea0003800000 */
.L_x_20465:
        /* <DEDUP_REMOVED lines=18> */
.L_x_20477:
[----:B------:R-:W-:Y:S02]  /*14fb0*/  IMAD.MOV.U32 R188, RZ, RZ, R176 ;  /* 0x000000ffffbc7224 */ /* 0x000fe400078e00b0 */
.L_x_20478:
[----:B------:R-:W-:Y:S05]  /*14fc0*/  BSYNC B1 ;  /* 0x0000000000017941 */ /* 0x000fea0003800000 */
.L_x_20476:
        /* <DEDUP_REMOVED lines=16> */
.L_x_20482:
[----:B------:R-:W-:Y:S05]  /*150d0*/  BSYNC B2 ;  /* 0x0000000000027941 */ /* 0x000fea0003800000 */
.L_x_20481:
        /* <DEDUP_REMOVED lines=42> */
.L_x_20480:
[----:B------:R-:W-:Y:S05]  /*15380*/  BSYNC B1 ;  /* 0x0000000000017941 */ /* 0x000fea0003800000 */
.L_x_20479:
        /* <DEDUP_REMOVED lines=12> */
.L_x_20475:
[----:B------:R-:W-:Y:S05]  /*15450*/  BSYNC B0 ;  /* 0x0000000000007941 */ /* 0x000fea0003800000 */
.L_x_20474:
        /* <DEDUP_REMOVED lines=18> */
.L_x_20486:
[----:B------:R-:W-:Y:S02]  /*15580*/  IMAD.MOV.U32 R188, RZ, RZ, R176 ;  /* 0x000000ffffbc7224 */ /* 0x000fe400078e00b0 */
.L_x_20487:
[----:B------:R-:W-:Y:S05]  /*15590*/  BSYNC B1 ;  /* 0x0000000000017941 */ /* 0x000fea0003800000 */
.L_x_20485:
        /* <DEDUP_REMOVED lines=16> */
.L_x_20491:
[----:B------:R-:W-:Y:S05]  /*156a0*/  BSYNC B2 ;  /* 0x0000000000027941 */ /* 0x000fea0003800000 */
.L_x_20490:
        /* <DEDUP_REMOVED lines=42> */
.L_x_20489:
[----:B------:R-:W-:Y:S05]  /*15950*/  BSYNC B1 ;  /* 0x0000000000017941 */ /* 0x000fea0003800000 */
.L_x_20488:
        /* <DEDUP_REMOVED lines=12> */
.L_x_20484:
[----:B------:R-:W-:Y:S05]  /*15a20*/  BSYNC B0 ;  /* 0x0000000000007941 */ /* 0x000fea0003800000 */
.L_x_20483:
        /* <DEDUP_REMOVED lines=18> */
.L_x_20495:
[----:B------:R-:W-:Y:S02]  /*15b50*/  IMAD.MOV.U32 R206, RZ, RZ, R176 ;  /* 0x000000ffffce7224 */ /* 0x000fe400078e00b0 */
.L_x_20496:
[----:B------:R-:W-:Y:S05]  /*15b60*/  BSYNC B1 ;  /* 0x0000000000017941 */ /* 0x000fea0003800000 */
.L_x_20494:
        /* <DEDUP_REMOVED lines=16> */
.L_x_20500:
[----:B------:R-:W-:Y:S05]  /*15c70*/  BSYNC B2 ;  /* 0x0000000000027941 */ /* 0x000fea0003800000 */
.L_x_20499:
        /* <DEDUP_REMOVED lines=42> */
.L_x_20498:
[----:B------:R-:W-:Y:S05]  /*15f20*/  BSYNC B1 ;  /* 0x0000000000017941 */ /* 0x000fea0003800000 */
.L_x_20497:
[----:B------:R-:W0:Y:S01]  /*15f30*/  I2F.U32 R155, R206 ;  /* 0x000000ce009b7306 */ /* 0x000e220000201000 */
[----:B------:R-:W-:Y:S01]  /*15f40*/  PRMT R187, RZ, 0x7610, R99 ;  /* 0x00007610ffbb7816 */ /* 0x000fe20000000063 */
        /* <DEDUP_REMOVED lines=11> */
.L_x_20493:
[----:B------:R-:W-:Y:S05]  /*16000*/  BSYNC B0 ;  /* 0x0000000000007941 */ /* 0x000fea0003800000 */
.L_x_20492:
[----:B------:R-:W-:Y:S01]  /*16010*/  FADD.FTZ R186, RZ, R100 ;  /* 0x00000064ffba7221 */ /* 0x000fe20000010000 */
[----:B------:R-:W0:Y:S01]  /*16020*/  S2R R210, SR_TID.X ;  /* 0x0000000000d27919 */ /* 0x000e220000002100 */
[----:B------:R-:W-:Y:S01]  /*16030*/  BSSY B0, `(.L_x_20501) ;  /* 0x0000053000007945 */ /* 0x000fe20003800000 */
[----:B------:R-:W-:Y:S01]  /*16040*/  LOP3.LUT P1, RZ, R185, 0xff, RZ, 0xc0, !PT ;  /* 0x000000ffb9ff7812 */ /* 0x000fe2000782c0ff */
        /* <DEDUP_REMOVED lines=81> */
.L_x_20502:
[----:B------:R-:W-:Y:S05]  /*16560*/  BSYNC B0 ;  /* 0x0000000000007941 */ /* 0x000fea0003800000 */
.L_x_20501:
[----:B------:R-:W-:Y:S01]  /*16570*/  @!P1 IADD3 R211, R211, 0x4, RZ ;  /* 0x00000004d3d39810 */ /* 0x000fe20007ffe0ff */
[----:B------:R-:W-:Y:S01]  /*16580*/  FADD.FTZ R208, R212, R155 ;  /* 0x0000009bd4d07221 */ /* 0x000fe20000010000 */
[----:B------:R-:W-:Y:S05]  /*16590*/  BRA.DIV ~URZ, `(.L_x_20503) ;  /* 0x00001ea27f007947 */ /* 0x000fea000b800000 */
[----:B0-----:R0:W1:Y:S02]  /*165a0*/  SHFL.BFLY PT, R186, R208, 0x1, 0x1f ;  /* 0x0c201f00d0ba7f89 */ /* 0x00106400000e0000 */
.L_x_20509:
        /* <DEDUP_REMOVED lines=132> */
.L_x_20510:
[----:B------:R-:W2:Y:S01]  /*16df0*/  S2R R188, SR_TID.X ;  /* 0x0000000000bc7919 */ /* 0x000ea20000002100 */
[----:B------:R-:W-:Y:S01]  /*16e00*/  @!P0 SHF.R.U32.HI R190, RZ, 0x5, R210 ;  /* 0x00000005ffbe8819 */ /* 0x000fe200000116d2 */
[----:B-1----:R-:W-:Y:S01]  /*16e10*/  FADD.FTZ R187, R191, R208 ;  /* 0x000000d0bfbb7221 */ /* 0x002fe20000010000 */
[----:B------:R-:W-:Y:S02]  /*16e20*/  WARPSYNC 0xffffffff ;  /* 0xffffffff00007948 */ /* 0x000fe40003800000 */
[----:B------:R-:W-:-:S05]  /*16e30*/  @!P0 LOP3.LUT R190, R190, 0x3, RZ, 0xc0, !PT ;  /* 0x00000003bebe8812 */ /* 0x000fca00078ec0ff */
[----:B------:R-:W-:-:S05]  /*16e40*/  @!P0 IMAD.IADD R190, R211, 0x1, R190 ;  /* 0x00000001d3be8824 */ /* 0x000fca00078e02be */
[----:B------:R1:W-:Y:S01]  /*16e50*/  @!P0 STS.64 [R190.X8], R186 ;  /* 0x000000babe008388 */ /* 0x0003e20000008a00 */
[----:B0-2---:R-:W-:-:S04]  /*16e60*/  LOP3.LUT R208, R188, 0x1f, RZ, 0xc0, !PT ;  /* 0x0000001fbcd07812 */ /* 0x005fc800078ec0ff */
        /* <DEDUP_REMOVED lines=9> */
[----:B------:R-:W-:Y:S01]  /*16f00*/  I2F R213, R189 ;  /* 0x000000bd00d57306 */ /* 0x000fe20000201400 */
[----:B------:R-:W0:Y:S04]  /*16f10*/  SHFL.DOWN PT, R190, R189, 0x2, 0x1f ;  /* 0x08401f00bdbe7f89 */ /* 0x000e2800000e0000 */
[----:B------:R1:W2:Y:S01]  /*16f20*/  @!P0 LDS.64 R186, [R208.X8] ;  /* 0x00000000d0ba8984 */ /* 0x0002a20000008a00 */
        /* <DEDUP_REMOVED lines=27> */
[----:B--2---:R-:W-:Y:S02]  /*170e0*/  FADD.FTZ R190, R189, R190 ;  /* 0x000000bebdbe7221 */ /* 0x004fe40000010000 */
[----:B------:R-:W-:-:S02]  /*170f0*/  FMUL.FTZ R191, R191, R216 ;  /* 0x000000d8bfbf7220 */ /* 0x000fc40000410000 */
[----:B------:R-:W-:Y:S02]  /*17100*/  IMAD.MOV.U32 R189, RZ, RZ, c[0x0][0x1e0] ;  /* 0x00007800ffbd7624 */ /* 0x000fe400078e00ff */
[C---:B0-----:R-:W-:Y:S02]  /*17110*/  FMUL.FTZ R186, R187.reuse, R186 ;  /* 0x000000babbba7220 */ /* 0x041fe40000410000 */
[----:B------:R-:W-:Y:S01]  /*17120*/  FFMA.FTZ R190, R187, R191, R190 ;  /* 0x000000bfbbbe7223 */ /* 0x000fe200000100be */
[--C-:B------:R-:W-:Y:S02]  /*17130*/  SHF.R.U32.HI R187, RZ, 0x5, R188.reuse ;  /* 0x00000005ffbb7819 */ /* 0x100fe400000116bc */
[----:B------:R-:W0:Y:S02]  /*17140*/  SHFL.IDX PT, R211, R186, RZ, 0x1f ;  /* 0x00001fffbad37589 */ /* 0x000e2400000e0000 */
[----:B------:R-:W-:Y:S02]  /*17150*/  LOP3.LUT R191, R187, 0x3, RZ, 0xc0, !PT ;  /* 0x00000003bbbf7812 */ /* 0x000fe400078ec0ff */
[----:B------:R-:W1:Y:S02]  /*17160*/  SHFL.IDX PT, R190, R190, RZ, 0x1f ;  /* 0x00001fffbebe7589 */ /* 0x000e6400000e0000 */
[----:B------:R-:W-:-:S13]  /*17170*/  LOP3.LUT P0, RZ, R191, 0x1f, R188, 0xf8, !PT ;  /* 0x0000001fbfff7812 */ /* 0x000fda000780f8bc */
[----:B------:R-:W-:Y:S01]  /*17180*/  @!P0 LEA R188, P3, R178, c[0x0][0x1a8], 0x2 ;  /* 0x00006a00b2bc8a11 */ /* 0x000fe200078610ff */
[----:B0-----:R-:W-:Y:S02]  /*17190*/  FMUL.FTZ R187, R211, R211 ;  /* 0x000000d3d3bb7220 */ /* 0x001fe40000410000 */
[----:B-1----:R-:W-:-:S03]  /*171a0*/  FFMA.FTZ R186, R190, R189, c[0x0][0x228] ;  /* 0x00008a00beba7623 */ /* 0x002fc600000100bd */
[----:B------:R-:W-:Y:S02]  /*171b0*/  FSEL R187, R187, RZ, P1 ;  /* 0x000000ffbbbb7208 */ /* 0x000fe40000800000 */
[----:B------:R-:W-:-:S03]  /*171c0*/  @!P0 LEA.HI.X R189, R178, c[0x0][0x1ac], R209, 0x2, P3 ;  /* 0x00006b00b2bd8a11 */ /* 0x000fc600018f14d1 */
[----:B------:R-:W-:Y:S01]  /*171d0*/  FADD.FTZ R191, R186, R187 ;  /* 0x000000bbbabf7221 */ /* 0x000fe20000010000 */
[----:B------:R-:W-:-:S04]  /*171e0*/  @!P0 LEA R186, P2, R178, c[0x0][0x1a0], 0x2 ;  /* 0x00006800b2ba8a11 */ /* 0x000fc800078410ff */
[----:B------:R-:W-:Y:S01]  /*171f0*/  @!P0 LEA.HI.X R187, R178, c[0x0][0x1a4], R209, 0x2, P2 ;  /* 0x00006900b2bb8a11 */ /* 0x000fe200010f14d1 */
[----:B------:R-:W0:Y:S04]  /*17200*/  MUFU.RSQ R191, R191 ;  /* 0x000000bf00bf7308 */ /* 0x000e280000001400 */
        /* <DEDUP_REMOVED lines=11> */
[C---:B------:R-:W-:Y:S01]  /*172c0*/  FADD.FTZ R101, -R186.reuse, R124 ;  /* 0x0000007cba657221 */ /* 0x040fe20000010100 */
[----:B------:R-:W-:Y:S01]  /*172d0*/  PRMT R211, RZ, 0x7610, R48 ;  /* 0x00007610ffd37816 */ /* 0x000fe20000000030 */
[C---:B------:R-:W-:Y:S01]  /*172e0*/  FADD.FTZ R238, -R186.reuse, R134 ;  /* 0x00000086baee7221 */ /* 0x040fe20000010100 */
[----:B------:R-:W-:Y:S01]  /*172f0*/  PRMT R213, RZ, 0x7610, R45 ;  /* 0x00007610ffd57816 */ /* 0x000fe2000000002d */
[----:B------:R-:W-:-:S02]  /*17300*/  FADD.FTZ R134, -R186, R147 ;  /* 0x00000093ba867221 */ /* 0x000fc40000010100 */
[C---:B------:R-:W-:Y:S01]  /*17310*/  FMUL.FTZ R147, R191.reuse, R122 ;  /* 0x0000007abf937220 */ /* 0x040fe20000410000 */
[----:B------:R-:W-:Y:S01]  /*17320*/  PRMT R122, RZ, 0x5410, R44 ;  /* 0x00005410ff7a7816 */ /* 0x000fe2000000002c */
[----:B------:R-:W-:Y:S02]  /*17330*/  FMUL.FTZ R101, R191, R101 ;  /* 0x00000065bf657220 */ /* 0x000fe40000410000 */
[C---:B------:R-:W-:Y:S02]  /*17340*/  FADD.FTZ R242, -R186.reuse, R138 ;  /* 0x0000008abaf27221 */ /* 0x040fe40000010100 */
[C---:B------:R-:W-:Y:S02]  /*17350*/  FADD.FTZ R250, -R186.reuse, R132 ;  /* 0x00000084bafa7221 */ /* 0x040fe40000010100 */
[----:B------:R-:W-:Y:S01]  /*17360*/  FFMA.FTZ R122, R101, R122, R26 ;  /* 0x0000007a657a7223 */ /* 0x000fe2000001001a */
[----:B------:R-:W-:Y:S01]  /*17370*/  PRMT R101, RZ, 0x5410, R43 ;  /* 0x00005410ff657816 */ /* 0x000fe2000000002b */
[----:B------:R-:W-:-:S02]  /*17380*/  FADD.FTZ R132, -R186, R145 ;  /* 0x00000091ba847221 */ /* 0x000fc40000010100 */
[----:B------:R-:W-:Y:S02]  /*17390*/  FMUL.FTZ R145, R191, R242 ;  /* 0x000000f2bf917220 */ /* 0x000fe40000410000 */
        /* <DEDUP_REMOVED lines=28> */
[----:B------:R-:W-:Y:S02]  /*17560*/  FMUL.FTZ R228, R191, R228 ;  /* 0x000000e4bfe47220 */ /* 0x000fe40000410000 */
[C---:B------:R-:W-:Y:S02]  /*17570*/  FADD.FTZ R102, -R186.reuse, R102 ;  /* 0x00000066ba667221 */ /* 0x040fe40000010100 */
[C---:B------:R-:W-:Y:S02]  /*17580*/  FADD.FTZ R146, -R186.reuse, R146 ;  /* 0x00000092ba927221 */ /* 0x040fe40000010100 */
[----:B------:R-:W-:-:S02]  /*17590*/  FADD.FTZ R104, -R186, R104 ;  /* 0x00000068ba687221 */ /* 0x000fc40000010100 */
[----:B------:R-:W-:Y:S02]  /*175a0*/  FADD.FTZ R248, -R186, R130 ;  /* 0x00000082baf87221 */ /* 0x000fe40000010100 */
[----:B------:R-:W-:Y:S01]  /*175b0*/  FFMA.FTZ R228, R228, R101, R159 ;  /* 0x00000065e4e47223 */ /* 0x000fe2000001009f */
[----:B------:R-:W-:Y:S01]  /*175c0*/  PRMT R101, RZ, 0x5410, R39 ;  /* 0x00005410ff657816 */ /* 0x000fe20000000027 */
[C---:B------:R-:W-:Y:S02]  /*175d0*/  FADD.FTZ R208, -R186.reuse, R105 ;  /* 0x00000069bad07221 */ /* 0x040fe40000010100 */
[----:B------:R-:W-:Y:S02]  /*175e0*/  FADD.FTZ R130, -R186, R143 ;  /* 0x0000008fba827221 */ /* 0x000fe40000010100 */
[C---:B------:R-:W-:Y:S01]  /*175f0*/  FMUL.FTZ R105, R191.reuse, R102 ;  /* 0x00000066bf697220 */ /* 0x040fe20000410000 */
[----:B------:R-:W-:Y:S01]  /*17600*/  PRMT R102, RZ, 0x5410, R58 ;  /* 0x00005410ff667816 */ /* 0x000fe2000000003a */
[----:B------:R-:W-:-:S02]  /*17610*/  FMUL.FTZ R143, R191, R146 ;  /* 0x00000092bf8f7220 */ /* 0x000fc40000410000 */
[C---:B------:R-:W-:Y:S02]  /*17620*/  FADD.FTZ R210, -R186.reuse, R107 ;  /* 0x0000006bbad27221 */ /* 0x040fe40000010100 */
[----:B------:R-:W-:Y:S01]  /*17630*/  FMUL.FTZ R107, R191, R104 ;  /* 0x00000068bf6b7220 */ /* 0x000fe20000410000 */
[----:B------:R-:W-:Y:S01]  /*17640*/  PRMT R104, RZ, 0x5410, R56 ;  /* 0x00005410ff687816 */ /* 0x000fe20000000038 */
[----:B------:R-:W-:Y:S01]  /*17650*/  FFMA.FTZ R143, R143, R101, R172 ;  /* 0x000000658f8f7223 */ /* 0x000fe200000100ac */
[----:B------:R-:W-:Y:S01]  /*17660*/  PRMT R101, RZ, 0x7610, R39 ;  /* 0x00007610ff657816 */ /* 0x000fe20000000027 */
        /* <DEDUP_REMOVED lines=8> */
[----:B------:R-:W-:Y:S01]  /*176f0*/  FFMA.FTZ R105, R105, R102, R4 ;  /* 0x0000006669697223 */ /* 0x000fe20000010004 */
[----:B------:R-:W-:Y:S01]  /*17700*/  PRMT R102, RZ, 0x7610, R57 ;  /* 0x00007610ff667816 */ /* 0x000fe20000000039 */
[----:B------:R-:W-:Y:S02]  /*17710*/  FMUL.FTZ R190, R191, R190 ;  /* 0x000000bebfbe7220 */ /* 0x000fe40000410000 */
[----:B------:R-:W-:-:S02]  /*17720*/  IMAD R207, R207, c[0x0][0x168], RZ ;  /* 0x00005a00cfcf7a24 */ /* 0x000fc400078e02ff */
[----:B------:R-:W-:Y:S01]  /*17730*/  FFMA.FTZ R139, R139, R101, R170 ;  /* 0x000000658b8b7223 */ /* 0x000fe200000100aa */
[----:B------:R-:W-:Y:S01]  /*17740*/  PRMT R101, RZ, 0x7610, R38 ;  /* 0x00007610ff657816 */ /* 0x000fe20000000026 */
[C---:B------:R-:W-:Y:S02]  /*17750*/  FMUL.FTZ R132, R191.reuse, R132 ;  /* 0x00000084bf847220 */ /* 0x040fe40000410000 */
[----:B------:R-:W-:Y:S01]  /*17760*/  FFMA.FTZ R190, R190, R102, R5 ;  /* 0x00000066bebe7223 */ /* 0x000fe20000010005 */
[----:B------:R-:W-:Y:S01]  /*17770*/  SHF.R.S32.HI R102, RZ, 0x1f, R207 ;  /* 0x0000001fff667819 */ /* 0x000fe200000114cf */
[C---:B------:R-:W-:Y:S02]  /*17780*/  FADD.FTZ R142, -R186.reuse, R142 ;  /* 0x0000008eba8e7221 */ /* 0x040fe40000010100 */
[----:B------:R-:W-:Y:S01]  /*17790*/  FADD.FTZ R114, -R186, R114 ;  /* 0x00000072ba727221 */ /* 0x000fe20000010100 */
[----:B------:R-:W-:Y:S01]  /*177a0*/  LEA.HI R187, R102, R207, RZ, 0x3 ;  /* 0x000000cf66bb7211 */ /* 0x000fe200078f18ff */
[----:B------:R-:W-:Y:S01]  /*177b0*/  FFMA.FTZ R132, R132, R101, R171 ;  /* 0x0000006584847223 */ /* 0x000fe200000100ab */
[----:B------:R-:W-:Y:S01]  /*177c0*/  PRMT R101, RZ, 0x5410, R37 ;  /* 0x00005410ff657816 */ /* 0x000fe20000000025 */
[C---:B------:R-:W-:Y:S01]  /*177d0*/  FADD.FTZ R252, -R186.reuse, R149 ;  /* 0x00000095bafc7221 */ /* 0x040fe20000010100 */
[----:B------:R-:W-:Y:S01]  /*177e0*/  PRMT R102, RZ, 0x5410, R55 ;  /* 0x00005410ff667816 */ /* 0x000fe20000000037 */
[----:B------:R-:W-:Y:S01]  /*177f0*/  FMUL.FTZ R137, R191, R142 ;  /* 0x0000008ebf897220 */ /* 0x000fe20000410000 */
[----:B------:R-:W-:Y:S01]  /*17800*/  LEA.HI.SX32 R187, R187, R0, 0x1d ;  /* 0x00000000bbbb7211 */ /* 0x000fe200078feaff */
[----:B------:R-:W-:Y:S01]  /*17810*/  FMUL.FTZ R149, R191, R114 ;  /* 0x00000072bf957220 */ /* 0x000fe20000410000 */
[----:B------:R-:W-:Y:S01]  /*17820*/  PRMT R114, RZ, 0x7610, R58 ;  /* 0x00007610ff727816 */ /* 0x000fe2000000003a */
        /* <DEDUP_REMOVED lines=12> */
[----:B------:R-:W-:Y:S01]  /*178f0*/  FFMA.FTZ R218, R218, R102, R17 ;  /* 0x00000066dada7223 */ /* 0x000fe20000010011 */
[----:B------:R-:W-:Y:S01]  /*17900*/  PRMT R102, RZ, 0x5410, R53 ;  /* 0x00005410ff667816 */ /* 0x000fe20000000035 */
[----:B------:R-:W-:-:S02]  /*17910*/  FADD.FTZ R214, -R186, R111 ;  /* 0x0000006fbad67221 */ /* 0x000fc40000010100 */
[C---:B------:R-:W-:Y:S02]  /*17920*/  FMUL.FTZ R135, R191.reuse, R140 ;  /* 0x0000008cbf877220 */ /* 0x040fe40000410000 */
[C---:B------:R-:W-:Y:S02]  /*17930*/  FADD.FTZ R246, -R186.reuse, R128 ;  /* 0x00000080baf67221 */ /* 0x040fe40000010100 */
[----:B------:R-:W-:Y:S01]  /*17940*/  FMUL.FTZ R111, R191, R110 ;  /* 0x0000006ebf6f7220 */ /* 0x000fe20000410000 */
        /* <DEDUP_REMOVED lines=17> */
[----:B------:R-:W-:Y:S02]  /*17a60*/  FMUL.FTZ R154, R191, R154 ;  /* 0x0000009abf9a7220 */ /* 0x000fe40000410000 */
        /* <DEDUP_REMOVED lines=16> */
[C---:B------:R-:W-:Y:S01]  /*17b70*/  FMUL.FTZ R109, R191.reuse, R108 ;  /* 0x0000006cbf6d7220 */ /* 0x040fe20000410000 */
[----:B------:R-:W-:Y:S01]  /*17b80*/  PRMT R108, RZ, 0x5410, R47 ;  /* 0x00005410ff6c7816 */ /* 0x000fe2000000002f */
[----:B------:R-:W-:Y:S02]  /*17b90*/  FADD.FTZ R186, -R186, R155 ;  /* 0x0000009bbaba7221 */ /* 0x000fe40000010100 */
[C---:B------:R-:W-:Y:S01]  /*17ba0*/  FMUL.FTZ R103, R191.reuse, R100 ;  /* 0x00000064bf677220 */ /* 0x040fe20000410000 */
[----:B------:R-:W-:Y:S01]  /*17bb0*/  PRMT R100, RZ, 0x5410, R59 ;  /* 0x00005410ff647816 */ /* 0x000fe2000000003b */
[----:B------:R-:W-:Y:S01]  /*17bc0*/  FFMA.FTZ R154, R154, R101, R197 ;  /* 0x000000659a9a7223 */ /* 0x000fe200000100c5 */
[----:B------:R-:W-:Y:S01]  /*17bd0*/  PRMT R101, RZ, 0x7610, R35 ;  /* 0x00007610ff657816 */ /* 0x000fe20000000023 */
[----:B------:R-:W-:-:S02]  /*17be0*/  FMUL.FTZ R188, R191, R188 ;  /* 0x000000bcbfbc7220 */ /* 0x000fc40000410000 */
[C---:B------:R-:W-:Y:S02]  /*17bf0*/  FMUL.FTZ R208, R191.reuse, R208 ;  /* 0x000000d0bfd07220 */ /* 0x040fe40000410000 */
[C---:B------:R-:W-:Y:S01]  /*17c00*/  FMUL.FTZ R155, R191.reuse, R106 ;  /* 0x0000006abf9b7220 */ /* 0x040fe20000410000 */
[----:B------:R-:W-:Y:S01]  /*17c10*/  PRMT R106, RZ, 0x5410, R48 ;  /* 0x00005410ff6a7816 */ /* 0x000fe20000000030 */
[C---:B------:R-:W-:Y:S02]  /*17c20*/  FMUL.FTZ R210, R191.reuse, R210 ;  /* 0x000000d2bfd27220 */ /* 0x040fe40000410000 */
        /* <DEDUP_REMOVED lines=10> */
[----:B------:R-:W-:Y:S01]  /*17cd0*/  FMUL.FTZ R119, R191, R120 ;  /* 0x00000078bf777220 */ /* 0x000fe20000410000 */
[----:B------:R-:W-:Y:S01]  /*17ce0*/  IADD3 R120, R187, 0x80, RZ ;  /* 0x00000080bb787810 */ /* 0x000fe20007ffe0ff */
        /* <DEDUP_REMOVED lines=17> */
[----:B------:R-:W-:Y:S02]  /*17e00*/  FMUL.FTZ R191, R191, R186 ;  /* 0x000000babfbf7220 */ /* 0x000fe40000410000 */
        /* <DEDUP_REMOVED lines=34> */
[----:B------:R-:W-:Y:S01]  /*18030*/  IMAD.MOV.U32 R149, RZ, RZ, 0x10 ;  /* 0x00000010ff957424 */ /* 0x000fe200078e00ff */
        /* <DEDUP_REMOVED lines=11> */
[C---:B------:R-:W-:Y:S01]  /*180f0*/  IMAD.WIDE.U32 R108, R187.reuse, R149, c[0x0][0x208] ;  /* 0x00008200bb6c7625 */ /* 0x040fe200078e0095 */
[----:B------:R-:W-:-:S02]  /*18100*/  IADD3 R124, R187, 0x200, RZ ;  /* 0x00000200bb7c7810 */ /* 0x000fc40007ffe0ff */
[----:B------:R-:W-:Y:S01]  /*18110*/  F2FP.BF16.PACK_AB R103, R226, R147 ;  /* 0x00000093e267723e */ /* 0x000fe200000010ff */
[----:B------:R-:W-:Y:S01]  /*18120*/  FFMA.FTZ R209, R222, R209, R21 ;  /* 0x000000d1ded17223 */ /* 0x000fe20000010015 */
[----:B------:R0:W-:Y:S01]  /*18130*/  STG.E.128 [R108.64], R112 ;  /* 0x000000706c007986 */ /* 0x0001e2000c101d06 */
[----:B------:R-:W-:Y:S01]  /*18140*/  IMAD.WIDE.U32 R120, R120, R149, c[0x0][0x208] ;  /* 0x0000820078787625 */ /* 0x000fe200078e0095 */
[----:B------:R-:W-:-:S03]  /*18150*/  F2FP.BF16.PACK_AB R111, R138, R145 ;  /* 0x000000918a6f723e */ /* 0x000fc600000010ff */
[----:B------:R-:W-:Y:S01]  /*18160*/  FFMA.FTZ R215, R232, R215, R27 ;  /* 0x000000d7e8d77223 */ /* 0x000fe2000001001b */
[----:B------:R1:W-:Y:S01]  /*18170*/  STG.E.128 [R120.64], R116 ;  /* 0x0000007478007986 */ /* 0x0003e2000c101d06 */
[----:B------:R-:W-:Y:S02]  /*18180*/  FFMA.FTZ R126, R133, R100, R192 ;  /* 0x00000064857e7223 */ /* 0x000fe400000100c0 */
[----:B------:R-:W-:Y:S01]  /*18190*/  FFMA.FTZ R151, R151, R101, R194 ;  /* 0x0000006597977223 */ /* 0x000fe200000100c2 */
[----:B------:R-:W-:Y:S01]  /*181a0*/  F2FP.BF16.PACK_AB R101, R209, R104 ;  /* 0x00000068d165723e */ /* 0x000fe200000010ff */
[----:B------:R-:W-:Y:S01]  /*181b0*/  FFMA.FTZ R211, R220, R211, R19 ;  /* 0x000000d3dcd37223 */ /* 0x000fe20000010013 */
[----:B------:R-:W-:Y:S01]  /*181c0*/  F2FP.BF16.PACK_AB R104, R215, R122 ;  /* 0x0000007ad768723e */ /* 0x000fe200000010ff */
[----:B------:R-:W-:Y:S01]  /*181d0*/  FFMA.FTZ R207, R224, R207, R23 ;  /* 0x000000cfe0cf7223 */ /* 0x000fe20000010017 */
[----:B------:R-:W-:Y:S01]  /*181e0*/  IADD3 R122, R187, 0x180, RZ ;  /* 0x00000180bb7a7810 */ /* 0x000fe20007ffe0ff */
[----:B------:R-:W-:Y:S01]  /*181f0*/  FFMA.FTZ R213, R234, R213, R29 ;  /* 0x000000d5ead57223 */ /* 0x000fe2000001001d */
[----:B------:R-:W-:-:S02]  /*18200*/  F2FP.BF16.PACK_AB R100, R211, R106 ;  /* 0x0000006ad364723e */ /* 0x000fc400000010ff */
[----:B0-----:R-:W-:Y:S02]  /*18210*/  F2FP.BF16.PACK_AB R112, R128, R135 ;  /* 0x000000878070723e */ /* 0x001fe400000010ff */
[----:B------:R-:W-:Y:S02]  /*18220*/  IADD3 R128, R187, 0x300, RZ ;  /* 0x00000300bb807810 */ /* 0x000fe40007ffe0ff */
[----:B------:R-:W-:Y:S02]  /*18230*/  F2FP.BF16.PACK_AB R102, R207, R102 ;  /* 0x00000066cf66723e */ /* 0x000fe400000010ff */
[C---:B-1----:R-:W-:Y:S02]  /*18240*/  IADD3 R120, R187.reuse, 0x100, RZ ;  /* 0x00000100bb787810 */ /* 0x042fe40007ffe0ff */
[----:B------:R-:W-:Y:S02]  /*18250*/  F2FP.BF16.PACK_AB R116, R126, R131 ;  /* 0x000000837e74723e */ /* 0x000fe400000010ff */
[----:B------:R-:W-:Y:S01]  /*18260*/  IADD3 R126, R187, 0x280, RZ ;  /* 0x00000280bb7e7810 */ /* 0x000fe20007ffe0ff */
        /* <DEDUP_REMOVED lines=16> */
[----:B------:R-:W-:-:S02]  /*18370*/  F2FP.BF16.PACK_AB R119, R191, R154 ;  /* 0x0000009abf77723e */ /* 0x000fc400000010ff */
[----:B------:R-:W-:Y:S01]  /*18380*/  F2FP.BF16.PACK_AB R118, R153, R152 ;  /* 0x000000989976723e */ /* 0x000fe200000010ff */
[----:B------:R0:W-:Y:S01]  /*18390*/  STG.E.128 [R126.64], R112 ;  /* 0x000000707e007986 */ /* 0x0001e2000c101d06 */
[----:B------:R-:W-:-:S05]  /*183a0*/  F2FP.BF16.PACK_AB R117, R151, R150 ;  /* 0x000000969775723e */ /* 0x000fca00000010ff */
[----:B------:R0:W-:Y:S02]  /*183b0*/  STG.E.128 [R128.64], R116 ;  /* 0x0000007480007986 */ /* 0x0001e4000c101d06 */
.L_x_20506:
[----:B-1----:R-:W-:Y:S05]  /*183c0*/  BSYNC B0 ;  /* 0x0000000000007941 */ /* 0x002fea0003800000 */
.L_x_20505:
[----:B------:R-:W-:Y:S02]  /*183d0*/  IADD3 R178, R178, c[0x0][0x160], RZ ;  /* 0x00005800b2b27a10 */ /* 0x000fe40007ffe0ff */
[----:B------:R-:W-:Y:S02]  /*183e0*/  LOP3.LUT P1, RZ, R185, 0xff, RZ, 0xc0, !PT ;  /* 0x000000ffb9ff7812 */ /* 0x000fe4000782c0ff */
[----:B------:R-:W-:Y:S02]  /*183f0*/  ISETP.GE.AND P0, PT, R178, c[0x0][0x164], PT ;  /* 0x00005900b2007a0c */ /* 0x000fe40003f06270 */
[----:B------:R-:W-:-:S11]  /*18400*/  SEL R185, RZ, 0x1, P1 ;  /* 0x00000001ffb97807 */ /* 0x000fd60000800000 */
[----:B0-----:R-:W-:Y:S01]  /*18410*/  @P0 CALL.REL.NOINC `(.L_x_20507) ;  /* 0x0000001000000944 */ /* 0x001fe20003c00000 */
[----:B------:R-:W-:Y:S05]  /*18420*/  BRA `(.L_x_20508) ;  /* 0xfffe87d000007947 */ /* 0x000fea000383ffff */
.L_x_20507:
[----:B------:R-:W-:Y:S05]  /*18430*/  EXIT ;  /* 0x000000000000794d */ /* 0x000fea0003800000 */
.L_x_20503:
[----:B0-----:R-:W-:Y:S01]  /*18440*/  HFMA2.MMA R187, -RZ, RZ, 0, 1.847743988037109375e-06 ;  /* 0x0000001fffbb7435 */ /* 0x001fe200000001ff */
[----:B------:R-:W-:Y:S01]  /*18450*/  IMAD.MOV.U32 R191, RZ, RZ, 0x1 ;  /* 0x00000001ffbf7424 */ /* 0x000fe200078e00ff */
[----:B------:R-:W-:Y:S01]  /*18460*/  MOV R188, 0x18490 ;  /* 0x0001849000bc7802 */ /* 0x000fe20000000f00 */
[----:B------:R-:W-:-:S03]  /*18470*/  IMAD.MOV.U32 R190, RZ, RZ, -0x1 ;  /* 0xffffffffffbe7424 */ /* 0x000fc600078e00ff */
[----:B------:R-:W-:Y:S05]  /*18480*/  CALL.REL.NOINC `($__internal_63_$__cuda_sm70_shflsync_bfly_p) ;  /* 0x00000a9000007944 */ /* 0x000fea0003c00000 */
[----:B-1----:R-:W-:Y:S01]  /*18490*/  IMAD.MOV.U32 R186, RZ, RZ, R191 ;  /* 0x000000ffffba7224 */ /* 0x002fe200078e00bf */
[----:B0-----:R-:W-:Y:S05]  /*184a0*/  BRA `(.L_x_20509) ;  /* 0xffffe10000007947 */ /* 0x001fea000383ffff */
.L_x_20504:
[----:B------:R-:W-:Y:S01]  /*184b0*/  IMAD.MOV.U32 R191, RZ, RZ, 0x2 ;  /* 0x00000002ffbf7424 */ /* 0x000fe200078e00ff */
[----:B------:R-:W-:Y:S01]  /*184c0*/  MOV R188, 0x18500 ;  /* 0x0001850000bc7802 */ /* 0x000fe20000000f00 */
[----:B------:R-:W-:Y:S02]  /*184d0*/  IMAD.MOV.U32 R187, RZ, RZ, 0x1f ;  /* 0x0000001fffbb7424 */ /* 0x000fe400078e00ff */
[----:B------:R-:W-:Y:S02]  /*184e0*/  IMAD.MOV.U32 R190, RZ, RZ, -0x1 ;  /* 0xffffffffffbe7424 */ /* 0x000fe400078e00ff */
[----:B------:R-:W-:Y:S05]  /*184f0*/  CALL.REL.NOINC `($__internal_63_$__cuda_sm70_shflsync_bfly_p) ;  /* 0x00000a2000007944 */ /* 0x000fea0003c00000 */
[----:B01----:R-:W-:Y:S01]  /*18500*/  FADD.FTZ R208, R208, R191 ;  /* 0x000000bfd0d07221 */ /* 0x003fe20000010000 */
[----:B------:R-:W-:Y:S01]  /*18510*/  MOV R190, 0xffffffff ;  /* 0xffffffff00be7802 */ /* 0x000fe20000000f00 */
[----:B------:R-:W-:Y:S01]  /*18520*/  IMAD.MOV.U32 R191, RZ, RZ, 0x4 ;  /* 0x00000004ffbf7424 */ /* 0x000fe200078e00ff */
[----:B------:R-:W-:Y:S01]  /*18530*/  MOV R188, 0x18560 ;  /* 0x0001856000bc7802 */ /* 0x000fe20000000f00 */
[----:B------:R-:W-:-:S02]  /*18540*/  IMAD.MOV.U32 R187, RZ, RZ, 0x1f ;  /* 0x0000001fffbb7424 */ /* 0x000fc400078e00ff */
[----:B------:R-:W-:Y:S05]  /*18550*/  CALL.REL.NOINC `($__internal_63_$__cuda_sm70_shflsync_bfly_p) ;  /* 0x000009c000007944 */ /* 0x000fea0003c00000 */
[----:B01----:R-:W-:Y:S01]  /*18560*/  FADD.FTZ R208, R208, R191 ;  /* 0x000000bfd0d07221 */ /* 0x003fe20000010000 */
[----:B------:R-:W-:Y:S01]  /*18570*/  MOV R188, 0x185c0 ;  /* 0x000185c000bc7802 */ /* 0x000fe20000000f00 */
[----:B------:R-:W-:-:S02]  /*18580*/  IMAD.MOV.U32 R191, RZ, RZ, 0x8 ;  /* 0x00000008ffbf7424 */ /* 0x000fc400078e00ff */
[----:B------:R-:W-:Y:S02]  /*18590*/  IMAD.MOV.U32 R187, RZ, RZ, 0x1f ;  /* 0x0000001fffbb7424 */ /* 0x000fe400078e00ff */
[----:B------:R-:W-:Y:S02]  /*185a0*/  IMAD.MOV.U32 R190, RZ, RZ, -0x1 ;  /* 0xffffffffffbe7424 */ /* 0x000fe400078e00ff */
[----:B------:R-:W-:Y:S05]  /*185b0*/  CALL.REL.NOINC `($__internal_63_$__cuda_sm70_shflsync_bfly_p) ;  /* 0x0000096000007944 */ /* 0x000fea0003c00000 */
[----:B01----:R-:W-:Y:S01]  /*185c0*/  FADD.FTZ R208, R208, R191 ;  /* 0x000000bfd0d07221 */ /* 0x003fe20000010000 */
[----:B------:R-:W-:Y:S01]  /*185d0*/  MOV R188, 0x18620 ;  /* 0x0001862000bc7802 */ /* 0x000fe20000000f00 */
[----:B------:R-:W-:Y:S02]  /*185e0*/  IMAD.MOV.U32 R191, RZ, RZ, 0x10 ;  /* 0x00000010ffbf7424 */ /* 0x000fe400078e00ff */
[----:B------:R-:W-:Y:S02]  /*185f0*/  IMAD.MOV.U32 R187, RZ, RZ, 0x1f ;  /* 0x0000001fffbb7424 */ /* 0x000fe400078e00ff */
[----:B------:R-:W-:Y:S02]  /*18600*/  IMAD.MOV.U32 R190, RZ, RZ, -0x1 ;  /* 0xffffffffffbe7424 */ /* 0x000fe400078e00ff */
[----:B------:R-:W-:Y:S05]  /*18610*/  CALL.REL.NOINC `($__internal_63_$__cuda_sm70_shflsync_bfly_p) ;  /* 0x0000090000007944 */ /* 0x000fea0003c00000 */
        /* <DEDUP_REMOVED lines=131> */
[----:B01----:R-:W-:Y:S01]  /*18e50*/  FADD.FTZ R208, R208, R191 ;  /* 0x000000bfd0d07221 */ /* 0x003fe20000010000 */
[----:B------:R-:W-:Y:S01]  /*18e60*/  MOV R191, 0x8 ;  /* 0x0000000800bf7802 */ /* 0x000fe20000000f00 */
[----:B------:R-:W-:Y:S01]  /*18e70*/  IMAD.MOV.U32 R187, RZ, RZ, 0x1f ;  /* 0x0000001fffbb7424 */ /* 0x000fe200078e00ff */
[----:B------:R-:W-:Y:S01]  /*18e80*/  MOV R188, 0x18eb0 ;  /* 0x00018eb000bc7802 */ /* 0x000fe20000000f00 */
[----:B------:R-:W-:-:S02]  /*18e90*/  IMAD.MOV.U32 R190, RZ, RZ, -0x1 ;  /* 0xffffffffffbe7424 */ /* 0x000fc400078e00ff */
[----:B------:R-:W-:Y:S05]  /*18ea0*/  CALL.REL.NOINC `($__internal_63_$__cuda_sm70_shflsync_bfly_p) ;  /* 0x0000007000007944 */ /* 0x000fea0003c00000 */
[----:B01----:R-:W-:Y:S01]  /*18eb0*/  FADD.FTZ R208, R208, R191 ;  /* 0x000000bfd0d07221 */ /* 0x003fe20000010000 */
[----:B------:R-:W-:Y:S01]  /*18ec0*/  MOV R188, 0x18f10 ;  /* 0x00018f1000bc7802 */ /* 0x000fe20000000f00 */
[----:B------:R-:W-:-:S02]  /*18ed0*/  IMAD.MOV.U32 R191, RZ, RZ, 0x10 ;  /* 0x00000010ffbf7424 */ /* 0x000fc400078e00ff */
[----:B------:R-:W-:Y:S02]  /*18ee0*/  IMAD.MOV.U32 R187, RZ, RZ, 0x1f ;  /* 0x0000001fffbb7424 */ /* 0x000fe400078e00ff */
[----:B------:R-:W-:Y:S02]  /*18ef0*/  IMAD.MOV.U32 R190, RZ, RZ, -0x1 ;  /* 0xffffffffffbe7424 */ /* 0x000fe400078e00ff */
[----:B------:R-:W-:Y:S05]  /*18f00*/  CALL.REL.NOINC `($__internal_63_$__cuda_sm70_shflsync_bfly_p) ;  /* 0x0000001000007944 */ /* 0x000fea0003c00000 */
[----:B01----:R-:W-:Y:S05]  /*18f10*/  BRA `(.L_x_20510) ;  /* 0xffffded000007947 */ /* 0x003fea000383ffff */
        .weak           $__internal_63_$__cuda_sm70_shflsync_bfly_p
        .type           $__internal_63_$__cuda_sm70_shflsync_bfly_p,@function
        .size           $__internal_63_$__cuda_sm70_shflsync_bfly_p,(.L_x_44903 - $__internal_63_$__cuda_sm70_shflsync_bfly_p)
$__internal_63_$__cuda_sm70_shflsync_bfly_p:
[----:B------:R-:W-:Y:S01]  /*18f20*/  IMAD.MOV.U32 R189, RZ, RZ, 0x0 ;  /* 0x00000000ffbd7424 */ /* 0x000fe200078e00ff */
[----:B------:R-:W-:Y:S04]  /*18f30*/  WARPSYNC R190 ;  /* 0x000000be00007348 */ /* 0x000fe80003800000 */
[----:B------:R0:W1:Y:S01]  /*18f40*/  SHFL.BFLY PT, R191, R208, R191, R187 ;  /* 0x0c0000bfd0bf7389 */ /* 0x00006200000e00bb */
[----:B------:R-:W-:Y:S05]  /*18f50*/  RET.REL.NODEC R188 `(_ZN10layer_norm13ln_fwd_kernelINS_13Kernel_traitsI13__nv_bfloat16S2_fS2_fjLj7168ELj1ELj1ELj4ELj16ENS_18Kernel_traits_baseILj7168ES2_S2_fS2_fjLj128EEEEELb1ELb1ELb1ELb1EEEvNS_9FwdParamsE) ;  /* 0xfffe70a0bc007950 */ /* 0x000fea0003c3ffff */
.L_x_20511:
        /* <DEDUP_REMOVED lines=10> */
.L_x_44903:


//--------------------- .text._ZN10layer_norm13ln_fwd_kernelINS_13Kernel_traitsIf13__nv_bfloat16fS2_fjLj7168ELj1ELj1ELj4ELj16ENS_18Kernel_traits_baseILj7168EfS2_fS2_fjLj128EEEEELb0ELb0ELb0ELb0EEEvNS_9FwdParamsE --------------------------
	.section	.text._ZN10layer_norm13ln_fwd_kernelINS_13Kernel_traitsIf13__nv_bfloat16fS2_fjLj7168ELj1ELj1ELj4ELj16ENS_18Kernel_traits_baseILj7168EfS2_fS2_fjLj128EEEEELb0ELb0ELb0ELb0EEEvNS_9FwdParamsE,"ax",@progbits
	.sectioninfo	@"SHI_REGISTERS=206"
	.align	128
        .global         _ZN10layer_norm13ln_fwd_kernelINS_13Kernel_traitsIf13__nv_bfloat16fS2_fjLj7168ELj1ELj1ELj4ELj16ENS_18Kernel_traits_baseILj7168EfS2_fS2_fjLj128EEEEELb0ELb0ELb0ELb0EEEvNS_9FwdParamsE
        .type           _ZN10layer_norm13ln_fwd_kernelINS_13Kernel_traitsIf13__nv_bfloat16fS2_fjLj7168ELj1ELj1ELj4ELj16ENS_18Kernel_traits_baseILj7168EfS2_fS2_fjLj128EEEEELb0ELb0ELb0ELb0EEEvNS_9FwdParamsE,@function
        .size           _ZN10layer_norm13ln_fwd_kernelINS_13Kernel_traitsIf13__nv_bfloat16fS2_fjLj7168ELj1ELj1ELj4ELj16ENS_18Kernel_traits_baseILj7168EfS2_fS2_fjLj128EEEEELb0ELb0ELb0ELb0EEEvNS_9FwdParamsE,(.L_x_44904 - _ZN10layer_norm13ln_fwd_kernelINS_13Kernel_traitsIf13__nv_bfloat16fS2_fjLj7168ELj1ELj1ELj4ELj16ENS_18Kernel_traits_baseILj7168EfS2_fS2_fjLj128EEEEELb0ELb0ELb0ELb0EEEvNS_9FwdParamsE)
        .other          _ZN10layer_norm13ln_fwd_kernelINS_13Kernel_traitsIf13__nv_bfloat16fS2_fjLj7168ELj1ELj1ELj4ELj16ENS_18Kernel_traits_baseILj7168EfS2_fS2_fjLj128EEEEELb0ELb0ELb0ELb0EEEvNS_9FwdParamsE,@"STO_CUDA_ENTRY STV_DEFAULT"
_ZN10layer_norm13ln_fwd_kernelINS_13Kernel_traitsIf13__nv_bfloat16fS2_fjLj7168ELj1ELj1ELj4ELj16ENS_18Kernel_traits_baseILj7168EfS2_fS2_fjLj128EEEEELb0ELb0ELb0ELb0EEEvNS_9FwdParamsE:
.text._ZN10layer_norm13ln_fwd_kernelINS_13Kernel_traitsIf13__nv_bfloat16fS2_fjLj7168ELj1ELj1ELj4ELj16ENS_18Kernel_traits_baseILj7168EfS2_fS2_fjLj128EEEEELb0ELb0ELb0ELb0EEEvNS_9FwdParamsE:
        /* <DEDUP_REMOVED lines=35> */
.L_x_20513:
[----:B------:R-:W-:Y:S05]  /*0230*/  BSYNC B0 ;  /* 0x0000000000007941 */ /* 0x000fea0003800000 */
.L_x_20512:
[----:B------:R-:W-:Y:S01]  /*0240*/  BSSY B0, `(.L_x_20514) ;  /* 0x0000011000007945 */ /* 0x000fe20003800000 */
[----:B------:R-:W-:Y:S05]  /*0250*/  @!P6 BRA `(.L_x_20515) ;  /* 0x000000f00000e947 */ /* 0x000fea0003800000 */
[----:B------:R-:W-:Y:S01]  /*0260*/  ISETP.NE.U32.AND P1, PT, RZ, c[0x0][0x218], PT ;  /* 0x00008600ff007a0c */ /* 0x000fe20003f25070 */
[----:B0-----:R-:W-:Y:S01]  /*0270*/  CS2R R22, SRZ ;  /* 0x0000000000167805 */ /* 0x001fe2000001ff00 */
        /* <DEDUP_REMOVED lines=13> */
.L_x_20515:
[----:B------:R-:W-:Y:S05]  /*0350*/  BSYNC B0 ;  /* 0x0000000000007941 */ /* 0x000fea0003800000 */
.L_x_20514:
[----:B------:R-:W-:Y:S01]  /*0360*/  BSSY B0, `(.L_x_20516) ;  /* 0x0000011000007945 */ /* 0x000fe20003800000 */
[----:B------:R-:W-:Y:S05]  /*0370*/  @!P5 BRA `(.L_x_20517) ;  /* 0x000000f00000d947 */ /* 0x000fea0003800000 */
[----:B------:R-:W-:Y:S01]  /*0380*/  ISETP.NE.U32.AND P1, PT, RZ, c[0x0][0x218], PT ;  /* 0x00008600ff007a0c */ /* 0x000fe20003f25070 */
[----:B------:R-:W-:Y:S01]  /*0390*/  HFMA2.MMA R55, -RZ, RZ, 0, 1.9073486328125e-06 ;  /* 0x00000020ff377435 */ /* 0x000fe200000001ff */
[----:B0-----:R-:W-:Y:S01]  /*03a0*/  CS2R R38, SRZ ;  /* 0x0000000000267805 */ /* 0x001fe2000001ff00 */
        /* <DEDUP_REMOVED lines=12> */
.L_x_20517:
[----:B------:R-:W-:Y:S05]  /*0470*/  BSYNC B0 ;  /* 0x0000000000007941 */ /* 0x000fea0003800000 */
.L_x_20516:
        /* <DEDUP_REMOVED lines=17> */
.L_x_20519:
[----:B------:R-:W-:Y:S05]  /*0590*/  BSYNC B0 ;  /* 0x0000000000007941 */ /* 0x000fea0003800000 */
.L_x_20518:
        /* <DEDUP_REMOVED lines=17> */
.L_x_20521:
[----:B------:R-:W-:Y:S05]  /*06b0*/  BSYNC B0 ;  /* 0x0000000000007941 */ /* 0x000fea0003800000 */
.L_x_20520:
        /* <DEDUP_REMOVED lines=19> */
.L_x_20523:
[----:B------:R-:W-:Y:S05]  /*07f0*/  BSYNC B0 ;  /* 0x0000000000007941 */ /* 0x000fea0003800000 */
.L_x_20522:
        /* <DEDUP_REMOVED lines=11> */
[----:B------:R-:W-:-:S04]  /*08b0*/  @P1 LEA R114, P2, R112, c[0x0][0x218], 0x5 ;  /* 0x0000860070721a11 */ /* 0x000fc800078428ff */
[C---:B------:R-:W-:Y:S01]  /*08c0*/  @P1 LEA.HI.X R115, R112.reuse, c[0x0][0x21c], RZ, 0x5, P2 ;  /* 0x0000870070731a11 */ /* 0x040fe200010f2cff */
[----:B------:R-:W-:-:S04]  /*08d0*/  IMAD.WIDE.U32 R112, R112, R113, c[0x0][0x1b0] ;  /* 0x00006c0070707625 */ /* 0x000fc800078e0071 */
[----:B------:R0:W5:Y:S04]  /*08e0*/  @P1 LDG.E.128 R100, [R114.64] ;  /* 0x0000000472641981 */ /* 0x000168000c1e1d00 */
[----:B------:R0:W5:Y:S04]  /*08f0*/  @P1 LDG.E.128 R104, [R114.64+0x10] ;  /* 0x0000100472681981 */ /* 0x000168000c1e1d00 */
[----:B------:R0:W5:Y:S04]  /*0900*/  LDG.E.128 R108, [R112.64] ;  /* 0x00000004706c7981 */ /* 0x000168000c1e1d00 */
[----:B------:R0:W5:Y:S02]  /*0910*/  LDG.E.128 R116, [R112.64+0x10] ;  /* 0x0000100470747981 */ /* 0x000164000c1e1d00 */
.L_x_20525:
[----:B------:R-:W-:Y:S05]  /*0920*/  BSYNC B0 ;  /* 0x0000000000007941 */ /* 0x000fea0003800000 */
.L_x_20524:
        /* <DEDUP_REMOVED lines=25> */
.L_x_20557:
        /* <DEDUP_REMOVED lines=22> */
[----:B------:R-:W-:-:S05]  /*0c20*/  IMAD.WIDE.U32 R172, R183, R172, c[0x0][0x170] ;  /* 0x00005c00b7ac7625 */ /* 0x000fca00078e00ac */
[----:B------:R-:W2:Y:S05]  /*0c30*/  LDG.E.128 R192, [R172.64] ;  /* 0x00000004acc07981 */ /* 0x000eaa000c1e1d00 */
        /* <DEDUP_REMOVED lines=35> */
.L_x_20527:
[----:B------:R-:W-:Y:S05]  /*0e70*/  BSYNC B0 ;  /* 0x0000000000007941 */ /* 0x000fea0003800000 */
.L_x_20526:
[----:B------:R-:W-:Y:S01]  /*0e80*/  ISETP.GE.U32.AND P1, PT, R2, 0x100, PT ;  /* 0x000001000200780c */ /* 0x000fe20003f26070 */
[----:B------:R-:W-:-:S12]  /*0e90*/  BSSY B0, `(.L_x_20528) ;  /* 0x000002a000007945 */ /* 0x000fd80003800000 */
[----:B------:R-:W-:Y:S05]  /*0ea0*/  @!P1 BRA `(.L_x_20529) ;  /* 0x0000028000009947 */ /* 0x000fea0003800000 */
[----:B------:R-:W-:Y:S01]  /*0eb0*/  ISETP.NE.U32.AND P1, PT, RZ, c[0x0][0x180], PT ;  /* 0x00006000ff007a0c */ /* 0x000fe20003f25070 */
[----:B------:R-:W-:-:S03]  /*0ec0*/  HFMA2.MMA R133, -RZ, RZ, 0, 9.5367431640625e-07 ;  /* 0x00000010ff857435 */ /* 0x000fc600000001ff */
[----:B------:R-:W-:-:S07]  /*0ed0*/  ISETP.NE.AND.EX P1, PT, RZ, c[0x0][0x184], PT, P1 ;  /* 0x00006100ff007a0c */ /* 0x000fce0003f25310 */
[----:B------:R-:W-:-:S05]  /*0ee0*/  IMAD.WIDE.U32 R132, R186, R133, c[0x0][0x170] ;  /* 0x00005c00ba847625 */ /* 0x000fca00078e0085 */
[----:B------:R-:W2:Y:S01]  /*0ef0*/  LDG.E.128 R192, [R132.64] ;  /* 0x0000000484c07981 */ /* 0x000ea2000c1e1d00 */
[----:B------:R-:W-:-:S04]  /*0f00*/  @P1 LEA R134, P2, R186, c[0x0][0x180], 0x5 ;  /* 0x00006000ba861a11 */ /* 0x000fc800078428ff */
[C---:B------:R-:W-:Y:S02]  /*0f10*/  @P1 LEA.HI.X R135, R186.reuse, c[0x0][0x184], RZ, 0x5, P2 ;  /* 0x00006100ba871a11 */ /* 0x040fe400010f2cff */
[----:B-1----:R-:W-:-:S03]  /*0f20*/  LEA R188, P2, R186, c[0x0][0x188], 0x5 ;  /* 0x00006200babc7a11 */ /* 0x002fc600078428ff */
[----:B------:R1:W3:Y:S01]  /*0f30*/  @P1 LDG.E.128 R112, [R134.64] ;  /* 0x0000000486701981 */ /* 0x0002e2000c1e1d00 */
[----:B------:R-:W-:-:S03]  /*0f40*/  LEA.HI.X R189, R186, c[0x0][0x18c], RZ, 0x5, P2 ;  /* 0x00006300babd7a11 */ /* 0x000fc600010f2cff */
[----:B------:R1:W4:Y:S01]  /*0f50*/  @P1 LDG.E.128 R120, [R134.64+0x10] ;  /* 0x0000100486781981 */ /* 0x000322000c1e1d00 */
[----:B------:R-:W-:-:S04]  /*0f60*/  ISETP.NE.U32.AND P1, PT, RZ, c[0x0][0x180], PT ;  /* 0x00006000ff007a0c */ /* 0x000fc80003f25070 */
[----:B------:R-:W-:Y:S02]  /*0f70*/  ISETP.NE.AND.EX P1, PT, RZ, c[0x0][0x184], PT, P1 ;  /* 0x00006100ff007a0c */ /* 0x000fe40003f25310 */
[----:B------:R-:W-:Y:S02]  /*0f80*/  IADD3 R186, R186, 0x80, RZ ;  /* 0x00000080baba7810 */ /* 0x000fe40007ffe0ff */
[--C-:B--2---:R-:W-:Y:S02]  /*0f90*/  PRMT R132, RZ, 0x5410, R192.reuse ;  /* 0x00005410ff847816 */ /* 0x104fe400000000c0 */
        /* <DEDUP_REMOVED lines=25> */
.L_x_20529:
[----:B------:R-:W-:Y:S05]  /*1130*/  BSYNC B0 ;  /* 0x0000000000007941 */ /* 0x000fea0003800000 */
.L_x_20528:
[----:B------:R-:W-:Y:S01]  /*1140*/  ISETP.GE.U32.AND P1, PT, R2, 0x180, PT ;  /* 0x000001800200780c */ /* 0x000fe20003f26070 */
[----:B------:R-:W-:-:S12]  /*1150*/  BSSY B0, `(.L_x_20530) ;  /* 0x000002a000007945 */ /* 0x000fd80003800000 */
        /* <DEDUP_REMOVED lines=41> */
.L_x_20531:
[----:B------:R-:W-:Y:S05]  /*13f0*/  BSYNC B0 ;  /* 0x0000000000007941 */ /* 0x000fea0003800000 */
.L_x_20530:
        /* <DEDUP_REMOVED lines=43> */
.L_x_20533:
[----:B------:R-:W-:Y:S05]  /*16b0*/  BSYNC B0 ;  /* 0x0000000000007941 */ /* 0x000fea0003800000 */
.L_x_20532:
        /* <DEDUP_REMOVED lines=43> */
.L_x_20535:
[----:B------:R-:W-:Y:S05]  /*1970*/  BSYNC B0 ;  /* 0x0000000000007941 */ /* 0x000fea0003800000 */
.L_x_20534:
        /* <DEDUP_REMOVED lines=43> */
.L_x_20537:
[----:B------:R-:W-:Y:S05]  /*1c30*/  BSYNC B0 ;  /* 0x0000000000007941 */ /* 0x000fea0003800000 */
.L_x_20536:
        /* <DEDUP_REMOVED lines=16> */
[--C-:B--2---:R-:W-:Y:S02]  /*1d40*/  PRMT R128, RZ, 0x5410, R192.reuse ;  /* 0x00005410ff807816 */ /* 0x104fe400000000c0 */
[----:B------:R-:W-:Y:S02]  /*1d50*/  PRMT R124, RZ, 0x7610, R192 ;  /* 0x00007610ff7c7816 */ /* 0x000fe400000000c0 */
[----:B-1----:R-:W-:Y:S02]  /*1d60*/  PRMT R126, RZ, 0x7610, R193 ;  /* 0x00007610ff7e7816 */ /* 0x002fe400000000c1 */
[--C-:B------:R-:W-:Y:S02]  /*1d70*/  PRMT R186, RZ, 0x5410, R194.reuse ;  /* 0x00005410ffba7816 */ /* 0x100fe400000000c2 */
        /* <DEDUP_REMOVED lines=22> */
.L_x_20539:
[----:B------:R-:W-:Y:S05]  /*1ee0*/  BSYNC B0 ;  /* 0x0000000000007941 */ /* 0x000fea0003800000 */
.L_x_20538:
[----:B------:R-:W-:Y:S01]  /*1ef0*/  FADD.FTZ R186, RZ, R172 ;  /* 0x000000acffba7221 */ /* 0x000fe20000010000 */
        /* <DEDUP_REMOVED lines=63> */
[----:B------:R2:W3:Y:S02]  /*22f0*/  SHFL.BFLY PT, R186, R185, 0x1, 0x1f ;  /* 0x0c201f00b9ba7f89 */ /* 0x0004e400000e0000 */
.L_x_20558:
[----:B---3--:R-:W-:Y:S01]  /*2300*/  FADD.FTZ R191, R185, R186 ;  /* 0x000000bab9bf7221 */ /* 0x008fe20000010000 */
[----:B------:R-:W-:Y:S05]  /*2310*/  BRA.DIV ~URZ, `(.L_x_20541) ;  /* 0x00001cc27f007947 */ /* 0x000fea000b800000 */
[----:B--2---:R-:W2:Y:S02]  /*2320*/  SHFL.BFLY PT, R185, R191, 0x2, 0x1f ;  /* 0x0c401f00bfb97f89 */ /* 0x004ea400000e0000 */
[----:B--2---:R-:W-:-:S05]  /*2330*/  FADD.FTZ R185, R191, R185 ;  /* 0x000000b9bfb97221 */ /* 0x004fca0000010000 */
[----:B------:R-:W2:Y:S02]  /*2340*/  SHFL.BFLY PT, R186, R185, 0x4, 0x1f ;  /* 0x0c801f00b9ba7f89 */ /* 0x000ea400000e0000 */
[----:B--2---:R-:W-:-:S05]  /*2350*/  FADD.FTZ R187, R185, R186 ;  /* 0x000000bab9bb7221 */ /* 0x004fca0000010000 */
[----:B------:R-:W2:Y:S02]  /*2360*/  SHFL.BFLY PT, R186, R187, 0x8, 0x1f ;  /* 0x0d001f00bbba7f89 */ /* 0x000ea400000e0000 */
[----:B-12---:R-:W-:-:S05]  /*2370*/  FADD.FTZ R188, R187, R186 ;  /* 0x000000babbbc7221 */ /* 0x006fca0000010000 */
        /* <DEDUP_REMOVED lines=125> */
.L_x_20559:
        /* <DEDUP_REMOVED lines=21> */
[----:B------:R-:W0:Y:S04]  /*2ca0*/  SHFL.DOWN PT, R197, R188, 0x1, 0x1f ;  /* 0x08201f00bcc57f89 */ /* 0x000e2800000e0000 */
[----:B------:R-:W2:Y:S08]  /*2cb0*/  I2F R190, R188 ;  /* 0x000000bc00be7306 */ /* 0x000eb00000201400 */
[----:B--2---:R-:W-:Y:S01]  /*2cc0*/  MUFU.RCP R192, R190 ;  /* 0x000000be00c07308 */ /* 0x004fe20000001000 */
[----:B-1----:R-:W1:Y:S01]  /*2cd0*/  SHFL.DOWN PT, R193, R186, 0x2, 0x1f ;  /* 0x08401f00bac17f89 */ /* 0x002e6200000e0000 */
[----:B0-----:R-:W-:-:S03]  /*2ce0*/  IADD3 R198, R188, R197, RZ ;  /* 0x000000c5bcc67210 */ /* 0x001fc60007ffe0ff */
[----:B------:R-:W-:Y:S03]  /*2cf0*/  SHFL.DOWN PT, R188, R187, 0x2, 0x1f ;  /* 0x08401f00bbbc7f89 */ /* 0x000fe600000e0000 */
[----:B------:R-:W-:Y:S08]  /*2d00*/  I2F R197, R197 ;  /* 0x000000c500c57306 */ /* 0x000ff00000201400 */
[----:B------:R-:W0:Y:S01]  /*2d10*/  I2F R198, R198 ;  /* 0x000000c600c67306 */ /* 0x000e220000201400 */
[----:B-1----:R-:W-:-:S04]  /*2d20*/  FMUL.FTZ R191, R193, R194 ;  /* 0x000000c2c1bf7220 */ /* 0x002fc80000410000 */
[----:B------:R-:W-:Y:S02]  /*2d30*/  FFMA.FTZ R191, R195, R186, R191 ;  /* 0x000000bac3bf7223 */ /* 0x000fe400000100bf */
[----:B------:R-:W-:Y:S01]  /*2d40*/  FADD.FTZ R186, -R193, R186 ;  /* 0x000000bac1ba7221 */ /* 0x000fe20000010100 */
[----:B0-----:R-:W0:Y:S01]  /*2d50*/  MUFU.RCP R199, R198 ;  /* 0x000000c600c77308 */ /* 0x001e220000001000 */
[----:B------:R-:W-:Y:S02]  /*2d60*/  FMUL.FTZ R191, R192, R191 ;  /* 0x000000bfc0bf7220 */ /* 0x000fe40000410000 */
[----:B------:R-:W-:-:S03]  /*2d70*/  FMUL.FTZ R186, R186, R186 ;  /* 0x000000bababa7220 */ /* 0x000fc60000410000 */
[----:B------:R-:W1:Y:S01]  /*2d80*/  SHFL.DOWN PT, R196, R191, 0x1, 0x1f ;  /* 0x08201f00bfc47f89 */ /* 0x000e6200000e0000 */
[----:B------:R-:W-:-:S04]  /*2d90*/  FMUL.FTZ R186, R186, R195 ;  /* 0x000000c3baba7220 */ /* 0x000fc80000410000 */
[----:B------:R-:W-:Y:S02]  /*2da0*/  FMUL.FTZ R186, R186, R194 ;  /* 0x000000c2baba7220 */ /* 0x000fe40000410000 */
[----:B-1----:R-:W-:-:S04]  /*2db0*/  FMUL.FTZ R184, R196, R197 ;  /* 0x000000c5c4b87220 */ /* 0x002fc80000410000 */
[----:B------:R-:W-:Y:S02]  /*2dc0*/  FFMA.FTZ R184, R190, R191, R184 ;  /* 0x000000bfbeb87223 */ /* 0x000fe400000100b8 */
[----:B------:R-:W-:Y:S02]  /*2dd0*/  FADD.FTZ R191, R191, -R196 ;  /* 0x800000c4bfbf7221 */ /* 0x000fe40000010000 */
[----:B0-----:R-:W-:Y:S02]  /*2de0*/  FMUL.FTZ R200, R199, R184 ;  /* 0x000000b8c7c87220 */ /* 0x001fe40000410000 */
[----:B------:R-:W-:-:S03]  /*2df0*/  FMUL.FTZ R191, R191, R191 ;  /* 0x000000bfbfbf7220 */ /* 0x000fc60000410000 */
[----:B------:R-:W0:Y:S01]  /*2e00*/  SHFL.IDX PT, R203, R200, RZ, 0x1f ;  /* 0x00001fffc8cb7589 */ /* 0x000e2200000e0000 */
[----:B------:R-:W-:-:S04]  /*2e10*/  FMUL.FTZ R191, R190, R191 ;  /* 0x000000bfbebf7220 */ /* 0x000fc80000410000 */
[----:B------:R-:W-:Y:S02]  /*2e20*/  FMUL.FTZ R191, R191, R197 ;  /* 0x000000c5bfbf7220 */ /* 0x000fe40000410000 */
[C---:B0-----:R-:W-:Y:S01]  /*2e30*/  FMUL.FTZ R185, R203.reuse, R203 ;  /* 0x000000cbcbb97220 */ /* 0x041fe20000410000 */
[----:B------:R-:W-:-:S04]  /*2e40*/  FSEL R184, R203, RZ, !P1 ;  /* 0x000000ffcbb87208 */ /* 0x000fc80004800000 */
[----:B------:R-:W-:Y:S01]  /*2e50*/  FSEL R201, R185, RZ, P1 ;  /* 0x000000ffb9c97208 */ /* 0x000fe20000800000 */
[----:B------:R-:W-:Y:S01]  /*2e60*/  FADD.FTZ R185, R188, R187 ;  /* 0x000000bbbcb97221 */ /* 0x000fe20000010000 */
[----:B------:R-:W-:-:S03]  /*2e70*/  LOP3.LUT P1, RZ, R189, 0x1f, R0, 0xf8, !PT ;  /* 0x0000001fbdff7812 */ /* 0x000fc6000782f800 */
[----:B------:R-:W-:-:S05]  /*2e80*/  FFMA.FTZ R185, R192, R186, R185 ;  /* 0x000000bac0b97223 */ /* 0x000fca00000100b9 */
[----:B------:R-:W0:Y:S05]  /*2e90*/  SHFL.DOWN PT, R186, R185, 0x1, 0x1f ;  /* 0x08201f00b9ba7f89 */ /* 0x000e2a00000e0000 */
[----:B------:R-:W-:Y:S02]  /*2ea0*/  @!P1 MOV R187, 0x4 ;  /* 0x0000000400bb9802 */ /* 0x000fe40000000f00 */
[----:B------:R-:W-:-:S05]  /*2eb0*/  @!P1 MOV R189, 0x4 ;  /* 0x0000000400bd9802 */ /* 0x000fca0000000f00 */
[----:B------:R-:W-:-:S04]  /*2ec0*/  @!P1 IMAD.WIDE R188, R180, R189, c[0x0][0x1a8] ;  /* 0x00006a00b4bc9625 */ /* 0x000fc800078e02bd */
[----:B0-----:R-:W-:-:S04]  /*2ed0*/  FADD.FTZ R186, R185, R186 ;  /* 0x000000bab9ba7221 */ /* 0x001fc80000010000 */
[----:B------:R-:W-:Y:S01]  /*2ee0*/  FFMA.FTZ R191, R199, R191, R186 ;  /* 0x000000bfc7bf7223 */ /* 0x000fe200000100ba */
[----:B------:R-:W-:-:S05]  /*2ef0*/  MOV R186, c[0x0][0x1e0] ;  /* 0x0000780000ba7a02 */ /* 0x000fca0000000f00 */
[----:B------:R-:W0:Y:S02]  /*2f00*/  SHFL.IDX PT, R191, R191, RZ, 0x1f ;  /* 0x00001fffbfbf7589 */ /* 0x000e2400000e0000 */
[----:B0-----:R-:W-:-:S04]  /*2f10*/  FFMA.FTZ R186, R191, R186, c[0x0][0x228] ;  /* 0x00008a00bfba7623 */ /* 0x001fc800000100ba */
[----:B------:R-:W-:Y:S02]  /*2f20*/  FADD.FTZ R201, R186, R201 ;  /* 0x000000c9bac97221 */ /* 0x000fe40000010000 */
[----:B------:R-:W-:Y:S02]  /*2f30*/  @!P1 IMAD.WIDE R186, R180, R187, c[0x0][0x1a0] ;  /* 0x00006800b4ba9625 */ /* 0x000fe400078e02bb */
[----:B------:R-:W0:Y:S03]  /*2f40*/  MUFU.RSQ R185, R201 ;  /* 0x000000c900b97308 */ /* 0x000e260000001400 */
[----:B------:R1:W-:Y:S04]  /*2f50*/  @!P1 STG.E [R186.64], R203 ;  /* 0x000000cbba009986 */ /* 0x0003e8000c101904 */
[----:B0-----:R1:W-:Y:S01]  /*2f60*/  @!P1 STG.E [R188.64], R185 ;  /* 0x000000b9bc009986 */ /* 0x0013e2000c101904 */
[----:B------:R-:W-:Y:S05]  /*2f70*/  @!P0 BRA `(.L_x_20543) ;  /* 0x0000020000008947 */ /* 0x000fea0003800000 */
[--C-:B-1----:R-:W-:Y:S02]  /*2f80*/  FADD.FTZ R186, R172, -R184.reuse ;  /* 0x800000b8acba7221 */ /* 0x102fe40000010000 */
[----:B------:R-:W-:-:S02]  /*2f90*/  FADD.FTZ R188, R173, -R184 ;  /* 0x800000b8adbc7221 */ /* 0x000fc40000010000 */
[--C-:B------:R-:W-:Y:S02]  /*2fa0*/  FADD.FTZ R194, R176, -R184.reuse ;  /* 0x800000b8b0c27221 */ /* 0x100fe40000010000 */
[--C-:B------:R-:W-:Y:S02]  /*2fb0*/  FADD.FTZ R196, R177, -R184.reuse ;  /* 0x800000b8b1c47221 */ /* 0x100fe40000010000 */
[--C-:B------:R-:W-:Y:S02]  /*2fc0*/  FADD.FTZ R190, R174, -R184.reuse ;  /* 0x800000b8aebe7221 */ /* 0x100fe40000010000 */
[--C-:B------:R-:W-:Y:S02]  /*2fd0*/  FADD.FTZ R192, R175, -R184.reuse ;  /* 0x800000b8afc07221 */ /* 0x100fe40000010000 */
[--C-:B------:R-:W-:Y:S02]  /*2fe0*/  FADD.FTZ R198, R178, -R184.reuse ;  /* 0x800000b8b2c67221 */ /* 0x100fe40000010000 */
[----:B------:R-:W-:-:S02]  /*2ff0*/  FADD.FTZ R200, R179, -R184 ;  /* 0x800000b8b3c87221 */ /* 0x000fc40000010000 */
[C---:B------:R-:W-:Y:S01]  /*3000*/  FMUL.FTZ R187, R185.reuse, R186 ;  /* 0x000000bab9bb7220 */ /* 0x040fe20000410000 */
[----:B------:R-:W-:Y:S01]  /*3010*/  MOV R186, 0x10 ;  /* 0x0000001000ba7802 */ /* 0x000fe20000000f00 */
[C---:B------:R-:W-:Y:S02]  /*3020*/  FMUL.FTZ R188, R185.reuse, R188 ;  /* 0x000000bcb9bc7220 */ /* 0x040fe40000410000 */
[C---:B------:R-:W-:Y:S02]  /*3030*/  FMUL.FTZ R191, R185.reuse, R194 ;  /* 0x000000c2b9bf7220 */ /* 0x040fe40000410000 */
[C---:B------:R-:W-:Y:S02]  /*3040*/  FMUL.FTZ R196, R185.reuse, R196 ;  /* 0x000000c4b9c47220 */ /* 0x040fe40000410000 */
[C---:B------:R-:W-:Y:S02]  /*3050*/  FMUL.FTZ R189, R185.reuse, R190 ;  /* 0x000000beb9bd7220 */ /* 0x040fe40000410000 */
[----:B------:R-:W-:-:S02]  /*3060*/  FMUL.FTZ R192, R185, R192 ;  /* 0x000000c0b9c07220 */ /* 0x000fc40000410000 */
[C---:B------:R-:W-:Y:S02]  /*3070*/  FMUL.FTZ R193, R185.reuse, R198 ;  /* 0x000000c6b9c17220 */ /* 0x040fe40000410000 */
[----:B------:R-:W-:Y:S02]  /*3080*/  FMUL.FTZ R200, R185, R200 ;  /* 0x000000c8b9c87220 */ /* 0x000fe40000410000 */
[----:B-----5:R-:W-:Y:S02]  /*3090*/  FFMA.FTZ R187, R12, R187, R4 ;  /* 0x000000bb0cbb7223 */ /* 0x020fe40000010004 */
        /* <DEDUP_REMOVED lines=10> */
[C---:B------:R-:W-:Y:S01]  /*3140*/  IMAD.WIDE.U32 R186, R183.reuse, R186, c[0x0][0x208] ;  /* 0x00008200b7ba7625 */ /* 0x040fe200078e00ba */
[----:B------:R-:W-:Y:S02]  /*3150*/  IADD3 R183, R183, 0x80, RZ ;  /* 0x00000080b7b77810 */ /* 0x000fe40007ffe0ff */
[----:B------:R-:W-:-:S05]  /*3160*/  F2FP.BF16.PACK_AB R191, R200, R193 ;  /* 0x000000c1c8bf723e */ /* 0x000fca00000010ff */
[----:B------:R0:W-:Y:S02]  /*3170*/  STG.E.128 [R186.64], R188 ;  /* 0x000000bcba007986 */ /* 0x0001e4000c101d04 */
.L_x_20543:
[----:B------:R-:W-:Y:S05]  /*3180*/  BSYNC B0 ;  /* 0x0000000000007941 */ /* 0x000fea0003800000 */
.L_x_20542:
        /* <DEDUP_REMOVED lines=35> */
.L_x_20545:
[----:B------:R-:W-:Y:S05]  /*33c0*/  BSYNC B0 ;  /* 0x0000000000007941 */ /* 0x000fea0003800000 */
.L_x_20544:
        /* <DEDUP_REMOVED lines=12> */
[----:B------:R-:W-:Y:S01]  /*3490*/  MOV R186, 0x10 ;  /* 0x0000001000ba7802 */ /* 0x000fe20000000f00 */
        /* <DEDUP_REMOVED lines=22> */
.L_x_20547:
[----:B------:R-:W-:Y:S05]  /*3600*/  BSYNC B0 ;  /* 0x0000000000007941 */ /* 0x000fea0003800000 */
.L_x_20546:
        /* <DEDUP_REMOVED lines=35> */
.L_x_20549:
[----:B------:R-:W-:Y:S05]  /*3840*/  BSYNC B0 ;  /* 0x0000000000007941 */ /* 0x000fea0003800000 */
.L_x_20548:
        /* <DEDUP_REMOVED lines=35> */
.L_x_20551:
[----:B------:R-:W-:Y:S05]  /*3a80*/  BSYNC B0 ;  /* 0x0000000000007941 */ /* 0x000fea0003800000 */
.L_x_20550:
        /* <DEDUP_REMOVED lines=35> */
.L_x_20553:
[----:B------:R-:W-:Y:S05]  /*3cc0*/  BSYNC B0 ;  /* 0x0000000000007941 */ /* 0x000fea0003800000 */
.L_x_20552:
        /* <DEDUP_REMOVED lines=15> */
[C---:B------:R-:W-:Y:S01]  /*3dc0*/  FMUL.FTZ R187, R185.reuse, R186 ;  /* 0x000000bab9bb7220 */ /* 0x040fe20000410000 */
[----:B------:R-:W-:Y:S01]  /*3dd0*/  MOV R186, 0x10 ;  /* 0x0000001000ba7802 */ /* 0x000fe20000000f00 */
        /* <DEDUP_REMOVED lines=13> */
[----:B------:R-:W-:Y:S01]  /*3eb0*/  IMAD.WIDE.U32 R184, R183, R186, c[0x0][0x208] ;  /* 0x00008200b7b87625 */ /* 0x000fe200078e00ba */
[----:B------:R-:W-:Y:S02]  /*3ec0*/  F2FP.BF16.PACK_AB R194, R196, R191 ;  /* 0x000000bfc4c2723e */ /* 0x000fe400000010ff */
[----:B------:R-:W-:-:S05]  /*3ed0*/  F2FP.BF16.PACK_AB R192, R188, R187 ;  /* 0x000000bbbcc0723e */ /* 0x000fca00000010ff */
[----:B------:R0:W-:Y:S02]  /*3ee0*/  STG.E.128 [R184.64], R192 ;  /* 0x000000c0b8007986 */ /* 0x0001e4000c101d04 */
.L_x_20555:
[----:B------:R-:W-:Y:S05]  /*3ef0*/  BSYNC B0 ;  /* 0x0000000000007941 */ /* 0x000fea0003800000 */
.L_x_20554:
[----:B------:R-:W-:Y:S02]  /*3f00*/  LOP3.LUT P1, RZ, R181, 0xff, RZ, 0xc0, !PT ;  /* 0x000000ffb5ff7812 */ /* 0x000fe4000782c0ff */
[----:B------:R-:W-:Y:S02]  /*3f10*/  IADD3 R180, R180, c[0x0][0x160], RZ ;  /* 0x00005800b4b47a10 */ /* 0x000fe40007ffe0ff */
[----:B------:R-:W-:Y:S02]  /*3f20*/  SEL R181, RZ, 0x1, P1 ;  /* 0x00000001ffb57807 */ /* 0x000fe40000800000 */
[----:B------:R-:W-:-:S13]  /*3f30*/  ISETP.GE.AND P1, PT, R180, c[0x0][0x164], PT ;  /* 0x00005900b4007a0c */ /* 0x000fda0003f26270 */
[----:B01---5:R-:W-:Y:S01]  /*3f40*/  @P1 CALL.REL.NOINC `(.L_x_20556) ;  /* 0x0000001000001944 */ /* 0x023fe20003c00000 */
[----:B------:R-:W-:Y:S05]  /*3f50*/  BRA `(.L_x_20557) ;  /* 0xffffcb6000007947 */ /* 0x000fea000383ffff */
.L_x_20556:
[----:B------:R-:W-:Y:S05]  /*3f60*/  EXIT ;  /* 0x000000000000794d */ /* 0x000fea0003800000 */
.L_x_20540:
[----:B------:R-:W-:Y:S01]  /*3f70*/  HFMA2.MMA R192, -RZ, RZ, 0, 5.9604644775390625e-08 ;  /* 0x00000001ffc07435 */ /* 0x000fe200000001ff */
[----:B------:R-:W-:Y:S02]  /*3f80*/  MOV R187, 0x1f ;  /* 0x0000001f00bb7802 */ /* 0x000fe40000000f00 */
[----:B------:R-:W-:Y:S02]  /*3f90*/  MOV R190, 0xffffffff ;  /* 0xffffffff00be7802 */ /* 0x000fe40000000f00 */
[----:B-1----:R-:W-:Y:S02]  /*3fa0*/  MOV R188, 0x3fc0 ;  /* 0x00003fc000bc7802 */ /* 0x002fe40000000f00 */
[----:B0----5:R-:W-:Y:S05]  /*3fb0*/  CALL.REL.NOINC `($__internal_64_$__cuda_sm70_shflsync_bfly_p) ;  /* 0x00000ac000007944 */ /* 0x021fea0003c00000 */
[----:B-1----:R-:W-:Y:S01]  /*3fc0*/  MOV R186, R192 ;  /* 0x000000c000ba7202 */ /* 0x002fe20000000f00 */
[----:B0-----:R-:W-:Y:S05]  /*3fd0*/  BRA `(.L_x_20558) ;  /* 0xffffe32000007947 */ /* 0x001fea000383ffff */
.L_x_20541:
[----:B------:R-:W-:Y:S01]  /*3fe0*/  HFMA2.MMA R192, -RZ, RZ, 0, 1.1920928955078125e-07 ;  /* 0x00000002ffc07435 */ /* 0x000fe200000001ff */
[----:B--2---:R-:W-:Y:S02]  /*3ff0*/  MOV R185, R191 ;  /* 0x000000bf00b97202 */ /* 0x004fe40000000f00 */
[----:B------:R-:W-:Y:S02]  /*4000*/  MOV R187, 0x1f ;  /* 0x0000001f00bb7802 */ /* 0x000fe40000000f00 */
[----:B------:R-:W-:-:S02]  /*4010*/  MOV R190, 0xffffffff ;  /* 0xffffffff00be7802 */ /* 0x000fc40000000f00 */
[----:B-1----:R-:W-:Y:S02]  /*4020*/  MOV R188, 0x4040 ;  /* 0x0000404000bc7802 */ /* 0x002fe40000000f00 */
[----:B0----5:R-:W-:Y:S05]  /*4030*/  CALL.REL.NOINC `($__internal_64_$__cuda_sm70_shflsync_bfly_p) ;  /* 0x00000a4000007944 */ /* 0x021fea0003c00000 */
[----:B01----:R-:W-:Y:S01]  /*4040*/  FADD.FTZ R185, R191, R192 ;  /* 0x000000c0bfb97221 */ /* 0x003fe20000010000 */
[----:B------:R-:W-:Y:S01]  /*4050*/  HFMA2.MMA R192, -RZ, RZ, 0, 2.384185791015625e-07 ;  /* 0x00000004ffc07435 */ /* 0x000fe200000001ff */
[----:B------:R-:W-:Y:S02]  /*4060*/  MOV R187, 0x1f ;  /* 0x0000001f00bb7802 */ /* 0x000fe40000000f00 */
[----:B------:R-:W-:Y:S02]  /*4070*/  MOV R190, 0xffffffff ;  /* 0xffffffff00be7802 */ /* 0x000fe40000000f00 */
[----:B------:R-:W-:Y:S02]  /*4080*/  MOV R188, 0x40a0 ;  /* 0x000040a000bc7802 */ /* 0x000fe40000000f00 */
[----:B------:R-:W-:Y:S05]  /*4090*/  CALL.REL.NOINC `($__internal_64_$__cuda_sm70_shflsync_bfly_p) ;  /* 0x000009e000007944 */ /* 0x000fea0003c00000 */
[----:B01----:R-:W-:Y:S01]  /*40a0*/  FADD.FTZ R185, R185, R192 ;  /* 0x000000c0b9b97221 */ /* 0x003fe20000010000 */
[----:B------:R-:W-:Y:S01]  /*40b0*/  HFMA2.MMA R192, -RZ, RZ, 0, 4.76837158203125e-07 ;  /* 0x00000008ffc07435 */ /* 0x000fe200000001ff */
[----:B------:R-:W-:Y:S02]  /*40c0*/  MOV R187, 0x1f ;  /* 0x0000001f00bb7802 */ /* 0x000fe40000000f00 */
[----:B------:R-:W-:-:S02]  /*40d0*/  MOV R190, 0xffffffff ;  /* 0xffffffff00be7802 */ /* 0x000fc40000000f00 */
[----:B------:R-:W-:Y:S02]  /*40e0*/  MOV R188, 0x4100 ;  /* 0x0000410000bc7802 */ /* 0x000fe40000000f00 */
[----:B------:R-:W-:Y:S05]  /*40f0*/  CALL.REL.NOINC `($__internal_64_$__cuda_sm70_shflsync_bfly_p) ;  /* 0x0000098000007944 */ /* 0x000fea0003c00000 */
[----:B01----:R-:W-:Y:S01]  /*4100*/  FADD.FTZ R185, R185, R192 ;  /* 0x000000c0b9b97221 */ /* 0x003fe20000010000 */
[----:B------:R-:W-:Y:S01]  /*4110*/  HFMA2.MMA R192, -RZ, RZ, 0, 9.5367431640625e-07 ;  /* 0x00000010ffc07435 */ /* 0x000fe200000001ff */
[----:B------:R-:W-:Y:S02]  /*4120*/  MOV R187, 0x1f ;  /* 0x0000001f00bb7802 */ /* 0x000fe40000000f00 */
[----:B------:R-:W-:Y:S02]  /*4130*/  MOV R190, 0xffffffff ;  /* 0xffffffff00be7802 */ /* 0x000fe40000000f00 */
[----:B------:R-:W-:Y:S02]  /*4140*/  MOV R188, 0x4160 ;  /* 0x0000416000bc7802 */ /* 0x000fe40000000f00 */
[----:B------:R-:W-:Y:S05]  /*4150*/  CALL.REL.NOINC `($__internal_64_$__cuda_sm70_shflsync_bfly_p) ;  /* 0x0000092000007944 */ /* 0x000fea0003c00000 */
[----:B-1----:R-:W-:Y:S01]  /*4160*/  FADD.FTZ R186, R185, R192 ;  /* 0x000000c0b9ba7221 */ /* 0x002fe20000010000 */
[----:B------:R-:W-:-:S03]  /*4170*/  HFMA2.MMA R192, -RZ, RZ, 0, 5.9604644775390625e-08 ;  /* 0x00000001ffc07435 */ /* 0x000fc600000001ff */
[----:B------:R-:W-:-:S04]  /*4180*/  FMUL.FTZ R186, R3, R186 ;  /* 0x000000ba03ba7220 */ /* 0x000fc80000410000 */
        /* <DEDUP_REMOVED lines=115> */
[----:B------:R-:W-:Y:S02]  /*48c0*/  MOV R188, 0x48e0 ;  /* 0x000048e000bc7802 */ /* 0x000fe40000000f00 */
[----:B------:R-:W-:Y:S05]  /*48d0*/  CALL.REL.NOINC `($__internal_64_$__cuda_sm70_shflsync_bfly_p) ;  /* 0x000001a000007944 */ /* 0x000fea0003c00000 */
[----:B01----:R-:W-:Y:S01]  /*48e0*/  FADD.FTZ R185, R185, R192 ;  /* 0x000000c0b9b97221 */ /* 0x003fe20000010000 */
[----:B------:R-:W-:Y:S01]  /*48f0*/  HFMA2.MMA R192, -RZ, RZ, 0, 1.1920928955078125e-07 ;  /* 0x00000002ffc07435 */ /* 0x000fe200000001ff */
[----:B------:R-:W-:Y:S02]  /*4900*/  MOV R187, 0x1f ;  /* 0x0000001f00bb7802 */ /* 0x000fe40000000f00 */
[----:B------:R-:W-:Y:S02]  /*4910*/  MOV R190, 0xffffffff ;  /* 0xffffffff00be7802 */ /* 0x000fe40000000f00 */
[----:B------:R-:W-:Y:S02]  /*4920*/  MOV R188, 0x4940 ;  /* 0x0000494000bc7802 */ /* 0x000fe40000000f00 */
[----:B------:R-:W-:Y:S05]  /*4930*/  CALL.REL.NOINC `($__internal_64_$__cuda_sm70_shflsync_bfly_p) ;  /* 0x0000014000007944 */ /* 0x000fea0003c00000 */
[----:B01----:R-:W-:Y:S01]  /*4940*/  FADD.FTZ R185, R185, R192 ;  /* 0x000000c0b9b97221 */ /* 0x003fe20000010000 */
[----:B------:R-:W-:Y:S01]  /*4950*/  HFMA2.MMA R192, -RZ, RZ, 0, 2.384185791015625e-07 ;  /* 0x00000004ffc07435 */ /* 0x000fe200000001ff */
[----:B------:R-:W-:-:S02]  /*4960*/  MOV R187, 0x1f ;  /* 0x0000001f00bb7802 */ /* 0x000fc40000000f00 */
[----:B------:R-:W-:Y:S02]  /*4970*/  MOV R190, 0xffffffff ;  /* 0xffffffff00be7802 */ /* 0x000fe40000000f00 */
[----:B------:R-:W-:Y:S02]  /*4980*/  MOV R188, 0x49a0 ;  /* 0x000049a000bc7802 */ /* 0x000fe40000000f00 */
[----:B------:R-:W-:Y:S05]  /*4990*/  CALL.REL.NOINC `($__internal_64_$__cuda_sm70_shflsync_bfly_p) ;  /* 0x000000e000007944 */ /* 0x000fea0003c00000 */
[----:B01----:R-:W-:Y:S01]  /*49a0*/  FADD.FTZ R185, R185, R192 ;  /* 0x000000c0b9b97221 */ /* 0x003fe20000010000 */
[----:B------:R-:W-:Y:S01]  /*49b0*/  HFMA2.MMA R192, -RZ, RZ, 0, 4.76837158203125e-07 ;  /* 0x00000008ffc07435 */ /* 0x000fe200000001ff */
[----:B------:R-:W-:Y:S02]  /*49c0*/  MOV R187, 0x1f ;  /* 0x0000001f00bb7802 */ /* 0x000fe40000000f00 */
[----:B------:R-:W-:Y:S02]  /*49d0*/  MOV R190, 0xffffffff ;  /* 0xffffffff00be7802 */ /* 0x000fe40000000f00 */
[----:B------:R-:W-:Y:S02]  /*49e0*/  MOV R188, 0x4a00 ;  /* 0x00004a0000bc7802 */ /* 0x000fe40000000f00 */
[----:B------:R-:W-:Y:S05]  /*49f0*/  CALL.REL.NOINC `($__internal_64_$__cuda_sm70_shflsync_bfly_p) ;  /* 0x0000008000007944 */ /* 0x000fea0003c00000 */
[----:B-1----:R-:W-:Y:S01]  /*4a00*/  FADD.FTZ R191, R185, R192 ;  /* 0x000000c0b9bf7221 */ /* 0x002fe20000010000 */
[----:B------:R-:W-:Y:S01]  /*4a10*/  HFMA2.MMA R192, -RZ, RZ, 0, 9.5367431640625e-07 ;  /* 0x00000010ffc07435 */ /* 0x000fe200000001ff */
[----:B0-----:R-:W-:-:S02]  /*4a20*/  MOV R187, 0x1f ;  /* 0x0000001f00bb7802 */ /* 0x001fc40000000f00 */
[----:B------:R-:W-:Y:S02]  /*4a30*/  MOV R190, 0xffffffff ;  /* 0xffffffff00be7802 */ /* 0x000fe40000000f00 */
[----:B------:R-:W-:Y:S02]  /*4a40*/  MOV R185, R191 ;  /* 0x000000bf00b97202 */ /* 0x000fe40000000f00 */
[----:B------:R-:W-:Y:S02]  /*4a50*/  MOV R188, 0x4a70 ;  /* 0x00004a7000bc7802 */ /* 0x000fe40000000f00 */
[----:B------:R-:W-:Y:S05]  /*4a60*/  CALL.REL.NOINC `($__internal_64_$__cuda_sm70_shflsync_bfly_p) ;  /* 0x0000001000007944 */ /* 0x000fea0003c00000 */
[----:B01----:R-:W-:Y:S05]  /*4a70*/  BRA `(.L_x_20559) ;  /* 0xffffe0d000007947 */ /* 0x003fea000383ffff */
        .weak           $__internal_64_$__cuda_sm70_shflsync_bfly_p
        .type           $__internal_64_$__cuda_sm70_shflsync_bfly_p,@function
        .size           $__internal_64_$__cuda_sm70_shflsync_bfly_p,(.L_x_44904 - $__internal_64_$__cuda_sm70_shflsync_bfly_p)
$__internal_64_$__cuda_sm70_shflsync_bfly_p:
[----:B------:R-:W-:Y:S01]  /*4a80*/  HFMA2.MMA R189, -RZ, RZ, 0, 0 ;  /* 0x00000000ffbd7435 */ /* 0x000fe200000001ff */
[----:B------:R-:W-:Y:S04]  /*4a90*/  WARPSYNC R190 ;  /* 0x000000be00007348 */ /* 0x000fe80003800000 */
[----:B------:R0:W1:Y:S01]  /*4aa0*/  SHFL.BFLY PT, R192, R185, R192, R187 ;  /* 0x0c0000c0b9c07389 */ /* 0x00006200000e00bb */
[----:B------:R-:W-:Y:S05]  /*4ab0*/  RET.REL.NODEC R188 `(_ZN10layer_norm13ln_fwd_kernelINS_13Kernel_traitsIf13__nv_bfloat16fS2_fjLj7168ELj1ELj1ELj4ELj16ENS_18Kernel_traits_baseILj7168EfS2_fS2_fjLj128EEEEELb0ELb0ELb0ELb0EEEvNS_9FwdParamsE) ;  /* 0xffffb540bc007950 */ /* 0x000fea0003c3ffff */
.L_x_20560:
        /* <DEDUP_REMOVED lines=12> */
.L_x_44904:


//--------------------- .text._ZN10layer_norm13ln_fwd_kernelINS_13Kernel_traitsIf13__nv_bfloat16fS2_fjLj7168ELj1ELj1ELj4ELj16ENS_18Kernel_traits_baseILj7168EfS2_fS2_fjLj128EEEEELb0ELb0ELb0ELb1EEEvNS_9FwdParamsE --------------------------
	.section	.text._ZN10layer_norm13ln_fwd_kernelINS_13Kernel_traitsIf13__nv_bfloat16fS2_fjLj7168ELj1ELj1ELj4ELj16ENS_18Kernel_traits_baseILj7168EfS2_fS2_fjLj128EEEEELb0ELb0ELb0ELb1EEEvNS_9FwdParamsE,"ax",@progbits
	.sectioninfo	@"SHI_REGISTERS=219"
	.align	128
        .global         _ZN10layer_norm13ln_fwd_kernelINS_13Kernel_traitsIf13__nv_bfloat16fS2_fjLj7168ELj1ELj1ELj4ELj16ENS_18Kernel_traits_baseILj7168EfS2_fS2_fjLj128EEEEELb0ELb0ELb0ELb1EEEvNS_9FwdParamsE
        .type           _ZN10layer_norm13ln_fwd_kernelINS_13Kernel_traitsIf13__nv_bfloat16fS2_fjLj7168ELj1ELj1ELj4ELj16ENS_18Kernel_traits_baseILj7168EfS2_fS2_fjLj128EEEEELb0ELb0ELb0ELb1EEEvNS_9FwdParamsE,@function
        .size           _ZN10layer_norm13ln_fwd_kernelINS_13Kernel_traitsIf13__nv_bfloat16fS2_fjLj7168ELj1ELj1ELj4ELj16ENS_18Kernel_traits_baseILj7168EfS2_fS2_fjLj128EEEEELb0ELb0ELb0ELb1EEEvNS_9FwdParamsE,(.L_x_44905 - _ZN10layer_norm13ln_fwd_kernelINS_13Kernel_traitsIf13__nv_bfloat16fS2_fjLj7168ELj1ELj1ELj4ELj16ENS_18Kernel_traits_baseILj7168EfS2_fS2_fjLj128EEEEELb0ELb0ELb0ELb1EEEvNS_9FwdParamsE)
        .other          _ZN10layer_norm13ln_fwd_kernelINS_13Kernel_traitsIf13__nv_bfloat16fS2_fjLj7168ELj1ELj1ELj4ELj16ENS_18Kernel_traits_baseILj7168EfS2_fS2_fjLj128EEEEELb0ELb0ELb0ELb1EEEvNS_9FwdParamsE,@"STO_CUDA_ENTRY STV_DEFAULT"
_ZN10layer_norm13ln_fwd_kernelINS_13Kernel_traitsIf13__nv_bfloat16fS2_fjLj7168ELj1ELj1ELj4ELj16ENS_18Kernel_traits_baseILj7168EfS2_fS2_fjLj128EEEEELb0ELb0ELb0ELb1EEEvNS_9FwdParamsE:
.text._ZN10layer_norm13ln_fwd_kernelINS_13Kernel_traitsIf13__nv_bfloat16fS2_fjLj7168ELj1ELj1ELj4ELj16ENS_18Kernel_traits_baseILj7168EfS2_fS2_fjLj128EEEEELb0ELb0ELb0ELb1EEEvNS_9FwdParamsE:
        /* <DEDUP_REMOVED lines=71> */
[----:B-1----:R-:W-:Y:S01]  /*0470*/  HFMA2.MMA R2, -RZ, RZ, 0, 5.9604644775390625e-08 ;  /* 0x00000001ff027435 */ /* 0x002fe200000001ff */
[----:B------:R-:W-:Y:S01]  /*0480*/  MOV R3, R6 ;  /* 0x0000000600037202 */ /* 0x000fe20000000f00 */
[----:B------:R-:W-:-:S03]  /*0490*/  ULDC.U8 UR6, c[0x0][0x1f0] ;  /* 0x00007c0000067ab9 */ /* 0x000fc60000000000 */
.L_x_20564:
        /* <DEDUP_REMOVED lines=10> */
[----:B------:R-:W-:-:S03]  /*0540*/  ISETP.NE.AND.EX P0, PT, RZ, c[0x0][0x184], PT, P0 ;  /* 0x00006100ff007a0c */ /* 0x000fc60003f05300 */
[----:B------:R-:W-:-:S04]  /*0550*/  @P1 IMAD.WIDE R124, R3, R126, c[0x0][0x1c0] ;  /* 0x00007000037c1625 */ /* 0x000fc800078e027e */
[----:B------:R-:W-:Y:S02]  /*0560*/  IMAD.WIDE.U32 R126, R185, R173, c[0x0][0x170] ;  /* 0x00005c00b97e7625 */ /* 0x000fe400078e00ad */
[----:B------:R-:W2:Y:S01]  /*0570*/  @P1 LDG.E.U16 R124, [R124.64] ;  /* 0x000000047c7c1981 */ /* 0x000ea2000c1e1500 */
[----:B------:R-:W-:-:S03]  /*0580*/  MOV R187, 0x20 ;  /* 0x0000002000bb7802 */ /* 0x000fc60000000f00 */
[----:B------:R-:W3:Y:S02]  /*0590*/  LDG.E.128 R132, [R126.64] ;  /* 0x000000047e847981 */ /* 0x000ee4000c1e1d00 */
[----:B------:R-:W-:-:S05]  /*05a0*/  @P0 IMAD.WIDE.U32 R128, R185, R187, c[0x0][0x180] ;  /* 0x00006000b9800625 */ /* 0x000fca00078e00bb */
[----:B------:R1:W4:Y:S04]  /*05b0*/  @P0 LDG.E.128 R8, [R128.64] ;  /* 0x0000000480080981 */ /* 0x000328000c1e1d00 */
[----:B0-----:R1:W4:Y:S01]  /*05c0*/  @P0 LDG.E.128 R4, [R128.64+0x10] ;  /* 0x0000100480040981 */ /* 0x001322000c1e1d00 */
[----:B------:R-:W-:Y:S02]  /*05d0*/  ISETP.NE.U32.AND P2, PT, RZ, c[0x0][0x180], PT ;  /* 0x00006000ff007a0c */ /* 0x000fe40003f45070 */
[----:B------:R-:W-:Y:S02]  /*05e0*/  MOV R175, 0x3f800000 ;  /* 0x3f80000000af7802 */ /* 0x000fe40000000f00 */
[C---:B------:R-:W-:Y:S02]  /*05f0*/  IADD3 R184, R185.reuse, 0x80, RZ ;  /* 0x00000080b9b87810 */ /* 0x040fe40007ffe0ff */
[----:B--2---:R-:W-:Y:S01]  /*0600*/  @P1 PRMT R175, RZ, 0x5410, R124 ;  /* 0x00005410ffaf1816 */ /* 0x004fe2000000007c */
[----:B------:R-:W-:Y:S01]  /*0610*/  IMAD.WIDE.U32 R124, R185, R187, c[0x0][0x188] ;  /* 0x00006200b97c7625 */ /* 0x000fe200078e00bb */
[----:B------:R-:W-:-:S02]  /*0620*/  ISETP.NE.AND.EX P1, PT, RZ, c[0x0][0x184], PT, P2 ;  /* 0x00006100ff007a0c */ /* 0x000fc40003f25320 */
[--C-:B---3--:R-:W-:Y:S02]  /*0630*/  PRMT R160, RZ, 0x5410, R132.reuse ;  /* 0x00005410ffa07816 */ /* 0x108fe40000000084 */
[----:B------:R-:W-:Y:S02]  /*0640*/  PRMT R126, RZ, 0x7610, R132 ;  /* 0x00007610ff7e7816 */ /* 0x000fe40000000084 */
[--C-:B------:R-:W-:Y:S01]  /*0650*/  PRMT R162, RZ, 0x5410, R133.reuse ;  /* 0x00005410ffa27816 */ /* 0x100fe20000000085 */
[-C--:B------:R-:W-:Y:S01]  /*0660*/  FMUL.FTZ R160, R160, R175.reuse ;  /* 0x000000afa0a07220 */ /* 0x080fe20000410000 */
[----:B-1----:R-:W-:Y:S01]  /*0670*/  PRMT R128, RZ, 0x7610, R133 ;  /* 0x00007610ff807816 */ /* 0x002fe20000000085 */
[-C--:B------:R-:W-:Y:S01]  /*0680*/  FMUL.FTZ R161, R126, R175.reuse ;  /* 0x000000af7ea17220 */ /* 0x080fe20000410000 */
[--C-:B------:R-:W-:Y:S01]  /*0690*/  PRMT R156, RZ, 0x5410, R134.reuse ;  /* 0x00005410ff9c7816 */ /* 0x100fe20000000086 */
[-C--:B------:R-:W-:Y:S01]  /*06a0*/  FMUL.FTZ R162, R162, R175.reuse ;  /* 0x000000afa2a27220 */ /* 0x080fe20000410000 */
[----:B------:R-:W-:Y:S01]  /*06b0*/  PRMT R130, RZ, 0x7610, R134 ;  /* 0x00007610ff827816 */ /* 0x000fe20000000086 */
[-C--:B------:R-:W-:Y:S01]  /*06c0*/  FMUL.FTZ R163, R128, R175.reuse ;  /* 0x000000af80a37220 */ /* 0x080fe20000410000 */
[--C-:B------:R-:W-:Y:S01]  /*06d0*/  PRMT R158, RZ, 0x5410, R135.reuse ;  /* 0x00005410ff9e7816 */ /* 0x100fe20000000087 */
[-C--:B------:R-:W-:Y:S01]  /*06e0*/  FMUL.FTZ R156, R156, R175.reuse ;  /* 0x000000af9c9c7220 */ /* 0x080fe20000410000 */
[----:B------:R-:W-:Y:S01]  /*06f0*/  PRMT R132, RZ, 0x7610, R135 ;  /* 0x00007610ff847816 */ /* 0x000fe20000000087 */
[----:B------:R-:W-:-:S02]  /*0700*/  FMUL.FTZ R157, R130, R175 ;  /* 0x000000af829d7220 */ /* 0x000fc40000410000 */
[-C--:B------:R-:W-:Y:S02]  /*0710*/  FMUL.FTZ R158, R158, R175.reuse ;  /* 0x000000af9e9e7220 */ /* 0x080fe40000410000 */
[----:B------:R-:W-:Y:S02]  /*0720*/  FMUL.FTZ R159, R132, R175 ;  /* 0x000000af849f7220 */ /* 0x000fe40000410000 */
[----:B----4-:R-:W-:Y:S02]  /*0730*/  @P1 FADD.FTZ R160, R8, R160 ;  /* 0x000000a008a01221 */ /* 0x010fe40000010000 */
[----:B------:R-:W-:Y:S02]  /*0740*/  @P1 FADD.FTZ R161, R9, R161 ;  /* 0x000000a109a11221 */ /* 0x000fe40000010000 */
[----:B------:R-:W-:Y:S02]  /*0750*/  @P1 FADD.FTZ R162, R10, R162 ;  /* 0x000000a20aa21221 */ /* 0x000fe40000010000 */
[----:B------:R-:W-:-:S02]  /*0760*/  @P1 FADD.FTZ R163, R11, R163 ;  /* 0x000000a30ba31221 */ /* 0x000fc40000010000 */
[----:B------:R-:W-:Y:S02]  /*0770*/  @P1 FADD.FTZ R156, R4, R156 ;  /* 0x0000009c049c1221 */ /* 0x000fe40000010000 */
[----:B------:R-:W-:Y:S01]  /*0780*/  @P1 FADD.FTZ R157, R5, R157 ;  /* 0x0000009d059d1221 */ /* 0x000fe20000010000 */
[----:B------:R-:W-:Y:S01]  /*0790*/  STG.E.128 [R124.64], R160 ;  /* 0x000000a07c007986 */ /* 0x000fe2000c101d04 */
[----:B------:R-:W-:Y:S02]  /*07a0*/  @P1 FADD.FTZ R158, R6, R158 ;  /* 0x0000009e069e1221 */ /* 0x000fe40000010000 */
[----:B------:R-:W-:Y:S02]  /*07b0*/  @P1 FADD.FTZ R159, R7, R159 ;  /* 0x0000009f079f1221 */ /* 0x000fe40000010000 */
[----:B------:R-:W-:-:S03]  /*07c0*/  IMAD.WIDE.U32 R126, R184, R173, c[0x0][0x170] ;  /* 0x00005c00b87e7625 */ /* 0x000fc600078e00ad */
[----:B------:R0:W-:Y:S04]  /*07d0*/  STG.E.128 [R124.64+0x10], R156 ;  /* 0x0000109c7c007986 */ /* 0x0001e8000c101d04 */
[----:B------:R-:W2:Y:S01]  /*07e0*/  LDG.E.128 R132, [R126.64] ;  /* 0x000000047e847981 */ /* 0x000ea2000c1e1d00 */
[----:B------:R-:W-:Y:S01]  /*07f0*/  MOV R192, R8 ;  /* 0x0000000800c07202 */ /* 0x000fe20000000f00 */
[----:B------:R-:W-:Y:S01]  /*0800*/  @P0 IMAD.WIDE.U32 R128, R187, R184, c[0x0][0x180] ;  /* 0x00006000bb800625 */ /* 0x000fe200078e00b8 */
[----:B------:R-:W-:Y:S02]  /*0810*/  MOV R193, R9 ;  /* 0x0000000900c17202 */ /* 0x000fe40000000f00 */
[----:B------:R-:W-:Y:S02]  /*0820*/  MOV R194, R10 ;  /* 0x0000000a00c27202 */ /* 0x000fe40000000f00 */
[----:B------:R-:W-:-:S02]  /*0830*/  MOV R195, R11 ;  /* 0x0000000b00c37202 */ /* 0x000fc40000000f00 */
[----:B------:R-:W-:Y:S02]  /*0840*/  MOV R188, R4 ;  /* 0x0000000400bc7202 */ /* 0x000fe40000000f00 */
[----:B------:R-:W-:Y:S02]  /*0850*/  MOV R189, R5 ;  /* 0x0000000500bd7202 */ /* 0x000fe40000000f00 */
[----:B------:R-:W-:Y:S01]  /*0860*/  MOV R190, R6 ;  /* 0x0000000600be7202 */ /* 0x000fe20000000f00 */
[----:B------:R1:W3:Y:S01]  /*0870*/  @P0 LDG.E.128 R192, [R128.64] ;  /* 0x0000000480c00981 */ /* 0x0002e2000c1e1d00 */
[----:B------:R-:W-:-:S06]  /*0880*/  MOV R191, R7 ;  /* 0x0000000700bf7202 */ /* 0x000fcc0000000f00 */
[----:B------:R1:W4:Y:S01]  /*0890*/  @P0 LDG.E.128 R188, [R128.64+0x10] ;  /* 0x0000100480bc0981 */ /* 0x000322000c1e1d00 */
[----:B------:R-:W-:Y:S01]  /*08a0*/  IADD3 R180, R185, 0x100, RZ ;  /* 0x00000100b9b47810 */ /* 0x000fe20007ffe0ff */
[----:B0-----:R-:W-:Y:S01]  /*08b0*/  IMAD.WIDE.U32 R124, R187, R184, c[0x0][0x188] ;  /* 0x00006200bb7c7625 */ /* 0x001fe200078e00b8 */
[--C-:B--2---:R-:W-:Y:S02]  /*08c0*/  PRMT R152, RZ, 0x5410, R132.reuse ;  /* 0x00005410ff987816 */ /* 0x104fe40000000084 */
[----:B------:R-:W-:Y:S02]  /*08d0*/  PRMT R126, RZ, 0x7610, R132 ;  /* 0x00007610ff7e7816 */ /* 0x000fe40000000084 */
[--C-:B------:R-:W-:Y:S02]  /*08e0*/  PRMT R154, RZ, 0x5410, R133.reuse ;  /* 0x00005410ff9a7816 */ /* 0x100fe40000000085 */
[----:B-1----:R-:W-:Y:S02]  /*08f0*/  PRMT R128, RZ, 0x7610, R133 ;  /* 0x00007610ff807816 */ /* 0x002fe40000000085 */
        /* <DEDUP_REMOVED lines=19> */
[----:B------:R-:W-:-:S02]  /*0a30*/  @P1 FADD.FTZ R151, R191, R151 ;  /* 0x00000097bf971221 */ /* 0x000fc40000010000 */
        /* <DEDUP_REMOVED lines=15> */
[----:B------:R-:W-:Y:S01]  /*0b30*/  IADD3 R181, R185, 0x180, RZ ;  /* 0x00000180b9b57810 */ /* 0x000fe20007ffe0ff */
[----:B0-----:R-:W-:Y:S01]  /*0b40*/  IMAD.WIDE.U32 R124, R187, R180, c[0x0][0x188] ;  /* 0x00006200bb7c7625 */ /* 0x001fe200078e00b4 */
[--C-:B--2---:R-:W-:Y:S02]  /*0b50*/  PRMT R144, RZ, 0x5410, R132.reuse ;  /* 0x00005410ff907816 */ /* 0x104fe40000000084 */
[----:B------:R-:W-:Y:S02]  /*0b60*/  PRMT R126, RZ, 0x7610, R132 ;  /* 0x00007610ff7e7816 */ /* 0x000fe40000000084 */
[--C-:B------:R-:W-:Y:S02]  /*0b70*/  PRMT R146, RZ, 0x5410, R133.reuse ;  /* 0x00005410ff927816 */ /* 0x100fe40000000085 */
[----:B-1----:R-:W-:-:S02]  /*0b80*/  PRMT R128, RZ, 0x7610, R133 ;  /* 0x00007610ff807816 */ /* 0x002fc40000000085 */
        /* <DEDUP_REMOVED lines=40> */
[----:B------:R-:W-:-:S02]  /*0e10*/  PRMT R130, RZ, 0x7610, R134 ;  /* 0x00007610ff827816 */ /* 0x000fc40000000086 */
[--C-:B------:R-:W-:Y:S02]  /*0e20*/  PRMT R138, RZ, 0x5410, R133.reuse ;  /* 0x00005410ff8a7816 */ /* 0x100fe40000000085 */
[----:B-1----:R-:W-:Y:S02]  /*0e30*/  PRMT R128, RZ, 0x7610, R133 ;  /* 0x00007610ff807816 */ /* 0x002fe40000000085 */
        /* <DEDUP_REMOVED lines=34> */
[----:B------:R-:W-:Y:S01]  /*1060*/  IMAD.WIDE.U32 R168, R187, R183, c[0x0][0x188] ;  /* 0x00006200bba87625 */ /* 0x000fe200078e00b7 */
[--C-:B--2---:R-:W-:Y:S02]  /*1070*/  PRMT R128, RZ, 0x5410, R164.reuse ;  /* 0x00005410ff807816 */ /* 0x104fe400000000a4 */
[----:B0-----:R-:W-:Y:S02]  /*1080*/  PRMT R124, RZ, 0x7610, R164 ;  /* 0x00007610ff7c7816 */ /* 0x001fe400000000a4 */
[----:B------:R-:W-:Y:S02]  /*1090*/  PRMT R126, RZ, 0x7610, R165 ;  /* 0x00007610ff7e7816 */ /* 0x000fe400000000a5 */
[----:B------:R-:W-:-:S02]  /*10a0*/  PRMT R164, RZ, 0x5410, R166 ;  /* 0x00005410ffa47816 */ /* 0x000fc400000000a6 */
[----:B------:R-:W-:Y:S02]  /*10b0*/  PRMT R130, RZ, 0x5410, R165 ;  /* 0x00005410ff827816 */ /* 0x000fe400000000a5 */
        /* <DEDUP_REMOVED lines=36> */
[----:B0-----:R-:W-:Y:S02]  /*1300*/  PRMT R168, RZ, 0x5410, R164 ;  /* 0x00005410ffa87816 */ /* 0x001fe400000000a4 */
[----:B------:R-:W-:Y:S02]  /*1310*/  PRMT R174, RZ, 0x5410, R166 ;  /* 0x00005410ffae7816 */ /* 0x000fe400000000a6 */
[----:B------:R-:W-:Y:S02]  /*1320*/  PRMT R164, RZ, 0x7610, R164 ;  /* 0x00007610ffa47816 */ /* 0x000fe400000000a4 */
[----:B------:R-:W-:-:S02]  /*1330*/  PRMT R166, RZ, 0x7610, R166 ;  /* 0x00007610ffa67816 */ /* 0x000fc400000000a6 */
[--C-:B-1----:R-:W-:Y:S02]  /*1340*/  PRMT R170, RZ, 0x5410, R165.reuse ;  /* 0x00005410ffaa7816 */ /* 0x102fe400000000a5 */
        /* <DEDUP_REMOVED lines=27> */
[----:B------:R-:W-:Y:S02]  /*1500*/  @P0 MOV R11, R195 ;  /* 0x000000c3000b0202 */ /* 0x000fe40000000f00 */
[----:B------:R-:W-:Y:S02]  /*1510*/  @P0 MOV R4, R188 ;  /* 0x000000bc00040202 */ /* 0x000fe40000000f00 */
[----:B------:R-:W-:Y:S02]  /*1520*/  @P0 MOV R5, R189 ;  /* 0x000000bd00050202 */ /* 0x000fe40000000f00 */
[----:B------:R1:W3:Y:S01]  /*1530*/  @P0 LDG.E.128 R8, [R172.64] ;  /* 0x00000004ac080981 */ /* 0x0002e2000c1e1d00 */
[----:B------:R-:W-:Y:S02]  /*1540*/  @P0 MOV R6, R190 ;  /* 0x000000be00060202 */ /* 0x000fe40000000f00 */
[----:B------:R-:W-:-:S06]  /*1550*/  @P0 MOV R7, R191 ;  /* 0x000000bf00070202 */ /* 0x000fcc0000000f00 */
[----:B------:R1:W4:Y:S01]  /*1560*/  @P0 LDG.E.128 R4, [R172.64+0x10] ;  /* 0x00001004ac040981 */ /* 0x000322000c1e1d00 */
[----:B------:R-:W-:-:S04]  /*1570*/  FADD.FTZ R174, RZ, R160 ;  /* 0x000000a0ffae7221 */ /* 0x000fc80000010000 */
        /* <DEDUP_REMOVED lines=39> */
[--C-:B--2---:R-:W-:Y:S02]  /*17f0*/  PRMT R172, RZ, 0x5410, R176.reuse ;  /* 0x00005410ffac7816 */ /* 0x104fe400000000b0 */
[----:B------:R-:W-:Y:S01]  /*1800*/  PRMT R174, RZ, 0x7610, R176 ;  /* 0x00007610ffae7816 */ /* 0x000fe200000000b0 */
[----:B------:R-:W-:-:S04]  /*1810*/  FADD.FTZ R176, R168, R173 ;  /* 0x000000ada8b07221 */ /* 0x000fc80000010000 */
[----:B------:R-:W-:Y:S02]  /*1820*/  FADD.FTZ R173, R169, R176 ;  /* 0x000000b0a9ad7221 */ /* 0x000fe40000010000 */
[----:B------:R-:W-:Y:S02]  /*1830*/  FMUL.FTZ R176, R172, R175 ;  /* 0x000000afacb07220 */ /* 0x000fe40000410000 */
[----:B------:R-:W-:Y:S01]  /*1840*/  FADD.FTZ R172, R170, R173 ;  /* 0x000000adaaac7221 */ /* 0x000fe20000010000 */
[----:B------:R-:W-:-:S03]  /*1850*/  PRMT R196, RZ, 0x5410, R177 ;  /* 0x00005410ffc47816 */ /* 0x000fc600000000b1 */
[----:B------:R-:W-:Y:S01]  /*1860*/  FADD.FTZ R197, R171, R172 ;  /* 0x000000acabc57221 */ /* 0x000fe20000010000 */
[--C-:B------:R-:W-:Y:S02]  /*1870*/  PRMT R200, RZ, 0x5410, R178.reuse ;  /* 0x00005410ffc87816 */ /* 0x100fe400000000b2 */
[----:B------:R-:W-:Y:S01]  /*1880*/  PRMT R202, RZ, 0x7610, R178 ;  /* 0x00007610ffca7816 */ /* 0x000fe200000000b2 */
[----:B------:R-:W-:Y:S02]  /*1890*/  FMUL.FTZ R178, R196, R175 ;  /* 0x000000afc4b27220 */ /* 0x000fe40000410000 */
[----:B------:R-:W-:Y:S01]  /*18a0*/  FADD.FTZ R196, R164, R197 ;  /* 0x000000c5a4c47221 */ /* 0x000fe20000010000 */
[----:B---3--:R-:W-:-:S03]  /*18b0*/  @P0 MOV R192, R8 ;  /* 0x0000000800c00202 */ /* 0x008fc60000000f00 */
[----:B------:R-:W-:Y:S01]  /*18c0*/  FADD.FTZ R197, R165, R196 ;  /* 0x000000c4a5c57221 */ /* 0x000fe20000010000 */
[----:B------:R-:W-:Y:S01]  /*18d0*/  PRMT R198, RZ, 0x7610, R177 ;  /* 0x00007610ffc67816 */ /* 0x000fe200000000b1 */
[----:B------:R-:W-:Y:S01]  /*18e0*/  FMUL.FTZ R177, R174, R175 ;  /* 0x000000afaeb17220 */ /* 0x000fe20000410000 */
[----:B------:R-:W-:Y:S01]  /*18f0*/  @P0 MOV R193, R9 ;  /* 0x0000000900c10202 */ /* 0x000fe20000000f00 */
[----:B------:R-:W-:Y:S02]  /*1900*/  @P1 FADD.FTZ R176, R176, R192 ;  /* 0x000000c0b0b01221 */ /* 0x000fe40000010000 */
[----:B------:R-:W-:Y:S01]  /*1910*/  FADD.FTZ R192, R166, R197 ;  /* 0x000000c5a6c07221 */ /* 0x000fe20000010000 */
[----:B----4-:R-:W-:Y:S01]  /*1920*/  @P0 MOV R188, R4 ;  /* 0x0000000400bc0202 */ /* 0x010fe20000000f00 */
[----:B------:R-:W-:Y:S01]  /*1930*/  FMUL.FTZ R172, R200, R175 ;  /* 0x000000afc8ac7220 */ /* 0x000fe20000410000 */
[----:B------:R-:W-:Y:S01]  /*1940*/  PRMT R204, RZ, 0x5410, R179 ;  /* 0x00005410ffcc7816 */ /* 0x000fe200000000b3 */
[----:B------:R-:W-:Y:S01]  /*1950*/  @P1 FADD.FTZ R177, R177, R193 ;  /* 0x000000c1b1b11221 */ /* 0x000fe20000010000 */
[----:B------:R-:W-:Y:S01]  /*1960*/  PRMT R206, RZ, 0x7610, R179 ;  /* 0x00007610ffce7816 */ /* 0x000fe200000000b3 */
[----:B------:R-:W-:Y:S01]  /*1970*/  FADD.FTZ R193, R167, R192 ;  /* 0x000000c0a7c17221 */ /* 0x000fe20000010000 */
[----:B------:R-:W-:Y:S01]  /*1980*/  @P0 MOV R189, R5 ;  /* 0x0000000500bd0202 */ /* 0x000fe20000000f00 */
[----:B------:R-:W-:Y:S01]  /*1990*/  @P1 FADD.FTZ R172, R172, R188 ;  /* 0x000000bcacac1221 */ /* 0x000fe20000010000 */
[----:B------:R-:W-:Y:S01]  /*19a0*/  @P0 MOV R194, R10 ;  /* 0x0000000a00c20202 */ /* 0x000fe20000000f00 */
[----:B------:R-:W-:Y:S01]  /*19b0*/  FMUL.FTZ R179, R198, R175 ;  /* 0x000000afc6b37220 */ /* 0x000fe20000410000 */
[----:B------:R-:W-:Y:S01]  /*19c0*/  @P0 MOV R195, R11 ;  /* 0x0000000b00c30202 */ /* 0x000fe20000000f00 */
[-C--:B------:R-:W-:Y:S01]  /*19d0*/  FMUL.FTZ R173, R202, R175.reuse ;  /* 0x000000afcaad7220 */ /* 0x080fe20000410000 */
[----:B------:R-:W-:Y:S01]  /*19e0*/  @P0 MOV R190, R6 ;  /* 0x0000000600be0202 */ /* 0x000fe20000000f00 */
[----:B------:R-:W-:Y:S01]  /*19f0*/  FMUL.FTZ R174, R204, R175 ;  /* 0x000000afccae7220 */ /* 0x000fe20000410000 */
[----:B------:R-:W-:Y:S01]  /*1a00*/  @P0 MOV R191, R7 ;  /* 0x0000000700bf0202 */ /* 0x000fe20000000f00 */
[----:B------:R-:W-:-:S02]  /*1a10*/  FADD.FTZ R188, R176, R193 ;  /* 0x000000c1b0bc7221 */ /* 0x000fc40000010000 */
[----:B------:R-:W-:Y:S02]  /*1a20*/  FMUL.FTZ R175, R206, R175 ;  /* 0x000000afceaf7220 */ /* 0x000fe40000410000 */
[----:B------:R-:W-:Y:S02]  /*1a30*/  @P1 FADD.FTZ R173, R173, R189 ;  /* 0x000000bdadad1221 */ /* 0x000fe40000010000 */
[----:B------:R-:W-:Y:S02]  /*1a40*/  FADD.FTZ R193, R177, R188 ;  /* 0x000000bcb1c17221 */ /* 0x000fe40000010000 */
[----:B------:R-:W-:Y:S02]  /*1a50*/  @P1 FADD.FTZ R178, R178, R194 ;  /* 0x000000c2b2b21221 */ /* 0x000fe40000010000 */
[----:B------:R-:W-:Y:S02]  /*1a60*/  @P1 FADD.FTZ R179, R179, R195 ;  /* 0x000000c3b3b31221 */ /* 0x000fe40000010000 */
[----:B------:R-:W-:-:S02]  /*1a70*/  @P1 FADD.FTZ R174, R174, R190 ;  /* 0x000000beaeae1221 */ /* 0x000fc40000010000 */
        /* <DEDUP_REMOVED lines=17> */
.L_x_20565:
        /* <DEDUP_REMOVED lines=132> */
.L_x_20566:
        /* <DEDUP_REMOVED lines=12> */
[----:B------:R-:W-:-:S05]  /*2490*/  CS2R R192, SRZ ;  /* 0x0000000000c07805 */ /* 0x000fca000001ff00 */
        /* <DEDUP_REMOVED lines=11> */
[----:B0-----:R-:W-:-:S07]  /*2550*/  IADD3 R201, R197, R200, RZ ;  /* 0x000000c8c5c97210 */ /* 0x001fce0007ffe0ff */
[----:B------:R-:W-:Y:S08]  /*2560*/  I2F R200, R200 ;  /* 0x000000c800c87306 */ /* 0x000ff00000201400 */
[----:B------:R-:W0:Y:S01]  /*2570*/  I2F R201, R201 ;  /* 0x000000c900c97306 */ /* 0x000e220000201400 */
[----:B-1----:R-:W-:-:S04]  /*2580*/  FMUL.FTZ R188, R195, R196 ;  /* 0x000000c4c3bc7220 */ /* 0x002fc80000410000 */
[----:B------:R-:W-:Y:S02]  /*2590*/  FFMA.FTZ R188, R199, R192, R188 ;  /* 0x000000c0c7bc7223 */ /* 0x000fe400000100bc */
[----:B------:R-:W-:Y:S02]  /*25a0*/  FADD.FTZ R192, -R195, R192 ;  /* 0x000000c0c3c07221 */ /* 0x000fe40000010100 */
[----:B--2---:R-:W-:Y:S01]  /*25b0*/  FMUL.FTZ R191, R189, R188 ;  /* 0x000000bcbdbf7220 */ /* 0x004fe20000410000 */
[----:B0-----:R-:W0:Y:S01]  /*25c0*/  MUFU.RCP R195, R201 ;  /* 0x000000c900c37308 */ /* 0x001e220000001000 */
[----:B------:R-:W1:Y:S01]  /*25d0*/  SHFL.DOWN PT, R188, R193, 0x2, 0x1f ;  /* 0x08401f00c1bc7f89 */ /* 0x000e6200000e0000 */
[----:B------:R-:W-:-:S03]  /*25e0*/  FMUL.FTZ R192, R192, R192 ;  /* 0x000000c0c0c07220 */ /* 0x000fc60000410000 */
[----:B------:R-:W2:Y:S01]  /*25f0*/  SHFL.DOWN PT, R194, R191, 0x1, 0x1f ;  /* 0x08201f00bfc27f89 */ /* 0x000ea200000e0000 */
[----:B------:R-:W-:-:S04]  /*2600*/  FMUL.FTZ R192, R192, R199 ;  /* 0x000000c7c0c07220 */ /* 0x000fc80000410000 */
[----:B------:R-:W-:Y:S02]  /*2610*/  FMUL.FTZ R192, R192, R196 ;  /* 0x000000c4c0c07220 */ /* 0x000fe40000410000 */
[----:B-1----:R-:W-:Y:S02]  /*2620*/  FADD.FTZ R188, R188, R193 ;  /* 0x000000c1bcbc7221 */ /* 0x002fe40000010000 */
[----:B--2---:R-:W-:Y:S02]  /*2630*/  FMUL.FTZ R187, R194, R200 ;  /* 0x000000c8c2bb7220 */ /* 0x004fe40000410000 */
[----:B------:R-:W-:Y:S01]  /*2640*/  FFMA.FTZ R192, R189, R192, R188 ;  /* 0x000000c0bdc07223 */ /* 0x000fe200000100bc */
[----:B------:R-:W-:Y:S01]  /*2650*/  @!P0 MOV R188, 0x4 ;  /* 0x0000000400bc8802 */ /* 0x000fe20000000f00 */
[----:B------:R-:W-:Y:S02]  /*2660*/  FFMA.FTZ R196, R198, R191, R187 ;  /* 0x000000bfc6c47223 */ /* 0x000fe400000100bb */
[----:B------:R-:W-:Y:S01]  /*2670*/  FADD.FTZ R191, R191, -R194 ;  /* 0x800000c2bfbf7221 */ /* 0x000fe20000010000 */
[----:B------:R-:W1:Y:S01]  /*2680*/  SHFL.DOWN PT, R187, R192, 0x1, 0x1f ;  /* 0x08201f00c0bb7f89 */ /* 0x000e6200000e0000 */
[----:B0-----:R-:W-:-:S02]  /*2690*/  FMUL.FTZ R196, R195, R196 ;  /* 0x000000c4c3c47220 */ /* 0x001fc40000410000 */
[----:B------:R-:W-:Y:S02]  /*26a0*/  FMUL.FTZ R191, R191, R191 ;  /* 0x000000bfbfbf7220 */ /* 0x000fe40000410000 */
[----:B------:R-:W-:Y:S01]  /*26b0*/  @!P0 IMAD.WIDE R188, R3, R188, c[0x0][0x1a0] ;  /* 0x0000680003bc8625 */ /* 0x000fe200078e02bc */
[----:B------:R-:W0:Y:S03]  /*26c0*/  SHFL.IDX PT, R193, R196, RZ, 0x1f ;  /* 0x00001fffc4c17589 */ /* 0x000e2600000e0000 */
[----:B------:R-:W-:-:S04]  /*26d0*/  FMUL.FTZ R191, R198, R191 ;  /* 0x000000bfc6bf7220 */ /* 0x000fc80000410000 */
[----:B------:R-:W-:Y:S02]  /*26e0*/  FMUL.FTZ R191, R191, R200 ;  /* 0x000000c8bfbf7220 */ /* 0x000fe40000410000 */
[----:B-1----:R-:W-:-:S04]  /*26f0*/  FADD.FTZ R190, R192, R187 ;  /* 0x000000bbc0be7221 */ /* 0x002fc80000010000 */
[----:B------:R-:W-:Y:S01]  /*2700*/  FFMA.FTZ R190, R195, R191, R190 ;  /* 0x000000bfc3be7223 */ /* 0x000fe200000100be */
[----:B0-----:R-:W-:Y:S01]  /*2710*/  FSEL R187, R193, RZ, !P1 ;  /* 0x000000ffc1bb7208 */ /* 0x001fe20004800000 */
[----:B------:R-:W-:Y:S04]  /*2720*/  @!P0 STG.E [R188.64], R193 ;  /* 0x000000c1bc008986 */ /* 0x000fe8000c101904 */
[----:B------:R-:W0:Y:S01]  /*2730*/  SHFL.IDX PT, R190, R190, RZ, 0x1f ;  /* 0x00001fffbebe7589 */ /* 0x000e2200000e0000 */
[--C-:B------:R-:W-:Y:S02]  /*2740*/  FADD.FTZ R202, R160, -R187.reuse ;  /* 0x800000bba0ca7221 */ /* 0x100fe40000010000 */
[----:B------:R-:W-:Y:S01]  /*2750*/  FADD.FTZ R214, R161, -R187 ;  /* 0x800000bba1d67221 */ /* 0x000fe20000010000 */
[----:B------:R-:W-:Y:S01]  /*2760*/  MOV R161, c[0x0][0x1e0] ;  /* 0x0000780000a17a02 */ /* 0x000fe20000000f00 */
[----:B------:R-:W-:-:S02]  /*2770*/  FMUL.FTZ R160, R193, R193 ;  /* 0x000000c1c1a07220 */ /* 0x000fc40000410000 */
[--C-:B------:R-:W-:Y:S02]  /*2780*/  FADD.FTZ R210, R157, -R187.reuse ;  /* 0x800000bb9dd27221 */ /* 0x100fe40000010000 */
[--C-:B------:R-:W-:Y:S02]  /*2790*/  FADD.FTZ R206, R156, -R187.reuse ;  /* 0x800000bb9cce7221 */ /* 0x100fe40000010000 */
[--C-:B------:R-:W-:Y:S01]  /*27a0*/  FADD.FTZ R157, R129, -R187.reuse ;  /* 0x800000bb819d7221 */ /* 0x100fe20000010000 */
[----:B------:R-:W-:Y:S01]  /*27b0*/  FSEL R129, R160, RZ, P1 ;  /* 0x000000ffa0817208 */ /* 0x000fe20000800000 */
[--C-:B------:R-:W-:Y:S01]  /*27c0*/  FADD.FTZ R156, R128, -R187.reuse ;  /* 0x800000bb809c7221 */ /* 0x100fe20000010000 */
[----:B------:R-:W-:Y:S01]  /*27d0*/  LOP3.LUT P1, RZ, R2, 0xff, RZ, 0xc0, !PT ;  /* 0x000000ff02ff7812 */ /* 0x000fe2000782c0ff */
[--C-:B------:R-:W-:Y:S02]  /*27e0*/  FADD.FTZ R212, R159, -R187.reuse ;  /* 0x800000bb9fd47221 */ /* 0x100fe40000010000 */
[--C-:B------:R-:W-:Y:S01]  /*27f0*/  FADD.FTZ R160, R124, -R187.reuse ;  /* 0x800000bb7ca07221 */ /* 0x100fe20000010000 */
[----:B------:R-:W-:Y:S01]  /*2800*/  @!P0 MOV R124, 0x4 ;  /* 0x00000004007c8802 */ /* 0x000fe20000000f00 */
[--C-:B------:R-:W-:Y:S01]  /*2810*/  FADD.FTZ R159, R131, -R187.reuse ;  /* 0x800000bb839f7221 */ /* 0x100fe20000010000 */
[----:B------:R-:W-:Y:S01]  /*2820*/  SEL R2, RZ, 0x1, P1 ;  /* 0x00000001ff027807 */ /* 0x000fe20000800000 */
[----:B------:R-:W-:-:S02]  /*2830*/  FADD.FTZ R204, R162, -R187 ;  /* 0x800000bba2cc7221 */ /* 0x000fc40000010000 */
[--C-:B------:R-:W-:Y:S02]  /*2840*/  FADD.FTZ R162, R126, -R187.reuse ;  /* 0x800000bb7ea27221 */ /* 0x100fe40000010000 */
[----:B0-----:R-:W-:Y:S02]  /*2850*/  FFMA.FTZ R128, R190, R161, c[0x0][0x228] ;  /* 0x00008a00be807623 */ /* 0x001fe400000100a1 */
[----:B------:R-:W-:Y:S02]  /*2860*/  FADD.FTZ R161, R125, -R187 ;  /* 0x800000bb7da17221 */ /* 0x000fe40000010000 */
[----:B------:R-:W-:Y:S02]  /*2870*/  FADD.FTZ R128, R128, R129 ;  /* 0x0000008180807221 */ /* 0x000fe40000010000 */
[--C-:B------:R-:W-:Y:S02]  /*2880*/  FADD.FTZ R152, R152, -R187.reuse ;  /* 0x800000bb98987221 */ /* 0x100fe40000010000 */
[----:B------:R0:W1:Y:S01]  /*2890*/  MUFU.RSQ R189, R128 ;  /* 0x0000008000bd7308 */ /* 0x0000620000001400 */
[----:B------:R-:W-:-:S02]  /*28a0*/  FADD.FTZ R153, R153, -R187 ;  /* 0x800000bb99997221 */ /* 0x000fc40000010000 */
[--C-:B------:R-:W-:Y:S02]  /*28b0*/  FADD.FTZ R155, R155, -R187.reuse ;  /* 0x800000bb9b9b7221 */ /* 0x100fe40000010000 */
[--C-:B------:R-:W-:Y:S02]  /*28c0*/  FADD.FTZ R154, R154, -R187.reuse ;  /* 0x800000bb9a9a7221 */ /* 0x100fe40000010000 */
[----:B------:R-:W-:Y:S02]  /*28d0*/  FADD.FTZ R148, R148, -R187 ;  /* 0x800000bb94947221 */ /* 0x000fe40000010000 */
[C---:B0-----:R-:W-:Y:S01]  /*28e0*/  @!P0 IMAD.WIDE R128, R3.reuse, R124, c[0x0][0x1a8] ;  /* 0x00006a0003808625 */ /* 0x041fe200078e027c */
[----:B------:R-:W-:-:S03]  /*28f0*/  IADD3 R3, R3, c[0x0][0x160], RZ ;  /* 0x0000580003037a10 */ /* 0x000fc60007ffe0ff */
[--C-:B------:R-:W-:Y:S02]  /*2900*/  FADD.FTZ R216, R158, -R187.reuse ;  /* 0x800000bb9ed87221 */ /* 0x100fe40000010000 */
[----:B------:R-:W-:Y:S01]  /*2910*/  FADD.FTZ R149, R149, -R187 ;  /* 0x800000bb95957221 */ /* 0x000fe20000010000 */
[----:B-1----:R0:W-:Y:S01]  /*2920*/  @!P0 STG.E [R128.64], R189 ;  /* 0x000000bd80008986 */ /* 0x0021e2000c101904 */
[----:B------:R-:W-:Y:S01]  /*2930*/  FMUL.FTZ R131, R189, R206 ;  /* 0x000000cebd837220 */ /* 0x000fe20000410000 */
[----:B------:R-:W-:Y:S01]  /*2940*/  ISETP.GE.AND P0, PT, R3, c[0x0][0x164], PT ;  /* 0x0000590003007a0c */ /* 0x000fe20003f06270 */
[C---:B------:R-:W-:Y:S02]  /*2950*/  FMUL.FTZ R125, R189.reuse, R202 ;  /* 0x000000cabd7d7220 */ /* 0x040fe40000410000 */
[----:B------:R-:W-:Y:S02]  /*2960*/  FMUL.FTZ R214, R189, R214 ;  /* 0x000000d6bdd67220 */ /* 0x000fe40000410000 */
[----:B-----5:R-:W-:-:S02]  /*2970*/  FFMA.FTZ R126, R72, R131, R16 ;  /* 0x00000083487e7223 */ /* 0x020fc40000010010 */
[----:B------:R-:W-:Y:S02]  /*2980*/  FFMA.FTZ R124, R68, R125, R12 ;  /* 0x0000007d447c7223 */ /* 0x000fe4000001000c */
[----:B------:R-:W-:Y:S02]  /*2990*/  FFMA.FTZ R131, R69, R214, R13 ;  /* 0x000000d645837223 */ /* 0x000fe4000001000d */
[--C-:B------:R-:W-:Y:S02]  /*29a0*/  FADD.FTZ R150, R150, -R187.reuse ;  /* 0x800000bb96967221 */ /* 0x100fe40000010000 */
[--C-:B------:R-:W-:Y:S01]  /*29b0*/  FADD.FTZ R158, R130, -R187.reuse ;  /* 0x800000bb829e7221 */ /* 0x100fe20000010000 */
[----:B------:R-:W-:Y:S01]  /*29c0*/  F2FP.BF16.PACK_AB R124, R131, R124 ;  /* 0x0000007c837c723e */ /* 0x000fe200000010ff */
[----:B------:R-:W-:Y:S02]  /*29d0*/  FMUL.FTZ R131, R189, R152 ;  /* 0x00000098bd837220 */ /* 0x000fe40000410000 */
[----:B------:R-:W-:-:S02]  /*29e0*/  FADD.FTZ R151, R151, -R187 ;  /* 0x800000bb97977221 */ /* 0x000fc40000010000 */
[C---:B------:R-:W-:Y:S02]  /*29f0*/  FMUL.FTZ R130, R189.reuse, R153 ;  /* 0x00000099bd827220 */ /* 0x040fe40000410000 */
[C---:B------:R-:W-:Y:S02]  /*2a00*/  FMUL.FTZ R152, R189.reuse, R155 ;  /* 0x0000009bbd987220 */ /* 0x040fe40000410000 */
[C---:B------:R-:W-:Y:S02]  /*2a10*/  FMUL.FTZ R153, R189.reuse, R154 ;  /* 0x0000009abd997220 */ /* 0x040fe40000410000 */
[----:B------:R-:W-:Y:S02]  /*2a20*/  FMUL.FTZ R155, R189, R148 ;  /* 0x00000094bd9b7220 */ /* 0x000fe40000410000 */
[--C-:B------:R-:W-:Y:S02]  /*2a30*/  FADD.FTZ R208, R163, -R187.reuse ;  /* 0x800000bba3d07221 */ /* 0x100fe40000010000 */
[----:B------:R-:W-:-:S02]  /*2a40*/  FADD.FTZ R144, R144, -R187 ;  /* 0x800000bb90907221 */ /* 0x000fc40000010000 */
[----:B------:R-:W-:Y:S02]  /*2a50*/  FMUL.FTZ R148, R189, R149 ;  /* 0x00000095bd947220 */ /* 0x000fe40000410000 */
[--C-:B------:R-:W-:Y:S02]  /*2a60*/  FADD.FTZ R145, R145, -R187.reuse ;  /* 0x800000bb91917221 */ /* 0x100fe40000010000 */
[--C-:B------:R-:W-:Y:S02]  /*2a70*/  FADD.FTZ R163, R127, -R187.reuse ;  /* 0x800000bb7fa37221 */ /* 0x100fe40000010000 */
[----:B------:R-:W-:Y:S02]  /*2a80*/  FMUL.FTZ R149, R189, R150 ;  /* 0x00000096bd957220 */ /* 0x000fe40000410000 */
[--C-:B------:R-:W-:Y:S02]  /*2a90*/  FADD.FTZ R146, R146, -R187.reuse ;  /* 0x800000bb92927221 */ /* 0x100fe40000010000 */
[----:B------:R-:W-:-:S02]  /*2aa0*/  FADD.FTZ R190, R165, -R187 ;  /* 0x800000bba5be7221 */ /* 0x000fc40000010000 */
[C---:B------:R-:W-:Y:S02]  /*2ab0*/  FMUL.FTZ R127, R189.reuse, R204 ;  /* 0x000000ccbd7f7220 */ /* 0x040fe40000410000 */
[----:B------:R-:W-:Y:S01]  /*2ac0*/  FMUL.FTZ R150, R189, R151 ;  /* 0x00000097bd967220 */ /* 0x000fe20000410000 */
[----:B------:R-:W-:Y:S01]  /*2ad0*/  HFMA2.MMA R151, -RZ, RZ, 0, 9.5367431640625e-07 ;  /* 0x00000010ff977435 */ /* 0x000fe200000001ff */
[--C-:B------:R-:W-:Y:S02]  /*2ae0*/  FADD.FTZ R147, R147, -R187.reuse ;  /* 0x800000bb93937221 */ /* 0x100fe40000010000 */
[----:B------:R-:W-:Y:S02]  /*2af0*/  FMUL.FTZ R165, R189, R216 ;  /* 0x000000d8bda57220 */ /* 0x000fe40000410000 */
[----:B0-----:R-:W-:Y:S02]  /*2b00*/  FFMA.FTZ R129, R78, R153, R22 ;  /* 0x000000994e817223 */ /* 0x001fe40000010016 */
[----:B------:R-:W-:-:S02]  /*2b10*/  FADD.FTZ R140, R140, -R187 ;  /* 0x800000bb8c8c7221 */ /* 0x000fc40000010000 */
[C---:B------:R-:W-:Y:S02]  /*2b20*/  FMUL.FTZ R208, R189.reuse, R208 ;  /* 0x000000d0bdd07220 */ /* 0x040fe40000410000 */
[C---:B------:R-:W-:Y:S02]  /*2b30*/  FMUL.FTZ R210, R189.reuse, R210 ;  /* 0x000000d2bdd27220 */ /* 0x040fe40000410000 */
[C---:B------:R-:W-:Y:S02]  /*2b40*/  FMUL.FTZ R212, R189.reuse, R212 ;  /* 0x000000d4bdd47220 */ /* 0x040fe40000410000 */
[----:B------:R-:W-:Y:S02]  /*2b50*/  FMUL.FTZ R153, R189, R144 ;  /* 0x00000090bd997220 */ /* 0x000fe40000410000 */
[----:B------:R-:W-:Y:S02]  /*2b60*/  FADD.FTZ R141, R141, -R187 ;  /* 0x800000bb8d8d7221 */ /* 0x000fe40000010000 */
[----:B------:R-:W-:-:S02]  /*2b70*/  FFMA.FTZ R128, R76, R131, R20 ;  /* 0x000000834c807223 */ /* 0x000fc40000010014 */
[C---:B------:R-:W-:Y:S02]  /*2b80*/  FMUL.FTZ R144, R189.reuse, R145 ;  /* 0x00000091bd907220 */ /* 0x040fe40000410000 */
[--C-:B------:R-:W-:Y:S02]  /*2b90*/  FADD.FTZ R142, R142, -R187.reuse ;  /* 0x800000bb8e8e7221 */ /* 0x100fe40000010000 */
[----:B------:R-:W-:Y:S02]  /*2ba0*/  FFMA.FTZ R125, R70, R127, R14 ;  /* 0x0000007f467d7223 */ /* 0x000fe4000001000e */
[----:B------:R-:W-:Y:S02]  /*2bb0*/  FFMA.FTZ R131, R82, R149, R26 ;  /* 0x0000009552837223 */ /* 0x000fe4000001001a */
[----:B------:R-:W-:Y:S02]  /*2bc0*/  FMUL.FTZ R145, R189, R146 ;  /* 0x00000092bd917220 */ /* 0x000fe40000410000 */
[----:B------:R-:W-:-:S02]  /*2bd0*/  FADD.FTZ R143, R143, -R187 ;  /* 0x800000bb8f8f7221 */ /* 0x000fc40000010000 */
[----:B------:R-:W-:Y:S02]  /*2be0*/  FFMA.FTZ R127, R74, R165, R18 ;  /* 0x000000a54a7f7223 */ /* 0x000fe40000010012 */
[----:B------:R-:W-:Y:S02]  /*2bf0*/  FFMA.FTZ R155, R80, R155, R24 ;  /* 0x0000009b509b7223 */ /* 0x000fe40000010018 */
[----:B------:R-:W-:Y:S02]  /*2c00*/  FFMA.FTZ R148, R81, R148, R25 ;  /* 0x0000009451947223 */ /* 0x000fe40000010019 */
[----:B------:R-:W-:Y:S02]  /*2c10*/  FFMA.FTZ R149, R77, R130, R21 ;  /* 0x000000824d957223 */ /* 0x000fe40000010015 */
[----:B------:R-:W-:Y:S01]  /*2c20*/  FMUL.FTZ R146, R189, R147 ;  /* 0x00000093bd927220 */ /* 0x000fe20000410000 */
[----:B------:R-:W-:Y:S01]  /*2c30*/  F2FP.BF16.PACK_AB R130, R148, R155 ;  /* 0x0000009b9482723e */ /* 0x000fe200000010ff */
[----:B------:R-:W-:Y:S01]  /*2c40*/  FADD.FTZ R136, R136, -R187 ;  /* 0x800000bb88887221 */ /* 0x000fe20000010000 */
[----:B------:R-:W-:Y:S01]  /*2c50*/  F2FP.BF16.PACK_AB R128, R149, R128 ;  /* 0x000000809580723e */ /* 0x000fe200000010ff */
[----:B------:R-:W-:-:S02]  /*2c60*/  FFMA.FTZ R212, R75, R212, R19 ;  /* 0x000000d44bd47223 */ /* 0x000fc40000010013 */
[----:B------:R-:W-:Y:S02]  /*2c70*/  FFMA.FTZ R165, R73, R210, R17 ;  /* 0x000000d249a57223 */ /* 0x000fe40000010011 */
[----:B------:R-:W-:Y:S01]  /*2c80*/  FFMA.FTZ R208, R71, R208, R15 ;  /* 0x000000d047d07223 */ /* 0x000fe2000001000f */
[----:B------:R-:W-:Y:S01]  /*2c90*/  F2FP.BF16.PACK_AB R127, R212, R127 ;  /* 0x0000007fd47f723e */ /* 0x000fe200000010ff */
[----:B------:R-:W-:Y:S01]  /*2ca0*/  FMUL.FTZ R147, R189, R140 ;  /* 0x0000008cbd937220 */ /* 0x000fe20000410000 */
[----:B------:R-:W-:Y:S01]  /*2cb0*/  F2FP.BF16.PACK_AB R126, R165, R126 ;  /* 0x0000007ea57e723e */ /* 0x000fe200000010ff */
[----:B------:R-:W-:Y:S01]  /*2cc0*/  FADD.FTZ R137, R137, -R187 ;  /* 0x800000bb89897221 */ /* 0x000fe20000010000 */
[----:B------:R-:W-:Y:S01]  /*2cd0*/  F2FP.BF16.PACK_AB R125, R208, R125 ;  /* 0x0000007dd07d723e */ /* 0x000fe200000010ff */
[----:B------:R-:W-:Y:S02]  /*2ce0*/  FFMA.FTZ R150, R83, R150, R27 ;  /* 0x0000009653967223 */ /* 0x000fe4000001001b */
[----:B------:R-:W-:-:S02]  /*2cf0*/  FFMA.FTZ R152, R79, R152, R23 ;  /* 0x000000984f987223 */ /* 0x000fc40000010017 */
[C---:B------:R-:W-:Y:S01]  /*2d00*/  FMUL.FTZ R140, R189.reuse, R141 ;  /* 0x0000008dbd8c7220 */ /* 0x040fe20000410000 */
[----:B------:R-:W-:Y:S01]  /*2d10*/  F2FP.BF16.PACK_AB R131, R150, R131 ;  /* 0x000000839683723e */ /* 0x000fe200000010ff */
[--C-:B------:R-:W-:Y:S01]  /*2d20*/  FADD.FTZ R138, R138, -R187.reuse ;  /* 0x800000bb8a8a7221 */ /* 0x100fe20000010000 */
[----:B------:R-:W-:Y:S01]  /*2d30*/  F2FP.BF16.PACK_AB R129, R152, R129 ;  /* 0x000000819881723e */ /* 0x000fe200000010ff */
[----:B------:R-:W-:Y:S02]  /*2d40*/  FMUL.FTZ R141, R189, R142 ;  /* 0x0000008ebd8d7220 */ /* 0x000fe40000410000 */
[--C-:B------:R-:W-:Y:S02]  /*2d50*/  FADD.FTZ R139, R139, -R187.reuse ;  /* 0x800000bb8b8b7221 */ /* 0x100fe40000010000 */
[----:B------:R-:W-:Y:S02]  /*2d60*/  FMUL.FTZ R142, R189, R143 ;  /* 0x0000008fbd8e7220 */ /* 0x000fe40000410000 */
[----:B------:R-:W-:-:S02]  /*2d70*/  FADD.FTZ R132, R132, -R187 ;  /* 0x800000bb84847221 */ /* 0x000fc40000010000 */
[----:B------:R-:W-:Y:S02]  /*2d80*/  FMUL.FTZ R143, R189, R136 ;  /* 0x00000088bd8f7220 */ /* 0x000fe40000410000 */
[----:B------:R-:W-:Y:S02]  /*2d90*/  FADD.FTZ R133, R133, -R187 ;  /* 0x800000bb85857221 */ /* 0x000fe40000010000 */
[----:B------:R-:W-:-:S04]  /*2da0*/  IMAD.WIDE.U32 R148, R185, R151, c[0x0][0x208] ;  /* 0x00008200b9947625 */ /* 0x000fc800078e0097 */
[----:B------:R-:W-:Y:S01]  /*2db0*/  FMUL.FTZ R136, R189, R137 ;  /* 0x00000089bd887220 */ /* 0x000fe20000410000 */
[----:B------:R-:W-:Y:S01]  /*2dc0*/  STG.E.128 [R148.64], R124 ;  /* 0x0000007c94007986 */ /* 0x000fe2000c101d04 */
[----:B------:R-:W-:Y:S02]  /*2dd0*/  FADD.FTZ R134, R134, -R187 ;  /* 0x800000bb86867221 */ /* 0x000fe40000010000 */
[----:B------:R-:W-:-:S04]  /*2de0*/  IMAD.WIDE.U32 R184, R184, R151, c[0x0][0x208] ;  /* 0x00008200b8b87625 */ /* 0x000fc800078e0097 */
[----:B------:R-:W-:Y:S01]  /*2df0*/  FMUL.FTZ R137, R189, R138 ;  /* 0x0000008abd897220 */ /* 0x000fe20000410000 */
[----:B------:R0:W-:Y:S01]  /*2e00*/  STG.E.128 [R184.64], R128 ;  /* 0x00000080b8007986 */ /* 0x0001e2000c101d04 */
[--C-:B------:R-:W-:Y:S02]  /*2e10*/  FADD.FTZ R135, R135, -R187.reuse ;  /* 0x800000bb87877221 */ /* 0x100fe40000010000 */
[C---:B------:R-:W-:Y:S02]  /*2e20*/  FMUL.FTZ R138, R189.reuse, R139 ;  /* 0x0000008bbd8a7220 */ /* 0x040fe40000410000 */
[C---:B------:R-:W-:Y:S02]  /*2e30*/  FMUL.FTZ R139, R189.reuse, R132 ;  /* 0x00000084bd8b7220 */ /* 0x040fe40000410000 */
[----:B------:R-:W-:Y:S02]  /*2e40*/  FMUL.FTZ R132, R189, R133 ;  /* 0x00000085bd847220 */ /* 0x000fe40000410000 */
[----:B------:R-:W-:-:S02]  /*2e50*/  FADD.FTZ R164, R164, -R187 ;  /* 0x800000bba4a47221 */ /* 0x000fc40000010000 */
[C---:B------:R-:W-:Y:S02]  /*2e60*/  FMUL.FTZ R133, R189.reuse, R134 ;  /* 0x00000086bd857220 */ /* 0x040fe40000410000 */
[----:B------:R-:W-:Y:S02]  /*2e70*/  FMUL.FTZ R134, R189, R135 ;  /* 0x00000087bd867220 */ /* 0x000fe40000410000 */
[----:B------:R-:W-:Y:S02]  /*2e80*/  FFMA.FTZ R141, R90, R141, R34 ;  /* 0x0000008d5a8d7223 */ /* 0x000fe40000010022 */
[----:B------:R-:W-:Y:S02]  /*2e90*/  FFMA.FTZ R142, R91, R142, R35 ;  /* 0x0000008e5b8e7223 */ /* 0x000fe40000010023 */
[----:B0-----:R-:W-:Y:S02]  /*2ea0*/  FFMA.FTZ R129, R94, R137, R38 ;  /* 0x000000895e817223 */ /* 0x001fe40000010026 */
[----:B------:R-:W-:Y:S01]  /*2eb0*/  FFMA.FTZ R138, R95, R138, R39 ;  /* 0x0000008a5f8a7223 */ /* 0x000fe20000010027 */
[----:B------:R-:W-:Y:S01]  /*2ec0*/  F2FP.BF16.PACK_AB R127, R142, R141 ;  /* 0x0000008d8e7f723e */ /* 0x000fe200000010ff */
[----:B------:R-:W-:-:S02]  /*2ed0*/  FADD.FTZ R192, R167, -R187 ;  /* 0x800000bba7c07221 */ /* 0x000fc40000010000 */
[C---:B------:R-:W-:Y:S01]  /*2ee0*/  FMUL.FTZ R167, R189.reuse, R164 ;  /* 0x000000a4bda77220 */ /* 0x040fe20000410000 */
[----:B------:R-:W-:Y:S01]  /*2ef0*/  F2FP.BF16.PACK_AB R129, R138, R129 ;  /* 0x000000818a81723e */ /* 0x000fe200000010ff */
[----:B------:R-:W-:Y:S02]  /*2f00*/  FMUL.FTZ R190, R189, R190 ;  /* 0x000000bebdbe7220 */ /* 0x000fe40000410000 */
[----:B------:R-:W-:Y:S02]  /*2f10*/  FFMA.FTZ R133, R98, R133, R42 ;  /* 0x0000008562857223 */ /* 0x000fe4000001002a */
[----:B------:R-:W-:Y:S02]  /*2f20*/  FFMA.FTZ R134, R99, R134, R43 ;  /* 0x0000008663867223 */ /* 0x000fe4000001002b */
[--C-:B------:R-:W-:Y:S02]  /*2f30*/  FADD.FTZ R168, R168, -R187.reuse ;  /* 0x800000bba8a87221 */ /* 0x100fe40000010000 */
[----:B------:R-:W-:Y:S01]  /*2f40*/  FADD.FTZ R169, R169, -R187 ;  /* 0x800000bba9a97221 */ /* 0x000fe20000010000 */
[----:B------:R-:W-:Y:S01]  /*2f50*/  F2FP.BF16.PACK_AB R131, R134, R133 ;  /* 0x000000858683723e */ /* 0x000fe200000010ff */
[----:B------:R-:W-:-:S02]  /*2f60*/  FMUL.FTZ R152, R189, R159 ;  /* 0x0000009fbd987220 */ /* 0x000fc40000410000 */
[C---:B------:R-:W-:Y:S02]  /*2f70*/  FMUL.FTZ R159, R189.reuse, R160 ;  /* 0x000000a0bd9f7220 */ /* 0x040fe40000410000 */
[C---:B------:R-:W-:Y:S02]  /*2f80*/  FMUL.FTZ R154, R189.reuse, R161 ;  /* 0x000000a1bd9a7220 */ /* 0x040fe40000410000 */
[C---:B------:R-:W-:Y:S02]  /*2f90*/  FMUL.FTZ R155, R189.reuse, R156 ;  /* 0x0000009cbd9b7220 */ /* 0x040fe40000410000 */
[----:B------:R-:W-:Y:S02]  /*2fa0*/  FMUL.FTZ R150, R189, R157 ;  /* 0x0000009dbd967220 */ /* 0x000fe40000410000 */
[----:B------:R-:W-:Y:S02]  /*2fb0*/  FFMA.FTZ R138, R112, R167, R56 ;  /* 0x000000a7708a7223 */ /* 0x000fe40000010038 */
[----:B------:R-:W-:-:S02]  /*2fc0*/  FFMA.FTZ R141, R113, R190, R57 ;  /* 0x000000be718d7223 */ /* 0x000fc40000010039 */
[C---:B------:R-:W-:Y:S02]  /*2fd0*/  FMUL.FTZ R157, R189.reuse, R158 ;  /* 0x0000009ebd9d7220 */ /* 0x040fe40000410000 */
[----:B------:R-:W-:Y:S01]  /*2fe0*/  FMUL.FTZ R156, R189, R163 ;  /* 0x000000a3bd9c7220 */ /* 0x000fe20000410000 */
[----:B------:R-:W-:Y:S01]  /*2ff0*/  F2FP.BF16.PACK_AB R138, R141, R138 ;  /* 0x0000008a8d8a723e */ /* 0x000fe200000010ff */
[--C-:B------:R-:W-:Y:S02]  /*3000*/  FADD.FTZ R170, R170, -R187.reuse ;  /* 0x800000bbaaaa7221 */ /* 0x100fe40000010000 */
[--C-:B------:R-:W-:Y:S02]  /*3010*/  FADD.FTZ R188, R171, -R187.reuse ;  /* 0x800000bbabbc7221 */ /* 0x100fe40000010000 */
[--C-:B------:R-:W-:Y:S02]  /*3020*/  FADD.FTZ R166, R166, -R187.reuse ;  /* 0x800000bba6a67221 */ /* 0x100fe40000010000 */
[----:B------:R-:W-:-:S02]  /*3030*/  FADD.FTZ R178, R178, -R187 ;  /* 0x800000bbb2b27221 */ /* 0x000fc40000010000 */
[--C-:B------:R-:W-:Y:S02]  /*3040*/  FADD.FTZ R196, R179, -R187.reuse ;  /* 0x800000bbb3c47221 */ /* 0x100fe40000010000 */
[C---:B------:R-:W-:Y:S02]  /*3050*/  FMUL.FTZ R163, R189.reuse, R168 ;  /* 0x000000a8bda37220 */ /* 0x040fe40000410000 */
[----:B------:R-:W-:Y:S02]  /*3060*/  FMUL.FTZ R158, R189, R169 ;  /* 0x000000a9bd9e7220 */ /* 0x000fe40000410000 */
[--C-:B------:R-:W-:Y:S02]  /*3070*/  FADD.FTZ R176, R176, -R187.reuse ;  /* 0x800000bbb0b07221 */ /* 0x100fe40000010000 */
[--C-:B------:R-:W-:Y:S02]  /*3080*/  FADD.FTZ R194, R177, -R187.reuse ;  /* 0x800000bbb1c27221 */ /* 0x100fe40000010000 */
[----:B------:R-:W-:-:S02]  /*3090*/  FADD.FTZ R172, R172, -R187 ;  /* 0x800000bbacac7221 */ /* 0x000fc40000010000 */
[--C-:B------:R-:W-:Y:S02]  /*30a0*/  FADD.FTZ R198, R173, -R187.reuse ;  /* 0x800000bbadc67221 */ /* 0x100fe40000010000 */
[--C-:B------:R-:W-:Y:S02]  /*30b0*/  FADD.FTZ R174, R174, -R187.reuse ;  /* 0x800000bbaeae7221 */ /* 0x100fe40000010000 */
[----:B------:R-:W-:Y:S02]  /*30c0*/  FADD.FTZ R200, R175, -R187 ;  /* 0x800000bbafc87221 */ /* 0x000fe40000010000 */
[----:B------:R-:W-:Y:S02]  /*30d0*/  FFMA.FTZ R128, R92, R143, R36 ;  /* 0x0000008f5c807223 */ /* 0x000fe40000010024 */
        /* <DEDUP_REMOVED lines=17> */
[----:B------:R-:W-:-:S02]  /*31f0*/  FMUL.FTZ R171, R189, R176 ;  /* 0x000000b0bdab7220 */ /* 0x000fc40000410000 */
[----:B------:R-:W-:Y:S01]  /*3200*/  FMUL.FTZ R194, R189, R194 ;  /* 0x000000c2bdc27220 */ /* 0x000fe20000410000 */
[----:B------:R-:W-:Y:S01]  /*3210*/  F2FP.BF16.PACK_AB R136, R141, R136 ;  /* 0x000000888d88723e */ /* 0x000fe200000010ff */
        /* <DEDUP_REMOVED lines=50> */
[----:B0-----:R-:W-:Y:S01]  /*3540*/  @P0 CALL.REL.NOINC `(.L_x_20563) ;  /* 0x0000001000000944 */ /* 0x001fe20003c00000 */
[----:B------:R-:W-:Y:S05]  /*3550*/  BRA `(.L_x_20564) ;  /* 0xffffcf4000007947 */ /* 0x000fea000383ffff */
.L_x_20563:
[----:B------:R-:W-:Y:S05]  /*3560*/  EXIT ;  /* 0x000000000000794d */ /* 0x000fea0003800000 */
.L_x_20561:
[----:B0-----:R-:W-:Y:S01]  /*3570*/  HFMA2.MMA R189, -RZ, RZ, 0, 1.847743988037109375e-06 ;  /* 0x0000001fffbd7435 */ /* 0x001fe200000001ff */
[----:B------:R-:W-:-:S02]  /*3580*/  MOV R193, 0x1 ;  /* 0x0000000100c17802 */ /* 0x000fc40000000f00 */
[----:B------:R-:W-:Y:S02]  /*3590*/  MOV R192, 0xffffffff ;  /* 0xffffffff00c07802 */ /* 0x000fe40000000f00 */
[----:B------:R-:W-:Y:S02]  /*35a0*/  MOV R190, 0x35c0 ;  /* 0x000035c000be7802 */ /* 0x000fe40000000f00 */
[----:B-----5:R-:W-:Y:S05]  /*35b0*/  CALL.REL.NOINC `($__internal_65_$__cuda_sm70_shflsync_bfly_p) ;  /* 0x00000a9000007944 */ /* 0x020fea0003c00000 */
[----:B-1----:R-:W-:Y:S01]  /*35c0*/  MOV R188, R193 ;  /* 0x000000c100bc7202 */ /* 0x002fe20000000f00 */
[----:B0-----:R-:W-:Y:S05]  /*35d0*/  BRA `(.L_x_20565) ;  /* 0xffffe5b000007947 */ /* 0x001fea000383ffff */
.L_x_20562:
[----:B------:R-:W-:Y:S01]  /*35e0*/  HFMA2.MMA R193, -RZ, RZ, 0, 1.1920928955078125e-07 ;  /* 0x00000002ffc17435 */ /* 0x000fe200000001ff */
[----:B------:R-:W-:Y:S02]  /*35f0*/  MOV R189, 0x1f ;  /* 0x0000001f00bd7802 */ /* 0x000fe40000000f00 */
[----:B------:R-:W-:Y:S02]  /*3600*/  MOV R192, 0xffffffff ;  /* 0xffffffff00c07802 */ /* 0x000fe40000000f00 */
[----:B------:R-:W-:Y:S02]  /*3610*/  MOV R190, 0x3630 ;  /* 0x0000363000be7802 */ /* 0x000fe40000000f00 */
[----:B-----5:R-:W-:Y:S05]  /*3620*/  CALL.REL.NOINC `($__internal_65_$__cuda_sm70_shflsync_bfly_p) ;  /* 0x00000a2000007944 */ /* 0x020fea0003c00000 */
[----:B01----:R-:W-:Y:S01]  /*3630*/  FADD.FTZ R194, R194, R193 ;  /* 0x000000c1c2c27221 */ /* 0x003fe20000010000 */
[----:B------:R-:W-:Y:S01]  /*3640*/  HFMA2.MMA R193, -RZ, RZ, 0, 2.384185791015625e-07 ;  /* 0x00000004ffc17435 */ /* 0x000fe200000001ff */
[----:B------:R-:W-:-:S02]  /*3650*/  MOV R189, 0x1f ;  /* 0x0000001f00bd7802 */ /* 0x000fc40000000f00 */
[----:B------:R-:W-:Y:S02]  /*3660*/  MOV R192, 0xffffffff ;  /* 0xffffffff00c07802 */ /* 0x000fe40000000f00 */
[----:B------:R-:W-:Y:S02]  /*3670*/  MOV R190, 0x3690 ;  /* 0x0000369000be7802 */ /* 0x000fe40000000f00 */
[----:B------:R-:W-:Y:S05]  /*3680*/  CALL.REL.NOINC `($__internal_65_$__cuda_sm70_shflsync_bfly_p) ;  /* 0x000009c000007944 */ /* 0x000fea0003c00000 */
[----:B01----:R-:W-:Y:S01]  /*3690*/  FADD.FTZ R194, R194, R193 ;  /* 0x000000c1c2c27221 */ /* 0x003fe20000010000 */
[----:B------:R-:W-:Y:S01]  /*36a0*/  HFMA2.MMA R193, -RZ, RZ, 0, 4.76837158203125e-07 ;  /* 0x00000008ffc17435 */ /* 0x000fe200000001ff */
[----:B------:R-:W-:Y:S02]  /*36b0*/  MOV R189, 0x1f ;  /* 0x0000001f00bd7802 */ /* 0x000fe40000000f00 */
[----:B------:R-:W-:Y:S02]  /*36c0*/  MOV R192, 0xffffffff ;  /* 0xffffffff00c07802 */ /* 0x000fe40000000f00 */
[----:B------:R-:W-:Y:S02]  /*36d0*/  MOV R190, 0x36f0 ;  /* 0x000036f000be7802 */ /* 0x000fe40000000f00 */
[----:B------:R-:W-:Y:S05]  /*36e0*/  CALL.REL.NOINC `($__internal_65_$__cuda_sm70_shflsync_bfly_p) ;  /* 0x0000096000007944 */ /* 0x000fea0003c00000 */
[----:B01----:R-:W-:Y:S01]  /*36f0*/  FADD.FTZ R194, R194, R193 ;  /* 0x000000c1c2c27221 */ /* 0x003fe20000010000 */
[----:B------:R-:W-:Y:S01]  /*3700*/  HFMA2.MMA R193, -RZ, RZ, 0, 9.5367431640625e-07 ;  /* 0x00000010ffc17435 */ /* 0x000fe200000001ff */
[----:B------:R-:W-:-:S02]  /*3710*/  MOV R189, 0x1f ;  /* 0x0000001f00bd7802 */ /* 0x000fc40000000f00 */
[----:B------:R-:W-:Y:S02]  /*3720*/  MOV R192, 0xffffffff ;  /* 0xffffffff00c07802 */ /* 0x000fe40000000f00 */
[----:B------:R-:W-:Y:S02]  /*3730*/  MOV R190, 0x3750 ;  /* 0x0000375000be7802 */ /* 0x000fe40000000f00 */
[----:B------:R-:W-:Y:S05]  /*3740*/  CALL.REL.NOINC `($__internal_65_$__cuda_sm70_shflsync_bfly_p) ;  /* 0x0000090000007944 */ /* 0x000fea0003c00000 */
        /* <DEDUP_REMOVED lines=118> */
[----:B------:R-:W-:Y:S05]  /*3eb0*/  CALL.REL.NOINC `($__internal_65_$__cuda_sm70_shflsync_bfly_p) ;  /* 0x0000019000007944 */ /* 0x000fea0003c00000 */
[----:B01----:R-:W-:Y:S01]  /*3ec0*/  FADD.FTZ R194, R194, R193 ;  /* 0x000000c1c2c27221 */ /* 0x003fe20000010000 */
[----:B------:R-:W-:Y:S01]  /*3ed0*/  HFMA2.MMA R193, -RZ, RZ, 0, 1.1920928955078125e-07 ;  /* 0x00000002ffc17435 */ /* 0x000fe200000001ff */
[----:B------:R-:W-:Y:S02]  /*3ee0*/  MOV R189, 0x1f ;  /* 0x0000001f00bd7802 */ /* 0x000fe40000000f00 */
[----:B------:R-:W-:Y:S02]  /*3ef0*/  MOV R192, 0xffffffff ;  /* 0xffffffff00c07802 */ /* 0x000fe40000000f00 */
[----:B------:R-:W-:Y:S02]  /*3f00*/  MOV R190, 0x3f20 ;  /* 0x00003f2000be7802 */ /* 0x000fe40000000f00 */
[----:B------:R-:W-:Y:S05]  /*3f10*/  CALL.REL.NOINC `($__internal_65_$__cuda_sm70_shflsync_bfly_p) ;  /* 0x0000013000007944 */ /* 0x000fea0003c00000 */
        /* <DEDUP_REMOVED lines=18> */
[----:B01----:R-:W-:Y:S05]  /*4040*/  BRA `(.L_x_20566) ;  /* 0xffffe38000007947 */ /* 0x003fea000383ffff */
        .weak           $__internal_65_$__cuda_sm70_shflsync_bfly_p
        .type           $__internal_65_$__cuda_sm70_shflsync_bfly_p,@function
        .size           $__internal_65_$__cuda_sm70_shflsync_bfly_p,(.L_x_44905 - $__internal_65_$__cuda_sm70_shflsync_bfly_p)
$__internal_65_$__cuda_sm70_shflsync_bfly_p:
[----:B------:R-:W-:Y:S01]  /*4050*/  HFMA2.MMA R191, -RZ, RZ, 0, 0 ;  /* 0x00000000ffbf7435 */ /* 0x000fe200000001ff */
[----:B------:R-:W-:Y:S04]  /*4060*/  WARPSYNC R192 ;  /* 0x000000c000007348 */ /* 0x000fe80003800000 */
[----:B------:R0:W1:Y:S01]  /*4070*/  SHFL.BFLY PT, R193, R194, R193, R189 ;  /* 0x0c0000c1c2c17389 */ /* 0x00006200000e00bd */
[----:B------:R-:W-:Y:S05]  /*4080*/  RET.REL.NODEC R190 `(_ZN10layer_norm13ln_fwd_kernelINS_13Kernel_traitsIf13__nv_bfloat16fS2_fjLj7168ELj1ELj1ELj4ELj16ENS_18Kernel_traits_baseILj7168EfS2_fS2_fjLj128EEEEELb0ELb0ELb0ELb1EEEvNS_9FwdParamsE) ;  /* 0xffffbf70be007950 */ /* 0x000fea0003c3ffff */
.L_x_20567:
        /* <DEDUP_REMOVED lines=15> */
.L_x_44905:


//--------------------- .text._ZN10layer_norm13ln_fwd_kernelINS_13Kernel_traitsIf13__nv_bfloat16fS2_fjLj7168ELj1ELj1ELj4ELj16ENS_18Kernel_traits_baseILj7168EfS2_fS2_fjLj128EEEEELb0ELb0ELb1ELb0EEEvNS_9FwdParamsE --------------------------
	.section	.text._ZN10layer_norm13ln_fwd_kernelINS_13Kernel_traitsIf13__nv_bfloat16fS2_fjLj7168ELj1ELj1ELj4ELj16ENS_18Kernel_traits_baseILj7168EfS2_fS2_fjLj128EEEEELb0ELb0ELb1ELb0EEEvNS_9FwdParamsE,"ax",@progbits
	.sectioninfo	@"SHI_REGISTERS=208"
	.align	128
        .global         _ZN10layer_norm13ln_fwd_kernelINS_13Kernel_traitsIf13__nv_bfloat16fS2_fjLj7168ELj1ELj1ELj4ELj16ENS_18Kernel_traits_baseILj7168EfS2_fS2_fjLj128EEEEELb0ELb0ELb1ELb0EEEvNS_9FwdParamsE
        .type           _ZN10layer_norm13ln_fwd_kernelINS_13Kernel_traitsIf13__nv_bfloat16fS2_fjLj7168ELj1ELj1ELj4ELj16ENS_18Kernel_traits_baseILj7168EfS2_fS2_fjLj128EEEEELb0ELb0ELb1ELb0EEEvNS_9FwdParamsE,@function
        .size           _ZN10layer_norm13ln_fwd_kernelINS_13Kernel_traitsIf13__nv_bfloat16fS2_fjLj7168ELj1ELj1ELj4ELj16ENS_18Kernel_traits_baseILj7168EfS2_fS2_fjLj128EEEEELb0ELb0ELb1ELb0EEEvNS_9FwdParamsE,(.L_x_44906 - _ZN10layer_norm13ln_fwd_kernelINS_13Kernel_traitsIf13__nv_bfloat16fS2_fjLj7168ELj1ELj1ELj4ELj16ENS_18Kernel_traits_baseILj7168EfS2_fS2_fjLj128EEEEELb0ELb0ELb1ELb0EEEvNS_9FwdParamsE)
        .other          _ZN10layer_norm13ln_fwd_kernelINS_13Kernel_traitsIf13__nv_bfloat16fS2_fjLj7168ELj1ELj1ELj4ELj16ENS_18Kernel_traits_baseILj7168EfS2_fS2_fjLj128EEEEELb0ELb0ELb1ELb0EEEvNS_9FwdParamsE,@"STO_CUDA_ENTRY STV_DEFAULT"
_ZN10layer_norm13ln_fwd_kernelINS_13Kernel_traitsIf13__nv_bfloat16fS2_fjLj7168ELj1ELj1ELj4ELj16ENS_18Kernel_traits_baseILj7168EfS2_fS2_fjLj128EEEEELb0ELb0ELb1ELb0EEEvNS_9FwdParamsE:
.text._ZN10layer_norm13ln_fwd_kernelINS_13Kernel_traitsIf13__nv_bfloat16fS2_fjLj7168ELj1ELj1ELj4ELj16ENS_18Kernel_traits_baseILj7168EfS2_fS2_fjLj128EEEEELb0ELb0ELb1ELb0EEEvNS_9FwdParamsE:
        /* <DEDUP_REMOVED lines=35> */
.L_x_20569:
[----:B------:R-:W-:Y:S05]  /*0230*/  BSYNC B0 ;  /* 0x0000000000007941 */ /* 0x000fea0003800000 */
.L_x_20568:
        /* <DEDUP_REMOVED lines=17> */
.L_x_20571:
[----:B------:R-:W-:Y:S05]  /*0350*/  BSYNC B0 ;  /* 0x0000000000007941 */ /* 0x000fea0003800000 */
.L_x_20570:
        /* <DEDUP_REMOVED lines=17> */
.L_x_20573:
[----:B------:R-:W-:Y:S05]  /*0470*/  BSYNC B0 ;  /* 0x0000000000007941 */ /* 0x000fea0003800000 */
.L_x_20572:
        /* <DEDUP_REMOVED lines=17> */
.L_x_20575:
[----:B------:R-:W-:Y:S05]  /*0590*/  BSYNC B0 ;  /* 0x0000000000007941 */ /* 0x000fea0003800000 */
.L_x_20574:
        /* <DEDUP_REMOVED lines=17> */
.L_x_20577:
[----:B------:R-:W-:Y:S05]  /*06b0*/  BSYNC B0 ;  /* 0x0000000000007941 */ /* 0x000fea0003800000 */
.L_x_20576:
        /* <DEDUP_REMOVED lines=19> */
.L_x_20579:
[----:B------:R-:W-:Y:S05]  /*07f0*/  BSYNC B0 ;  /* 0x0000000000007941 */ /* 0x000fea0003800000 */
.L_x_20578:
        /* <DEDUP_REMOVED lines=18> */
.L_x_20581:
[----:B------:R-:W-:Y:S05]  /*0920*/  BSYNC B0 ;  /* 0x0000000000007941 */ /* 0x000fea0003800000 */
.L_x_20580:
        /* <DEDUP_REMOVED lines=25> */
.L_x_20725:
[----:B------:R-:W-:-:S10]  /*0ac0*/  HFMA2.MMA R189, -RZ, RZ, 0, 2.384185791015625e-07 ;  /* 0x00000004ffbd7435 */ /* 0x000fd400000001ff */
[----:B------:R-:W-:-:S06]  /*0ad0*/  IMAD.WIDE R184, R180, R189, c[0x0][0x1d0] ;  /* 0x00007400b4b87625 */ /* 0x000fcc00078e02bd */
[----:B------:R1:W2:Y:S01]  /*0ae0*/  LDG.E R184, [R184.64] ;  /* 0x00000004b8b87981 */ /* 0x0002a2000c1e1900 */
[----:B------:R-:W-:-:S05]  /*0af0*/  IMAD.WIDE R188, R180, R189, c[0x0][0x1d8] ;  /* 0x00007600b4bc7625 */ /* 0x000fca00078e02bd */
[----:B-----5:R3:W5:Y:S01]  /*0b00*/  LDG.E R183, [R188.64] ;  /* 0x00000004bcb77981 */ /* 0x020762000c1e1900 */
[----:B------:R-:W-:Y:S01]  /*0b10*/  IMAD R186, R180, c[0x0][0x168], RZ ;  /* 0x00005a00b4ba7a24 */ /* 0x000fe200078e02ff */
[----:B------:R-:W-:Y:S01]  /*0b20*/  BSSY B0, `(.L_x_20582) ;  /* 0x0000066000007945 */ /* 0x000fe20003800000 */
        /* <DEDUP_REMOVED lines=9> */
[-C--:B------:R-:W-:Y:S02]  /*0bc0*/  LEA.HI.SX32 R186, R186, R185.reuse, 0x1d ;  /* 0x000000b9baba7211 */ /* 0x080fe400078feaff */
[----:B------:R-:W-:-:S02]  /*0bd0*/  @P1 LEA.HI.SX32 R187, R191, R185, 0x1d ;  /* 0x000000b9bfbb1211 */ /* 0x000fc400078feaff */
[----:B------:R-:W-:Y:S01]  /*0be0*/  SHF.R.S32.HI R185, RZ, 0x1f, R180 ;  /* 0x0000001fffb97819 */ /* 0x000fe200000114b4 */
[----:B------:R-:W-:Y:S05]  /*0bf0*/  @!P0 BRA `(.L_x_20583) ;  /* 0x0000058000008947 */ /* 0x000fea0003800000 */
[----:B---3--:R-:W-:-:S04]  /*0c00*/  ISETP.NE.U32.AND P2, PT, RZ, c[0x0][0x180], PT ;  /* 0x00006000ff007a0c */ /* 0x008fc80003f45070 */
[----:B------:R-:W-:-:S13]  /*0c10*/  ISETP.NE.AND.EX P2, PT, RZ, c[0x0][0x184], PT, P2 ;  /* 0x00006100ff007a0c */ /* 0x000fda0003f45320 */
[----:B------:R-:W-:-:S05]  /*0c20*/  @P2 MOV R189, 0x20 ;  /* 0x0000002000bd2802 */ /* 0x000fca0000000f00 */
[----:B------:R-:W-:-:S05]  /*0c30*/  @P2 IMAD.WIDE.U32 R188, R186, R189, c[0x0][0x180] ;  /* 0x00006000babc2625 */ /* 0x000fca00078e00bd */
[----:B------:R1:W2:Y:S01]  /*0c40*/  @P2 LDG.E.128 R116, [R188.64] ;  /* 0x00000004bc742981 */ /* 0x0002a2000c1e1d00 */
[----:B------:R-:W-:-:S03]  /*0c50*/  ISETP.GT.AND P3, PT, R184, RZ, PT ;  /* 0x000000ffb800720c */ /* 0x000fc60003f64270 */
[----:B------:R1:W3:Y:S02]  /*0c60*/  @P2 LDG.E.128 R124, [R188.64+0x10] ;  /* 0x00001004bc7c2981 */ /* 0x0002e4000c1e1d00 */
[----:B-1----:R-:W-:-:S08]  /*0c70*/  @P1 MOV R188, 0x10 ;  /* 0x0000001000bc1802 */ /* 0x002fd00000000f00 */
        /* <DEDUP_REMOVED lines=28> */
[----:B-1---5:R-:W-:-:S05]  /*0e40*/  PRMT R120, RZ, 0x5410, R192 ;  /* 0x00005410ff787816 */ /* 0x022fca00000000c0 */
[----:B------:R-:W-:-:S04]  /*0e50*/  FMUL.FTZ R120, R120, c[0x0][0x1ec] ;  /* 0x00007b0078787a20 */ /* 0x000fc80000410000 */
[----:B------:R-:W-:Y:S02]  /*0e60*/  @P2 FADD.FTZ R120, R116, R120 ;  /* 0x0000007874782221 */ /* 0x000fe40000010000 */
.L_x_20585:
[----:B-1----:R-:W-:Y:S05]  /*0e70*/  BSYNC B1 ;  /* 0x0000000000017941 */ /* 0x002fea0003800000 */
.L_x_20584:
[----:B------:R-:W-:Y:S01]  /*0e80*/  BSSY B1, `(.L_x_20586) ;  /* 0x0000005000017945 */ /* 0x000fe20003800000 */
[----:B------:R-:W-:Y:S05]  /*0e90*/  @!P3 BRA `(.L_x_20587) ;  /* 0x000000300000b947 */ /* 0x000fea0003800000 */
[----:B-----5:R-:W-:-:S05]  /*0ea0*/  PRMT R121, RZ, 0x7610, R192 ;  /* 0x00007610ff797816 */ /* 0x020fca00000000c0 */
[----:B------:R-:W-:-:S04]  /*0eb0*/  FMUL.FTZ R121, R121, c[0x0][0x1ec] ;  /* 0x00007b0079797a20 */ /* 0x000fc80000410000 */
[----:B------:R-:W-:Y:S02]  /*0ec0*/  @P2 FADD.FTZ R121, R117, R121 ;  /* 0x0000007975792221 */ /* 0x000fe40000010000 */
.L_x_20587:
[----:B------:R-:W-:Y:S05]  /*0ed0*/  BSYNC B1 ;  /* 0x0000000000017941 */ /* 0x000fea0003800000 */
.L_x_20586:
[----:B------:R-:W-:Y:S01]  /*0ee0*/  BSSY B1, `(.L_x_20588) ;  /* 0x0000005000017945 */ /* 0x000fe20003800000 */
[----:B------:R-:W-:Y:S05]  /*0ef0*/  @!P3 BRA `(.L_x_20589) ;  /* 0x000000300000b947 */ /* 0x000fea0003800000 */
[----:B-----5:R-:W-:-:S05]  /*0f00*/  PRMT R122, RZ, 0x5410, R193 ;  /* 0x00005410ff7a7816 */ /* 0x020fca00000000c1 */
[----:B------:R-:W-:-:S04]  /*0f10*/  FMUL.FTZ R122, R122, c[0x0][0x1ec] ;  /* 0x00007b007a7a7a20 */ /* 0x000fc80000410000 */
[----:B------:R-:W-:Y:S02]  /*0f20*/  @P2 FADD.FTZ R122, R118, R122 ;  /* 0x0000007a767a2221 */ /* 0x000fe40000010000 */
.L_x_20589:
[----:B------:R-:W-:Y:S05]  /*0f30*/  BSYNC B1 ;  /* 0x0000000000017941 */ /* 0x000fea0003800000 */
.L_x_20588:
[----:B------:R-:W-:Y:S01]  /*0f40*/  BSSY B1, `(.L_x_20590) ;  /* 0x0000005000017945 */ /* 0x000fe20003800000 */
[----:B------:R-:W-:Y:S05]  /*0f50*/  @!P3 BRA `(.L_x_20591) ;  /* 0x000000300000b947 */ /* 0x000fea0003800000 */
[----:B-----5:R-:W-:-:S05]  /*0f60*/  PRMT R123, RZ, 0x7610, R193 ;  /* 0x00007610ff7b7816 */ /* 0x020fca00000000c1 */
[----:B------:R-:W-:-:S04]  /*0f70*/  FMUL.FTZ R123, R123, c[0x0][0x1ec] ;  /* 0x00007b007b7b7a20 */ /* 0x000fc80000410000 */
[----:B------:R-:W-:Y:S02]  /*0f80*/  @P2 FADD.FTZ R123, R119, R123 ;  /* 0x0000007b777b2221 */ /* 0x000fe40000010000 */
.L_x_20591:
[----:B------:R-:W-:Y:S05]  /*0f90*/  BSYNC B1 ;  /* 0x0000000000017941 */ /* 0x000fea0003800000 */
.L_x_20590:
[----:B------:R-:W-:Y:S01]  /*0fa0*/  BSSY B1, `(.L_x_20592) ;  /* 0x0000005000017945 */ /* 0x000fe20003800000 */
[----:B------:R-:W-:Y:S05]  /*0fb0*/  @!P3 BRA `(.L_x_20593) ;  /* 0x000000300000b947 */ /* 0x000fea0003800000 */
[----:B-----5:R-:W-:-:S05]  /*0fc0*/  PRMT R128, RZ, 0x5410, R194 ;  /* 0x00005410ff807816 */ /* 0x020fca00000000c2 */
[----:B------:R-:W-:-:S04]  /*0fd0*/  FMUL.FTZ R128, R128, c[0x0][0x1ec] ;  /* 0x00007b0080807a20 */ /* 0x000fc80000410000 */
[----:B------:R-:W-:Y:S02]  /*0fe0*/  @P2 FADD.FTZ R128, R124, R128 ;  /* 0x000000807c802221 */ /* 0x000fe40000010000 */
.L_x_20593:
[----:B------:R-:W-:Y:S05]  /*0ff0*/  BSYNC B1 ;  /* 0x0000000000017941 */ /* 0x000fea0003800000 */
.L_x_20592:
[----:B------:R-:W-:Y:S01]  /*1000*/  BSSY B1, `(.L_x_20594) ;  /* 0x0000005000017945 */ /* 0x000fe20003800000 */
[----:B------:R-:W-:Y:S05]  /*1010*/  @!P3 BRA `(.L_x_20595) ;  /* 0x000000300000b947 */ /* 0x000fea0003800000 */
[----:B-----5:R-:W-:-:S05]  /*1020*/  PRMT R129, RZ, 0x7610, R194 ;  /* 0x00007610ff817816 */ /* 0x020fca00000000c2 */
[----:B------:R-:W-:-:S04]  /*1030*/  FMUL.FTZ R129, R129, c[0x0][0x1ec] ;  /* 0x00007b0081817a20 */ /* 0x000fc80000410000 */
[----:B------:R-:W-:Y:S02]  /*1040*/  @P2 FADD.FTZ R129, R125, R129 ;  /* 0x000000817d812221 */ /* 0x000fe40000010000 */
.L_x_20595:
[----:B------:R-:W-:Y:S05]  /*1050*/  BSYNC B1 ;  /* 0x0000000000017941 */ /* 0x000fea0003800000 */
.L_x_20594:
[----:B------:R-:W-:Y:S01]  /*1060*/  BSSY B1, `(.L_x_20596) ;  /* 0x0000005000017945 */ /* 0x000fe20003800000 */
[----:B------:R-:W-:Y:S05]  /*1070*/  @!P3 BRA `(.L_x_20597) ;  /* 0x000000300000b947 */ /* 0x000fea0003800000 */
[----:B-----5:R-:W-:-:S05]  /*1080*/  PRMT R130, RZ, 0x5410, R195 ;  /* 0x00005410ff827816 */ /* 0x020fca00000000c3 */
[----:B------:R-:W-:-:S04]  /*1090*/  FMUL.FTZ R130, R130, c[0x0][0x1ec] ;  /* 0x00007b0082827a20 */ /* 0x000fc80000410000 */
[----:B------:R-:W-:Y:S02]  /*10a0*/  @P2 FADD.FTZ R130, R126, R130 ;  /* 0x000000827e822221 */ /* 0x000fe40000010000 */
.L_x_20597:
[----:B------:R-:W-:Y:S05]  /*10b0*/  BSYNC B1 ;  /* 0x0000000000017941 */ /* 0x000fea0003800000 */
.L_x_20596:
[----:B------:R-:W-:Y:S01]  /*10c0*/  BSSY B1, `(.L_x_20598) ;  /* 0x0000005000017945 */ /* 0x000fe20003800000 */
[----:B------:R-:W-:Y:S05]  /*10d0*/  @!P3 BRA `(.L_x_20599) ;  /* 0x000000300000b947 */ /* 0x000fea0003800000 */
[----:B-----5:R-:W-:-:S05]  /*10e0*/  PRMT R131, RZ, 0x7610, R195 ;  /* 0x00007610ff837816 */ /* 0x020fca00000000c3 */
[----:B------:R-:W-:-:S04]  /*10f0*/  FMUL.FTZ R131, R131, c[0x0][0x1ec] ;  /* 0x00007b0083837a20 */ /* 0x000fc80000410000 */
[----:B------:R-:W-:Y:S02]  /*1100*/  @P2 FADD.FTZ R131, R127, R131 ;  /* 0x000000837f832221 */ /* 0x000fe40000010000 */
.L_x_20599:
[----:B------:R-:W-:Y:S05]  /*1110*/  BSYNC B1 ;  /* 0x0000000000017941 */ /* 0x000fea0003800000 */
.L_x_20598:
[----:B------:R-:W-:Y:S01]  /*1120*/  HFMA2.MMA R189, -RZ, RZ, 0, 1.9073486328125e-06 ;  /* 0x00000020ffbd7435 */ /* 0x000fe200000001ff */
[----:B------:R-:W-:-:S09]  /*1130*/  IADD3 R187, R187, 0x80, RZ ;  /* 0x00000080bbbb7810 */ /* 0x000fd20007ffe0ff */
[C---:B------:R-:W-:Y:S01]  /*1140*/  IMAD.WIDE.U32 R188, R186.reuse, R189, c[0x0][0x188] ;  /* 0x00006200babc7625 */ /* 0x040fe200078e00bd */
[----:B------:R-:W-:-:S04]  /*1150*/  IADD3 R186, R186, 0x80, RZ ;  /* 0x00000080baba7810 */ /* 0x000fc80007ffe0ff */
[----:B------:R1:W-:Y:S04]  /*1160*/  STG.E.128 [R188.64], R120 ;  /* 0x00000078bc007986 */ /* 0x0003e8000c101d04 */
[----:B------:R1:W-:Y:S02]  /*1170*/  STG.E.128 [R188.64+0x10], R128 ;  /* 0x00001080bc007986 */ /* 0x0003e4000c101d04 */
.L_x_20583:
[----:B---3--:R-:W-:Y:S05]  /*1180*/  BSYNC B0 ;  /* 0x0000000000007941 */ /* 0x008fea0003800000 */
.L_x_20582:
[----:B------:R-:W-:Y:S01]  /*1190*/  ISETP.GE.U32.AND P2, PT, R2, 0x100, PT ;  /* 0x000001000200780c */ /* 0x000fe20003f46070 */
[----:B------:R-:W-:-:S12]  /*11a0*/  BSSY B0, `(.L_x_20600) ;  /* 0x000005a000007945 */ /* 0x000fd80003800000 */
[----:B------:R-:W-:Y:S05]  /*11b0*/  @!P2 BRA `(.L_x_20601) ;  /* 0x000005800000a947 */ /* 0x000fea0003800000 */
[----:B------:R-:W-:-:S04]  /*11c0*/  ISETP.NE.U32.AND P2, PT, RZ, c[0x0][0x180], PT ;  /* 0x00006000ff007a0c */ /* 0x000fc80003f45070 */
[----:B------:R-:W-:-:S13]  /*11d0*/  ISETP.NE.AND.EX P2, PT, RZ, c[0x0][0x184], PT, P2 ;  /* 0x00006100ff007a0c */ /* 0x000fda0003f45320 */
[----:B-1----:R-:W-:-:S05]  /*11e0*/  @P2 MOV R189, 0x20 ;  /* 0x0000002000bd2802 */ /* 0x002fca0000000f00 */
        /* <DEDUP_REMOVED lines=36> */
.L_x_20603:
[----:B-1----:R-:W-:Y:S05]  /*1430*/  BSYNC B1 ;  /* 0x0000000000017941 */ /* 0x002fea0003800000 */
.L_x_20602:
[----:B------:R-:W-:Y:S01]  /*1440*/  BSSY B1, `(.L_x_20604) ;  /* 0x0000005000017945 */ /* 0x000fe20003800000 */
[----:B------:R-:W-:Y:S05]  /*1450*/  @!P3 BRA `(.L_x_20605) ;  /* 0x000000300000b947 */ /* 0x000fea0003800000 */
[----:B-----5:R-:W-:-:S05]  /*1460*/  PRMT R133, RZ, 0x7610, R192 ;  /* 0x00007610ff857816 */ /* 0x020fca00000000c0 */
[----:B------:R-:W-:-:S04]  /*1470*/  FMUL.FTZ R133, R133, c[0x0][0x1ec] ;  /* 0x00007b0085857a20 */ /* 0x000fc80000410000 */
[----:B------:R-:W-:Y:S02]  /*1480*/  @P2 FADD.FTZ R133, R117, R133 ;  /* 0x0000008575852221 */ /* 0x000fe40000010000 */
.L_x_20605:
[----:B------:R-:W-:Y:S05]  /*1490*/  BSYNC B1 ;  /* 0x0000000000017941 */ /* 0x000fea0003800000 */
.L_x_20604:
[----:B------:R-:W-:Y:S01]  /*14a0*/  BSSY B1, `(.L_x_20606) ;  /* 0x0000005000017945 */ /* 0x000fe20003800000 */
[----:B------:R-:W-:Y:S05]  /*14b0*/  @!P3 BRA `(.L_x_20607) ;  /* 0x000000300000b947 */ /* 0x000fea0003800000 */
[----:B-----5:R-:W-:-:S05]  /*14c0*/  PRMT R134, RZ, 0x5410, R193 ;  /* 0x00005410ff867816 */ /* 0x020fca00000000c1 */
[----:B------:R-:W-:-:S04]  /*14d0*/  FMUL.FTZ R134, R134, c[0x0][0x1ec] ;  /* 0x00007b0086867a20 */ /* 0x000fc80000410000 */
[----:B------:R-:W-:Y:S02]  /*14e0*/  @P2 FADD.FTZ R134, R118, R134 ;  /* 0x0000008676862221 */ /* 0x000fe40000010000 */
.L_x_20607:
[----:B------:R-:W-:Y:S05]  /*14f0*/  BSYNC B1 ;  /* 0x0000000000017941 */ /* 0x000fea0003800000 */
.L_x_20606:
[----:B------:R-:W-:Y:S01]  /*1500*/  BSSY B1, `(.L_x_20608) ;  /* 0x0000005000017945 */ /* 0x000fe20003800000 */
[----:B------:R-:W-:Y:S05]  /*1510*/  @!P3 BRA `(.L_x_20609) ;  /* 0x000000300000b947 */ /* 0x000fea0003800000 */
[----:B-----5:R-:W-:-:S05]  /*1520*/  PRMT R135, RZ, 0x7610, R193 ;  /* 0x00007610ff877816 */ /* 0x020fca00000000c1 */
[----:B------:R-:W-:-:S04]  /*1530*/  FMUL.FTZ R135, R135, c[0x0][0x1ec] ;  /* 0x00007b0087877a20 */ /* 0x000fc80000410000 */
[----:B------:R-:W-:Y:S02]  /*1540*/  @P2 FADD.FTZ R135, R119, R135 ;  /* 0x0000008777872221 */ /* 0x000fe40000010000 */
.L_x_20609:
[----:B------:R-:W-:Y:S05]  /*1550*/  BSYNC B1 ;  /* 0x0000000000017941 */ /* 0x000fea0003800000 */
.L_x_20608:
[----:B------:R-:W-:Y:S01]  /*1560*/  BSSY B1, `(.L_x_20610) ;  /* 0x0000005000017945 */ /* 0x000fe20003800000 */
[----:B------:R-:W-:Y:S05]  /*1570*/  @!P3 BRA `(.L_x_20611) ;  /* 0x000000300000b947 */ /* 0x000fea0003800000 */
[----:B-----5:R-:W-:-:S05]  /*1580*/  PRMT R136, RZ, 0x5410, R194 ;  /* 0x00005410ff887816 */ /* 0x020fca00000000c2 */
[----:B------:R-:W-:-:S04]  /*1590*/  FMUL.FTZ R136, R136, c[0x0][0x1ec] ;  /* 0x00007b0088887a20 */ /* 0x000fc80000410000 */
[----:B------:R-:W-:Y:S02]  /*15a0*/  @P2 FADD.FTZ R136, R124, R136 ;  /* 0x000000887c882221 */ /* 0x000fe40000010000 */
.L_x_20611:
[----:B------:R-:W-:Y:S05]  /*15b0*/  BSYNC B1 ;  /* 0x0000000000017941 */ /* 0x000fea0003800000 */
.L_x_20610:
[----:B------:R-:W-:Y:S01]  /*15c0*/  BSSY B1, `(.L_x_20612) ;  /* 0x0000005000017945 */ /* 0x000fe20003800000 */
[----:B------:R-:W-:Y:S05]  /*15d0*/  @!P3 BRA `(.L_x_20613) ;  /* 0x000000300000b947 */ /* 0x000fea0003800000 */
[----:B-----5:R-:W-:-:S05]  /*15e0*/  PRMT R137, RZ, 0x7610, R194 ;  /* 0x00007610ff897816 */ /* 0x020fca00000000c2 */
[----:B------:R-:W-:-:S04]  /*15f0*/  FMUL.FTZ R137, R137, c[0x0][0x1ec] ;  /* 0x00007b0089897a20 */ /* 0x000fc80000410000 */
[----:B------:R-:W-:Y:S02]  /*1600*/  @P2 FADD.FTZ R137, R125, R137 ;  /* 0x000000897d892221 */ /* 0x000fe40000010000 */
.L_x_20613:
[----:B------:R-:W-:Y:S05]  /*1610*/  BSYNC B1 ;  /* 0x0000000000017941 */ /* 0x000fea0003800000 */
.L_x_20612:
[----:B------:R-:W-:Y:S01]  /*1620*/  BSSY B1, `(.L_x_20614) ;  /* 0x0000005000017945 */ /* 0x000fe20003800000 */
[----:B------:R-:W-:Y:S05]  /*1630*/  @!P3 BRA `(.L_x_20615) ;  /* 0x000000300000b947 */ /* 0x000fea0003800000 */
[----:B-----5:R-:W-:-:S05]  /*1640*/  PRMT R138, RZ, 0x5410, R195 ;  /* 0x00005410ff8a7816 */ /* 0x020fca00000000c3 */
[----:B------:R-:W-:-:S04]  /*1650*/  FMUL.FTZ R138, R138, c[0x0][0x1ec] ;  /* 0x00007b008a8a7a20 */ /* 0x000fc80000410000 */
[----:B------:R-:W-:Y:S02]  /*1660*/  @P2 FADD.FTZ R138, R126, R138 ;  /* 0x0000008a7e8a2221 */ /* 0x000fe40000010000 */
.L_x_20615:
[----:B------:R-:W-:Y:S05]  /*1670*/  BSYNC B1 ;  /* 0x0000000000017941 */ /* 0x000fea0003800000 */
.L_x_20614:
[----:B------:R-:W-:Y:S01]  /*1680*/  BSSY B1, `(.L_x_20616) ;  /* 0x0000005000017945 */ /* 0x000fe20003800000 */
[----:B------:R-:W-:Y:S05]  /*1690*/  @!P3 BRA `(.L_x_20617) ;  /* 0x000000300000b947 */ /* 0x000fea0003800000 */
[----:B-----5:R-:W-:-:S05]  /*16a0*/  PRMT R139, RZ, 0x7610, R195 ;  /* 0x00007610ff8b7816 */ /* 0x020fca00000000c3 */
[----:B------:R-:W-:-:S04]  /*16b0*/  FMUL.FTZ R139, R139, c[0x0][0x1ec] ;  /* 0x00007b008b8b7a20 */ /* 0x000fc80000410000 */
[----:B------:R-:W-:Y:S02]  /*16c0*/  @P2 FADD.FTZ R139, R127, R139 ;  /* 0x0000008b7f8b2221 */ /* 0x000fe40000010000 */
.L_x_20617:
[----:B------:R-:W-:Y:S05]  /*16d0*/  BSYNC B1 ;  /* 0x0000000000017941 */ /* 0x000fea0003800000 */
.L_x_20616:
[----:B------:R-:W-:Y:S01]  /*16e0*/  HFMA2.MMA R189, -RZ, RZ, 0, 1.9073486328125e-06 ;  /* 0x00000020ffbd7435 */ /* 0x000fe200000001ff */
[----:B------:R-:W-:-:S09]  /*16f0*/  IADD3 R187, R187, 0x80, RZ ;  /* 0x00000080bbbb7810 */ /* 0x000fd20007ffe0ff */
[C---:B------:R-:W-:Y:S01]  /*1700*/  IMAD.WIDE.U32 R188, R186.reuse, R189, c[0x0][0x188] ;  /* 0x00006200babc7625 */ /* 0x040fe200078e00bd */
[----:B------:R-:W-:-:S04]  /*1710*/  IADD3 R186, R186, 0x80, RZ ;  /* 0x00000080baba7810 */ /* 0x000fc80007ffe0ff */
[----:B------:R1:W-:Y:S04]  /*1720*/  STG.E.128 [R188.64], R132 ;  /* 0x00000084bc007986 */ /* 0x0003e8000c101d04 */
[----:B------:R1:W-:Y:S02]  /*1730*/  STG.E.128 [R188.64+0x10], R136 ;  /* 0x00001088bc007986 */ /* 0x0003e4000c101d04 */
.L_x_20601:
[----:B------:R-:W-:Y:S05]  /*1740*/  BSYNC B0 ;  /* 0x0000000000007941 */ /* 0x000fea0003800000 */
.L_x_20600:
        /* <DEDUP_REMOVED lines=42> */
.L_x_20621:
[----:B-1----:R-:W-:Y:S05]  /*19f0*/  BSYNC B1 ;  /* 0x0000000000017941 */ /* 0x002fea0003800000 */
.L_x_20620:
[----:B------:R-:W-:Y:S01]  /*1a00*/  BSSY B1, `(.L_x_20622) ;  /* 0x0000005000017945 */ /* 0x000fe20003800000 */
[----:B------:R-:W-:Y:S05]  /*1a10*/  @!P3 BRA `(.L_x_20623) ;  /* 0x000000300000b947 */ /* 0x000fea0003800000 */
[----:B-----5:R-:W-:-:S05]  /*1a20*/  PRMT R141, RZ, 0x7610, R192 ;  /* 0x00007610ff8d7816 */ /* 0x020fca00000000c0 */
[----:B------:R-:W-:-:S04]  /*1a30*/  FMUL.FTZ R141, R141, c[0x0][0x1ec] ;  /* 0x00007b008d8d7a20 */ /* 0x000fc80000410000 */
[----:B------:R-:W-:Y:S02]  /*1a40*/  @P2 FADD.FTZ R141, R117, R141 ;  /* 0x0000008d758d2221 */ /* 0x000fe40000010000 */
.L_x_20623:
[----:B------:R-:W-:Y:S05]  /*1a50*/  BSYNC B1 ;  /* 0x0000000000017941 */ /* 0x000fea0003800000 */
.L_x_20622:
[----:B------:R-:W-:Y:S01]  /*1a60*/  BSSY B1, `(.L_x_20624) ;  /* 0x0000005000017945 */ /* 0x000fe20003800000 */
[----:B------:R-:W-:Y:S05]  /*1a70*/  @!P3 BRA `(.L_x_20625) ;  /* 0x000000300000b947 */ /* 0x000fea0003800000 */
[----:B-----5:R-:W-:-:S05]  /*1a80*/  PRMT R142, RZ, 0x5410, R193 ;  /* 0x00005410ff8e7816 */ /* 0x020fca00000000c1 */
[----:B------:R-:W-:-:S04]  /*1a90*/  FMUL.FTZ R142, R142, c[0x0][0x1ec] ;  /* 0x00007b008e8e7a20 */ /* 0x000fc80000410000 */
[----:B------:R-:W-:Y:S02]  /*1aa0*/  @P2 FADD.FTZ R142, R118, R142 ;  /* 0x0000008e768e2221 */ /* 0x000fe40000010000 */
.L_x_20625:
[----:B------:R-:W-:Y:S05]  /*1ab0*/  BSYNC B1 ;  /* 0x0000000000017941 */ /* 0x000fea0003800000 */
.L_x_20624:
[----:B------:R-:W-:Y:S01]  /*1ac0*/  BSSY B1, `(.L_x_20626) ;  /* 0x0000005000017945 */ /* 0x000fe20003800000 */
[----:B------:R-:W-:Y:S05]  /*1ad0*/  @!P3 BRA `(.L_x_20627) ;  /* 0x000000300000b947 */ /* 0x000fea0003800000 */
[----:B-----5:R-:W-:-:S05]  /*1ae0*/  PRMT R143, RZ, 0x7610, R193 ;  /* 0x00007610ff8f7816 */ /* 0x020fca00000000c1 */
[----:B------:R-:W-:-:S04]  /*1af0*/  FMUL.FTZ R143, R143, c[0x0][0x1ec] ;  /* 0x00007b008f8f7a20 */ /* 0x000fc80000410000 */
[----:B------:R-:W-:Y:S02]  /*1b00*/  @P2 FADD.FTZ R143, R119, R143 ;  /* 0x0000008f778f2221 */ /* 0x000fe40000010000 */
.L_x_20627:
[----:B------:R-:W-:Y:S05]  /*1b10*/  BSYNC B1 ;  /* 0x0000000000017941 */ /* 0x000fea0003800000 */
.L_x_20626:
[----:B------:R-:W-:Y:S01]  /*1b20*/  BSSY B1, `(.L_x_20628) ;  /* 0x0000005000017945 */ /* 0x000fe20003800000 */
[----:B------:R-:W-:Y:S05]  /*1b30*/  @!P3 BRA `(.L_x_20629) ;  /* 0x000000300000b947 */ /* 0x000fea0003800000 */
[----:B-----5:R-:W-:-:S05]  /*1b40*/  PRMT R144, RZ, 0x5410, R194 ;  /* 0x00005410ff907816 */ /* 0x020fca00000000c2 */
[----:B------:R-:W-:-:S04]  /*1b50*/  FMUL.FTZ R144, R144, c[0x0][0x1ec] ;  /* 0x00007b0090907a20 */ /* 0x000fc80000410000 */
[----:B------:R-:W-:Y:S02]  /*1b60*/  @P2 FADD.FTZ R144, R124, R144 ;  /* 0x000000907c902221 */ /* 0x000fe40000010000 */
.L_x_20629:
[----:B------:R-:W-:Y:S05]  /*1b70*/  BSYNC B1 ;  /* 0x0000000000017941 */ /* 0x000fea0003800000 */
.L_x_20628:
[----:B------:R-:W-:Y:S01]  /*1b80*/  BSSY B1, `(.L_x_20630) ;  /* 0x0000005000017945 */ /* 0x000fe20003800000 */
[----:B------:R-:W-:Y:S05]  /*1b90*/  @!P3 BRA `(.L_x_20631) ;  /* 0x000000300000b947 */ /* 0x000fea0003800000 */
[----:B-----5:R-:W-:-:S05]  /*1ba0*/  PRMT R145, RZ, 0x7610, R194 ;  /* 0x00007610ff917816 */ /* 0x020fca00000000c2 */
[----:B------:R-:W-:-:S04]  /*1bb0*/  FMUL.FTZ R145, R145, c[0x0][0x1ec] ;  /* 0x00007b0091917a20 */ /* 0x000fc80000410000 */
[----:B------:R-:W-:Y:S02]  /*1bc0*/  @P2 FADD.FTZ R145, R125, R145 ;  /* 0x000000917d912221 */ /* 0x000fe40000010000 */
.L_x_20631:
[----:B------:R-:W-:Y:S05]  /*1bd0*/  BSYNC B1 ;  /* 0x0000000000017941 */ /* 0x000fea0003800000 */
.L_x_20630:
[----:B------:R-:W-:Y:S01]  /*1be0*/  BSSY B1, `(.L_x_20632) ;  /* 0x0000005000017945 */ /* 0x000fe20003800000 */
[----:B------:R-:W-:Y:S05]  /*1bf0*/  @!P3 BRA `(.L_x_20633) ;  /* 0x000000300000b947 */ /* 0x000fea0003800000 */
[----:B-----5:R-:W-:-:S05]  /*1c00*/  PRMT R146, RZ, 0x5410, R195 ;  /* 0x00005410ff927816 */ /* 0x020fca00000000c3 */
[----:B------:R-:W-:-:S04]  /*1c10*/  FMUL.FTZ R146, R146, c[0x0][0x1ec] ;  /* 0x00007b0092927a20 */ /* 0x000fc80000410000 */
[----:B------:R-:W-:Y:S02]  /*1c20*/  @P2 FADD.FTZ R146, R126, R146 ;  /* 0x000000927e922221 */ /* 0x000fe40000010000 */
.L_x_20633:
[----:B------:R-:W-:Y:S05]  /*1c30*/  BSYNC B1 ;  /* 0x0000000000017941 */ /* 0x000fea0003800000 */
.L_x_20632:
[----:B------:R-:W-:Y:S01]  /*1c40*/  BSSY B1, `(.L_x_20634) ;  /* 0x0000005000017945 */ /* 0x000fe20003800000 */
[----:B------:R-:W-:Y:S05]  /*1c50*/  @!P3 BRA `(.L_x_20635) ;  /* 0x000000300000b947 */ /* 0x000fea0003800000 */
[----:B-----5:R-:W-:-:S05]  /*1c60*/  PRMT R147, RZ, 0x7610, R195 ;  /* 0x00007610ff937816 */ /* 0x020fca00000000c3 */
[----:B------:R-:W-:-:S04]  /*1c70*/  FMUL.FTZ R147, R147, c[0x0][0x1ec] ;  /* 0x00007b0093937a20 */ /* 0x000fc80000410000 */
[----:B------:R-:W-:Y:S02]  /*1c80*/  @P2 FADD.FTZ R147, R127, R147 ;  /* 0x000000937f932221 */ /* 0x000fe40000010000 */
.L_x_20635:
[----:B------:R-:W-:Y:S05]  /*1c90*/  BSYNC B1 ;  /* 0x0000000000017941 */ /* 0x000fea0003800000 */
.L_x_20634:
[----:B------:R-:W-:Y:S01]  /*1ca0*/  HFMA2.MMA R189, -RZ, RZ, 0, 1.9073486328125e-06 ;  /* 0x00000020ffbd7435 */ /* 0x000fe200000001ff */
[----:B------:R-:W-:-:S09]  /*1cb0*/  IADD3 R187, R187, 0x80, RZ ;  /* 0x00000080bbbb7810 */ /* 0x000fd20007ffe0ff */
[C---:B------:R-:W-:Y:S01]  /*1cc0*/  IMAD.WIDE.U32 R188, R186.reuse, R189, c[0x0][0x188] ;  /* 0x00006200babc7625 */ /* 0x040fe200078e00bd */
[----:B------:R-:W-:-:S04]  /*1cd0*/  IADD3 R186, R186, 0x80, RZ ;  /* 0x00000080baba7810 */ /* 0x000fc80007ffe0ff */
[----:B------:R1:W-:Y:S04]  /*1ce0*/  STG.E.128 [R188.64], R140 ;  /* 0x0000008cbc007986 */ /* 0x0003e8000c101d04 */
[----:B------:R1:W-:Y:S02]  /*1cf0*/  STG.E.128 [R188.64+0x10], R144 ;  /* 0x00001090bc007986 */ /* 0x0003e4000c101d04 */
.L_x_20619:
[----:B------:R-:W-:Y:S05]  /*1d00*/  BSYNC B0 ;  /* 0x0000000000007941 */ /* 0x000fea0003800000 */
.L_x_20618:
        /* <DEDUP_REMOVED lines=42> */
.L_x_20639:
[----:B-1----:R-:W-:Y:S05]  /*1fb0*/  BSYNC B1 ;  /* 0x0000000000017941 */ /* 0x002fea0003800000 */
.L_x_20638:
[----:B------:R-:W-:Y:S01]  /*1fc0*/  BSSY B1, `(.L_x_20640) ;  /* 0x0000005000017945 */ /* 0x000fe20003800000 */
[----:B------:R-:W-:Y:S05]  /*1fd0*/  @!P3 BRA `(.L_x_20641) ;  /* 0x000000300000b947 */ /* 0x000fea0003800000 */
[----:B-----5:R-:W-:-:S05]  /*1fe0*/  PRMT R149, RZ, 0x7610, R192 ;  /* 0x00007610ff957816 */ /* 0x020fca00000000c0 */
[----:B------:R-:W-:-:S04]  /*1ff0*/  FMUL.FTZ R149, R149, c[0x0][0x1ec] ;  /* 0x00007b0095957a20 */ /* 0x000fc80000410000 */
[----:B------:R-:W-:Y:S02]  /*2000*/  @P2 FADD.FTZ R149, R117, R149 ;  /* 0x0000009575952221 */ /* 0x000fe40000010000 */
.L_x_20641:
[----:B------:R-:W-:Y:S05]  /*2010*/  BSYNC B1 ;  /* 0x0000000000017941 */ /* 0x000fea0003800000 */
.L_x_20640:
[----:B------:R-:W-:Y:S01]  /*2020*/  BSSY B1, `(.L_x_20642) ;  /* 0x0000005000017945 */ /* 0x000fe20003800000 */
[----:B------:R-:W-:Y:S05]  /*2030*/  @!P3 BRA `(.L_x_20643) ;  /* 0x000000300000b947 */ /* 0x000fea0003800000 */
[----:B-----5:R-:W-:-:S05]  /*2040*/  PRMT R150, RZ, 0x5410, R193 ;  /* 0x00005410ff967816 */ /* 0x020fca00000000c1 */
[----:B------:R-:W-:-:S04]  /*2050*/  FMUL.FTZ R150, R150, c[0x0][0x1ec] ;  /* 0x00007b0096967a20 */ /* 0x000fc80000410000 */
[----:B------:R-:W-:Y:S02]  /*2060*/  @P2 FADD.FTZ R150, R118, R150 ;  /* 0x0000009676962221 */ /* 0x000fe40000010000 */
.L_x_20643:
[----:B------:R-:W-:Y:S05]  /*2070*/  BSYNC B1 ;  /* 0x0000000000017941 */ /* 0x000fea0003800000 */
.L_x_20642:
[----:B------:R-:W-:Y:S01]  /*2080*/  BSSY B1, `(.L_x_20644) ;  /* 0x0000005000017945 */ /* 0x000fe20003800000 */
[----:B------:R-:W-:Y:S05]  /*2090*/  @!P3 BRA `(.L_x_20645) ;  /* 0x000000300000b947 */ /* 0x000fea0003800000 */
[----:B-----5:R-:W-:-:S05]  /*20a0*/  PRMT R151, RZ, 0x7610, R193 ;  /* 0x00007610ff977816 */ /* 0x020fca00000000c1 */
[----:B------:R-:W-:-:S04]  /*20b0*/  FMUL.FTZ R151, R151, c[0x0][0x1ec] ;  /* 0x00007b0097977a20 */ /* 0x000fc80000410000 */
[----:B------:R-:W-:Y:S02]  /*20c0*/  @P2 FADD.FTZ R151, R119, R151 ;  /* 0x0000009777972221 */ /* 0x000fe40000010000 */
.L_x_20645:
[----:B------:R-:W-:Y:S05]  /*20d0*/  BSYNC B1 ;  /* 0x0000000000017941 */ /* 0x000fea0003800000 */
.L_x_20644:
[----:B------:R-:W-:Y:S01]  /*20e0*/  BSSY B1, `(.L_x_20646) ;  /* 0x0000005000017945 */ /* 0x000fe20003800000 */
[----:B------:R-:W-:Y:S05]  /*20f0*/  @!P3 BRA `(.L_x_20647) ;  /* 0x000000300000b947 */ /* 0x000fea0003800000 */
[----:B-----5:R-:W-:-:S05]  /*2100*/  PRMT R152, RZ, 0x5410, R194 ;  /* 0x00005410ff987816 */ /* 0x020fca00000000c2 */
[----:B------:R-:W-:-:S04]  /*2110*/  FMUL.FTZ R152, R152, c[0x0][0x1ec] ;  /* 0x00007b0098987a20 */ /* 0x000fc80000410000 */
[----:B------:R-:W-:Y:S02]  /*2120*/  @P2 FADD.FTZ R152, R124, R152 ;  /* 0x000000987c982221 */ /* 0x000fe40000010000 */
.L_x_20647:
[----:B------:R-:W-:Y:S05]  /*2130*/  BSYNC B1 ;  /* 0x0000000000017941 */ /* 0x000fea0003800000 */
.L_x_20646:
[----:B------:R-:W-:Y:S01]  /*2140*/  BSSY B1, `(.L_x_20648) ;  /* 0x0000005000017945 */ /* 0x000fe20003800000 */
[----:B------:R-:W-:Y:S05]  /*2150*/  @!P3 BRA `(.L_x_20649) ;  /* 0x000000300000b947 */ /* 0x000fea0003800000 */
[----:B-----5:R-:W-:-:S05]  /*2160*/  PRMT R153, RZ, 0x7610, R194 ;  /* 0x00007610ff997816 */ /* 0x020fca00000000c2 */
[----:B------:R-:W-:-:S04]  /*2170*/  FMUL.FTZ R153, R153, c[0x0][0x1ec] ;  /* 0x00007b0099997a20 */ /* 0x000fc80000410000 */
[----:B------:R-:W-:Y:S02]  /*2180*/  @P2 FADD.FTZ R153, R125, R153 ;  /* 0x000000997d992221 */ /* 0x000fe40000010000 */
.L_x_20649:
[----:B------:R-:W-:Y:S05]  /*2190*/  BSYNC B1 ;  /* 0x0000000000017941 */ /* 0x000fea0003800000 */
.L_x_20648:
[----:B------:R-:W-:Y:S01]  /*21a0*/  BSSY B1, `(.L_x_20650) ;  /* 0x0000005000017945 */ /* 0x000fe20003800000 */
[----:B------:R-:W-:Y:S05]  /*21b0*/  @!P3 BRA `(.L_x_20651) ;  /* 0x000000300000b947 */ /* 0x000fea0003800000 */
[----:B-----5:R-:W-:-:S05]  /*21c0*/  PRMT R154, RZ, 0x5410, R195 ;  /* 0x00005410ff9a7816 */ /* 0x020fca00000000c3 */
[----:B------:R-:W-:-:S04]  /*21d0*/  FMUL.FTZ R154, R154, c[0x0][0x1ec] ;  /* 0x00007b009a9a7a20 */ /* 0x000fc80000410000 */
[----:B------:R-:W-:Y:S02]  /*21e0*/  @P2 FADD.FTZ R154, R126, R154 ;  /* 0x0000009a7e9a2221 */ /* 0x000fe40000010000 */
.L_x_20651:
[----:B------:R-:W-:Y:S05]  /*21f0*/  BSYNC B1 ;  /* 0x0000000000017941 */ /* 0x000fea0003800000 */
.L_x_20650:
[----:B------:R-:W-:Y:S01]  /*2200*/  BSSY B1, `(.L_x_20652) ;  /* 0x0000005000017945 */ /* 0x000fe20003800000 */
[----:B------:R-:W-:Y:S05]  /*2210*/  @!P3 BRA `(.L_x_20653) ;  /* 0x000000300000b947 */ /* 0x000fea0003800000 */
[----:B-----5:R-:W-:-:S05]  /*2220*/  PRMT R155, RZ, 0x7610, R195 ;  /* 0x00007610ff9b7816 */ /* 0x020fca00000000c3 */
[----:B------:R-:W-:-:S04]  /*2230*/  FMUL.FTZ R155, R155, c[0x0][0x1ec] ;  /* 0x00007b009b9b7a20 */ /* 0x000fc80000410000 */
[----:B------:R-:W-:Y:S02]  /*2240*/  @P2 FADD.FTZ R155, R127, R155 ;  /* 0x0000009b7f9b2221 */ /* 0x000fe40000010000 */
.L_x_20653:
[----:B------:R-:W-:Y:S05]  /*2250*/  BSYNC B1 ;  /* 0x0000000000017941 */ /* 0x000fea0003800000 */
.L_x_20652:
[----:B------:R-:W-:Y:S01]  /*2260*/  HFMA2.MMA R189, -RZ, RZ, 0, 1.9073486328125e-06 ;  /* 0x00000020ffbd7435 */ /* 0x000fe200000001ff */
[----:B------:R-:W-:-:S09]  /*2270*/  IADD3 R187, R187, 0x80, RZ ;  /* 0x00000080bbbb7810 */ /* 0x000fd20007ffe0ff */
[C---:B------:R-:W-:Y:S01]  /*2280*/  IMAD.WIDE.U32 R188, R186.reuse, R189, c[0x0][0x188] ;  /* 0x00006200babc7625 */ /* 0x040fe200078e00bd */
[----:B------:R-:W-:-:S04]  /*2290*/  IADD3 R186, R186, 0x80, RZ ;  /* 0x00000080baba7810 */ /* 0x000fc80007ffe0ff */
[----:B------:R1:W-:Y:S04]  /*22a0*/  STG.E.128 [R188.64], R148 ;  /* 0x00000094bc007986 */ /* 0x0003e8000c101d04 */
[----:B------:R1:W-:Y:S02]  /*22b0*/  STG.E.128 [R188.64+0x10], R152 ;  /* 0x00001098bc007986 */ /* 0x0003e4000c101d04 */
.L_x_20637:
[----:B------:R-:W-:Y:S05]  /*22c0*/  BSYNC B0 ;  /* 0x0000000000007941 */ /* 0x000fea0003800000 */
.L_x_20636:
        /* <DEDUP_REMOVED lines=42> */
.L_x_20657:
[----:B-1----:R-:W-:Y:S05]  /*2570*/  BSYNC B1 ;  /* 0x0000000000017941 */ /* 0x002fea0003800000 */
.L_x_20656:
[----:B------:R-:W-:Y:S01]  /*2580*/  BSSY B1, `(.L_x_20658) ;  /* 0x0000005000017945 */ /* 0x000fe20003800000 */
[----:B------:R-:W-:Y:S05]  /*2590*/  @!P3 BRA `(.L_x_20659) ;  /* 0x000000300000b947 */ /* 0x000fea0003800000 */
[----:B-----5:R-:W-:-:S05]  /*25a0*/  PRMT R157, RZ, 0x7610, R192 ;  /* 0x00007610ff9d7816 */ /* 0x020fca00000000c0 */
[----:B------:R-:W-:-:S04]  /*25b0*/  FMUL.FTZ R157, R157, c[0x0][0x1ec] ;  /* 0x00007b009d9d7a20 */ /* 0x000fc80000410000 */
[----:B------:R-:W-:Y:S02]  /*25c0*/  @P2 FADD.FTZ R157, R117, R157 ;  /* 0x0000009d759d2221 */ /* 0x000fe40000010000 */
.L_x_20659:
[----:B------:R-:W-:Y:S05]  /*25d0*/  BSYNC B1 ;  /* 0x0000000000017941 */ /* 0x000fea0003800000 */
.L_x_20658:
[----:B------:R-:W-:Y:S01]  /*25e0*/  BSSY B1, `(.L_x_20660) ;  /* 0x0000005000017945 */ /* 0x000fe20003800000 */
[----:B------:R-:W-:Y:S05]  /*25f0*/  @!P3 BRA `(.L_x_20661) ;  /* 0x000000300000b947 */ /* 0x000fea0003800000 */
[----:B-----5:R-:W-:-:S05]  /*2600*/  PRMT R158, RZ, 0x5410, R193 ;  /* 0x00005410ff9e7816 */ /* 0x020fca00000000c1 */
[----:B------:R-:W-:-:S04]  /*2610*/  FMUL.FTZ R158, R158, c[0x0][0x1ec] ;  /* 0x00007b009e9e7a20 */ /* 0x000fc80000410000 */
[----:B------:R-:W-:Y:S02]  /*2620*/  @P2 FADD.FTZ R158, R118, R158 ;  /* 0x0000009e769e2221 */ /* 0x000fe40000010000 */
.L_x_20661:
[----:B------:R-:W-:Y:S05]  /*2630*/  BSYNC B1 ;  /* 0x0000000000017941 */ /* 0x000fea0003800000 */
.L_x_20660:
[----:B------:R-:W-:Y:S01]  /*2640*/  BSSY B1, `(.L_x_20662) ;  /* 0x0000005000017945 */ /* 0x000fe20003800000 */
[----:B------:R-:W-:Y:S05]  /*2650*/  @!P3 BRA `(.L_x_20663) ;  /* 0x000000300000b947 */ /* 0x000fea0003800000 */
[----:B-----5:R-:W-:-:S05]  /*2660*/  PRMT R159, RZ, 0x7610, R193 ;  /* 0x00007610ff9f7816 */ /* 0x020fca00000000c1 */
[----:B------:R-:W-:-:S04]  /*2670*/  FMUL.FTZ R159, R159, c[0x0][0x1ec] ;  /* 0x00007b009f9f7a20 */ /* 0x000fc80000410000 */
[----:B------:R-:W-:Y:S02]  /*2680*/  @P2 FADD.FTZ R159, R119, R159 ;  /* 0x0000009f779f2221 */ /* 0x000fe40000010000 */
.L_x_20663:
[----:B------:R-:W-:Y:S05]  /*2690*/  BSYNC B1 ;  /* 0x0000000000017941 */ /* 0x000fea0003800000 */
.L_x_20662:
[----:B------:R-:W-:Y:S01]  /*26a0*/  BSSY B1, `(.L_x_20664) ;  /* 0x0000005000017945 */ /* 0x000fe20003800000 */
[----:B------:R-:W-:Y:S05]  /*26b0*/  @!P3 BRA `(.L_x_20665) ;  /* 0x000000300000b947 */ /* 0x000fea0003800000 */
[----:B-----5:R-:W-:-:S05]  /*26c0*/  PRMT R160, RZ, 0x5410, R194 ;  /* 0x00005410ffa07816 */ /* 0x020fca00000000c2 */
[----:B------:R-:W-:-:S04]  /*26d0*/  FMUL.FTZ R160, R160, c[0x0][0x1ec] ;  /* 0x00007b00a0a07a20 */ /* 0x000fc80000410000 */
[----:B------:R-:W-:Y:S02]  /*26e0*/  @P2 FADD.FTZ R160, R124, R160 ;  /* 0x000000a07ca02221 */ /* 0x000fe40000010000 */
.L_x_20665:
[----:B------:R-:W-:Y:S05]  /*26f0*/  BSYNC B1 ;  /* 0x0000000000017941 */ /* 0x000fea0003800000 */
.L_x_20664:
[----:B------:R-:W-:Y:S01]  /*2700*/  BSSY B1, `(.L_x_20666) ;  /* 0x0000005000017945 */ /* 0x000fe20003800000 */
[----:B------:R-:W-:Y:S05]  /*2710*/  @!P3 BRA `(.L_x_20667) ;  /* 0x000000300000b947 */ /* 0x000fea0003800000 */
[----:B-----5:R-:W-:-:S05]  /*2720*/  PRMT R161, RZ, 0x7610, R194 ;  /* 0x00007610ffa17816 */ /* 0x020fca00000000c2 */
[----:B------:R-:W-:-:S04]  /*2730*/  FMUL.FTZ R161, R161, c[0x0][0x1ec] ;  /* 0x00007b00a1a17a20 */ /* 0x000fc80000410000 */
[----:B------:R-:W-:Y:S02]  /*2740*/  @P2 FADD.FTZ R161, R125, R161 ;  /* 0x000000a17da12221 */ /* 0x000fe40000010000 */
.L_x_20667:
[----:B------:R-:W-:Y:S05]  /*2750*/  BSYNC B1 ;  /* 0x0000000000017941 */ /* 0x000fea0003800000 */
.L_x_20666:
[----:B------:R-:W-:Y:S01]  /*2760*/  BSSY B1, `(.L_x_20668) ;  /* 0x0000005000017945 */ /* 0x000fe20003800000 */
[----:B------:R-:W-:Y:S05]  /*2770*/  @!P3 BRA `(.L_x_20669) ;  /* 0x000000300000b947 */ /* 0x000fea0003800000 */
[----:B-----5:R-:W-:-:S05]  /*2780*/  PRMT R162, RZ, 0x5410, R195 ;  /* 0x00005410ffa27816 */ /* 0x020fca00000000c3 */
[----:B------:R-:W-:-:S04]  /*2790*/  FMUL.FTZ R162, R162, c[0x0][0x1ec] ;  /* 0x00007b00a2a27a20 */ /* 0x000fc80000410000 */
[----:B------:R-:W-:Y:S02]  /*27a0*/  @P2 FADD.FTZ R162, R126, R162 ;  /* 0x000000a27ea22221 */ /* 0x000fe40000010000 */
.L_x_20669:
[----:B------:R-:W-:Y:S05]  /*27b0*/  BSYNC B1 ;  /* 0x0000000000017941 */ /* 0x000fea0003800000 */
.L_x_20668:
[----:B------:R-:W-:Y:S01]  /*27c0*/  BSSY B1, `(.L_x_20670) ;  /* 0x0000005000017945 */ /* 0x000fe20003800000 */
[----:B------:R-:W-:Y:S05]  /*27d0*/  @!P3 BRA `(.L_x_20671) ;  /* 0x000000300000b947 */ /* 0x000fea0003800000 */
[----:B-----5:R-:W-:-:S05]  /*27e0*/  PRMT R163, RZ, 0x7610, R195 ;  /* 0x00007610ffa37816 */ /* 0x020fca00000000c3 */
[----:B------:R-:W-:-:S04]  /*27f0*/  FMUL.FTZ R163, R163, c[0x0][0x1ec] ;  /* 0x00007b00a3a37a20 */ /* 0x000fc80000410000 */
[----:B------:R-:W-:Y:S02]  /*2800*/  @P2 FADD.FTZ R163, R127, R163 ;  /* 0x000000a37fa32221 */ /* 0x000fe40000010000 */
.L_x_20671:
[----:B------:R-:W-:Y:S05]  /*2810*/  BSYNC B1 ;  /* 0x0000000000017941 */ /* 0x000fea0003800000 */
.L_x_20670:
[----:B------:R-:W-:Y:S01]  /*2820*/  HFMA2.MMA R189, -RZ, RZ, 0, 1.9073486328125e-06 ;  /* 0x00000020ffbd7435 */ /* 0x000fe200000001ff */
[----:B------:R-:W-:-:S09]  /*2830*/  IADD3 R187, R187, 0x80, RZ ;  /* 0x00000080bbbb7810 */ /* 0x000fd20007ffe0ff */
[C---:B------:R-:W-:Y:S01]  /*2840*/  IMAD.WIDE.U32 R188, R186.reuse, R189, c[0x0][0x188] ;  /* 0x00006200babc7625 */ /* 0x040fe200078e00bd */
[----:B------:R-:W-:-:S04]  /*2850*/  IADD3 R186, R186, 0x80, RZ ;  /* 0x00000080baba7810 */ /* 0x000fc80007ffe0ff */
[----:B------:R1:W-:Y:S04]  /*2860*/  STG.E.128 [R188.64], R156 ;  /* 0x0000009cbc007986 */ /* 0x0003e8000c101d04 */
[----:B------:R1:W-:Y:S02]  /*2870*/  STG.E.128 [R188.64+0x10], R160 ;  /* 0x000010a0bc007986 */ /* 0x0003e4000c101d04 */
.L_x_20655:
[----:B------:R-:W-:Y:S05]  /*2880*/  BSYNC B0 ;  /* 0x0000000000007941 */ /* 0x000fea0003800000 */
.L_x_20654:
        /* <DEDUP_REMOVED lines=42> */
.L_x_20675:
[----:B-1----:R-:W-:Y:S05]  /*2b30*/  BSYNC B1 ;  /* 0x0000000000017941 */ /* 0x002fea0003800000 */
.L_x_20674:
[----:B------:R-:W-:Y:S01]  /*2b40*/  BSSY B1, `(.L_x_20676) ;  /* 0x0000005000017945 */ /* 0x000fe20003800000 */
[----:B------:R-:W-:Y:S05]  /*2b50*/  @!P3 BRA `(.L_x_20677) ;  /* 0x000000300000b947 */ /* 0x000fea0003800000 */
[----:B-----5:R-:W-:-:S05]  /*2b60*/  PRMT R165, RZ, 0x7610, R192 ;  /* 0x00007610ffa57816 */ /* 0x020fca00000000c0 */
[----:B------:R-:W-:-:S04]  /*2b70*/  FMUL.FTZ R165, R165, c[0x0][0x1ec] ;  /* 0x00007b00a5a57a20 */ /* 0x000fc80000410000 */
[----:B------:R-:W-:Y:S02]  /*2b80*/  @P2 FADD.FTZ R165, R117, R165 ;  /* 0x000000a575a52221 */ /* 0x000fe40000010000 */
.L_x_20677:
[----:B------:R-:W-:Y:S05]  /*2b90*/  BSYNC B1 ;  /* 0x0000000000017941 */ /* 0x000fea0003800000 */
.L_x_20676:
[----:B------:R-:W-:Y:S01]  /*2ba0*/  BSSY B1, `(.L_x_20678) ;  /* 0x0000005000017945 */ /* 0x000fe20003800000 */
[----:B------:R-:W-:Y:S05]  /*2bb0*/  @!P3 BRA `(.L_x_20679) ;  /* 0x000000300000b947 */ /* 0x000fea0003800000 */
[----:B-----5:R-:W-:-:S05]  /*2bc0*/  PRMT R166, RZ, 0x5410, R193 ;  /* 0x00005410ffa67816 */ /* 0x020fca00000000c1 */
[----:B------:R-:W-:-:S04]  /*2bd0*/  FMUL.FTZ R166, R166, c[0x0][0x1ec] ;  /* 0x00007b00a6a67a20 */ /* 0x000fc80000410000 */
[----:B------:R-:W-:Y:S02]  /*2be0*/  @P2 FADD.FTZ R166, R118, R166 ;  /* 0x000000a676a62221 */ /* 0x000fe40000010000 */
.L_x_20679:
[----:B------:R-:W-:Y:S05]  /*2bf0*/  BSYNC B1 ;  /* 0x0000000000017941 */ /* 0x000fea0003800000 */
.L_x_20678:
[----:B------:R-:W-:Y:S01]  /*2c00*/  BSSY B1, `(.L_x_20680) ;  /* 0x0000005000017945 */ /* 0x000fe20003800000 */
[----:B------:R-:W-:Y:S05]  /*2c10*/  @!P3 BRA `(.L_x_20681) ;  /* 0x000000300000b947 */ /* 0x000fea0003800000 */
[----:B-----5:R-:W-:-:S05]  /*2c20*/  PRMT R167, RZ, 0x7610, R193 ;  /* 0x00007610ffa77816 */ /* 0x020fca00000000c1 */
[----:B------:R-:W-:-:S04]  /*2c30*/  FMUL.FTZ R167, R167, c[0x0][0x1ec] ;  /* 0x00007b00a7a77a20 */ /* 0x000fc80000410000 */
[----:B------:R-:W-:Y:S02]  /*2c40*/  @P2 FADD.FTZ R167, R119, R167 ;  /* 0x000000a777a72221 */ /* 0x000fe40000010000 */
.L_x_20681:
[----:B------:R-:W-:Y:S05]  /*2c50*/  BSYNC B1 ;  /* 0x0000000000017941 */ /* 0x000fea0003800000 */
.L_x_20680:
[----:B------:R-:W-:Y:S01]  /*2c60*/  BSSY B1, `(.L_x_20682) ;  /* 0x0000005000017945 */ /* 0x000fe20003800000 */
[----:B------:R-:W-:Y:S05]  /*2c70*/  @!P3 BRA `(.L_x_20683) ;  /* 0x000000300000b947 */ /* 0x000fea0003800000 */
[----:B-----5:R-:W-:-:S05]  /*2c80*/  PRMT R168, RZ, 0x5410, R194 ;  /* 0x00005410ffa87816 */ /* 0x020fca00000000c2 */
[----:B------:R-:W-:-:S04]  /*2c90*/  FMUL.FTZ R168, R168, c[0x0][0x1ec] ;  /* 0x00007b00a8a87a20 */ /* 0x000fc80000410000 */
[----:B------:R-:W-:Y:S02]  /*2ca0*/  @P2 FADD.FTZ R168, R124, R168 ;  /* 0x000000a87ca82221 */ /* 0x000fe40000010000 */
.L_x_20683:
[----:B------:R-:W-:Y:S05]  /*2cb0*/  BSYNC B1 ;  /* 0x0000000000017941 */ /* 0x000fea0003800000 */
.L_x_20682:
[----:B------:R-:W-:Y:S01]  /*2cc0*/  BSSY B1, `(.L_x_20684) ;  /* 0x0000005000017945 */ /* 0x000fe20003800000 */
[----:B------:R-:W-:Y:S05]  /*2cd0*/  @!P3 BRA `(.L_x_20685) ;  /* 0x000000300000b947 */ /* 0x000fea0003800000 */
[----:B-----5:R-:W-:-:S05]  /*2ce0*/  PRMT R169, RZ, 0x7610, R194 ;  /* 0x00007610ffa97816 */ /* 0x020fca00000000c2 */
[----:B------:R-:W-:-:S04]  /*2cf0*/  FMUL.FTZ R169, R169, c[0x0][0x1ec] ;  /* 0x00007b00a9a97a20 */ /* 0x000fc80000410000 */
[----:B------:R-:W-:Y:S02]  /*2d00*/  @P2 FADD.FTZ R169, R125, R169 ;  /* 0x000000a97da92221 */ /* 0x000fe40000010000 */
.L_x_20685:
[----:B------:R-:W-:Y:S05]  /*2d10*/  BSYNC B1 ;  /* 0x0000000000017941 */ /* 0x000fea0003800000 */
.L_x_20684:
[----:B------:R-:W-:Y:S01]  /*2d20*/  BSSY B1, `(.L_x_20686) ;  /* 0x0000005000017945 */ /* 0x000fe20003800000 */
[----:B------:R-:W-:Y:S05]  /*2d30*/  @!P3 BRA `(.L_x_20687) ;  /* 0x000000300000b947 */ /* 0x000fea0003800000 */
[----:B-----5:R-:W-:-:S05]  /*2d40*/  PRMT R170, RZ, 0x5410, R195 ;  /* 0x00005410ffaa7816 */ /* 0x020fca00000000c3 */
[----:B------:R-:W-:-:S04]  /*2d50*/  FMUL.FTZ R170, R170, c[0x0][0x1ec] ;  /* 0x00007b00aaaa7a20 */ /* 0x000fc80000410000 */
[----:B------:R-:W-:Y:S02]  /*2d60*/  @P2 FADD.FTZ R170, R126, R170 ;  /* 0x000000aa7eaa2221 */ /* 0x000fe40000010000 */
.L_x_20687:
[----:B------:R-:W-:Y:S05]  /*2d70*/  BSYNC B1 ;  /* 0x0000000000017941 */ /* 0x000fea0003800000 */
.L_x_20686:
[----:B------:R-:W-:Y:S01]  /*2d80*/  BSSY B1, `(.L_x_20688) ;  /* 0x0000005000017945 */ /* 0x000fe20003800000 */
[----:B------:R-:W-:Y:S05]  /*2d90*/  @!P3 BRA `(.L_x_20689) ;  /* 0x000000300000b947 */ /* 0x000fea0003800000 */
[----:B-----5:R-:W-:-:S05]  /*2da0*/  PRMT R171, RZ, 0x7610, R195 ;  /* 0x00007610ffab7816 */ /* 0x020fca00000000c3 */
[----:B------:R-:W-:-:S04]  /*2db0*/  FMUL.FTZ R171, R171, c[0x0][0x1ec] ;  /* 0x00007b00abab7a20 */ /* 0x000fc80000410000 */
[----:B------:R-:W-:Y:S02]  /*2dc0*/  @P2 FADD.FTZ R171, R127, R171 ;  /* 0x000000ab7fab2221 */ /* 0x000fe40000010000 */
.L_x_20689:
[----:B------:R-:W-:Y:S05]  /*2dd0*/  BSYNC B1 ;  /* 0x0000000000017941 */ /* 0x000fea0003800000 */
.L_x_20688:
[----:B------:R-:W-:Y:S01]  /*2de0*/  HFMA2.MMA R189, -RZ, RZ, 0, 1.9073486328125e-06 ;  /* 0x00000020ffbd7435 */ /* 0x000fe200000001ff */
[----:B------:R-:W-:-:S09]  /*2df0*/  IADD3 R187, R187, 0x80, RZ ;  /* 0x00000080bbbb7810 */ /* 0x000fd20007ffe0ff */
[C---:B------:R-:W-:Y:S01]  /*2e00*/  IMAD.WIDE.U32 R188, R186.reuse, R189, c[0x0][0x188] ;  /* 0x00006200babc7625 */ /* 0x040fe200078e00bd */
[----:B------:R-:W-:-:S04]  /*2e10*/  IADD3 R186, R186, 0x80, RZ ;  /* 0x00000080baba7810 */ /* 0x000fc80007ffe0ff */
[----:B------:R1:W-:Y:S04]  /*2e20*/  STG.E.128 [R188.64], R164 ;  /* 0x000000a4bc007986 */ /* 0x0003e8000c101d04 */
[----:B------:R1:W-:Y:S02]  /*2e30*/  STG.E.128 [R188.64+0x10], R168 ;  /* 0x000010a8bc007986 */ /* 0x0003e4000c101d04 */
.L_x_20673:
[----:B------:R-:W-:Y:S05]  /*2e40*/  BSYNC B0 ;  /* 0x0000000000007941 */ /* 0x000fea0003800000 */
.L_x_20672:
        /* <DEDUP_REMOVED lines=8> */
[----:B-1----:R-:W-:-:S05]  /*2ed0*/  @P1 MOV R189, 0x20 ;  /* 0x0000002000bd1802 */ /* 0x002fca0000000f00 */
[----:B------:R-:W-:-:S05]  /*2ee0*/  @P1 IMAD.WIDE.U32 R188, R186, R189, c[0x0][0x180] ;  /* 0x00006000babc1625 */ /* 0x000fca00078e00bd */
[----:B------:R-:W3:Y:S01]  /*2ef0*/  @P1 LDG.E.128 R116, [R188.64] ;  /* 0x00000004bc741981 */ /* 0x000ee2000c1e1d00 */
[----:B------:R-:W-:-:S03]  /*2f00*/  ISETP.GT.AND P2, PT, R184, RZ, PT ;  /* 0x000000ffb800720c */ /* 0x000fc60003f44270 */
[----:B------:R-:W2:Y:S10]  /*2f10*/  @P1 LDG.E.128 R124, [R188.64+0x10] ;  /* 0x00001004bc7c1981 */ /* 0x000eb4000c1e1d00 */
[----:B------:R-:W-:-:S04]  /*2f20*/  @!P2 ISETP.NE.U32.AND P3, PT, RZ, c[0x0][0x180], PT ;  /* 0x00006000ff00aa0c */ /* 0x000fc80003f65070 */
[----:B------:R-:W-:Y:S01]  /*2f30*/  @!P2 ISETP.NE.AND.EX P3, PT, RZ, c[0x0][0x184], PT, P3 ;  /* 0x00006100ff00aa0c */ /* 0x000fe20003f65330 */
[----:B------:R-:W-:Y:S03]  /*2f40*/  BSSY B1, `(.L_x_20692) ;  /* 0x000001b000017945 */ /* 0x000fe60003800000 */
        /* <DEDUP_REMOVED lines=26> */
.L_x_20693:
[----:B------:R-:W-:Y:S05]  /*30f0*/  BSYNC B1 ;  /* 0x0000000000017941 */ /* 0x000fea0003800000 */
.L_x_20692:
[----:B------:R-:W-:Y:S01]  /*3100*/  BSSY B1, `(.L_x_20694) ;  /* 0x0000005000017945 */ /* 0x000fe20003800000 */
[----:B------:R-:W-:Y:S05]  /*3110*/  @!P2 BRA `(.L_x_20695) ;  /* 0x000000300000a947 */ /* 0x000fea0003800000 */
[----:B-----5:R-:W-:-:S05]  /*3120*/  PRMT R177, RZ, 0x7610, R192 ;  /* 0x00007610ffb17816 */ /* 0x020fca00000000c0 */
[----:B------:R-:W-:-:S04]  /*3130*/  FMUL.FTZ R177, R177, c[0x0][0x1ec] ;  /* 0x00007b00b1b17a20 */ /* 0x000fc80000410000 */
[----:B------:R-:W-:Y:S02]  /*3140*/  @P1 FADD.FTZ R177, R117, R177 ;  /* 0x000000b175b11221 */ /* 0x000fe40000010000 */
.L_x_20695:
[----:B------:R-:W-:Y:S05]  /*3150*/  BSYNC B1 ;  /* 0x0000000000017941 */ /* 0x000fea0003800000 */
.L_x_20694:
[----:B------:R-:W-:Y:S01]  /*3160*/  BSSY B1, `(.L_x_20696) ;  /* 0x0000005000017945 */ /* 0x000fe20003800000 */
[----:B------:R-:W-:Y:S05]  /*3170*/  @!P2 BRA `(.L_x_20697) ;  /* 0x000000300000a947 */ /* 0x000fea0003800000 */
[----:B-----5:R-:W-:-:S05]  /*3180*/  PRMT R178, RZ, 0x5410, R193 ;  /* 0x00005410ffb27816 */ /* 0x020fca00000000c1 */
[----:B------:R-:W-:-:S04]  /*3190*/  FMUL.FTZ R178, R178, c[0x0][0x1ec] ;  /* 0x00007b00b2b27a20 */ /* 0x000fc80000410000 */
[----:B------:R-:W-:Y:S02]  /*31a0*/  @P1 FADD.FTZ R178, R118, R178 ;  /* 0x000000b276b21221 */ /* 0x000fe40000010000 */
.L_x_20697:
[----:B------:R-:W-:Y:S05]  /*31b0*/  BSYNC B1 ;  /* 0x0000000000017941 */ /* 0x000fea0003800000 */
.L_x_20696:
[----:B------:R-:W-:Y:S01]  /*31c0*/  BSSY B1, `(.L_x_20698) ;  /* 0x0000005000017945 */ /* 0x000fe20003800000 */
[----:B------:R-:W-:Y:S05]  /*31d0*/  @!P2 BRA `(.L_x_20699) ;  /* 0x000000300000a947 */ /* 0x000fea0003800000 */
[----:B-----5:R-:W-:-:S05]  /*31e0*/  PRMT R179, RZ, 0x7610, R193 ;  /* 0x00007610ffb37816 */ /* 0x020fca00000000c1 */
[----:B------:R-:W-:-:S04]  /*31f0*/  FMUL.FTZ R179, R179, c[0x0][0x1ec] ;  /* 0x00007b00b3b37a20 */ /* 0x000fc80000410000 */
[----:B------:R-:W-:Y:S02]  /*3200*/  @P1 FADD.FTZ R179, R119, R179 ;  /* 0x000000b377b31221 */ /* 0x000fe40000010000 */
.L_x_20699:
[----:B------:R-:W-:Y:S05]  /*3210*/  BSYNC B1 ;  /* 0x0000000000017941 */ /* 0x000fea0003800000 */
.L_x_20698:
[----:B------:R-:W-:Y:S01]  /*3220*/  BSSY B1, `(.L_x_20700) ;  /* 0x0000005000017945 */ /* 0x000fe20003800000 */
[----:B------:R-:W-:Y:S05]  /*3230*/  @!P2 BRA `(.L_x_20701) ;  /* 0x000000300000a947 */ /* 0x000fea0003800000 */
[----:B-----5:R-:W-:-:S05]  /*3240*/  PRMT R172, RZ, 0x5410, R194 ;  /* 0x00005410ffac7816 */ /* 0x020fca00000000c2 */
[----:B------:R-:W-:-:S04]  /*3250*/  FMUL.FTZ R172, R172, c[0x0][0x1ec] ;  /* 0x00007b00acac7a20 */ /* 0x000fc80000410000 */
[----:B------:R-:W-:Y:S02]  /*3260*/  @P1 FADD.FTZ R172, R124, R172 ;  /* 0x000000ac7cac1221 */ /* 0x000fe40000010000 */
.L_x_20701:
[----:B------:R-:W-:Y:S05]  /*3270*/  BSYNC B1 ;  /* 0x0000000000017941 */ /* 0x000fea0003800000 */
.L_x_20700:
[----:B------:R-:W-:Y:S01]  /*3280*/  BSSY B1, `(.L_x_20702) ;  /* 0x0000005000017945 */ /* 0x000fe20003800000 */
[----:B------:R-:W-:Y:S05]  /*3290*/  @!P2 BRA `(.L_x_20703) ;  /* 0x000000300000a947 */ /* 0x000fea0003800000 */
[----:B-----5:R-:W-:-:S05]  /*32a0*/  PRMT R173, RZ, 0x7610, R194 ;  /* 0x00007610ffad7816 */ /* 0x020fca00000000c2 */
[----:B------:R-:W-:-:S04]  /*32b0*/  FMUL.FTZ R173, R173, c[0x0][0x1ec] ;  /* 0x00007b00adad7a20 */ /* 0x000fc80000410000 */
[----:B------:R-:W-:Y:S02]  /*32c0*/  @P1 FADD.FTZ R173, R125, R173 ;  /* 0x000000ad7dad1221 */ /* 0x000fe40000010000 */
.L_x_20703:
[----:B------:R-:W-:Y:S05]  /*32d0*/  BSYNC B1 ;  /* 0x0000000000017941 */ /* 0x000fea0003800000 */
.L_x_20702:
[----:B------:R-:W-:Y:S01]  /*32e0*/  BSSY B1, `(.L_x_20704) ;  /* 0x0000005000017945 */ /* 0x000fe20003800000 */
[----:B------:R-:W-:Y:S05]  /*32f0*/  @!P2 BRA `(.L_x_20705) ;  /* 0x000000300000a947 */ /* 0x000fea0003800000 */
[----:B-----5:R-:W-:-:S05]  /*3300*/  PRMT R174, RZ, 0x5410, R195 ;  /* 0x00005410ffae7816 */ /* 0x020fca00000000c3 */
[----:B------:R-:W-:-:S04]  /*3310*/  FMUL.FTZ R174, R174, c[0x0][0x1ec] ;  /* 0x00007b00aeae7a20 */ /* 0x000fc80000410000 */
[----:B------:R-:W-:Y:S02]  /*3320*/  @P1 FADD.FTZ R174, R126, R174 ;  /* 0x000000ae7eae1221 */ /* 0x000fe40000010000 */
.L_x_20705:
[----:B------:R-:W-:Y:S05]  /*3330*/  BSYNC B1 ;  /* 0x0000000000017941 */ /* 0x000fea0003800000 */
.L_x_20704:
[----:B------:R-:W-:Y:S01]  /*3340*/  BSSY B1, `(.L_x_20706) ;  /* 0x0000005000017945 */ /* 0x000fe20003800000 */
[----:B------:R-:W-:Y:S05]  /*3350*/  @!P2 BRA `(.L_x_20707) ;  /* 0x000000300000a947 */ /* 0x000fea0003800000 */
[----:B-----5:R-:W-:-:S05]  /*3360*/  PRMT R175, RZ, 0x7610, R195 ;  /* 0x00007610ffaf7816 */ /* 0x020fca00000000c3 */
[----:B------:R-:W-:-:S04]  /*3370*/  FMUL.FTZ R175, R175, c[0x0][0x1ec] ;  /* 0x00007b00afaf7a20 */ /* 0x000fc80000410000 */
[----:B------:R-:W-:Y:S02]  /*3380*/  @P1 FADD.FTZ R175, R127, R175 ;  /* 0x000000af7faf1221 */ /* 0x000fe40000010000 */
.L_x_20707:
[----:B------:R-:W-:Y:S05]  /*3390*/  BSYNC B1 ;  /* 0x0000000000017941 */ /* 0x000fea0003800000 */
.L_x_20706:
[----:B------:R-:W-:-:S10]  /*33a0*/  HFMA2.MMA R187, -RZ, RZ, 0, 1.9073486328125e-06 ;  /* 0x00000020ffbb7435 */ /* 0x000fd400000001ff */
[----:B------:R-:W-:-:S05]  /*33b0*/  IMAD.WIDE.U32 R186, R186, R187, c[0x0][0x188] ;  /* 0x00006200baba7625 */ /* 0x000fca00078e00bb */
[----:B------:R1:W-:Y:S04]  /*33c0*/  STG.E.128 [R186.64], R176 ;  /* 0x000000b0ba007986 */ /* 0x0003e8000c101d04 */
[----:B------:R1:W-:Y:S02]  /*33d0*/  STG.E.128 [R186.64+0x10], R172 ;  /* 0x000010acba007986 */ /* 0x0003e4000c101d04 */
.L_x_20691:
[----:B------:R-:W-:Y:S05]  /*33e0*/  BSYNC B0 ;  /* 0x0000000000007941 */ /* 0x000fea0003800000 */
.L_x_20690:
[----:B-1----:R-:W-:Y:S01]  /*33f0*/  FADD.FTZ R186, RZ, R120 ;  /* 0x00000078ffba7221 */ /* 0x002fe20000010000 */
        /* <DEDUP_REMOVED lines=68> */
.L_x_20726:
        /* <DEDUP_REMOVED lines=133> */
.L_x_20727:
        /* <DEDUP_REMOVED lines=8> */
[----:B------:R-:W-:-:S12]  /*4110*/  ISETP.GT.U32.AND P1, PT, R191, 0x3, PT ;  /* 0x00000003bf00780c */ /* 0x000fd80003f24070 */
[----:B------:R-:W-:Y:S01]  /*4120*/  BAR.SYNC.DEFER_BLOCKING 0x0 ;  /* 0x0000000000007b1d */ /* 0x000fe20000010000 */
[----:B------:R-:W-:Y:S02]  /*4130*/  @!P1 IADD3 R196, R184, R191, RZ ;  /* 0x000000bfb8c49210 */ /* 0x000fe40007ffe0ff */
[----:B------:R-:W-:Y:S01]  /*4140*/  CS2R R190, SRZ ;  /* 0x0000000000be7805 */ /* 0x000fe2000001ff00 */
[----:B0-----:R-:W-:Y:S02]  /*4150*/  MOV R188, RZ ;  /* 0x000000ff00bc7202 */ /* 0x001fe40000000f00 */
[----:B------:R-:W-:Y:S01]  /*4160*/  @!P1 MOV R188, R182 ;  /* 0x000000b600bc9202 */ /* 0x000fe20000000f00 */
[----:B------:R-:W-:Y:S03]  /*4170*/  BSSY B0, `(.L_x_20710) ;  /* 0x0000134000007945 */ /* 0x000fe60003800000 */
[----:B------:R-:W-:Y:S01]  /*4180*/  I2F R201, R188 ;  /* 0x000000bc00c97306 */ /* 0x000fe20000201400 */
[----:B------:R-:W-:Y:S01]  /*4190*/  @!P1 LDS.64 R190, [R196.X8] ;  /* 0x00000000c4be9984 */ /* 0x000fe20000008a00 */
[----:B------:R-:W-:-:S03]  /*41a0*/  LOP3.LUT P1, RZ, R189, 0x1f, R0, 0xf8, !PT ;  /* 0x0000001fbdff7812 */ /* 0x000fc6000782f800 */
[----:B------:R-:W0:Y:S10]  /*41b0*/  SHFL.DOWN PT, R189, R188, 0x2, 0x1f ;  /* 0x08401f00bcbd7f89 */ /* 0x000e3400000e0000 */
[----:B------:R-:W-:-:S04]  /*41c0*/  @!P1 LEA R186, P2, R180, c[0x0][0x1a0], 0x2 ;  /* 0x00006800b4ba9a11 */ /* 0x000fc800078410ff */
[C---:B------:R-:W-:Y:S02]  /*41d0*/  @!P1 LEA.HI.X R187, R180.reuse, c[0x0][0x1a4], R185, 0x2, P2 ;  /* 0x00006900b4bb9a11 */ /* 0x040fe400010f14b9 */
[----:B------:R-:W-:-:S04]  /*41e0*/  @!P1 LEA R184, P2, R180, c[0x0][0x1a8], 0x2 ;  /* 0x00006a00b4b89a11 */ /* 0x000fc800078410ff */
[----:B------:R-:W-:Y:S02]  /*41f0*/  @!P1 LEA.HI.X R185, R180, c[0x0][0x1ac], R185, 0x2, P2 ;  /* 0x00006b00b4b99a11 */ /* 0x000fe400010f14b9 */
[----:B------:R-:W-:Y:S02]  /*4200*/  ISETP.NE.AND P2, PT, RZ, UR6, PT ;  /* 0x00000006ff007c0c */ /* 0x000fe4000bf45270 */
[----:B0-----:R-:W-:Y:S01]  /*4210*/  IADD3 R198, R189, R188, RZ ;  /* 0x000000bcbdc67210 */ /* 0x001fe20007ffe0ff */
[----:B------:R-:W-:Y:S04]  /*4220*/  I2F R202, R189 ;  /* 0x000000bd00ca7306 */ /* 0x000fe80000201400 */
[----:B------:R-:W-:Y:S04]  /*4230*/  SHFL.DOWN PT, R205, R198, 0x1, 0x1f ;  /* 0x08201f00c6cd7f89 */ /* 0x000fe800000e0000 */
[----:B------:R-:W0:Y:S01]  /*4240*/  I2F R199, R198 ;  /* 0x000000c600c77306 */ /* 0x000e220000201400 */
[----:B------:R-:W1:Y:S04]  /*4250*/  SHFL.DOWN PT, R197, R190, 0x2, 0x1f ;  /* 0x08401f00bec57f89 */ /* 0x000e6800000e0000 */
[----:B------:R-:W2:Y:S03]  /*4260*/  SHFL.DOWN PT, R196, R191, 0x2, 0x1f ;  /* 0x08401f00bfc47f89 */ /* 0x000ea600000e0000 */
[----:B0-----:R-:W0:Y:S01]  /*4270*/  MUFU.RCP R200, R199 ;  /* 0x000000c700c87308 */ /* 0x001e220000001000 */
[----:B-1----:R-:W-:-:S02]  /*4280*/  FMUL.FTZ R203, R197, R202 ;  /* 0x000000cac5cb7220 */ /* 0x002fc40000410000 */
[----:B------:R-:W-:Y:S02]  /*4290*/  FADD.FTZ R197, -R197, R190 ;  /* 0x000000bec5c57221 */ /* 0x000fe40000010100 */
        /* <DEDUP_REMOVED lines=17> */
[----:B------:R-:W-:Y:S02]  /*43b0*/  FMUL.FTZ R196, R199, R196 ;  /* 0x000000c4c7c47220 */ /* 0x000fe40000410000 */
[----:B--2---:R-:W-:Y:S02]  /*43c0*/  FADD.FTZ R190, R189, R190 ;  /* 0x000000bebdbe7221 */ /* 0x004fe40000010000 */
[----:B------:R-:W-:-:S02]  /*43d0*/  FMUL.FTZ R196, R196, R205 ;  /* 0x000000cdc4c47220 */ /* 0x000fc40000410000 */
[C---:B-1----:R-:W-:Y:S02]  /*43e0*/  FMUL.FTZ R198, R191.reuse, R198 ;  /* 0x000000c6bfc67220 */ /* 0x042fe40000410000 */
[----:B------:R-:W-:Y:S01]  /*43f0*/  FFMA.FTZ R190, R191, R196, R190 ;  /* 0x000000c4bfbe7223 */ /* 0x000fe200000100be */
[----:B------:R-:W-:Y:S02]  /*4400*/  MOV R191, c[0x0][0x1e0] ;  /* 0x0000780000bf7a02 */ /* 0x000fe40000000f00 */
[----:B------:R-:W0:Y:S04]  /*4410*/  SHFL.IDX PT, R197, R198, RZ, 0x1f ;  /* 0x00001fffc6c57589 */ /* 0x000e2800000e0000 */
        /* <DEDUP_REMOVED lines=51> */
.L_x_20713:
[----:B------:R-:W-:Y:S05]  /*4750*/  BSYNC B1 ;  /* 0x0000000000017941 */ /* 0x000fea0003800000 */
.L_x_20712:
[----:B------:R-:W-:Y:S01]  /*4760*/  ISETP.GE.U32.AND P1, PT, R2, 0x100, PT ;  /* 0x000001000200780c */ /* 0x000fe20003f26070 */
[----:B------:R-:W-:-:S12]  /*4770*/  BSSY B1, `(.L_x_20714) ;  /* 0x0000022000017945 */ /* 0x000fd80003800000 */
[----:B------:R-:W-:Y:S05]  /*4780*/  @!P1 BRA `(.L_x_20715) ;  /* 0x0000020000009947 */ /* 0x000fea0003800000 */
[--C-:B------:R-:W-:Y:S02]  /*4790*/  FADD.FTZ R190, R134, -R184.reuse ;  /* 0x800000b886be7221 */ /* 0x100fe40000010000 */
[--C-:B0-----:R-:W-:Y:S02]  /*47a0*/  FADD.FTZ R196, R135, -R184.reuse ;  /* 0x800000b887c47221 */ /* 0x101fe40000010000 */
        /* <DEDUP_REMOVED lines=30> */
.L_x_20715:
[----:B------:R-:W-:Y:S05]  /*4990*/  BSYNC B1 ;  /* 0x0000000000017941 */ /* 0x000fea0003800000 */
.L_x_20714:
        /* <DEDUP_REMOVED lines=35> */
.L_x_20717:
[----:B------:R-:W-:Y:S05]  /*4bd0*/  BSYNC B1 ;  /* 0x0000000000017941 */ /* 0x000fea0003800000 */
.L_x_20716:
        /* <DEDUP_REMOVED lines=35> */
.L_x_20719:
[----:B------:R-:W-:Y:S05]  /*4e10*/  BSYNC B1 ;  /* 0x0000000000017941 */ /* 0x000fea0003800000 */
.L_x_20718:
        /* <DEDUP_REMOVED lines=35> */
.L_x_20721:
[----:B------:R-:W-:Y:S05]  /*5050*/  BSYNC B1 ;  /* 0x0000000000017941 */ /* 0x000fea0003800000 */
.L_x_20720:
        /* <DEDUP_REMOVED lines=35> */
.L_x_20723:
[----:B------:R-:W-:Y:S05]  /*5290*/  BSYNC B1 ;  /* 0x0000000000017941 */ /* 0x000fea0003800000 */
.L_x_20722:
        /* <DEDUP_REMOVED lines=30> */
[----:B------:R-:W-:-:S03]  /*5480*/  IMAD.WIDE.U32 R184, R183, R186, c[0x0][0x208] ;  /* 0x00008200b7b87625 */ /* 0x000fc600078e00ba */
[----:B------:R-:W-:-:S05]  /*5490*/  F2FP.BF16.PACK_AB R198, R200, R191 ;  /* 0x000000bfc8c6723e */ /* 0x000fca00000010ff */
[----:B------:R0:W-:Y:S02]  /*54a0*/  STG.E.128 [R184.64], R196 ;  /* 0x000000c4b8007986 */ /* 0x0001e4000c101d04 */
.L_x_20711:
[----:B0-----:R-:W-:Y:S05]  /*54b0*/  BSYNC B0 ;  /* 0x0000000000007941 */ /* 0x001fea0003800000 */
.L_x_20710:
[----:B------:R-:W-:Y:S02]  /*54c0*/  LOP3.LUT P1, RZ, R181, 0xff, RZ, 0xc0, !PT ;  /* 0x000000ffb5ff7812 */ /* 0x000fe4000782c0ff */
[----:B------:R-:W-:Y:S02]  /*54d0*/  IADD3 R180, R180, c[0x0][0x160], RZ ;  /* 0x00005800b4b47a10 */ /* 0x000fe40007ffe0ff */
[----:B------:R-:W-:Y:S02]  /*54e0*/  SEL R181, RZ, 0x1, P1 ;  /* 0x00000001ffb57807 */ /* 0x000fe40000800000 */
[----:B------:R-:W-:-:S13]  /*54f0*/  ISETP.GE.AND P1, PT, R180, c[0x0][0x164], PT ;  /* 0x00005900b4007a0c */ /* 0x000fda0003f26270 */
[----:B------:R-:W-:Y:S01]  /*5500*/  @P1 CALL.REL.NOINC `(.L_x_20724) ;  /* 0x0000001000001944 */ /* 0x000fe20003c00000 */
[----:B------:R-:W-:Y:S05]  /*5510*/  BRA `(.L_x_20725) ;  /* 0xffffb5a000007947 */ /* 0x000fea000383ffff */
.L_x_20724:
[----:B------:R-:W-:Y:S05]  /*5520*/  EXIT ;  /* 0x000000000000794d */ /* 0x000fea0003800000 */
.L_x_20708:
[----:B------:R-:W-:Y:S01]  /*5530*/  HFMA2.MMA R190, -RZ, RZ, 0, 1.847743988037109375e-06 ;  /* 0x0000001fffbe7435 */ /* 0x000fe200000001ff */
[----:B------:R-:W-:Y:S02]  /*5540*/  MOV R196, 0x1 ;  /* 0x0000000100c47802 */ /* 0x000fe40000000f00 */
[----:B------:R-:W-:Y:S02]  /*5550*/  MOV R197, 0xffffffff ;  /* 0xffffffff00c57802 */ /* 0x000fe40000000f00 */
[----:B------:R-:W-:Y:S02]  /*5560*/  MOV R188, 0x5580 ;  /* 0x0000558000bc7802 */ /* 0x000fe40000000f00 */
[----:B0----5:R-:W-:Y:S05]  /*5570*/  CALL.REL.NOINC `($__internal_66_$__cuda_sm70_shflsync_bfly_p) ;  /* 0x00000ab000007944 */ /* 0x021fea0003c00000 */
[----:B-1----:R-:W-:Y:S01]  /*5580*/  MOV R186, R196 ;  /* 0x000000c400ba7202 */ /* 0x002fe20000000f00 */
[----:B0-----:R-:W-:Y:S05]  /*5590*/  BRA `(.L_x_20726) ;  /* 0xffffe2a000007947 */ /* 0x001fea000383ffff */
.L_x_20709:
[----:B------:R-:W-:Y:S01]  /*55a0*/  HFMA2.MMA R196, -RZ, RZ, 0, 1.1920928955078125e-07 ;  /* 0x00000002ffc47435 */ /* 0x000fe200000001ff */
[----:B------:R-:W-:Y:S02]  /*55b0*/  MOV R190, 0x1f ;  /* 0x0000001f00be7802 */ /* 0x000fe40000000f00 */
[----:B------:R-:W-:Y:S02]  /*55c0*/  MOV R197, 0xffffffff ;  /* 0xffffffff00c57802 */ /* 0x000fe40000000f00 */
[----:B------:R-:W-:-:S02]  /*55d0*/  MOV R188, 0x55f0 ;  /* 0x000055f000bc7802 */ /* 0x000fc40000000f00 */
[----:B0----5:R-:W-:Y:S05]  /*55e0*/  CALL.REL.NOINC `($__internal_66_$__cuda_sm70_shflsync_bfly_p) ;  /* 0x00000a4000007944 */ /* 0x021fea0003c00000 */
[----:B01----:R-:W-:Y:S01]  /*55f0*/  FADD.FTZ R187, R187, R196 ;  /* 0x000000c4bbbb7221 */ /* 0x003fe20000010000 */
[----:B------:R-:W-:Y:S01]  /*5600*/  HFMA2.MMA R196, -RZ, RZ, 0, 2.384185791015625e-07 ;  /* 0x00000004ffc47435 */ /* 0x000fe200000001ff */
[----:B------:R-:W-:-:S02]  /*5610*/  MOV R190, 0x1f ;  /* 0x0000001f00be7802 */ /* 0x000fc40000000f00 */
[----:B------:R-:W-:Y:S02]  /*5620*/  MOV R197, 0xffffffff ;  /* 0xffffffff00c57802 */ /* 0x000fe40000000f00 */
[----:B------:R-:W-:Y:S02]  /*5630*/  MOV R188, 0x5650 ;  /* 0x0000565000bc7802 */ /* 0x000fe40000000f00 */
[----:B------:R-:W-:Y:S05]  /*5640*/  CALL.REL.NOINC `($__internal_66_$__cuda_sm70_shflsync_bfly_p) ;  /* 0x000009e000007944 */ /* 0x000fea0003c00000 */
[----:B01----:R-:W-:Y:S01]  /*5650*/  FADD.FTZ R187, R187, R196 ;  /* 0x000000c4bbbb7221 */ /* 0x003fe20000010000 */
[----:B------:R-:W-:Y:S01]  /*5660*/  HFMA2.MMA R196, -RZ, RZ, 0, 4.76837158203125e-07 ;  /* 0x00000008ffc47435 */ /* 0x000fe200000001ff */
[----:B------:R-:W-:Y:S02]  /*5670*/  MOV R190, 0x1f ;  /* 0x0000001f00be7802 */ /* 0x000fe40000000f00 */
[----:B------:R-:W-:Y:S02]  /*5680*/  MOV R197, 0xffffffff ;  /* 0xffffffff00c57802 */ /* 0x000fe40000000f00 */
[----:B------:R-:W-:Y:S02]  /*5690*/  MOV R188, 0x56b0 ;  /* 0x000056b000bc7802 */ /* 0x000fe40000000f00 */
[----:B------:R-:W-:Y:S05]  /*56a0*/  CALL.REL.NOINC `($__internal_66_$__cuda_sm70_shflsync_bfly_p) ;  /* 0x0000098000007944 */ /* 0x000fea0003c00000 */
[----:B01----:R-:W-:Y:S01]  /*56b0*/  FADD.FTZ R187, R187, R196 ;  /* 0x000000c4bbbb7221 */ /* 0x003fe20000010000 */
[----:B------:R-:W-:Y:S01]  /*56c0*/  HFMA2.MMA R196, -RZ, RZ, 0, 9.5367431640625e-07 ;  /* 0x00000010ffc47435 */ /* 0x000fe200000001ff */
[----:B------:R-:W-:-:S02]  /*56d0*/  MOV R190, 0x1f ;  /* 0x0000001f00be7802 */ /* 0x000fc40000000f00 */
[----:B------:R-:W-:Y:S02]  /*56e0*/  MOV R197, 0xffffffff ;  /* 0xffffffff00c57802 */ /* 0x000fe40000000f00 */
[----:B------:R-:W-:Y:S02]  /*56f0*/  MOV R188, 0x5710 ;  /* 0x0000571000bc7802 */ /* 0x000fe40000000f00 */
[----:B------:R-:W-:Y:S05]  /*5700*/  CALL.REL.NOINC `($__internal_66_$__cuda_sm70_shflsync_bfly_p) ;  /* 0x0000092000007944 */ /* 0x000fea0003c00000 */
        /* <DEDUP_REMOVED lines=119> */
[----:B------:R-:W-:Y:S05]  /*5e80*/  CALL.REL.NOINC `($__internal_66_$__cuda_sm70_shflsync_bfly_p) ;  /* 0x000001a000007944 */ /* 0x000fea0003c00000 */
[----:B01----:R-:W-:Y:S01]  /*5e90*/  FADD.FTZ R187, R187, R196 ;  /* 0x000000c4bbbb7221 */ /* 0x003fe20000010000 */
[----:B------:R-:W-:Y:S01]  /*5ea0*/  HFMA2.MMA R196, -RZ, RZ, 0, 1.1920928955078125e-07 ;  /* 0x00000002ffc47435 */ /* 0x000fe200000001ff */
[----:B------:R-:W-:Y:S02]  /*5eb0*/  MOV R190, 0x1f ;  /* 0x0000001f00be7802 */ /* 0x000fe40000000f00 */
[----:B------:R-:W-:Y:S02]  /*5ec0*/  MOV R197, 0xffffffff ;  /* 0xffffffff00c57802 */ /* 0x000fe40000000f00 */
[----:B------:R-:W-:Y:S02]  /*5ed0*/  MOV R188, 0x5ef0 ;  /* 0x00005ef000bc7802 */ /* 0x000fe40000000f00 */
[----:B------:R-:W-:Y:S05]  /*5ee0*/  CALL.REL.NOINC `($__internal_66_$__cuda_sm70_shflsync_bfly_p) ;  /* 0x0000014000007944 */ /* 0x000fea0003c00000 */
[----:B01----:R-:W-:Y:S01]  /*5ef0*/  FADD.FTZ R187, R187, R196 ;  /* 0x000000c4bbbb7221 */ /* 0x003fe20000010000 */
[----:B------:R-:W-:Y:S01]  /*5f00*/  HFMA2.MMA R196, -RZ, RZ, 0, 2.384185791015625e-07 ;  /* 0x00000004ffc47435 */ /* 0x000fe200000001ff */
[----:B------:R-:W-:Y:S02]  /*5f10*/  MOV R190, 0x1f ;  /* 0x0000001f00be7802 */ /* 0x000fe40000000f00 */
[----:B------:R-:W-:-:S02]  /*5f20*/  MOV R197, 0xffffffff ;  /* 0xffffffff00c57802 */ /* 0x000fc40000000f00 */
        /* <DEDUP_REMOVED lines=8> */
[----:B-1----:R-:W-:Y:S01]  /*5fb0*/  FADD.FTZ R191, R187, R196 ;  /* 0x000000c4bbbf7221 */ /* 0x002fe20000010000 */
[----:B------:R-:W-:Y:S01]  /*5fc0*/  HFMA2.MMA R196, -RZ, RZ, 0, 9.5367431640625e-07 ;  /* 0x00000010ffc47435 */ /* 0x000fe200000001ff */
[----:B0-----:R-:W-:Y:S02]  /*5fd0*/  MOV R190, 0x1f ;  /* 0x0000001f00be7802 */ /* 0x001fe40000000f00 */
[----:B------:R-:W-:-:S02]  /*5fe0*/  MOV R197, 0xffffffff ;  /* 0xffffffff00c57802 */ /* 0x000fc40000000f00 */
[----:B------:R-:W-:Y:S02]  /*5ff0*/  MOV R187, R191 ;  /* 0x000000bf00bb7202 */ /* 0x000fe40000000f00 */
[----:B------:R-:W-:Y:S02]  /*6000*/  MOV R188, 0x6020 ;  /* 0x0000602000bc7802 */ /* 0x000fe40000000f00 */
[----:B------:R-:W-:Y:S05]  /*6010*/  CALL.REL.NOINC `($__internal_66_$__cuda_sm70_shflsync_bfly_p) ;  /* 0x0000001000007944 */ /* 0x000fea0003c00000 */
[----:B01----:R-:W-:Y:S05]  /*6020*/  BRA `(.L_x_20727) ;  /* 0xffffe06000007947 */ /* 0x003fea000383ffff */
        .weak           $__internal_66_$__cuda_sm70_shflsync_bfly_p
        .type           $__internal_66_$__cuda_sm70_shflsync_bfly_p,@function
        .size           $__internal_66_$__cuda_sm70_shflsync_bfly_p,(.L_x_44906 - $__internal_66_$__cuda_sm70_shflsync_bfly_p)
$__internal_66_$__cuda_sm70_shflsync_bfly_p:
[----:B------:R-:W-:Y:S01]  /*6030*/  HFMA2.MMA R189, -RZ, RZ, 0, 0 ;  /* 0x00000000ffbd7435 */ /* 0x000fe200000001ff */
[----:B------:R-:W-:Y:S04]  /*6040*/  WARPSYNC R197 ;  /* 0x000000c500007348 */ /* 0x000fe80003800000 */
[----:B------:R0:W1:Y:S01]  /*6050*/  SHFL.BFLY PT, R196, R187, R196, R190 ;  /* 0x0c0000c4bbc47389 */ /* 0x00006200000e00be */
[----:B------:R-:W-:Y:S05]  /*6060*/  RET.REL.NODEC R188 `(_ZN10layer_norm13ln_fwd_kernelINS_13Kernel_traitsIf13__nv_bfloat16fS2_fjLj7168ELj1ELj1ELj4ELj16ENS_18Kernel_traits_baseILj7168EfS2_fS2_fjLj128EEEEELb0ELb0ELb1ELb0EEEvNS_9FwdParamsE) ;  /* 0xffff9f90bc007950 */ /* 0x000fea0003c3ffff */
.L_x_20728:
        /* <DEDUP_REMOVED lines=9> */
.L_x_44906:


//--------------------- .text._ZN10layer_norm13ln_fwd_kernelINS_13Kernel_traitsIf13__nv_bfloat16fS2_fjLj7168ELj1ELj1ELj4ELj16ENS_18Kernel_traits_baseILj7168EfS2_fS2_fjLj128EEEEELb0ELb0ELb1ELb1EEEvNS_9FwdParamsE --------------------------
	.section	.text._ZN10layer_norm13ln_fwd_kernelINS_13Kernel_traitsIf13__nv_bfloat16fS2_fjLj7168ELj1ELj1ELj4ELj16ENS_18Kernel_traits_baseILj7168EfS2_fS2_fjLj128EEEEELb0ELb0ELb1ELb1EEEvNS_9FwdParamsE,"ax",@progbits
	.sectioninfo	@"SHI_REGISTERS=247"
	.align	128
        .global         _ZN10layer_norm13ln_fwd_kernelINS_13Kernel_traitsIf13__nv_bfloat16fS2_fjLj7168ELj1ELj1ELj4ELj16ENS_18Kernel_traits_baseILj7168EfS2_fS2_fjLj128EEEEELb0ELb0ELb1ELb1EEEvNS_9FwdParamsE
        .type           _ZN10layer_norm13ln_fwd_kernelINS_13Kernel_traitsIf13__nv_bfloat16fS2_fjLj7168ELj1ELj1ELj4ELj16ENS_18Kernel_traits_baseILj7168EfS2_fS2_fjLj128EEEEELb0ELb0ELb1ELb1EEEvNS_9FwdParamsE,@function
        .size           _ZN10layer_norm13ln_fwd_kernelINS_13Kernel_traitsIf13__nv_bfloat16fS2_fjLj7168ELj1ELj1ELj4ELj16ENS_18Kernel_traits_baseILj7168EfS2_fS2_fjLj128EEEEELb0ELb0ELb1ELb1EEEvNS_9FwdParamsE,(.L_x_44907 - _ZN10layer_norm13ln_fwd_kernelINS_13Kernel_traitsIf13__nv_bfloat16fS2_fjLj7168ELj1ELj1ELj4ELj16ENS_18Kernel_traits_baseILj7168EfS2_fS2_fjLj128EEEEELb0ELb0ELb1ELb1EEEvNS_9FwdParamsE)
        .other          _ZN10layer_norm13ln_fwd_kernelINS_13Kernel_traitsIf13__nv_bfloat16fS2_fjLj7168ELj1ELj1ELj4ELj16ENS_18Kernel_traits_baseILj7168EfS2_fS2_fjLj128EEEEELb0ELb0ELb1ELb1EEEvNS_9FwdParamsE,@"STO_CUDA_ENTRY STV_DEFAULT"
_ZN10layer_norm13ln_fwd_kernelINS_13Kernel_traitsIf13__nv_bfloat16fS2_fjLj7168ELj1ELj1ELj4ELj16ENS_18Kernel_traits_baseILj7168EfS2_fS2_fjLj128EEEEELb0ELb0ELb1ELb1EEEvNS_9FwdParamsE:
.text._ZN10layer_norm13ln_fwd_kernelINS_13Kernel_traitsIf13__nv_bfloat16fS2_fjLj7168ELj1ELj1ELj4ELj16ENS_18Kernel_traits_baseILj7168EfS2_fS2_fjLj128EEEEELb0ELb0ELb1ELb1EEEvNS_9FwdParamsE:
        /* <DEDUP_REMOVED lines=73> */
[----:B------:R-:W-:-:S02]  /*0490*/  ULDC.U8 UR6, c[0x0][0x1f0] ;  /* 0x00007c0000067ab9 */ /* 0x000fc40000000000 */
.L_x_20846:
[----:B------:R-:W-:-:S05]  /*04a0*/  MOV R185, 0x4 ;  /* 0x0000000400b97802 */ /* 0x000fca0000000f00 */
[----:B------:R-:W-:-:S05]  /*04b0*/  IMAD.WIDE R130, R2, R185, c[0x0][0x1d0] ;  /* 0x0000740002827625 */ /* 0x000fca00078e02b9 */
[----:B------:R-:W2:Y:S01]  /*04c0*/  LDG.E R133, [R130.64] ;  /* 0x0000000482857981 */ /* 0x000ea2000c1e1900 */
[----:B------:R-:W-:Y:S01]  /*04d0*/  ISETP.NE.U32.AND P0, PT, RZ, c[0x0][0x180], PT ;  /* 0x00006000ff007a0c */ /* 0x000fe20003f05070 */
[----:B------:R-:W-:-:S03]  /*04e0*/  IMAD R128, R2, c[0x0][0x168], RZ ;  /* 0x00005a0002807a24 */ /* 0x000fc600078e02ff */
[----:B------:R-:W-:Y:S02]  /*04f0*/  ISETP.NE.AND.EX P0, PT, RZ, c[0x0][0x184], PT, P0 ;  /* 0x00006100ff007a0c */ /* 0x000fe40003f05300 */
[----:B------:R-:W-:-:S04]  /*0500*/  SHF.R.S32.HI R129, RZ, 0x1f, R128 ;  /* 0x0000001fff817819 */ /* 0x000fc80000011480 */
[----:B------:R-:W-:Y:S02]  /*0510*/  LEA.HI R128, R129, R128, RZ, 0x3 ;  /* 0x0000008081807211 */ /* 0x000fe400078f18ff */
[----:B------:R-:W-:-:S04]  /*0520*/  LOP3.LUT R129, R0, 0x7f, RZ, 0xc0, !PT ;  /* 0x0000007f00817812 */ /* 0x000fc800078ec0ff */
[----:B------:R-:W-:Y:S02]  /*0530*/  LEA.HI.SX32 R128, R128, R129, 0x1d ;  /* 0x0000008180807211 */ /* 0x000fe400078feaff */
[----:B------:R-:W-:-:S05]  /*0540*/  @P0 MOV R135, 0x20 ;  /* 0x0000002000870802 */ /* 0x000fca0000000f00 */
[----:B------:R-:W-:Y:S01]  /*0550*/  @P0 IMAD.WIDE.U32 R134, R128, R135, c[0x0][0x180] ;  /* 0x0000600080860625 */ /* 0x000fe200078e0087 */
[----:B------:R-:W-:-:S04]  /*0560*/  MOV R132, RZ ;  /* 0x000000ff00847202 */ /* 0x000fc80000000f00 */
[----:B0-----:R0:W3:Y:S04]  /*0570*/  @P0 LDG.E.128 R116, [R134.64] ;  /* 0x0000000486740981 */ /* 0x0010e8000c1e1d00 */
[----:B------:R0:W4:Y:S01]  /*0580*/  @P0 LDG.E.128 R120, [R134.64+0x10] ;  /* 0x0000100486780981 */ /* 0x000122000c1e1d00 */
[----:B------:R-:W-:Y:S01]  /*0590*/  IMAD.WIDE R184, R2, R185, c[0x0][0x1d8] ;  /* 0x0000760002b87625 */ /* 0x000fe200078e02b9 */
[----:B--2---:R-:W-:-:S05]  /*05a0*/  ISETP.GE.AND P5, PT, R133, 0x1, PT ;  /* 0x000000018500780c */ /* 0x004fca0003fa6270 */
[----:B-----5:R1:W5:Y:S01]  /*05b0*/  LDG.E R184, [R184.64] ;  /* 0x00000004b8b87981 */ /* 0x020362000c1e1900 */
[----:B------:R-:W-:Y:S02]  /*05c0*/  ISETP.GT.AND P6, PT, R133, RZ, PT ;  /* 0x000000ff8500720c */ /* 0x000fe40003fc4270 */
[----:B------:R-:W-:Y:S01]  /*05d0*/  IADD3 R138, R128, 0x80, RZ ;  /* 0x00000080808a7810 */ /* 0x000fe20007ffe0ff */
[----:B------:R-:W-:Y:S01]  /*05e0*/  BSSY B0, `(.L_x_20729) ;  /* 0x0000028000007945 */ /* 0x000fe20003800000 */
[----:B-1----:R-:W-:-:S03]  /*05f0*/  MOV R185, 0x20 ;  /* 0x0000002000b97802 */ /* 0x002fc60000000f00 */
[----:B------:R-:W-:-:S05]  /*0600*/  @P5 IADD3 R130, R133, -0x1, RZ ;  /* 0xffffffff85825810 */ /* 0x000fca0007ffe0ff */
[----:B------:R-:W-:-:S05]  /*0610*/  @P5 IMAD R130, R130, c[0x0][0x168], RZ ;  /* 0x00005a0082825a24 */ /* 0x000fca00078e02ff */
[----:B------:R-:W-:-:S04]  /*0620*/  @P5 SHF.R.S32.HI R131, RZ, 0x1f, R130 ;  /* 0x0000001fff835819 */ /* 0x000fc80000011482 */
[----:B------:R-:W-:Y:S02]  /*0630*/  @P5 LEA.HI R130, R131, R130, RZ, 0x3 ;  /* 0x0000008283825211 */ /* 0x000fe400078f18ff */
[----:B------:R-:W-:Y:S02]  /*0640*/  @P5 MOV R131, 0x10 ;  /* 0x0000001000835802 */ /* 0x000fe40000000f00 */
[----:B------:R-:W-:-:S05]  /*0650*/  @P5 LEA.HI.SX32 R132, R130, R129, 0x1d ;  /* 0x0000008182845211 */ /* 0x000fca00078feaff */
[----:B------:R-:W-:-:S05]  /*0660*/  @P5 IMAD.WIDE.U32 R130, R132, R131, c[0x0][0x170] ;  /* 0x00005c0084825625 */ /* 0x000fca00078e0083 */
[----:B------:R1:W5:Y:S01]  /*0670*/  @P5 LDG.E.128 R124, [R130.64] ;  /* 0x00000004827c5981 */ /* 0x000362000c1e1d00 */
[----:B------:R-:W-:Y:S01]  /*0680*/  @!P6 ISETP.NE.U32.AND P1, PT, RZ, c[0x0][0x180], PT ;  /* 0x00006000ff00ea0c */ /* 0x000fe20003f25070 */
[-C--:B0-----:R-:W-:Y:S01]  /*0690*/  IMAD.WIDE.U32 R134, R128, R185.reuse, c[0x0][0x188] ;  /* 0x0000620080867625 */ /* 0x081fe200078e00b9 */
[----:B------:R-:W-:Y:S02]  /*06a0*/  @!P6 ISETP.NE.U32.AND P2, PT, RZ, c[0x0][0x180], PT ;  /* 0x00006000ff00ea0c */ /* 0x000fe40003f45070 */
[----:B------:R-:W-:Y:S01]  /*06b0*/  @!P6 ISETP.NE.U32.AND P4, PT, RZ, c[0x0][0x180], PT ;  /* 0x00006000ff00ea0c */ /* 0x000fe20003f85070 */
[----:B------:R-:W-:Y:S01]  /*06c0*/  @P0 IMAD.WIDE.U32 R136, R138, R185, c[0x0][0x180] ;  /* 0x000060008a880625 */ /* 0x000fe200078e00b9 */
        /* <DEDUP_REMOVED lines=18> */
[----:B------:R-:W-:Y:S02]  /*07f0*/  @!P6 FSEL R178, R122, RZ, P4 ;  /* 0x000000ff7ab2e208 */ /* 0x000fe40002000000 */
[----:B------:R-:W-:Y:S02]  /*0800*/  @!P6 FSEL R179, R123, RZ, P3 ;  /* 0x000000ff7bb3e208 */ /* 0x000fe40001800000 */
[----:B------:R-:W-:Y:S01]  /*0810*/  @!P6 FSEL R180, R116, RZ, P1 ;  /* 0x000000ff74b4e208 */ /* 0x000fe20000800000 */
[----:B------:R-:W-:Y:S05]  /*0820*/  @!P6 BRA `(.L_x_20730) ;  /* 0x000000300000e947 */ /* 0x000fea0003800000 */
[----:B-1---5:R-:W-:-:S05]  /*0830*/  PRMT R180, RZ, 0x5410, R124 ;  /* 0x00005410ffb47816 */ /* 0x022fca000000007c */
[----:B------:R-:W-:-:S04]  /*0840*/  FMUL.FTZ R180, R180, c[0x0][0x1ec] ;  /* 0x00007b00b4b47a20 */ /* 0x000fc80000410000 */
[----:B------:R-:W-:Y:S02]  /*0850*/  @P0 FADD.FTZ R180, R116, R180 ;  /* 0x000000b474b40221 */ /* 0x000fe40000010000 */
.L_x_20730:
[----:B-1----:R-:W-:Y:S05]  /*0860*/  BSYNC B0 ;  /* 0x0000000000007941 */ /* 0x002fea0003800000 */
.L_x_20729:
[----:B------:R-:W-:Y:S01]  /*0870*/  BSSY B0, `(.L_x_20731) ;  /* 0x0000005000007945 */ /* 0x000fe20003800000 */
[----:B------:R-:W-:Y:S05]  /*0880*/  @!P6 BRA `(.L_x_20732) ;  /* 0x000000300000e947 */ /* 0x000fea0003800000 */
[----:B-----5:R-:W-:-:S05]  /*0890*/  PRMT R181, RZ, 0x7610, R124 ;  /* 0x00007610ffb57816 */ /* 0x020fca000000007c */
[----:B------:R-:W-:-:S04]  /*08a0*/  FMUL.FTZ R181, R181, c[0x0][0x1ec] ;  /* 0x00007b00b5b57a20 */ /* 0x000fc80000410000 */
[----:B------:R-:W-:Y:S02]  /*08b0*/  @P0 FADD.FTZ R181, R117, R181 ;  /* 0x000000b575b50221 */ /* 0x000fe40000010000 */
.L_x_20732:
[----:B------:R-:W-:Y:S05]  /*08c0*/  BSYNC B0 ;  /* 0x0000000000007941 */ /* 0x000fea0003800000 */
.L_x_20731:
[----:B------:R-:W-:Y:S01]  /*08d0*/  BSSY B0, `(.L_x_20733) ;  /* 0x0000005000007945 */ /* 0x000fe20003800000 */
[----:B------:R-:W-:Y:S05]  /*08e0*/  @!P6 BRA `(.L_x_20734) ;  /* 0x000000300000e947 */ /* 0x000fea0003800000 */
[----:B-----5:R-:W-:-:S05]  /*08f0*/  PRMT R182, RZ, 0x5410, R125 ;  /* 0x00005410ffb67816 */ /* 0x020fca000000007d */
[----:B------:R-:W-:-:S04]  /*0900*/  FMUL.FTZ R182, R182, c[0x0][0x1ec] ;  /* 0x00007b00b6b67a20 */ /* 0x000fc80000410000 */
[----:B------:R-:W-:Y:S02]  /*0910*/  @P0 FADD.FTZ R182, R118, R182 ;  /* 0x000000b676b60221 */ /* 0x000fe40000010000 */
.L_x_20734:
[----:B------:R-:W-:Y:S05]  /*0920*/  BSYNC B0 ;  /* 0x0000000000007941 */ /* 0x000fea0003800000 */
.L_x_20733:
[----:B------:R-:W-:Y:S01]  /*0930*/  BSSY B0, `(.L_x_20735) ;  /* 0x0000005000007945 */ /* 0x000fe20003800000 */
[----:B------:R-:W-:Y:S05]  /*0940*/  @!P6 BRA `(.L_x_20736) ;  /* 0x000000300000e947 */ /* 0x000fea0003800000 */
[----:B-----5:R-:W-:-:S05]  /*0950*/  PRMT R183, RZ, 0x7610, R125 ;  /* 0x00007610ffb77816 */ /* 0x020fca000000007d */
[----:B------:R-:W-:-:S04]  /*0960*/  FMUL.FTZ R183, R183, c[0x0][0x1ec] ;  /* 0x00007b00b7b77a20 */ /* 0x000fc80000410000 */
[----:B------:R-:W-:Y:S02]  /*0970*/  @P0 FADD.FTZ R183, R119, R183 ;  /* 0x000000b777b70221 */ /* 0x000fe40000010000 */
.L_x_20736:
[----:B------:R-:W-:Y:S05]  /*0980*/  BSYNC B0 ;  /* 0x0000000000007941 */ /* 0x000fea0003800000 */
.L_x_20735:
[----:B------:R-:W-:Y:S01]  /*0990*/  BSSY B0, `(.L_x_20737) ;  /* 0x0000005000007945 */ /* 0x000fe20003800000 */
[----:B------:R-:W-:Y:S05]  /*09a0*/  @!P6 BRA `(.L_x_20738) ;  /* 0x000000300000e947 */ /* 0x000fea0003800000 */
[----:B-----5:R-:W-:-:S05]  /*09b0*/  PRMT R176, RZ, 0x5410, R126 ;  /* 0x00005410ffb07816 */ /* 0x020fca000000007e */
[----:B------:R-:W-:-:S04]  /*09c0*/  FMUL.FTZ R176, R176, c[0x0][0x1ec] ;  /* 0x00007b00b0b07a20 */ /* 0x000fc80000410000 */
[----:B------:R-:W-:Y:S02]  /*09d0*/  @P0 FADD.FTZ R176, R120, R176 ;  /* 0x000000b078b00221 */ /* 0x000fe40000010000 */
.L_x_20738:
[----:B------:R-:W-:Y:S05]  /*09e0*/  BSYNC B0 ;  /* 0x0000000000007941 */ /* 0x000fea0003800000 */
.L_x_20737:
[----:B------:R-:W-:Y:S01]  /*09f0*/  BSSY B0, `(.L_x_20739) ;  /* 0x0000005000007945 */ /* 0x000fe20003800000 */
[----:B------:R-:W-:Y:S05]  /*0a00*/  @!P6 BRA `(.L_x_20740) ;  /* 0x000000300000e947 */ /* 0x000fea0003800000 */
[----:B-----5:R-:W-:-:S05]  /*0a10*/  PRMT R177, RZ, 0x7610, R126 ;  /* 0x00007610ffb17816 */ /* 0x020fca000000007e */
[----:B------:R-:W-:-:S04]  /*0a20*/  FMUL.FTZ R177, R177, c[0x0][0x1ec] ;  /* 0x00007b00b1b17a20 */ /* 0x000fc80000410000 */
[----:B------:R-:W-:Y:S02]  /*0a30*/  @P0 FADD.FTZ R177, R121, R177 ;  /* 0x000000b179b10221 */ /* 0x000fe40000010000 */
.L_x_20740:
[----:B------:R-:W-:Y:S05]  /*0a40*/  BSYNC B0 ;  /* 0x0000000000007941 */ /* 0x000fea0003800000 */
.L_x_20739:
[----:B------:R-:W-:Y:S01]  /*0a50*/  BSSY B0, `(.L_x_20741) ;  /* 0x0000005000007945 */ /* 0x000fe20003800000 */
[----:B------:R-:W-:Y:S05]  /*0a60*/  @!P6 BRA `(.L_x_20742) ;  /* 0x000000300000e947 */ /* 0x000fea0003800000 */
[----:B-----5:R-:W-:-:S05]  /*0a70*/  PRMT R178, RZ, 0x5410, R127 ;  /* 0x00005410ffb27816 */ /* 0x020fca000000007f */
[----:B------:R-:W-:-:S04]  /*0a80*/  FMUL.FTZ R178, R178, c[0x0][0x1ec] ;  /* 0x00007b00b2b27a20 */ /* 0x000fc80000410000 */
[----:B------:R-:W-:Y:S02]  /*0a90*/  @P0 FADD.FTZ R178, R122, R178 ;  /* 0x000000b27ab20221 */ /* 0x000fe40000010000 */
.L_x_20742:
[----:B------:R-:W-:Y:S05]  /*0aa0*/  BSYNC B0 ;  /* 0x0000000000007941 */ /* 0x000fea0003800000 */
.L_x_20741:
[----:B------:R-:W-:Y:S01]  /*0ab0*/  BSSY B0, `(.L_x_20743) ;  /* 0x0000005000007945 */ /* 0x000fe20003800000 */
[----:B------:R-:W-:Y:S05]  /*0ac0*/  @!P6 BRA `(.L_x_20744) ;  /* 0x000000300000e947 */ /* 0x000fea0003800000 */
[----:B-----5:R-:W-:-:S05]  /*0ad0*/  PRMT R179, RZ, 0x7610, R127 ;  /* 0x00007610ffb37816 */ /* 0x020fca000000007f */
[----:B------:R-:W-:-:S04]  /*0ae0*/  FMUL.FTZ R179, R179, c[0x0][0x1ec] ;  /* 0x00007b00b3b37a20 */ /* 0x000fc80000410000 */
[----:B------:R-:W-:Y:S02]  /*0af0*/  @P0 FADD.FTZ R179, R123, R179 ;  /* 0x000000b37bb30221 */ /* 0x000fe40000010000 */
.L_x_20744:
[----:B------:R-:W-:Y:S05]  /*0b00*/  BSYNC B0 ;  /* 0x0000000000007941 */ /* 0x000fea0003800000 */
.L_x_20743:
[----:B------:R0:W-:Y:S04]  /*0b10*/  STG.E.128 [R134.64], R180 ;  /* 0x000000b486007986 */ /* 0x0001e8000c101d04 */
[----:B------:R0:W-:Y:S04]  /*0b20*/  STG.E.128 [R134.64+0x10], R176 ;  /* 0x000010b086007986 */ /* 0x0001e8000c101d04 */
[----:B------:R1:W2:Y:S04]  /*0b30*/  @P0 LDG.E.128 R116, [R136.64] ;  /* 0x0000000488740981 */ /* 0x0002a8000c1e1d00 */
[----:B------:R1:W3:Y:S01]  /*0b40*/  @P0 LDG.E.128 R120, [R136.64+0x10] ;  /* 0x0000100488780981 */ /* 0x0002e2000c1e1d00 */
        /* <DEDUP_REMOVED lines=13> */
[-C--:B-1----:R-:W-:Y:S01]  /*0c20*/  @P0 IMAD.WIDE.U32 R136, R140, R185.reuse, c[0x0][0x180] ;  /* 0x000060008c880625 */ /* 0x082fe200078e00b9 */
[----:B-----5:R1:W5:Y:S03]  /*0c30*/  @P5 LDG.E.128 R124, [R130.64] ;  /* 0x00000004827c5981 */ /* 0x020366000c1e1d00 */
[----:B-1----:R-:W-:Y:S01]  /*0c40*/  IMAD.WIDE.U32 R130, R138, R185, c[0x0][0x188] ;  /* 0x000062008a827625 */ /* 0x002fe200078e00b9 */
        /* <DEDUP_REMOVED lines=17> */
[----:B0----5:R-:W-:-:S05]  /*0d60*/  PRMT R172, RZ, 0x5410, R124 ;  /* 0x00005410ffac7816 */ /* 0x021fca000000007c */
[----:B------:R-:W-:-:S04]  /*0d70*/  FMUL.FTZ R172, R172, c[0x0][0x1ec] ;  /* 0x00007b00acac7a20 */ /* 0x000fc80000410000 */
[----:B------:R-:W-:Y:S02]  /*0d80*/  @P0 FADD.FTZ R172, R116, R172 ;  /* 0x000000ac74ac0221 */ /* 0x000fe40000010000 */
.L_x_20746:
[----:B0-----:R-:W-:Y:S05]  /*0d90*/  BSYNC B0 ;  /* 0x0000000000007941 */ /* 0x001fea0003800000 */
.L_x_20745:
[----:B------:R-:W-:Y:S01]  /*0da0*/  BSSY B0, `(.L_x_20747) ;  /* 0x0000005000007945 */ /* 0x000fe20003800000 */
[----:B------:R-:W-:Y:S05]  /*0db0*/  @!P6 BRA `(.L_x_20748) ;  /* 0x000000300000e947 */ /* 0x000fea0003800000 */
[----:B-----5:R-:W-:-:S05]  /*0dc0*/  PRMT R173, RZ, 0x7610, R124 ;  /* 0x00007610ffad7816 */ /* 0x020fca000000007c */
[----:B------:R-:W-:-:S04]  /*0dd0*/  FMUL.FTZ R173, R173, c[0x0][0x1ec] ;  /* 0x00007b00adad7a20 */ /* 0x000fc80000410000 */
[----:B------:R-:W-:Y:S02]  /*0de0*/  @P0 FADD.FTZ R173, R117, R173 ;  /* 0x000000ad75ad0221 */ /* 0x000fe40000010000 */
.L_x_20748:
[----:B------:R-:W-:Y:S05]  /*0df0*/  BSYNC B0 ;  /* 0x0000000000007941 */ /* 0x000fea0003800000 */
.L_x_20747:
[----:B------:R-:W-:Y:S01]  /*0e00*/  BSSY B0, `(.L_x_20749) ;  /* 0x0000005000007945 */ /* 0x000fe20003800000 */
[----:B------:R-:W-:Y:S05]  /*0e10*/  @!P6 BRA `(.L_x_20750) ;  /* 0x000000300000e947 */ /* 0x000fea0003800000 */
[----:B-----5:R-:W-:-:S05]  /*0e20*/  PRMT R174, RZ, 0x5410, R125 ;  /* 0x00005410ffae7816 */ /* 0x020fca000000007d */
[----:B------:R-:W-:-:S04]  /*0e30*/  FMUL.FTZ R174, R174, c[0x0][0x1ec] ;  /* 0x00007b00aeae7a20 */ /* 0x000fc80000410000 */
[----:B------:R-:W-:Y:S02]  /*0e40*/  @P0 FADD.FTZ R174, R118, R174 ;  /* 0x000000ae76ae0221 */ /* 0x000fe40000010000 */
.L_x_20750:
[----:B------:R-:W-:Y:S05]  /*0e50*/  BSYNC B0 ;  /* 0x0000000000007941 */ /* 0x000fea0003800000 */
.L_x_20749:
[----:B------:R-:W-:Y:S01]  /*0e60*/  BSSY B0, `(.L_x_20751) ;  /* 0x0000005000007945 */ /* 0x000fe20003800000 */
[----:B------:R-:W-:Y:S05]  /*0e70*/  @!P6 BRA `(.L_x_20752) ;  /* 0x000000300000e947 */ /* 0x000fea0003800000 */
[----:B-----5:R-:W-:-:S05]  /*0e80*/  PRMT R175, RZ, 0x7610, R125 ;  /* 0x00007610ffaf7816 */ /* 0x020fca000000007d */
[----:B------:R-:W-:-:S04]  /*0e90*/  FMUL.FTZ R175, R175, c[0x0][0x1ec] ;  /* 0x00007b00afaf7a20 */ /* 0x000fc80000410000 */
[----:B------:R-:W-:Y:S02]  /*0ea0*/  @P0 FADD.FTZ R175, R119, R175 ;  /* 0x000000af77af0221 */ /* 0x000fe40000010000 */
.L_x_20752:
[----:B------:R-:W-:Y:S05]  /*0eb0*/  BSYNC B0 ;  /* 0x0000000000007941 */ /* 0x000fea0003800000 */
.L_x_20751:
[----:B------:R-:W-:Y:S01]  /*0ec0*/  BSSY B0, `(.L_x_20753) ;  /* 0x0000005000007945 */ /* 0x000fe20003800000 */
[----:B------:R-:W-:Y:S05]  /*0ed0*/  @!P6 BRA `(.L_x_20754) ;  /* 0x000000300000e947 */ /* 0x000fea0003800000 */
[----:B-----5:R-:W-:-:S05]  /*0ee0*/  PRMT R168, RZ, 0x5410, R126 ;  /* 0x00005410ffa87816 */ /* 0x020fca000000007e */
[----:B------:R-:W-:-:S04]  /*0ef0*/  FMUL.FTZ R168, R168, c[0x0][0x1ec] ;  /* 0x00007b00a8a87a20 */ /* 0x000fc80000410000 */
[----:B------:R-:W-:Y:S02]  /*0f00*/  @P0 FADD.FTZ R168, R120, R168 ;  /* 0x000000a878a80221 */ /* 0x000fe40000010000 */
.L_x_20754:
[----:B------:R-:W-:Y:S05]  /*0f10*/  BSYNC B0 ;  /* 0x0000000000007941 */ /* 0x000fea0003800000 */
.L_x_20753:
[----:B------:R-:W-:Y:S01]  /*0f20*/  BSSY B0, `(.L_x_20755) ;  /* 0x0000005000007945 */ /* 0x000fe20003800000 */
[----:B------:R-:W-:Y:S05]  /*0f30*/  @!P6 BRA `(.L_x_20756) ;  /* 0x000000300000e947 */ /* 0x000fea0003800000 */
[----:B-----5:R-:W-:-:S05]  /*0f40*/  PRMT R169, RZ, 0x7610, R126 ;  /* 0x00007610ffa97816 */ /* 0x020fca000000007e */
[----:B------:R-:W-:-:S04]  /*0f50*/  FMUL.FTZ R169, R169, c[0x0][0x1ec] ;  /* 0x00007b00a9a97a20 */ /* 0x000fc80000410000 */
[----:B------:R-:W-:Y:S02]  /*0f60*/  @P0 FADD.FTZ R169, R121, R169 ;  /* 0x000000a979a90221 */ /* 0x000fe40000010000 */
.L_x_20756:
[----:B------:R-:W-:Y:S05]  /*0f70*/  BSYNC B0 ;  /* 0x0000000000007941 */ /* 0x000fea0003800000 */
.L_x_20755:
[----:B------:R-:W-:Y:S01]  /*0f80*/  BSSY B0, `(.L_x_20757) ;  /* 0x0000005000007945 */ /* 0x000fe20003800000 */
[----:B------:R-:W-:Y:S05]  /*0f90*/  @!P6 BRA `(.L_x_20758) ;  /* 0x000000300000e947 */ /* 0x000fea0003800000 */
[----:B-----5:R-:W-:-:S05]  /*0fa0*/  PRMT R170, RZ, 0x5410, R127 ;  /* 0x00005410ffaa7816 */ /* 0x020fca000000007f */
[----:B------:R-:W-:-:S04]  /*0fb0*/  FMUL.FTZ R170, R170, c[0x0][0x1ec] ;  /* 0x00007b00aaaa7a20 */ /* 0x000fc80000410000 */
[----:B------:R-:W-:Y:S02]  /*0fc0*/  @P0 FADD.FTZ R170, R122, R170 ;  /* 0x000000aa7aaa0221 */ /* 0x000fe40000010000 */
.L_x_20758:
[----:B------:R-:W-:Y:S05]  /*0fd0*/  BSYNC B0 ;  /* 0x0000000000007941 */ /* 0x000fea0003800000 */
.L_x_20757:
[----:B------:R-:W-:Y:S01]  /*0fe0*/  BSSY B0, `(.L_x_20759) ;  /* 0x0000005000007945 */ /* 0x000fe20003800000 */
[----:B------:R-:W-:Y:S05]  /*0ff0*/  @!P6 BRA `(.L_x_20760) ;  /* 0x000000300000e947 */ /* 0x000fea0003800000 */
[----:B-----5:R-:W-:-:S05]  /*1000*/  PRMT R171, RZ, 0x7610, R127 ;  /* 0x00007610ffab7816 */ /* 0x020fca000000007f */
[----:B------:R-:W-:-:S04]  /*1010*/  FMUL.FTZ R171, R171, c[0x0][0x1ec] ;  /* 0x00007b00abab7a20 */ /* 0x000fc80000410000 */
[----:B------:R-:W-:Y:S02]  /*1020*/  @P0 FADD.FTZ R171, R123, R171 ;  /* 0x000000ab7bab0221 */ /* 0x000fe40000010000 */
.L_x_20760:
[----:B------:R-:W-:Y:S05]  /*1030*/  BSYNC B0 ;  /* 0x0000000000007941 */ /* 0x000fea0003800000 */
.L_x_20759:
        /* <DEDUP_REMOVED lines=40> */
.L_x_20762:
[----:B----4-:R-:W-:Y:S05]  /*12c0*/  BSYNC B0 ;  /* 0x0000000000007941 */ /* 0x010fea0003800000 */
.L_x_20761:
[----:B------:R-:W-:Y:S01]  /*12d0*/  BSSY B0, `(.L_x_20763) ;  /* 0x0000005000007945 */ /* 0x000fe20003800000 */
[----:B------:R-:W-:Y:S05]  /*12e0*/  @!P6 BRA `(.L_x_20764) ;  /* 0x000000300000e947 */ /* 0x000fea0003800000 */
[----:B-----5:R-:W-:-:S05]  /*12f0*/  PRMT R165, RZ, 0x7610, R124 ;  /* 0x00007610ffa57816 */ /* 0x020fca000000007c */
[----:B------:R-:W-:-:S04]  /*1300*/  FMUL.FTZ R165, R165, c[0x0][0x1ec] ;  /* 0x00007b00a5a57a20 */ /* 0x000fc80000410000 */
[----:B------:R-:W-:Y:S02]  /*1310*/  @P0 FADD.FTZ R165, R117, R165 ;  /* 0x000000a575a50221 */ /* 0x000fe40000010000 */
.L_x_20764:
[----:B------:R-:W-:Y:S05]  /*1320*/  BSYNC B0 ;  /* 0x0000000000007941 */ /* 0x000fea0003800000 */
.L_x_20763:
[----:B------:R-:W-:Y:S01]  /*1330*/  BSSY B0, `(.L_x_20765) ;  /* 0x0000005000007945 */ /* 0x000fe20003800000 */
[----:B------:R-:W-:Y:S05]  /*1340*/  @!P6 BRA `(.L_x_20766) ;  /* 0x000000300000e947 */ /* 0x000fea0003800000 */
[----:B-----5:R-:W-:-:S05]  /*1350*/  PRMT R166, RZ, 0x5410, R125 ;  /* 0x00005410ffa67816 */ /* 0x020fca000000007d */
[----:B------:R-:W-:-:S04]  /*1360*/  FMUL.FTZ R166, R166, c[0x0][0x1ec] ;  /* 0x00007b00a6a67a20 */ /* 0x000fc80000410000 */
[----:B------:R-:W-:Y:S02]  /*1370*/  @P0 FADD.FTZ R166, R118, R166 ;  /* 0x000000a676a60221 */ /* 0x000fe40000010000 */
.L_x_20766:
[----:B------:R-:W-:Y:S05]  /*1380*/  BSYNC B0 ;  /* 0x0000000000007941 */ /* 0x000fea0003800000 */
.L_x_20765:
[----:B------:R-:W-:Y:S01]  /*1390*/  BSSY B0, `(.L_x_20767) ;  /* 0x0000005000007945 */ /* 0x000fe20003800000 */
[----:B------:R-:W-:Y:S05]  /*13a0*/  @!P6 BRA `(.L_x_20768) ;  /* 0x000000300000e947 */ /* 0x000fea0003800000 */
[----:B-----5:R-:W-:-:S05]  /*13b0*/  PRMT R167, RZ, 0x7610, R125 ;  /* 0x00007610ffa77816 */ /* 0x020fca000000007d */
[----:B------:R-:W-:-:S04]  /*13c0*/  FMUL.FTZ R167, R167, c[0x0][0x1ec] ;  /* 0x00007b00a7a77a20 */ /* 0x000fc80000410000 */
[----:B------:R-:W-:Y:S02]  /*13d0*/  @P0 FADD.FTZ R167, R119, R167 ;  /* 0x000000a777a70221 */ /* 0x000fe40000010000 */
.L_x_20768:
[----:B------:R-:W-:Y:S05]  /*13e0*/  BSYNC B0 ;  /* 0x0000000000007941 */ /* 0x000fea0003800000 */
.L_x_20767:
[----:B------:R-:W-:Y:S01]  /*13f0*/  BSSY B0, `(.L_x_20769) ;  /* 0x0000005000007945 */ /* 0x000fe20003800000 */
[----:B------:R-:W-:Y:S05]  /*1400*/  @!P6 BRA `(.L_x_20770) ;  /* 0x000000300000e947 */ /* 0x000fea0003800000 */
[----:B-----5:R-:W-:-:S05]  /*1410*/  PRMT R152, RZ, 0x5410, R126 ;  /* 0x00005410ff987816 */ /* 0x020fca000000007e */
[----:B------:R-:W-:-:S04]  /*1420*/  FMUL.FTZ R152, R152, c[0x0][0x1ec] ;  /* 0x00007b0098987a20 */ /* 0x000fc80000410000 */
[----:B------:R-:W-:Y:S02]  /*1430*/  @P0 FADD.FTZ R152, R120, R152 ;  /* 0x0000009878980221 */ /* 0x000fe40000010000 */
.L_x_20770:
[----:B------:R-:W-:Y:S05]  /*1440*/  BSYNC B0 ;  /* 0x0000000000007941 */ /* 0x000fea0003800000 */
.L_x_20769:
[----:B------:R-:W-:Y:S01]  /*1450*/  BSSY B0, `(.L_x_20771) ;  /* 0x0000005000007945 */ /* 0x000fe20003800000 */
[----:B------:R-:W-:Y:S05]  /*1460*/  @!P6 BRA `(.L_x_20772) ;  /* 0x000000300000e947 */ /* 0x000fea0003800000 */
[----:B-----5:R-:W-:-:S05]  /*1470*/  PRMT R153, RZ, 0x7610, R126 ;  /* 0x00007610ff997816 */ /* 0x020fca000000007e */
[----:B------:R-:W-:-:S04]  /*1480*/  FMUL.FTZ R153, R153, c[0x0][0x1ec] ;  /* 0x00007b0099997a20 */ /* 0x000fc80000410000 */
[----:B------:R-:W-:Y:S02]  /*1490*/  @P0 FADD.FTZ R153, R121, R153 ;  /* 0x0000009979990221 */ /* 0x000fe40000010000 */
.L_x_20772:
[----:B------:R-:W-:Y:S05]  /*14a0*/  BSYNC B0 ;  /* 0x0000000000007941 */ /* 0x000fea0003800000 */
.L_x_20771:
[----:B------:R-:W-:Y:S01]  /*14b0*/  BSSY B0, `(.L_x_20773) ;  /* 0x0000005000007945 */ /* 0x000fe20003800000 */
[----:B------:R-:W-:Y:S05]  /*14c0*/  @!P6 BRA `(.L_x_20774) ;  /* 0x000000300000e947 */ /* 0x000fea0003800000 */
[----:B-----5:R-:W-:-:S05]  /*14d0*/  PRMT R154, RZ, 0x5410, R127 ;  /* 0x00005410ff9a7816 */ /* 0x020fca000000007f */
[----:B------:R-:W-:-:S04]  /*14e0*/  FMUL.FTZ R154, R154, c[0x0][0x1ec] ;  /* 0x00007b009a9a7a20 */ /* 0x000fc80000410000 */
[----:B------:R-:W-:Y:S02]  /*14f0*/  @P0 FADD.FTZ R154, R122, R154 ;  /* 0x0000009a7a9a0221 */ /* 0x000fe40000010000 */
.L_x_20774:
[----:B------:R-:W-:Y:S05]  /*1500*/  BSYNC B0 ;  /* 0x0000000000007941 */ /* 0x000fea0003800000 */
.L_x_20773:
[----:B------:R-:W-:Y:S01]  /*1510*/  BSSY B0, `(.L_x_20775) ;  /* 0x0000005000007945 */ /* 0x000fe20003800000 */
[----:B------:R-:W-:Y:S05]  /*1520*/  @!P6 BRA `(.L_x_20776) ;  /* 0x000000300000e947 */ /* 0x000fea0003800000 */
[----:B-----5:R-:W-:-:S05]  /*1530*/  PRMT R155, RZ, 0x7610, R127 ;  /* 0x00007610ff9b7816 */ /* 0x020fca000000007f */
[----:B------:R-:W-:-:S04]  /*1540*/  FMUL.FTZ R155, R155, c[0x0][0x1ec] ;  /* 0x00007b009b9b7a20 */ /* 0x000fc80000410000 */
[----:B------:R-:W-:Y:S02]  /*1550*/  @P0 FADD.FTZ R155, R123, R155 ;  /* 0x0000009b7b9b0221 */ /* 0x000fe40000010000 */
.L_x_20776:
[----:B------:R-:W-:Y:S05]  /*1560*/  BSYNC B0 ;  /* 0x0000000000007941 */ /* 0x000fea0003800000 */
.L_x_20775:
        /* <DEDUP_REMOVED lines=40> */
.L_x_20778:
[----:B----4-:R-:W-:Y:S05]  /*17f0*/  BSYNC B0 ;  /* 0x0000000000007941 */ /* 0x010fea0003800000 */
.L_x_20777:
[----:B------:R-:W-:Y:S01]  /*1800*/  BSSY B0, `(.L_x_20779) ;  /* 0x0000005000007945 */ /* 0x000fe20003800000 */
[----:B------:R-:W-:Y:S05]  /*1810*/  @!P6 BRA `(.L_x_20780) ;  /* 0x000000300000e947 */ /* 0x000fea0003800000 */
[----:B-----5:R-:W-:-:S05]  /*1820*/  PRMT R157, RZ, 0x7610, R124 ;  /* 0x00007610ff9d7816 */ /* 0x020fca000000007c */
[----:B------:R-:W-:-:S04]  /*1830*/  FMUL.FTZ R157, R157, c[0x0][0x1ec] ;  /* 0x00007b009d9d7a20 */ /* 0x000fc80000410000 */
[----:B------:R-:W-:Y:S02]  /*1840*/  @P0 FADD.FTZ R157, R117, R157 ;  /* 0x0000009d759d0221 */ /* 0x000fe40000010000 */
.L_x_20780:
[----:B------:R-:W-:Y:S05]  /*1850*/  BSYNC B0 ;  /* 0x0000000000007941 */ /* 0x000fea0003800000 */
.L_x_20779:
[----:B------:R-:W-:Y:S01]  /*1860*/  BSSY B0, `(.L_x_20781) ;  /* 0x0000005000007945 */ /* 0x000fe20003800000 */
[----:B------:R-:W-:Y:S05]  /*1870*/  @!P6 BRA `(.L_x_20782) ;  /* 0x000000300000e947 */ /* 0x000fea0003800000 */
[----:B-----5:R-:W-:-:S05]  /*1880*/  PRMT R158, RZ, 0x5410, R125 ;  /* 0x00005410ff9e7816 */ /* 0x020fca000000007d */
[----:B------:R-:W-:-:S04]  /*1890*/  FMUL.FTZ R158, R158, c[0x0][0x1ec] ;  /* 0x00007b009e9e7a20 */ /* 0x000fc80000410000 */
[----:B------:R-:W-:Y:S02]  /*18a0*/  @P0 FADD.FTZ R158, R118, R158 ;  /* 0x0000009e769e0221 */ /* 0x000fe40000010000 */
.L_x_20782:
[----:B------:R-:W-:Y:S05]  /*18b0*/  BSYNC B0 ;  /* 0x0000000000007941 */ /* 0x000fea0003800000 */
.L_x_20781:
[----:B------:R-:W-:Y:S01]  /*18c0*/  BSSY B0, `(.L_x_20783) ;  /* 0x0000005000007945 */ /* 0x000fe20003800000 */
[----:B------:R-:W-:Y:S05]  /*18d0*/  @!P6 BRA `(.L_x_20784) ;  /* 0x000000300000e947 */ /* 0x000fea0003800000 */
[----:B-----5:R-:W-:-:S05]  /*18e0*/  PRMT R159, RZ, 0x7610, R125 ;  /* 0x00007610ff9f7816 */ /* 0x020fca000000007d */
[----:B------:R-:W-:-:S04]  /*18f0*/  FMUL.FTZ R159, R159, c[0x0][0x1ec] ;  /* 0x00007b009f9f7a20 */ /* 0x000fc80000410000 */
[----:B------:R-:W-:Y:S02]  /*1900*/  @P0 FADD.FTZ R159, R119, R159 ;  /* 0x0000009f779f0221 */ /* 0x000fe40000010000 */
.L_x_20784:
[----:B------:R-:W-:Y:S05]  /*1910*/  BSYNC B0 ;  /* 0x0000000000007941 */ /* 0x000fea0003800000 */
.L_x_20783:
[----:B------:R-:W-:Y:S01]  /*1920*/  BSSY B0, `(.L_x_20785) ;  /* 0x0000005000007945 */ /* 0x000fe20003800000 */
[----:B------:R-:W-:Y:S05]  /*1930*/  @!P6 BRA `(.L_x_20786) ;  /* 0x000000300000e947 */ /* 0x000fea0003800000 */
[----:B-----5:R-:W-:-:S05]  /*1940*/  PRMT R144, RZ, 0x5410, R126 ;  /* 0x00005410ff907816 */ /* 0x020fca000000007e */
[----:B------:R-:W-:-:S04]  /*1950*/  FMUL.FTZ R144, R144, c[0x0][0x1ec] ;  /* 0x00007b0090907a20 */ /* 0x000fc80000410000 */
[----:B------:R-:W-:Y:S02]  /*1960*/  @P0 FADD.FTZ R144, R120, R144 ;  /* 0x0000009078900221 */ /* 0x000fe40000010000 */
.L_x_20786:
[----:B------:R-:W-:Y:S05]  /*1970*/  BSYNC B0 ;  /* 0x0000000000007941 */ /* 0x000fea0003800000 */
.L_x_20785:
[----:B------:R-:W-:Y:S01]  /*1980*/  BSSY B0, `(.L_x_20787) ;  /* 0x0000005000007945 */ /* 0x000fe20003800000 */
[----:B------:R-:W-:Y:S05]  /*1990*/  @!P6 BRA `(.L_x_20788) ;  /* 0x000000300000e947 */ /* 0x000fea0003800000 */
[----:B-----5:R-:W-:-:S05]  /*19a0*/  PRMT R145, RZ, 0x7610, R126 ;  /* 0x00007610ff917816 */ /* 0x020fca000000007e */
[----:B------:R-:W-:-:S04]  /*19b0*/  FMUL.FTZ R145, R145, c[0x0][0x1ec] ;  /* 0x00007b0091917a20 */ /* 0x000fc80000410000 */
[----:B------:R-:W-:Y:S02]  /*19c0*/  @P0 FADD.FTZ R145, R121, R145 ;  /* 0x0000009179910221 */ /* 0x000fe40000010000 */
.L_x_20788:
[----:B------:R-:W-:Y:S05]  /*19d0*/  BSYNC B0 ;  /* 0x0000000000007941 */ /* 0x000fea0003800000 */
.L_x_20787:
[----:B------:R-:W-:Y:S01]  /*19e0*/  BSSY B0, `(.L_x_20789) ;  /* 0x0000005000007945 */ /* 0x000fe20003800000 */
[----:B------:R-:W-:Y:S05]  /*19f0*/  @!P6 BRA `(.L_x_20790) ;  /* 0x000000300000e947 */ /* 0x000fea0003800000 */
[----:B-----5:R-:W-:-:S05]  /*1a00*/  PRMT R146, RZ, 0x5410, R127 ;  /* 0x00005410ff927816 */ /* 0x020fca000000007f */
[----:B------:R-:W-:-:S04]  /*1a10*/  FMUL.FTZ R146, R146, c[0x0][0x1ec] ;  /* 0x00007b0092927a20 */ /* 0x000fc80000410000 */
[----:B------:R-:W-:Y:S02]  /*1a20*/  @P0 FADD.FTZ R146, R122, R146 ;  /* 0x000000927a920221 */ /* 0x000fe40000010000 */
.L_x_20790:
[----:B------:R-:W-:Y:S05]  /*1a30*/  BSYNC B0 ;  /* 0x0000000000007941 */ /* 0x000fea0003800000 */
.L_x_20789:
[----:B------:R-:W-:Y:S01]  /*1a40*/  BSSY B0, `(.L_x_20791) ;  /* 0x0000005000007945 */ /* 0x000fe20003800000 */
[----:B------:R-:W-:Y:S05]  /*1a50*/  @!P6 BRA `(.L_x_20792) ;  /* 0x000000300000e947 */ /* 0x000fea0003800000 */
[----:B-----5:R-:W-:-:S05]  /*1a60*/  PRMT R147, RZ, 0x7610, R127 ;  /* 0x00007610ff937816 */ /* 0x020fca000000007f */
[----:B------:R-:W-:-:S04]  /*1a70*/  FMUL.FTZ R147, R147, c[0x0][0x1ec] ;  /* 0x00007b0093937a20 */ /* 0x000fc80000410000 */
[----:B------:R-:W-:Y:S02]  /*1a80*/  @P0 FADD.FTZ R147, R123, R147 ;  /* 0x000000937b930221 */ /* 0x000fe40000010000 */
.L_x_20792:
[----:B------:R-:W-:Y:S05]  /*1a90*/  BSYNC B0 ;  /* 0x0000000000007941 */ /* 0x000fea0003800000 */
.L_x_20791:
[----:B------:R-:W-:Y:S04]  /*1aa0*/  STG.E.128 [R130.64], R156 ;  /* 0x0000009c82007986 */ /* 0x000fe8000c101d04 */
[----:B------:R0:W-:Y:S01]  /*1ab0*/  STG.E.128 [R130.64+0x10], R144 ;  /* 0x0000109082007986 */ /* 0x0001e2000c101d04 */
[----:B------:R-:W-:-:S03]  /*1ac0*/  @P5 MOV R135, 0x10 ;  /* 0x0000001000875802 */ /* 0x000fc60000000f00 */
[----:B------:R-:W2:Y:S01]  /*1ad0*/  @P0 LDG.E.128 R116, [R136.64] ;  /* 0x0000000488740981 */ /* 0x000ea2000c1e1d00 */
[----:B------:R-:W-:-:S03]  /*1ae0*/  @P5 IADD3 R134, R132, 0x200, RZ ;  /* 0x0000020084865810 */ /* 0x000fc60007ffe0ff */
[----:B------:R-:W3:Y:S01]  /*1af0*/  @P0 LDG.E.128 R120, [R136.64+0x10] ;  /* 0x0000100488780981 */ /* 0x000ee2000c1e1d00 */
        /* <DEDUP_REMOVED lines=13> */
[----:B------:R-:W-:Y:S01]  /*1bd0*/  @P0 IMAD.WIDE.U32 R140, R160, R185, c[0x0][0x180] ;  /* 0x00006000a08c0625 */ /* 0x000fe200078e00b9 */
        /* <DEDUP_REMOVED lines=20> */
.L_x_20794:
[----:B-1----:R-:W-:Y:S05]  /*1d20*/  BSYNC B0 ;  /* 0x0000000000007941 */ /* 0x002fea0003800000 */
.L_x_20793:
[----:B------:R-:W-:Y:S01]  /*1d30*/  BSSY B0, `(.L_x_20795) ;  /* 0x0000005000007945 */ /* 0x000fe20003800000 */
[----:B------:R-:W-:Y:S05]  /*1d40*/  @!P6 BRA `(.L_x_20796) ;  /* 0x000000300000e947 */ /* 0x000fea0003800000 */
[----:B-----5:R-:W-:-:S05]  /*1d50*/  PRMT R149, RZ, 0x7610, R124 ;  /* 0x00007610ff957816 */ /* 0x020fca000000007c */
[----:B------:R-:W-:-:S04]  /*1d60*/  FMUL.FTZ R149, R149, c[0x0][0x1ec] ;  /* 0x00007b0095957a20 */ /* 0x000fc80000410000 */
[----:B------:R-:W-:Y:S02]  /*1d70*/  @P0 FADD.FTZ R149, R117, R149 ;  /* 0x0000009575950221 */ /* 0x000fe40000010000 */
.L_x_20796:
[----:B------:R-:W-:Y:S05]  /*1d80*/  BSYNC B0 ;  /* 0x0000000000007941 */ /* 0x000fea0003800000 */
.L_x_20795:
[----:B------:R-:W-:Y:S01]  /*1d90*/  BSSY B0, `(.L_x_20797) ;  /* 0x0000005000007945 */ /* 0x000fe20003800000 */
[----:B------:R-:W-:Y:S05]  /*1da0*/  @!P6 BRA `(.L_x_20798) ;  /* 0x000000300000e947 */ /* 0x000fea0003800000 */
[----:B-----5:R-:W-:-:S05]  /*1db0*/  PRMT R150, RZ, 0x5410, R125 ;  /* 0x00005410ff967816 */ /* 0x020fca000000007d */
[----:B------:R-:W-:-:S04]  /*1dc0*/  FMUL.FTZ R150, R150, c[0x0][0x1ec] ;  /* 0x00007b0096967a20 */ /* 0x000fc80000410000 */
[----:B------:R-:W-:Y:S02]  /*1dd0*/  @P0 FADD.FTZ R150, R118, R150 ;  /* 0x0000009676960221 */ /* 0x000fe40000010000 */
.L_x_20798:
[----:B------:R-:W-:Y:S05]  /*1de0*/  BSYNC B0 ;  /* 0x0000000000007941 */ /* 0x000fea0003800000 */
.L_x_20797:
[----:B------:R-:W-:Y:S01]  /*1df0*/  BSSY B0, `(.L_x_20799) ;  /* 0x0000005000007945 */ /* 0x000fe20003800000 */
[----:B------:R-:W-:Y:S05]  /*1e00*/  @!P6 BRA `(.L_x_20800) ;  /* 0x000000300000e947 */ /* 0x000fea0003800000 */
[----:B-----5:R-:W-:-:S05]  /*1e10*/  PRMT R151, RZ, 0x7610, R125 ;  /* 0x00007610ff977816 */ /* 0x020fca000000007d */
[----:B------:R-:W-:-:S04]  /*1e20*/  FMUL.FTZ R151, R151, c[0x0][0x1ec] ;  /* 0x00007b0097977a20 */ /* 0x000fc80000410000 */
[----:B------:R-:W-:Y:S02]  /*1e30*/  @P0 FADD.FTZ R151, R119, R151 ;  /* 0x0000009777970221 */ /* 0x000fe40000010000 */
.L_x_20800:
[----:B------:R-:W-:Y:S05]  /*1e40*/  BSYNC B0 ;  /* 0x0000000000007941 */ /* 0x000fea0003800000 */
.L_x_20799:
[----:B------:R-:W-:Y:S01]  /*1e50*/  BSSY B0, `(.L_x_20801) ;  /* 0x0000005000007945 */ /* 0x000fe20003800000 */
[----:B------:R-:W-:Y:S05]  /*1e60*/  @!P6 BRA `(.L_x_20802) ;  /* 0x000000300000e947 */ /* 0x000fea0003800000 */
[----:B-----5:R-:W-:-:S05]  /*1e70*/  PRMT R136, RZ, 0x5410, R126 ;  /* 0x00005410ff887816 */ /* 0x020fca000000007e */
[----:B------:R-:W-:-:S04]  /*1e80*/  FMUL.FTZ R136, R136, c[0x0][0x1ec] ;  /* 0x00007b0088887a20 */ /* 0x000fc80000410000 */
[----:B------:R-:W-:Y:S02]  /*1e90*/  @P0 FADD.FTZ R136, R120, R136 ;  /* 0x0000008878880221 */ /* 0x000fe40000010000 */
.L_x_20802:
[----:B------:R-:W-:Y:S05]  /*1ea0*/  BSYNC B0 ;  /* 0x0000000000007941 */ /* 0x000fea0003800000 */
.L_x_20801:
[----:B------:R-:W-:Y:S01]  /*1eb0*/  BSSY B0, `(.L_x_20803) ;  /* 0x0000005000007945 */ /* 0x000fe20003800000 */
[----:B------:R-:W-:Y:S05]  /*1ec0*/  @!P6 BRA `(.L_x_20804) ;  /* 0x000000300000e947 */ /* 0x000fea0003800000 */
[----:B-----5:R-:W-:-:S05]  /*1ed0*/  PRMT R137, RZ, 0x7610, R126 ;  /* 0x00007610ff897816 */ /* 0x020fca000000007e */
[----:B------:R-:W-:-:S04]  /*1ee0*/  FMUL.FTZ R137, R137, c[0x0][0x1ec] ;  /* 0x00007b0089897a20 */ /* 0x000fc80000410000 */
[----:B------:R-:W-:Y:S02]  /*1ef0*/  @P0 FADD.FTZ R137, R121, R137 ;  /* 0x0000008979890221 */ /* 0x000fe40000010000 */
.L_x_20804:
[----:B------:R-:W-:Y:S05]  /*1f00*/  BSYNC B0 ;  /* 0x0000000000007941 */ /* 0x000fea0003800000 */
.L_x_20803:
[----:B------:R-:W-:Y:S01]  /*1f10*/  BSSY B0, `(.L_x_20805) ;  /* 0x0000005000007945 */ /* 0x000fe20003800000 */
[----:B------:R-:W-:Y:S05]  /*1f20*/  @!P6 BRA `(.L_x_20806) ;  /* 0x000000300000e947 */ /* 0x000fea0003800000 */
[----:B-----5:R-:W-:-:S05]  /*1f30*/  PRMT R138, RZ, 0x5410, R127 ;  /* 0x00005410ff8a7816 */ /* 0x020fca000000007f */
[----:B------:R-:W-:-:S04]  /*1f40*/  FMUL.FTZ R138, R138, c[0x0][0x1ec] ;  /* 0x00007b008a8a7a20 */ /* 0x000fc80000410000 */
[----:B------:R-:W-:Y:S02]  /*1f50*/  @P0 FADD.FTZ R138, R122, R138 ;  /* 0x0000008a7a8a0221 */ /* 0x000fe40000010000 */
.L_x_20806:
[----:B------:R-:W-:Y:S05]  /*1f60*/  BSYNC B0 ;  /* 0x0000000000007941 */ /* 0x000fea0003800000 */
.L_x_20805:
[----:B------:R-:W-:Y:S01]  /*1f70*/  BSSY B0, `(.L_x_20807) ;  /* 0x0000005000007945 */ /* 0x000fe20003800000 */
[----:B------:R-:W-:Y:S05]  /*1f80*/  @!P6 BRA `(.L_x_20808) ;  /* 0x000000300000e947 */ /* 0x000fea0003800000 */
[----:B-----5:R-:W-:-:S05]  /*1f90*/  PRMT R139, RZ, 0x7610, R127 ;  /* 0x00007610ff8b7816 */ /* 0x020fca000000007f */
[----:B------:R-:W-:-:S04]  /*1fa0*/  FMUL.FTZ R139, R139, c[0x0][0x1ec] ;  /* 0x00007b008b8b7a20 */ /* 0x000fc80000410000 */
[----:B------:R-:W-:Y:S02]  /*1fb0*/  @P0 FADD.FTZ R139, R123, R139 ;  /* 0x0000008b7b8b0221 */ /* 0x000fe40000010000 */
.L_x_20808:
[----:B------:R-:W-:Y:S05]  /*1fc0*/  BSYNC B0 ;  /* 0x0000000000007941 */ /* 0x000fea0003800000 */
.L_x_20807:
[----:B------:R-:W-:Y:S04]  /*1fd0*/  STG.E.128 [R130.64], R148 ;  /* 0x0000009482007986 */ /* 0x000fe8000c101d04 */
[----:B------:R0:W-:Y:S04]  /*1fe0*/  STG.E.128 [R130.64+0x10], R136 ;  /* 0x0000108882007986 */ /* 0x0001e8000c101d04 */
[----:B------:R-:W2:Y:S04]  /*1ff0*/  @P0 LDG.E.128 R116, [R140.64] ;  /* 0x000000048c740981 */ /* 0x000ea8000c1e1d00 */
        /* <DEDUP_REMOVED lines=14> */
[-C--:B------:R-:W-:Y:S01]  /*20e0*/  @P0 IMAD.WIDE.U32 R162, R186, R185.reuse, c[0x0][0x180] ;  /* 0x00006000baa20625 */ /* 0x080fe200078e00b9 */
        /* <DEDUP_REMOVED lines=15> */
[----:B0-----:R-:W-:-:S02]  /*21e0*/  @!P6 FSEL R130, R122, RZ, P4 ;  /* 0x000000ff7a82e208 */ /* 0x001fc40002000000 */
[----:B------:R-:W-:Y:S02]  /*21f0*/  @!P6 FSEL R131, R123, RZ, P3 ;  /* 0x000000ff7b83e208 */ /* 0x000fe40001800000 */
[----:B------:R-:W-:Y:S01]  /*2200*/  @!P6 FSEL R140, R116, RZ, P1 ;  /* 0x000000ff748ce208 */ /* 0x000fe20000800000 */
[----:B------:R-:W-:Y:S05]  /*2210*/  @!P6 BRA `(.L_x_20810) ;  /* 0x000000300000e947 */ /* 0x000fea0003800000 */
[----:B-----5:R-:W-:-:S05]  /*2220*/  PRMT R140, RZ, 0x5410, R124 ;  /* 0x00005410ff8c7816 */ /* 0x020fca000000007c */
[----:B------:R-:W-:-:S04]  /*2230*/  FMUL.FTZ R140, R140, c[0x0][0x1ec] ;  /* 0x00007b008c8c7a20 */ /* 0x000fc80000410000 */
[----:B------:R-:W-:Y:S02]  /*2240*/  @P0 FADD.FTZ R140, R116, R140 ;  /* 0x0000008c748c0221 */ /* 0x000fe40000010000 */
.L_x_20810:
[----:B------:R-:W-:Y:S05]  /*2250*/  BSYNC B0 ;  /* 0x0000000000007941 */ /* 0x000fea0003800000 */
.L_x_20809:
[----:B------:R-:W-:Y:S01]  /*2260*/  BSSY B0, `(.L_x_20811) ;  /* 0x0000005000007945 */ /* 0x000fe20003800000 */
[----:B------:R-:W-:Y:S05]  /*2270*/  @!P6 BRA `(.L_x_20812) ;  /* 0x000000300000e947 */ /* 0x000fea0003800000 */
[----:B-----5:R-:W-:-:S05]  /*2280*/  PRMT R141, RZ, 0x7610, R124 ;  /* 0x00007610ff8d7816 */ /* 0x020fca000000007c */
[----:B------:R-:W-:-:S04]  /*2290*/  FMUL.FTZ R141, R141, c[0x0][0x1ec] ;  /* 0x00007b008d8d7a20 */ /* 0x000fc80000410000 */
[----:B------:R-:W-:Y:S02]  /*22a0*/  @P0 FADD.FTZ R141, R117, R141 ;  /* 0x0000008d758d0221 */ /* 0x000fe40000010000 */
.L_x_20812:
[----:B------:R-:W-:Y:S05]  /*22b0*/  BSYNC B0 ;  /* 0x0000000000007941 */ /* 0x000fea0003800000 */
.L_x_20811:
[----:B------:R-:W-:Y:S01]  /*22c0*/  BSSY B0, `(.L_x_20813) ;  /* 0x0000005000007945 */ /* 0x000fe20003800000 */
[----:B------:R-:W-:Y:S05]  /*22d0*/  @!P6 BRA `(.L_x_20814) ;  /* 0x000000300000e947 */ /* 0x000fea0003800000 */
[----:B-----5:R-:W-:-:S05]  /*22e0*/  PRMT R142, RZ, 0x5410, R125 ;  /* 0x00005410ff8e7816 */ /* 0x020fca000000007d */
[----:B------:R-:W-:-:S04]  /*22f0*/  FMUL.FTZ R142, R142, c[0x0][0x1ec] ;  /* 0x00007b008e8e7a20 */ /* 0x000fc80000410000 */
[----:B------:R-:W-:Y:S02]  /*2300*/  @P0 FADD.FTZ R142, R118, R142 ;  /* 0x0000008e768e0221 */ /* 0x000fe40000010000 */
.L_x_20814:
[----:B------:R-:W-:Y:S05]  /*2310*/  BSYNC B0 ;  /* 0x0000000000007941 */ /* 0x000fea0003800000 */
.L_x_20813:
[----:B------:R-:W-:Y:S01]  /*2320*/  BSSY B0, `(.L_x_20815) ;  /* 0x0000005000007945 */ /* 0x000fe20003800000 */
[----:B------:R-:W-:Y:S05]  /*2330*/  @!P6 BRA `(.L_x_20816) ;  /* 0x000000300000e947 */ /* 0x000fea0003800000 */
[----:B-----5:R-:W-:-:S05]  /*2340*/  PRMT R143, RZ, 0x7610, R125 ;  /* 0x00007610ff8f7816 */ /* 0x020fca000000007d */
[----:B------:R-:W-:-:S04]  /*2350*/  FMUL.FTZ R143, R143, c[0x0][0x1ec] ;  /* 0x00007b008f8f7a20 */ /* 0x000fc80000410000 */
[----:B------:R-:W-:Y:S02]  /*2360*/  @P0 FADD.FTZ R143, R119, R143 ;  /* 0x0000008f778f0221 */ /* 0x000fe40000010000 */
.L_x_20816:
[----:B------:R-:W-:Y:S05]  /*2370*/  BSYNC B0 ;  /* 0x0000000000007941 */ /* 0x000fea0003800000 */
.L_x_20815:
[----:B------:R-:W-:Y:S01]  /*2380*/  BSSY B0, `(.L_x_20817) ;  /* 0x0000005000007945 */ /* 0x000fe20003800000 */
[----:B------:R-:W-:Y:S05]  /*2390*/  @!P6 BRA `(.L_x_20818) ;  /* 0x000000300000e947 */ /* 0x000fea0003800000 */
[----:B-----5:R-:W-:-:S05]  /*23a0*/  PRMT R128, RZ, 0x5410, R126 ;  /* 0x00005410ff807816 */ /* 0x020fca000000007e */
[----:B------:R-:W-:-:S04]  /*23b0*/  FMUL.FTZ R128, R128, c[0x0][0x1ec] ;  /* 0x00007b0080807a20 */ /* 0x000fc80000410000 */
[----:B------:R-:W-:Y:S02]  /*23c0*/  @P0 FADD.FTZ R128, R120, R128 ;  /* 0x0000008078800221 */ /* 0x000fe40000010000 */
.L_x_20818:
[----:B------:R-:W-:Y:S05]  /*23d0*/  BSYNC B0 ;  /* 0x0000000000007941 */ /* 0x000fea0003800000 */
.L_x_20817:
[----:B------:R-:W-:Y:S01]  /*23e0*/  BSSY B0, `(.L_x_20819) ;  /* 0x0000005000007945 */ /* 0x000fe20003800000 */
[----:B------:R-:W-:Y:S05]  /*23f0*/  @!P6 BRA `(.L_x_20820) ;  /* 0x000000300000e947 */ /* 0x000fea0003800000 */
[----:B-----5:R-:W-:-:S05]  /*2400*/  PRMT R129, RZ, 0x7610, R126 ;  /* 0x00007610ff817816 */ /* 0x020fca000000007e */
[----:B------:R-:W-:-:S04]  /*2410*/  FMUL.FTZ R129, R129, c[0x0][0x1ec] ;  /* 0x00007b0081817a20 */ /* 0x000fc80000410000 */
[----:B------:R-:W-:Y:S02]  /*2420*/  @P0 FADD.FTZ R129, R121, R129 ;  /* 0x0000008179810221 */ /* 0x000fe40000010000 */
.L_x_20820:
[----:B------:R-:W-:Y:S05]  /*2430*/  BSYNC B0 ;  /* 0x0000000000007941 */ /* 0x000fea0003800000 */
.L_x_20819:
[----:B------:R-:W-:Y:S01]  /*2440*/  BSSY B0, `(.L_x_20821) ;  /* 0x0000005000007945 */ /* 0x000fe20003800000 */
[----:B------:R-:W-:Y:S05]  /*2450*/  @!P6 BRA `(.L_x_20822) ;  /* 0x000000300000e947 */ /* 0x000fea0003800000 */
[----:B-----5:R-:W-:-:S05]  /*2460*/  PRMT R130, RZ, 0x5410, R127 ;  /* 0x00005410ff827816 */ /* 0x020fca000000007f */
[----:B------:R-:W-:-:S04]  /*2470*/  FMUL.FTZ R130, R130, c[0x0][0x1ec] ;  /* 0x00007b0082827a20 */ /* 0x000fc80000410000 */
[----:B------:R-:W-:Y:S02]  /*2480*/  @P0 FADD.FTZ R130, R122, R130 ;  /* 0x000000827a820221 */ /* 0x000fe40000010000 */
.L_x_20822:
[----:B------:R-:W-:Y:S05]  /*2490*/  BSYNC B0 ;  /* 0x0000000000007941 */ /* 0x000fea0003800000 */
.L_x_20821:
[----:B------:R-:W-:Y:S01]  /*24a0*/  BSSY B0, `(.L_x_20823) ;  /* 0x0000005000007945 */ /* 0x000fe20003800000 */
[----:B------:R-:W-:Y:S05]  /*24b0*/  @!P6 BRA `(.L_x_20824) ;  /* 0x000000300000e947 */ /* 0x000fea0003800000 */
[----:B-----5:R-:W-:-:S05]  /*24c0*/  PRMT R131, RZ, 0x7610, R127 ;  /* 0x00007610ff837816 */ /* 0x020fca000000007f */
[----:B------:R-:W-:-:S04]  /*24d0*/  FMUL.FTZ R131, R131, c[0x0][0x1ec] ;  /* 0x00007b0083837a20 */ /* 0x000fc80000410000 */
[----:B------:R-:W-:Y:S02]  /*24e0*/  @P0 FADD.FTZ R131, R123, R131 ;  /* 0x000000837b830221 */ /* 0x000fe40000010000 */
.L_x_20824:
[----:B------:R-:W-:Y:S05]  /*24f0*/  BSYNC B0 ;  /* 0x0000000000007941 */ /* 0x000fea0003800000 */
.L_x_20823:
[----:B------:R-:W-:Y:S04]  /*2500*/  STG.E.128 [R134.64], R140 ;  /* 0x0000008c86007986 */ /* 0x000fe8000c101d04 */
        /* <DEDUP_REMOVED lines=19> */
[----:B0-----:R-:W-:Y:S02]  /*2640*/  @!P6 FSEL R134, R118, RZ, P3 ;  /* 0x000000ff7686e208 */ /* 0x001fe40001800000 */
        /* <DEDUP_REMOVED lines=13> */
[----:B-----5:R-:W-:-:S05]  /*2720*/  PRMT R132, RZ, 0x5410, R124 ;  /* 0x00005410ff847816 */ /* 0x020fca000000007c */
[----:B------:R-:W-:-:S04]  /*2730*/  FMUL.FTZ R132, R132, c[0x0][0x1ec] ;  /* 0x00007b0084847a20 */ /* 0x000fc80000410000 */
[----:B------:R-:W-:Y:S02]  /*2740*/  @P0 FADD.FTZ R132, R116, R132 ;  /* 0x0000008474840221 */ /* 0x000fe40000010000 */
.L_x_20826:
[----:B------:R-:W-:Y:S05]  /*2750*/  BSYNC B0 ;  /* 0x0000000000007941 */ /* 0x000fea0003800000 */
.L_x_20825:
[----:B------:R-:W-:Y:S01]  /*2760*/  BSSY B0, `(.L_x_20827) ;  /* 0x0000005000007945 */ /* 0x000fe20003800000 */
[----:B------:R-:W-:Y:S05]  /*2770*/  @!P6 BRA `(.L_x_20828) ;  /* 0x000000300000e947 */ /* 0x000fea0003800000 */
[----:B-----5:R-:W-:-:S05]  /*2780*/  PRMT R133, RZ, 0x7610, R124 ;  /* 0x00007610ff857816 */ /* 0x020fca000000007c */
[----:B------:R-:W-:-:S04]  /*2790*/  FMUL.FTZ R133, R133, c[0x0][0x1ec] ;  /* 0x00007b0085857a20 */ /* 0x000fc80000410000 */
[----:B------:R-:W-:Y:S02]  /*27a0*/  @P0 FADD.FTZ R133, R117, R133 ;  /* 0x0000008575850221 */ /* 0x000fe40000010000 */
.L_x_20828:
[----:B------:R-:W-:Y:S05]  /*27b0*/  BSYNC B0 ;  /* 0x0000000000007941 */ /* 0x000fea0003800000 */
.L_x_20827:
[----:B------:R-:W-:Y:S01]  /*27c0*/  BSSY B0, `(.L_x_20829) ;  /* 0x0000005000007945 */ /* 0x000fe20003800000 */
[----:B------:R-:W-:Y:S05]  /*27d0*/  @!P6 BRA `(.L_x_20830) ;  /* 0x000000300000e947 */ /* 0x000fea0003800000 */
[----:B-----5:R-:W-:-:S05]  /*27e0*/  PRMT R134, RZ, 0x5410, R125 ;  /* 0x00005410ff867816 */ /* 0x020fca000000007d */
[----:B------:R-:W-:-:S04]  /*27f0*/  FMUL.FTZ R134, R134, c[0x0][0x1ec] ;  /* 0x00007b0086867a20 */ /* 0x000fc80000410000 */
[----:B------:R-:W-:Y:S02]  /*2800*/  @P0 FADD.FTZ R134, R118, R134 ;  /* 0x0000008676860221 */ /* 0x000fe40000010000 */
.L_x_20830:
[----:B------:R-:W-:Y:S05]  /*2810*/  BSYNC B0 ;  /* 0x0000000000007941 */ /* 0x000fea0003800000 */
.L_x_20829:
[----:B------:R-:W-:Y:S01]  /*2820*/  BSSY B0, `(.L_x_20831) ;  /* 0x0000005000007945 */ /* 0x000fe20003800000 */
[----:B------:R-:W-:Y:S05]  /*2830*/  @!P6 BRA `(.L_x_20832) ;  /* 0x000000300000e947 */ /* 0x000fea0003800000 */
[----:B-----5:R-:W-:-:S05]  /*2840*/  PRMT R135, RZ, 0x7610, R125 ;  /* 0x00007610ff877816 */ /* 0x020fca000000007d */
[----:B------:R-:W-:-:S04]  /*2850*/  FMUL.FTZ R135, R135, c[0x0][0x1ec] ;  /* 0x00007b0087877a20 */ /* 0x000fc80000410000 */
[----:B------:R-:W-:Y:S02]  /*2860*/  @P0 FADD.FTZ R135, R119, R135 ;  /* 0x0000008777870221 */ /* 0x000fe40000010000 */
.L_x_20832:
[----:B------:R-:W-:Y:S05]  /*2870*/  BSYNC B0 ;  /* 0x0000000000007941 */ /* 0x000fea0003800000 */
.L_x_20831:
[----:B------:R-:W-:Y:S01]  /*2880*/  BSSY B0, `(.L_x_20833) ;  /* 0x0000005000007945 */ /* 0x000fe20003800000 */
[----:B------:R-:W-:Y:S05]  /*2890*/  @!P6 BRA `(.L_x_20834) ;  /* 0x000000300000e947 */ /* 0x000fea0003800000 */
[----:B-----5:R-:W-:-:S05]  /*28a0*/  PRMT R160, RZ, 0x5410, R126 ;  /* 0x00005410ffa07816 */ /* 0x020fca000000007e */
[----:B------:R-:W-:-:S04]  /*28b0*/  FMUL.FTZ R160, R160, c[0x0][0x1ec] ;  /* 0x00007b00a0a07a20 */ /* 0x000fc80000410000 */
[----:B------:R-:W-:Y:S02]  /*28c0*/  @P0 FADD.FTZ R160, R120, R160 ;  /* 0x000000a078a00221 */ /* 0x000fe40000010000 */
.L_x_20834:
[----:B------:R-:W-:Y:S05]  /*28d0*/  BSYNC B0 ;  /* 0x0000000000007941 */ /* 0x000fea0003800000 */
.L_x_20833:
[----:B------:R-:W-:Y:S01]  /*28e0*/  BSSY B0, `(.L_x_20835) ;  /* 0x0000005000007945 */ /* 0x000fe20003800000 */
[----:B------:R-:W-:Y:S05]  /*28f0*/  @!P6 BRA `(.L_x_20836) ;  /* 0x000000300000e947 */ /* 0x000fea0003800000 */
[----:B-----5:R-:W-:-:S05]  /*2900*/  PRMT R161, RZ, 0x7610, R126 ;  /* 0x00007610ffa17816 */ /* 0x020fca000000007e */
[----:B------:R-:W-:-:S04]  /*2910*/  FMUL.FTZ R161, R161, c[0x0][0x1ec] ;  /* 0x00007b00a1a17a20 */ /* 0x000fc80000410000 */
[----:B------:R-:W-:Y:S02]  /*2920*/  @P0 FADD.FTZ R161, R121, R161 ;  /* 0x000000a179a10221 */ /* 0x000fe40000010000 */
.L_x_20836:
[----:B------:R-:W-:Y:S05]  /*2930*/  BSYNC B0 ;  /* 0x0000000000007941 */ /* 0x000fea0003800000 */
.L_x_20835:
[----:B------:R-:W-:Y:S01]  /*2940*/  BSSY B0, `(.L_x_20837) ;  /* 0x0000005000007945 */ /* 0x000fe20003800000 */
[----:B------:R-:W-:Y:S05]  /*2950*/  @!P6 BRA `(.L_x_20838) ;  /* 0x000000300000e947 */ /* 0x000fea0003800000 */
[----:B-----5:R-:W-:-:S05]  /*2960*/  PRMT R162, RZ, 0x5410, R127 ;  /* 0x00005410ffa27816 */ /* 0x020fca000000007f */
[----:B------:R-:W-:-:S04]  /*2970*/  FMUL.FTZ R162, R162, c[0x0][0x1ec] ;  /* 0x00007b00a2a27a20 */ /* 0x000fc80000410000 */
[----:B------:R-:W-:Y:S02]  /*2980*/  @P0 FADD.FTZ R162, R122, R162 ;  /* 0x000000a27aa20221 */ /* 0x000fe40000010000 */
.L_x_20838:
[----:B------:R-:W-:Y:S05]  /*2990*/  BSYNC B0 ;  /* 0x0000000000007941 */ /* 0x000fea0003800000 */
.L_x_20837:
[----:B------:R-:W-:Y:S01]  /*29a0*/  BSSY B0, `(.L_x_20839) ;  /* 0x0000005000007945 */ /* 0x000fe20003800000 */
[----:B------:R-:W-:Y:S05]  /*29b0*/  @!P6 BRA `(.L_x_20840) ;  /* 0x000000300000e947 */ /* 0x000fea0003800000 */
[----:B-----5:R-:W-:-:S05]  /*29c0*/  PRMT R163, RZ, 0x7610, R127 ;  /* 0x00007610ffa37816 */ /* 0x020fca000000007f */
[----:B------:R-:W-:-:S04]  /*29d0*/  FMUL.FTZ R163, R163, c[0x0][0x1ec] ;  /* 0x00007b00a3a37a20 */ /* 0x000fc80000410000 */
[----:B------:R-:W-:Y:S02]  /*29e0*/  @P0 FADD.FTZ R163, R123, R163 ;  /* 0x000000a37ba30221 */ /* 0x000fe40000010000 */
.L_x_20840:
[----:B------:R-:W-:Y:S05]  /*29f0*/  BSYNC B0 ;  /* 0x0000000000007941 */ /* 0x000fea0003800000 */
.L_x_20839:
[----:B------:R-:W-:Y:S01]  /*2a00*/  FADD.FTZ R188, RZ, R180 ;  /* 0x000000b4ffbc7221 */ /* 0x000fe20000010000 */
[----:B------:R-:W-:Y:S02]  /*2a10*/  LOP3.LUT P1, RZ, R3, 0xff, RZ, 0xc0, !PT ;  /* 0x000000ff03ff7812 */ /* 0x000fe4000782c0ff */
        /* <DEDUP_REMOVED lines=56> */
[----:B------:R-:W-:-:S03]  /*2da0*/  SHF.R.U32.HI R185, RZ, 0x5, R0 ;  /* 0x00000005ffb97819 */ /* 0x000fc60000011600 */
[----:B------:R-:W-:Y:S01]  /*2db0*/  FADD.FTZ R189, R188, R161 ;  /* 0x000000a1bcbd7221 */ /* 0x000fe20000010000 */
[----:B------:R-:W-:-:S03]  /*2dc0*/  LOP3.LUT R185, R185, 0x7fffffc, RZ, 0xc0, !PT ;  /* 0x07fffffcb9b97812 */ /* 0x000fc600078ec0ff */
[----:B------:R-:W-:Y:S01]  /*2dd0*/  FADD.FTZ R188, R189, R162 ;  /* 0x000000a2bdbc7221 */ /* 0x000fe20000010000 */
[----:B------:R-:W-:Y:S02]  /*2de0*/  SHF.R.S32.HI R189, RZ, 0x1f, R2 ;  /* 0x0000001fffbd7819 */ /* 0x000fe40000011402 */
[----:B------:R-:W-:Y:S01]  /*2df0*/  @!P1 IADD3 R185, R185, 0x4, RZ ;  /* 0x00000004b9b99810 */ /* 0x000fe20007ffe0ff */
[----:B------:R-:W-:Y:S01]  /*2e00*/  FADD.FTZ R192, R188, R163 ;  /* 0x000000a3bcc07221 */ /* 0x000fe20000010000 */
[----:B------:R-:W-:Y:S05]  /*2e10*/  BRA.DIV ~URZ, `(.L_x_20841) ;  /* 0x00001af27f007947 */ /* 0x000fea000b800000 */
[----:B0-----:R0:W1:Y:S02]  /*2e20*/  SHFL.BFLY PT, R186, R192, 0x1, 0x1f ;  /* 0x0c201f00c0ba7f89 */ /* 0x00106400000e0000 */
.L_x_20847:
        /* <DEDUP_REMOVED lines=132> */
.L_x_20848:
[----:B------:R-:W-:Y:S01]  /*3670*/  SHF.R.U32.HI R188, RZ, 0x5, R0 ;  /* 0x00000005ffbc7819 */ /* 0x000fe20000011600 */
[----:B-1----:R-:W-:Y:S01]  /*3680*/  FADD.FTZ R187, R193, R192 ;  /* 0x000000c0c1bb7221 */ /* 0x002fe20000010000 */
[----:B0-----:R-:W-:Y:S01]  /*3690*/  LOP3.LUT R192, R0, 0x1f, RZ, 0xc0, !PT ;  /* 0x0000001f00c07812 */ /* 0x001fe200078ec0ff */
[----:B------:R-:W-:Y:S01]  /*36a0*/  WARPSYNC 0xffffffff ;  /* 0xffffffff00007948 */ /* 0x000fe20003800000 */
[----:B------:R-:W-:-:S04]  /*36b0*/  LOP3.LUT R188, R188, 0x3, RZ, 0xc0, !PT ;  /* 0x00000003bcbc7812 */ /* 0x000fc800078ec0ff */
[----:B------:R-:W-:-:S05]  /*36c0*/  @!P0 IADD3 R190, R185, R188, RZ ;  /* 0x000000bcb9be8210 */ /* 0x000fca0007ffe0ff */
[----:B------:R0:W-:Y:S01]  /*36d0*/  @!P0 STS.64 [R190.X8], R186 ;  /* 0x000000babe008388 */ /* 0x0001e20000008a00 */
[----:B------:R-:W-:-:S11]  /*36e0*/  ISETP.GT.U32.AND P0, PT, R192, 0x3, PT ;  /* 0x00000003c000780c */ /* 0x000fd60003f04070 */
[----:B------:R-:W-:Y:S01]  /*36f0*/  BAR.SYNC.DEFER_BLOCKING 0x0 ;  /* 0x0000000000007b1d */ /* 0x000fe20000010000 */
[----:B0-----:R-:W-:Y:S01]  /*3700*/  CS2R R186, SRZ ;  /* 0x0000000000ba7805 */ /* 0x001fe2000001ff00 */
[----:B------:R-:W-:Y:S01]  /*3710*/  @!P0 IADD3 R192, R185, R192, RZ ;  /* 0x000000c0b9c08210 */ /* 0x000fe20007ffe0ff */
[----:B------:R-:W-:Y:S01]  /*3720*/  HFMA2.MMA R185, -RZ, RZ, 0, 0 ;  /* 0x00000000ffb97435 */ /* 0x000fe200000001ff */
[----:B------:R-:W-:Y:S02]  /*3730*/  ISETP.NE.AND P1, PT, RZ, UR6, PT ;  /* 0x00000006ff007c0c */ /* 0x000fe4000bf25270 */
[----:B------:R-:W-:Y:S03]  /*3740*/  BSSY B0, `(.L_x_20843) ;  /* 0x0000115000007945 */ /* 0x000fe60003800000 */
[----:B------:R-:W-:-:S04]  /*3750*/  @!P0 MOV R185, 0x700 ;  /* 0x0000070000b98802 */ /* 0x000fc80000000f00 */
[----:B------:R-:W-:Y:S01]  /*3760*/  I2F R196, R185 ;  /* 0x000000b900c47306 */ /* 0x000fe20000201400 */
[----:B------:R-:W0:Y:S04]  /*3770*/  SHFL.DOWN PT, R190, R185, 0x2, 0x1f ;  /* 0x08401f00b9be7f89 */ /* 0x000e2800000e0000 */
[----:B------:R-:W1:Y:S01]  /*3780*/  @!P0 LDS.64 R186, [R192.X8] ;  /* 0x00000000c0ba8984 */ /* 0x000e620000008a00 */
[----:B------:R-:W-:Y:S02]  /*3790*/  LOP3.LUT P0, RZ, R188, 0x1f, R0, 0xf8, !PT ;  /* 0x0000001fbcff7812 */ /* 0x000fe4000780f800 */
[----:B0-----:R-:W-:Y:S02]  /*37a0*/  IADD3 R193, R190, R185, RZ ;  /* 0x000000b9bec17210 */ /* 0x001fe40007ffe0ff */
[----:B------:R-:W-:Y:S09]  /*37b0*/  I2F R190, R190 ;  /* 0x000000be00be7306 */ /* 0x000ff20000201400 */
[----:B------:R-:W-:Y:S01]  /*37c0*/  @!P0 LEA R188, P3, R2, c[0x0][0x1a8], 0x2 ;  /* 0x00006a0002bc8a11 */ /* 0x000fe200078610ff */
[----:B------:R-:W-:Y:S01]  /*37d0*/  SHFL.DOWN PT, R200, R193, 0x1, 0x1f ;  /* 0x08201f00c1c87f89 */ /* 0x000fe200000e0000 */
[----:B------:R-:W0:Y:S03]  /*37e0*/  I2F R195, R193 ;  /* 0x000000c100c37306 */ /* 0x000e260000201400 */
[----:B-1----:R-:W1:Y:S05]  /*37f0*/  SHFL.DOWN PT, R191, R186, 0x2, 0x1f ;  /* 0x08401f00babf7f89 */ /* 0x002e6a00000e0000 */
[----:B0-----:R-:W0:Y:S01]  /*3800*/  MUFU.RCP R192, R195 ;  /* 0x000000c300c07308 */ /* 0x001e220000001000 */
        /* <DEDUP_REMOVED lines=26> */
[----:B------:R-:W0:Y:S04]  /*39b0*/  SHFL.IDX PT, R191, R192, RZ, 0x1f ;  /* 0x00001fffc0bf7589 */ /* 0x000e2800000e0000 */
[----:B------:R-:W1:Y:S01]  /*39c0*/  SHFL.IDX PT, R190, R190, RZ, 0x1f ;  /* 0x00001fffbebe7589 */ /* 0x000e6200000e0000 */
[----:B0-----:R-:W-:-:S05]  /*39d0*/  FMUL.FTZ R185, R191, R191 ;  /* 0x000000bfbfb97220 */ /* 0x001fca0000410000 */
[----:B------:R-:W-:Y:S01]  /*39e0*/  FSEL R186, R185, RZ, P1 ;  /* 0x000000ffb9ba7208 */ /* 0x000fe20000800000 */
[----:B-1----:R-:W-:-:S04]  /*39f0*/  FFMA.FTZ R185, R190, R187, c[0x0][0x228] ;  /* 0x00008a00beb97623 */ /* 0x002fc800000100bb */
[----:B------:R-:W-:Y:S01]  /*3a00*/  FADD.FTZ R185, R185, R186 ;  /* 0x000000bab9b97221 */ /* 0x000fe20000010000 */
[----:B------:R-:W-:-:S04]  /*3a10*/  @!P0 LEA R186, P2, R2, c[0x0][0x1a0], 0x2 ;  /* 0x0000680002ba8a11 */ /* 0x000fc800078410ff */
[C-C-:B------:R-:W-:Y:S01]  /*3a20*/  @!P0 LEA.HI.X R187, R2.reuse, c[0x0][0x1a4], R189.reuse, 0x2, P2 ;  /* 0x0000690002bb8a11 */ /* 0x140fe200010f14bd */
[----:B------:R-:W0:Y:S01]  /*3a30*/  MUFU.RSQ R185, R185 ;  /* 0x000000b900b97308 */ /* 0x000e220000001400 */
[----:B------:R-:W-:-:S03]  /*3a40*/  @!P0 LEA.HI.X R189, R2, c[0x0][0x1ac], R189, 0x2, P3 ;  /* 0x00006b0002bd8a11 */ /* 0x000fc600018f14bd */
[----:B------:R1:W-:Y:S04]  /*3a50*/  @!P0 STG.E [R186.64], R191 ;  /* 0x000000bfba008986 */ /* 0x0003e8000c101904 */
[----:B0-----:R1:W-:Y:S01]  /*3a60*/  @!P0 STG.E [R188.64], R185 ;  /* 0x000000b9bc008986 */ /* 0x0013e2000c101904 */
[----:B------:R-:W-:-:S13]  /*3a70*/  ISETP.GE.AND P0, PT, R184, 0x1, PT ;  /* 0x00000001b800780c */ /* 0x000fda0003f06270 */
[----:B------:R-:W-:Y:S05]  /*3a80*/  @!P0 BRA `(.L_x_20844) ;  /* 0x00000e0000008947 */ /* 0x000fea0003800000 */
[----:B-1----:R-:W-:-:S05]  /*3a90*/  FSEL R187, R191, RZ, !P1 ;  /* 0x000000ffbfbb7208 */ /* 0x002fca0004800000 */
[C---:B------:R-:W-:Y:S01]  /*3aa0*/  FADD.FTZ R210, -R187.reuse, R137 ;  /* 0x00000089bbd27221 */ /* 0x040fe20000010100 */
[----:B------:R-:W-:Y:S01]  /*3ab0*/  IADD3 R137, R184, -0x1, RZ ;  /* 0xffffffffb8897810 */ /* 0x000fe20007ffe0ff */
[C---:B------:R-:W-:Y:S02]  /*3ac0*/  FADD.FTZ R238, -R187.reuse, R176 ;  /* 0x000000b0bbee7221 */ /* 0x040fe40000010100 */
[C---:B------:R-:W-:Y:S02]  /*3ad0*/  FADD.FTZ R242, -R187.reuse, R178 ;  /* 0x000000b2bbf27221 */ /* 0x040fe40000010100 */
[C---:B------:R-:W-:Y:S02]  /*3ae0*/  FADD.FTZ R240, -R187.reuse, R177 ;  /* 0x000000b1bbf07221 */ /* 0x040fe40000010100 */
[C---:B------:R-:W-:Y:S02]  /*3af0*/  FADD.FTZ R222, -R187.reuse, R131 ;  /* 0x00000083bbde7221 */ /* 0x040fe40000010100 */
[----:B------:R-:W-:-:S02]  /*3b00*/  FADD.FTZ R226, -R187, R133 ;  /* 0x00000085bbe27221 */ /* 0x000fc40000010100 */
[----:B------:R-:W-:Y:S02]  /*3b10*/  FMUL.FTZ R131, R185, R238 ;  /* 0x000000eeb9837220 */ /* 0x000fe40000410000 */
[----:B------:R-:W-:Y:S02]  /*3b20*/  IMAD R137, R137, c[0x0][0x168], RZ ;  /* 0x00005a0089897a24 */ /* 0x000fe400078e02ff */
[C---:B------:R-:W-:Y:S02]  /*3b30*/  FMUL.FTZ R133, R185.reuse, R242 ;  /* 0x000000f2b9857220 */ /* 0x040fe40000410000 */
[----:B------:R-:W-:Y:S02]  /*3b40*/  FMUL.FTZ R240, R185, R240 ;  /* 0x000000f0b9f07220 */ /* 0x000fe40000410000 */
[----:B------:R-:W-:Y:S02]  /*3b50*/  FADD.FTZ R220, -R187, R130 ;  /* 0x00000082bbdc7221 */ /* 0x000fe40000010100 */
[----:B------:R-:W-:-:S02]  /*3b60*/  FFMA.FTZ R130, R64, R131, R8 ;  /* 0x0000008340827223 */ /* 0x000fc40000010008 */
[----:B------:R-:W-:Y:S01]  /*3b70*/  FADD.FTZ R216, -R187, R128 ;  /* 0x00000080bbd87221 */ /* 0x000fe20000010100 */
[----:B------:R-:W-:Y:S01]  /*3b80*/  SHF.R.S32.HI R128, RZ, 0x1f, R137 ;  /* 0x0000001fff807819 */ /* 0x000fe20000011489 */
[----:B------:R-:W-:Y:S02]  /*3b90*/  FFMA.FTZ R131, R66, R133, R10 ;  /* 0x0000008542837223 */ /* 0x000fe4000001000a */
[----:B------:R-:W-:Y:S01]  /*3ba0*/  FFMA.FTZ R133, R65, R240, R9 ;  /* 0x000000f041857223 */ /* 0x000fe20000010009 */
[----:B------:R-:W-:Y:S01]  /*3bb0*/  LEA.HI R137, R128, R137, RZ, 0x3 ;  /* 0x0000008980897211 */ /* 0x000fe200078f18ff */
[C---:B------:R-:W-:Y:S01]  /*3bc0*/  FADD.FTZ R180, -R187.reuse, R180 ;  /* 0x000000b4bbb47221 */ /* 0x040fe20000010100 */
[----:B------:R-:W-:Y:S01]  /*3bd0*/  LOP3.LUT R128, R0, 0x7f, RZ, 0xc0, !PT ;  /* 0x0000007f00807812 */ /* 0x000fe200078ec0ff */
[----:B------:R-:W-:Y:S01]  /*3be0*/  FADD.FTZ R186, -R187, R181 ;  /* 0x000000b5bbba7221 */ /* 0x000fe20000010100 */
[----:B------:R-:W-:Y:S01]  /*3bf0*/  F2FP.BF16.PACK_AB R130, R133, R130 ;  /* 0x000000828582723e */ /* 0x000fe200000010ff */
[----:B------:R-:W-:Y:S01]  /*3c00*/  FADD.FTZ R174, -R187, R174 ;  /* 0x000000aebbae7221 */ /* 0x000fe20000010100 */
[----:B------:R-:W-:Y:S01]  /*3c10*/  LEA.HI.SX32 R137, R137, R128, 0x1d ;  /* 0x0000008089897211 */ /* 0x000fe200078feaff */
[----:B------:R-:W-:-:S02]  /*3c20*/  FADD.FTZ R178, -R187, R175 ;  /* 0x000000afbbb27221 */ /* 0x000fc40000010100 */
[----:B------:R-:W-:Y:S02]  /*3c30*/  FMUL.FTZ R133, R185, R180 ;  /* 0x000000b4b9857220 */ /* 0x000fe40000410000 */
[----:B------:R-:W-:Y:S02]  /*3c40*/  FADD.FTZ R212, -R187, R139 ;  /* 0x0000008bbbd47221 */ /* 0x000fe40000010100 */
[----:B------:R-:W-:Y:S02]  /*3c50*/  FMUL.FTZ R186, R185, R186 ;  /* 0x000000bab9ba7220 */ /* 0x000fe40000410000 */
        /* <DEDUP_REMOVED lines=11> */
[----:B------:R-:W-:Y:S02]  /*3d10*/  FFMA.FTZ R128, R60, R133, R4 ;  /* 0x000000853c807223 */ /* 0x000fe40000010004 */
[C---:B------:R-:W-:Y:S02]  /*3d20*/  FADD.FTZ R184, -R187.reuse, R141 ;  /* 0x0000008dbbb87221 */ /* 0x040fe40000010100 */
[----:B------:R-:W-:Y:S02]  /*3d30*/  FADD.FTZ R230, -R187, R135 ;  /* 0x00000087bbe67221 */ /* 0x000fe40000010100 */
[----:B------:R-:W-:-:S02]  /*3d40*/  FFMA.FTZ R133, R61, R186, R5 ;  /* 0x000000ba3d857223 */ /* 0x000fc40000010005 */
[C---:B------:R-:W-:Y:S02]  /*3d50*/  FADD.FTZ R214, -R187.reuse, R143 ;  /* 0x0000008fbbd67221 */ /* 0x040fe40000010100 */
[----:B------:R-:W-:Y:S01]  /*3d60*/  FADD.FTZ R218, -R187, R129 ;  /* 0x00000081bbda7221 */ /* 0x000fe20000010100 */
[----:B------:R-:W-:Y:S01]  /*3d70*/  F2FP.BF16.PACK_AB R128, R133, R128 ;  /* 0x000000808580723e */ /* 0x000fe200000010ff */
[C---:B------:R-:W-:Y:S01]  /*3d80*/  FMUL.FTZ R135, R185.reuse, R172 ;  /* 0x000000acb9877220 */ /* 0x040fe20000410000 */
[----:B------:R-:W-:Y:S01]  /*3d90*/  MOV R172, 0x10 ;  /* 0x0000001000ac7802 */ /* 0x000fe20000000f00 */
[----:B------:R-:W-:Y:S02]  /*3da0*/  FMUL.FTZ R176, R185, R176 ;  /* 0x000000b0b9b07220 */ /* 0x000fe40000410000 */
[----:B------:R-:W-:Y:S02]  /*3db0*/  FFMA.FTZ R141, R70, R139, R14 ;  /* 0x0000008b468d7223 */ /* 0x000fe4000001000e */
[----:B------:R-:W-:-:S02]  /*3dc0*/  FFMA.FTZ R178, R71, R178, R15 ;  /* 0x000000b247b27223 */ /* 0x000fc4000001000f */
[----:B------:R-:W-:Y:S02]  /*3dd0*/  FADD.FTZ R202, -R187, R145 ;  /* 0x00000091bbca7221 */ /* 0x000fe40000010100 */
[C---:B------:R-:W-:Y:S01]  /*3de0*/  FMUL.FTZ R129, R185.reuse, R234 ;  /* 0x000000eab9817220 */ /* 0x040fe20000410000 */
[----:B------:R-:W-:Y:S01]  /*3df0*/  F2FP.BF16.PACK_AB R133, R178, R141 ;  /* 0x0000008db285723e */ /* 0x000fe200000010ff */
[----:B------:R-:W-:Y:S01]  /*3e00*/  FMUL.FTZ R236, R185, R236 ;  /* 0x000000ecb9ec7220 */ /* 0x000fe20000410000 */
[----:B------:R-:W-:Y:S01]  /*3e10*/  IADD3 R141, R137, 0x80, RZ ;  /* 0x00000080898d7810 */ /* 0x000fe20007ffe0ff */
[C---:B------:R-:W-:Y:S02]  /*3e20*/  FMUL.FTZ R244, R185.reuse, R244 ;  /* 0x000000f4b9f47220 */ /* 0x040fe40000410000 */
[C---:B------:R-:W-:Y:S02]  /*3e30*/  FMUL.FTZ R143, R185.reuse, R188 ;  /* 0x000000bcb98f7220 */ /* 0x040fe40000410000 */
[----:B------:R-:W-:-:S02]  /*3e40*/  FMUL.FTZ R192, R185, R192 ;  /* 0x000000c0b9c07220 */ /* 0x000fc40000410000 */
[C---:B------:R-:W-:Y:S02]  /*3e50*/  FMUL.FTZ R145, R185.reuse, R196 ;  /* 0x000000c4b9917220 */ /* 0x040fe40000410000 */
[----:B------:R-:W-:Y:S02]  /*3e60*/  FMUL.FTZ R200, R185, R200 ;  /* 0x000000c8b9c87220 */ /* 0x000fe40000410000 */
[C---:B------:R-:W-:Y:S02]  /*3e70*/  FADD.FTZ R224, -R187.reuse, R132 ;  /* 0x00000084bbe07221 */ /* 0x040fe40000010100 */
[----:B------:R-:W-:Y:S02]  /*3e80*/  FADD.FTZ R228, -R187, R134 ;  /* 0x00000086bbe47221 */ /* 0x000fe40000010100 */
[----:B------:R-:W-:Y:S02]  /*3e90*/  FFMA.FTZ R132, R68, R135, R12 ;  /* 0x0000008744847223 */ /* 0x000fe4000001000c */
[----:B------:R-:W-:-:S02]  /*3ea0*/  FFMA.FTZ R139, R69, R176, R13 ;  /* 0x000000b0458b7223 */ /* 0x000fc4000001000d */
[----:B------:R-:W-:Y:S02]  /*3eb0*/  FADD.FTZ R138, -R187, R138 ;  /* 0x0000008abb8a7221 */ /* 0x000fe40000010100 */
[----:B------:R-:W-:Y:S01]  /*3ec0*/  FFMA.FTZ R129, R62, R129, R6 ;  /* 0x000000813e817223 */ /* 0x000fe20000010006 */
[----:B------:R-:W-:Y:S01]  /*3ed0*/  F2FP.BF16.PACK_AB R132, R139, R132 ;  /* 0x000000848b84723e */ /* 0x000fe200000010ff */
[----:B------:R-:W-:Y:S02]  /*3ee0*/  FFMA.FTZ R244, R67, R244, R11 ;  /* 0x000000f443f47223 */ /* 0x000fe4000001000b */
[----:B------:R-:W-:Y:S02]  /*3ef0*/  FFMA.FTZ R236, R63, R236, R7 ;  /* 0x000000ec3fec7223 */ /* 0x000fe40000010007 */
[----:B------:R-:W-:Y:S01]  /*3f00*/  FFMA.FTZ R134, R72, R143, R16 ;  /* 0x0000008f48867223 */ /* 0x000fe20000010010 */
[----:B------:R-:W-:Y:S01]  /*3f10*/  F2FP.BF16.PACK_AB R131, R244, R131 ;  /* 0x00000083f483723e */ /* 0x000fe200000010ff */
[----:B------:R-:W-:Y:S01]  /*3f20*/  FADD.FTZ R140, -R187, R140 ;  /* 0x0000008cbb8c7221 */ /* 0x000fe20000010100 */
[----:B------:R-:W-:Y:S01]  /*3f30*/  F2FP.BF16.PACK_AB R129, R236, R129 ;  /* 0x00000081ec81723e */ /* 0x000fe200000010ff */
[----:B------:R-:W-:-:S02]  /*3f40*/  FFMA.FTZ R135, R74, R145, R18 ;  /* 0x000000914a877223 */ /* 0x000fc40000010012 */
[----:B------:R-:W-:Y:S02]  /*3f50*/  FFMA.FTZ R200, R75, R200, R19 ;  /* 0x000000c84bc87223 */ /* 0x000fe40000010013 */
[----:B------:R-:W-:Y:S02]  /*3f60*/  FFMA.FTZ R143, R73, R192, R17 ;  /* 0x000000c0498f7223 */ /* 0x000fe40000010011 */
[C---:B------:R-:W-:Y:S01]  /*3f70*/  FADD.FTZ R168, -R187.reuse, R165 ;  /* 0x000000a5bba87221 */ /* 0x040fe20000010100 */
[----:B------:R-:W-:Y:S01]  /*3f80*/  F2FP.BF16.PACK_AB R135, R200, R135 ;  /* 0x00000087c887723e */ /* 0x000fe200000010ff */
[----:B------:R-:W-:Y:S01]  /*3f90*/  FADD.FTZ R170, -R187, R167 ;  /* 0x000000a7bbaa7221 */ /* 0x000fe20000010100 */
[----:B------:R-:W-:Y:S01]  /*3fa0*/  F2FP.BF16.PACK_AB R134, R143, R134 ;  /* 0x000000868f86723e */ /* 0x000fe200000010ff */
[C---:B------:R-:W-:Y:S02]  /*3fb0*/  FADD.FTZ R156, -R187.reuse, R156 ;  /* 0x0000009cbb9c7221 */ /* 0x040fe40000010100 */
[----:B------:R-:W-:-:S02]  /*3fc0*/  FADD.FTZ R194, -R187, R157 ;  /* 0x0000009dbbc27221 */ /* 0x000fc40000010100 */
[C---:B------:R-:W-:Y:S02]  /*3fd0*/  FMUL.FTZ R165, R185.reuse, R138 ;  /* 0x0000008ab9a57220 */ /* 0x040fe40000410000 */
[----:B------:R-:W-:Y:S02]  /*3fe0*/  FMUL.FTZ R167, R185, R140 ;  /* 0x0000008cb9a77220 */ /* 0x000fe40000410000 */
[----:B------:R-:W-:-:S04]  /*3ff0*/  IMAD.WIDE.U32 R138, R137, R172, c[0x0][0x208] ;  /* 0x00008200898a7625 */ /* 0x000fc800078e00ac */
[----:B------:R-:W-:Y:S01]  /*4000*/  IMAD.WIDE.U32 R140, R141, R172, c[0x0][0x208] ;  /* 0x000082008d8c7625 */ /* 0x000fe200078e00ac */
[----:B------:R0:W-:Y:S03]  /*4010*/  STG.E.128 [R138.64], R128 ;  /* 0x000000808a007986 */ /* 0x0001e6000c101d04 */
[----:B------:R-:W-:Y:S01]  /*4020*/  FADD.FTZ R208, -R187, R151 ;  /* 0x00000097bbd07221 */ /* 0x000fe20000010100 */
[----:B------:R1:W-:Y:S01]  /*4030*/  STG.E.128 [R140.64], R132 ;  /* 0x000000848c007986 */ /* 0x0003e2000c101d04 */
[C---:B------:R-:W-:Y:S02]  /*4040*/  FMUL.FTZ R151, R185.reuse, R156 ;  /* 0x0000009cb9977220 */ /* 0x040fe40000410000 */
[----:B------:R-:W-:Y:S02]  /*4050*/  FMUL.FTZ R194, R185, R194 ;  /* 0x000000c2b9c27220 */ /* 0x000fe40000410000 */
[----:B------:R-:W-:-:S02]  /*4060*/  FADD.FTZ R148, -R187, R148 ;  /* 0x00000094bb947221 */ /* 0x000fc40000010100 */
[C---:B------:R-:W-:Y:S02]  /*4070*/  FADD.FTZ R206, -R187.reuse, R149 ;  /* 0x00000095bbce7221 */ /* 0x040fe40000010100 */
[C---:B------:R-:W-:Y:S02]  /*4080*/  FADD.FTZ R154, -R187.reuse, R154 ;  /* 0x0000009abb9a7221 */ /* 0x040fe40000010100 */
[C---:B------:R-:W-:Y:S02]  /*4090*/  FADD.FTZ R190, -R187.reuse, R155 ;  /* 0x0000009bbbbe7221 */ /* 0x040fe40000010100 */
[----:B------:R-:W-:Y:S02]  /*40a0*/  FADD.FTZ R166, -R187, R166 ;  /* 0x000000a6bba67221 */ /* 0x000fe40000010100 */
[----:B0-----:R-:W-:Y:S02]  /*40b0*/  FFMA.FTZ R139, R85, R194, R29 ;  /* 0x000000c2558b7223 */ /* 0x001fe4000001001d */
[----:B------:R-:W-:-:S02]  /*40c0*/  FADD.FTZ R198, -R187, R159 ;  /* 0x0000009fbbc67221 */ /* 0x000fc40000010100 */
[----:B-1----:R-:W-:Y:S01]  /*40d0*/  FFMA.FTZ R132, R84, R151, R28 ;  /* 0x0000009754847223 */ /* 0x002fe2000001001c */
[----:B------:R-:W-:Y:S01]  /*40e0*/  IADD3 R151, R137, 0x200, RZ ;  /* 0x0000020089977810 */ /* 0x000fe20007ffe0ff */
[C---:B------:R-:W-:Y:S02]  /*40f0*/  FMUL.FTZ R159, R185.reuse, R148 ;  /* 0x00000094b99f7220 */ /* 0x040fe40000410000 */
[----:B------:R-:W-:Y:S01]  /*4100*/  FMUL.FTZ R206, R185, R206 ;  /* 0x000000ceb9ce7220 */ /* 0x000fe20000410000 */
[----:B------:R-:W-:Y:S01]  /*4110*/  F2FP.BF16.PACK_AB R132, R139, R132 ;  /* 0x000000848b84723e */ /* 0x000fe200000010ff */
[C---:B------:R-:W-:Y:S02]  /*4120*/  FMUL.FTZ R149, R185.reuse, R154 ;  /* 0x0000009ab9957220 */ /* 0x040fe40000410000 */
[C---:B------:R-:W-:Y:S02]  /*4130*/  FMUL.FTZ R190, R185.reuse, R190 ;  /* 0x000000beb9be7220 */ /* 0x040fe40000410000 */
[----:B------:R-:W-:-:S02]  /*4140*/  FMUL.FTZ R145, R185, R166 ;  /* 0x000000a6b9917220 */ /* 0x000fc40000410000 */
[----:B------:R-:W-:Y:S02]  /*4150*/  FMUL.FTZ R170, R185, R170 ;  /* 0x000000aab9aa7220 */ /* 0x000fe40000410000 */
[C---:B------:R-:W-:Y:S02]  /*4160*/  FADD.FTZ R164, -R187.reuse, R164 ;  /* 0x000000a4bba47221 */ /* 0x040fe40000010100 */
[----:B------:R-:W-:Y:S02]  /*4170*/  FADD.FTZ R144, -R187, R144 ;  /* 0x00000090bb907221 */ /* 0x000fe40000010100 */
[----:B------:R-:W-:Y:S02]  /*4180*/  FFMA.FTZ R140, R92, R159, R36 ;  /* 0x0000009f5c8c7223 */ /* 0x000fe40000010024 */
[----:B------:R-:W-:Y:S02]  /*4190*/  FFMA.FTZ R139, R93, R206, R37 ;  /* 0x000000ce5d8b7223 */ /* 0x000fe40000010025 */
[----:B------:R-:W-:-:S02]  /*41a0*/  FADD.FTZ R152, -R187, R152 ;  /* 0x00000098bb987221 */ /* 0x000fc40000010100 */
[----:B------:R-:W-:Y:S01]  /*41b0*/  FADD.FTZ R182, -R187, R153 ;  /* 0x00000099bbb67221 */ /* 0x000fe20000010100 */
[----:B------:R-:W-:Y:S01]  /*41c0*/  F2FP.BF16.PACK_AB R140, R139, R140 ;  /* 0x0000008c8b8c723e */ /* 0x000fe200000010ff */
[----:B------:R-:W-:Y:S02]  /*41d0*/  FADD.FTZ R136, -R187, R136 ;  /* 0x00000088bb887221 */ /* 0x000fe40000010100 */
[----:B------:R-:W-:Y:S02]  /*41e0*/  FFMA.FTZ R149, R82, R149, R26 ;  /* 0x0000009552957223 */ /* 0x000fe4000001001a */
[----:B------:R-:W-:Y:S02]  /*41f0*/  FFMA.FTZ R190, R83, R190, R27 ;  /* 0x000000be53be7223 */ /* 0x000fe4000001001b */
[----:B------:R-:W-:Y:S02]  /*4200*/  FADD.FTZ R146, -R187, R146 ;  /* 0x00000092bb927221 */ /* 0x000fe40000010100 */
[C---:B------:R-:W-:Y:S01]  /*4210*/  FMUL.FTZ R184, R185.reuse, R184 ;  /* 0x000000b8b9b87220 */ /* 0x040fe20000410000 */
[----:B------:R-:W-:Y:S01]  /*4220*/  F2FP.BF16.PACK_AB R131, R190, R149 ;  /* 0x00000095be83723e */ /* 0x000fe200000010ff */
[----:B------:R-:W-:-:S02]  /*4230*/  FMUL.FTZ R171, R185, R216 ;  /* 0x000000d8b9ab7220 */ /* 0x000fc40000410000 */
[----:B------:R-:W-:Y:S02]  /*4240*/  FMUL.FTZ R218, R185, R218 ;  /* 0x000000dab9da7220 */ /* 0x000fe40000410000 */
[----:B------:R-:W-:Y:S02]  /*4250*/  FFMA.FTZ R145, R78, R145, R22 ;  /* 0x000000914e917223 */ /* 0x000fe40000010016 */
[----:B------:R-:W-:Y:S02]  /*4260*/  FFMA.FTZ R170, R79, R170, R23 ;  /* 0x000000aa4faa7223 */ /* 0x000fe40000010017 */
[C---:B------:R-:W-:Y:S02]  /*4270*/  FADD.FTZ R204, -R187.reuse, R147 ;  /* 0x00000093bbcc7221 */ /* 0x040fe40000010100 */
[C---:B------:R-:W-:Y:S01]  /*4280*/  FADD.FTZ R142, -R187.reuse, R142 ;  /* 0x0000008ebb8e7221 */ /* 0x040fe20000010100 */
[----:B------:R-:W-:Y:S01]  /*4290*/  F2FP.BF16.PACK_AB R129, R170, R145 ;  /* 0x00000091aa81723e */ /* 0x000fe200000010ff */
[----:B------:R-:W-:-:S02]  /*42a0*/  FADD.FTZ R234, -R187, R163 ;  /* 0x000000a3bbea7221 */ /* 0x000fc40000010100 */
[C---:B------:R-:W-:Y:S02]  /*42b0*/  FMUL.FTZ R143, R185.reuse, R164 ;  /* 0x000000a4b98f7220 */ /* 0x040fe40000410000 */
[C---:B------:R-:W-:Y:S02]  /*42c0*/  FMUL.FTZ R168, R185.reuse, R168 ;  /* 0x000000a8b9a87220 */ /* 0x040fe40000410000 */
[C---:B------:R-:W-:Y:S02]  /*42d0*/  FMUL.FTZ R155, R185.reuse, R144 ;  /* 0x00000090b99b7220 */ /* 0x040fe40000410000 */
[----:B------:R-:W-:Y:S02]  /*42e0*/  FMUL.FTZ R202, R185, R202 ;  /* 0x000000cab9ca7220 */ /* 0x000fe40000410000 */
[----:B------:R-:W-:Y:S02]  /*42f0*/  FADD.FTZ R158, -R187, R158 ;  /* 0x0000009ebb9e7221 */ /* 0x000fe40000010100 */
[----:B------:R-:W-:-:S02]  /*4300*/  FMUL.FTZ R147, R185, R152 ;  /* 0x00000098b9937220 */ /* 0x000fc40000410000 */
[C---:B------:R-:W-:Y:S02]  /*4310*/  FMUL.FTZ R182, R185.reuse, R182 ;  /* 0x000000b6b9b67220 */ /* 0x040fe40000410000 */
[C---:B------:R-:W-:Y:S02]  /*4320*/  FMUL.FTZ R163, R185.reuse, R136 ;  /* 0x00000088b9a37220 */ /* 0x040fe40000410000 */
[----:B------:R-:W-:Y:S02]  /*4330*/  FMUL.FTZ R210, R185, R210 ;  /* 0x000000d2b9d27220 */ /* 0x000fe40000410000 */
[----:B------:R-:W-:Y:S02]  /*4340*/  FADD.FTZ R150, -R187, R150 ;  /* 0x00000096bb967221 */ /* 0x000fe40000010100 */
[----:B------:R-:W-:Y:S02]  /*4350*/  FMUL.FTZ R157, R185, R146 ;  /* 0x00000092b99d7220 */ /* 0x000fe40000410000 */
[----:B------:R-:W-:-:S02]  /*4360*/  FFMA.FTZ R144, R100, R167, R44 ;  /* 0x000000a764907223 */ /* 0x000fc4000001002c */
[----:B------:R-:W-:Y:S02]  /*4370*/  FFMA.FTZ R139, R101, R184, R45 ;  /* 0x000000b8658b7223 */ /* 0x000fe4000001002d */
[----:B------:R-:W-:Y:S02]  /*4380*/  FADD.FTZ R232, -R187, R160 ;  /* 0x000000a0bbe87221 */ /* 0x000fe40000010100 */
[----:B------:R-:W-:Y:S01]  /*4390*/  FFMA.FTZ R146, R104, R171, R48 ;  /* 0x000000ab68927223 */ /* 0x000fe20000010030 */
[----:B------:R-:W-:Y:S01]  /*43a0*/  F2FP.BF16.PACK_AB R144, R139, R144 ;  /* 0x000000908b90723e */ /* 0x000fe200000010ff */
[----:B------:R-:W-:Y:S01]  /*43b0*/  FFMA.FTZ R149, R105, R218, R49 ;  /* 0x000000da69957223 */ /* 0x000fe20000010031 */
[----:B------:R-:W-:Y:S01]  /*43c0*/  IADD3 R139, R137, 0x100, RZ ;  /* 0x00000100898b7810 */ /* 0x000fe20007ffe0ff */
[C---:B------:R-:W-:Y:S02]  /*43d0*/  FADD.FTZ R160, -R187.reuse, R161 ;  /* 0x000000a1bba07221 */ /* 0x040fe40000010100 */
[----:B------:R-:W-:Y:S01]  /*43e0*/  FADD.FTZ R162, -R187, R162 ;  /* 0x000000a2bba27221 */ /* 0x000fe20000010100 */
[----:B------:R-:W-:Y:S01]  /*43f0*/  F2FP.BF16.PACK_AB R146, R149, R146 ;  /* 0x000000929592723e */ /* 0x000fe200000010ff */
[----:B------:R-:W-:Y:S01]  /*4400*/  FMUL.FTZ R169, R185, R142 ;  /* 0x0000008eb9a97220 */ /* 0x000fe20000410000 */
[----:B------:R-:W-:Y:S01]  /*4410*/  IADD3 R149, R137, 0x180, RZ ;  /* 0x0000018089957810 */ /* 0x000fe20007ffe0ff */
[----:B------:R-:W-:-:S02]  /*4420*/  FFMA.FTZ R143, R76, R143, R20 ;  /* 0x0000008f4c8f7223 */ /* 0x000fc40000010014 */
[----:B------:R-:W-:Y:S02]  /*4430*/  FFMA.FTZ R168, R77, R168, R21 ;  /* 0x000000a84da87223 */ /* 0x000fe40000010015 */
[----:B------:R-:W-:Y:S02]  /*4440*/  FFMA.FTZ R134, R88, R155, R32 ;  /* 0x0000009b58867223 */ /* 0x000fe40000010020 */
[----:B------:R-:W-:Y:S01]  /*4450*/  FFMA.FTZ R141, R89, R202, R33 ;  /* 0x000000ca598d7223 */ /* 0x000fe20000010021 */
[----:B------:R-:W-:Y:S01]  /*4460*/  F2FP.BF16.PACK_AB R128, R168, R143 ;  /* 0x0000008fa880723e */ /* 0x000fe200000010ff */
[C---:B------:R-:W-:Y:S02]  /*4470*/  FMUL.FTZ R153, R185.reuse, R158 ;  /* 0x0000009eb9997220 */ /* 0x040fe40000410000 */
[----:B------:R-:W-:Y:S01]  /*4480*/  FMUL.FTZ R198, R185, R198 ;  /* 0x000000c6b9c67220 */ /* 0x000fe20000410000 */
[----:B------:R-:W-:Y:S01]  /*4490*/  F2FP.BF16.PACK_AB R134, R141, R134 ;  /* 0x000000868d86723e */ /* 0x000fe200000010ff */
[----:B------:R-:W-:-:S02]  /*44a0*/  FMUL.FTZ R204, R185, R204 ;  /* 0x000000ccb9cc7220 */ /* 0x000fc40000410000 */
[----:B------:R-:W-:Y:S02]  /*44b0*/  FFMA.FTZ R147, R80, R147, R24 ;  /* 0x0000009350937223 */ /* 0x000fe40000010018 */
        /* <DEDUP_REMOVED lines=21> */
[----:B------:R-:W-:Y:S01]  /*4610*/  FFMA.FTZ R133, R86, R153, R30 ;  /* 0x0000009956857223 */ /* 0x000fe2000001001e */
[----:B------:R-:W-:Y:S01]  /*4620*/  IADD3 R153, R137, 0x280, RZ ;  /* 0x0000028089997810 */ /* 0x000fe20007ffe0ff */
        /* <DEDUP_REMOVED lines=38> */
.L_x_20844:
[----:B-1----:R-:W-:Y:S05]  /*4890*/  BSYNC B0 ;  /* 0x0000000000007941 */ /* 0x002fea0003800000 */
.L_x_20843:
[----:B------:R-:W-:Y:S02]  /*48a0*/  IADD3 R2, R2, c[0x0][0x160], RZ ;  /* 0x0000580002027a10 */ /* 0x000fe40007ffe0ff */
[----:B------:R-:W-:-:S02]  /*48b0*/  LOP3.LUT P1, RZ, R3, 0xff, RZ, 0xc0, !PT ;  /* 0x000000ff03ff7812 */ /* 0x000fc4000782c0ff */
[----:B------:R-:W-:Y:S02]  /*48c0*/  ISETP.GE.AND P0, PT, R2, c[0x0][0x164], PT ;  /* 0x0000590002007a0c */ /* 0x000fe40003f06270 */
[----:B------:R-:W-:-:S11]  /*48d0*/  SEL R3, RZ, 0x1, P1 ;  /* 0x00000001ff037807 */ /* 0x000fd60000800000 */
[----:B0----5:R-:W-:Y:S01]  /*48e0*/  @P0 CALL.REL.NOINC `(.L_x_20845) ;  /* 0x0000001000000944 */ /* 0x021fe20003c00000 */
[----:B------:R-:W-:Y:S05]  /*48f0*/  BRA `(.L_x_20846) ;  /* 0xffffbba000007947 */ /* 0x000fea000383ffff */
.L_x_20845:
[----:B------:R-:W-:Y:S05]  /*4900*/  EXIT ;  /* 0x000000000000794d */ /* 0x000fea0003800000 */
.L_x_20841:
[----:B0-----:R-:W-:Y:S01]  /*4910*/  HFMA2.MMA R193, -RZ, RZ, 0, 5.9604644775390625e-08 ;  /* 0x00000001ffc17435 */ /* 0x001fe200000001ff */
[----:B------:R-:W-:Y:S02]  /*4920*/  MOV R187, 0x1f ;  /* 0x0000001f00bb7802 */ /* 0x000fe40000000f00 */
[----:B------:R-:W-:Y:S02]  /*4930*/  MOV R188, 0xffffffff ;  /* 0xffffffff00bc7802 */ /* 0x000fe40000000f00 */
[----:B------:R-:W-:Y:S02]  /*4940*/  MOV R190, 0x4960 ;  /* 0x0000496000be7802 */ /* 0x000fe40000000f00 */
[----:B-----5:R-:W-:Y:S05]  /*4950*/  CALL.REL.NOINC `($__internal_67_$__cuda_sm70_shflsync_bfly_p) ;  /* 0x00000a9000007944 */ /* 0x020fea0003c00000 */
[----:B-1----:R-:W-:Y:S01]  /*4960*/  MOV R186, R193 ;  /* 0x000000c100ba7202 */ /* 0x002fe20000000f00 */
[----:B0-----:R-:W-:Y:S05]  /*4970*/  BRA `(.L_x_20847) ;  /* 0xffffe4b000007947 */ /* 0x001fea000383ffff */
.L_x_20842:
[----:B------:R-:W-:Y:S01]  /*4980*/  HFMA2.MMA R193, -RZ, RZ, 0, 1.1920928955078125e-07 ;  /* 0x00000002ffc17435 */ /* 0x000fe200000001ff */
[----:B------:R-:W-:Y:S02]  /*4990*/  MOV R187, 0x1f ;  /* 0x0000001f00bb7802 */ /* 0x000fe40000000f00 */
[----:B------:R-:W-:Y:S02]  /*49a0*/  MOV R188, 0xffffffff ;  /* 0xffffffff00bc7802 */ /* 0x000fe40000000f00 */
[----:B------:R-:W-:-:S02]  /*49b0*/  MOV R190, 0x49d0 ;  /* 0x000049d000be7802 */ /* 0x000fc40000000f00 */
[----:B-----5:R-:W-:Y:S05]  /*49c0*/  CALL.REL.NOINC `($__internal_67_$__cuda_sm70_shflsync_bfly_p) ;  /* 0x00000a2000007944 */ /* 0x020fea0003c00000 */
[----:B01----:R-:W-:Y:S01]  /*49d0*/  FADD.FTZ R192, R192, R193 ;  /* 0x000000c1c0c07221 */ /* 0x003fe20000010000 */
[----:B------:R-:W-:Y:S01]  /*49e0*/  HFMA2.MMA R193, -RZ, RZ, 0, 2.384185791015625e-07 ;  /* 0x00000004ffc17435 */ /* 0x000fe200000001ff */
[----:B------:R-:W-:-:S02]  /*49f0*/  MOV R187, 0x1f ;  /* 0x0000001f00bb7802 */ /* 0x000fc40000000f00 */
[----:B------:R-:W-:Y:S02]  /*4a00*/  MOV R188, 0xffffffff ;  /* 0xffffffff00bc7802 */ /* 0x000fe40000000f00 */
[----:B------:R-:W-:Y:S02]  /*4a10*/  MOV R190, 0x4a30 ;  /* 0x00004a3000be7802 */ /* 0x000fe40000000f00 */
[----:B------:R-:W-:Y:S05]  /*4a20*/  CALL.REL.NOINC `($__internal_67_$__cuda_sm70_shflsync_bfly_p) ;  /* 0x000009c000007944 */ /* 0x000fea0003c00000 */
[----:B01----:R-:W-:Y:S01]  /*4a30*/  FADD.FTZ R192, R192, R193 ;  /* 0x000000c1c0c07221 */ /* 0x003fe20000010000 */
[----:B------:R-:W-:Y:S01]  /*4a40*/  HFMA2.MMA R193, -RZ, RZ, 0, 4.76837158203125e-07 ;  /* 0x00000008ffc17435 */ /* 0x000fe200000001ff */
[----:B------:R-:W-:Y:S02]  /*4a50*/  MOV R187, 0x1f ;  /* 0x0000001f00bb7802 */ /* 0x000fe40000000f00 */
[----:B------:R-:W-:Y:S02]  /*4a60*/  MOV R188, 0xffffffff ;  /* 0xffffffff00bc7802 */ /* 0x000fe40000000f00 */
[----:B------:R-:W-:Y:S02]  /*4a70*/  MOV R190, 0x4a90 ;  /* 0x00004a9000be7802 */ /* 0x000fe40000000f00 */
[----:B------:R-:W-:Y:S05]  /*4a80*/  CALL.REL.NOINC `($__internal_67_$__cuda_sm70_shflsync_bfly_p) ;  /* 0x0000096000007944 */ /* 0x000fea0003c00000 */
[----:B01----:R-:W-:Y:S01]  /*4a90*/  FADD.FTZ R192, R192, R193 ;  /* 0x000000c1c0c07221 */ /* 0x003fe20000010000 */
[----:B------:R-:W-:Y:S01]  /*4aa0*/  HFMA2.MMA R193, -RZ, RZ, 0, 9.5367431640625e-07 ;  /* 0x00000010ffc17435 */ /* 0x000fe200000001ff */
[----:B------:R-:W-:-:S02]  /*4ab0*/  MOV R187, 0x1f ;  /* 0x0000001f00bb7802 */ /* 0x000fc40000000f00 */
[----:B------:R-:W-:Y:S02]  /*4ac0*/  MOV R188, 0xffffffff ;  /* 0xffffffff00bc7802 */ /* 0x000fe40000000f00 */
[----:B------:R-:W-:Y:S02]  /*4ad0*/  MOV R190, 0x4af0 ;  /* 0x00004af000be7802 */ /* 0x000fe40000000f00 */
[----:B------:R-:W-:Y:S05]  /*4ae0*/  CALL.REL.NOINC `($__internal_67_$__cuda_sm70_shflsync_bfly_p) ;  /* 0x0000090000007944 */ /* 0x000fea0003c00000 */
        /* <DEDUP_REMOVED lines=118> */
[----:B------:R-:W-:Y:S05]  /*5250*/  CALL.REL.NOINC `($__internal_67_$__cuda_sm70_shflsync_bfly_p) ;  /* 0x0000019000007944 */ /* 0x000fea0003c00000 */
[----:B01----:R-:W-:Y:S01]  /*5260*/  FADD.FTZ R192, R192, R193 ;  /* 0x000000c1c0c07221 */ /* 0x003fe20000010000 */
[----:B------:R-:W-:Y:S01]  /*5270*/  HFMA2.MMA R193, -RZ, RZ, 0, 1.1920928955078125e-07 ;  /* 0x00000002ffc17435 */ /* 0x000fe200000001ff */
[----:B------:R-:W-:Y:S02]  /*5280*/  MOV R187, 0x1f ;  /* 0x0000001f00bb7802 */ /* 0x000fe40000000f00 */
[----:B------:R-:W-:Y:S02]  /*5290*/  MOV R188, 0xffffffff ;  /* 0xffffffff00bc7802 */ /* 0x000fe40000000f00 */
[----:B------:R-:W-:Y:S02]  /*52a0*/  MOV R190, 0x52c0 ;  /* 0x000052c000be7802 */ /* 0x000fe40000000f00 */
[----:B------:R-:W-:Y:S05]  /*52b0*/  CALL.REL.NOINC `($__internal_67_$__cuda_sm70_shflsync_bfly_p) ;  /* 0x0000013000007944 */ /* 0x000fea0003c00000 */
        /* <DEDUP_REMOVED lines=18> */
[----:B01----:R-:W-:Y:S05]  /*53e0*/  BRA `(.L_x_20848) ;  /* 0xffffe28000007947 */ /* 0x003fea000383ffff */
        .weak           $__internal_67_$__cuda_sm70_shflsync_bfly_p
        .type           $__internal_67_$__cuda_sm70_shflsync_bfly_p,@function
        .size           $__internal_67_$__cuda_sm70_shflsync_bfly_p,(.L_x_44907 - $__internal_67_$__cuda_sm70_shflsync_bfly_p)
$__internal_67_$__cuda_sm70_shflsync_bfly_p:
[----:B------:R-:W-:Y:S01]  /*53f0*/  HFMA2.MMA R191, -RZ, RZ, 0, 0 ;  /* 0x00000000ffbf7435 */ /* 0x000fe200000001ff */
[----:B------:R-:W-:Y:S04]  /*5400*/  WARPSYNC R188 ;  /* 0x000000bc00007348 */ /* 0x000fe80003800000 */
[----:B------:R0:W1:Y:S01]  /*5410*/  SHFL.BFLY PT, R193, R192, R193, R187 ;  /* 0x0c0000c1c0c17389 */ /* 0x00006200000e00bb */
[----:B------:R-:W-:Y:S05]  /*5420*/  RET.REL.NODEC R190 `(_ZN10layer_norm13ln_fwd_kernelINS_13Kernel_traitsIf13__nv_bfloat16fS2_fjLj7168ELj1ELj1ELj4ELj16ENS_18Kernel_traits_baseILj7168EfS2_fS2_fjLj128EEEEELb0ELb0ELb1ELb1EEEvNS_9FwdParamsE) ;  /* 0xffffabd0be007950 */ /* 0x000fea0003c3ffff */
.L_x_20849:
        /* <DEDUP_REMOVED lines=13> */
.L_x_44907:


//--------------------- .text._ZN10layer_norm13ln_fwd_kernelINS_13Kernel_traitsIf13__nv_bfloat16fS2_fjLj7168ELj1ELj1ELj4ELj16ENS_18Kernel_traits_baseILj7168EfS2_fS2_fjLj128EEEEELb0ELb1ELb0ELb0EEEvNS_9FwdParamsE --------------------------
	.section	.text._ZN10layer_norm13ln_fwd_kernelINS_13Kernel_traitsIf13__nv_bfloat16fS2_fjLj7168ELj1ELj1ELj4ELj16ENS_18Kernel_traits_baseILj7168EfS2_fS2_fjLj128EEEEELb0ELb1ELb0ELb0EEEvNS_9FwdParamsE,"ax",@progbits
	.sectioninfo	@"SHI_REGISTERS=255"
	.align	128
        .global         _ZN10layer_norm13ln_fwd_kernelINS_13Kernel_traitsIf13__nv_bfloat16fS2_fjLj7168ELj1ELj1ELj4ELj16ENS_18Kernel_traits_baseILj7168EfS2_fS2_fjLj128EEEEELb0ELb1ELb0ELb0EEEvNS_9FwdParamsE
        .type           _ZN10layer_norm13ln_fwd_kernelINS_13Kernel_traitsIf13__nv_bfloat16fS2_fjLj7168ELj1ELj1ELj4ELj16ENS_18Kernel_traits_baseILj7168EfS2_fS2_fjLj128EEEEELb0ELb1ELb0ELb0EEEvNS_9FwdParamsE,@function
        .size           _ZN10layer_norm13ln_fwd_kernelINS_13Kernel_traitsIf13__nv_bfloat16fS2_fjLj7168ELj1ELj1ELj4ELj16ENS_18Kernel_traits_baseILj7168EfS2_fS2_fjLj128EEEEELb0ELb1ELb0ELb0EEEvNS_9FwdParamsE,(.L_x_44908 - _ZN10layer_norm13ln_fwd_kernelINS_13Kernel_traitsIf13__nv_bfloat16fS2_fjLj7168ELj1ELj1ELj4ELj16ENS_18Kernel_traits_baseILj7168EfS2_fS2_fjLj128EEEEELb0ELb1ELb0ELb0EEEvNS_9FwdParamsE)
        .other          _ZN10layer_norm13ln_fwd_kernelINS_13Kernel_traitsIf13__nv_bfloat16fS2_fjLj7168ELj1ELj1ELj4ELj16ENS_18Kernel_traits_baseILj7168EfS2_fS2_fjLj128EEEEELb0ELb1ELb0ELb0EEEvNS_9FwdParamsE,@"STO_CUDA_ENTRY STV_DEFAULT"
_ZN10layer_norm13ln_fwd_kernelINS_13Kernel_traitsIf13__nv_bfloat16fS2_fjLj7168ELj1ELj1ELj4ELj16ENS_18Kernel_traits_baseILj7168EfS2_fS2_fjLj128EEEEELb0ELb1ELb0ELb0EEEvNS_9FwdParamsE:
.text._ZN10layer_norm13ln_fwd_kernelINS_13Kernel_traitsIf13__nv_bfloat16fS2_fjLj7168ELj1ELj1ELj4ELj16ENS_18Kernel_traits_baseILj7168EfS2_fS2_fjLj128EEEEELb0ELb1ELb0ELb0EEEvNS_9FwdParamsE:
        /* <DEDUP_REMOVED lines=43> */
.L_x_20851:
[----:B------:R-:W-:Y:S05]  /*02b0*/  BSYNC B0 ;  /* 0x0000000000007941 */ /* 0x000fea0003800000 */
.L_x_20850:
        /* <DEDUP_REMOVED lines=21> */
.L_x_20853:
[----:B------:R-:W-:Y:S05]  /*0410*/  BSYNC B0 ;  /* 0x0000000000007941 */ /* 0x000fea0003800000 */
.L_x_20852:
        /* <DEDUP_REMOVED lines=21> */
.L_x_20855:
[----:B------:R-:W-:Y:S05]  /*0570*/  BSYNC B0 ;  /* 0x0000000000007941 */ /* 0x000fea0003800000 */
.L_x_20854:
        /* <DEDUP_REMOVED lines=21> */
.L_x_20857:
[----:B------:R-:W-:Y:S05]  /*06d0*/  BSYNC B0 ;  /* 0x0000000000007941 */ /* 0x000fea0003800000 */
.L_x_20856:
        /* <DEDUP_REMOVED lines=21> */
.L_x_20859:
[----:B------:R-:W-:Y:S05]  /*0830*/  BSYNC B0 ;  /* 0x0000000000007941 */ /* 0x000fea0003800000 */
.L_x_20858:
[----:B------:R-:W-:Y:S01]  /*0840*/  ISETP.GE.U32.AND P1, PT, R243, 0x300, PT ;  /* 0x00000300f300780c */ /* 0x000fe20003f26070 */
[----:B------:R-:W-:Y:S01]  /*0850*/  BSSY B0, `(.L_x_20860) ;  /* 0x0000017000007945 */ /* 0x000fe20003800000 */
[----:B------:R-:W-:-:S11]  /*0860*/  LOP3.LUT R152, R152, 0xfffffffd, RZ, 0xc0, !PT ;  /* 0xfffffffd98987812 */ /* 0x000fd600078ec0ff */
[----:B------:R-:W-:Y:S01]  /*0870*/  @P1 LOP3.LUT R152, R152, 0x2, RZ, 0xfc, !PT ;  /* 0x0000000298981812 */ /* 0x000fe200078efcff */
[----:B------:R-:W-:Y:S05]  /*0880*/  @!P1 BRA `(.L_x_20861) ;  /* 0x0000013000009947 */ /* 0x000fea0003800000 */
[----:B------:R-:W-:Y:S01]  /*0890*/  ISETP.NE.U32.AND P1, PT, RZ, c[0x0][0x218], PT ;  /* 0x00008600ff007a0c */ /* 0x000fe20003f25070 */
[----:B0-----:R-:W-:Y:S01]  /*08a0*/  CS2R R126, SRZ ;  /* 0x00000000007e7805 */ /* 0x001fe2000001ff00 */
[----:B------:R-:W-:Y:S01]  /*08b0*/  CS2R R124, SRZ ;  /* 0x00000000007c7805 */ /* 0x000fe2000001ff00 */
[----:B------:R-:W-:Y:S01]  /*08c0*/  CS2R R130, SRZ ;  /* 0x0000000000827805 */ /* 0x000fe2000001ff00 */
[----:B------:R-:W-:Y:S01]  /*08d0*/  ISETP.NE.AND.EX P1, PT, RZ, c[0x0][0x21c], PT, P1 ;  /* 0x00008700ff007a0c */ /* 0x000fe20003f25310 */
[----:B------:R-:W-:Y:S01]  /*08e0*/  CS2R R128, SRZ ;  /* 0x0000000000807805 */ /* 0x000fe2000001ff00 */
[----:B------:R-:W-:-:S11]  /*08f0*/  MOV R151, 0x20 ;  /* 0x0000002000977802 */ /* 0x000fd60000000f00 */
        /* <DEDUP_REMOVED lines=12> */
.L_x_20861:
[----:B------:R-:W-:Y:S05]  /*09c0*/  BSYNC B0 ;  /* 0x0000000000007941 */ /* 0x000fea0003800000 */
.L_x_20860:
[----:B------:R-:W-:Y:S01]  /*09d0*/  ISETP.GE.U32.AND P1, PT, R243, 0x380, PT ;  /* 0x00000380f300780c */ /* 0x000fe20003f26070 */
[----:B------:R-:W-:Y:S01]  /*09e0*/  BSSY B0, `(.L_x_20862) ;  /* 0x0000016000007945 */ /* 0x000fe20003800000 */
[----:B------:R-:W-:-:S11]  /*09f0*/  LOP3.LUT R152, R152, 0xfffffffe, RZ, 0xc0, !PT ;  /* 0xfffffffe98987812 */ /* 0x000fd600078ec0ff */
[----:B------:R-:W-:Y:S01]  /*0a00*/  @P1 LOP3.LUT R152, R152, 0x1, RZ, 0xfc, !PT ;  /* 0x0000000198981812 */ /* 0x000fe200078efcff */
[----:B------:R-:W-:Y:S05]  /*0a10*/  @!P1 BRA `(.L_x_20863) ;  /* 0x0000012000009947 */ /* 0x000fea0003800000 */
[C---:B------:R-:W-:Y:S01]  /*0a20*/  LEA R174, P1, R156.reuse, c[0x0][0x1c8], 0x5 ;  /* 0x000072009cae7a11 */ /* 0x040fe200078228ff */
[----:B0-----:R-:W-:Y:S01]  /*0a30*/  CS2R R150, SRZ ;  /* 0x0000000000967805 */ /* 0x001fe2000001ff00 */
        /* <DEDUP_REMOVED lines=10> */
[----:B------:R0:W5:Y:S01]  /*0ae0*/  LDG.E.128 R160, [R2.64+0x10] ;  /* 0x0000100402a07981 */ /* 0x000162000c1e1d00 */
[----:B------:R-:W-:-:S04]  /*0af0*/  @P1 LEA R172, P2, R156, c[0x0][0x218], 0x5 ;  /* 0x000086009cac1a11 */ /* 0x000fc800078428ff */
[----:B------:R-:W-:Y:S02]  /*0b00*/  @P1 LEA.HI.X R173, R156, c[0x0][0x21c], RZ, 0x5, P2 ;  /* 0x000087009cad1a11 */ /* 0x000fe400010f2cff */
[----:B------:R0:W5:Y:S04]  /*0b10*/  LDG.E.128 R156, [R2.64] ;  /* 0x00000004029c7981 */ /* 0x000168000c1e1d00 */
[----:B------:R0:W5:Y:S04]  /*0b20*/  @P1 LDG.E.128 R148, [R172.64] ;  /* 0x00000004ac941981 */ /* 0x000168000c1e1d00 */
[----:B------:R0:W5:Y:S02]  /*0b30*/  @P1 LDG.E.128 R152, [R172.64+0x10] ;  /* 0x00001004ac981981 */ /* 0x000164000c1e1d00 */
.L_x_20863:
[----:B------:R-:W-:Y:S05]  /*0b40*/  BSYNC B0 ;  /* 0x0000000000007941 */ /* 0x000fea0003800000 */
.L_x_20862:
        /* <DEDUP_REMOVED lines=25> */
.L_x_20895:
[----:B------:R-:W-:-:S04]  /*0ce0*/  ISETP.NE.U32.AND P1, PT, RZ, c[0x0][0x1c0], PT ;  /* 0x00007000ff007a0c */ /* 0x000fc80003f25070 */
[----:B------:R-:W-:-:S13]  /*0cf0*/  ISETP.NE.AND.EX P1, PT, RZ, c[0x0][0x1c4], PT, P1 ;  /* 0x00007100ff007a0c */ /* 0x000fda0003f25310 */
[----:B------:R-:W-:-:S05]  /*0d00*/  @P1 MOV R239, 0x2 ;  /* 0x0000000200ef1802 */ /* 0x000fca0000000f00 */
[----:B------:R-:W-:-:S06]  /*0d10*/  @P1 IMAD.WIDE R238, R242, R239, c[0x0][0x1c0] ;  /* 0x00007000f2ee1625 */ /* 0x000fcc00078e02ef */
[----:B------:R-:W2:Y:S01]  /*0d20*/  @P1 LDG.E.U16 R238, [R238.64] ;  /* 0x00000004eeee1981 */ /* 0x000ea2000c1e1500 */
[----:B0-----:R-:W-:Y:S01]  /*0d30*/  IMAD R3, R242, c[0x0][0x168], RZ ;  /* 0x00005a00f2037a24 */ /* 0x001fe200078e02ff */
        /* <DEDUP_REMOVED lines=27> */
[--C-:B------:R-:W-:Y:S02]  /*0ef0*/  PRMT R249, RZ, 0x5410, R183.reuse ;  /* 0x00005410fff97816 */ /* 0x100fe400000000b7 */
[----:B------:R-:W-:Y:S02]  /*0f00*/  PRMT R245, RZ, 0x5410, R182 ;  /* 0x00005410fff57816 */ /* 0x000fe400000000b6 */
        /* <DEDUP_REMOVED lines=9> */
[----:B-----5:R-:W-:Y:S02]  /*0fa0*/  FMUL.FTZ R180, R20, R185 ;  /* 0x000000b914b47220 */ /* 0x020fe40000410000 */
        /* <DEDUP_REMOVED lines=18> */
.L_x_20865:
[----:B------:R-:W-:Y:S05]  /*10d0*/  BSYNC B0 ;  /* 0x0000000000007941 */ /* 0x000fea0003800000 */
.L_x_20864:
        /* <DEDUP_REMOVED lines=33> */
[----:B-----5:R-:W-:-:S02]  /*12f0*/  FMUL.FTZ R188, R44, R193 ;  /* 0x000000c12cbc7220 */ /* 0x020fc40000410000 */
        /* <DEDUP_REMOVED lines=17> */
.L_x_20867:
[----:B------:R-:W-:Y:S05]  /*1410*/  BSYNC B0 ;  /* 0x0000000000007941 */ /* 0x000fea0003800000 */
.L_x_20866:
        /* <DEDUP_REMOVED lines=51> */
.L_x_20869:
[----:B------:R-:W-:Y:S05]  /*1750*/  BSYNC B0 ;  /* 0x0000000000007941 */ /* 0x000fea0003800000 */
.L_x_20868:
        /* <DEDUP_REMOVED lines=51> */
.L_x_20871:
[----:B------:R-:W-:Y:S05]  /*1a90*/  BSYNC B0 ;  /* 0x0000000000007941 */ /* 0x000fea0003800000 */
.L_x_20870:
        /* <DEDUP_REMOVED lines=51> */
.L_x_20873:
[----:B------:R-:W-:Y:S05]  /*1dd0*/  BSYNC B0 ;  /* 0x0000000000007941 */ /* 0x000fea0003800000 */
.L_x_20872:
        /* <DEDUP_REMOVED lines=51> */
.L_x_20875:
[----:B------:R-:W-:Y:S05]  /*2110*/  BSYNC B0 ;  /* 0x0000000000007941 */ /* 0x000fea0003800000 */
.L_x_20874:
        /* <DEDUP_REMOVED lines=50> */
.L_x_20877:
[----:B------:R-:W-:Y:S05]  /*2440*/  BSYNC B0 ;  /* 0x0000000000007941 */ /* 0x000fea0003800000 */
.L_x_20876:
        /* <DEDUP_REMOVED lines=8> */
[----:B------:R-:W-:Y:S01]  /*24d0*/  ISETP.GT.U32.AND P4, PT, R243, 0x27f, PT ;  /* 0x0000027ff300780c */ /* 0x000fe20003f84070 */
[----:B------:R-:W-:Y:S01]  /*24e0*/  FADD.FTZ R237, R183, R236 ;  /* 0x000000ecb7ed7221 */ /* 0x000fe20000010000 */
[C---:B------:R-:W-:Y:S02]  /*24f0*/  ISETP.GT.U32.AND P5, PT, R243.reuse, 0x2ff, PT ;  /* 0x000002fff300780c */ /* 0x040fe40003fa4070 */
        /* <DEDUP_REMOVED lines=58> */
.L_x_20896:
[----:B0-2---:R-:W-:Y:S01]  /*28a0*/  FADD.FTZ R237, R237, R246 ;  /* 0x000000f6eded7221 */ /* 0x005fe20000010000 */
        /* <DEDUP_REMOVED lines=132> */
.L_x_20897:
[C---:B------:R-:W-:Y:S01]  /*30f0*/  LOP3.LUT P1, RZ, R0.reuse, 0x1f, RZ, 0xc0, !PT ;  /* 0x0000001f00ff7812 */ /* 0x040fe2000782c0ff */
        /* <DEDUP_REMOVED lines=38> */
[----:B-1----:R-:W-:Y:S02]  /*3360*/  IADD3 R248, R244, R247, RZ ;  /* 0x000000f7f4f87210 */ /* 0x002fe40007ffe0ff */
[----:B------:R-:W1:Y:S08]  /*3370*/  I2F R247, R247 ;  /* 0x000000f700f77306 */ /* 0x000e700000201400 */
[----:B------:R-:W3:Y:S01]  /*3380*/  I2F R248, R248 ;  /* 0x000000f800f87306 */ /* 0x000ee20000201400 */
[----:B0-----:R-:W-:-:S02]  /*3390*/  FADD.FTZ R249, R245, -R246 ;  /* 0x800000f6f5f97221 */ /* 0x001fc40000010000 */
[----:B--2---:R-:W-:Y:S01]  /*33a0*/  FADD.FTZ R237, R236, R237 ;  /* 0x000000edeced7221 */ /* 0x004fe20000010000 */
[----:B------:R-:W-:Y:S01]  /*33b0*/  MOV R236, c[0x0][0x1e0] ;  /* 0x0000780000ec7a02 */ /* 0x000fe20000000f00 */
[----:B------:R-:W-:Y:S02]  /*33c0*/  FMUL.FTZ R249, R249, R249 ;  /* 0x000000f9f9f97220 */ /* 0x000fe40000410000 */
        /* <DEDUP_REMOVED lines=24> */
[----:B-----5:R-:W-:Y:S02]  /*3550*/  FFMA.FTZ R236, R12, R237, R4 ;  /* 0x000000ed0cec7223 */ /* 0x020fe40000010004 */
[----:B------:R-:W-:Y:S02]  /*3560*/  FFMA.FTZ R237, R13, R238, R5 ;  /* 0x000000ee0ded7223 */ /* 0x000fe40000010005 */
[--C-:B------:R-:W-:Y:S02]  /*3570*/  FADD.FTZ R238, R182, -R244.reuse ;  /* 0x800000f4b6ee7221 */ /* 0x100fe40000010000 */
[--C-:B------:R-:W-:Y:S01]  /*3580*/  FADD.FTZ R246, R183, -R244.reuse ;  /* 0x800000f4b7f67221 */ /* 0x100fe20000010000 */
[----:B------:R-:W-:Y:S01]  /*3590*/  F2FP.BF16.PACK_AB R236, R237, R236 ;  /* 0x000000ecedec723e */ /* 0x000fe200000010ff */
[----:B------:R-:W-:-:S02]  /*35a0*/  FADD.FTZ R248, R184, -R244 ;  /* 0x800000f4b8f87221 */ /* 0x000fc40000010000 */
[C---:B------:R-:W-:Y:S02]  /*35b0*/  FMUL.FTZ R239, R245.reuse, R238 ;  /* 0x000000eef5ef7220 */ /* 0x040fe40000410000 */
[C---:B------:R-:W-:Y:S02]  /*35c0*/  FMUL.FTZ R246, R245.reuse, R246 ;  /* 0x000000f6f5f67220 */ /* 0x040fe40000410000 */
[--C-:B------:R-:W-:Y:S02]  /*35d0*/  FADD.FTZ R238, R186, -R244.reuse ;  /* 0x800000f4baee7221 */ /* 0x100fe40000010000 */
[----:B------:R-:W-:Y:S02]  /*35e0*/  FMUL.FTZ R237, R245, R248 ;  /* 0x000000f8f5ed7220 */ /* 0x000fe40000410000 */
        /* <DEDUP_REMOVED lines=14> */
[C---:B------:R-:W-:Y:S01]  /*36d0*/  IMAD.WIDE.U32 R246, R3.reuse, R246, c[0x0][0x208] ;  /* 0x0000820003f67625 */ /* 0x040fe200078e00f6 */
[----:B------:R-:W-:Y:S02]  /*36e0*/  F2FP.BF16.PACK_AB R238, R248, R249 ;  /* 0x000000f9f8ee723e */ /* 0x000fe400000010ff */
[----:B------:R-:W-:-:S03]  /*36f0*/  IADD3 R3, R3, 0x80, RZ ;  /* 0x0000008003037810 */ /* 0x000fc60007ffe0ff */
[----:B------:R0:W-:Y:S04]  /*3700*/  STG.E.128 [R246.64], R236 ;  /* 0x000000ecf6007986 */ /* 0x0001e8000c101d04 */
.L_x_20881:
[----:B------:R-:W-:Y:S05]  /*3710*/  BSYNC B0 ;  /* 0x0000000000007941 */ /* 0x000fea0003800000 */
.L_x_20880:
[----:B------:R-:W-:Y:S01]  /*3720*/  ISETP.GE.U32.AND P1, PT, R243, 0x100, PT ;  /* 0x00000100f300780c */ /* 0x000fe20003f26070 */
[----:B------:R-:W-:-:S12]  /*3730*/  BSSY B0, `(.L_x_20882) ;  /* 0x0000022000007945 */ /* 0x000fd80003800000 */
[----:B------:R-:W-:Y:S05]  /*3740*/  @!P1 BRA `(.L_x_20883) ;  /* 0x0000020000009947 */ /* 0x000fea0003800000 */
[--C-:B01----:R-:W-:Y:S02]  /*3750*/  FADD.FTZ R236, R188, -R244.reuse ;  /* 0x800000f4bcec7221 */ /* 0x103fe40000010000 */
        /* <DEDUP_REMOVED lines=31> */
.L_x_20883:
[----:B------:R-:W-:Y:S05]  /*3950*/  BSYNC B0 ;  /* 0x0000000000007941 */ /* 0x000fea0003800000 */
.L_x_20882:
        /* <DEDUP_REMOVED lines=35> */
.L_x_20885:
[----:B------:R-:W-:Y:S05]  /*3b90*/  BSYNC B0 ;  /* 0x0000000000007941 */ /* 0x000fea0003800000 */
.L_x_20884:
        /* <DEDUP_REMOVED lines=35> */
.L_x_20887:
[----:B------:R-:W-:Y:S05]  /*3dd0*/  BSYNC B0 ;  /* 0x0000000000007941 */ /* 0x000fea0003800000 */
.L_x_20886:
        /* <DEDUP_REMOVED lines=35> */
.L_x_20889:
[----:B------:R-:W-:Y:S05]  /*4010*/  BSYNC B0 ;  /* 0x0000000000007941 */ /* 0x000fea0003800000 */
.L_x_20888:
        /* <DEDUP_REMOVED lines=35> */
.L_x_20891:
[----:B------:R-:W-:Y:S05]  /*4250*/  BSYNC B0 ;  /* 0x0000000000007941 */ /* 0x000fea0003800000 */
.L_x_20890:
[----:B------:R-:W-:Y:S01]  /*4260*/  ISETP.GE.U32.AND P1, PT, R243, 0x380, PT ;  /* 0x00000380f300780c */ /* 0x000fe20003f26070 */
[----:B------:R-:W-:-:S12]  /*4270*/  BSSY B0, `(.L_x_20892) ;  /* 0x0000021000007945 */ /* 0x000fd80003800000 */
[----:B------:R-:W-:Y:S05]  /*4280*/  @!P1 BRA `(.L_x_20893) ;  /* 0x000001f000009947 */ /* 0x000fea0003800000 */
[--C-:B------:R-:W-:Y:S02]  /*4290*/  FADD.FTZ R252, R234, -R244.reuse ;  /* 0x800000f4eafc7221 */ /* 0x100fe40000010000 */
[--C-:B01----:R-:W-:Y:S02]  /*42a0*/  FADD.FTZ R237, R235, -R244.reuse ;  /* 0x800000f4ebed7221 */ /* 0x103fe40000010000 */
[--C-:B------:R-:W-:Y:S02]  /*42b0*/  FADD.FTZ R236, R228, -R244.reuse ;  /* 0x800000f4e4ec7221 */ /* 0x100fe40000010000 */
[--C-:B------:R-:W-:Y:S02]  /*42c0*/  FADD.FTZ R250, R229, -R244.reuse ;  /* 0x800000f4e5fa7221 */ /* 0x100fe40000010000 */
[----:B------:R-:W-:Y:S02]  /*42d0*/  FMUL.FTZ R239, R245, R252 ;  /* 0x000000fcf5ef7220 */ /* 0x000fe40000410000 */
[----:B------:R-:W-:-:S02]  /*42e0*/  FADD.FTZ R248, R230, -R244 ;  /* 0x800000f4e6f87221 */ /* 0x000fc40000010000 */
[--C-:B------:R-:W-:Y:S02]  /*42f0*/  FADD.FTZ R238, R231, -R244.reuse ;  /* 0x800000f4e7ee7221 */ /* 0x100fe40000010000 */
[--C-:B------:R-:W-:Y:S02]  /*4300*/  FADD.FTZ R246, R232, -R244.reuse ;  /* 0x800000f4e8f67221 */ /* 0x100fe40000010000 */
[----:B------:R-:W-:Y:S02]  /*4310*/  FMUL.FTZ R252, R245, R237 ;  /* 0x000000edf5fc7220 */ /* 0x000fe40000410000 */
[----:B------:R-:W-:Y:S02]  /*4320*/  FADD.FTZ R244, R233, -R244 ;  /* 0x800000f4e9f47221 */ /* 0x000fe40000010000 */
        /* <DEDUP_REMOVED lines=21> */
.L_x_20893:
[----:B------:R-:W-:Y:S05]  /*4480*/  BSYNC B0 ;  /* 0x0000000000007941 */ /* 0x000fea0003800000 */
.L_x_20892:
[----:B------:R-:W-:Y:S02]  /*4490*/  LOP3.LUT P1, RZ, R2, 0xff, RZ, 0xc0, !PT ;  /* 0x000000ff02ff7812 */ /* 0x000fe4000782c0ff */
[----:B------:R-:W-:Y:S02]  /*44a0*/  IADD3 R242, R242, c[0x0][0x160], RZ ;  /* 0x00005800f2f27a10 */ /* 0x000fe40007ffe0ff */
[----:B------:R-:W-:Y:S02]  /*44b0*/  SEL R2, RZ, 0x1, P1 ;  /* 0x00000001ff027807 */ /* 0x000fe40000800000 */
[----:B------:R-:W-:-:S13]  /*44c0*/  ISETP.GE.AND P1, PT, R242, c[0x0][0x164], PT ;  /* 0x00005900f2007a0c */ /* 0x000fda0003f26270 */
[----:B01---5:R-:W-:Y:S01]  /*44d0*/  @P1 CALL.REL.NOINC `(.L_x_20894) ;  /* 0x0000001000001944 */ /* 0x023fe20003c00000 */
[----:B------:R-:W-:Y:S05]  /*44e0*/  BRA `(.L_x_20895) ;  /* 0xffffc7f000007947 */ /* 0x000fea000383ffff */
.L_x_20894:
[----:B------:R-:W-:Y:S05]  /*44f0*/  EXIT ;  /* 0x000000000000794d */ /* 0x000fea0003800000 */
.L_x_20878:
[----:B------:R-:W-:Y:S01]  /*4500*/  HFMA2.MMA R247, -RZ, RZ, 0, 5.9604644775390625e-08 ;  /* 0x00000001fff77435 */ /* 0x000fe200000001ff */
[----:B------:R-:W-:Y:S02]  /*4510*/  MOV R245, 0x1f ;  /* 0x0000001f00f57802 */ /* 0x000fe40000000f00 */
[----:B------:R-:W-:Y:S02]  /*4520*/  MOV R246, 0xffffffff ;  /* 0xffffffff00f67802 */ /* 0x000fe40000000f00 */
[----:B------:R-:W-:Y:S02]  /*4530*/  MOV R238, 0x4550 ;  /* 0x0000455000ee7802 */ /* 0x000fe40000000f00 */
[----:B-1---5:R-:W-:Y:S05]  /*4540*/  CALL.REL.NOINC `($__internal_68_$__cuda_sm70_shflsync_bfly_p) ;  /* 0x00000ab000007944 */ /* 0x022fea0003c00000 */
[----:B01----:R-:W-:Y:S05]  /*4550*/  BRA `(.L_x_20896) ;  /* 0xffffe34000007947 */ /* 0x003fea000383ffff */
.L_x_20879:
[----:B------:R-:W-:Y:S01]  /*4560*/  HFMA2.MMA R247, -RZ, RZ, 0, 1.1920928955078125e-07 ;  /* 0x00000002fff77435 */ /* 0x000fe200000001ff */
[----:B------:R-:W-:Y:S02]  /*4570*/  MOV R245, 0x1f ;  /* 0x0000001f00f57802 */ /* 0x000fe40000000f00 */
[----:B------:R-:W-:Y:S02]  /*4580*/  MOV R246, 0xffffffff ;  /* 0xffffffff00f67802 */ /* 0x000fe40000000f00 */
[----:B------:R-:W-:-:S02]  /*4590*/  MOV R238, 0x45b0 ;  /* 0x000045b000ee7802 */ /* 0x000fc40000000f00 */
[----:B-1---5:R-:W-:Y:S05]  /*45a0*/  CALL.REL.NOINC `($__internal_68_$__cuda_sm70_shflsync_bfly_p) ;  /* 0x00000a5000007944 */ /* 0x022fea0003c00000 */
[----:B0-----:R-:W-:Y:S01]  /*45b0*/  HFMA2.MMA R247, -RZ, RZ, 0, 2.384185791015625e-07 ;  /* 0x00000004fff77435 */ /* 0x001fe200000001ff */
[----:B-1----:R-:W-:Y:S01]  /*45c0*/  FADD.FTZ R237, R237, R246 ;  /* 0x000000f6eded7221 */ /* 0x002fe20000010000 */
[----:B------:R-:W-:-:S02]  /*45d0*/  MOV R245, 0x1f ;  /* 0x0000001f00f57802 */ /* 0x000fc40000000f00 */
[----:B------:R-:W-:Y:S02]  /*45e0*/  MOV R246, 0xffffffff ;  /* 0xffffffff00f67802 */ /* 0x000fe40000000f00 */
[----:B------:R-:W-:Y:S02]  /*45f0*/  MOV R238, 0x4610 ;  /* 0x0000461000ee7802 */ /* 0x000fe40000000f00 */
[----:B------:R-:W-:Y:S05]  /*4600*/  CALL.REL.NOINC `($__internal_68_$__cuda_sm70_shflsync_bfly_p) ;  /* 0x000009f000007944 */ /* 0x000fea0003c00000 */
[----:B0-----:R-:W-:Y:S01]  /*4610*/  HFMA2.MMA R247, -RZ, RZ, 0, 4.76837158203125e-07 ;  /* 0x00000008fff77435 */ /* 0x001fe200000001ff */
[----:B-1----:R-:W-:Y:S01]  /*4620*/  FADD.FTZ R237, R237, R246 ;  /* 0x000000f6eded7221 */ /* 0x002fe20000010000 */
[----:B------:R-:W-:Y:S02]  /*4630*/  MOV R245, 0x1f ;  /* 0x0000001f00f57802 */ /* 0x000fe40000000f00 */
[----:B------:R-:W-:Y:S02]  /*4640*/  MOV R246, 0xffffffff ;  /* 0xffffffff00f67802 */ /* 0x000fe40000000f00 */
[----:B------:R-:W-:Y:S02]  /*4650*/  MOV R238, 0x4670 ;  /* 0x0000467000ee7802 */ /* 0x000fe40000000f00 */
[----:B------:R-:W-:Y:S05]  /*4660*/  CALL.REL.NOINC `($__internal_68_$__cuda_sm70_shflsync_bfly_p) ;  /* 0x0000099000007944 */ /* 0x000fea0003c00000 */
[----:B0-----:R-:W-:Y:S01]  /*4670*/  HFMA2.MMA R247, -RZ, RZ, 0, 9.5367431640625e-07 ;  /* 0x00000010fff77435 */ /* 0x001fe200000001ff */
[----:B-1----:R-:W-:Y:S01]  /*4680*/  FADD.FTZ R237, R237, R246 ;  /* 0x000000f6eded7221 */ /* 0x002fe20000010000 */
[----:B------:R-:W-:-:S02]  /*4690*/  MOV R245, 0x1f ;  /* 0x0000001f00f57802 */ /* 0x000fc40000000f00 */
[----:B------:R-:W-:Y:S02]  /*46a0*/  MOV R246, 0xffffffff ;  /* 0xffffffff00f67802 */ /* 0x000fe40000000f00 */
[----:B------:R-:W-:Y:S02]  /*46b0*/  MOV R238, 0x46d0 ;  /* 0x000046d000ee7802 */ /* 0x000fe40000000f00 */
[----:B------:R-:W-:Y:S05]  /*46c0*/  CALL.REL.NOINC `($__internal_68_$__cuda_sm70_shflsync_bfly_p) ;  /* 0x0000093000007944 */ /* 0x000fea0003c00000 */
        /* <DEDUP_REMOVED lines=119> */
[----:B------:R-:W-:Y:S05]  /*4e40*/  CALL.REL.NOINC `($__internal_68_$__cuda_sm70_shflsync_bfly_p) ;  /* 0x000001b000007944 */ /* 0x000fea0003c00000 */
[----:B0-----:R-:W-:Y:S01]  /*4e50*/  HFMA2.MMA R247, -RZ, RZ, 0, 1.1920928955078125e-07 ;  /* 0x00000002fff77435 */ /* 0x001fe200000001ff */
[----:B-1----:R-:W-:Y:S01]  /*4e60*/  FADD.FTZ R237, R237, R246 ;  /* 0x000000f6eded7221 */ /* 0x002fe20000010000 */
[----:B------:R-:W-:Y:S02]  /*4e70*/  MOV R245, 0x1f ;  /* 0x0000001f00f57802 */ /* 0x000fe40000000f00 */
[----:B------:R-:W-:Y:S02]  /*4e80*/  MOV R246, 0xffffffff ;  /* 0xffffffff00f67802 */ /* 0x000fe40000000f00 */
[----:B------:R-:W-:Y:S02]  /*4e90*/  MOV R238, 0x4eb0 ;  /* 0x00004eb000ee7802 */ /* 0x000fe40000000f00 */
[----:B------:R-:W-:Y:S05]  /*4ea0*/  CALL.REL.NOINC `($__internal_68_$__cuda_sm70_shflsync_bfly_p) ;  /* 0x0000015000007944 */ /* 0x000fea0003c00000 */
[----:B0-----:R-:W-:Y:S01]  /*4eb0*/  HFMA2.MMA R247, -RZ, RZ, 0, 2.384185791015625e-07 ;  /* 0x00000004fff77435 */ /* 0x001fe200000001ff */
[----:B-1----:R-:W-:Y:S01]  /*4ec0*/  FADD.FTZ R237, R237, R246 ;  /* 0x000000f6eded7221 */ /* 0x002fe20000010000 */
[----:B------:R-:W-:Y:S02]  /*4ed0*/  MOV R245, 0x1f ;  /* 0x0000001f00f57802 */ /* 0x000fe40000000f00 */
[----:B------:R-:W-:-:S02]  /*4ee0*/  MOV R246, 0xffffffff ;  /* 0xffffffff00f67802 */ /* 0x000fc40000000f00 */
        /* <DEDUP_REMOVED lines=8> */
[----:B-1----:R-:W-:Y:S01]  /*4f70*/  FADD.FTZ R248, R237, R246 ;  /* 0x000000f6edf87221 */ /* 0x002fe20000010000 */
[----:B0-----:R-:W-:Y:S01]  /*4f80*/  HFMA2.MMA R247, -RZ, RZ, 0, 9.5367431640625e-07 ;  /* 0x00000010fff77435 */ /* 0x001fe200000001ff */
[----:B------:R-:W-:Y:S02]  /*4f90*/  MOV R245, 0x1f ;  /* 0x0000001f00f57802 */ /* 0x000fe40000000f00 */
[----:B------:R-:W-:-:S02]  /*4fa0*/  MOV R246, 0xffffffff ;  /* 0xffffffff00f67802 */ /* 0x000fc40000000f00 */
[----:B------:R-:W-:Y:S02]  /*4fb0*/  MOV R237, R248 ;  /* 0x000000f800ed7202 */ /* 0x000fe40000000f00 */
[----:B------:R-:W-:Y:S02]  /*4fc0*/  MOV R238, 0x4fe0 ;  /* 0x00004fe000ee7802 */ /* 0x000fe40000000f00 */
[----:B------:R-:W-:Y:S05]  /*4fd0*/  CALL.REL.NOINC `($__internal_68_$__cuda_sm70_shflsync_bfly_p) ;  /* 0x0000002000007944 */ /* 0x000fea0003c00000 */
[----:B01----:R-:W-:Y:S01]  /*4fe0*/  MOV R245, R246 ;  /* 0x000000f600f57202 */ /* 0x003fe20000000f00 */
[----:B------:R-:W-:Y:S05]  /*4ff0*/  BRA `(.L_x_20897) ;  /* 0xffffe0f000007947 */ /* 0x000fea000383ffff */
        .weak           $__internal_68_$__cuda_sm70_shflsync_bfly_p
        .type           $__internal_68_$__cuda_sm70_shflsync_bfly_p,@function
        .size           $__internal_68_$__cuda_sm70_shflsync_bfly_p,(.L_x_44908 - $__internal_68_$__cuda_sm70_shflsync_bfly_p)
$__internal_68_$__cuda_sm70_shflsync_bfly_p:
[----:B------:R-:W-:Y:S01]  /*5000*/  HFMA2.MMA R239, -RZ, RZ, 0, 0 ;  /* 0x00000000ffef7435 */ /* 0x000fe200000001ff */
[----:B------:R-:W-:Y:S04]  /*5010*/  WARPSYNC R246 ;  /* 0x000000f600007348 */ /* 0x000fe80003800000 */
[----:B------:R0:W1:Y:S01]  /*5020*/  SHFL.BFLY PT, R246, R237, R247, R245 ;  /* 0x0c0000f7edf67389 */ /* 0x00006200000e00f5 */
[----:B------:R-:W-:Y:S05]  /*5030*/  RET.REL.NODEC R238 `(_ZN10layer_norm13ln_fwd_kernelINS_13Kernel_traitsIf13__nv_bfloat16fS2_fjLj7168ELj1ELj1ELj4ELj16ENS_18Kernel_traits_baseILj7168EfS2_fS2_fjLj128EEEEELb0ELb1ELb0ELb0EEEvNS_9FwdParamsE) ;  /* 0xffffafc0ee007950 */ /* 0x000fea0003c3ffff */
.L_x_20898:
        /* <DEDUP_REMOVED lines=12> */
.L_x_44908:


//--------------------- .text._ZN10layer_norm13ln_fwd_kernelINS_13Kernel_traitsIf13__nv_bfloat16fS2_fjLj7168ELj1ELj1ELj4ELj16ENS_18Kernel_traits_baseILj7168EfS2_fS2_fjLj128EEEEELb0ELb1ELb0ELb1EEEvNS_9FwdParamsE --------------------------
	.section	.text._ZN10layer_norm13ln_fwd_kernelINS_13Kernel_traitsIf13__nv_bfloat16fS2_fjLj7168ELj1ELj1ELj4ELj16ENS_18Kernel_traits_baseILj7168EfS2_fS2_fjLj128EEEEELb0ELb1ELb0ELb1EEEvNS_9FwdParamsE,"ax",@progbits
	.sectioninfo	@"SHI_REGISTERS=255"
	.align	128
        .global         _ZN10layer_norm13ln_fwd_kernelINS_13Kernel_traitsIf13__nv_bfloat16fS2_fjLj7168ELj1ELj1ELj4ELj16ENS_18Kernel_traits_baseILj7168EfS2_fS2_fjLj128EEEEELb0ELb1ELb0ELb1EEEvNS_9FwdParamsE
        .type           _ZN10layer_norm13ln_fwd_kernelINS_13Kernel_traitsIf13__nv_bfloat16fS2_fjLj7168ELj1ELj1ELj4ELj16ENS_18Kernel_traits_baseILj7168EfS2_fS2_fjLj128EEEEELb0ELb1ELb0ELb1EEEvNS_9FwdParamsE,@function
        .size           _ZN10layer_norm13ln_fwd_kernelINS_13Kernel_traitsIf13__nv_bfloat16fS2_fjLj7168ELj1ELj1ELj4ELj16ENS_18Kernel_traits_baseILj7168EfS2_fS2_fjLj128EEEEELb0ELb1ELb0ELb1EEEvNS_9FwdParamsE,(.L_x_44909 - _ZN10layer_norm13ln_fwd_kernelINS_13Kernel_traitsIf13__nv_bfloat16fS2_fjLj7168ELj1ELj1ELj4ELj16ENS_18Kernel_traits_baseILj7168EfS2_fS2_fjLj128EEEEELb0ELb1ELb0ELb1EEEvNS_9FwdParamsE)
        .other          _ZN10layer_norm13ln_fwd_kernelINS_13Kernel_traitsIf13__nv_bfloat16fS2_fjLj7168ELj1ELj1ELj4ELj16ENS_18Kernel_traits_baseILj7168EfS2_fS2_fjLj128EEEEELb0ELb1ELb0ELb1EEEvNS_9FwdParamsE,@"STO_CUDA_ENTRY STV_DEFAULT"
_ZN10layer_norm13ln_fwd_kernelINS_13Kernel_traitsIf13__nv_bfloat16fS2_fjLj7168ELj1ELj1ELj4ELj16ENS_18Kernel_traits_baseILj7168EfS2_fS2_fjLj128EEEEELb0ELb1ELb0ELb1EEEvNS_9FwdParamsE:
.text._ZN10layer_norm13ln_fwd_kernelINS_13Kernel_traitsIf13__nv_bfloat16fS2_fjLj7168ELj1ELj1ELj4ELj16ENS_18Kernel_traits_baseILj7168EfS2_fS2_fjLj128EEEEELb0ELb1ELb0ELb1EEEvNS_9FwdParamsE:
        /* <DEDUP_REMOVED lines=90> */
.L_x_20902:
[----:B------:R-:W-:Y:S01]  /*05a0*/  ISETP.NE.U32.AND P0, PT, RZ, c[0x0][0x1c0], PT ;  /* 0x00007000ff007a0c */ /* 0x000fe20003f05070 */
[----:B------:R-:W-:Y:S01]  /*05b0*/  IMAD R0, R247, c[0x0][0x168], RZ ;  /* 0x00005a00f7007a24 */ /* 0x000fe200078e02ff */
[----:B------:R-:W-:-:S02]  /*05c0*/  MOV R237, 0x10 ;  /* 0x0000001000ed7802 */ /* 0x000fc40000000f00 */
[----:B------:R-:W-:Y:S02]  /*05d0*/  ISETP.NE.AND.EX P0, PT, RZ, c[0x0][0x1c4], PT, P0 ;  /* 0x00007100ff007a0c */ /* 0x000fe40003f05300 */
[----:B0-----:R-:W-:-:S04]  /*05e0*/  SHF.R.S32.HI R3, RZ, 0x1f, R0 ;  /* 0x0000001fff037819 */ /* 0x001fc80000011400 */
[----:B------:R-:W-:-:S04]  /*05f0*/  LEA.HI R3, R3, R0, RZ, 0x3 ;  /* 0x0000000003037211 */ /* 0x000fc800078f18ff */
[----:B------:R-:W-:-:S03]  /*0600*/  LEA.HI.SX32 R245, R3, R248, 0x1d ;  /* 0x000000f803f57211 */ /* 0x000fc600078feaff */
[----:B------:R-:W-:Y:S02]  /*0610*/  @P0 MOV R2, 0x2 ;  /* 0x0000000200020802 */ /* 0x000fe40000000f00 */
[----:B------:R-:W-:Y:S01]  /*0620*/  ISETP.NE.U32.AND P1, PT, RZ, c[0x0][0x180], PT ;  /* 0x00006000ff007a0c */ /* 0x000fe20003f25070 */
[----:B-1----:R-:W-:-:S04]  /*0630*/  IMAD.WIDE.U32 R4, R245, R237, c[0x0][0x170] ;  /* 0x00005c00f5047625 */ /* 0x002fc800078e00ed */
[----:B------:R-:W-:Y:S01]  /*0640*/  @P0 IMAD.WIDE R2, R247, R2, c[0x0][0x1c0] ;  /* 0x00007000f7020625 */ /* 0x000fe200078e0202 */
[----:B------:R-:W-:Y:S01]  /*0650*/  ISETP.NE.AND.EX P1, PT, RZ, c[0x0][0x184], PT, P1 ;  /* 0x00006100ff007a0c */ /* 0x000fe20003f25310 */
[----:B------:R-:W2:Y:S04]  /*0660*/  LDG.E.128 R16, [R4.64] ;  /* 0x0000000404107981 */ /* 0x000ea8000c1e1d00 */
[----:B------:R-:W3:Y:S01]  /*0670*/  @P0 LDG.E.U16 R2, [R2.64] ;  /* 0x0000000402020981 */ /* 0x000ee2000c1e1500 */
[----:B------:R-:W-:-:S07]  /*0680*/  MOV R251, 0x20 ;  /* 0x0000002000fb7802 */ /* 0x000fce0000000f00 */
[----:B------:R-:W-:-:S05]  /*0690*/  @P1 IMAD.WIDE.U32 R6, R245, R251, c[0x0][0x180] ;  /* 0x00006000f5061625 */ /* 0x000fca00078e00fb */
[----:B------:R0:W4:Y:S04]  /*06a0*/  @P1 LDG.E.128 R32, [R6.64] ;  /* 0x0000000406201981 */ /* 0x000128000c1e1d00 */
[----:B------:R0:W4:Y:S01]  /*06b0*/  @P1 LDG.E.128 R28, [R6.64+0x10] ;  /* 0x00001004061c1981 */ /* 0x000122000c1e1d00 */
[----:B------:R-:W-:Y:S02]  /*06c0*/  MOV R252, 0x3f800000 ;  /* 0x3f80000000fc7802 */ /* 0x000fe40000000f00 */
[----:B------:R-:W-:Y:S02]  /*06d0*/  IADD3 R0, R245, 0x80, RZ ;  /* 0x00000080f5007810 */ /* 0x000fe40007ffe0ff */
[----:B--2---:R-:W-:Y:S02]  /*06e0*/  PRMT R9, RZ, 0x5410, R17 ;  /* 0x00005410ff097816 */ /* 0x004fe40000000011 */
[----:B---3--:R-:W-:-:S02]  /*06f0*/  @P0 PRMT R252, RZ, 0x5410, R2 ;  /* 0x00005410fffc0816 */ /* 0x008fc40000000002 */
[----:B------:R-:W-:Y:S02]  /*0700*/  ISETP.NE.U32.AND P0, PT, RZ, c[0x0][0x180], PT ;  /* 0x00006000ff007a0c */ /* 0x000fe40003f05070 */
[----:B------:R-:W-:Y:S02]  /*0710*/  PRMT R11, RZ, 0x7610, R17 ;  /* 0x00007610ff0b7816 */ /* 0x000fe40000000011 */
[----:B------:R-:W-:Y:S02]  /*0720*/  PRMT R17, RZ, 0x5410, R19 ;  /* 0x00005410ff117816 */ /* 0x000fe40000000013 */
[--C-:B------:R-:W-:Y:S02]  /*0730*/  PRMT R5, RZ, 0x5410, R16.reuse ;  /* 0x00005410ff057816 */ /* 0x100fe40000000010 */
[----:B0-----:R-:W-:Y:S02]  /*0740*/  PRMT R7, RZ, 0x7610, R16 ;  /* 0x00007610ff077816 */ /* 0x001fe40000000010 */
[----:B------:R-:W-:-:S02]  /*0750*/  PRMT R13, RZ, 0x5410, R18 ;  /* 0x00005410ff0d7816 */ /* 0x000fc40000000012 */
[----:B------:R-:W-:Y:S02]  /*0760*/  PRMT R15, RZ, 0x7610, R18 ;  /* 0x00007610ff0f7816 */ /* 0x000fe40000000012 */
[----:B------:R-:W-:Y:S02]  /*0770*/  PRMT R19, RZ, 0x7610, R19 ;  /* 0x00007610ff137816 */ /* 0x000fe40000000013 */
[----:B------:R-:W-:Y:S01]  /*0780*/  ISETP.NE.AND.EX P0, PT, RZ, c[0x0][0x184], PT, P0 ;  /* 0x00006100ff007a0c */ /* 0x000fe20003f05300 */
        /* <DEDUP_REMOVED lines=40> */
[----:B0-----:R-:W-:Y:S01]  /*0a10*/  IADD3 R2, R245, 0x100, RZ ;  /* 0x00000100f5027810 */ /* 0x001fe20007ffe0ff */
[----:B------:R-:W-:Y:S01]  /*0a20*/  IMAD.WIDE.U32 R204, R251, R0, c[0x0][0x188] ;  /* 0x00006200fbcc7625 */ /* 0x000fe200078e0000 */
[--C-:B--2---:R-:W-:Y:S02]  /*0a30*/  PRMT R11, RZ, 0x5410, R5.reuse ;  /* 0x00005410ff0b7816 */ /* 0x104fe40000000005 */
[--C-:B-1----:R-:W-:Y:S02]  /*0a40*/  PRMT R9, RZ, 0x7610, R4.reuse ;  /* 0x00007610ff097816 */ /* 0x102fe40000000004 */
        /* <DEDUP_REMOVED lines=48> */
[--C-:B------:R-:W-:Y:S02]  /*0d50*/  PRMT R213, RZ, 0x5410, R209.reuse ;  /* 0x00005410ffd57816 */ /* 0x100fe400000000d1 */
[----:B-1----:R-:W-:Y:S02]  /*0d60*/  PRMT R207, RZ, 0x7610, R208 ;  /* 0x00007610ffcf7816 */ /* 0x002fe400000000d0 */
        /* <DEDUP_REMOVED lines=21> */
[----:B--2---:R-:W-:Y:S02]  /*0ec0*/  @P0 FADD.FTZ R204, R16, R204 ;  /* 0x000000cc10cc0221 */ /* 0x004fe40000010000 */
[----:B------:R-:W-:Y:S02]  /*0ed0*/  @P0 FADD.FTZ R205, R17, R205 ;  /* 0x000000cd11cd0221 */ /* 0x000fe40000010000 */
[----:B------:R-:W-:Y:S02]  /*0ee0*/  @P0 FADD.FTZ R206, R18, R206 ;  /* 0x000000ce12ce0221 */ /* 0x000fe40000010000 */
[----:B------:R-:W-:Y:S02]  /*0ef0*/  @P0 FADD.FTZ R207, R19, R207 ;  /* 0x000000cf13cf0221 */ /* 0x000fe40000010000 */
[----:B---3--:R-:W-:-:S02]  /*0f00*/  @P0 FADD.FTZ R208, R12, R208 ;  /* 0x000000d00cd00221 */ /* 0x008fc40000010000 */
[----:B------:R-:W-:Y:S02]  /*0f10*/  @P0 FADD.FTZ R209, R13, R209 ;  /* 0x000000d10dd10221 */ /* 0x000fe40000010000 */
        /* <DEDUP_REMOVED lines=99> */
[----:B------:R-:W-:-:S04]  /*1550*/  IMAD.WIDE.U32 R234, R251, R244, c[0x0][0x188] ;  /* 0x00006200fbea7625 */ /* 0x000fc800078e00f4 */
        /* <DEDUP_REMOVED lines=15> */
[----:B------:R-:W-:Y:S02]  /*1650*/  IADD3 R250, R245, 0x300, RZ ;  /* 0x00000300f5fa7810 */ /* 0x000fe40007ffe0ff */
[--C-:B--2---:R-:W-:Y:S02]  /*1660*/  PRMT R233, RZ, 0x5410, R228.reuse ;  /* 0x00005410ffe97816 */ /* 0x104fe400000000e4 */
[----:B0-----:R-:W-:Y:S02]  /*1670*/  PRMT R235, RZ, 0x7610, R228 ;  /* 0x00007610ffeb7816 */ /* 0x001fe400000000e4 */
[----:B------:R-:W-:Y:S02]  /*1680*/  PRMT R228, RZ, 0x7610, R230 ;  /* 0x00007610ffe47816 */ /* 0x000fe400000000e6 */
[----:B------:R-:W-:-:S02]  /*1690*/  PRMT R241, RZ, 0x7610, R229 ;  /* 0x00007610fff17816 */ /* 0x000fc400000000e5 */
[----:B------:R-:W-:Y:S02]  /*16a0*/  PRMT R236, RZ, 0x5410, R231 ;  /* 0x00005410ffec7816 */ /* 0x000fe400000000e7 */
[----:B------:R-:W-:Y:S02]  /*16b0*/  PRMT R239, RZ, 0x5410, R229 ;  /* 0x00005410ffef7816 */ /* 0x000fe400000000e5 */
        /* <DEDUP_REMOVED lines=25> */
[----:B------:R-:W-:Y:S02]  /*1850*/  @P0 FADD.FTZ R235, R15, R235 ;  /* 0x000000eb0feb0221 */ /* 0x000fe40000010000 */
[----:B------:R-:W-:-:S05]  /*1860*/  IMAD.WIDE.U32 R240, R251, R249, c[0x0][0x188] ;  /* 0x00006200fbf07625 */ /* 0x000fca00078e00f9 */
[----:B------:R-:W-:Y:S04]  /*1870*/  STG.E.128 [R240.64], R228 ;  /* 0x000000e4f0007986 */ /* 0x000fe8000c101d04 */
[----:B------:R0:W-:Y:S01]  /*1880*/  STG.E.128 [R240.64+0x10], R232 ;  /* 0x000010e8f0007986 */ /* 0x0001e2000c101d04 */
[----:B------:R-:W-:Y:S01]  /*1890*/  @P1 MOV R32, R16 ;  /* 0x0000001000201202 */ /* 0x000fe20000000f00 */
[----:B------:R-:W-:Y:S01]  /*18a0*/  @P1 IMAD.WIDE.U32 R238, R251, R250, c[0x0][0x180] ;  /* 0x00006000fbee1625 */ /* 0x000fe200078e00fa */
[----:B------:R-:W-:Y:S02]  /*18b0*/  @P1 MOV R33, R17 ;  /* 0x0000001100211202 */ /* 0x000fe40000000f00 */
[----:B------:R-:W-:Y:S02]  /*18c0*/  @P1 MOV R34, R18 ;  /* 0x0000001200221202 */ /* 0x000fe40000000f00 */
[----:B------:R-:W-:-:S06]  /*18d0*/  @P1 MOV R35, R19 ;  /* 0x0000001300231202 */ /* 0x000fcc0000000f00 */
[----:B------:R-:W2:Y:S01]  /*18e0*/  @P1 LDG.E.128 R32, [R238.64] ;  /* 0x00000004ee201981 */ /* 0x000ea2000c1e1d00 */
[----:B0-----:R-:W-:-:S06]  /*18f0*/  IMAD.WIDE.U32 R240, R250, R237, c[0x0][0x170] ;  /* 0x00005c00faf07625 */ /* 0x001fcc00078e00ed */
[----:B------:R-:W3:Y:S01]  /*1900*/  LDG.E.128 R240, [R240.64] ;  /* 0x00000004f0f07981 */ /* 0x000ee2000c1e1d00 */
[----:B------:R-:W-:Y:S02]  /*1910*/  @P1 MOV R28, R12 ;  /* 0x0000000c001c1202 */ /* 0x000fe40000000f00 */
[----:B------:R-:W-:Y:S02]  /*1920*/  @P1 MOV R29, R13 ;  /* 0x0000000d001d1202 */ /* 0x000fe40000000f00 */
[----:B------:R-:W-:Y:S02]  /*1930*/  @P1 MOV R30, R14 ;  /* 0x0000000e001e1202 */ /* 0x000fe40000000f00 */
[----:B------:R-:W-:-:S06]  /*1940*/  @P1 MOV R31, R15 ;  /* 0x0000000f001f1202 */ /* 0x000fcc0000000f00 */
[----:B------:R0:W4:Y:S01]  /*1950*/  @P1 LDG.E.128 R28, [R238.64+0x10] ;  /* 0x00001004ee1c1981 */ /* 0x000122000c1e1d00 */
[----:B--2---:R-:W-:Y:S02]  /*1960*/  @P1 MOV R16, R32 ;  /* 0x0000002000101202 */ /* 0x004fe40000000f00 */
[----:B---3--:R-:W-:-:S05]  /*1970*/  PRMT R237, RZ, 0x5410, R240 ;  /* 0x00005410ffed7816 */ /* 0x008fca00000000f0 */
[----:B------:R-:W-:-:S04]  /*1980*/  FMUL.FTZ R237, R237, R252 ;  /* 0x000000fceded7220 */ /* 0x000fc80000410000 */
[----:B------:R-:W-:Y:S01]  /*1990*/  FMUL.FTZ R236, R40, R237 ;  /* 0x000000ed28ec7220 */ /* 0x000fe20000410000 */
[----:B------:R-:W-:-:S03]  /*19a0*/  PRMT R237, RZ, 0x7610, R240 ;  /* 0x00007610ffed7816 */ /* 0x000fc600000000f0 */
[----:B------:R-:W-:Y:S02]  /*19b0*/  @P0 FADD.FTZ R236, R236, R16 ;  /* 0x00000010ecec0221 */ /* 0x000fe40000010000 */
[----:B------:R-:W-:Y:S01]  /*19c0*/  FMUL.FTZ R16, R237, R252 ;  /* 0x000000fced107220 */ /* 0x000fe20000410000 */
[----:B------:R-:W-:Y:S02]  /*19d0*/  PRMT R237, RZ, 0x5410, R241 ;  /* 0x00005410ffed7816 */ /* 0x000fe400000000f1 */
[----:B------:R-:W-:-:S03]  /*19e0*/  @P1 MOV R17, R33 ;  /* 0x0000002100111202 */ /* 0x000fc60000000f00 */
[----:B0-----:R-:W-:Y:S01]  /*19f0*/  FMUL.FTZ R239, R237, R252 ;  /* 0x000000fcedef7220 */ /* 0x001fe20000410000 */
[----:B------:R-:W-:Y:S01]  /*1a00*/  @P1 MOV R18, R34 ;  /* 0x0000002200121202 */ /* 0x000fe20000000f00 */
[----:B------:R-:W-:Y:S01]  /*1a10*/  FMUL.FTZ R237, R41, R16 ;  /* 0x0000001029ed7220 */ /* 0x000fe20000410000 */
[----:B------:R-:W-:Y:S01]  /*1a20*/  PRMT R241, RZ, 0x7610, R241 ;  /* 0x00007610fff17816 */ /* 0x000fe200000000f1 */
[----:B------:R-:W-:Y:S01]  /*1a30*/  FMUL.FTZ R238, R42, R239 ;  /* 0x000000ef2aee7220 */ /* 0x000fe20000410000 */
[--C-:B------:R-:W-:Y:S01]  /*1a40*/  PRMT R239, RZ, 0x5410, R242.reuse ;  /* 0x00005410ffef7816 */ /* 0x100fe200000000f2 */
[----:B------:R-:W-:Y:S01]  /*1a50*/  @P0 FADD.FTZ R237, R237, R17 ;  /* 0x00000011eded0221 */ /* 0x000fe20000010000 */
[----:B------:R-:W-:Y:S01]  /*1a60*/  PRMT R17, RZ, 0x7610, R242 ;  /* 0x00007610ff117816 */ /* 0x000fe200000000f2 */
[----:B------:R-:W-:Y:S02]  /*1a70*/  @P0 FADD.FTZ R238, R238, R18 ;  /* 0x00000012eeee0221 */ /* 0x000fe40000010000 */
[-C--:B------:R-:W-:Y:S01]  /*1a80*/  FMUL.FTZ R18, R241, R252.reuse ;  /* 0x000000fcf1127220 */ /* 0x080fe20000410000 */
[--C-:B------:R-:W-:Y:S01]  /*1a90*/  PRMT R241, RZ, 0x5410, R243.reuse ;  /* 0x00005410fff17816 */ /* 0x100fe200000000f3 */
[----:B------:R-:W-:Y:S01]  /*1aa0*/  FMUL.FTZ R16, R239, R252 ;  /* 0x000000fcef107220 */ /* 0x000fe20000410000 */
[----:B------:R-:W-:Y:S01]  /*1ab0*/  PRMT R243, RZ, 0x7610, R243 ;  /* 0x00007610fff37816 */ /* 0x000fe200000000f3 */
[----:B------:R-:W-:-:S02]  /*1ac0*/  FMUL.FTZ R239, R43, R18 ;  /* 0x000000122bef7220 */ /* 0x000fc40000410000 */
[-C--:B------:R-:W-:Y:S02]  /*1ad0*/  FMUL.FTZ R18, R17, R252.reuse ;  /* 0x000000fc11127220 */ /* 0x080fe40000410000 */
[----:B------:R-:W-:Y:S01]  /*1ae0*/  FMUL.FTZ R241, R241, R252 ;  /* 0x000000fcf1f17220 */ /* 0x000fe20000410000 */
[----:B------:R-:W-:Y:S01]  /*1af0*/  @P1 MOV R19, R35 ;  /* 0x0000002300131202 */ /* 0x000fe20000000f00 */
[----:B------:R-:W-:Y:S01]  /*1b00*/  FMUL.FTZ R17, R37, R18 ;  /* 0x0000001225117220 */ /* 0x000fe20000410000 */
[----:B----4-:R-:W-:Y:S01]  /*1b10*/  @P1 MOV R14, R30 ;  /* 0x0000001e000e1202 */ /* 0x010fe20000000f00 */
[----:B------:R-:W-:Y:S02]  /*1b20*/  FMUL.FTZ R252, R243, R252 ;  /* 0x000000fcf3fc7220 */ /* 0x000fe40000410000 */
[----:B------:R-:W-:Y:S01]  /*1b30*/  FMUL.FTZ R18, R38, R241 ;  /* 0x000000f126127220 */ /* 0x000fe20000410000 */
[----:B------:R-:W-:Y:S01]  /*1b40*/  @P1 MOV R15, R31 ;  /* 0x0000001f000f1202 */ /* 0x000fe20000000f00 */
[----:B------:R-:W-:-:S02]  /*1b50*/  @P0 FADD.FTZ R239, R239, R19 ;  /* 0x00000013efef0221 */ /* 0x000fc40000010000 */
[----:B------:R-:W-:Y:S02]  /*1b60*/  FMUL.FTZ R19, R39, R252 ;  /* 0x000000fc27137220 */ /* 0x000fe40000410000 */
[----:B------:R-:W-:Y:S02]  /*1b70*/  @P0 FADD.FTZ R18, R18, R14 ;  /* 0x0000000e12120221 */ /* 0x000fe40000010000 */
[----:B------:R-:W-:Y:S02]  /*1b80*/  FADD.FTZ R14, RZ, R24 ;  /* 0x00000018ff0e7221 */ /* 0x000fe40000010000 */
[----:B------:R-:W-:Y:S02]  /*1b90*/  @P0 FADD.FTZ R19, R19, R15 ;  /* 0x0000000f13130221 */ /* 0x000fe40000010000 */
[----:B------:R-:W-:-:S04]  /*1ba0*/  FADD.FTZ R15, R25, R14 ;  /* 0x0000000e190f7221 */ /* 0x000fc80000010000 */
[----:B------:R-:W-:-:S04]  /*1bb0*/  FADD.FTZ R14, R26, R15 ;  /* 0x0000000f1a0e7221 */ /* 0x000fc80000010000 */
[----:B------:R-:W-:-:S04]  /*1bc0*/  FADD.FTZ R15, R27, R14 ;  /* 0x0000000e1b0f7221 */ /* 0x000fc80000010000 */
[----:B------:R-:W-:-:S04]  /*1bd0*/  FADD.FTZ R14, R20, R15 ;  /* 0x0000000f140e7221 */ /* 0x000fc80000010000 */
[----:B------:R-:W-:-:S04]  /*1be0*/  FADD.FTZ R15, R21, R14 ;  /* 0x0000000e150f7221 */ /* 0x000fc80000010000 */
[----:B------:R-:W-:Y:S01]  /*1bf0*/  FADD.FTZ R14, R22, R15 ;  /* 0x0000000f160e7221 */ /* 0x000fe20000010000 */
[----:B------:R-:W-:Y:S01]  /*1c00*/  @P1 MOV R12, R28 ;  /* 0x0000001c000c1202 */ /* 0x000fe20000000f00 */
[----:B------:R-:W-:Y:S01]  /*1c10*/  FMUL.FTZ R16, R36, R16 ;  /* 0x0000001024107220 */ /* 0x000fe20000410000 */
[----:B------:R-:W-:Y:S01]  /*1c20*/  @P1 MOV R13, R29 ;  /* 0x0000001d000d1202 */ /* 0x000fe20000000f00 */
[----:B------:R-:W-:Y:S02]  /*1c30*/  FADD.FTZ R15, R23, R14 ;  /* 0x0000000e170f7221 */ /* 0x000fe40000010000 */
[----:B------:R-:W-:Y:S02]  /*1c40*/  @P0 FADD.FTZ R16, R16, R12 ;  /* 0x0000000c10100221 */ /* 0x000fe40000010000 */
[----:B------:R-:W-:Y:S02]  /*1c50*/  FADD.FTZ R14, R8, R15 ;  /* 0x0000000f080e7221 */ /* 0x000fe40000010000 */
[----:B------:R-:W-:-:S02]  /*1c60*/  @P0 FADD.FTZ R17, R17, R13 ;  /* 0x0000000d11110221 */ /* 0x000fc40000010000 */
[----:B------:R-:W-:-:S04]  /*1c70*/  IMAD.WIDE.U32 R12, R251, R250, c[0x0][0x188] ;  /* 0x00006200fb0c7625 */ /* 0x000fc800078e00fa */
[----:B------:R-:W-:Y:S01]  /*1c80*/  FADD.FTZ R15, R9, R14 ;  /* 0x0000000e090f7221 */ /* 0x000fe20000010000 */
[----:B------:R-:W-:Y:S04]  /*1c90*/  STG.E.128 [R12.64], R236 ;  /* 0x000000ec0c007986 */ /* 0x000fe8000c101d04 */
[----:B------:R0:W-:Y:S02]  /*1ca0*/  STG.E.128 [R12.64+0x10], R16 ;  /* 0x000010100c007986 */ /* 0x0001e4000c101d04 */
        /* <DEDUP_REMOVED lines=54> */
.L_x_20903:
        /* <DEDUP_REMOVED lines=132> */
.L_x_20904:
[----:B------:R-:W2:Y:S01]  /*2850*/  S2R R240, SR_TID.X ;  /* 0x0000000000f07919 */ /* 0x000ea20000002100 */
[----:B------:R-:W-:Y:S01]  /*2860*/  @!P0 SHF.R.U32.HI R241, RZ, 0x5, R13 ;  /* 0x00000005fff18819 */ /* 0x000fe2000001160d */
[----:B-1----:R-:W-:Y:S01]  /*2870*/  FADD.FTZ R13, R242, R243 ;  /* 0x000000f3f20d7221 */ /* 0x002fe20000010000 */
[----:B------:R-:W-:Y:S01]  /*2880*/  WARPSYNC 0xffffffff ;  /* 0xffffffff00007948 */ /* 0x000fe20003800000 */
[----:B0-----:R-:W-:Y:S01]  /*2890*/  HFMA2.MMA R243, -RZ, RZ, 0, 0 ;  /* 0x00000000fff37435 */ /* 0x001fe200000001ff */
[----:B------:R-:W-:-:S04]  /*28a0*/  @!P0 LOP3.LUT R241, R241, 0x3, RZ, 0xc0, !PT ;  /* 0x00000003f1f18812 */ /* 0x000fc800078ec0ff */
[----:B------:R-:W-:-:S05]  /*28b0*/  @!P0 IADD3 R242, R14, R241, RZ ;  /* 0x000000f10ef28210 */ /* 0x000fca0007ffe0ff */
[----:B------:R0:W-:Y:S01]  /*28c0*/  @!P0 STS.64 [R242.X8], R12 ;  /* 0x0000000cf2008388 */ /* 0x0001e20000008a00 */
[----:B--2---:R-:W-:Y:S02]  /*28d0*/  LOP3.LUT R15, R240, 0x1f, RZ, 0xc0, !PT ;  /* 0x0000001ff00f7812 */ /* 0x004fe400078ec0ff */
[----:B0-----:R-:W-:Y:S01]  /*28e0*/  SHF.R.U32.HI R12, RZ, 0x5, R240 ;  /* 0x00000005ff0c7819 */ /* 0x001fe200000116f0 */
[----:B------:R-:W-:Y:S01]  /*28f0*/  BAR.SYNC.DEFER_BLOCKING 0x0 ;  /* 0x0000000000007b1d */ /* 0x000fe20000010000 */
[----:B------:R-:W-:Y:S02]  /*2900*/  ISETP.GT.U32.AND P1, PT, R15, 0x3, PT ;  /* 0x000000030f00780c */ /* 0x000fe40003f24070 */
[----:B------:R-:W-:-:S04]  /*2910*/  LOP3.LUT R13, R12, 0x3, RZ, 0xc0, !PT ;  /* 0x000000030c0d7812 */ /* 0x000fc800078ec0ff */
[----:B------:R-:W-:-:S07]  /*2920*/  LOP3.LUT P0, RZ, R13, 0x1f, R240, 0xf8, !PT ;  /* 0x0000001f0dff7812 */ /* 0x000fce000780f8f0 */
[----:B------:R-:W-:Y:S02]  /*2930*/  @!P1 IADD3 R251, R14, R15, RZ ;  /* 0x0000000f0efb9210 */ /* 0x000fe40007ffe0ff */
[----:B------:R-:W-:Y:S01]  /*2940*/  CS2R R14, SRZ ;  /* 0x00000000000e7805 */ /* 0x000fe2000001ff00 */
[----:B------:R-:W-:-:S04]  /*2950*/  @!P1 MOV R243, 0x700 ;  /* 0x0000070000f39802 */ /* 0x000fc80000000f00 */
[----:B------:R0:W-:Y:S01]  /*2960*/  I2F R13, R243 ;  /* 0x000000f3000d7306 */ /* 0x0001e20000201400 */
[----:B------:R-:W1:Y:S04]  /*2970*/  SHFL.DOWN PT, R252, R243, 0x2, 0x1f ;  /* 0x08401f00f3fc7f89 */ /* 0x000e6800000e0000 */
[----:B------:R-:W2:Y:S01]  /*2980*/  @!P1 LDS.64 R14, [R251.X8] ;  /* 0x00000000fb0e9984 */ /* 0x000ea20000008a00 */
[----:B------:R-:W-:Y:S02]  /*2990*/  ISETP.NE.AND P1, PT, RZ, UR6, PT ;  /* 0x00000006ff007c0c */ /* 0x000fe4000bf25270 */
[----:B-1----:R1:W3:Y:S01]  /*29a0*/  I2F R240, R252 ;  /* 0x000000fc00f07306 */ /* 0x0022e20000201400 */
[----:B------:R-:W-:-:S05]  /*29b0*/  IADD3 R12, R252, R243, RZ ;  /* 0x000000f3fc0c7210 */ /* 0x000fca0007ffe0ff */
[----:B0-----:R-:W1:Y:S04]  /*29c0*/  SHFL.DOWN PT, R243, R12, 0x1, 0x1f ;  /* 0x08201f000cf37f89 */ /* 0x001e6800000e0000 */
[----:B--2---:R-:W0:Y:S01]  /*29d0*/  SHFL.DOWN PT, R241, R14, 0x2, 0x1f ;  /* 0x08401f000ef17f89 */ /* 0x004e2200000e0000 */
[----:B-1----:R-:W-:-:S06]  /*29e0*/  IADD3 R252, R12, R243, RZ ;  /* 0x000000f30cfc7210 */ /* 0x002fcc0007ffe0ff */
[----:B------:R-:W1:Y:S01]  /*29f0*/  I2F R252, R252 ;  /* 0x000000fc00fc7306 */ /* 0x000e620000201400 */
[C---:B0-----:R-:W-:Y:S02]  /*2a00*/  FADD.FTZ R242, -R241.reuse, R14 ;  /* 0x0000000ef1f27221 */ /* 0x041fe40000010100 */
[----:B---3--:R-:W-:Y:S02]  /*2a10*/  FMUL.FTZ R241, R241, R240 ;  /* 0x000000f0f1f17220 */ /* 0x008fe40000410000 */
[----:B------:R-:W-:Y:S02]  /*2a20*/  FMUL.FTZ R242, R242, R242 ;  /* 0x000000f2f2f27220 */ /* 0x000fe40000410000 */
[----:B------:R-:W-:Y:S02]  /*2a30*/  FFMA.FTZ R241, R13, R14, R241 ;  /* 0x0000000e0df17223 */ /* 0x000fe400000100f1 */
[----:B------:R-:W-:Y:S01]  /*2a40*/  FMUL.FTZ R251, R242, R13 ;  /* 0x0000000df2fb7220 */ /* 0x000fe20000410000 */
[----:B------:R-:W0:Y:S01]  /*2a50*/  SHFL.DOWN PT, R14, R15, 0x2, 0x1f ;  /* 0x08401f000f0e7f89 */ /* 0x000e2200000e0000 */
[----:B------:R-:W2:Y:S02]  /*2a60*/  I2F R13, R12 ;  /* 0x0000000c000d7306 */ /* 0x000ea40000201400 */
[----:B------:R-:W-:-:S06]  /*2a70*/  FMUL.FTZ R242, R251, R240 ;  /* 0x000000f0fbf27220 */ /* 0x000fcc0000410000 */
[----:B-1----:R-:W-:Y:S08]  /*2a80*/  MUFU.RCP R12, R252 ;  /* 0x000000fc000c7308 */ /* 0x002ff00000001000 */
[----:B--2---:R-:W1:Y:S01]  /*2a90*/  MUFU.RCP R240, R13 ;  /* 0x0000000d00f07308 */ /* 0x004e620000001000 */
[----:B0-----:R-:W-:Y:S02]  /*2aa0*/  FADD.FTZ R251, R14, R15 ;  /* 0x0000000f0efb7221 */ /* 0x001fe40000010000 */
[----:B-1----:R-:W-:-:S02]  /*2ab0*/  FMUL.FTZ R14, R240, R241 ;  /* 0x000000f1f00e7220 */ /* 0x002fc40000410000 */
[----:B------:R-:W-:-:S03]  /*2ac0*/  FFMA.FTZ R240, R240, R242, R251 ;  /* 0x000000f2f0f07223 */ /* 0x000fc600000100fb */
[----:B------:R-:W0:Y:S01]  /*2ad0*/  I2F R241, R243 ;  /* 0x000000f300f17306 */ /* 0x000e220000201400 */
[----:B------:R-:W0:Y:S04]  /*2ae0*/  SHFL.DOWN PT, R242, R14, 0x1, 0x1f ;  /* 0x08201f000ef27f89 */ /* 0x000e2800000e0000 */
[----:B------:R-:W1:Y:S01]  /*2af0*/  SHFL.DOWN PT, R251, R240, 0x1, 0x1f ;  /* 0x08201f00f0fb7f89 */ /* 0x000e6200000e0000 */
[----:B0-----:R-:W-:Y:S02]  /*2b00*/  FMUL.FTZ R15, R242, R241 ;  /* 0x000000f1f20f7220 */ /* 0x001fe40000410000 */
[----:B------:R-:W-:Y:S02]  /*2b10*/  FADD.FTZ R242, R14, -R242 ;  /* 0x800000f20ef27221 */ /* 0x000fe40000010000 */
[----:B------:R-:W-:Y:S01]  /*2b20*/  FFMA.FTZ R15, R13, R14, R15 ;  /* 0x0000000e0d0f7223 */ /* 0x000fe2000001000f */
[----:B------:R-:W-:Y:S01]  /*2b30*/  @!P0 MOV R14, 0x4 ;  /* 0x00000004000e8802 */ /* 0x000fe20000000f00 */
[----:B------:R-:W-:-:S02]  /*2b40*/  FMUL.FTZ R242, R242, R242 ;  /* 0x000000f2f2f27220 */ /* 0x000fc40000410000 */
[----:B------:R-:W-:Y:S02]  /*2b50*/  FMUL.FTZ R243, R12, R15 ;  /* 0x0000000f0cf37220 */ /* 0x000fe40000410000 */
[----:B------:R-:W-:Y:S02]  /*2b60*/  FMUL.FTZ R242, R13, R242 ;  /* 0x000000f20df27220 */ /* 0x000fe40000410000 */
[----:B-1----:R-:W-:Y:S02]  /*2b70*/  FADD.FTZ R251, R240, R251 ;  /* 0x000000fbf0fb7221 */ /* 0x002fe40000010000 */
[----:B------:R-:W-:Y:S01]  /*2b80*/  FMUL.FTZ R242, R242, R241 ;  /* 0x000000f1f2f27220 */ /* 0x000fe20000410000 */
[----:B------:R-:W0:Y:S03]  /*2b90*/  SHFL.IDX PT, R243, R243, RZ, 0x1f ;  /* 0x00001ffff3f37589 */ /* 0x000e2600000e0000 */
[----:B------:R-:W-:Y:S01]  /*2ba0*/  FFMA.FTZ R242, R12, R242, R251 ;  /* 0x000000f20cf27223 */ /* 0x000fe200000100fb */
[----:B------:R-:W-:-:S04]  /*2bb0*/  MOV R12, c[0x0][0x1e0] ;  /* 0x00007800000c7a02 */ /* 0x000fc80000000f00 */
[----:B------:R-:W1:Y:S01]  /*2bc0*/  SHFL.IDX PT, R15, R242, RZ, 0x1f ;  /* 0x00001ffff20f7589 */ /* 0x000e6200000e0000 */
[C---:B0-----:R-:W-:Y:S01]  /*2bd0*/  FMUL.FTZ R13, R243.reuse, R243 ;  /* 0x000000f3f30d7220 */ /* 0x041fe20000410000 */
[----:B------:R-:W-:-:S04]  /*2be0*/  FSEL R240, R243, RZ, !P1 ;  /* 0x000000fff3f07208 */ /* 0x000fc80004800000 */
[----:B------:R-:W-:Y:S01]  /*2bf0*/  FSEL R13, R13, RZ, P1 ;  /* 0x000000ff0d0d7208 */ /* 0x000fe20000800000 */
[--C-:B------:R-:W-:Y:S01]  /*2c00*/  FADD.FTZ R22, R22, -R240.reuse ;  /* 0x800000f016167221 */ /* 0x100fe20000010000 */
[----:B------:R-:W-:Y:S01]  /*2c10*/  LOP3.LUT P1, RZ, R246, 0xff, RZ, 0xc0, !PT ;  /* 0x000000fff6ff7812 */ /* 0x000fe2000782c0ff */
[----:B-1----:R-:W-:Y:S02]  /*2c20*/  FFMA.FTZ R12, R15, R12, c[0x0][0x228] ;  /* 0x00008a000f0c7623 */ /* 0x002fe4000001000c */
[----:B------:R-:W-:Y:S01]  /*2c30*/  FADD.FTZ R242, R23, -R240 ;  /* 0x800000f017f27221 */ /* 0x000fe20000010000 */
[----:B------:R-:W-:Y:S01]  /*2c40*/  SEL R246, RZ, 0x1, P1 ;  /* 0x00000001fff67807 */ /* 0x000fe20000800000 */
[----:B------:R-:W-:Y:S01]  /*2c50*/  FADD.FTZ R241, R12, R13 ;  /* 0x0000000d0cf17221 */ /* 0x000fe20000010000 */
[----:B------:R-:W-:Y:S01]  /*2c60*/  @!P0 MOV R12, 0x4 ;  /* 0x00000004000c8802 */ /* 0x000fe20000000f00 */
[----:B------:R-:W-:-:S04]  /*2c70*/  @!P0 IMAD.WIDE R14, R247, R14, c[0x0][0x1a0] ;  /* 0x00006800f70e8625 */ /* 0x000fc800078e020e */
[----:B------:R-:W0:Y:S01]  /*2c80*/  MUFU.RSQ R241, R241 ;  /* 0x000000f100f17308 */ /* 0x000e220000001400 */
[----:B------:R1:W-:Y:S01]  /*2c90*/  @!P0 STG.E [R14.64], R243 ;  /* 0x000000f30e008986 */ /* 0x0003e2000c101904 */
[C---:B------:R-:W-:Y:S01]  /*2ca0*/  @!P0 IMAD.WIDE R12, R247.reuse, R12, c[0x0][0x1a8] ;  /* 0x00006a00f70c8625 */ /* 0x040fe200078e020c */
[----:B------:R-:W-:-:S03]  /*2cb0*/  IADD3 R247, R247, c[0x0][0x160], RZ ;  /* 0x00005800f7f77a10 */ /* 0x000fc60007ffe0ff */
[--C-:B------:R-:W-:Y:S02]  /*2cc0*/  FADD.FTZ R24, R24, -R240.reuse ;  /* 0x800000f018187221 */ /* 0x100fe40000010000 */
[--C-:B------:R-:W-:Y:S02]  /*2cd0*/  FADD.FTZ R26, R26, -R240.reuse ;  /* 0x800000f01a1a7221 */ /* 0x100fe40000010000 */
[--C-:B------:R-:W-:Y:S02]  /*2ce0*/  FADD.FTZ R6, R6, -R240.reuse ;  /* 0x800000f006067221 */ /* 0x100fe40000010000 */
[--C-:B------:R-:W-:Y:S02]  /*2cf0*/  FADD.FTZ R252, R7, -R240.reuse ;  /* 0x800000f007fc7221 */ /* 0x100fe40000010000 */
[----:B-1----:R-:W-:Y:S02]  /*2d00*/  FADD.FTZ R14, R25, -R240 ;  /* 0x800000f0190e7221 */ /* 0x002fe40000010000 */
[C---:B0-----:R-:W-:Y:S01]  /*2d10*/  FMUL.FTZ R23, R241.reuse, R22 ;  /* 0x00000016f1177220 */ /* 0x041fe20000410000 */
[----:B------:R0:W-:Y:S01]  /*2d20*/  @!P0 STG.E [R12.64], R241 ;  /* 0x000000f10c008986 */ /* 0x0001e2000c101904 */
[----:B------:R-:W-:Y:S01]  /*2d30*/  FMUL.FTZ R242, R241, R242 ;  /* 0x000000f2f1f27220 */ /* 0x000fe20000410000 */
[----:B------:R-:W-:Y:S01]  /*2d40*/  ISETP.GE.AND P0, PT, R247, c[0x0][0x164], PT ;  /* 0x00005900f7007a0c */ /* 0x000fe20003f06270 */
[----:B------:R-:W-:-:S02]  /*2d50*/  FFMA.FTZ R23, R142, R23, R198 ;  /* 0x000000178e177223 */ /* 0x000fc400000100c6 */
[----:B------:R-:W-:Y:S02]  /*2d60*/  FFMA.FTZ R242, R143, R242, R199 ;  /* 0x000000f28ff27223 */ /* 0x000fe400000100c7 */
[--C-:B------:R-:W-:Y:S02]  /*2d70*/  FADD.FTZ R22, R20, -R240.reuse ;  /* 0x800000f014167221 */ /* 0x100fe40000010000 */
[----:B------:R-:W-:Y:S01]  /*2d80*/  FMUL.FTZ R14, R241, R14 ;  /* 0x0000000ef10e7220 */ /* 0x000fe20000410000 */
[----:B------:R-:W-:Y:S01]  /*2d90*/  F2FP.BF16.PACK_AB R15, R242, R23 ;  /* 0x00000017f20f723e */ /* 0x000fe200000010ff */
[----:B------:R-:W-:Y:S02]  /*2da0*/  FADD.FTZ R242, R21, -R240 ;  /* 0x800000f015f27221 */ /* 0x000fe40000010000 */
[C---:B------:R-:W-:Y:S02]  /*2db0*/  FMUL.FTZ R23, R241.reuse, R22 ;  /* 0x00000016f1177220 */ /* 0x040fe40000410000 */
[----:B------:R-:W-:-:S02]  /*2dc0*/  FMUL.FTZ R242, R241, R242 ;  /* 0x000000f2f1f27220 */ /* 0x000fc40000410000 */
[----:B0-----:R-:W-:Y:S02]  /*2dd0*/  FADD.FTZ R12, R27, -R240 ;  /* 0x800000f01b0c7221 */ /* 0x001fe40000010000 */
[C---:B------:R-:W-:Y:S02]  /*2de0*/  FMUL.FTZ R13, R241.reuse, R24 ;  /* 0x00000018f10d7220 */ /* 0x040fe40000410000 */
[----:B------:R-:W-:Y:S02]  /*2df0*/  FMUL.FTZ R21, R241, R26 ;  /* 0x0000001af1157220 */ /* 0x000fe40000410000 */
[----:B------:R-:W-:Y:S02]  /*2e00*/  FFMA.FTZ R23, R140, R23, R196 ;  /* 0x000000178c177223 */ /* 0x000fe400000100c4 */
[----:B------:R-:W-:Y:S02]  /*2e10*/  FFMA.FTZ R242, R141, R242, R197 ;  /* 0x000000f28df27223 */ /* 0x000fe400000100c5 */
[----:B------:R-:W-:-:S02]  /*2e20*/  FMUL.FTZ R20, R241, R12 ;  /* 0x0000000cf1147220 */ /* 0x000fc40000410000 */
[----:B------:R-:W-:Y:S02]  /*2e30*/  FFMA.FTZ R12, R144, R13, R200 ;  /* 0x0000000d900c7223 */ /* 0x000fe400000100c8 */
[----:B------:R-:W-:Y:S02]  /*2e40*/  FFMA.FTZ R13, R146, R21, R202 ;  /* 0x00000015920d7223 */ /* 0x000fe400000100ca */
[----:B------:R-:W-:Y:S01]  /*2e50*/  FFMA.FTZ R21, R145, R14, R201 ;  /* 0x0000000e91157223 */ /* 0x000fe200000100c9 */
[----:B------:R-:W-:Y:S01]  /*2e60*/  F2FP.BF16.PACK_AB R14, R242, R23 ;  /* 0x00000017f20e723e */ /* 0x000fe200000010ff */
[----:B------:R-:W-:Y:S01]  /*2e70*/  FADD.FTZ R26, R5, -R240 ;  /* 0x800000f0051a7221 */ /* 0x000fe20000010000 */
[----:B------:R-:W-:Y:S01]  /*2e80*/  HFMA2.MMA R23, -RZ, RZ, 0, 9.5367431640625e-07 ;  /* 0x00000010ff177435 */ /* 0x000fe200000001ff */
[----:B------:R-:W-:Y:S01]  /*2e90*/  FMUL.FTZ R5, R241, R6 ;  /* 0x00000006f1057220 */ /* 0x000fe20000410000 */
[----:B------:R-:W-:Y:S01]  /*2ea0*/  F2FP.BF16.PACK_AB R12, R21, R12 ;  /* 0x0000000c150c723e */ /* 0x000fe200000010ff */
[----:B------:R-:W-:-:S02]  /*2eb0*/  FMUL.FTZ R6, R241, R252 ;  /* 0x000000fcf1067220 */ /* 0x000fc40000410000 */
[----:B------:R-:W-:Y:S02]  /*2ec0*/  FFMA.FTZ R20, R147, R20, R203 ;  /* 0x0000001493147223 */ /* 0x000fe400000100cb */
[----:B------:R-:W-:Y:S02]  /*2ed0*/  FFMA.FTZ R5, R134, R5, R190 ;  /* 0x0000000586057223 */ /* 0x000fe400000100be */
[----:B------:R-:W-:Y:S01]  /*2ee0*/  FFMA.FTZ R6, R135, R6, R191 ;  /* 0x0000000687067223 */ /* 0x000fe200000100bf */
[----:B------:R-:W-:Y:S01]  /*2ef0*/  F2FP.BF16.PACK_AB R13, R20, R13 ;  /* 0x0000000d140d723e */ /* 0x000fe200000010ff */
[--C-:B------:R-:W-:Y:S02]  /*2f00*/  FADD.FTZ R8, R8, -R240.reuse ;  /* 0x800000f008087221 */ /* 0x100fe40000010000 */
[--C-:B------:R-:W-:Y:S01]  /*2f10*/  FADD.FTZ R10, R10, -R240.reuse ;  /* 0x800000f00a0a7221 */ /* 0x100fe20000010000 */
[----:B------:R-:W-:Y:S01]  /*2f20*/  F2FP.BF16.PACK_AB R7, R6, R5 ;  /* 0x000000050607723e */ /* 0x000fe200000010ff */
[----:B------:R-:W-:-:S02]  /*2f30*/  FADD.FTZ R22, R9, -R240 ;  /* 0x800000f009167221 */ /* 0x000fc40000010000 */
[----:B------:R-:W-:Y:S02]  /*2f40*/  FADD.FTZ R4, R4, -R240 ;  /* 0x800000f004047221 */ /* 0x000fe40000010000 */
[----:B------:R-:W-:-:S04]  /*2f50*/  IMAD.WIDE.U32 R20, R245, R23, c[0x0][0x208] ;  /* 0x00008200f5147625 */ /* 0x000fc800078e0017 */
[----:B------:R-:W-:Y:S01]  /*2f60*/  FADD.FTZ R24, R11, -R240 ;  /* 0x800000f00b187221 */ /* 0x000fe20000010000 */
[----:B------:R0:W-:Y:S01]  /*2f70*/  STG.E.128 [R20.64], R12 ;  /* 0x0000000c14007986 */ /* 0x0001e2000c101d04 */
[C---:B------:R-:W-:Y:S02]  /*2f80*/  FMUL.FTZ R5, R241.reuse, R8 ;  /* 0x00000008f1057220 */ /* 0x040fe40000410000 */
[C---:B------:R-:W-:Y:S02]  /*2f90*/  FMUL.FTZ R9, R241.reuse, R10 ;  /* 0x0000000af1097220 */ /* 0x040fe40000410000 */
[C---:B------:R-:W-:Y:S02]  /*2fa0*/  FMUL.FTZ R22, R241.reuse, R22 ;  /* 0x00000016f1167220 */ /* 0x040fe40000410000 */
[C---:B------:R-:W-:Y:S02]  /*2fb0*/  FMUL.FTZ R11, R241.reuse, R4 ;  /* 0x00000004f10b7220 */ /* 0x040fe40000410000 */
[----:B------:R-:W-:-:S02]  /*2fc0*/  FMUL.FTZ R24, R241, R24 ;  /* 0x00000018f1187220 */ /* 0x000fc40000410000 */
[----:B------:R-:W-:Y:S02]  /*2fd0*/  FMUL.FTZ R26, R241, R26 ;  /* 0x0000001af11a7220 */ /* 0x000fe40000410000 */
[----:B------:R-:W-:Y:S02]  /*2fe0*/  FFMA.FTZ R4, R136, R5, R192 ;  /* 0x0000000588047223 */ /* 0x000fe400000100c0 */
[----:B------:R-:W-:Y:S02]  /*2ff0*/  FADD.FTZ R206, R206, -R240 ;  /* 0x800000f0cece7221 */ /* 0x000fe40000010000 */
[----:B------:R-:W-:Y:S02]  /*3000*/  FFMA.FTZ R5, R138, R9, R194 ;  /* 0x000000098a057223 */ /* 0x000fe400000100c2 */
[----:B0-----:R-:W-:Y:S02]  /*3010*/  FADD.FTZ R12, R207, -R240 ;  /* 0x800000f0cf0c7221 */ /* 0x001fe40000010000 */
[----:B------:R-:W-:-:S02]  /*3020*/  FFMA.FTZ R6, R132, R11, R188 ;  /* 0x0000000b84067223 */ /* 0x000fc400000100bc */
[----:B------:R-:W-:Y:S02]  /*3030*/  FFMA.FTZ R9, R137, R22, R193 ;  /* 0x0000001689097223 */ /* 0x000fe400000100c1 */
[----:B------:R-:W-:Y:S02]  /*3040*/  FFMA.FTZ R11, R133, R26, R189 ;  /* 0x0000001a850b7223 */ /* 0x000fe400000100bd */
[----:B------:R-:W-:Y:S01]  /*3050*/  FFMA.FTZ R24, R139, R24, R195 ;  /* 0x000000188b187223 */ /* 0x000fe200000100c3 */
[----:B------:R-:W-:Y:S01]  /*3060*/  F2FP.BF16.PACK_AB R4, R9, R4 ;  /* 0x000000040904723e */ /* 0x000fe200000010ff */
[----:B------:R-:W-:Y:S01]  /*3070*/  FMUL.FTZ R13, R241, R206 ;  /* 0x000000cef10d7220 */ /* 0x000fe20000410000 */
[----:B------:R-:W-:Y:S01]  /*3080*/  F2FP.BF16.PACK_AB R6, R11, R6 ;  /* 0x000000060b06723e */ /* 0x000fe200000010ff */
[----:B------:R-:W-:Y:S01]  /*3090*/  FMUL.FTZ R12, R241, R12 ;  /* 0x0000000cf10c7220 */ /* 0x000fe20000410000 */
[----:B------:R-:W-:Y:S01]  /*30a0*/  F2FP.BF16.PACK_AB R5, R24, R5 ;  /* 0x000000051805723e */ /* 0x000fe200000010ff */
[----:B------:R-:W-:-:S02]  /*30b0*/  FADD.FTZ R208, R208, -R240 ;  /* 0x800000f0d0d07221 */ /* 0x000fc40000010000 */
[--C-:B------:R-:W-:Y:S02]  /*30c0*/  FADD.FTZ R14, R209, -R240.reuse ;  /* 0x800000f0d10e7221 */ /* 0x100fe40000010000 */
[--C-:B------:R-:W-:Y:S02]  /*30d0*/  FADD.FTZ R212, R212, -R240.reuse ;  /* 0x800000f0d4d47221 */ /* 0x100fe40000010000 */
[--C-:B------:R-:W-:Y:S02]  /*30e0*/  FADD.FTZ R213, R213, -R240.reuse ;  /* 0x800000f0d5d57221 */ /* 0x100fe40000010000 */
[----:B------:R-:W-:Y:S02]  /*30f0*/  FADD.FTZ R20, R211, -R240 ;  /* 0x800000f0d3147221 */ /* 0x000fe40000010000 */
[----:B------:R-:W-:-:S04]  /*3100*/  IMAD.WIDE.U32 R8, R0, R23, c[0x0][0x208] ;  /* 0x0000820000087625 */ /* 0x000fc800078e0017 */
[--C-:B------:R-:W-:Y:S01]  /*3110*/  FADD.FTZ R204, R204, -R240.reuse ;  /* 0x800000f0cccc7221 */ /* 0x100fe20000010000 */
[----:B------:R0:W-:Y:S01]  /*3120*/  STG.E.128 [R8.64], R4 ;  /* 0x0000000408007986 */ /* 0x0001e2000c101d04 */
        /* <DEDUP_REMOVED lines=31> */
[----:B------:R-:W-:Y:S02]  /*3320*/  FFMA.FTZ R13, R130, R13, R186 ;  /* 0x0000000d820d7223 */ /* 0x000fe400000100ba */
[----:B------:R-:W-:Y:S02]  /*3330*/  FFMA.FTZ R12, R131, R12, R187 ;  /* 0x0000000c830c7223 */ /* 0x000fe400000100bb */
[----:B------:R-:W-:Y:S02]  /*3340*/  FADD.FTZ R240, R19, -R240 ;  /* 0x800000f013f07221 */ /* 0x000fe40000010000 */
[C---:B------:R-:W-:Y:S01]  /*3350*/  FMUL.FTZ R19, R241.reuse, R208 ;  /* 0x000000d0f1137220 */ /* 0x040fe20000410000 */
[----:B0-----:R-:W-:Y:S01]  /*3360*/  F2FP.BF16.PACK_AB R5, R12, R13 ;  /* 0x0000000d0c05723e */ /* 0x001fe200000010ff */
        /* <DEDUP_REMOVED lines=22> */
[----:B------:R-:W-:Y:S02]  /*34d0*/  FFMA.FTZ R9, R122, R21, R178 ;  /* 0x000000157a097223 */ /* 0x000fe400000100b2 */
[----:B------:R-:W-:Y:S02]  /*34e0*/  FMUL.FTZ R214, R241, R227 ;  /* 0x000000e3f1d67220 */ /* 0x000fe40000410000 */
[----:B------:R-:W-:Y:S02]  /*34f0*/  FFMA.FTZ R18, R100, R221, R156 ;  /* 0x000000dd64127223 */ /* 0x000fe4000001009c */
[----:B------:R-:W-:Y:S02]  /*3500*/  FFMA.FTZ R21, R101, R216, R157 ;  /* 0x000000d865157223 */ /* 0x000fe4000001009d */
[----:B------:R-:W-:-:S02]  /*3510*/  FMUL.FTZ R27, R241, R210 ;  /* 0x000000d2f11b7220 */ /* 0x000fc40000410000 */
[----:B------:R-:W-:Y:S01]  /*3520*/  FMUL.FTZ R24, R241, R217 ;  /* 0x000000d9f1187220 */ /* 0x000fe20000410000 */
[----:B------:R-:W-:Y:S01]  /*3530*/  F2FP.BF16.PACK_AB R18, R21, R18 ;  /* 0x000000121512723e */ /* 0x000fe200000010ff */
        /* <DEDUP_REMOVED lines=15> */
[C---:B------:R-:W-:Y:S02]  /*3630*/  FMUL.FTZ R219, R241.reuse, R226 ;  /* 0x000000e2f1db7220 */ /* 0x040fe40000410000 */
[----:B------:R-:W-:Y:S02]  /*3640*/  FMUL.FTZ R209, R241, R228 ;  /* 0x000000e4f1d17220 */ /* 0x000fe40000410000 */
[----:B------:R-:W-:Y:S02]  /*3650*/  FFMA.FTZ R27, R126, R27, R182 ;  /* 0x0000001b7e1b7223 */ /* 0x000fe400000100b6 */
[----:B------:R-:W-:-:S02]  /*3660*/  FFMA.FTZ R22, R127, R22, R183 ;  /* 0x000000167f167223 */ /* 0x000fc400000100b7 */
[----:B------:R-:W-:Y:S02]  /*3670*/  FFMA.FTZ R15, R117, R24, R173 ;  /* 0x00000018750f7223 */ /* 0x000fe400000100ad */
[C---:B------:R-:W-:Y:S01]  /*3680*/  FMUL.FTZ R215, R241.reuse, R230 ;  /* 0x000000e6f1d77220 */ /* 0x040fe20000410000 */
[----:B------:R-:W-:Y:S01]  /*3690*/  F2FP.BF16.PACK_AB R7, R22, R27 ;  /* 0x0000001b1607723e */ /* 0x000fe200000010ff */
        /* <DEDUP_REMOVED lines=41> */
[----:B------:R-:W-:Y:S01]  /*3930*/  IMAD.WIDE.U32 R20, R2, R23, c[0x0][0x208] ;  /* 0x0000820002147625 */ /* 0x000fe200078e0017 */
        /* <DEDUP_REMOVED lines=13> */
.L_x_20901:
[----:B------:R-:W-:Y:S05]  /*3a10*/  EXIT ;  /* 0x000000000000794d */ /* 0x000fea0003800000 */
.L_x_20899:
[----:B------:R-:W-:Y:S01]  /*3a20*/  HFMA2.MMA R241, -RZ, RZ, 0, 5.9604644775390625e-08 ;  /* 0x00000001fff17435 */ /* 0x000fe200000001ff */
[----:B------:R-:W-:-:S02]  /*3a30*/  MOV R243, R12 ;  /* 0x0000000c00f37202 */ /* 0x000fc40000000f00 */
[----:B------:R-:W-:Y:S02]  /*3a40*/  MOV R242, 0x1f ;  /* 0x0000001f00f27802 */ /* 0x000fe40000000f00 */
[----:B------:R-:W-:Y:S02]  /*3a50*/  MOV R15, 0xffffffff ;  /* 0xffffffff000f7802 */ /* 0x000fe40000000f00 */
[----:B------:R-:W-:Y:S02]  /*3a60*/  MOV R240, 0x3a80 ;  /* 0x00003a8000f07802 */ /* 0x000fe40000000f00 */
[----:B------:R-:W-:Y:S05]  /*3a70*/  CALL.REL.NOINC `($__internal_69_$__cuda_sm70_shflsync_bfly_p) ;  /* 0x00000a8000007944 */ /* 0x000fea0003c00000 */
[----:B-1----:R-:W-:Y:S05]  /*3a80*/  BRA `(.L_x_20903) ;  /* 0xffffe58000007947 */ /* 0x002fea000383ffff */
.L_x_20900:
[----:B------:R-:W-:Y:S01]  /*3a90*/  HFMA2.MMA R241, -RZ, RZ, 0, 1.1920928955078125e-07 ;  /* 0x00000002fff17435 */ /* 0x000fe200000001ff */
[----:B------:R-:W-:Y:S02]  /*3aa0*/  MOV R242, 0x1f ;  /* 0x0000001f00f27802 */ /* 0x000fe40000000f00 */
[----:B------:R-:W-:Y:S02]  /*3ab0*/  MOV R15, 0xffffffff ;  /* 0xffffffff000f7802 */ /* 0x000fe40000000f00 */
[----:B------:R-:W-:Y:S02]  /*3ac0*/  MOV R240, 0x3ae0 ;  /* 0x00003ae000f07802 */ /* 0x000fe40000000f00 */
[----:B0-----:R-:W-:Y:S05]  /*3ad0*/  CALL.REL.NOINC `($__internal_69_$__cuda_sm70_shflsync_bfly_p) ;  /* 0x00000a2000007944 */ /* 0x001fea0003c00000 */
[----:B------:R-:W-:Y:S01]  /*3ae0*/  HFMA2.MMA R241, -RZ, RZ, 0, 2.384185791015625e-07 ;  /* 0x00000004fff17435 */ /* 0x000fe200000001ff */
[----:B-1----:R-:W-:Y:S01]  /*3af0*/  FADD.FTZ R243, R243, R242 ;  /* 0x000000f2f3f37221 */ /* 0x002fe20000010000 */
[----:B------:R-:W-:-:S02]  /*3b00*/  MOV R242, 0x1f ;  /* 0x0000001f00f27802 */ /* 0x000fc40000000f00 */
[----:B------:R-:W-:Y:S02]  /*3b10*/  MOV R15, 0xffffffff ;  /* 0xffffffff000f7802 */ /* 0x000fe40000000f00 */
[----:B------:R-:W-:Y:S02]  /*3b20*/  MOV R240, 0x3b40 ;  /* 0x00003b4000f07802 */ /* 0x000fe40000000f00 */
[----:B------:R-:W-:Y:S05]  /*3b30*/  CALL.REL.NOINC `($__internal_69_$__cuda_sm70_shflsync_bfly_p) ;  /* 0x000009c000007944 */ /* 0x000fea0003c00000 */
[----:B------:R-:W-:Y:S01]  /*3b40*/  HFMA2.MMA R241, -RZ, RZ, 0, 4.76837158203125e-07 ;  /* 0x00000008fff17435 */ /* 0x000fe200000001ff */
[----:B-1----:R-:W-:Y:S01]  /*3b50*/  FADD.FTZ R243, R243, R242 ;  /* 0x000000f2f3f37221 */ /* 0x002fe20000010000 */
[----:B------:R-:W-:Y:S02]  /*3b60*/  MOV R242, 0x1f ;  /* 0x0000001f00f27802 */ /* 0x000fe40000000f00 */
[----:B------:R-:W-:Y:S02]  /*3b70*/  MOV R15, 0xffffffff ;  /* 0xffffffff000f7802 */ /* 0x000fe40000000f00 */
[----:B------:R-:W-:Y:S02]  /*3b80*/  MOV R240, 0x3ba0 ;  /* 0x00003ba000f07802 */ /* 0x000fe40000000f00 */
[----:B------:R-:W-:Y:S05]  /*3b90*/  CALL.REL.NOINC `($__internal_69_$__cuda_sm70_shflsync_bfly_p) ;  /* 0x0000096000007944 */ /* 0x000fea0003c00000 */
[----:B------:R-:W-:Y:S01]  /*3ba0*/  HFMA2.MMA R241, -RZ, RZ, 0, 9.5367431640625e-07 ;  /* 0x00000010fff17435 */ /* 0x000fe200000001ff */
[----:B-1----:R-:W-:Y:S01]  /*3bb0*/  FADD.FTZ R243, R243, R242 ;  /* 0x000000f2f3f37221 */ /* 0x002fe20000010000 */
[----:B------:R-:W-:-:S02]  /*3bc0*/  MOV R242, 0x1f ;  /* 0x0000001f00f27802 */ /* 0x000fc40000000f00 */
[----:B------:R-:W-:Y:S02]  /*3bd0*/  MOV R15, 0xffffffff ;  /* 0xffffffff000f7802 */ /* 0x000fe40000000f00 */
[----:B------:R-:W-:Y:S02]  /*3be0*/  MOV R240, 0x3c00 ;  /* 0x00003c0000f07802 */ /* 0x000fe40000000f00 */
[----:B------:R-:W-:Y:S05]  /*3bf0*/  CALL.REL.NOINC `($__internal_69_$__cuda_sm70_shflsync_bfly_p) ;  /* 0x0000090000007944 */ /* 0x000fea0003c00000 */
[----:B-1----:R-:W-:Y:S01]  /*3c00*/  FADD.FTZ R12, R243, R242 ;  /* 0x000000f2f30c7221 */ /* 0x002fe20000010000 */
[----:B------:R-:W-:Y:S01]  /*3c10*/  HFMA2.MMA R241, -RZ, RZ, 0, 5.9604644775390625e-08 ;  /* 0x00000001fff17435 */ /* 0x000fe200000001ff */
[----:B------:R-:W-:Y:S02]  /*3c20*/  MOV R242, 0x1f ;  /* 0x0000001f00f27802 */ /* 0x000fe40000000f00 */
        /* <DEDUP_REMOVED lines=115> */
[----:B------:R-:W-:Y:S05]  /*4360*/  CALL.REL.NOINC `($__internal_69_$__cuda_sm70_shflsync_bfly_p) ;  /* 0x0000019000007944 */ /* 0x000fea0003c00000 */
[----:B------:R-:W-:Y:S01]  /*4370*/  HFMA2.MMA R241, -RZ, RZ, 0, 1.1920928955078125e-07 ;  /* 0x00000002fff17435 */ /* 0x000fe200000001ff */
[----:B-1----:R-:W-:Y:S01]  /*4380*/  FADD.FTZ R243, R243, R242 ;  /* 0x000000f2f3f37221 */ /* 0x002fe20000010000 */
[----:B------:R-:W-:Y:S02]  /*4390*/  MOV R242, 0x1f ;  /* 0x0000001f00f27802 */ /* 0x000fe40000000f00 */
[----:B------:R-:W-:Y:S02]  /*43a0*/  MOV R15, 0xffffffff ;  /* 0xffffffff000f7802 */ /* 0x000fe40000000f00 */
[----:B------:R-:W-:Y:S02]  /*43b0*/  MOV R240, 0x43d0 ;  /* 0x000043d000f07802 */ /* 0x000fe40000000f00 */
[----:B------:R-:W-:Y:S05]  /*43c0*/  CALL.REL.NOINC `($__internal_69_$__cuda_sm70_shflsync_bfly_p) ;  /* 0x0000013000007944 */ /* 0x000fea0003c00000 */
        /* <DEDUP_REMOVED lines=18> */
[----:B-1----:R-:W-:Y:S05]  /*44f0*/  BRA `(.L_x_20904) ;  /* 0xffffe35000007947 */ /* 0x002fea000383ffff */
        .weak           $__internal_69_$__cuda_sm70_shflsync_bfly_p
        .type           $__internal_69_$__cuda_sm70_shflsync_bfly_p,@function
        .size           $__internal_69_$__cuda_sm70_shflsync_bfly_p,(.L_x_44909 - $__internal_69_$__cuda_sm70_shflsync_bfly_p)
$__internal_69_$__cuda_sm70_shflsync_bfly_p:
[----:B------:R-:W-:Y:S04]  /*4500*/  WARPSYNC R15 ;  /* 0x0000000f00007348 */ /* 0x000fe80003800000 */
[----:B------:R0:W1:Y:S02]  /*4510*/  SHFL.BFLY PT, R242, R243, R241, R242 ;  /* 0x0c0000f1f3f27389 */ /* 0x00006400000e00f2 */
[----:B0-----:R-:W-:-:S06]  /*4520*/  HFMA2.MMA R241, -RZ, RZ, 0, 0 ;  /* 0x00000000fff17435 */ /* 0x001fcc00000001ff */
[----:B------:R-:W-:Y:S05]  /*4530*/  RET.REL.NODEC R240 `(_ZN10layer_norm13ln_fwd_kernelINS_13Kernel_traitsIf13__nv_bfloat16fS2_fjLj7168ELj1ELj1ELj4ELj16ENS_18Kernel_traits_baseILj7168EfS2_fS2_fjLj128EEEEELb0ELb1ELb0ELb1EEEvNS_9FwdParamsE) ;  /* 0xffffbac0f0007950 */ /* 0x000fea0003c3ffff */
.L_x_20905:
        /* <DEDUP_REMOVED lines=12> */
.L_x_44909:


//--------------------- .text._ZN10layer_norm13ln_fwd_kernelINS_13Kernel_traitsIf13__nv_bfloat16fS2_fjLj7168ELj1ELj1ELj4ELj16ENS_18Kernel_traits_baseILj7168EfS2_fS2_fjLj128EEEEELb0ELb1ELb1ELb0EEEvNS_9FwdParamsE --------------------------
	.section	.text._ZN10layer_norm13ln_fwd_kernelINS_13Kernel_traitsIf13__nv_bfloat16fS2_fjLj7168ELj1ELj1ELj4ELj16ENS_18Kernel_traits_baseILj7168EfS2_fS2_fjLj128EEEEELb0ELb1ELb1ELb0EEEvNS_9FwdParamsE,"ax",@progbits
	.sectioninfo	@"SHI_REGISTERS=255"
	.align	128
        .global         _ZN10layer_norm13ln_fwd_kernelINS_13Kernel_traitsIf13__nv_bfloat16fS2_fjLj7168ELj1ELj1ELj4ELj16ENS_18Kernel_traits_baseILj7168EfS2_fS2_fjLj128EEEEELb0ELb1ELb1ELb0EEEvNS_9FwdParamsE
        .type           _ZN10layer_norm13ln_fwd_kernelINS_13Kernel_traitsIf13__nv_bfloat16fS2_fjLj7168ELj1ELj1ELj4ELj16ENS_18Kernel_traits_baseILj7168EfS2_fS2_fjLj128EEEEELb0ELb1ELb1ELb0EEEvNS_9FwdParamsE,@function
        .size           _ZN10layer_norm13ln_fwd_kernelINS_13Kernel_traitsIf13__nv_bfloat16fS2_fjLj7168ELj1ELj1ELj4ELj16ENS_18Kernel_traits_baseILj7168EfS2_fS2_fjLj128EEEEELb0ELb1ELb1ELb0EEEvNS_9FwdParamsE,(.L_x_44910 - _ZN10layer_norm13ln_fwd_kernelINS_13Kernel_traitsIf13__nv_bfloat16fS2_fjLj7168ELj1ELj1ELj4ELj16ENS_18Kernel_traits_baseILj7168EfS2_fS2_fjLj128EEEEELb0ELb1ELb1ELb0EEEvNS_9FwdParamsE)
        .other          _ZN10layer_norm13ln_fwd_kernelINS_13Kernel_traitsIf13__nv_bfloat16fS2_fjLj7168ELj1ELj1ELj4ELj16ENS_18Kernel_traits_baseILj7168EfS2_fS2_fjLj128EEEEELb0ELb1ELb1ELb0EEEvNS_9FwdParamsE,@"STO_CUDA_ENTRY STV_DEFAULT"
_ZN10layer_norm13ln_fwd_kernelINS_13Kernel_traitsIf13__nv_bfloat16fS2_fjLj7168ELj1ELj1ELj4ELj16ENS_18Kernel_traits_baseILj7168EfS2_fS2_fjLj128EEEEELb0ELb1ELb1ELb0EEEvNS_9FwdParamsE:
.text._ZN10layer_norm13ln_fwd_kernelINS_13Kernel_traitsIf13__nv_bfloat16fS2_fjLj7168ELj1ELj1ELj4ELj16ENS_18Kernel_traits_baseILj7168EfS2_fS2_fjLj128EEEEELb0ELb1ELb1ELb0EEEvNS_9FwdParamsE:
        /* <DEDUP_REMOVED lines=44> */
.L_x_20907:
[----:B------:R-:W-:Y:S05]  /*02c0*/  BSYNC B0 ;  /* 0x0000000000007941 */ /* 0x000fea0003800000 */
.L_x_20906:
        /* <DEDUP_REMOVED lines=21> */
.L_x_20909:
[----:B------:R-:W-:Y:S05]  /*0420*/  BSYNC B0 ;  /* 0x0000000000007941 */ /* 0x000fea0003800000 */
.L_x_20908:
        /* <DEDUP_REMOVED lines=21> */
.L_x_20911:
[----:B------:R-:W-:Y:S05]  /*0580*/  BSYNC B0 ;  /* 0x0000000000007941 */ /* 0x000fea0003800000 */
.L_x_20910:
        /* <DEDUP_REMOVED lines=21> */
.L_x_20913:
[----:B------:R-:W-:Y:S05]  /*06e0*/  BSYNC B0 ;  /* 0x0000000000007941 */ /* 0x000fea0003800000 */
.L_x_20912:
        /* <DEDUP_REMOVED lines=21> */
.L_x_20915:
[----:B------:R-:W-:Y:S05]  /*0840*/  BSYNC B0 ;  /* 0x0000000000007941 */ /* 0x000fea0003800000 */
.L_x_20914:
        /* <DEDUP_REMOVED lines=24> */
.L_x_20917:
[----:B------:R-:W-:Y:S05]  /*09d0*/  BSYNC B0 ;  /* 0x0000000000007941 */ /* 0x000fea0003800000 */
.L_x_20916:
[----:B------:R-:W-:Y:S01]  /*09e0*/  ISETP.GE.U32.AND P1, PT, R0, 0x380, PT ;  /* 0x000003800000780c */ /* 0x000fe20003f26070 */
[----:B------:R-:W-:-:S12]  /*09f0*/  BSSY B0, `(.L_x_20918) ;  /* 0x0000014000007945 */ /* 0x000fd80003800000 */
        /* <DEDUP_REMOVED lines=13> */
[----:B------:R0:W5:Y:S01]  /*0ad0*/  LDG.E.128 R152, [R2.64+0x10] ;  /* 0x0000100402987981 */ /* 0x000162000c1e1d00 */
[----:B------:R-:W-:-:S04]  /*0ae0*/  @P1 LEA R4, P2, R148, c[0x0][0x218], 0x5 ;  /* 0x0000860094041a11 */ /* 0x000fc800078428ff */
[----:B------:R-:W-:Y:S02]  /*0af0*/  @P1 LEA.HI.X R5, R148, c[0x0][0x21c], RZ, 0x5, P2 ;  /* 0x0000870094051a11 */ /* 0x000fe400010f2cff */
[----:B------:R0:W5:Y:S04]  /*0b00*/  LDG.E.128 R148, [R2.64] ;  /* 0x0000000402947981 */ /* 0x000168000c1e1d00 */
[----:B------:R0:W5:Y:S04]  /*0b10*/  @P1 LDG.E.128 R140, [R4.64] ;  /* 0x00000004048c1981 */ /* 0x000168000c1e1d00 */
[----:B------:R0:W5:Y:S02]  /*0b20*/  @P1 LDG.E.128 R144, [R4.64+0x10] ;  /* 0x0000100404901981 */ /* 0x000164000c1e1d00 */
.L_x_20919:
[----:B------:R-:W-:Y:S05]  /*0b30*/  BSYNC B0 ;  /* 0x0000000000007941 */ /* 0x000fea0003800000 */
.L_x_20918:
        /* <DEDUP_REMOVED lines=8> */
[----:B------:R-:W-:Y:S02]  /*0bc0*/  SHF.L.U32 R6, R250, 0x5, RZ ;  /* 0x00000005fa067819 */ /* 0x000fe400000006ff */
[----:B------:R-:W-:Y:S02]  /*0bd0*/  IADD3 R4, R3, -R4, RZ ;  /* 0x8000000403047210 */ /* 0x000fe40007ffe0ff */
[----:B------:R-:W-:-:S02]  /*0be0*/  SHF.R.U32.HI R164, RZ, 0x2, R164 ;  /* 0x00000002ffa47819 */ /* 0x000fc400000116a4 */
[----:B------:R-:W-:Y:S02]  /*0bf0*/  IMNMX R4, RZ, R4, !PT ;  /* 0x00000004ff047217 */ /* 0x000fe40007800200 */
[----:B------:R-:W-:Y:S02]  /*0c00*/  LOP3.LUT R6, R6, 0x3e0, RZ, 0xc0, !PT ;  /* 0x000003e006067812 */ /* 0x000fe400078ec0ff */
[----:B------:R-:W-:Y:S02]  /*0c10*/  LOP3.LUT R5, R164, 0x3fffffe0, RZ, 0xc0, !PT ;  /* 0x3fffffe0a4057812 */ /* 0x000fe400078ec0ff */
[----:B------:R-:W-:Y:S02]  /*0c20*/  IMNMX R4, R4, 0x20, PT ;  /* 0x0000002004047817 */ /* 0x000fe40003800200 */
[----:B------:R-:W-:Y:S02]  /*0c30*/  IADD3 R6, R3, -R6, RZ ;  /* 0x8000000603067210 */ /* 0x000fe40007ffe0ff */
[----:B------:R-:W-:-:S02]  /*0c40*/  IADD3 R4, R4, R5, RZ ;  /* 0x0000000504047210 */ /* 0x000fc40007ffe0ff */
[----:B------:R-:W-:Y:S02]  /*0c50*/  IMNMX R6, RZ, R6, !PT ;  /* 0x00000006ff067217 */ /* 0x000fe40007800200 */
[----:B------:R-:W-:Y:S02]  /*0c60*/  SHF.L.U32 R4, R4, 0x3, RZ ;  /* 0x0000000304047819 */ /* 0x000fe400000006ff */
[----:B------:R-:W-:Y:S02]  /*0c70*/  IMNMX R6, R6, 0x20, PT ;  /* 0x0000002006067817 */ /* 0x000fe40003800200 */
[----:B------:R-:W-:Y:S02]  /*0c80*/  MOV R248, 0x1 ;  /* 0x0000000100f87802 */ /* 0x000fe40000000f00 */
[----:B------:R-:W-:Y:S01]  /*0c90*/  IADD3 R6, R5, R6, RZ ;  /* 0x0000000605067210 */ /* 0x000fe20007ffe0ff */
[----:B------:R-:W0:Y:S03]  /*0ca0*/  I2F.U32 R4, R4 ;  /* 0x0000000400047306 */ /* 0x000e260000201000 */
[----:B------:R-:W-:-:S05]  /*0cb0*/  SHF.L.U32 R3, R6, 0x3, RZ ;  /* 0x0000000306037819 */ /* 0x000fca00000006ff */
[----:B------:R1:W-:Y:S01]  /*0cc0*/  STL [R1], R3 ;  /* 0x0000000301007387 */ /* 0x0003e20000100800 */
[----:B0-----:R1:W0:Y:S02]  /*0cd0*/  MUFU.RCP R249, R4 ;  /* 0x0000000400f97308 */ /* 0x0012240000001000 */
.L_x_21063:
[----:B------:R-:W-:-:S10]  /*0ce0*/  HFMA2.MMA R5, -RZ, RZ, 0, 2.384185791015625e-07 ;  /* 0x00000004ff057435 */ /* 0x000fd400000001ff */
[----:B------:R-:W-:-:S05]  /*0cf0*/  IMAD.WIDE R6, R2, R5, c[0x0][0x1d0] ;  /* 0x0000740002067625 */ /* 0x000fca00078e0205 */
[----:B-1----:R1:W2:Y:S01]  /*0d00*/  LDG.E R3, [R6.64] ;  /* 0x0000000406037981 */ /* 0x0022a2000c1e1900 */
[C---:B------:R-:W-:Y:S02]  /*0d10*/  IMAD R232, R2.reuse, c[0x0][0x168], RZ ;  /* 0x00005a0002e87a24 */ /* 0x040fe400078e02ff */
[----:B------:R-:W-:Y:S01]  /*0d20*/  IMAD.WIDE R4, R2, R5, c[0x0][0x1d8] ;  /* 0x0000760002047625 */ /* 0x000fe200078e0205 */
[----:B------:R-:W-:Y:S05]  /*0d30*/  BSSY B0, `(.L_x_20920) ;  /* 0x000006f000007945 */ /* 0x000fea0003800000 */
[----:B-----5:R3:W5:Y:S01]  /*0d40*/  LDG.E R5, [R4.64] ;  /* 0x0000000404057981 */ /* 0x020762000c1e1900 */
[----:B-1----:R-:W-:-:S02]  /*0d50*/  MOV R6, RZ ;  /* 0x000000ff00067202 */ /* 0x002fc40000000f00 */
[----:B------:R-:W-:Y:S02]  /*0d60*/  SHF.R.S32.HI R7, RZ, 0x1f, R2 ;  /* 0x0000001fff077819 */ /* 0x000fe40000011402 */
        /* <DEDUP_REMOVED lines=8> */
[-C--:B------:R-:W-:Y:S02]  /*0df0*/  @P1 LEA.HI.SX32 R6, R235, R232.reuse, 0x1d ;  /* 0x000000e8eb061211 */ /* 0x080fe400078feaff */
[----:B---3--:R-:W-:Y:S01]  /*0e00*/  LEA.HI.SX32 R4, R233, R232, 0x1d ;  /* 0x000000e8e9047211 */ /* 0x008fe200078feaff */
        /* <DEDUP_REMOVED lines=39> */
[----:B------:R-:W-:-:S04]  /*1080*/  FMUL.FTZ R168, R16, R233 ;  /* 0x000000e910a87220 */ /* 0x000fc80000410000 */
[----:B------:R-:W-:Y:S02]  /*1090*/  @P2 FADD.FTZ R168, R164, R168 ;  /* 0x000000a8a4a82221 */ /* 0x000fe40000010000 */
.L_x_20923:
[----:B-1----:R-:W-:Y:S05]  /*10a0*/  BSYNC B1 ;  /* 0x0000000000017941 */ /* 0x002fea0003800000 */
.L_x_20922:
[----:B------:R-:W-:Y:S01]  /*10b0*/  BSSY B1, `(.L_x_20924) ;  /* 0x0000006000017945 */ /* 0x000fe20003800000 */
[----:B------:R-:W-:Y:S05]  /*10c0*/  @!P3 BRA `(.L_x_20925) ;  /* 0x000000400000b947 */ /* 0x000fea0003800000 */
[----:B-----5:R-:W-:-:S05]  /*10d0*/  PRMT R169, RZ, 0x7610, R180 ;  /* 0x00007610ffa97816 */ /* 0x020fca00000000b4 */
[----:B------:R-:W-:-:S04]  /*10e0*/  FMUL.FTZ R232, R169, c[0x0][0x1ec] ;  /* 0x00007b00a9e87a20 */ /* 0x000fc80000410000 */
[----:B------:R-:W-:-:S04]  /*10f0*/  FMUL.FTZ R169, R17, R232 ;  /* 0x000000e811a97220 */ /* 0x000fc80000410000 */
[----:B------:R-:W-:Y:S02]  /*1100*/  @P2 FADD.FTZ R169, R165, R169 ;  /* 0x000000a9a5a92221 */ /* 0x000fe40000010000 */
.L_x_20925:
[----:B------:R-:W-:Y:S05]  /*1110*/  BSYNC B1 ;  /* 0x0000000000017941 */ /* 0x000fea0003800000 */
.L_x_20924:
[----:B------:R-:W-:Y:S01]  /*1120*/  BSSY B1, `(.L_x_20926) ;  /* 0x0000006000017945 */ /* 0x000fe20003800000 */
[----:B------:R-:W-:Y:S05]  /*1130*/  @!P3 BRA `(.L_x_20927) ;  /* 0x000000400000b947 */ /* 0x000fea0003800000 */
[----:B-----5:R-:W-:-:S05]  /*1140*/  PRMT R170, RZ, 0x5410, R181 ;  /* 0x00005410ffaa7816 */ /* 0x020fca00000000b5 */
[----:B------:R-:W-:-:S04]  /*1150*/  FMUL.FTZ R233, R170, c[0x0][0x1ec] ;  /* 0x00007b00aae97a20 */ /* 0x000fc80000410000 */
[----:B------:R-:W-:-:S04]  /*1160*/  FMUL.FTZ R170, R18, R233 ;  /* 0x000000e912aa7220 */ /* 0x000fc80000410000 */
[----:B------:R-:W-:Y:S02]  /*1170*/  @P2 FADD.FTZ R170, R166, R170 ;  /* 0x000000aaa6aa2221 */ /* 0x000fe40000010000 */
.L_x_20927:
[----:B------:R-:W-:Y:S05]  /*1180*/  BSYNC B1 ;  /* 0x0000000000017941 */ /* 0x000fea0003800000 */
.L_x_20926:
[----:B------:R-:W-:Y:S01]  /*1190*/  BSSY B1, `(.L_x_20928) ;  /* 0x0000006000017945 */ /* 0x000fe20003800000 */
[----:B------:R-:W-:Y:S05]  /*11a0*/  @!P3 BRA `(.L_x_20929) ;  /* 0x000000400000b947 */ /* 0x000fea0003800000 */
[----:B-----5:R-:W-:-:S05]  /*11b0*/  PRMT R171, RZ, 0x7610, R181 ;  /* 0x00007610ffab7816 */ /* 0x020fca00000000b5 */
[----:B------:R-:W-:-:S04]  /*11c0*/  FMUL.FTZ R232, R171, c[0x0][0x1ec] ;  /* 0x00007b00abe87a20 */ /* 0x000fc80000410000 */
[----:B------:R-:W-:-:S04]  /*11d0*/  FMUL.FTZ R171, R19, R232 ;  /* 0x000000e813ab7220 */ /* 0x000fc80000410000 */
[----:B------:R-:W-:Y:S02]  /*11e0*/  @P2 FADD.FTZ R171, R167, R171 ;  /* 0x000000aba7ab2221 */ /* 0x000fe40000010000 */
.L_x_20929:
[----:B------:R-:W-:Y:S05]  /*11f0*/  BSYNC B1 ;  /* 0x0000000000017941 */ /* 0x000fea0003800000 */
.L_x_20928:
[----:B------:R-:W-:Y:S01]  /*1200*/  BSSY B1, `(.L_x_20930) ;  /* 0x0000006000017945 */ /* 0x000fe20003800000 */
[----:B------:R-:W-:Y:S05]  /*1210*/  @!P3 BRA `(.L_x_20931) ;  /* 0x000000400000b947 */ /* 0x000fea0003800000 */
[----:B-----5:R-:W-:-:S05]  /*1220*/  PRMT R176, RZ, 0x5410, R182 ;  /* 0x00005410ffb07816 */ /* 0x020fca00000000b6 */
[----:B------:R-:W-:-:S04]  /*1230*/  FMUL.FTZ R233, R176, c[0x0][0x1ec] ;  /* 0x00007b00b0e97a20 */ /* 0x000fc80000410000 */
[----:B------:R-:W-:-:S04]  /*1240*/  FMUL.FTZ R176, R236, R233 ;  /* 0x000000e9ecb07220 */ /* 0x000fc80000410000 */
[----:B------:R-:W-:Y:S02]  /*1250*/  @P2 FADD.FTZ R176, R172, R176 ;  /* 0x000000b0acb02221 */ /* 0x000fe40000010000 */
.L_x_20931:
[----:B------:R-:W-:Y:S05]  /*1260*/  BSYNC B1 ;  /* 0x0000000000017941 */ /* 0x000fea0003800000 */
.L_x_20930:
[----:B------:R-:W-:Y:S01]  /*1270*/  BSSY B1, `(.L_x_20932) ;  /* 0x0000006000017945 */ /* 0x000fe20003800000 */
[----:B------:R-:W-:Y:S05]  /*1280*/  @!P3 BRA `(.L_x_20933) ;  /* 0x000000400000b947 */ /* 0x000fea0003800000 */
[----:B-----5:R-:W-:-:S05]  /*1290*/  PRMT R177, RZ, 0x7610, R182 ;  /* 0x00007610ffb17816 */ /* 0x020fca00000000b6 */
[----:B------:R-:W-:-:S04]  /*12a0*/  FMUL.FTZ R232, R177, c[0x0][0x1ec] ;  /* 0x00007b00b1e87a20 */ /* 0x000fc80000410000 */
[----:B------:R-:W-:-:S04]  /*12b0*/  FMUL.FTZ R177, R237, R232 ;  /* 0x000000e8edb17220 */ /* 0x000fc80000410000 */
[----:B------:R-:W-:Y:S02]  /*12c0*/  @P2 FADD.FTZ R177, R173, R177 ;  /* 0x000000b1adb12221 */ /* 0x000fe40000010000 */
.L_x_20933:
[----:B------:R-:W-:Y:S05]  /*12d0*/  BSYNC B1 ;  /* 0x0000000000017941 */ /* 0x000fea0003800000 */
.L_x_20932:
[----:B------:R-:W-:Y:S01]  /*12e0*/  BSSY B1, `(.L_x_20934) ;  /* 0x0000006000017945 */ /* 0x000fe20003800000 */
[----:B------:R-:W-:Y:S05]  /*12f0*/  @!P3 BRA `(.L_x_20935) ;  /* 0x000000400000b947 */ /* 0x000fea0003800000 */
[----:B-----5:R-:W-:-:S05]  /*1300*/  PRMT R178, RZ, 0x5410, R183 ;  /* 0x00005410ffb27816 */ /* 0x020fca00000000b7 */
[----:B------:R-:W-:-:S04]  /*1310*/  FMUL.FTZ R233, R178, c[0x0][0x1ec] ;  /* 0x00007b00b2e97a20 */ /* 0x000fc80000410000 */
[----:B------:R-:W-:-:S04]  /*1320*/  FMUL.FTZ R178, R238, R233 ;  /* 0x000000e9eeb27220 */ /* 0x000fc80000410000 */
[----:B------:R-:W-:Y:S02]  /*1330*/  @P2 FADD.FTZ R178, R174, R178 ;  /* 0x000000b2aeb22221 */ /* 0x000fe40000010000 */
.L_x_20935:
[----:B------:R-:W-:Y:S05]  /*1340*/  BSYNC B1 ;  /* 0x0000000000017941 */ /* 0x000fea0003800000 */
.L_x_20934:
[----:B------:R-:W-:Y:S01]  /*1350*/  BSSY B1, `(.L_x_20936) ;  /* 0x0000006000017945 */ /* 0x000fe20003800000 */
[----:B------:R-:W-:Y:S05]  /*1360*/  @!P3 BRA `(.L_x_20937) ;  /* 0x000000400000b947 */ /* 0x000fea0003800000 */
[----:B-----5:R-:W-:-:S05]  /*1370*/  PRMT R179, RZ, 0x7610, R183 ;  /* 0x00007610ffb37816 */ /* 0x020fca00000000b7 */
[----:B------:R-:W-:-:S04]  /*1380*/  FMUL.FTZ R232, R179, c[0x0][0x1ec] ;  /* 0x00007b00b3e87a20 */ /* 0x000fc80000410000 */
[----:B------:R-:W-:-:S04]  /*1390*/  FMUL.FTZ R179, R239, R232 ;  /* 0x000000e8efb37220 */ /* 0x000fc80000410000 */
[----:B------:R-:W-:Y:S02]  /*13a0*/  @P2 FADD.FTZ R179, R175, R179 ;  /* 0x000000b3afb32221 */ /* 0x000fe40000010000 */
.L_x_20937:
[----:B------:R-:W-:Y:S05]  /*13b0*/  BSYNC B1 ;  /* 0x0000000000017941 */ /* 0x000fea0003800000 */
.L_x_20936:
[----:B------:R-:W-:Y:S01]  /*13c0*/  HFMA2.MMA R233, -RZ, RZ, 0, 1.9073486328125e-06 ;  /* 0x00000020ffe97435 */ /* 0x000fe200000001ff */
[----:B------:R-:W-:-:S09]  /*13d0*/  IADD3 R6, R6, 0x80, RZ ;  /* 0x0000008006067810 */ /* 0x000fd20007ffe0ff */
[C---:B------:R-:W-:Y:S01]  /*13e0*/  IMAD.WIDE.U32 R232, R4.reuse, R233, c[0x0][0x188] ;  /* 0x0000620004e87625 */ /* 0x040fe200078e00e9 */
[----:B------:R-:W-:-:S04]  /*13f0*/  IADD3 R4, R4, 0x80, RZ ;  /* 0x0000008004047810 */ /* 0x000fc80007ffe0ff */
[----:B------:R1:W-:Y:S04]  /*1400*/  STG.E.128 [R232.64], R168 ;  /* 0x000000a8e8007986 */ /* 0x0003e8000c101d04 */
[----:B------:R1:W-:Y:S02]  /*1410*/  STG.E.128 [R232.64+0x10], R176 ;  /* 0x000010b0e8007986 */ /* 0x0003e4000c101d04 */
.L_x_20921:
[----:B------:R-:W-:Y:S05]  /*1420*/  BSYNC B0 ;  /* 0x0000000000007941 */ /* 0x000fea0003800000 */
.L_x_20920:
        /* <DEDUP_REMOVED lines=10> */
[----:B-1----:R-:W-:-:S05]  /*14d0*/  @P1 MOV R233, 0x10 ;  /* 0x0000001000e91802 */ /* 0x002fca0000000f00 */
        /* <DEDUP_REMOVED lines=32> */
.L_x_20941:
[----:B-1----:R-:W-:Y:S05]  /*16e0*/  BSYNC B1 ;  /* 0x0000000000017941 */ /* 0x002fea0003800000 */
.L_x_20940:
[----:B------:R-:W-:Y:S01]  /*16f0*/  BSSY B1, `(.L_x_20942) ;  /* 0x0000006000017945 */ /* 0x000fe20003800000 */
[----:B------:R-:W-:Y:S05]  /*1700*/  @!P3 BRA `(.L_x_20943) ;  /* 0x000000400000b947 */ /* 0x000fea0003800000 */
[----:B-----5:R-:W-:-:S05]  /*1710*/  PRMT R185, RZ, 0x7610, R180 ;  /* 0x00007610ffb97816 */ /* 0x020fca00000000b4 */
[----:B------:R-:W-:-:S04]  /*1720*/  FMUL.FTZ R232, R185, c[0x0][0x1ec] ;  /* 0x00007b00b9e87a20 */ /* 0x000fc80000410000 */
[----:B------:R-:W-:-:S04]  /*1730*/  FMUL.FTZ R185, R41, R232 ;  /* 0x000000e829b97220 */ /* 0x000fc80000410000 */
[----:B------:R-:W-:Y:S02]  /*1740*/  @P2 FADD.FTZ R185, R165, R185 ;  /* 0x000000b9a5b92221 */ /* 0x000fe40000010000 */
.L_x_20943:
[----:B------:R-:W-:Y:S05]  /*1750*/  BSYNC B1 ;  /* 0x0000000000017941 */ /* 0x000fea0003800000 */
.L_x_20942:
[----:B------:R-:W-:Y:S01]  /*1760*/  BSSY B1, `(.L_x_20944) ;  /* 0x0000006000017945 */ /* 0x000fe20003800000 */
[----:B------:R-:W-:Y:S05]  /*1770*/  @!P3 BRA `(.L_x_20945) ;  /* 0x000000400000b947 */ /* 0x000fea0003800000 */
[----:B-----5:R-:W-:-:S05]  /*1780*/  PRMT R186, RZ, 0x5410, R181 ;  /* 0x00005410ffba7816 */ /* 0x020fca00000000b5 */
[----:B------:R-:W-:-:S04]  /*1790*/  FMUL.FTZ R233, R186, c[0x0][0x1ec] ;  /* 0x00007b00bae97a20 */ /* 0x000fc80000410000 */
[----:B------:R-:W-:-:S04]  /*17a0*/  FMUL.FTZ R186, R42, R233 ;  /* 0x000000e92aba7220 */ /* 0x000fc80000410000 */
[----:B------:R-:W-:Y:S02]  /*17b0*/  @P2 FADD.FTZ R186, R166, R186 ;  /* 0x000000baa6ba2221 */ /* 0x000fe40000010000 */
.L_x_20945:
[----:B------:R-:W-:Y:S05]  /*17c0*/  BSYNC B1 ;  /* 0x0000000000017941 */ /* 0x000fea0003800000 */
.L_x_20944:
[----:B------:R-:W-:Y:S01]  /*17d0*/  BSSY B1, `(.L_x_20946) ;  /* 0x0000006000017945 */ /* 0x000fe20003800000 */
[----:B------:R-:W-:Y:S05]  /*17e0*/  @!P3 BRA `(.L_x_20947) ;  /* 0x000000400000b947 */ /* 0x000fea0003800000 */
[----:B-----5:R-:W-:-:S05]  /*17f0*/  PRMT R187, RZ, 0x7610, R181 ;  /* 0x00007610ffbb7816 */ /* 0x020fca00000000b5 */
[----:B------:R-:W-:-:S04]  /*1800*/  FMUL.FTZ R232, R187, c[0x0][0x1ec] ;  /* 0x00007b00bbe87a20 */ /* 0x000fc80000410000 */
[----:B------:R-:W-:-:S04]  /*1810*/  FMUL.FTZ R187, R43, R232 ;  /* 0x000000e82bbb7220 */ /* 0x000fc80000410000 */
[----:B------:R-:W-:Y:S02]  /*1820*/  @P2 FADD.FTZ R187, R167, R187 ;  /* 0x000000bba7bb2221 */ /* 0x000fe40000010000 */
.L_x_20947:
[----:B------:R-:W-:Y:S05]  /*1830*/  BSYNC B1 ;  /* 0x0000000000017941 */ /* 0x000fea0003800000 */
.L_x_20946:
[----:B------:R-:W-:Y:S01]  /*1840*/  BSSY B1, `(.L_x_20948) ;  /* 0x0000006000017945 */ /* 0x000fe20003800000 */
[----:B------:R-:W-:Y:S05]  /*1850*/  @!P3 BRA `(.L_x_20949) ;  /* 0x000000400000b947 */ /* 0x000fea0003800000 */
[----:B-----5:R-:W-:-:S05]  /*1860*/  PRMT R188, RZ, 0x5410, R182 ;  /* 0x00005410ffbc7816 */ /* 0x020fca00000000b6 */
[----:B------:R-:W-:-:S04]  /*1870*/  FMUL.FTZ R233, R188, c[0x0][0x1ec] ;  /* 0x00007b00bce97a20 */ /* 0x000fc80000410000 */
[----:B------:R-:W-:-:S04]  /*1880*/  FMUL.FTZ R188, R36, R233 ;  /* 0x000000e924bc7220 */ /* 0x000fc80000410000 */
[----:B------:R-:W-:Y:S02]  /*1890*/  @P2 FADD.FTZ R188, R172, R188 ;  /* 0x000000bcacbc2221 */ /* 0x000fe40000010000 */
.L_x_20949:
[----:B------:R-:W-:Y:S05]  /*18a0*/  BSYNC B1 ;  /* 0x0000000000017941 */ /* 0x000fea0003800000 */
.L_x_20948:
[----:B------:R-:W-:Y:S01]  /*18b0*/  BSSY B1, `(.L_x_20950) ;  /* 0x0000006000017945 */ /* 0x000fe20003800000 */
[----:B------:R-:W-:Y:S05]  /*18c0*/  @!P3 BRA `(.L_x_20951) ;  /* 0x000000400000b947 */ /* 0x000fea0003800000 */
[----:B-----5:R-:W-:-:S05]  /*18d0*/  PRMT R189, RZ, 0x7610, R182 ;  /* 0x00007610ffbd7816 */ /* 0x020fca00000000b6 */
[----:B------:R-:W-:-:S04]  /*18e0*/  FMUL.FTZ R232, R189, c[0x0][0x1ec] ;  /* 0x00007b00bde87a20 */ /* 0x000fc80000410000 */
[----:B------:R-:W-:-:S04]  /*18f0*/  FMUL.FTZ R189, R37, R232 ;  /* 0x000000e825bd7220 */ /* 0x000fc80000410000 */
[----:B------:R-:W-:Y:S02]  /*1900*/  @P2 FADD.FTZ R189, R173, R189 ;  /* 0x000000bdadbd2221 */ /* 0x000fe40000010000 */
.L_x_20951:
[----:B------:R-:W-:Y:S05]  /*1910*/  BSYNC B1 ;  /* 0x0000000000017941 */ /* 0x000fea0003800000 */
.L_x_20950:
[----:B------:R-:W-:Y:S01]  /*1920*/  BSSY B1, `(.L_x_20952) ;  /* 0x0000006000017945 */ /* 0x000fe20003800000 */
[----:B------:R-:W-:Y:S05]  /*1930*/  @!P3 BRA `(.L_x_20953) ;  /* 0x000000400000b947 */ /* 0x000fea0003800000 */
[----:B-----5:R-:W-:-:S05]  /*1940*/  PRMT R190, RZ, 0x5410, R183 ;  /* 0x00005410ffbe7816 */ /* 0x020fca00000000b7 */
[----:B------:R-:W-:-:S04]  /*1950*/  FMUL.FTZ R233, R190, c[0x0][0x1ec] ;  /* 0x00007b00bee97a20 */ /* 0x000fc80000410000 */
[----:B------:R-:W-:-:S04]  /*1960*/  FMUL.FTZ R190, R38, R233 ;  /* 0x000000e926be7220 */ /* 0x000fc80000410000 */
[----:B------:R-:W-:Y:S02]  /*1970*/  @P2 FADD.FTZ R190, R174, R190 ;  /* 0x000000beaebe2221 */ /* 0x000fe40000010000 */
.L_x_20953:
[----:B------:R-:W-:Y:S05]  /*1980*/  BSYNC B1 ;  /* 0x0000000000017941 */ /* 0x000fea0003800000 */
.L_x_20952:
[----:B------:R-:W-:Y:S01]  /*1990*/  BSSY B1, `(.L_x_20954) ;  /* 0x0000006000017945 */ /* 0x000fe20003800000 */
[----:B------:R-:W-:Y:S05]  /*19a0*/  @!P3 BRA `(.L_x_20955) ;  /* 0x000000400000b947 */ /* 0x000fea0003800000 */
[----:B-----5:R-:W-:-:S05]  /*19b0*/  PRMT R191, RZ, 0x7610, R183 ;  /* 0x00007610ffbf7816 */ /* 0x020fca00000000b7 */
[----:B------:R-:W-:-:S04]  /*19c0*/  FMUL.FTZ R232, R191, c[0x0][0x1ec] ;  /* 0x00007b00bfe87a20 */ /* 0x000fc80000410000 */
[----:B------:R-:W-:-:S04]  /*19d0*/  FMUL.FTZ R191, R39, R232 ;  /* 0x000000e827bf7220 */ /* 0x000fc80000410000 */
[----:B------:R-:W-:Y:S02]  /*19e0*/  @P2 FADD.FTZ R191, R175, R191 ;  /* 0x000000bfafbf2221 */ /* 0x000fe40000010000 */
.L_x_20955:
[----:B------:R-:W-:Y:S05]  /*19f0*/  BSYNC B1 ;  /* 0x0000000000017941 */ /* 0x000fea0003800000 */
.L_x_20954:
[----:B------:R-:W-:Y:S01]  /*1a00*/  HFMA2.MMA R233, -RZ, RZ, 0, 1.9073486328125e-06 ;  /* 0x00000020ffe97435 */ /* 0x000fe200000001ff */
[----:B------:R-:W-:-:S09]  /*1a10*/  IADD3 R6, R6, 0x80, RZ ;  /* 0x0000008006067810 */ /* 0x000fd20007ffe0ff */
[C---:B------:R-:W-:Y:S01]  /*1a20*/  IMAD.WIDE.U32 R232, R4.reuse, R233, c[0x0][0x188] ;  /* 0x0000620004e87625 */ /* 0x040fe200078e00e9 */
[----:B------:R-:W-:-:S04]  /*1a30*/  IADD3 R4, R4, 0x80, RZ ;  /* 0x0000008004047810 */ /* 0x000fc80007ffe0ff */
[----:B------:R1:W-:Y:S04]  /*1a40*/  STG.E.128 [R232.64], R184 ;  /* 0x000000b8e8007986 */ /* 0x0003e8000c101d04 */
[----:B------:R1:W-:Y:S02]  /*1a50*/  STG.E.128 [R232.64+0x10], R188 ;  /* 0x000010bce8007986 */ /* 0x0003e4000c101d04 */
.L_x_20939:
[----:B------:R-:W-:Y:S05]  /*1a60*/  BSYNC B0 ;  /* 0x0000000000007941 */ /* 0x000fea0003800000 */
.L_x_20938:
        /* <DEDUP_REMOVED lines=43> */
.L_x_20959:
[----:B-1----:R-:W-:Y:S05]  /*1d20*/  BSYNC B1 ;  /* 0x0000000000017941 */ /* 0x002fea0003800000 */
.L_x_20958:
[----:B------:R-:W-:Y:S01]  /*1d30*/  BSSY B1, `(.L_x_20960) ;  /* 0x0000006000017945 */ /* 0x000fe20003800000 */
[----:B------:R-:W-:Y:S05]  /*1d40*/  @!P3 BRA `(.L_x_20961) ;  /* 0x000000400000b947 */ /* 0x000fea0003800000 */
[----:B-----5:R-:W-:-:S05]  /*1d50*/  PRMT R193, RZ, 0x7610, R180 ;  /* 0x00007610ffc17816 */ /* 0x020fca00000000b4 */
[----:B------:R-:W-:-:S04]  /*1d60*/  FMUL.FTZ R232, R193, c[0x0][0x1ec] ;  /* 0x00007b00c1e87a20 */ /* 0x000fc80000410000 */
[----:B------:R-:W-:-:S04]  /*1d70*/  FMUL.FTZ R193, R65, R232 ;  /* 0x000000e841c17220 */ /* 0x000fc80000410000 */
[----:B------:R-:W-:Y:S02]  /*1d80*/  @P2 FADD.FTZ R193, R165, R193 ;  /* 0x000000c1a5c12221 */ /* 0x000fe40000010000 */
.L_x_20961:
[----:B------:R-:W-:Y:S05]  /*1d90*/  BSYNC B1 ;  /* 0x0000000000017941 */ /* 0x000fea0003800000 */
.L_x_20960:
[----:B------:R-:W-:Y:S01]  /*1da0*/  BSSY B1, `(.L_x_20962) ;  /* 0x0000006000017945 */ /* 0x000fe20003800000 */
[----:B------:R-:W-:Y:S05]  /*1db0*/  @!P3 BRA `(.L_x_20963) ;  /* 0x000000400000b947 */ /* 0x000fea0003800000 */
[----:B-----5:R-:W-:-:S05]  /*1dc0*/  PRMT R194, RZ, 0x5410, R181 ;  /* 0x00005410ffc27816 */ /* 0x020fca00000000b5 */
[----:B------:R-:W-:-:S04]  /*1dd0*/  FMUL.FTZ R233, R194, c[0x0][0x1ec] ;  /* 0x00007b00c2e97a20 */ /* 0x000fc80000410000 */
[----:B------:R-:W-:-:S04]  /*1de0*/  FMUL.FTZ R194, R66, R233 ;  /* 0x000000e942c27220 */ /* 0x000fc80000410000 */
[----:B------:R-:W-:Y:S02]  /*1df0*/  @P2 FADD.FTZ R194, R166, R194 ;  /* 0x000000c2a6c22221 */ /* 0x000fe40000010000 */
.L_x_20963:
[----:B------:R-:W-:Y:S05]  /*1e00*/  BSYNC B1 ;  /* 0x0000000000017941 */ /* 0x000fea0003800000 */
.L_x_20962:
[----:B------:R-:W-:Y:S01]  /*1e10*/  BSSY B1, `(.L_x_20964) ;  /* 0x0000006000017945 */ /* 0x000fe20003800000 */
[----:B------:R-:W-:Y:S05]  /*1e20*/  @!P3 BRA `(.L_x_20965) ;  /* 0x000000400000b947 */ /* 0x000fea0003800000 */
[----:B-----5:R-:W-:-:S05]  /*1e30*/  PRMT R195, RZ, 0x7610, R181 ;  /* 0x00007610ffc37816 */ /* 0x020fca00000000b5 */
[----:B------:R-:W-:-:S04]  /*1e40*/  FMUL.FTZ R232, R195, c[0x0][0x1ec] ;  /* 0x00007b00c3e87a20 */ /* 0x000fc80000410000 */
[----:B------:R-:W-:-:S04]  /*1e50*/  FMUL.FTZ R195, R67, R232 ;  /* 0x000000e843c37220 */ /* 0x000fc80000410000 */
[----:B------:R-:W-:Y:S02]  /*1e60*/  @P2 FADD.FTZ R195, R167, R195 ;  /* 0x000000c3a7c32221 */ /* 0x000fe40000010000 */
.L_x_20965:
[----:B------:R-:W-:Y:S05]  /*1e70*/  BSYNC B1 ;  /* 0x0000000000017941 */ /* 0x000fea0003800000 */
.L_x_20964:
[----:B------:R-:W-:Y:S01]  /*1e80*/  BSSY B1, `(.L_x_20966) ;  /* 0x0000006000017945 */ /* 0x000fe20003800000 */
[----:B------:R-:W-:Y:S05]  /*1e90*/  @!P3 BRA `(.L_x_20967) ;  /* 0x000000400000b947 */ /* 0x000fea0003800000 */
[----:B-----5:R-:W-:-:S05]  /*1ea0*/  PRMT R196, RZ, 0x5410, R182 ;  /* 0x00005410ffc47816 */ /* 0x020fca00000000b6 */
[----:B------:R-:W-:-:S04]  /*1eb0*/  FMUL.FTZ R233, R196, c[0x0][0x1ec] ;  /* 0x00007b00c4e97a20 */ /* 0x000fc80000410000 */
[----:B------:R-:W-:-:S04]  /*1ec0*/  FMUL.FTZ R196, R60, R233 ;  /* 0x000000e93cc47220 */ /* 0x000fc80000410000 */
[----:B------:R-:W-:Y:S02]  /*1ed0*/  @P2 FADD.FTZ R196, R172, R196 ;  /* 0x000000c4acc42221 */ /* 0x000fe40000010000 */
.L_x_20967:
[----:B------:R-:W-:Y:S05]  /*1ee0*/  BSYNC B1 ;  /* 0x0000000000017941 */ /* 0x000fea0003800000 */
.L_x_20966:
[----:B------:R-:W-:Y:S01]  /*1ef0*/  BSSY B1, `(.L_x_20968) ;  /* 0x0000006000017945 */ /* 0x000fe20003800000 */
[----:B------:R-:W-:Y:S05]  /*1f00*/  @!P3 BRA `(.L_x_20969) ;  /* 0x000000400000b947 */ /* 0x000fea0003800000 */
[----:B-----5:R-:W-:-:S05]  /*1f10*/  PRMT R197, RZ, 0x7610, R182 ;  /* 0x00007610ffc57816 */ /* 0x020fca00000000b6 */
[----:B------:R-:W-:-:S04]  /*1f20*/  FMUL.FTZ R232, R197, c[0x0][0x1ec] ;  /* 0x00007b00c5e87a20 */ /* 0x000fc80000410000 */
[----:B------:R-:W-:-:S04]  /*1f30*/  FMUL.FTZ R197, R61, R232 ;  /* 0x000000e83dc57220 */ /* 0x000fc80000410000 */
[----:B------:R-:W-:Y:S02]  /*1f40*/  @P2 FADD.FTZ R197, R173, R197 ;  /* 0x000000c5adc52221 */ /* 0x000fe40000010000 */
.L_x_20969:
[----:B------:R-:W-:Y:S05]  /*1f50*/  BSYNC B1 ;  /* 0x0000000000017941 */ /* 0x000fea0003800000 */
.L_x_20968:
[----:B------:R-:W-:Y:S01]  /*1f60*/  BSSY B1, `(.L_x_20970) ;  /* 0x0000006000017945 */ /* 0x000fe20003800000 */
[----:B------:R-:W-:Y:S05]  /*1f70*/  @!P3 BRA `(.L_x_20971) ;  /* 0x000000400000b947 */ /* 0x000fea0003800000 */
[----:B-----5:R-:W-:-:S05]  /*1f80*/  PRMT R198, RZ, 0x5410, R183 ;  /* 0x00005410ffc67816 */ /* 0x020fca00000000b7 */
[----:B------:R-:W-:-:S04]  /*1f90*/  FMUL.FTZ R233, R198, c[0x0][0x1ec] ;  /* 0x00007b00c6e97a20 */ /* 0x000fc80000410000 */
[----:B------:R-:W-:-:S04]  /*1fa0*/  FMUL.FTZ R198, R62, R233 ;  /* 0x000000e93ec67220 */ /* 0x000fc80000410000 */
[----:B------:R-:W-:Y:S02]  /*1fb0*/  @P2 FADD.FTZ R198, R174, R198 ;  /* 0x000000c6aec62221 */ /* 0x000fe40000010000 */
.L_x_20971:
[----:B------:R-:W-:Y:S05]  /*1fc0*/  BSYNC B1 ;  /* 0x0000000000017941 */ /* 0x000fea0003800000 */
.L_x_20970:
[----:B------:R-:W-:Y:S01]  /*1fd0*/  BSSY B1, `(.L_x_20972) ;  /* 0x0000006000017945 */ /* 0x000fe20003800000 */
[----:B------:R-:W-:Y:S05]  /*1fe0*/  @!P3 BRA `(.L_x_20973) ;  /* 0x000000400000b947 */ /* 0x000fea0003800000 */
[----:B-----5:R-:W-:-:S05]  /*1ff0*/  PRMT R199, RZ, 0x7610, R183 ;  /* 0x00007610ffc77816 */ /* 0x020fca00000000b7 */
[----:B------:R-:W-:-:S04]  /*2000*/  FMUL.FTZ R232, R199, c[0x0][0x1ec] ;  /* 0x00007b00c7e87a20 */ /* 0x000fc80000410000 */
[----:B------:R-:W-:-:S04]  /*2010*/  FMUL.FTZ R199, R63, R232 ;  /* 0x000000e83fc77220 */ /* 0x000fc80000410000 */
[----:B------:R-:W-:Y:S02]  /*2020*/  @P2 FADD.FTZ R199, R175, R199 ;  /* 0x000000c7afc72221 */ /* 0x000fe40000010000 */
.L_x_20973:
[----:B------:R-:W-:Y:S05]  /*2030*/  BSYNC B1 ;  /* 0x0000000000017941 */ /* 0x000fea0003800000 */
.L_x_20972:
[----:B------:R-:W-:Y:S01]  /*2040*/  HFMA2.MMA R233, -RZ, RZ, 0, 1.9073486328125e-06 ;  /* 0x00000020ffe97435 */ /* 0x000fe200000001ff */
[----:B------:R-:W-:-:S09]  /*2050*/  IADD3 R6, R6, 0x80, RZ ;  /* 0x0000008006067810 */ /* 0x000fd20007ffe0ff */
[C---:B------:R-:W-:Y:S01]  /*2060*/  IMAD.WIDE.U32 R232, R4.reuse, R233, c[0x0][0x188] ;  /* 0x0000620004e87625 */ /* 0x040fe200078e00e9 */
[----:B------:R-:W-:-:S04]  /*2070*/  IADD3 R4, R4, 0x80, RZ ;  /* 0x0000008004047810 */ /* 0x000fc80007ffe0ff */
[----:B------:R1:W-:Y:S04]  /*2080*/  STG.E.128 [R232.64], R192 ;  /* 0x000000c0e8007986 */ /* 0x0003e8000c101d04 */
[----:B------:R1:W-:Y:S02]  /*2090*/  STG.E.128 [R232.64+0x10], R196 ;  /* 0x000010c4e8007986 */ /* 0x0003e4000c101d04 */
.L_x_20957:
[----:B------:R-:W-:Y:S05]  /*20a0*/  BSYNC B0 ;  /* 0x0000000000007941 */ /* 0x000fea0003800000 */
.L_x_20956:
        /* <DEDUP_REMOVED lines=43> */
.L_x_20977:
[----:B-1----:R-:W-:Y:S05]  /*2360*/  BSYNC B1 ;  /* 0x0000000000017941 */ /* 0x002fea0003800000 */
.L_x_20976:
[----:B------:R-:W-:Y:S01]  /*2370*/  BSSY B1, `(.L_x_20978) ;  /* 0x0000006000017945 */ /* 0x000fe20003800000 */
[----:B------:R-:W-:Y:S05]  /*2380*/  @!P3 BRA `(.L_x_20979) ;  /* 0x000000400000b947 */ /* 0x000fea0003800000 */
[----:B-----5:R-:W-:-:S05]  /*2390*/  PRMT R201, RZ, 0x7610, R180 ;  /* 0x00007610ffc97816 */ /* 0x020fca00000000b4 */
[----:B------:R-:W-:-:S04]  /*23a0*/  FMUL.FTZ R232, R201, c[0x0][0x1ec] ;  /* 0x00007b00c9e87a20 */ /* 0x000fc80000410000 */
[----:B------:R-:W-:-:S04]  /*23b0*/  FMUL.FTZ R201, R89, R232 ;  /* 0x000000e859c97220 */ /* 0x000fc80000410000 */
[----:B------:R-:W-:Y:S02]  /*23c0*/  @P2 FADD.FTZ R201, R165, R201 ;  /* 0x000000c9a5c92221 */ /* 0x000fe40000010000 */
.L_x_20979:
[----:B------:R-:W-:Y:S05]  /*23d0*/  BSYNC B1 ;  /* 0x0000000000017941 */ /* 0x000fea0003800000 */
.L_x_20978:
[----:B------:R-:W-:Y:S01]  /*23e0*/  BSSY B1, `(.L_x_20980) ;  /* 0x0000006000017945 */ /* 0x000fe20003800000 */
[----:B------:R-:W-:Y:S05]  /*23f0*/  @!P3 BRA `(.L_x_20981) ;  /* 0x000000400000b947 */ /* 0x000fea0003800000 */
[----:B-----5:R-:W-:-:S05]  /*2400*/  PRMT R202, RZ, 0x5410, R181 ;  /* 0x00005410ffca7816 */ /* 0x020fca00000000b5 */
[----:B------:R-:W-:-:S04]  /*2410*/  FMUL.FTZ R233, R202, c[0x0][0x1ec] ;  /* 0x00007b00cae97a20 */ /* 0x000fc80000410000 */
[----:B------:R-:W-:-:S04]  /*2420*/  FMUL.FTZ R202, R90, R233 ;  /* 0x000000e95aca7220 */ /* 0x000fc80000410000 */
[----:B------:R-:W-:Y:S02]  /*2430*/  @P2 FADD.FTZ R202, R166, R202 ;  /* 0x000000caa6ca2221 */ /* 0x000fe40000010000 */
.L_x_20981:
[----:B------:R-:W-:Y:S05]  /*2440*/  BSYNC B1 ;  /* 0x0000000000017941 */ /* 0x000fea0003800000 */
.L_x_20980:
[----:B------:R-:W-:Y:S01]  /*2450*/  BSSY B1, `(.L_x_20982) ;  /* 0x0000006000017945 */ /* 0x000fe20003800000 */
[----:B------:R-:W-:Y:S05]  /*2460*/  @!P3 BRA `(.L_x_20983) ;  /* 0x000000400000b947 */ /* 0x000fea0003800000 */
[----:B-----5:R-:W-:-:S05]  /*2470*/  PRMT R203, RZ, 0x7610, R181 ;  /* 0x00007610ffcb7816 */ /* 0x020fca00000000b5 */
[----:B------:R-:W-:-:S04]  /*2480*/  FMUL.FTZ R232, R203, c[0x0][0x1ec] ;  /* 0x00007b00cbe87a20 */ /* 0x000fc80000410000 */
[----:B------:R-:W-:-:S04]  /*2490*/  FMUL.FTZ R203, R91, R232 ;  /* 0x000000e85bcb7220 */ /* 0x000fc80000410000 */
[----:B------:R-:W-:Y:S02]  /*24a0*/  @P2 FADD.FTZ R203, R167, R203 ;  /* 0x000000cba7cb2221 */ /* 0x000fe40000010000 */
.L_x_20983:
[----:B------:R-:W-:Y:S05]  /*24b0*/  BSYNC B1 ;  /* 0x0000000000017941 */ /* 0x000fea0003800000 */
.L_x_20982:
[----:B------:R-:W-:Y:S01]  /*24c0*/  BSSY B1, `(.L_x_20984) ;  /* 0x0000006000017945 */ /* 0x000fe20003800000 */
[----:B------:R-:W-:Y:S05]  /*24d0*/  @!P3 BRA `(.L_x_20985) ;  /* 0x000000400000b947 */ /* 0x000fea0003800000 */
[----:B-----5:R-:W-:-:S05]  /*24e0*/  PRMT R204, RZ, 0x5410, R182 ;  /* 0x00005410ffcc7816 */ /* 0x020fca00000000b6 */
[----:B------:R-:W-:-:S04]  /*24f0*/  FMUL.FTZ R233, R204, c[0x0][0x1ec] ;  /* 0x00007b00cce97a20 */ /* 0x000fc80000410000 */
[----:B------:R-:W-:-:S04]  /*2500*/  FMUL.FTZ R204, R84, R233 ;  /* 0x000000e954cc7220 */ /* 0x000fc80000410000 */
[----:B------:R-:W-:Y:S02]  /*2510*/  @P2 FADD.FTZ R204, R172, R204 ;  /* 0x000000ccaccc2221 */ /* 0x000fe40000010000 */
.L_x_20985:
[----:B------:R-:W-:Y:S05]  /*2520*/  BSYNC B1 ;  /* 0x0000000000017941 */ /* 0x000fea0003800000 */
.L_x_20984:
[----:B------:R-:W-:Y:S01]  /*2530*/  BSSY B1, `(.L_x_20986) ;  /* 0x0000006000017945 */ /* 0x000fe20003800000 */
[----:B------:R-:W-:Y:S05]  /*2540*/  @!P3 BRA `(.L_x_20987) ;  /* 0x000000400000b947 */ /* 0x000fea0003800000 */
[----:B-----5:R-:W-:-:S05]  /*2550*/  PRMT R205, RZ, 0x7610, R182 ;  /* 0x00007610ffcd7816 */ /* 0x020fca00000000b6 */
[----:B------:R-:W-:-:S04]  /*2560*/  FMUL.FTZ R232, R205, c[0x0][0x1ec] ;  /* 0x00007b00cde87a20 */ /* 0x000fc80000410000 */
[----:B------:R-:W-:-:S04]  /*2570*/  FMUL.FTZ R205, R85, R232 ;  /* 0x000000e855cd7220 */ /* 0x000fc80000410000 */
[----:B------:R-:W-:Y:S02]  /*2580*/  @P2 FADD.FTZ R205, R173, R205 ;  /* 0x000000cdadcd2221 */ /* 0x000fe40000010000 */
.L_x_20987:
[----:B------:R-:W-:Y:S05]  /*2590*/  BSYNC B1 ;  /* 0x0000000000017941 */ /* 0x000fea0003800000 */
.L_x_20986:
[----:B------:R-:W-:Y:S01]  /*25a0*/  BSSY B1, `(.L_x_20988) ;  /* 0x0000006000017945 */ /* 0x000fe20003800000 */
[----:B------:R-:W-:Y:S05]  /*25b0*/  @!P3 BRA `(.L_x_20989) ;  /* 0x000000400000b947 */ /* 0x000fea0003800000 */
[----:B-----5:R-:W-:-:S05]  /*25c0*/  PRMT R206, RZ, 0x5410, R183 ;  /* 0x00005410ffce7816 */ /* 0x020fca00000000b7 */
[----:B------:R-:W-:-:S04]  /*25d0*/  FMUL.FTZ R233, R206, c[0x0][0x1ec] ;  /* 0x00007b00cee97a20 */ /* 0x000fc80000410000 */
[----:B------:R-:W-:-:S04]  /*25e0*/  FMUL.FTZ R206, R86, R233 ;  /* 0x000000e956ce7220 */ /* 0x000fc80000410000 */
[----:B------:R-:W-:Y:S02]  /*25f0*/  @P2 FADD.FTZ R206, R174, R206 ;  /* 0x000000ceaece2221 */ /* 0x000fe40000010000 */
.L_x_20989:
[----:B------:R-:W-:Y:S05]  /*2600*/  BSYNC B1 ;  /* 0x0000000000017941 */ /* 0x000fea0003800000 */
.L_x_20988:
[----:B------:R-:W-:Y:S01]  /*2610*/  BSSY B1, `(.L_x_20990) ;  /* 0x0000006000017945 */ /* 0x000fe20003800000 */
[----:B------:R-:W-:Y:S05]  /*2620*/  @!P3 BRA `(.L_x_20991) ;  /* 0x000000400000b947 */ /* 0x000fea0003800000 */
[----:B-----5:R-:W-:-:S05]  /*2630*/  PRMT R207, RZ, 0x7610, R183 ;  /* 0x00007610ffcf7816 */ /* 0x020fca00000000b7 */
[----:B------:R-:W-:-:S04]  /*2640*/  FMUL.FTZ R232, R207, c[0x0][0x1ec] ;  /* 0x00007b00cfe87a20 */ /* 0x000fc80000410000 */
[----:B------:R-:W-:-:S04]  /*2650*/  FMUL.FTZ R207, R87, R232 ;  /* 0x000000e857cf7220 */ /* 0x000fc80000410000 */
[----:B------:R-:W-:Y:S02]  /*2660*/  @P2 FADD.FTZ R207, R175, R207 ;  /* 0x000000cfafcf2221 */ /* 0x000fe40000010000 */
.L_x_20991:
[----:B------:R-:W-:Y:S05]  /*2670*/  BSYNC B1 ;  /* 0x0000000000017941 */ /* 0x000fea0003800000 */
.L_x_20990:
[----:B------:R-:W-:Y:S01]  /*2680*/  HFMA2.MMA R233, -RZ, RZ, 0, 1.9073486328125e-06 ;  /* 0x00000020ffe97435 */ /* 0x000fe200000001ff */
[----:B------:R-:W-:-:S09]  /*2690*/  IADD3 R6, R6, 0x80, RZ ;  /* 0x0000008006067810 */ /* 0x000fd20007ffe0ff */
[C---:B------:R-:W-:Y:S01]  /*26a0*/  IMAD.WIDE.U32 R232, R4.reuse, R233, c[0x0][0x188] ;  /* 0x0000620004e87625 */ /* 0x040fe200078e00e9 */
[----:B------:R-:W-:-:S04]  /*26b0*/  IADD3 R4, R4, 0x80, RZ ;  /* 0x0000008004047810 */ /* 0x000fc80007ffe0ff */
[----:B------:R1:W-:Y:S04]  /*26c0*/  STG.E.128 [R232.64], R200 ;  /* 0x000000c8e8007986 */ /* 0x0003e8000c101d04 */
[----:B------:R1:W-:Y:S02]  /*26d0*/  STG.E.128 [R232.64+0x10], R204 ;  /* 0x000010cce8007986 */ /* 0x0003e4000c101d04 */
.L_x_20975:
[----:B------:R-:W-:Y:S05]  /*26e0*/  BSYNC B0 ;  /* 0x0000000000007941 */ /* 0x000fea0003800000 */
.L_x_20974:
        /* <DEDUP_REMOVED lines=43> */
.L_x_20995:
[----:B-1----:R-:W-:Y:S05]  /*29a0*/  BSYNC B1 ;  /* 0x0000000000017941 */ /* 0x002fea0003800000 */
.L_x_20994:
[----:B------:R-:W-:Y:S01]  /*29b0*/  BSSY B1, `(.L_x_20996) ;  /* 0x0000006000017945 */ /* 0x000fe20003800000 */
[----:B------:R-:W-:Y:S05]  /*29c0*/  @!P3 BRA `(.L_x_20997) ;  /* 0x000000400000b947 */ /* 0x000fea0003800000 */
[----:B-----5:R-:W-:-:S05]  /*29d0*/  PRMT R209, RZ, 0x7610, R180 ;  /* 0x00007610ffd17816 */ /* 0x020fca00000000b4 */
[----:B------:R-:W-:-:S04]  /*29e0*/  FMUL.FTZ R232, R209, c[0x0][0x1ec] ;  /* 0x00007b00d1e87a20 */ /* 0x000fc80000410000 */
[----:B------:R-:W-:-:S04]  /*29f0*/  FMUL.FTZ R209, R113, R232 ;  /* 0x000000e871d17220 */ /* 0x000fc80000410000 */
[----:B------:R-:W-:Y:S02]  /*2a00*/  @P2 FADD.FTZ R209, R165, R209 ;  /* 0x000000d1a5d12221 */ /* 0x000fe40000010000 */
.L_x_20997:
[----:B------:R-:W-:Y:S05]  /*2a10*/  BSYNC B1 ;  /* 0x0000000000017941 */ /* 0x000fea0003800000 */
.L_x_20996:
[----:B------:R-:W-:Y:S01]  /*2a20*/  BSSY B1, `(.L_x_20998) ;  /* 0x0000006000017945 */ /* 0x000fe20003800000 */
[----:B------:R-:W-:Y:S05]  /*2a30*/  @!P3 BRA `(.L_x_20999) ;  /* 0x000000400000b947 */ /* 0x000fea0003800000 */
[----:B-----5:R-:W-:-:S05]  /*2a40*/  PRMT R210, RZ, 0x5410, R181 ;  /* 0x00005410ffd27816 */ /* 0x020fca00000000b5 */
[----:B------:R-:W-:-:S04]  /*2a50*/  FMUL.FTZ R233, R210, c[0x0][0x1ec] ;  /* 0x00007b00d2e97a20 */ /* 0x000fc80000410000 */
[----:B------:R-:W-:-:S04]  /*2a60*/  FMUL.FTZ R210, R114, R233 ;  /* 0x000000e972d27220 */ /* 0x000fc80000410000 */
[----:B------:R-:W-:Y:S02]  /*2a70*/  @P2 FADD.FTZ R210, R166, R210 ;  /* 0x000000d2a6d22221 */ /* 0x000fe40000010000 */
.L_x_20999:
[----:B------:R-:W-:Y:S05]  /*2a80*/  BSYNC B1 ;  /* 0x0000000000017941 */ /* 0x000fea0003800000 */
.L_x_20998:
[----:B------:R-:W-:Y:S01]  /*2a90*/  BSSY B1, `(.L_x_21000) ;  /* 0x0000006000017945 */ /* 0x000fe20003800000 */
[----:B------:R-:W-:Y:S05]  /*2aa0*/  @!P3 BRA `(.L_x_21001) ;  /* 0x000000400000b947 */ /* 0x000fea0003800000 */
[----:B-----5:R-:W-:-:S05]  /*2ab0*/  PRMT R211, RZ, 0x7610, R181 ;  /* 0x00007610ffd37816 */ /* 0x020fca00000000b5 */
[----:B------:R-:W-:-:S04]  /*2ac0*/  FMUL.FTZ R232, R211, c[0x0][0x1ec] ;  /* 0x00007b00d3e87a20 */ /* 0x000fc80000410000 */
[----:B------:R-:W-:-:S04]  /*2ad0*/  FMUL.FTZ R211, R115, R232 ;  /* 0x000000e873d37220 */ /* 0x000fc80000410000 */
[----:B------:R-:W-:Y:S02]  /*2ae0*/  @P2 FADD.FTZ R211, R167, R211 ;  /* 0x000000d3a7d32221 */ /* 0x000fe40000010000 */
.L_x_21001:
[----:B------:R-:W-:Y:S05]  /*2af0*/  BSYNC B1 ;  /* 0x0000000000017941 */ /* 0x000fea0003800000 */
.L_x_21000:
[----:B------:R-:W-:Y:S01]  /*2b00*/  BSSY B1, `(.L_x_21002) ;  /* 0x0000006000017945 */ /* 0x000fe20003800000 */
[----:B------:R-:W-:Y:S05]  /*2b10*/  @!P3 BRA `(.L_x_21003) ;  /* 0x000000400000b947 */ /* 0x000fea0003800000 */
[----:B-----5:R-:W-:-:S05]  /*2b20*/  PRMT R212, RZ, 0x5410, R182 ;  /* 0x00005410ffd47816 */ /* 0x020fca00000000b6 */
[----:B------:R-:W-:-:S04]  /*2b30*/  FMUL.FTZ R233, R212, c[0x0][0x1ec] ;  /* 0x00007b00d4e97a20 */ /* 0x000fc80000410000 */
[----:B------:R-:W-:-:S04]  /*2b40*/  FMUL.FTZ R212, R108, R233 ;  /* 0x000000e96cd47220 */ /* 0x000fc80000410000 */
[----:B------:R-:W-:Y:S02]  /*2b50*/  @P2 FADD.FTZ R212, R172, R212 ;  /* 0x000000d4acd42221 */ /* 0x000fe40000010000 */
.L_x_21003:
[----:B------:R-:W-:Y:S05]  /*2b60*/  BSYNC B1 ;  /* 0x0000000000017941 */ /* 0x000fea0003800000 */
.L_x_21002:
[----:B------:R-:W-:Y:S01]  /*2b70*/  BSSY B1, `(.L_x_21004) ;  /* 0x0000006000017945 */ /* 0x000fe20003800000 */
[----:B------:R-:W-:Y:S05]  /*2b80*/  @!P3 BRA `(.L_x_21005) ;  /* 0x000000400000b947 */ /* 0x000fea0003800000 */
[----:B-----5:R-:W-:-:S05]  /*2b90*/  PRMT R213, RZ, 0x7610, R182 ;  /* 0x00007610ffd57816 */ /* 0x020fca00000000b6 */
[----:B------:R-:W-:-:S04]  /*2ba0*/  FMUL.FTZ R232, R213, c[0x0][0x1ec] ;  /* 0x00007b00d5e87a20 */ /* 0x000fc80000410000 */
[----:B------:R-:W-:-:S04]  /*2bb0*/  FMUL.FTZ R213, R109, R232 ;  /* 0x000000e86dd57220 */ /* 0x000fc80000410000 */
[----:B------:R-:W-:Y:S02]  /*2bc0*/  @P2 FADD.FTZ R213, R173, R213 ;  /* 0x000000d5add52221 */ /* 0x000fe40000010000 */
.L_x_21005:
[----:B------:R-:W-:Y:S05]  /*2bd0*/  BSYNC B1 ;  /* 0x0000000000017941 */ /* 0x000fea0003800000 */
.L_x_21004:
[----:B------:R-:W-:Y:S01]  /*2be0*/  BSSY B1, `(.L_x_21006) ;  /* 0x0000006000017945 */ /* 0x000fe20003800000 */
[----:B------:R-:W-:Y:S05]  /*2bf0*/  @!P3 BRA `(.L_x_21007) ;  /* 0x000000400000b947 */ /* 0x000fea0003800000 */
[----:B-----5:R-:W-:-:S05]  /*2c00*/  PRMT R214, RZ, 0x5410, R183 ;  /* 0x00005410ffd67816 */ /* 0x020fca00000000b7 */
[----:B------:R-:W-:-:S04]  /*2c10*/  FMUL.FTZ R233, R214, c[0x0][0x1ec] ;  /* 0x00007b00d6e97a20 */ /* 0x000fc80000410000 */
[----:B------:R-:W-:-:S04]  /*2c20*/  FMUL.FTZ R214, R110, R233 ;  /* 0x000000e96ed67220 */ /* 0x000fc80000410000 */
[----:B------:R-:W-:Y:S02]  /*2c30*/  @P2 FADD.FTZ R214, R174, R214 ;  /* 0x000000d6aed62221 */ /* 0x000fe40000010000 */
.L_x_21007:
[----:B------:R-:W-:Y:S05]  /*2c40*/  BSYNC B1 ;  /* 0x0000000000017941 */ /* 0x000fea0003800000 */
.L_x_21006:
[----:B------:R-:W-:Y:S01]  /*2c50*/  BSSY B1, `(.L_x_21008) ;  /* 0x0000006000017945 */ /* 0x000fe20003800000 */
[----:B------:R-:W-:Y:S05]  /*2c60*/  @!P3 BRA `(.L_x_21009) ;  /* 0x000000400000b947 */ /* 0x000fea0003800000 */
[----:B-----5:R-:W-:-:S05]  /*2c70*/  PRMT R215, RZ, 0x7610, R183 ;  /* 0x00007610ffd77816 */ /* 0x020fca00000000b7 */
[----:B------:R-:W-:-:S04]  /*2c80*/  FMUL.FTZ R232, R215, c[0x0][0x1ec] ;  /* 0x00007b00d7e87a20 */ /* 0x000fc80000410000 */
[----:B------:R-:W-:-:S04]  /*2c90*/  FMUL.FTZ R215, R111, R232 ;  /* 0x000000e86fd77220 */ /* 0x000fc80000410000 */
[----:B------:R-:W-:Y:S02]  /*2ca0*/  @P2 FADD.FTZ R215, R175, R215 ;  /* 0x000000d7afd72221 */ /* 0x000fe40000010000 */
.L_x_21009:
[----:B------:R-:W-:Y:S05]  /*2cb0*/  BSYNC B1 ;  /* 0x0000000000017941 */ /* 0x000fea0003800000 */
.L_x_21008:
[----:B------:R-:W-:Y:S01]  /*2cc0*/  HFMA2.MMA R233, -RZ, RZ, 0, 1.9073486328125e-06 ;  /* 0x00000020ffe97435 */ /* 0x000fe200000001ff */
[----:B------:R-:W-:-:S09]  /*2cd0*/  IADD3 R6, R6, 0x80, RZ ;  /* 0x0000008006067810 */ /* 0x000fd20007ffe0ff */
[C---:B------:R-:W-:Y:S01]  /*2ce0*/  IMAD.WIDE.U32 R232, R4.reuse, R233, c[0x0][0x188] ;  /* 0x0000620004e87625 */ /* 0x040fe200078e00e9 */
[----:B------:R-:W-:-:S04]  /*2cf0*/  IADD3 R4, R4, 0x80, RZ ;  /* 0x0000008004047810 */ /* 0x000fc80007ffe0ff */
[----:B------:R1:W-:Y:S04]  /*2d00*/  STG.E.128 [R232.64], R208 ;  /* 0x000000d0e8007986 */ /* 0x0003e8000c101d04 */
[----:B------:R1:W-:Y:S02]  /*2d10*/  STG.E.128 [R232.64+0x10], R212 ;  /* 0x000010d4e8007986 */ /* 0x0003e4000c101d04 */
.L_x_20993:
[----:B------:R-:W-:Y:S05]  /*2d20*/  BSYNC B0 ;  /* 0x0000000000007941 */ /* 0x000fea0003800000 */
.L_x_20992:
        /* <DEDUP_REMOVED lines=43> */
.L_x_21013:
[----:B-1----:R-:W-:Y:S05]  /*2fe0*/  BSYNC B1 ;  /* 0x0000000000017941 */ /* 0x002fea0003800000 */
.L_x_21012:
[----:B------:R-:W-:Y:S01]  /*2ff0*/  BSSY B1, `(.L_x_21014) ;  /* 0x0000006000017945 */ /* 0x000fe20003800000 */
[----:B------:R-:W-:Y:S05]  /*3000*/  @!P3 BRA `(.L_x_21015) ;  /* 0x000000400000b947 */ /* 0x000fea0003800000 */
[----:B-----5:R-:W-:-:S05]  /*3010*/  PRMT R217, RZ, 0x7610, R180 ;  /* 0x00007610ffd97816 */ /* 0x020fca00000000b4 */
[----:B------:R-:W-:-:S04]  /*3020*/  FMUL.FTZ R232, R217, c[0x0][0x1ec] ;  /* 0x00007b00d9e87a20 */ /* 0x000fc80000410000 */
[----:B------:R-:W-:-:S04]  /*3030*/  FMUL.FTZ R217, R137, R232 ;  /* 0x000000e889d97220 */ /* 0x000fc80000410000 */
[----:B------:R-:W-:Y:S02]  /*3040*/  @P2 FADD.FTZ R217, R165, R217 ;  /* 0x000000d9a5d92221 */ /* 0x000fe40000010000 */
.L_x_21015:
[----:B------:R-:W-:Y:S05]  /*3050*/  BSYNC B1 ;  /* 0x0000000000017941 */ /* 0x000fea0003800000 */
.L_x_21014:
[----:B------:R-:W-:Y:S01]  /*3060*/  BSSY B1, `(.L_x_21016) ;  /* 0x0000006000017945 */ /* 0x000fe20003800000 */
[----:B------:R-:W-:Y:S05]  /*3070*/  @!P3 BRA `(.L_x_21017) ;  /* 0x000000400000b947 */ /* 0x000fea0003800000 */
[----:B-----5:R-:W-:-:S05]  /*3080*/  PRMT R218, RZ, 0x5410, R181 ;  /* 0x00005410ffda7816 */ /* 0x020fca00000000b5 */
[----:B------:R-:W-:-:S04]  /*3090*/  FMUL.FTZ R233, R218, c[0x0][0x1ec] ;  /* 0x00007b00dae97a20 */ /* 0x000fc80000410000 */
[----:B------:R-:W-:-:S04]  /*30a0*/  FMUL.FTZ R218, R138, R233 ;  /* 0x000000e98ada7220 */ /* 0x000fc80000410000 */
[----:B------:R-:W-:Y:S02]  /*30b0*/  @P2 FADD.FTZ R218, R166, R218 ;  /* 0x000000daa6da2221 */ /* 0x000fe40000010000 */
.L_x_21017:
[----:B------:R-:W-:Y:S05]  /*30c0*/  BSYNC B1 ;  /* 0x0000000000017941 */ /* 0x000fea0003800000 */
.L_x_21016:
[----:B------:R-:W-:Y:S01]  /*30d0*/  BSSY B1, `(.L_x_21018) ;  /* 0x0000006000017945 */ /* 0x000fe20003800000 */
[----:B------:R-:W-:Y:S05]  /*30e0*/  @!P3 BRA `(.L_x_21019) ;  /* 0x000000400000b947 */ /* 0x000fea0003800000 */
[----:B-----5:R-:W-:-:S05]  /*30f0*/  PRMT R219, RZ, 0x7610, R181 ;  /* 0x00007610ffdb7816 */ /* 0x020fca00000000b5 */
[----:B------:R-:W-:-:S04]  /*3100*/  FMUL.FTZ R232, R219, c[0x0][0x1ec] ;  /* 0x00007b00dbe87a20 */ /* 0x000fc80000410000 */
[----:B------:R-:W-:-:S04]  /*3110*/  FMUL.FTZ R219, R139, R232 ;  /* 0x000000e88bdb7220 */ /* 0x000fc80000410000 */
[----:B------:R-:W-:Y:S02]  /*3120*/  @P2 FADD.FTZ R219, R167, R219 ;  /* 0x000000dba7db2221 */ /* 0x000fe40000010000 */
.L_x_21019:
[----:B------:R-:W-:Y:S05]  /*3130*/  BSYNC B1 ;  /* 0x0000000000017941 */ /* 0x000fea0003800000 */
.L_x_21018:
[----:B------:R-:W-:Y:S01]  /*3140*/  BSSY B1, `(.L_x_21020) ;  /* 0x0000006000017945 */ /* 0x000fe20003800000 */
[----:B------:R-:W-:Y:S05]  /*3150*/  @!P3 BRA `(.L_x_21021) ;  /* 0x000000400000b947 */ /* 0x000fea0003800000 */
[----:B-----5:R-:W-:-:S05]  /*3160*/  PRMT R220, RZ, 0x5410, R182 ;  /* 0x00005410ffdc7816 */ /* 0x020fca00000000b6 */
[----:B------:R-:W-:-:S04]  /*3170*/  FMUL.FTZ R233, R220, c[0x0][0x1ec] ;  /* 0x00007b00dce97a20 */ /* 0x000fc80000410000 */
[----:B------:R-:W-:-:S04]  /*3180*/  FMUL.FTZ R220, R132, R233 ;  /* 0x000000e984dc7220 */ /* 0x000fc80000410000 */
[----:B------:R-:W-:Y:S02]  /*3190*/  @P2 FADD.FTZ R220, R172, R220 ;  /* 0x000000dcacdc2221 */ /* 0x000fe40000010000 */
.L_x_21021:
[----:B------:R-:W-:Y:S05]  /*31a0*/  BSYNC B1 ;  /* 0x0000000000017941 */ /* 0x000fea0003800000 */
.L_x_21020:
[----:B------:R-:W-:Y:S01]  /*31b0*/  BSSY B1, `(.L_x_21022) ;  /* 0x0000006000017945 */ /* 0x000fe20003800000 */
[----:B------:R-:W-:Y:S05]  /*31c0*/  @!P3 BRA `(.L_x_21023) ;  /* 0x000000400000b947 */ /* 0x000fea0003800000 */
[----:B-----5:R-:W-:-:S05]  /*31d0*/  PRMT R221, RZ, 0x7610, R182 ;  /* 0x00007610ffdd7816 */ /* 0x020fca00000000b6 */
[----:B------:R-:W-:-:S04]  /*31e0*/  FMUL.FTZ R232, R221, c[0x0][0x1ec] ;  /* 0x00007b00dde87a20 */ /* 0x000fc80000410000 */
[----:B------:R-:W-:-:S04]  /*31f0*/  FMUL.FTZ R221, R133, R232 ;  /* 0x000000e885dd7220 */ /* 0x000fc80000410000 */
[----:B------:R-:W-:Y:S02]  /*3200*/  @P2 FADD.FTZ R221, R173, R221 ;  /* 0x000000ddaddd2221 */ /* 0x000fe40000010000 */
.L_x_21023:
[----:B------:R-:W-:Y:S05]  /*3210*/  BSYNC B1 ;  /* 0x0000000000017941 */ /* 0x000fea0003800000 */
.L_x_21022:
[----:B------:R-:W-:Y:S01]  /*3220*/  BSSY B1, `(.L_x_21024) ;  /* 0x0000006000017945 */ /* 0x000fe20003800000 */
[----:B------:R-:W-:Y:S05]  /*3230*/  @!P3 BRA `(.L_x_21025) ;  /* 0x000000400000b947 */ /* 0x000fea0003800000 */
[----:B-----5:R-:W-:-:S05]  /*3240*/  PRMT R222, RZ, 0x5410, R183 ;  /* 0x00005410ffde7816 */ /* 0x020fca00000000b7 */
[----:B------:R-:W-:-:S04]  /*3250*/  FMUL.FTZ R233, R222, c[0x0][0x1ec] ;  /* 0x00007b00dee97a20 */ /* 0x000fc80000410000 */
[----:B------:R-:W-:-:S04]  /*3260*/  FMUL.FTZ R222, R134, R233 ;  /* 0x000000e986de7220 */ /* 0x000fc80000410000 */
[----:B------:R-:W-:Y:S02]  /*3270*/  @P2 FADD.FTZ R222, R174, R222 ;  /* 0x000000deaede2221 */ /* 0x000fe40000010000 */
.L_x_21025:
[----:B------:R-:W-:Y:S05]  /*3280*/  BSYNC B1 ;  /* 0x0000000000017941 */ /* 0x000fea0003800000 */
.L_x_21024:
[----:B------:R-:W-:Y:S01]  /*3290*/  BSSY B1, `(.L_x_21026) ;  /* 0x0000006000017945 */ /* 0x000fe20003800000 */
[----:B------:R-:W-:Y:S05]  /*32a0*/  @!P3 BRA `(.L_x_21027) ;  /* 0x000000400000b947 */ /* 0x000fea0003800000 */
[----:B-----5:R-:W-:-:S05]  /*32b0*/  PRMT R223, RZ, 0x7610, R183 ;  /* 0x00007610ffdf7816 */ /* 0x020fca00000000b7 */
[----:B------:R-:W-:-:S04]  /*32c0*/  FMUL.FTZ R232, R223, c[0x0][0x1ec] ;  /* 0x00007b00dfe87a20 */ /* 0x000fc80000410000 */
[----:B------:R-:W-:-:S04]  /*32d0*/  FMUL.FTZ R223, R135, R232 ;  /* 0x000000e887df7220 */ /* 0x000fc80000410000 */
[----:B------:R-:W-:Y:S02]  /*32e0*/  @P2 FADD.FTZ R223, R175, R223 ;  /* 0x000000dfafdf2221 */ /* 0x000fe40000010000 */
.L_x_21027:
[----:B------:R-:W-:Y:S05]  /*32f0*/  BSYNC B1 ;  /* 0x0000000000017941 */ /* 0x000fea0003800000 */
.L_x_21026:
[----:B------:R-:W-:Y:S01]  /*3300*/  HFMA2.MMA R233, -RZ, RZ, 0, 1.9073486328125e-06 ;  /* 0x00000020ffe97435 */ /* 0x000fe200000001ff */
[----:B------:R-:W-:-:S09]  /*3310*/  IADD3 R6, R6, 0x80, RZ ;  /* 0x0000008006067810 */ /* 0x000fd20007ffe0ff */
[C---:B------:R-:W-:Y:S01]  /*3320*/  IMAD.WIDE.U32 R232, R4.reuse, R233, c[0x0][0x188] ;  /* 0x0000620004e87625 */ /* 0x040fe200078e00e9 */
[----:B------:R-:W-:-:S04]  /*3330*/  IADD3 R4, R4, 0x80, RZ ;  /* 0x0000008004047810 */ /* 0x000fc80007ffe0ff */
[----:B------:R1:W-:Y:S04]  /*3340*/  STG.E.128 [R232.64], R216 ;  /* 0x000000d8e8007986 */ /* 0x0003e8000c101d04 */
[----:B------:R1:W-:Y:S02]  /*3350*/  STG.E.128 [R232.64+0x10], R220 ;  /* 0x000010dce8007986 */ /* 0x0003e4000c101d04 */
.L_x_21011:
[----:B------:R-:W-:Y:S05]  /*3360*/  BSYNC B0 ;  /* 0x0000000000007941 */ /* 0x000fea0003800000 */
.L_x_21010:
        /* <DEDUP_REMOVED lines=9> */
[----:B------:R-:W-:-:S05]  /*3400*/  @P1 IMAD.WIDE.U32 R224, R4, R225, c[0x0][0x180] ;  /* 0x0000600004e01625 */ /* 0x000fca00078e00e1 */
[----:B------:R-:W3:Y:S01]  /*3410*/  @P1 LDG.E.128 R164, [R224.64] ;  /* 0x00000004e0a41981 */ /* 0x000ee2000c1e1d00 */
[----:B------:R-:W-:-:S03]  /*3420*/  ISETP.GT.AND P2, PT, R3, RZ, PT ;  /* 0x000000ff0300720c */ /* 0x000fc60003f44270 */
[----:B------:R-:W4:Y:S10]  /*3430*/  @P1 LDG.E.128 R172, [R224.64+0x10] ;  /* 0x00001004e0ac1981 */ /* 0x000f34000c1e1d00 */
        /* <DEDUP_REMOVED lines=12> */
[----:B----4-:R-:W-:Y:S02]  /*3500*/  @!P2 FSEL R224, R172, RZ, P3 ;  /* 0x000000fface0a208 */ /* 0x010fe40001800000 */
        /* <DEDUP_REMOVED lines=15> */
[----:B------:R-:W-:-:S04]  /*3600*/  FMUL.FTZ R228, R160, R3 ;  /* 0x00000003a0e47220 */ /* 0x000fc80000410000 */
[----:B------:R-:W-:Y:S02]  /*3610*/  @P1 FADD.FTZ R228, R164, R228 ;  /* 0x000000e4a4e41221 */ /* 0x000fe40000010000 */
.L_x_21031:
[----:B------:R-:W-:Y:S05]  /*3620*/  BSYNC B1 ;  /* 0x0000000000017941 */ /* 0x000fea0003800000 */
.L_x_21030:
[----:B------:R-:W-:Y:S01]  /*3630*/  BSSY B1, `(.L_x_21032) ;  /* 0x0000006000017945 */ /* 0x000fe20003800000 */
[----:B------:R-:W-:Y:S05]  /*3640*/  @!P2 BRA `(.L_x_21033) ;  /* 0x000000400000a947 */ /* 0x000fea0003800000 */
[----:B-----5:R-:W-:-:S05]  /*3650*/  PRMT R3, RZ, 0x7610, R180 ;  /* 0x00007610ff037816 */ /* 0x020fca00000000b4 */
[----:B------:R-:W-:-:S04]  /*3660*/  FMUL.FTZ R6, R3, c[0x0][0x1ec] ;  /* 0x00007b0003067a20 */ /* 0x000fc80000410000 */
[----:B------:R-:W-:-:S04]  /*3670*/  FMUL.FTZ R229, R161, R6 ;  /* 0x00000006a1e57220 */ /* 0x000fc80000410000 */
[----:B------:R-:W-:Y:S02]  /*3680*/  @P1 FADD.FTZ R229, R165, R229 ;  /* 0x000000e5a5e51221 */ /* 0x000fe40000010000 */
.L_x_21033:
[----:B------:R-:W-:Y:S05]  /*3690*/  BSYNC B1 ;  /* 0x0000000000017941 */ /* 0x000fea0003800000 */
.L_x_21032:
[----:B------:R-:W-:Y:S01]  /*36a0*/  BSSY B1, `(.L_x_21034) ;  /* 0x0000006000017945 */ /* 0x000fe20003800000 */
[----:B------:R-:W-:Y:S05]  /*36b0*/  @!P2 BRA `(.L_x_21035) ;  /* 0x000000400000a947 */ /* 0x000fea0003800000 */
[----:B-----5:R-:W-:-:S05]  /*36c0*/  PRMT R3, RZ, 0x5410, R181 ;  /* 0x00005410ff037816 */ /* 0x020fca00000000b5 */
[----:B------:R-:W-:-:S04]  /*36d0*/  FMUL.FTZ R3, R3, c[0x0][0x1ec] ;  /* 0x00007b0003037a20 */ /* 0x000fc80000410000 */
[----:B------:R-:W-:-:S04]  /*36e0*/  FMUL.FTZ R230, R162, R3 ;  /* 0x00000003a2e67220 */ /* 0x000fc80000410000 */
[----:B------:R-:W-:Y:S02]  /*36f0*/  @P1 FADD.FTZ R230, R166, R230 ;  /* 0x000000e6a6e61221 */ /* 0x000fe40000010000 */
.L_x_21035:
[----:B------:R-:W-:Y:S05]  /*3700*/  BSYNC B1 ;  /* 0x0000000000017941 */ /* 0x000fea0003800000 */
.L_x_21034:
[----:B------:R-:W-:Y:S01]  /*3710*/  BSSY B1, `(.L_x_21036) ;  /* 0x0000006000017945 */ /* 0x000fe20003800000 */
[----:B------:R-:W-:Y:S05]  /*3720*/  @!P2 BRA `(.L_x_21037) ;  /* 0x000000400000a947 */ /* 0x000fea0003800000 */
[----:B-----5:R-:W-:-:S05]  /*3730*/  PRMT R3, RZ, 0x7610, R181 ;  /* 0x00007610ff037816 */ /* 0x020fca00000000b5 */
[----:B------:R-:W-:-:S04]  /*3740*/  FMUL.FTZ R6, R3, c[0x0][0x1ec] ;  /* 0x00007b0003067a20 */ /* 0x000fc80000410000 */
[----:B------:R-:W-:-:S04]  /*3750*/  FMUL.FTZ R231, R163, R6 ;  /* 0x00000006a3e77220 */ /* 0x000fc80000410000 */
[----:B------:R-:W-:Y:S02]  /*3760*/  @P1 FADD.FTZ R231, R167, R231 ;  /* 0x000000e7a7e71221 */ /* 0x000fe40000010000 */
.L_x_21037:
[----:B------:R-:W-:Y:S05]  /*3770*/  BSYNC B1 ;  /* 0x0000000000017941 */ /* 0x000fea0003800000 */
.L_x_21036:
[----:B------:R-:W-:Y:S01]  /*3780*/  BSSY B1, `(.L_x_21038) ;  /* 0x0000006000017945 */ /* 0x000fe20003800000 */
[----:B------:R-:W-:Y:S05]  /*3790*/  @!P2 BRA `(.L_x_21039) ;  /* 0x000000400000a947 */ /* 0x000fea0003800000 */
[----:B-----5:R-:W-:-:S05]  /*37a0*/  PRMT R3, RZ, 0x5410, R182 ;  /* 0x00005410ff037816 */ /* 0x020fca00000000b6 */
[----:B------:R-:W-:-:S04]  /*37b0*/  FMUL.FTZ R3, R3, c[0x0][0x1ec] ;  /* 0x00007b0003037a20 */ /* 0x000fc80000410000 */
[----:B------:R-:W-:-:S04]  /*37c0*/  FMUL.FTZ R224, R156, R3 ;  /* 0x000000039ce07220 */ /* 0x000fc80000410000 */
[----:B------:R-:W-:Y:S02]  /*37d0*/  @P1 FADD.FTZ R224, R172, R224 ;  /* 0x000000e0ace01221 */ /* 0x000fe40000010000 */
.L_x_21039:
[----:B------:R-:W-:Y:S05]  /*37e0*/  BSYNC B1 ;  /* 0x0000000000017941 */ /* 0x000fea0003800000 */
.L_x_21038:
[----:B------:R-:W-:Y:S01]  /*37f0*/  BSSY B1, `(.L_x_21040) ;  /* 0x0000006000017945 */ /* 0x000fe20003800000 */
[----:B------:R-:W-:Y:S05]  /*3800*/  @!P2 BRA `(.L_x_21041) ;  /* 0x000000400000a947 */ /* 0x000fea0003800000 */
[----:B-----5:R-:W-:-:S05]  /*3810*/  PRMT R3, RZ, 0x7610, R182 ;  /* 0x00007610ff037816 */ /* 0x020fca00000000b6 */
[----:B------:R-:W-:-:S04]  /*3820*/  FMUL.FTZ R6, R3, c[0x0][0x1ec] ;  /* 0x00007b0003067a20 */ /* 0x000fc80000410000 */
[----:B------:R-:W-:-:S04]  /*3830*/  FMUL.FTZ R225, R157, R6 ;  /* 0x000000069de17220 */ /* 0x000fc80000410000 */
[----:B------:R-:W-:Y:S02]  /*3840*/  @P1 FADD.FTZ R225, R173, R225 ;  /* 0x000000e1ade11221 */ /* 0x000fe40000010000 */
.L_x_21041:
[----:B------:R-:W-:Y:S05]  /*3850*/  BSYNC B1 ;  /* 0x0000000000017941 */ /* 0x000fea0003800000 */
.L_x_21040:
[----:B------:R-:W-:Y:S01]  /*3860*/  BSSY B1, `(.L_x_21042) ;  /* 0x0000006000017945 */ /* 0x000fe20003800000 */
[----:B------:R-:W-:Y:S05]  /*3870*/  @!P2 BRA `(.L_x_21043) ;  /* 0x000000400000a947 */ /* 0x000fea0003800000 */
[----:B-----5:R-:W-:-:S05]  /*3880*/  PRMT R3, RZ, 0x5410, R183 ;  /* 0x00005410ff037816 */ /* 0x020fca00000000b7 */
[----:B------:R-:W-:-:S04]  /*3890*/  FMUL.FTZ R3, R3, c[0x0][0x1ec] ;  /* 0x00007b0003037a20 */ /* 0x000fc80000410000 */
[----:B------:R-:W-:-:S04]  /*38a0*/  FMUL.FTZ R226, R158, R3 ;  /* 0x000000039ee27220 */ /* 0x000fc80000410000 */
[----:B------:R-:W-:Y:S02]  /*38b0*/  @P1 FADD.FTZ R226, R174, R226 ;  /* 0x000000e2aee21221 */ /* 0x000fe40000010000 */
.L_x_21043:
[----:B------:R-:W-:Y:S05]  /*38c0*/  BSYNC B1 ;  /* 0x0000000000017941 */ /* 0x000fea0003800000 */
.L_x_21042:
[----:B------:R-:W-:Y:S01]  /*38d0*/  BSSY B1, `(.L_x_21044) ;  /* 0x0000006000017945 */ /* 0x000fe20003800000 */
[----:B------:R-:W-:Y:S05]  /*38e0*/  @!P2 BRA `(.L_x_21045) ;  /* 0x000000400000a947 */ /* 0x000fea0003800000 */
[----:B-----5:R-:W-:-:S05]  /*38f0*/  PRMT R3, RZ, 0x7610, R183 ;  /* 0x00007610ff037816 */ /* 0x020fca00000000b7 */
[----:B------:R-:W-:-:S04]  /*3900*/  FMUL.FTZ R6, R3, c[0x0][0x1ec] ;  /* 0x00007b0003067a20 */ /* 0x000fc80000410000 */
[----:B------:R-:W-:-:S04]  /*3910*/  FMUL.FTZ R227, R159, R6 ;  /* 0x000000069fe37220 */ /* 0x000fc80000410000 */
[----:B------:R-:W-:Y:S02]  /*3920*/  @P1 FADD.FTZ R227, R175, R227 ;  /* 0x000000e3afe31221 */ /* 0x000fe40000010000 */
.L_x_21045:
[----:B------:R-:W-:Y:S05]  /*3930*/  BSYNC B1 ;  /* 0x0000000000017941 */ /* 0x000fea0003800000 */
.L_x_21044:
[----:B-1----:R-:W-:-:S10]  /*3940*/  HFMA2.MMA R233, -RZ, RZ, 0, 1.9073486328125e-06 ;  /* 0x00000020ffe97435 */ /* 0x002fd400000001ff */
[----:B------:R-:W-:-:S05]  /*3950*/  IMAD.WIDE.U32 R232, R4, R233, c[0x0][0x188] ;  /* 0x0000620004e87625 */ /* 0x000fca00078e00e9 */
[----:B------:R1:W-:Y:S04]  /*3960*/  STG.E.128 [R232.64], R228 ;  /* 0x000000e4e8007986 */ /* 0x0003e8000c101d04 */
[----:B------:R1:W-:Y:S02]  /*3970*/  STG.E.128 [R232.64+0x10], R224 ;  /* 0x000010e0e8007986 */ /* 0x0003e4000c101d04 */
.L_x_21029:
[----:B------:R-:W-:Y:S05]  /*3980*/  BSYNC B0 ;  /* 0x0000000000007941 */ /* 0x000fea0003800000 */
.L_x_21028:
[----:B------:R-:W-:Y:S01]  /*3990*/  FADD.FTZ R4, RZ, R168 ;  /* 0x000000a8ff047221 */ /* 0x000fe20000010000 */
[----:B------:R-:W-:Y:S02]  /*39a0*/  LOP3.LUT P1, RZ, R248, 0xff, RZ, 0xc0, !PT ;  /* 0x000000fff8ff7812 */ /* 0x000fe4000782c0ff */
[----:B------:R-:W-:Y:S01]  /*39b0*/  SHF.R.U32.HI R3, RZ, 0x5, R250 ;  /* 0x00000005ff037819 */ /* 0x000fe200000116fa */
[----:B-1----:R-:W-:Y:S01]  /*39c0*/  FADD.FTZ R233, R169, R4 ;  /* 0x00000004a9e97221 */ /* 0x002fe20000010000 */
        /* <DEDUP_REMOVED lines=65> */
.L_x_21064:
        /* <DEDUP_REMOVED lines=133> */
.L_x_21065:
[C---:B------:R-:W-:Y:S01]  /*4630*/  LOP3.LUT P1, RZ, R250.reuse, 0x1f, RZ, 0xc0, !PT ;  /* 0x0000001ffaff7812 */ /* 0x040fe2000782c0ff */
[----:B-1----:R-:W-:Y:S01]  /*4640*/  FADD.FTZ R233, R251, R6 ;  /* 0x00000006fbe97221 */ /* 0x002fe20000010000 */
[----:B------:R-:W-:Y:S01]  /*4650*/  SHF.R.U32.HI R4, RZ, 0x5, R250 ;  /* 0x00000005ff047819 */ /* 0x000fe200000116fa */
[----:B------:R-:W-:Y:S01]  /*4660*/  WARPSYNC 0xffffffff ;  /* 0xffffffff00007948 */ /* 0x000fe20003800000 */
[----:B------:R-:W-:Y:S02]  /*4670*/  LOP3.LUT R234, R250, 0x1f, RZ, 0xc0, !PT ;  /* 0x0000001ffaea7812 */ /* 0x000fe400078ec0ff */
[----:B------:R-:W-:-:S07]  /*4680*/  LOP3.LUT R4, R4, 0x3, RZ, 0xc0, !PT ;  /* 0x0000000304047812 */ /* 0x000fce00078ec0ff */
[----:B0-----:R-:W-:-:S05]  /*4690*/  @!P1 IADD3 R6, R3, R4, RZ ;  /* 0x0000000403069210 */ /* 0x001fca0007ffe0ff */
[----:B------:R0:W-:Y:S01]  /*46a0*/  @!P1 STS.64 [R6.X8], R232 ;  /* 0x000000e806009388 */ /* 0x0001e20000008a00 */
[----:B------:R-:W-:-:S11]  /*46b0*/  ISETP.GT.U32.AND P1, PT, R234, 0x3, PT ;  /* 0x00000003ea00780c */ /* 0x000fd60003f24070 */
[----:B------:R-:W2:Y:S01]  /*46c0*/  LDL R251, [R1] ;  /* 0x0000000001fb7983 */ /* 0x000ea20000100800 */
[----:B0-----:R-:W-:Y:S01]  /*46d0*/  CS2R R232, SRZ ;  /* 0x0000000000e87805 */ /* 0x001fe2000001ff00 */
[----:B------:R-:W-:Y:S01]  /*46e0*/  @!P1 IADD3 R235, R3, R234, RZ ;  /* 0x000000ea03eb9210 */ /* 0x000fe20007ffe0ff */
[----:B------:R-:W-:Y:S01]  /*46f0*/  BSSY B0, `(.L_x_21048) ;  /* 0x0000137000007945 */ /* 0x000fe20003800000 */
[----:B------:R-:W-:Y:S01]  /*4700*/  BAR.SYNC.DEFER_BLOCKING 0x0 ;  /* 0x0000000000007b1d */ /* 0x000fe20000010000 */
[----:B------:R-:W-:-:S05]  /*4710*/  MOV R252, RZ ;  /* 0x000000ff00fc7202 */ /* 0x000fca0000000f00 */
[----:B------:R-:W0:Y:S04]  /*4720*/  @!P1 LDS.64 R232, [R235.X8] ;  /* 0x00000000ebe89984 */ /* 0x000e280000008a00 */
[----:B0-----:R-:W0:Y:S02]  /*4730*/  SHFL.DOWN PT, R3, R232, 0x2, 0x1f ;  /* 0x08401f00e8037f89 */ /* 0x001e2400000e0000 */
[----:B0-----:R-:W-:-:S04]  /*4740*/  FADD.FTZ R235, -R3, R232 ;  /* 0x000000e803eb7221 */ /* 0x001fc80000010100 */
[----:B------:R-:W-:Y:S01]  /*4750*/  FMUL.FTZ R235, R235, R235 ;  /* 0x000000ebebeb7220 */ /* 0x000fe20000410000 */
[----:B--2---:R-:W-:Y:S02]  /*4760*/  @!P1 MOV R252, R251 ;  /* 0x000000fb00fc9202 */ /* 0x004fe40000000f00 */
[----:B------:R-:W-:Y:S02]  /*4770*/  LOP3.LUT P1, RZ, R4, 0x1f, R250, 0xf8, !PT ;  /* 0x0000001f04ff7812 */ /* 0x000fe4000782f8fa */
[----:B------:R-:W0:Y:S01]  /*4780*/  I2F R6, R252 ;  /* 0x000000fc00067306 */ /* 0x000e220000201400 */
[----:B------:R-:W1:Y:S01]  /*4790*/  SHFL.DOWN PT, R234, R252, 0x2, 0x1f ;  /* 0x08401f00fcea7f89 */ /* 0x000e6200000e0000 */
[----:B0-----:R-:W-:Y:S01]  /*47a0*/  FMUL.FTZ R235, R235, R6 ;  /* 0x00000006ebeb7220 */ /* 0x001fe20000410000 */
[----:B-1----:R-:W-:-:S05]  /*47b0*/  IADD3 R251, R234, R252, RZ ;  /* 0x000000fceafb7210 */ /* 0x002fca0007ffe0ff */
[----:B------:R-:W0:Y:S02]  /*47c0*/  I2F R234, R234 ;  /* 0x000000ea00ea7306 */ /* 0x000e240000201400 */
[-C--:B0-----:R-:W-:Y:S02]  /*47d0*/  FMUL.FTZ R3, R3, R234.reuse ;  /* 0x000000ea03037220 */ /* 0x081fe40000410000 */
[----:B------:R-:W-:Y:S02]  /*47e0*/  FMUL.FTZ R235, R235, R234 ;  /* 0x000000eaebeb7220 */ /* 0x000fe40000410000 */
[----:B------:R-:W-:Y:S02]  /*47f0*/  FFMA.FTZ R6, R6, R232, R3 ;  /* 0x000000e806067223 */ /* 0x000fe40000010003 */
[----:B------:R-:W0:Y:S02]  /*4800*/  SHFL.DOWN PT, R3, R233, 0x2, 0x1f ;  /* 0x08401f00e9037f89 */ /* 0x000e2400000e0000 */
[----:B0-----:R-:W-:-:S02]  /*4810*/  FADD.FTZ R233, R3, R233 ;  /* 0x000000e903e97221 */ /* 0x001fc40000010000 */
        /* <DEDUP_REMOVED lines=18> */
[----:B------:R-:W-:Y:S01]  /*4940*/  @!P1 LEA.HI.X R233, R2, c[0x0][0x1a4], R7, 0x2, P2 ;  /* 0x0000690002e99a11 */ /* 0x000fe200010f1407 */
[----:B-1----:R-:W-:Y:S02]  /*4950*/  FADD.FTZ R251, R235, R252 ;  /* 0x000000fcebfb7221 */ /* 0x002fe40000010000 */
[C---:B0-----:R-:W-:Y:S01]  /*4960*/  FMUL.FTZ R252, R4.reuse, R3 ;  /* 0x0000000304fc7220 */ /* 0x041fe20000410000 */
[----:B------:R-:W-:Y:S01]  /*4970*/  MOV R3, c[0x0][0x1e0] ;  /* 0x0000780000037a02 */ /* 0x000fe20000000f00 */
[----:B------:R-:W-:Y:S01]  /*4980*/  FFMA.FTZ R251, R4, R6, R251 ;  /* 0x0000000604fb7223 */ /* 0x000fe200000100fb */
[C---:B------:R-:W-:Y:S02]  /*4990*/  @!P1 LEA R6, P2, R2.reuse, c[0x0][0x1a8], 0x2 ;  /* 0x00006a0002069a11 */ /* 0x040fe400078410ff */
[----:B------:R-:W0:Y:S02]  /*49a0*/  SHFL.IDX PT, R235, R252, RZ, 0x1f ;  /* 0x00001ffffceb7589 */ /* 0x000e2400000e0000 */
[----:B------:R-:W-:-:S02]  /*49b0*/  @!P1 LEA.HI.X R7, R2, c[0x0][0x1ac], R7, 0x2, P2 ;  /* 0x00006b0002079a11 */ /* 0x000fc400010f1407 */
[----:B------:R-:W1:Y:S01]  /*49c0*/  SHFL.IDX PT, R251, R251, RZ, 0x1f ;  /* 0x00001ffffbfb7589 */ /* 0x000e6200000e0000 */
[----:B------:R-:W-:Y:S01]  /*49d0*/  ISETP.NE.AND P2, PT, RZ, UR6, PT ;  /* 0x00000006ff007c0c */ /* 0x000fe2000bf45270 */
[----:B0-----:R-:W-:Y:S02]  /*49e0*/  FMUL.FTZ R4, R235, R235 ;  /* 0x000000ebeb047220 */ /* 0x001fe40000410000 */
[----:B------:R0:W-:Y:S01]  /*49f0*/  @!P1 STG.E [R232.64], R235 ;  /* 0x000000ebe8009986 */ /* 0x0001e2000c101904 */
[----:B-1----:R-:W-:Y:S02]  /*4a00*/  FFMA.FTZ R3, R251, R3, c[0x0][0x228] ;  /* 0x00008a00fb037623 */ /* 0x002fe40000010003 */
[----:B------:R-:W-:-:S05]  /*4a10*/  FSEL R4, R4, RZ, P2 ;  /* 0x000000ff04047208 */ /* 0x000fca0001000000 */
[----:B------:R-:W-:-:S06]  /*4a20*/  FADD.FTZ R3, R3, R4 ;  /* 0x0000000403037221 */ /* 0x000fcc0000010000 */
[----:B------:R-:W1:Y:S02]  /*4a30*/  MUFU.RSQ R3, R3 ;  /* 0x0000000300037308 */ /* 0x000e640000001400 */
[----:B-1----:R0:W-:Y:S01]  /*4a40*/  @!P1 STG.E [R6.64], R3 ;  /* 0x0000000306009986 */ /* 0x0021e2000c101904 */
        /* <DEDUP_REMOVED lines=12> */
[--C-:B------:R-:W-:Y:S02]  /*4b10*/  FADD.FTZ R232, R170, -R4.reuse ;  /* 0x80000004aae87221 */ /* 0x100fe40000010000 */
[----:B------:R-:W-:Y:S02]  /*4b20*/  FMUL.FTZ R7, R3, R6 ;  /* 0x0000000603077220 */ /* 0x000fe40000410000 */
[--C-:B------:R-:W-:Y:S02]  /*4b30*/  FADD.FTZ R6, R169, -R4.reuse ;  /* 0x80000004a9067221 */ /* 0x100fe40000010000 */
[----:B------:R-:W-:Y:S02]  /*4b40*/  FADD.FTZ R234, R171, -R4 ;  /* 0x80000004abea7221 */ /* 0x000fe40000010000 */
        /* <DEDUP_REMOVED lines=17> */
[C---:B------:R-:W-:Y:S01]  /*4c60*/  FMUL.FTZ R252, R3.reuse, R252 ;  /* 0x000000fc03fc7220 */ /* 0x040fe20000410000 */
[----:B------:R-:W-:Y:S01]  /*4c70*/  F2FP.BF16.PACK_AB R234, R234, R7 ;  /* 0x00000007eaea723e */ /* 0x000fe200000010ff */
[----:B------:R-:W-:Y:S01]  /*4c80*/  FMUL.FTZ R7, R3, R6 ;  /* 0x0000000603077220 */ /* 0x000fe20000410000 */
[----:B------:R-:W-:Y:S01]  /*4c90*/  HFMA2.MMA R6, -RZ, RZ, 0, 9.5367431640625e-07 ;  /* 0x00000010ff067435 */ /* 0x000fe200000001ff */
[----:B------:R-:W-:Y:S02]  /*4ca0*/  FFMA.FTZ R252, R243, R252, R15 ;  /* 0x000000fcf3fc7223 */ /* 0x000fe4000001000f */
[----:B------:R-:W-:-:S05]  /*4cb0*/  FFMA.FTZ R7, R242, R7, R14 ;  /* 0x00000007f2077223 */ /* 0x000fca000001000e */
[----:B------:R-:W-:Y:S02]  /*4cc0*/  F2FP.BF16.PACK_AB R235, R252, R7 ;  /* 0x00000007fceb723e */ /* 0x000fe400000010ff */
[C---:B------:R-:W-:Y:S01]  /*4cd0*/  IMAD.WIDE.U32 R6, R5.reuse, R6, c[0x0][0x208] ;  /* 0x0000820005067625 */ /* 0x040fe200078e0006 */
[----:B------:R-:W-:-:S04]  /*4ce0*/  IADD3 R5, R5, 0x80, RZ ;  /* 0x0000008005057810 */ /* 0x000fc80007ffe0ff */
[----:B------:R0:W-:Y:S03]  /*4cf0*/  STG.E.128 [R6.64], R232 ;  /* 0x000000e806007986 */ /* 0x0001e6000c101d04 */
.L_x_21051:
[----:B------:R-:W-:Y:S05]  /*4d00*/  BSYNC B1 ;  /* 0x0000000000017941 */ /* 0x000fea0003800000 */
.L_x_21050:
[----:B------:R-:W-:Y:S01]  /*4d10*/  ISETP.GE.U32.AND P1, PT, R0, 0x100, PT ;  /* 0x000001000000780c */ /* 0x000fe20003f26070 */
[----:B------:R-:W-:-:S12]  /*4d20*/  BSSY B1, `(.L_x_21052) ;  /* 0x0000022000017945 */ /* 0x000fd80003800000 */
[----:B------:R-:W-:Y:S05]  /*4d30*/  @!P1 BRA `(.L_x_21053) ;  /* 0x0000020000009947 */ /* 0x000fea0003800000 */
[--C-:B0-----:R-:W-:Y:S02]  /*4d40*/  FADD.FTZ R6, R184, -R4.reuse ;  /* 0x80000004b8067221 */ /* 0x101fe40000010000 */
        /* <DEDUP_REMOVED lines=24> */
[----:B------:R-:W-:Y:S01]  /*4ed0*/  MOV R6, 0x10 ;  /* 0x0000001000067802 */ /* 0x000fe20000000f00 */
[----:B------:R-:W-:Y:S02]  /*4ee0*/  FFMA.FTZ R252, R35, R252, R27 ;  /* 0x000000fc23fc7223 */ /* 0x000fe4000001001b */
[----:B------:R-:W-:-:S05]  /*4ef0*/  FFMA.FTZ R7, R34, R7, R26 ;  /* 0x0000000722077223 */ /* 0x000fca000001001a */
[----:B------:R-:W-:Y:S01]  /*4f00*/  F2FP.BF16.PACK_AB R235, R252, R7 ;  /* 0x00000007fceb723e */ /* 0x000fe200000010ff */
[C---:B------:R-:W-:Y:S01]  /*4f10*/  IMAD.WIDE.U32 R6, R5.reuse, R6, c[0x0][0x208] ;  /* 0x0000820005067625 */ /* 0x040fe200078e0006 */
[----:B------:R-:W-:-:S04]  /*4f20*/  IADD3 R5, R5, 0x80, RZ ;  /* 0x0000008005057810 */ /* 0x000fc80007ffe0ff */
[----:B------:R0:W-:Y:S03]  /*4f30*/  STG.E.128 [R6.64], R232 ;  /* 0x000000e806007986 */ /* 0x0001e6000c101d04 */
.L_x_21053:
[----:B------:R-:W-:Y:S05]  /*4f40*/  BSYNC B1 ;  /* 0x0000000000017941 */ /* 0x000fea0003800000 */
.L_x_21052:
        /* <DEDUP_REMOVED lines=35> */
.L_x_21055:
[----:B------:R-:W-:Y:S05]  /*5180*/  BSYNC B1 ;  /* 0x0000000000017941 */ /* 0x000fea0003800000 */
.L_x_21054:
        /* <DEDUP_REMOVED lines=35> */
.L_x_21057:
[----:B------:R-:W-:Y:S05]  /*53c0*/  BSYNC B1 ;  /* 0x0000000000017941 */ /* 0x000fea0003800000 */
.L_x_21056:
        /* <DEDUP_REMOVED lines=35> */
.L_x_21059:
[----:B------:R-:W-:Y:S05]  /*5600*/  BSYNC B1 ;  /* 0x0000000000017941 */ /* 0x000fea0003800000 */
.L_x_21058:
        /* <DEDUP_REMOVED lines=35> */
.L_x_21061:
[----:B------:R-:W-:Y:S05]  /*5840*/  BSYNC B1 ;  /* 0x0000000000017941 */ /* 0x000fea0003800000 */
.L_x_21060:
        /* <DEDUP_REMOVED lines=26> */
[----:B------:R-:W-:Y:S01]  /*59f0*/  HFMA2.MMA R4, -RZ, RZ, 0, 9.5367431640625e-07 ;  /* 0x00000010ff047435 */ /* 0x000fe200000001ff */
[----:B------:R-:W-:Y:S02]  /*5a00*/  FFMA.FTZ R6, R151, R6, R143 ;  /* 0x0000000697067223 */ /* 0x000fe4000001008f */
[----:B------:R-:W-:Y:S01]  /*5a10*/  F2FP.BF16.PACK_AB R235, R252, R233 ;  /* 0x000000e9fceb723e */ /* 0x000fe200000010ff */
[----:B------:R-:W-:-:S05]  /*5a20*/  FFMA.FTZ R233, R150, R251, R142 ;  /* 0x000000fb96e97223 */ /* 0x000fca000001008e */
[----:B------:R-:W-:Y:S01]  /*5a30*/  F2FP.BF16.PACK_AB R233, R6, R233 ;  /* 0x000000e906e9723e */ /* 0x000fe200000010ff */
[----:B------:R-:W-:-:S05]  /*5a40*/  IMAD.WIDE.U32 R4, R5, R4, c[0x0][0x208] ;  /* 0x0000820005047625 */ /* 0x000fca00078e0004 */
[----:B------:R0:W-:Y:S02]  /*5a50*/  STG.E.128 [R4.64], R232 ;  /* 0x000000e804007986 */ /* 0x0001e4000c101d04 */
.L_x_21049:
[----:B0-----:R-:W-:Y:S05]  /*5a60*/  BSYNC B0 ;  /* 0x0000000000007941 */ /* 0x001fea0003800000 */
.L_x_21048:
[----:B------:R-:W-:Y:S02]  /*5a70*/  LOP3.LUT P1, RZ, R248, 0xff, RZ, 0xc0, !PT ;  /* 0x000000fff8ff7812 */ /* 0x000fe4000782c0ff */
[----:B------:R-:W-:Y:S02]  /*5a80*/  IADD3 R2, R2, c[0x0][0x160], RZ ;  /* 0x0000580002027a10 */ /* 0x000fe40007ffe0ff */
[----:B------:R-:W-:Y:S02]  /*5a90*/  SEL R248, RZ, 0x1, P1 ;  /* 0x00000001fff87807 */ /* 0x000fe40000800000 */
[----:B------:R-:W-:-:S13]  /*5aa0*/  ISETP.GE.AND P1, PT, R2, c[0x0][0x164], PT ;  /* 0x0000590002007a0c */ /* 0x000fda0003f26270 */
[----:B------:R-:W-:Y:S01]  /*5ab0*/  @P1 CALL.REL.NOINC `(.L_x_21062) ;  /* 0x0000001000001944 */ /* 0x000fe20003c00000 */
[----:B------:R-:W-:Y:S05]  /*5ac0*/  BRA `(.L_x_21063) ;  /* 0xffffb21000007947 */ /* 0x000fea000383ffff */
.L_x_21062:
[----:B------:R-:W-:Y:S05]  /*5ad0*/  EXIT ;  /* 0x000000000000794d */ /* 0x000fea0003800000 */
.L_x_21046:
[----:B------:R-:W-:Y:S01]  /*5ae0*/  HFMA2.MMA R251, -RZ, RZ, 0, 1.847743988037109375e-06 ;  /* 0x0000001ffffb7435 */ /* 0x000fe200000001ff */
[----:B------:R-:W-:Y:S02]  /*5af0*/  MOV R4, 0x1 ;  /* 0x0000000100047802 */ /* 0x000fe40000000f00 */
[----:B------:R-:W-:Y:S02]  /*5b00*/  MOV R233, 0xffffffff ;  /* 0xffffffff00e97802 */ /* 0x000fe40000000f00 */
[----:B------:R-:W-:Y:S02]  /*5b10*/  MOV R234, 0x5b30 ;  /* 0x00005b3000ea7802 */ /* 0x000fe40000000f00 */
[----:B0----5:R-:W-:Y:S05]  /*5b20*/  CALL.REL.NOINC `($__internal_70_$__cuda_sm70_shflsync_bfly_p) ;  /* 0x00000aa000007944 */ /* 0x021fea0003c00000 */
[----:B01----:R-:W-:Y:S05]  /*5b30*/  BRA `(.L_x_21064) ;  /* 0xffffe2a000007947 */ /* 0x003fea000383ffff */
.L_x_21047:
[----:B------:R-:W-:Y:S01]  /*5b40*/  HFMA2.MMA R4, -RZ, RZ, 0, 1.1920928955078125e-07 ;  /* 0x00000002ff047435 */ /* 0x000fe200000001ff */
[----:B------:R-:W-:Y:S02]  /*5b50*/  MOV R251, 0x1f ;  /* 0x0000001f00fb7802 */ /* 0x000fe40000000f00 */
[----:B------:R-:W-:Y:S02]  /*5b60*/  MOV R233, 0xffffffff ;  /* 0xffffffff00e97802 */ /* 0x000fe40000000f00 */
[----:B------:R-:W-:-:S02]  /*5b70*/  MOV R234, 0x5b90 ;  /* 0x00005b9000ea7802 */ /* 0x000fc40000000f00 */
[----:B0----5:R-:W-:Y:S05]  /*5b80*/  CALL.REL.NOINC `($__internal_70_$__cuda_sm70_shflsync_bfly_p) ;  /* 0x00000a4000007944 */ /* 0x021fea0003c00000 */
[----:B01----:R-:W-:Y:S01]  /*5b90*/  FADD.FTZ R6, R6, R4 ;  /* 0x0000000406067221 */ /* 0x003fe20000010000 */
[----:B------:R-:W-:Y:S01]  /*5ba0*/  HFMA2.MMA R4, -RZ, RZ, 0, 2.384185791015625e-07 ;  /* 0x00000004ff047435 */ /* 0x000fe200000001ff */
[----:B------:R-:W-:-:S02]  /*5bb0*/  MOV R251, 0x1f ;  /* 0x0000001f00fb7802 */ /* 0x000fc40000000f00 */
[----:B------:R-:W-:Y:S02]  /*5bc0*/  MOV R233, 0xffffffff ;  /* 0xffffffff00e97802 */ /* 0x000fe40000000f00 */
[----:B------:R-:W-:Y:S02]  /*5bd0*/  MOV R234, 0x5bf0 ;  /* 0x00005bf000ea7802 */ /* 0x000fe40000000f00 */
[----:B------:R-:W-:Y:S05]  /*5be0*/  CALL.REL.NOINC `($__internal_70_$__cuda_sm70_shflsync_bfly_p) ;  /* 0x000009e000007944 */ /* 0x000fea0003c00000 */
[----:B01----:R-:W-:Y:S01]  /*5bf0*/  FADD.FTZ R6, R6, R4 ;  /* 0x0000000406067221 */ /* 0x003fe20000010000 */
[----:B------:R-:W-:Y:S01]  /*5c00*/  HFMA2.MMA R4, -RZ, RZ, 0, 4.76837158203125e-07 ;  /* 0x00000008ff047435 */ /* 0x000fe200000001ff */
[----:B------:R-:W-:Y:S02]  /*5c10*/  MOV R251, 0x1f ;  /* 0x0000001f00fb7802 */ /* 0x000fe40000000f00 */
[----:B------:R-:W-:Y:S02]  /*5c20*/  MOV R233, 0xffffffff ;  /* 0xffffffff00e97802 */ /* 0x000fe40000000f00 */
[----:B------:R-:W-:Y:S02]  /*5c30*/  MOV R234, 0x5c50 ;  /* 0x00005c5000ea7802 */ /* 0x000fe40000000f00 */
[----:B------:R-:W-:Y:S05]  /*5c40*/  CALL.REL.NOINC `($__internal_70_$__cuda_sm70_shflsync_bfly_p) ;  /* 0x0000098000007944 */ /* 0x000fea0003c00000 */
[----:B01----:R-:W-:Y:S01]  /*5c50*/  FADD.FTZ R6, R6, R4 ;  /* 0x0000000406067221 */ /* 0x003fe20000010000 */
[----:B------:R-:W-:Y:S01]  /*5c60*/  HFMA2.MMA R4, -RZ, RZ, 0, 9.5367431640625e-07 ;  /* 0x00000010ff047435 */ /* 0x000fe200000001ff */
[----:B------:R-:W-:-:S02]  /*5c70*/  MOV R251, 0x1f ;  /* 0x0000001f00fb7802 */ /* 0x000fc40000000f00 */
[----:B------:R-:W-:Y:S02]  /*5c80*/  MOV R233, 0xffffffff ;  /* 0xffffffff00e97802 */ /* 0x000fe40000000f00 */
[----:B------:R-:W-:Y:S02]  /*5c90*/  MOV R234, 0x5cb0 ;  /* 0x00005cb000ea7802 */ /* 0x000fe40000000f00 */
[----:B------:R-:W-:Y:S05]  /*5ca0*/  CALL.REL.NOINC `($__internal_70_$__cuda_sm70_shflsync_bfly_p) ;  /* 0x0000092000007944 */ /* 0x000fea0003c00000 */
[----:B-1----:R-:W-:Y:S01]  /*5cb0*/  FADD.FTZ R4, R6, R4 ;  /* 0x0000000406047221 */ /* 0x002fe20000010000 */
[----:B0-----:R-:W-:Y:S02]  /*5cc0*/  MOV R251, 0x1f ;  /* 0x0000001f00fb7802 */ /* 0x001fe40000000f00 */
        /* <DEDUP_REMOVED lines=117> */
[----:B------:R-:W-:Y:S05]  /*6420*/  CALL.REL.NOINC `($__internal_70_$__cuda_sm70_shflsync_bfly_p) ;  /* 0x000001a000007944 */ /* 0x000fea0003c00000 */
[----:B01----:R-:W-:Y:S01]  /*6430*/  FADD.FTZ R6, R6, R4 ;  /* 0x0000000406067221 */ /* 0x003fe20000010000 */
[----:B------:R-:W-:Y:S01]  /*6440*/  HFMA2.MMA R4, -RZ, RZ, 0, 1.1920928955078125e-07 ;  /* 0x00000002ff047435 */ /* 0x000fe200000001ff */
[----:B------:R-:W-:Y:S02]  /*6450*/  MOV R251, 0x1f ;  /* 0x0000001f00fb7802 */ /* 0x000fe40000000f00 */
[----:B------:R-:W-:Y:S02]  /*6460*/  MOV R233, 0xffffffff ;  /* 0xffffffff00e97802 */ /* 0x000fe40000000f00 */
[----:B------:R-:W-:Y:S02]  /*6470*/  MOV R234, 0x6490 ;  /* 0x0000649000ea7802 */ /* 0x000fe40000000f00 */
[----:B------:R-:W-:Y:S05]  /*6480*/  CALL.REL.NOINC `($__internal_70_$__cuda_sm70_shflsync_bfly_p) ;  /* 0x0000014000007944 */ /* 0x000fea0003c00000 */
        /* <DEDUP_REMOVED lines=18> */
[----:B01----:R-:W-:Y:S01]  /*65b0*/  MOV R251, R4 ;  /* 0x0000000400fb7202 */ /* 0x003fe20000000f00 */
[----:B------:R-:W-:Y:S05]  /*65c0*/  BRA `(.L_x_21065) ;  /* 0xffffe06000007947 */ /* 0x000fea000383ffff */
        .weak           $__internal_70_$__cuda_sm70_shflsync_bfly_p
        .type           $__internal_70_$__cuda_sm70_shflsync_bfly_p,@function
        .size           $__internal_70_$__cuda_sm70_shflsync_bfly_p,(.L_x_44910 - $__internal_70_$__cuda_sm70_shflsync_bfly_p)
$__internal_70_$__cuda_sm70_shflsync_bfly_p:
[----:B------:R-:W-:Y:S01]  /*65d0*/  HFMA2.MMA R235, -RZ, RZ, 0, 0 ;  /* 0x00000000ffeb7435 */ /* 0x000fe200000001ff */
[----:B------:R-:W-:Y:S04]  /*65e0*/  WARPSYNC R233 ;  /* 0x000000e900007348 */ /* 0x000fe80003800000 */
[----:B------:R0:W1:Y:S01]  /*65f0*/  SHFL.BFLY PT, R4, R6, R4, R251 ;  /* 0x0c00000406047389 */ /* 0x00006200000e00fb */
[----:B------:R-:W-:Y:S05]  /*6600*/  RET.REL.NODEC R234 `(_ZN10layer_norm13ln_fwd_kernelINS_13Kernel_traitsIf13__nv_bfloat16fS2_fjLj7168ELj1ELj1ELj4ELj16ENS_18Kernel_traits_baseILj7168EfS2_fS2_fjLj128EEEEELb0ELb1ELb1ELb0EEEvNS_9FwdParamsE) ;  /* 0xffff99f0ea007950 */ /* 0x000fea0003c3ffff */
.L_x_21066:
        /* <DEDUP_REMOVED lines=15> */
.L_x_44910:


//--------------------- .text._ZN10layer_norm13ln_fwd_kernelINS_13Kernel_traitsIf13__nv_bfloat16fS2_fjLj7168ELj1ELj1ELj4ELj16ENS_18Kernel_traits_baseILj7168EfS2_fS2_fjLj128EEEEELb0ELb1ELb1ELb1EEEvNS_9FwdParamsE --------------------------
	.section	.text._ZN10layer_norm13ln_fwd_kernelINS_13Kernel_traitsIf13__nv_bfloat16fS2_fjLj7168ELj1ELj1ELj4ELj16ENS_18Kernel_traits_baseILj7168EfS2_fS2_fjLj128EEEEELb0ELb1ELb1ELb1EEEvNS_9FwdParamsE,"ax",@progbits
	.sectioninfo	@"SHI_REGISTERS=255"
	.align	128
        .global         _ZN10layer_norm13ln_fwd_kernelINS_13Kernel_traitsIf13__nv_bfloat16fS2_fjLj7168ELj1ELj1ELj4ELj16ENS_18Kernel_traits_baseILj7168EfS2_fS2_fjLj128EEEEELb0ELb1ELb1ELb1EEEvNS_9FwdParamsE
        .type           _ZN10layer_norm13ln_fwd_kernelINS_13Kernel_traitsIf13__nv_bfloat16fS2_fjLj7168ELj1ELj1ELj4ELj16ENS_18Kernel_traits_baseILj7168EfS2_fS2_fjLj128EEEEELb0ELb1ELb1ELb1EEEvNS_9FwdParamsE,@function
        .size           _ZN10layer_norm13ln_fwd_kernelINS_13Kernel_traitsIf13__nv_bfloat16fS2_fjLj7168ELj1ELj1ELj4ELj16ENS_18Kernel_traits_baseILj7168EfS2_fS2_fjLj128EEEEELb0ELb1ELb1ELb1EEEvNS_9FwdParamsE,(.L_x_44911 - _ZN10layer_norm13ln_fwd_kernelINS_13Kernel_traitsIf13__nv_bfloat16fS2_fjLj7168ELj1ELj1ELj4ELj16ENS_18Kernel_traits_baseILj7168EfS2_fS2_fjLj128EEEEELb0ELb1ELb1ELb1EEEvNS_9FwdParamsE)
        .other          _ZN10layer_norm13ln_fwd_kernelINS_13Kernel_traitsIf13__nv_bfloat16fS2_fjLj7168ELj1ELj1ELj4ELj16ENS_18Kernel_traits_baseILj7168EfS2_fS2_fjLj128EEEEELb0ELb1ELb1ELb1EEEvNS_9FwdParamsE,@"STO_CUDA_ENTRY STV_DEFAULT"
_ZN10layer_norm13ln_fwd_kernelINS_13Kernel_traitsIf13__nv_bfloat16fS2_fjLj7168ELj1ELj1ELj4ELj16ENS_18Kernel_traits_baseILj7168EfS2_fS2_fjLj128EEEEELb0ELb1ELb1ELb1EEEvNS_9FwdParamsE:
.text._ZN10layer_norm13ln_fwd_kernelINS_13Kernel_traitsIf13__nv_bfloat16fS2_fjLj7168ELj1ELj1ELj4ELj16ENS_18Kernel_traits_baseILj7168EfS2_fS2_fjLj128EEEEELb0ELb1ELb1ELb1EEEvNS_9FwdParamsE:
        /* <DEDUP_REMOVED lines=90> */
.L_x_21184:
[----:B0-----:R-:W-:-:S05]  /*05a0*/  MOV R2, 0x4 ;  /* 0x0000000400027802 */ /* 0x001fca0000000f00 */
[----:B-1----:R-:W-:-:S05]  /*05b0*/  IMAD.WIDE R4, R241, R2, c[0x0][0x1d0] ;  /* 0x00007400f1047625 */ /* 0x002fca00078e0202 */
        /* <DEDUP_REMOVED lines=8> */
[----:B------:R-:W-:-:S04]  /*0640*/  @P0 IMAD.WIDE.U32 R6, R3, R6, c[0x0][0x180] ;  /* 0x0000600003060625 */ /* 0x000fc800078e0006 */
[----:B0-----:R-:W-:Y:S01]  /*0650*/  IMAD.WIDE R4, R241, R2, c[0x0][0x1d8] ;  /* 0x00007600f1047625 */ /* 0x001fe200078e0202 */
[----:B------:R0:W3:Y:S01]  /*0660*/  @P0 LDG.E.128 R68, [R6.64] ;  /* 0x0000000406440981 */ /* 0x0000e2000c1e1d00 */
[----:B------:R-:W-:-:S03]  /*0670*/  MOV R2, RZ ;  /* 0x000000ff00027202 */ /* 0x000fc60000000f00 */
[----:B------:R0:W4:Y:S01]  /*0680*/  @P0 LDG.E.128 R64, [R6.64+0x10] ;  /* 0x0000100406400981 */ /* 0x000122000c1e1d00 */
[C---:B--2---:R-:W-:Y:S01]  /*0690*/  ISETP.GE.AND P5, PT, R8.reuse, 0x1, PT ;  /* 0x000000010800780c */ /* 0x044fe20003fa6270 */
[----:B------:R-:W-:Y:S01]  /*06a0*/  BSSY B0, `(.L_x_21067) ;  /* 0x000002c000007945 */ /* 0x000fe20003800000 */
[C---:B------:R-:W-:Y:S01]  /*06b0*/  ISETP.GT.AND P6, PT, R8.reuse, RZ, PT ;  /* 0x000000ff0800720c */ /* 0x040fe20003fc4270 */
[----:B-----5:R1:W5:Y:S10]  /*06c0*/  LDG.E R243, [R4.64] ;  /* 0x0000000404f37981 */ /* 0x020374000c1e1900 */
[----:B------:R-:W-:-:S02]  /*06d0*/  @P5 IADD3 R0, R8, -0x1, RZ ;  /* 0xffffffff08005810 */ /* 0x000fc40007ffe0ff */
[----:B0-----:R-:W-:-:S03]  /*06e0*/  @P5 MOV R7, 0x10 ;  /* 0x0000001000075802 */ /* 0x001fc60000000f00 */
[----:B------:R-:W-:-:S05]  /*06f0*/  @P5 IMAD R0, R0, c[0x0][0x168], RZ ;  /* 0x00005a0000005a24 */ /* 0x000fca00078e02ff */
[----:B------:R-:W-:-:S04]  /*0700*/  @P5 SHF.R.S32.HI R9, RZ, 0x1f, R0 ;  /* 0x0000001fff095819 */ /* 0x000fc80000011400 */
[----:B------:R-:W-:Y:S02]  /*0710*/  @P5 LEA.HI R9, R9, R0, RZ, 0x3 ;  /* 0x0000000009095211 */ /* 0x000fe400078f18ff */
[----:B------:R-:W-:Y:S02]  /*0720*/  @!P6 ISETP.NE.U32.AND P1, PT, RZ, c[0x0][0x180], PT ;  /* 0x00006000ff00ea0c */ /* 0x000fe40003f25070 */
[----:B------:R-:W-:Y:S02]  /*0730*/  @P5 LEA.HI.SX32 R2, R9, R242, 0x1d ;  /* 0x000000f209025211 */ /* 0x000fe400078feaff */
[----:B------:R-:W-:Y:S02]  /*0740*/  @!P6 ISETP.NE.U32.AND P2, PT, RZ, c[0x0][0x180], PT ;  /* 0x00006000ff00ea0c */ /* 0x000fe40003f45070 */
[----:B------:R-:W-:Y:S01]  /*0750*/  @!P6 ISETP.NE.U32.AND P4, PT, RZ, c[0x0][0x180], PT ;  /* 0x00006000ff00ea0c */ /* 0x000fe20003f85070 */
[----:B------:R-:W-:Y:S01]  /*0760*/  @P5 IMAD.WIDE.U32 R6, R2, R7, c[0x0][0x170] ;  /* 0x00005c0002065625 */ /* 0x000fe200078e0007 */
[----:B------:R-:W-:-:S02]  /*0770*/  @!P6 ISETP.NE.U32.AND P3, PT, RZ, c[0x0][0x180], PT ;  /* 0x00006000ff00ea0c */ /* 0x000fc40003f65070 */
[----:B------:R-:W-:Y:S02]  /*0780*/  MOV R0, 0x20 ;  /* 0x0000002000007802 */ /* 0x000fe40000000f00 */
[----:B------:R0:W5:Y:S01]  /*0790*/  @P5 LDG.E.128 R60, [R6.64] ;  /* 0x00000004063c5981 */ /* 0x000162000c1e1d00 */
[----:B------:R-:W-:Y:S02]  /*07a0*/  @!P6 ISETP.NE.AND.EX P1, PT, RZ, c[0x0][0x184], PT, P1 ;  /* 0x00006100ff00ea0c */ /* 0x000fe40003f25310 */
[----:B------:R-:W-:Y:S01]  /*07b0*/  @!P6 ISETP.NE.AND.EX P2, PT, RZ, c[0x0][0x184], PT, P2 ;  /* 0x00006100ff00ea0c */ /* 0x000fe20003f45320 */
[----:B-1----:R-:W-:Y:S01]  /*07c0*/  IMAD.WIDE.U32 R4, R3, R0, c[0x0][0x188] ;  /* 0x0000620003047625 */ /* 0x002fe200078e0000 */
[----:B------:R-:W-:Y:S02]  /*07d0*/  @!P6 ISETP.NE.AND.EX P4, PT, RZ, c[0x0][0x184], PT, P4 ;  /* 0x00006100ff00ea0c */ /* 0x000fe40003f85340 */
[----:B------:R-:W-:Y:S02]  /*07e0*/  @!P6 ISETP.NE.AND.EX P3, PT, RZ, c[0x0][0x184], PT, P3 ;  /* 0x00006100ff00ea0c */ /* 0x000fe40003f65330 */
[----:B---3--:R-:W-:-:S02]  /*07f0*/  @!P6 FSEL R57, R69, RZ, P1 ;  /* 0x000000ff4539e208 */ /* 0x008fc40000800000 */
[----:B------:R-:W-:Y:S02]  /*0800*/  @!P6 FSEL R58, R70, RZ, P2 ;  /* 0x000000ff463ae208 */ /* 0x000fe40001000000 */
[----:B------:R-:W-:Y:S02]  /*0810*/  @!P6 FSEL R59, R71, RZ, P4 ;  /* 0x000000ff473be208 */ /* 0x000fe40002000000 */
[----:B----4-:R-:W-:Y:S02]  /*0820*/  @!P6 FSEL R52, R64, RZ, P3 ;  /* 0x000000ff4034e208 */ /* 0x010fe40001800000 */
[----:B------:R-:W-:Y:S02]  /*0830*/  @!P6 ISETP.NE.U32.AND P1, PT, RZ, c[0x0][0x180], PT ;  /* 0x00006000ff00ea0c */ /* 0x000fe40003f25070 */
[----:B------:R-:W-:Y:S02]  /*0840*/  @!P6 ISETP.NE.U32.AND P2, PT, RZ, c[0x0][0x180], PT ;  /* 0x00006000ff00ea0c */ /* 0x000fe40003f45070 */
[----:B------:R-:W-:-:S02]  /*0850*/  @!P6 ISETP.NE.U32.AND P4, PT, RZ, c[0x0][0x180], PT ;  /* 0x00006000ff00ea0c */ /* 0x000fc40003f85070 */
[----:B------:R-:W-:Y:S02]  /*0860*/  @!P6 ISETP.NE.U32.AND P3, PT, RZ, c[0x0][0x180], PT ;  /* 0x00006000ff00ea0c */ /* 0x000fe40003f65070 */
[----:B------:R-:W-:Y:S02]  /*0870*/  IADD3 R11, R3, 0x80, RZ ;  /* 0x00000080030b7810 */ /* 0x000fe40007ffe0ff */
[----:B------:R-:W-:Y:S02]  /*0880*/  @!P6 ISETP.NE.AND.EX P2, PT, RZ, c[0x0][0x184], PT, P2 ;  /* 0x00006100ff00ea0c */ /* 0x000fe40003f45320 */
[----:B------:R-:W-:Y:S01]  /*0890*/  @!P6 ISETP.NE.AND.EX P4, PT, RZ, c[0x0][0x184], PT, P4 ;  /* 0x00006100ff00ea0c */ /* 0x000fe20003f85340 */
[----:B------:R-:W-:Y:S01]  /*08a0*/  @P0 IMAD.WIDE.U32 R8, R11, R0, c[0x0][0x180] ;  /* 0x000060000b080625 */ /* 0x000fe200078e0000 */
[----:B------:R-:W-:Y:S02]  /*08b0*/  @!P6 ISETP.NE.AND.EX P3, PT, RZ, c[0x0][0x184], PT, P3 ;  /* 0x00006100ff00ea0c */ /* 0x000fe40003f65330 */
[----:B------:R-:W-:-:S02]  /*08c0*/  @!P6 ISETP.NE.AND.EX P1, PT, RZ, c[0x0][0x184], PT, P1 ;  /* 0x00006100ff00ea0c */ /* 0x000fc40003f25310 */
[----:B------:R-:W-:Y:S02]  /*08d0*/  @!P6 FSEL R53, R65, RZ, P2 ;  /* 0x000000ff4135e208 */ /* 0x000fe40001000000 */
[----:B------:R-:W-:Y:S02]  /*08e0*/  @!P6 FSEL R54, R66, RZ, P4 ;  /* 0x000000ff4236e208 */ /* 0x000fe40002000000 */
[----:B------:R-:W-:Y:S02]  /*08f0*/  @!P6 FSEL R55, R67, RZ, P3 ;  /* 0x000000ff4337e208 */ /* 0x000fe40001800000 */
[----:B------:R-:W-:Y:S01]  /*0900*/  @!P6 FSEL R56, R68, RZ, P1 ;  /* 0x000000ff4438e208 */ /* 0x000fe20000800000 */
[----:B------:R-:W-:Y:S05]  /*0910*/  @!P6 BRA `(.L_x_21068) ;  /* 0x000000400000e947 */ /* 0x000fea0003800000 */
[----:B0----5:R-:W-:-:S05]  /*0920*/  PRMT R6, RZ, 0x5410, R60 ;  /* 0x00005410ff067816 */ /* 0x021fca000000003c */
[----:B------:R-:W-:-:S04]  /*0930*/  FMUL.FTZ R7, R6, c[0x0][0x1ec] ;  /* 0x00007b0006077a20 */ /* 0x000fc80000410000 */
[----:B------:R-:W-:-:S04]  /*0940*/  FMUL.FTZ R56, R124, R7 ;  /* 0x000000077c387220 */ /* 0x000fc80000410000 */
[----:B------:R-:W-:Y:S02]  /*0950*/  @P0 FADD.FTZ R56, R68, R56 ;  /* 0x0000003844380221 */ /* 0x000fe40000010000 */
.L_x_21068:
[----:B0-----:R-:W-:Y:S05]  /*0960*/  BSYNC B0 ;  /* 0x0000000000007941 */ /* 0x001fea0003800000 */
.L_x_21067:
[----:B------:R-:W-:Y:S01]  /*0970*/  BSSY B0, `(.L_x_21069) ;  /* 0x0000006000007945 */ /* 0x000fe20003800000 */
[----:B------:R-:W-:Y:S05]  /*0980*/  @!P6 BRA `(.L_x_21070) ;  /* 0x000000400000e947 */ /* 0x000fea0003800000 */
[----:B-----5:R-:W-:-:S05]  /*0990*/  PRMT R6, RZ, 0x7610, R60 ;  /* 0x00007610ff067816 */ /* 0x020fca000000003c */
[----:B------:R-:W-:-:S04]  /*09a0*/  FMUL.FTZ R6, R6, c[0x0][0x1ec] ;  /* 0x00007b0006067a20 */ /* 0x000fc80000410000 */
[----:B------:R-:W-:-:S04]  /*09b0*/  FMUL.FTZ R57, R125, R6 ;  /* 0x000000067d397220 */ /* 0x000fc80000410000 */
[----:B------:R-:W-:Y:S02]  /*09c0*/  @P0 FADD.FTZ R57, R69, R57 ;  /* 0x0000003945390221 */ /* 0x000fe40000010000 */
.L_x_21070:
[----:B------:R-:W-:Y:S05]  /*09d0*/  BSYNC B0 ;  /* 0x0000000000007941 */ /* 0x000fea0003800000 */
.L_x_21069:
[----:B------:R-:W-:Y:S01]  /*09e0*/  BSSY B0, `(.L_x_21071) ;  /* 0x0000006000007945 */ /* 0x000fe20003800000 */
[----:B------:R-:W-:Y:S05]  /*09f0*/  @!P6 BRA `(.L_x_21072) ;  /* 0x000000400000e947 */ /* 0x000fea0003800000 */
[----:B-----5:R-:W-:-:S05]  /*0a00*/  PRMT R6, RZ, 0x5410, R61 ;  /* 0x00005410ff067816 */ /* 0x020fca000000003d */
[----:B------:R-:W-:-:S04]  /*0a10*/  FMUL.FTZ R7, R6, c[0x0][0x1ec] ;  /* 0x00007b0006077a20 */ /* 0x000fc80000410000 */
[----:B------:R-:W-:-:S04]  /*0a20*/  FMUL.FTZ R58, R126, R7 ;  /* 0x000000077e3a7220 */ /* 0x000fc80000410000 */
[----:B------:R-:W-:Y:S02]  /*0a30*/  @P0 FADD.FTZ R58, R70, R58 ;  /* 0x0000003a463a0221 */ /* 0x000fe40000010000 */
.L_x_21072:
[----:B------:R-:W-:Y:S05]  /*0a40*/  BSYNC B0 ;  /* 0x0000000000007941 */ /* 0x000fea0003800000 */
.L_x_21071:
[----:B------:R-:W-:Y:S01]  /*0a50*/  BSSY B0, `(.L_x_21073) ;  /* 0x0000006000007945 */ /* 0x000fe20003800000 */
[----:B------:R-:W-:Y:S05]  /*0a60*/  @!P6 BRA `(.L_x_21074) ;  /* 0x000000400000e947 */ /* 0x000fea0003800000 */
[----:B-----5:R-:W-:-:S05]  /*0a70*/  PRMT R6, RZ, 0x7610, R61 ;  /* 0x00007610ff067816 */ /* 0x020fca000000003d */
[----:B------:R-:W-:-:S04]  /*0a80*/  FMUL.FTZ R6, R6, c[0x0][0x1ec] ;  /* 0x00007b0006067a20 */ /* 0x000fc80000410000 */
[----:B------:R-:W-:-:S04]  /*0a90*/  FMUL.FTZ R59, R127, R6 ;  /* 0x000000067f3b7220 */ /* 0x000fc80000410000 */
[----:B------:R-:W-:Y:S02]  /*0aa0*/  @P0 FADD.FTZ R59, R71, R59 ;  /* 0x0000003b473b0221 */ /* 0x000fe40000010000 */
.L_x_21074:
[----:B------:R-:W-:Y:S05]  /*0ab0*/  BSYNC B0 ;  /* 0x0000000000007941 */ /* 0x000fea0003800000 */
.L_x_21073:
[----:B------:R-:W-:Y:S01]  /*0ac0*/  BSSY B0, `(.L_x_21075) ;  /* 0x0000006000007945 */ /* 0x000fe20003800000 */
[----:B------:R-:W-:Y:S05]  /*0ad0*/  @!P6 BRA `(.L_x_21076) ;  /* 0x000000400000e947 */ /* 0x000fea0003800000 */
[----:B-----5:R-:W-:-:S05]  /*0ae0*/  PRMT R6, RZ, 0x5410, R62 ;  /* 0x00005410ff067816 */ /* 0x020fca000000003e */
[----:B------:R-:W-:-:S04]  /*0af0*/  FMUL.FTZ R7, R6, c[0x0][0x1ec] ;  /* 0x00007b0006077a20 */ /* 0x000fc80000410000 */
[----:B------:R-:W-:-:S04]  /*0b00*/  FMUL.FTZ R52, R120, R7 ;  /* 0x0000000778347220 */ /* 0x000fc80000410000 */
[----:B------:R-:W-:Y:S02]  /*0b10*/  @P0 FADD.FTZ R52, R64, R52 ;  /* 0x0000003440340221 */ /* 0x000fe40000010000 */
.L_x_21076:
[----:B------:R-:W-:Y:S05]  /*0b20*/  BSYNC B0 ;  /* 0x0000000000007941 */ /* 0x000fea0003800000 */
.L_x_21075:
[----:B------:R-:W-:Y:S01]  /*0b30*/  BSSY B0, `(.L_x_21077) ;  /* 0x0000006000007945 */ /* 0x000fe20003800000 */
[----:B------:R-:W-:Y:S05]  /*0b40*/  @!P6 BRA `(.L_x_21078) ;  /* 0x000000400000e947 */ /* 0x000fea0003800000 */
[----:B-----5:R-:W-:-:S05]  /*0b50*/  PRMT R6, RZ, 0x7610, R62 ;  /* 0x00007610ff067816 */ /* 0x020fca000000003e */
[----:B------:R-:W-:-:S04]  /*0b60*/  FMUL.FTZ R6, R6, c[0x0][0x1ec] ;  /* 0x00007b0006067a20 */ /* 0x000fc80000410000 */
[----:B------:R-:W-:-:S04]  /*0b70*/  FMUL.FTZ R53, R121, R6 ;  /* 0x0000000679357220 */ /* 0x000fc80000410000 */
[----:B------:R-:W-:Y:S02]  /*0b80*/  @P0 FADD.FTZ R53, R65, R53 ;  /* 0x0000003541350221 */ /* 0x000fe40000010000 */
.L_x_21078:
[----:B------:R-:W-:Y:S05]  /*0b90*/  BSYNC B0 ;  /* 0x0000000000007941 */ /* 0x000fea0003800000 */
.L_x_21077:
[----:B------:R-:W-:Y:S01]  /*0ba0*/  BSSY B0, `(.L_x_21079) ;  /* 0x0000006000007945 */ /* 0x000fe20003800000 */
[----:B------:R-:W-:Y:S05]  /*0bb0*/  @!P6 BRA `(.L_x_21080) ;  /* 0x000000400000e947 */ /* 0x000fea0003800000 */
[----:B-----5:R-:W-:-:S05]  /*0bc0*/  PRMT R6, RZ, 0x5410, R63 ;  /* 0x00005410ff067816 */ /* 0x020fca000000003f */
[----:B------:R-:W-:-:S04]  /*0bd0*/  FMUL.FTZ R7, R6, c[0x0][0x1ec] ;  /* 0x00007b0006077a20 */ /* 0x000fc80000410000 */
[----:B------:R-:W-:-:S04]  /*0be0*/  FMUL.FTZ R54, R122, R7 ;  /* 0x000000077a367220 */ /* 0x000fc80000410000 */
[----:B------:R-:W-:Y:S02]  /*0bf0*/  @P0 FADD.FTZ R54, R66, R54 ;  /* 0x0000003642360221 */ /* 0x000fe40000010000 */
.L_x_21080:
[----:B------:R-:W-:Y:S05]  /*0c00*/  BSYNC B0 ;  /* 0x0000000000007941 */ /* 0x000fea0003800000 */
.L_x_21079:
[----:B------:R-:W-:Y:S01]  /*0c10*/  BSSY B0, `(.L_x_21081) ;  /* 0x0000006000007945 */ /* 0x000fe20003800000 */
[----:B------:R-:W-:Y:S05]  /*0c20*/  @!P6 BRA `(.L_x_21082) ;  /* 0x000000400000e947 */ /* 0x000fea0003800000 */
[----:B-----5:R-:W-:-:S05]  /*0c30*/  PRMT R6, RZ, 0x7610, R63 ;  /* 0x00007610ff067816 */ /* 0x020fca000000003f */
[----:B------:R-:W-:-:S04]  /*0c40*/  FMUL.FTZ R6, R6, c[0x0][0x1ec] ;  /* 0x00007b0006067a20 */ /* 0x000fc80000410000 */
[----:B------:R-:W-:-:S04]  /*0c50*/  FMUL.FTZ R55, R123, R6 ;  /* 0x000000067b377220 */ /* 0x000fc80000410000 */
[----:B------:R-:W-:Y:S02]  /*0c60*/  @P0 FADD.FTZ R55, R67, R55 ;  /* 0x0000003743370221 */ /* 0x000fe40000010000 */
.L_x_21082:
[----:B------:R-:W-:Y:S05]  /*0c70*/  BSYNC B0 ;  /* 0x0000000000007941 */ /* 0x000fea0003800000 */
.L_x_21081:
        /* <DEDUP_REMOVED lines=39> */
[----:B------:R-:W-:-:S04]  /*0ef0*/  FMUL.FTZ R48, R116, R7 ;  /* 0x0000000774307220 */ /* 0x000fc80000410000 */
[----:B------:R-:W-:Y:S02]  /*0f00*/  @P0 FADD.FTZ R48, R68, R48 ;  /* 0x0000003044300221 */ /* 0x000fe40000010000 */
.L_x_21084:
[----:B----4-:R-:W-:Y:S05]  /*0f10*/  BSYNC B0 ;  /* 0x0000000000007941 */ /* 0x010fea0003800000 */
.L_x_21083:
[----:B------:R-:W-:Y:S01]  /*0f20*/  BSSY B0, `(.L_x_21085) ;  /* 0x0000006000007945 */ /* 0x000fe20003800000 */
[----:B------:R-:W-:Y:S05]  /*0f30*/  @!P6 BRA `(.L_x_21086) ;  /* 0x000000400000e947 */ /* 0x000fea0003800000 */
[----:B-----5:R-:W-:-:S05]  /*0f40*/  PRMT R6, RZ, 0x7610, R60 ;  /* 0x00007610ff067816 */ /* 0x020fca000000003c */
[----:B------:R-:W-:-:S04]  /*0f50*/  FMUL.FTZ R6, R6, c[0x0][0x1ec] ;  /* 0x00007b0006067a20 */ /* 0x000fc80000410000 */
[----:B------:R-:W-:-:S04]  /*0f60*/  FMUL.FTZ R49, R117, R6 ;  /* 0x0000000675317220 */ /* 0x000fc80000410000 */
[----:B------:R-:W-:Y:S02]  /*0f70*/  @P0 FADD.FTZ R49, R69, R49 ;  /* 0x0000003145310221 */ /* 0x000fe40000010000 */
.L_x_21086:
[----:B------:R-:W-:Y:S05]  /*0f80*/  BSYNC B0 ;  /* 0x0000000000007941 */ /* 0x000fea0003800000 */
.L_x_21085:
[----:B------:R-:W-:Y:S01]  /*0f90*/  BSSY B0, `(.L_x_21087) ;  /* 0x0000006000007945 */ /* 0x000fe20003800000 */
[----:B------:R-:W-:Y:S05]  /*0fa0*/  @!P6 BRA `(.L_x_21088) ;  /* 0x000000400000e947 */ /* 0x000fea0003800000 */
[----:B-----5:R-:W-:-:S05]  /*0fb0*/  PRMT R6, RZ, 0x5410, R61 ;  /* 0x00005410ff067816 */ /* 0x020fca000000003d */
[----:B------:R-:W-:-:S04]  /*0fc0*/  FMUL.FTZ R7, R6, c[0x0][0x1ec] ;  /* 0x00007b0006077a20 */ /* 0x000fc80000410000 */
[----:B------:R-:W-:-:S04]  /*0fd0*/  FMUL.FTZ R50, R118, R7 ;  /* 0x0000000776327220 */ /* 0x000fc80000410000 */
[----:B------:R-:W-:Y:S02]  /*0fe0*/  @P0 FADD.FTZ R50, R70, R50 ;  /* 0x0000003246320221 */ /* 0x000fe40000010000 */
.L_x_21088:
[----:B------:R-:W-:Y:S05]  /*0ff0*/  BSYNC B0 ;  /* 0x0000000000007941 */ /* 0x000fea0003800000 */
.L_x_21087:
[----:B------:R-:W-:Y:S01]  /*1000*/  BSSY B0, `(.L_x_21089) ;  /* 0x0000006000007945 */ /* 0x000fe20003800000 */
[----:B------:R-:W-:Y:S05]  /*1010*/  @!P6 BRA `(.L_x_21090) ;  /* 0x000000400000e947 */ /* 0x000fea0003800000 */
[----:B-----5:R-:W-:-:S05]  /*1020*/  PRMT R6, RZ, 0x7610, R61 ;  /* 0x00007610ff067816 */ /* 0x020fca000000003d */
[----:B------:R-:W-:-:S04]  /*1030*/  FMUL.FTZ R6, R6, c[0x0][0x1ec] ;  /* 0x00007b0006067a20 */ /* 0x000fc80000410000 */
[----:B------:R-:W-:-:S04]  /*1040*/  FMUL.FTZ R51, R119, R6 ;  /* 0x0000000677337220 */ /* 0x000fc80000410000 */
[----:B------:R-:W-:Y:S02]  /*1050*/  @P0 FADD.FTZ R51, R71, R51 ;  /* 0x0000003347330221 */ /* 0x000fe40000010000 */
.L_x_21090:
[----:B------:R-:W-:Y:S05]  /*1060*/  BSYNC B0 ;  /* 0x0000000000007941 */ /* 0x000fea0003800000 */
.L_x_21089:
[----:B------:R-:W-:Y:S01]  /*1070*/  BSSY B0, `(.L_x_21091) ;  /* 0x0000006000007945 */ /* 0x000fe20003800000 */
[----:B------:R-:W-:Y:S05]  /*1080*/  @!P6 BRA `(.L_x_21092) ;  /* 0x000000400000e947 */ /* 0x000fea0003800000 */
[----:B-----5:R-:W-:-:S05]  /*1090*/  PRMT R6, RZ, 0x5410, R62 ;  /* 0x00005410ff067816 */ /* 0x020fca000000003e */
[----:B------:R-:W-:-:S04]  /*10a0*/  FMUL.FTZ R7, R6, c[0x0][0x1ec] ;  /* 0x00007b0006077a20 */ /* 0x000fc80000410000 */
[----:B------:R-:W-:-:S04]  /*10b0*/  FMUL.FTZ R44, R112, R7 ;  /* 0x00000007702c7220 */ /* 0x000fc80000410000 */
[----:B------:R-:W-:Y:S02]  /*10c0*/  @P0 FADD.FTZ R44, R64, R44 ;  /* 0x0000002c402c0221 */ /* 0x000fe40000010000 */
.L_x_21092:
[----:B------:R-:W-:Y:S05]  /*10d0*/  BSYNC B0 ;  /* 0x0000000000007941 */ /* 0x000fea0003800000 */
.L_x_21091:
[----:B------:R-:W-:Y:S01]  /*10e0*/  BSSY B0, `(.L_x_21093) ;  /* 0x0000006000007945 */ /* 0x000fe20003800000 */
[----:B------:R-:W-:Y:S05]  /*10f0*/  @!P6 BRA `(.L_x_21094) ;  /* 0x000000400000e947 */ /* 0x000fea0003800000 */
[----:B-----5:R-:W-:-:S05]  /*1100*/  PRMT R6, RZ, 0x7610, R62 ;  /* 0x00007610ff067816 */ /* 0x020fca000000003e */
[----:B------:R-:W-:-:S04]  /*1110*/  FMUL.FTZ R6, R6, c[0x0][0x1ec] ;  /* 0x00007b0006067a20 */ /* 0x000fc80000410000 */
[----:B------:R-:W-:-:S04]  /*1120*/  FMUL.FTZ R45, R113, R6 ;  /* 0x00000006712d7220 */ /* 0x000fc80000410000 */
[----:B------:R-:W-:Y:S02]  /*1130*/  @P0 FADD.FTZ R45, R65, R45 ;  /* 0x0000002d412d0221 */ /* 0x000fe40000010000 */
.L_x_21094:
[----:B------:R-:W-:Y:S05]  /*1140*/  BSYNC B0 ;  /* 0x0000000000007941 */ /* 0x000fea0003800000 */
.L_x_21093:
[----:B------:R-:W-:Y:S01]  /*1150*/  BSSY B0, `(.L_x_21095) ;  /* 0x0000006000007945 */ /* 0x000fe20003800000 */
[----:B------:R-:W-:Y:S05]  /*1160*/  @!P6 BRA `(.L_x_21096) ;  /* 0x000000400000e947 */ /* 0x000fea0003800000 */
[----:B-----5:R-:W-:-:S05]  /*1170*/  PRMT R6, RZ, 0x5410, R63 ;  /* 0x00005410ff067816 */ /* 0x020fca000000003f */
[----:B------:R-:W-:-:S04]  /*1180*/  FMUL.FTZ R7, R6, c[0x0][0x1ec] ;  /* 0x00007b0006077a20 */ /* 0x000fc80000410000 */
[----:B------:R-:W-:-:S04]  /*1190*/  FMUL.FTZ R46, R114, R7 ;  /* 0x00000007722e7220 */ /* 0x000fc80000410000 */
[----:B------:R-:W-:Y:S02]  /*11a0*/  @P0 FADD.FTZ R46, R66, R46 ;  /* 0x0000002e422e0221 */ /* 0x000fe40000010000 */
.L_x_21096:
[----:B------:R-:W-:Y:S05]  /*11b0*/  BSYNC B0 ;  /* 0x0000000000007941 */ /* 0x000fea0003800000 */
.L_x_21095:
[----:B------:R-:W-:Y:S01]  /*11c0*/  BSSY B0, `(.L_x_21097) ;  /* 0x0000006000007945 */ /* 0x000fe20003800000 */
[----:B------:R-:W-:Y:S05]  /*11d0*/  @!P6 BRA `(.L_x_21098) ;  /* 0x000000400000e947 */ /* 0x000fea0003800000 */
[----:B-----5:R-:W-:-:S05]  /*11e0*/  PRMT R6, RZ, 0x7610, R63 ;  /* 0x00007610ff067816 */ /* 0x020fca000000003f */
[----:B------:R-:W-:-:S04]  /*11f0*/  FMUL.FTZ R6, R6, c[0x0][0x1ec] ;  /* 0x00007b0006067a20 */ /* 0x000fc80000410000 */
[----:B------:R-:W-:-:S04]  /*1200*/  FMUL.FTZ R47, R115, R6 ;  /* 0x00000006732f7220 */ /* 0x000fc80000410000 */
[----:B------:R-:W-:Y:S02]  /*1210*/  @P0 FADD.FTZ R47, R67, R47 ;  /* 0x0000002f432f0221 */ /* 0x000fe40000010000 */
.L_x_21098:
[----:B------:R-:W-:Y:S05]  /*1220*/  BSYNC B0 ;  /* 0x0000000000007941 */ /* 0x000fea0003800000 */
.L_x_21097:
        /* <DEDUP_REMOVED lines=39> */
[----:B------:R-:W-:-:S04]  /*14a0*/  FMUL.FTZ R40, R108, R9 ;  /* 0x000000096c287220 */ /* 0x000fc80000410000 */
[----:B------:R-:W-:Y:S02]  /*14b0*/  @P0 FADD.FTZ R40, R68, R40 ;  /* 0x0000002844280221 */ /* 0x000fe40000010000 */
.L_x_21100:
[----:B------:R-:W-:Y:S05]  /*14c0*/  BSYNC B0 ;  /* 0x0000000000007941 */ /* 0x000fea0003800000 */
.L_x_21099:
[----:B------:R-:W-:Y:S01]  /*14d0*/  BSSY B0, `(.L_x_21101) ;  /* 0x0000006000007945 */ /* 0x000fe20003800000 */
[----:B------:R-:W-:Y:S05]  /*14e0*/  @!P6 BRA `(.L_x_21102) ;  /* 0x000000400000e947 */ /* 0x000fea0003800000 */
[----:B-----5:R-:W-:-:S05]  /*14f0*/  PRMT R8, RZ, 0x7610, R60 ;  /* 0x00007610ff087816 */ /* 0x020fca000000003c */
[----:B------:R-:W-:-:S04]  /*1500*/  FMUL.FTZ R8, R8, c[0x0][0x1ec] ;  /* 0x00007b0008087a20 */ /* 0x000fc80000410000 */
[----:B------:R-:W-:-:S04]  /*1510*/  FMUL.FTZ R41, R109, R8 ;  /* 0x000000086d297220 */ /* 0x000fc80000410000 */
[----:B------:R-:W-:Y:S02]  /*1520*/  @P0 FADD.FTZ R41, R69, R41 ;  /* 0x0000002945290221 */ /* 0x000fe40000010000 */
.L_x_21102:
[----:B------:R-:W-:Y:S05]  /*1530*/  BSYNC B0 ;  /* 0x0000000000007941 */ /* 0x000fea0003800000 */
.L_x_21101:
[----:B------:R-:W-:Y:S01]  /*1540*/  BSSY B0, `(.L_x_21103) ;  /* 0x0000006000007945 */ /* 0x000fe20003800000 */
[----:B------:R-:W-:Y:S05]  /*1550*/  @!P6 BRA `(.L_x_21104) ;  /* 0x000000400000e947 */ /* 0x000fea0003800000 */
[----:B-----5:R-:W-:-:S05]  /*1560*/  PRMT R8, RZ, 0x5410, R61 ;  /* 0x00005410ff087816 */ /* 0x020fca000000003d */
[----:B------:R-:W-:-:S04]  /*1570*/  FMUL.FTZ R9, R8, c[0x0][0x1ec] ;  /* 0x00007b0008097a20 */ /* 0x000fc80000410000 */
[----:B------:R-:W-:-:S04]  /*1580*/  FMUL.FTZ R42, R110, R9 ;  /* 0x000000096e2a7220 */ /* 0x000fc80000410000 */
[----:B------:R-:W-:Y:S02]  /*1590*/  @P0 FADD.FTZ R42, R70, R42 ;  /* 0x0000002a462a0221 */ /* 0x000fe40000010000 */
.L_x_21104:
[----:B------:R-:W-:Y:S05]  /*15a0*/  BSYNC B0 ;  /* 0x0000000000007941 */ /* 0x000fea0003800000 */
.L_x_21103:
[----:B------:R-:W-:Y:S01]  /*15b0*/  BSSY B0, `(.L_x_21105) ;  /* 0x0000006000007945 */ /* 0x000fe20003800000 */
[----:B------:R-:W-:Y:S05]  /*15c0*/  @!P6 BRA `(.L_x_21106) ;  /* 0x000000400000e947 */ /* 0x000fea0003800000 */
[----:B-----5:R-:W-:-:S05]  /*15d0*/  PRMT R8, RZ, 0x7610, R61 ;  /* 0x00007610ff087816 */ /* 0x020fca000000003d */
[----:B------:R-:W-:-:S04]  /*15e0*/  FMUL.FTZ R8, R8, c[0x0][0x1ec] ;  /* 0x00007b0008087a20 */ /* 0x000fc80000410000 */
[----:B------:R-:W-:-:S04]  /*15f0*/  FMUL.FTZ R43, R111, R8 ;  /* 0x000000086f2b7220 */ /* 0x000fc80000410000 */
[----:B------:R-:W-:Y:S02]  /*1600*/  @P0 FADD.FTZ R43, R71, R43 ;  /* 0x0000002b472b0221 */ /* 0x000fe40000010000 */
.L_x_21106:
[----:B------:R-:W-:Y:S05]  /*1610*/  BSYNC B0 ;  /* 0x0000000000007941 */ /* 0x000fea0003800000 */
.L_x_21105:
[----:B------:R-:W-:Y:S01]  /*1620*/  BSSY B0, `(.L_x_21107) ;  /* 0x0000006000007945 */ /* 0x000fe20003800000 */
[----:B------:R-:W-:Y:S05]  /*1630*/  @!P6 BRA `(.L_x_21108) ;  /* 0x000000400000e947 */ /* 0x000fea0003800000 */
[----:B-----5:R-:W-:-:S05]  /*1640*/  PRMT R8, RZ, 0x5410, R62 ;  /* 0x00005410ff087816 */ /* 0x020fca000000003e */
[----:B------:R-:W-:-:S04]  /*1650*/  FMUL.FTZ R9, R8, c[0x0][0x1ec] ;  /* 0x00007b0008097a20 */ /* 0x000fc80000410000 */
[----:B------:R-:W-:-:S04]  /*1660*/  FMUL.FTZ R36, R104, R9 ;  /* 0x0000000968247220 */ /* 0x000fc80000410000 */
[----:B------:R-:W-:Y:S02]  /*1670*/  @P0 FADD.FTZ R36, R64, R36 ;  /* 0x0000002440240221 */ /* 0x000fe40000010000 */
.L_x_21108:
[----:B------:R-:W-:Y:S05]  /*1680*/  BSYNC B0 ;  /* 0x0000000000007941 */ /* 0x000fea0003800000 */
.L_x_21107:
[----:B------:R-:W-:Y:S01]  /*1690*/  BSSY B0, `(.L_x_21109) ;  /* 0x0000006000007945 */ /* 0x000fe20003800000 */
[----:B------:R-:W-:Y:S05]  /*16a0*/  @!P6 BRA `(.L_x_21110) ;  /* 0x000000400000e947 */ /* 0x000fea0003800000 */
[----:B-----5:R-:W-:-:S05]  /*16b0*/  PRMT R8, RZ, 0x7610, R62 ;  /* 0x00007610ff087816 */ /* 0x020fca000000003e */
[----:B------:R-:W-:-:S04]  /*16c0*/  FMUL.FTZ R8, R8, c[0x0][0x1ec] ;  /* 0x00007b0008087a20 */ /* 0x000fc80000410000 */
[----:B------:R-:W-:-:S04]  /*16d0*/  FMUL.FTZ R37, R105, R8 ;  /* 0x0000000869257220 */ /* 0x000fc80000410000 */
[----:B------:R-:W-:Y:S02]  /*16e0*/  @P0 FADD.FTZ R37, R65, R37 ;  /* 0x0000002541250221 */ /* 0x000fe40000010000 */
.L_x_21110:
[----:B------:R-:W-:Y:S05]  /*16f0*/  BSYNC B0 ;  /* 0x0000000000007941 */ /* 0x000fea0003800000 */
.L_x_21109:
[----:B------:R-:W-:Y:S01]  /*1700*/  BSSY B0, `(.L_x_21111) ;  /* 0x0000006000007945 */ /* 0x000fe20003800000 */
[----:B------:R-:W-:Y:S05]  /*1710*/  @!P6 BRA `(.L_x_21112) ;  /* 0x000000400000e947 */ /* 0x000fea0003800000 */
[----:B-----5:R-:W-:-:S05]  /*1720*/  PRMT R8, RZ, 0x5410, R63 ;  /* 0x00005410ff087816 */ /* 0x020fca000000003f */
[----:B------:R-:W-:-:S04]  /*1730*/  FMUL.FTZ R9, R8, c[0x0][0x1ec] ;  /* 0x00007b0008097a20 */ /* 0x000fc80000410000 */
[----:B------:R-:W-:-:S04]  /*1740*/  FMUL.FTZ R38, R106, R9 ;  /* 0x000000096a267220 */ /* 0x000fc80000410000 */
[----:B------:R-:W-:Y:S02]  /*1750*/  @P0 FADD.FTZ R38, R66, R38 ;  /* 0x0000002642260221 */ /* 0x000fe40000010000 */
.L_x_21112:
[----:B------:R-:W-:Y:S05]  /*1760*/  BSYNC B0 ;  /* 0x0000000000007941 */ /* 0x000fea0003800000 */
.L_x_21111:
[----:B------:R-:W-:Y:S01]  /*1770*/  BSSY B0, `(.L_x_21113) ;  /* 0x0000006000007945 */ /* 0x000fe20003800000 */
[----:B------:R-:W-:Y:S05]  /*1780*/  @!P6 BRA `(.L_x_21114) ;  /* 0x000000400000e947 */ /* 0x000fea0003800000 */
[----:B-----5:R-:W-:-:S05]  /*1790*/  PRMT R8, RZ, 0x7610, R63 ;  /* 0x00007610ff087816 */ /* 0x020fca000000003f */
[----:B------:R-:W-:-:S04]  /*17a0*/  FMUL.FTZ R8, R8, c[0x0][0x1ec] ;  /* 0x00007b0008087a20 */ /* 0x000fc80000410000 */
[----:B------:R-:W-:-:S04]  /*17b0*/  FMUL.FTZ R39, R107, R8 ;  /* 0x000000086b277220 */ /* 0x000fc80000410000 */
[----:B------:R-:W-:Y:S02]  /*17c0*/  @P0 FADD.FTZ R39, R67, R39 ;  /* 0x0000002743270221 */ /* 0x000fe40000010000 */
.L_x_21114:
[----:B------:R-:W-:Y:S05]  /*17d0*/  BSYNC B0 ;  /* 0x0000000000007941 */ /* 0x000fea0003800000 */
.L_x_21113:
        /* <DEDUP_REMOVED lines=41> */
.L_x_21116:
[----:B----4-:R-:W-:Y:S05]  /*1a70*/  BSYNC B0 ;  /* 0x0000000000007941 */ /* 0x010fea0003800000 */
.L_x_21115:
[----:B------:R-:W-:Y:S01]  /*1a80*/  BSSY B0, `(.L_x_21117) ;  /* 0x0000006000007945 */ /* 0x000fe20003800000 */
[----:B------:R-:W-:Y:S05]  /*1a90*/  @!P6 BRA `(.L_x_21118) ;  /* 0x000000400000e947 */ /* 0x000fea0003800000 */
[----:B-----5:R-:W-:-:S05]  /*1aa0*/  PRMT R8, RZ, 0x7610, R60 ;  /* 0x00007610ff087816 */ /* 0x020fca000000003c */
[----:B------:R-:W-:-:S04]  /*1ab0*/  FMUL.FTZ R8, R8, c[0x0][0x1ec] ;  /* 0x00007b0008087a20 */ /* 0x000fc80000410000 */
[----:B------:R-:W-:-:S04]  /*1ac0*/  FMUL.FTZ R33, R101, R8 ;  /* 0x0000000865217220 */ /* 0x000fc80000410000 */
[----:B------:R-:W-:Y:S02]  /*1ad0*/  @P0 FADD.FTZ R33, R69, R33 ;  /* 0x0000002145210221 */ /* 0x000fe40000010000 */
.L_x_21118:
[----:B------:R-:W-:Y:S05]  /*1ae0*/  BSYNC B0 ;  /* 0x0000000000007941 */ /* 0x000fea0003800000 */
.L_x_21117:
[----:B------:R-:W-:Y:S01]  /*1af0*/  BSSY B0, `(.L_x_21119) ;  /* 0x0000006000007945 */ /* 0x000fe20003800000 */
[----:B------:R-:W-:Y:S05]  /*1b00*/  @!P6 BRA `(.L_x_21120) ;  /* 0x000000400000e947 */ /* 0x000fea0003800000 */
[----:B-----5:R-:W-:-:S05]  /*1b10*/  PRMT R8, RZ, 0x5410, R61 ;  /* 0x00005410ff087816 */ /* 0x020fca000000003d */
[----:B------:R-:W-:-:S04]  /*1b20*/  FMUL.FTZ R9, R8, c[0x0][0x1ec] ;  /* 0x00007b0008097a20 */ /* 0x000fc80000410000 */
[----:B------:R-:W-:-:S04]  /*1b30*/  FMUL.FTZ R34, R102, R9 ;  /* 0x0000000966227220 */ /* 0x000fc80000410000 */
[----:B------:R-:W-:Y:S02]  /*1b40*/  @P0 FADD.FTZ R34, R70, R34 ;  /* 0x0000002246220221 */ /* 0x000fe40000010000 */
.L_x_21120:
[----:B------:R-:W-:Y:S05]  /*1b50*/  BSYNC B0 ;  /* 0x0000000000007941 */ /* 0x000fea0003800000 */
.L_x_21119:
[----:B------:R-:W-:Y:S01]  /*1b60*/  BSSY B0, `(.L_x_21121) ;  /* 0x0000006000007945 */ /* 0x000fe20003800000 */
[----:B------:R-:W-:Y:S05]  /*1b70*/  @!P6 BRA `(.L_x_21122) ;  /* 0x000000400000e947 */ /* 0x000fea0003800000 */
[----:B-----5:R-:W-:-:S05]  /*1b80*/  PRMT R8, RZ, 0x7610, R61 ;  /* 0x00007610ff087816 */ /* 0x020fca000000003d */
[----:B------:R-:W-:-:S04]  /*1b90*/  FMUL.FTZ R8, R8, c[0x0][0x1ec] ;  /* 0x00007b0008087a20 */ /* 0x000fc80000410000 */
[----:B------:R-:W-:-:S04]  /*1ba0*/  FMUL.FTZ R35, R103, R8 ;  /* 0x0000000867237220 */ /* 0x000fc80000410000 */
[----:B------:R-:W-:Y:S02]  /*1bb0*/  @P0 FADD.FTZ R35, R71, R35 ;  /* 0x0000002347230221 */ /* 0x000fe40000010000 */
.L_x_21122:
[----:B------:R-:W-:Y:S05]  /*1bc0*/  BSYNC B0 ;  /* 0x0000000000007941 */ /* 0x000fea0003800000 */
.L_x_21121:
[----:B------:R-:W-:Y:S01]  /*1bd0*/  BSSY B0, `(.L_x_21123) ;  /* 0x0000006000007945 */ /* 0x000fe20003800000 */
[----:B------:R-:W-:Y:S05]  /*1be0*/  @!P6 BRA `(.L_x_21124) ;  /* 0x000000400000e947 */ /* 0x000fea0003800000 */
[----:B-----5:R-:W-:-:S05]  /*1bf0*/  PRMT R8, RZ, 0x5410, R62 ;  /* 0x00005410ff087816 */ /* 0x020fca000000003e */
[----:B------:R-:W-:-:S04]  /*1c00*/  FMUL.FTZ R9, R8, c[0x0][0x1ec] ;  /* 0x00007b0008097a20 */ /* 0x000fc80000410000 */
[----:B------:R-:W-:-:S04]  /*1c10*/  FMUL.FTZ R28, R96, R9 ;  /* 0x00000009601c7220 */ /* 0x000fc80000410000 */
[----:B------:R-:W-:Y:S02]  /*1c20*/  @P0 FADD.FTZ R28, R64, R28 ;  /* 0x0000001c401c0221 */ /* 0x000fe40000010000 */
.L_x_21124:
[----:B------:R-:W-:Y:S05]  /*1c30*/  BSYNC B0 ;  /* 0x0000000000007941 */ /* 0x000fea0003800000 */
.L_x_21123:
[----:B------:R-:W-:Y:S01]  /*1c40*/  BSSY B0, `(.L_x_21125) ;  /* 0x0000006000007945 */ /* 0x000fe20003800000 */
[----:B------:R-:W-:Y:S05]  /*1c50*/  @!P6 BRA `(.L_x_21126) ;  /* 0x000000400000e947 */ /* 0x000fea0003800000 */
[----:B-----5:R-:W-:-:S05]  /*1c60*/  PRMT R8, RZ, 0x7610, R62 ;  /* 0x00007610ff087816 */ /* 0x020fca000000003e */
[----:B------:R-:W-:-:S04]  /*1c70*/  FMUL.FTZ R8, R8, c[0x0][0x1ec] ;  /* 0x00007b0008087a20 */ /* 0x000fc80000410000 */
[----:B------:R-:W-:-:S04]  /*1c80*/  FMUL.FTZ R29, R97, R8 ;  /* 0x00000008611d7220 */ /* 0x000fc80000410000 */
[----:B------:R-:W-:Y:S02]  /*1c90*/  @P0 FADD.FTZ R29, R65, R29 ;  /* 0x0000001d411d0221 */ /* 0x000fe40000010000 */
.L_x_21126:
[----:B------:R-:W-:Y:S05]  /*1ca0*/  BSYNC B0 ;  /* 0x0000000000007941 */ /* 0x000fea0003800000 */
.L_x_21125:
[----:B------:R-:W-:Y:S01]  /*1cb0*/  BSSY B0, `(.L_x_21127) ;  /* 0x0000006000007945 */ /* 0x000fe20003800000 */
[----:B------:R-:W-:Y:S05]  /*1cc0*/  @!P6 BRA `(.L_x_21128) ;  /* 0x000000400000e947 */ /* 0x000fea0003800000 */
[----:B-----5:R-:W-:-:S05]  /*1cd0*/  PRMT R8, RZ, 0x5410, R63 ;  /* 0x00005410ff087816 */ /* 0x020fca000000003f */
[----:B------:R-:W-:-:S04]  /*1ce0*/  FMUL.FTZ R9, R8, c[0x0][0x1ec] ;  /* 0x00007b0008097a20 */ /* 0x000fc80000410000 */
[----:B------:R-:W-:-:S04]  /*1cf0*/  FMUL.FTZ R30, R98, R9 ;  /* 0x00000009621e7220 */ /* 0x000fc80000410000 */
[----:B------:R-:W-:Y:S02]  /*1d00*/  @P0 FADD.FTZ R30, R66, R30 ;  /* 0x0000001e421e0221 */ /* 0x000fe40000010000 */
.L_x_21128:
[----:B------:R-:W-:Y:S05]  /*1d10*/  BSYNC B0 ;  /* 0x0000000000007941 */ /* 0x000fea0003800000 */
.L_x_21127:
[----:B------:R-:W-:Y:S01]  /*1d20*/  BSSY B0, `(.L_x_21129) ;  /* 0x0000006000007945 */ /* 0x000fe20003800000 */
[----:B------:R-:W-:Y:S05]  /*1d30*/  @!P6 BRA `(.L_x_21130) ;  /* 0x000000400000e947 */ /* 0x000fea0003800000 */
[----:B-----5:R-:W-:-:S05]  /*1d40*/  PRMT R8, RZ, 0x7610, R63 ;  /* 0x00007610ff087816 */ /* 0x020fca000000003f */
[----:B------:R-:W-:-:S04]  /*1d50*/  FMUL.FTZ R8, R8, c[0x0][0x1ec] ;  /* 0x00007b0008087a20 */ /* 0x000fc80000410000 */
[----:B------:R-:W-:-:S04]  /*1d60*/  FMUL.FTZ R31, R99, R8 ;  /* 0x00000008631f7220 */ /* 0x000fc80000410000 */
[----:B------:R-:W-:Y:S02]  /*1d70*/  @P0 FADD.FTZ R31, R67, R31 ;  /* 0x0000001f431f0221 */ /* 0x000fe40000010000 */
.L_x_21130:
[----:B------:R-:W-:Y:S05]  /*1d80*/  BSYNC B0 ;  /* 0x0000000000007941 */ /* 0x000fea0003800000 */
.L_x_21129:
        /* <DEDUP_REMOVED lines=41> */
.L_x_21132:
[----:B----4-:R-:W-:Y:S05]  /*2020*/  BSYNC B0 ;  /* 0x0000000000007941 */ /* 0x010fea0003800000 */
.L_x_21131:
[----:B------:R-:W-:Y:S01]  /*2030*/  BSSY B0, `(.L_x_21133) ;  /* 0x0000006000007945 */ /* 0x000fe20003800000 */
[----:B------:R-:W-:Y:S05]  /*2040*/  @!P6 BRA `(.L_x_21134) ;  /* 0x000000400000e947 */ /* 0x000fea0003800000 */
[----:B-----5:R-:W-:-:S05]  /*2050*/  PRMT R8, RZ, 0x7610, R60 ;  /* 0x00007610ff087816 */ /* 0x020fca000000003c */
[----:B------:R-:W-:-:S04]  /*2060*/  FMUL.FTZ R8, R8, c[0x0][0x1ec] ;  /* 0x00007b0008087a20 */ /* 0x000fc80000410000 */
[----:B------:R-:W-:-:S04]  /*2070*/  FMUL.FTZ R25, R93, R8 ;  /* 0x000000085d197220 */ /* 0x000fc80000410000 */
[----:B------:R-:W-:Y:S02]  /*2080*/  @P0 FADD.FTZ R25, R69, R25 ;  /* 0x0000001945190221 */ /* 0x000fe40000010000 */
.L_x_21134:
[----:B------:R-:W-:Y:S05]  /*2090*/  BSYNC B0 ;  /* 0x0000000000007941 */ /* 0x000fea0003800000 */
.L_x_21133:
[----:B------:R-:W-:Y:S01]  /*20a0*/  BSSY B0, `(.L_x_21135) ;  /* 0x0000006000007945 */ /* 0x000fe20003800000 */
[----:B------:R-:W-:Y:S05]  /*20b0*/  @!P6 BRA `(.L_x_21136) ;  /* 0x000000400000e947 */ /* 0x000fea0003800000 */
[----:B-----5:R-:W-:-:S05]  /*20c0*/  PRMT R8, RZ, 0x5410, R61 ;  /* 0x00005410ff087816 */ /* 0x020fca000000003d */
[----:B------:R-:W-:-:S04]  /*20d0*/  FMUL.FTZ R11, R8, c[0x0][0x1ec] ;  /* 0x00007b00080b7a20 */ /* 0x000fc80000410000 */
[----:B------:R-:W-:-:S04]  /*20e0*/  FMUL.FTZ R26, R94, R11 ;  /* 0x0000000b5e1a7220 */ /* 0x000fc80000410000 */
[----:B------:R-:W-:Y:S02]  /*20f0*/  @P0 FADD.FTZ R26, R70, R26 ;  /* 0x0000001a461a0221 */ /* 0x000fe40000010000 */
.L_x_21136:
[----:B------:R-:W-:Y:S05]  /*2100*/  BSYNC B0 ;  /* 0x0000000000007941 */ /* 0x000fea0003800000 */
.L_x_21135:
[----:B------:R-:W-:Y:S01]  /*2110*/  BSSY B0, `(.L_x_21137) ;  /* 0x0000006000007945 */ /* 0x000fe20003800000 */
[----:B------:R-:W-:Y:S05]  /*2120*/  @!P6 BRA `(.L_x_21138) ;  /* 0x000000400000e947 */ /* 0x000fea0003800000 */
[----:B-----5:R-:W-:-:S05]  /*2130*/  PRMT R8, RZ, 0x7610, R61 ;  /* 0x00007610ff087816 */ /* 0x020fca000000003d */
[----:B------:R-:W-:-:S04]  /*2140*/  FMUL.FTZ R8, R8, c[0x0][0x1ec] ;  /* 0x00007b0008087a20 */ /* 0x000fc80000410000 */
[----:B------:R-:W-:-:S04]  /*2150*/  FMUL.FTZ R27, R95, R8 ;  /* 0x000000085f1b7220 */ /* 0x000fc80000410000 */
[----:B------:R-:W-:Y:S02]  /*2160*/  @P0 FADD.FTZ R27, R71, R27 ;  /* 0x0000001b471b0221 */ /* 0x000fe40000010000 */
.L_x_21138:
[----:B------:R-:W-:Y:S05]  /*2170*/  BSYNC B0 ;  /* 0x0000000000007941 */ /* 0x000fea0003800000 */
.L_x_21137:
[----:B------:R-:W-:Y:S01]  /*2180*/  BSSY B0, `(.L_x_21139) ;  /* 0x0000006000007945 */ /* 0x000fe20003800000 */
[----:B------:R-:W-:Y:S05]  /*2190*/  @!P6 BRA `(.L_x_21140) ;  /* 0x000000400000e947 */ /* 0x000fea0003800000 */
[----:B-----5:R-:W-:-:S05]  /*21a0*/  PRMT R8, RZ, 0x5410, R62 ;  /* 0x00005410ff087816 */ /* 0x020fca000000003e */
[----:B------:R-:W-:-:S04]  /*21b0*/  FMUL.FTZ R11, R8, c[0x0][0x1ec] ;  /* 0x00007b00080b7a20 */ /* 0x000fc80000410000 */
[----:B------:R-:W-:-:S04]  /*21c0*/  FMUL.FTZ R20, R88, R11 ;  /* 0x0000000b58147220 */ /* 0x000fc80000410000 */
[----:B------:R-:W-:Y:S02]  /*21d0*/  @P0 FADD.FTZ R20, R64, R20 ;  /* 0x0000001440140221 */ /* 0x000fe40000010000 */
.L_x_21140:
[----:B------:R-:W-:Y:S05]  /*21e0*/  BSYNC B0 ;  /* 0x0000000000007941 */ /* 0x000fea0003800000 */
.L_x_21139:
[----:B------:R-:W-:Y:S01]  /*21f0*/  BSSY B0, `(.L_x_21141) ;  /* 0x0000006000007945 */ /* 0x000fe20003800000 */
[----:B------:R-:W-:Y:S05]  /*2200*/  @!P6 BRA `(.L_x_21142) ;  /* 0x000000400000e947 */ /* 0x000fea0003800000 */
[----:B-----5:R-:W-:-:S05]  /*2210*/  PRMT R8, RZ, 0x7610, R62 ;  /* 0x00007610ff087816 */ /* 0x020fca000000003e */
[----:B------:R-:W-:-:S04]  /*2220*/  FMUL.FTZ R8, R8, c[0x0][0x1ec] ;  /* 0x00007b0008087a20 */ /* 0x000fc80000410000 */
[----:B------:R-:W-:-:S04]  /*2230*/  FMUL.FTZ R21, R89, R8 ;  /* 0x0000000859157220 */ /* 0x000fc80000410000 */
[----:B------:R-:W-:Y:S02]  /*2240*/  @P0 FADD.FTZ R21, R65, R21 ;  /* 0x0000001541150221 */ /* 0x000fe40000010000 */
.L_x_21142:
[----:B------:R-:W-:Y:S05]  /*2250*/  BSYNC B0 ;  /* 0x0000000000007941 */ /* 0x000fea0003800000 */
.L_x_21141:
[----:B------:R-:W-:Y:S01]  /*2260*/  BSSY B0, `(.L_x_21143) ;  /* 0x0000006000007945 */ /* 0x000fe20003800000 */
[----:B------:R-:W-:Y:S05]  /*2270*/  @!P6 BRA `(.L_x_21144) ;  /* 0x000000400000e947 */ /* 0x000fea0003800000 */
[----:B-----5:R-:W-:-:S05]  /*2280*/  PRMT R8, RZ, 0x5410, R63 ;  /* 0x00005410ff087816 */ /* 0x020fca000000003f */
[----:B------:R-:W-:-:S04]  /*2290*/  FMUL.FTZ R11, R8, c[0x0][0x1ec] ;  /* 0x00007b00080b7a20 */ /* 0x000fc80000410000 */
[----:B------:R-:W-:-:S04]  /*22a0*/  FMUL.FTZ R22, R90, R11 ;  /* 0x0000000b5a167220 */ /* 0x000fc80000410000 */
[----:B------:R-:W-:Y:S02]  /*22b0*/  @P0 FADD.FTZ R22, R66, R22 ;  /* 0x0000001642160221 */ /* 0x000fe40000010000 */
.L_x_21144:
[----:B------:R-:W-:Y:S05]  /*22c0*/  BSYNC B0 ;  /* 0x0000000000007941 */ /* 0x000fea0003800000 */
.L_x_21143:
[----:B------:R-:W-:Y:S01]  /*22d0*/  BSSY B0, `(.L_x_21145) ;  /* 0x0000006000007945 */ /* 0x000fe20003800000 */
[----:B------:R-:W-:Y:S05]  /*22e0*/  @!P6 BRA `(.L_x_21146) ;  /* 0x000000400000e947 */ /* 0x000fea0003800000 */
[----:B-----5:R-:W-:-:S05]  /*22f0*/  PRMT R8, RZ, 0x7610, R63 ;  /* 0x00007610ff087816 */ /* 0x020fca000000003f */
[----:B------:R-:W-:-:S04]  /*2300*/  FMUL.FTZ R8, R8, c[0x0][0x1ec] ;  /* 0x00007b0008087a20 */ /* 0x000fc80000410000 */
[----:B------:R-:W-:-:S04]  /*2310*/  FMUL.FTZ R23, R91, R8 ;  /* 0x000000085b177220 */ /* 0x000fc80000410000 */
[----:B------:R-:W-:Y:S02]  /*2320*/  @P0 FADD.FTZ R23, R67, R23 ;  /* 0x0000001743170221 */ /* 0x000fe40000010000 */
.L_x_21146:
[----:B------:R-:W-:Y:S05]  /*2330*/  BSYNC B0 ;  /* 0x0000000000007941 */ /* 0x000fea0003800000 */
.L_x_21145:
        /* <DEDUP_REMOVED lines=9> */
[----:B0-----:R-:W-:Y:S02]  /*23d0*/  @P5 MOV R5, 0x10 ;  /* 0x0000001000055802 */ /* 0x001fe40000000f00 */
[----:B------:R-:W-:-:S02]  /*23e0*/  @P5 IADD3 R4, R2, 0x280, RZ ;  /* 0x0000028002045810 */ /* 0x000fc40007ffe0ff */
[----:B------:R-:W-:Y:S02]  /*23f0*/  @!P6 ISETP.NE.AND.EX P1, PT, RZ, c[0x0][0x184], PT, P1 ;  /* 0x00006100ff00ea0c */ /* 0x000fe40003f25310 */
[----:B------:R-:W-:Y:S01]  /*2400*/  @!P6 ISETP.NE.AND.EX P3, PT, RZ, c[0x0][0x184], PT, P3 ;  /* 0x00006100ff00ea0c */ /* 0x000fe20003f65330 */
[----:B------:R-:W-:Y:S01]  /*2410*/  @P5 IMAD.WIDE.U32 R4, R4, R5, c[0x0][0x170] ;  /* 0x00005c0004045625 */ /* 0x000fe200078e0005 */
[----:B------:R-:W-:-:S04]  /*2420*/  @!P6 ISETP.NE.AND.EX P2, PT, RZ, c[0x0][0x184], PT, P2 ;  /* 0x00006100ff00ea0c */ /* 0x000fc80003f45320 */
[----:B-----5:R0:W5:Y:S01]  /*2430*/  @P5 LDG.E.128 R60, [R4.64] ;  /* 0x00000004043c5981 */ /* 0x020162000c1e1d00 */
[----:B------:R-:W-:Y:S01]  /*2440*/  BSSY B0, `(.L_x_21147) ;  /* 0x0000013000007945 */ /* 0x000fe20003800000 */
[----:B--2---:R-:W-:Y:S02]  /*2450*/  @!P6 FSEL R19, R71, RZ, P4 ;  /* 0x000000ff4713e208 */ /* 0x004fe40002000000 */
[----:B------:R-:W-:Y:S02]  /*2460*/  @!P6 ISETP.NE.U32.AND P4, PT, RZ, c[0x0][0x180], PT ;  /* 0x00006000ff00ea0c */ /* 0x000fe40003f85070 */
[----:B------:R-:W-:Y:S02]  /*2470*/  @!P6 FSEL R16, R68, RZ, P1 ;  /* 0x000000ff4410e208 */ /* 0x000fe40000800000 */
[----:B------:R-:W-:Y:S02]  /*2480*/  @!P6 FSEL R17, R69, RZ, P3 ;  /* 0x000000ff4511e208 */ /* 0x000fe40001800000 */
[----:B------:R-:W-:-:S02]  /*2490*/  @!P6 FSEL R18, R70, RZ, P2 ;  /* 0x000000ff4612e208 */ /* 0x000fc40001000000 */
[----:B------:R-:W-:Y:S02]  /*24a0*/  @!P6 ISETP.NE.U32.AND P1, PT, RZ, c[0x0][0x180], PT ;  /* 0x00006000ff00ea0c */ /* 0x000fe40003f25070 */
[----:B------:R-:W-:Y:S02]  /*24b0*/  @!P6 ISETP.NE.U32.AND P3, PT, RZ, c[0x0][0x180], PT ;  /* 0x00006000ff00ea0c */ /* 0x000fe40003f65070 */
[----:B------:R-:W-:Y:S02]  /*24c0*/  @!P6 ISETP.NE.U32.AND P2, PT, RZ, c[0x0][0x180], PT ;  /* 0x00006000ff00ea0c */ /* 0x000fe40003f45070 */
[----:B------:R-:W-:Y:S02]  /*24d0*/  @!P6 ISETP.NE.AND.EX P4, PT, RZ, c[0x0][0x184], PT, P4 ;  /* 0x00006100ff00ea0c */ /* 0x000fe40003f85340 */
[----:B------:R-:W-:Y:S02]  /*24e0*/  @!P6 ISETP.NE.AND.EX P1, PT, RZ, c[0x0][0x184], PT, P1 ;  /* 0x00006100ff00ea0c */ /* 0x000fe40003f25310 */
[----:B------:R-:W-:-:S02]  /*24f0*/  @!P6 ISETP.NE.AND.EX P3, PT, RZ, c[0x0][0x184], PT, P3 ;  /* 0x00006100ff00ea0c */ /* 0x000fc40003f65330 */
[----:B------:R-:W-:Y:S02]  /*2500*/  @!P6 ISETP.NE.AND.EX P2, PT, RZ, c[0x0][0x184], PT, P2 ;  /* 0x00006100ff00ea0c */ /* 0x000fe40003f45320 */
[----:B---3--:R-:W-:Y:S01]  /*2510*/  @!P6 FSEL R12, R64, RZ, P4 ;  /* 0x000000ff400ce208 */ /* 0x008fe20002000000 */
[----:B------:R-:W-:Y:S05]  /*2520*/  @!P6 BRA `(.L_x_21148) ;  /* 0x000000400000e947 */ /* 0x000fea0003800000 */
[----:B0----5:R-:W-:-:S05]  /*2530*/  PRMT R4, RZ, 0x5410, R60 ;  /* 0x00005410ff047816 */ /* 0x021fca000000003c */
[----:B------:R-:W-:-:S04]  /*2540*/  FMUL.FTZ R5, R4, c[0x0][0x1ec] ;  /* 0x00007b0004057a20 */ /* 0x000fc80000410000 */
[----:B------:R-:W-:-:S04]  /*2550*/  FMUL.FTZ R16, R84, R5 ;  /* 0x0000000554107220 */ /* 0x000fc80000410000 */
[----:B------:R-:W-:Y:S02]  /*2560*/  @P0 FADD.FTZ R16, R68, R16 ;  /* 0x0000001044100221 */ /* 0x000fe40000010000 */
.L_x_21148:
[----:B0-----:R-:W-:Y:S05]  /*2570*/  BSYNC B0 ;  /* 0x0000000000007941 */ /* 0x001fea0003800000 */
.L_x_21147:
[----:B------:R-:W-:Y:S01]  /*2580*/  BSSY B0, `(.L_x_21149) ;  /* 0x0000006000007945 */ /* 0x000fe20003800000 */
[----:B------:R-:W-:Y:S05]  /*2590*/  @!P6 BRA `(.L_x_21150) ;  /* 0x000000400000e947 */ /* 0x000fea0003800000 */
[----:B-----5:R-:W-:-:S05]  /*25a0*/  PRMT R4, RZ, 0x7610, R60 ;  /* 0x00007610ff047816 */ /* 0x020fca000000003c */
[----:B------:R-:W-:-:S04]  /*25b0*/  FMUL.FTZ R4, R4, c[0x0][0x1ec] ;  /* 0x00007b0004047a20 */ /* 0x000fc80000410000 */
[----:B------:R-:W-:-:S04]  /*25c0*/  FMUL.FTZ R17, R85, R4 ;  /* 0x0000000455117220 */ /* 0x000fc80000410000 */
[----:B------:R-:W-:Y:S02]  /*25d0*/  @P0 FADD.FTZ R17, R69, R17 ;  /* 0x0000001145110221 */ /* 0x000fe40000010000 */
.L_x_21150:
[----:B------:R-:W-:Y:S05]  /*25e0*/  BSYNC B0 ;  /* 0x0000000000007941 */ /* 0x000fea0003800000 */
.L_x_21149:
[----:B------:R-:W-:Y:S01]  /*25f0*/  BSSY B0, `(.L_x_21151) ;  /* 0x0000006000007945 */ /* 0x000fe20003800000 */
[----:B------:R-:W-:Y:S05]  /*2600*/  @!P6 BRA `(.L_x_21152) ;  /* 0x000000400000e947 */ /* 0x000fea0003800000 */
[----:B-----5:R-:W-:-:S05]  /*2610*/  PRMT R4, RZ, 0x5410, R61 ;  /* 0x00005410ff047816 */ /* 0x020fca000000003d */
[----:B------:R-:W-:-:S04]  /*2620*/  FMUL.FTZ R5, R4, c[0x0][0x1ec] ;  /* 0x00007b0004057a20 */ /* 0x000fc80000410000 */
[----:B------:R-:W-:-:S04]  /*2630*/  FMUL.FTZ R18, R86, R5 ;  /* 0x0000000556127220 */ /* 0x000fc80000410000 */
[----:B------:R-:W-:Y:S02]  /*2640*/  @P0 FADD.FTZ R18, R70, R18 ;  /* 0x0000001246120221 */ /* 0x000fe40000010000 */
.L_x_21152:
[----:B------:R-:W-:Y:S05]  /*2650*/  BSYNC B0 ;  /* 0x0000000000007941 */ /* 0x000fea0003800000 */
.L_x_21151:
[----:B------:R-:W-:Y:S01]  /*2660*/  BSSY B0, `(.L_x_21153) ;  /* 0x0000006000007945 */ /* 0x000fe20003800000 */
[----:B------:R-:W-:Y:S05]  /*2670*/  @!P6 BRA `(.L_x_21154) ;  /* 0x000000400000e947 */ /* 0x000fea0003800000 */
[----:B-----5:R-:W-:-:S05]  /*2680*/  PRMT R4, RZ, 0x7610, R61 ;  /* 0x00007610ff047816 */ /* 0x020fca000000003d */
[----:B------:R-:W-:-:S04]  /*2690*/  FMUL.FTZ R4, R4, c[0x0][0x1ec] ;  /* 0x00007b0004047a20 */ /* 0x000fc80000410000 */
[----:B------:R-:W-:-:S04]  /*26a0*/  FMUL.FTZ R19, R87, R4 ;  /* 0x0000000457137220 */ /* 0x000fc80000410000 */
[----:B------:R-:W-:Y:S02]  /*26b0*/  @P0 FADD.FTZ R19, R71, R19 ;  /* 0x0000001347130221 */ /* 0x000fe40000010000 */
.L_x_21154:
[----:B------:R-:W-:Y:S05]  /*26c0*/  BSYNC B0 ;  /* 0x0000000000007941 */ /* 0x000fea0003800000 */
.L_x_21153:
[----:B------:R-:W-:Y:S01]  /*26d0*/  BSSY B0, `(.L_x_21155) ;  /* 0x0000006000007945 */ /* 0x000fe20003800000 */
[----:B------:R-:W-:Y:S05]  /*26e0*/  @!P6 BRA `(.L_x_21156) ;  /* 0x000000400000e947 */ /* 0x000fea0003800000 */
[----:B-----5:R-:W-:-:S05]  /*26f0*/  PRMT R4, RZ, 0x5410, R62 ;  /* 0x00005410ff047816 */ /* 0x020fca000000003e */
[----:B------:R-:W-:-:S04]  /*2700*/  FMUL.FTZ R5, R4, c[0x0][0x1ec] ;  /* 0x00007b0004057a20 */ /* 0x000fc80000410000 */
[----:B------:R-:W-:-:S04]  /*2710*/  FMUL.FTZ R12, R80, R5 ;  /* 0x00000005500c7220 */ /* 0x000fc80000410000 */
[----:B------:R-:W-:Y:S02]  /*2720*/  @P0 FADD.FTZ R12, R64, R12 ;  /* 0x0000000c400c0221 */ /* 0x000fe40000010000 */
.L_x_21156:
[----:B------:R-:W-:Y:S05]  /*2730*/  BSYNC B0 ;  /* 0x0000000000007941 */ /* 0x000fea0003800000 */
.L_x_21155:
[----:B------:R-:W-:Y:S01]  /*2740*/  BSSY B0, `(.L_x_21157) ;  /* 0x0000007000007945 */ /* 0x000fe20003800000 */
[----:B------:R-:W-:Y:S01]  /*2750*/  @!P6 FSEL R13, R65, RZ, P1 ;  /* 0x000000ff410de208 */ /* 0x000fe20000800000 */
[----:B------:R-:W-:Y:S05]  /*2760*/  @!P6 BRA `(.L_x_21158) ;  /* 0x000000400000e947 */ /* 0x000fea0003800000 */
[----:B-----5:R-:W-:-:S05]  /*2770*/  PRMT R4, RZ, 0x7610, R62 ;  /* 0x00007610ff047816 */ /* 0x020fca000000003e */
[----:B------:R-:W-:-:S04]  /*2780*/  FMUL.FTZ R4, R4, c[0x0][0x1ec] ;  /* 0x00007b0004047a20 */ /* 0x000fc80000410000 */
[----:B------:R-:W-:-:S04]  /*2790*/  FMUL.FTZ R13, R81, R4 ;  /* 0x00000004510d7220 */ /* 0x000fc80000410000 */
[----:B------:R-:W-:Y:S02]  /*27a0*/  @P0 FADD.FTZ R13, R65, R13 ;  /* 0x0000000d410d0221 */ /* 0x000fe40000010000 */
.L_x_21158:
[----:B------:R-:W-:Y:S05]  /*27b0*/  BSYNC B0 ;  /* 0x0000000000007941 */ /* 0x000fea0003800000 */
.L_x_21157:
[----:B------:R-:W-:Y:S01]  /*27c0*/  BSSY B0, `(.L_x_21159) ;  /* 0x0000007000007945 */ /* 0x000fe20003800000 */
[----:B------:R-:W-:Y:S01]  /*27d0*/  @!P6 FSEL R14, R66, RZ, P3 ;  /* 0x000000ff420ee208 */ /* 0x000fe20001800000 */
[----:B------:R-:W-:Y:S05]  /*27e0*/  @!P6 BRA `(.L_x_21160) ;  /* 0x000000400000e947 */ /* 0x000fea0003800000 */
[----:B-----5:R-:W-:-:S05]  /*27f0*/  PRMT R4, RZ, 0x5410, R63 ;  /* 0x00005410ff047816 */ /* 0x020fca000000003f */
[----:B------:R-:W-:-:S04]  /*2800*/  FMUL.FTZ R5, R4, c[0x0][0x1ec] ;  /* 0x00007b0004057a20 */ /* 0x000fc80000410000 */
[----:B------:R-:W-:-:S04]  /*2810*/  FMUL.FTZ R14, R82, R5 ;  /* 0x00000005520e7220 */ /* 0x000fc80000410000 */
[----:B------:R-:W-:Y:S02]  /*2820*/  @P0 FADD.FTZ R14, R66, R14 ;  /* 0x0000000e420e0221 */ /* 0x000fe40000010000 */
.L_x_21160:
[----:B------:R-:W-:Y:S05]  /*2830*/  BSYNC B0 ;  /* 0x0000000000007941 */ /* 0x000fea0003800000 */
.L_x_21159:
[----:B------:R-:W-:Y:S01]  /*2840*/  BSSY B0, `(.L_x_21161) ;  /* 0x0000008000007945 */ /* 0x000fe20003800000 */
[----:B------:R-:W-:Y:S01]  /*2850*/  IMAD.WIDE.U32 R4, R9, R0, c[0x0][0x188] ;  /* 0x0000620009047625 */ /* 0x000fe200078e0000 */
[----:B------:R-:W-:Y:S01]  /*2860*/  @!P6 FSEL R15, R67, RZ, P2 ;  /* 0x000000ff430fe208 */ /* 0x000fe20001000000 */
[----:B------:R-:W-:Y:S05]  /*2870*/  @!P6 BRA `(.L_x_21162) ;  /* 0x000000400000e947 */ /* 0x000fea0003800000 */
[----:B-----5:R-:W-:-:S05]  /*2880*/  PRMT R6, RZ, 0x7610, R63 ;  /* 0x00007610ff067816 */ /* 0x020fca000000003f */
[----:B------:R-:W-:-:S04]  /*2890*/  FMUL.FTZ R6, R6, c[0x0][0x1ec] ;  /* 0x00007b0006067a20 */ /* 0x000fc80000410000 */
[----:B------:R-:W-:-:S04]  /*28a0*/  FMUL.FTZ R15, R83, R6 ;  /* 0x00000006530f7220 */ /* 0x000fc80000410000 */
[----:B------:R-:W-:Y:S02]  /*28b0*/  @P0 FADD.FTZ R15, R67, R15 ;  /* 0x0000000f430f0221 */ /* 0x000fe40000010000 */
.L_x_21162:
[----:B------:R-:W-:Y:S05]  /*28c0*/  BSYNC B0 ;  /* 0x0000000000007941 */ /* 0x000fea0003800000 */
.L_x_21161:
[----:B------:R-:W-:Y:S01]  /*28d0*/  IADD3 R11, R3, 0x300, RZ ;  /* 0x00000300030b7810 */ /* 0x000fe20007ffe0ff */
[----:B------:R0:W-:Y:S04]  /*28e0*/  STG.E.128 [R4.64], R16 ;  /* 0x0000001004007986 */ /* 0x0001e8000c101d04 */
[----:B------:R-:W-:Y:S01]  /*28f0*/  @P0 IMAD.WIDE.U32 R6, R11, R0, c[0x0][0x180] ;  /* 0x000060000b060625 */ /* 0x000fe200078e0000 */
[----:B------:R0:W-:Y:S04]  /*2900*/  STG.E.128 [R4.64+0x10], R12 ;  /* 0x0000100c04007986 */ /* 0x0001e8000c101d04 */
[----:B------:R-:W2:Y:S04]  /*2910*/  @P0 LDG.E.128 R68, [R6.64] ;  /* 0x0000000406440981 */ /* 0x000ea8000c1e1d00 */
[----:B------:R0:W5:Y:S01]  /*2920*/  @P0 LDG.E.128 R64, [R6.64+0x10] ;  /* 0x0000100406400981 */ /* 0x000162000c1e1d00 */
[----:B------:R-:W-:-:S02]  /*2930*/  @P5 IADD3 R2, R2, 0x300, RZ ;  /* 0x0000030002025810 */ /* 0x000fc40007ffe0ff */
[----:B------:R-:W-:-:S05]  /*2940*/  @P5 MOV R3, 0x10 ;  /* 0x0000001000035802 */ /* 0x000fca0000000f00 */
        /* <DEDUP_REMOVED lines=9> */
[----:B------:R-:W-:Y:S01]  /*29e0*/  @!P6 ISETP.NE.U32.AND P4, PT, RZ, c[0x0][0x180], PT ;  /* 0x00006000ff00ea0c */ /* 0x000fe20003f85070 */
[----:B-1----:R-:W-:Y:S01]  /*29f0*/  IMAD.WIDE.U32 R2, R11, R0, c[0x0][0x188] ;  /* 0x000062000b027625 */ /* 0x002fe200078e0000 */
        /* <DEDUP_REMOVED lines=11> */
[----:B------:R-:W-:Y:S01]  /*2ab0*/  @!P6 ISETP.NE.AND.EX P5, PT, RZ, c[0x0][0x184], PT, P5 ;  /* 0x00006100ff00ea0c */ /* 0x000fe20003fa5350 */
[----:B------:R-:W-:Y:S07]  /*2ac0*/  @!P6 BRA `(.L_x_21164) ;  /* 0x000000400000e947 */ /* 0x000fee0003800000 */
[----:B0----5:R-:W-:-:S05]  /*2ad0*/  PRMT R0, RZ, 0x5410, R60 ;  /* 0x00005410ff007816 */ /* 0x021fca000000003c */
[----:B------:R-:W-:-:S04]  /*2ae0*/  FMUL.FTZ R5, R0, c[0x0][0x1ec] ;  /* 0x00007b0000057a20 */ /* 0x000fc80000410000 */
[----:B------:R-:W-:-:S04]  /*2af0*/  FMUL.FTZ R8, R76, R5 ;  /* 0x000000054c087220 */ /* 0x000fc80000410000 */
[----:B------:R-:W-:Y:S02]  /*2b00*/  @P0 FADD.FTZ R8, R68, R8 ;  /* 0x0000000844080221 */ /* 0x000fe40000010000 */
.L_x_21164:
[----:B0-----:R-:W-:Y:S05]  /*2b10*/  BSYNC B0 ;  /* 0x0000000000007941 */ /* 0x001fea0003800000 */
.L_x_21163:
[----:B------:R-:W-:Y:S01]  /*2b20*/  BSSY B0, `(.L_x_21165) ;  /* 0x0000006000007945 */ /* 0x000fe20003800000 */
[----:B------:R-:W-:Y:S05]  /*2b30*/  @!P6 BRA `(.L_x_21166) ;  /* 0x000000400000e947 */ /* 0x000fea0003800000 */
[----:B-----5:R-:W-:-:S05]  /*2b40*/  PRMT R0, RZ, 0x7610, R60 ;  /* 0x00007610ff007816 */ /* 0x020fca000000003c */
[----:B------:R-:W-:-:S04]  /*2b50*/  FMUL.FTZ R0, R0, c[0x0][0x1ec] ;  /* 0x00007b0000007a20 */ /* 0x000fc80000410000 */
[----:B------:R-:W-:-:S04]  /*2b60*/  FMUL.FTZ R9, R77, R0 ;  /* 0x000000004d097220 */ /* 0x000fc80000410000 */
[----:B------:R-:W-:Y:S02]  /*2b70*/  @P0 FADD.FTZ R9, R69, R9 ;  /* 0x0000000945090221 */ /* 0x000fe40000010000 */
.L_x_21166:
[----:B------:R-:W-:Y:S05]  /*2b80*/  BSYNC B0 ;  /* 0x0000000000007941 */ /* 0x000fea0003800000 */
.L_x_21165:
[----:B------:R-:W-:Y:S01]  /*2b90*/  BSSY B0, `(.L_x_21167) ;  /* 0x0000006000007945 */ /* 0x000fe20003800000 */
[----:B------:R-:W-:Y:S05]  /*2ba0*/  @!P6 BRA `(.L_x_21168) ;  /* 0x000000400000e947 */ /* 0x000fea0003800000 */
[----:B-----5:R-:W-:-:S05]  /*2bb0*/  PRMT R0, RZ, 0x5410, R61 ;  /* 0x00005410ff007816 */ /* 0x020fca000000003d */
[----:B------:R-:W-:-:S04]  /*2bc0*/  FMUL.FTZ R5, R0, c[0x0][0x1ec] ;  /* 0x00007b0000057a20 */ /* 0x000fc80000410000 */
[----:B------:R-:W-:-:S04]  /*2bd0*/  FMUL.FTZ R10, R78, R5 ;  /* 0x000000054e0a7220 */ /* 0x000fc80000410000 */
[----:B------:R-:W-:Y:S02]  /*2be0*/  @P0 FADD.FTZ R10, R70, R10 ;  /* 0x0000000a460a0221 */ /* 0x000fe40000010000 */
.L_x_21168:
[----:B------:R-:W-:Y:S05]  /*2bf0*/  BSYNC B0 ;  /* 0x0000000000007941 */ /* 0x000fea0003800000 */
.L_x_21167:
[----:B------:R-:W-:Y:S01]  /*2c00*/  BSSY B0, `(.L_x_21169) ;  /* 0x0000007000007945 */ /* 0x000fe20003800000 */
[----:B------:R-:W-:Y:S01]  /*2c10*/  @!P6 FSEL R11, R71, RZ, P4 ;  /* 0x000000ff470be208 */ /* 0x000fe20002000000 */
[----:B------:R-:W-:Y:S05]  /*2c20*/  @!P6 BRA `(.L_x_21170) ;  /* 0x000000400000e947 */ /* 0x000fea0003800000 */
[----:B-----5:R-:W-:-:S05]  /*2c30*/  PRMT R0, RZ, 0x7610, R61 ;  /* 0x00007610ff007816 */ /* 0x020fca000000003d */
[----:B------:R-:W-:-:S04]  /*2c40*/  FMUL.FTZ R0, R0, c[0x0][0x1ec] ;  /* 0x00007b0000007a20 */ /* 0x000fc80000410000 */
[----:B------:R-:W-:-:S04]  /*2c50*/  FMUL.FTZ R11, R79, R0 ;  /* 0x000000004f0b7220 */ /* 0x000fc80000410000 */
[----:B------:R-:W-:Y:S02]  /*2c60*/  @P0 FADD.FTZ R11, R71, R11 ;  /* 0x0000000b470b0221 */ /* 0x000fe40000010000 */
.L_x_21170:
[----:B------:R-:W-:Y:S05]  /*2c70*/  BSYNC B0 ;  /* 0x0000000000007941 */ /* 0x000fea0003800000 */
.L_x_21169:
[----:B------:R-:W-:Y:S01]  /*2c80*/  BSSY B0, `(.L_x_21171) ;  /* 0x0000007000007945 */ /* 0x000fe20003800000 */
[----:B------:R-:W-:Y:S01]  /*2c90*/  @!P6 FSEL R4, R64, RZ, P1 ;  /* 0x000000ff4004e208 */ /* 0x000fe20000800000 */
[----:B------:R-:W-:Y:S05]  /*2ca0*/  @!P6 BRA `(.L_x_21172) ;  /* 0x000000400000e947 */ /* 0x000fea0003800000 */
[----:B-----5:R-:W-:-:S05]  /*2cb0*/  PRMT R0, RZ, 0x5410, R62 ;  /* 0x00005410ff007816 */ /* 0x020fca000000003e */
[----:B------:R-:W-:-:S04]  /*2cc0*/  FMUL.FTZ R5, R0, c[0x0][0x1ec] ;  /* 0x00007b0000057a20 */ /* 0x000fc80000410000 */
[----:B------:R-:W-:-:S04]  /*2cd0*/  FMUL.FTZ R4, R72, R5 ;  /* 0x0000000548047220 */ /* 0x000fc80000410000 */
[----:B------:R-:W-:Y:S02]  /*2ce0*/  @P0 FADD.FTZ R4, R64, R4 ;  /* 0x0000000440040221 */ /* 0x000fe40000010000 */
.L_x_21172:
[----:B------:R-:W-:Y:S05]  /*2cf0*/  BSYNC B0 ;  /* 0x0000000000007941 */ /* 0x000fea0003800000 */
.L_x_21171:
[----:B------:R-:W-:Y:S01]  /*2d00*/  BSSY B0, `(.L_x_21173) ;  /* 0x0000007000007945 */ /* 0x000fe20003800000 */
[----:B------:R-:W-:Y:S01]  /*2d10*/  @!P6 FSEL R5, R65, RZ, P2 ;  /* 0x000000ff4105e208 */ /* 0x000fe20001000000 */
[----:B------:R-:W-:Y:S05]  /*2d20*/  @!P6 BRA `(.L_x_21174) ;  /* 0x000000400000e947 */ /* 0x000fea0003800000 */
[----:B-----5:R-:W-:-:S05]  /*2d30*/  PRMT R0, RZ, 0x7610, R62 ;  /* 0x00007610ff007816 */ /* 0x020fca000000003e */
[----:B------:R-:W-:-:S04]  /*2d40*/  FMUL.FTZ R0, R0, c[0x0][0x1ec] ;  /* 0x00007b0000007a20 */ /* 0x000fc80000410000 */
[----:B------:R-:W-:-:S04]  /*2d50*/  FMUL.FTZ R5, R73, R0 ;  /* 0x0000000049057220 */ /* 0x000fc80000410000 */
[----:B------:R-:W-:Y:S02]  /*2d60*/  @P0 FADD.FTZ R5, R65, R5 ;  /* 0x0000000541050221 */ /* 0x000fe40000010000 */
.L_x_21174:
[----:B------:R-:W-:Y:S05]  /*2d70*/  BSYNC B0 ;  /* 0x0000000000007941 */ /* 0x000fea0003800000 */
.L_x_21173:
[----:B------:R-:W-:Y:S01]  /*2d80*/  BSSY B0, `(.L_x_21175) ;  /* 0x0000007000007945 */ /* 0x000fe20003800000 */
[----:B------:R-:W-:Y:S01]  /*2d90*/  @!P6 FSEL R6, R66, RZ, P3 ;  /* 0x000000ff4206e208 */ /* 0x000fe20001800000 */
[----:B------:R-:W-:Y:S05]  /*2da0*/  @!P6 BRA `(.L_x_21176) ;  /* 0x000000400000e947 */ /* 0x000fea0003800000 */
[----:B-----5:R-:W-:-:S05]  /*2db0*/  PRMT R0, RZ, 0x5410, R63 ;  /* 0x00005410ff007816 */ /* 0x020fca000000003f */
[----:B------:R-:W-:-:S04]  /*2dc0*/  FMUL.FTZ R7, R0, c[0x0][0x1ec] ;  /* 0x00007b0000077a20 */ /* 0x000fc80000410000 */
[----:B------:R-:W-:-:S04]  /*2dd0*/  FMUL.FTZ R6, R74, R7 ;  /* 0x000000074a067220 */ /* 0x000fc80000410000 */
[----:B------:R-:W-:Y:S02]  /*2de0*/  @P0 FADD.FTZ R6, R66, R6 ;  /* 0x0000000642060221 */ /* 0x000fe40000010000 */
.L_x_21176:
[----:B------:R-:W-:Y:S05]  /*2df0*/  BSYNC B0 ;  /* 0x0000000000007941 */ /* 0x000fea0003800000 */
.L_x_21175:
[----:B------:R-:W-:Y:S01]  /*2e00*/  BSSY B0, `(.L_x_21177) ;  /* 0x0000007000007945 */ /* 0x000fe20003800000 */
[----:B------:R-:W-:Y:S01]  /*2e10*/  @!P6 FSEL R7, R67, RZ, P5 ;  /* 0x000000ff4307e208 */ /* 0x000fe20002800000 */
[----:B------:R-:W-:Y:S05]  /*2e20*/  @!P6 BRA `(.L_x_21178) ;  /* 0x000000400000e947 */ /* 0x000fea0003800000 */
[----:B-----5:R-:W-:-:S05]  /*2e30*/  PRMT R0, RZ, 0x7610, R63 ;  /* 0x00007610ff007816 */ /* 0x020fca000000003f */
[----:B------:R-:W-:-:S04]  /*2e40*/  FMUL.FTZ R0, R0, c[0x0][0x1ec] ;  /* 0x00007b0000007a20 */ /* 0x000fc80000410000 */
[----:B------:R-:W-:-:S04]  /*2e50*/  FMUL.FTZ R7, R75, R0 ;  /* 0x000000004b077220 */ /* 0x000fc80000410000 */
[----:B------:R-:W-:Y:S02]  /*2e60*/  @P0 FADD.FTZ R7, R67, R7 ;  /* 0x0000000743070221 */ /* 0x000fe40000010000 */
.L_x_21178:
[----:B------:R-:W-:Y:S05]  /*2e70*/  BSYNC B0 ;  /* 0x0000000000007941 */ /* 0x000fea0003800000 */
.L_x_21177:
[----:B------:R-:W-:Y:S01]  /*2e80*/  FADD.FTZ R0, RZ, R56 ;  /* 0x00000038ff007221 */ /* 0x000fe20000010000 */
[----:B------:R-:W-:Y:S01]  /*2e90*/  STG.E.128 [R2.64], R8 ;  /* 0x0000000802007986 */ /* 0x000fe2000c101d04 */
[----:B------:R-:W-:Y:S02]  /*2ea0*/  LOP3.LUT P1, RZ, R240, 0xff, RZ, 0xc0, !PT ;  /* 0x000000fff0ff7812 */ /* 0x000fe4000782c0ff */
[----:B------:R-:W-:Y:S01]  /*2eb0*/  FADD.FTZ R245, R0, R57 ;  /* 0x0000003900f57221 */ /* 0x000fe20000010000 */
[----:B------:R0:W-:Y:S01]  /*2ec0*/  STG.E.128 [R2.64+0x10], R4 ;  /* 0x0000100402007986 */ /* 0x0001e2000c101d04 */
[----:B------:R-:W-:Y:S02]  /*2ed0*/  SHF.R.S32.HI R246, RZ, 0x1f, R241 ;  /* 0x0000001ffff67819 */ /* 0x000fe400000114f1 */
        /* <DEDUP_REMOVED lines=61> */
.L_x_21185:
        /* <DEDUP_REMOVED lines=132> */
.L_x_21186:
        /* <DEDUP_REMOVED lines=12> */
[----:B------:R-:W-:Y:S01]  /*3bb0*/  HFMA2.MMA R249, -RZ, RZ, 0, 0 ;  /* 0x00000000fff97435 */ /* 0x000fe200000001ff */
[----:B------:R-:W-:Y:S02]  /*3bc0*/  SHF.R.U32.HI R244, RZ, 0x5, R248 ;  /* 0x00000005fff47819 */ /* 0x000fe400000116f8 */
[----:B------:R-:W-:Y:S01]  /*3bd0*/  ISETP.NE.AND P1, PT, RZ, UR6, PT ;  /* 0x00000006ff007c0c */ /* 0x000fe2000bf25270 */
[----:B------:R-:W-:Y:S01]  /*3be0*/  BSSY B0, `(.L_x_21181) ;  /* 0x0000115000007945 */ /* 0x000fe20003800000 */
[----:B------:R-:W-:Y:S02]  /*3bf0*/  LOP3.LUT R247, R244, 0x3, RZ, 0xc0, !PT ;  /* 0x00000003f4f77812 */ /* 0x000fe400078ec0ff */
[----:B------:R-:W-:-:S05]  /*3c00*/  @!P0 MOV R249, 0x700 ;  /* 0x0000070000f98802 */ /* 0x000fca0000000f00 */
[----:B------:R-:W0:Y:S04]  /*3c10*/  SHFL.DOWN PT, R252, R249, 0x2, 0x1f ;  /* 0x08401f00f9fc7f89 */ /* 0x000e2800000e0000 */
[----:B------:R-:W1:Y:S01]  /*3c20*/  @!P0 LDS.64 R2, [R250.X8] ;  /* 0x00000000fa028984 */ /* 0x000e620000008a00 */
[----:B------:R-:W-:Y:S02]  /*3c30*/  LOP3.LUT P0, RZ, R247, 0x1f, R248, 0xf8, !PT ;  /* 0x0000001ff7ff7812 */ /* 0x000fe4000780f8f8 */
[----:B------:R-:W-:Y:S08]  /*3c40*/  I2F R247, R249 ;  /* 0x000000f900f77306 */ /* 0x000ff00000201400 */
[----:B0-----:R-:W0:Y:S01]  /*3c50*/  I2F R245, R252 ;  /* 0x000000fc00f57306 */ /* 0x001e220000201400 */
[----:B------:R-:W-:Y:S01]  /*3c60*/  IADD3 R244, R252, R249, RZ ;  /* 0x000000f9fcf47210 */ /* 0x000fe20007ffe0ff */
[----:B-1----:R-:W1:Y:S02]  /*3c70*/  SHFL.DOWN PT, R0, R2, 0x2, 0x1f ;  /* 0x08401f0002007f89 */ /* 0x002e6400000e0000 */
[----:B-1----:R-:W-:-:S02]  /*3c80*/  FADD.FTZ R248, -R0, R2 ;  /* 0x0000000200f87221 */ /* 0x002fc40000010100 */
[----:B0-----:R-:W-:Y:S02]  /*3c90*/  FMUL.FTZ R250, R0, R245 ;  /* 0x000000f500fa7220 */ /* 0x001fe40000410000 */
[----:B------:R-:W-:Y:S01]  /*3ca0*/  FMUL.FTZ R248, R248, R248 ;  /* 0x000000f8f8f87220 */ /* 0x000fe20000410000 */
[----:B------:R-:W0:Y:S01]  /*3cb0*/  I2F R0, R244 ;  /* 0x000000f400007306 */ /* 0x000e220000201400 */
[----:B------:R-:W-:Y:S02]  /*3cc0*/  FFMA.FTZ R2, R247, R2, R250 ;  /* 0x00000002f7027223 */ /* 0x000fe400000100fa */
[----:B------:R-:W-:Y:S02]  /*3cd0*/  FMUL.FTZ R250, R248, R247 ;  /* 0x000000f7f8fa7220 */ /* 0x000fe40000410000 */
[----:B------:R-:W1:Y:S02]  /*3ce0*/  SHFL.DOWN PT, R248, R3, 0x2, 0x1f ;  /* 0x08401f0003f87f89 */ /* 0x000e6400000e0000 */
[----:B------:R-:W-:-:S02]  /*3cf0*/  FMUL.FTZ R250, R250, R245 ;  /* 0x000000f5fafa7220 */ /* 0x000fc40000410000 */
[----:B------:R-:W2:Y:S01]  /*3d00*/  SHFL.DOWN PT, R245, R244, 0x1, 0x1f ;  /* 0x08201f00f4f57f89 */ /* 0x000ea200000e0000 */
[----:B0-----:R-:W0:Y:S01]  /*3d10*/  MUFU.RCP R249, R0 ;  /* 0x0000000000f97308 */ /* 0x001e220000001000 */
[----:B-1----:R-:W-:Y:S02]  /*3d20*/  FADD.FTZ R248, R248, R3 ;  /* 0x00000003f8f87221 */ /* 0x002fe40000010000 */
[C---:B0-----:R-:W-:Y:S02]  /*3d30*/  FMUL.FTZ R247, R249.reuse, R2 ;  /* 0x00000002f9f77220 */ /* 0x041fe40000410000 */
[----:B------:R-:W-:Y:S01]  /*3d40*/  FFMA.FTZ R2, R249, R250, R248 ;  /* 0x000000faf9027223 */ /* 0x000fe200000100f8 */
[----:B--2---:R-:W-:Y:S02]  /*3d50*/  IADD3 R250, R244, R245, RZ ;  /* 0x000000f5f4fa7210 */ /* 0x004fe40007ffe0ff */
[----:B------:R-:W0:Y:S01]  /*3d60*/  SHFL.DOWN PT, R248, R247, 0x1, 0x1f ;  /* 0x08201f00f7f87f89 */ /* 0x000e2200000e0000 */
[----:B------:R-:W-:Y:S03]  /*3d70*/  I2F R245, R245 ;  /* 0x000000f500f57306 */ /* 0x000fe60000201400 */
[----:B------:R-:W1:Y:S05]  /*3d80*/  SHFL.DOWN PT, R249, R2, 0x1, 0x1f ;  /* 0x08201f0002f97f89 */ /* 0x000e6a00000e0000 */
[----:B------:R-:W2:Y:S01]  /*3d90*/  I2F R250, R250 ;  /* 0x000000fa00fa7306 */ /* 0x000ea20000201400 */
[----:B0-----:R-:W-:-:S07]  /*3da0*/  FADD.FTZ R244, R247, -R248 ;  /* 0x800000f8f7f47221 */ /* 0x001fce0000010000 */
[----:B--2---:R-:W0:Y:S01]  /*3db0*/  MUFU.RCP R3, R250 ;  /* 0x000000fa00037308 */ /* 0x004e220000001000 */
[----:B------:R-:W-:Y:S02]  /*3dc0*/  FMUL.FTZ R248, R248, R245 ;  /* 0x000000f5f8f87220 */ /* 0x000fe40000410000 */
[----:B------:R-:W-:Y:S02]  /*3dd0*/  FMUL.FTZ R251, R244, R244 ;  /* 0x000000f4f4fb7220 */ /* 0x000fe40000410000 */
[C---:B------:R-:W-:Y:S02]  /*3de0*/  FFMA.FTZ R248, R0.reuse, R247, R248 ;  /* 0x000000f700f87223 */ /* 0x040fe400000100f8 */
[----:B------:R-:W-:Y:S02]  /*3df0*/  FMUL.FTZ R244, R0, R251 ;  /* 0x000000fb00f47220 */ /* 0x000fe40000410000 */
[----:B-1----:R-:W-:Y:S02]  /*3e00*/  FADD.FTZ R0, R2, R249 ;  /* 0x000000f902007221 */ /* 0x002fe40000010000 */
[----:B------:R-:W-:-:S02]  /*3e10*/  FMUL.FTZ R244, R244, R245 ;  /* 0x000000f5f4f47220 */ /* 0x000fc40000410000 */
[C---:B0-----:R-:W-:Y:S02]  /*3e20*/  FMUL.FTZ R247, R3.reuse, R248 ;  /* 0x000000f803f77220 */ /* 0x041fe40000410000 */
[----:B------:R-:W-:Y:S01]  /*3e30*/  FFMA.FTZ R244, R3, R244, R0 ;  /* 0x000000f403f47223 */ /* 0x000fe20000010000 */
[----:B------:R-:W-:-:S03]  /*3e40*/  MOV R0, c[0x0][0x1e0] ;  /* 0x0000780000007a02 */ /* 0x000fc60000000f00 */
[----:B------:R-:W0:Y:S04]  /*3e50*/  SHFL.IDX PT, R247, R247, RZ, 0x1f ;  /* 0x00001ffff7f77589 */ /* 0x000e2800000e0000 */
[----:B------:R-:W1:Y:S01]  /*3e60*/  SHFL.IDX PT, R3, R244, RZ, 0x1f ;  /* 0x00001ffff4037589 */ /* 0x000e6200000e0000 */
[----:B0-----:R-:W-:Y:S02]  /*3e70*/  FMUL.FTZ R2, R247, R247 ;  /* 0x000000f7f7027220 */ /* 0x001fe40000410000 */
[----:B-1----:R-:W-:-:S03]  /*3e80*/  FFMA.FTZ R0, R3, R0, c[0x0][0x228] ;  /* 0x00008a0003007623 */ /* 0x002fc60000010000 */
[----:B------:R-:W-:Y:S02]  /*3e90*/  FSEL R3, R2, RZ, P1 ;  /* 0x000000ff02037208 */ /* 0x000fe40000800000 */
[----:B------:R-:W-:-:S03]  /*3ea0*/  @!P0 LEA R2, P2, R241, c[0x0][0x1a0], 0x2 ;  /* 0x00006800f1028a11 */ /* 0x000fc600078410ff */
[----:B------:R-:W-:Y:S01]  /*3eb0*/  FADD.FTZ R0, R0, R3 ;  /* 0x0000000300007221 */ /* 0x000fe20000010000 */
[C---:B------:R-:W-:Y:S02]  /*3ec0*/  @!P0 LEA.HI.X R3, R241.reuse, c[0x0][0x1a4], R246, 0x2, P2 ;  /* 0x00006900f1038a11 */ /* 0x040fe400010f14f6 */
[----:B------:R-:W-:-:S03]  /*3ed0*/  @!P0 LEA R244, P2, R241, c[0x0][0x1a8], 0x2 ;  /* 0x00006a00f1f48a11 */ /* 0x000fc600078410ff */
[----:B------:R-:W0:Y:S01]  /*3ee0*/  MUFU.RSQ R0, R0 ;  /* 0x0000000000007308 */ /* 0x000e220000001400 */
[----:B------:R-:W-:Y:S01]  /*3ef0*/  @!P0 LEA.HI.X R245, R241, c[0x0][0x1ac], R246, 0x2, P2 ;  /* 0x00006b00f1f58a11 */ /* 0x000fe200010f14f6 */
[----:B------:R1:W-:Y:S04]  /*3f00*/  @!P0 STG.E [R2.64], R247 ;  /* 0x000000f702008986 */ /* 0x0003e8000c101904 */
[----:B0-----:R1:W-:Y:S01]  /*3f10*/  @!P0 STG.E [R244.64], R0 ;  /* 0x00000000f4008986 */ /* 0x0013e2000c101904 */
[----:B------:R-:W-:-:S13]  /*3f20*/  ISETP.GE.AND P0, PT, R243, 0x1, PT ;  /* 0x00000001f300780c */ /* 0x000fda0003f06270 */
[----:B------:R-:W-:Y:S05]  /*3f30*/  @!P0 BRA `(.L_x_21182) ;  /* 0x00000df000008947 */ /* 0x000fea0003800000 */
[----:B-1----:R-:W-:-:S05]  /*3f40*/  FSEL R2, R247, RZ, !P1 ;  /* 0x000000fff7027208 */ /* 0x002fca0004800000 */
[C---:B------:R-:W-:Y:S02]  /*3f50*/  FADD.FTZ R3, -R2.reuse, R54 ;  /* 0x0000003602037221 */ /* 0x040fe40000010100 */
[----:B------:R-:W-:Y:S02]  /*3f60*/  FADD.FTZ R55, -R2, R55 ;  /* 0x0000003702377221 */ /* 0x000fe40000010100 */
[C---:B------:R-:W-:Y:S02]  /*3f70*/  FMUL.FTZ R3, R0.reuse, R3 ;  /* 0x0000000300037220 */ /* 0x040fe40000410000 */
[----:B------:R-:W-:Y:S02]  /*3f80*/  FMUL.FTZ R54, R0, R55 ;  /* 0x0000003700367220 */ /* 0x000fe40000410000 */
[----:B------:R-:W-:Y:S02]  /*3f90*/  FFMA.FTZ R3, R178, R3, R234 ;  /* 0x00000003b2037223 */ /* 0x000fe400000100ea */
[----:B------:R-:W-:-:S02]  /*3fa0*/  FFMA.FTZ R54, R179, R54, R235 ;  /* 0x00000036b3367223 */ /* 0x000fc400000100eb */
[C---:B------:R-:W-:Y:S02]  /*3fb0*/  FADD.FTZ R59, -R2.reuse, R59 ;  /* 0x0000003b023b7221 */ /* 0x040fe40000010100 */
[----:B------:R-:W-:Y:S01]  /*3fc0*/  FADD.FTZ R53, -R2, R53 ;  /* 0x0000003502357221 */ /* 0x000fe20000010100 */
[----:B------:R-:W-:Y:S01]  /*3fd0*/  F2FP.BF16.PACK_AB R55, R54, R3 ;  /* 0x000000033637723e */ /* 0x000fe200000010ff */
[C---:B------:R-:W-:Y:S01]  /*3fe0*/  FADD.FTZ R57, -R2.reuse, R57 ;  /* 0x0000003902397221 */ /* 0x040fe20000010100 */
[----:B------:R-:W-:Y:S01]  /*3ff0*/  IADD3 R3, R243, -0x1, RZ ;  /* 0xfffffffff3037810 */ /* 0x000fe20007ffe0ff */
[C---:B------:R-:W-:Y:S02]  /*4000*/  FADD.FTZ R243, -R2.reuse, R56 ;  /* 0x0000003802f37221 */ /* 0x040fe40000010100 */
[----:B------:R-:W-:Y:S02]  /*4010*/  FADD.FTZ R247, -R2, R52 ;  /* 0x0000003402f77221 */ /* 0x000fe40000010100 */
[----:B------:R-:W-:-:S02]  /*4020*/  IMAD R3, R3, c[0x0][0x168], RZ ;  /* 0x00005a0003037a24 */ /* 0x000fc400078e02ff */
[C---:B------:R-:W-:Y:S02]  /*4030*/  FMUL.FTZ R52, R0.reuse, R59 ;  /* 0x0000003b00347220 */ /* 0x040fe40000410000 */
[----:B------:R-:W-:Y:S02]  /*4040*/  FMUL.FTZ R56, R0, R53 ;  /* 0x0000003500387220 */ /* 0x000fe40000410000 */
[----:B------:R-:W-:Y:S02]  /*4050*/  FADD.FTZ R245, -R2, R58 ;  /* 0x0000003a02f57221 */ /* 0x000fe40000010100 */
[C---:B------:R-:W-:Y:S02]  /*4060*/  FMUL.FTZ R243, R0.reuse, R243 ;  /* 0x000000f300f37220 */ /* 0x040fe40000410000 */
[----:B------:R-:W-:Y:S02]  /*4070*/  FMUL.FTZ R54, R0, R57 ;  /* 0x0000003900367220 */ /* 0x000fe40000410000 */
[----:B------:R-:W-:Y:S01]  /*4080*/  FFMA.FTZ R58, R183, R52, R239 ;  /* 0x00000034b73a7223 */ /* 0x000fe200000100ef */
[----:B------:R-:W-:Y:S01]  /*4090*/  SHF.R.S32.HI R52, RZ, 0x1f, R3 ;  /* 0x0000001fff347819 */ /* 0x000fe20000011403 */
[----:B------:R-:W-:-:S02]  /*40a0*/  FFMA.FTZ R244, R177, R56, R233 ;  /* 0x00000038b1f47223 */ /* 0x000fc400000100e9 */
[----:B------:R-:W-:Y:S01]  /*40b0*/  FFMA.FTZ R243, R180, R243, R236 ;  /* 0x000000f3b4f37223 */ /* 0x000fe200000100ec */
[----:B------:R-:W-:Y:S01]  /*40c0*/  LEA.HI R3, R52, R3, RZ, 0x3 ;  /* 0x0000000334037211 */ /* 0x000fe200078f18ff */
[----:B------:R-:W-:Y:S02]  /*40d0*/  FFMA.FTZ R56, R181, R54, R237 ;  /* 0x00000036b5387223 */ /* 0x000fe400000100ed */
[C---:B------:R-:W-:Y:S02]  /*40e0*/  FMUL.FTZ R245, R0.reuse, R245 ;  /* 0x000000f500f57220 */ /* 0x040fe40000410000 */
[----:B------:R-:W-:Y:S01]  /*40f0*/  FMUL.FTZ R247, R0, R247 ;  /* 0x000000f700f77220 */ /* 0x000fe20000410000 */
[----:B------:R-:W-:Y:S01]  /*4100*/  F2FP.BF16.PACK_AB R52, R56, R243 ;  /* 0x000000f33834723e */ /* 0x000fe200000010ff */
[----:B------:R-:W-:Y:S01]  /*4110*/  FFMA.FTZ R53, R182, R245, R238 ;  /* 0x000000f5b6357223 */ /* 0x000fe200000100ee */
[----:B------:R-:W-:Y:S01]  /*4120*/  LEA.HI.SX32 R56, R3, R242, 0x1d ;  /* 0x000000f203387211 */ /* 0x000fe200078feaff */
[----:B------:R-:W-:Y:S01]  /*4130*/  FFMA.FTZ R247, R176, R247, R232 ;  /* 0x000000f7b0f77223 */ /* 0x000fe200000100e8 */
[----:B------:R-:W-:Y:S01]  /*4140*/  MOV R3, 0x10 ;  /* 0x0000001000037802 */ /* 0x000fe20000000f00 */
[----:B------:R-:W-:Y:S01]  /*4150*/  FADD.FTZ R249, -R2, R47 ;  /* 0x0000002f02f97221 */ /* 0x000fe20000010100 */
[----:B------:R-:W-:Y:S01]  /*4160*/  F2FP.BF16.PACK_AB R53, R58, R53 ;  /* 0x000000353a35723e */ /* 0x000fe200000010ff */
[----:B------:R-:W-:Y:S01]  /*4170*/  FADD.FTZ R243, -R2, R44 ;  /* 0x0000002c02f37221 */ /* 0x000fe20000010100 */
[----:B------:R-:W-:Y:S01]  /*4180*/  F2FP.BF16.PACK_AB R54, R244, R247 ;  /* 0x000000f7f436723e */ /* 0x000fe200000010ff */
[----:B------:R-:W-:-:S04]  /*4190*/  IMAD.WIDE.U32 R250, R56, R3, c[0x0][0x208] ;  /* 0x0000820038fa7625 */ /* 0x000fc800078e0003 */
[----:B------:R-:W-:Y:S01]  /*41a0*/  FADD.FTZ R247, -R2, R46 ;  /* 0x0000002e02f77221 */ /* 0x000fe20000010100 */
[----:B------:R0:W-:Y:S01]  /*41b0*/  STG.E.128 [R250.64], R52 ;  /* 0x00000034fa007986 */ /* 0x0001e2000c101d04 */
[C---:B------:R-:W-:Y:S02]  /*41c0*/  FMUL.FTZ R44, R0.reuse, R249 ;  /* 0x000000f9002c7220 */ /* 0x040fe40000410000 */
        /* <DEDUP_REMOVED lines=46> */
[----:B------:R-:W-:Y:S02]  /*44b0*/  FFMA.FTZ R7, R170, R247, R226 ;  /* 0x000000f7aa077223 */ /* 0x000fe400000100e2 */
[----:B------:R-:W-:Y:S02]  /*44c0*/  FFMA.FTZ R44, R171, R44, R227 ;  /* 0x0000002cab2c7223 */ /* 0x000fe400000100e3 */
[C---:B------:R-:W-:Y:S02]  /*44d0*/  FMUL.FTZ R50, R0.reuse, R23 ;  /* 0x0000001700327220 */ /* 0x040fe40000410000 */
        /* <DEDUP_REMOVED lines=19> */
[----:B------:R-:W-:Y:S01]  /*4610*/  IADD3 R14, R56, 0x80, RZ ;  /* 0x00000080380e7810 */ /* 0x000fe20007ffe0ff */
        /* <DEDUP_REMOVED lines=8> */
[----:B------:R-:W-:-:S02]  /*46a0*/  FFMA.FTZ R40, R175, R40, R231 ;  /* 0x00000028af287223 */ /* 0x000fc400000100e7 */
[C---:B------:R-:W-:Y:S02]  /*46b0*/  FMUL.FTZ R30, R0.reuse, R31 ;  /* 0x0000001f001e7220 */ /* 0x040fe40000410000 */
[----:B------:R-:W-:Y:S01]  /*46c0*/  FMUL.FTZ R17, R0, R18 ;  /* 0x0000001200117220 */ /* 0x000fe20000410000 */
[----:B------:R-:W-:Y:S01]  /*46d0*/  F2FP.BF16.PACK_AB R5, R40, R5 ;  /* 0x000000052805723e */ /* 0x000fe200000010ff */
[C---:B------:R-:W-:Y:S02]  /*46e0*/  FMUL.FTZ R31, R0.reuse, R22 ;  /* 0x00000016001f7220 */ /* 0x040fe40000410000 */
[C---:B------:R-:W-:Y:S02]  /*46f0*/  FMUL.FTZ R18, R0.reuse, R19 ;  /* 0x0000001300127220 */ /* 0x040fe40000410000 */
[C---:B------:R-:W-:Y:S02]  /*4700*/  FMUL.FTZ R57, R0.reuse, R57 ;  /* 0x0000003900397220 */ /* 0x040fe40000410000 */
[----:B------:R-:W-:-:S02]  /*4710*/  FMUL.FTZ R19, R0, R8 ;  /* 0x0000000800137220 */ /* 0x000fc40000410000 */
[----:B------:R-:W-:Y:S02]  /*4720*/  FMUL.FTZ R22, R0, R9 ;  /* 0x0000000900167220 */ /* 0x000fe40000410000 */
[----:B------:R-:W-:-:S04]  /*4730*/  IMAD.WIDE.U32 R8, R14, R3, c[0x0][0x208] ;  /* 0x000082000e087625 */ /* 0x000fc800078e0003 */
[----:B------:R-:W-:Y:S01]  /*4740*/  FFMA.FTZ R49, R173, R6, R229 ;  /* 0x00000006ad317223 */ /* 0x000fe200000100e5 */
[----:B------:R-:W-:Y:S01]  /*4750*/  F2FP.BF16.PACK_AB R6, R42, R243 ;  /* 0x000000f32a06723e */ /* 0x000fe200000010ff */
[----:B------:R-:W-:Y:S02]  /*4760*/  FFMA.FTZ R14, R144, R27, R200 ;  /* 0x0000001b900e7223 */ /* 0x000fe400000100c8 */
[----:B------:R-:W-:Y:S01]  /*4770*/  FFMA.FTZ R27, R145, R20, R201 ;  /* 0x00000014911b7223 */ /* 0x000fe200000100c9 */
[----:B------:R-:W-:Y:S01]  /*4780*/  IADD3 R20, R56, 0x100, RZ ;  /* 0x0000010038147810 */ /* 0x000fe20007ffe0ff */
[----:B------:R-:W-:Y:S02]  /*4790*/  FFMA.FTZ R4, R172, R57, R228 ;  /* 0x00000039ac047223 */ /* 0x000fe400000100e4 */
[C---:B------:R-:W-:Y:S01]  /*47a0*/  FMUL.FTZ R40, R0.reuse, R41 ;  /* 0x0000002900287220 */ /* 0x040fe20000410000 */
[----:B------:R-:W-:Y:S01]  /*47b0*/  F2FP.BF16.PACK_AB R14, R27, R14 ;  /* 0x0000000e1b0e723e */ /* 0x000fe200000010ff */
[C---:B------:R-:W-:Y:S01]  /*47c0*/  FMUL.FTZ R42, R0.reuse, R43 ;  /* 0x0000002b002a7220 */ /* 0x040fe20000410000 */
[----:B------:R-:W-:Y:S01]  /*47d0*/  F2FP.BF16.PACK_AB R4, R49, R4 ;  /* 0x000000043104723e */ /* 0x000fe200000010ff */
[----:B------:R-:W-:-:S02]  /*47e0*/  FMUL.FTZ R48, R0, R39 ;  /* 0x0000002700307220 */ /* 0x000fc40000410000 */
[C---:B------:R-:W-:Y:S02]  /*47f0*/  FMUL.FTZ R45, R0.reuse, R45 ;  /* 0x0000002d002d7220 */ /* 0x040fe40000410000 */
[C---:B------:R-:W-:Y:S01]  /*4800*/  FMUL.FTZ R47, R0.reuse, R47 ;  /* 0x0000002f002f7220 */ /* 0x040fe20000410000 */
[----:B------:R0:W-:Y:S01]  /*4810*/  STG.E.128 [R8.64], R4 ;  /* 0x0000000408007986 */ /* 0x0001e2000c101d04 */
        /* <DEDUP_REMOVED lines=30> */
[----:B------:R-:W-:-:S02]  /*4a00*/  FFMA.FTZ R21, R140, R21, R196 ;  /* 0x000000158c157223 */ /* 0x000fc400000100c4 */
[----:B------:R-:W-:Y:S01]  /*4a10*/  FFMA.FTZ R16, R141, R16, R197 ;  /* 0x000000108d107223 */ /* 0x000fe200000100c5 */
[----:B------:R-:W-:Y:S01]  /*4a20*/  F2FP.BF16.PACK_AB R19, R2, R19 ;  /* 0x000000130213723e */ /* 0x000fe200000010ff */
[----:B------:R-:W-:Y:S01]  /*4a30*/  FFMA.FTZ R45, R164, R45, R220 ;  /* 0x0000002da42d7223 */ /* 0x000fe200000100dc */
[----:B------:R-:W-:Y:S01]  /*4a40*/  IADD3 R2, R56, 0x300, RZ ;  /* 0x0000030038027810 */ /* 0x000fe20007ffe0ff */
[----:B------:R-:W-:Y:S01]  /*4a50*/  FFMA.FTZ R40, R165, R40, R221 ;  /* 0x00000028a5287223 */ /* 0x000fe200000100dd */
[----:B------:R-:W-:Y:S01]  /*4a60*/  F2FP.BF16.PACK_AB R24, R16, R21 ;  /* 0x000000151018723e */ /* 0x000fe200000010ff */
[----:B------:R-:W-:Y:S02]  /*4a70*/  FFMA.FTZ R47, R166, R47, R222 ;  /* 0x0000002fa62f7223 */ /* 0x000fe400000100de */
[----:B------:R-:W-:Y:S01]  /*4a80*/  FFMA.FTZ R53, R160, R53, R216 ;  /* 0x00000035a0357223 */ /* 0x000fe200000100d8 */
[----:B0-----:R-:W-:Y:S01]  /*4a90*/  F2FP.BF16.PACK_AB R4, R40, R45 ;  /* 0x0000002d2804723e */ /* 0x001fe200000010ff */
        /* <DEDUP_REMOVED lines=41> */
.L_x_21182:
[----:B-1----:R-:W-:Y:S05]  /*4d30*/  BSYNC B0 ;  /* 0x0000000000007941 */ /* 0x002fea0003800000 */
.L_x_21181:
[----:B------:R-:W-:Y:S02]  /*4d40*/  IADD3 R241, R241, c[0x0][0x160], RZ ;  /* 0x00005800f1f17a10 */ /* 0x000fe40007ffe0ff */
[----:B------:R-:W-:-:S02]  /*4d50*/  LOP3.LUT P1, RZ, R240, 0xff, RZ, 0xc0, !PT ;  /* 0x000000fff0ff7812 */ /* 0x000fc4000782c0ff */
[----:B------:R-:W-:Y:S02]  /*4d60*/  ISETP.GE.AND P0, PT, R241, c[0x0][0x164], PT ;  /* 0x00005900f1007a0c */ /* 0x000fe40003f06270 */
[----:B------:R-:W-:-:S11]  /*4d70*/  SEL R240, RZ, 0x1, P1 ;  /* 0x00000001fff07807 */ /* 0x000fd60000800000 */
[----:B0----5:R-:W-:Y:S01]  /*4d80*/  @P0 CALL.REL.NOINC `(.L_x_21183) ;  /* 0x0000001000000944 */ /* 0x021fe20003c00000 */
[----:B------:R-:W-:Y:S05]  /*4d90*/  BRA `(.L_x_21184) ;  /* 0xffffb80000007947 */ /* 0x000fea000383ffff */
.L_x_21183:
[----:B------:R-:W-:Y:S05]  /*4da0*/  EXIT ;  /* 0x000000000000794d */ /* 0x000fea0003800000 */
.L_x_21179:
[----:B------:R-:W-:Y:S01]  /*4db0*/  HFMA2.MMA R250, -RZ, RZ, 0, 5.9604644775390625e-08 ;  /* 0x00000001fffa7435 */ /* 0x000fe200000001ff */
[----:B------:R-:W-:Y:S02]  /*4dc0*/  MOV R248, 0x1f ;  /* 0x0000001f00f87802 */ /* 0x000fe40000000f00 */
[----:B------:R-:W-:Y:S02]  /*4dd0*/  MOV R249, 0xffffffff ;  /* 0xffffffff00f97802 */ /* 0x000fe40000000f00 */
[----:B------:R-:W-:Y:S02]  /*4de0*/  MOV R2, 0x4e00 ;  /* 0x00004e0000027802 */ /* 0x000fe40000000f00 */
[----:B-----5:R-:W-:Y:S05]  /*4df0*/  CALL.REL.NOINC `($__internal_71_$__cuda_sm70_shflsync_bfly_p) ;  /* 0x00000a8000007944 */ /* 0x020fea0003c00000 */
[----:B01----:R-:W-:Y:S05]  /*4e00*/  BRA `(.L_x_21185) ;  /* 0xffffe4a000007947 */ /* 0x003fea000383ffff */
.L_x_21180:
[----:B------:R-:W-:Y:S01]  /*4e10*/  HFMA2.MMA R250, -RZ, RZ, 0, 1.1920928955078125e-07 ;  /* 0x00000002fffa7435 */ /* 0x000fe200000001ff */
[----:B------:R-:W-:Y:S02]  /*4e20*/  MOV R248, 0x1f ;  /* 0x0000001f00f87802 */ /* 0x000fe40000000f00 */
[----:B------:R-:W-:Y:S02]  /*4e30*/  MOV R249, 0xffffffff ;  /* 0xffffffff00f97802 */ /* 0x000fe40000000f00 */
[----:B------:R-:W-:-:S02]  /*4e40*/  MOV R2, 0x4e60 ;  /* 0x00004e6000027802 */ /* 0x000fc40000000f00 */
[----:B-----5:R-:W-:Y:S05]  /*4e50*/  CALL.REL.NOINC `($__internal_71_$__cuda_sm70_shflsync_bfly_p) ;  /* 0x00000a2000007944 */ /* 0x020fea0003c00000 */
[----:B0-----:R-:W-:Y:S01]  /*4e60*/  HFMA2.MMA R250, -RZ, RZ, 0, 2.384185791015625e-07 ;  /* 0x00000004fffa7435 */ /* 0x001fe200000001ff */
[----:B-1----:R-:W-:Y:S01]  /*4e70*/  FADD.FTZ R0, R0, R249 ;  /* 0x000000f900007221 */ /* 0x002fe20000010000 */
[----:B------:R-:W-:-:S02]  /*4e80*/  MOV R248, 0x1f ;  /* 0x0000001f00f87802 */ /* 0x000fc40000000f00 */
[----:B------:R-:W-:Y:S02]  /*4e90*/  MOV R249, 0xffffffff ;  /* 0xffffffff00f97802 */ /* 0x000fe40000000f00 */
[----:B------:R-:W-:Y:S02]  /*4ea0*/  MOV R2, 0x4ec0 ;  /* 0x00004ec000027802 */ /* 0x000fe40000000f00 */
[----:B------:R-:W-:Y:S05]  /*4eb0*/  CALL.REL.NOINC `($__internal_71_$__cuda_sm70_shflsync_bfly_p) ;  /* 0x000009c000007944 */ /* 0x000fea0003c00000 */
[----:B0-----:R-:W-:Y:S01]  /*4ec0*/  HFMA2.MMA R250, -RZ, RZ, 0, 4.76837158203125e-07 ;  /* 0x00000008fffa7435 */ /* 0x001fe200000001ff */
[----:B-1----:R-:W-:Y:S01]  /*4ed0*/  FADD.FTZ R0, R0, R249 ;  /* 0x000000f900007221 */ /* 0x002fe20000010000 */
[----:B------:R-:W-:Y:S02]  /*4ee0*/  MOV R248, 0x1f ;  /* 0x0000001f00f87802 */ /* 0x000fe40000000f00 */
[----:B------:R-:W-:Y:S02]  /*4ef0*/  MOV R249, 0xffffffff ;  /* 0xffffffff00f97802 */ /* 0x000fe40000000f00 */
[----:B------:R-:W-:Y:S02]  /*4f00*/  MOV R2, 0x4f20 ;  /* 0x00004f2000027802 */ /* 0x000fe40000000f00 */
[----:B------:R-:W-:Y:S05]  /*4f10*/  CALL.REL.NOINC `($__internal_71_$__cuda_sm70_shflsync_bfly_p) ;  /* 0x0000096000007944 */ /* 0x000fea0003c00000 */
[----:B0-----:R-:W-:Y:S01]  /*4f20*/  HFMA2.MMA R250, -RZ, RZ, 0, 9.5367431640625e-07 ;  /* 0x00000010fffa7435 */ /* 0x001fe200000001ff */
[----:B-1----:R-:W-:Y:S01]  /*4f30*/  FADD.FTZ R0, R0, R249 ;  /* 0x000000f900007221 */ /* 0x002fe20000010000 */
[----:B------:R-:W-:-:S02]  /*4f40*/  MOV R248, 0x1f ;  /* 0x0000001f00f87802 */ /* 0x000fc40000000f00 */
[----:B------:R-:W-:Y:S02]  /*4f50*/  MOV R249, 0xffffffff ;  /* 0xffffffff00f97802 */ /* 0x000fe40000000f00 */
[----:B------:R-:W-:Y:S02]  /*4f60*/  MOV R2, 0x4f80 ;  /* 0x00004f8000027802 */ /* 0x000fe40000000f00 */
[----:B------:R-:W-:Y:S05]  /*4f70*/  CALL.REL.NOINC `($__internal_71_$__cuda_sm70_shflsync_bfly_p) ;  /* 0x0000090000007944 */ /* 0x000fea0003c00000 */
[----:B01----:R-:W-:Y:S01]  /*4f80*/  FADD.FTZ R0, R0, R249 ;  /* 0x000000f900007221 */ /* 0x003fe20000010000 */
[----:B------:R-:W-:Y:S01]  /*4f90*/  HFMA2.MMA R250, -RZ, RZ, 0, 5.9604644775390625e-08 ;  /* 0x00000001fffa7435 */ /* 0x000fe200000001ff */
[----:B------:R-:W-:Y:S02]  /*4fa0*/  MOV R248, 0x1f ;  /* 0x0000001f00f87802 */ /* 0x000fe40000000f00 */
[----:B------:R-:W-:Y:S01]  /*4fb0*/  FMUL.FTZ R244, R0, 0.0005580357392318546772 ;  /* 0x3a12492500f47820 */ /* 0x000fe20000410000 */
[----:B------:R-:W-:Y:S02]  /*4fc0*/  MOV R249, 0xffffffff ;  /* 0xffffffff00f97802 */ /* 0x000fe40000000f00 */
[----:B------:R-:W-:Y:S01]  /*4fd0*/  MOV R2, 0x56f0 ;  /* 0x000056f000027802 */ /* 0x000fe20000000f00 */
[----:B------:R-:W-:-:S02]  /*4fe0*/  FADD.FTZ R0, -R244, R56 ;  /* 0x00000038f4007221 */ /* 0x000fc40000010100 */
        /* <DEDUP_REMOVED lines=111> */
[----:B------:R-:W-:Y:S05]  /*56e0*/  CALL.REL.NOINC `($__internal_71_$__cuda_sm70_shflsync_bfly_p) ;  /* 0x0000019000007944 */ /* 0x000fea0003c00000 */
[----:B0-----:R-:W-:Y:S01]  /*56f0*/  HFMA2.MMA R250, -RZ, RZ, 0, 1.1920928955078125e-07 ;  /* 0x00000002fffa7435 */ /* 0x001fe200000001ff */
[----:B-1----:R-:W-:Y:S01]  /*5700*/  FADD.FTZ R0, R0, R249 ;  /* 0x000000f900007221 */ /* 0x002fe20000010000 */
[----:B------:R-:W-:Y:S02]  /*5710*/  MOV R248, 0x1f ;  /* 0x0000001f00f87802 */ /* 0x000fe40000000f00 */
[----:B------:R-:W-:Y:S02]  /*5720*/  MOV R249, 0xffffffff ;  /* 0xffffffff00f97802 */ /* 0x000fe40000000f00 */
[----:B------:R-:W-:Y:S02]  /*5730*/  MOV R2, 0x5750 ;  /* 0x0000575000027802 */ /* 0x000fe40000000f00 */
[----:B------:R-:W-:Y:S05]  /*5740*/  CALL.REL.NOINC `($__internal_71_$__cuda_sm70_shflsync_bfly_p) ;  /* 0x0000013000007944 */ /* 0x000fea0003c00000 */
[----:B0-----:R-:W-:Y:S01]  /*5750*/  HFMA2.MMA R250, -RZ, RZ, 0, 2.384185791015625e-07 ;  /* 0x00000004fffa7435 */ /* 0x001fe200000001ff */
[----:B-1----:R-:W-:Y:S01]  /*5760*/  FADD.FTZ R0, R0, R249 ;  /* 0x000000f900007221 */ /* 0x002fe20000010000 */
[----:B------:R-:W-:Y:S02]  /*5770*/  MOV R248, 0x1f ;  /* 0x0000001f00f87802 */ /* 0x000fe40000000f00 */
[----:B------:R-:W-:-:S02]  /*5780*/  MOV R249, 0xffffffff ;  /* 0xffffffff00f97802 */ /* 0x000fc40000000f00 */
        /* <DEDUP_REMOVED lines=10> */
[----:B------:R-:W-:Y:S02]  /*5830*/  MOV R248, 0x1f ;  /* 0x0000001f00f87802 */ /* 0x000fe40000000f00 */
[----:B------:R-:W-:-:S02]  /*5840*/  MOV R249, 0xffffffff ;  /* 0xffffffff00f97802 */ /* 0x000fc40000000f00 */
[----:B------:R-:W-:Y:S02]  /*5850*/  MOV R2, 0x5870 ;  /* 0x0000587000027802 */ /* 0x000fe40000000f00 */
[----:B------:R-:W-:Y:S05]  /*5860*/  CALL.REL.NOINC `($__internal_71_$__cuda_sm70_shflsync_bfly_p) ;  /* 0x0000001000007944 */ /* 0x000fea0003c00000 */
[----:B01----:R-:W-:Y:S05]  /*5870*/  BRA `(.L_x_21186) ;  /* 0xffffe27000007947 */ /* 0x003fea000383ffff */
        .weak           $__internal_71_$__cuda_sm70_shflsync_bfly_p
        .type           $__internal_71_$__cuda_sm70_shflsync_bfly_p,@function
        .size           $__internal_71_$__cuda_sm70_shflsync_bfly_p,(.L_x_44911 - $__internal_71_$__cuda_sm70_shflsync_bfly_p)
$__internal_71_$__cuda_sm70_shflsync_bfly_p:
[----:B------:R-:W-:Y:S01]  /*5880*/  HFMA2.MMA R3, -RZ, RZ, 0, 0 ;  /* 0x00000000ff037435 */ /* 0x000fe200000001ff */
[----:B------:R-:W-:Y:S04]  /*5890*/  WARPSYNC R249 ;  /* 0x000000f900007348 */ /* 0x000fe80003800000 */
[----:B------:R0:W1:Y:S01]  /*58a0*/  SHFL.BFLY PT, R249, R0, R250, R248 ;  /* 0x0c0000fa00f97389 */ /* 0x00006200000e00f8 */
[----:B------:R-:W-:Y:S05]  /*58b0*/  RET.REL.NODEC R2 `(_ZN10layer_norm13ln_fwd_kernelINS_13Kernel_traitsIf13__nv_bfloat16fS2_fjLj7168ELj1ELj1ELj4ELj16ENS_18Kernel_traits_baseILj7168EfS2_fS2_fjLj128EEEEELb0ELb1ELb1ELb1EEEvNS_9FwdParamsE) ;  /* 0xffffa74002007950 */ /* 0x000fea0003c3ffff */
.L_x_21187:
        /* <DEDUP_REMOVED lines=12> */
.L_x_44911:


//--------------------- .text._ZN10layer_norm13ln_fwd_kernelINS_13Kernel_traitsIf13__nv_bfloat16fS2_fjLj7168ELj1ELj1ELj4ELj16ENS_18Kernel_traits_baseILj7168EfS2_fS2_fjLj128EEEEELb1ELb0ELb0ELb0EEEvNS_9FwdParamsE --------------------------
	.section	.text._ZN10layer_norm13ln_fwd_kernelINS_13Kernel_traitsIf13__nv_bfloat16fS2_fjLj7168ELj1ELj1ELj4ELj16ENS_18Kernel_traits_baseILj7168EfS2_fS2_fjLj128EEEEELb1ELb0ELb0ELb0EEEvNS_9FwdParamsE,"ax",@progbits
	.sectioninfo	@"SHI_REGISTERS=234"
	.align	128
        .global         _ZN10layer_norm13ln_fwd_kernelINS_13Kernel_traitsIf13__nv_bfloat16fS2_fjLj7168ELj1ELj1ELj4ELj16ENS_18Kernel_traits_baseILj7168EfS2_fS2_fjLj128EEEEELb1ELb0ELb0ELb0EEEvNS_9FwdParamsE
        .type           _ZN10layer_norm13ln_fwd_kernelINS_13Kernel_traitsIf13__nv_bfloat16fS2_fjLj7168ELj1ELj1ELj4ELj16ENS_18Kernel_traits_baseILj7168EfS2_fS2_fjLj128EEEEELb1ELb0ELb0ELb0EEEvNS_9FwdParamsE,@function
        .size           _ZN10layer_norm13ln_fwd_kernelINS_13Kernel_traitsIf13__nv_bfloat16fS2_fjLj7168ELj1ELj1ELj4ELj16ENS_18Kernel_traits_baseILj7168EfS2_fS2_fjLj128EEEEELb1ELb0ELb0ELb0EEEvNS_9FwdParamsE,(.L_x_44912 - _ZN10layer_norm13ln_fwd_kernelINS_13Kernel_traitsIf13__nv_bfloat16fS2_fjLj7168ELj1ELj1ELj4ELj16ENS_18Kernel_traits_baseILj7168EfS2_fS2_fjLj128EEEEELb1ELb0ELb0ELb0EEEvNS_9FwdParamsE)
        .other          _ZN10layer_norm13ln_fwd_kernelINS_13Kernel_traitsIf13__nv_bfloat16fS2_fjLj7168ELj1ELj1ELj4ELj16ENS_18Kernel_traits_baseILj7168EfS2_fS2_fjLj128EEEEELb1ELb0ELb0ELb0EEEvNS_9FwdParamsE,@"STO_CUDA_ENTRY STV_DEFAULT"
_ZN10layer_norm13ln_fwd_kernelINS_13Kernel_traitsIf13__nv_bfloat16fS2_fjLj7168ELj1ELj1ELj4ELj16ENS_18Kernel_traits_baseILj7168EfS2_fS2_fjLj128EEEEELb1ELb0ELb0ELb0EEEvNS_9FwdParamsE:
.text._ZN10layer_norm13ln_fwd_kernelINS_13Kernel_traitsIf13__nv_bfloat16fS2_fjLj7168ELj1ELj1ELj4ELj16ENS_18Kernel_traits_baseILj7168EfS2_fS2_fjLj128EEEEELb1ELb0ELb0ELb0EEEvNS_9FwdParamsE:
        /* <DEDUP_REMOVED lines=12> */
[----:B------:R-:W-:Y:S01]  /*00c0*/  LOP3.LUT R215, R215, 0xfffffff7, RZ, 0xc0, !PT ;  /* 0xfffffff7d7d77812 */ /* 0x000fe200078ec0ff */
[----:B------:R-:W-:Y:S02]  /*00d0*/  BSSY B0, `(.L_x_21188) ;  /* 0x0000040000007945 */ /* 0x000fe40003800000 */
[----:B------:R-:W0:Y:S04]  /*00e0*/  S2R R200, SR_TID.X ;  /* 0x0000000000c87919 */ /* 0x000e280000002100 */
[----:B------:R-:W1:Y:S01]  /*00f0*/  S2R R119, SR_CTAID.X ;  /* 0x0000000000777919 */ /* 0x000e620000002500 */
[----:B0-----:R-:W-:Y:S01]  /*0100*/  LOP3.LUT R0, R200, 0x7f, RZ, 0xc0, !PT ;  /* 0x0000007fc8007812 */ /* 0x001fe200078ec0ff */
[----:B-1----:R-:W-:-:S04]  /*0110*/  IMAD R213, R119, c[0x0][0x0], R200 ;  /* 0x0000000077d57a24 */ /* 0x002fc800078e02c8 */
        /* <DEDUP_REMOVED lines=8> */
[----:B------:R-:W-:Y:S01]  /*01a0*/  IADD3 R18, R216, -0x61c88647, RZ ;  /* 0x9e3779b9d8127810 */ /* 0x000fe20007ffe0ff */
[----:B------:R-:W-:Y:S01]  /*01b0*/  IMAD.WIDE.U32 R2, R212, -0x2daee0ad, RZ ;  /* 0xd2511f53d4027825 */ /* 0x000fe200078e00ff */
[----:B------:R-:W-:Y:S02]  /*01c0*/  IADD3 R17, R216, 0x3c6ef372, RZ ;  /* 0x3c6ef372d8117810 */ /* 0x000fe40007ffe0ff */
[----:B------:R-:W-:Y:S01]  /*01d0*/  SHF.R.S32.HI R5, RZ, 0x1f, R5 ;  /* 0x0000001fff057819 */ /* 0x000fe20000011405 */
[----:B------:R-:W-:Y:S01]  /*01e0*/  IMAD.WIDE.U32 R6, R6, -0x2daee0ad, RZ ;  /* 0xd2511f5306067825 */ /* 0x000fe200078e00ff */
[----:B------:R-:W-:-:S02]  /*01f0*/  LOP3.LUT R3, R3, R217, RZ, 0x3c, !PT ;  /* 0x000000d903037212 */ /* 0x000fc400078e3cff */
[----:B------:R-:W-:Y:S02]  /*0200*/  LEA.HI R138, R5, c[0x0][0x168], RZ, 0x3 ;  /* 0x00005a00058a7a11 */ /* 0x000fe400078f18ff */
[----:B------:R-:W-:Y:S02]  /*0210*/  LOP3.LUT R5, R0, 0x7f, RZ, 0x3c, !PT ;  /* 0x0000007f00057812 */ /* 0x000fe400078e3cff */
[----:B------:R-:W-:Y:S01]  /*0220*/  LOP3.LUT R10, R7, R2, R19, 0x96, !PT ;  /* 0x00000002070a7212 */ /* 0x000fe200078e9613 */
[----:B------:R-:W-:Y:S01]  /*0230*/  IMAD.WIDE.U32 R2, R3, -0x326172a9, RZ ;  /* 0xcd9e8d5703027825 */ /* 0x000fe200078e00ff */
[----:B------:R-:W-:Y:S02]  /*0240*/  LEA.HI.SX32 R16, R138, R5, 0x1d ;  /* 0x000000058a107211 */ /* 0x000fe400078feaff */
[----:B------:R-:W-:Y:S01]  /*0250*/  IADD3 R15, R217, 0x76cf5d0a, RZ ;  /* 0x76cf5d0ad90f7810 */ /* 0x000fe20007ffe0ff */
[----:B------:R-:W-:Y:S01]  /*0260*/  IMAD.WIDE.U32 R10, R10, -0x326172a9, RZ ;  /* 0xcd9e8d570a0a7825 */ /* 0x000fe200078e00ff */
[----:B------:R-:W-:-:S02]  /*0270*/  LOP3.LUT P6, RZ, R16, 0xffffff80, RZ, 0xc0, !PT ;  /* 0xffffff8010ff7812 */ /* 0x000fc400078cc0ff */
[C---:B------:R-:W-:Y:S02]  /*0280*/  ISETP.GE.U32.AND P5, PT, R16.reuse, 0x100, PT ;  /* 0x000001001000780c */ /* 0x040fe40003fa6070 */
[C---:B------:R-:W-:Y:S02]  /*0290*/  ISETP.GE.U32.AND P4, PT, R16.reuse, 0x180, PT ;  /* 0x000001801000780c */ /* 0x040fe40003f86070 */
[C---:B------:R-:W-:Y:S02]  /*02a0*/  ISETP.GE.U32.AND P3, PT, R16.reuse, 0x200, PT ;  /* 0x000002001000780c */ /* 0x040fe40003f66070 */
        /* <DEDUP_REMOVED lines=34> */
.L_x_21189:
[----:B------:R-:W-:Y:S05]  /*04d0*/  BSYNC B0 ;  /* 0x0000000000007941 */ /* 0x000fea0003800000 */
.L_x_21188:
        /* <DEDUP_REMOVED lines=17> */
.L_x_21191:
[----:B------:R-:W-:Y:S05]  /*05f0*/  BSYNC B0 ;  /* 0x0000000000007941 */ /* 0x000fea0003800000 */
.L_x_21190:
        /* <DEDUP_REMOVED lines=17> */
.L_x_21193:
[----:B------:R-:W-:Y:S05]  /*0710*/  BSYNC B0 ;  /* 0x0000000000007941 */ /* 0x000fea0003800000 */
.L_x_21192:
        /* <DEDUP_REMOVED lines=17> */
.L_x_21195:
[----:B------:R-:W-:Y:S05]  /*0830*/  BSYNC B0 ;  /* 0x0000000000007941 */ /* 0x000fea0003800000 */
.L_x_21194:
        /* <DEDUP_REMOVED lines=17> */
.L_x_21197:
[----:B------:R-:W-:Y:S05]  /*0950*/  BSYNC B0 ;  /* 0x0000000000007941 */ /* 0x000fea0003800000 */
.L_x_21196:
        /* <DEDUP_REMOVED lines=26> */
.L_x_21199:
[----:B------:R-:W-:Y:S05]  /*0b00*/  BSYNC B0 ;  /* 0x0000000000007941 */ /* 0x000fea0003800000 */
.L_x_21198:
        /* <DEDUP_REMOVED lines=26> */
.L_x_21201:
[----:B------:R-:W-:Y:S05]  /*0cb0*/  BSYNC B0 ;  /* 0x0000000000007941 */ /* 0x000fea0003800000 */
.L_x_21200:
        /* <DEDUP_REMOVED lines=10> */
[----:B------:R-:W-:Y:S02]  /*0d60*/  IADD3 R7, R217, 0x646e171e, RZ ;  /* 0x646e171ed9077810 */ /* 0x000fe40007ffe0ff */
[----:B------:R-:W-:Y:S01]  /*0d70*/  SHF.R.U32.HI R138, RZ, 0x2, R138 ;  /* 0x00000002ff8a7819 */ /* 0x000fe2000001168a */
[----:B------:R-:W-:Y:S01]  /*0d80*/  IMAD.IADD R0, R137, 0x1, -R0 ;  /* 0x0000000189007824 */ /* 0x000fe200078e0a00 */
[----:B------:R-:W-:Y:S01]  /*0d90*/  LOP3.LUT R134, R3, R6, R7, 0x96, !PT ;  /* 0x0000000603867212 */ /* 0x000fe200078e9607 */
[----:B------:R-:W-:Y:S01]  /*0da0*/  IMAD.MOV.U32 R202, RZ, RZ, 0x1 ;  /* 0x00000001ffca7424 */ /* 0x000fe200078e00ff */
[----:B------:R-:W-:Y:S01]  /*0db0*/  IADD3 R8, R216, -0x4ab325aa, RZ ;  /* 0xb54cda56d8087810 */ /* 0x000fe20007ffe0ff */
[----:B------:R-:W-:Y:S01]  /*0dc0*/  IMAD.MOV.U32 R205, RZ, RZ, RZ ;  /* 0x000000ffffcd7224 */ /* 0x000fe200078e00ff */
[----:B------:R-:W-:Y:S01]  /*0dd0*/  IMNMX R0, RZ, R0, !PT ;  /* 0x00000000ff007217 */ /* 0x000fe20007800200 */
[----:B------:R-:W-:Y:S01]  /*0de0*/  IMAD.WIDE.U32 R134, R134, -0x326172a9, RZ ;  /* 0xcd9e8d5786867825 */ /* 0x000fe200078e00ff */
[----:B------:R-:W-:-:S02]  /*0df0*/  LOP3.LUT R139, R138, 0x3fffffe0, RZ, 0xc0, !PT ;  /* 0x3fffffe08a8b7812 */ /* 0x000fc400078ec0ff */
[----:B------:R-:W-:Y:S02]  /*0e00*/  IMNMX R0, R0, 0x20, PT ;  /* 0x0000002000007817 */ /* 0x000fe40003800200 */
[----:B------:R-:W-:Y:S02]  /*0e10*/  LOP3.LUT R132, R5, R136, R8, 0x96, !PT ;  /* 0x0000008805847212 */ /* 0x000fe400078e9608 */
[----:B------:R-:W-:Y:S01]  /*0e20*/  IADD3 R5, R216, 0x5384540f, RZ ;  /* 0x5384540fd8057810 */ /* 0x000fe20007ffe0ff */
[----:B------:R-:W-:Y:S01]  /*0e30*/  IMAD.IADD R0, R0, 0x1, R139 ;  /* 0x0000000100007824 */ /* 0x000fe200078e028b */
[----:B------:R-:W-:Y:S01]  /*0e40*/  IADD3 R6, R217, 0x1fd5c5a3, RZ ;  /* 0x1fd5c5a3d9067810 */ /* 0x000fe20007ffe0ff */
[----:B------:R-:W-:Y:S01]  /*0e50*/  IMAD.WIDE.U32 R132, R132, -0x2daee0ad, RZ ;  /* 0xd2511f5384847825 */ /* 0x000fe200078e00ff */
[----:B------:R-:W-:Y:S02]  /*0e60*/  LOP3.LUT R204, R135, R4, R5, 0x96, !PT ;  /* 0x0000000487cc7212 */ /* 0x000fe400078e9605 */
[----:B------:R-:W-:Y:S01]  /*0e70*/  IADD3 R3, R217, -0x24c28bd8, RZ ;  /* 0xdb3d7428d9037810 */ /* 0x000fe20007ffe0ff */
[----:B------:R-:W-:Y:S01]  /*0e80*/  IMAD.SHL.U32 R135, R0, 0x8, RZ ;  /* 0x0000000800877824 */ /* 0x000fe200078e00ff */
[----:B------:R-:W-:Y:S01]  /*0e90*/  LOP3.LUT R136, R133, R2, R6, 0x96, !PT ;  /* 0x0000000285887212 */ /* 0x000fe200078e9606 */
[----:B------:R-:W-:Y:S01]  /*0ea0*/  IMAD.HI.U32 R0, R204, -0x2daee0ad, RZ ;  /* 0xd2511f53cc007827 */ /* 0x000fe200078e00ff */
[----:B------:R-:W-:-:S02]  /*0eb0*/  SHF.L.U32 R2, R200, 0x5, RZ ;  /* 0x00000005c8027819 */ /* 0x000fc400000006ff */
[----:B------:R-:W-:Y:S01]  /*0ec0*/  IADD3 R4, R216, -0xe443238, RZ ;  /* 0xf1bbcdc8d8047810 */ /* 0x000fe20007ffe0ff */
[----:B------:R-:W0:Y:S01]  /*0ed0*/  I2F.U32 R135, R135 ;  /* 0x0000008700877306 */ /* 0x000e220000201000 */
[----:B------:R-:W-:Y:S01]  /*0ee0*/  LOP3.LUT R2, R2, 0x3e0, RZ, 0xc0, !PT ;  /* 0x000003e002027812 */ /* 0x000fe200078ec0ff */
[----:B------:R-:W-:Y:S01]  /*0ef0*/  IMAD.HI.U32 R133, R136, -0x326172a9, RZ ;  /* 0xcd9e8d5788857827 */ /* 0x000fe200078e00ff */
[----:B------:R-:W-:Y:S02]  /*0f00*/  LOP3.LUT R210, R0, R132, R3, 0x96, !PT ;  /* 0x0000008400d27212 */ /* 0x000fe400078e9603 */
[----:B------:R-:W-:Y:S01]  /*0f10*/  IADD3 R0, R216, -0x700cb87f, RZ ;  /* 0x8ff34781d8007810 */ /* 0x000fe20007ffe0ff */
[----:B------:R-:W-:Y:S01]  /*0f20*/  IMAD.IADD R137, R137, 0x1, -R2 ;  /* 0x0000000189897824 */ /* 0x000fe200078e0a02 */
[----:B------:R-:W-:Y:S01]  /*0f30*/  LOP3.LUT R208, R133, R134, R4, 0x96, !PT ;  /* 0x0000008685d07212 */ /* 0x000fe200078e9604 */
[----:B------:R-:W-:Y:S01]  /*0f40*/  IMAD R204, R204, -0x2daee0ad, RZ ;  /* 0xd2511f53cccc7824 */ /* 0x000fe200078e02ff */
[----:B------:R-:W-:Y:S01]  /*0f50*/  IADD3 R2, R217, -0x695add53, RZ ;  /* 0x96a522add9027810 */ /* 0x000fe20007ffe0ff */
[----:B------:R-:W-:Y:S01]  /*0f60*/  IMAD R134, R136, -0x326172a9, RZ ;  /* 0xcd9e8d5788867824 */ /* 0x000fe200078e02ff */
[----:B------:R-:W-:Y:S01]  /*0f70*/  IMNMX R137, RZ, R137, !PT ;  /* 0x00000089ff897217 */ /* 0x000fe20007800200 */
[----:B------:R-:W-:Y:S01]  /*0f80*/  IMAD.HI.U32 R133, R208, -0x2daee0ad, RZ ;  /* 0xd2511f53d0857827 */ /* 0x000fe200078e00ff */
[----:B------:R-:W-:-:S02]  /*0f90*/  LOP3.LUT R206, R206, 0x3, RZ, 0xc0, !PT ;  /* 0x00000003cece7812 */ /* 0x000fc400078ec0ff */
[----:B------:R-:W-:Y:S01]  /*0fa0*/  IMNMX R132, R137, 0x20, PT ;  /* 0x0000002089847817 */ /* 0x000fe20003800200 */
[----:B0-----:R0:W1:Y:S01]  /*0fb0*/  MUFU.RCP R209, R135 ;  /* 0x0000008700d17308 */ /* 0x0010620000001000 */
[----:B------:R-:W-:Y:S01]  /*0fc0*/  IMAD.HI.U32 R203, R210, -0x326172a9, RZ ;  /* 0xcd9e8d57d2cb7827 */ /* 0x000fe200078e00ff */
[----:B------:R-:W-:-:S03]  /*0fd0*/  LOP3.LUT R204, R133, R204, R2, 0x96, !PT ;  /* 0x000000cc85cc7212 */ /* 0x000fc600078e9602 */
[----:B------:R-:W-:Y:S01]  /*0fe0*/  IMAD.IADD R132, R139, 0x1, R132 ;  /* 0x000000018b847824 */ /* 0x000fe200078e0284 */
[----:B------:R-:W-:Y:S01]  /*0ff0*/  LOP3.LUT R203, R203, R134, R0, 0x96, !PT ;  /* 0x00000086cbcb7212 */ /* 0x000fe200078e9600 */
[----:B------:R-:W-:Y:S02]  /*1000*/  IMAD R208, R208, -0x2daee0ad, RZ ;  /* 0xd2511f53d0d07824 */ /* 0x000fe400078e02ff */
[----:B------:R-:W-:Y:S01]  /*1010*/  IMAD R210, R210, -0x326172a9, RZ ;  /* 0xcd9e8d57d2d27824 */ /* 0x000fe200078e02ff */
[----:B0-----:R-:W-:Y:S02]  /*1020*/  SHF.L.U32 R207, R132, 0x3, RZ ;  /* 0x0000000384cf7819 */ /* 0x001fe400000006ff */
.L_x_21625:
        /* <DEDUP_REMOVED lines=37> */
.L_x_21205:
[----:B0-----:R-:W-:Y:S02]  /*1280*/  IMAD.MOV.U32 R196, RZ, RZ, R210 ;  /* 0x000000ffffc47224 */ /* 0x001fe400078e00d2 */
.L_x_21206:
[----:B------:R-:W-:Y:S05]  /*1290*/  BSYNC B1 ;  /* 0x0000000000017941 */ /* 0x000fea0003800000 */
.L_x_21204:
        /* <DEDUP_REMOVED lines=16> */
.L_x_21210:
[----:B------:R-:W-:Y:S05]  /*13a0*/  BSYNC B2 ;  /* 0x0000000000027941 */ /* 0x000fea0003800000 */
.L_x_21209:
        /* <DEDUP_REMOVED lines=44> */
.L_x_21208:
[----:B------:R-:W-:Y:S05]  /*1670*/  BSYNC B1 ;  /* 0x0000000000017941 */ /* 0x000fea0003800000 */
.L_x_21207:
        /* <DEDUP_REMOVED lines=25> */
.L_x_21212:
[----:B------:R-:W-:Y:S02]  /*1810*/  IMAD.MOV.U32 R206, RZ, RZ, R210 ;  /* 0x000000ffffce7224 */ /* 0x000fe400078e00d2 */
.L_x_21213:
[----:B------:R-:W-:Y:S05]  /*1820*/  BSYNC B1 ;  /* 0x0000000000017941 */ /* 0x000fea0003800000 */
.L_x_21211:
        /* <DEDUP_REMOVED lines=16> */
.L_x_21217:
[----:B------:R-:W-:Y:S05]  /*1930*/  BSYNC B2 ;  /* 0x0000000000027941 */ /* 0x000fea0003800000 */
.L_x_21216:
        /* <DEDUP_REMOVED lines=36> */
[----:B------:R-:W-:Y:S02]  /*1b80*/  MOV R143, RZ ;  /* 0x000000ff008f7202 */ /* 0x000fe40000000f00 */
[----:B------:R-:W-:Y:S01]  /*1b90*/  LOP3.LUT R196, R199, R196, R4, 0x96, !PT ;  /* 0x000000c4c7c47212 */ /* 0x000fe200078e9604 */
[----:B------:R-:W-:-:S04]  /*1ba0*/  IMAD.WIDE.U32 R218, R218, -0x326172a9, RZ ;  /* 0xcd9e8d57dada7825 */ /* 0x000fc800078e00ff */
[----:B------:R-:W-:Y:S01]  /*1bb0*/  IMAD.WIDE.U32 R196, R196, -0x2daee0ad, RZ ;  /* 0xd2511f53c4c47825 */ /* 0x000fe200078e00ff */
[----:B------:R-:W-:-:S03]  /*1bc0*/  LOP3.LUT R203, R219, R198, R0, 0x96, !PT ;  /* 0x000000c6dbcb7212 */ /* 0x000fc600078e9600 */
[----:B------:R-:W-:Y:S01]  /*1bd0*/  IMAD.MOV.U32 R210, RZ, RZ, R218 ;  /* 0x000000ffffd27224 */ /* 0x000fe200078e00da */
[----:B------:R-:W-:Y:S01]  /*1be0*/  LOP3.LUT R204, R197, R142, R2, 0x96, !PT ;  /* 0x0000008ec5cc7212 */ /* 0x000fe200078e9602 */
[----:B------:R-:W-:Y:S02]  /*1bf0*/  IMAD.MOV.U32 R208, RZ, RZ, R196 ;  /* 0x000000ffffd07224 */ /* 0x000fe400078e00c4 */
.L_x_21215:
[----:B------:R-:W-:Y:S05]  /*1c00*/  BSYNC B1 ;  /* 0x0000000000017941 */ /* 0x000fea0003800000 */
.L_x_21214:
        /* <DEDUP_REMOVED lines=22> */
.L_x_21219:
[----:B------:R-:W-:Y:S02]  /*1d70*/  IMAD.MOV.U32 R144, RZ, RZ, R210 ;  /* 0x000000ffff907224 */ /* 0x000fe400078e00d2 */
.L_x_21220:
[----:B------:R-:W-:Y:S05]  /*1d80*/  BSYNC B1 ;  /* 0x0000000000017941 */ /* 0x000fea0003800000 */
.L_x_21218:
        /* <DEDUP_REMOVED lines=16> */
.L_x_21224:
[----:B------:R-:W-:Y:S05]  /*1e90*/  BSYNC B2 ;  /* 0x0000000000027941 */ /* 0x000fea0003800000 */
.L_x_21223:
        /* <DEDUP_REMOVED lines=44> */
.L_x_21222:
[----:B------:R-:W-:Y:S05]  /*2160*/  BSYNC B1 ;  /* 0x0000000000017941 */ /* 0x000fea0003800000 */
.L_x_21221:
        /* <DEDUP_REMOVED lines=20> */
.L_x_21226:
[----:B------:R-:W-:Y:S02]  /*22b0*/  IMAD.MOV.U32 R144, RZ, RZ, R210 ;  /* 0x000000ffff907224 */ /* 0x000fe400078e00d2 */
.L_x_21227:
[----:B------:R-:W-:Y:S05]  /*22c0*/  BSYNC B1 ;  /* 0x0000000000017941 */ /* 0x000fea0003800000 */
.L_x_21225:
        /* <DEDUP_REMOVED lines=16> */
.L_x_21231:
[----:B------:R-:W-:Y:S05]  /*23d0*/  BSYNC B2 ;  /* 0x0000000000027941 */ /* 0x000fea0003800000 */
.L_x_21230:
        /* <DEDUP_REMOVED lines=44> */
.L_x_21229:
[----:B------:R-:W-:Y:S05]  /*26a0*/  BSYNC B1 ;  /* 0x0000000000017941 */ /* 0x000fea0003800000 */
.L_x_21228:
        /* <DEDUP_REMOVED lines=20> */
.L_x_21233:
[----:B------:R-:W-:Y:S02]  /*27f0*/  IMAD.MOV.U32 R206, RZ, RZ, R210 ;  /* 0x000000ffffce7224 */ /* 0x000fe400078e00d2 */
.L_x_21234:
[----:B------:R-:W-:Y:S05]  /*2800*/  BSYNC B1 ;  /* 0x0000000000017941 */ /* 0x000fea0003800000 */
.L_x_21232:
        /* <DEDUP_REMOVED lines=16> */
.L_x_21238:
[----:B------:R-:W-:Y:S05]  /*2910*/  BSYNC B2 ;  /* 0x0000000000027941 */ /* 0x000fea0003800000 */
.L_x_21237:
        /* <DEDUP_REMOVED lines=42> */
[----:B------:R-:W-:Y:S01]  /*2bc0*/  LOP3.LUT R204, R197, R144, R2, 0x96, !PT ;  /* 0x00000090c5cc7212 */ /* 0x000fe200078e9602 */
[----:B------:R-:W-:Y:S02]  /*2bd0*/  IMAD.MOV.U32 R208, RZ, RZ, R196 ;  /* 0x000000ffffd07224 */ /* 0x000fe400078e00c4 */
.L_x_21236:
[----:B------:R-:W-:Y:S05]  /*2be0*/  BSYNC B1 ;  /* 0x0000000000017941 */ /* 0x000fea0003800000 */
.L_x_21235:
        /* <DEDUP_REMOVED lines=20> */
.L_x_21240:
[----:B------:R-:W-:Y:S02]  /*2d30*/  IMAD.MOV.U32 R206, RZ, RZ, R210 ;  /* 0x000000ffffce7224 */ /* 0x000fe400078e00d2 */
.L_x_21241:
[----:B------:R-:W-:Y:S05]  /*2d40*/  BSYNC B1 ;  /* 0x0000000000017941 */ /* 0x000fea0003800000 */
.L_x_21239:
        /* <DEDUP_REMOVED lines=16> */
.L_x_21245:
[----:B------:R-:W-:Y:S05]  /*2e50*/  BSYNC B2 ;  /* 0x0000000000027941 */ /* 0x000fea0003800000 */
.L_x_21244:
        /* <DEDUP_REMOVED lines=44> */
.L_x_21243:
[----:B------:R-:W-:Y:S05]  /*3120*/  BSYNC B1 ;  /* 0x0000000000017941 */ /* 0x000fea0003800000 */
.L_x_21242:
        /* <DEDUP_REMOVED lines=20> */
.L_x_21247:
[----:B------:R-:W-:Y:S02]  /*3270*/  IMAD.MOV.U32 R223, RZ, RZ, R210 ;  /* 0x000000ffffdf7224 */ /* 0x000fe400078e00d2 */
.L_x_21248:
[----:B------:R-:W-:Y:S05]  /*3280*/  BSYNC B1 ;  /* 0x0000000000017941 */ /* 0x000fea0003800000 */
.L_x_21246:
        /* <DEDUP_REMOVED lines=16> */
.L_x_21252:
[----:B------:R-:W-:Y:S05]  /*3390*/  BSYNC B2 ;  /* 0x0000000000027941 */ /* 0x000fea0003800000 */
.L_x_21251:
        /* <DEDUP_REMOVED lines=44> */
.L_x_21250:
[----:B------:R-:W-:Y:S05]  /*3660*/  BSYNC B1 ;  /* 0x0000000000017941 */ /* 0x000fea0003800000 */
.L_x_21249:
        /* <DEDUP_REMOVED lines=20> */
.L_x_21254:
[----:B------:R-:W-:Y:S02]  /*37b0*/  IMAD.MOV.U32 R225, RZ, RZ, R210 ;  /* 0x000000ffffe17224 */ /* 0x000fe400078e00d2 */
.L_x_21255:
[----:B------:R-:W-:Y:S05]  /*37c0*/  BSYNC B1 ;  /* 0x0000000000017941 */ /* 0x000fea0003800000 */
.L_x_21253:
        /* <DEDUP_REMOVED lines=18> */
.L_x_21259:
[----:B------:R-:W-:Y:S05]  /*38f0*/  BSYNC B2 ;  /* 0x0000000000027941 */ /* 0x000fea0003800000 */
.L_x_21258:
        /* <DEDUP_REMOVED lines=44> */
.L_x_21257:
[----:B------:R-:W-:Y:S05]  /*3bc0*/  BSYNC B1 ;  /* 0x0000000000017941 */ /* 0x000fea0003800000 */
.L_x_21256:
        /* <DEDUP_REMOVED lines=21> */
[----:B------:R-:W-:Y:S02]  /*3d20*/  LOP3.LUT P6, RZ, R215, 0x4, RZ, 0xc0, !PT ;  /* 0x00000004d7ff7812 */ /* 0x000fe400078cc0ff */
[----:B------:R-:W-:-:S02]  /*3d30*/  SEL R229, RZ, 0x1, P3 ;  /* 0x00000001ffe57807 */ /* 0x000fc40001800000 */
[----:B------:R-:W-:Y:S02]  /*3d40*/  LOP3.LUT R225, R226, R228, R231, 0xfe, !PT ;  /* 0x000000e4e2e17212 */ /* 0x000fe400078efee7 */
[----:B------:R-:W-:Y:S02]  /*3d50*/  FSEL R147, R147, RZ, !P1 ;  /* 0x000000ff93937208 */ /* 0x000fe40004800000 */
[----:B------:R-:W-:Y:S02]  /*3d60*/  SEL R227, RZ, 0x1, P6 ;  /* 0x00000001ffe37807 */ /* 0x000fe40003000000 */
[----:B------:R-:W-:Y:S01]  /*3d70*/  LOP3.LUT R218, R218, R222, R220, 0xfe, !PT ;  /* 0x000000dedada7212 */ /* 0x000fe200078efedc */
[----:B------:R-:W-:Y:S01]  /*3d80*/  @P0 FADD.FTZ R147, R139, R147 ;  /* 0x000000938b930221 */ /* 0x000fe20000010000 */
[----:B------:R-:W-:Y:S02]  /*3d90*/  LOP3.LUT R223, R223, R225, R229, 0xfe, !PT ;  /* 0x000000e1dfdf7212 */ /* 0x000fe400078efee5 */
[----:B------:R-:W-:-:S02]  /*3da0*/  LOP3.LUT R218, R218, R227, RZ, 0xfc, !PT ;  /* 0x000000e3dada7212 */ /* 0x000fc400078efcff */
[----:B------:R-:W-:Y:S01]  /*3db0*/  LOP3.LUT R219, R219, R223, R221, 0xfe, !PT ;  /* 0x000000dfdbdb7212 */ /* 0x000fe200078efedd */
[----:B------:R2:W-:Y:S01]  /*3dc0*/  STG.E.128 [R198.64+0x10], R144 ;  /* 0x00001090c6007986 */ /* 0x0005e2000c101d04 */
[----:B------:R-:W-:-:S03]  /*3dd0*/  IADD3 R225, R201, 0x80, RZ ;  /* 0x00000080c9e17810 */ /* 0x000fc60007ffe0ff */
[----:B------:R2:W-:Y:S04]  /*3de0*/  STG.E.64 [R196.64], R218 ;  /* 0x000000dac4007986 */ /* 0x0005e8000c101b04 */
.L_x_21203:
[----:B------:R-:W-:Y:S05]  /*3df0*/  BSYNC B0 ;  /* 0x0000000000007941 */ /* 0x000fea0003800000 */
.L_x_21202:
        /* <DEDUP_REMOVED lines=24> */
.L_x_21263:
[----:B0-----:R-:W-:Y:S02]  /*3f80*/  MOV R220, R210 ;  /* 0x000000d200dc7202 */ /* 0x001fe40000000f00 */
.L_x_21264:
[----:B------:R-:W-:Y:S05]  /*3f90*/  BSYNC B1 ;  /* 0x0000000000017941 */ /* 0x000fea0003800000 */
.L_x_21262:
        /* <DEDUP_REMOVED lines=16> */
.L_x_21268:
[----:B------:R-:W-:Y:S05]  /*40a0*/  BSYNC B2 ;  /* 0x0000000000027941 */ /* 0x000fea0003800000 */
.L_x_21267:
[----:B------:R-:W-:Y:S01]  /*40b0*/  IMAD.HI.U32 R148, R213, -0x326172a9, RZ ;  /* 0xcd9e8d57d5947827 */ /* 0x000fe200078e00ff */
[----:B------:R-:W-:-:S03]  /*40c0*/  LOP3.LUT R149, R149, R205, R217, 0x96, !PT ;  /* 0x000000cd95957212 */ /* 0x000fc600078e96d9 */
[----:B--2---:R-:W-:Y:S01]  /*40d0*/  IMAD R197, R213, -0x326172a9, RZ ;  /* 0xcd9e8d57d5c57824 */ /* 0x004fe200078e02ff */
        /* <DEDUP_REMOVED lines=41> */
.L_x_21266:
[----:B------:R-:W-:Y:S05]  /*4370*/  BSYNC B1 ;  /* 0x0000000000017941 */ /* 0x000fea0003800000 */
.L_x_21265:
        /* <DEDUP_REMOVED lines=25> */
.L_x_21270:
[----:B------:R-:W-:Y:S02]  /*4510*/  IMAD.MOV.U32 R206, RZ, RZ, R210 ;  /* 0x000000ffffce7224 */ /* 0x000fe400078e00d2 */
.L_x_21271:
[----:B------:R-:W-:Y:S05]  /*4520*/  BSYNC B1 ;  /* 0x0000000000017941 */ /* 0x000fea0003800000 */
.L_x_21269:
        /* <DEDUP_REMOVED lines=16> */
.L_x_21275:
[----:B------:R-:W-:Y:S05]  /*4630*/  BSYNC B2 ;  /* 0x0000000000027941 */ /* 0x000fea0003800000 */
.L_x_21274:
        /* <DEDUP_REMOVED lines=44> */
.L_x_21273:
[----:B------:R-:W-:Y:S05]  /*4900*/  BSYNC B1 ;  /* 0x0000000000017941 */ /* 0x000fea0003800000 */
.L_x_21272:
[----:B------:R-:W0:Y:S01]  /*4910*/  I2F.U32 R149, R206 ;  /* 0x000000ce00957306 */ /* 0x000e220000201000 */
[----:B--2---:R-:W-:Y:S01]  /*4920*/  PRMT R197, RZ, 0x7610, R152 ;  /* 0x00007610ffc57816 */ /* 0x004fe20000000098 */
        /* <DEDUP_REMOVED lines=20> */
.L_x_21277:
[----:B------:R-:W-:Y:S02]  /*4a70*/  IMAD.MOV.U32 R152, RZ, RZ, R210 ;  /* 0x000000ffff987224 */ /* 0x000fe400078e00d2 */
.L_x_21278:
[----:B------:R-:W-:Y:S05]  /*4a80*/  BSYNC B1 ;  /* 0x0000000000017941 */ /* 0x000fea0003800000 */
.L_x_21276:
        /* <DEDUP_REMOVED lines=16> */
.L_x_21282:
[----:B------:R-:W-:Y:S05]  /*4b90*/  BSYNC B2 ;  /* 0x0000000000027941 */ /* 0x000fea0003800000 */
.L_x_21281:
        /* <DEDUP_REMOVED lines=44> */
.L_x_21280:
[----:B------:R-:W-:Y:S05]  /*4e60*/  BSYNC B1 ;  /* 0x0000000000017941 */ /* 0x000fea0003800000 */
.L_x_21279:
        /* <DEDUP_REMOVED lines=20> */
.L_x_21284:
[----:B------:R-:W-:Y:S02]  /*4fb0*/  IMAD.MOV.U32 R152, RZ, RZ, R210 ;  /* 0x000000ffff987224 */ /* 0x000fe400078e00d2 */
.L_x_21285:
[----:B------:R-:W-:Y:S05]  /*4fc0*/  BSYNC B1 ;  /* 0x0000000000017941 */ /* 0x000fea0003800000 */
.L_x_21283:
        /* <DEDUP_REMOVED lines=16> */
.L_x_21289:
[----:B------:R-:W-:Y:S05]  /*50d0*/  BSYNC B2 ;  /* 0x0000000000027941 */ /* 0x000fea0003800000 */
.L_x_21288:
        /* <DEDUP_REMOVED lines=44> */
.L_x_21287:
[----:B------:R-:W-:Y:S05]  /*53a0*/  BSYNC B1 ;  /* 0x0000000000017941 */ /* 0x000fea0003800000 */
.L_x_21286:
        /* <DEDUP_REMOVED lines=20> */
.L_x_21291:
[----:B------:R-:W-:Y:S02]  /*54f0*/  IMAD.MOV.U32 R206, RZ, RZ, R210 ;  /* 0x000000ffffce7224 */ /* 0x000fe400078e00d2 */
.L_x_21292:
[----:B------:R-:W-:Y:S05]  /*5500*/  BSYNC B1 ;  /* 0x0000000000017941 */ /* 0x000fea0003800000 */
.L_x_21290:
        /* <DEDUP_REMOVED lines=16> */
.L_x_21296:
[----:B------:R-:W-:Y:S05]  /*5610*/  BSYNC B2 ;  /* 0x0000000000027941 */ /* 0x000fea0003800000 */
.L_x_21295:
        /* <DEDUP_REMOVED lines=44> */
.L_x_21294:
[----:B------:R-:W-:Y:S05]  /*58e0*/  BSYNC B1 ;  /* 0x0000000000017941 */ /* 0x000fea0003800000 */
.L_x_21293:
        /* <DEDUP_REMOVED lines=20> */
.L_x_21298:
[----:B------:R-:W-:Y:S02]  /*5a30*/  IMAD.MOV.U32 R206, RZ, RZ, R210 ;  /* 0x000000ffffce7224 */ /* 0x000fe400078e00d2 */
.L_x_21299:
[----:B------:R-:W-:Y:S05]  /*5a40*/  BSYNC B1 ;  /* 0x0000000000017941 */ /* 0x000fea0003800000 */
.L_x_21297:
        /* <DEDUP_REMOVED lines=16> */
.L_x_21303:
[----:B------:R-:W-:Y:S05]  /*5b50*/  BSYNC B2 ;  /* 0x0000000000027941 */ /* 0x000fea0003800000 */
.L_x_21302:
        /* <DEDUP_REMOVED lines=44> */
.L_x_21301:
[----:B------:R-:W-:Y:S05]  /*5e20*/  BSYNC B1 ;  /* 0x0000000000017941 */ /* 0x000fea0003800000 */
.L_x_21300:
        /* <DEDUP_REMOVED lines=20> */
.L_x_21305:
[----:B------:R-:W-:Y:S02]  /*5f70*/  IMAD.MOV.U32 R223, RZ, RZ, R210 ;  /* 0x000000ffffdf7224 */ /* 0x000fe400078e00d2 */
.L_x_21306:
[----:B------:R-:W-:Y:S05]  /*5f80*/  BSYNC B1 ;  /* 0x0000000000017941 */ /* 0x000fea0003800000 */
.L_x_21304:
        /* <DEDUP_REMOVED lines=16> */
.L_x_21310:
[----:B------:R-:W-:Y:S05]  /*6090*/  BSYNC B2 ;  /* 0x0000000000027941 */ /* 0x000fea0003800000 */
.L_x_21309:
        /* <DEDUP_REMOVED lines=44> */
.L_x_21308:
[----:B------:R-:W-:Y:S05]  /*6360*/  BSYNC B1 ;  /* 0x0000000000017941 */ /* 0x000fea0003800000 */
.L_x_21307:
        /* <DEDUP_REMOVED lines=20> */
.L_x_21312:
[----:B------:R-:W-:Y:S02]  /*64b0*/  IMAD.MOV.U32 R226, RZ, RZ, R210 ;  /* 0x000000ffffe27224 */ /* 0x000fe400078e00d2 */
.L_x_21313:
[----:B------:R-:W-:Y:S05]  /*64c0*/  BSYNC B1 ;  /* 0x0000000000017941 */ /* 0x000fea0003800000 */
.L_x_21311:
        /* <DEDUP_REMOVED lines=18> */
.L_x_21317:
[----:B------:R-:W-:Y:S05]  /*65f0*/  BSYNC B2 ;  /* 0x0000000000027941 */ /* 0x000fea0003800000 */
.L_x_21316:
        /* <DEDUP_REMOVED lines=44> */
.L_x_21315:
[----:B------:R-:W-:Y:S05]  /*68c0*/  BSYNC B1 ;  /* 0x0000000000017941 */ /* 0x000fea0003800000 */
.L_x_21314:
        /* <DEDUP_REMOVED lines=19> */
[----:B------:R-:W-:Y:S01]  /*6a00*/  SEL R230, RZ, 0x1000000, P1 ;  /* 0x01000000ffe67807 */ /* 0x000fe20000800000 */
[----:B------:R-:W-:Y:S01]  /*6a10*/  IMAD.WIDE.U32 R218, R218, 0x100, RZ ;  /* 0x00000100dada7825 */ /* 0x000fe200078e00ff */
[----:B------:R-:W-:Y:S02]  /*6a20*/  LOP3.LUT P6, RZ, R215, 0x4, RZ, 0xc0, !PT ;  /* 0x00000004d7ff7812 */ /* 0x000fe400078cc0ff */
[----:B------:R-:W-:Y:S02]  /*6a30*/  SEL R229, RZ, 0x1, P3 ;  /* 0x00000001ffe57807 */ /* 0x000fe40001800000 */
[----:B------:R-:W-:-:S02]  /*6a40*/  LOP3.LUT R226, R228, R230, R231, 0xfe, !PT ;  /* 0x000000e6e4e27212 */ /* 0x000fc400078efee7 */
[----:B------:R-:W-:Y:S02]  /*6a50*/  FSEL R155, R155, RZ, !P1 ;  /* 0x000000ff9b9b7208 */ /* 0x000fe40004800000 */
[----:B------:R-:W-:Y:S02]  /*6a60*/  SEL R227, RZ, 0x1, P6 ;  /* 0x00000001ffe37807 */ /* 0x000fe40003000000 */
[----:B------:R-:W-:Y:S01]  /*6a70*/  LOP3.LUT R218, R218, R222, R220, 0xfe, !PT ;  /* 0x000000dedada7212 */ /* 0x000fe200078efedc */
[----:B------:R-:W-:Y:S01]  /*6a80*/  @P0 FADD.FTZ R155, R139, R155 ;  /* 0x0000009b8b9b0221 */ /* 0x000fe20000010000 */
[----:B------:R-:W-:Y:S02]  /*6a90*/  LOP3.LUT R223, R223, R226, R229, 0xfe, !PT ;  /* 0x000000e2dfdf7212 */ /* 0x000fe400078efee5 */
[----:B------:R-:W-:Y:S02]  /*6aa0*/  LOP3.LUT R218, R218, R227, RZ, 0xfc, !PT ;  /* 0x000000e3dada7212 */ /* 0x000fe400078efcff */
[----:B------:R-:W-:Y:S01]  /*6ab0*/  LOP3.LUT R219, R219, R223, R221, 0xfe, !PT ;  /* 0x000000dfdbdb7212 */ /* 0x000fe200078efedd */
[----:B------:R2:W-:Y:S01]  /*6ac0*/  STG.E.128 [R198.64+0x10], R152 ;  /* 0x00001098c6007986 */ /* 0x0005e2000c101d04 */
[----:B------:R-:W-:-:S03]  /*6ad0*/  IADD3 R225, R225, 0x80, RZ ;  /* 0x00000080e1e17810 */ /* 0x000fc60007ffe0ff */
[----:B------:R2:W-:Y:S04]  /*6ae0*/  STG.E.64 [R196.64], R218 ;  /* 0x000000dac4007986 */ /* 0x0005e8000c101b04 */
.L_x_21261:
[----:B------:R-:W-:Y:S05]  /*6af0*/  BSYNC B0 ;  /* 0x0000000000007941 */ /* 0x000fea0003800000 */
.L_x_21260:
        /* <DEDUP_REMOVED lines=24> */
.L_x_21321:
[----:B0-----:R-:W-:Y:S02]  /*6c80*/  IMAD.MOV.U32 R220, RZ, RZ, R210 ;  /* 0x000000ffffdc7224 */ /* 0x001fe400078e00d2 */
.L_x_21322:
[----:B------:R-:W-:Y:S05]  /*6c90*/  BSYNC B1 ;  /* 0x0000000000017941 */ /* 0x000fea0003800000 */
.L_x_21320:
        /* <DEDUP_REMOVED lines=16> */
.L_x_21326:
[----:B------:R-:W-:Y:S05]  /*6da0*/  BSYNC B2 ;  /* 0x0000000000027941 */ /* 0x000fea0003800000 */
.L_x_21325:
        /* <DEDUP_REMOVED lines=44> */
.L_x_21324:
[----:B------:R-:W-:Y:S05]  /*7070*/  BSYNC B1 ;  /* 0x0000000000017941 */ /* 0x000fea0003800000 */
.L_x_21323:
        /* <DEDUP_REMOVED lines=25> */
.L_x_21328:
[----:B------:R-:W-:Y:S02]  /*7210*/  IMAD.MOV.U32 R206, RZ, RZ, R210 ;  /* 0x000000ffffce7224 */ /* 0x000fe400078e00d2 */
.L_x_21329:
[----:B------:R-:W-:Y:S05]  /*7220*/  BSYNC B1 ;  /* 0x0000000000017941 */ /* 0x000fea0003800000 */
.L_x_21327:
        /* <DEDUP_REMOVED lines=16> */
.L_x_21333:
[----:B------:R-:W-:Y:S05]  /*7330*/  BSYNC B2 ;  /* 0x0000000000027941 */ /* 0x000fea0003800000 */
.L_x_21332:
        /* <DEDUP_REMOVED lines=44> */
.L_x_21331:
[----:B------:R-:W-:Y:S05]  /*7600*/  BSYNC B1 ;  /* 0x0000000000017941 */ /* 0x000fea0003800000 */
.L_x_21330:
        /* <DEDUP_REMOVED lines=22> */
.L_x_21335:
[----:B------:R-:W-:Y:S02]  /*7770*/  IMAD.MOV.U32 R160, RZ, RZ, R210 ;  /* 0x000000ffffa07224 */ /* 0x000fe400078e00d2 */
.L_x_21336:
[----:B------:R-:W-:Y:S05]  /*7780*/  BSYNC B1 ;  /* 0x0000000000017941 */ /* 0x000fea0003800000 */
.L_x_21334:
        /* <DEDUP_REMOVED lines=16> */
.L_x_21340:
[----:B------:R-:W-:Y:S05]  /*7890*/  BSYNC B2 ;  /* 0x0000000000027941 */ /* 0x000fea0003800000 */
.L_x_21339:
        /* <DEDUP_REMOVED lines=44> */
.L_x_21338:
[----:B------:R-:W-:Y:S05]  /*7b60*/  BSYNC B1 ;  /* 0x0000000000017941 */ /* 0x000fea0003800000 */
.L_x_21337:
        /* <DEDUP_REMOVED lines=20> */
.L_x_21342:
[----:B------:R-:W-:Y:S02]  /*7cb0*/  IMAD.MOV.U32 R160, RZ, RZ, R210 ;  /* 0x000000ffffa07224 */ /* 0x000fe400078e00d2 */
.L_x_21343:
[----:B------:R-:W-:Y:S05]  /*7cc0*/  BSYNC B1 ;  /* 0x0000000000017941 */ /* 0x000fea0003800000 */
.L_x_21341:
        /* <DEDUP_REMOVED lines=16> */
.L_x_21347:
[----:B------:R-:W-:Y:S05]  /*7dd0*/  BSYNC B2 ;  /* 0x0000000000027941 */ /* 0x000fea0003800000 */
.L_x_21346:
        /* <DEDUP_REMOVED lines=44> */
.L_x_21345:
[----:B------:R-:W-:Y:S05]  /*80a0*/  BSYNC B1 ;  /* 0x0000000000017941 */ /* 0x000fea0003800000 */
.L_x_21344:
        /* <DEDUP_REMOVED lines=20> */
.L_x_21349:
[----:B------:R-:W-:Y:S02]  /*81f0*/  IMAD.MOV.U32 R206, RZ, RZ, R210 ;  /* 0x000000ffffce7224 */ /* 0x000fe400078e00d2 */
.L_x_21350:
[----:B------:R-:W-:Y:S05]  /*8200*/  BSYNC B1 ;  /* 0x0000000000017941 */ /* 0x000fea0003800000 */
.L_x_21348:
        /* <DEDUP_REMOVED lines=16> */
.L_x_21354:
[----:B------:R-:W-:Y:S05]  /*8310*/  BSYNC B2 ;  /* 0x0000000000027941 */ /* 0x000fea0003800000 */
.L_x_21353:
        /* <DEDUP_REMOVED lines=44> */
.L_x_21352:
[----:B------:R-:W-:Y:S05]  /*85e0*/  BSYNC B1 ;  /* 0x0000000000017941 */ /* 0x000fea0003800000 */
.L_x_21351:
        /* <DEDUP_REMOVED lines=20> */
.L_x_21356:
[----:B------:R-:W-:Y:S02]  /*8730*/  IMAD.MOV.U32 R206, RZ, RZ, R210 ;  /* 0x000000ffffce7224 */ /* 0x000fe400078e00d2 */
.L_x_21357:
[----:B------:R-:W-:Y:S05]  /*8740*/  BSYNC B1 ;  /* 0x0000000000017941 */ /* 0x000fea0003800000 */
.L_x_21355:
        /* <DEDUP_REMOVED lines=16> */
.L_x_21361:
[----:B------:R-:W-:Y:S05]  /*8850*/  BSYNC B2 ;  /* 0x0000000000027941 */ /* 0x000fea0003800000 */
.L_x_21360:
        /* <DEDUP_REMOVED lines=44> */
.L_x_21359:
[----:B------:R-:W-:Y:S05]  /*8b20*/  BSYNC B1 ;  /* 0x0000000000017941 */ /* 0x000fea0003800000 */
.L_x_21358:
        /* <DEDUP_REMOVED lines=20> */
.L_x_21363:
[----:B------:R-:W-:Y:S02]  /*8c70*/  IMAD.MOV.U32 R223, RZ, RZ, R210 ;  /* 0x000000ffffdf7224 */ /* 0x000fe400078e00d2 */
.L_x_21364:
[----:B------:R-:W-:Y:S05]  /*8c80*/  BSYNC B1 ;  /* 0x0000000000017941 */ /* 0x000fea0003800000 */
.L_x_21362:
        /* <DEDUP_REMOVED lines=16> */
.L_x_21368:
[----:B------:R-:W-:Y:S05]  /*8d90*/  BSYNC B2 ;  /* 0x0000000000027941 */ /* 0x000fea0003800000 */
.L_x_21367:
        /* <DEDUP_REMOVED lines=44> */
.L_x_21366:
[----:B------:R-:W-:Y:S05]  /*9060*/  BSYNC B1 ;  /* 0x0000000000017941 */ /* 0x000fea0003800000 */
.L_x_21365:
        /* <DEDUP_REMOVED lines=20> */
.L_x_21370:
[----:B------:R-:W-:Y:S02]  /*91b0*/  IMAD.MOV.U32 R226, RZ, RZ, R210 ;  /* 0x000000ffffe27224 */ /* 0x000fe400078e00d2 */
.L_x_21371:
[----:B------:R-:W-:Y:S05]  /*91c0*/  BSYNC B1 ;  /* 0x0000000000017941 */ /* 0x000fea0003800000 */
.L_x_21369:
        /* <DEDUP_REMOVED lines=18> */
.L_x_21375:
[----:B------:R-:W-:Y:S05]  /*92f0*/  BSYNC B2 ;  /* 0x0000000000027941 */ /* 0x000fea0003800000 */
.L_x_21374:
        /* <DEDUP_REMOVED lines=44> */
.L_x_21373:
[----:B------:R-:W-:Y:S05]  /*95c0*/  BSYNC B1 ;  /* 0x0000000000017941 */ /* 0x000fea0003800000 */
.L_x_21372:
        /* <DEDUP_REMOVED lines=34> */
.L_x_21319:
[----:B------:R-:W-:Y:S05]  /*97f0*/  BSYNC B0 ;  /* 0x0000000000007941 */ /* 0x000fea0003800000 */
.L_x_21318:
[----:B------:R-:W-:Y:S01]  /*9800*/  LOP3.LUT P0, RZ, R215, 0x80, RZ, 0xc0, !PT ;  /* 0x00000080d7ff7812 */ /* 0x000fe2000780c0ff */
[----:B------:R-:W-:-:S12]  /*9810*/  BSSY B0, `(.L_x_21376) ;  /* 0x00002ce000007945 */ /* 0x000fd80003800000 */
[----:B------:R-:W-:Y:S05]  /*9820*/  @!P0 BRA `(.L_x_21377) ;  /* 0x00002cc000008947 */ /* 0x000fea0003800000 */
[----:B------:R-:W-:Y:S01]  /*9830*/  HFMA2.MMA R168, -RZ, RZ, 0, 9.5367431640625e-07 ;  /* 0x00000010ffa87435 */ /* 0x000fe200000001ff */
[----:B------:R-:W-:-:S04]  /*9840*/  ISETP.NE.U32.AND P0, PT, RZ, c[0x0][0x180], PT ;  /* 0x00006000ff007a0c */ /* 0x000fc80003f05070 */
[----:B------:R-:W-:-:S05]  /*9850*/  ISETP.NE.AND.EX P0, PT, RZ, c[0x0][0x184], PT, P0 ;  /* 0x00006100ff007a0c */ /* 0x000fca0003f05300 */
[----:B------:R-:W-:-:S06]  /*9860*/  IMAD.WIDE.U32 R168, R225, R168, c[0x0][0x170] ;  /* 0x00005c00e1a87625 */ /* 0x000fcc00078e00a8 */
[----:B------:R-:W5:Y:S02]  /*9870*/  LDG.E.128 R168, [R168.64] ;  /* 0x00000004a8a87981 */ /* 0x000f64000c1e1d00 */
        /* <DEDUP_REMOVED lines=16> */
.L_x_21379:
[----:B0-----:R-:W-:Y:S02]  /*9980*/  IMAD.MOV.U32 R220, RZ, RZ, R210 ;  /* 0x000000ffffdc7224 */ /* 0x001fe400078e00d2 */
.L_x_21380:
[----:B------:R-:W-:Y:S05]  /*9990*/  BSYNC B1 ;  /* 0x0000000000017941 */ /* 0x000fea0003800000 */
.L_x_21378:
        /* <DEDUP_REMOVED lines=16> */
.L_x_21384:
[----:B------:R-:W-:Y:S05]  /*9aa0*/  BSYNC B2 ;  /* 0x0000000000027941 */ /* 0x000fea0003800000 */
.L_x_21383:
        /* <DEDUP_REMOVED lines=44> */
.L_x_21382:
[----:B------:R-:W-:Y:S05]  /*9d70*/  BSYNC B1 ;  /* 0x0000000000017941 */ /* 0x000fea0003800000 */
.L_x_21381:
        /* <DEDUP_REMOVED lines=25> */
.L_x_21386:
[----:B------:R-:W-:Y:S02]  /*9f10*/  MOV R206, R210 ;  /* 0x000000d200ce7202 */ /* 0x000fe40000000f00 */
.L_x_21387:
[----:B------:R-:W-:Y:S05]  /*9f20*/  BSYNC B1 ;  /* 0x0000000000017941 */ /* 0x000fea0003800000 */
.L_x_21385:
        /* <DEDUP_REMOVED lines=16> */
.L_x_21391:
[----:B------:R-:W-:Y:S05]  /*a030*/  BSYNC B2 ;  /* 0x0000000000027941 */ /* 0x000fea0003800000 */
.L_x_21390:
        /* <DEDUP_REMOVED lines=44> */
.L_x_21389:
[----:B------:R-:W-:Y:S05]  /*a300*/  BSYNC B1 ;  /* 0x0000000000017941 */ /* 0x000fea0003800000 */
.L_x_21388:
        /* <DEDUP_REMOVED lines=22> */
.L_x_21393:
[----:B------:R-:W-:Y:S02]  /*a470*/  MOV R168, R210 ;  /* 0x000000d200a87202 */ /* 0x000fe40000000f00 */
.L_x_21394:
[----:B------:R-:W-:Y:S05]  /*a480*/  BSYNC B1 ;  /* 0x0000000000017941 */ /* 0x000fea0003800000 */
.L_x_21392:
        /* <DEDUP_REMOVED lines=16> */
.L_x_21398:
[----:B------:R-:W-:Y:S05]  /*a590*/  BSYNC B2 ;  /* 0x0000000000027941 */ /* 0x000fea0003800000 */
.L_x_21397:
        /* <DEDUP_REMOVED lines=44> */
.L_x_21396:
[----:B------:R-:W-:Y:S05]  /*a860*/  BSYNC B1 ;  /* 0x0000000000017941 */ /* 0x000fea0003800000 */
.L_x_21395:
        /* <DEDUP_REMOVED lines=20> */
.L_x_21400:
[----:B------:R-:W-:Y:S02]  /*a9b0*/  MOV R168, R210 ;  /* 0x000000d200a87202 */ /* 0x000fe40000000f00 */
.L_x_21401:
[----:B------:R-:W-:Y:S05]  /*a9c0*/  BSYNC B1 ;  /* 0x0000000000017941 */ /* 0x000fea0003800000 */
.L_x_21399:
        /* <DEDUP_REMOVED lines=16> */
.L_x_21405:
[----:B------:R-:W-:Y:S05]  /*aad0*/  BSYNC B2 ;  /* 0x0000000000027941 */ /* 0x000fea0003800000 */
.L_x_21404:
        /* <DEDUP_REMOVED lines=44> */
.L_x_21403:
[----:B------:R-:W-:Y:S05]  /*ada0*/  BSYNC B1 ;  /* 0x0000000000017941 */ /* 0x000fea0003800000 */
.L_x_21402:
        /* <DEDUP_REMOVED lines=20> */
.L_x_21407:
[----:B------:R-:W-:Y:S02]  /*aef0*/  MOV R206, R210 ;  /* 0x000000d200ce7202 */ /* 0x000fe40000000f00 */
.L_x_21408:
[----:B------:R-:W-:Y:S05]  /*af00*/  BSYNC B1 ;  /* 0x0000000000017941 */ /* 0x000fea0003800000 */
.L_x_21406:
        /* <DEDUP_REMOVED lines=16> */
.L_x_21412:
[----:B------:R-:W-:Y:S05]  /*b010*/  BSYNC B2 ;  /* 0x0000000000027941 */ /* 0x000fea0003800000 */
.L_x_21411:
        /* <DEDUP_REMOVED lines=44> */
.L_x_21410:
[----:B------:R-:W-:Y:S05]  /*b2e0*/  BSYNC B1 ;  /* 0x0000000000017941 */ /* 0x000fea0003800000 */
.L_x_21409:
        /* <DEDUP_REMOVED lines=20> */
.L_x_21414:
[----:B------:R-:W-:Y:S02]  /*b430*/  MOV R206, R210 ;  /* 0x000000d200ce7202 */ /* 0x000fe40000000f00 */
.L_x_21415:
[----:B------:R-:W-:Y:S05]  /*b440*/  BSYNC B1 ;  /* 0x0000000000017941 */ /* 0x000fea0003800000 */
.L_x_21413:
        /* <DEDUP_REMOVED lines=16> */
.L_x_21419:
[----:B------:R-:W-:Y:S05]  /*b550*/  BSYNC B2 ;  /* 0x0000000000027941 */ /* 0x000fea0003800000 */
.L_x_21418:
        /* <DEDUP_REMOVED lines=44> */
.L_x_21417:
[----:B------:R-:W-:Y:S05]  /*b820*/  BSYNC B1 ;  /* 0x0000000000017941 */ /* 0x000fea0003800000 */
.L_x_21416:
        /* <DEDUP_REMOVED lines=20> */
.L_x_21421:
[----:B------:R-:W-:Y:S02]  /*b970*/  MOV R223, R210 ;  /* 0x000000d200df7202 */ /* 0x000fe40000000f00 */
.L_x_21422:
[----:B------:R-:W-:Y:S05]  /*b980*/  BSYNC B1 ;  /* 0x0000000000017941 */ /* 0x000fea0003800000 */
.L_x_21420:
        /* <DEDUP_REMOVED lines=16> */
.L_x_21426:
[----:B------:R-:W-:Y:S05]  /*ba90*/  BSYNC B2 ;  /* 0x0000000000027941 */ /* 0x000fea0003800000 */
.L_x_21425:
        /* <DEDUP_REMOVED lines=44> */
.L_x_21424:
[----:B------:R-:W-:Y:S05]  /*bd60*/  BSYNC B1 ;  /* 0x0000000000017941 */ /* 0x000fea0003800000 */
.L_x_21423:
        /* <DEDUP_REMOVED lines=20> */
.L_x_21428:
[----:B------:R-:W-:Y:S02]  /*beb0*/  MOV R226, R210 ;  /* 0x000000d200e27202 */ /* 0x000fe40000000f00 */
.L_x_21429:
[----:B------:R-:W-:Y:S05]  /*bec0*/  BSYNC B1 ;  /* 0x0000000000017941 */ /* 0x000fea0003800000 */
.L_x_21427:
        /* <DEDUP_REMOVED lines=18> */
.L_x_21433:
[----:B------:R-:W-:Y:S05]  /*bff0*/  BSYNC B2 ;  /* 0x0000000000027941 */ /* 0x000fea0003800000 */
.L_x_21432:
        /* <DEDUP_REMOVED lines=44> */
.L_x_21431:
[----:B------:R-:W-:Y:S05]  /*c2c0*/  BSYNC B1 ;  /* 0x0000000000017941 */ /* 0x000fea0003800000 */
.L_x_21430:
        /* <DEDUP_REMOVED lines=34> */
.L_x_21377:
[----:B------:R-:W-:Y:S05]  /*c4f0*/  BSYNC B0 ;  /* 0x0000000000007941 */ /* 0x000fea0003800000 */
.L_x_21376:
        /* <DEDUP_REMOVED lines=24> */
.L_x_21437:
[----:B0-----:R-:W-:Y:S02]  /*c680*/  IMAD.MOV.U32 R220, RZ, RZ, R210 ;  /* 0x000000ffffdc7224 */ /* 0x001fe400078e00d2 */
.L_x_21438:
[----:B------:R-:W-:Y:S05]  /*c690*/  BSYNC B1 ;  /* 0x0000000000017941 */ /* 0x000fea0003800000 */
.L_x_21436:
        /* <DEDUP_REMOVED lines=16> */
.L_x_21442:
[----:B------:R-:W-:Y:S05]  /*c7a0*/  BSYNC B2 ;  /* 0x0000000000027941 */ /* 0x000fea0003800000 */
.L_x_21441:
        /* <DEDUP_REMOVED lines=44> */
.L_x_21440:
[----:B------:R-:W-:Y:S05]  /*ca70*/  BSYNC B1 ;  /* 0x0000000000017941 */ /* 0x000fea0003800000 */
.L_x_21439:
[----:B------:R-:W0:Y:S01]  /*ca80*/  I2F.U32 R173, R220 ;  /* 0x000000dc00ad7306 */ /* 0x000e220000201000 */
[----:B------:R-:W-:Y:S01]  /*ca90*/  IMAD.MOV.U32 R222, RZ, RZ, 0x2f800000 ;  /* 0x2f800000ffde7424 */ /* 0x000fe200078e00ff */
[----:B-----5:R-:W-:Y:S01]  /*caa0*/  PRMT R175, RZ, 0x5410, R176 ;  /* 0x00005410ffaf7816 */ /* 0x020fe200000000b0 */
[----:B------:R-:W-:Y:S01]  /*cab0*/  BSSY B1, `(.L_x_21443) ;  /* 0x0000017000017945 */ /* 0x000fe20003800000 */
[----:B------:R-:W-:-:S02]  /*cac0*/  LOP3.LUT R215, R215, 0xfffffffb, RZ, 0xc0, !PT ;  /* 0xfffffffbd7d77812 */ /* 0x000fc400078ec0ff */
        /* <DEDUP_REMOVED lines=20> */
.L_x_21444:
[----:B------:R-:W-:Y:S02]  /*cc10*/  IMAD.MOV.U32 R206, RZ, RZ, R210 ;  /* 0x000000ffffce7224 */ /* 0x000fe400078e00d2 */
.L_x_21445:
[----:B------:R-:W-:Y:S05]  /*cc20*/  BSYNC B1 ;  /* 0x0000000000017941 */ /* 0x000fea0003800000 */
.L_x_21443:
        /* <DEDUP_REMOVED lines=16> */
.L_x_21449:
[----:B------:R-:W-:Y:S05]  /*cd30*/  BSYNC B2 ;  /* 0x0000000000027941 */ /* 0x000fea0003800000 */
.L_x_21448:
        /* <DEDUP_REMOVED lines=44> */
.L_x_21447:
[----:B------:R-:W-:Y:S05]  /*d000*/  BSYNC B1 ;  /* 0x0000000000017941 */ /* 0x000fea0003800000 */
.L_x_21446:
        /* <DEDUP_REMOVED lines=22> */
.L_x_21451:
[----:B------:R-:W-:Y:S02]  /*d170*/  IMAD.MOV.U32 R176, RZ, RZ, R210 ;  /* 0x000000ffffb07224 */ /* 0x000fe400078e00d2 */
.L_x_21452:
[----:B------:R-:W-:Y:S05]  /*d180*/  BSYNC B1 ;  /* 0x0000000000017941 */ /* 0x000fea0003800000 */
.L_x_21450:
        /* <DEDUP_REMOVED lines=16> */
.L_x_21456:
[----:B------:R-:W-:Y:S05]  /*d290*/  BSYNC B2 ;  /* 0x0000000000027941 */ /* 0x000fea0003800000 */
.L_x_21455:
        /* <DEDUP_REMOVED lines=44> */
.L_x_21454:
[----:B------:R-:W-:Y:S05]  /*d560*/  BSYNC B1 ;  /* 0x0000000000017941 */ /* 0x000fea0003800000 */
.L_x_21453:
        /* <DEDUP_REMOVED lines=20> */
.L_x_21458:
[----:B------:R-:W-:Y:S02]  /*d6b0*/  IMAD.MOV.U32 R176, RZ, RZ, R210 ;  /* 0x000000ffffb07224 */ /* 0x000fe400078e00d2 */
.L_x_21459:
[----:B------:R-:W-:Y:S05]  /*d6c0*/  BSYNC B1 ;  /* 0x0000000000017941 */ /* 0x000fea0003800000 */
.L_x_21457:
        /* <DEDUP_REMOVED lines=16> */
.L_x_21463:
[----:B------:R-:W-:Y:S05]  /*d7d0*/  BSYNC B2 ;  /* 0x0000000000027941 */ /* 0x000fea0003800000 */
.L_x_21462:
        /* <DEDUP_REMOVED lines=44> */
.L_x_21461:
[----:B------:R-:W-:Y:S05]  /*daa0*/  BSYNC B1 ;  /* 0x0000000000017941 */ /* 0x000fea0003800000 */
.L_x_21460:
        /* <DEDUP_REMOVED lines=20> */
.L_x_21465:
[----:B------:R-:W-:Y:S02]  /*dbf0*/  IMAD.MOV.U32 R206, RZ, RZ, R210 ;  /* 0x000000ffffce7224 */ /* 0x000fe400078e00d2 */
.L_x_21466:
[----:B------:R-:W-:Y:S05]  /*dc00*/  BSYNC B1 ;  /* 0x0000000000017941 */ /* 0x000fea0003800000 */
.L_x_21464:
        /* <DEDUP_REMOVED lines=16> */
.L_x_21470:
[----:B------:R-:W-:Y:S05]  /*dd10*/  BSYNC B2 ;  /* 0x0000000000027941 */ /* 0x000fea0003800000 */
.L_x_21469:
        /* <DEDUP_REMOVED lines=44> */
.L_x_21468:
[----:B------:R-:W-:Y:S05]  /*dfe0*/  BSYNC B1 ;  /* 0x0000000000017941 */ /* 0x000fea0003800000 */
.L_x_21467:
        /* <DEDUP_REMOVED lines=20> */
.L_x_21472:
[----:B------:R-:W-:Y:S02]  /*e130*/  IMAD.MOV.U32 R206, RZ, RZ, R210 ;  /* 0x000000ffffce7224 */ /* 0x000fe400078e00d2 */
.L_x_21473:
[----:B------:R-:W-:Y:S05]  /*e140*/  BSYNC B1 ;  /* 0x0000000000017941 */ /* 0x000fea0003800000 */
.L_x_21471:
        /* <DEDUP_REMOVED lines=16> */
.L_x_21477:
[----:B------:R-:W-:Y:S05]  /*e250*/  BSYNC B2 ;  /* 0x0000000000027941 */ /* 0x000fea0003800000 */
.L_x_21476:
        /* <DEDUP_REMOVED lines=44> */
.L_x_21475:
[----:B------:R-:W-:Y:S05]  /*e520*/  BSYNC B1 ;  /* 0x0000000000017941 */ /* 0x000fea0003800000 */
.L_x_21474:
        /* <DEDUP_REMOVED lines=20> */
.L_x_21479:
[----:B------:R-:W-:Y:S02]  /*e670*/  IMAD.MOV.U32 R223, RZ, RZ, R210 ;  /* 0x000000ffffdf7224 */ /* 0x000fe400078e00d2 */
.L_x_21480:
[----:B------:R-:W-:Y:S05]  /*e680*/  BSYNC B1 ;  /* 0x0000000000017941 */ /* 0x000fea0003800000 */
.L_x_21478:
        /* <DEDUP_REMOVED lines=16> */
.L_x_21484:
[----:B------:R-:W-:Y:S05]  /*e790*/  BSYNC B2 ;  /* 0x0000000000027941 */ /* 0x000fea0003800000 */
.L_x_21483:
        /* <DEDUP_REMOVED lines=44> */
.L_x_21482:
[----:B------:R-:W-:Y:S05]  /*ea60*/  BSYNC B1 ;  /* 0x0000000000017941 */ /* 0x000fea0003800000 */
.L_x_21481:
        /* <DEDUP_REMOVED lines=20> */
.L_x_21486:
[----:B------:R-:W-:Y:S02]  /*ebb0*/  IMAD.MOV.U32 R226, RZ, RZ, R210 ;  /* 0x000000ffffe27224 */ /* 0x000fe400078e00d2 */
.L_x_21487:
[----:B------:R-:W-:Y:S05]  /*ebc0*/  BSYNC B1 ;  /* 0x0000000000017941 */ /* 0x000fea0003800000 */
.L_x_21485:
        /* <DEDUP_REMOVED lines=18> */
.L_x_21491:
[----:B------:R-:W-:Y:S05]  /*ecf0*/  BSYNC B2 ;  /* 0x0000000000027941 */ /* 0x000fea0003800000 */
.L_x_21490:
        /* <DEDUP_REMOVED lines=44> */
.L_x_21489:
[----:B------:R-:W-:Y:S05]  /*efc0*/  BSYNC B1 ;  /* 0x0000000000017941 */ /* 0x000fea0003800000 */
.L_x_21488:
        /* <DEDUP_REMOVED lines=34> */
.L_x_21435:
[----:B------:R-:W-:Y:S05]  /*f1f0*/  BSYNC B0 ;  /* 0x0000000000007941 */ /* 0x000fea0003800000 */
.L_x_21434:
        /* <DEDUP_REMOVED lines=24> */
.L_x_21495:
[----:B0-----:R-:W-:Y:S02]  /*f380*/  IMAD.MOV.U32 R220, RZ, RZ, R210 ;  /* 0x000000ffffdc7224 */ /* 0x001fe400078e00d2 */
.L_x_21496:
[----:B------:R-:W-:Y:S05]  /*f390*/  BSYNC B1 ;  /* 0x0000000000017941 */ /* 0x000fea0003800000 */
.L_x_21494:
        /* <DEDUP_REMOVED lines=16> */
.L_x_21500:
[----:B------:R-:W-:Y:S05]  /*f4a0*/  BSYNC B2 ;  /* 0x0000000000027941 */ /* 0x000fea0003800000 */
.L_x_21499:
        /* <DEDUP_REMOVED lines=44> */
.L_x_21498:
[----:B------:R-:W-:Y:S05]  /*f770*/  BSYNC B1 ;  /* 0x0000000000017941 */ /* 0x000fea0003800000 */
.L_x_21497:
        /* <DEDUP_REMOVED lines=25> */
.L_x_21502:
[----:B------:R-:W-:Y:S02]  /*f910*/  IMAD.MOV.U32 R206, RZ, RZ, R210 ;  /* 0x000000ffffce7224 */ /* 0x000fe400078e00d2 */
.L_x_21503:
[----:B------:R-:W-:Y:S05]  /*f920*/  BSYNC B1 ;  /* 0x0000000000017941 */ /* 0x000fea0003800000 */
.L_x_21501:
        /* <DEDUP_REMOVED lines=16> */
.L_x_21507:
[----:B------:R-:W-:Y:S05]  /*fa30*/  BSYNC B2 ;  /* 0x0000000000027941 */ /* 0x000fea0003800000 */
.L_x_21506:
        /* <DEDUP_REMOVED lines=44> */
.L_x_21505:
[----:B------:R-:W-:Y:S05]  /*fd00*/  BSYNC B1 ;  /* 0x0000000000017941 */ /* 0x000fea0003800000 */
.L_x_21504:
        /* <DEDUP_REMOVED lines=22> */
.L_x_21509:
[----:B------:R-:W-:Y:S02]  /*fe70*/  IMAD.MOV.U32 R184, RZ, RZ, R210 ;  /* 0x000000ffffb87224 */ /* 0x000fe400078e00d2 */
.L_x_21510:
[----:B------:R-:W-:Y:S05]  /*fe80*/  BSYNC B1 ;  /* 0x0000000000017941 */ /* 0x000fea0003800000 */
.L_x_21508:
        /* <DEDUP_REMOVED lines=16> */
.L_x_21514:
[----:B------:R-:W-:Y:S05]  /*ff90*/  BSYNC B2 ;  /* 0x0000000000027941 */ /* 0x000fea0003800000 */
.L_x_21513:
        /* <DEDUP_REMOVED lines=44> */
.L_x_21512:
[----:B------:R-:W-:Y:S05]  /*10260*/  BSYNC B1 ;  /* 0x0000000000017941 */ /* 0x000fea0003800000 */
.L_x_21511:
        /* <DEDUP_REMOVED lines=20> */
.L_x_21516:
[----:B------:R-:W-:Y:S02]  /*103b0*/  IMAD.MOV.U32 R184, RZ, RZ, R210 ;  /* 0x000000ffffb87224 */ /* 0x000fe400078e00d2 */
.L_x_21517:
[----:B------:R-:W-:Y:S05]  /*103c0*/  BSYNC B1 ;  /* 0x0000000000017941 */ /* 0x000fea0003800000 */
.L_x_21515:
        /* <DEDUP_REMOVED lines=16> */
.L_x_21521:
[----:B------:R-:W-:Y:S05]  /*104d0*/  BSYNC B2 ;  /* 0x0000000000027941 */ /* 0x000fea0003800000 */
.L_x_21520:
        /* <DEDUP_REMOVED lines=44> */
.L_x_21519:
[----:B------:R-:W-:Y:S05]  /*107a0*/  BSYNC B1 ;  /* 0x0000000000017941 */ /* 0x000fea0003800000 */
.L_x_21518:
        /* <DEDUP_REMOVED lines=20> */
.L_x_21523:
[----:B------:R-:W-:Y:S02]  /*108f0*/  IMAD.MOV.U32 R206, RZ, RZ, R210 ;  /* 0x000000ffffce7224 */ /* 0x000fe400078e00d2 */
.L_x_21524:
[----:B------:R-:W-:Y:S05]  /*10900*/  BSYNC B1 ;  /* 0x0000000000017941 */ /* 0x000fea0003800000 */
.L_x_21522:
        /* <DEDUP_REMOVED lines=16> */
.L_x_21528:
[----:B------:R-:W-:Y:S05]  /*10a10*/  BSYNC B2 ;  /* 0x0000000000027941 */ /* 0x000fea0003800000 */
.L_x_21527:
        /* <DEDUP_REMOVED lines=44> */
.L_x_21526:
[----:B------:R-:W-:Y:S05]  /*10ce0*/  BSYNC B1 ;  /* 0x0000000000017941 */ /* 0x000fea0003800000 */
.L_x_21525:
        /* <DEDUP_REMOVED lines=20> */
.L_x_21530:
[----:B------:R-:W-:Y:S02]  /*10e30*/  IMAD.MOV.U32 R206, RZ, RZ, R210 ;  /* 0x000000ffffce7224 */ /* 0x000fe400078e00d2 */
.L_x_21531:
[----:B------:R-:W-:Y:S05]  /*10e40*/  BSYNC B1 ;  /* 0x0000000000017941 */ /* 0x000fea0003800000 */
.L_x_21529:
        /* <DEDUP_REMOVED lines=16> */
.L_x_21535:
[----:B------:R-:W-:Y:S05]  /*10f50*/  BSYNC B2 ;  /* 0x0000000000027941 */ /* 0x000fea0003800000 */
.L_x_21534:
        /* <DEDUP_REMOVED lines=44> */
.L_x_21533:
[----:B------:R-:W-:Y:S05]  /*11220*/  BSYNC B1 ;  /* 0x0000000000017941 */ /* 0x000fea0003800000 */
.L_x_21532:
        /* <DEDUP_REMOVED lines=20> */
.L_x_21537:
[----:B------:R-:W-:Y:S02]  /*11370*/  IMAD.MOV.U32 R223, RZ, RZ, R210 ;  /* 0x000000ffffdf7224 */ /* 0x000fe400078e00d2 */
.L_x_21538:
[----:B------:R-:W-:Y:S05]  /*11380*/  BSYNC B1 ;  /* 0x0000000000017941 */ /* 0x000fea0003800000 */
.L_x_21536:
        /* <DEDUP_REMOVED lines=16> */
.L_x_21542:
[----:B------:R-:W-:Y:S05]  /*11490*/  BSYNC B2 ;  /* 0x0000000000027941 */ /* 0x000fea0003800000 */
.L_x_21541:
        /* <DEDUP_REMOVED lines=44> */
.L_x_21540:
[----:B------:R-:W-:Y:S05]  /*11760*/  BSYNC B1 ;  /* 0x0000000000017941 */ /* 0x000fea0003800000 */
.L_x_21539:
        /* <DEDUP_REMOVED lines=20> */
.L_x_21544:
[----:B------:R-:W-:Y:S02]  /*118b0*/  IMAD.MOV.U32 R226, RZ, RZ, R210 ;  /* 0x000000ffffe27224 */ /* 0x000fe400078e00d2 */
.L_x_21545:
[----:B------:R-:W-:Y:S05]  /*118c0*/  BSYNC B1 ;  /* 0x0000000000017941 */ /* 0x000fea0003800000 */
.L_x_21543:
        /* <DEDUP_REMOVED lines=18> */
.L_x_21549:
[----:B------:R-:W-:Y:S05]  /*119f0*/  BSYNC B2 ;  /* 0x0000000000027941 */ /* 0x000fea0003800000 */
.L_x_21548:
        /* <DEDUP_REMOVED lines=44> */
.L_x_21547:
[----:B------:R-:W-:Y:S05]  /*11cc0*/  BSYNC B1 ;  /* 0x0000000000017941 */ /* 0x000fea0003800000 */
.L_x_21546:
        /* <DEDUP_REMOVED lines=34> */
.L_x_21493:
[----:B------:R-:W-:Y:S05]  /*11ef0*/  BSYNC B0 ;  /* 0x0000000000007941 */ /* 0x000fea0003800000 */
.L_x_21492:
        /* <DEDUP_REMOVED lines=24> */
.L_x_21553:
[----:B0-----:R-:W-:Y:S02]  /*12080*/  MOV R220, R210 ;  /* 0x000000d200dc7202 */ /* 0x001fe40000000f00 */
.L_x_21554:
[----:B------:R-:W-:Y:S05]  /*12090*/  BSYNC B1 ;  /* 0x0000000000017941 */ /* 0x000fea0003800000 */
.L_x_21552:
        /* <DEDUP_REMOVED lines=16> */
.L_x_21558:
[----:B------:R-:W-:Y:S05]  /*121a0*/  BSYNC B2 ;  /* 0x0000000000027941 */ /* 0x000fea0003800000 */
.L_x_21557:
        /* <DEDUP_REMOVED lines=44> */
.L_x_21556:
[----:B------:R-:W-:Y:S05]  /*12470*/  BSYNC B1 ;  /* 0x0000000000017941 */ /* 0x000fea0003800000 */
.L_x_21555:
        /* <DEDUP_REMOVED lines=25> */
.L_x_21560:
[----:B------:R-:W-:Y:S02]  /*12610*/  IMAD.MOV.U32 R206, RZ, RZ, R210 ;  /* 0x000000ffffce7224 */ /* 0x000fe400078e00d2 */
.L_x_21561:
[----:B------:R-:W-:Y:S05]  /*12620*/  BSYNC B1 ;  /* 0x0000000000017941 */ /* 0x000fea0003800000 */
.L_x_21559:
        /* <DEDUP_REMOVED lines=16> */
.L_x_21565:
[----:B------:R-:W-:Y:S05]  /*12730*/  BSYNC B2 ;  /* 0x0000000000027941 */ /* 0x000fea0003800000 */
.L_x_21564:
        /* <DEDUP_REMOVED lines=44> */
.L_x_21563:
[----:B------:R-:W-:Y:S05]  /*12a00*/  BSYNC B1 ;  /* 0x0000000000017941 */ /* 0x000fea0003800000 */
.L_x_21562:
        /* <DEDUP_REMOVED lines=22> */
.L_x_21567:
[----:B------:R-:W-:Y:S02]  /*12b70*/  IMAD.MOV.U32 R192, RZ, RZ, R210 ;  /* 0x000000ffffc07224 */ /* 0x000fe400078e00d2 */
.L_x_21568:
[----:B------:R-:W-:Y:S05]  /*12b80*/  BSYNC B1 ;  /* 0x0000000000017941 */ /* 0x000fea0003800000 */
.L_x_21566:
        /* <DEDUP_REMOVED lines=16> */
.L_x_21572:
[----:B------:R-:W-:Y:S05]  /*12c90*/  BSYNC B2 ;  /* 0x0000000000027941 */ /* 0x000fea0003800000 */
.L_x_21571:
        /* <DEDUP_REMOVED lines=44> */
.L_x_21570:
[----:B------:R-:W-:Y:S05]  /*12f60*/  BSYNC B1 ;  /* 0x0000000000017941 */ /* 0x000fea0003800000 */
.L_x_21569:
        /* <DEDUP_REMOVED lines=20> */
.L_x_21574:
[----:B------:R-:W-:Y:S02]  /*130b0*/  IMAD.MOV.U32 R192, RZ, RZ, R210 ;  /* 0x000000ffffc07224 */ /* 0x000fe400078e00d2 */
.L_x_21575:
[----:B------:R-:W-:Y:S05]  /*130c0*/  BSYNC B1 ;  /* 0x0000000000017941 */ /* 0x000fea0003800000 */
.L_x_21573:
        /* <DEDUP_REMOVED lines=16> */
.L_x_21579:
[----:B------:R-:W-:Y:S05]  /*131d0*/  BSYNC B2 ;  /* 0x0000000000027941 */ /* 0x000fea0003800000 */
.L_x_21578:
        /* <DEDUP_REMOVED lines=44> */
.L_x_21577:
[----:B------:R-:W-:Y:S05]  /*134a0*/  BSYNC B1 ;  /* 0x0000000000017941 */ /* 0x000fea0003800000 */
.L_x_21576:
        /* <DEDUP_REMOVED lines=20> */
.L_x_21581:
[----:B------:R-:W-:Y:S02]  /*135f0*/  IMAD.MOV.U32 R206, RZ, RZ, R210 ;  /* 0x000000ffffce7224 */ /* 0x000fe400078e00d2 */
.L_x_21582:
[----:B------:R-:W-:Y:S05]  /*13600*/  BSYNC B1 ;  /* 0x0000000000017941 */ /* 0x000fea0003800000 */
.L_x_21580:
        /* <DEDUP_REMOVED lines=16> */
.L_x_21586:
[----:B------:R-:W-:Y:S05]  /*13710*/  BSYNC B2 ;  /* 0x0000000000027941 */ /* 0x000fea0003800000 */
.L_x_21585:
        /* <DEDUP_REMOVED lines=44> */
.L_x_21584:
[----:B------:R-:W-:Y:S05]  /*139e0*/  BSYNC B1 ;  /* 0x0000000000017941 */ /* 0x000fea0003800000 */
.L_x_21583:
        /* <DEDUP_REMOVED lines=20> */
.L_x_21588:
[----:B------:R-:W-:Y:S02]  /*13b30*/  IMAD.MOV.U32 R206, RZ, RZ, R210 ;  /* 0x000000ffffce7224 */ /* 0x000fe400078e00d2 */
.L_x_21589:
[----:B------:R-:W-:Y:S05]  /*13b40*/  BSYNC B1 ;  /* 0x0000000000017941 */ /* 0x000fea0003800000 */
.L_x_21587:
        /* <DEDUP_REMOVED lines=16> */
.L_x_21593:
[----:B------:R-:W-:Y:S05]  /*13c50*/  BSYNC B2 ;  /* 0x0000000000027941 */ /* 0x000fea0003800000 */
.L_x_21592:
        /* <DEDUP_REMOVED lines=44> */
.L_x_21591:
[----:B------:R-:W-:Y:S05]  /*13f20*/  BSYNC B1 ;  /* 0x0000000000017941 */ /* 0x000fea0003800000 */
.L_x_21590:
        /* <DEDUP_REMOVED lines=20> */
.L_x_21595:
[----:B------:R-:W-:Y:S02]  /*14070*/  IMAD.MOV.U32 R223, RZ, RZ, R210 ;  /* 0x000000ffffdf7224 */ /* 0x000fe400078e00d2 */
.L_x_21596:
[----:B------:R-:W-:Y:S05]  /*14080*/  BSYNC B1 ;  /* 0x0000000000017941 */ /* 0x000fea0003800000 */
.L_x_21594:
        /* <DEDUP_REMOVED lines=16> */
.L_x_21600:
[----:B------:R-:W-:Y:S05]  /*14190*/  BSYNC B2 ;  /* 0x0000000000027941 */ /* 0x000fea0003800000 */
.L_x_21599:
        /* <DEDUP_REMOVED lines=44> */
.L_x_21598:
[----:B------:R-:W-:Y:S05]  /*14460*/  BSYNC B1 ;  /* 0x0000000000017941 */ /* 0x000fea0003800000 */
.L_x_21597:
        /* <DEDUP_REMOVED lines=20> */
.L_x_21602:
[----:B------:R-:W-:Y:S02]  /*145b0*/  IMAD.MOV.U32 R226, RZ, RZ, R210 ;  /* 0x000000ffffe27224 */ /* 0x000fe400078e00d2 */
.L_x_21603:
[----:B------:R-:W-:Y:S05]  /*145c0*/  BSYNC B1 ;  /* 0x0000000000017941 */ /* 0x000fea0003800000 */
.L_x_21601:
        /* <DEDUP_REMOVED lines=18> */
.L_x_21607:
[----:B------:R-:W-:Y:S05]  /*146f0*/  BSYNC B2 ;  /* 0x0000000000027941 */ /* 0x000fea0003800000 */
.L_x_21606:
        /* <DEDUP_REMOVED lines=44> */
.L_x_21605:
[----:B------:R-:W-:Y:S05]  /*149c0*/  BSYNC B1 ;  /* 0x0000000000017941 */ /* 0x000fea0003800000 */
.L_x_21604:
        /* <DEDUP_REMOVED lines=31> */
[----:B------:R2:W-:Y:S04]  /*14bc0*/  STG.E.128 [R198.64+0x10], R192 ;  /* 0x000010c0c6007986 */ /* 0x0005e8000c101d04 */
[----:B------:R2:W-:Y:S02]  /*14bd0*/  STG.E.64 [R196.64], R218 ;  /* 0x000000dac4007986 */ /* 0x0005e4000c101b04 */
.L_x_21551:
[----:B------:R-:W-:Y:S05]  /*14be0*/  BSYNC B0 ;  /* 0x0000000000007941 */ /* 0x000fea0003800000 */
.L_x_21550:
[----:B--2---:R-:W-:Y:S01]  /*14bf0*/  FADD.FTZ R196, RZ, R140 ;  /* 0x0000008cffc47221 */ /* 0x004fe20000010000 */
[----:B------:R-:W-:-:S02]  /*14c00*/  LOP3.LUT P1, RZ, R215, 0x8, RZ, 0xc0, !PT ;  /* 0x00000008d7ff7812 */ /* 0x000fc4000782c0ff */
        /* <DEDUP_REMOVED lines=68> */
.L_x_21626:
[----:B0-2---:R-:W-:Y:S01]  /*15050*/  FADD.FTZ R197, R197, R196 ;  /* 0x000000c4c5c57221 */ /* 0x005fe20000010000 */
        /* <DEDUP_REMOVED lines=133> */
.L_x_21627:
        /* <DEDUP_REMOVED lines=12> */
[----:B------:R-:W-:Y:S01]  /*15970*/  HFMA2.MMA R198, -RZ, RZ, 0, 0 ;  /* 0x00000000ffc67435 */ /* 0x000fe200000001ff */
[----:B------:R-:W-:Y:S02]  /*15980*/  LOP3.LUT P1, RZ, R215, 0x8, RZ, 0xc0, !PT ;  /* 0x00000008d7ff7812 */ /* 0x000fe4000782c0ff */
[----:B------:R-:W-:Y:S03]  /*15990*/  BSSY B0, `(.L_x_21610) ;  /* 0x0000056000007945 */ /* 0x000fe60003800000 */
[----:B------:R-:W-:-:S04]  /*159a0*/  @!P0 IMAD.MOV.U32 R198, RZ, RZ, R207 ;  /* 0x000000ffffc68224 */ /* 0x000fc800078e00cf */
[----:B------:R-:W-:Y:S01]  /*159b0*/  I2F R225, R198 ;  /* 0x000000c600e17306 */ /* 0x000fe20000201400 */
[----:B------:R-:W0:Y:S04]  /*159c0*/  SHFL.DOWN PT, R219, R198, 0x2, 0x1f ;  /* 0x08401f00c6db7f89 */ /* 0x000e2800000e0000 */
[----:B------:R-:W1:Y:S01]  /*159d0*/  @!P0 LDS.64 R196, [R218.X8] ;  /* 0x00000000dac48984 */ /* 0x000e620000008a00 */
[----:B------:R-:W-:Y:S01]  /*159e0*/  ISETP.NE.AND P0, PT, RZ, UR6, PT ;  /* 0x00000006ff007c0c */ /* 0x000fe2000bf05270 */
[----:B0-----:R-:W-:Y:S01]  /*159f0*/  IMAD.IADD R220, R219, 0x1, R198 ;  /* 0x00000001dbdc7824 */ /* 0x001fe200078e02c6 */
[----:B------:R-:W-:Y:S04]  /*15a00*/  I2F R224, R219 ;  /* 0x000000db00e07306 */ /* 0x000fe80000201400 */
[----:B------:R-:W0:Y:S04]  /*15a10*/  SHFL.DOWN PT, R229, R220, 0x1, 0x1f ;  /* 0x08201f00dce57f89 */ /* 0x000e2800000e0000 */
[----:B------:R-:W2:Y:S08]  /*15a20*/  I2F R222, R220 ;  /* 0x000000dc00de7306 */ /* 0x000eb00000201400 */
[----:B--2---:R-:W-:Y:S01]  /*15a30*/  MUFU.RCP R223, R222 ;  /* 0x000000de00df7308 */ /* 0x004fe20000001000 */
[----:B-1----:R-:W1:Y:S01]  /*15a40*/  SHFL.DOWN PT, R221, R196, 0x2, 0x1f ;  /* 0x08401f00c4dd7f89 */ /* 0x002e6200000e0000 */
[----:B0-----:R-:W-:-:S06]  /*15a50*/  IMAD.IADD R226, R220, 0x1, R229 ;  /* 0x00000001dce27824 */ /* 0x001fcc00078e02e5 */
        /* <DEDUP_REMOVED lines=11> */
[----:B-1----:R-:W-:Y:S02]  /*15b10*/  FMUL.FTZ R198, R218, R229 ;  /* 0x000000e5dac67220 */ /* 0x002fe40000410000 */
[----:B------:R-:W-:Y:S02]  /*15b20*/  FADD.FTZ R218, R227, -R218 ;  /* 0x800000dae3da7221 */ /* 0x000fe40000010000 */
[----:B------:R-:W-:-:S04]  /*15b30*/  FFMA.FTZ R219, R222, R227, R198 ;  /* 0x000000e3dedb7223 */ /* 0x000fc800000100c6 */
[----:B0-----:R-:W-:-:S06]  /*15b40*/  FMUL.FTZ R219, R228, R219 ;  /* 0x000000dbe4db7220 */ /* 0x001fcc0000410000 */
[----:B------:R-:W0:Y:S02]  /*15b50*/  SHFL.IDX PT, R219, R219, RZ, 0x1f ;  /* 0x00001fffdbdb7589 */ /* 0x000e2400000e0000 */
[C---:B0-----:R-:W-:Y:S01]  /*15b60*/  FMUL.FTZ R198, R219.reuse, R219 ;  /* 0x000000dbdbc67220 */ /* 0x041fe20000410000 */
[----:B------:R-:W-:-:S04]  /*15b70*/  FSEL R220, R219, RZ, !P0 ;  /* 0x000000ffdbdc7208 */ /* 0x000fc80004000000 */
[----:B------:R-:W-:Y:S02]  /*15b80*/  FSEL R230, R198, RZ, P0 ;  /* 0x000000ffc6e67208 */ /* 0x000fe40000000000 */
[----:B------:R-:W0:Y:S01]  /*15b90*/  SHFL.DOWN PT, R198, R197, 0x2, 0x1f ;  /* 0x08401f00c5c67f89 */ /* 0x000e2200000e0000 */
[----:B------:R-:W-:-:S13]  /*15ba0*/  LOP3.LUT P0, RZ, R199, 0x1f, R200, 0xf8, !PT ;  /* 0x0000001fc7ff7812 */ /* 0x000fda000780f8c8 */
[----:B------:R-:W-:Y:S02]  /*15bb0*/  @!P0 IMAD.MOV.U32 R199, RZ, RZ, 0x4 ;  /* 0x00000004ffc78424 */ /* 0x000fe400078e00ff */
[----:B0-----:R-:W-:Y:S01]  /*15bc0*/  FADD.FTZ R198, R198, R197 ;  /* 0x000000c5c6c67221 */ /* 0x001fe20000010000 */
[----:B------:R-:W-:-:S03]  /*15bd0*/  MOV R197, c[0x0][0x1e0] ;  /* 0x0000780000c57a02 */ /* 0x000fc60000000f00 */
[----:B------:R-:W-:Y:S02]  /*15be0*/  FFMA.FTZ R196, R223, R196, R198 ;  /* 0x000000c4dfc47223 */ /* 0x000fe400000100c6 */
[----:B------:R-:W-:-:S03]  /*15bf0*/  FMUL.FTZ R223, R218, R218 ;  /* 0x000000dadadf7220 */ /* 0x000fc60000410000 */
[----:B------:R-:W0:Y:S01]  /*15c00*/  SHFL.DOWN PT, R221, R196, 0x1, 0x1f ;  /* 0x08201f00c4dd7f89 */ /* 0x000e2200000e0000 */
[----:B------:R-:W-:-:S04]  /*15c10*/  FMUL.FTZ R223, R222, R223 ;  /* 0x000000dfdedf7220 */ /* 0x000fc80000410000 */
[----:B------:R-:W-:Y:S02]  /*15c20*/  FMUL.FTZ R223, R223, R229 ;  /* 0x000000e5dfdf7220 */ /* 0x000fe40000410000 */
[----:B0-----:R-:W-:-:S04]  /*15c30*/  FADD.FTZ R221, R196, R221 ;  /* 0x000000ddc4dd7221 */ /* 0x001fc80000010000 */
[----:B------:R-:W-:-:S05]  /*15c40*/  FFMA.FTZ R223, R228, R223, R221 ;  /* 0x000000dfe4df7223 */ /* 0x000fca00000100dd */
[----:B------:R-:W0:Y:S02]  /*15c50*/  SHFL.IDX PT, R198, R223, RZ, 0x1f ;  /* 0x00001fffdfc67589 */ /* 0x000e2400000e0000 */
[----:B0-----:R-:W-:Y:S02]  /*15c60*/  FFMA.FTZ R197, R198, R197, c[0x0][0x228] ;  /* 0x00008a00c6c57623 */ /* 0x001fe400000100c5 */
[----:B------:R-:W-:-:S04]  /*15c70*/  @!P0 IMAD.WIDE R198, R214, R199, c[0x0][0x1a0] ;  /* 0x00006800d6c68625 */ /* 0x000fc800078e02c7 */
[----:B------:R-:W-:Y:S01]  /*15c80*/  FADD.FTZ R221, R197, R230 ;  /* 0x000000e6c5dd7221 */ /* 0x000fe20000010000 */
[----:B------:R0:W-:Y:S01]  /*15c90*/  @!P0 STG.E [R198.64], R219 ;  /* 0x000000dbc6008986 */ /* 0x0001e2000c101904 */
[----:B------:R-:W-:-:S04]  /*15ca0*/  @!P0 IMAD.MOV.U32 R197, RZ, RZ, 0x4 ;  /* 0x00000004ffc58424 */ /* 0x000fc800078e00ff */
[----:B------:R-:W1:Y:S01]  /*15cb0*/  MUFU.RSQ R221, R221 ;  /* 0x000000dd00dd7308 */ /* 0x000e620000001400 */
[----:B------:R-:W-:-:S05]  /*15cc0*/  @!P0 IMAD.WIDE R196, R214, R197, c[0x0][0x1a8] ;  /* 0x00006a00d6c48625 */ /* 0x000fca00078e02c5 */
[----:B-1----:R0:W-:Y:S01]  /*15cd0*/  @!P0 STG.E [R196.64], R221 ;  /* 0x000000ddc4008986 */ /* 0x0021e2000c101904 */
        /* <DEDUP_REMOVED lines=33> */
.L_x_21611:
[----:B------:R-:W-:Y:S05]  /*15ef0*/  BSYNC B0 ;  /* 0x0000000000007941 */ /* 0x000fea0003800000 */
.L_x_21610:
        /* <DEDUP_REMOVED lines=35> */
.L_x_21613:
[----:B------:R-:W-:Y:S05]  /*16130*/  BSYNC B0 ;  /* 0x0000000000007941 */ /* 0x000fea0003800000 */
.L_x_21612:
        /* <DEDUP_REMOVED lines=35> */
.L_x_21615:
[----:B------:R-:W-:Y:S05]  /*16370*/  BSYNC B0 ;  /* 0x0000000000007941 */ /* 0x000fea0003800000 */
.L_x_21614:
        /* <DEDUP_REMOVED lines=35> */
.L_x_21617:
[----:B------:R-:W-:Y:S05]  /*165b0*/  BSYNC B0 ;  /* 0x0000000000007941 */ /* 0x000fea0003800000 */
.L_x_21616:
        /* <DEDUP_REMOVED lines=35> */
.L_x_21619:
[----:B------:R-:W-:Y:S05]  /*167f0*/  BSYNC B0 ;  /* 0x0000000000007941 */ /* 0x000fea0003800000 */
.L_x_21618:
        /* <DEDUP_REMOVED lines=20> */
[----:B-----5:R-:W-:Y:S02]  /*16940*/  FFMA.FTZ R196, R108, R197, R100 ;  /* 0x000000c56cc47223 */ /* 0x020fe40000010064 */
        /* <DEDUP_REMOVED lines=14> */
.L_x_21621:
[----:B------:R-:W-:Y:S05]  /*16a30*/  BSYNC B0 ;  /* 0x0000000000007941 */ /* 0x000fea0003800000 */
.L_x_21620:
        /* <DEDUP_REMOVED lines=34> */
.L_x_21623:
[----:B------:R-:W-:Y:S05]  /*16c60*/  BSYNC B0 ;  /* 0x0000000000007941 */ /* 0x000fea0003800000 */
.L_x_21622:
[----:B------:R-:W-:Y:S02]  /*16c70*/  LOP3.LUT P0, RZ, R202, 0xff, RZ, 0xc0, !PT ;  /* 0x000000ffcaff7812 */ /* 0x000fe4000780c0ff */
[----:B------:R-:W-:Y:S02]  /*16c80*/  IADD3 R214, R214, c[0x0][0x160], RZ ;  /* 0x00005800d6d67a10 */ /* 0x000fe40007ffe0ff */
[----:B------:R-:W-:Y:S02]  /*16c90*/  SEL R202, RZ, 0x1, P0 ;  /* 0x00000001ffca7807 */ /* 0x000fe40000000000 */
[----:B------:R-:W-:-:S13]  /*16ca0*/  ISETP.GE.AND P0, PT, R214, c[0x0][0x164], PT ;  /* 0x00005900d6007a0c */ /* 0x000fda0003f06270 */
[----:B0----5:R-:W-:Y:S01]  /*16cb0*/  @P0 CALL.REL.NOINC `(.L_x_21624) ;  /* 0x0000001000000944 */ /* 0x021fe20003c00000 */
[----:B------:R-:W-:Y:S05]  /*16cc0*/  BRA `(.L_x_21625) ;  /* 0xfffea36000007947 */ /* 0x000fea000383ffff */
.L_x_21624:
[----:B------:R-:W-:Y:S05]  /*16cd0*/  EXIT ;  /* 0x000000000000794d */ /* 0x000fea0003800000 */
.L_x_21608:
[----:B------:R-:W-:Y:S01]  /*16ce0*/  IMAD.MOV.U32 R222, RZ, RZ, 0x1 ;  /* 0x00000001ffde7424 */ /* 0x000fe200078e00ff */
[----:B------:R-:W-:Y:S01]  /*16cf0*/  MOV R221, 0xffffffff ;  /* 0xffffffff00dd7802 */ /* 0x000fe20000000f00 */
[----:B------:R-:W-:Y:S01]  /*16d00*/  IMAD.MOV.U32 R220, RZ, RZ, 0x1f ;  /* 0x0000001fffdc7424 */ /* 0x000fe200078e00ff */
[----:B------:R-:W-:Y:S02]  /*16d10*/  MOV R198, 0x16d30 ;  /* 0x00016d3000c67802 */ /* 0x000fe40000000f00 */
[----:B-1---5:R-:W-:Y:S05]  /*16d20*/  CALL.REL.NOINC `($__internal_72_$__cuda_sm70_shflsync_bfly_p) ;  /* 0x00000ac000007944 */ /* 0x022fea0003c00000 */
[----:B-1----:R-:W-:Y:S01]  /*16d30*/  IMAD.MOV.U32 R196, RZ, RZ, R222 ;  /* 0x000000ffffc47224 */ /* 0x002fe200078e00de */
[----:B0-----:R-:W-:Y:S05]  /*16d40*/  BRA `(.L_x_21626) ;  /* 0xffffe30000007947 */ /* 0x001fea000383ffff */
.L_x_21609:
[----:B------:R-:W-:Y:S01]  /*16d50*/  IMAD.MOV.U32 R222, RZ, RZ, 0x2 ;  /* 0x00000002ffde7424 */ /* 0x000fe200078e00ff */
[----:B------:R-:W-:Y:S01]  /*16d60*/  MOV R221, 0xffffffff ;  /* 0xffffffff00dd7802 */ /* 0x000fe20000000f00 */
[----:B------:R-:W-:Y:S01]  /*16d70*/  IMAD.MOV.U32 R220, RZ, RZ, 0x1f ;  /* 0x0000001fffdc7424 */ /* 0x000fe200078e00ff */
[----:B------:R-:W-:Y:S02]  /*16d80*/  MOV R198, 0x16da0 ;  /* 0x00016da000c67802 */ /* 0x000fe40000000f00 */
[----:B-1---5:R-:W-:Y:S05]  /*16d90*/  CALL.REL.NOINC `($__internal_72_$__cuda_sm70_shflsync_bfly_p) ;  /* 0x00000a5000007944 */ /* 0x022fea0003c00000 */
[----:B01----:R-:W-:Y:S01]  /*16da0*/  FADD.FTZ R197, R197, R222 ;  /* 0x000000dec5c57221 */ /* 0x003fe20000010000 */
[----:B------:R-:W-:Y:S01]  /*16db0*/  MOV R198, 0x16e00 ;  /* 0x00016e0000c67802 */ /* 0x000fe20000000f00 */
[----:B------:R-:W-:Y:S02]  /*16dc0*/  IMAD.MOV.U32 R222, RZ, RZ, 0x4 ;  /* 0x00000004ffde7424 */ /* 0x000fe400078e00ff */
[----:B------:R-:W-:-:S02]  /*16dd0*/  IMAD.MOV.U32 R220, RZ, RZ, 0x1f ;  /* 0x0000001fffdc7424 */ /* 0x000fc400078e00ff */
[----:B------:R-:W-:Y:S02]  /*16de0*/  IMAD.MOV.U32 R221, RZ, RZ, -0x1 ;  /* 0xffffffffffdd7424 */ /* 0x000fe400078e00ff */
[----:B------:R-:W-:Y:S05]  /*16df0*/  CALL.REL.NOINC `($__internal_72_$__cuda_sm70_shflsync_bfly_p) ;  /* 0x000009f000007944 */ /* 0x000fea0003c00000 */
[----:B01----:R-:W-:Y:S01]  /*16e00*/  FADD.FTZ R197, R197, R222 ;  /* 0x000000dec5c57221 */ /* 0x003fe20000010000 */
[----:B------:R-:W-:Y:S01]  /*16e10*/  HFMA2.MMA R222, -RZ, RZ, 0, 4.76837158203125e-07 ;  /* 0x00000008ffde7435 */ /* 0x000fe200000001ff */
[----:B------:R-:W-:Y:S01]  /*16e20*/  IMAD.MOV.U32 R220, RZ, RZ, 0x1f ;  /* 0x0000001fffdc7424 */ /* 0x000fe200078e00ff */
[----:B------:R-:W-:Y:S01]  /*16e30*/  MOV R198, 0x16e60 ;  /* 0x00016e6000c67802 */ /* 0x000fe20000000f00 */
[----:B------:R-:W-:-:S03]  /*16e40*/  IMAD.MOV.U32 R221, RZ, RZ, -0x1 ;  /* 0xffffffffffdd7424 */ /* 0x000fc600078e00ff */
[----:B------:R-:W-:Y:S05]  /*16e50*/  CALL.REL.NOINC `($__internal_72_$__cuda_sm70_shflsync_bfly_p) ;  /* 0x0000099000007944 */ /* 0x000fea0003c00000 */
[----:B01----:R-:W-:Y:S01]  /*16e60*/  FADD.FTZ R197, R197, R222 ;  /* 0x000000dec5c57221 */ /* 0x003fe20000010000 */
[----:B------:R-:W-:Y:S01]  /*16e70*/  MOV R220, 0x1f ;  /* 0x0000001f00dc7802 */ /* 0x000fe20000000f00 */
[----:B------:R-:W-:Y:S01]  /*16e80*/  IMAD.MOV.U32 R222, RZ, RZ, 0x10 ;  /* 0x00000010ffde7424 */ /* 0x000fe200078e00ff */
[----:B------:R-:W-:Y:S01]  /*16e90*/  MOV R198, 0x16ec0 ;  /* 0x00016ec000c67802 */ /* 0x000fe20000000f00 */
[----:B------:R-:W-:Y:S02]  /*16ea0*/  IMAD.MOV.U32 R221, RZ, RZ, -0x1 ;  /* 0xffffffffffdd7424 */ /* 0x000fe400078e00ff */
[----:B------:R-:W-:Y:S05]  /*16eb0*/  CALL.REL.NOINC `($__internal_72_$__cuda_sm70_shflsync_bfly_p) ;  /* 0x0000093000007944 */ /* 0x000fea0003c00000 */
[----:B-1----:R-:W-:Y:S01]  /*16ec0*/  FADD.FTZ R196, R197, R222 ;  /* 0x000000dec5c47221 */ /* 0x002fe20000010000 */
[----:B------:R-:W-:Y:S01]  /*16ed0*/  LOP3.LUT P6, RZ, R215, 0x8, RZ, 0xc0, !PT ;  /* 0x00000008d7ff7812 */ /* 0x000fe200078cc0ff */
[----:B------:R-:W-:Y:S01]  /*16ee0*/  IMAD.MOV.U32 R222, RZ, RZ, 0x1 ;  /* 0x00000001ffde7424 */ /* 0x000fe200078e00ff */
        /* <DEDUP_REMOVED lines=117> */
[----:B------:R-:W-:Y:S05]  /*17640*/  CALL.REL.NOINC `($__internal_72_$__cuda_sm70_shflsync_bfly_p) ;  /* 0x000001a000007944 */ /* 0x000fea0003c00000 */
[----:B01----:R-:W-:Y:S01]  /*17650*/  FADD.FTZ R197, R197, R222 ;  /* 0x000000dec5c57221 */ /* 0x003fe20000010000 */
[----:B------:R-:W-:Y:S01]  /*17660*/  MOV R198, 0x176b0 ;  /* 0x000176b000c67802 */ /* 0x000fe20000000f00 */
[----:B------:R-:W-:Y:S02]  /*17670*/  IMAD.MOV.U32 R222, RZ, RZ, 0x2 ;  /* 0x00000002ffde7424 */ /* 0x000fe400078e00ff */
[----:B------:R-:W-:Y:S02]  /*17680*/  IMAD.MOV.U32 R220, RZ, RZ, 0x1f ;  /* 0x0000001fffdc7424 */ /* 0x000fe400078e00ff */
[----:B------:R-:W-:Y:S02]  /*17690*/  IMAD.MOV.U32 R221, RZ, RZ, -0x1 ;  /* 0xffffffffffdd7424 */ /* 0x000fe400078e00ff */
[----:B------:R-:W-:Y:S05]  /*176a0*/  CALL.REL.NOINC `($__internal_72_$__cuda_sm70_shflsync_bfly_p) ;  /* 0x0000014000007944 */ /* 0x000fea0003c00000 */
[----:B01----:R-:W-:Y:S01]  /*176b0*/  FADD.FTZ R197, R197, R222 ;  /* 0x000000dec5c57221 */ /* 0x003fe20000010000 */
[----:B------:R-:W-:Y:S01]  /*176c0*/  HFMA2.MMA R222, -RZ, RZ, 0, 2.384185791015625e-07 ;  /* 0x00000004ffde7435 */ /* 0x000fe200000001ff */
        /* <DEDUP_REMOVED lines=8> */
[----:B------:R-:W-:-:S02]  /*17750*/  IMAD.MOV.U32 R221, RZ, RZ, -0x1 ;  /* 0xffffffffffdd7424 */ /* 0x000fc400078e00ff */
[----:B------:R-:W-:Y:S05]  /*17760*/  CALL.REL.NOINC `($__internal_72_$__cuda_sm70_shflsync_bfly_p) ;  /* 0x0000008000007944 */ /* 0x000fea0003c00000 */
[----:B-1----:R-:W-:Y:S01]  /*17770*/  FADD.FTZ R219, R197, R222 ;  /* 0x000000dec5db7221 */ /* 0x002fe20000010000 */
[----:B0-----:R-:W-:Y:S01]  /*17780*/  MOV R221, 0xffffffff ;  /* 0xffffffff00dd7802 */ /* 0x001fe20000000f00 */
[----:B------:R-:W-:Y:S01]  /*17790*/  IMAD.MOV.U32 R222, RZ, RZ, 0x10 ;  /* 0x00000010ffde7424 */ /* 0x000fe200078e00ff */
[----:B------:R-:W-:Y:S01]  /*177a0*/  MOV R198, 0x177e0 ;  /* 0x000177e000c67802 */ /* 0x000fe20000000f00 */
[----:B------:R-:W-:-:S02]  /*177b0*/  IMAD.MOV.U32 R220, RZ, RZ, 0x1f ;  /* 0x0000001fffdc7424 */ /* 0x000fc400078e00ff */
[----:B------:R-:W-:Y:S02]  /*177c0*/  IMAD.MOV.U32 R197, RZ, RZ, R219 ;  /* 0x000000ffffc57224 */ /* 0x000fe400078e00db */
[----:B------:R-:W-:Y:S05]  /*177d0*/  CALL.REL.NOINC `($__internal_72_$__cuda_sm70_shflsync_bfly_p) ;  /* 0x0000001000007944 */ /* 0x000fea0003c00000 */
[----:B01----:R-:W-:Y:S05]  /*177e0*/  BRA `(.L_x_21627) ;  /* 0xffffe0c000007947 */ /* 0x003fea000383ffff */
        .weak           $__internal_72_$__cuda_sm70_shflsync_bfly_p
        .type           $__internal_72_$__cuda_sm70_shflsync_bfly_p,@function
        .size           $__internal_72_$__cuda_sm70_shflsync_bfly_p,(.L_x_44912 - $__internal_72_$__cuda_sm70_shflsync_bfly_p)
$__internal_72_$__cuda_sm70_shflsync_bfly_p:
[----:B------:R-:W-:Y:S01]  /*177f0*/  IMAD.MOV.U32 R199, RZ, RZ, 0x0 ;  /* 0x00000000ffc77424 */ /* 0x000fe200078e00ff */
[----:B------:R-:W-:Y:S04]  /*17800*/  WARPSYNC R221 ;  /* 0x000000dd00007348 */ /* 0x000fe80003800000 */
[----:B------:R0:W1:Y:S01]  /*17810*/  SHFL.BFLY PT, R222, R197, R222, R220 ;  /* 0x0c0000dec5de7389 */ /* 0x00006200000e00dc */
[----:B------:R-:W-:Y:S05]  /*17820*/  RET.REL.NODEC R198 `(_ZN10layer_norm13ln_fwd_kernelINS_13Kernel_traitsIf13__nv_bfloat16fS2_fjLj7168ELj1ELj1ELj4ELj16ENS_18Kernel_traits_baseILj7168EfS2_fS2_fjLj128EEEEELb1ELb0ELb0ELb0EEEvNS_9FwdParamsE) ;  /* 0xfffe87d0c6007950 */ /* 0x000fea0003c3ffff */
.L_x_21628:
        /* <DEDUP_REMOVED lines=13> */
.L_x_44912:


//--------------------- .text._ZN10layer_norm13ln_fwd_kernelINS_13Kernel_traitsIf13__nv_bfloat16fS2_fjLj7168ELj1ELj1ELj4ELj16ENS_18Kernel_traits_baseILj7168EfS2_fS2_fjLj128EEEEELb1ELb0ELb0ELb1EEEvNS_9FwdParamsE --------------------------
	.section	.text._ZN10layer_norm13ln_fwd_kernelINS_13Kernel_traitsIf13__nv_bfloat16fS2_fjLj7168ELj1ELj1ELj4ELj16ENS_18Kernel_traits_baseILj7168EfS2_fS2_fjLj128EEEEELb1ELb0ELb0ELb1EEEvNS_9FwdParamsE,"ax",@progbits
	.sectioninfo	@"SHI_REGISTERS=245"
	.align	128
        .global         _ZN10layer_norm13ln_fwd_kernelINS_13Kernel_traitsIf13__nv_bfloat16fS2_fjLj7168ELj1ELj1ELj4ELj16ENS_18Kernel_traits_baseILj7168EfS2_fS2_fjLj128EEEEELb1ELb0ELb0ELb1EEEvNS_9FwdParamsE
        .type           _ZN10layer_norm13ln_fwd_kernelINS_13Kernel_traitsIf13__nv_bfloat16fS2_fjLj7168ELj1ELj1ELj4ELj16ENS_18Kernel_traits_baseILj7168EfS2_fS2_fjLj128EEEEELb1ELb0ELb0ELb1EEEvNS_9FwdParamsE,@function
        .size           _ZN10layer_norm13ln_fwd_kernelINS_13Kernel_traitsIf13__nv_bfloat16fS2_fjLj7168ELj1ELj1ELj4ELj16ENS_18Kernel_traits_baseILj7168EfS2_fS2_fjLj128EEEEELb1ELb0ELb0ELb1EEEvNS_9FwdParamsE,(.L_x_44913 - _ZN10layer_norm13ln_fwd_kernelINS_13Kernel_traitsIf13__nv_bfloat16fS2_fjLj7168ELj1ELj1ELj4ELj16ENS_18Kernel_traits_baseILj7168EfS2_fS2_fjLj128EEEEELb1ELb0ELb0ELb1EEEvNS_9FwdParamsE)
        .other          _ZN10layer_norm13ln_fwd_kernelINS_13Kernel_traitsIf13__nv_bfloat16fS2_fjLj7168ELj1ELj1ELj4ELj16ENS_18Kernel_traits_baseILj7168EfS2_fS2_fjLj128EEEEELb1ELb0ELb0ELb1EEEvNS_9FwdParamsE,@"STO_CUDA_ENTRY STV_DEFAULT"
_ZN10layer_norm13ln_fwd_kernelINS_13Kernel_traitsIf13__nv_bfloat16fS2_fjLj7168ELj1ELj1ELj4ELj16ENS_18Kernel_traits_baseILj7168EfS2_fS2_fjLj128EEEEELb1ELb0ELb0ELb1EEEvNS_9FwdParamsE:
.text._ZN10layer_norm13ln_fwd_kernelINS_13Kernel_traitsIf13__nv_bfloat16fS2_fjLj7168ELj1ELj1ELj4ELj16ENS_18Kernel_traits_baseILj7168EfS2_fS2_fjLj128EEEEELb1ELb0ELb0ELb1EEEvNS_9FwdParamsE:
[----:B------:R-:W-:Y:S02]  /*0000*/  IMAD.MOV.U32 R1, RZ, RZ, c[0x0][0x28] ;  /* 0x00000a00ff017624 */ /* 0x000fe400078e00ff */
[----:B------:R-:W0:Y:S01]  /*0010*/  S2R R0, SR_TID.X ;  /* 0x0000000000007919 */ /* 0x000e220000002100 */
[----:B------:R-:W-:Y:S01]  /*0020*/  ULDC.U8 UR4, c[0x0][0x244] ;  /* 0x0000910000047ab9 */ /* 0x000fe20000000000 */
[----:B------:R-:W-:Y:S01]  /*0030*/  IMAD.MOV.U32 R210, RZ, RZ, c[0x0][0x238] ;  /* 0x00008e00ffd27624 */ /* 0x000fe200078e00ff */
[----:B------:R-:W-:Y:S01]  /*0040*/  ISETP.NE.AND P1, PT, RZ, UR4, PT ;  /* 0x00000004ff007c0c */ /* 0x000fe2000bf25270 */
[----:B------:R-:W-:Y:S01]  /*0050*/  IMAD.MOV.U32 R211, RZ, RZ, c[0x0][0x23c] ;  /* 0x00008f00ffd37624 */ /* 0x000fe200078e00ff */
[----:B------:R-:W-:Y:S01]  /*0060*/  ULDC.64 UR4, c[0x0][0x118] ;  /* 0x0000460000047ab9 */ /* 0x000fe20000000a00 */
[----:B------:R-:W-:-:S10]  /*0070*/  ISETP.NE.U32.AND P0, PT, RZ, c[0x0][0x218], PT ;  /* 0x00008600ff007a0c */ /* 0x000fd40003f05070 */
[----:B------:R-:W-:Y:S01]  /*0080*/  @P1 MOV R2, R210 ;  /* 0x000000d200021202 */ /* 0x000fe20000000f00 */
[----:B------:R-:W-:-:S05]  /*0090*/  @P1 IMAD.MOV.U32 R3, RZ, RZ, R211 ;  /* 0x000000ffff031224 */ /* 0x000fca00078e00d3 */
[----:B------:R0:W5:Y:S01]  /*00a0*/  @P1 LDG.E.64 R8, [R2.64] ;  /* 0x0000000402081981 */ /* 0x000162000c1e1b00 */
[----:B------:R-:W-:Y:S01]  /*00b0*/  ISETP.NE.AND.EX P0, PT, RZ, c[0x0][0x21c], PT, P0 ;  /* 0x00008700ff007a0c */ /* 0x000fe20003f05300 */
[----:B------:R-:W-:Y:S02]  /*00c0*/  IMAD.MOV.U32 R208, RZ, RZ, c[0x0][0x230] ;  /* 0x00008c00ffd07624 */ /* 0x000fe400078e00ff */
[----:B------:R-:W-:Y:S01]  /*00d0*/  IMAD.MOV.U32 R209, RZ, RZ, c[0x0][0x234] ;  /* 0x00008d00ffd17624 */ /* 0x000fe200078e00ff */
        /* <DEDUP_REMOVED lines=8> */
[C---:B------:R-:W-:Y:S01]  /*0160*/  IADD3 R4, P2, R2.reuse, c[0x0][0x218], RZ ;  /* 0x0000860002047a10 */ /* 0x040fe20007f5e0ff */
        /* <DEDUP_REMOVED lines=22> */
[----:B------:R-:W-:Y:S01]  /*02d0*/  IMAD.X R5, RZ, RZ, c[0x0][0x21c], P2 ;  /* 0x00008700ff057624 */ /* 0x000fe200010e06ff */
[----:B------:R-:W5:Y:S01]  /*02e0*/  @P1 LDG.E.64 R208, [R208.64] ;  /* 0x00000004d0d01981 */ /* 0x000f62000c1e1b00 */
[----:B------:R-:W-:-:S03]  /*02f0*/  IADD3 R2, P3, R2, c[0x0][0x1b0], RZ ;  /* 0x00006c0002027a10 */ /* 0x000fc60007f7e0ff */
[----:B------:R0:W5:Y:S02]  /*0300*/  @P0 LDG.E.128 R188, [R4.64] ;  /* 0x0000000404bc0981 */ /* 0x000164000c1e1d00 */
[----:B------:R-:W-:Y:S02]  /*0310*/  IMAD.X R3, RZ, RZ, c[0x0][0x1b4], P3 ;  /* 0x00006d00ff037624 */ /* 0x000fe400018e06ff */
        /* <DEDUP_REMOVED lines=13> */
[----:B------:R-:W1:Y:S02]  /*03f0*/  S2R R7, SR_CTAID.X ;  /* 0x0000000000077919 */ /* 0x000e640000002500 */
[----:B-1----:R-:W-:-:S04]  /*0400*/  LEA.HI R205, R0, R7, RZ, 0x19 ;  /* 0x0000000700cd7211 */ /* 0x002fc800078fc8ff */
[----:B------:R-:W-:-:S13]  /*0410*/  ISETP.GE.AND P2, PT, R205, c[0x0][0x164], PT ;  /* 0x00005900cd007a0c */ /* 0x000fda0003f46270 */
        /* <DEDUP_REMOVED lines=28> */
[----:B------:R-:W-:Y:S01]  /*05e0*/  IMAD.MOV.U32 R203, RZ, RZ, RZ ;  /* 0x000000ffffcb7224 */ /* 0x000fe200078e00ff */
[----:B------:R-:W-:Y:S01]  /*05f0*/  IADD3 R5, R208, 0x3c6ef372, RZ ;  /* 0x3c6ef372d0057810 */ /* 0x000fe20007ffe0ff */
[----:B------:R-:W-:Y:S01]  /*0600*/  ULDC.U8 UR6, c[0x0][0x1f0] ;  /* 0x00007c0000067ab9 */ /* 0x000fe20000000000 */
[----:B------:R-:W-:Y:S01]  /*0610*/  IADD3 R7, R209, 0x32370b8f, RZ ;  /* 0x32370b8fd1077810 */ /* 0x000fe20007ffe0ff */
[----:B------:R-:W-:Y:S01]  /*0620*/  IMAD.WIDE.U32 R14, R14, -0x2daee0ad, RZ ;  /* 0xd2511f530e0e7825 */ /* 0x000fe200078e00ff */
[----:B------:R-:W-:-:S02]  /*0630*/  IADD3 R8, R208, -0x255992d5, RZ ;  /* 0xdaa66d2bd0087810 */ /* 0x000fc40007ffe0ff */
[C---:B------:R-:W-:Y:S02]  /*0640*/  IADD3 R9, R208.reuse, 0x78dde6e4, RZ ;  /* 0x78dde6e4d0097810 */ /* 0x040fe40007ffe0ff */
[----:B0-----:R-:W-:Y:S02]  /*0650*/  IADD3 R3, R209, -0x4498517b, RZ ;  /* 0xbb67ae85d1037810 */ /* 0x001fe40007ffe0ff */
[----:B------:R-:W-:Y:S02]  /*0660*/  IADD3 R196, R208, -0x700cb87f, RZ ;  /* 0x8ff34781d0c47810 */ /* 0x000fe40007ffe0ff */
[----:B------:R-:W-:Y:S02]  /*0670*/  LOP3.LUT R16, R11, R6, R3, 0x96, !PT ;  /* 0x000000060b107212 */ /* 0x000fe400078e9603 */
[C---:B------:R-:W-:Y:S02]  /*0680*/  IADD3 R6, R209.reuse, 0x76cf5d0a, RZ ;  /* 0x76cf5d0ad1067810 */ /* 0x040fe40007ffe0ff */
[----:B------:R-:W-:Y:S01]  /*0690*/  IADD3 R11, R209, -0x56f99767, RZ ;  /* 0xa9066899d10b7810 */ /* 0x000fe20007ffe0ff */
[----:B------:R-:W-:Y:S01]  /*06a0*/  IMAD.WIDE.U32 R16, R16, -0x326172a9, RZ ;  /* 0xcd9e8d5710107825 */ /* 0x000fe200078e00ff */
[----:B------:R-:W-:-:S02]  /*06b0*/  LOP3.LUT R18, R15, R10, R6, 0x96, !PT ;  /* 0x0000000a0f127212 */ /* 0x000fc400078e9606 */
[----:B------:R-:W-:Y:S02]  /*06c0*/  IADD3 R10, R209, -0x126145ec, RZ ;  /* 0xed9eba14d10a7810 */ /* 0x000fe40007ffe0ff */
[----:B------:R-:W-:Y:S01]  /*06d0*/  LOP3.LUT R12, R17, R12, R5, 0x96, !PT ;  /* 0x0000000c110c7212 */ /* 0x000fe200078e9605 */
[----:B------:R-:W-:Y:S01]  /*06e0*/  IMAD.WIDE.U32 R18, R18, -0x326172a9, RZ ;  /* 0xcd9e8d5712127825 */ /* 0x000fe200078e00ff */
[----:B------:R-:W-:-:S03]  /*06f0*/  LOP3.LUT R210, R210, 0x3, RZ, 0xc0, !PT ;  /* 0x00000003d2d27812 */ /* 0x000fc600078ec0ff */
[----:B------:R-:W-:-:S05]  /*0700*/  IMAD.WIDE.U32 R12, R12, -0x2daee0ad, RZ ;  /* 0xd2511f530c0c7825 */ /* 0x000fca00078e00ff */
[----:B------:R-:W-:Y:S02]  /*0710*/  LOP3.LUT R17, R13, R14, R7, 0x96, !PT ;  /* 0x0000000e0d117212 */ /* 0x000fe400078e9607 */
[----:B------:R-:W-:Y:S02]  /*0720*/  LOP3.LUT R14, R19, R16, R8, 0x96, !PT ;  /* 0x00000010130e7212 */ /* 0x000fe400078e9608 */
[----:B------:R-:W-:Y:S01]  /*0730*/  IADD3 R13, R208, -0x4ab325aa, RZ ;  /* 0xb54cda56d00d7810 */ /* 0x000fe20007ffe0ff */
[----:B------:R-:W-:-:S04]  /*0740*/  IMAD.WIDE.U32 R16, R17, -0x326172a9, RZ ;  /* 0xcd9e8d5711107825 */ /* 0x000fc800078e00ff */
[----:B------:R-:W-:Y:S01]  /*0750*/  IMAD.WIDE.U32 R14, R14, -0x2daee0ad, RZ ;  /* 0xd2511f530e0e7825 */ /* 0x000fe200078e00ff */
[----:B------:R-:W-:Y:S02]  /*0760*/  LOP3.LUT R18, R17, R18, R9, 0x96, !PT ;  /* 0x0000001211127212 */ /* 0x000fe400078e9609 */
[----:B------:R-:W-:Y:S02]  /*0770*/  IADD3 R17, R208, -0xe443238, RZ ;  /* 0xf1bbcdc8d0117810 */ /* 0x000fe40007ffe0ff */
[----:B------:R-:W-:Y:S01]  /*0780*/  LOP3.LUT R20, R15, R12, R10, 0x96, !PT ;  /* 0x0000000c0f147212 */ /* 0x000fe200078e960a */
[----:B------:R-:W-:Y:S01]  /*0790*/  IMAD.WIDE.U32 R18, R18, -0x2daee0ad, RZ ;  /* 0xd2511f5312127825 */ /* 0x000fe200078e00ff */
[----:B------:R-:W-:Y:S02]  /*07a0*/  IADD3 R12, R208, 0x1715609d, RZ ;  /* 0x1715609dd00c7810 */ /* 0x000fe40007ffe0ff */
[----:B------:R-:W-:Y:S01]  /*07b0*/  IADD3 R15, R209, 0x1fd5c5a3, RZ ;  /* 0x1fd5c5a3d10f7810 */ /* 0x000fe20007ffe0ff */
[----:B------:R-:W-:Y:S01]  /*07c0*/  IMAD.WIDE.U32 R20, R20, -0x326172a9, RZ ;  /* 0xcd9e8d5714147825 */ /* 0x000fe200078e00ff */
[----:B------:R-:W-:-:S02]  /*07d0*/  LOP3.LUT R24, R19, R14, R11, 0x96, !PT ;  /* 0x0000000e13187212 */ /* 0x000fc400078e960b */
[----:B------:R-:W-:Y:S02]  /*07e0*/  IADD3 R14, R209, 0x646e171e, RZ ;  /* 0x646e171ed10e7810 */ /* 0x000fe40007ffe0ff */
[----:B------:R-:W-:Y:S01]  /*07f0*/  LOP3.LUT R22, R21, R16, R12, 0x96, !PT ;  /* 0x0000001015167212 */ /* 0x000fe200078e960c */
[----:B------:R-:W-:Y:S01]  /*0800*/  IMAD.WIDE.U32 R24, R24, -0x326172a9, RZ ;  /* 0xcd9e8d5718187825 */ /* 0x000fe200078e00ff */
[----:B------:R-:W-:-:S03]  /*0810*/  IADD3 R16, R208, 0x5384540f, RZ ;  /* 0x5384540fd0107810 */ /* 0x000fc60007ffe0ff */
[----:B------:R-:W-:Y:S01]  /*0820*/  IMAD.WIDE.U32 R22, R22, -0x2daee0ad, RZ ;  /* 0xd2511f5316167825 */ /* 0x000fe200078e00ff */
[----:B------:R-:W-:-:S04]  /*0830*/  LOP3.LUT R20, R25, R20, R13, 0x96, !PT ;  /* 0x0000001419147212 */ /* 0x000fc800078e960d */
[----:B------:R-:W-:Y:S01]  /*0840*/  LOP3.LUT R26, R23, R18, R14, 0x96, !PT ;  /* 0x00000012171a7212 */ /* 0x000fe200078e960e */
[----:B------:R-:W-:Y:S01]  /*0850*/  IMAD.WIDE.U32 R20, R20, -0x2daee0ad, RZ ;  /* 0xd2511f5314147825 */ /* 0x000fe200078e00ff */
[----:B------:R-:W-:-:S03]  /*0860*/  IADD3 R18, R209, -0x24c28bd8, RZ ;  /* 0xdb3d7428d1127810 */ /* 0x000fc60007ffe0ff */
        /* <DEDUP_REMOVED lines=9> */
[----:B------:R-:W-:-:S03]  /*0900*/  IADD3 R19, R209, -0x695add53, RZ ;  /* 0x96a522add1137810 */ /* 0x000fc60007ffe0ff */
[----:B------:R-:W-:Y:S01]  /*0910*/  IMAD R2, R22, -0x326172a9, RZ ;  /* 0xcd9e8d5716027824 */ /* 0x000fe200078e02ff */
[----:B------:R-:W-:Y:S01]  /*0920*/  LOP3.LUT R197, R199, R197, R19, 0x96, !PT ;  /* 0x000000c5c7c57212 */ /* 0x000fe200078e9613 */
[----:B------:R-:W-:-:S04]  /*0930*/  IMAD.HI.U32 R21, R20, -0x326172a9, RZ ;  /* 0xcd9e8d5714157827 */ /* 0x000fc800078e00ff */
[----:B------:R-:W-:Y:S01]  /*0940*/  IMAD R204, R20, -0x326172a9, RZ ;  /* 0xcd9e8d5714cc7824 */ /* 0x000fe200078e02ff */
[----:B------:R-:W-:Y:S01]  /*0950*/  LOP3.LUT R199, R21, R2, R196, 0x96, !PT ;  /* 0x0000000215c77212 */ /* 0x000fe200078e96c4 */
[----:B------:R-:W-:Y:S02]  /*0960*/  HFMA2.MMA R2, -RZ, RZ, 0, 5.9604644775390625e-08 ;  /* 0x00000001ff027435 */ /* 0x000fe400000001ff */
.L_x_22024:
[----:B------:R-:W-:Y:S01]  /*0970*/  ISETP.NE.U32.AND P0, PT, RZ, c[0x0][0x1c0], PT ;  /* 0x00007000ff007a0c */ /* 0x000fe20003f05070 */
[----:B------:R-:W-:Y:S01]  /*0980*/  IMAD R20, R205, c[0x0][0x168], RZ ;  /* 0x00005a00cd147a24 */ /* 0x000fe200078e02ff */
[----:B------:R-:W-:Y:S01]  /*0990*/  ISETP.NE.U32.AND P1, PT, RZ, c[0x0][0x180], PT ;  /* 0x00006000ff007a0c */ /* 0x000fe20003f25070 */
[----:B------:R-:W-:Y:S01]  /*09a0*/  IMAD.MOV.U32 R194, RZ, RZ, 0x10 ;  /* 0x00000010ffc27424 */ /* 0x000fe200078e00ff */
[----:B------:R-:W-:Y:S02]  /*09b0*/  ISETP.NE.AND.EX P0, PT, RZ, c[0x0][0x1c4], PT, P0 ;  /* 0x00007100ff007a0c */ /* 0x000fe40003f05300 */
[----:B------:R-:W-:Y:S02]  /*09c0*/  ISETP.NE.AND.EX P2, PT, RZ, c[0x0][0x184], PT, P1 ;  /* 0x00006100ff007a0c */ /* 0x000fe40003f45310 */
[----:B------:R-:W-:-:S02]  /*09d0*/  SHF.R.S32.HI R21, RZ, 0x1f, R20 ;  /* 0x0000001fff157819 */ /* 0x000fc40000011414 */
        /* <DEDUP_REMOVED lines=28> */
.L_x_21630:
[----:B0-----:R-:W-:Y:S02]  /*0ba0*/  MOV R32, R204 ;  /* 0x000000cc00207202 */ /* 0x001fe40000000f00 */
.L_x_21631:
[----:B------:R-:W-:Y:S05]  /*0bb0*/  BSYNC B0 ;  /* 0x0000000000007941 */ /* 0x000fea0003800000 */
.L_x_21629:
        /* <DEDUP_REMOVED lines=16> */
.L_x_21635:
[----:B------:R-:W-:Y:S05]  /*0cc0*/  BSYNC B1 ;  /* 0x0000000000017941 */ /* 0x000fea0003800000 */
.L_x_21634:
        /* <DEDUP_REMOVED lines=44> */
.L_x_21633:
[----:B------:R-:W-:Y:S05]  /*0f90*/  BSYNC B0 ;  /* 0x0000000000007941 */ /* 0x000fea0003800000 */
.L_x_21632:
        /* <DEDUP_REMOVED lines=13> */
[----:B------:R-:W-:-:S04]  /*1070*/  FSETP.GTU.FTZ.AND P1, PT, R24, c[0x0][0x1e4], PT ;  /* 0x0000790018007a0b */ /* 0x000fc80003f3c000 */
[----:B------:R-:W-:Y:S02]  /*1080*/  FSEL R68, R25, RZ, !P1 ;  /* 0x000000ff19447208 */ /* 0x000fe40004800000 */
[----:B------:R-:W-:-:S03]  /*1090*/  P2R R32, PR, RZ, 0x2 ;  /* 0x00000002ff207803 */ /* 0x000fc60000000000 */
        /* <DEDUP_REMOVED lines=10> */
.L_x_21637:
[----:B------:R-:W-:Y:S02]  /*1140*/  IMAD.MOV.U32 R33, RZ, RZ, R204 ;  /* 0x000000ffff217224 */ /* 0x000fe400078e00cc */
.L_x_21638:
[----:B------:R-:W-:Y:S05]  /*1150*/  BSYNC B0 ;  /* 0x0000000000007941 */ /* 0x000fea0003800000 */
.L_x_21636:
        /* <DEDUP_REMOVED lines=16> */
.L_x_21642:
[----:B------:R-:W-:Y:S05]  /*1260*/  BSYNC B1 ;  /* 0x0000000000017941 */ /* 0x000fea0003800000 */
.L_x_21641:
        /* <DEDUP_REMOVED lines=44> */
.L_x_21640:
[----:B------:R-:W-:Y:S05]  /*1530*/  BSYNC B0 ;  /* 0x0000000000007941 */ /* 0x000fea0003800000 */
.L_x_21639:
        /* <DEDUP_REMOVED lines=20> */
.L_x_21644:
[----:B------:R-:W-:Y:S02]  /*1680*/  MOV R33, R204 ;  /* 0x000000cc00217202 */ /* 0x000fe40000000f00 */
.L_x_21645:
[----:B------:R-:W-:Y:S05]  /*1690*/  BSYNC B0 ;  /* 0x0000000000007941 */ /* 0x000fea0003800000 */
.L_x_21643:
        /* <DEDUP_REMOVED lines=16> */
.L_x_21649:
[----:B------:R-:W-:Y:S05]  /*17a0*/  BSYNC B1 ;  /* 0x0000000000017941 */ /* 0x000fea0003800000 */
.L_x_21648:
        /* <DEDUP_REMOVED lines=44> */
.L_x_21647:
[----:B------:R-:W-:Y:S05]  /*1a70*/  BSYNC B0 ;  /* 0x0000000000007941 */ /* 0x000fea0003800000 */
.L_x_21646:
        /* <DEDUP_REMOVED lines=20> */
.L_x_21651:
[----:B------:R-:W-:Y:S02]  /*1bc0*/  IMAD.MOV.U32 R33, RZ, RZ, R204 ;  /* 0x000000ffff217224 */ /* 0x000fe400078e00cc */
.L_x_21652:
[----:B------:R-:W-:Y:S05]  /*1bd0*/  BSYNC B0 ;  /* 0x0000000000007941 */ /* 0x000fea0003800000 */
.L_x_21650:
        /* <DEDUP_REMOVED lines=16> */
.L_x_21656:
[----:B------:R-:W-:Y:S05]  /*1ce0*/  BSYNC B1 ;  /* 0x0000000000017941 */ /* 0x000fea0003800000 */
.L_x_21655:
        /* <DEDUP_REMOVED lines=44> */
.L_x_21654:
[----:B------:R-:W-:Y:S05]  /*1fb0*/  BSYNC B0 ;  /* 0x0000000000007941 */ /* 0x000fea0003800000 */
.L_x_21653:
        /* <DEDUP_REMOVED lines=20> */
.L_x_21658:
[----:B------:R-:W-:Y:S02]  /*2100*/  IMAD.MOV.U32 R30, RZ, RZ, R204 ;  /* 0x000000ffff1e7224 */ /* 0x000fe400078e00cc */
.L_x_21659:
[----:B------:R-:W-:Y:S05]  /*2110*/  BSYNC B0 ;  /* 0x0000000000007941 */ /* 0x000fea0003800000 */
.L_x_21657:
        /* <DEDUP_REMOVED lines=16> */
.L_x_21663:
[----:B------:R-:W-:Y:S05]  /*2220*/  BSYNC B1 ;  /* 0x0000000000017941 */ /* 0x000fea0003800000 */
.L_x_21662:
        /* <DEDUP_REMOVED lines=44> */
.L_x_21661:
[----:B------:R-:W-:Y:S05]  /*24f0*/  BSYNC B0 ;  /* 0x0000000000007941 */ /* 0x000fea0003800000 */
.L_x_21660:
        /* <DEDUP_REMOVED lines=20> */
.L_x_21665:
[----:B------:R-:W-:Y:S02]  /*2640*/  MOV R30, R204 ;  /* 0x000000cc001e7202 */ /* 0x000fe40000000f00 */
.L_x_21666:
[----:B------:R-:W-:Y:S05]  /*2650*/  BSYNC B0 ;  /* 0x0000000000007941 */ /* 0x000fea0003800000 */
.L_x_21664:
        /* <DEDUP_REMOVED lines=16> */
.L_x_21670:
[----:B------:R-:W-:Y:S05]  /*2760*/  BSYNC B1 ;  /* 0x0000000000017941 */ /* 0x000fea0003800000 */
.L_x_21669:
        /* <DEDUP_REMOVED lines=44> */
.L_x_21668:
[----:B------:R-:W-:Y:S05]  /*2a30*/  BSYNC B0 ;  /* 0x0000000000007941 */ /* 0x000fea0003800000 */
.L_x_21667:
        /* <DEDUP_REMOVED lines=20> */
.L_x_21672:
[----:B------:R-:W-:Y:S02]  /*2b80*/  IMAD.MOV.U32 R22, RZ, RZ, R204 ;  /* 0x000000ffff167224 */ /* 0x000fe400078e00cc */
.L_x_21673:
[----:B------:R-:W-:Y:S05]  /*2b90*/  BSYNC B0 ;  /* 0x0000000000007941 */ /* 0x000fea0003800000 */
.L_x_21671:
        /* <DEDUP_REMOVED lines=16> */
.L_x_21677:
[----:B------:R-:W-:Y:S05]  /*2ca0*/  BSYNC B1 ;  /* 0x0000000000017941 */ /* 0x000fea0003800000 */
.L_x_21676:
        /* <DEDUP_REMOVED lines=44> */
.L_x_21675:
[----:B------:R-:W-:Y:S05]  /*2f70*/  BSYNC B0 ;  /* 0x0000000000007941 */ /* 0x000fea0003800000 */
.L_x_21674:
        /* <DEDUP_REMOVED lines=21> */
.L_x_21679:
[----:B------:R-:W-:Y:S02]  /*30d0*/  IMAD.MOV.U32 R30, RZ, RZ, R204 ;  /* 0x000000ffff1e7224 */ /* 0x000fe400078e00cc */
.L_x_21680:
[----:B------:R-:W-:Y:S05]  /*30e0*/  BSYNC B0 ;  /* 0x0000000000007941 */ /* 0x000fea0003800000 */
.L_x_21678:
        /* <DEDUP_REMOVED lines=18> */
.L_x_21684:
[----:B------:R-:W-:Y:S05]  /*3210*/  BSYNC B1 ;  /* 0x0000000000017941 */ /* 0x000fea0003800000 */
.L_x_21683:
        /* <DEDUP_REMOVED lines=44> */
.L_x_21682:
[----:B------:R-:W-:Y:S05]  /*34e0*/  BSYNC B0 ;  /* 0x0000000000007941 */ /* 0x000fea0003800000 */
.L_x_21681:
[----:B------:R-:W0:Y:S01]  /*34f0*/  I2F.U32 R20, R30 ;  /* 0x0000001e00147306 */ /* 0x000e220000201000 */
[----:B------:R-:W-:Y:S01]  /*3500*/  SEL R21, RZ, 0x1, P2 ;  /* 0x00000001ff157807 */ /* 0x000fe20001000000 */
[----:B------:R-:W-:Y:S01]  /*3510*/  HFMA2.MMA R218, -RZ, RZ, 0, 1.9073486328125e-06 ;  /* 0x00000020ffda7435 */ /* 0x000fe200000001ff */
[----:B------:R-:W-:Y:S01]  /*3520*/  SEL R22, RZ, 0x1, P1 ;  /* 0x00000001ff167807 */ /* 0x000fe20000800000 */
[----:B------:R-:W-:Y:S01]  /*3530*/  IMAD.MOV.U32 R220, RZ, RZ, 0x8 ;  /* 0x00000008ffdc7424 */ /* 0x000fe200078e00ff */
[----:B------:R-:W-:-:S02]  /*3540*/  PRMT R25, RZ, 0x7610, R23 ;  /* 0x00007610ff197816 */ /* 0x000fc40000000017 */
[----:B------:R-:W-:Y:S01]  /*3550*/  SEL R28, RZ, 0x1, P0 ;  /* 0x00000001ff1c7807 */ /* 0x000fe20000000000 */
[----:B------:R-:W-:Y:S01]  /*3560*/  IMAD.WIDE.U32 R22, R22, 0x10000, RZ ;  /* 0x0001000016167825 */ /* 0x000fe200078e00ff */
[----:B------:R-:W-:Y:S02]  /*3570*/  LOP3.LUT P6, RZ, R206, 0x4, RZ, 0xc0, !PT ;  /* 0x00000004ceff7812 */ /* 0x000fe400078cc0ff */
[----:B------:R-:W-:Y:S01]  /*3580*/  SEL R26, RZ, 0x10000, P5 ;  /* 0x00010000ff1a7807 */ /* 0x000fe20002800000 */
[----:B------:R-:W-:Y:S01]  /*3590*/  IMAD.WIDE.U32 R28, R28, 0x100, RZ ;  /* 0x000001001c1c7825 */ /* 0x000fe200078e00ff */
[----:B------:R-:W-:Y:S02]  /*35a0*/  SEL R27, RZ, 0x100, P4 ;  /* 0x00000100ff1b7807 */ /* 0x000fe40002000000 */
[----:B------:R-:W-:Y:S01]  /*35b0*/  LOP3.LUT P2, RZ, R206, 0x8, RZ, 0xc0, !PT ;  /* 0x00000008ceff7812 */ /* 0x000fe2000784c0ff */
[----:B0-----:R-:W-:Y:S01]  /*35c0*/  FFMA.FTZ R20, R20, R213, 1.1641532182693481445e-10 ;  /* 0x2f00000014147423 */ /* 0x001fe200000100d5 */
[----:B------:R-:W-:Y:S01]  /*35d0*/  ISETP.NE.AND P1, PT, R32, RZ, PT ;  /* 0x000000ff2000720c */ /* 0x000fe20003f25270 */
[----:B------:R-:W-:-:S03]  /*35e0*/  FMUL.FTZ R25, R25, R212 ;  /* 0x000000d419197220 */ /* 0x000fc60000410000 */
[----:B------:R-:W-:Y:S01]  /*35f0*/  FSETP.GTU.FTZ.AND P0, PT, R20, c[0x0][0x1e4], PT ;  /* 0x0000790014007a0b */ /* 0x000fe20003f1c000 */
[----:B------:R-:W-:Y:S01]  /*3600*/  IMAD.WIDE.U32 R20, R21, 0x1000000, RZ ;  /* 0x0100000015147825 */ /* 0x000fe200078e00ff */
[----:B------:R-:W-:Y:S02]  /*3610*/  SEL R33, RZ, 0x1, P1 ;  /* 0x00000001ff217807 */ /* 0x000fe40000800000 */
[----:B------:R-:W-:Y:S01]  /*3620*/  SEL R30, RZ, 0x1000000, P0 ;  /* 0x01000000ff1e7807 */ /* 0x000fe20000000000 */
[----:B------:R-:W-:Y:S01]  /*3630*/  FMUL.FTZ R25, R25, c[0x0][0x1e8] ;  /* 0x00007a0019197a20 */ /* 0x000fe20000410000 */
[----:B------:R-:W-:Y:S02]  /*3640*/  LOP3.LUT R32, R28, R20, R22, 0xfe, !PT ;  /* 0x000000141c207212 */ /* 0x000fe400078efe16 */
[----:B------:R-:W-:Y:S02]  /*3650*/  LOP3.LUT R27, R27, R30, R26, 0xfe, !PT ;  /* 0x0000001e1b1b7212 */ /* 0x000fe400078efe1a */
[----:B------:R-:W-:-:S02]  /*3660*/  SEL R20, RZ, 0x1, P3 ;  /* 0x00000001ff147807 */ /* 0x000fc40001800000 */
[----:B------:R-:W-:Y:S02]  /*3670*/  FSEL R67, R25, RZ, !P0 ;  /* 0x000000ff19437208 */ /* 0x000fe40004000000 */
[----:B------:R-:W-:Y:S01]  /*3680*/  LOP3.LUT R21, R21, R27, R20, 0xfe, !PT ;  /* 0x0000001b15157212 */ /* 0x000fe200078efe14 */
[C---:B------:R-:W-:Y:S01]  /*3690*/  IMAD.WIDE.U32 R26, R207.reuse, R218, c[0x0][0x188] ;  /* 0x00006200cf1a7625 */ /* 0x040fe200078e00da */
[----:B------:R-:W-:Y:S02]  /*36a0*/  IADD3 R25, R207, 0x80, RZ ;  /* 0x00000080cf197810 */ /* 0x000fe40007ffe0ff */
[----:B------:R-:W-:Y:S01]  /*36b0*/  LOP3.LUT R32, R32, R33, RZ, 0xfc, !PT ;  /* 0x0000002120207212 */ /* 0x000fe200078efcff */
[----:B------:R-:W-:Y:S01]  /*36c0*/  @P6 FADD.FTZ R67, R75, R67 ;  /* 0x000000434b436221 */ /* 0x000fe20000010000 */
        /* <DEDUP_REMOVED lines=22> */
.L_x_21686:
[----:B0-----:R-:W-:Y:S02]  /*3830*/  IMAD.MOV.U32 R35, RZ, RZ, R204 ;  /* 0x000000ffff237224 */ /* 0x001fe400078e00cc */
.L_x_21687:
[----:B------:R-:W-:Y:S05]  /*3840*/  BSYNC B0 ;  /* 0x0000000000007941 */ /* 0x000fea0003800000 */
.L_x_21685:
        /* <DEDUP_REMOVED lines=16> */
.L_x_21691:
[----:B------:R-:W-:Y:S05]  /*3950*/  BSYNC B1 ;  /* 0x0000000000017941 */ /* 0x000fea0003800000 */
.L_x_21690:
        /* <DEDUP_REMOVED lines=44> */
.L_x_21689:
[----:B------:R-:W-:Y:S05]  /*3c20*/  BSYNC B0 ;  /* 0x0000000000007941 */ /* 0x000fea0003800000 */
.L_x_21688:
        /* <DEDUP_REMOVED lines=22> */
.L_x_21693:
[----:B------:R-:W-:Y:S02]  /*3d90*/  MOV R35, R204 ;  /* 0x000000cc00237202 */ /* 0x000fe40000000f00 */
.L_x_21694:
[----:B------:R-:W-:Y:S05]  /*3da0*/  BSYNC B0 ;  /* 0x0000000000007941 */ /* 0x000fea0003800000 */
.L_x_21692:
        /* <DEDUP_REMOVED lines=16> */
.L_x_21698:
[----:B------:R-:W-:Y:S05]  /*3eb0*/  BSYNC B1 ;  /* 0x0000000000017941 */ /* 0x000fea0003800000 */
.L_x_21697:
        /* <DEDUP_REMOVED lines=44> */
.L_x_21696:
[----:B------:R-:W-:Y:S05]  /*4180*/  BSYNC B0 ;  /* 0x0000000000007941 */ /* 0x000fea0003800000 */
.L_x_21695:
        /* <DEDUP_REMOVED lines=20> */
.L_x_21700:
[----:B------:R-:W-:Y:S02]  /*42d0*/  IMAD.MOV.U32 R34, RZ, RZ, R204 ;  /* 0x000000ffff227224 */ /* 0x000fe400078e00cc */
.L_x_21701:
[----:B------:R-:W-:Y:S05]  /*42e0*/  BSYNC B0 ;  /* 0x0000000000007941 */ /* 0x000fea0003800000 */
.L_x_21699:
        /* <DEDUP_REMOVED lines=16> */
.L_x_21705:
[----:B------:R-:W-:Y:S05]  /*43f0*/  BSYNC B1 ;  /* 0x0000000000017941 */ /* 0x000fea0003800000 */
.L_x_21704:
        /* <DEDUP_REMOVED lines=44> */
.L_x_21703:
[----:B------:R-:W-:Y:S05]  /*46c0*/  BSYNC B0 ;  /* 0x0000000000007941 */ /* 0x000fea0003800000 */
.L_x_21702:
        /* <DEDUP_REMOVED lines=20> */
.L_x_21707:
[----:B------:R-:W-:Y:S02]  /*4810*/  IMAD.MOV.U32 R34, RZ, RZ, R204 ;  /* 0x000000ffff227224 */ /* 0x000fe400078e00cc */
.L_x_21708:
[----:B------:R-:W-:Y:S05]  /*4820*/  BSYNC B0 ;  /* 0x0000000000007941 */ /* 0x000fea0003800000 */
.L_x_21706:
        /* <DEDUP_REMOVED lines=16> */
.L_x_21712:
[----:B------:R-:W-:Y:S05]  /*4930*/  BSYNC B1 ;  /* 0x0000000000017941 */ /* 0x000fea0003800000 */
.L_x_21711:
        /* <DEDUP_REMOVED lines=44> */
.L_x_21710:
[----:B------:R-:W-:Y:S05]  /*4c00*/  BSYNC B0 ;  /* 0x0000000000007941 */ /* 0x000fea0003800000 */
.L_x_21709:
        /* <DEDUP_REMOVED lines=20> */
.L_x_21714:
[----:B------:R-:W-:Y:S02]  /*4d50*/  MOV R32, R204 ;  /* 0x000000cc00207202 */ /* 0x000fe40000000f00 */
.L_x_21715:
[----:B------:R-:W-:Y:S05]  /*4d60*/  BSYNC B0 ;  /* 0x0000000000007941 */ /* 0x000fea0003800000 */
.L_x_21713:
        /* <DEDUP_REMOVED lines=16> */
.L_x_21719:
[----:B------:R-:W-:Y:S05]  /*4e70*/  BSYNC B1 ;  /* 0x0000000000017941 */ /* 0x000fea0003800000 */
.L_x_21718:
        /* <DEDUP_REMOVED lines=44> */
.L_x_21717:
[----:B------:R-:W-:Y:S05]  /*5140*/  BSYNC B0 ;  /* 0x0000000000007941 */ /* 0x000fea0003800000 */
.L_x_21716:
        /* <DEDUP_REMOVED lines=20> */
.L_x_21721:
[----:B------:R-:W-:Y:S02]  /*5290*/  IMAD.MOV.U32 R24, RZ, RZ, R204 ;  /* 0x000000ffff187224 */ /* 0x000fe400078e00cc */
.L_x_21722:
[----:B------:R-:W-:Y:S05]  /*52a0*/  BSYNC B0 ;  /* 0x0000000000007941 */ /* 0x000fea0003800000 */
.L_x_21720:
        /* <DEDUP_REMOVED lines=16> */
.L_x_21726:
[----:B------:R-:W-:Y:S05]  /*53b0*/  BSYNC B1 ;  /* 0x0000000000017941 */ /* 0x000fea0003800000 */
.L_x_21725:
        /* <DEDUP_REMOVED lines=44> */
.L_x_21724:
[----:B------:R-:W-:Y:S05]  /*5680*/  BSYNC B0 ;  /* 0x0000000000007941 */ /* 0x000fea0003800000 */
.L_x_21723:
        /* <DEDUP_REMOVED lines=20> */
.L_x_21728:
[----:B------:R-:W-:Y:S02]  /*57d0*/  IMAD.MOV.U32 R22, RZ, RZ, R204 ;  /* 0x000000ffff167224 */ /* 0x000fe400078e00cc */
.L_x_21729:
[----:B------:R-:W-:Y:S05]  /*57e0*/  BSYNC B0 ;  /* 0x0000000000007941 */ /* 0x000fea0003800000 */
.L_x_21727:
        /* <DEDUP_REMOVED lines=16> */
.L_x_21733:
[----:B------:R-:W-:Y:S05]  /*58f0*/  BSYNC B1 ;  /* 0x0000000000017941 */ /* 0x000fea0003800000 */
.L_x_21732:
        /* <DEDUP_REMOVED lines=44> */
.L_x_21731:
[----:B------:R-:W-:Y:S05]  /*5bc0*/  BSYNC B0 ;  /* 0x0000000000007941 */ /* 0x000fea0003800000 */
.L_x_21730:
        /* <DEDUP_REMOVED lines=21> */
.L_x_21735:
[----:B------:R-:W-:Y:S02]  /*5d20*/  MOV R24, R204 ;  /* 0x000000cc00187202 */ /* 0x000fe40000000f00 */
.L_x_21736:
[----:B------:R-:W-:Y:S05]  /*5d30*/  BSYNC B0 ;  /* 0x0000000000007941 */ /* 0x000fea0003800000 */
.L_x_21734:
        /* <DEDUP_REMOVED lines=18> */
.L_x_21740:
[----:B------:R-:W-:Y:S05]  /*5e60*/  BSYNC B1 ;  /* 0x0000000000017941 */ /* 0x000fea0003800000 */
.L_x_21739:
        /* <DEDUP_REMOVED lines=44> */
.L_x_21738:
[----:B------:R-:W-:Y:S05]  /*6130*/  BSYNC B0 ;  /* 0x0000000000007941 */ /* 0x000fea0003800000 */
.L_x_21737:
[----:B------:R-:W0:Y:S01]  /*6140*/  I2F.U32 R20, R24 ;  /* 0x0000001800147306 */ /* 0x000e220000201000 */
[----:B------:R-:W-:Y:S02]  /*6150*/  PRMT R23, RZ, 0x7610, R23 ;  /* 0x00007610ff177816 */ /* 0x000fe40000000017 */
[----:B------:R-:W-:Y:S02]  /*6160*/  SEL R21, RZ, 0x1, P2 ;  /* 0x00000001ff157807 */ /* 0x000fe40001000000 */
[----:B------:R-:W-:Y:S01]  /*6170*/  SEL R22, RZ, 0x1, P1 ;  /* 0x00000001ff167807 */ /* 0x000fe20000800000 */
[----:B------:R-:W-:Y:S01]  /*6180*/  FMUL.FTZ R27, R23, R212 ;  /* 0x000000d4171b7220 */ /* 0x000fe20000410000 */
[----:B------:R-:W-:-:S02]  /*6190*/  SEL R30, RZ, 0x1, P0 ;  /* 0x00000001ff1e7807 */ /* 0x000fc40000000000 */
[----:B------:R-:W-:Y:S01]  /*61a0*/  SEL R28, RZ, 0x10000, P5 ;  /* 0x00010000ff1c7807 */ /* 0x000fe20002800000 */
[----:B------:R-:W-:Y:S01]  /*61b0*/  IMAD.WIDE.U32 R22, R22, 0x10000, RZ ;  /* 0x0001000016167825 */ /* 0x000fe200078e00ff */
[----:B------:R-:W-:Y:S02]  /*61c0*/  SEL R29, RZ, 0x100, P4 ;  /* 0x00000100ff1d7807 */ /* 0x000fe40002000000 */
[----:B------:R-:W-:Y:S01]  /*61d0*/  LOP3.LUT P6, RZ, R206, 0x4, RZ, 0xc0, !PT ;  /* 0x00000004ceff7812 */ /* 0x000fe200078cc0ff */
[----:B------:R-:W-:Y:S01]  /*61e0*/  IMAD.WIDE.U32 R30, R30, 0x100, RZ ;  /* 0x000001001e1e7825 */ /* 0x000fe200078e00ff */
[C---:B------:R-:W-:Y:S02]  /*61f0*/  LOP3.LUT P5, RZ, R206.reuse, 0x8, RZ, 0xc0, !PT ;  /* 0x00000008ceff7812 */ /* 0x040fe400078ac0ff */
[----:B------:R-:W-:Y:S01]  /*6200*/  LOP3.LUT P4, RZ, R206, 0x2, RZ, 0xc0, !PT ;  /* 0x00000002ceff7812 */ /* 0x000fe2000788c0ff */
[----:B0-----:R-:W-:Y:S02]  /*6210*/  FFMA.FTZ R20, R20, R213, 1.1641532182693481445e-10 ;  /* 0x2f00000014147423 */ /* 0x001fe400000100d5 */
[----:B------:R-:W-:Y:S01]  /*6220*/  FMUL.FTZ R27, R27, c[0x0][0x1e8] ;  /* 0x00007a001b1b7a20 */ /* 0x000fe20000410000 */
[----:B------:R-:W-:-:S02]  /*6230*/  SEL R33, RZ, 0x1, P4 ;  /* 0x00000001ff217807 */ /* 0x000fc40002000000 */
[----:B------:R-:W-:Y:S01]  /*6240*/  FSETP.GTU.FTZ.AND P2, PT, R20, c[0x0][0x1e4], PT ;  /* 0x0000790014007a0b */ /* 0x000fe20003f5c000 */
[----:B------:R-:W-:-:S03]  /*6250*/  IMAD.WIDE.U32 R20, R21, 0x1000000, RZ ;  /* 0x0100000015147825 */ /* 0x000fc600078e00ff */
[----:B------:R-:W-:Y:S02]  /*6260*/  SEL R32, RZ, 0x1000000, P2 ;  /* 0x01000000ff207807 */ /* 0x000fe40001000000 */
[----:B------:R-:W-:Y:S02]  /*6270*/  FSEL R59, R27, RZ, !P2 ;  /* 0x000000ff1b3b7208 */ /* 0x000fe40005000000 */
[----:B------:R-:W-:Y:S02]  /*6280*/  LOP3.LUT R29, R29, R32, R28, 0xfe, !PT ;  /* 0x000000201d1d7212 */ /* 0x000fe400078efe1c */
[----:B------:R-:W-:Y:S01]  /*6290*/  LOP3.LUT R32, R30, R20, R22, 0xfe, !PT ;  /* 0x000000141e207212 */ /* 0x000fe200078efe16 */
[----:B------:R-:W-:Y:S01]  /*62a0*/  @P6 FADD.FTZ R59, R75, R59 ;  /* 0x0000003b4b3b6221 */ /* 0x000fe20000010000 */
[----:B------:R-:W-:Y:S02]  /*62b0*/  SEL R20, RZ, 0x1, P3 ;  /* 0x00000001ff147807 */ /* 0x000fe40001800000 */
[----:B------:R-:W-:-:S02]  /*62c0*/  IADD3 R27, R207, 0x100, RZ ;  /* 0x00000100cf1b7810 */ /* 0x000fc40007ffe0ff */
[----:B------:R-:W-:Y:S01]  /*62d0*/  LOP3.LUT R21, R21, R29, R20, 0xfe, !PT ;  /* 0x0000001d15157212 */ /* 0x000fe200078efe14 */
[----:B------:R-:W-:Y:S01]  /*62e0*/  IMAD.WIDE.U32 R28, R25, R218, c[0x0][0x188] ;  /* 0x00006200191c7625 */ /* 0x000fe200078e00da */
[----:B------:R-:W-:Y:S02]  /*62f0*/  LOP3.LUT R32, R32, R33, RZ, 0xfc, !PT ;  /* 0x0000002120207212 */ /* 0x000fe400078efcff */
        /* <DEDUP_REMOVED lines=22> */
.L_x_21742:
[----:B0-----:R-:W-:Y:S02]  /*6460*/  IMAD.MOV.U32 R35, RZ, RZ, R204 ;  /* 0x000000ffff237224 */ /* 0x001fe400078e00cc */
.L_x_21743:
[----:B------:R-:W-:Y:S05]  /*6470*/  BSYNC B0 ;  /* 0x0000000000007941 */ /* 0x000fea0003800000 */
.L_x_21741:
        /* <DEDUP_REMOVED lines=16> */
.L_x_21747:
[----:B------:R-:W-:Y:S05]  /*6580*/  BSYNC B1 ;  /* 0x0000000000017941 */ /* 0x000fea0003800000 */
.L_x_21746:
        /* <DEDUP_REMOVED lines=44> */
.L_x_21745:
[----:B------:R-:W-:Y:S05]  /*6850*/  BSYNC B0 ;  /* 0x0000000000007941 */ /* 0x000fea0003800000 */
.L_x_21744:
        /* <DEDUP_REMOVED lines=22> */
.L_x_21749:
[----:B------:R-:W-:Y:S02]  /*69c0*/  IMAD.MOV.U32 R26, RZ, RZ, R204 ;  /* 0x000000ffff1a7224 */ /* 0x000fe400078e00cc */
.L_x_21750:
[----:B------:R-:W-:Y:S05]  /*69d0*/  BSYNC B0 ;  /* 0x0000000000007941 */ /* 0x000fea0003800000 */
.L_x_21748:
        /* <DEDUP_REMOVED lines=16> */
.L_x_21754:
[----:B------:R-:W-:Y:S05]  /*6ae0*/  BSYNC B1 ;  /* 0x0000000000017941 */ /* 0x000fea0003800000 */
.L_x_21753:
        /* <DEDUP_REMOVED lines=44> */
.L_x_21752:
[----:B------:R-:W-:Y:S05]  /*6db0*/  BSYNC B0 ;  /* 0x0000000000007941 */ /* 0x000fea0003800000 */
.L_x_21751:
        /* <DEDUP_REMOVED lines=20> */
.L_x_21756:
[----:B------:R-:W-:Y:S02]  /*6f00*/  MOV R26, R204 ;  /* 0x000000cc001a7202 */ /* 0x000fe40000000f00 */
.L_x_21757:
[----:B------:R-:W-:Y:S05]  /*6f10*/  BSYNC B0 ;  /* 0x0000000000007941 */ /* 0x000fea0003800000 */
.L_x_21755:
        /* <DEDUP_REMOVED lines=16> */
.L_x_21761:
[----:B------:R-:W-:Y:S05]  /*7020*/  BSYNC B1 ;  /* 0x0000000000017941 */ /* 0x000fea0003800000 */
.L_x_21760:
        /* <DEDUP_REMOVED lines=44> */
.L_x_21759:
[----:B------:R-:W-:Y:S05]  /*72f0*/  BSYNC B0 ;  /* 0x0000000000007941 */ /* 0x000fea0003800000 */
.L_x_21758:
        /* <DEDUP_REMOVED lines=20> */
.L_x_21763:
[----:B------:R-:W-:Y:S02]  /*7440*/  IMAD.MOV.U32 R26, RZ, RZ, R204 ;  /* 0x000000ffff1a7224 */ /* 0x000fe400078e00cc */
.L_x_21764:
[----:B------:R-:W-:Y:S05]  /*7450*/  BSYNC B0 ;  /* 0x0000000000007941 */ /* 0x000fea0003800000 */
.L_x_21762:
        /* <DEDUP_REMOVED lines=16> */
.L_x_21768:
[----:B------:R-:W-:Y:S05]  /*7560*/  BSYNC B1 ;  /* 0x0000000000017941 */ /* 0x000fea0003800000 */
.L_x_21767:
        /* <DEDUP_REMOVED lines=44> */
.L_x_21766:
[----:B------:R-:W-:Y:S05]  /*7830*/  BSYNC B0 ;  /* 0x0000000000007941 */ /* 0x000fea0003800000 */
.L_x_21765:
        /* <DEDUP_REMOVED lines=20> */
.L_x_21770:
[----:B------:R-:W-:Y:S02]  /*7980*/  IMAD.MOV.U32 R26, RZ, RZ, R204 ;  /* 0x000000ffff1a7224 */ /* 0x000fe400078e00cc */
.L_x_21771:
[----:B------:R-:W-:Y:S05]  /*7990*/  BSYNC B0 ;  /* 0x0000000000007941 */ /* 0x000fea0003800000 */
.L_x_21769:
        /* <DEDUP_REMOVED lines=16> */
.L_x_21775:
[----:B------:R-:W-:Y:S05]  /*7aa0*/  BSYNC B1 ;  /* 0x0000000000017941 */ /* 0x000fea0003800000 */
.L_x_21774:
        /* <DEDUP_REMOVED lines=44> */
.L_x_21773:
[----:B------:R-:W-:Y:S05]  /*7d70*/  BSYNC B0 ;  /* 0x0000000000007941 */ /* 0x000fea0003800000 */
.L_x_21772:
        /* <DEDUP_REMOVED lines=20> */
.L_x_21777:
[----:B------:R-:W-:Y:S02]  /*7ec0*/  MOV R26, R204 ;  /* 0x000000cc001a7202 */ /* 0x000fe40000000f00 */
.L_x_21778:
[----:B------:R-:W-:Y:S05]  /*7ed0*/  BSYNC B0 ;  /* 0x0000000000007941 */ /* 0x000fea0003800000 */
.L_x_21776:
        /* <DEDUP_REMOVED lines=16> */
.L_x_21782:
[----:B------:R-:W-:Y:S05]  /*7fe0*/  BSYNC B1 ;  /* 0x0000000000017941 */ /* 0x000fea0003800000 */
.L_x_21781:
        /* <DEDUP_REMOVED lines=44> */
.L_x_21780:
[----:B------:R-:W-:Y:S05]  /*82b0*/  BSYNC B0 ;  /* 0x0000000000007941 */ /* 0x000fea0003800000 */
.L_x_21779:
        /* <DEDUP_REMOVED lines=20> */
.L_x_21784:
[----:B------:R-:W-:Y:S02]  /*8400*/  IMAD.MOV.U32 R22, RZ, RZ, R204 ;  /* 0x000000ffff167224 */ /* 0x000fe400078e00cc */
.L_x_21785:
[----:B------:R-:W-:Y:S05]  /*8410*/  BSYNC B0 ;  /* 0x0000000000007941 */ /* 0x000fea0003800000 */
.L_x_21783:
        /* <DEDUP_REMOVED lines=16> */
.L_x_21789:
[----:B------:R-:W-:Y:S05]  /*8520*/  BSYNC B1 ;  /* 0x0000000000017941 */ /* 0x000fea0003800000 */
.L_x_21788:
        /* <DEDUP_REMOVED lines=44> */
.L_x_21787:
[----:B------:R-:W-:Y:S05]  /*87f0*/  BSYNC B0 ;  /* 0x0000000000007941 */ /* 0x000fea0003800000 */
.L_x_21786:
        /* <DEDUP_REMOVED lines=21> */
.L_x_21791:
[----:B------:R-:W-:Y:S02]  /*8950*/  IMAD.MOV.U32 R22, RZ, RZ, R204 ;  /* 0x000000ffff167224 */ /* 0x000fe400078e00cc */
.L_x_21792:
[----:B------:R-:W-:Y:S05]  /*8960*/  BSYNC B0 ;  /* 0x0000000000007941 */ /* 0x000fea0003800000 */
.L_x_21790:
        /* <DEDUP_REMOVED lines=18> */
.L_x_21796:
[----:B------:R-:W-:Y:S05]  /*8a90*/  BSYNC B1 ;  /* 0x0000000000017941 */ /* 0x000fea0003800000 */
.L_x_21795:
        /* <DEDUP_REMOVED lines=44> */
.L_x_21794:
[----:B------:R-:W-:Y:S05]  /*8d60*/  BSYNC B0 ;  /* 0x0000000000007941 */ /* 0x000fea0003800000 */
.L_x_21793:
[----:B------:R0:W1:Y:S01]  /*8d70*/  I2F.U32 R20, R22 ;  /* 0x0000001600147306 */ /* 0x0000620000201000 */
[----:B------:R-:W-:Y:S02]  /*8d80*/  PRMT R23, RZ, 0x7610, R23 ;  /* 0x00007610ff177816 */ /* 0x000fe40000000017 */
[----:B------:R-:W-:Y:S02]  /*8d90*/  SEL R24, RZ, 0x1, P2 ;  /* 0x00000001ff187807 */ /* 0x000fe40001000000 */
[----:B------:R-:W-:Y:S01]  /*8da0*/  SEL R29, RZ, 0x1, P0 ;  /* 0x00000001ff1d7807 */ /* 0x000fe20000000000 */
[----:B------:R-:W-:Y:S01]  /*8db0*/  FMUL.FTZ R26, R23, R212 ;  /* 0x000000d4171a7220 */ /* 0x000fe20000410000 */
[----:B------:R-:W-:Y:S01]  /*8dc0*/  SEL R31, RZ, 0x10000, P5 ;  /* 0x00010000ff1f7807 */ /* 0x000fe20002800000 */
[----:B------:R-:W-:Y:S01]  /*8dd0*/  IMAD.WIDE.U32 R24, R24, 0x1000000, RZ ;  /* 0x0100000018187825 */ /* 0x000fe200078e00ff */
[----:B------:R-:W-:-:S02]  /*8de0*/  SEL R30, RZ, 0x100, P4 ;  /* 0x00000100ff1e7807 */ /* 0x000fc40002000000 */
[C---:B------:R-:W-:Y:S01]  /*8df0*/  LOP3.LUT P6, RZ, R206.reuse, 0x4, RZ, 0xc0, !PT ;  /* 0x00000004ceff7812 */ /* 0x040fe200078cc0ff */
[----:B0-----:R-:W-:Y:S01]  /*8e00*/  IMAD.WIDE.U32 R22, R29, 0x100, RZ ;  /* 0x000001001d167825 */ /* 0x001fe200078e00ff */
[C---:B------:R-:W-:Y:S02]  /*8e10*/  LOP3.LUT P5, RZ, R206.reuse, 0x8, RZ, 0xc0, !PT ;  /* 0x00000008ceff7812 */ /* 0x040fe400078ac0ff */
[----:B------:R-:W-:Y:S01]  /*8e20*/  LOP3.LUT P4, RZ, R206, 0x2, RZ, 0xc0, !PT ;  /* 0x00000002ceff7812 */ /* 0x000fe2000788c0ff */
[----:B-1----:R-:W-:Y:S02]  /*8e30*/  FFMA.FTZ R20, R20, R213, 1.1641532182693481445e-10 ;  /* 0x2f00000014147423 */ /* 0x002fe400000100d5 */
[----:B------:R-:W-:Y:S01]  /*8e40*/  FMUL.FTZ R26, R26, c[0x0][0x1e8] ;  /* 0x00007a001a1a7a20 */ /* 0x000fe20000410000 */
[----:B------:R-:W-:Y:S02]  /*8e50*/  SEL R33, RZ, 0x1, P4 ;  /* 0x00000001ff217807 */ /* 0x000fe40002000000 */
[----:B------:R-:W-:-:S02]  /*8e60*/  FSETP.GTU.FTZ.AND P2, PT, R20, c[0x0][0x1e4], PT ;  /* 0x0000790014007a0b */ /* 0x000fc40003f5c000 */
        /* <DEDUP_REMOVED lines=8> */
[----:B------:R-:W-:Y:S01]  /*8ef0*/  LOP3.LUT R31, R25, R29, R31, 0xfe, !PT ;  /* 0x0000001d191f7212 */ /* 0x000fe200078efe1f */
[----:B------:R-:W-:Y:S01]  /*8f00*/  IMAD.WIDE.U32 R24, R27, R218, c[0x0][0x188] ;  /* 0x000062001b187625 */ /* 0x000fe200078e00da */
[----:B------:R-:W-:Y:S02]  /*8f10*/  IADD3 R29, R207, 0x180, RZ ;  /* 0x00000180cf1d7810 */ /* 0x000fe40007ffe0ff */
[----:B------:R-:W-:Y:S01]  /*8f20*/  LOP3.LUT R32, R32, R33, RZ, 0xfc, !PT ;  /* 0x0000002120207212 */ /* 0x000fe200078efcff */
[----:B------:R-:W-:Y:S01]  /*8f30*/  IMAD.WIDE.U32 R26, R27, R220, c[0x0][0x190] ;  /* 0x000064001b1a7625 */ /* 0x000fe200078e00dc */
[----:B------:R-:W-:Y:S01]  /*8f40*/  LOP3.LUT R33, R23, R31, R21, 0xfe, !PT ;  /* 0x0000001f17217212 */ /* 0x000fe200078efe15 */
[----:B------:R0:W-:Y:S02]  /*8f50*/  STG.E.128 [R24.64], R52 ;  /* 0x0000003418007986 */ /* 0x0001e4000c101d04 */
[C---:B------:R-:W-:Y:S02]  /*8f60*/  IMAD.WIDE.U32 R20, R29.reuse, R194, c[0x0][0x170] ;  /* 0x00005c001d147625 */ /* 0x040fe400078e00c2 */
[----:B------:R0:W-:Y:S02]  /*8f70*/  STG.E.128 [R24.64+0x10], R48 ;  /* 0x0000103018007986 */ /* 0x0001e4000c101d04 */
[----:B------:R-:W-:-:S02]  /*8f80*/  @P5 IMAD.WIDE.U32 R30, R29, R218, c[0x0][0x180] ;  /* 0x000060001d1e5625 */ /* 0x000fc400078e00da */
        /* <DEDUP_REMOVED lines=16> */
.L_x_21798:
[----:B0-----:R-:W-:Y:S02]  /*9090*/  MOV R35, R204 ;  /* 0x000000cc00237202 */ /* 0x001fe40000000f00 */
.L_x_21799:
[----:B------:R-:W-:Y:S05]  /*90a0*/  BSYNC B0 ;  /* 0x0000000000007941 */ /* 0x000fea0003800000 */
.L_x_21797:
        /* <DEDUP_REMOVED lines=16> */
.L_x_21803:
[----:B------:R-:W-:Y:S05]  /*91b0*/  BSYNC B1 ;  /* 0x0000000000017941 */ /* 0x000fea0003800000 */
.L_x_21802:
        /* <DEDUP_REMOVED lines=44> */
.L_x_21801:
[----:B------:R-:W-:Y:S05]  /*9480*/  BSYNC B0 ;  /* 0x0000000000007941 */ /* 0x000fea0003800000 */
.L_x_21800:
        /* <DEDUP_REMOVED lines=22> */
.L_x_21805:
[----:B------:R-:W-:Y:S02]  /*95f0*/  IMAD.MOV.U32 R28, RZ, RZ, R204 ;  /* 0x000000ffff1c7224 */ /* 0x000fe400078e00cc */
.L_x_21806:
[----:B------:R-:W-:Y:S05]  /*9600*/  BSYNC B0 ;  /* 0x0000000000007941 */ /* 0x000fea0003800000 */
.L_x_21804:
        /* <DEDUP_REMOVED lines=16> */
.L_x_21810:
[----:B------:R-:W-:Y:S05]  /*9710*/  BSYNC B1 ;  /* 0x0000000000017941 */ /* 0x000fea0003800000 */
.L_x_21809:
        /* <DEDUP_REMOVED lines=44> */
.L_x_21808:
[----:B------:R-:W-:Y:S05]  /*99e0*/  BSYNC B0 ;  /* 0x0000000000007941 */ /* 0x000fea0003800000 */
.L_x_21807:
        /* <DEDUP_REMOVED lines=20> */
.L_x_21812:
[----:B------:R-:W-:Y:S02]  /*9b30*/  IMAD.MOV.U32 R28, RZ, RZ, R204 ;  /* 0x000000ffff1c7224 */ /* 0x000fe400078e00cc */
.L_x_21813:
[----:B------:R-:W-:Y:S05]  /*9b40*/  BSYNC B0 ;  /* 0x0000000000007941 */ /* 0x000fea0003800000 */
.L_x_21811:
        /* <DEDUP_REMOVED lines=16> */
.L_x_21817:
[----:B------:R-:W-:Y:S05]  /*9c50*/  BSYNC B1 ;  /* 0x0000000000017941 */ /* 0x000fea0003800000 */
.L_x_21816:
        /* <DEDUP_REMOVED lines=44> */
.L_x_21815:
[----:B------:R-:W-:Y:S05]  /*9f20*/  BSYNC B0 ;  /* 0x0000000000007941 */ /* 0x000fea0003800000 */
.L_x_21814:
        /* <DEDUP_REMOVED lines=20> */
.L_x_21819:
[----:B------:R-:W-:Y:S02]  /*a070*/  MOV R28, R204 ;  /* 0x000000cc001c7202 */ /* 0x000fe40000000f00 */
.L_x_21820:
[----:B------:R-:W-:Y:S05]  /*a080*/  BSYNC B0 ;  /* 0x0000000000007941 */ /* 0x000fea0003800000 */
.L_x_21818:
        /* <DEDUP_REMOVED lines=16> */
.L_x_21824:
[----:B------:R-:W-:Y:S05]  /*a190*/  BSYNC B1 ;  /* 0x0000000000017941 */ /* 0x000fea0003800000 */
.L_x_21823:
        /* <DEDUP_REMOVED lines=44> */
.L_x_21822:
[----:B------:R-:W-:Y:S05]  /*a460*/  BSYNC B0 ;  /* 0x0000000000007941 */ /* 0x000fea0003800000 */
.L_x_21821:
        /* <DEDUP_REMOVED lines=20> */
.L_x_21826:
[----:B------:R-:W-:Y:S02]  /*a5b0*/  IMAD.MOV.U32 R28, RZ, RZ, R204 ;  /* 0x000000ffff1c7224 */ /* 0x000fe400078e00cc */
.L_x_21827:
[----:B------:R-:W-:Y:S05]  /*a5c0*/  BSYNC B0 ;  /* 0x0000000000007941 */ /* 0x000fea0003800000 */
.L_x_21825:
        /* <DEDUP_REMOVED lines=16> */
.L_x_21831:
[----:B------:R-:W-:Y:S05]  /*a6d0*/  BSYNC B1 ;  /* 0x0000000000017941 */ /* 0x000fea0003800000 */
.L_x_21830:
        /* <DEDUP_REMOVED lines=44> */
.L_x_21829:
[----:B------:R-:W-:Y:S05]  /*a9a0*/  BSYNC B0 ;  /* 0x0000000000007941 */ /* 0x000fea0003800000 */
.L_x_21828:
        /* <DEDUP_REMOVED lines=20> */
.L_x_21833:
[----:B------:R-:W-:Y:S02]  /*aaf0*/  IMAD.MOV.U32 R28, RZ, RZ, R204 ;  /* 0x000000ffff1c7224 */ /* 0x000fe400078e00cc */
.L_x_21834:
[----:B------:R-:W-:Y:S05]  /*ab00*/  BSYNC B0 ;  /* 0x0000000000007941 */ /* 0x000fea0003800000 */
.L_x_21832:
        /* <DEDUP_REMOVED lines=16> */
.L_x_21838:
[----:B------:R-:W-:Y:S05]  /*ac10*/  BSYNC B1 ;  /* 0x0000000000017941 */ /* 0x000fea0003800000 */
.L_x_21837:
        /* <DEDUP_REMOVED lines=44> */
.L_x_21836:
[----:B------:R-:W-:Y:S05]  /*aee0*/  BSYNC B0 ;  /* 0x0000000000007941 */ /* 0x000fea0003800000 */
.L_x_21835:
        /* <DEDUP_REMOVED lines=20> */
.L_x_21840:
[----:B------:R-:W-:Y:S02]  /*b030*/  MOV R22, R204 ;  /* 0x000000cc00167202 */ /* 0x000fe40000000f00 */
.L_x_21841:
[----:B------:R-:W-:Y:S05]  /*b040*/  BSYNC B0 ;  /* 0x0000000000007941 */ /* 0x000fea0003800000 */
.L_x_21839:
        /* <DEDUP_REMOVED lines=16> */
.L_x_21845:
[----:B------:R-:W-:Y:S05]  /*b150*/  BSYNC B1 ;  /* 0x0000000000017941 */ /* 0x000fea0003800000 */
.L_x_21844:
        /* <DEDUP_REMOVED lines=44> */
.L_x_21843:
[----:B------:R-:W-:Y:S05]  /*b420*/  BSYNC B0 ;  /* 0x0000000000007941 */ /* 0x000fea0003800000 */
.L_x_21842:
        /* <DEDUP_REMOVED lines=21> */
.L_x_21847:
[----:B------:R-:W-:Y:S02]  /*b580*/  IMAD.MOV.U32 R22, RZ, RZ, R204 ;  /* 0x000000ffff167224 */ /* 0x000fe400078e00cc */
.L_x_21848:
[----:B------:R-:W-:Y:S05]  /*b590*/  BSYNC B0 ;  /* 0x0000000000007941 */ /* 0x000fea0003800000 */
.L_x_21846:
        /* <DEDUP_REMOVED lines=18> */
.L_x_21852:
[----:B------:R-:W-:Y:S05]  /*b6c0*/  BSYNC B1 ;  /* 0x0000000000017941 */ /* 0x000fea0003800000 */
.L_x_21851:
        /* <DEDUP_REMOVED lines=44> */
.L_x_21850:
[----:B------:R-:W-:Y:S05]  /*b990*/  BSYNC B0 ;  /* 0x0000000000007941 */ /* 0x000fea0003800000 */
.L_x_21849:
        /* <DEDUP_REMOVED lines=50> */
.L_x_21854:
[----:B0-----:R-:W-:Y:S02]  /*bcc0*/  IMAD.MOV.U32 R24, RZ, RZ, R204 ;  /* 0x000000ffff187224 */ /* 0x001fe400078e00cc */
.L_x_21855:
[----:B------:R-:W-:Y:S05]  /*bcd0*/  BSYNC B0 ;  /* 0x0000000000007941 */ /* 0x000fea0003800000 */
.L_x_21853:
        /* <DEDUP_REMOVED lines=16> */
.L_x_21859:
[----:B------:R-:W-:Y:S05]  /*bde0*/  BSYNC B1 ;  /* 0x0000000000017941 */ /* 0x000fea0003800000 */
.L_x_21858:
        /* <DEDUP_REMOVED lines=44> */
.L_x_21857:
[----:B------:R-:W-:Y:S05]  /*c0b0*/  BSYNC B0 ;  /* 0x0000000000007941 */ /* 0x000fea0003800000 */
.L_x_21856:
        /* <DEDUP_REMOVED lines=22> */
.L_x_21861:
[----:B------:R-:W-:Y:S02]  /*c220*/  MOV R24, R204 ;  /* 0x000000cc00187202 */ /* 0x000fe40000000f00 */
.L_x_21862:
[----:B------:R-:W-:Y:S05]  /*c230*/  BSYNC B0 ;  /* 0x0000000000007941 */ /* 0x000fea0003800000 */
.L_x_21860:
        /* <DEDUP_REMOVED lines=16> */
.L_x_21866:
[----:B------:R-:W-:Y:S05]  /*c340*/  BSYNC B1 ;  /* 0x0000000000017941 */ /* 0x000fea0003800000 */
.L_x_21865:
        /* <DEDUP_REMOVED lines=44> */
.L_x_21864:
[----:B------:R-:W-:Y:S05]  /*c610*/  BSYNC B0 ;  /* 0x0000000000007941 */ /* 0x000fea0003800000 */
.L_x_21863:
        /* <DEDUP_REMOVED lines=20> */
.L_x_21868:
[----:B------:R-:W-:Y:S02]  /*c760*/  IMAD.MOV.U32 R20, RZ, RZ, R204 ;  /* 0x000000ffff147224 */ /* 0x000fe400078e00cc */
.L_x_21869:
[----:B------:R-:W-:Y:S05]  /*c770*/  BSYNC B0 ;  /* 0x0000000000007941 */ /* 0x000fea0003800000 */
.L_x_21867:
        /* <DEDUP_REMOVED lines=16> */
.L_x_21873:
[----:B------:R-:W-:Y:S05]  /*c880*/  BSYNC B1 ;  /* 0x0000000000017941 */ /* 0x000fea0003800000 */
.L_x_21872:
        /* <DEDUP_REMOVED lines=44> */
.L_x_21871:
[----:B------:R-:W-:Y:S05]  /*cb50*/  BSYNC B0 ;  /* 0x0000000000007941 */ /* 0x000fea0003800000 */
.L_x_21870:
        /* <DEDUP_REMOVED lines=20> */
.L_x_21875:
[----:B------:R-:W-:Y:S02]  /*cca0*/  IMAD.MOV.U32 R20, RZ, RZ, R204 ;  /* 0x000000ffff147224 */ /* 0x000fe400078e00cc */
.L_x_21876:
[----:B------:R-:W-:Y:S05]  /*ccb0*/  BSYNC B0 ;  /* 0x0000000000007941 */ /* 0x000fea0003800000 */
.L_x_21874:
        /* <DEDUP_REMOVED lines=16> */
.L_x_21880:
[----:B------:R-:W-:Y:S05]  /*cdc0*/  BSYNC B1 ;  /* 0x0000000000017941 */ /* 0x000fea0003800000 */
.L_x_21879:
        /* <DEDUP_REMOVED lines=44> */
.L_x_21878:
[----:B------:R-:W-:Y:S05]  /*d090*/  BSYNC B0 ;  /* 0x0000000000007941 */ /* 0x000fea0003800000 */
.L_x_21877:
        /* <DEDUP_REMOVED lines=20> */
.L_x_21882:
[----:B------:R-:W-:Y:S02]  /*d1e0*/  MOV R20, R204 ;  /* 0x000000cc00147202 */ /* 0x000fe40000000f00 */
.L_x_21883:
[----:B------:R-:W-:Y:S05]  /*d1f0*/  BSYNC B0 ;  /* 0x0000000000007941 */ /* 0x000fea0003800000 */
.L_x_21881:
        /* <DEDUP_REMOVED lines=16> */
.L_x_21887:
[----:B------:R-:W-:Y:S05]  /*d300*/  BSYNC B1 ;  /* 0x0000000000017941 */ /* 0x000fea0003800000 */
.L_x_21886:
        /* <DEDUP_REMOVED lines=44> */
.L_x_21885:
[----:B------:R-:W-:Y:S05]  /*d5d0*/  BSYNC B0 ;  /* 0x0000000000007941 */ /* 0x000fea0003800000 */
.L_x_21884:
        /* <DEDUP_REMOVED lines=20> */
.L_x_21889:
[----:B------:R-:W-:Y:S02]  /*d720*/  IMAD.MOV.U32 R20, RZ, RZ, R204 ;  /* 0x000000ffff147224 */ /* 0x000fe400078e00cc */
.L_x_21890:
[----:B------:R-:W-:Y:S05]  /*d730*/  BSYNC B0 ;  /* 0x0000000000007941 */ /* 0x000fea0003800000 */
.L_x_21888:
        /* <DEDUP_REMOVED lines=16> */
.L_x_21894:
[----:B------:R-:W-:Y:S05]  /*d840*/  BSYNC B1 ;  /* 0x0000000000017941 */ /* 0x000fea0003800000 */
.L_x_21893:
        /* <DEDUP_REMOVED lines=44> */
.L_x_21892:
[----:B------:R-:W-:Y:S05]  /*db10*/  BSYNC B0 ;  /* 0x0000000000007941 */ /* 0x000fea0003800000 */
.L_x_21891:
        /* <DEDUP_REMOVED lines=20> */
.L_x_21896:
[----:B------:R-:W-:Y:S02]  /*dc60*/  IMAD.MOV.U32 R20, RZ, RZ, R204 ;  /* 0x000000ffff147224 */ /* 0x000fe400078e00cc */
.L_x_21897:
[----:B------:R-:W-:Y:S05]  /*dc70*/  BSYNC B0 ;  /* 0x0000000000007941 */ /* 0x000fea0003800000 */
.L_x_21895:
        /* <DEDUP_REMOVED lines=16> */
.L_x_21901:
[----:B------:R-:W-:Y:S05]  /*dd80*/  BSYNC B1 ;  /* 0x0000000000017941 */ /* 0x000fea0003800000 */
.L_x_21900:
        /* <DEDUP_REMOVED lines=44> */
.L_x_21899:
[----:B------:R-:W-:Y:S05]  /*e050*/  BSYNC B0 ;  /* 0x0000000000007941 */ /* 0x000fea0003800000 */
.L_x_21898:
        /* <DEDUP_REMOVED lines=21> */
.L_x_21903:
[----:B------:R-:W-:Y:S02]  /*e1b0*/  MOV R22, R204 ;  /* 0x000000cc00167202 */ /* 0x000fe40000000f00 */
.L_x_21904:
[----:B------:R-:W-:Y:S05]  /*e1c0*/  BSYNC B0 ;  /* 0x0000000000007941 */ /* 0x000fea0003800000 */
.L_x_21902:
        /* <DEDUP_REMOVED lines=18> */
.L_x_21908:
[----:B------:R-:W-:Y:S05]  /*e2f0*/  BSYNC B1 ;  /* 0x0000000000017941 */ /* 0x000fea0003800000 */
.L_x_21907:
        /* <DEDUP_REMOVED lines=44> */
.L_x_21906:
[----:B------:R-:W-:Y:S05]  /*e5c0*/  BSYNC B0 ;  /* 0x0000000000007941 */ /* 0x000fea0003800000 */
.L_x_21905:
[----:B------:R0:W1:Y:S01]  /*e5d0*/  I2F.U32 R20, R22 ;  /* 0x0000001600147306 */ /* 0x0000620000201000 */
[----:B------:R-:W-:Y:S02]  /*e5e0*/  SEL R26, RZ, 0x1, P2 ;  /* 0x00000001ff1a7807 */ /* 0x000fe40001000000 */
[----:B------:R-:W-:Y:S02]  /*e5f0*/  PRMT R23, RZ, 0x7610, R23 ;  /* 0x00007610ff177816 */ /* 0x000fe40000000017 */
[----:B------:R-:W-:Y:S01]  /*e600*/  SEL R28, RZ, 0x1, P0 ;  /* 0x00000001ff1c7807 */ /* 0x000fe20000000000 */
[----:B------:R-:W-:Y:S01]  /*e610*/  IMAD.WIDE.U32 R26, R26, 0x1000000, RZ ;  /* 0x010000001a1a7825 */ /* 0x000fe200078e00ff */
[----:B------:R-:W-:Y:S02]  /*e620*/  SEL R30, RZ, 0x10000, P5 ;  /* 0x00010000ff1e7807 */ /* 0x000fe40002800000 */
[----:B------:R-:W-:Y:S01]  /*e630*/  SEL R31, RZ, 0x100, P4 ;  /* 0x00000100ff1f7807 */ /* 0x000fe20002000000 */
[----:B------:R-:W-:Y:S01]  /*e640*/  FMUL.FTZ R24, R23, R212 ;  /* 0x000000d417187220 */ /* 0x000fe20000410000 */
[----:B------:R-:W-:Y:S01]  /*e650*/  LOP3.LUT P6, RZ, R206, 0x4, RZ, 0xc0, !PT ;  /* 0x00000004ceff7812 */ /* 0x000fe200078cc0ff */
[----:B0-----:R-:W-:Y:S01]  /*e660*/  IMAD.WIDE.U32 R22, R28, 0x100, RZ ;  /* 0x000001001c167825 */ /* 0x001fe200078e00ff */
[----:B------:R-:W-:-:S02]  /*e670*/  LOP3.LUT P4, RZ, R206, 0x2, RZ, 0xc0, !PT ;  /* 0x00000002ceff7812 */ /* 0x000fc4000788c0ff */
[----:B------:R-:W-:Y:S01]  /*e680*/  LOP3.LUT P5, RZ, R206, 0x8, RZ, 0xc0, !PT ;  /* 0x00000008ceff7812 */ /* 0x000fe200078ac0ff */
[----:B-1----:R-:W-:Y:S01]  /*e690*/  FFMA.FTZ R20, R20, R213, 1.1641532182693481445e-10 ;  /* 0x2f00000014147423 */ /* 0x002fe200000100d5 */
        /* <DEDUP_REMOVED lines=37> */
.L_x_21910:
[----:B0-----:R-:W-:Y:S02]  /*e8f0*/  IMAD.MOV.U32 R29, RZ, RZ, R204 ;  /* 0x000000ffff1d7224 */ /* 0x001fe400078e00cc */
.L_x_21911:
[----:B------:R-:W-:Y:S05]  /*e900*/  BSYNC B0 ;  /* 0x0000000000007941 */ /* 0x000fea0003800000 */
.L_x_21909:
        /* <DEDUP_REMOVED lines=16> */
.L_x_21915:
[----:B------:R-:W-:Y:S05]  /*ea10*/  BSYNC B1 ;  /* 0x0000000000017941 */ /* 0x000fea0003800000 */
.L_x_21914:
        /* <DEDUP_REMOVED lines=44> */
.L_x_21913:
[----:B------:R-:W-:Y:S05]  /*ece0*/  BSYNC B0 ;  /* 0x0000000000007941 */ /* 0x000fea0003800000 */
.L_x_21912:
        /* <DEDUP_REMOVED lines=22> */
.L_x_21917:
[----:B------:R-:W-:Y:S02]  /*ee50*/  IMAD.MOV.U32 R195, RZ, RZ, R204 ;  /* 0x000000ffffc37224 */ /* 0x000fe400078e00cc */
.L_x_21918:
[----:B------:R-:W-:Y:S05]  /*ee60*/  BSYNC B0 ;  /* 0x0000000000007941 */ /* 0x000fea0003800000 */
.L_x_21916:
        /* <DEDUP_REMOVED lines=16> */
.L_x_21922:
[----:B------:R-:W-:Y:S05]  /*ef70*/  BSYNC B1 ;  /* 0x0000000000017941 */ /* 0x000fea0003800000 */
.L_x_21921:
        /* <DEDUP_REMOVED lines=44> */
.L_x_21920:
[----:B------:R-:W-:Y:S05]  /*f240*/  BSYNC B0 ;  /* 0x0000000000007941 */ /* 0x000fea0003800000 */
.L_x_21919:
        /* <DEDUP_REMOVED lines=20> */
.L_x_21924:
[----:B------:R-:W-:Y:S02]  /*f390*/  MOV R20, R204 ;  /* 0x000000cc00147202 */ /* 0x000fe40000000f00 */
.L_x_21925:
[----:B------:R-:W-:Y:S05]  /*f3a0*/  BSYNC B0 ;  /* 0x0000000000007941 */ /* 0x000fea0003800000 */
.L_x_21923:
        /* <DEDUP_REMOVED lines=16> */
.L_x_21929:
[----:B------:R-:W-:Y:S05]  /*f4b0*/  BSYNC B1 ;  /* 0x0000000000017941 */ /* 0x000fea0003800000 */
.L_x_21928:
        /* <DEDUP_REMOVED lines=44> */
.L_x_21927:
[----:B------:R-:W-:Y:S05]  /*f780*/  BSYNC B0 ;  /* 0x0000000000007941 */ /* 0x000fea0003800000 */
.L_x_21926:
        /* <DEDUP_REMOVED lines=20> */
.L_x_21931:
[----:B------:R-:W-:Y:S02]  /*f8d0*/  IMAD.MOV.U32 R20, RZ, RZ, R204 ;  /* 0x000000ffff147224 */ /* 0x000fe400078e00cc */
.L_x_21932:
[----:B------:R-:W-:Y:S05]  /*f8e0*/  BSYNC B0 ;  /* 0x0000000000007941 */ /* 0x000fea0003800000 */
.L_x_21930:
        /* <DEDUP_REMOVED lines=16> */
.L_x_21936:
[----:B------:R-:W-:Y:S05]  /*f9f0*/  BSYNC B1 ;  /* 0x0000000000017941 */ /* 0x000fea0003800000 */
.L_x_21935:
        /* <DEDUP_REMOVED lines=44> */
.L_x_21934:
[----:B------:R-:W-:Y:S05]  /*fcc0*/  BSYNC B0 ;  /* 0x0000000000007941 */ /* 0x000fea0003800000 */
.L_x_21933:
        /* <DEDUP_REMOVED lines=20> */
.L_x_21938:
[----:B------:R-:W-:Y:S02]  /*fe10*/  IMAD.MOV.U32 R26, RZ, RZ, R204 ;  /* 0x000000ffff1a7224 */ /* 0x000fe400078e00cc */
.L_x_21939:
[----:B------:R-:W-:Y:S05]  /*fe20*/  BSYNC B0 ;  /* 0x0000000000007941 */ /* 0x000fea0003800000 */
.L_x_21937:
        /* <DEDUP_REMOVED lines=16> */
.L_x_21943:
[----:B------:R-:W-:Y:S05]  /*ff30*/  BSYNC B1 ;  /* 0x0000000000017941 */ /* 0x000fea0003800000 */
.L_x_21942:
        /* <DEDUP_REMOVED lines=40> */
[----:B------:R-:W-:Y:S02]  /*101c0*/  MOV R204, R198 ;  /* 0x000000c600cc7202 */ /* 0x000fe40000000f00 */
[----:B------:R-:W-:Y:S01]  /*101d0*/  LOP3.LUT R199, R199, R192, R196, 0x96, !PT ;  /* 0x000000c0c7c77212 */ /* 0x000fe200078e96c4 */
[----:B------:R-:W-:Y:S01]  /*101e0*/  IMAD.MOV.U32 R198, RZ, RZ, R24 ;  /* 0x000000ffffc67224 */ /* 0x000fe200078e0018 */
[----:B------:R-:W-:Y:S02]  /*101f0*/  LOP3.LUT R197, R25, R20, R19, 0x96, !PT ;  /* 0x0000001419c57212 */ /* 0x000fe400078e9613 */
.L_x_21941:
[----:B------:R-:W-:Y:S05]  /*10200*/  BSYNC B0 ;  /* 0x0000000000007941 */ /* 0x000fea0003800000 */
.L_x_21940:
        /* <DEDUP_REMOVED lines=20> */
.L_x_21945:
[----:B------:R-:W-:Y:S02]  /*10350*/  MOV R192, R204 ;  /* 0x000000cc00c07202 */ /* 0x000fe40000000f00 */
.L_x_21946:
[----:B------:R-:W-:Y:S05]  /*10360*/  BSYNC B0 ;  /* 0x0000000000007941 */ /* 0x000fea0003800000 */
.L_x_21944:
        /* <DEDUP_REMOVED lines=16> */
.L_x_21950:
[----:B------:R-:W-:Y:S05]  /*10470*/  BSYNC B1 ;  /* 0x0000000000017941 */ /* 0x000fea0003800000 */
.L_x_21949:
        /* <DEDUP_REMOVED lines=44> */
.L_x_21948:
[----:B------:R-:W-:Y:S05]  /*10740*/  BSYNC B0 ;  /* 0x0000000000007941 */ /* 0x000fea0003800000 */
.L_x_21947:
        /* <DEDUP_REMOVED lines=20> */
.L_x_21952:
[----:B------:R-:W-:Y:S02]  /*10890*/  IMAD.MOV.U32 R22, RZ, RZ, R204 ;  /* 0x000000ffff167224 */ /* 0x000fe400078e00cc */
.L_x_21953:
[----:B------:R-:W-:Y:S05]  /*108a0*/  BSYNC B0 ;  /* 0x0000000000007941 */ /* 0x000fea0003800000 */
.L_x_21951:
        /* <DEDUP_REMOVED lines=16> */
.L_x_21957:
[----:B------:R-:W-:Y:S05]  /*109b0*/  BSYNC B1 ;  /* 0x0000000000017941 */ /* 0x000fea0003800000 */
.L_x_21956:
        /* <DEDUP_REMOVED lines=43> */
[----:B------:R-:W-:Y:S02]  /*10c70*/  MOV R198, R26 ;  /* 0x0000001a00c67202 */ /* 0x000fe40000000f00 */
.L_x_21955:
[----:B------:R-:W-:Y:S05]  /*10c80*/  BSYNC B0 ;  /* 0x0000000000007941 */ /* 0x000fea0003800000 */
.L_x_21954:
        /* <DEDUP_REMOVED lines=21> */
.L_x_21959:
[----:B------:R-:W-:Y:S02]  /*10de0*/  IMAD.MOV.U32 R27, RZ, RZ, R204 ;  /* 0x000000ffff1b7224 */ /* 0x000fe400078e00cc */
.L_x_21960:
[----:B------:R-:W-:Y:S05]  /*10df0*/  BSYNC B0 ;  /* 0x0000000000007941 */ /* 0x000fea0003800000 */
.L_x_21958:
        /* <DEDUP_REMOVED lines=18> */
.L_x_21964:
[----:B------:R-:W-:Y:S05]  /*10f20*/  BSYNC B1 ;  /* 0x0000000000017941 */ /* 0x000fea0003800000 */
.L_x_21963:
        /* <DEDUP_REMOVED lines=44> */
.L_x_21962:
[----:B------:R-:W-:Y:S05]  /*111f0*/  BSYNC B0 ;  /* 0x0000000000007941 */ /* 0x000fea0003800000 */
.L_x_21961:
        /* <DEDUP_REMOVED lines=14> */
[----:B------:R-:W-:-:S03]  /*112e0*/  FMUL.FTZ R195, R195, c[0x0][0x1e8] ;  /* 0x00007a00c3c37a20 */ /* 0x000fc60000410000 */
[----:B------:R-:W-:Y:S01]  /*112f0*/  FSETP.GTU.FTZ.AND P2, PT, R20, c[0x0][0x1e4], PT ;  /* 0x0000790014007a0b */ /* 0x000fe20003f5c000 */
[----:B------:R-:W-:-:S03]  /*11300*/  IMAD.WIDE.U32 R20, R21, 0x1000000, RZ ;  /* 0x0100000015147825 */ /* 0x000fc600078e00ff */
[----:B------:R-:W-:Y:S02]  /*11310*/  SEL R211, RZ, 0x1000000, P2 ;  /* 0x01000000ffd37807 */ /* 0x000fe40001000000 */
[----:B------:R-:W-:Y:S02]  /*11320*/  LOP3.LUT R22, R192, R20, R22, 0xfe, !PT ;  /* 0x00000014c0167212 */ /* 0x000fe400078efe16 */
[----:B------:R-:W-:Y:S02]  /*11330*/  LOP3.LUT R217, R217, R211, R210, 0xfe, !PT ;  /* 0x000000d3d9d97212 */ /* 0x000fe400078efed2 */
[----:B------:R-:W-:Y:S02]  /*11340*/  SEL R211, RZ, 0x1, P4 ;  /* 0x00000001ffd37807 */ /* 0x000fe40002000000 */
[----:B------:R-:W-:Y:S02]  /*11350*/  SEL R20, RZ, 0x1, P3 ;  /* 0x00000001ff147807 */ /* 0x000fe40001800000 */
[----:B------:R-:W-:-:S02]  /*11360*/  FSEL R27, R195, RZ, !P2 ;  /* 0x000000ffc31b7208 */ /* 0x000fc40005000000 */
[----:B------:R-:W-:Y:S02]  /*11370*/  LOP3.LUT R22, R22, R211, RZ, 0xfc, !PT ;  /* 0x000000d316167212 */ /* 0x000fe400078efcff */
[----:B------:R-:W-:Y:S01]  /*11380*/  LOP3.LUT R195, R21, R217, R20, 0xfe, !PT ;  /* 0x000000d915c37212 */ /* 0x000fe200078efe14 */
[----:B------:R-:W-:Y:S01]  /*11390*/  IMAD.WIDE.U32 R20, R215, R218, c[0x0][0x188] ;  /* 0x00006200d7147625 */ /* 0x000fe200078e00da */
[----:B------:R-:W-:Y:S02]  /*113a0*/  IADD3 R211, R207, 0x300, RZ ;  /* 0x00000300cfd37810 */ /* 0x000fe40007ffe0ff */
[----:B------:R-:W-:Y:S01]  /*113b0*/  LOP3.LUT R23, R193, R195, R23, 0xfe, !PT ;  /* 0x000000c3c1177212 */ /* 0x000fe200078efe17 */
[----:B------:R-:W-:Y:S01]  /*113c0*/  @P6 FADD.FTZ R27, R75, R27 ;  /* 0x0000001b4b1b6221 */ /* 0x000fe20000010000 */
[----:B------:R0:W-:Y:S01]  /*113d0*/  STG.E.128 [R20.64], R28 ;  /* 0x0000001c14007986 */ /* 0x0001e2000c101d04 */
[----:B------:R-:W-:-:S03]  /*113e0*/  IMAD.WIDE.U32 R214, R215, R220, c[0x0][0x190] ;  /* 0x00006400d7d67625 */ /* 0x000fc600078e00dc */
[----:B------:R0:W-:Y:S01]  /*113f0*/  STG.E.128 [R20.64+0x10], R24 ;  /* 0x0000101814007986 */ /* 0x0001e2000c101d04 */
[----:B------:R-:W-:-:S03]  /*11400*/  IMAD.WIDE.U32 R194, R211, R194, c[0x0][0x170] ;  /* 0x00005c00d3c27625 */ /* 0x000fc600078e00c2 */
[----:B------:R0:W-:Y:S01]  /*11410*/  STG.E.64 [R214.64], R22 ;  /* 0x00000016d6007986 */ /* 0x0001e2000c101b04 */
[----:B------:R-:W-:-:S03]  /*11420*/  @P5 IMAD.WIDE.U32 R216, R218, R211, c[0x0][0x180] ;  /* 0x00006000dad85625 */ /* 0x000fc600078e00d3 */
[----:B------:R-:W5:Y:S04]  /*11430*/  LDG.E.128 R192, [R194.64] ;  /* 0x00000004c2c07981 */ /* 0x000f68000c1e1d00 */
        /* <DEDUP_REMOVED lines=14> */
.L_x_21966:
[----:B0-----:R-:W-:Y:S02]  /*11520*/  MOV R210, R204 ;  /* 0x000000cc00d27202 */ /* 0x001fe40000000f00 */
.L_x_21967:
[----:B------:R-:W-:Y:S05]  /*11530*/  BSYNC B0 ;  /* 0x0000000000007941 */ /* 0x000fea0003800000 */
.L_x_21965:
        /* <DEDUP_REMOVED lines=16> */
.L_x_21971:
[----:B------:R-:W-:Y:S05]  /*11640*/  BSYNC B1 ;  /* 0x0000000000017941 */ /* 0x000fea0003800000 */
.L_x_21970:
        /* <DEDUP_REMOVED lines=44> */
.L_x_21969:
[----:B------:R-:W-:Y:S05]  /*11910*/  BSYNC B0 ;  /* 0x0000000000007941 */ /* 0x000fea0003800000 */
.L_x_21968:
[----:B------:R-:W0:Y:S01]  /*11920*/  I2F.U32 R20, R210 ;  /* 0x000000d200147306 */ /* 0x000e220000201000 */
[----:B-----5:R-:W-:Y:S01]  /*11930*/  PRMT R21, RZ, 0x5410, R192 ;  /* 0x00005410ff157816 */ /* 0x020fe200000000c0 */
        /* <DEDUP_REMOVED lines=20> */
.L_x_21973:
[----:B------:R-:W-:Y:S02]  /*11a80*/  IMAD.MOV.U32 R210, RZ, RZ, R204 ;  /* 0x000000ffffd27224 */ /* 0x000fe400078e00cc */
.L_x_21974:
[----:B------:R-:W-:Y:S05]  /*11a90*/  BSYNC B0 ;  /* 0x0000000000007941 */ /* 0x000fea0003800000 */
.L_x_21972:
        /* <DEDUP_REMOVED lines=16> */
.L_x_21978:
[----:B------:R-:W-:Y:S05]  /*11ba0*/  BSYNC B1 ;  /* 0x0000000000017941 */ /* 0x000fea0003800000 */
.L_x_21977:
        /* <DEDUP_REMOVED lines=44> */
.L_x_21976:
[----:B------:R-:W-:Y:S05]  /*11e70*/  BSYNC B0 ;  /* 0x0000000000007941 */ /* 0x000fea0003800000 */
.L_x_21975:
        /* <DEDUP_REMOVED lines=20> */
.L_x_21980:
[----:B------:R-:W-:Y:S02]  /*11fc0*/  IMAD.MOV.U32 R192, RZ, RZ, R204 ;  /* 0x000000ffffc07224 */ /* 0x000fe400078e00cc */
.L_x_21981:
[----:B------:R-:W-:Y:S05]  /*11fd0*/  BSYNC B0 ;  /* 0x0000000000007941 */ /* 0x000fea0003800000 */
.L_x_21979:
        /* <DEDUP_REMOVED lines=16> */
.L_x_21985:
[----:B------:R-:W-:Y:S05]  /*120e0*/  BSYNC B1 ;  /* 0x0000000000017941 */ /* 0x000fea0003800000 */
.L_x_21984:
        /* <DEDUP_REMOVED lines=44> */
.L_x_21983:
[----:B------:R-:W-:Y:S05]  /*123b0*/  BSYNC B0 ;  /* 0x0000000000007941 */ /* 0x000fea0003800000 */
.L_x_21982:
        /* <DEDUP_REMOVED lines=20> */
.L_x_21987:
[----:B------:R-:W-:Y:S02]  /*12500*/  MOV R192, R204 ;  /* 0x000000cc00c07202 */ /* 0x000fe40000000f00 */
.L_x_21988:
[----:B------:R-:W-:Y:S05]  /*12510*/  BSYNC B0 ;  /* 0x0000000000007941 */ /* 0x000fea0003800000 */
.L_x_21986:
        /* <DEDUP_REMOVED lines=16> */
.L_x_21992:
[----:B------:R-:W-:Y:S05]  /*12620*/  BSYNC B1 ;  /* 0x0000000000017941 */ /* 0x000fea0003800000 */
.L_x_21991:
        /* <DEDUP_REMOVED lines=43> */
[----:B------:R-:W-:-:S06]  /*128e0*/  HFMA2.MMA R214, -RZ, RZ, 0, 0 ;  /* 0x00000000ffd67435 */ /* 0x000fcc00000001ff */
.L_x_21990:
[----:B------:R-:W-:Y:S05]  /*128f0*/  BSYNC B0 ;  /* 0x0000000000007941 */ /* 0x000fea0003800000 */
.L_x_21989:
        /* <DEDUP_REMOVED lines=20> */
.L_x_21994:
[----:B------:R-:W-:Y:S02]  /*12a40*/  IMAD.MOV.U32 R210, RZ, RZ, R204 ;  /* 0x000000ffffd27224 */ /* 0x000fe400078e00cc */
.L_x_21995:
[----:B------:R-:W-:Y:S05]  /*12a50*/  BSYNC B0 ;  /* 0x0000000000007941 */ /* 0x000fea0003800000 */
.L_x_21993:
        /* <DEDUP_REMOVED lines=16> */
.L_x_21999:
[----:B------:R-:W-:Y:S05]  /*12b60*/  BSYNC B1 ;  /* 0x0000000000017941 */ /* 0x000fea0003800000 */
.L_x_21998:
        /* <DEDUP_REMOVED lines=44> */
.L_x_21997:
[----:B------:R-:W-:Y:S05]  /*12e30*/  BSYNC B0 ;  /* 0x0000000000007941 */ /* 0x000fea0003800000 */
.L_x_21996:
        /* <DEDUP_REMOVED lines=20> */
.L_x_22001:
[----:B------:R-:W-:Y:S02]  /*12f80*/  IMAD.MOV.U32 R210, RZ, RZ, R204 ;  /* 0x000000ffffd27224 */ /* 0x000fe400078e00cc */
.L_x_22002:
[----:B------:R-:W-:Y:S05]  /*12f90*/  BSYNC B0 ;  /* 0x0000000000007941 */ /* 0x000fea0003800000 */
.L_x_22000:
        /* <DEDUP_REMOVED lines=16> */
.L_x_22006:
[----:B------:R-:W-:Y:S05]  /*130a0*/  BSYNC B1 ;  /* 0x0000000000017941 */ /* 0x000fea0003800000 */
.L_x_22005:
        /* <DEDUP_REMOVED lines=42> */
[----:B------:R-:W-:Y:S02]  /*13350*/  IMAD.MOV.U32 R198, RZ, RZ, R214 ;  /* 0x000000ffffc67224 */ /* 0x000fe400078e00d6 */
[----:B------:R-:W-:Y:S02]  /*13360*/  IMAD.MOV.U32 R214, RZ, RZ, RZ ;  /* 0x000000ffffd67224 */ /* 0x000fe400078e00ff */
.L_x_22004:
[----:B------:R-:W-:Y:S05]  /*13370*/  BSYNC B0 ;  /* 0x0000000000007941 */ /* 0x000fea0003800000 */
.L_x_22003:
        /* <DEDUP_REMOVED lines=20> */
.L_x_22008:
[----:B------:R-:W-:Y:S02]  /*134c0*/  MOV R219, R204 ;  /* 0x000000cc00db7202 */ /* 0x000fe40000000f00 */
.L_x_22009:
[----:B------:R-:W-:Y:S05]  /*134d0*/  BSYNC B0 ;  /* 0x0000000000007941 */ /* 0x000fea0003800000 */
.L_x_22007:
        /* <DEDUP_REMOVED lines=16> */
.L_x_22013:
[----:B------:R-:W-:Y:S05]  /*135e0*/  BSYNC B1 ;  /* 0x0000000000017941 */ /* 0x000fea0003800000 */
.L_x_22012:
        /* <DEDUP_REMOVED lines=44> */
.L_x_22011:
[----:B------:R-:W-:Y:S05]  /*138b0*/  BSYNC B0 ;  /* 0x0000000000007941 */ /* 0x000fea0003800000 */
.L_x_22010:
        /* <DEDUP_REMOVED lines=21> */
.L_x_22015:
[----:B------:R-:W-:Y:S02]  /*13a10*/  IMAD.MOV.U32 R219, RZ, RZ, R204 ;  /* 0x000000ffffdb7224 */ /* 0x000fe400078e00cc */
.L_x_22016:
[----:B------:R-:W-:Y:S05]  /*13a20*/  BSYNC B0 ;  /* 0x0000000000007941 */ /* 0x000fea0003800000 */
.L_x_22014:
        /* <DEDUP_REMOVED lines=18> */
.L_x_22020:
[----:B------:R-:W-:Y:S05]  /*13b50*/  BSYNC B1 ;  /* 0x0000000000017941 */ /* 0x000fea0003800000 */
.L_x_22019:
        /* <DEDUP_REMOVED lines=44> */
.L_x_22018:
[----:B------:R-:W-:Y:S05]  /*13e20*/  BSYNC B0 ;  /* 0x0000000000007941 */ /* 0x000fea0003800000 */
.L_x_22017:
[----:B------:R-:W-:Y:S01]  /*13e30*/  FADD.FTZ R214, RZ, R68 ;  /* 0x00000044ffd67221 */ /* 0x000fe20000010000 */
[----:B------:R-:W-:Y:S02]  /*13e40*/  PRMT R195, RZ, 0x7610, R195 ;  /* 0x00007610ffc37816 */ /* 0x000fe400000000c3 */
[----:B------:R-:W-:Y:S01]  /*13e50*/  LOP3.LUT P6, RZ, R206, 0x4, RZ, 0xc0, !PT ;  /* 0x00000004ceff7812 */ /* 0x000fe200078cc0ff */
[----:B------:R-:W-:Y:S01]  /*13e60*/  FADD.FTZ R215, R69, R214 ;  /* 0x000000d645d77221 */ /* 0x000fe20000010000 */
[----:B------:R-:W-:Y:S01]  /*13e70*/  SEL R221, RZ, 0x10000, P5 ;  /* 0x00010000ffdd7807 */ /* 0x000fe20002800000 */
[----:B------:R-:W-:Y:S01]  /*13e80*/  FMUL.FTZ R195, R195, R212 ;  /* 0x000000d4c3c37220 */ /* 0x000fe20000410000 */
[----:B------:R-:W-:Y:S01]  /*13e90*/  SEL R212, RZ, 0x1, P2 ;  /* 0x00000001ffd47807 */ /* 0x000fe20001000000 */
[----:B------:R-:W-:Y:S01]  /*13ea0*/  FADD.FTZ R214, R70, R215 ;  /* 0x000000d746d67221 */ /* 0x000fe20000010000 */
[----:B------:R-:W-:Y:S01]  /*13eb0*/  SEL R224, RZ, 0x100, P4 ;  /* 0x00000100ffe07807 */ /* 0x000fe20002000000 */
[----:B------:R-:W-:Y:S01]  /*13ec0*/  FMUL.FTZ R195, R195, c[0x0][0x1e8] ;  /* 0x00007a00c3c37a20 */ /* 0x000fe20000410000 */
        /* <DEDUP_REMOVED lines=42> */
[----:B------:R-:W-:-:S03]  /*14170*/  FADD.FTZ R216, R30, R215 ;  /* 0x000000d71ed87221 */ /* 0x000fc60000010000 */
[----:B------:R-:W-:Y:S01]  /*14180*/  FSETP.GTU.FTZ.AND P2, PT, R214, c[0x0][0x1e4], PT ;  /* 0x00007900d6007a0b */ /* 0x000fe20003f5c000 */
[----:B------:R-:W-:Y:S01]  /*14190*/  FADD.FTZ R213, R31, R216 ;  /* 0x000000d81fd57221 */ /* 0x000fe20000010000 */
[----:B------:R-:W-:Y:S02]  /*141a0*/  SEL R214, RZ, 0x1, P1 ;  /* 0x00000001ffd67807 */ /* 0x000fe40000800000 */
[----:B------:R-:W-:Y:S01]  /*141b0*/  SEL R216, RZ, 0x1, P0 ;  /* 0x00000001ffd87807 */ /* 0x000fe20000000000 */
[----:B------:R-:W-:Y:S01]  /*141c0*/  FADD.FTZ R222, R24, R213 ;  /* 0x000000d518de7221 */ /* 0x000fe20000010000 */
[----:B------:R-:W-:Y:S01]  /*141d0*/  SEL R223, RZ, 0x1000000, P2 ;  /* 0x01000000ffdf7807 */ /* 0x000fe20001000000 */
[----:B------:R-:W-:Y:S01]  /*141e0*/  IMAD.WIDE.U32 R212, R212, 0x1000000, RZ ;  /* 0x01000000d4d47825 */ /* 0x000fe200078e00ff */
[----:B------:R-:W-:Y:S02]  /*141f0*/  FSEL R195, R195, RZ, !P2 ;  /* 0x000000ffc3c37208 */ /* 0x000fe40005000000 */
[----:B------:R-:W-:Y:S01]  /*14200*/  LOP3.LUT R224, R224, R223, R221, 0xfe, !PT ;  /* 0x000000dfe0e07212 */ /* 0x000fe200078efedd */
[----:B------:R-:W-:Y:S01]  /*14210*/  FADD.FTZ R219, R25, R222 ;  /* 0x000000de19db7221 */ /* 0x000fe20000010000 */
[----:B------:R-:W-:Y:S01]  /*14220*/  SEL R223, RZ, 0x1, P3 ;  /* 0x00000001ffdf7807 */ /* 0x000fe20001800000 */
[----:B------:R-:W-:Y:S01]  /*14230*/  IMAD.WIDE.U32 R214, R214, 0x10000, RZ ;  /* 0x00010000d6d67825 */ /* 0x000fe200078e00ff */
[----:B------:R-:W-:-:S02]  /*14240*/  SEL R221, RZ, 0x1, P5 ;  /* 0x00000001ffdd7807 */ /* 0x000fc40002800000 */
[----:B------:R-:W-:Y:S01]  /*14250*/  LOP3.LUT R213, R213, R224, R223, 0xfe, !PT ;  /* 0x000000e0d5d57212 */ /* 0x000fe200078efedf */
[----:B------:R-:W-:Y:S01]  /*14260*/  FADD.FTZ R222, R26, R219 ;  /* 0x000000db1ade7221 */ /* 0x000fe20000010000 */
[----:B------:R-:W-:Y:S01]  /*14270*/  LOP3.LUT P1, RZ, R2, 0xff, RZ, 0xc0, !PT ;  /* 0x000000ff02ff7812 */ /* 0x000fe2000782c0ff */
[----:B------:R-:W-:Y:S01]  /*14280*/  IMAD.WIDE.U32 R216, R216, 0x100, RZ ;  /* 0x00000100d8d87825 */ /* 0x000fe200078e00ff */
[----:B------:R-:W-:-:S03]  /*14290*/  LOP3.LUT P0, RZ, R0, 0x1f, RZ, 0xc0, !PT ;  /* 0x0000001f00ff7812 */ /* 0x000fc6000780c0ff */
[----:B------:R-:W-:Y:S01]  /*142a0*/  FADD.FTZ R219, R27, R222 ;  /* 0x000000de1bdb7221 */ /* 0x000fe20000010000 */
[----:B------:R-:W-:Y:S01]  /*142b0*/  LOP3.LUT R212, R216, R212, R214, 0xfe, !PT ;  /* 0x000000d4d8d47212 */ /* 0x000fe200078efed6 */
[----:B------:R-:W-:Y:S01]  /*142c0*/  @P6 FADD.FTZ R195, R75, R195 ;  /* 0x000000c34bc36221 */ /* 0x000fe20000010000 */
[----:B------:R-:W-:Y:S01]  /*142d0*/  LOP3.LUT R213, R217, R213, R215, 0xfe, !PT ;  /* 0x000000d5d9d57212 */ /* 0x000fe200078efed7 */
[----:B------:R-:W-:Y:S01]  /*142e0*/  FADD.FTZ R214, R20, R219 ;  /* 0x000000db14d67221 */ /* 0x000fe20000010000 */
[----:B------:R-:W-:Y:S01]  /*142f0*/  LOP3.LUT R212, R212, R221, RZ, 0xfc, !PT ;  /* 0x000000ddd4d47212 */ /* 0x000fe200078efcff */
[----:B------:R-:W-:-:S04]  /*14300*/  IMAD.WIDE.U32 R218, R211, R218, c[0x0][0x188] ;  /* 0x00006200d3da7625 */ /* 0x000fc800078e00da */
[----:B------:R-:W-:Y:S01]  /*14310*/  IMAD.WIDE.U32 R220, R211, R220, c[0x0][0x190] ;  /* 0x00006400d3dc7625 */ /* 0x000fe200078e00dc */
[----:B------:R0:W-:Y:S03]  /*14320*/  STG.E.128 [R218.64], R20 ;  /* 0x00000014da007986 */ /* 0x0001e6000c101d04 */
[----:B------:R-:W-:Y:S01]  /*14330*/  FADD.FTZ R223, R21, R214 ;  /* 0x000000d615df7221 */ /* 0x000fe20000010000 */
[----:B------:R0:W-:Y:S03]  /*14340*/  STG.E.128 [R218.64+0x10], R192 ;  /* 0x000010c0da007986 */ /* 0x0001e6000c101d04 */
[----:B------:R-:W-:Y:S01]  /*14350*/  FADD.FTZ R214, R22, R223 ;  /* 0x000000df16d67221 */ /* 0x000fe20000010000 */
[----:B------:R0:W-:Y:S03]  /*14360*/  STG.E.64 [R220.64], R212 ;  /* 0x000000d4dc007986 */ /* 0x0001e6000c101b04 */
[----:B------:R-:W-:Y:S01]  /*14370*/  FADD.FTZ R215, R23, R214 ;  /* 0x000000d617d77221 */ /* 0x000fe20000010000 */
[----:B------:R-:W-:-:S03]  /*14380*/  SHF.R.U32.HI R214, RZ, 0x5, R0 ;  /* 0x00000005ffd67819 */ /* 0x000fc60000011600 */
[----:B------:R-:W-:Y:S01]  /*14390*/  FADD.FTZ R216, R192, R215 ;  /* 0x000000d7c0d87221 */ /* 0x000fe20000010000 */
[----:B------:R-:W-:-:S03]  /*143a0*/  LOP3.LUT R214, R214, 0x7fffffc, RZ, 0xc0, !PT ;  /* 0x07fffffcd6d67812 */ /* 0x000fc600078ec0ff */
[----:B------:R-:W-:Y:S01]  /*143b0*/  FADD.FTZ R215, R193, R216 ;  /* 0x000000d8c1d77221 */ /* 0x000fe20000010000 */
[----:B------:R-:W-:-:S03]  /*143c0*/  @!P1 IADD3 R214, R214, 0x4, RZ ;  /* 0x00000004d6d69810 */ /* 0x000fc60007ffe0ff */
[----:B------:R-:W-:-:S04]  /*143d0*/  FADD.FTZ R216, R194, R215 ;  /* 0x000000d7c2d87221 */ /* 0x000fc80000010000 */
[----:B------:R-:W-:Y:S01]  /*143e0*/  FADD.FTZ R215, R195, R216 ;  /* 0x000000d8c3d77221 */ /* 0x000fe20000010000 */
[----:B------:R-:W-:Y:S05]  /*143f0*/  BRA.DIV ~URZ, `(.L_x_22021) ;  /* 0x00001a627f007947 */ /* 0x000fea000b800000 */
[----:B0-----:R0:W1:Y:S02]  /*14400*/  SHFL.BFLY PT, R212, R215, 0x1, 0x1f ;  /* 0x0c201f00d7d47f89 */ /* 0x00106400000e0000 */
.L_x_22025:
        /* <DEDUP_REMOVED lines=132> */
.L_x_22026:
[----:B------:R-:W-:Y:S01]  /*14c50*/  SHF.R.U32.HI R217, RZ, 0x5, R0 ;  /* 0x00000005ffd97819 */ /* 0x000fe20000011600 */
[----:B-1----:R-:W-:Y:S01]  /*14c60*/  FADD.FTZ R213, R220, R215 ;  /* 0x000000d7dcd57221 */ /* 0x002fe20000010000 */
        /* <DEDUP_REMOVED lines=8> */
[----:B------:R-:W-:Y:S01]  /*14cf0*/  @!P1 IADD3 R219, R214, R219, RZ ;  /* 0x000000dbd6db9210 */ /* 0x000fe20007ffe0ff */
[----:B------:R-:W-:Y:S01]  /*14d00*/  @!P1 IMAD.MOV.U32 R218, RZ, RZ, 0x700 ;  /* 0x00000700ffda9424 */ /* 0x000fe200078e00ff */
[----:B0-----:R-:W-:Y:S01]  /*14d10*/  CS2R R214, SRZ ;  /* 0x0000000000d67805 */ /* 0x001fe2000001ff00 */
[----:B------:R-:W-:Y:S02]  /*14d20*/  LOP3.LUT P0, RZ, R217, 0x1f, R0, 0xf8, !PT ;  /* 0x0000001fd9ff7812 */ /* 0x000fe4000780f800 */
[----:B------:R-:W-:Y:S01]  /*14d30*/  I2F R225, R218 ;  /* 0x000000da00e17306 */ /* 0x000fe20000201400 */
[----:B------:R-:W0:Y:S04]  /*14d40*/  SHFL.DOWN PT, R221, R218, 0x2, 0x1f ;  /* 0x08401f00dadd7f89 */ /* 0x000e2800000e0000 */
[----:B------:R-:W-:Y:S01]  /*14d50*/  @!P1 LDS.64 R214, [R219.X8] ;  /* 0x00000000dbd69984 */ /* 0x000fe20000008a00 */
[----:B------:R-:W-:-:S02]  /*14d60*/  ISETP.NE.AND P1, PT, RZ, UR6, PT ;  /* 0x00000006ff007c0c */ /* 0x000fc4000bf25270 */
[----:B0-----:R-:W-:Y:S02]  /*14d70*/  IADD3 R220, R221, R218, RZ ;  /* 0x000000dadddc7210 */ /* 0x001fe40007ffe0ff */
        /* <DEDUP_REMOVED lines=13> */
[----:B------:R-:W1:Y:S01]  /*14e50*/  SHFL.DOWN PT, R212, R215, 0x2, 0x1f ;  /* 0x08401f00d7d47f89 */ /* 0x000e6200000e0000 */
[----:B------:R-:W-:-:S03]  /*14e60*/  FMUL.FTZ R214, R214, R214 ;  /* 0x000000d6d6d67220 */ /* 0x000fc60000410000 */
[----:B------:R-:W2:Y:S01]  /*14e70*/  SHFL.DOWN PT, R216, R219, 0x1, 0x1f ;  /* 0x08201f00dbd87f89 */ /* 0x000ea200000e0000 */
[----:B------:R-:W-:-:S04]  /*14e80*/  FMUL.FTZ R214, R214, R225 ;  /* 0x000000e1d6d67220 */ /* 0x000fc80000410000 */
[----:B------:R-:W-:Y:S02]  /*14e90*/  FMUL.FTZ R214, R214, R221 ;  /* 0x000000ddd6d67220 */ /* 0x000fe40000410000 */
[----:B-1----:R-:W-:-:S04]  /*14ea0*/  FADD.FTZ R212, R212, R215 ;  /* 0x000000d7d4d47221 */ /* 0x002fc80000010000 */
[----:B------:R-:W-:Y:S02]  /*14eb0*/  FFMA.FTZ R212, R213, R214, R212 ;  /* 0x000000d6d5d47223 */ /* 0x000fe400000100d4 */
[----:B--2---:R-:W-:Y:S02]  /*14ec0*/  FMUL.FTZ R220, R216, R227 ;  /* 0x000000e3d8dc7220 */ /* 0x004fe40000410000 */
[----:B------:R-:W-:Y:S01]  /*14ed0*/  FADD.FTZ R216, R219, -R216 ;  /* 0x800000d8dbd87221 */ /* 0x000fe20000010000 */
[----:B------:R-:W1:Y:S01]  /*14ee0*/  SHFL.DOWN PT, R213, R212, 0x1, 0x1f ;  /* 0x08201f00d4d57f89 */ /* 0x000e6200000e0000 */
[----:B------:R-:W-:Y:S02]  /*14ef0*/  FFMA.FTZ R215, R222, R219, R220 ;  /* 0x000000dbded77223 */ /* 0x000fe400000100dc */
[----:B------:R-:W-:Y:S02]  /*14f00*/  FMUL.FTZ R217, R216, R216 ;  /* 0x000000d8d8d97220 */ /* 0x000fe40000410000 */
[----:B0-----:R-:W-:-:S02]  /*14f10*/  FMUL.FTZ R215, R218, R215 ;  /* 0x000000d7dad77220 */ /* 0x001fc40000410000 */
[----:B------:R-:W-:Y:S02]  /*14f20*/  FMUL.FTZ R217, R222, R217 ;  /* 0x000000d9ded97220 */ /* 0x000fe40000410000 */
[----:B------:R-:W-:Y:S02]  /*14f30*/  @!P0 IMAD.MOV.U32 R216, RZ, RZ, 0x4 ;  /* 0x00000004ffd88424 */ /* 0x000fe400078e00ff */
[----:B------:R-:W-:Y:S01]  /*14f40*/  FMUL.FTZ R227, R217, R227 ;  /* 0x000000e3d9e37220 */ /* 0x000fe20000410000 */
[----:B------:R-:W0:Y:S01]  /*14f50*/  SHFL.IDX PT, R215, R215, RZ, 0x1f ;  /* 0x00001fffd7d77589 */ /* 0x000e2200000e0000 */
[----:B------:R-:W-:-:S04]  /*14f60*/  @!P0 IMAD.WIDE R216, R205, R216, c[0x0][0x1a0] ;  /* 0x00006800cdd88625 */ /* 0x000fc800078e02d8 */
[----:B-1----:R-:W-:-:S04]  /*14f70*/  FADD.FTZ R213, R212, R213 ;  /* 0x000000d5d4d57221 */ /* 0x002fc80000010000 */
[----:B------:R-:W-:-:S06]  /*14f80*/  FFMA.FTZ R227, R218, R227, R213 ;  /* 0x000000e3dae37223 */ /* 0x000fcc00000100d5 */
[----:B------:R-:W1:Y:S01]  /*14f90*/  SHFL.IDX PT, R227, R227, RZ, 0x1f ;  /* 0x00001fffe3e37589 */ /* 0x000e6200000e0000 */
[----:B0-----:R-:W-:-:S03]  /*14fa0*/  FSEL R212, R215, RZ, !P1 ;  /* 0x000000ffd7d47208 */ /* 0x001fc60004800000 */
[----:B------:R0:W-:Y:S02]  /*14fb0*/  @!P0 STG.E [R216.64], R215 ;  /* 0x000000d7d8008986 */ /* 0x0001e4000c101904 */
[--C-:B------:R-:W-:Y:S02]  /*14fc0*/  FADD.FTZ R214, R49, -R212.reuse ;  /* 0x800000d431d67221 */ /* 0x100fe40000010000 */
[--C-:B------:R-:W-:Y:S02]  /*14fd0*/  FADD.FTZ R213, R48, -R212.reuse ;  /* 0x800000d430d57221 */ /* 0x100fe40000010000 */
[--C-:B------:R-:W-:Y:S02]  /*14fe0*/  FADD.FTZ R49, R37, -R212.reuse ;  /* 0x800000d425317221 */ /* 0x100fe40000010000 */
[--C-:B------:R-:W-:Y:S02]  /*14ff0*/  FADD.FTZ R48, R36, -R212.reuse ;  /* 0x800000d424307221 */ /* 0x100fe40000010000 */
[----:B------:R-:W-:Y:S01]  /*15000*/  FADD.FTZ R226, R24, -R212 ;  /* 0x800000d418e27221 */ /* 0x000fe20000010000 */
[----:B0-----:R-:W-:Y:S01]  /*15010*/  MOV R216, c[0x0][0x1e0] ;  /* 0x0000780000d87a02 */ /* 0x001fe20000000f00 */
[----:B------:R-:W-:-:S02]  /*15020*/  FMUL.FTZ R215, R215, R215 ;  /* 0x000000d7d7d77220 */ /* 0x000fc40000410000 */
[----:B------:R-:W-:Y:S02]  /*15030*/  @!P0 IMAD.MOV.U32 R24, RZ, RZ, 0x4 ;  /* 0x00000004ff188424 */ /* 0x000fe400078e00ff */
[--C-:B------:R-:W-:Y:S01]  /*15040*/  FADD.FTZ R68, R68, -R212.reuse ;  /* 0x800000d444447221 */ /* 0x100fe20000010000 */
[----:B------:R-:W-:Y:S01]  /*15050*/  FSEL R37, R215, RZ, P1 ;  /* 0x000000ffd7257208 */ /* 0x000fe20000800000 */
[--C-:B------:R-:W-:Y:S01]  /*15060*/  FADD.FTZ R69, R69, -R212.reuse ;  /* 0x800000d445457221 */ /* 0x100fe20000010000 */
[----:B------:R-:W-:Y:S01]  /*15070*/  LOP3.LUT P1, RZ, R2, 0xff, RZ, 0xc0, !PT ;  /* 0x000000ff02ff7812 */ /* 0x000fe2000782c0ff */
[----:B-1----:R-:W-:Y:S02]  /*15080*/  FFMA.FTZ R36, R227, R216, c[0x0][0x228] ;  /* 0x00008a00e3247623 */ /* 0x002fe400000100d8 */
[--C-:B------:R-:W-:Y:S01]  /*15090*/  FADD.FTZ R70, R70, -R212.reuse ;  /* 0x800000d446467221 */ /* 0x100fe20000010000 */
[----:B------:R-:W-:Y:S01]  /*150a0*/  SEL R2, RZ, 0x1, P1 ;  /* 0x00000001ff027807 */ /* 0x000fe20000800000 */
[----:B------:R-:W-:Y:S01]  /*150b0*/  FADD.FTZ R36, R36, R37 ;  /* 0x0000002524247221 */ /* 0x000fe20000010000 */
[----:B------:R-:W-:Y:S01]  /*150c0*/  IADD3 R37, R207, 0x100, RZ ;  /* 0x00000100cf257810 */ /* 0x000fe20007ffe0ff */
[----:B------:R-:W-:-:S02]  /*150d0*/  FADD.FTZ R64, R64, -R212 ;  /* 0x800000d440407221 */ /* 0x000fc40000010000 */
[----:B------:R-:W0:Y:S01]  /*150e0*/  MUFU.RSQ R221, R36 ;  /* 0x0000002400dd7308 */ /* 0x000e220000001400 */
[--C-:B------:R-:W-:Y:S02]  /*150f0*/  FADD.FTZ R65, R65, -R212.reuse ;  /* 0x800000d441417221 */ /* 0x100fe40000010000 */
[--C-:B------:R-:W-:Y:S02]  /*15100*/  FADD.FTZ R238, R20, -R212.reuse ;  /* 0x800000d414ee7221 */ /* 0x100fe40000010000 */
[--C-:B------:R-:W-:Y:S02]  /*15110*/  FADD.FTZ R236, R21, -R212.reuse ;  /* 0x800000d415ec7221 */ /* 0x100fe40000010000 */
[--C-:B------:R-:W-:Y:S02]  /*15120*/  FADD.FTZ R58, R58, -R212.reuse ;  /* 0x800000d43a3a7221 */ /* 0x100fe40000010000 */
[----:B------:R-:W-:Y:S02]  /*15130*/  FADD.FTZ R59, R59, -R212 ;  /* 0x800000d43b3b7221 */ /* 0x000fe40000010000 */
[C---:B------:R-:W-:Y:S01]  /*15140*/  @!P0 IMAD.WIDE R20, R205.reuse, R24, c[0x0][0x1a8] ;  /* 0x00006a00cd148625 */ /* 0x040fe200078e0218 */
[----:B------:R-:W-:-:S03]  /*15150*/  IADD3 R205, R205, c[0x0][0x160], RZ ;  /* 0x00005800cdcd7a10 */ /* 0x000fc60007ffe0ff */
[--C-:B------:R-:W-:Y:S01]  /*15160*/  FADD.FTZ R232, R27, -R212.reuse ;  /* 0x800000d41be87221 */ /* 0x100fe20000010000 */
[----:B0-----:R0:W-:Y:S01]  /*15170*/  @!P0 STG.E [R20.64], R221 ;  /* 0x000000dd14008986 */ /* 0x0011e2000c101904 */
[--C-:B------:R-:W-:Y:S02]  /*15180*/  FADD.FTZ R234, R22, -R212.reuse ;  /* 0x800000d416ea7221 */ /* 0x100fe40000010000 */
[--C-:B------:R-:W-:Y:S02]  /*15190*/  FADD.FTZ R240, R23, -R212.reuse ;  /* 0x800000d417f07221 */ /* 0x100fe40000010000 */
[--C-:B------:R-:W-:Y:S02]  /*151a0*/  FADD.FTZ R71, R71, -R212.reuse ;  /* 0x800000d447477221 */ /* 0x100fe40000010000 */
[--C-:B------:R-:W-:Y:S02]  /*151b0*/  FADD.FTZ R220, R29, -R212.reuse ;  /* 0x800000d41ddc7221 */ /* 0x100fe40000010000 */
[----:B------:R-:W-:-:S02]  /*151c0*/  FADD.FTZ R230, R26, -R212 ;  /* 0x800000d41ae67221 */ /* 0x000fc40000010000 */
[C---:B------:R-:W-:Y:S02]  /*151d0*/  FMUL.FTZ R23, R221.reuse, R68 ;  /* 0x00000044dd177220 */ /* 0x040fe40000410000 */
[C---:B------:R-:W-:Y:S02]  /*151e0*/  FMUL.FTZ R22, R221.reuse, R69 ;  /* 0x00000045dd167220 */ /* 0x040fe40000410000 */
[----:B------:R-:W-:Y:S02]  /*151f0*/  FMUL.FTZ R27, R221, R70 ;  /* 0x00000046dd1b7220 */ /* 0x000fe40000410000 */
[--C-:B------:R-:W-:Y:S02]  /*15200*/  FADD.FTZ R216, R33, -R212.reuse ;  /* 0x800000d421d87221 */ /* 0x100fe40000010000 */
[----:B------:R-:W-:Y:S02]  /*15210*/  FADD.FTZ R222, R30, -R212 ;  /* 0x800000d41ede7221 */ /* 0x000fe40000010000 */
[----:B------:R-:W-:-:S02]  /*15220*/  FMUL.FTZ R29, R221, R64 ;  /* 0x00000040dd1d7220 */ /* 0x000fc40000410000 */
[----:B------:R-:W-:Y:S02]  /*15230*/  FMUL.FTZ R26, R221, R65 ;  /* 0x00000041dd1a7220 */ /* 0x000fe40000410000 */
[--C-:B------:R-:W-:Y:S02]  /*15240*/  FADD.FTZ R66, R66, -R212.reuse ;  /* 0x800000d442427221 */ /* 0x100fe40000010000 */
[--C-:B------:R-:W-:Y:S02]  /*15250*/  FADD.FTZ R67, R67, -R212.reuse ;  /* 0x800000d443437221 */ /* 0x100fe40000010000 */
[C---:B------:R-:W-:Y:S02]  /*15260*/  FMUL.FTZ R33, R221.reuse, R58 ;  /* 0x0000003add217220 */ /* 0x040fe40000410000 */
[----:B------:R-:W-:Y:S02]  /*15270*/  FMUL.FTZ R30, R221, R59 ;  /* 0x0000003bdd1e7220 */ /* 0x000fe40000410000 */
[----:B------:R-:W-:-:S02]  /*15280*/  FADD.FTZ R228, R25, -R212 ;  /* 0x800000d419e47221 */ /* 0x000fc40000010000 */
[----:B------:R-:W-:Y:S02]  /*15290*/  FMUL.FTZ R24, R221, R71 ;  /* 0x00000047dd187220 */ /* 0x000fe40000410000 */
[----:B0-----:R-:W-:Y:S02]  /*152a0*/  FFMA.FTZ R20, R132, R23, R188 ;  /* 0x0000001784147223 */ /* 0x001fe400000100bc */
[----:B------:R-:W-:Y:S02]  /*152b0*/  FFMA.FTZ R25, R133, R22, R189 ;  /* 0x0000001685197223 */ /* 0x000fe400000100bd */
[----:B------:R-:W-:Y:S02]  /*152c0*/  FFMA.FTZ R21, R134, R27, R190 ;  /* 0x0000001b86157223 */ /* 0x000fe400000100be */
[--C-:B------:R-:W-:Y:S01]  /*152d0*/  FADD.FTZ R219, R28, -R212.reuse ;  /* 0x800000d41cdb7221 */ /* 0x100fe20000010000 */
[----:B------:R-:W-:Y:S01]  /*152e0*/  F2FP.BF16.PACK_AB R20, R25, R20 ;  /* 0x000000141914723e */ /* 0x000fe200000010ff */
[----:B------:R-:W-:-:S02]  /*152f0*/  FADD.FTZ R224, R31, -R212 ;  /* 0x800000d41fe07221 */ /* 0x000fc40000010000 */
[----:B------:R-:W-:Y:S02]  /*15300*/  FFMA.FTZ R22, R128, R29, R184 ;  /* 0x0000001d80167223 */ /* 0x000fe400000100b8 */
[----:B------:R-:W-:Y:S02]  /*15310*/  FFMA.FTZ R27, R129, R26, R185 ;  /* 0x0000001a811b7223 */ /* 0x000fe400000100b9 */
[----:B------:R-:W-:Y:S02]  /*15320*/  FADD.FTZ R60, R60, -R212 ;  /* 0x800000d43c3c7221 */ /* 0x000fe40000010000 */
[----:B------:R-:W-:Y:S01]  /*15330*/  FMUL.FTZ R31, R221, R66 ;  /* 0x00000042dd1f7220 */ /* 0x000fe20000410000 */
[----:B------:R-:W-:Y:S01]  /*15340*/  F2FP.BF16.PACK_AB R22, R27, R22 ;  /* 0x000000161b16723e */ /* 0x000fe200000010ff */
[----:B------:R-:W-:Y:S02]  /*15350*/  FMUL.FTZ R28, R221, R67 ;  /* 0x00000043dd1c7220 */ /* 0x000fe40000410000 */
[----:B------:R-:W-:-:S02]  /*15360*/  FFMA.FTZ R33, R122, R33, R178 ;  /* 0x000000217a217223 */ /* 0x000fc400000100b2 */
[----:B------:R-:W-:Y:S02]  /*15370*/  FFMA.FTZ R30, R123, R30, R179 ;  /* 0x0000001e7b1e7223 */ /* 0x000fe400000100b3 */
[--C-:B------:R-:W-:Y:S02]  /*15380*/  FADD.FTZ R61, R61, -R212.reuse ;  /* 0x800000d43d3d7221 */ /* 0x100fe40000010000 */
[--C-:B------:R-:W-:Y:S01]  /*15390*/  FADD.FTZ R62, R62, -R212.reuse ;  /* 0x800000d43e3e7221 */ /* 0x100fe20000010000 */
[----:B------:R-:W-:Y:S01]  /*153a0*/  F2FP.BF16.PACK_AB R27, R30, R33 ;  /* 0x000000211e1b723e */ /* 0x000fe200000010ff */
[--C-:B------:R-:W-:Y:S02]  /*153b0*/  FADD.FTZ R56, R56, -R212.reuse ;  /* 0x800000d438387221 */ /* 0x100fe40000010000 */
[----:B------:R-:W-:Y:S02]  /*153c0*/  FADD.FTZ R57, R57, -R212 ;  /* 0x800000d439397221 */ /* 0x000fe40000010000 */
[----:B------:R-:W-:-:S02]  /*153d0*/  FFMA.FTZ R24, R135, R24, R191 ;  /* 0x0000001887187223 */ /* 0x000fc400000100bf */
[----:B------:R-:W-:Y:S02]  /*153e0*/  FFMA.FTZ R23, R130, R31, R186 ;  /* 0x0000001f82177223 */ /* 0x000fe400000100ba */
[----:B------:R-:W-:Y:S01]  /*153f0*/  FFMA.FTZ R28, R131, R28, R187 ;  /* 0x0000001c831c7223 */ /* 0x000fe200000100bb */
[----:B------:R-:W-:Y:S01]  /*15400*/  F2FP.BF16.PACK_AB R21, R24, R21 ;  /* 0x000000151815723e */ /* 0x000fe200000010ff */
[C---:B------:R-:W-:Y:S02]  /*15410*/  FMUL.FTZ R25, R221.reuse, R60 ;  /* 0x0000003cdd197220 */ /* 0x040fe40000410000 */
[C---:B------:R-:W-:Y:S01]  /*15420*/  FMUL.FTZ R26, R221.reuse, R61 ;  /* 0x0000003ddd1a7220 */ /* 0x040fe20000410000 */
[----:B------:R-:W-:Y:S01]  /*15430*/  F2FP.BF16.PACK_AB R23, R28, R23 ;  /* 0x000000171c17723e */ /* 0x000fe200000010ff */
[----:B------:R-:W-:Y:S02]  /*15440*/  FMUL.FTZ R31, R221, R62 ;  /* 0x0000003edd1f7220 */ /* 0x000fe40000410000 */
        /* <DEDUP_REMOVED lines=8> */
[--C-:B------:R-:W-:Y:S01]  /*154d0*/  FADD.FTZ R50, R50, -R212.reuse ;  /* 0x800000d432327221 */ /* 0x100fe20000010000 */
[----:B------:R-:W-:Y:S01]  /*154e0*/  F2FP.BF16.PACK_AB R24, R29, R24 ;  /* 0x000000181d18723e */ /* 0x000fe200000010ff */
[----:B------:R-:W-:Y:S02]  /*154f0*/  FADD.FTZ R51, R51, -R212 ;  /* 0x800000d433337221 */ /* 0x000fe40000010000 */
[----:B------:R-:W-:Y:S02]  /*15500*/  FMUL.FTZ R28, R221, R63 ;  /* 0x0000003fdd1c7220 */ /* 0x000fe40000410000 */
[----:B------:R-:W-:Y:S02]  /*15510*/  FFMA.FTZ R26, R120, R33, R176 ;  /* 0x00000021781a7223 */ /* 0x000fe400000100b0 */
[----:B------:R-:W-:-:S02]  /*15520*/  FFMA.FTZ R31, R121, R30, R177 ;  /* 0x0000001e791f7223 */ /* 0x000fc400000100b1 */
[----:B------:R-:W-:Y:S02]  /*15530*/  FFMA.FTZ R30, R112, R213, R168 ;  /* 0x000000d5701e7223 */ /* 0x000fe400000100a8 */
[----:B------:R-:W-:Y:S01]  /*15540*/  FFMA.FTZ R33, R113, R214, R169 ;  /* 0x000000d671217223 */ /* 0x000fe200000100a9 */
[----:B------:R-:W-:Y:S01]  /*15550*/  F2FP.BF16.PACK_AB R26, R31, R26 ;  /* 0x0000001a1f1a723e */ /* 0x000fe200000010ff */
[--C-:B------:R-:W-:Y:S02]  /*15560*/  FADD.FTZ R52, R52, -R212.reuse ;  /* 0x800000d434347221 */ /* 0x100fe40000010000 */
[--C-:B------:R-:W-:Y:S01]  /*15570*/  FADD.FTZ R54, R54, -R212.reuse ;  /* 0x800000d436367221 */ /* 0x100fe20000010000 */
[----:B------:R-:W-:Y:S01]  /*15580*/  F2FP.BF16.PACK_AB R30, R33, R30 ;  /* 0x0000001e211e723e */ /* 0x000fe200000010ff */
[--C-:B------:R-:W-:Y:S02]  /*15590*/  FADD.FTZ R215, R32, -R212.reuse ;  /* 0x800000d420d77221 */ /* 0x100fe40000010000 */
[----:B------:R-:W-:-:S02]  /*155a0*/  FADD.FTZ R218, R35, -R212 ;  /* 0x800000d423da7221 */ /* 0x000fc40000010000 */
[--C-:B------:R-:W-:Y:S02]  /*155b0*/  FADD.FTZ R53, R53, -R212.reuse ;  /* 0x800000d435357221 */ /* 0x100fe40000010000 */
[C---:B------:R-:W-:Y:S02]  /*155c0*/  FMUL.FTZ R35, R221.reuse, R50 ;  /* 0x00000032dd237220 */ /* 0x040fe40000410000 */
[----:B------:R-:W-:Y:S02]  /*155d0*/  FMUL.FTZ R32, R221, R51 ;  /* 0x00000033dd207220 */ /* 0x000fe40000410000 */
[----:B------:R-:W-:Y:S02]  /*155e0*/  FFMA.FTZ R28, R127, R28, R183 ;  /* 0x0000001c7f1c7223 */ /* 0x000fe400000100b7 */
[--C-:B------:R-:W-:Y:S02]  /*155f0*/  FADD.FTZ R55, R55, -R212.reuse ;  /* 0x800000d437377221 */ /* 0x100fe40000010000 */
[----:B------:R-:W-:Y:S01]  /*15600*/  FMUL.FTZ R29, R221, R52 ;  /* 0x00000034dd1d7220 */ /* 0x000fe20000410000 */
[----:B------:R-:W-:Y:S01]  /*15610*/  F2FP.BF16.PACK_AB R25, R28, R25 ;  /* 0x000000191c19723e */ /* 0x000fe200000010ff */
[----:B------:R-:W-:-:S02]  /*15620*/  FADD.FTZ R217, R34, -R212 ;  /* 0x800000d422d97221 */ /* 0x000fc40000010000 */
[----:B------:R-:W-:Y:S02]  /*15630*/  FMUL.FTZ R33, R221, R54 ;  /* 0x00000036dd217220 */ /* 0x000fe40000410000 */
[----:B------:R-:W-:Y:S02]  /*15640*/  FFMA.FTZ R35, R114, R35, R170 ;  /* 0x0000002372237223 */ /* 0x000fe400000100aa */
[----:B------:R-:W-:Y:S02]  /*15650*/  FFMA.FTZ R32, R115, R32, R171 ;  /* 0x0000002073207223 */ /* 0x000fe400000100ab */
[C---:B------:R-:W-:Y:S02]  /*15660*/  FMUL.FTZ R34, R221.reuse, R53 ;  /* 0x00000035dd227220 */ /* 0x040fe40000410000 */
[----:B------:R-:W-:Y:S01]  /*15670*/  FMUL.FTZ R36, R221, R55 ;  /* 0x00000037dd247220 */ /* 0x000fe20000410000 */
[----:B------:R-:W-:Y:S01]  /*15680*/  F2FP.BF16.PACK_AB R31, R32, R35 ;  /* 0x00000023201f723e */ /* 0x000fe200000010ff */
[----:B------:R-:W-:Y:S01]  /*15690*/  FFMA.FTZ R28, R116, R29, R172 ;  /* 0x0000001d741c7223 */ /* 0x000fe200000100ac */
[C---:B------:R-:W-:Y:S01]  /*156a0*/  LEA R32, P0, R207.reuse, c[0x0][0x208], 0x4 ;  /* 0x00008200cf207a11 */ /* 0x040fe200078020ff */
[----:B------:R-:W-:Y:S01]  /*156b0*/  FADD.FTZ R44, R44, -R212 ;  /* 0x800000d42c2c7221 */ /* 0x000fe20000010000 */
[----:B------:R-:W-:Y:S01]  /*156c0*/  IADD3 R35, R207, 0x80, RZ ;  /* 0x00000080cf237810 */ /* 0x000fe20007ffe0ff */
[----:B------:R-:W-:-:S02]  /*156d0*/  FFMA.FTZ R29, R118, R33, R174 ;  /* 0x00000021761d7223 */ /* 0x000fc400000100ae */
[--C-:B------:R-:W-:Y:S02]  /*156e0*/  FADD.FTZ R45, R45, -R212.reuse ;  /* 0x800000d42d2d7221 */ /* 0x100fe40000010000 */
[----:B------:R-:W-:Y:S02]  /*156f0*/  FFMA.FTZ R33, R117, R34, R173 ;  /* 0x0000002275217223 */ /* 0x000fe400000100ad */
[--C-:B------:R-:W-:Y:S02]  /*15700*/  FADD.FTZ R46, R46, -R212.reuse ;  /* 0x800000d42e2e7221 */ /* 0x100fe40000010000 */
[--C-:B------:R-:W-:Y:S01]  /*15710*/  FADD.FTZ R47, R47, -R212.reuse ;  /* 0x800000d42f2f7221 */ /* 0x100fe20000010000 */
[----:B------:R-:W-:Y:S01]  /*15720*/  F2FP.BF16.PACK_AB R28, R33, R28 ;  /* 0x0000001c211c723e */ /* 0x000fe200000010ff */
[----:B------:R-:W-:Y:S01]  /*15730*/  FFMA.FTZ R36, R119, R36, R175 ;  /* 0x0000002477247223 */ /* 0x000fe200000100af */
[----:B------:R-:W-:Y:S01]  /*15740*/  LEA.HI.X R33, R207, c[0x0][0x20c], RZ, 0x4, P0 ;  /* 0x00008300cf217a11 */ /* 0x000fe200000f24ff */
[----:B------:R-:W-:-:S02]  /*15750*/  FADD.FTZ R40, R40, -R212 ;  /* 0x800000d428287221 */ /* 0x000fc40000010000 */
[----:B------:R-:W-:Y:S01]  /*15760*/  IMAD.MOV.U32 R50, RZ, RZ, 0x10 ;  /* 0x00000010ff327424 */ /* 0x000fe200078e00ff */
[----:B------:R-:W-:Y:S01]  /*15770*/  F2FP.BF16.PACK_AB R29, R36, R29 ;  /* 0x0000001d241d723e */ /* 0x000fe200000010ff */
[----:B------:R-:W-:Y:S01]  /*15780*/  FMUL.FTZ R51, R221, R44 ;  /* 0x0000002cdd337220 */ /* 0x000fe20000410000 */
[----:B------:R-:W-:Y:S01]  /*15790*/  STG.E.128 [R32.64], R20 ;  /* 0x0000001420007986 */ /* 0x000fe2000c101d04 */
[--C-:B------:R-:W-:Y:S02]  /*157a0*/  FADD.FTZ R41, R41, -R212.reuse ;  /* 0x800000d429297221 */ /* 0x100fe40000010000 */
[C---:B------:R-:W-:Y:S02]  /*157b0*/  FMUL.FTZ R44, R221.reuse, R45 ;  /* 0x0000002ddd2c7220 */ /* 0x040fe40000410000 */
[----:B------:R-:W-:Y:S02]  /*157c0*/  FADD.FTZ R42, R42, -R212 ;  /* 0x800000d42a2a7221 */ /* 0x000fe40000010000 */
[----:B------:R-:W-:-:S02]  /*157d0*/  FMUL.FTZ R45, R221, R46 ;  /* 0x0000002edd2d7220 */ /* 0x000fc40000410000 */
[--C-:B------:R-:W-:Y:S02]  /*157e0*/  FADD.FTZ R43, R43, -R212.reuse ;  /* 0x800000d42b2b7221 */ /* 0x100fe40000010000 */
[--C-:B------:R-:W-:Y:S02]  /*157f0*/  FADD.FTZ R192, R192, -R212.reuse ;  /* 0x800000d4c0c07221 */ /* 0x100fe40000010000 */
[----:B------:R-:W-:Y:S02]  /*15800*/  FADD.FTZ R242, R193, -R212 ;  /* 0x800000d4c1f27221 */ /* 0x000fe40000010000 */
[----:B------:R-:W-:Y:S02]  /*15810*/  FMUL.FTZ R46, R221, R47 ;  /* 0x0000002fdd2e7220 */ /* 0x000fe40000410000 */
[----:B------:R-:W-:-:S04]  /*15820*/  IMAD.WIDE.U32 R34, R35, R50, c[0x0][0x208] ;  /* 0x0000820023227625 */ /* 0x000fc800078e0032 */
[----:B------:R-:W-:Y:S01]  /*15830*/  FMUL.FTZ R47, R221, R40 ;  /* 0x00000028dd2f7220 */ /* 0x000fe20000410000 */
[----:B------:R0:W-:Y:S01]  /*15840*/  STG.E.128 [R34.64], R24 ;  /* 0x0000001822007986 */ /* 0x0001e2000c101d04 */
[----:B------:R-:W-:-:S04]  /*15850*/  IMAD.WIDE.U32 R36, R37, R50, c[0x0][0x208] ;  /* 0x0000820025247625 */ /* 0x000fc800078e0032 */
[C---:B------:R-:W-:Y:S01]  /*15860*/  FMUL.FTZ R40, R221.reuse, R41 ;  /* 0x00000029dd287220 */ /* 0x040fe20000410000 */
[----:B------:R1:W-:Y:S01]  /*15870*/  STG.E.128 [R36.64], R28 ;  /* 0x0000001c24007986 */ /* 0x0003e2000c101d04 */
[C---:B------:R-:W-:Y:S02]  /*15880*/  FMUL.FTZ R41, R221.reuse, R42 ;  /* 0x0000002add297220 */ /* 0x040fe40000410000 */
[C---:B------:R-:W-:Y:S02]  /*15890*/  FMUL.FTZ R42, R221.reuse, R43 ;  /* 0x0000002bdd2a7220 */ /* 0x040fe40000410000 */
[C---:B------:R-:W-:Y:S02]  /*158a0*/  FMUL.FTZ R61, R221.reuse, R192 ;  /* 0x000000c0dd3d7220 */ /* 0x040fe40000410000 */
[----:B------:R-:W-:Y:S02]  /*158b0*/  FMUL.FTZ R242, R221, R242 ;  /* 0x000000f2ddf27220 */ /* 0x000fe40000410000 */
[----:B------:R-:W-:-:S02]  /*158c0*/  FADD.FTZ R38, R38, -R212 ;  /* 0x800000d426267221 */ /* 0x000fc40000010000 */
[----:B------:R-:W-:Y:S02]  /*158d0*/  FMUL.FTZ R43, R221, R48 ;  /* 0x00000030dd2b7220 */ /* 0x000fe40000410000 */
[--C-:B------:R-:W-:Y:S02]  /*158e0*/  FADD.FTZ R39, R39, -R212.reuse ;  /* 0x800000d427277221 */ /* 0x100fe40000010000 */
[C---:B------:R-:W-:Y:S02]  /*158f0*/  FMUL.FTZ R48, R221.reuse, R49 ;  /* 0x00000031dd307220 */ /* 0x040fe40000410000 */
[C---:B------:R-:W-:Y:S02]  /*15900*/  FMUL.FTZ R55, R221.reuse, R226 ;  /* 0x000000e2dd377220 */ /* 0x040fe40000410000 */
[----:B------:R-:W-:Y:S02]  /*15910*/  FMUL.FTZ R228, R221, R228 ;  /* 0x000000e4dde47220 */ /* 0x000fe40000410000 */
[----:B------:R-:W-:-:S02]  /*15920*/  FADD.FTZ R194, R194, -R212 ;  /* 0x800000d4c2c27221 */ /* 0x000fc40000010000 */
[----:B------:R-:W-:Y:S02]  /*15930*/  FFMA.FTZ R51, R108, R51, R164 ;  /* 0x000000336c337223 */ /* 0x000fe400000100a4 */
[----:B------:R-:W-:Y:S02]  /*15940*/  FFMA.FTZ R44, R109, R44, R165 ;  /* 0x0000002c6d2c7223 */ /* 0x000fe400000100a5 */
[----:B0-----:R-:W-:Y:S02]  /*15950*/  FFMA.FTZ R34, R80, R61, R136 ;  /* 0x0000003d50227223 */ /* 0x001fe40000010088 */
[----:B-1----:R-:W-:Y:S01]  /*15960*/  FFMA.FTZ R37, R81, R242, R137 ;  /* 0x000000f251257223 */ /* 0x002fe20000010089 */
[----:B------:R-:W-:Y:S01]  /*15970*/  F2FP.BF16.PACK_AB R20, R44, R51 ;  /* 0x000000332c14723e */ /* 0x000fe200000010ff */
[----:B------:R-:W-:Y:S01]  /*15980*/  FADD.FTZ R212, R195, -R212 ;  /* 0x800000d4c3d47221 */ /* 0x000fe20000010000 */
[----:B------:R-:W-:Y:S01]  /*15990*/  IADD3 R51, R207, 0x280, RZ ;  /* 0x00000280cf337810 */ /* 0x000fe20007ffe0ff */
[----:B------:R-:W-:Y:S01]  /*159a0*/  FMUL.FTZ R49, R221, R38 ;  /* 0x00000026dd317220 */ /* 0x000fe20000410000 */
[----:B------:R-:W-:Y:S01]  /*159b0*/  F2FP.BF16.PACK_AB R34, R37, R34 ;  /* 0x000000222522723e */ /* 0x000fe200000010ff */
[----:B------:R-:W-:Y:S01]  /*159c0*/  FMUL.FTZ R38, R221, R39 ;  /* 0x00000027dd267220 */ /* 0x000fe20000410000 */
[C---:B------:R-:W-:Y:S01]  /*159d0*/  IADD3 R37, R207.reuse, 0x180, RZ ;  /* 0x00000180cf257810 */ /* 0x040fe20007ffe0ff */
[----:B------:R-:W-:Y:S01]  /*159e0*/  FFMA.FTZ R24, R100, R43, R156 ;  /* 0x0000002b64187223 */ /* 0x000fe2000001009c */
[----:B------:R-:W-:Y:S01]  /*159f0*/  IADD3 R207, R207, 0x200, RZ ;  /* 0x00000200cfcf7810 */ /* 0x000fe20007ffe0ff */
        /* <DEDUP_REMOVED lines=17> */
[C---:B------:R-:W-:Y:S02]  /*15b10*/  FMUL.FTZ R39, R221.reuse, R238 ;  /* 0x000000eedd277220 */ /* 0x040fe40000410000 */
[C---:B------:R-:W-:Y:S01]  /*15b20*/  FMUL.FTZ R236, R221.reuse, R236 ;  /* 0x000000ecddec7220 */ /* 0x040fe20000410000 */
[----:B------:R-:W-:Y:S01]  /*15b30*/  F2FP.BF16.PACK_AB R22, R40, R47 ;  /* 0x0000002f2816723e */ /* 0x000fe200000010ff */
[----:B------:R-:W-:Y:S01]  /*15b40*/  FMUL.FTZ R59, R221, R234 ;  /* 0x000000eadd3b7220 */ /* 0x000fe20000410000 */
[----:B------:R-:W-:Y:S01]  /*15b50*/  LEA R40, P0, R211, c[0x0][0x208], 0x4 ;  /* 0x00008200d3287a11 */ /* 0x000fe200078020ff */
[----:B------:R-:W-:-:S02]  /*15b60*/  FMUL.FTZ R240, R221, R240 ;  /* 0x000000f0ddf07220 */ /* 0x000fc40000410000 */
[C---:B------:R-:W-:Y:S02]  /*15b70*/  FMUL.FTZ R63, R221.reuse, R194 ;  /* 0x000000c2dd3f7220 */ /* 0x040fe40000410000 */
[----:B------:R-:W-:Y:S02]  /*15b80*/  FMUL.FTZ R212, R221, R212 ;  /* 0x000000d4ddd47220 */ /* 0x000fe40000410000 */
[----:B------:R-:W-:Y:S02]  /*15b90*/  FFMA.FTZ R45, R110, R45, R166 ;  /* 0x0000002d6e2d7223 */ /* 0x000fe400000100a6 */
[----:B------:R-:W-:Y:S02]  /*15ba0*/  FFMA.FTZ R41, R106, R41, R162 ;  /* 0x000000296a297223 */ /* 0x000fe400000100a2 */
[----:B------:R-:W-:Y:S02]  /*15bb0*/  FFMA.FTZ R42, R107, R42, R163 ;  /* 0x0000002a6b2a7223 */ /* 0x000fe400000100a3 */
[----:B------:R-:W-:-:S02]  /*15bc0*/  FFMA.FTZ R46, R111, R46, R167 ;  /* 0x0000002e6f2e7223 */ /* 0x000fc400000100a7 */
        /* <DEDUP_REMOVED lines=40> */
.L_x_22023:
[----:B------:R-:W-:Y:S05]  /*15e50*/  EXIT ;  /* 0x000000000000794d */ /* 0x000fea0003800000 */
.L_x_22021:
[----:B0-----:R-:W-:Y:S01]  /*15e60*/  HFMA2.MMA R220, -RZ, RZ, 0, 5.9604644775390625e-08 ;  /* 0x00000001ffdc7435 */ /* 0x001fe200000001ff */
[----:B------:R-:W-:Y:S01]  /*15e70*/  IMAD.MOV.U32 R213, RZ, RZ, 0x1f ;  /* 0x0000001fffd57424 */ /* 0x000fe200078e00ff */
[----:B------:R-:W-:Y:S01]  /*15e80*/  MOV R216, 0x15eb0 ;  /* 0x00015eb000d87802 */ /* 0x000fe20000000f00 */
[----:B------:R-:W-:-:S03]  /*15e90*/  IMAD.MOV.U32 R218, RZ, RZ, -0x1 ;  /* 0xffffffffffda7424 */ /* 0x000fc600078e00ff */
[----:B------:R-:W-:Y:S05]  /*15ea0*/  CALL.REL.NOINC `($__internal_73_$__cuda_sm70_shflsync_bfly_p) ;  /* 0x00000a9000007944 */ /* 0x000fea0003c00000 */
[----:B-1----:R-:W-:Y:S01]  /*15eb0*/  MOV R212, R220 ;  /* 0x000000dc00d47202 */ /* 0x002fe20000000f00 */
[----:B0-----:R-:W-:Y:S05]  /*15ec0*/  BRA `(.L_x_22025) ;  /* 0xffffe54000007947 */ /* 0x001fea000383ffff */
.L_x_22022:
[----:B------:R-:W-:Y:S01]  /*15ed0*/  IMAD.MOV.U32 R220, RZ, RZ, 0x2 ;  /* 0x00000002ffdc7424 */ /* 0x000fe200078e00ff */
[----:B------:R-:W-:Y:S01]  /*15ee0*/  MOV R218, 0xffffffff ;  /* 0xffffffff00da7802 */ /* 0x000fe20000000f00 */
[----:B------:R-:W-:Y:S01]  /*15ef0*/  IMAD.MOV.U32 R213, RZ, RZ, 0x1f ;  /* 0x0000001fffd57424 */ /* 0x000fe200078e00ff */
[----:B------:R-:W-:-:S02]  /*15f00*/  MOV R216, 0x15f20 ;  /* 0x00015f2000d87802 */ /* 0x000fc40000000f00 */
[----:B------:R-:W-:Y:S05]  /*15f10*/  CALL.REL.NOINC `($__internal_73_$__cuda_sm70_shflsync_bfly_p) ;  /* 0x00000a2000007944 */ /* 0x000fea0003c00000 */
[----:B01----:R-:W-:Y:S01]  /*15f20*/  FADD.FTZ R215, R215, R220 ;  /* 0x000000dcd7d77221 */ /* 0x003fe20000010000 */
[----:B------:R-:W-:Y:S01]  /*15f30*/  MOV R218, 0xffffffff ;  /* 0xffffffff00da7802 */ /* 0x000fe20000000f00 */
[----:B------:R-:W-:Y:S01]  /*15f40*/  IMAD.MOV.U32 R220, RZ, RZ, 0x4 ;  /* 0x00000004ffdc7424 */ /* 0x000fe200078e00ff */
[----:B------:R-:W-:Y:S01]  /*15f50*/  MOV R216, 0x15f80 ;  /* 0x00015f8000d87802 */ /* 0x000fe20000000f00 */
[----:B------:R-:W-:-:S02]  /*15f60*/  IMAD.MOV.U32 R213, RZ, RZ, 0x1f ;  /* 0x0000001fffd57424 */ /* 0x000fc400078e00ff */
        /* <DEDUP_REMOVED lines=13> */
[----:B-1----:R-:W-:Y:S02]  /*16040*/  FADD.FTZ R212, R215, R220 ;  /* 0x000000dcd7d47221 */ /* 0x002fe40000010000 */
[----:B------:R-:W-:-:S02]  /*16050*/  IMAD.MOV.U32 R220, RZ, RZ, 0x1 ;  /* 0x00000001ffdc7424 */ /* 0x000fc400078e00ff */
        /* <DEDUP_REMOVED lines=114> */
[----:B------:R-:W-:Y:S01]  /*16780*/  MOV R216, 0x167b0 ;  /* 0x000167b000d87802 */ /* 0x000fe20000000f00 */
[----:B------:R-:W-:Y:S02]  /*16790*/  IMAD.MOV.U32 R213, RZ, RZ, 0x1f ;  /* 0x0000001fffd57424 */ /* 0x000fe400078e00ff */
[----:B------:R-:W-:Y:S05]  /*167a0*/  CALL.REL.NOINC `($__internal_73_$__cuda_sm70_shflsync_bfly_p) ;  /* 0x0000019000007944 */ /* 0x000fea0003c00000 */
[----:B01----:R-:W-:Y:S01]  /*167b0*/  FADD.FTZ R215, R215, R220 ;  /* 0x000000dcd7d77221 */ /* 0x003fe20000010000 */
[----:B------:R-:W-:Y:S01]  /*167c0*/  MOV R218, 0xffffffff ;  /* 0xffffffff00da7802 */ /* 0x000fe20000000f00 */
[----:B------:R-:W-:Y:S01]  /*167d0*/  IMAD.MOV.U32 R220, RZ, RZ, 0x2 ;  /* 0x00000002ffdc7424 */ /* 0x000fe200078e00ff */
[----:B------:R-:W-:Y:S01]  /*167e0*/  MOV R216, 0x16810 ;  /* 0x0001681000d87802 */ /* 0x000fe20000000f00 */
[----:B------:R-:W-:Y:S02]  /*167f0*/  IMAD.MOV.U32 R213, RZ, RZ, 0x1f ;  /* 0x0000001fffd57424 */ /* 0x000fe400078e00ff */
        /* <DEDUP_REMOVED lines=19> */
[----:B01----:R-:W-:Y:S05]  /*16930*/  BRA `(.L_x_22026) ;  /* 0xffffe31000007947 */ /* 0x003fea000383ffff */
        .weak           $__internal_73_$__cuda_sm70_shflsync_bfly_p
        .type           $__internal_73_$__cuda_sm70_shflsync_bfly_p,@function
        .size           $__internal_73_$__cuda_sm70_shflsync_bfly_p,(.L_x_44913 - $__internal_73_$__cuda_sm70_shflsync_bfly_p)
$__internal_73_$__cuda_sm70_shflsync_bfly_p:
[----:B------:R-:W-:Y:S01]  /*16940*/  IMAD.MOV.U32 R217, RZ, RZ, 0x0 ;  /* 0x00000000ffd97424 */ /* 0x000fe200078e00ff */
[----:B------:R-:W-:Y:S04]  /*16950*/  WARPSYNC R218 ;  /* 0x000000da00007348 */ /* 0x000fe80003800000 */
[----:B------:R0:W1:Y:S01]  /*16960*/  SHFL.BFLY PT, R220, R215, R220, R213 ;  /* 0x0c0000dcd7dc7389 */ /* 0x00006200000e00d5 */
[----:B------:R-:W-:Y:S05]  /*16970*/  RET.REL.NODEC R216 `(_ZN10layer_norm13ln_fwd_kernelINS_13Kernel_traitsIf13__nv_bfloat16fS2_fjLj7168ELj1ELj1ELj4ELj16ENS_18Kernel_traits_baseILj7168EfS2_fS2_fjLj128EEEEELb1ELb0ELb0ELb1EEEvNS_9FwdParamsE) ;  /* 0xfffe9680d8007950 */ /* 0x000fea0003c3ffff */
.L_x_22027:
        /* <DEDUP_REMOVED lines=16> */
.L_x_44913:


//--------------------- .text._ZN10layer_norm13ln_fwd_kernelINS_13Kernel_traitsIf13__nv_bfloat16fS2_fjLj7168ELj1ELj1ELj4ELj16ENS_18Kernel_traits_baseILj7168EfS2_fS2_fjLj128EEEEELb1ELb0ELb1ELb0EEEvNS_9FwdParamsE --------------------------
	.section	.text._ZN10layer_norm13ln_fwd_kernelINS_13Kernel_traitsIf13__nv_bfloat16fS2_fjLj7168ELj1ELj1ELj4ELj16ENS_18Kernel_traits_baseILj7168EfS2_fS2_fjLj128EEEEELb1ELb0ELb1ELb0EEEvNS_9FwdParamsE,"ax",@progbits
	.sectioninfo	@"SHI_REGISTERS=227"
	.align	128
        .global         _ZN10layer_norm13ln_fwd_kernelINS_13Kernel_traitsIf13__nv_bfloat16fS2_fjLj7168ELj1ELj1ELj4ELj16ENS_18Kernel_traits_baseILj7168EfS2_fS2_fjLj128EEEEELb1ELb0ELb1ELb0EEEvNS_9FwdParamsE
        .type           _ZN10layer_norm13ln_fwd_kernelINS_13Kernel_traitsIf13__nv_bfloat16fS2_fjLj7168ELj1ELj1ELj4ELj16ENS_18Kernel_traits_baseILj7168EfS2_fS2_fjLj128EEEEELb1ELb0ELb1ELb0EEEvNS_9FwdParamsE,@function
        .size           _ZN10layer_norm13ln_fwd_kernelINS_13Kernel_traitsIf13__nv_bfloat16fS2_fjLj7168ELj1ELj1ELj4ELj16ENS_18Kernel_traits_baseILj7168EfS2_fS2_fjLj128EEEEELb1ELb0ELb1ELb0EEEvNS_9FwdParamsE,(.L_x_44914 - _ZN10layer_norm13ln_fwd_kernelINS_13Kernel_traitsIf13__nv_bfloat16fS2_fjLj7168ELj1ELj1ELj4ELj16ENS_18Kernel_traits_baseILj7168EfS2_fS2_fjLj128EEEEELb1ELb0ELb1ELb0EEEvNS_9FwdParamsE)
        .other          _ZN10layer_norm13ln_fwd_kernelINS_13Kernel_traitsIf13__nv_bfloat16fS2_fjLj7168ELj1ELj1ELj4ELj16ENS_18Kernel_traits_baseILj7168EfS2_fS2_fjLj128EEEEELb1ELb0ELb1ELb0EEEvNS_9FwdParamsE,@"STO_CUDA_ENTRY STV_DEFAULT"
_ZN10layer_norm13ln_fwd_kernelINS_13Kernel_traitsIf13__nv_bfloat16fS2_fjLj7168ELj1ELj1ELj4ELj16ENS_18Kernel_traits_baseILj7168EfS2_fS2_fjLj128EEEEELb1ELb0ELb1ELb0EEEvNS_9FwdParamsE:
.text._ZN10layer_norm13ln_fwd_kernelINS_13Kernel_traitsIf13__nv_bfloat16fS2_fjLj7168ELj1ELj1ELj4ELj16ENS_18Kernel_traits_baseILj7168EfS2_fS2_fjLj128EEEEELb1ELb0ELb1ELb0EEEvNS_9FwdParamsE:
        /* <DEDUP_REMOVED lines=10> */
[----:B------:R-:W-:Y:S01]  /*00a0*/  @P0 MOV R8, R195 ;  /* 0x000000c300080202 */ /* 0x000fe20000000f00 */
[----:B------:R-:W-:-:S05]  /*00b0*/  @P0 IMAD.MOV.U32 R9, RZ, RZ, R0 ;  /* 0x000000ffff090224 */ /* 0x000fca00078e0000 */
        /* <DEDUP_REMOVED lines=44> */
[----:B------:R-:W-:Y:S01]  /*0380*/  LOP3.LUT R4, R9, UR13, R6, 0x96, !PT ;  /* 0x0000000d09047c12 */ /* 0x000fe2000f8e9606 */
[----:B------:R-:W-:Y:S01]  /*0390*/  IMAD.WIDE.U32 R6, R7, -0x326172a9, RZ ;  /* 0xcd9e8d5707067825 */ /* 0x000fe200078e00ff */
[----:B------:R-:W-:Y:S02]  /*03a0*/  LEA.HI R122, R3, c[0x0][0x168], RZ, 0x3 ;  /* 0x00005a00037a7a11 */ /* 0x000fe400078f18ff */
[----:B------:R-:W-:Y:S01]  /*03b0*/  LOP3.LUT R9, R0, 0x7f, RZ, 0x3c, !PT ;  /* 0x0000007f00097812 */ /* 0x000fe200078e3cff */
[----:B------:R-:W-:Y:S01]  /*03c0*/  IMAD.WIDE.U32 R4, R4, -0x2daee0ad, RZ ;  /* 0xd2511f5304047825 */ /* 0x000fe200078e00ff */
[----:B------:R-:W-:Y:S02]  /*03d0*/  LOP3.LUT R3, R7, UR15, R8, 0x96, !PT ;  /* 0x0000000f07037c12 */ /* 0x000fe4000f8e9608 */
[----:B------:R-:W-:Y:S02]  /*03e0*/  LEA.HI.SX32 R202, R122, R9, 0x1d ;  /* 0x000000097aca7211 */ /* 0x000fe400078feaff */
[----:B------:R-:W-:Y:S01]  /*03f0*/  LOP3.LUT R8, R5, UR16, R2, 0x96, !PT ;  /* 0x0000001005087c12 */ /* 0x000fe2000f8e9602 */
[----:B------:R-:W-:Y:S01]  /*0400*/  IMAD.WIDE.U32 R2, R3, -0x2daee0ad, RZ ;  /* 0xd2511f5303027825 */ /* 0x000fe200078e00ff */
[----:B------:R-:W-:-:S02]  /*0410*/  ISETP.GE.U32.AND P6, PT, R202, 0x100, PT ;  /* 0x00000100ca00780c */ /* 0x000fc40003fc6070 */
[----:B------:R-:W-:Y:S01]  /*0420*/  ISETP.GE.U32.AND P5, PT, R202, 0x180, PT ;  /* 0x00000180ca00780c */ /* 0x000fe20003fa6070 */
[----:B------:R-:W-:Y:S01]  /*0430*/  IMAD.WIDE.U32 R8, R8, -0x326172a9, RZ ;  /* 0xcd9e8d5708087825 */ /* 0x000fe200078e00ff */
[C---:B------:R-:W-:Y:S02]  /*0440*/  ISETP.GE.U32.AND P4, PT, R202.reuse, 0x200, PT ;  /* 0x00000200ca00780c */ /* 0x040fe40003f86070 */
[C---:B------:R-:W-:Y:S02]  /*0450*/  LOP3.LUT P0, RZ, R202.reuse, 0xffffff80, RZ, 0xc0, !PT ;  /* 0xffffff80caff7812 */ /* 0x040fe4000780c0ff */
[----:B------:R-:W-:Y:S02]  /*0460*/  ISETP.GE.U32.AND P3, PT, R202, 0x280, PT ;  /* 0x00000280ca00780c */ /* 0x000fe40003f66070 */
[----:B------:R-:W-:Y:S02]  /*0470*/  LOP3.LUT R10, R3, UR18, R4, 0x96, !PT ;  /* 0x00000012030a7c12 */ /* 0x000fe4000f8e9604 */
[----:B------:R-:W-:-:S02]  /*0480*/  LOP3.LUT R6, R9, UR17, R6, 0x96, !PT ;  /* 0x0000001109067c12 */ /* 0x000fc4000f8e9606 */
[----:B------:R-:W-:Y:S01]  /*0490*/  @P6 LOP3.LUT R214, R214, 0x20, RZ, 0xfc, !PT ;  /* 0x00000020d6d66812 */ /* 0x000fe200078efcff */
[----:B------:R-:W-:-:S03]  /*04a0*/  IMAD.WIDE.U32 R10, R10, -0x326172a9, RZ ;  /* 0xcd9e8d570a0a7825 */ /* 0x000fc600078e00ff */
[----:B------:R-:W-:Y:S01]  /*04b0*/  LOP3.LUT R214, R214, 0xffffffef, RZ, 0xc0, !PT ;  /* 0xffffffefd6d67812 */ /* 0x000fe200078ec0ff */
[----:B------:R-:W-:Y:S01]  /*04c0*/  IMAD.WIDE.U32 R6, R6, -0x2daee0ad, RZ ;  /* 0xd2511f5306067825 */ /* 0x000fe200078e00ff */
        /* <DEDUP_REMOVED lines=23> */
.L_x_22029:
[----:B------:R-:W-:Y:S05]  /*0640*/  BSYNC B0 ;  /* 0x0000000000007941 */ /* 0x000fea0003800000 */
.L_x_22028:
        /* <DEDUP_REMOVED lines=17> */
.L_x_22031:
[----:B------:R-:W-:Y:S05]  /*0760*/  BSYNC B0 ;  /* 0x0000000000007941 */ /* 0x000fea0003800000 */
.L_x_22030:
        /* <DEDUP_REMOVED lines=17> */
.L_x_22033:
[----:B------:R-:W-:Y:S05]  /*0880*/  BSYNC B0 ;  /* 0x0000000000007941 */ /* 0x000fea0003800000 */
.L_x_22032:
        /* <DEDUP_REMOVED lines=17> */
.L_x_22035:
[----:B------:R-:W-:Y:S05]  /*09a0*/  BSYNC B0 ;  /* 0x0000000000007941 */ /* 0x000fea0003800000 */
.L_x_22034:
        /* <DEDUP_REMOVED lines=17> */
.L_x_22037:
[----:B------:R-:W-:Y:S05]  /*0ac0*/  BSYNC B0 ;  /* 0x0000000000007941 */ /* 0x000fea0003800000 */
.L_x_22036:
        /* <DEDUP_REMOVED lines=25> */
.L_x_22039:
[----:B------:R-:W-:Y:S05]  /*0c60*/  BSYNC B0 ;  /* 0x0000000000007941 */ /* 0x000fea0003800000 */
.L_x_22038:
        /* <DEDUP_REMOVED lines=25> */
.L_x_22041:
[----:B------:R-:W-:Y:S05]  /*0e00*/  BSYNC B0 ;  /* 0x0000000000007941 */ /* 0x000fea0003800000 */
.L_x_22040:
[----:B------:R-:W-:Y:S02]  /*0e10*/  ISETP.GE.AND P1, PT, R201, c[0x0][0x164], PT ;  /* 0x00005900c9007a0c */ /* 0x000fe40003f26270 */
[----:B------:R-:W-:Y:S02]  /*0e20*/  LOP3.LUT R125, R125, UR23, R120, 0x96, !PT ;  /* 0x000000177d7d7c12 */ /* 0x000fe4000f8e9678 */
[----:B------:R-:W-:-:S09]  /*0e30*/  LOP3.LUT R123, R123, UR24, R118, 0x96, !PT ;  /* 0x000000187b7b7c12 */ /* 0x000fd2000f8e9676 */
[----:B------:R-:W-:Y:S05]  /*0e40*/  @P1 EXIT ;  /* 0x000000000000194d */ /* 0x000fea0003800000 */
[----:B------:R-:W-:Y:S01]  /*0e50*/  SHF.R.S32.HI R122, RZ, 0x3, R122 ;  /* 0x00000003ff7a7819 */ /* 0x000fe2000001147a */
[C---:B0-----:R-:W-:Y:S01]  /*0e60*/  IMAD.SHL.U32 R2, R206.reuse, 0x20, RZ ;  /* 0x00000020ce027824 */ /* 0x041fe200078e00ff */
[----:B------:R-:W-:Y:S01]  /*0e70*/  LOP3.LUT R3, R206, 0x60, RZ, 0xc0, !PT ;  /* 0x00000060ce037812 */ /* 0x000fe200078ec0ff */
[----:B------:R-:W-:Y:S01]  /*0e80*/  IMAD R119, R126, -0x326172a9, RZ ;  /* 0xcd9e8d577e777824 */ /* 0x000fe200078e02ff */
[----:B------:R-:W-:Y:S01]  /*0e90*/  LOP3.LUT R0, R122, 0x7f, RZ, 0xc0, !PT ;  /* 0x0000007f7a007812 */ /* 0x000fe200078ec0ff */
[----:B------:R-:W-:Y:S01]  /*0ea0*/  IMAD.HI.U32 R200, R123, -0x326172a9, RZ ;  /* 0xcd9e8d577bc87827 */ /* 0x000fe200078e00ff */
[----:B------:R-:W-:Y:S01]  /*0eb0*/  SHF.R.U32.HI R122, RZ, 0x2, R122 ;  /* 0x00000002ff7a7819 */ /* 0x000fe2000001167a */
[----:B------:R-:W-:Y:S01]  /*0ec0*/  ULDC.U8 UR8, c[0x0][0x1f0] ;  /* 0x00007c0000087ab9 */ /* 0x000fe20000000000 */
[----:B------:R-:W-:Y:S01]  /*0ed0*/  LOP3.LUT R117, R2, 0x3e0, RZ, 0xc0, !PT ;  /* 0x000003e002757812 */ /* 0x000fe200078ec0ff */
[----:B------:R-:W-:Y:S01]  /*0ee0*/  IMAD.IADD R3, R0, 0x1, -R3 ;  /* 0x0000000100037824 */ /* 0x000fe200078e0a03 */
[----:B------:R-:W-:Y:S01]  /*0ef0*/  LOP3.LUT R122, R122, 0x3fffffe0, RZ, 0xc0, !PT ;  /* 0x3fffffe07a7a7812 */ /* 0x000fe200078ec0ff */
[----:B------:R-:W-:Y:S01]  /*0f00*/  IMAD.HI.U32 R197, R125, -0x2daee0ad, RZ ;  /* 0xd2511f537dc57827 */ /* 0x000fe200078e00ff */
[----:B------:R-:W-:-:S02]  /*0f10*/  LOP3.LUT R200, R200, UR25, R119, 0x96, !PT ;  /* 0x00000019c8c87c12 */ /* 0x000fc4000f8e9677 */
[----:B------:R-:W-:Y:S01]  /*0f20*/  IMNMX R3, RZ, R3, !PT ;  /* 0x00000003ff037217 */ /* 0x000fe20007800200 */
[----:B------:R-:W-:Y:S01]  /*0f30*/  IMAD.IADD R117, R0, 0x1, -R117 ;  /* 0x0000000100757824 */ /* 0x000fe200078e0a75 */
[----:B------:R-:W-:Y:S01]  /*0f40*/  LOP3.LUT R195, R195, 0x3, RZ, 0xc0, !PT ;  /* 0x00000003c3c37812 */ /* 0x000fe200078ec0ff */
[----:B------:R-:W-:Y:S01]  /*0f50*/  IMAD R0, R124, -0x2daee0ad, RZ ;  /* 0xd2511f537c007824 */ /* 0x000fe200078e02ff */
[----:B------:R-:W-:Y:S01]  /*0f60*/  IMNMX R3, R3, 0x20, PT ;  /* 0x0000002003037817 */ /* 0x000fe20003800200 */
[----:B------:R-:W-:Y:S01]  /*0f70*/  IMAD.MOV.U32 R193, RZ, RZ, 0x1 ;  /* 0x00000001ffc17424 */ /* 0x000fe200078e00ff */
[----:B------:R-:W-:Y:S01]  /*0f80*/  IMNMX R117, RZ, R117, !PT ;  /* 0x00000075ff757217 */ /* 0x000fe20007800200 */
[----:B------:R-:W-:Y:S01]  /*0f90*/  IMAD R198, R123, -0x326172a9, RZ ;  /* 0xcd9e8d577bc67824 */ /* 0x000fe200078e02ff */
[----:B------:R-:W-:Y:S01]  /*0fa0*/  IADD3 R3, R3, R122, RZ ;  /* 0x0000007a03037210 */ /* 0x000fe20007ffe0ff */
[----:B------:R-:W-:Y:S01]  /*0fb0*/  IMAD R196, R125, -0x2daee0ad, RZ ;  /* 0xd2511f537dc47824 */ /* 0x000fe200078e02ff */
[----:B------:R-:W-:-:S02]  /*0fc0*/  IMNMX R117, R117, 0x20, PT ;  /* 0x0000002075757817 */ /* 0x000fc40003800200 */
[----:B------:R-:W-:Y:S01]  /*0fd0*/  LOP3.LUT R197, R197, UR26, R0, 0x96, !PT ;  /* 0x0000001ac5c57c12 */ /* 0x000fe2000f8e9600 */
[----:B------:R-:W-:Y:S01]  /*0fe0*/  IMAD.SHL.U32 R3, R3, 0x8, RZ ;  /* 0x0000000803037824 */ /* 0x000fe200078e00ff */
[----:B------:R-:W-:Y:S01]  /*0ff0*/  MOV R194, RZ ;  /* 0x000000ff00c27202 */ /* 0x000fe20000000f00 */
[----:B------:R-:W-:-:S04]  /*1000*/  IMAD.IADD R117, R122, 0x1, R117 ;  /* 0x000000017a757824 */ /* 0x000fc800078e0275 */
[----:B------:R-:W0:Y:S01]  /*1010*/  I2F.U32 R3, R3 ;  /* 0x0000000300037306 */ /* 0x000e220000201000 */
[----:B------:R-:W-:-:S07]  /*1020*/  IMAD.SHL.U32 R192, R117, 0x8, RZ ;  /* 0x0000000875c07824 */ /* 0x000fce00078e00ff */
[----:B0-----:R0:W1:Y:S02]  /*1030*/  MUFU.RCP R199, R3 ;  /* 0x0000000300c77308 */ /* 0x0010640000001000 */
.L_x_22589:
[----:B------:R-:W-:-:S04]  /*1040*/  IMAD.MOV.U32 R184, RZ, RZ, 0x4 ;  /* 0x00000004ffb87424 */ /* 0x000fc800078e00ff */
[----:B------:R-:W-:-:S06]  /*1050*/  IMAD.WIDE R208, R201, R184, c[0x0][0x1d0] ;  /* 0x00007400c9d07625 */ /* 0x000fcc00078e02b8 */
[----:B------:R2:W3:Y:S01]  /*1060*/  LDG.E R208, [R208.64] ;  /* 0x00000006d0d07981 */ /* 0x0004e2000c1e1900 */
[C---:B------:R-:W-:Y:S02]  /*1070*/  IMAD R186, R201.reuse, c[0x0][0x168], RZ ;  /* 0x00005a00c9ba7a24 */ /* 0x040fe400078e02ff */
[----:B------:R-:W-:Y:S01]  /*1080*/  IMAD.WIDE R184, R201, R184, c[0x0][0x1d8] ;  /* 0x00007600c9b87625 */ /* 0x000fe200078e02b8 */
[----:B------:R-:W-:Y:S05]  /*1090*/  BSSY B0, `(.L_x_22042) ;  /* 0x0000319000007945 */ /* 0x000fea0003800000 */
[----:B-----5:R4:W5:Y:S01]  /*10a0*/  LDG.E R184, [R184.64] ;  /* 0x00000006b8b87981 */ /* 0x020962000c1e1900 */
[----:B--2---:R-:W-:-:S02]  /*10b0*/  LOP3.LUT R209, R206, 0x7f, RZ, 0xc0, !PT ;  /* 0x0000007fced17812 */ /* 0x004fc400078ec0ff */
[----:B---3--:R-:W-:-:S13]  /*10c0*/  ISETP.GE.AND P1, PT, R208, 0x1, PT ;  /* 0x00000001d000780c */ /* 0x008fda0003f26270 */
[----:B------:R-:W-:-:S05]  /*10d0*/  @P1 IADD3 R187, R208, -0x1, RZ ;  /* 0xffffffffd0bb1810 */ /* 0x000fca0007ffe0ff */
[----:B------:R-:W-:Y:S01]  /*10e0*/  @P1 IMAD R210, R187, c[0x0][0x168], RZ ;  /* 0x00005a00bbd21a24 */ /* 0x000fe200078e02ff */
[----:B------:R-:W-:-:S04]  /*10f0*/  SHF.R.S32.HI R187, RZ, 0x1f, R186 ;  /* 0x0000001fffbb7819 */ /* 0x000fc800000114ba */
[----:B------:R-:W-:Y:S02]  /*1100*/  @P1 SHF.R.S32.HI R211, RZ, 0x1f, R210 ;  /* 0x0000001fffd31819 */ /* 0x000fe400000114d2 */
[----:B------:R-:W-:Y:S01]  /*1110*/  LEA.HI R186, R187, R186, RZ, 0x3 ;  /* 0x000000babbba7211 */ /* 0x000fe200078f18ff */
[----:B------:R-:W-:Y:S01]  /*1120*/  IMAD.MOV.U32 R187, RZ, RZ, RZ ;  /* 0x000000ffffbb7224 */ /* 0x000fe200078e00ff */
[----:B------:R-:W-:Y:S02]  /*1130*/  @P1 LEA.HI R211, R211, R210, RZ, 0x3 ;  /* 0x000000d2d3d31211 */ /* 0x000fe400078f18ff */
[-C--:B----4-:R-:W-:Y:S02]  /*1140*/  LEA.HI.SX32 R185, R186, R209.reuse, 0x1d ;  /* 0x000000d1bab97211 */ /* 0x090fe400078feaff */
[----:B------:R-:W-:Y:S02]  /*1150*/  @P1 LEA.HI.SX32 R187, R211, R209, 0x1d ;  /* 0x000000d1d3bb1211 */ /* 0x000fe400078feaff */
[----:B------:R-:W-:Y:S01]  /*1160*/  SHF.R.S32.HI R186, RZ, 0x1f, R201 ;  /* 0x0000001fffba7819 */ /* 0x000fe200000114c9 */
        /* <DEDUP_REMOVED lines=8> */
[----:B------:R-:W3:Y:S01]  /*11f0*/  @P2 LDG.E.128 R116, [R132.64] ;  /* 0x0000000684742981 */ /* 0x000ee2000c1e1d00 */
[----:B------:R-:W-:-:S03]  /*1200*/  ISETP.GT.AND P3, PT, R208, RZ, PT ;  /* 0x000000ffd000720c */ /* 0x000fc60003f64270 */
[----:B------:R2:W5:Y:S01]  /*1210*/  @P2 LDG.E.128 R124, [R132.64+0x10] ;  /* 0x00001006847c2981 */ /* 0x000562000c1e1d00 */
[----:B------:R-:W-:Y:S09]  /*1220*/  BSSY B1, `(.L_x_22044) ;  /* 0x000005c000017945 */ /* 0x000ff20003800000 */
[----:B------:R-:W-:-:S04]  /*1230*/  @!P3 ISETP.NE.U32.AND P4, PT, RZ, c[0x0][0x180], PT ;  /* 0x00006000ff00ba0c */ /* 0x000fc80003f85070 */
[----:B------:R-:W-:Y:S02]  /*1240*/  @!P3 ISETP.NE.AND.EX P4, PT, RZ, c[0x0][0x184], PT, P4 ;  /* 0x00006100ff00ba0c */ /* 0x000fe40003f85340 */
[----:B------:R-:W-:Y:S02]  /*1250*/  @!P3 MOV R134, R195 ;  /* 0x000000c30086b202 */ /* 0x000fe40000000f00 */
[----:B---3--:R-:W-:Y:S01]  /*1260*/  @!P3 FSEL R128, R116, RZ, P4 ;  /* 0x000000ff7480b208 */ /* 0x008fe20002000000 */
[----:B------:R-:W-:Y:S05]  /*1270*/  @!P3 BRA `(.L_x_22045) ;  /* 0x000005600000b947 */ /* 0x000fea0003800000 */
        /* <DEDUP_REMOVED lines=12> */
.L_x_22047:
[----:B------:R-:W-:Y:S02]  /*1340*/  IMAD.MOV.U32 R129, RZ, RZ, R198 ;  /* 0x000000ffff817224 */ /* 0x000fe400078e00c6 */
.L_x_22048:
[----:B------:R-:W-:Y:S05]  /*1350*/  BSYNC B2 ;  /* 0x0000000000027941 */ /* 0x000fea0003800000 */
.L_x_22046:
        /* <DEDUP_REMOVED lines=16> */
.L_x_22052:
[----:B------:R-:W-:Y:S05]  /*1460*/  BSYNC B3 ;  /* 0x0000000000037941 */ /* 0x000fea0003800000 */
.L_x_22051:
        /* <DEDUP_REMOVED lines=44> */
.L_x_22050:
[----:B------:R-:W-:Y:S05]  /*1730*/  BSYNC B2 ;  /* 0x0000000000027941 */ /* 0x000fea0003800000 */
.L_x_22049:
[----:B------:R2:W3:Y:S01]  /*1740*/  I2F.U32 R128, R129 ;  /* 0x0000008100807306 */ /* 0x0004e20000201000 */
[----:B------:R-:W-:Y:S01]  /*1750*/  IMAD.MOV.U32 R131, RZ, RZ, 0x2f800000 ;  /* 0x2f800000ff837424 */ /* 0x000fe200078e00ff */
[----:B--2--5:R-:W-:-:S05]  /*1760*/  PRMT R129, RZ, 0x5410, R120 ;  /* 0x00005410ff817816 */ /* 0x024fca0000000078 */
[----:B------:R-:W-:Y:S02]  /*1770*/  FMUL.FTZ R130, R129, c[0x0][0x1ec] ;  /* 0x00007b0081827a20 */ /* 0x000fe40000410000 */
[----:B---3--:R-:W-:Y:S02]  /*1780*/  FFMA.FTZ R128, R128, R131, 1.1641532182693481445e-10 ;  /* 0x2f00000080807423 */ /* 0x008fe40000010083 */
[----:B------:R-:W-:-:S03]  /*1790*/  FMUL.FTZ R130, R130, c[0x0][0x1e8] ;  /* 0x00007a0082827a20 */ /* 0x000fc60000410000 */
[----:B------:R-:W-:-:S04]  /*17a0*/  FSETP.GTU.FTZ.AND P4, PT, R128, c[0x0][0x1e4], PT ;  /* 0x0000790080007a0b */ /* 0x000fc80003f9c000 */
[----:B------:R-:W-:Y:S02]  /*17b0*/  FSEL R128, R130, RZ, !P4 ;  /* 0x000000ff82807208 */ /* 0x000fe40006000000 */
[----:B------:R-:W-:-:S03]  /*17c0*/  SEL R207, RZ, 0x1, P4 ;  /* 0x00000001ffcf7807 */ /* 0x000fc60002000000 */
[----:B------:R-:W-:Y:S02]  /*17d0*/  @P2 FADD.FTZ R128, R116, R128 ;  /* 0x0000008074802221 */ /* 0x000fe40000010000 */
.L_x_22045:
[----:B--2---:R-:W-:Y:S05]  /*17e0*/  BSYNC B1 ;  /* 0x0000000000017941 */ /* 0x004fea0003800000 */
.L_x_22044:
        /* <DEDUP_REMOVED lines=18> */
.L_x_22056:
[----:B------:R-:W-:Y:S02]  /*1910*/  IMAD.MOV.U32 R130, RZ, RZ, R198 ;  /* 0x000000ffff827224 */ /* 0x000fe400078e00c6 */
.L_x_22057:
[----:B------:R-:W-:Y:S05]  /*1920*/  BSYNC B2 ;  /* 0x0000000000027941 */ /* 0x000fea0003800000 */
.L_x_22055:
        /* <DEDUP_REMOVED lines=16> */
.L_x_22061:
[----:B------:R-:W-:Y:S05]  /*1a30*/  BSYNC B3 ;  /* 0x0000000000037941 */ /* 0x000fea0003800000 */
.L_x_22060:
        /* <DEDUP_REMOVED lines=44> */
.L_x_22059:
[----:B------:R-:W-:Y:S05]  /*1d00*/  BSYNC B2 ;  /* 0x0000000000027941 */ /* 0x000fea0003800000 */
.L_x_22058:
        /* <DEDUP_REMOVED lines=10> */
.L_x_22054:
[----:B------:R-:W-:Y:S05]  /*1db0*/  BSYNC B1 ;  /* 0x0000000000017941 */ /* 0x000fea0003800000 */
.L_x_22053:
        /* <DEDUP_REMOVED lines=18> */
.L_x_22065:
[----:B------:R-:W-:Y:S02]  /*1ee0*/  IMAD.MOV.U32 R131, RZ, RZ, R198 ;  /* 0x000000ffff837224 */ /* 0x000fe400078e00c6 */
.L_x_22066:
[----:B------:R-:W-:Y:S05]  /*1ef0*/  BSYNC B2 ;  /* 0x0000000000027941 */ /* 0x000fea0003800000 */
.L_x_22064:
        /* <DEDUP_REMOVED lines=16> */
.L_x_22070:
[----:B------:R-:W-:Y:S05]  /*2000*/  BSYNC B3 ;  /* 0x0000000000037941 */ /* 0x000fea0003800000 */
.L_x_22069:
        /* <DEDUP_REMOVED lines=44> */
.L_x_22068:
[----:B------:R-:W-:Y:S05]  /*22d0*/  BSYNC B2 ;  /* 0x0000000000027941 */ /* 0x000fea0003800000 */
.L_x_22067:
        /* <DEDUP_REMOVED lines=10> */
.L_x_22063:
[----:B------:R-:W-:Y:S05]  /*2380*/  BSYNC B1 ;  /* 0x0000000000017941 */ /* 0x000fea0003800000 */
.L_x_22062:
        /* <DEDUP_REMOVED lines=18> */
.L_x_22074:
[----:B------:R-:W-:Y:S02]  /*24b0*/  IMAD.MOV.U32 R132, RZ, RZ, R198 ;  /* 0x000000ffff847224 */ /* 0x000fe400078e00c6 */
.L_x_22075:
[----:B------:R-:W-:Y:S05]  /*24c0*/  BSYNC B2 ;  /* 0x0000000000027941 */ /* 0x000fea0003800000 */
.L_x_22073:
        /* <DEDUP_REMOVED lines=16> */
.L_x_22079:
[----:B------:R-:W-:Y:S05]  /*25d0*/  BSYNC B3 ;  /* 0x0000000000037941 */ /* 0x000fea0003800000 */
.L_x_22078:
        /* <DEDUP_REMOVED lines=43> */
.L_x_22077:
[----:B------:R-:W-:Y:S05]  /*2890*/  BSYNC B2 ;  /* 0x0000000000027941 */ /* 0x000fea0003800000 */
.L_x_22076:
        /* <DEDUP_REMOVED lines=10> */
.L_x_22072:
[----:B------:R-:W-:Y:S05]  /*2940*/  BSYNC B1 ;  /* 0x0000000000017941 */ /* 0x000fea0003800000 */
.L_x_22071:
        /* <DEDUP_REMOVED lines=18> */
.L_x_22083:
[----:B------:R-:W-:Y:S02]  /*2a70*/  IMAD.MOV.U32 R133, RZ, RZ, R198 ;  /* 0x000000ffff857224 */ /* 0x000fe400078e00c6 */
.L_x_22084:
[----:B------:R-:W-:Y:S05]  /*2a80*/  BSYNC B2 ;  /* 0x0000000000027941 */ /* 0x000fea0003800000 */
.L_x_22082:
        /* <DEDUP_REMOVED lines=16> */
.L_x_22088:
[----:B------:R-:W-:Y:S05]  /*2b90*/  BSYNC B3 ;  /* 0x0000000000037941 */ /* 0x000fea0003800000 */
.L_x_22087:
        /* <DEDUP_REMOVED lines=43> */
.L_x_22086:
[----:B------:R-:W-:Y:S05]  /*2e50*/  BSYNC B2 ;  /* 0x0000000000027941 */ /* 0x000fea0003800000 */
.L_x_22085:
[----:B------:R2:W3:Y:S01]  /*2e60*/  I2F.U32 R132, R133 ;  /* 0x0000008500847306 */ /* 0x0004e20000201000 */
[----:B------:R-:W-:Y:S01]  /*2e70*/  IMAD.MOV.U32 R195, RZ, RZ, 0x2f800000 ;  /* 0x2f800000ffc37424 */ /* 0x000fe200078e00ff */
[----:B--2---:R-:W-:-:S05]  /*2e80*/  PRMT R133, RZ, 0x5410, R122 ;  /* 0x00005410ff857816 */ /* 0x004fca000000007a */
[----:B------:R-:W-:Y:S02]  /*2e90*/  FMUL.FTZ R134, R133, c[0x0][0x1ec] ;  /* 0x00007b0085867a20 */ /* 0x000fe40000410000 */
[----:B---3--:R-:W-:Y:S02]  /*2ea0*/  FFMA.FTZ R132, R132, R195, 1.1641532182693481445e-10 ;  /* 0x2f00000084847423 */ /* 0x008fe400000100c3 */
[----:B------:R-:W-:-:S03]  /*2eb0*/  FMUL.FTZ R134, R134, c[0x0][0x1e8] ;  /* 0x00007a0086867a20 */ /* 0x000fc60000410000 */
[----:B------:R-:W-:-:S04]  /*2ec0*/  FSETP.GTU.FTZ.AND P4, PT, R132, c[0x0][0x1e4], PT ;  /* 0x0000790084007a0b */ /* 0x000fc80003f9c000 */
[----:B------:R-:W-:Y:S02]  /*2ed0*/  FSEL R132, R134, RZ, !P4 ;  /* 0x000000ff86847208 */ /* 0x000fe40006000000 */
[----:B------:R-:W-:-:S03]  /*2ee0*/  SEL R188, RZ, 0x1, P4 ;  /* 0x00000001ffbc7807 */ /* 0x000fc60002000000 */
[----:B------:R-:W-:Y:S02]  /*2ef0*/  @P2 FADD.FTZ R132, R124, R132 ;  /* 0x000000847c842221 */ /* 0x000fe40000010000 */
.L_x_22081:
[----:B------:R-:W-:Y:S05]  /*2f00*/  BSYNC B1 ;  /* 0x0000000000017941 */ /* 0x000fea0003800000 */
.L_x_22080:
        /* <DEDUP_REMOVED lines=18> */
.L_x_22092:
[----:B------:R-:W-:Y:S02]  /*3030*/  IMAD.MOV.U32 R134, RZ, RZ, R198 ;  /* 0x000000ffff867224 */ /* 0x000fe400078e00c6 */
.L_x_22093:
[----:B------:R-:W-:Y:S05]  /*3040*/  BSYNC B2 ;  /* 0x0000000000027941 */ /* 0x000fea0003800000 */
.L_x_22091:
[----:B------:R-:W-:Y:S01]  /*3050*/  ISETP.NE.AND P4, PT, R195, 0x4, PT ;  /* 0x00000004c300780c */ /* 0x000fe20003f85270 */
[----:B------:R-:W-:-:S12]  /*3060*/  BSSY B2, `(.L_x_22094) ;  /* 0x000003b000027945 */ /* 0x000fd80003800000 */
[----:B------:R-:W-:Y:S05]  /*3070*/  @P4 BRA `(.L_x_22095) ;  /* 0x0000039000004947 */ /* 0x000fea0003800000 */
[----:B------:R-:W-:Y:S01]  /*3080*/  IADD3 R204, R204, 0x1, RZ ;  /* 0x00000001cccc7810 */ /* 0x000fe20007ffe0ff */
[----:B------:R-:W-:Y:S03]  /*3090*/  BSSY B3, `(.L_x_22096) ;  /* 0x000000c000037945 */ /* 0x000fe60003800000 */
[C---:B------:R-:W-:Y:S01]  /*30a0*/  ISETP.NE.AND P4, PT, R204.reuse, RZ, PT ;  /* 0x000000ffcc00720c */ /* 0x040fe20003f85270 */
[----:B0-----:R-:W-:-:S12]  /*30b0*/  IMAD.HI.U32 R3, R204, -0x2daee0ad, RZ ;  /* 0xd2511f53cc037827 */ /* 0x001fd800078e00ff */
        /* <DEDUP_REMOVED lines=9> */
.L_x_22097:
[----:B------:R-:W-:Y:S05]  /*3150*/  BSYNC B3 ;  /* 0x0000000000037941 */ /* 0x000fea0003800000 */
.L_x_22096:
        /* <DEDUP_REMOVED lines=41> */
[----:B------:R-:W-:Y:S02]  /*33f0*/  MOV R198, R210 ;  /* 0x000000d200c67202 */ /* 0x000fe40000000f00 */
[----:B------:R-:W-:Y:S02]  /*3400*/  LOP3.LUT R197, R197, UR26, R212, 0x96, !PT ;  /* 0x0000001ac5c57c12 */ /* 0x000fe4000f8e96d4 */
.L_x_22095:
[----:B------:R-:W-:Y:S05]  /*3410*/  BSYNC B2 ;  /* 0x0000000000027941 */ /* 0x000fea0003800000 */
.L_x_22094:
[----:B0-----:R-:W0:Y:S01]  /*3420*/  I2F.U32 R3, R134 ;  /* 0x0000008600037306 */ /* 0x001e220000201000 */
        /* <DEDUP_REMOVED lines=9> */
.L_x_22090:
[----:B------:R-:W-:Y:S05]  /*34c0*/  BSYNC B1 ;  /* 0x0000000000017941 */ /* 0x000fea0003800000 */
.L_x_22089:
        /* <DEDUP_REMOVED lines=18> */
.L_x_22101:
[----:B------:R-:W-:Y:S02]  /*35f0*/  IMAD.MOV.U32 R135, RZ, RZ, R198 ;  /* 0x000000ffff877224 */ /* 0x000fe400078e00c6 */
.L_x_22102:
[----:B------:R-:W-:Y:S05]  /*3600*/  BSYNC B2 ;  /* 0x0000000000027941 */ /* 0x000fea0003800000 */
.L_x_22100:
        /* <DEDUP_REMOVED lines=16> */
.L_x_22106:
[----:B------:R-:W-:Y:S05]  /*3710*/  BSYNC B3 ;  /* 0x0000000000037941 */ /* 0x000fea0003800000 */
.L_x_22105:
        /* <DEDUP_REMOVED lines=43> */
.L_x_22104:
[----:B------:R-:W-:Y:S05]  /*39d0*/  BSYNC B2 ;  /* 0x0000000000027941 */ /* 0x000fea0003800000 */
.L_x_22103:
[----:B------:R-:W2:Y:S01]  /*39e0*/  I2F.U32 R2, R135 ;  /* 0x0000008700027306 */ /* 0x000ea20000201000 */
[----:B------:R-:W-:Y:S01]  /*39f0*/  PRMT R134, RZ, 0x5410, R123 ;  /* 0x00005410ff867816 */ /* 0x000fe2000000007b */
[----:B------:R-:W-:-:S04]  /*3a00*/  IMAD.MOV.U32 R195, RZ, RZ, 0x2f800000 ;  /* 0x2f800000ffc37424 */ /* 0x000fc800078e00ff */
[----:B------:R-:W-:-:S04]  /*3a10*/  FMUL.FTZ R134, R134, c[0x0][0x1ec] ;  /* 0x00007b0086867a20 */ /* 0x000fc80000410000 */
[----:B------:R-:W-:Y:S02]  /*3a20*/  FMUL.FTZ R134, R134, c[0x0][0x1e8] ;  /* 0x00007a0086867a20 */ /* 0x000fe40000410000 */
[----:B--2---:R-:W-:-:S05]  /*3a30*/  FFMA.FTZ R2, R2, R195, 1.1641532182693481445e-10 ;  /* 0x2f00000002027423 */ /* 0x004fca00000100c3 */
[----:B------:R-:W-:-:S04]  /*3a40*/  FSETP.GTU.FTZ.AND P4, PT, R2, c[0x0][0x1e4], PT ;  /* 0x0000790002007a0b */ /* 0x000fc80003f9c000 */
[----:B------:R-:W-:Y:S02]  /*3a50*/  FSEL R134, R134, RZ, !P4 ;  /* 0x000000ff86867208 */ /* 0x000fe40006000000 */
[----:B------:R-:W-:-:S03]  /*3a60*/  SEL R2, RZ, 0x1, P4 ;  /* 0x00000001ff027807 */ /* 0x000fc60002000000 */
[----:B------:R-:W-:Y:S02]  /*3a70*/  @P2 FADD.FTZ R134, R126, R134 ;  /* 0x000000867e862221 */ /* 0x000fe40000010000 */
.L_x_22099:
[----:B------:R-:W-:Y:S05]  /*3a80*/  BSYNC B1 ;  /* 0x0000000000017941 */ /* 0x000fea0003800000 */
.L_x_22098:
        /* <DEDUP_REMOVED lines=18> */
.L_x_22110:
[----:B------:R-:W-:Y:S02]  /*3bb0*/  MOV R209, R198 ;  /* 0x000000c600d17202 */ /* 0x000fe40000000f00 */
.L_x_22111:
[----:B------:R-:W-:Y:S05]  /*3bc0*/  BSYNC B2 ;  /* 0x0000000000027941 */ /* 0x000fea0003800000 */
.L_x_22109:
        /* <DEDUP_REMOVED lines=16> */
.L_x_22115:
[----:B------:R-:W-:Y:S05]  /*3cd0*/  BSYNC B3 ;  /* 0x0000000000037941 */ /* 0x000fea0003800000 */
.L_x_22114:
        /* <DEDUP_REMOVED lines=43> */
.L_x_22113:
[----:B------:R-:W-:Y:S05]  /*3f90*/  BSYNC B2 ;  /* 0x0000000000027941 */ /* 0x000fea0003800000 */
.L_x_22112:
[----:B------:R-:W2:Y:S01]  /*3fa0*/  I2F.U32 R0, R209 ;  /* 0x000000d100007306 */ /* 0x000ea20000201000 */
[----:B------:R-:W-:Y:S01]  /*3fb0*/  HFMA2.MMA R211, -RZ, RZ, 0.1171875, 0 ;  /* 0x2f800000ffd37435 */ /* 0x000fe200000001ff */
[----:B------:R-:W-:-:S05]  /*3fc0*/  PRMT R135, RZ, 0x7610, R123 ;  /* 0x00007610ff877816 */ /* 0x000fca000000007b */
[----:B------:R-:W-:-:S04]  /*3fd0*/  FMUL.FTZ R135, R135, c[0x0][0x1ec] ;  /* 0x00007b0087877a20 */ /* 0x000fc80000410000 */
[----:B------:R-:W-:Y:S02]  /*3fe0*/  FMUL.FTZ R135, R135, c[0x0][0x1e8] ;  /* 0x00007a0087877a20 */ /* 0x000fe40000410000 */
[----:B--2---:R-:W-:-:S05]  /*3ff0*/  FFMA.FTZ R0, R0, R211, 1.1641532182693481445e-10 ;  /* 0x2f00000000007423 */ /* 0x004fca00000100d3 */
[----:B------:R-:W-:-:S04]  /*4000*/  FSETP.GTU.FTZ.AND P3, PT, R0, c[0x0][0x1e4], PT ;  /* 0x0000790000007a0b */ /* 0x000fc80003f7c000 */
[----:B------:R-:W-:Y:S02]  /*4010*/  FSEL R135, R135, RZ, !P3 ;  /* 0x000000ff87877208 */ /* 0x000fe40005800000 */
[----:B------:R-:W-:-:S03]  /*4020*/  SEL R0, RZ, 0x1, P3 ;  /* 0x00000001ff007807 */ /* 0x000fc60001800000 */
[----:B------:R-:W-:Y:S02]  /*4030*/  @P2 FADD.FTZ R135, R127, R135 ;  /* 0x000000877f872221 */ /* 0x000fe40000010000 */
.L_x_22108:
[----:B------:R-:W-:Y:S05]  /*4040*/  BSYNC B1 ;  /* 0x0000000000017941 */ /* 0x000fea0003800000 */
.L_x_22107:
[----:B------:R-:W-:Y:S01]  /*4050*/  IMAD.MOV.U32 R210, RZ, RZ, 0x20 ;  /* 0x00000020ffd27424 */ /* 0x000fe200078e00ff */
[----:B------:R-:W-:Y:S03]  /*4060*/  BSSY B1, `(.L_x_22116) ;  /* 0x0000019000017945 */ /* 0x000fe60003800000 */
[----:B------:R-:W-:-:S05]  /*4070*/  IMAD.WIDE.U32 R210, R185, R210, c[0x0][0x188] ;  /* 0x00006200b9d27625 */ /* 0x000fca00078e00d2 */
[----:B------:R2:W-:Y:S04]  /*4080*/  STG.E.128 [R210.64], R128 ;  /* 0x00000080d2007986 */ /* 0x0005e8000c101d06 */
[----:B------:R2:W-:Y:S01]  /*4090*/  STG.E.128 [R210.64+0x10], R132 ;  /* 0x00001084d2007986 */ /* 0x0005e2000c101d06 */
[----:B------:R-:W-:Y:S05]  /*40a0*/  @!P1 BRA `(.L_x_22117) ;  /* 0x0000014000009947 */ /* 0x000fea0003800000 */
[----:B--2---:R-:W-:Y:S01]  /*40b0*/  IMAD.U32 R210, R2, 0x10000, RZ ;  /* 0x0001000002d27824 */ /* 0x004fe200078e00ff */
[----:B------:R-:W-:Y:S02]  /*40c0*/  LOP3.LUT R209, R0, 0xffff, RZ, 0xc0, !PT ;  /* 0x0000ffff00d17812 */ /* 0x000fe400078ec0ff */
        /* <DEDUP_REMOVED lines=18> */
.L_x_22117:
[----:B------:R-:W-:Y:S05]  /*41f0*/  BSYNC B1 ;  /* 0x0000000000017941 */ /* 0x000fea0003800000 */
.L_x_22116:
[----:B------:R-:W-:Y:S02]  /*4200*/  IADD3 R185, R185, 0x80, RZ ;  /* 0x00000080b9b97810 */ /* 0x000fe40007ffe0ff */
[----:B------:R-:W-:Y:S02]  /*4210*/  IADD3 R187, R187, 0x80, RZ ;  /* 0x00000080bbbb7810 */ /* 0x000fe40007ffe0ff */
.L_x_22043:
[----:B------:R-:W-:Y:S05]  /*4220*/  BSYNC B0 ;  /* 0x0000000000007941 */ /* 0x000fea0003800000 */
.L_x_22042:
        /* <DEDUP_REMOVED lines=10> */
[----:B------:R-:W4:Y:S01]  /*42d0*/  @P2 LDG.E.128 R116, [R140.64] ;  /* 0x000000068c742981 */ /* 0x000f22000c1e1d00 */
[----:B------:R-:W-:-:S03]  /*42e0*/  ISETP.GT.AND P3, PT, R208, RZ, PT ;  /* 0x000000ffd000720c */ /* 0x000fc60003f64270 */
[----:B------:R3:W5:Y:S01]  /*42f0*/  @P2 LDG.E.128 R124, [R140.64+0x10] ;  /* 0x000010068c7c2981 */ /* 0x000762000c1e1d00 */
[----:B------:R-:W-:Y:S09]  /*4300*/  BSSY B1, `(.L_x_22120) ;  /* 0x000005c000017945 */ /* 0x000ff20003800000 */
[----:B------:R-:W-:-:S04]  /*4310*/  @!P3 ISETP.NE.U32.AND P4, PT, RZ, c[0x0][0x180], PT ;  /* 0x00006000ff00ba0c */ /* 0x000fc80003f85070 */
[----:B------:R-:W-:Y:S02]  /*4320*/  @!P3 ISETP.NE.AND.EX P4, PT, RZ, c[0x0][0x184], PT, P4 ;  /* 0x00006100ff00ba0c */ /* 0x000fe40003f85340 */
[----:B------:R-:W-:Y:S02]  /*4330*/  @!P3 MOV R142, R195 ;  /* 0x000000c3008eb202 */ /* 0x000fe40000000f00 */
[----:B----4-:R-:W-:Y:S01]  /*4340*/  @!P3 FSEL R136, R116, RZ, P4 ;  /* 0x000000ff7488b208 */ /* 0x010fe20002000000 */
[----:B------:R-:W-:Y:S05]  /*4350*/  @!P3 BRA `(.L_x_22121) ;  /* 0x000005600000b947 */ /* 0x000fea0003800000 */
[C---:B---3--:R-:W-:Y:S01]  /*4360*/  ISETP.NE.AND P4, PT, R195.reuse, 0x1, PT ;  /* 0x00000001c300780c */ /* 0x048fe20003f85270 */
        /* <DEDUP_REMOVED lines=11> */
.L_x_22123:
[----:B------:R-:W-:Y:S02]  /*4420*/  IMAD.MOV.U32 R137, RZ, RZ, R198 ;  /* 0x000000ffff897224 */ /* 0x000fe400078e00c6 */
.L_x_22124:
[----:B------:R-:W-:Y:S05]  /*4430*/  BSYNC B2 ;  /* 0x0000000000027941 */ /* 0x000fea0003800000 */
.L_x_22122:
        /* <DEDUP_REMOVED lines=16> */
.L_x_22128:
[----:B------:R-:W-:Y:S05]  /*4540*/  BSYNC B3 ;  /* 0x0000000000037941 */ /* 0x000fea0003800000 */
.L_x_22127:
        /* <DEDUP_REMOVED lines=44> */
.L_x_22126:
[----:B------:R-:W-:Y:S05]  /*4810*/  BSYNC B2 ;  /* 0x0000000000027941 */ /* 0x000fea0003800000 */
.L_x_22125:
[----:B------:R3:W4:Y:S01]  /*4820*/  I2F.U32 R136, R137 ;  /* 0x0000008900887306 */ /* 0x0007220000201000 */
[----:B------:R-:W-:Y:S01]  /*4830*/  IMAD.MOV.U32 R139, RZ, RZ, 0x2f800000 ;  /* 0x2f800000ff8b7424 */ /* 0x000fe200078e00ff */
[----:B---3-5:R-:W-:-:S05]  /*4840*/  PRMT R137, RZ, 0x5410, R120 ;  /* 0x00005410ff897816 */ /* 0x028fca0000000078 */
[----:B------:R-:W-:Y:S02]  /*4850*/  FMUL.FTZ R138, R137, c[0x0][0x1ec] ;  /* 0x00007b00898a7a20 */ /* 0x000fe40000410000 */
[----:B----4-:R-:W-:Y:S02]  /*4860*/  FFMA.FTZ R136, R136, R139, 1.1641532182693481445e-10 ;  /* 0x2f00000088887423 */ /* 0x010fe4000001008b */
[----:B------:R-:W-:-:S03]  /*4870*/  FMUL.FTZ R138, R138, c[0x0][0x1e8] ;  /* 0x00007a008a8a7a20 */ /* 0x000fc60000410000 */
[----:B------:R-:W-:-:S04]  /*4880*/  FSETP.GTU.FTZ.AND P4, PT, R136, c[0x0][0x1e4], PT ;  /* 0x0000790088007a0b */ /* 0x000fc80003f9c000 */
[----:B------:R-:W-:Y:S02]  /*4890*/  FSEL R136, R138, RZ, !P4 ;  /* 0x000000ff8a887208 */ /* 0x000fe40006000000 */
[----:B------:R-:W-:-:S03]  /*48a0*/  SEL R207, RZ, 0x1, P4 ;  /* 0x00000001ffcf7807 */ /* 0x000fc60002000000 */
[----:B------:R-:W-:Y:S02]  /*48b0*/  @P2 FADD.FTZ R136, R116, R136 ;  /* 0x0000008874882221 */ /* 0x000fe40000010000 */
.L_x_22121:
[----:B---3--:R-:W-:Y:S05]  /*48c0*/  BSYNC B1 ;  /* 0x0000000000017941 */ /* 0x008fea0003800000 */
.L_x_22120:
        /* <DEDUP_REMOVED lines=18> */
.L_x_22132:
[----:B------:R-:W-:Y:S02]  /*49f0*/  IMAD.MOV.U32 R138, RZ, RZ, R198 ;  /* 0x000000ffff8a7224 */ /* 0x000fe400078e00c6 */
.L_x_22133:
[----:B------:R-:W-:Y:S05]  /*4a00*/  BSYNC B2 ;  /* 0x0000000000027941 */ /* 0x000fea0003800000 */
.L_x_22131:
        /* <DEDUP_REMOVED lines=16> */
.L_x_22137:
[----:B------:R-:W-:Y:S05]  /*4b10*/  BSYNC B3 ;  /* 0x0000000000037941 */ /* 0x000fea0003800000 */
.L_x_22136:
        /* <DEDUP_REMOVED lines=11> */
[----:B--2---:R-:W-:-:S05]  /*4bd0*/  IMAD.WIDE.U32 R210, R137, -0x326172a9, RZ ;  /* 0xcd9e8d5789d27825 */ /* 0x004fca00078e00ff */
        /* <DEDUP_REMOVED lines=32> */
.L_x_22135:
[----:B------:R-:W-:Y:S05]  /*4de0*/  BSYNC B2 ;  /* 0x0000000000027941 */ /* 0x000fea0003800000 */
.L_x_22134:
        /* <DEDUP_REMOVED lines=10> */
.L_x_22130:
[----:B------:R-:W-:Y:S05]  /*4e90*/  BSYNC B1 ;  /* 0x0000000000017941 */ /* 0x000fea0003800000 */
.L_x_22129:
        /* <DEDUP_REMOVED lines=18> */
.L_x_22141:
[----:B------:R-:W-:Y:S02]  /*4fc0*/  IMAD.MOV.U32 R139, RZ, RZ, R198 ;  /* 0x000000ffff8b7224 */ /* 0x000fe400078e00c6 */
.L_x_22142:
[----:B------:R-:W-:Y:S05]  /*4fd0*/  BSYNC B2 ;  /* 0x0000000000027941 */ /* 0x000fea0003800000 */
.L_x_22140:
        /* <DEDUP_REMOVED lines=16> */
.L_x_22146:
[----:B------:R-:W-:Y:S05]  /*50e0*/  BSYNC B3 ;  /* 0x0000000000037941 */ /* 0x000fea0003800000 */
.L_x_22145:
        /* <DEDUP_REMOVED lines=8> */
[----:B--2---:R-:W-:Y:S01]  /*5170*/  LOP3.LUT R210, R141, UR10, R197, 0x96, !PT ;  /* 0x0000000a8dd27c12 */ /* 0x004fe2000f8e96c5 */
        /* <DEDUP_REMOVED lines=35> */
.L_x_22144:
[----:B------:R-:W-:Y:S05]  /*53b0*/  BSYNC B2 ;  /* 0x0000000000027941 */ /* 0x000fea0003800000 */
.L_x_22143:
        /* <DEDUP_REMOVED lines=10> */
.L_x_22139:
[----:B------:R-:W-:Y:S05]  /*5460*/  BSYNC B1 ;  /* 0x0000000000017941 */ /* 0x000fea0003800000 */
.L_x_22138:
        /* <DEDUP_REMOVED lines=18> */
.L_x_22150:
[----:B------:R-:W-:Y:S02]  /*5590*/  IMAD.MOV.U32 R140, RZ, RZ, R198 ;  /* 0x000000ffff8c7224 */ /* 0x000fe400078e00c6 */
.L_x_22151:
[----:B------:R-:W-:Y:S05]  /*55a0*/  BSYNC B2 ;  /* 0x0000000000027941 */ /* 0x000fea0003800000 */
.L_x_22149:
        /* <DEDUP_REMOVED lines=16> */
.L_x_22155:
[----:B------:R-:W-:Y:S05]  /*56b0*/  BSYNC B3 ;  /* 0x0000000000037941 */ /* 0x000fea0003800000 */
.L_x_22154:
        /* <DEDUP_REMOVED lines=8> */
[----:B--2---:R-:W-:Y:S01]  /*5740*/  IMAD.WIDE.U32 R210, R141, -0x2daee0ad, RZ ;  /* 0xd2511f538dd27825 */ /* 0x004fe200078e00ff */
        /* <DEDUP_REMOVED lines=34> */
.L_x_22153:
[----:B------:R-:W-:Y:S05]  /*5970*/  BSYNC B2 ;  /* 0x0000000000027941 */ /* 0x000fea0003800000 */
.L_x_22152:
[----:B------:R3:W4:Y:S01]  /*5980*/  I2F.U32 R139, R140 ;  /* 0x0000008c008b7306 */ /* 0x0007220000201000 */
[----:B--2---:R-:W-:Y:S01]  /*5990*/  IMAD.MOV.U32 R210, RZ, RZ, 0x2f800000 ;  /* 0x2f800000ffd27424 */ /* 0x004fe200078e00ff */
        /* <DEDUP_REMOVED lines=8> */
.L_x_22148:
[----:B------:R-:W-:Y:S05]  /*5a20*/  BSYNC B1 ;  /* 0x0000000000017941 */ /* 0x000fea0003800000 */
.L_x_22147:
        /* <DEDUP_REMOVED lines=18> */
.L_x_22159:
[----:B------:R-:W-:Y:S02]  /*5b50*/  IMAD.MOV.U32 R141, RZ, RZ, R198 ;  /* 0x000000ffff8d7224 */ /* 0x000fe400078e00c6 */
.L_x_22160:
[----:B------:R-:W-:Y:S05]  /*5b60*/  BSYNC B2 ;  /* 0x0000000000027941 */ /* 0x000fea0003800000 */
.L_x_22158:
        /* <DEDUP_REMOVED lines=16> */
.L_x_22164:
[----:B------:R-:W-:Y:S05]  /*5c70*/  BSYNC B3 ;  /* 0x0000000000037941 */ /* 0x000fea0003800000 */
.L_x_22163:
        /* <DEDUP_REMOVED lines=43> */
.L_x_22162:
[----:B------:R-:W-:Y:S05]  /*5f30*/  BSYNC B2 ;  /* 0x0000000000027941 */ /* 0x000fea0003800000 */
.L_x_22161:
[----:B------:R3:W4:Y:S01]  /*5f40*/  I2F.U32 R140, R141 ;  /* 0x0000008d008c7306 */ /* 0x0007220000201000 */
[----:B------:R-:W-:Y:S01]  /*5f50*/  IMAD.MOV.U32 R195, RZ, RZ, 0x2f800000 ;  /* 0x2f800000ffc37424 */ /* 0x000fe200078e00ff */
[----:B---3--:R-:W-:-:S05]  /*5f60*/  PRMT R141, RZ, 0x5410, R122 ;  /* 0x00005410ff8d7816 */ /* 0x008fca000000007a */
[----:B------:R-:W-:Y:S02]  /*5f70*/  FMUL.FTZ R142, R141, c[0x0][0x1ec] ;  /* 0x00007b008d8e7a20 */ /* 0x000fe40000410000 */
[----:B----4-:R-:W-:Y:S02]  /*5f80*/  FFMA.FTZ R140, R140, R195, 1.1641532182693481445e-10 ;  /* 0x2f0000008c8c7423 */ /* 0x010fe400000100c3 */
[----:B------:R-:W-:-:S03]  /*5f90*/  FMUL.FTZ R142, R142, c[0x0][0x1e8] ;  /* 0x00007a008e8e7a20 */ /* 0x000fc60000410000 */
[----:B------:R-:W-:-:S04]  /*5fa0*/  FSETP.GTU.FTZ.AND P4, PT, R140, c[0x0][0x1e4], PT ;  /* 0x000079008c007a0b */ /* 0x000fc80003f9c000 */
[----:B------:R-:W-:Y:S02]  /*5fb0*/  FSEL R140, R142, RZ, !P4 ;  /* 0x000000ff8e8c7208 */ /* 0x000fe40006000000 */
[----:B------:R-:W-:-:S03]  /*5fc0*/  SEL R188, RZ, 0x1, P4 ;  /* 0x00000001ffbc7807 */ /* 0x000fc60002000000 */
[----:B------:R-:W-:Y:S02]  /*5fd0*/  @P2 FADD.FTZ R140, R124, R140 ;  /* 0x0000008c7c8c2221 */ /* 0x000fe40000010000 */
.L_x_22157:
[----:B------:R-:W-:Y:S05]  /*5fe0*/  BSYNC B1 ;  /* 0x0000000000017941 */ /* 0x000fea0003800000 */
.L_x_22156:
        /* <DEDUP_REMOVED lines=18> */
.L_x_22168:
[----:B------:R-:W-:Y:S02]  /*6110*/  IMAD.MOV.U32 R142, RZ, RZ, R198 ;  /* 0x000000ffff8e7224 */ /* 0x000fe400078e00c6 */
.L_x_22169:
[----:B------:R-:W-:Y:S05]  /*6120*/  BSYNC B2 ;  /* 0x0000000000027941 */ /* 0x000fea0003800000 */
.L_x_22167:
        /* <DEDUP_REMOVED lines=16> */
.L_x_22173:
[----:B------:R-:W-:Y:S05]  /*6230*/  BSYNC B3 ;  /* 0x0000000000037941 */ /* 0x000fea0003800000 */
.L_x_22172:
[----:B------:R-:W-:Y:S01]  /*6240*/  IMAD.HI.U32 R196, R205, -0x326172a9, RZ ;  /* 0xcd9e8d57cdc47827 */ /* 0x000fe200078e00ff */
[----:B------:R-:W-:-:S03]  /*6250*/  LOP3.LUT R3, R3, UR5, R194, 0x96, !PT ;  /* 0x0000000503037c12 */ /* 0x000fc6000f8e96c2 */
[----:B------:R-:W-:Y:S01]  /*6260*/  IMAD R141, R205, -0x326172a9, RZ ;  /* 0xcd9e8d57cd8d7824 */ /* 0x000fe200078e02ff */
[----:B------:R-:W-:Y:S01]  /*6270*/  LOP3.LUT R196, R196, UR4, R203, 0x96, !PT ;  /* 0x00000004c4c47c12 */ /* 0x000fe2000f8e96cb */
[----:B--2---:R-:W-:-:S04]  /*6280*/  IMAD.WIDE.U32 R210, R3, -0x326172a9, RZ ;  /* 0xcd9e8d5703d27825 */ /* 0x004fc800078e00ff */
        /* <DEDUP_REMOVED lines=38> */
.L_x_22171:
[----:B------:R-:W-:Y:S05]  /*64f0*/  BSYNC B2 ;  /* 0x0000000000027941 */ /* 0x000fea0003800000 */
.L_x_22170:
[----:B0-----:R-:W0:Y:S01]  /*6500*/  I2F.U32 R3, R142 ;  /* 0x0000008e00037306 */ /* 0x001e220000201000 */
[----:B------:R-:W-:Y:S01]  /*6510*/  PRMT R141, RZ, 0x7610, R122 ;  /* 0x00007610ff8d7816 */ /* 0x000fe2000000007a */
[----:B--2---:R-:W-:-:S04]  /*6520*/  IMAD.MOV.U32 R210, RZ, RZ, 0x2f800000 ;  /* 0x2f800000ffd27424 */ /* 0x004fc800078e00ff */
[----:B------:R-:W-:-:S04]  /*6530*/  FMUL.FTZ R141, R141, c[0x0][0x1ec] ;  /* 0x00007b008d8d7a20 */ /* 0x000fc80000410000 */
[----:B------:R-:W-:Y:S02]  /*6540*/  FMUL.FTZ R141, R141, c[0x0][0x1e8] ;  /* 0x00007a008d8d7a20 */ /* 0x000fe40000410000 */
[----:B0-----:R-:W-:-:S05]  /*6550*/  FFMA.FTZ R3, R3, R210, 1.1641532182693481445e-10 ;  /* 0x2f00000003037423 */ /* 0x001fca00000100d2 */
[----:B------:R-:W-:-:S04]  /*6560*/  FSETP.GTU.FTZ.AND P4, PT, R3, c[0x0][0x1e4], PT ;  /* 0x0000790003007a0b */ /* 0x000fc80003f9c000 */
[----:B------:R-:W-:Y:S02]  /*6570*/  FSEL R141, R141, RZ, !P4 ;  /* 0x000000ff8d8d7208 */ /* 0x000fe40006000000 */
[----:B------:R-:W-:-:S03]  /*6580*/  SEL R3, RZ, 0x1, P4 ;  /* 0x00000001ff037807 */ /* 0x000fc60002000000 */
[----:B------:R-:W-:Y:S02]  /*6590*/  @P2 FADD.FTZ R141, R125, R141 ;  /* 0x0000008d7d8d2221 */ /* 0x000fe40000010000 */
.L_x_22166:
[----:B------:R-:W-:Y:S05]  /*65a0*/  BSYNC B1 ;  /* 0x0000000000017941 */ /* 0x000fea0003800000 */
.L_x_22165:
[----:B------:R-:W-:Y:S01]  /*65b0*/  @!P3 ISETP.NE.U32.AND P4, PT, RZ, c[0x0][0x180], PT ;  /* 0x00006000ff00ba0c */ /* 0x000fe20003f85070 */
[----:B------:R-:W-:Y:S01]  /*65c0*/  BSSY B1, `(.L_x_22174) ;  /* 0x000005a000017945 */ /* 0x000fe20003800000 */
[----:B--2---:R-:W-:Y:S02]  /*65d0*/  @!P3 IMAD.MOV.U32 R210, RZ, RZ, R195 ;  /* 0x000000ffffd2b224 */ /* 0x004fe400078e00c3 */
        /* <DEDUP_REMOVED lines=15> */
.L_x_22177:
[----:B------:R-:W-:Y:S02]  /*66d0*/  IMAD.MOV.U32 R143, RZ, RZ, R198 ;  /* 0x000000ffff8f7224 */ /* 0x000fe400078e00c6 */
.L_x_22178:
[----:B------:R-:W-:Y:S05]  /*66e0*/  BSYNC B2 ;  /* 0x0000000000027941 */ /* 0x000fea0003800000 */
.L_x_22176:
        /* <DEDUP_REMOVED lines=16> */
.L_x_22182:
[----:B------:R-:W-:Y:S05]  /*67f0*/  BSYNC B3 ;  /* 0x0000000000037941 */ /* 0x000fea0003800000 */
.L_x_22181:
        /* <DEDUP_REMOVED lines=43> */
.L_x_22180:
[----:B------:R-:W-:Y:S05]  /*6ab0*/  BSYNC B2 ;  /* 0x0000000000027941 */ /* 0x000fea0003800000 */
.L_x_22179:
        /* <DEDUP_REMOVED lines=10> */
.L_x_22175:
[----:B------:R-:W-:Y:S05]  /*6b60*/  BSYNC B1 ;  /* 0x0000000000017941 */ /* 0x000fea0003800000 */
.L_x_22174:
        /* <DEDUP_REMOVED lines=18> */
.L_x_22186:
[----:B------:R-:W-:Y:S02]  /*6c90*/  MOV R209, R198 ;  /* 0x000000c600d17202 */ /* 0x000fe40000000f00 */
.L_x_22187:
[----:B------:R-:W-:Y:S05]  /*6ca0*/  BSYNC B2 ;  /* 0x0000000000027941 */ /* 0x000fea0003800000 */
.L_x_22185:
        /* <DEDUP_REMOVED lines=16> */
.L_x_22191:
[----:B------:R-:W-:Y:S05]  /*6db0*/  BSYNC B3 ;  /* 0x0000000000037941 */ /* 0x000fea0003800000 */
.L_x_22190:
        /* <DEDUP_REMOVED lines=43> */
.L_x_22189:
[----:B------:R-:W-:Y:S05]  /*7070*/  BSYNC B2 ;  /* 0x0000000000027941 */ /* 0x000fea0003800000 */
.L_x_22188:
[----:B------:R2:W3:Y:S01]  /*7080*/  I2F.U32 R0, R209 ;  /* 0x000000d100007306 */ /* 0x0004e20000201000 */
[----:B------:R-:W-:Y:S01]  /*7090*/  HFMA2.MMA R143, -RZ, RZ, 0.1171875, 0 ;  /* 0x2f800000ff8f7435 */ /* 0x000fe200000001ff */
[----:B--2---:R-:W-:-:S09]  /*70a0*/  PRMT R209, RZ, 0x7610, R123 ;  /* 0x00007610ffd17816 */ /* 0x004fd2000000007b */
[----:B---3--:R-:W-:Y:S02]  /*70b0*/  FFMA.FTZ R0, R0, R143, 1.1641532182693481445e-10 ;  /* 0x2f00000000007423 */ /* 0x008fe4000001008f */
[----:B------:R-:W-:-:S03]  /*70c0*/  FMUL.FTZ R143, R209, c[0x0][0x1ec] ;  /* 0x00007b00d18f7a20 */ /* 0x000fc60000410000 */
[----:B------:R-:W-:Y:S01]  /*70d0*/  FSETP.GTU.FTZ.AND P3, PT, R0, c[0x0][0x1e4], PT ;  /* 0x0000790000007a0b */ /* 0x000fe20003f7c000 */
[----:B------:R-:W-:-:S03]  /*70e0*/  FMUL.FTZ R143, R143, c[0x0][0x1e8] ;  /* 0x00007a008f8f7a20 */ /* 0x000fc60000410000 */
[----:B------:R-:W-:Y:S02]  /*70f0*/  SEL R0, RZ, 0x1, P3 ;  /* 0x00000001ff007807 */ /* 0x000fe40001800000 */
[----:B------:R-:W-:-:S05]  /*7100*/  FSEL R143, R143, RZ, !P3 ;  /* 0x000000ff8f8f7208 */ /* 0x000fca0005800000 */
[----:B------:R-:W-:Y:S02]  /*7110*/  @P2 FADD.FTZ R143, R127, R143 ;  /* 0x0000008f7f8f2221 */ /* 0x000fe40000010000 */
.L_x_22184:
[----:B------:R-:W-:Y:S05]  /*7120*/  BSYNC B1 ;  /* 0x0000000000017941 */ /* 0x000fea0003800000 */
.L_x_22183:
[----:B------:R-:W-:Y:S01]  /*7130*/  IMAD.MOV.U32 R210, RZ, RZ, 0x20 ;  /* 0x00000020ffd27424 */ /* 0x000fe200078e00ff */
[----:B------:R-:W-:Y:S03]  /*7140*/  BSSY B1, `(.L_x_22192) ;  /* 0x0000019000017945 */ /* 0x000fe60003800000 */
[----:B------:R-:W-:-:S05]  /*7150*/  IMAD.WIDE.U32 R210, R185, R210, c[0x0][0x188] ;  /* 0x00006200b9d27625 */ /* 0x000fca00078e00d2 */
[----:B------:R2:W-:Y:S04]  /*7160*/  STG.E.128 [R210.64], R136 ;  /* 0x00000088d2007986 */ /* 0x0005e8000c101d06 */
[----:B------:R2:W-:Y:S01]  /*7170*/  STG.E.128 [R210.64+0x10], R140 ;  /* 0x0000108cd2007986 */ /* 0x0005e2000c101d06 */
[----:B------:R-:W-:Y:S05]  /*7180*/  @!P1 BRA `(.L_x_22193) ;  /* 0x0000014000009947 */ /* 0x000fea0003800000 */
[----:B--2---:R-:W-:Y:S01]  /*7190*/  IMAD.U32 R210, R2, 0x10000, RZ ;  /* 0x0001000002d27824 */ /* 0x004fe200078e00ff */
        /* <DEDUP_REMOVED lines=19> */
.L_x_22193:
[----:B------:R-:W-:Y:S05]  /*72d0*/  BSYNC B1 ;  /* 0x0000000000017941 */ /* 0x000fea0003800000 */
.L_x_22192:
[----:B------:R-:W-:Y:S02]  /*72e0*/  IADD3 R185, R185, 0x80, RZ ;  /* 0x00000080b9b97810 */ /* 0x000fe40007ffe0ff */
[----:B------:R-:W-:Y:S02]  /*72f0*/  IADD3 R187, R187, 0x80, RZ ;  /* 0x00000080bbbb7810 */ /* 0x000fe40007ffe0ff */
.L_x_22119:
[----:B------:R-:W-:Y:S05]  /*7300*/  BSYNC B0 ;  /* 0x0000000000007941 */ /* 0x000fea0003800000 */
.L_x_22118:
        /* <DEDUP_REMOVED lines=31> */
.L_x_22199:
[----:B------:R-:W-:Y:S02]  /*7500*/  IMAD.MOV.U32 R145, RZ, RZ, R198 ;  /* 0x000000ffff917224 */ /* 0x000fe400078e00c6 */
.L_x_22200:
[----:B------:R-:W-:Y:S05]  /*7510*/  BSYNC B2 ;  /* 0x0000000000027941 */ /* 0x000fea0003800000 */
.L_x_22198:
        /* <DEDUP_REMOVED lines=16> */
.L_x_22204:
[----:B------:R-:W-:Y:S05]  /*7620*/  BSYNC B3 ;  /* 0x0000000000037941 */ /* 0x000fea0003800000 */
.L_x_22203:
        /* <DEDUP_REMOVED lines=44> */
.L_x_22202:
[----:B------:R-:W-:Y:S05]  /*78f0*/  BSYNC B2 ;  /* 0x0000000000027941 */ /* 0x000fea0003800000 */
.L_x_22201:
        /* <DEDUP_REMOVED lines=10> */
.L_x_22197:
[----:B---3--:R-:W-:Y:S05]  /*79a0*/  BSYNC B1 ;  /* 0x0000000000017941 */ /* 0x008fea0003800000 */
.L_x_22196:
        /* <DEDUP_REMOVED lines=18> */
.L_x_22208:
[----:B------:R-:W-:Y:S02]  /*7ad0*/  IMAD.MOV.U32 R146, RZ, RZ, R198 ;  /* 0x000000ffff927224 */ /* 0x000fe400078e00c6 */
.L_x_22209:
[----:B------:R-:W-:Y:S05]  /*7ae0*/  BSYNC B2 ;  /* 0x0000000000027941 */ /* 0x000fea0003800000 */
.L_x_22207:
        /* <DEDUP_REMOVED lines=16> */
.L_x_22213:
[----:B------:R-:W-:Y:S05]  /*7bf0*/  BSYNC B3 ;  /* 0x0000000000037941 */ /* 0x000fea0003800000 */
.L_x_22212:
        /* <DEDUP_REMOVED lines=42> */
[----:B------:R-:W-:Y:S01]  /*7ea0*/  IMAD.MOV.U32 R196, RZ, RZ, R148 ;  /* 0x000000ffffc47224 */ /* 0x000fe200078e0094 */
[----:B------:R-:W-:-:S06]  /*7eb0*/  HFMA2.MMA R148, -RZ, RZ, 0, 0 ;  /* 0x00000000ff947435 */ /* 0x000fcc00000001ff */
.L_x_22211:
[----:B------:R-:W-:Y:S05]  /*7ec0*/  BSYNC B2 ;  /* 0x0000000000027941 */ /* 0x000fea0003800000 */
.L_x_22210:
        /* <DEDUP_REMOVED lines=10> */
.L_x_22206:
[----:B------:R-:W-:Y:S05]  /*7f70*/  BSYNC B1 ;  /* 0x0000000000017941 */ /* 0x000fea0003800000 */
.L_x_22205:
        /* <DEDUP_REMOVED lines=18> */
.L_x_22217:
[----:B------:R-:W-:Y:S02]  /*80a0*/  IMAD.MOV.U32 R147, RZ, RZ, R198 ;  /* 0x000000ffff937224 */ /* 0x000fe400078e00c6 */
.L_x_22218:
[----:B------:R-:W-:Y:S05]  /*80b0*/  BSYNC B2 ;  /* 0x0000000000027941 */ /* 0x000fea0003800000 */
.L_x_22216:
        /* <DEDUP_REMOVED lines=16> */
.L_x_22222:
[----:B------:R-:W-:Y:S05]  /*81c0*/  BSYNC B3 ;  /* 0x0000000000037941 */ /* 0x000fea0003800000 */
.L_x_22221:
        /* <DEDUP_REMOVED lines=41> */
[----:B------:R-:W-:Y:S01]  /*8460*/  LOP3.LUT R197, R149, UR26, R196, 0x96, !PT ;  /* 0x0000001a95c57c12 */ /* 0x000fe2000f8e96c4 */
[----:B------:R-:W-:Y:S02]  /*8470*/  IMAD.MOV.U32 R196, RZ, RZ, R148 ;  /* 0x000000ffffc47224 */ /* 0x000fe400078e0094 */
[----:B------:R-:W-:Y:S02]  /*8480*/  IMAD.MOV.U32 R149, RZ, RZ, RZ ;  /* 0x000000ffff957224 */ /* 0x000fe400078e00ff */
.L_x_22220:
[----:B------:R-:W-:Y:S05]  /*8490*/  BSYNC B2 ;  /* 0x0000000000027941 */ /* 0x000fea0003800000 */
.L_x_22219:
        /* <DEDUP_REMOVED lines=10> */
.L_x_22215:
[----:B------:R-:W-:Y:S05]  /*8540*/  BSYNC B1 ;  /* 0x0000000000017941 */ /* 0x000fea0003800000 */
.L_x_22214:
        /* <DEDUP_REMOVED lines=18> */
.L_x_22226:
[----:B------:R-:W-:Y:S02]  /*8670*/  IMAD.MOV.U32 R148, RZ, RZ, R198 ;  /* 0x000000ffff947224 */ /* 0x000fe400078e00c6 */
.L_x_22227:
[----:B------:R-:W-:Y:S05]  /*8680*/  BSYNC B2 ;  /* 0x0000000000027941 */ /* 0x000fea0003800000 */
.L_x_22225:
        /* <DEDUP_REMOVED lines=16> */
.L_x_22231:
[----:B------:R-:W-:Y:S05]  /*8790*/  BSYNC B3 ;  /* 0x0000000000037941 */ /* 0x000fea0003800000 */
.L_x_22230:
        /* <DEDUP_REMOVED lines=43> */
.L_x_22229:
[----:B------:R-:W-:Y:S05]  /*8a50*/  BSYNC B2 ;  /* 0x0000000000027941 */ /* 0x000fea0003800000 */
.L_x_22228:
        /* <DEDUP_REMOVED lines=10> */
.L_x_22224:
[----:B------:R-:W-:Y:S05]  /*8b00*/  BSYNC B1 ;  /* 0x0000000000017941 */ /* 0x000fea0003800000 */
.L_x_22223:
        /* <DEDUP_REMOVED lines=18> */
.L_x_22235:
[----:B------:R-:W-:Y:S02]  /*8c30*/  IMAD.MOV.U32 R149, RZ, RZ, R198 ;  /* 0x000000ffff957224 */ /* 0x000fe400078e00c6 */
.L_x_22236:
[----:B------:R-:W-:Y:S05]  /*8c40*/  BSYNC B2 ;  /* 0x0000000000027941 */ /* 0x000fea0003800000 */
.L_x_22234:
        /* <DEDUP_REMOVED lines=16> */
.L_x_22240:
[----:B------:R-:W-:Y:S05]  /*8d50*/  BSYNC B3 ;  /* 0x0000000000037941 */ /* 0x000fea0003800000 */
.L_x_22239:
        /* <DEDUP_REMOVED lines=43> */
.L_x_22238:
[----:B------:R-:W-:Y:S05]  /*9010*/  BSYNC B2 ;  /* 0x0000000000027941 */ /* 0x000fea0003800000 */
.L_x_22237:
[----:B------:R3:W4:Y:S01]  /*9020*/  I2F.U32 R148, R149 ;  /* 0x0000009500947306 */ /* 0x0007220000201000 */
[----:B------:R-:W-:Y:S01]  /*9030*/  HFMA2.MMA R195, -RZ, RZ, 0.1171875, 0 ;  /* 0x2f800000ffc37435 */ /* 0x000fe200000001ff */
[----:B---3--:R-:W-:-:S05]  /*9040*/  PRMT R149, RZ, 0x5410, R122 ;  /* 0x00005410ff957816 */ /* 0x008fca000000007a */
[----:B------:R-:W-:-:S04]  /*9050*/  FMUL.FTZ R150, R149, c[0x0][0x1ec] ;  /* 0x00007b0095967a20 */ /* 0x000fc80000410000 */
[----:B----4-:R-:W-:Y:S02]  /*9060*/  FFMA.FTZ R148, R148, R195, 1.1641532182693481445e-10 ;  /* 0x2f00000094947423 */ /* 0x010fe400000100c3 */
[----:B------:R-:W-:-:S03]  /*9070*/  FMUL.FTZ R150, R150, c[0x0][0x1e8] ;  /* 0x00007a0096967a20 */ /* 0x000fc60000410000 */
[----:B------:R-:W-:-:S04]  /*9080*/  FSETP.GTU.FTZ.AND P4, PT, R148, c[0x0][0x1e4], PT ;  /* 0x0000790094007a0b */ /* 0x000fc80003f9c000 */
[----:B------:R-:W-:Y:S02]  /*9090*/  FSEL R148, R150, RZ, !P4 ;  /* 0x000000ff96947208 */ /* 0x000fe40006000000 */
[----:B------:R-:W-:-:S03]  /*90a0*/  SEL R188, RZ, 0x1, P4 ;  /* 0x00000001ffbc7807 */ /* 0x000fc60002000000 */
[----:B------:R-:W-:Y:S02]  /*90b0*/  @P2 FADD.FTZ R148, R124, R148 ;  /* 0x000000947c942221 */ /* 0x000fe40000010000 */
.L_x_22233:
[----:B------:R-:W-:Y:S05]  /*90c0*/  BSYNC B1 ;  /* 0x0000000000017941 */ /* 0x000fea0003800000 */
.L_x_22232:
        /* <DEDUP_REMOVED lines=18> */
.L_x_22244:
[----:B------:R-:W-:Y:S02]  /*91f0*/  MOV R150, R198 ;  /* 0x000000c600967202 */ /* 0x000fe40000000f00 */
.L_x_22245:
[----:B------:R-:W-:Y:S05]  /*9200*/  BSYNC B2 ;  /* 0x0000000000027941 */ /* 0x000fea0003800000 */
.L_x_22243:
        /* <DEDUP_REMOVED lines=16> */
.L_x_22249:
[----:B------:R-:W-:Y:S05]  /*9310*/  BSYNC B3 ;  /* 0x0000000000037941 */ /* 0x000fea0003800000 */
.L_x_22248:
[----:B------:R-:W-:Y:S01]  /*9320*/  IMAD.HI.U32 R196, R205, -0x326172a9, RZ ;  /* 0xcd9e8d57cdc47827 */ /* 0x000fe200078e00ff */
[----:B------:R-:W-:Y:S01]  /*9330*/  LOP3.LUT R3, R3, UR5, R194, 0x96, !PT ;  /* 0x0000000503037c12 */ /* 0x000fe2000f8e96c2 */
[----:B------:R-:W-:Y:S02]  /*9340*/  HFMA2.MMA R195, -RZ, RZ, 0, 0 ;  /* 0x00000000ffc37435 */ /* 0x000fe400000001ff */
[----:B------:R-:W-:Y:S01]  /*9350*/  IMAD R149, R205, -0x326172a9, RZ ;  /* 0xcd9e8d57cd957824 */ /* 0x000fe200078e02ff */
[----:B------:R-:W-:Y:S01]  /*9360*/  LOP3.LUT R196, R196, UR4, R203, 0x96, !PT ;  /* 0x00000004c4c47c12 */ /* 0x000fe2000f8e96cb */
[----:B--2---:R-:W-:-:S04]  /*9370*/  IMAD.WIDE.U32 R210, R3, -0x326172a9, RZ ;  /* 0xcd9e8d5703d27825 */ /* 0x004fc800078e00ff */
        /* <DEDUP_REMOVED lines=37> */
.L_x_22247:
[----:B------:R-:W-:Y:S05]  /*95d0*/  BSYNC B2 ;  /* 0x0000000000027941 */ /* 0x000fea0003800000 */
.L_x_22246:
        /* <DEDUP_REMOVED lines=10> */
.L_x_22242:
[----:B------:R-:W-:Y:S05]  /*9680*/  BSYNC B1 ;  /* 0x0000000000017941 */ /* 0x000fea0003800000 */
.L_x_22241:
        /* <DEDUP_REMOVED lines=18> */
.L_x_22253:
[----:B------:R-:W-:Y:S02]  /*97b0*/  IMAD.MOV.U32 R151, RZ, RZ, R198 ;  /* 0x000000ffff977224 */ /* 0x000fe400078e00c6 */
.L_x_22254:
[----:B------:R-:W-:Y:S05]  /*97c0*/  BSYNC B2 ;  /* 0x0000000000027941 */ /* 0x000fea0003800000 */
.L_x_22252:
        /* <DEDUP_REMOVED lines=16> */
.L_x_22258:
[----:B------:R-:W-:Y:S05]  /*98d0*/  BSYNC B3 ;  /* 0x0000000000037941 */ /* 0x000fea0003800000 */
.L_x_22257:
        /* <DEDUP_REMOVED lines=43> */
.L_x_22256:
[----:B------:R-:W-:Y:S05]  /*9b90*/  BSYNC B2 ;  /* 0x0000000000027941 */ /* 0x000fea0003800000 */
.L_x_22255:
        /* <DEDUP_REMOVED lines=10> */
.L_x_22251:
[----:B------:R-:W-:Y:S05]  /*9c40*/  BSYNC B1 ;  /* 0x0000000000017941 */ /* 0x000fea0003800000 */
.L_x_22250:
        /* <DEDUP_REMOVED lines=18> */
.L_x_22262:
[----:B------:R-:W-:Y:S02]  /*9d70*/  IMAD.MOV.U32 R209, RZ, RZ, R198 ;  /* 0x000000ffffd17224 */ /* 0x000fe400078e00c6 */
.L_x_22263:
[----:B------:R-:W-:Y:S05]  /*9d80*/  BSYNC B2 ;  /* 0x0000000000027941 */ /* 0x000fea0003800000 */
.L_x_22261:
        /* <DEDUP_REMOVED lines=16> */
.L_x_22267:
[----:B------:R-:W-:Y:S05]  /*9e90*/  BSYNC B3 ;  /* 0x0000000000037941 */ /* 0x000fea0003800000 */
.L_x_22266:
        /* <DEDUP_REMOVED lines=43> */
.L_x_22265:
[----:B------:R-:W-:Y:S05]  /*a150*/  BSYNC B2 ;  /* 0x0000000000027941 */ /* 0x000fea0003800000 */
.L_x_22264:
[----:B------:R2:W3:Y:S01]  /*a160*/  I2F.U32 R0, R209 ;  /* 0x000000d100007306 */ /* 0x0004e20000201000 */
[----:B------:R-:W-:Y:S01]  /*a170*/  IMAD.MOV.U32 R151, RZ, RZ, 0x2f800000 ;  /* 0x2f800000ff977424 */ /* 0x000fe200078e00ff */
[----:B--2---:R-:W-:-:S03]  /*a180*/  PRMT R209, RZ, 0x7610, R123 ;  /* 0x00007610ffd17816 */ /* 0x004fc6000000007b */
[----:B---3--:R-:W-:Y:S02]  /*a190*/  FFMA.FTZ R0, R0, R151, 1.1641532182693481445e-10 ;  /* 0x2f00000000007423 */ /* 0x008fe40000010097 */
[----:B------:R-:W-:-:S03]  /*a1a0*/  FMUL.FTZ R151, R209, c[0x0][0x1ec] ;  /* 0x00007b00d1977a20 */ /* 0x000fc60000410000 */
[----:B------:R-:W-:Y:S01]  /*a1b0*/  FSETP.GTU.FTZ.AND P3, PT, R0, c[0x0][0x1e4], PT ;  /* 0x0000790000007a0b */ /* 0x000fe20003f7c000 */
[----:B------:R-:W-:-:S03]  /*a1c0*/  FMUL.FTZ R151, R151, c[0x0][0x1e8] ;  /* 0x00007a0097977a20 */ /* 0x000fc60000410000 */
[----:B------:R-:W-:Y:S02]  /*a1d0*/  SEL R0, RZ, 0x1, P3 ;  /* 0x00000001ff007807 */ /* 0x000fe40001800000 */
[----:B------:R-:W-:-:S05]  /*a1e0*/  FSEL R151, R151, RZ, !P3 ;  /* 0x000000ff97977208 */ /* 0x000fca0005800000 */
[----:B------:R-:W-:Y:S02]  /*a1f0*/  @P2 FADD.FTZ R151, R127, R151 ;  /* 0x000000977f972221 */ /* 0x000fe40000010000 */
.L_x_22260:
[----:B------:R-:W-:Y:S05]  /*a200*/  BSYNC B1 ;  /* 0x0000000000017941 */ /* 0x000fea0003800000 */
.L_x_22259:
[----:B------:R-:W-:Y:S01]  /*a210*/  IMAD.MOV.U32 R210, RZ, RZ, 0x20 ;  /* 0x00000020ffd27424 */ /* 0x000fe200078e00ff */
[----:B------:R-:W-:Y:S03]  /*a220*/  BSSY B1, `(.L_x_22268) ;  /* 0x0000019000017945 */ /* 0x000fe60003800000 */
[----:B------:R-:W-:-:S05]  /*a230*/  IMAD.WIDE.U32 R210, R185, R210, c[0x0][0x188] ;  /* 0x00006200b9d27625 */ /* 0x000fca00078e00d2 */
[----:B------:R2:W-:Y:S04]  /*a240*/  STG.E.128 [R210.64], R144 ;  /* 0x00000090d2007986 */ /* 0x0005e8000c101d06 */
[----:B------:R2:W-:Y:S01]  /*a250*/  STG.E.128 [R210.64+0x10], R148 ;  /* 0x00001094d2007986 */ /* 0x0005e2000c101d06 */
[----:B------:R-:W-:Y:S05]  /*a260*/  @!P1 BRA `(.L_x_22269) ;  /* 0x0000014000009947 */ /* 0x000fea0003800000 */
[----:B--2---:R-:W-:Y:S01]  /*a270*/  SHF.L.U32 R210, R2, 0x10, RZ ;  /* 0x0000001002d27819 */ /* 0x004fe200000006ff */
[----:B------:R-:W-:Y:S01]  /*a280*/  IMAD.MOV.U32 R218, RZ, RZ, 0x8 ;  /* 0x00000008ffda7424 */ /* 0x000fe200078e00ff */
[----:B------:R-:W-:Y:S02]  /*a290*/  LOP3.LUT R209, R0, 0xffff, RZ, 0xc0, !PT ;  /* 0x0000ffff00d17812 */ /* 0x000fe400078ec0ff */
[----:B------:R-:W-:Y:S02]  /*a2a0*/  LOP3.LUT R210, R210, 0xff0000, RZ, 0xc0, !PT ;  /* 0x00ff0000d2d27812 */ /* 0x000fe400078ec0ff */
[----:B------:R-:W-:-:S02]  /*a2b0*/  PRMT R212, R3, 0x7104, RZ ;  /* 0x0000710403d47816 */ /* 0x000fc400000000ff */
[----:B------:R-:W-:Y:S02]  /*a2c0*/  PRMT R209, R210, 0x4210, R209 ;  /* 0x00004210d2d17816 */ /* 0x000fe400000000d1 */
[----:B------:R-:W-:Y:S02]  /*a2d0*/  LOP3.LUT R211, R189, 0xff, RZ, 0xc0, !PT ;  /* 0x000000ffbdd37812 */ /* 0x000fe400078ec0ff */
        /* <DEDUP_REMOVED lines=13> */
.L_x_22269:
[----:B------:R-:W-:Y:S05]  /*a3b0*/  BSYNC B1 ;  /* 0x0000000000017941 */ /* 0x000fea0003800000 */
.L_x_22268:
[----:B------:R-:W-:Y:S02]  /*a3c0*/  IADD3 R185, R185, 0x80, RZ ;  /* 0x00000080b9b97810 */ /* 0x000fe40007ffe0ff */
[----:B------:R-:W-:Y:S02]  /*a3d0*/  IADD3 R187, R187, 0x80, RZ ;  /* 0x00000080bbbb7810 */ /* 0x000fe40007ffe0ff */
.L_x_22195:
[----:B------:R-:W-:Y:S05]  /*a3e0*/  BSYNC B0 ;  /* 0x0000000000007941 */ /* 0x000fea0003800000 */
.L_x_22194:
        /* <DEDUP_REMOVED lines=15> */
[----:B------:R-:W-:Y:S01]  /*a4e0*/  @!P3 ISETP.NE.AND.EX P4, PT, RZ, c[0x0][0x184], PT, P4 ;  /* 0x00006100ff00ba0c */ /* 0x000fe20003f85340 */
[----:B------:R-:W-:-:S03]  /*a4f0*/  @!P3 IMAD.MOV.U32 R158, RZ, RZ, R195 ;  /* 0x000000ffff9eb224 */ /* 0x000fc600078e00c3 */
[----:B----4-:R-:W-:Y:S01]  /*a500*/  @!P3 FSEL R152, R116, RZ, P4 ;  /* 0x000000ff7498b208 */ /* 0x010fe20002000000 */
[----:B------:R-:W-:Y:S05]  /*a510*/  @!P3 BRA `(.L_x_22273) ;  /* 0x000005600000b947 */ /* 0x000fea0003800000 */
[C---:B---3--:R-:W-:Y:S01]  /*a520*/  ISETP.NE.AND P4, PT, R195.reuse, 0x1, PT ;  /* 0x00000001c300780c */ /* 0x048fe20003f85270 */
        /* <DEDUP_REMOVED lines=11> */
.L_x_22275:
[----:B------:R-:W-:Y:S02]  /*a5e0*/  IMAD.MOV.U32 R153, RZ, RZ, R198 ;  /* 0x000000ffff997224 */ /* 0x000fe400078e00c6 */
.L_x_22276:
[----:B------:R-:W-:Y:S05]  /*a5f0*/  BSYNC B2 ;  /* 0x0000000000027941 */ /* 0x000fea0003800000 */
.L_x_22274:
        /* <DEDUP_REMOVED lines=16> */
.L_x_22280:
[----:B------:R-:W-:Y:S05]  /*a700*/  BSYNC B3 ;  /* 0x0000000000037941 */ /* 0x000fea0003800000 */
.L_x_22279:
        /* <DEDUP_REMOVED lines=44> */
.L_x_22278:
[----:B------:R-:W-:Y:S05]  /*a9d0*/  BSYNC B2 ;  /* 0x0000000000027941 */ /* 0x000fea0003800000 */
.L_x_22277:
[----:B------:R3:W4:Y:S01]  /*a9e0*/  I2F.U32 R152, R153 ;  /* 0x0000009900987306 */ /* 0x0007220000201000 */
[----:B------:R-:W-:Y:S01]  /*a9f0*/  HFMA2.MMA R155, -RZ, RZ, 0.1171875, 0 ;  /* 0x2f800000ff9b7435 */ /* 0x000fe200000001ff */
[----:B---3-5:R-:W-:-:S05]  /*aa00*/  PRMT R153, RZ, 0x5410, R120 ;  /* 0x00005410ff997816 */ /* 0x028fca0000000078 */
[----:B------:R-:W-:-:S04]  /*aa10*/  FMUL.FTZ R154, R153, c[0x0][0x1ec] ;  /* 0x00007b00999a7a20 */ /* 0x000fc80000410000 */
[----:B----4-:R-:W-:Y:S02]  /*aa20*/  FFMA.FTZ R152, R152, R155, 1.1641532182693481445e-10 ;  /* 0x2f00000098987423 */ /* 0x010fe4000001009b */
[----:B------:R-:W-:-:S03]  /*aa30*/  FMUL.FTZ R154, R154, c[0x0][0x1e8] ;  /* 0x00007a009a9a7a20 */ /* 0x000fc60000410000 */
[----:B------:R-:W-:-:S04]  /*aa40*/  FSETP.GTU.FTZ.AND P4, PT, R152, c[0x0][0x1e4], PT ;  /* 0x0000790098007a0b */ /* 0x000fc80003f9c000 */
[----:B------:R-:W-:Y:S02]  /*aa50*/  FSEL R152, R154, RZ, !P4 ;  /* 0x000000ff9a987208 */ /* 0x000fe40006000000 */
[----:B------:R-:W-:-:S03]  /*aa60*/  SEL R207, RZ, 0x1, P4 ;  /* 0x00000001ffcf7807 */ /* 0x000fc60002000000 */
[----:B------:R-:W-:Y:S02]  /*aa70*/  @P2 FADD.FTZ R152, R116, R152 ;  /* 0x0000009874982221 */ /* 0x000fe40000010000 */
.L_x_22273:
[----:B---3--:R-:W-:Y:S05]  /*aa80*/  BSYNC B1 ;  /* 0x0000000000017941 */ /* 0x008fea0003800000 */
.L_x_22272:
        /* <DEDUP_REMOVED lines=18> */
.L_x_22284:
[----:B------:R-:W-:Y:S02]  /*abb0*/  MOV R154, R198 ;  /* 0x000000c6009a7202 */ /* 0x000fe40000000f00 */
.L_x_22285:
[----:B------:R-:W-:Y:S05]  /*abc0*/  BSYNC B2 ;  /* 0x0000000000027941 */ /* 0x000fea0003800000 */
.L_x_22283:
        /* <DEDUP_REMOVED lines=16> */
.L_x_22289:
[----:B------:R-:W-:Y:S05]  /*acd0*/  BSYNC B3 ;  /* 0x0000000000037941 */ /* 0x000fea0003800000 */
.L_x_22288:
        /* <DEDUP_REMOVED lines=42> */
[----:B------:R-:W-:Y:S01]  /*af80*/  MOV R196, R156 ;  /* 0x0000009c00c47202 */ /* 0x000fe20000000f00 */
[----:B------:R-:W-:Y:S02]  /*af90*/  IMAD.MOV.U32 R156, RZ, RZ, RZ ;  /* 0x000000ffff9c7224 */ /* 0x000fe400078e00ff */
.L_x_22287:
[----:B------:R-:W-:Y:S05]  /*afa0*/  BSYNC B2 ;  /* 0x0000000000027941 */ /* 0x000fea0003800000 */
.L_x_22286:
        /* <DEDUP_REMOVED lines=10> */
.L_x_22282:
[----:B------:R-:W-:Y:S05]  /*b050*/  BSYNC B1 ;  /* 0x0000000000017941 */ /* 0x000fea0003800000 */
.L_x_22281:
        /* <DEDUP_REMOVED lines=18> */
.L_x_22293:
[----:B------:R-:W-:Y:S02]  /*b180*/  IMAD.MOV.U32 R155, RZ, RZ, R198 ;  /* 0x000000ffff9b7224 */ /* 0x000fe400078e00c6 */
.L_x_22294:
[----:B------:R-:W-:Y:S05]  /*b190*/  BSYNC B2 ;  /* 0x0000000000027941 */ /* 0x000fea0003800000 */
.L_x_22292:
        /* <DEDUP_REMOVED lines=16> */
.L_x_22298:
[----:B------:R-:W-:Y:S05]  /*b2a0*/  BSYNC B3 ;  /* 0x0000000000037941 */ /* 0x000fea0003800000 */
.L_x_22297:
        /* <DEDUP_REMOVED lines=44> */
.L_x_22296:
[----:B------:R-:W-:Y:S05]  /*b570*/  BSYNC B2 ;  /* 0x0000000000027941 */ /* 0x000fea0003800000 */
.L_x_22295:
        /* <DEDUP_REMOVED lines=10> */
.L_x_22291:
[----:B------:R-:W-:Y:S05]  /*b620*/  BSYNC B1 ;  /* 0x0000000000017941 */ /* 0x000fea0003800000 */
.L_x_22290:
        /* <DEDUP_REMOVED lines=18> */
.L_x_22302:
[----:B------:R-:W-:Y:S02]  /*b750*/  IMAD.MOV.U32 R156, RZ, RZ, R198 ;  /* 0x000000ffff9c7224 */ /* 0x000fe400078e00c6 */
.L_x_22303:
[----:B------:R-:W-:Y:S05]  /*b760*/  BSYNC B2 ;  /* 0x0000000000027941 */ /* 0x000fea0003800000 */
.L_x_22301:
        /* <DEDUP_REMOVED lines=16> */
.L_x_22307:
[----:B------:R-:W-:Y:S05]  /*b870*/  BSYNC B3 ;  /* 0x0000000000037941 */ /* 0x000fea0003800000 */
.L_x_22306:
        /* <DEDUP_REMOVED lines=43> */
.L_x_22305:
[----:B------:R-:W-:Y:S05]  /*bb30*/  BSYNC B2 ;  /* 0x0000000000027941 */ /* 0x000fea0003800000 */
.L_x_22304:
[----:B------:R3:W4:Y:S01]  /*bb40*/  I2F.U32 R155, R156 ;  /* 0x0000009c009b7306 */ /* 0x0007220000201000 */
[----:B--2---:R-:W-:Y:S01]  /*bb50*/  HFMA2.MMA R210, -RZ, RZ, 0.1171875, 0 ;  /* 0x2f800000ffd27435 */ /* 0x004fe200000001ff */
        /* <DEDUP_REMOVED lines=8> */
.L_x_22300:
[----:B------:R-:W-:Y:S05]  /*bbe0*/  BSYNC B1 ;  /* 0x0000000000017941 */ /* 0x000fea0003800000 */
.L_x_22299:
        /* <DEDUP_REMOVED lines=18> */
.L_x_22311:
[----:B------:R-:W-:Y:S02]  /*bd10*/  MOV R157, R198 ;  /* 0x000000c6009d7202 */ /* 0x000fe40000000f00 */
.L_x_22312:
[----:B------:R-:W-:Y:S05]  /*bd20*/  BSYNC B2 ;  /* 0x0000000000027941 */ /* 0x000fea0003800000 */
.L_x_22310:
        /* <DEDUP_REMOVED lines=16> */
.L_x_22316:
[----:B------:R-:W-:Y:S05]  /*be30*/  BSYNC B3 ;  /* 0x0000000000037941 */ /* 0x000fea0003800000 */
.L_x_22315:
        /* <DEDUP_REMOVED lines=43> */
.L_x_22314:
[----:B------:R-:W-:Y:S05]  /*c0f0*/  BSYNC B2 ;  /* 0x0000000000027941 */ /* 0x000fea0003800000 */
.L_x_22313:
        /* <DEDUP_REMOVED lines=10> */
.L_x_22309:
[----:B------:R-:W-:Y:S05]  /*c1a0*/  BSYNC B1 ;  /* 0x0000000000017941 */ /* 0x000fea0003800000 */
.L_x_22308:
        /* <DEDUP_REMOVED lines=18> */
.L_x_22320:
[----:B------:R-:W-:Y:S02]  /*c2d0*/  IMAD.MOV.U32 R158, RZ, RZ, R198 ;  /* 0x000000ffff9e7224 */ /* 0x000fe400078e00c6 */
.L_x_22321:
[----:B------:R-:W-:Y:S05]  /*c2e0*/  BSYNC B2 ;  /* 0x0000000000027941 */ /* 0x000fea0003800000 */
.L_x_22319:
        /* <DEDUP_REMOVED lines=16> */
.L_x_22325:
[----:B------:R-:W-:Y:S05]  /*c3f0*/  BSYNC B3 ;  /* 0x0000000000037941 */ /* 0x000fea0003800000 */
.L_x_22324:
        /* <DEDUP_REMOVED lines=43> */
.L_x_22323:
[----:B------:R-:W-:Y:S05]  /*c6b0*/  BSYNC B2 ;  /* 0x0000000000027941 */ /* 0x000fea0003800000 */
.L_x_22322:
        /* <DEDUP_REMOVED lines=10> */
.L_x_22318:
[----:B------:R-:W-:Y:S05]  /*c760*/  BSYNC B1 ;  /* 0x0000000000017941 */ /* 0x000fea0003800000 */
.L_x_22317:
        /* <DEDUP_REMOVED lines=18> */
.L_x_22329:
[----:B------:R-:W-:Y:S02]  /*c890*/  IMAD.MOV.U32 R159, RZ, RZ, R198 ;  /* 0x000000ffff9f7224 */ /* 0x000fe400078e00c6 */
.L_x_22330:
[----:B------:R-:W-:Y:S05]  /*c8a0*/  BSYNC B2 ;  /* 0x0000000000027941 */ /* 0x000fea0003800000 */
.L_x_22328:
        /* <DEDUP_REMOVED lines=16> */
.L_x_22334:
[----:B------:R-:W-:Y:S05]  /*c9b0*/  BSYNC B3 ;  /* 0x0000000000037941 */ /* 0x000fea0003800000 */
.L_x_22333:
        /* <DEDUP_REMOVED lines=43> */
.L_x_22332:
[----:B------:R-:W-:Y:S05]  /*cc70*/  BSYNC B2 ;  /* 0x0000000000027941 */ /* 0x000fea0003800000 */
.L_x_22331:
        /* <DEDUP_REMOVED lines=10> */
.L_x_22327:
[----:B------:R-:W-:Y:S05]  /*cd20*/  BSYNC B1 ;  /* 0x0000000000017941 */ /* 0x000fea0003800000 */
.L_x_22326:
        /* <DEDUP_REMOVED lines=18> */
.L_x_22338:
[----:B------:R-:W-:Y:S02]  /*ce50*/  IMAD.MOV.U32 R209, RZ, RZ, R198 ;  /* 0x000000ffffd17224 */ /* 0x000fe400078e00c6 */
.L_x_22339:
[----:B------:R-:W-:Y:S05]  /*ce60*/  BSYNC B2 ;  /* 0x0000000000027941 */ /* 0x000fea0003800000 */
.L_x_22337:
        /* <DEDUP_REMOVED lines=16> */
.L_x_22343:
[----:B------:R-:W-:Y:S05]  /*cf70*/  BSYNC B3 ;  /* 0x0000000000037941 */ /* 0x000fea0003800000 */
.L_x_22342:
        /* <DEDUP_REMOVED lines=43> */
.L_x_22341:
[----:B------:R-:W-:Y:S05]  /*d230*/  BSYNC B2 ;  /* 0x0000000000027941 */ /* 0x000fea0003800000 */
.L_x_22340:
        /* <DEDUP_REMOVED lines=10> */
.L_x_22336:
[----:B------:R-:W-:Y:S05]  /*d2e0*/  BSYNC B1 ;  /* 0x0000000000017941 */ /* 0x000fea0003800000 */
.L_x_22335:
[----:B------:R-:W-:Y:S01]  /*d2f0*/  HFMA2.MMA R210, -RZ, RZ, 0, 1.9073486328125e-06 ;  /* 0x00000020ffd27435 */ /* 0x000fe200000001ff */
[----:B------:R-:W-:Y:S09]  /*d300*/  BSSY B1, `(.L_x_22344) ;  /* 0x0000019000017945 */ /* 0x000ff20003800000 */
        /* <DEDUP_REMOVED lines=24> */
.L_x_22345:
[----:B------:R-:W-:Y:S05]  /*d490*/  BSYNC B1 ;  /* 0x0000000000017941 */ /* 0x000fea0003800000 */
.L_x_22344:
[----:B------:R-:W-:Y:S02]  /*d4a0*/  IADD3 R185, R185, 0x80, RZ ;  /* 0x00000080b9b97810 */ /* 0x000fe40007ffe0ff */
[----:B------:R-:W-:Y:S02]  /*d4b0*/  IADD3 R187, R187, 0x80, RZ ;  /* 0x00000080bbbb7810 */ /* 0x000fe40007ffe0ff */
.L_x_22271:
[----:B------:R-:W-:Y:S05]  /*d4c0*/  BSYNC B0 ;  /* 0x0000000000007941 */ /* 0x000fea0003800000 */
.L_x_22270:
        /* <DEDUP_REMOVED lines=31> */
.L_x_22351:
[----:B------:R-:W-:Y:S02]  /*d6c0*/  IMAD.MOV.U32 R161, RZ, RZ, R198 ;  /* 0x000000ffffa17224 */ /* 0x000fe400078e00c6 */
.L_x_22352:
[----:B------:R-:W-:Y:S05]  /*d6d0*/  BSYNC B2 ;  /* 0x0000000000027941 */ /* 0x000fea0003800000 */
.L_x_22350:
        /* <DEDUP_REMOVED lines=16> */
.L_x_22356:
[----:B------:R-:W-:Y:S05]  /*d7e0*/  BSYNC B3 ;  /* 0x0000000000037941 */ /* 0x000fea0003800000 */
.L_x_22355:
        /* <DEDUP_REMOVED lines=44> */
.L_x_22354:
[----:B------:R-:W-:Y:S05]  /*dab0*/  BSYNC B2 ;  /* 0x0000000000027941 */ /* 0x000fea0003800000 */
.L_x_22353:
        /* <DEDUP_REMOVED lines=10> */
.L_x_22349:
[----:B---3--:R-:W-:Y:S05]  /*db60*/  BSYNC B1 ;  /* 0x0000000000017941 */ /* 0x008fea0003800000 */
.L_x_22348:
        /* <DEDUP_REMOVED lines=18> */
.L_x_22360:
[----:B------:R-:W-:Y:S02]  /*dc90*/  IMAD.MOV.U32 R162, RZ, RZ, R198 ;  /* 0x000000ffffa27224 */ /* 0x000fe400078e00c6 */
.L_x_22361:
[----:B------:R-:W-:Y:S05]  /*dca0*/  BSYNC B2 ;  /* 0x0000000000027941 */ /* 0x000fea0003800000 */
.L_x_22359:
        /* <DEDUP_REMOVED lines=16> */
.L_x_22365:
[----:B------:R-:W-:Y:S05]  /*ddb0*/  BSYNC B3 ;  /* 0x0000000000037941 */ /* 0x000fea0003800000 */
.L_x_22364:
        /* <DEDUP_REMOVED lines=44> */
.L_x_22363:
[----:B------:R-:W-:Y:S05]  /*e080*/  BSYNC B2 ;  /* 0x0000000000027941 */ /* 0x000fea0003800000 */
.L_x_22362:
        /* <DEDUP_REMOVED lines=10> */
.L_x_22358:
[----:B------:R-:W-:Y:S05]  /*e130*/  BSYNC B1 ;  /* 0x0000000000017941 */ /* 0x000fea0003800000 */
.L_x_22357:
        /* <DEDUP_REMOVED lines=18> */
.L_x_22369:
[----:B------:R-:W-:Y:S02]  /*e260*/  IMAD.MOV.U32 R163, RZ, RZ, R198 ;  /* 0x000000ffffa37224 */ /* 0x000fe400078e00c6 */
.L_x_22370:
[----:B------:R-:W-:Y:S05]  /*e270*/  BSYNC B2 ;  /* 0x0000000000027941 */ /* 0x000fea0003800000 */
.L_x_22368:
        /* <DEDUP_REMOVED lines=16> */
.L_x_22374:
[----:B------:R-:W-:Y:S05]  /*e380*/  BSYNC B3 ;  /* 0x0000000000037941 */ /* 0x000fea0003800000 */
.L_x_22373:
        /* <DEDUP_REMOVED lines=44> */
.L_x_22372:
[----:B------:R-:W-:Y:S05]  /*e650*/  BSYNC B2 ;  /* 0x0000000000027941 */ /* 0x000fea0003800000 */
.L_x_22371:
        /* <DEDUP_REMOVED lines=10> */
.L_x_22367:
[----:B------:R-:W-:Y:S05]  /*e700*/  BSYNC B1 ;  /* 0x0000000000017941 */ /* 0x000fea0003800000 */
.L_x_22366:
        /* <DEDUP_REMOVED lines=18> */
.L_x_22378:
[----:B------:R-:W-:Y:S02]  /*e830*/  MOV R164, R198 ;  /* 0x000000c600a47202 */ /* 0x000fe40000000f00 */
.L_x_22379:
[----:B------:R-:W-:Y:S05]  /*e840*/  BSYNC B2 ;  /* 0x0000000000027941 */ /* 0x000fea0003800000 */
.L_x_22377:
        /* <DEDUP_REMOVED lines=16> */
.L_x_22383:
[----:B------:R-:W-:Y:S05]  /*e950*/  BSYNC B3 ;  /* 0x0000000000037941 */ /* 0x000fea0003800000 */
.L_x_22382:
        /* <DEDUP_REMOVED lines=43> */
.L_x_22381:
[----:B------:R-:W-:Y:S05]  /*ec10*/  BSYNC B2 ;  /* 0x0000000000027941 */ /* 0x000fea0003800000 */
.L_x_22380:
        /* <DEDUP_REMOVED lines=10> */
.L_x_22376:
[----:B------:R-:W-:Y:S05]  /*ecc0*/  BSYNC B1 ;  /* 0x0000000000017941 */ /* 0x000fea0003800000 */
.L_x_22375:
        /* <DEDUP_REMOVED lines=18> */
.L_x_22387:
[----:B------:R-:W-:Y:S02]  /*edf0*/  IMAD.MOV.U32 R165, RZ, RZ, R198 ;  /* 0x000000ffffa57224 */ /* 0x000fe400078e00c6 */
.L_x_22388:
[----:B------:R-:W-:Y:S05]  /*ee00*/  BSYNC B2 ;  /* 0x0000000000027941 */ /* 0x000fea0003800000 */
.L_x_22386:
        /* <DEDUP_REMOVED lines=16> */
.L_x_22392:
[----:B------:R-:W-:Y:S05]  /*ef10*/  BSYNC B3 ;  /* 0x0000000000037941 */ /* 0x000fea0003800000 */
.L_x_22391:
        /* <DEDUP_REMOVED lines=43> */
.L_x_22390:
[----:B------:R-:W-:Y:S05]  /*f1d0*/  BSYNC B2 ;  /* 0x0000000000027941 */ /* 0x000fea0003800000 */
.L_x_22389:
        /* <DEDUP_REMOVED lines=10> */
.L_x_22385:
[----:B------:R-:W-:Y:S05]  /*f280*/  BSYNC B1 ;  /* 0x0000000000017941 */ /* 0x000fea0003800000 */
.L_x_22384:
        /* <DEDUP_REMOVED lines=18> */
.L_x_22396:
[----:B------:R-:W-:Y:S02]  /*f3b0*/  IMAD.MOV.U32 R166, RZ, RZ, R198 ;  /* 0x000000ffffa67224 */ /* 0x000fe400078e00c6 */
.L_x_22397:
[----:B------:R-:W-:Y:S05]  /*f3c0*/  BSYNC B2 ;  /* 0x0000000000027941 */ /* 0x000fea0003800000 */
.L_x_22395:
        /* <DEDUP_REMOVED lines=16> */
.L_x_22401:
[----:B------:R-:W-:Y:S05]  /*f4d0*/  BSYNC B3 ;  /* 0x0000000000037941 */ /* 0x000fea0003800000 */
.L_x_22400:
        /* <DEDUP_REMOVED lines=43> */
.L_x_22399:
[----:B------:R-:W-:Y:S05]  /*f790*/  BSYNC B2 ;  /* 0x0000000000027941 */ /* 0x000fea0003800000 */
.L_x_22398:
        /* <DEDUP_REMOVED lines=10> */
.L_x_22394:
[----:B------:R-:W-:Y:S05]  /*f840*/  BSYNC B1 ;  /* 0x0000000000017941 */ /* 0x000fea0003800000 */
.L_x_22393:
        /* <DEDUP_REMOVED lines=18> */
.L_x_22405:
[----:B------:R-:W-:Y:S02]  /*f970*/  IMAD.MOV.U32 R167, RZ, RZ, R198 ;  /* 0x000000ffffa77224 */ /* 0x000fe400078e00c6 */
.L_x_22406:
[----:B------:R-:W-:Y:S05]  /*f980*/  BSYNC B2 ;  /* 0x0000000000027941 */ /* 0x000fea0003800000 */
.L_x_22404:
        /* <DEDUP_REMOVED lines=16> */
.L_x_22410:
[----:B------:R-:W-:Y:S05]  /*fa90*/  BSYNC B3 ;  /* 0x0000000000037941 */ /* 0x000fea0003800000 */
.L_x_22409:
        /* <DEDUP_REMOVED lines=43> */
.L_x_22408:
[----:B------:R-:W-:Y:S05]  /*fd50*/  BSYNC B2 ;  /* 0x0000000000027941 */ /* 0x000fea0003800000 */
.L_x_22407:
        /* <DEDUP_REMOVED lines=10> */
.L_x_22403:
[----:B------:R-:W-:Y:S05]  /*fe00*/  BSYNC B1 ;  /* 0x0000000000017941 */ /* 0x000fea0003800000 */
.L_x_22402:
        /* <DEDUP_REMOVED lines=18> */
.L_x_22414:
[----:B------:R-:W-:Y:S02]  /*ff30*/  IMAD.MOV.U32 R209, RZ, RZ, R198 ;  /* 0x000000ffffd17224 */ /* 0x000fe400078e00c6 */
.L_x_22415:
[----:B------:R-:W-:Y:S05]  /*ff40*/  BSYNC B2 ;  /* 0x0000000000027941 */ /* 0x000fea0003800000 */
.L_x_22413:
        /* <DEDUP_REMOVED lines=16> */
.L_x_22419:
[----:B------:R-:W-:Y:S05]  /*10050*/  BSYNC B3 ;  /* 0x0000000000037941 */ /* 0x000fea0003800000 */
.L_x_22418:
        /* <DEDUP_REMOVED lines=43> */
.L_x_22417:
[----:B------:R-:W-:Y:S05]  /*10310*/  BSYNC B2 ;  /* 0x0000000000027941 */ /* 0x000fea0003800000 */
.L_x_22416:
        /* <DEDUP_REMOVED lines=10> */
.L_x_22412:
[----:B------:R-:W-:Y:S05]  /*103c0*/  BSYNC B1 ;  /* 0x0000000000017941 */ /* 0x000fea0003800000 */
.L_x_22411:
        /* <DEDUP_REMOVED lines=26> */
.L_x_22421:
[----:B------:R-:W-:Y:S05]  /*10570*/  BSYNC B1 ;  /* 0x0000000000017941 */ /* 0x000fea0003800000 */
.L_x_22420:
[----:B------:R-:W-:Y:S02]  /*10580*/  IADD3 R185, R185, 0x80, RZ ;  /* 0x00000080b9b97810 */ /* 0x000fe40007ffe0ff */
[----:B------:R-:W-:Y:S02]  /*10590*/  IADD3 R187, R187, 0x80, RZ ;  /* 0x00000080bbbb7810 */ /* 0x000fe40007ffe0ff */
.L_x_22347:
[----:B------:R-:W-:Y:S05]  /*105a0*/  BSYNC B0 ;  /* 0x0000000000007941 */ /* 0x000fea0003800000 */
.L_x_22346:
[----:B------:R-:W-:Y:S01]  /*105b0*/  LOP3.LUT P2, RZ, R214, 0x2, RZ, 0xc0, !PT ;  /* 0x00000002d6ff7812 */ /* 0x000fe2000784c0ff */
[----:B------:R-:W-:-:S12]  /*105c0*/  BSSY B0, `(.L_x_22422) ;  /* 0x000030c000007945 */ /* 0x000fd80003800000 */
[----:B------:R-:W-:Y:S05]  /*105d0*/  @!P2 BRA `(.L_x_22423) ;  /* 0x000030a00000a947 */ /* 0x000fea0003800000 */
[----:B------:R-:W-:-:S04]  /*105e0*/  ISETP.NE.U32.AND P2, PT, RZ, c[0x0][0x180], PT ;  /* 0x00006000ff007a0c */ /* 0x000fc80003f45070 */
[----:B------:R-:W-:Y:S02]  /*105f0*/  ISETP.NE.AND.EX P2, PT, RZ, c[0x0][0x184], PT, P2 ;  /* 0x00006100ff007a0c */ /* 0x000fe40003f45320 */
[----:B------:R-:W-:-:S11]  /*10600*/  @P1 MOV R170, 0x10 ;  /* 0x0000001000aa1802 */ /* 0x000fd60000000f00 */
[----:B------:R-:W-:-:S04]  /*10610*/  @P2 IMAD.MOV.U32 R172, RZ, RZ, 0x20 ;  /* 0x00000020ffac2424 */ /* 0x000fc800078e00ff */
[----:B------:R-:W-:-:S04]  /*10620*/  @P2 IMAD.WIDE.U32 R172, R185, R172, c[0x0][0x180] ;  /* 0x00006000b9ac2625 */ /* 0x000fc800078e00ac */
[----:B------:R-:W-:Y:S01]  /*10630*/  @P1 IMAD.WIDE.U32 R170, R187, R170, c[0x0][0x170] ;  /* 0x00005c00bbaa1625 */ /* 0x000fe200078e00aa */
[----:B------:R-:W3:Y:S01]  /*10640*/  @P2 LDG.E.128 R116, [R172.64] ;  /* 0x00000006ac742981 */ /* 0x000ee2000c1e1d00 */
[----:B------:R-:W-:-:S03]  /*10650*/  ISETP.GT.AND P3, PT, R208, RZ, PT ;  /* 0x000000ffd000720c */ /* 0x000fc60003f64270 */
[----:B------:R4:W5:Y:S04]  /*10660*/  @P1 LDG.E.128 R120, [R170.64] ;  /* 0x00000006aa781981 */ /* 0x000968000c1e1d00 */
[----:B------:R4:W5:Y:S01]  /*10670*/  @P2 LDG.E.128 R124, [R172.64+0x10] ;  /* 0x00001006ac7c2981 */ /* 0x000962000c1e1d00 */
[----:B------:R-:W-:Y:S05]  /*10680*/  BSSY B1, `(.L_x_22424) ;  /* 0x000005c000017945 */ /* 0x000fea0003800000 */
[----:B------:R-:W-:-:S04]  /*10690*/  @!P3 ISETP.NE.U32.AND P4, PT, RZ, c[0x0][0x180], PT ;  /* 0x00006000ff00ba0c */ /* 0x000fc80003f85070 */
[----:B------:R-:W-:Y:S01]  /*106a0*/  @!P3 ISETP.NE.AND.EX P4, PT, RZ, c[0x0][0x184], PT, P4 ;  /* 0x00006100ff00ba0c */ /* 0x000fe20003f85340 */
[----:B------:R-:W-:-:S03]  /*106b0*/  @!P3 IMAD.MOV.U32 R174, RZ, RZ, R195 ;  /* 0x000000ffffaeb224 */ /* 0x000fc600078e00c3 */
[----:B---3--:R-:W-:Y:S01]  /*106c0*/  @!P3 FSEL R168, R116, RZ, P4 ;  /* 0x000000ff74a8b208 */ /* 0x008fe20002000000 */
[----:B------:R-:W-:Y:S05]  /*106d0*/  @!P3 BRA `(.L_x_22425) ;  /* 0x000005600000b947 */ /* 0x000fea0003800000 */
[C---:B----4-:R-:W-:Y:S01]  /*106e0*/  ISETP.NE.AND P4, PT, R195.reuse, 0x1, PT ;  /* 0x00000001c300780c */ /* 0x050fe20003f85270 */
        /* <DEDUP_REMOVED lines=11> */
.L_x_22427:
[----:B------:R-:W-:Y:S02]  /*107a0*/  MOV R169, R198 ;  /* 0x000000c600a97202 */ /* 0x000fe40000000f00 */
.L_x_22428:
[----:B------:R-:W-:Y:S05]  /*107b0*/  BSYNC B2 ;  /* 0x0000000000027941 */ /* 0x000fea0003800000 */
.L_x_22426:
        /* <DEDUP_REMOVED lines=16> */
.L_x_22432:
[----:B------:R-:W-:Y:S05]  /*108c0*/  BSYNC B3 ;  /* 0x0000000000037941 */ /* 0x000fea0003800000 */
.L_x_22431:
        /* <DEDUP_REMOVED lines=44> */
.L_x_22430:
[----:B------:R-:W-:Y:S05]  /*10b90*/  BSYNC B2 ;  /* 0x0000000000027941 */ /* 0x000fea0003800000 */
.L_x_22429:
        /* <DEDUP_REMOVED lines=10> */
.L_x_22425:
[----:B----4-:R-:W-:Y:S05]  /*10c40*/  BSYNC B1 ;  /* 0x0000000000017941 */ /* 0x010fea0003800000 */
.L_x_22424:
        /* <DEDUP_REMOVED lines=18> */
.L_x_22436:
[----:B------:R-:W-:Y:S02]  /*10d70*/  IMAD.MOV.U32 R170, RZ, RZ, R198 ;  /* 0x000000ffffaa7224 */ /* 0x000fe400078e00c6 */
.L_x_22437:
[----:B------:R-:W-:Y:S05]  /*10d80*/  BSYNC B2 ;  /* 0x0000000000027941 */ /* 0x000fea0003800000 */
.L_x_22435:
        /* <DEDUP_REMOVED lines=16> */
.L_x_22441:
[----:B------:R-:W-:Y:S05]  /*10e90*/  BSYNC B3 ;  /* 0x0000000000037941 */ /* 0x000fea0003800000 */
.L_x_22440:
        /* <DEDUP_REMOVED lines=44> */
.L_x_22439:
[----:B------:R-:W-:Y:S05]  /*11160*/  BSYNC B2 ;  /* 0x0000000000027941 */ /* 0x000fea0003800000 */
.L_x_22438:
        /* <DEDUP_REMOVED lines=10> */
.L_x_22434:
[----:B------:R-:W-:Y:S05]  /*11210*/  BSYNC B1 ;  /* 0x0000000000017941 */ /* 0x000fea0003800000 */
.L_x_22433:
        /* <DEDUP_REMOVED lines=18> */
.L_x_22445:
[----:B------:R-:W-:Y:S02]  /*11340*/  IMAD.MOV.U32 R171, RZ, RZ, R198 ;  /* 0x000000ffffab7224 */ /* 0x000fe400078e00c6 */
.L_x_22446:
[----:B------:R-:W-:Y:S05]  /*11350*/  BSYNC B2 ;  /* 0x0000000000027941 */ /* 0x000fea0003800000 */
.L_x_22444:
        /* <DEDUP_REMOVED lines=16> */
.L_x_22450:
[----:B------:R-:W-:Y:S05]  /*11460*/  BSYNC B3 ;  /* 0x0000000000037941 */ /* 0x000fea0003800000 */
.L_x_22449:
        /* <DEDUP_REMOVED lines=44> */
.L_x_22448:
[----:B------:R-:W-:Y:S05]  /*11730*/  BSYNC B2 ;  /* 0x0000000000027941 */ /* 0x000fea0003800000 */
.L_x_22447:
        /* <DEDUP_REMOVED lines=10> */
.L_x_22443:
[----:B------:R-:W-:Y:S05]  /*117e0*/  BSYNC B1 ;  /* 0x0000000000017941 */ /* 0x000fea0003800000 */
.L_x_22442:
        /* <DEDUP_REMOVED lines=18> */
.L_x_22454:
[----:B------:R-:W-:Y:S02]  /*11910*/  IMAD.MOV.U32 R172, RZ, RZ, R198 ;  /* 0x000000ffffac7224 */ /* 0x000fe400078e00c6 */
.L_x_22455:
[----:B------:R-:W-:Y:S05]  /*11920*/  BSYNC B2 ;  /* 0x0000000000027941 */ /* 0x000fea0003800000 */
.L_x_22453:
        /* <DEDUP_REMOVED lines=16> */
.L_x_22459:
[----:B------:R-:W-:Y:S05]  /*11a30*/  BSYNC B3 ;  /* 0x0000000000037941 */ /* 0x000fea0003800000 */
.L_x_22458:
        /* <DEDUP_REMOVED lines=43> */
.L_x_22457:
[----:B------:R-:W-:Y:S05]  /*11cf0*/  BSYNC B2 ;  /* 0x0000000000027941 */ /* 0x000fea0003800000 */
.L_x_22456:
        /* <DEDUP_REMOVED lines=10> */
.L_x_22452:
[----:B------:R-:W-:Y:S05]  /*11da0*/  BSYNC B1 ;  /* 0x0000000000017941 */ /* 0x000fea0003800000 */
.L_x_22451:
        /* <DEDUP_REMOVED lines=18> */
.L_x_22463:
[----:B------:R-:W-:Y:S02]  /*11ed0*/  IMAD.MOV.U32 R173, RZ, RZ, R198 ;  /* 0x000000ffffad7224 */ /* 0x000fe400078e00c6 */
.L_x_22464:
[----:B------:R-:W-:Y:S05]  /*11ee0*/  BSYNC B2 ;  /* 0x0000000000027941 */ /* 0x000fea0003800000 */
.L_x_22462:
        /* <DEDUP_REMOVED lines=16> */
.L_x_22468:
[----:B------:R-:W-:Y:S05]  /*11ff0*/  BSYNC B3 ;  /* 0x0000000000037941 */ /* 0x000fea0003800000 */
.L_x_22467:
        /* <DEDUP_REMOVED lines=43> */
.L_x_22466:
[----:B------:R-:W-:Y:S05]  /*122b0*/  BSYNC B2 ;  /* 0x0000000000027941 */ /* 0x000fea0003800000 */
.L_x_22465:
        /* <DEDUP_REMOVED lines=10> */
.L_x_22461:
[----:B------:R-:W-:Y:S05]  /*12360*/  BSYNC B1 ;  /* 0x0000000000017941 */ /* 0x000fea0003800000 */
.L_x_22460:
        /* <DEDUP_REMOVED lines=18> */
.L_x_22472:
[----:B------:R-:W-:Y:S02]  /*12490*/  IMAD.MOV.U32 R174, RZ, RZ, R198 ;  /* 0x000000ffffae7224 */ /* 0x000fe400078e00c6 */
.L_x_22473:
[----:B------:R-:W-:Y:S05]  /*124a0*/  BSYNC B2 ;  /* 0x0000000000027941 */ /* 0x000fea0003800000 */
.L_x_22471:
        /* <DEDUP_REMOVED lines=16> */
.L_x_22477:
[----:B------:R-:W-:Y:S05]  /*125b0*/  BSYNC B3 ;  /* 0x0000000000037941 */ /* 0x000fea0003800000 */
.L_x_22476:
        /* <DEDUP_REMOVED lines=43> */
.L_x_22475:
[----:B------:R-:W-:Y:S05]  /*12870*/  BSYNC B2 ;  /* 0x0000000000027941 */ /* 0x000fea0003800000 */
.L_x_22474:
        /* <DEDUP_REMOVED lines=10> */
.L_x_22470:
[----:B------:R-:W-:Y:S05]  /*12920*/  BSYNC B1 ;  /* 0x0000000000017941 */ /* 0x000fea0003800000 */
.L_x_22469:
[----:B------:R-:W-:Y:S01]  /*12930*/  @!P3 ISETP.NE.U32.AND P4, PT, RZ, c[0x0][0x180], PT ;  /* 0x00006000ff00ba0c */ /* 0x000fe20003f85070 */
[----:B------:R-:W-:Y:S01]  /*12940*/  BSSY B1, `(.L_x_22478) ;  /* 0x000005a000017945 */ /* 0x000fe20003800000 */
[----:B--2---:R-:W-:Y:S02]  /*12950*/  @!P3 MOV R210, R195 ;  /* 0x000000c300d2b202 */ /* 0x004fe40000000f00 */
        /* <DEDUP_REMOVED lines=15> */
.L_x_22481:
[----:B------:R-:W-:Y:S02]  /*12a50*/  IMAD.MOV.U32 R175, RZ, RZ, R198 ;  /* 0x000000ffffaf7224 */ /* 0x000fe400078e00c6 */
.L_x_22482:
[----:B------:R-:W-:Y:S05]  /*12a60*/  BSYNC B2 ;  /* 0x0000000000027941 */ /* 0x000fea0003800000 */
.L_x_22480:
        /* <DEDUP_REMOVED lines=16> */
.L_x_22486:
[----:B------:R-:W-:Y:S05]  /*12b70*/  BSYNC B3 ;  /* 0x0000000000037941 */ /* 0x000fea0003800000 */
.L_x_22485:
        /* <DEDUP_REMOVED lines=43> */
.L_x_22484:
[----:B------:R-:W-:Y:S05]  /*12e30*/  BSYNC B2 ;  /* 0x0000000000027941 */ /* 0x000fea0003800000 */
.L_x_22483:
        /* <DEDUP_REMOVED lines=10> */
.L_x_22479:
[----:B------:R-:W-:Y:S05]  /*12ee0*/  BSYNC B1 ;  /* 0x0000000000017941 */ /* 0x000fea0003800000 */
.L_x_22478:
        /* <DEDUP_REMOVED lines=18> */
.L_x_22490:
[----:B------:R-:W-:Y:S02]  /*13010*/  MOV R209, R198 ;  /* 0x000000c600d17202 */ /* 0x000fe40000000f00 */
.L_x_22491:
[----:B------:R-:W-:Y:S05]  /*13020*/  BSYNC B2 ;  /* 0x0000000000027941 */ /* 0x000fea0003800000 */
.L_x_22489:
        /* <DEDUP_REMOVED lines=16> */
.L_x_22495:
[----:B------:R-:W-:Y:S05]  /*13130*/  BSYNC B3 ;  /* 0x0000000000037941 */ /* 0x000fea0003800000 */
.L_x_22494:
        /* <DEDUP_REMOVED lines=43> */
.L_x_22493:
[----:B------:R-:W-:Y:S05]  /*133f0*/  BSYNC B2 ;  /* 0x0000000000027941 */ /* 0x000fea0003800000 */
.L_x_22492:
        /* <DEDUP_REMOVED lines=10> */
.L_x_22488:
[----:B------:R-:W-:Y:S05]  /*134a0*/  BSYNC B1 ;  /* 0x0000000000017941 */ /* 0x000fea0003800000 */
.L_x_22487:
        /* <DEDUP_REMOVED lines=26> */
.L_x_22497:
[----:B------:R-:W-:Y:S05]  /*13650*/  BSYNC B1 ;  /* 0x0000000000017941 */ /* 0x000fea0003800000 */
.L_x_22496:
[----:B------:R-:W-:Y:S02]  /*13660*/  IADD3 R185, R185, 0x80, RZ ;  /* 0x00000080b9b97810 */ /* 0x000fe40007ffe0ff */
[----:B------:R-:W-:Y:S02]  /*13670*/  IADD3 R187, R187, 0x80, RZ ;  /* 0x00000080bbbb7810 */ /* 0x000fe40007ffe0ff */
.L_x_22423:
[----:B------:R-:W-:Y:S05]  /*13680*/  BSYNC B0 ;  /* 0x0000000000007941 */ /* 0x000fea0003800000 */
.L_x_22422:
        /* <DEDUP_REMOVED lines=31> */
.L_x_22503:
[----:B------:R-:W-:Y:S02]  /*13880*/  IMAD.MOV.U32 R177, RZ, RZ, R198 ;  /* 0x000000ffffb17224 */ /* 0x000fe400078e00c6 */
.L_x_22504:
[----:B------:R-:W-:Y:S05]  /*13890*/  BSYNC B2 ;  /* 0x0000000000027941 */ /* 0x000fea0003800000 */
.L_x_22502:
        /* <DEDUP_REMOVED lines=16> */
.L_x_22508:
[----:B------:R-:W-:Y:S05]  /*139a0*/  BSYNC B3 ;  /* 0x0000000000037941 */ /* 0x000fea0003800000 */
.L_x_22507:
        /* <DEDUP_REMOVED lines=44> */
.L_x_22506:
[----:B------:R-:W-:Y:S05]  /*13c70*/  BSYNC B2 ;  /* 0x0000000000027941 */ /* 0x000fea0003800000 */
.L_x_22505:
        /* <DEDUP_REMOVED lines=10> */
.L_x_22501:
[----:B---3--:R-:W-:Y:S05]  /*13d20*/  BSYNC B1 ;  /* 0x0000000000017941 */ /* 0x008fea0003800000 */
.L_x_22500:
        /* <DEDUP_REMOVED lines=18> */
.L_x_22512:
[----:B------:R-:W-:Y:S02]  /*13e50*/  IMAD.MOV.U32 R178, RZ, RZ, R198 ;  /* 0x000000ffffb27224 */ /* 0x000fe400078e00c6 */
.L_x_22513:
[----:B------:R-:W-:Y:S05]  /*13e60*/  BSYNC B2 ;  /* 0x0000000000027941 */ /* 0x000fea0003800000 */
.L_x_22511:
        /* <DEDUP_REMOVED lines=16> */
.L_x_22517:
[----:B------:R-:W-:Y:S05]  /*13f70*/  BSYNC B3 ;  /* 0x0000000000037941 */ /* 0x000fea0003800000 */
.L_x_22516:
        /* <DEDUP_REMOVED lines=44> */
.L_x_22515:
[----:B------:R-:W-:Y:S05]  /*14240*/  BSYNC B2 ;  /* 0x0000000000027941 */ /* 0x000fea0003800000 */
.L_x_22514:
        /* <DEDUP_REMOVED lines=10> */
.L_x_22510:
[----:B------:R-:W-:Y:S05]  /*142f0*/  BSYNC B1 ;  /* 0x0000000000017941 */ /* 0x000fea0003800000 */
.L_x_22509:
        /* <DEDUP_REMOVED lines=18> */
.L_x_22521:
[----:B------:R-:W-:Y:S02]  /*14420*/  MOV R179, R198 ;  /* 0x000000c600b37202 */ /* 0x000fe40000000f00 */
.L_x_22522:
[----:B------:R-:W-:Y:S05]  /*14430*/  BSYNC B2 ;  /* 0x0000000000027941 */ /* 0x000fea0003800000 */
.L_x_22520:
        /* <DEDUP_REMOVED lines=16> */
.L_x_22526:
[----:B------:R-:W-:Y:S05]  /*14540*/  BSYNC B3 ;  /* 0x0000000000037941 */ /* 0x000fea0003800000 */
.L_x_22525:
        /* <DEDUP_REMOVED lines=44> */
.L_x_22524:
[----:B------:R-:W-:Y:S05]  /*14810*/  BSYNC B2 ;  /* 0x0000000000027941 */ /* 0x000fea0003800000 */
.L_x_22523:
        /* <DEDUP_REMOVED lines=10> */
.L_x_22519:
[----:B------:R-:W-:Y:S05]  /*148c0*/  BSYNC B1 ;  /* 0x0000000000017941 */ /* 0x000fea0003800000 */
.L_x_22518:
        /* <DEDUP_REMOVED lines=18> */
.L_x_22530:
[----:B------:R-:W-:Y:S02]  /*149f0*/  IMAD.MOV.U32 R180, RZ, RZ, R198 ;  /* 0x000000ffffb47224 */ /* 0x000fe400078e00c6 */
.L_x_22531:
[----:B------:R-:W-:Y:S05]  /*14a00*/  BSYNC B2 ;  /* 0x0000000000027941 */ /* 0x000fea0003800000 */
.L_x_22529:
        /* <DEDUP_REMOVED lines=16> */
.L_x_22535:
[----:B------:R-:W-:Y:S05]  /*14b10*/  BSYNC B3 ;  /* 0x0000000000037941 */ /* 0x000fea0003800000 */
.L_x_22534:
        /* <DEDUP_REMOVED lines=43> */
.L_x_22533:
[----:B------:R-:W-:Y:S05]  /*14dd0*/  BSYNC B2 ;  /* 0x0000000000027941 */ /* 0x000fea0003800000 */
.L_x_22532:
        /* <DEDUP_REMOVED lines=10> */
.L_x_22528:
[----:B------:R-:W-:Y:S05]  /*14e80*/  BSYNC B1 ;  /* 0x0000000000017941 */ /* 0x000fea0003800000 */
.L_x_22527:
        /* <DEDUP_REMOVED lines=18> */
.L_x_22539:
[----:B------:R-:W-:Y:S02]  /*14fb0*/  IMAD.MOV.U32 R181, RZ, RZ, R198 ;  /* 0x000000ffffb57224 */ /* 0x000fe400078e00c6 */
.L_x_22540:
[----:B------:R-:W-:Y:S05]  /*14fc0*/  BSYNC B2 ;  /* 0x0000000000027941 */ /* 0x000fea0003800000 */
.L_x_22538:
        /* <DEDUP_REMOVED lines=16> */
.L_x_22544:
[----:B------:R-:W-:Y:S05]  /*150d0*/  BSYNC B3 ;  /* 0x0000000000037941 */ /* 0x000fea0003800000 */
.L_x_22543:
        /* <DEDUP_REMOVED lines=43> */
.L_x_22542:
[----:B------:R-:W-:Y:S05]  /*15390*/  BSYNC B2 ;  /* 0x0000000000027941 */ /* 0x000fea0003800000 */
.L_x_22541:
        /* <DEDUP_REMOVED lines=10> */
.L_x_22537:
[----:B------:R-:W-:Y:S05]  /*15440*/  BSYNC B1 ;  /* 0x0000000000017941 */ /* 0x000fea0003800000 */
.L_x_22536:
        /* <DEDUP_REMOVED lines=18> */
.L_x_22548:
[----:B------:R-:W-:Y:S02]  /*15570*/  IMAD.MOV.U32 R182, RZ, RZ, R198 ;  /* 0x000000ffffb67224 */ /* 0x000fe400078e00c6 */
.L_x_22549:
[----:B------:R-:W-:Y:S05]  /*15580*/  BSYNC B2 ;  /* 0x0000000000027941 */ /* 0x000fea0003800000 */
.L_x_22547:
        /* <DEDUP_REMOVED lines=16> */
.L_x_22553:
[----:B------:R-:W-:Y:S05]  /*15690*/  BSYNC B3 ;  /* 0x0000000000037941 */ /* 0x000fea0003800000 */
.L_x_22552:
        /* <DEDUP_REMOVED lines=43> */
.L_x_22551:
[----:B------:R-:W-:Y:S05]  /*15950*/  BSYNC B2 ;  /* 0x0000000000027941 */ /* 0x000fea0003800000 */
.L_x_22550:
[----:B0-----:R-:W0:Y:S01]  /*15960*/  I2F.U32 R3, R182 ;  /* 0x000000b600037306 */ /* 0x001e220000201000 */
        /* <DEDUP_REMOVED lines=9> */
.L_x_22546:
[----:B------:R-:W-:Y:S05]  /*15a00*/  BSYNC B1 ;  /* 0x0000000000017941 */ /* 0x000fea0003800000 */
.L_x_22545:
        /* <DEDUP_REMOVED lines=18> */
.L_x_22557:
[----:B------:R-:W-:Y:S02]  /*15b30*/  MOV R183, R198 ;  /* 0x000000c600b77202 */ /* 0x000fe40000000f00 */
.L_x_22558:
[----:B------:R-:W-:Y:S05]  /*15b40*/  BSYNC B2 ;  /* 0x0000000000027941 */ /* 0x000fea0003800000 */
.L_x_22556:
        /* <DEDUP_REMOVED lines=16> */
.L_x_22562:
[----:B------:R-:W-:Y:S05]  /*15c50*/  BSYNC B3 ;  /* 0x0000000000037941 */ /* 0x000fea0003800000 */
.L_x_22561:
[----:B------:R-:W-:Y:S01]  /*15c60*/  IMAD.HI.U32 R2, R205, -0x326172a9, RZ ;  /* 0xcd9e8d57cd027827 */ /* 0x000fe200078e00ff */
[----:B------:R-:W-:-:S03]  /*15c70*/  LOP3.LUT R195, R195, UR5, R194, 0x96, !PT ;  /* 0x00000005c3c37c12 */ /* 0x000fc6000f8e96c2 */
[----:B--2---:R-:W-:Y:S01]  /*15c80*/  IMAD R211, R205, -0x326172a9, RZ ;  /* 0xcd9e8d57cdd37824 */ /* 0x004fe200078e02ff */
        /* <DEDUP_REMOVED lines=40> */
.L_x_22560:
[----:B------:R-:W-:Y:S05]  /*15f10*/  BSYNC B2 ;  /* 0x0000000000027941 */ /* 0x000fea0003800000 */
.L_x_22559:
[----:B------:R-:W3:Y:S01]  /*15f20*/  I2F.U32 R2, R183 ;  /* 0x000000b700027306 */ /* 0x000ee20000201000 */
[----:B------:R-:W-:Y:S01]  /*15f30*/  PRMT R182, RZ, 0x5410, R123 ;  /* 0x00005410ffb67816 */ /* 0x000fe2000000007b */
[----:B------:R-:W-:-:S04]  /*15f40*/  IMAD.MOV.U32 R195, RZ, RZ, 0x2f800000 ;  /* 0x2f800000ffc37424 */ /* 0x000fc800078e00ff */
[----:B------:R-:W-:-:S04]  /*15f50*/  FMUL.FTZ R182, R182, c[0x0][0x1ec] ;  /* 0x00007b00b6b67a20 */ /* 0x000fc80000410000 */
[----:B------:R-:W-:Y:S02]  /*15f60*/  FMUL.FTZ R182, R182, c[0x0][0x1e8] ;  /* 0x00007a00b6b67a20 */ /* 0x000fe40000410000 */
[----:B---3--:R-:W-:-:S05]  /*15f70*/  FFMA.FTZ R2, R2, R195, 1.1641532182693481445e-10 ;  /* 0x2f00000002027423 */ /* 0x008fca00000100c3 */
[----:B------:R-:W-:-:S04]  /*15f80*/  FSETP.GTU.FTZ.AND P4, PT, R2, c[0x0][0x1e4], PT ;  /* 0x0000790002007a0b */ /* 0x000fc80003f9c000 */
[----:B------:R-:W-:Y:S02]  /*15f90*/  FSEL R182, R182, RZ, !P4 ;  /* 0x000000ffb6b67208 */ /* 0x000fe40006000000 */
[----:B------:R-:W-:-:S03]  /*15fa0*/  SEL R2, RZ, 0x1, P4 ;  /* 0x00000001ff027807 */ /* 0x000fc60002000000 */
[----:B------:R-:W-:Y:S02]  /*15fb0*/  @P2 FADD.FTZ R182, R126, R182 ;  /* 0x000000b67eb62221 */ /* 0x000fe40000010000 */
.L_x_22555:
[----:B------:R-:W-:Y:S05]  /*15fc0*/  BSYNC B1 ;  /* 0x0000000000017941 */ /* 0x000fea0003800000 */
.L_x_22554:
        /* <DEDUP_REMOVED lines=18> */
.L_x_22566:
[----:B------:R-:W-:Y:S02]  /*160f0*/  IMAD.MOV.U32 R208, RZ, RZ, R198 ;  /* 0x000000ffffd07224 */ /* 0x000fe400078e00c6 */
.L_x_22567:
[----:B------:R-:W-:Y:S05]  /*16100*/  BSYNC B2 ;  /* 0x0000000000027941 */ /* 0x000fea0003800000 */
.L_x_22565:
        /* <DEDUP_REMOVED lines=16> */
.L_x_22571:
[----:B------:R-:W-:Y:S05]  /*16210*/  BSYNC B3 ;  /* 0x0000000000037941 */ /* 0x000fea0003800000 */
.L_x_22570:
        /* <DEDUP_REMOVED lines=43> */
.L_x_22569:
[----:B------:R-:W-:Y:S05]  /*164d0*/  BSYNC B2 ;  /* 0x0000000000027941 */ /* 0x000fea0003800000 */
.L_x_22568:
[----:B------:R3:W4:Y:S01]  /*164e0*/  I2F.U32 R0, R208 ;  /* 0x000000d000007306 */ /* 0x0007220000201000 */
[----:B------:R-:W-:Y:S01]  /*164f0*/  IMAD.MOV.U32 R183, RZ, RZ, 0x2f800000 ;  /* 0x2f800000ffb77424 */ /* 0x000fe200078e00ff */
[----:B---3--:R-:W-:-:S03]  /*16500*/  PRMT R208, RZ, 0x7610, R123 ;  /* 0x00007610ffd07816 */ /* 0x008fc6000000007b */
[----:B----4-:R-:W-:Y:S02]  /*16510*/  FFMA.FTZ R0, R0, R183, 1.1641532182693481445e-10 ;  /* 0x2f00000000007423 */ /* 0x010fe400000100b7 */
[----:B------:R-:W-:-:S03]  /*16520*/  FMUL.FTZ R183, R208, c[0x0][0x1ec] ;  /* 0x00007b00d0b77a20 */ /* 0x000fc60000410000 */
[----:B------:R-:W-:Y:S01]  /*16530*/  FSETP.GTU.FTZ.AND P3, PT, R0, c[0x0][0x1e4], PT ;  /* 0x0000790000007a0b */ /* 0x000fe20003f7c000 */
[----:B------:R-:W-:-:S03]  /*16540*/  FMUL.FTZ R183, R183, c[0x0][0x1e8] ;  /* 0x00007a00b7b77a20 */ /* 0x000fc60000410000 */
[----:B------:R-:W-:Y:S02]  /*16550*/  SEL R0, RZ, 0x1, P3 ;  /* 0x00000001ff007807 */ /* 0x000fe40001800000 */
[----:B------:R-:W-:-:S05]  /*16560*/  FSEL R183, R183, RZ, !P3 ;  /* 0x000000ffb7b77208 */ /* 0x000fca0005800000 */
[----:B------:R-:W-:Y:S02]  /*16570*/  @P2 FADD.FTZ R183, R127, R183 ;  /* 0x000000b77fb72221 */ /* 0x000fe40000010000 */
.L_x_22564:
[----:B------:R-:W-:Y:S05]  /*16580*/  BSYNC B1 ;  /* 0x0000000000017941 */ /* 0x000fea0003800000 */
.L_x_22563:
[----:B------:R-:W-:-:S04]  /*16590*/  IMAD.MOV.U32 R208, RZ, RZ, 0x20 ;  /* 0x00000020ffd07424 */ /* 0x000fc800078e00ff */
[----:B------:R-:W-:-:S05]  /*165a0*/  IMAD.WIDE.U32 R208, R185, R208, c[0x0][0x188] ;  /* 0x00006200b9d07625 */ /* 0x000fca00078e00d0 */
[----:B------:R3:W-:Y:S04]  /*165b0*/  STG.E.128 [R208.64], R176 ;  /* 0x000000b0d0007986 */ /* 0x0007e8000c101d06 */
[----:B------:R3:W-:Y:S01]  /*165c0*/  STG.E.128 [R208.64+0x10], R180 ;  /* 0x000010b4d0007986 */ /* 0x0007e2000c101d06 */
[----:B------:R-:W-:Y:S05]  /*165d0*/  @!P1 BRA `(.L_x_22499) ;  /* 0x0000014000009947 */ /* 0x000fea0003800000 */
[----:B---3--:R-:W-:Y:S01]  /*165e0*/  IMAD.U32 R208, R2, 0x10000, RZ ;  /* 0x0001000002d07824 */ /* 0x008fe200078e00ff */
[----:B------:R-:W-:Y:S01]  /*165f0*/  LOP3.LUT R185, R0, 0xffff, RZ, 0xc0, !PT ;  /* 0x0000ffff00b97812 */ /* 0x000fe200078ec0ff */
[----:B------:R-:W-:Y:S01]  /*16600*/  HFMA2.MMA R216, -RZ, RZ, 0, 4.76837158203125e-07 ;  /* 0x00000008ffd87435 */ /* 0x000fe200000001ff */
[----:B--2---:R-:W-:Y:S02]  /*16610*/  PRMT R210, R3, 0x7104, RZ ;  /* 0x0000710403d27816 */ /* 0x004fe400000000ff */
        /* <DEDUP_REMOVED lines=16> */
.L_x_22499:
[----:B------:R-:W-:Y:S05]  /*16720*/  BSYNC B0 ;  /* 0x0000000000007941 */ /* 0x000fea0003800000 */
.L_x_22498:
[----:B--23--:R-:W-:Y:S01]  /*16730*/  FADD.FTZ R208, RZ, R128 ;  /* 0x00000080ffd07221 */ /* 0x00cfe20000010000 */
        /* <DEDUP_REMOVED lines=68> */
.L_x_22590:
[----:B---3--:R-:W-:Y:S01]  /*16b80*/  FADD.FTZ R213, R187, R208 ;  /* 0x000000d0bbd57221 */ /* 0x008fe20000010000 */
[----:B------:R-:W-:Y:S05]  /*16b90*/  BRA.DIV ~URZ, `(.L_x_22573) ;  /* 0x00001d427f007947 */ /* 0x000fea000b800000 */
[----:B--2---:R-:W2:Y:S02]  /*16ba0*/  SHFL.BFLY PT, R187, R213, 0x2, 0x1f ;  /* 0x0c401f00d5bb7f89 */ /* 0x004ea400000e0000 */
[----:B--2---:R-:W-:-:S05]  /*16bb0*/  FADD.FTZ R187, R213, R187 ;  /* 0x000000bbd5bb7221 */ /* 0x004fca0000010000 */
[----:B------:R-:W2:Y:S02]  /*16bc0*/  SHFL.BFLY PT, R208, R187, 0x4, 0x1f ;  /* 0x0c801f00bbd07f89 */ /* 0x000ea400000e0000 */
[----:B--2---:R-:W-:-:S05]  /*16bd0*/  FADD.FTZ R209, R187, R208 ;  /* 0x000000d0bbd17221 */ /* 0x004fca0000010000 */
[----:B------:R-:W2:Y:S02]  /*16be0*/  SHFL.BFLY PT, R208, R209, 0x8, 0x1f ;  /* 0x0d001f00d1d07f89 */ /* 0x000ea400000e0000 */
[----:B--2---:R-:W-:-:S05]  /*16bf0*/  FADD.FTZ R210, R209, R208 ;  /* 0x000000d0d1d27221 */ /* 0x004fca0000010000 */
[----:B------:R-:W2:Y:S02]  /*16c00*/  SHFL.BFLY PT, R211, R210, 0x10, 0x1f ;  /* 0x0e001f00d2d37f89 */ /* 0x000ea400000e0000 */
[----:B--2---:R-:W-:-:S04]  /*16c10*/  FADD.FTZ R208, R210, R211 ;  /* 0x000000d3d2d07221 */ /* 0x004fc80000010000 */
        /* <DEDUP_REMOVED lines=123> */
.L_x_22591:
[----:B------:R-:W-:Y:S01]  /*173d0*/  LOP3.LUT P1, RZ, R206, 0x1f, RZ, 0xc0, !PT ;  /* 0x0000001fceff7812 */ /* 0x000fe2000782c0ff */
[----:B--2---:R-:W-:Y:S01]  /*173e0*/  FADD.FTZ R209, R216, R213 ;  /* 0x000000d5d8d17221 */ /* 0x004fe20000010000 */
        /* <DEDUP_REMOVED lines=8> */
[----:B--2---:R-:W-:Y:S01]  /*17470*/  CS2R R208, SRZ ;  /* 0x0000000000d07805 */ /* 0x004fe2000001ff00 */
[----:B------:R-:W-:Y:S02]  /*17480*/  @!P1 IMAD.IADD R215, R185, 0x1, R212 ;  /* 0x00000001b9d79824 */ /* 0x000fe400078e02d4 */
[----:B------:R-:W-:Y:S02]  /*17490*/  IMAD.MOV.U32 R185, RZ, RZ, RZ ;  /* 0x000000ffffb97224 */ /* 0x000fe400078e00ff */
[----:B------:R-:W-:Y:S01]  /*174a0*/  @!P1 IMAD.MOV.U32 R185, RZ, RZ, R192 ;  /* 0x000000ffffb99224 */ /* 0x000fe200078e00c0 */
[----:B------:R-:W-:Y:S03]  /*174b0*/  BSSY B0, `(.L_x_22574) ;  /* 0x0000134000007945 */ /* 0x000fe60003800000 */
[----:B------:R-:W-:Y:S01]  /*174c0*/  I2F R219, R185 ;  /* 0x000000b900db7306 */ /* 0x000fe20000201400 */
[----:B------:R-:W2:Y:S01]  /*174d0*/  @!P1 LDS.64 R208, [R215.X8] ;  /* 0x00000000d7d09984 */ /* 0x000ea20000008a00 */
[----:B------:R-:W-:-:S13]  /*174e0*/  LOP3.LUT P1, RZ, R187, 0x1f, R206, 0xf8, !PT ;  /* 0x0000001fbbff7812 */ /* 0x000fda000782f8ce */
[----:B------:R-:W-:-:S04]  /*174f0*/  @!P1 LEA R210, P2, R201, c[0x0][0x1a0], 0x2 ;  /* 0x00006800c9d29a11 */ /* 0x000fc800078410ff */
[C---:B------:R-:W-:Y:S02]  /*17500*/  @!P1 LEA.HI.X R211, R201.reuse, c[0x0][0x1a4], R186, 0x2, P2 ;  /* 0x00006900c9d39a11 */ /* 0x040fe400010f14ba */
[----:B------:R-:W-:-:S04]  /*17510*/  @!P1 LEA R212, P2, R201, c[0x0][0x1a8], 0x2 ;  /* 0x00006a00c9d49a11 */ /* 0x000fc800078410ff */
[----:B-1----:R-:W-:Y:S02]  /*17520*/  @!P1 LEA.HI.X R213, R201, c[0x0][0x1ac], R186, 0x2, P2 ;  /* 0x00006b00c9d59a11 */ /* 0x002fe400010f14ba */
[----:B------:R-:W1:Y:S01]  /*17530*/  SHFL.DOWN PT, R186, R185, 0x2, 0x1f ;  /* 0x08401f00b9ba7f89 */ /* 0x000e6200000e0000 */
[----:B------:R-:W-:-:S03]  /*17540*/  ISETP.NE.AND P2, PT, RZ, UR8, PT ;  /* 0x00000008ff007c0c */ /* 0x000fc6000bf45270 */
[----:B--2---:R-:W2:Y:S04]  /*17550*/  SHFL.DOWN PT, R187, R208, 0x2, 0x1f ;  /* 0x08401f00d0bb7f89 */ /* 0x004ea800000e0000 */
[----:B------:R-:W3:Y:S01]  /*17560*/  SHFL.DOWN PT, R216, R209, 0x2, 0x1f ;  /* 0x08401f00d1d87f89 */ /* 0x000ee200000e0000 */
[----:B-1----:R-:W-:Y:S02]  /*17570*/  IADD3 R217, R186, R185, RZ ;  /* 0x000000b9bad97210 */ /* 0x002fe40007ffe0ff */
[----:B------:R-:W2:Y:S03]  /*17580*/  I2F R186, R186 ;  /* 0x000000ba00ba7306 */ /* 0x000ea60000201400 */
[----:B------:R-:W1:Y:S05]  /*17590*/  SHFL.DOWN PT, R222, R217, 0x1, 0x1f ;  /* 0x08201f00d9de7f89 */ /* 0x000e6a00000e0000 */
[----:B------:R-:W4:Y:S01]  /*175a0*/  I2F R215, R217 ;  /* 0x000000d900d77306 */ /* 0x000f220000201400 */
[----:B--2---:R-:W-:-:S02]  /*175b0*/  FMUL.FTZ R220, R187, R186 ;  /* 0x000000babbdc7220 */ /* 0x004fc40000410000 */
[----:B------:R-:W-:Y:S02]  /*175c0*/  FADD.FTZ R187, -R187, R208 ;  /* 0x000000d0bbbb7221 */ /* 0x000fe40000010100 */
[----:B------:R-:W-:Y:S02]  /*175d0*/  FFMA.FTZ R221, R219, R208, R220 ;  /* 0x000000d0dbdd7223 */ /* 0x000fe400000100dc */
[----:B------:R-:W-:Y:S01]  /*175e0*/  FMUL.FTZ R187, R187, R187 ;  /* 0x000000bbbbbb7220 */ /* 0x000fe20000410000 */
[----:B----4-:R-:W2:Y:S01]  /*175f0*/  MUFU.RCP R218, R215 ;  /* 0x000000d700da7308 */ /* 0x010ea20000001000 */
[----:B---3--:R-:W-:Y:S02]  /*17600*/  FADD.FTZ R185, R216, R209 ;  /* 0x000000d1d8b97221 */ /* 0x008fe40000010000 */
[----:B-1----:R-:W-:Y:S02]  /*17610*/  IMAD.IADD R208, R217, 0x1, R222 ;  /* 0x00000001d9d07824 */ /* 0x002fe400078e02de */
[----:B------:R-:W-:-:S03]  /*17620*/  FMUL.FTZ R187, R187, R219 ;  /* 0x000000dbbbbb7220 */ /* 0x000fc60000410000 */
[----:B------:R-:W-:Y:S01]  /*17630*/  I2F R222, R222 ;  /* 0x000000de00de7306 */ /* 0x000fe20000201400 */
[----:B------:R-:W-:Y:S02]  /*17640*/  FMUL.FTZ R187, R187, R186 ;  /* 0x000000babbbb7220 */ /* 0x000fe40000410000 */
[----:B--2---:R-:W-:-:S05]  /*17650*/  FMUL.FTZ R220, R218, R221 ;  /* 0x000000dddadc7220 */ /* 0x004fca0000410000 */
[----:B------:R-:W1:Y:S01]  /*17660*/  I2F R208, R208 ;  /* 0x000000d000d07306 */ /* 0x000e620000201400 */
[----:B------:R-:W-:Y:S01]  /*17670*/  FFMA.FTZ R185, R218, R187, R185 ;  /* 0x000000bbdab97223 */ /* 0x000fe200000100b9 */
[----:B------:R-:W2:Y:S04]  /*17680*/  SHFL.DOWN PT, R217, R220, 0x1, 0x1f ;  /* 0x08201f00dcd97f89 */ /* 0x000ea800000e0000 */
[----:B------:R-:W3:Y:S02]  /*17690*/  SHFL.DOWN PT, R186, R185, 0x1, 0x1f ;  /* 0x08201f00b9ba7f89 */ /* 0x000ee400000e0000 */
[----:B-1----:R-:W1:Y:S01]  /*176a0*/  MUFU.RCP R187, R208 ;  /* 0x000000d000bb7308 */ /* 0x002e620000001000 */
[----:B--2---:R-:W-:Y:S02]  /*176b0*/  FADD.FTZ R209, R220, -R217 ;  /* 0x800000d9dcd17221 */ /* 0x004fe40000010000 */
[----:B------:R-:W-:-:S02]  /*176c0*/  FMUL.FTZ R217, R217, R222 ;  /* 0x000000ded9d97220 */ /* 0x000fc40000410000 */
[----:B------:R-:W-:Y:S02]  /*176d0*/  FMUL.FTZ R216, R209, R209 ;  /* 0x000000d1d1d87220 */ /* 0x000fe40000410000 */
[C---:B------:R-:W-:Y:S02]  /*176e0*/  FFMA.FTZ R218, R215.reuse, R220, R217 ;  /* 0x000000dcd7da7223 */ /* 0x040fe400000100d9 */
[----:B------:R-:W-:Y:S02]  /*176f0*/  FMUL.FTZ R216, R215, R216 ;  /* 0x000000d8d7d87220 */ /* 0x000fe40000410000 */
[----:B-1----:R-:W-:Y:S02]  /*17700*/  FMUL.FTZ R218, R187, R218 ;  /* 0x000000dabbda7220 */ /* 0x002fe40000410000 */
[----:B---3--:R-:W-:Y:S02]  /*17710*/  FADD.FTZ R186, R185, R186 ;  /* 0x000000bab9ba7221 */ /* 0x008fe40000010000 */
[----:B------:R-:W-:Y:S01]  /*17720*/  FMUL.FTZ R216, R216, R222 ;  /* 0x000000ded8d87220 */ /* 0x000fe20000410000 */
[----:B------:R-:W1:Y:S03]  /*17730*/  SHFL.IDX PT, R215, R218, RZ, 0x1f ;  /* 0x00001fffdad77589 */ /* 0x000e6600000e0000 */
[----:B------:R-:W-:-:S02]  /*17740*/  FFMA.FTZ R186, R187, R216, R186 ;  /* 0x000000d8bbba7223 */ /* 0x000fc400000100ba */
[----:B------:R-:W-:-:S04]  /*17750*/  IMAD.MOV.U32 R187, RZ, RZ, c[0x0][0x1e0] ;  /* 0x00007800ffbb7624 */ /* 0x000fc800078e00ff */
[----:B------:R-:W2:Y:S01]  /*17760*/  SHFL.IDX PT, R186, R186, RZ, 0x1f ;  /* 0x00001fffbaba7589 */ /* 0x000ea200000e0000 */
[----:B-1----:R-:W-:-:S03]  /*17770*/  FMUL.FTZ R185, R215, R215 ;  /* 0x000000d7d7b97220 */ /* 0x002fc60000410000 */
[----:B------:R1:W-:Y:S02]  /*17780*/  @!P1 STG.E [R210.64], R215 ;  /* 0x000000d7d2009986 */ /* 0x0003e4000c101906 */
[----:B------:R-:W-:Y:S01]  /*17790*/  FSEL R208, R185, RZ, P2 ;  /* 0x000000ffb9d07208 */ /* 0x000fe20001000000 */
[----:B--2---:R-:W-:-:S04]  /*177a0*/  FFMA.FTZ R185, R186, R187, c[0x0][0x228] ;  /* 0x00008a00bab97623 */ /* 0x004fc800000100bb */
[----:B------:R-:W-:-:S04]  /*177b0*/  FADD.FTZ R185, R185, R208 ;  /* 0x000000d0b9b97221 */ /* 0x000fc80000010000 */
[----:B------:R-:W2:Y:S02]  /*177c0*/  MUFU.RSQ R209, R185 ;  /* 0x000000b900d17308 */ /* 0x000ea40000001400 */
[----:B--2---:R1:W-:Y:S01]  /*177d0*/  @!P1 STG.E [R212.64], R209 ;  /* 0x000000d1d4009986 */ /* 0x0043e2000c101906 */
[----:B-----5:R-:W-:-:S13]  /*177e0*/  ISETP.GE.AND P1, PT, R184, 0x1, PT ;  /* 0x00000001b800780c */ /* 0x020fda0003f26270 */
[----:B------:R-:W-:Y:S05]  /*177f0*/  @!P1 BRA `(.L_x_22575) ;  /* 0x00000ff000009947 */ /* 0x000fea0003800000 */
[----:B-1----:R-:W-:Y:S01]  /*17800*/  IADD3 R184, R184, -0x1, RZ ;  /* 0xffffffffb8b87810 */ /* 0x002fe20007ffe0ff */
        /* <DEDUP_REMOVED lines=34> */
[----:B------:R-:W-:Y:S01]  /*17a30*/  IMAD.MOV.U32 R215, RZ, RZ, 0x10 ;  /* 0x00000010ffd77424 */ /* 0x000fe200078e00ff */
[----:B------:R-:W-:Y:S02]  /*17a40*/  F2FP.BF16.PACK_AB R187, R224, R213 ;  /* 0x000000d5e0bb723e */ /* 0x000fe400000010ff */
[----:B------:R-:W-:Y:S01]  /*17a50*/  F2FP.BF16.PACK_AB R186, R211, R186 ;  /* 0x000000bad3ba723e */ /* 0x000fe200000010ff */
[C---:B------:R-:W-:Y:S01]  /*17a60*/  IMAD.WIDE.U32 R212, R210.reuse, R215, c[0x0][0x208] ;  /* 0x00008200d2d47625 */ /* 0x040fe200078e00d7 */
[----:B------:R-:W-:-:S04]  /*17a70*/  IADD3 R210, R210, 0x80, RZ ;  /* 0x00000080d2d27810 */ /* 0x000fc80007ffe0ff */
[----:B------:R1:W-:Y:S03]  /*17a80*/  STG.E.128 [R212.64], R184 ;  /* 0x000000b8d4007986 */ /* 0x0003e6000c101d06 */
.L_x_22577:
[----:B------:R-:W-:Y:S05]  /*17a90*/  BSYNC B1 ;  /* 0x0000000000017941 */ /* 0x000fea0003800000 */
.L_x_22576:
[----:B------:R-:W-:Y:S01]  /*17aa0*/  LOP3.LUT P1, RZ, R214, 0x20, RZ, 0xc0, !PT ;  /* 0x00000020d6ff7812 */ /* 0x000fe2000782c0ff */
[----:B------:R-:W-:-:S12]  /*17ab0*/  BSSY B1, `(.L_x_22578) ;  /* 0x0000022000017945 */ /* 0x000fd80003800000 */
[----:B------:R-:W-:Y:S05]  /*17ac0*/  @!P1 BRA `(.L_x_22579) ;  /* 0x0000020000009947 */ /* 0x000fea0003800000 */
[--C-:B-1----:R-:W-:Y:S02]  /*17ad0*/  FADD.FTZ R184, R136, -R208.reuse ;  /* 0x800000d088b87221 */ /* 0x102fe40000010000 */
        /* <DEDUP_REMOVED lines=31> */
.L_x_22579:
[----:B------:R-:W-:Y:S05]  /*17cd0*/  BSYNC B1 ;  /* 0x0000000000017941 */ /* 0x000fea0003800000 */
.L_x_22578:
[----:B------:R-:W-:Y:S01]  /*17ce0*/  LOP3.LUT P1, RZ, R214, 0x10, RZ, 0xc0, !PT ;  /* 0x00000010d6ff7812 */ /* 0x000fe2000782c0ff */
[----:B------:R-:W-:-:S12]  /*17cf0*/  BSSY B1, `(.L_x_22580) ;  /* 0x0000022000017945 */ /* 0x000fd80003800000 */
        /* <DEDUP_REMOVED lines=27> */
[----:B------:R-:W-:-:S03]  /*17eb0*/  FFMA.FTZ R211, R69, R220, R77 ;  /* 0x000000dc45d37223 */ /* 0x000fc6000001004d */
[----:B------:R-:W-:Y:S01]  /*17ec0*/  F2FP.BF16.PACK_AB R187, R224, R213 ;  /* 0x000000d5e0bb723e */ /* 0x000fe200000010ff */
[C---:B------:R-:W-:Y:S01]  /*17ed0*/  IMAD.WIDE.U32 R212, R210.reuse, R215, c[0x0][0x208] ;  /* 0x00008200d2d47625 */ /* 0x040fe200078e00d7 */
[----:B------:R-:W-:Y:S02]  /*17ee0*/  F2FP.BF16.PACK_AB R186, R211, R186 ;  /* 0x000000bad3ba723e */ /* 0x000fe400000010ff */
[----:B------:R-:W-:-:S03]  /*17ef0*/  IADD3 R210, R210, 0x80, RZ ;  /* 0x00000080d2d27810 */ /* 0x000fc60007ffe0ff */
[----:B------:R1:W-:Y:S04]  /*17f00*/  STG.E.128 [R212.64], R184 ;  /* 0x000000b8d4007986 */ /* 0x0003e8000c101d06 */
.L_x_22581:
[----:B------:R-:W-:Y:S05]  /*17f10*/  BSYNC B1 ;  /* 0x0000000000017941 */ /* 0x000fea0003800000 */
.L_x_22580:
        /* <DEDUP_REMOVED lines=35> */
.L_x_22583:
[----:B------:R-:W-:Y:S05]  /*18150*/  BSYNC B1 ;  /* 0x0000000000017941 */ /* 0x000fea0003800000 */
.L_x_22582:
        /* <DEDUP_REMOVED lines=35> */
.L_x_22585:
[----:B------:R-:W-:Y:S05]  /*18390*/  BSYNC B1 ;  /* 0x0000000000017941 */ /* 0x000fea0003800000 */
.L_x_22584:
        /* <DEDUP_REMOVED lines=35> */
.L_x_22587:
[----:B------:R-:W-:Y:S05]  /*185d0*/  BSYNC B1 ;  /* 0x0000000000017941 */ /* 0x000fea0003800000 */
.L_x_22586:
[----:B------:R-:W-:-:S13]  /*185e0*/  LOP3.LUT P1, RZ, R214, 0x1, RZ, 0xc0, !PT ;  /* 0x00000001d6ff7812 */ /* 0x000fda000782c0ff */
        /* <DEDUP_REMOVED lines=29> */
[----:B------:R-:W-:Y:S01]  /*187c0*/  IMAD.WIDE.U32 R210, R210, R213, c[0x0][0x208] ;  /* 0x00008200d2d27625 */ /* 0x000fe200078e00d5 */
[----:B------:R-:W-:-:S05]  /*187d0*/  F2FP.BF16.PACK_AB R184, R209, R184 ;  /* 0x000000b8d1b8723e */ /* 0x000fca00000010ff */
[----:B------:R1:W-:Y:S02]  /*187e0*/  STG.E.128 [R210.64], R184 ;  /* 0x000000b8d2007986 */ /* 0x0003e4000c101d06 */
.L_x_22575:
[----:B-1----:R-:W-:Y:S05]  /*187f0*/  BSYNC B0 ;  /* 0x0000000000007941 */ /* 0x002fea0003800000 */
.L_x_22574:
[----:B------:R-:W-:Y:S02]  /*18800*/  LOP3.LUT P1, RZ, R193, 0xff, RZ, 0xc0, !PT ;  /* 0x000000ffc1ff7812 */ /* 0x000fe4000782c0ff */
[----:B------:R-:W-:Y:S02]  /*18810*/  IADD3 R201, R201, c[0x0][0x160], RZ ;  /* 0x00005800c9c97a10 */ /* 0x000fe40007ffe0ff */
[----:B------:R-:W-:Y:S02]  /*18820*/  SEL R193, RZ, 0x1, P1 ;  /* 0x00000001ffc17807 */ /* 0x000fe40000800000 */
[----:B------:R-:W-:-:S13]  /*18830*/  ISETP.GE.AND P1, PT, R201, c[0x0][0x164], PT ;  /* 0x00005900c9007a0c */ /* 0x000fda0003f26270 */
[----:B0-----:R-:W-:Y:S01]  /*18840*/  @P1 CALL.REL.NOINC `(.L_x_22588) ;  /* 0x0000001000001944 */ /* 0x001fe20003c00000 */
[----:B------:R-:W-:Y:S05]  /*18850*/  BRA `(.L_x_22589) ;  /* 0xfffe87e000007947 */ /* 0x000fea000383ffff */
.L_x_22588:
[----:B------:R-:W-:Y:S05]  /*18860*/  EXIT ;  /* 0x000000000000794d */ /* 0x000fea0003800000 */
.L_x_22572:
[----:B------:R-:W-:Y:S01]  /*18870*/  HFMA2.MMA R216, -RZ, RZ, 0, 5.9604644775390625e-08 ;  /* 0x00000001ffd87435 */ /* 0x000fe200000001ff */
[----:B------:R-:W-:Y:S01]  /*18880*/  IMAD.MOV.U32 R209, RZ, RZ, 0x1f ;  /* 0x0000001fffd17424 */ /* 0x000fe200078e00ff */
[----:B------:R-:W-:Y:S01]  /*18890*/  MOV R210, 0x188c0 ;  /* 0x000188c000d27802 */ /* 0x000fe20000000f00 */
[----:B------:R-:W-:-:S03]  /*188a0*/  IMAD.MOV.U32 R212, RZ, RZ, -0x1 ;  /* 0xffffffffffd47424 */ /* 0x000fc600078e00ff */
[----:B01---5:R-:W-:Y:S05]  /*188b0*/  CALL.REL.NOINC `($__internal_74_$__cuda_sm70_shflsync_bfly_p) ;  /* 0x00000ac000007944 */ /* 0x023fea0003c00000 */
[----:B-1----:R-:W-:Y:S01]  /*188c0*/  IMAD.MOV.U32 R208, RZ, RZ, R216 ;  /* 0x000000ffffd07224 */ /* 0x002fe200078e00d8 */
[----:B0-----:R-:W-:Y:S05]  /*188d0*/  BRA `(.L_x_22590) ;  /* 0xffffe2a000007947 */ /* 0x001fea000383ffff */
.L_x_22573:
[----:B--2---:R-:W-:Y:S01]  /*188e0*/  IMAD.MOV.U32 R187, RZ, RZ, R213 ;  /* 0x000000ffffbb7224 */ /* 0x004fe200078e00d5 */
[----:B------:R-:W-:Y:S01]  /*188f0*/  MOV R216, 0x2 ;  /* 0x0000000200d87802 */ /* 0x000fe20000000f00 */
[----:B------:R-:W-:Y:S01]  /*18900*/  IMAD.MOV.U32 R209, RZ, RZ, 0x1f ;  /* 0x0000001fffd17424 */ /* 0x000fe200078e00ff */
[----:B------:R-:W-:Y:S01]  /*18910*/  MOV R210, 0x18940 ;  /* 0x0001894000d27802 */ /* 0x000fe20000000f00 */
[----:B------:R-:W-:Y:S02]  /*18920*/  IMAD.MOV.U32 R212, RZ, RZ, -0x1 ;  /* 0xffffffffffd47424 */ /* 0x000fe400078e00ff */
[----:B01---5:R-:W-:Y:S05]  /*18930*/  CALL.REL.NOINC `($__internal_74_$__cuda_sm70_shflsync_bfly_p) ;  /* 0x00000a4000007944 */ /* 0x023fea0003c00000 */
[----:B01----:R-:W-:Y:S01]  /*18940*/  FADD.FTZ R187, R213, R216 ;  /* 0x000000d8d5bb7221 */ /* 0x003fe20000010000 */
[----:B------:R-:W-:Y:S01]  /*18950*/  MOV R212, 0xffffffff ;  /* 0xffffffff00d47802 */ /* 0x000fe20000000f00 */
[----:B------:R-:W-:Y:S01]  /*18960*/  IMAD.MOV.U32 R216, RZ, RZ, 0x4 ;  /* 0x00000004ffd87424 */ /* 0x000fe200078e00ff */
[----:B------:R-:W-:Y:S01]  /*18970*/  MOV R210, 0x189a0 ;  /* 0x000189a000d27802 */ /* 0x000fe20000000f00 */
[----:B------:R-:W-:-:S02]  /*18980*/  IMAD.MOV.U32 R209, RZ, RZ, 0x1f ;  /* 0x0000001fffd17424 */ /* 0x000fc400078e00ff */
[----:B------:R-:W-:Y:S05]  /*18990*/  CALL.REL.NOINC `($__internal_74_$__cuda_sm70_shflsync_bfly_p) ;  /* 0x000009e000007944 */ /* 0x000fea0003c00000 */
[----:B01----:R-:W-:Y:S01]  /*189a0*/  FADD.FTZ R187, R187, R216 ;  /* 0x000000d8bbbb7221 */ /* 0x003fe20000010000 */
[----:B------:R-:W-:Y:S01]  /*189b0*/  MOV R210, 0x18a00 ;  /* 0x00018a0000d27802 */ /* 0x000fe20000000f00 */
[----:B------:R-:W-:-:S02]  /*189c0*/  IMAD.MOV.U32 R216, RZ, RZ, 0x8 ;  /* 0x00000008ffd87424 */ /* 0x000fc400078e00ff */
[----:B------:R-:W-:Y:S02]  /*189d0*/  IMAD.MOV.U32 R209, RZ, RZ, 0x1f ;  /* 0x0000001fffd17424 */ /* 0x000fe400078e00ff */
[----:B------:R-:W-:Y:S02]  /*189e0*/  IMAD.MOV.U32 R212, RZ, RZ, -0x1 ;  /* 0xffffffffffd47424 */ /* 0x000fe400078e00ff */
[----:B------:R-:W-:Y:S05]  /*189f0*/  CALL.REL.NOINC `($__internal_74_$__cuda_sm70_shflsync_bfly_p) ;  /* 0x0000098000007944 */ /* 0x000fea0003c00000 */
[----:B0-----:R-:W-:Y:S01]  /*18a00*/  HFMA2.MMA R209, -RZ, RZ, 0, 1.847743988037109375e-06 ;  /* 0x0000001fffd17435 */ /* 0x001fe200000001ff */
[----:B-1----:R-:W-:Y:S01]  /*18a10*/  FADD.FTZ R187, R187, R216 ;  /* 0x000000d8bbbb7221 */ /* 0x002fe20000010000 */
[----:B------:R-:W-:Y:S01]  /*18a20*/  MOV R210, 0x18a60 ;  /* 0x00018a6000d27802 */ /* 0x000fe20000000f00 */
[----:B------:R-:W-:Y:S02]  /*18a30*/  IMAD.MOV.U32 R216, RZ, RZ, 0x10 ;  /* 0x00000010ffd87424 */ /* 0x000fe400078e00ff */
[----:B------:R-:W-:Y:S02]  /*18a40*/  IMAD.MOV.U32 R212, RZ, RZ, -0x1 ;  /* 0xffffffffffd47424 */ /* 0x000fe400078e00ff */
[----:B------:R-:W-:Y:S05]  /*18a50*/  CALL.REL.NOINC `($__internal_74_$__cuda_sm70_shflsync_bfly_p) ;  /* 0x0000092000007944 */ /* 0x000fea0003c00000 */
[----:B-1----:R-:W-:Y:S02]  /*18a60*/  FADD.FTZ R208, R187, R216 ;  /* 0x000000d8bbd07221 */ /* 0x002fe40000010000 */
[----:B------:R-:W-:Y:S02]  /*18a70*/  IMAD.MOV.U32 R216, RZ, RZ, 0x1 ;  /* 0x00000001ffd87424 */ /* 0x000fe400078e00ff */
        /* <DEDUP_REMOVED lines=21> */
[----:B------:R-:W-:-:S04]  /*18bd0*/  IMAD.MOV.U32 R212, RZ, RZ, -0x1 ;  /* 0xffffffffffd47424 */ /* 0x000fc800078e00ff */
        /* <DEDUP_REMOVED lines=93> */
[----:B------:R-:W-:Y:S01]  /*191b0*/  MOV R210, 0x191e0 ;  /* 0x000191e000d27802 */ /* 0x000fe20000000f00 */
[----:B------:R-:W-:Y:S02]  /*191c0*/  IMAD.MOV.U32 R209, RZ, RZ, 0x1f ;  /* 0x0000001fffd17424 */ /* 0x000fe400078e00ff */
[----:B------:R-:W-:Y:S05]  /*191d0*/  CALL.REL.NOINC `($__internal_74_$__cuda_sm70_shflsync_bfly_p) ;  /* 0x000001a000007944 */ /* 0x000fea0003c00000 */
[----:B01----:R-:W-:Y:S01]  /*191e0*/  FADD.FTZ R187, R187, R216 ;  /* 0x000000d8bbbb7221 */ /* 0x003fe20000010000 */
[----:B------:R-:W-:Y:S01]  /*191f0*/  MOV R216, 0x2 ;  /* 0x0000000200d87802 */ /* 0x000fe20000000f00 */
[----:B------:R-:W-:Y:S01]  /*19200*/  IMAD.MOV.U32 R209, RZ, RZ, 0x1f ;  /* 0x0000001fffd17424 */ /* 0x000fe200078e00ff */
[----:B------:R-:W-:Y:S01]  /*19210*/  MOV R210, 0x19240 ;  /* 0x0001924000d27802 */ /* 0x000fe20000000f00 */
[----:B------:R-:W-:Y:S02]  /*19220*/  IMAD.MOV.U32 R212, RZ, RZ, -0x1 ;  /* 0xffffffffffd47424 */ /* 0x000fe400078e00ff */
[----:B------:R-:W-:Y:S05]  /*19230*/  CALL.REL.NOINC `($__internal_74_$__cuda_sm70_shflsync_bfly_p) ;  /* 0x0000014000007944 */ /* 0x000fea0003c00000 */
        /* <DEDUP_REMOVED lines=12> */
[----:B-1----:R-:W-:Y:S01]  /*19300*/  FADD.FTZ R213, R187, R216 ;  /* 0x000000d8bbd57221 */ /* 0x002fe20000010000 */
[----:B0-----:R-:W-:Y:S01]  /*19310*/  HFMA2.MMA R209, -RZ, RZ, 0, 1.847743988037109375e-06 ;  /* 0x0000001fffd17435 */ /* 0x001fe200000001ff */
[----:B------:R-:W-:Y:S01]  /*19320*/  IMAD.MOV.U32 R216, RZ, RZ, 0x10 ;  /* 0x00000010ffd87424 */ /* 0x000fe200078e00ff */
[----:B------:R-:W-:Y:S01]  /*19330*/  MOV R210, 0x19370 ;  /* 0x0001937000d27802 */ /* 0x000fe20000000f00 */
[----:B------:R-:W-:Y:S02]  /*19340*/  IMAD.MOV.U32 R212, RZ, RZ, -0x1 ;  /* 0xffffffffffd47424 */ /* 0x000fe400078e00ff */
[----:B------:R-:W-:Y:S02]  /*19350*/  IMAD.MOV.U32 R187, RZ, RZ, R213 ;  /* 0x000000ffffbb7224 */ /* 0x000fe400078e00d5 */
[----:B------:R-:W-:Y:S05]  /*19360*/  CALL.REL.NOINC `($__internal_74_$__cuda_sm70_shflsync_bfly_p) ;  /* 0x0000001000007944 */ /* 0x000fea0003c00000 */
[----:B01----:R-:W-:Y:S05]  /*19370*/  BRA `(.L_x_22591) ;  /* 0xffffe05000007947 */ /* 0x003fea000383ffff */
        .weak           $__internal_74_$__cuda_sm70_shflsync_bfly_p
        .type           $__internal_74_$__cuda_sm70_shflsync_bfly_p,@function
        .size           $__internal_74_$__cuda_sm70_shflsync_bfly_p,(.L_x_44914 - $__internal_74_$__cuda_sm70_shflsync_bfly_p)
$__internal_74_$__cuda_sm70_shflsync_bfly_p:
[----:B------:R-:W-:Y:S01]  /*19380*/  IMAD.MOV.U32 R211, RZ, RZ, 0x0 ;  /* 0x00000000ffd37424 */ /* 0x000fe200078e00ff */
[----:B------:R-:W-:Y:S04]  /*19390*/  WARPSYNC R212 ;  /* 0x000000d400007348 */ /* 0x000fe80003800000 */
[----:B------:R0:W1:Y:S01]  /*193a0*/  SHFL.BFLY PT, R216, R187, R216, R209 ;  /* 0x0c0000d8bbd87389 */ /* 0x00006200000e00d1 */
[----:B------:R-:W-:Y:S05]  /*193b0*/  RET.REL.NODEC R210 `(_ZN10layer_norm13ln_fwd_kernelINS_13Kernel_traitsIf13__nv_bfloat16fS2_fjLj7168ELj1ELj1ELj4ELj16ENS_18Kernel_traits_baseILj7168EfS2_fS2_fjLj128EEEEELb1ELb0ELb1ELb0EEEvNS_9FwdParamsE) ;  /* 0xfffe6c40d2007950 */ /* 0x000fea0003c3ffff */
.L_x_22592:
        /* <DEDUP_REMOVED lines=12> */
.L_x_44914:


//--------------------- .text._ZN10layer_norm13ln_fwd_kernelINS_13Kernel_traitsIf13__nv_bfloat16fS2_fjLj7168ELj1ELj1ELj4ELj16ENS_18Kernel_traits_baseILj7168EfS2_fS2_fjLj128EEEEELb1ELb0ELb1ELb1EEEvNS_9FwdParamsE --------------------------
	.section	.text._ZN10layer_norm13ln_fwd_kernelINS_13Kernel_traitsIf13__nv_bfloat16fS2_fjLj7168ELj1ELj1ELj4ELj16ENS_18Kernel_traits_baseILj7168EfS2_fS2_fjLj128EEEEELb1ELb0ELb1ELb1EEEvNS_9FwdParamsE,"ax",@progbits
	.sectioninfo	@"SHI_REGISTERS=254"
	.align	128
        .global         _ZN10layer_norm13ln_fwd_kernelINS_13Kernel_traitsIf13__nv_bfloat16fS2_fjLj7168ELj1ELj1ELj4ELj16ENS_18Kernel_traits_baseILj7168EfS2_fS2_fjLj128EEEEELb1ELb0ELb1ELb1EEEvNS_9FwdParamsE
        .type           _ZN10layer_norm13ln_fwd_kernelINS_13Kernel_traitsIf13__nv_bfloat16fS2_fjLj7168ELj1ELj1ELj4ELj16ENS_18Kernel_traits_baseILj7168EfS2_fS2_fjLj128EEEEELb1ELb0ELb1ELb1EEEvNS_9FwdParamsE,@function
        .size           _ZN10layer_norm13ln_fwd_kernelINS_13Kernel_traitsIf13__nv_bfloat16fS2_fjLj7168ELj1ELj1ELj4ELj16ENS_18Kernel_traits_baseILj7168EfS2_fS2_fjLj128EEEEELb1ELb0ELb1ELb1EEEvNS_9FwdParamsE,(.L_x_44915 - _ZN10layer_norm13ln_fwd_kernelINS_13Kernel_traitsIf13__nv_bfloat16fS2_fjLj7168ELj1ELj1ELj4ELj16ENS_18Kernel_traits_baseILj7168EfS2_fS2_fjLj128EEEEELb1ELb0ELb1ELb1EEEvNS_9FwdParamsE)
        .other          _ZN10layer_norm13ln_fwd_kernelINS_13Kernel_traitsIf13__nv_bfloat16fS2_fjLj7168ELj1ELj1ELj4ELj16ENS_18Kernel_traits_baseILj7168EfS2_fS2_fjLj128EEEEELb1ELb0ELb1ELb1EEEvNS_9FwdParamsE,@"STO_CUDA_ENTRY STV_DEFAULT"
_ZN10layer_norm13ln_fwd_kernelINS_13Kernel_traitsIf13__nv_bfloat16fS2_fjLj7168ELj1ELj1ELj4ELj16ENS_18Kernel_traits_baseILj7168EfS2_fS2_fjLj128EEEEELb1ELb0ELb1ELb1EEEvNS_9FwdParamsE:
.text._ZN10layer_norm13ln_fwd_kernelINS_13Kernel_traitsIf13__nv_bfloat16fS2_fjLj7168ELj1ELj1ELj4ELj16ENS_18Kernel_traits_baseILj7168EfS2_fS2_fjLj128EEEEELb1ELb0ELb1ELb1EEEvNS_9FwdParamsE:
        /* <DEDUP_REMOVED lines=40> */
[----:B0-----:R-:W-:Y:S01]  /*0280*/  IMAD R194, R198, c[0x0][0x0], R199 ;  /* 0x00000000c6c27a24 */ /* 0x001fe200078e02c7 */
[----:B------:R-:W-:-:S03]  /*0290*/  LEA.HI R198, R199, R198, RZ, 0x19 ;  /* 0x000000c6c7c67211 */ /* 0x000fc600078fc8ff */
[----:B------:R-:W-:Y:S01]  /*02a0*/  IMAD.WIDE.U32 R6, R194, -0x326172a9, RZ ;  /* 0xcd9e8d57c2067825 */ /* 0x000fe200078e00ff */
[----:B--2---:R-:W0:Y:S08]  /*02b0*/  @P0 R2UR UR4, R2 ;  /* 0x00000000020403c2 */ /* 0x004e3000000e0000 */
[----:B------:R1:W2:Y:S01]  /*02c0*/  @P0 R2UR UR5, R3 ;  /* 0x00000000030503c2 */ /* 0x0002a200000e0000 */
[----:B---3--:R-:W-:-:S04]  /*02d0*/  @P0 IADD3 R200, P1, R4, c[0x0][0x240], RZ ;  /* 0x0000900004c80a10 */ /* 0x008fc80007f3e0ff */
[----:B------:R-:W-:Y:S02]  /*02e0*/  @P0 IADD3.X R201, RZ, R5, RZ, P1, !PT ;  /* 0x00000005ffc90210 */ /* 0x000fe40000ffe4ff */
[----:B------:R-:W-:Y:S02]  /*02f0*/  ISETP.NE.U32.AND P0, PT, RZ, c[0x0][0x218], PT ;  /* 0x00008600ff007a0c */ /* 0x000fe40003f05070 */
[--C-:B------:R-:W-:Y:S02]  /*0300*/  SHF.R.U64 R193, R200, 0x2, R201.reuse ;  /* 0x00000002c8c17819 */ /* 0x100fe400000012c9 */
[----:B------:R-:W-:Y:S02]  /*0310*/  SHF.R.U32.HI R191, RZ, 0x2, R201 ;  /* 0x00000002ffbf7819 */ /* 0x000fe400000116c9 */
[----:B------:R-:W-:Y:S01]  /*0320*/  ISETP.NE.AND.EX P0, PT, RZ, c[0x0][0x21c], PT, P0 ;  /* 0x00008700ff007a0c */ /* 0x000fe20003f05300 */
[----:B------:R-:W-:Y:S01]  /*0330*/  IMAD.WIDE.U32 R4, R193, -0x2daee0ad, RZ ;  /* 0xd2511f53c1047825 */ /* 0x000fe200078e00ff */
[----:B0-----:R-:W-:Y:S01]  /*0340*/  LOP3.LUT R0, R7, UR4, R191, 0x96, !PT ;  /* 0x0000000407007c12 */ /* 0x001fe2000f8e96bf */
[----:B------:R-:W-:-:S02]  /*0350*/  UIADD3 UR9, UR4, -0x61c88647, URZ ;  /* 0x9e3779b904097890 */ /* 0x000fc4000fffe03f */
[----:B------:R-:W-:Y:S02]  /*0360*/  UIADD3 UR11, UR4, 0x3c6ef372, URZ ;  /* 0x3c6ef372040b7890 */ /* 0x000fe4000fffe03f */
[----:B-1----:R-:W-:Y:S01]  /*0370*/  IMAD.WIDE.U32 R2, R0, -0x2daee0ad, RZ ;  /* 0xd2511f5300027825 */ /* 0x002fe200078e00ff */
[----:B------:R-:W-:Y:S01]  /*0380*/  UIADD3 UR13, UR4, -0x255992d5, URZ ;  /* 0xdaa66d2b040d7890 */ /* 0x000fe2000fffe03f */
[----:B--2---:R-:W-:Y:S01]  /*0390*/  LOP3.LUT R8, R5, UR5, RZ, 0x3c, !PT ;  /* 0x0000000505087c12 */ /* 0x004fe2000f8e3cff */
[----:B------:R-:W-:Y:S01]  /*03a0*/  UIADD3 UR10, UR5, -0x4498517b, URZ ;  /* 0xbb67ae85050a7890 */ /* 0x000fe2000fffe03f */
[----:B------:R-:W-:Y:S01]  /*03b0*/  IMAD.SHL.U32 R0, R199, 0x20, RZ ;  /* 0x00000020c7007824 */ /* 0x000fe200078e00ff */
[----:B------:R-:W-:Y:S02]  /*03c0*/  UIADD3 UR12, UR5, 0x76cf5d0a, URZ ;  /* 0x76cf5d0a050c7890 */ /* 0x000fe4000fffe03f */
        /* <DEDUP_REMOVED lines=8> */
[----:B------:R-:W-:Y:S01]  /*0450*/  UIADD3 UR18, UR5, -0x56f99767, URZ ;  /* 0xa906689905127890 */ /* 0x000fe2000fffe03f */
[----:B------:R-:W-:Y:S01]  /*0460*/  IADD3 R60, P1, R0, c[0x0][0x218], RZ ;  /* 0x00008600003c7a10 */ /* 0x000fe20007f3e0ff */
        /* <DEDUP_REMOVED lines=12> */
[----:B------:R-:W-:Y:S01]  /*0530*/  IMAD.X R61, RZ, RZ, c[0x0][0x21c], P1 ;  /* 0x00008700ff3d7624 */ /* 0x000fe200008e06ff */
[----:B------:R-:W-:Y:S01]  /*0540*/  LOP3.LUT R4, R9, UR13, R6, 0x96, !PT ;  /* 0x0000000d09047c12 */ /* 0x000fe2000f8e9606 */
[----:B------:R-:W-:Y:S01]  /*0550*/  IMAD.WIDE.U32 R6, R7, -0x326172a9, RZ ;  /* 0xcd9e8d5707067825 */ /* 0x000fe200078e00ff */
[----:B------:R-:W-:Y:S01]  /*0560*/  ISETP.GE.AND P1, PT, R198, c[0x0][0x164], PT ;  /* 0x00005900c6007a0c */ /* 0x000fe20003f26270 */
[----:B------:R-:W-:Y:S01]  /*0570*/  UIADD3 UR24, UR5, -0x24c28bd8, URZ ;  /* 0xdb3d742805187890 */ /* 0x000fe2000fffe03f */
[----:B------:R0:W5:Y:S01]  /*0580*/  @P0 LDG.E.128 R52, [R60.64] ;  /* 0x000000063c340981 */ /* 0x000162000c1e1d00 */
[----:B------:R-:W-:Y:S01]  /*0590*/  IMAD.WIDE.U32 R4, R4, -0x2daee0ad, RZ ;  /* 0xd2511f5304047825 */ /* 0x000fe200078e00ff */
[----:B------:R-:W-:-:S02]  /*05a0*/  LOP3.LUT R3, R7, UR15, R8, 0x96, !PT ;  /* 0x0000000f07037c12 */ /* 0x000fc4000f8e9608 */
[----:B------:R0:W5:Y:S02]  /*05b0*/  @P0 LDG.E.128 R48, [R60.64+0x10] ;  /* 0x000010063c300981 */ /* 0x000164000c1e1d00 */
[----:B------:R-:W-:Y:S01]  /*05c0*/  LOP3.LUT R8, R5, UR16, R2, 0x96, !PT ;  /* 0x0000001005087c12 */ /* 0x000fe2000f8e9602 */
[----:B------:R-:W-:Y:S01]  /*05d0*/  IMAD.WIDE.U32 R2, R3, -0x2daee0ad, RZ ;  /* 0xd2511f5303027825 */ /* 0x000fe200078e00ff */
[----:B------:R0:W5:Y:S03]  /*05e0*/  @P0 LDG.E.128 R44, [R60.64+0x1000] ;  /* 0x001000063c2c0981 */ /* 0x000166000c1e1d00 */
[----:B------:R-:W-:Y:S01]  /*05f0*/  IMAD.WIDE.U32 R8, R8, -0x326172a9, RZ ;  /* 0xcd9e8d5708087825 */ /* 0x000fe200078e00ff */
[----:B------:R-:W-:Y:S01]  /*0600*/  LOP3.LUT R7, R3, UR18, R4, 0x96, !PT ;  /* 0x0000001203077c12 */ /* 0x000fe2000f8e9604 */
[----:B------:R0:W5:Y:S03]  /*0610*/  @P0 LDG.E.128 R40, [R60.64+0x1010] ;  /* 0x001010063c280981 */ /* 0x000166000c1e1d00 */
        /* <DEDUP_REMOVED lines=13> */
[----:B------:R-:W-:Y:S01]  /*06f0*/  IMAD.HI.U32 R5, R116, -0x326172a9, RZ ;  /* 0xcd9e8d5774057827 */ /* 0x000fe200078e00ff */
[----:B------:R-:W-:Y:S01]  /*0700*/  CS2R R6, SRZ ;  /* 0x0000000000067805 */ /* 0x000fe2000001ff00 */
[----:B------:R0:W5:Y:S02]  /*0710*/  @P0 LDG.E.128 R20, [R60.64+0x4000] ;  /* 0x004000063c140981 */ /* 0x000164000c1e1d00 */
[----:B------:R-:W-:Y:S01]  /*0720*/  IMAD.HI.U32 R3, R195, -0x2daee0ad, RZ ;  /* 0xd2511f53c3037827 */ /* 0x000fe200078e00ff */
[----:B------:R-:W-:Y:S01]  /*0730*/  LOP3.LUT R117, R5, UR23, R8, 0x96, !PT ;  /* 0x0000001705757c12 */ /* 0x000fe2000f8e9608 */
[----:B------:R0:W5:Y:S01]  /*0740*/  @P0 LDG.E.128 R16, [R60.64+0x4010] ;  /* 0x004010063c100981 */ /* 0x000162000c1e1d00 */
[----:B------:R-:W-:Y:S01]  /*0750*/  CS2R R8, SRZ ;  /* 0x0000000000087805 */ /* 0x000fe2000001ff00 */
[----:B------:R-:W-:Y:S01]  /*0760*/  CS2R R4, SRZ ;  /* 0x0000000000047805 */ /* 0x000fe2000001ff00 */
[----:B------:R-:W-:Y:S01]  /*0770*/  LOP3.LUT R192, R3, UR24, R2, 0x96, !PT ;  /* 0x0000001803c07c12 */ /* 0x000fe2000f8e9602 */
[----:B------:R0:W5:Y:S01]  /*0780*/  @P0 LDG.E.128 R12, [R60.64+0x5000] ;  /* 0x005000063c0c0981 */ /* 0x000162000c1e1d00 */
[----:B------:R-:W-:-:S03]  /*0790*/  IADD3 R2, P2, R0, c[0x0][0x1b0], RZ ;  /* 0x00006c0000027a10 */ /* 0x000fc60007f5e0ff */
[----:B------:R0:W5:Y:S02]  /*07a0*/  @P0 LDG.E.128 R8, [R60.64+0x5010] ;  /* 0x005010063c080981 */ /* 0x000164000c1e1d00 */
[----:B------:R-:W-:Y:S02]  /*07b0*/  IMAD.X R3, RZ, RZ, c[0x0][0x1b4], P2 ;  /* 0x00006d00ff037624 */ /* 0x000fe400010e06ff */
[----:B------:R0:W5:Y:S04]  /*07c0*/  @P0 LDG.E.128 R4, [R60.64+0x6000] ;  /* 0x006000063c040981 */ /* 0x000168000c1e1d00 */
[----:B------:R0:W5:Y:S01]  /*07d0*/  @P0 LDG.E.128 R56, [R60.64+0x6010] ;  /* 0x006010063c380981 */ /* 0x000162000c1e1d00 */
[----:B------:R-:W-:Y:S05]  /*07e0*/  @P1 EXIT ;  /* 0x000000000000194d */ /* 0x000fea0003800000 */
[----:B0-----:R0:W5:Y:S04]  /*07f0*/  LDG.E.128 R60, [R2.64] ;  /* 0x00000006023c7981 */ /* 0x001168000c1e1d00 */
        /* <DEDUP_REMOVED lines=16> */
[----:B------:R-:W-:Y:S01]  /*0900*/  IMAD R195, R195, -0x2daee0ad, RZ ;  /* 0xd2511f53c3c37824 */ /* 0x000fe200078e02ff */
[----:B------:R-:W-:Y:S01]  /*0910*/  LOP3.LUT R200, R200, 0x3, RZ, 0xc0, !PT ;  /* 0x00000003c8c87812 */ /* 0x000fe200078ec0ff */
[----:B------:R-:W-:Y:S01]  /*0920*/  IMAD.HI.U32 R197, R192, -0x326172a9, RZ ;  /* 0xcd9e8d57c0c57827 */ /* 0x000fe200078e00ff */
[----:B------:R-:W-:-:S03]  /*0930*/  ULDC.U8 UR8, c[0x0][0x1f0] ;  /* 0x00007c0000087ab9 */ /* 0x000fc60000000000 */
[----:B------:R-:W-:Y:S01]  /*0940*/  IMAD.WIDE.U32 R116, R117, -0x2daee0ad, RZ ;  /* 0xd2511f5375747825 */ /* 0x000fe200078e00ff */
[----:B------:R-:W-:-:S03]  /*0950*/  LOP3.LUT R197, R197, UR25, R0, 0x96, !PT ;  /* 0x00000019c5c57c12 */ /* 0x000fc6000f8e9600 */
[----:B------:R-:W-:Y:S01]  /*0960*/  IMAD.MOV.U32 R189, RZ, RZ, 0x1 ;  /* 0x00000001ffbd7424 */ /* 0x000fe200078e00ff */
[----:B------:R-:W-:Y:S01]  /*0970*/  LOP3.LUT R195, R117, UR26, R195, 0x96, !PT ;  /* 0x0000001a75c37c12 */ /* 0x000fe2000f8e96c3 */
[----:B------:R-:W-:Y:S01]  /*0980*/  IMAD R192, R192, -0x326172a9, RZ ;  /* 0xcd9e8d57c0c07824 */ /* 0x000fe200078e02ff */
[----:B------:R-:W-:Y:S01]  /*0990*/  MOV R196, R116 ;  /* 0x0000007400c47202 */ /* 0x000fe20000000f00 */
[----:B0-----:R-:W-:Y:S02]  /*09a0*/  IMAD.MOV.U32 R190, RZ, RZ, RZ ;  /* 0x000000ffffbe7224 */ /* 0x001fe400078e00ff */
.L_x_23116:
        /* <DEDUP_REMOVED lines=8> */
[----:B------:R-:W-:Y:S02]  /*0a30*/  LEA.HI R131, R131, R130, RZ, 0x3 ;  /* 0x0000008283837211 */ /* 0x000fe400078f18ff */
[----:B------:R-:W-:-:S04]  /*0a40*/  LOP3.LUT R130, R199, 0x7f, RZ, 0xc0, !PT ;  /* 0x0000007fc7827812 */ /* 0x000fc800078ec0ff */
[----:B------:R-:W-:Y:S02]  /*0a50*/  LEA.HI.SX32 R177, R131, R130, 0x1d ;  /* 0x0000008283b17211 */ /* 0x000fe400078feaff */
[----:B------:R-:W-:-:S05]  /*0a60*/  @P0 MOV R134, 0x20 ;  /* 0x0000002000860802 */ /* 0x000fca0000000f00 */
[----:B------:R-:W-:-:S05]  /*0a70*/  @P0 IMAD.WIDE.U32 R134, R177, R134, c[0x0][0x180] ;  /* 0x00006000b1860625 */ /* 0x000fca00078e0086 */
[----:B------:R-:W3:Y:S04]  /*0a80*/  @P0 LDG.E.128 R116, [R134.64] ;  /* 0x0000000686740981 */ /* 0x000ee8000c1e1d00 */
[----:B-----5:R0:W5:Y:S01]  /*0a90*/  @P0 LDG.E.128 R120, [R134.64+0x10] ;  /* 0x0000100686780981 */ /* 0x020162000c1e1d00 */
[----:B--2---:R-:W-:-:S13]  /*0aa0*/  ISETP.GE.AND P2, PT, R128, 0x1, PT ;  /* 0x000000018000780c */ /* 0x004fda0003f46270 */
[----:B------:R-:W-:Y:S01]  /*0ab0*/  @P2 IADD3 R132, R128, -0x1, RZ ;  /* 0xffffffff80842810 */ /* 0x000fe20007ffe0ff */
[----:B------:R-:W-:-:S04]  /*0ac0*/  @P2 IMAD.MOV.U32 R129, RZ, RZ, 0x10 ;  /* 0x00000010ff812424 */ /* 0x000fc800078e00ff */
[----:B------:R-:W-:-:S05]  /*0ad0*/  @P2 IMAD R132, R132, c[0x0][0x168], RZ ;  /* 0x00005a0084842a24 */ /* 0x000fca00078e02ff */
[----:B------:R-:W-:-:S04]  /*0ae0*/  @P2 SHF.R.S32.HI R133, RZ, 0x1f, R132 ;  /* 0x0000001fff852819 */ /* 0x000fc80000011484 */
[----:B------:R-:W-:-:S04]  /*0af0*/  @P2 LEA.HI R133, R133, R132, RZ, 0x3 ;  /* 0x0000008485852211 */ /* 0x000fc800078f18ff */
[----:B------:R-:W-:Y:S01]  /*0b00*/  @P2 LEA.HI.SX32 R176, R133, R130, 0x1d ;  /* 0x0000008285b02211 */ /* 0x000fe200078feaff */
[----:B------:R-:W-:-:S04]  /*0b10*/  IMAD.WIDE R130, R198, R137, c[0x0][0x1d8] ;  /* 0x00007600c6827625 */ /* 0x000fc800078e0289 */
[----:B------:R-:W-:Y:S01]  /*0b20*/  @P2 IMAD.WIDE.U32 R132, R176, R129, c[0x0][0x170] ;  /* 0x00005c00b0842625 */ /* 0x000fe200078e0081 */
        /* <DEDUP_REMOVED lines=22> */
.L_x_22596:
[----:B------:R-:W-:Y:S02]  /*0c90*/  IMAD.MOV.U32 R137, RZ, RZ, R192 ;  /* 0x000000ffff897224 */ /* 0x000fe400078e00c0 */
.L_x_22597:
[----:B------:R-:W-:Y:S05]  /*0ca0*/  BSYNC B1 ;  /* 0x0000000000017941 */ /* 0x000fea0003800000 */
.L_x_22595:
        /* <DEDUP_REMOVED lines=16> */
.L_x_22601:
[----:B------:R-:W-:Y:S05]  /*0db0*/  BSYNC B2 ;  /* 0x0000000000027941 */ /* 0x000fea0003800000 */
.L_x_22600:
        /* <DEDUP_REMOVED lines=44> */
.L_x_22599:
[----:B------:R-:W-:Y:S05]  /*1080*/  BSYNC B1 ;  /* 0x0000000000017941 */ /* 0x000fea0003800000 */
.L_x_22598:
        /* <DEDUP_REMOVED lines=10> */
.L_x_22594:
[----:B0-----:R-:W-:Y:S05]  /*1130*/  BSYNC B0 ;  /* 0x0000000000007941 */ /* 0x001fea0003800000 */
.L_x_22593:
        /* <DEDUP_REMOVED lines=18> */
.L_x_22605:
[----:B------:R-:W-:Y:S02]  /*1260*/  IMAD.MOV.U32 R138, RZ, RZ, R192 ;  /* 0x000000ffff8a7224 */ /* 0x000fe400078e00c0 */
.L_x_22606:
[----:B------:R-:W-:Y:S05]  /*1270*/  BSYNC B1 ;  /* 0x0000000000017941 */ /* 0x000fea0003800000 */
.L_x_22604:
        /* <DEDUP_REMOVED lines=16> */
.L_x_22610:
[----:B------:R-:W-:Y:S05]  /*1380*/  BSYNC B2 ;  /* 0x0000000000027941 */ /* 0x000fea0003800000 */
.L_x_22609:
        /* <DEDUP_REMOVED lines=44> */
.L_x_22608:
[----:B------:R-:W-:Y:S05]  /*1650*/  BSYNC B1 ;  /* 0x0000000000017941 */ /* 0x000fea0003800000 */
.L_x_22607:
        /* <DEDUP_REMOVED lines=10> */
.L_x_22603:
[----:B------:R-:W-:Y:S05]  /*1700*/  BSYNC B0 ;  /* 0x0000000000007941 */ /* 0x000fea0003800000 */
.L_x_22602:
        /* <DEDUP_REMOVED lines=18> */
.L_x_22614:
[----:B------:R-:W-:Y:S02]  /*1830*/  IMAD.MOV.U32 R138, RZ, RZ, R192 ;  /* 0x000000ffff8a7224 */ /* 0x000fe400078e00c0 */
.L_x_22615:
[----:B------:R-:W-:Y:S05]  /*1840*/  BSYNC B1 ;  /* 0x0000000000017941 */ /* 0x000fea0003800000 */
.L_x_22613:
        /* <DEDUP_REMOVED lines=16> */
.L_x_22619:
[----:B------:R-:W-:Y:S05]  /*1950*/  BSYNC B2 ;  /* 0x0000000000027941 */ /* 0x000fea0003800000 */
.L_x_22618:
        /* <DEDUP_REMOVED lines=44> */
.L_x_22617:
[----:B------:R-:W-:Y:S05]  /*1c20*/  BSYNC B1 ;  /* 0x0000000000017941 */ /* 0x000fea0003800000 */
.L_x_22616:
        /* <DEDUP_REMOVED lines=10> */
.L_x_22612:
[----:B------:R-:W-:Y:S05]  /*1cd0*/  BSYNC B0 ;  /* 0x0000000000007941 */ /* 0x000fea0003800000 */
.L_x_22611:
        /* <DEDUP_REMOVED lines=18> */
.L_x_22623:
[----:B------:R-:W-:Y:S02]  /*1e00*/  IMAD.MOV.U32 R140, RZ, RZ, R192 ;  /* 0x000000ffff8c7224 */ /* 0x000fe400078e00c0 */
.L_x_22624:
[----:B------:R-:W-:Y:S05]  /*1e10*/  BSYNC B1 ;  /* 0x0000000000017941 */ /* 0x000fea0003800000 */
.L_x_22622:
        /* <DEDUP_REMOVED lines=16> */
.L_x_22628:
[----:B------:R-:W-:Y:S05]  /*1f20*/  BSYNC B2 ;  /* 0x0000000000027941 */ /* 0x000fea0003800000 */
.L_x_22627:
        /* <DEDUP_REMOVED lines=44> */
.L_x_22626:
[----:B------:R-:W-:Y:S05]  /*21f0*/  BSYNC B1 ;  /* 0x0000000000017941 */ /* 0x000fea0003800000 */
.L_x_22625:
        /* <DEDUP_REMOVED lines=10> */
.L_x_22621:
[----:B------:R-:W-:Y:S05]  /*22a0*/  BSYNC B0 ;  /* 0x0000000000007941 */ /* 0x000fea0003800000 */
.L_x_22620:
        /* <DEDUP_REMOVED lines=18> */
.L_x_22632:
[----:B------:R-:W-:Y:S02]  /*23d0*/  IMAD.MOV.U32 R140, RZ, RZ, R192 ;  /* 0x000000ffff8c7224 */ /* 0x000fe400078e00c0 */
.L_x_22633:
[----:B------:R-:W-:Y:S05]  /*23e0*/  BSYNC B1 ;  /* 0x0000000000017941 */ /* 0x000fea0003800000 */
.L_x_22631:
        /* <DEDUP_REMOVED lines=16> */
.L_x_22637:
[----:B------:R-:W-:Y:S05]  /*24f0*/  BSYNC B2 ;  /* 0x0000000000027941 */ /* 0x000fea0003800000 */
.L_x_22636:
        /* <DEDUP_REMOVED lines=44> */
.L_x_22635:
[----:B------:R-:W-:Y:S05]  /*27c0*/  BSYNC B1 ;  /* 0x0000000000017941 */ /* 0x000fea0003800000 */
.L_x_22634:
        /* <DEDUP_REMOVED lines=10> */
.L_x_22630:
[----:B------:R-:W-:Y:S05]  /*2870*/  BSYNC B0 ;  /* 0x0000000000007941 */ /* 0x000fea0003800000 */
.L_x_22629:
        /* <DEDUP_REMOVED lines=18> */
.L_x_22641:
[----:B------:R-:W-:Y:S02]  /*29a0*/  IMAD.MOV.U32 R142, RZ, RZ, R192 ;  /* 0x000000ffff8e7224 */ /* 0x000fe400078e00c0 */
.L_x_22642:
[----:B------:R-:W-:Y:S05]  /*29b0*/  BSYNC B1 ;  /* 0x0000000000017941 */ /* 0x000fea0003800000 */
.L_x_22640:
        /* <DEDUP_REMOVED lines=16> */
.L_x_22646:
[----:B------:R-:W-:Y:S05]  /*2ac0*/  BSYNC B2 ;  /* 0x0000000000027941 */ /* 0x000fea0003800000 */
.L_x_22645:
        /* <DEDUP_REMOVED lines=44> */
.L_x_22644:
[----:B------:R-:W-:Y:S05]  /*2d90*/  BSYNC B1 ;  /* 0x0000000000017941 */ /* 0x000fea0003800000 */
.L_x_22643:
        /* <DEDUP_REMOVED lines=10> */
.L_x_22639:
[----:B------:R-:W-:Y:S05]  /*2e40*/  BSYNC B0 ;  /* 0x0000000000007941 */ /* 0x000fea0003800000 */
.L_x_22638:
        /* <DEDUP_REMOVED lines=18> */
.L_x_22650:
[----:B------:R-:W-:Y:S02]  /*2f70*/  IMAD.MOV.U32 R142, RZ, RZ, R192 ;  /* 0x000000ffff8e7224 */ /* 0x000fe400078e00c0 */
.L_x_22651:
[----:B------:R-:W-:Y:S05]  /*2f80*/  BSYNC B1 ;  /* 0x0000000000017941 */ /* 0x000fea0003800000 */
.L_x_22649:
        /* <DEDUP_REMOVED lines=16> */
.L_x_22655:
[----:B------:R-:W-:Y:S05]  /*3090*/  BSYNC B2 ;  /* 0x0000000000027941 */ /* 0x000fea0003800000 */
.L_x_22654:
        /* <DEDUP_REMOVED lines=44> */
.L_x_22653:
[----:B------:R-:W-:Y:S05]  /*3360*/  BSYNC B1 ;  /* 0x0000000000017941 */ /* 0x000fea0003800000 */
.L_x_22652:
        /* <DEDUP_REMOVED lines=10> */
.L_x_22648:
[----:B------:R-:W-:Y:S05]  /*3410*/  BSYNC B0 ;  /* 0x0000000000007941 */ /* 0x000fea0003800000 */
.L_x_22647:
        /* <DEDUP_REMOVED lines=18> */
.L_x_22659:
[----:B------:R-:W-:Y:S02]  /*3540*/  IMAD.MOV.U32 R144, RZ, RZ, R192 ;  /* 0x000000ffff907224 */ /* 0x000fe400078e00c0 */
.L_x_22660:
[----:B------:R-:W-:Y:S05]  /*3550*/  BSYNC B1 ;  /* 0x0000000000017941 */ /* 0x000fea0003800000 */
.L_x_22658:
        /* <DEDUP_REMOVED lines=16> */
.L_x_22664:
[----:B------:R-:W-:Y:S05]  /*3660*/  BSYNC B2 ;  /* 0x0000000000027941 */ /* 0x000fea0003800000 */
.L_x_22663:
        /* <DEDUP_REMOVED lines=44> */
.L_x_22662:
[----:B------:R-:W-:Y:S05]  /*3930*/  BSYNC B1 ;  /* 0x0000000000017941 */ /* 0x000fea0003800000 */
.L_x_22661:
        /* <DEDUP_REMOVED lines=10> */
.L_x_22657:
[----:B------:R-:W-:Y:S05]  /*39e0*/  BSYNC B0 ;  /* 0x0000000000007941 */ /* 0x000fea0003800000 */
.L_x_22656:
[----:B------:R-:W-:Y:S01]  /*39f0*/  IMAD.MOV.U32 R202, RZ, RZ, 0x20 ;  /* 0x00000020ffca7424 */ /* 0x000fe200078e00ff */
[C---:B------:R-:W-:Y:S01]  /*3a00*/  IADD3 R145, R177.reuse, 0x80, RZ ;  /* 0x00000080b1917810 */ /* 0x040fe20007ffe0ff */
[----:B------:R-:W-:Y:S01]  /*3a10*/  BSSY B0, `(.L_x_22665) ;  /* 0x000001c000007945 */ /* 0x000fe20003800000 */
[----:B------:R-:W-:Y:S01]  /*3a20*/  IADD3 R144, R176, 0x80, RZ ;  /* 0x00000080b0907810 */ /* 0x000fe20007ffe0ff */
[----:B------:R-:W-:Y:S01]  /*3a30*/  IMAD.WIDE.U32 R136, R177, R202, c[0x0][0x188] ;  /* 0x00006200b1887625 */ /* 0x000fe200078e00ca */
[----:B------:R-:W-:-:S03]  /*3a40*/  @P2 MOV R153, 0x10 ;  /* 0x0000001000992802 */ /* 0x000fc60000000f00 */
[----:B------:R-:W-:Y:S01]  /*3a50*/  @P0 IMAD.WIDE.U32 R142, R145, R202, c[0x0][0x180] ;  /* 0x00006000918e0625 */ /* 0x000fe200078e00ca */
        /* <DEDUP_REMOVED lines=23> */
.L_x_22666:
[----:B------:R-:W-:Y:S05]  /*3bd0*/  BSYNC B0 ;  /* 0x0000000000007941 */ /* 0x000fea0003800000 */
.L_x_22665:
        /* <DEDUP_REMOVED lines=22> */
.L_x_22670:
[----:B------:R-:W-:Y:S02]  /*3d40*/  IMAD.MOV.U32 R147, RZ, RZ, R192 ;  /* 0x000000ffff937224 */ /* 0x000fe400078e00c0 */
.L_x_22671:
[----:B------:R-:W-:Y:S05]  /*3d50*/  BSYNC B1 ;  /* 0x0000000000017941 */ /* 0x000fea0003800000 */
.L_x_22669:
        /* <DEDUP_REMOVED lines=16> */
.L_x_22675:
[----:B------:R-:W-:Y:S05]  /*3e60*/  BSYNC B2 ;  /* 0x0000000000027941 */ /* 0x000fea0003800000 */
.L_x_22674:
        /* <DEDUP_REMOVED lines=44> */
.L_x_22673:
[----:B------:R-:W-:Y:S05]  /*4130*/  BSYNC B1 ;  /* 0x0000000000017941 */ /* 0x000fea0003800000 */
.L_x_22672:
        /* <DEDUP_REMOVED lines=10> */
.L_x_22668:
[----:B0-----:R-:W-:Y:S05]  /*41e0*/  BSYNC B0 ;  /* 0x0000000000007941 */ /* 0x001fea0003800000 */
.L_x_22667:
        /* <DEDUP_REMOVED lines=18> */
.L_x_22679:
[----:B------:R-:W-:Y:S02]  /*4310*/  IMAD.MOV.U32 R148, RZ, RZ, R192 ;  /* 0x000000ffff947224 */ /* 0x000fe400078e00c0 */
.L_x_22680:
[----:B------:R-:W-:Y:S05]  /*4320*/  BSYNC B1 ;  /* 0x0000000000017941 */ /* 0x000fea0003800000 */
.L_x_22678:
        /* <DEDUP_REMOVED lines=16> */
.L_x_22684:
[----:B------:R-:W-:Y:S05]  /*4430*/  BSYNC B2 ;  /* 0x0000000000027941 */ /* 0x000fea0003800000 */
.L_x_22683:
        /* <DEDUP_REMOVED lines=44> */
.L_x_22682:
[----:B------:R-:W-:Y:S05]  /*4700*/  BSYNC B1 ;  /* 0x0000000000017941 */ /* 0x000fea0003800000 */
.L_x_22681:
        /* <DEDUP_REMOVED lines=10> */
.L_x_22677:
[----:B------:R-:W-:Y:S05]  /*47b0*/  BSYNC B0 ;  /* 0x0000000000007941 */ /* 0x000fea0003800000 */
.L_x_22676:
        /* <DEDUP_REMOVED lines=18> */
.L_x_22688:
[----:B------:R-:W-:Y:S02]  /*48e0*/  IMAD.MOV.U32 R148, RZ, RZ, R192 ;  /* 0x000000ffff947224 */ /* 0x000fe400078e00c0 */
.L_x_22689:
[----:B------:R-:W-:Y:S05]  /*48f0*/  BSYNC B1 ;  /* 0x0000000000017941 */ /* 0x000fea0003800000 */
.L_x_22687:
        /* <DEDUP_REMOVED lines=16> */
.L_x_22693:
[----:B------:R-:W-:Y:S05]  /*4a00*/  BSYNC B2 ;  /* 0x0000000000027941 */ /* 0x000fea0003800000 */
.L_x_22692:
        /* <DEDUP_REMOVED lines=44> */
.L_x_22691:
[----:B------:R-:W-:Y:S05]  /*4cd0*/  BSYNC B1 ;  /* 0x0000000000017941 */ /* 0x000fea0003800000 */
.L_x_22690:
        /* <DEDUP_REMOVED lines=10> */
.L_x_22686:
[----:B------:R-:W-:Y:S05]  /*4d80*/  BSYNC B0 ;  /* 0x0000000000007941 */ /* 0x000fea0003800000 */
.L_x_22685:
        /* <DEDUP_REMOVED lines=18> */
.L_x_22697:
[----:B------:R-:W-:Y:S02]  /*4eb0*/  IMAD.MOV.U32 R150, RZ, RZ, R192 ;  /* 0x000000ffff967224 */ /* 0x000fe400078e00c0 */
.L_x_22698:
[----:B------:R-:W-:Y:S05]  /*4ec0*/  BSYNC B1 ;  /* 0x0000000000017941 */ /* 0x000fea0003800000 */
.L_x_22696:
        /* <DEDUP_REMOVED lines=16> */
.L_x_22702:
[----:B------:R-:W-:Y:S05]  /*4fd0*/  BSYNC B2 ;  /* 0x0000000000027941 */ /* 0x000fea0003800000 */
.L_x_22701:
        /* <DEDUP_REMOVED lines=44> */
.L_x_22700:
[----:B------:R-:W-:Y:S05]  /*52a0*/  BSYNC B1 ;  /* 0x0000000000017941 */ /* 0x000fea0003800000 */
.L_x_22699:
        /* <DEDUP_REMOVED lines=10> */
.L_x_22695:
[----:B------:R-:W-:Y:S05]  /*5350*/  BSYNC B0 ;  /* 0x0000000000007941 */ /* 0x000fea0003800000 */
.L_x_22694:
        /* <DEDUP_REMOVED lines=18> */
.L_x_22706:
[----:B------:R-:W-:Y:S02]  /*5480*/  IMAD.MOV.U32 R150, RZ, RZ, R192 ;  /* 0x000000ffff967224 */ /* 0x000fe400078e00c0 */
.L_x_22707:
[----:B------:R-:W-:Y:S05]  /*5490*/  BSYNC B1 ;  /* 0x0000000000017941 */ /* 0x000fea0003800000 */
.L_x_22705:
        /* <DEDUP_REMOVED lines=16> */
.L_x_22711:
[----:B------:R-:W-:Y:S05]  /*55a0*/  BSYNC B2 ;  /* 0x0000000000027941 */ /* 0x000fea0003800000 */
.L_x_22710:
        /* <DEDUP_REMOVED lines=44> */
.L_x_22709:
[----:B------:R-:W-:Y:S05]  /*5870*/  BSYNC B1 ;  /* 0x0000000000017941 */ /* 0x000fea0003800000 */
.L_x_22708:
        /* <DEDUP_REMOVED lines=10> */
.L_x_22704:
[----:B------:R-:W-:Y:S05]  /*5920*/  BSYNC B0 ;  /* 0x0000000000007941 */ /* 0x000fea0003800000 */
.L_x_22703:
        /* <DEDUP_REMOVED lines=18> */
.L_x_22715:
[----:B------:R-:W-:Y:S02]  /*5a50*/  IMAD.MOV.U32 R152, RZ, RZ, R192 ;  /* 0x000000ffff987224 */ /* 0x000fe400078e00c0 */
.L_x_22716:
[----:B------:R-:W-:Y:S05]  /*5a60*/  BSYNC B1 ;  /* 0x0000000000017941 */ /* 0x000fea0003800000 */
.L_x_22714:
        /* <DEDUP_REMOVED lines=16> */
.L_x_22720:
[----:B------:R-:W-:Y:S05]  /*5b70*/  BSYNC B2 ;  /* 0x0000000000027941 */ /* 0x000fea0003800000 */
.L_x_22719:
        /* <DEDUP_REMOVED lines=44> */
.L_x_22718:
[----:B------:R-:W-:Y:S05]  /*5e40*/  BSYNC B1 ;  /* 0x0000000000017941 */ /* 0x000fea0003800000 */
.L_x_22717:
        /* <DEDUP_REMOVED lines=10> */
.L_x_22713:
[----:B------:R-:W-:Y:S05]  /*5ef0*/  BSYNC B0 ;  /* 0x0000000000007941 */ /* 0x000fea0003800000 */
.L_x_22712:
        /* <DEDUP_REMOVED lines=18> */
.L_x_22724:
[----:B------:R-:W-:Y:S02]  /*6020*/  IMAD.MOV.U32 R152, RZ, RZ, R192 ;  /* 0x000000ffff987224 */ /* 0x000fe400078e00c0 */
.L_x_22725:
[----:B------:R-:W-:Y:S05]  /*6030*/  BSYNC B1 ;  /* 0x0000000000017941 */ /* 0x000fea0003800000 */
.L_x_22723:
        /* <DEDUP_REMOVED lines=16> */
.L_x_22729:
[----:B------:R-:W-:Y:S05]  /*6140*/  BSYNC B2 ;  /* 0x0000000000027941 */ /* 0x000fea0003800000 */
.L_x_22728:
        /* <DEDUP_REMOVED lines=44> */
.L_x_22727:
[----:B------:R-:W-:Y:S05]  /*6410*/  BSYNC B1 ;  /* 0x0000000000017941 */ /* 0x000fea0003800000 */
.L_x_22726:
        /* <DEDUP_REMOVED lines=10> */
.L_x_22722:
[----:B------:R-:W-:Y:S05]  /*64c0*/  BSYNC B0 ;  /* 0x0000000000007941 */ /* 0x000fea0003800000 */
.L_x_22721:
        /* <DEDUP_REMOVED lines=18> */
.L_x_22733:
[----:B------:R-:W-:Y:S02]  /*65f0*/  IMAD.MOV.U32 R154, RZ, RZ, R192 ;  /* 0x000000ffff9a7224 */ /* 0x000fe400078e00c0 */
.L_x_22734:
[----:B------:R-:W-:Y:S05]  /*6600*/  BSYNC B1 ;  /* 0x0000000000017941 */ /* 0x000fea0003800000 */
.L_x_22732:
        /* <DEDUP_REMOVED lines=16> */
.L_x_22738:
[----:B------:R-:W-:Y:S05]  /*6710*/  BSYNC B2 ;  /* 0x0000000000027941 */ /* 0x000fea0003800000 */
.L_x_22737:
        /* <DEDUP_REMOVED lines=44> */
.L_x_22736:
[----:B------:R-:W-:Y:S05]  /*69e0*/  BSYNC B1 ;  /* 0x0000000000017941 */ /* 0x000fea0003800000 */
.L_x_22735:
        /* <DEDUP_REMOVED lines=10> */
.L_x_22731:
[----:B------:R-:W-:Y:S05]  /*6a90*/  BSYNC B0 ;  /* 0x0000000000007941 */ /* 0x000fea0003800000 */
.L_x_22730:
        /* <DEDUP_REMOVED lines=24> */
[----:B------:R-:W-:Y:S02]  /*6c20*/  LOP3.LUT R157, R154, R146, R150, 0xfe, !PT ;  /* 0x000000929a9d7212 */ /* 0x000fe400078efe96 */
[----:B------:R-:W-:Y:S01]  /*6c30*/  LOP3.LUT R147, R145, R155, RZ, 0xfc, !PT ;  /* 0x0000009b91937212 */ /* 0x000fe200078efcff */
[----:B------:R-:W-:Y:S01]  /*6c40*/  IMAD.WIDE.U32 R144, R144, R159, c[0x0][0x190] ;  /* 0x0000640090907625 */ /* 0x000fe200078e009f */
[----:B------:R-:W-:-:S05]  /*6c50*/  LOP3.LUT R146, R157, 0xff, R188, 0xf8, !PT ;  /* 0x000000ff9d927812 */ /* 0x000fca00078ef8bc */
[----:B------:R0:W-:Y:S02]  /*6c60*/  STG.E.64 [R144.64], R146 ;  /* 0x0000009290007986 */ /* 0x0001e4000c101b06 */
.L_x_22740:
[----:B------:R-:W-:Y:S05]  /*6c70*/  BSYNC B0 ;  /* 0x0000000000007941 */ /* 0x000fea0003800000 */
.L_x_22739:
        /* <DEDUP_REMOVED lines=22> */
.L_x_22744:
[----:B------:R-:W-:Y:S02]  /*6de0*/  IMAD.MOV.U32 R154, RZ, RZ, R192 ;  /* 0x000000ffff9a7224 */ /* 0x000fe400078e00c0 */
.L_x_22745:
[----:B------:R-:W-:Y:S05]  /*6df0*/  BSYNC B1 ;  /* 0x0000000000017941 */ /* 0x000fea0003800000 */
.L_x_22743:
        /* <DEDUP_REMOVED lines=16> */
.L_x_22749:
[----:B------:R-:W-:Y:S05]  /*6f00*/  BSYNC B2 ;  /* 0x0000000000027941 */ /* 0x000fea0003800000 */
.L_x_22748:
        /* <DEDUP_REMOVED lines=42> */
[----:B------:R-:W-:Y:S01]  /*71b0*/  LOP3.LUT R195, R145, UR26, R148, 0x96, !PT ;  /* 0x0000001a91c37c12 */ /* 0x000fe2000f8e9694 */
[----:B------:R-:W-:Y:S02]  /*71c0*/  IMAD.MOV.U32 R196, RZ, RZ, R144 ;  /* 0x000000ffffc47224 */ /* 0x000fe400078e0090 */
.L_x_22747:
[----:B------:R-:W-:Y:S05]  /*71d0*/  BSYNC B1 ;  /* 0x0000000000017941 */ /* 0x000fea0003800000 */
.L_x_22746:
        /* <DEDUP_REMOVED lines=10> */
.L_x_22742:
[----:B0-----:R-:W-:Y:S05]  /*7280*/  BSYNC B0 ;  /* 0x0000000000007941 */ /* 0x001fea0003800000 */
.L_x_22741:
        /* <DEDUP_REMOVED lines=18> */
.L_x_22753:
[----:B------:R-:W-:Y:S02]  /*73b0*/  IMAD.MOV.U32 R156, RZ, RZ, R192 ;  /* 0x000000ffff9c7224 */ /* 0x000fe400078e00c0 */
.L_x_22754:
[----:B------:R-:W-:Y:S05]  /*73c0*/  BSYNC B1 ;  /* 0x0000000000017941 */ /* 0x000fea0003800000 */
.L_x_22752:
        /* <DEDUP_REMOVED lines=16> */
.L_x_22758:
[----:B------:R-:W-:Y:S05]  /*74d0*/  BSYNC B2 ;  /* 0x0000000000027941 */ /* 0x000fea0003800000 */
.L_x_22757:
        /* <DEDUP_REMOVED lines=44> */
.L_x_22756:
[----:B------:R-:W-:Y:S05]  /*77a0*/  BSYNC B1 ;  /* 0x0000000000017941 */ /* 0x000fea0003800000 */
.L_x_22755:
        /* <DEDUP_REMOVED lines=10> */
.L_x_22751:
[----:B------:R-:W-:Y:S05]  /*7850*/  BSYNC B0 ;  /* 0x0000000000007941 */ /* 0x000fea0003800000 */
.L_x_22750:
        /* <DEDUP_REMOVED lines=18> */
.L_x_22762:
[----:B------:R-:W-:Y:S02]  /*7980*/  IMAD.MOV.U32 R156, RZ, RZ, R192 ;  /* 0x000000ffff9c7224 */ /* 0x000fe400078e00c0 */
.L_x_22763:
[----:B------:R-:W-:Y:S05]  /*7990*/  BSYNC B1 ;  /* 0x0000000000017941 */ /* 0x000fea0003800000 */
.L_x_22761:
        /* <DEDUP_REMOVED lines=16> */
.L_x_22767:
[----:B------:R-:W-:Y:S05]  /*7aa0*/  BSYNC B2 ;  /* 0x0000000000027941 */ /* 0x000fea0003800000 */
.L_x_22766:
        /* <DEDUP_REMOVED lines=44> */
.L_x_22765:
[----:B------:R-:W-:Y:S05]  /*7d70*/  BSYNC B1 ;  /* 0x0000000000017941 */ /* 0x000fea0003800000 */
.L_x_22764:
        /* <DEDUP_REMOVED lines=10> */
.L_x_22760:
[----:B------:R-:W-:Y:S05]  /*7e20*/  BSYNC B0 ;  /* 0x0000000000007941 */ /* 0x000fea0003800000 */
.L_x_22759:
        /* <DEDUP_REMOVED lines=18> */
.L_x_22771:
[----:B------:R-:W-:Y:S02]  /*7f50*/  IMAD.MOV.U32 R158, RZ, RZ, R192 ;  /* 0x000000ffff9e7224 */ /* 0x000fe400078e00c0 */
.L_x_22772:
[----:B------:R-:W-:Y:S05]  /*7f60*/  BSYNC B1 ;  /* 0x0000000000017941 */ /* 0x000fea0003800000 */
.L_x_22770:
        /* <DEDUP_REMOVED lines=16> */
.L_x_22776:
[----:B------:R-:W-:Y:S05]  /*8070*/  BSYNC B2 ;  /* 0x0000000000027941 */ /* 0x000fea0003800000 */
.L_x_22775:
        /* <DEDUP_REMOVED lines=44> */
.L_x_22774:
[----:B------:R-:W-:Y:S05]  /*8340*/  BSYNC B1 ;  /* 0x0000000000017941 */ /* 0x000fea0003800000 */
.L_x_22773:
        /* <DEDUP_REMOVED lines=10> */
.L_x_22769:
[----:B------:R-:W-:Y:S05]  /*83f0*/  BSYNC B0 ;  /* 0x0000000000007941 */ /* 0x000fea0003800000 */
.L_x_22768:
        /* <DEDUP_REMOVED lines=18> */
.L_x_22780:
[----:B------:R-:W-:Y:S02]  /*8520*/  IMAD.MOV.U32 R158, RZ, RZ, R192 ;  /* 0x000000ffff9e7224 */ /* 0x000fe400078e00c0 */
.L_x_22781:
[----:B------:R-:W-:Y:S05]  /*8530*/  BSYNC B1 ;  /* 0x0000000000017941 */ /* 0x000fea0003800000 */
.L_x_22779:
        /* <DEDUP_REMOVED lines=16> */
.L_x_22785:
[----:B------:R-:W-:Y:S05]  /*8640*/  BSYNC B2 ;  /* 0x0000000000027941 */ /* 0x000fea0003800000 */
.L_x_22784:
        /* <DEDUP_REMOVED lines=44> */
.L_x_22783:
[----:B------:R-:W-:Y:S05]  /*8910*/  BSYNC B1 ;  /* 0x0000000000017941 */ /* 0x000fea0003800000 */
.L_x_22782:
        /* <DEDUP_REMOVED lines=10> */
.L_x_22778:
[----:B------:R-:W-:Y:S05]  /*89c0*/  BSYNC B0 ;  /* 0x0000000000007941 */ /* 0x000fea0003800000 */
.L_x_22777:
        /* <DEDUP_REMOVED lines=18> */
.L_x_22789:
[----:B------:R-:W-:Y:S02]  /*8af0*/  IMAD.MOV.U32 R160, RZ, RZ, R192 ;  /* 0x000000ffffa07224 */ /* 0x000fe400078e00c0 */
.L_x_22790:
[----:B------:R-:W-:Y:S05]  /*8b00*/  BSYNC B1 ;  /* 0x0000000000017941 */ /* 0x000fea0003800000 */
.L_x_22788:
        /* <DEDUP_REMOVED lines=16> */
.L_x_22794:
[----:B------:R-:W-:Y:S05]  /*8c10*/  BSYNC B2 ;  /* 0x0000000000027941 */ /* 0x000fea0003800000 */
.L_x_22793:
        /* <DEDUP_REMOVED lines=44> */
.L_x_22792:
[----:B------:R-:W-:Y:S05]  /*8ee0*/  BSYNC B1 ;  /* 0x0000000000017941 */ /* 0x000fea0003800000 */
.L_x_22791:
        /* <DEDUP_REMOVED lines=10> */
.L_x_22787:
[----:B------:R-:W-:Y:S05]  /*8f90*/  BSYNC B0 ;  /* 0x0000000000007941 */ /* 0x000fea0003800000 */
.L_x_22786:
        /* <DEDUP_REMOVED lines=18> */
.L_x_22798:
[----:B------:R-:W-:Y:S02]  /*90c0*/  IMAD.MOV.U32 R160, RZ, RZ, R192 ;  /* 0x000000ffffa07224 */ /* 0x000fe400078e00c0 */
.L_x_22799:
[----:B------:R-:W-:Y:S05]  /*90d0*/  BSYNC B1 ;  /* 0x0000000000017941 */ /* 0x000fea0003800000 */
.L_x_22797:
        /* <DEDUP_REMOVED lines=16> */
.L_x_22803:
[----:B------:R-:W-:Y:S05]  /*91e0*/  BSYNC B2 ;  /* 0x0000000000027941 */ /* 0x000fea0003800000 */
.L_x_22802:
        /* <DEDUP_REMOVED lines=44> */
.L_x_22801:
[----:B------:R-:W-:Y:S05]  /*94b0*/  BSYNC B1 ;  /* 0x0000000000017941 */ /* 0x000fea0003800000 */
.L_x_22800:
        /* <DEDUP_REMOVED lines=10> */
.L_x_22796:
[----:B------:R-:W-:Y:S05]  /*9560*/  BSYNC B0 ;  /* 0x0000000000007941 */ /* 0x000fea0003800000 */
.L_x_22795:
        /* <DEDUP_REMOVED lines=18> */
.L_x_22807:
[----:B------:R-:W-:Y:S02]  /*9690*/  IMAD.MOV.U32 R162, RZ, RZ, R192 ;  /* 0x000000ffffa27224 */ /* 0x000fe400078e00c0 */
.L_x_22808:
[----:B------:R-:W-:Y:S05]  /*96a0*/  BSYNC B1 ;  /* 0x0000000000017941 */ /* 0x000fea0003800000 */
.L_x_22806:
        /* <DEDUP_REMOVED lines=16> */
.L_x_22812:
[----:B------:R-:W-:Y:S05]  /*97b0*/  BSYNC B2 ;  /* 0x0000000000027941 */ /* 0x000fea0003800000 */
.L_x_22811:
        /* <DEDUP_REMOVED lines=44> */
.L_x_22810:
[----:B------:R-:W-:Y:S05]  /*9a80*/  BSYNC B1 ;  /* 0x0000000000017941 */ /* 0x000fea0003800000 */
.L_x_22809:
        /* <DEDUP_REMOVED lines=10> */
.L_x_22805:
[----:B------:R-:W-:Y:S05]  /*9b30*/  BSYNC B0 ;  /* 0x0000000000007941 */ /* 0x000fea0003800000 */
.L_x_22804:
        /* <DEDUP_REMOVED lines=29> */
.L_x_22814:
[----:B------:R-:W-:Y:S05]  /*9d10*/  BSYNC B0 ;  /* 0x0000000000007941 */ /* 0x000fea0003800000 */
.L_x_22813:
        /* <DEDUP_REMOVED lines=22> */
.L_x_22818:
[----:B------:R-:W-:Y:S02]  /*9e80*/  IMAD.MOV.U32 R162, RZ, RZ, R192 ;  /* 0x000000ffffa27224 */ /* 0x000fe400078e00c0 */
.L_x_22819:
[----:B------:R-:W-:Y:S05]  /*9e90*/  BSYNC B1 ;  /* 0x0000000000017941 */ /* 0x000fea0003800000 */
.L_x_22817:
        /* <DEDUP_REMOVED lines=16> */
.L_x_22823:
[----:B------:R-:W-:Y:S05]  /*9fa0*/  BSYNC B2 ;  /* 0x0000000000027941 */ /* 0x000fea0003800000 */
.L_x_22822:
        /* <DEDUP_REMOVED lines=44> */
.L_x_22821:
[----:B------:R-:W-:Y:S05]  /*a270*/  BSYNC B1 ;  /* 0x0000000000017941 */ /* 0x000fea0003800000 */
.L_x_22820:
        /* <DEDUP_REMOVED lines=10> */
.L_x_22816:
[----:B0-----:R-:W-:Y:S05]  /*a320*/  BSYNC B0 ;  /* 0x0000000000007941 */ /* 0x001fea0003800000 */
.L_x_22815:
        /* <DEDUP_REMOVED lines=18> */
.L_x_22827:
[----:B------:R-:W-:Y:S02]  /*a450*/  IMAD.MOV.U32 R164, RZ, RZ, R192 ;  /* 0x000000ffffa47224 */ /* 0x000fe400078e00c0 */
.L_x_22828:
[----:B------:R-:W-:Y:S05]  /*a460*/  BSYNC B1 ;  /* 0x0000000000017941 */ /* 0x000fea0003800000 */
.L_x_22826:
        /* <DEDUP_REMOVED lines=16> */
.L_x_22832:
[----:B------:R-:W-:Y:S05]  /*a570*/  BSYNC B2 ;  /* 0x0000000000027941 */ /* 0x000fea0003800000 */
.L_x_22831:
        /* <DEDUP_REMOVED lines=44> */
.L_x_22830:
[----:B------:R-:W-:Y:S05]  /*a840*/  BSYNC B1 ;  /* 0x0000000000017941 */ /* 0x000fea0003800000 */
.L_x_22829:
        /* <DEDUP_REMOVED lines=10> */
.L_x_22825:
[----:B------:R-:W-:Y:S05]  /*a8f0*/  BSYNC B0 ;  /* 0x0000000000007941 */ /* 0x000fea0003800000 */
.L_x_22824:
        /* <DEDUP_REMOVED lines=18> */
.L_x_22836:
[----:B------:R-:W-:Y:S02]  /*aa20*/  IMAD.MOV.U32 R164, RZ, RZ, R192 ;  /* 0x000000ffffa47224 */ /* 0x000fe400078e00c0 */
.L_x_22837:
[----:B------:R-:W-:Y:S05]  /*aa30*/  BSYNC B1 ;  /* 0x0000000000017941 */ /* 0x000fea0003800000 */
.L_x_22835:
        /* <DEDUP_REMOVED lines=16> */
.L_x_22841:
[----:B------:R-:W-:Y:S05]  /*ab40*/  BSYNC B2 ;  /* 0x0000000000027941 */ /* 0x000fea0003800000 */
.L_x_22840:
        /* <DEDUP_REMOVED lines=44> */
.L_x_22839:
[----:B------:R-:W-:Y:S05]  /*ae10*/  BSYNC B1 ;  /* 0x0000000000017941 */ /* 0x000fea0003800000 */
.L_x_22838:
        /* <DEDUP_REMOVED lines=10> */
.L_x_22834:
[----:B------:R-:W-:Y:S05]  /*aec0*/  BSYNC B0 ;  /* 0x0000000000007941 */ /* 0x000fea0003800000 */
.L_x_22833:
        /* <DEDUP_REMOVED lines=18> */
.L_x_22845:
[----:B------:R-:W-:Y:S02]  /*aff0*/  IMAD.MOV.U32 R166, RZ, RZ, R192 ;  /* 0x000000ffffa67224 */ /* 0x000fe400078e00c0 */
.L_x_22846:
[----:B------:R-:W-:Y:S05]  /*b000*/  BSYNC B1 ;  /* 0x0000000000017941 */ /* 0x000fea0003800000 */
.L_x_22844:
        /* <DEDUP_REMOVED lines=16> */
.L_x_22850:
[----:B------:R-:W-:Y:S05]  /*b110*/  BSYNC B2 ;  /* 0x0000000000027941 */ /* 0x000fea0003800000 */
.L_x_22849:
        /* <DEDUP_REMOVED lines=44> */
.L_x_22848:
[----:B------:R-:W-:Y:S05]  /*b3e0*/  BSYNC B1 ;  /* 0x0000000000017941 */ /* 0x000fea0003800000 */
.L_x_22847:
        /* <DEDUP_REMOVED lines=10> */
.L_x_22843:
[----:B------:R-:W-:Y:S05]  /*b490*/  BSYNC B0 ;  /* 0x0000000000007941 */ /* 0x000fea0003800000 */
.L_x_22842:
        /* <DEDUP_REMOVED lines=18> */
.L_x_22854:
[----:B------:R-:W-:Y:S02]  /*b5c0*/  IMAD.MOV.U32 R166, RZ, RZ, R192 ;  /* 0x000000ffffa67224 */ /* 0x000fe400078e00c0 */
.L_x_22855:
[----:B------:R-:W-:Y:S05]  /*b5d0*/  BSYNC B1 ;  /* 0x0000000000017941 */ /* 0x000fea0003800000 */
.L_x_22853:
        /* <DEDUP_REMOVED lines=16> */
.L_x_22859:
[----:B------:R-:W-:Y:S05]  /*b6e0*/  BSYNC B2 ;  /* 0x0000000000027941 */ /* 0x000fea0003800000 */
.L_x_22858:
        /* <DEDUP_REMOVED lines=44> */
.L_x_22857:
[----:B------:R-:W-:Y:S05]  /*b9b0*/  BSYNC B1 ;  /* 0x0000000000017941 */ /* 0x000fea0003800000 */
.L_x_22856:
        /* <DEDUP_REMOVED lines=10> */
.L_x_22852:
[----:B------:R-:W-:Y:S05]  /*ba60*/  BSYNC B0 ;  /* 0x0000000000007941 */ /* 0x000fea0003800000 */
.L_x_22851:
        /* <DEDUP_REMOVED lines=18> */
.L_x_22863:
[----:B------:R-:W-:Y:S02]  /*bb90*/  IMAD.MOV.U32 R168, RZ, RZ, R192 ;  /* 0x000000ffffa87224 */ /* 0x000fe400078e00c0 */
.L_x_22864:
[----:B------:R-:W-:Y:S05]  /*bba0*/  BSYNC B1 ;  /* 0x0000000000017941 */ /* 0x000fea0003800000 */
.L_x_22862:
        /* <DEDUP_REMOVED lines=16> */
.L_x_22868:
[----:B------:R-:W-:Y:S05]  /*bcb0*/  BSYNC B2 ;  /* 0x0000000000027941 */ /* 0x000fea0003800000 */
.L_x_22867:
        /* <DEDUP_REMOVED lines=44> */
.L_x_22866:
[----:B------:R-:W-:Y:S05]  /*bf80*/  BSYNC B1 ;  /* 0x0000000000017941 */ /* 0x000fea0003800000 */
.L_x_22865:
        /* <DEDUP_REMOVED lines=10> */
.L_x_22861:
[----:B------:R-:W-:Y:S05]  /*c030*/  BSYNC B0 ;  /* 0x0000000000007941 */ /* 0x000fea0003800000 */
.L_x_22860:
        /* <DEDUP_REMOVED lines=18> */
.L_x_22872:
[----:B------:R-:W-:Y:S02]  /*c160*/  IMAD.MOV.U32 R168, RZ, RZ, R192 ;  /* 0x000000ffffa87224 */ /* 0x000fe400078e00c0 */
.L_x_22873:
[----:B------:R-:W-:Y:S05]  /*c170*/  BSYNC B1 ;  /* 0x0000000000017941 */ /* 0x000fea0003800000 */
.L_x_22871:
        /* <DEDUP_REMOVED lines=16> */
.L_x_22877:
[----:B------:R-:W-:Y:S05]  /*c280*/  BSYNC B2 ;  /* 0x0000000000027941 */ /* 0x000fea0003800000 */
.L_x_22876:
        /* <DEDUP_REMOVED lines=44> */
.L_x_22875:
[----:B------:R-:W-:Y:S05]  /*c550*/  BSYNC B1 ;  /* 0x0000000000017941 */ /* 0x000fea0003800000 */
.L_x_22874:
        /* <DEDUP_REMOVED lines=10> */
.L_x_22870:
[----:B------:R-:W-:Y:S05]  /*c600*/  BSYNC B0 ;  /* 0x0000000000007941 */ /* 0x000fea0003800000 */
.L_x_22869:
        /* <DEDUP_REMOVED lines=18> */
.L_x_22881:
[----:B------:R-:W-:Y:S02]  /*c730*/  IMAD.MOV.U32 R170, RZ, RZ, R192 ;  /* 0x000000ffffaa7224 */ /* 0x000fe400078e00c0 */
.L_x_22882:
[----:B------:R-:W-:Y:S05]  /*c740*/  BSYNC B1 ;  /* 0x0000000000017941 */ /* 0x000fea0003800000 */
.L_x_22880:
        /* <DEDUP_REMOVED lines=16> */
.L_x_22886:
[----:B------:R-:W-:Y:S05]  /*c850*/  BSYNC B2 ;  /* 0x0000000000027941 */ /* 0x000fea0003800000 */
.L_x_22885:
        /* <DEDUP_REMOVED lines=44> */
.L_x_22884:
[----:B------:R-:W-:Y:S05]  /*cb20*/  BSYNC B1 ;  /* 0x0000000000017941 */ /* 0x000fea0003800000 */
.L_x_22883:
        /* <DEDUP_REMOVED lines=10> */
.L_x_22879:
[----:B------:R-:W-:Y:S05]  /*cbd0*/  BSYNC B0 ;  /* 0x0000000000007941 */ /* 0x000fea0003800000 */
.L_x_22878:
        /* <DEDUP_REMOVED lines=29> */
.L_x_22888:
[----:B------:R-:W-:Y:S05]  /*cdb0*/  BSYNC B0 ;  /* 0x0000000000007941 */ /* 0x000fea0003800000 */
.L_x_22887:
[----:B0-----:R-:W-:Y:S01]  /*cdc0*/  @P2 IMAD.WIDE.U32 R164, R168, R179, c[0x0][0x170] ;  /* 0x00005c00a8a42625 */ /* 0x001fe200078e00b3 */
[----:B------:R-:W2:Y:S04]  /*cdd0*/  @P0 LDG.E.128 R116, [R162.64] ;  /* 0x00000006a2740981 */ /* 0x000ea8000c1e1d00 */
[----:B------:R0:W5:Y:S04]  /*cde0*/  @P2 LDG.E.128 R124, [R164.64] ;  /* 0x00000006a47c2981 */ /* 0x000168000c1e1d00 */
[----:B------:R0:W5:Y:S01]  /*cdf0*/  @P0 LDG.E.128 R120, [R162.64+0x10] ;  /* 0x00001006a2780981 */ /* 0x000162000c1e1d00 */
[----:B------:R-:W-:Y:S01]  /*ce00*/  @!P3 ISETP.NE.U32.AND P1, PT, RZ, c[0x0][0x180], PT ;  /* 0x00006000ff00ba0c */ /* 0x000fe20003f25070 */
[----:B------:R-:W-:Y:S01]  /*ce10*/  BSSY B0, `(.L_x_22889) ;  /* 0x000005b000007945 */ /* 0x000fe20003800000 */
[----:B------:R-:W-:-:S02]  /*ce20*/  @!P3 MOV R166, R172 ;  /* 0x000000ac00a6b202 */ /* 0x000fc40000000f00 */
        /* <DEDUP_REMOVED lines=15> */
.L_x_22892:
[----:B------:R-:W-:Y:S02]  /*cf20*/  MOV R170, R192 ;  /* 0x000000c000aa7202 */ /* 0x000fe40000000f00 */
.L_x_22893:
[----:B------:R-:W-:Y:S05]  /*cf30*/  BSYNC B1 ;  /* 0x0000000000017941 */ /* 0x000fea0003800000 */
.L_x_22891:
        /* <DEDUP_REMOVED lines=16> */
.L_x_22897:
[----:B------:R-:W-:Y:S05]  /*d040*/  BSYNC B2 ;  /* 0x0000000000027941 */ /* 0x000fea0003800000 */
.L_x_22896:
        /* <DEDUP_REMOVED lines=44> */
.L_x_22895:
[----:B------:R-:W-:Y:S05]  /*d310*/  BSYNC B1 ;  /* 0x0000000000017941 */ /* 0x000fea0003800000 */
.L_x_22894:
        /* <DEDUP_REMOVED lines=10> */
.L_x_22890:
[----:B0-----:R-:W-:Y:S05]  /*d3c0*/  BSYNC B0 ;  /* 0x0000000000007941 */ /* 0x001fea0003800000 */
.L_x_22889:
        /* <DEDUP_REMOVED lines=18> */
.L_x_22901:
[----:B------:R-:W-:Y:S02]  /*d4f0*/  MOV R172, R192 ;  /* 0x000000c000ac7202 */ /* 0x000fe40000000f00 */
.L_x_22902:
[----:B------:R-:W-:Y:S05]  /*d500*/  BSYNC B1 ;  /* 0x0000000000017941 */ /* 0x000fea0003800000 */
.L_x_22900:
        /* <DEDUP_REMOVED lines=16> */
.L_x_22906:
[----:B------:R-:W-:Y:S05]  /*d610*/  BSYNC B2 ;  /* 0x0000000000027941 */ /* 0x000fea0003800000 */
.L_x_22905:
        /* <DEDUP_REMOVED lines=44> */
.L_x_22904:
[----:B------:R-:W-:Y:S05]  /*d8e0*/  BSYNC B1 ;  /* 0x0000000000017941 */ /* 0x000fea0003800000 */
.L_x_22903:
        /* <DEDUP_REMOVED lines=10> */
.L_x_22899:
[----:B------:R-:W-:Y:S05]  /*d990*/  BSYNC B0 ;  /* 0x0000000000007941 */ /* 0x000fea0003800000 */
.L_x_22898:
        /* <DEDUP_REMOVED lines=18> */
.L_x_22910:
[----:B------:R-:W-:Y:S02]  /*dac0*/  MOV R172, R192 ;  /* 0x000000c000ac7202 */ /* 0x000fe40000000f00 */
.L_x_22911:
[----:B------:R-:W-:Y:S05]  /*dad0*/  BSYNC B1 ;  /* 0x0000000000017941 */ /* 0x000fea0003800000 */
.L_x_22909:
        /* <DEDUP_REMOVED lines=16> */
.L_x_22915:
[----:B------:R-:W-:Y:S05]  /*dbe0*/  BSYNC B2 ;  /* 0x0000000000027941 */ /* 0x000fea0003800000 */
.L_x_22914:
        /* <DEDUP_REMOVED lines=44> */
.L_x_22913:
[----:B------:R-:W-:Y:S05]  /*deb0*/  BSYNC B1 ;  /* 0x0000000000017941 */ /* 0x000fea0003800000 */
.L_x_22912:
        /* <DEDUP_REMOVED lines=10> */
.L_x_22908:
[----:B------:R-:W-:Y:S05]  /*df60*/  BSYNC B0 ;  /* 0x0000000000007941 */ /* 0x000fea0003800000 */
.L_x_22907:
        /* <DEDUP_REMOVED lines=18> */
.L_x_22919:
[----:B------:R-:W-:Y:S02]  /*e090*/  MOV R174, R192 ;  /* 0x000000c000ae7202 */ /* 0x000fe40000000f00 */
.L_x_22920:
[----:B------:R-:W-:Y:S05]  /*e0a0*/  BSYNC B1 ;  /* 0x0000000000017941 */ /* 0x000fea0003800000 */
.L_x_22918:
        /* <DEDUP_REMOVED lines=16> */
.L_x_22924:
[----:B------:R-:W-:Y:S05]  /*e1b0*/  BSYNC B2 ;  /* 0x0000000000027941 */ /* 0x000fea0003800000 */
.L_x_22923:
        /* <DEDUP_REMOVED lines=44> */
.L_x_22922:
[----:B------:R-:W-:Y:S05]  /*e480*/  BSYNC B1 ;  /* 0x0000000000017941 */ /* 0x000fea0003800000 */
.L_x_22921:
        /* <DEDUP_REMOVED lines=10> */
.L_x_22917:
[----:B------:R-:W-:Y:S05]  /*e530*/  BSYNC B0 ;  /* 0x0000000000007941 */ /* 0x000fea0003800000 */
.L_x_22916:
        /* <DEDUP_REMOVED lines=18> */
.L_x_22928:
[----:B------:R-:W-:Y:S02]  /*e660*/  MOV R174, R192 ;  /* 0x000000c000ae7202 */ /* 0x000fe40000000f00 */
.L_x_22929:
[----:B------:R-:W-:Y:S05]  /*e670*/  BSYNC B1 ;  /* 0x0000000000017941 */ /* 0x000fea0003800000 */
.L_x_22927:
        /* <DEDUP_REMOVED lines=16> */
.L_x_22933:
[----:B------:R-:W-:Y:S05]  /*e780*/  BSYNC B2 ;  /* 0x0000000000027941 */ /* 0x000fea0003800000 */
.L_x_22932:
        /* <DEDUP_REMOVED lines=44> */
.L_x_22931:
[----:B------:R-:W-:Y:S05]  /*ea50*/  BSYNC B1 ;  /* 0x0000000000017941 */ /* 0x000fea0003800000 */
.L_x_22930:
        /* <DEDUP_REMOVED lines=10> */
.L_x_22926:
[----:B------:R-:W-:Y:S05]  /*eb00*/  BSYNC B0 ;  /* 0x0000000000007941 */ /* 0x000fea0003800000 */
.L_x_22925:
        /* <DEDUP_REMOVED lines=18> */
.L_x_22937:
[----:B------:R-:W-:Y:S02]  /*ec30*/  MOV R178, R192 ;  /* 0x000000c000b27202 */ /* 0x000fe40000000f00 */
.L_x_22938:
[----:B------:R-:W-:Y:S05]  /*ec40*/  BSYNC B1 ;  /* 0x0000000000017941 */ /* 0x000fea0003800000 */
.L_x_22936:
        /* <DEDUP_REMOVED lines=16> */
.L_x_22942:
[----:B------:R-:W-:Y:S05]  /*ed50*/  BSYNC B2 ;  /* 0x0000000000027941 */ /* 0x000fea0003800000 */
.L_x_22941:
        /* <DEDUP_REMOVED lines=44> */
.L_x_22940:
[----:B------:R-:W-:Y:S05]  /*f020*/  BSYNC B1 ;  /* 0x0000000000017941 */ /* 0x000fea0003800000 */
.L_x_22939:
        /* <DEDUP_REMOVED lines=10> */
.L_x_22935:
[----:B------:R-:W-:Y:S05]  /*f0d0*/  BSYNC B0 ;  /* 0x0000000000007941 */ /* 0x000fea0003800000 */
.L_x_22934:
        /* <DEDUP_REMOVED lines=18> */
.L_x_22946:
[----:B------:R-:W-:Y:S02]  /*f200*/  MOV R178, R192 ;  /* 0x000000c000b27202 */ /* 0x000fe40000000f00 */
.L_x_22947:
[----:B------:R-:W-:Y:S05]  /*f210*/  BSYNC B1 ;  /* 0x0000000000017941 */ /* 0x000fea0003800000 */
.L_x_22945:
        /* <DEDUP_REMOVED lines=16> */
.L_x_22951:
[----:B------:R-:W-:Y:S05]  /*f320*/  BSYNC B2 ;  /* 0x0000000000027941 */ /* 0x000fea0003800000 */
.L_x_22950:
        /* <DEDUP_REMOVED lines=44> */
.L_x_22949:
[----:B------:R-:W-:Y:S05]  /*f5f0*/  BSYNC B1 ;  /* 0x0000000000017941 */ /* 0x000fea0003800000 */
.L_x_22948:
        /* <DEDUP_REMOVED lines=10> */
.L_x_22944:
[----:B------:R-:W-:Y:S05]  /*f6a0*/  BSYNC B0 ;  /* 0x0000000000007941 */ /* 0x000fea0003800000 */
.L_x_22943:
        /* <DEDUP_REMOVED lines=18> */
.L_x_22955:
[----:B------:R-:W-:Y:S02]  /*f7d0*/  MOV R180, R192 ;  /* 0x000000c000b47202 */ /* 0x000fe40000000f00 */
.L_x_22956:
[----:B------:R-:W-:Y:S05]  /*f7e0*/  BSYNC B1 ;  /* 0x0000000000017941 */ /* 0x000fea0003800000 */
.L_x_22954:
        /* <DEDUP_REMOVED lines=16> */
.L_x_22960:
[----:B------:R-:W-:Y:S05]  /*f8f0*/  BSYNC B2 ;  /* 0x0000000000027941 */ /* 0x000fea0003800000 */
.L_x_22959:
        /* <DEDUP_REMOVED lines=44> */
.L_x_22958:
[----:B------:R-:W-:Y:S05]  /*fbc0*/  BSYNC B1 ;  /* 0x0000000000017941 */ /* 0x000fea0003800000 */
.L_x_22957:
        /* <DEDUP_REMOVED lines=10> */
.L_x_22953:
[----:B------:R-:W-:Y:S05]  /*fc70*/  BSYNC B0 ;  /* 0x0000000000007941 */ /* 0x000fea0003800000 */
.L_x_22952:
        /* <DEDUP_REMOVED lines=29> */
.L_x_22962:
[----:B------:R-:W-:Y:S05]  /*fe50*/  BSYNC B0 ;  /* 0x0000000000007941 */ /* 0x000fea0003800000 */
.L_x_22961:
        /* <DEDUP_REMOVED lines=22> */
.L_x_22966:
[----:B------:R-:W-:Y:S02]  /*ffc0*/  IMAD.MOV.U32 R180, RZ, RZ, R192 ;  /* 0x000000ffffb47224 */ /* 0x000fe400078e00c0 */
.L_x_22967:
[----:B------:R-:W-:Y:S05]  /*ffd0*/  BSYNC B1 ;  /* 0x0000000000017941 */ /* 0x000fea0003800000 */
.L_x_22965:
        /* <DEDUP_REMOVED lines=16> */
.L_x_22971:
[----:B------:R-:W-:Y:S05]  /*100e0*/  BSYNC B2 ;  /* 0x0000000000027941 */ /* 0x000fea0003800000 */
.L_x_22970:
        /* <DEDUP_REMOVED lines=44> */
.L_x_22969:
[----:B------:R-:W-:Y:S05]  /*103b0*/  BSYNC B1 ;  /* 0x0000000000017941 */ /* 0x000fea0003800000 */
.L_x_22968:
        /* <DEDUP_REMOVED lines=10> */
.L_x_22964:
[----:B0-----:R-:W-:Y:S05]  /*10460*/  BSYNC B0 ;  /* 0x0000000000007941 */ /* 0x001fea0003800000 */
.L_x_22963:
        /* <DEDUP_REMOVED lines=18> */
.L_x_22975:
[----:B------:R-:W-:Y:S02]  /*10590*/  IMAD.MOV.U32 R182, RZ, RZ, R192 ;  /* 0x000000ffffb67224 */ /* 0x000fe400078e00c0 */
.L_x_22976:
[----:B------:R-:W-:Y:S05]  /*105a0*/  BSYNC B1 ;  /* 0x0000000000017941 */ /* 0x000fea0003800000 */
.L_x_22974:
        /* <DEDUP_REMOVED lines=16> */
.L_x_22980:
[----:B------:R-:W-:Y:S05]  /*106b0*/  BSYNC B2 ;  /* 0x0000000000027941 */ /* 0x000fea0003800000 */
.L_x_22979:
        /* <DEDUP_REMOVED lines=44> */
.L_x_22978:
[----:B------:R-:W-:Y:S05]  /*10980*/  BSYNC B1 ;  /* 0x0000000000017941 */ /* 0x000fea0003800000 */
.L_x_22977:
        /* <DEDUP_REMOVED lines=10> */
.L_x_22973:
[----:B------:R-:W-:Y:S05]  /*10a30*/  BSYNC B0 ;  /* 0x0000000000007941 */ /* 0x000fea0003800000 */
.L_x_22972:
        /* <DEDUP_REMOVED lines=18> */
.L_x_22984:
[----:B------:R-:W-:Y:S02]  /*10b60*/  IMAD.MOV.U32 R171, RZ, RZ, R192 ;  /* 0x000000ffffab7224 */ /* 0x000fe400078e00c0 */
.L_x_22985:
[----:B------:R-:W-:Y:S05]  /*10b70*/  BSYNC B1 ;  /* 0x0000000000017941 */ /* 0x000fea0003800000 */
.L_x_22983:
        /* <DEDUP_REMOVED lines=16> */
.L_x_22989:
[----:B------:R-:W-:Y:S05]  /*10c80*/  BSYNC B2 ;  /* 0x0000000000027941 */ /* 0x000fea0003800000 */
.L_x_22988:
        /* <DEDUP_REMOVED lines=44> */
.L_x_22987:
[----:B------:R-:W-:Y:S05]  /*10f50*/  BSYNC B1 ;  /* 0x0000000000017941 */ /* 0x000fea0003800000 */
.L_x_22986:
[----:B------:R0:W1:Y:S01]  /*10f60*/  I2F.U32 R170, R171 ;  /* 0x000000ab00aa7306 */ /* 0x0000620000201000 */
[----:B------:R-:W-:Y:S01]  /*10f70*/  IMAD.MOV.U32 R175, RZ, RZ, 0x2f800000 ;  /* 0x2f800000ffaf7424 */ /* 0x000fe200078e00ff */
[----:B0----5:R-:W-:-:S05]  /*10f80*/  PRMT R171, RZ, 0x5410, R125 ;  /* 0x00005410ffab7816 */ /* 0x021fca000000007d */
[----:B------:R-:W-:Y:S02]  /*10f90*/  FMUL.FTZ R172, R171, c[0x0][0x1ec] ;  /* 0x00007b00abac7a20 */ /* 0x000fe40000410000 */
[----:B-1----:R-:W-:Y:S02]  /*10fa0*/  FFMA.FTZ R170, R170, R175, 1.1641532182693481445e-10 ;  /* 0x2f000000aaaa7423 */ /* 0x002fe400000100af */
[----:B------:R-:W-:-:S03]  /*10fb0*/  FMUL.FTZ R172, R172, c[0x0][0x1e8] ;  /* 0x00007a00acac7a20 */ /* 0x000fc60000410000 */
[----:B------:R-:W-:-:S04]  /*10fc0*/  FSETP.GTU.FTZ.AND P1, PT, R170, c[0x0][0x1e4], PT ;  /* 0x00007900aa007a0b */ /* 0x000fc80003f3c000 */
[----:B------:R-:W-:Y:S02]  /*10fd0*/  FSEL R170, R172, RZ, !P1 ;  /* 0x000000ffacaa7208 */ /* 0x000fe40004800000 */
[----:B------:R-:W-:-:S03]  /*10fe0*/  SEL R186, RZ, 0x1, P1 ;  /* 0x00000001ffba7807 */ /* 0x000fc60000800000 */
[----:B------:R-:W-:Y:S02]  /*10ff0*/  @P0 FADD.FTZ R170, R118, R170 ;  /* 0x000000aa76aa0221 */ /* 0x000fe40000010000 */
.L_x_22982:
[----:B------:R-:W-:Y:S05]  /*11000*/  BSYNC B0 ;  /* 0x0000000000007941 */ /* 0x000fea0003800000 */
.L_x_22981:
        /* <DEDUP_REMOVED lines=18> */
.L_x_22993:
[----:B------:R-:W-:Y:S02]  /*11130*/  IMAD.MOV.U32 R172, RZ, RZ, R192 ;  /* 0x000000ffffac7224 */ /* 0x000fe400078e00c0 */
.L_x_22994:
[----:B------:R-:W-:Y:S05]  /*11140*/  BSYNC B1 ;  /* 0x0000000000017941 */ /* 0x000fea0003800000 */
.L_x_22992:
        /* <DEDUP_REMOVED lines=16> */
.L_x_22998:
[----:B------:R-:W-:Y:S05]  /*11250*/  BSYNC B2 ;  /* 0x0000000000027941 */ /* 0x000fea0003800000 */
.L_x_22997:
        /* <DEDUP_REMOVED lines=44> */
.L_x_22996:
[----:B------:R-:W-:Y:S05]  /*11520*/  BSYNC B1 ;  /* 0x0000000000017941 */ /* 0x000fea0003800000 */
.L_x_22995:
        /* <DEDUP_REMOVED lines=10> */
.L_x_22991:
[----:B------:R-:W-:Y:S05]  /*115d0*/  BSYNC B0 ;  /* 0x0000000000007941 */ /* 0x000fea0003800000 */
.L_x_22990:
        /* <DEDUP_REMOVED lines=18> */
.L_x_23002:
[----:B------:R-:W-:Y:S02]  /*11700*/  IMAD.MOV.U32 R173, RZ, RZ, R192 ;  /* 0x000000ffffad7224 */ /* 0x000fe400078e00c0 */
.L_x_23003:
[----:B------:R-:W-:Y:S05]  /*11710*/  BSYNC B1 ;  /* 0x0000000000017941 */ /* 0x000fea0003800000 */
.L_x_23001:
        /* <DEDUP_REMOVED lines=16> */
.L_x_23007:
[----:B------:R-:W-:Y:S05]  /*11820*/  BSYNC B2 ;  /* 0x0000000000027941 */ /* 0x000fea0003800000 */
.L_x_23006:
        /* <DEDUP_REMOVED lines=44> */
.L_x_23005:
[----:B------:R-:W-:Y:S05]  /*11af0*/  BSYNC B1 ;  /* 0x0000000000017941 */ /* 0x000fea0003800000 */
.L_x_23004:
[----:B------:R0:W1:Y:S01]  /*11b00*/  I2F.U32 R172, R173 ;  /* 0x000000ad00ac7306 */ /* 0x0000620000201000 */
[----:B------:R-:W-:Y:S01]  /*11b10*/  IMAD.MOV.U32 R181, RZ, RZ, 0x2f800000 ;  /* 0x2f800000ffb57424 */ /* 0x000fe200078e00ff */
[----:B0-----:R-:W-:-:S05]  /*11b20*/  PRMT R173, RZ, 0x5410, R126 ;  /* 0x00005410ffad7816 */ /* 0x001fca000000007e */
[----:B------:R-:W-:Y:S02]  /*11b30*/  FMUL.FTZ R174, R173, c[0x0][0x1ec] ;  /* 0x00007b00adae7a20 */ /* 0x000fe40000410000 */
[----:B-1----:R-:W-:Y:S02]  /*11b40*/  FFMA.FTZ R172, R172, R181, 1.1641532182693481445e-10 ;  /* 0x2f000000acac7423 */ /* 0x002fe400000100b5 */
[----:B------:R-:W-:-:S03]  /*11b50*/  FMUL.FTZ R174, R174, c[0x0][0x1e8] ;  /* 0x00007a00aeae7a20 */ /* 0x000fc60000410000 */
[----:B------:R-:W-:-:S04]  /*11b60*/  FSETP.GTU.FTZ.AND P1, PT, R172, c[0x0][0x1e4], PT ;  /* 0x00007900ac007a0b */ /* 0x000fc80003f3c000 */
[----:B------:R-:W-:Y:S02]  /*11b70*/  FSEL R172, R174, RZ, !P1 ;  /* 0x000000ffaeac7208 */ /* 0x000fe40004800000 */
[----:B------:R-:W-:-:S03]  /*11b80*/  SEL R184, RZ, 0x1, P1 ;  /* 0x00000001ffb87807 */ /* 0x000fc60000800000 */
[----:B------:R-:W-:Y:S02]  /*11b90*/  @P0 FADD.FTZ R172, R120, R172 ;  /* 0x000000ac78ac0221 */ /* 0x000fe40000010000 */
.L_x_23000:
[----:B------:R-:W-:Y:S05]  /*11ba0*/  BSYNC B0 ;  /* 0x0000000000007941 */ /* 0x000fea0003800000 */
.L_x_22999:
        /* <DEDUP_REMOVED lines=18> */
.L_x_23011:
[----:B------:R-:W-:Y:S02]  /*11cd0*/  IMAD.MOV.U32 R174, RZ, RZ, R192 ;  /* 0x000000ffffae7224 */ /* 0x000fe400078e00c0 */
.L_x_23012:
[----:B------:R-:W-:Y:S05]  /*11ce0*/  BSYNC B1 ;  /* 0x0000000000017941 */ /* 0x000fea0003800000 */
.L_x_23010:
        /* <DEDUP_REMOVED lines=16> */
.L_x_23016:
[----:B------:R-:W-:Y:S05]  /*11df0*/  BSYNC B2 ;  /* 0x0000000000027941 */ /* 0x000fea0003800000 */
.L_x_23015:
        /* <DEDUP_REMOVED lines=44> */
.L_x_23014:
[----:B------:R-:W-:Y:S05]  /*120c0*/  BSYNC B1 ;  /* 0x0000000000017941 */ /* 0x000fea0003800000 */
.L_x_23013:
        /* <DEDUP_REMOVED lines=10> */
.L_x_23009:
[----:B------:R-:W-:Y:S05]  /*12170*/  BSYNC B0 ;  /* 0x0000000000007941 */ /* 0x000fea0003800000 */
.L_x_23008:
        /* <DEDUP_REMOVED lines=18> */
.L_x_23020:
[----:B------:R-:W-:Y:S02]  /*122a0*/  IMAD.MOV.U32 R175, RZ, RZ, R192 ;  /* 0x000000ffffaf7224 */ /* 0x000fe400078e00c0 */
.L_x_23021:
[----:B------:R-:W-:Y:S05]  /*122b0*/  BSYNC B1 ;  /* 0x0000000000017941 */ /* 0x000fea0003800000 */
.L_x_23019:
        /* <DEDUP_REMOVED lines=16> */
.L_x_23025:
[----:B------:R-:W-:Y:S05]  /*123c0*/  BSYNC B2 ;  /* 0x0000000000027941 */ /* 0x000fea0003800000 */
.L_x_23024:
        /* <DEDUP_REMOVED lines=44> */
.L_x_23023:
[----:B------:R-:W-:Y:S05]  /*12690*/  BSYNC B1 ;  /* 0x0000000000017941 */ /* 0x000fea0003800000 */
.L_x_23022:
        /* <DEDUP_REMOVED lines=10> */
.L_x_23018:
[----:B------:R-:W-:Y:S05]  /*12740*/  BSYNC B0 ;  /* 0x0000000000007941 */ /* 0x000fea0003800000 */
.L_x_23017:
        /* <DEDUP_REMOVED lines=18> */
.L_x_23029:
[----:B------:R-:W-:Y:S02]  /*12870*/  IMAD.MOV.U32 R180, RZ, RZ, R192 ;  /* 0x000000ffffb47224 */ /* 0x000fe400078e00c0 */
.L_x_23030:
[----:B------:R-:W-:Y:S05]  /*12880*/  BSYNC B1 ;  /* 0x0000000000017941 */ /* 0x000fea0003800000 */
.L_x_23028:
        /* <DEDUP_REMOVED lines=16> */
.L_x_23034:
[----:B------:R-:W-:Y:S05]  /*12990*/  BSYNC B2 ;  /* 0x0000000000027941 */ /* 0x000fea0003800000 */
.L_x_23033:
        /* <DEDUP_REMOVED lines=44> */
.L_x_23032:
[----:B------:R-:W-:Y:S05]  /*12c60*/  BSYNC B1 ;  /* 0x0000000000017941 */ /* 0x000fea0003800000 */
.L_x_23031:
        /* <DEDUP_REMOVED lines=10> */
.L_x_23027:
[----:B------:R-:W-:Y:S05]  /*12d10*/  BSYNC B0 ;  /* 0x0000000000007941 */ /* 0x000fea0003800000 */
.L_x_23026:
        /* <DEDUP_REMOVED lines=9> */
[----:B------:R-:W-:Y:S01]  /*12db0*/  SHF.L.U32 R177, R2, 0x10, RZ ;  /* 0x0000001002b17819 */ /* 0x000fe200000006ff */
[----:B------:R-:W-:Y:S01]  /*12dc0*/  IMAD.MOV.U32 R211, RZ, RZ, 0x8 ;  /* 0x00000008ffd37424 */ /* 0x000fe200078e00ff */
[----:B------:R-:W-:Y:S02]  /*12dd0*/  LOP3.LUT R176, R0, 0xffff, RZ, 0xc0, !PT ;  /* 0x0000ffff00b07812 */ /* 0x000fe400078ec0ff */
[----:B------:R-:W-:Y:S02]  /*12de0*/  LOP3.LUT R177, R177, 0xff0000, RZ, 0xc0, !PT ;  /* 0x00ff0000b1b17812 */ /* 0x000fe400078ec0ff */
[----:B------:R-:W-:Y:S02]  /*12df0*/  PRMT R179, R3, 0x7104, RZ ;  /* 0x0000710403b37816 */ /* 0x000fe400000000ff */
[----:B------:R-:W-:Y:S02]  /*12e00*/  PRMT R176, R177, 0x4210, R176 ;  /* 0x00004210b1b07816 */ /* 0x000fe400000000b0 */
[----:B0-----:R-:W-:-:S02]  /*12e10*/  LOP3.LUT R182, R185, 0xff, RZ, 0xc0, !PT ;  /* 0x000000ffb9b67812 */ /* 0x001fc400078ec0ff */
        /* <DEDUP_REMOVED lines=8> */
[----:B------:R-:W-:Y:S02]  /*12ea0*/  LOP3.LUT R209, R206, R176, R182, 0xfe, !PT ;  /* 0x000000b0ced17212 */ /* 0x000fe400078efeb6 */
[----:B------:R-:W-:Y:S01]  /*12eb0*/  LOP3.LUT R177, R179, R207, RZ, 0xfc, !PT ;  /* 0x000000cfb3b17212 */ /* 0x000fe200078efcff */
[----:B------:R-:W-:Y:S01]  /*12ec0*/  IMAD.WIDE.U32 R178, R178, R211, c[0x0][0x190] ;  /* 0x00006400b2b27625 */ /* 0x000fe200078e00d3 */
[----:B------:R-:W-:-:S05]  /*12ed0*/  LOP3.LUT R176, R209, 0xff, R188, 0xf8, !PT ;  /* 0x000000ffd1b07812 */ /* 0x000fca00078ef8bc */
[----:B------:R0:W-:Y:S02]  /*12ee0*/  STG.E.64 [R178.64], R176 ;  /* 0x000000b0b2007986 */ /* 0x0001e4000c101b06 */
.L_x_23036:
[----:B------:R-:W-:Y:S05]  /*12ef0*/  BSYNC B0 ;  /* 0x0000000000007941 */ /* 0x000fea0003800000 */
.L_x_23035:
        /* <DEDUP_REMOVED lines=22> */
.L_x_23040:
[----:B------:R-:W-:Y:S02]  /*13060*/  IMAD.MOV.U32 R177, RZ, RZ, R192 ;  /* 0x000000ffffb17224 */ /* 0x000fe400078e00c0 */
.L_x_23041:
[----:B------:R-:W-:Y:S05]  /*13070*/  BSYNC B1 ;  /* 0x0000000000017941 */ /* 0x000fea0003800000 */
.L_x_23039:
        /* <DEDUP_REMOVED lines=16> */
.L_x_23045:
[----:B------:R-:W-:Y:S05]  /*13180*/  BSYNC B2 ;  /* 0x0000000000027941 */ /* 0x000fea0003800000 */
.L_x_23044:
        /* <DEDUP_REMOVED lines=44> */
.L_x_23043:
[----:B------:R-:W-:Y:S05]  /*13450*/  BSYNC B1 ;  /* 0x0000000000017941 */ /* 0x000fea0003800000 */
.L_x_23042:
        /* <DEDUP_REMOVED lines=10> */
.L_x_23038:
[----:B0-----:R-:W-:Y:S05]  /*13500*/  BSYNC B0 ;  /* 0x0000000000007941 */ /* 0x001fea0003800000 */
.L_x_23037:
        /* <DEDUP_REMOVED lines=18> */
.L_x_23049:
[----:B------:R-:W-:Y:S02]  /*13630*/  IMAD.MOV.U32 R178, RZ, RZ, R192 ;  /* 0x000000ffffb27224 */ /* 0x000fe400078e00c0 */
.L_x_23050:
[----:B------:R-:W-:Y:S05]  /*13640*/  BSYNC B1 ;  /* 0x0000000000017941 */ /* 0x000fea0003800000 */
.L_x_23048:
        /* <DEDUP_REMOVED lines=16> */
.L_x_23054:
[----:B------:R-:W-:Y:S05]  /*13750*/  BSYNC B2 ;  /* 0x0000000000027941 */ /* 0x000fea0003800000 */
.L_x_23053:
        /* <DEDUP_REMOVED lines=44> */
.L_x_23052:
[----:B------:R-:W-:Y:S05]  /*13a20*/  BSYNC B1 ;  /* 0x0000000000017941 */ /* 0x000fea0003800000 */
.L_x_23051:
        /* <DEDUP_REMOVED lines=10> */
.L_x_23047:
[----:B------:R-:W-:Y:S05]  /*13ad0*/  BSYNC B0 ;  /* 0x0000000000007941 */ /* 0x000fea0003800000 */
.L_x_23046:
        /* <DEDUP_REMOVED lines=18> */
.L_x_23058:
[----:B------:R-:W-:Y:S02]  /*13c00*/  IMAD.MOV.U32 R179, RZ, RZ, R192 ;  /* 0x000000ffffb37224 */ /* 0x000fe400078e00c0 */
.L_x_23059:
[----:B------:R-:W-:Y:S05]  /*13c10*/  BSYNC B1 ;  /* 0x0000000000017941 */ /* 0x000fea0003800000 */
.L_x_23057:
        /* <DEDUP_REMOVED lines=16> */
.L_x_23063:
[----:B------:R-:W-:Y:S05]  /*13d20*/  BSYNC B2 ;  /* 0x0000000000027941 */ /* 0x000fea0003800000 */
.L_x_23062:
        /* <DEDUP_REMOVED lines=44> */
.L_x_23061:
[----:B------:R-:W-:Y:S05]  /*13ff0*/  BSYNC B1 ;  /* 0x0000000000017941 */ /* 0x000fea0003800000 */
.L_x_23060:
        /* <DEDUP_REMOVED lines=10> */
.L_x_23056:
[----:B------:R-:W-:Y:S05]  /*140a0*/  BSYNC B0 ;  /* 0x0000000000007941 */ /* 0x000fea0003800000 */
.L_x_23055:
        /* <DEDUP_REMOVED lines=18> */
.L_x_23067:
[----:B------:R-:W-:Y:S02]  /*141d0*/  IMAD.MOV.U32 R180, RZ, RZ, R192 ;  /* 0x000000ffffb47224 */ /* 0x000fe400078e00c0 */
.L_x_23068:
[----:B------:R-:W-:Y:S05]  /*141e0*/  BSYNC B1 ;  /* 0x0000000000017941 */ /* 0x000fea0003800000 */
.L_x_23066:
        /* <DEDUP_REMOVED lines=16> */
.L_x_23072:
[----:B------:R-:W-:Y:S05]  /*142f0*/  BSYNC B2 ;  /* 0x0000000000027941 */ /* 0x000fea0003800000 */
.L_x_23071:
        /* <DEDUP_REMOVED lines=44> */
.L_x_23070:
[----:B------:R-:W-:Y:S05]  /*145c0*/  BSYNC B1 ;  /* 0x0000000000017941 */ /* 0x000fea0003800000 */
.L_x_23069:
        /* <DEDUP_REMOVED lines=10> */
.L_x_23065:
[----:B------:R-:W-:Y:S05]  /*14670*/  BSYNC B0 ;  /* 0x0000000000007941 */ /* 0x000fea0003800000 */
.L_x_23064:
        /* <DEDUP_REMOVED lines=18> */
.L_x_23076:
[----:B------:R-:W-:Y:S02]  /*147a0*/  IMAD.MOV.U32 R181, RZ, RZ, R192 ;  /* 0x000000ffffb57224 */ /* 0x000fe400078e00c0 */
.L_x_23077:
[----:B------:R-:W-:Y:S05]  /*147b0*/  BSYNC B1 ;  /* 0x0000000000017941 */ /* 0x000fea0003800000 */
.L_x_23075:
        /* <DEDUP_REMOVED lines=16> */
.L_x_23081:
[----:B------:R-:W-:Y:S05]  /*148c0*/  BSYNC B2 ;  /* 0x0000000000027941 */ /* 0x000fea0003800000 */
.L_x_23080:
        /* <DEDUP_REMOVED lines=44> */
.L_x_23079:
[----:B------:R-:W-:Y:S05]  /*14b90*/  BSYNC B1 ;  /* 0x0000000000017941 */ /* 0x000fea0003800000 */
.L_x_23078:
        /* <DEDUP_REMOVED lines=10> */
.L_x_23074:
[----:B------:R-:W-:Y:S05]  /*14c40*/  BSYNC B0 ;  /* 0x0000000000007941 */ /* 0x000fea0003800000 */
.L_x_23073:
        /* <DEDUP_REMOVED lines=18> */
.L_x_23085:
[----:B------:R-:W-:Y:S02]  /*14d70*/  IMAD.MOV.U32 R182, RZ, RZ, R192 ;  /* 0x000000ffffb67224 */ /* 0x000fe400078e00c0 */
.L_x_23086:
[----:B------:R-:W-:Y:S05]  /*14d80*/  BSYNC B1 ;  /* 0x0000000000017941 */ /* 0x000fea0003800000 */
.L_x_23084:
        /* <DEDUP_REMOVED lines=16> */
.L_x_23090:
[----:B------:R-:W-:Y:S05]  /*14e90*/  BSYNC B2 ;  /* 0x0000000000027941 */ /* 0x000fea0003800000 */
.L_x_23089:
        /* <DEDUP_REMOVED lines=44> */
.L_x_23088:
[----:B------:R-:W-:Y:S05]  /*15160*/  BSYNC B1 ;  /* 0x0000000000017941 */ /* 0x000fea0003800000 */
.L_x_23087:
        /* <DEDUP_REMOVED lines=10> */
.L_x_23083:
[----:B------:R-:W-:Y:S05]  /*15210*/  BSYNC B0 ;  /* 0x0000000000007941 */ /* 0x000fea0003800000 */
.L_x_23082:
        /* <DEDUP_REMOVED lines=18> */
.L_x_23094:
[----:B------:R-:W-:Y:S02]  /*15340*/  IMAD.MOV.U32 R183, RZ, RZ, R192 ;  /* 0x000000ffffb77224 */ /* 0x000fe400078e00c0 */
.L_x_23095:
[----:B------:R-:W-:Y:S05]  /*15350*/  BSYNC B1 ;  /* 0x0000000000017941 */ /* 0x000fea0003800000 */
.L_x_23093:
        /* <DEDUP_REMOVED lines=16> */
.L_x_23099:
[----:B------:R-:W-:Y:S05]  /*15460*/  BSYNC B2 ;  /* 0x0000000000027941 */ /* 0x000fea0003800000 */
.L_x_23098:
        /* <DEDUP_REMOVED lines=44> */
.L_x_23097:
[----:B------:R-:W-:Y:S05]  /*15730*/  BSYNC B1 ;  /* 0x0000000000017941 */ /* 0x000fea0003800000 */
.L_x_23096:
        /* <DEDUP_REMOVED lines=10> */
.L_x_23092:
[----:B------:R-:W-:Y:S05]  /*157e0*/  BSYNC B0 ;  /* 0x0000000000007941 */ /* 0x000fea0003800000 */
.L_x_23091:
        /* <DEDUP_REMOVED lines=18> */
.L_x_23103:
[----:B------:R-:W-:Y:S02]  /*15910*/  IMAD.MOV.U32 R206, RZ, RZ, R192 ;  /* 0x000000ffffce7224 */ /* 0x000fe400078e00c0 */
.L_x_23104:
[----:B------:R-:W-:Y:S05]  /*15920*/  BSYNC B1 ;  /* 0x0000000000017941 */ /* 0x000fea0003800000 */
.L_x_23102:
        /* <DEDUP_REMOVED lines=16> */
.L_x_23108:
[----:B------:R-:W-:Y:S05]  /*15a30*/  BSYNC B2 ;  /* 0x0000000000027941 */ /* 0x000fea0003800000 */
.L_x_23107:
        /* <DEDUP_REMOVED lines=44> */
.L_x_23106:
[----:B------:R-:W-:Y:S05]  /*15d00*/  BSYNC B1 ;  /* 0x0000000000017941 */ /* 0x000fea0003800000 */
.L_x_23105:
        /* <DEDUP_REMOVED lines=10> */
.L_x_23101:
[----:B------:R-:W-:Y:S05]  /*15db0*/  BSYNC B0 ;  /* 0x0000000000007941 */ /* 0x000fea0003800000 */
.L_x_23100:
        /* <DEDUP_REMOVED lines=84> */
.L_x_23110:
[----:B------:R-:W-:Y:S05]  /*16300*/  BSYNC B0 ;  /* 0x0000000000007941 */ /* 0x000fea0003800000 */
.L_x_23109:
[----:B------:R-:W-:Y:S01]  /*16310*/  @!P1 IADD3 R202, R202, 0x4, RZ ;  /* 0x00000004caca9810 */ /* 0x000fe20007ffe0ff */
[----:B------:R-:W-:Y:S01]  /*16320*/  FADD.FTZ R210, R212, R183 ;  /* 0x000000b7d4d27221 */ /* 0x000fe20000010000 */
[----:B------:R-:W-:Y:S05]  /*16330*/  BRA.DIV ~URZ, `(.L_x_23111) ;  /* 0x00001af27f007947 */ /* 0x000fea000b800000 */
[----:B0-----:R0:W1:Y:S02]  /*16340*/  SHFL.BFLY PT, R204, R210, 0x1, 0x1f ;  /* 0x0c201f00d2cc7f89 */ /* 0x00106400000e0000 */
.L_x_23117:
        /* <DEDUP_REMOVED lines=132> */
.L_x_23118:
[----:B------:R-:W-:Y:S01]  /*16b90*/  SHF.R.U32.HI R206, RZ, 0x5, R199 ;  /* 0x00000005ffce7819 */ /* 0x000fe200000116c7 */
[----:B-1----:R-:W-:Y:S01]  /*16ba0*/  FADD.FTZ R205, R209, R210 ;  /* 0x000000d2d1cd7221 */ /* 0x002fe20000010000 */
[----:B------:R-:W-:Y:S01]  /*16bb0*/  LOP3.LUT R209, R199, 0x1f, RZ, 0xc0, !PT ;  /* 0x0000001fc7d17812 */ /* 0x000fe200078ec0ff */
[----:B------:R-:W-:Y:S01]  /*16bc0*/  WARPSYNC 0xffffffff ;  /* 0xffffffff00007948 */ /* 0x000fe20003800000 */
[----:B------:R-:W-:-:S04]  /*16bd0*/  LOP3.LUT R206, R206, 0x3, RZ, 0xc0, !PT ;  /* 0x00000003cece7812 */ /* 0x000fc800078ec0ff */
[----:B------:R-:W-:-:S05]  /*16be0*/  @!P0 IADD3 R207, R202, R206, RZ ;  /* 0x000000cecacf8210 */ /* 0x000fca0007ffe0ff */
        /* <DEDUP_REMOVED lines=10> */
[----:B------:R-:W1:Y:S04]  /*16c90*/  SHFL.DOWN PT, R207, R202, 0x2, 0x1f ;  /* 0x08401f00cacf7f89 */ /* 0x000e6800000e0000 */
[----:B------:R2:W3:Y:S01]  /*16ca0*/  @!P0 LDS.64 R204, [R209.X8] ;  /* 0x00000000d1cc8984 */ /* 0x0004e20000008a00 */
[----:B------:R-:W-:-:S02]  /*16cb0*/  LOP3.LUT P0, RZ, R206, 0x1f, R199, 0xf8, !PT ;  /* 0x0000001fceff7812 */ /* 0x000fc4000780f8c7 */
[----:B01----:R-:W-:Y:S01]  /*16cc0*/  IADD3 R210, R207, R202, RZ ;  /* 0x000000cacfd27210 */ /* 0x003fe20007ffe0ff */
[----:B------:R-:W-:Y:S10]  /*16cd0*/  I2F R214, R207 ;  /* 0x000000cf00d67306 */ /* 0x000ff40000201400 */
[----:B------:R-:W-:Y:S01]  /*16ce0*/  @!P0 LEA R206, P3, R198, c[0x0][0x1a8], 0x2 ;  /* 0x00006a00c6ce8a11 */ /* 0x000fe200078610ff */
[----:B------:R-:W-:Y:S01]  /*16cf0*/  SHFL.DOWN PT, R217, R210, 0x1, 0x1f ;  /* 0x08201f00d2d97f89 */ /* 0x000fe200000e0000 */
        /* <DEDUP_REMOVED lines=27> */
[----:B--2---:R-:W-:-:S03]  /*16eb0*/  FADD.FTZ R202, R208, R205 ;  /* 0x000000cdd0ca7221 */ /* 0x004fc60000010000 */
[----:B------:R-:W0:Y:S01]  /*16ec0*/  SHFL.IDX PT, R211, R210, RZ, 0x1f ;  /* 0x00001fffd2d37589 */ /* 0x000e2200000e0000 */
[----:B------:R-:W-:Y:S01]  /*16ed0*/  FFMA.FTZ R209, R207, R209, R202 ;  /* 0x000000d1cfd17223 */ /* 0x000fe200000100ca */
[----:B------:R-:W-:-:S05]  /*16ee0*/  @!P0 LEA.HI.X R207, R198, c[0x0][0x1ac], R203, 0x2, P3 ;  /* 0x00006b00c6cf8a11 */ /* 0x000fca00018f14cb */
[----:B------:R-:W1:Y:S01]  /*16ef0*/  SHFL.IDX PT, R209, R209, RZ, 0x1f ;  /* 0x00001fffd1d17589 */ /* 0x000e6200000e0000 */
[----:B0-----:R-:W-:-:S05]  /*16f00*/  FMUL.FTZ R202, R211, R211 ;  /* 0x000000d3d3ca7220 */ /* 0x001fca0000410000 */
[----:B------:R-:W-:Y:S01]  /*16f10*/  FSEL R205, R202, RZ, P1 ;  /* 0x000000ffcacd7208 */ /* 0x000fe20000800000 */
[----:B-1----:R-:W-:Y:S01]  /*16f20*/  FFMA.FTZ R202, R209, R204, c[0x0][0x228] ;  /* 0x00008a00d1ca7623 */ /* 0x002fe200000100cc */
[----:B------:R-:W-:-:S03]  /*16f30*/  @!P0 LEA R204, P2, R198, c[0x0][0x1a0], 0x2 ;  /* 0x00006800c6cc8a11 */ /* 0x000fc600078410ff */
[----:B------:R-:W-:Y:S01]  /*16f40*/  FADD.FTZ R202, R202, R205 ;  /* 0x000000cdcaca7221 */ /* 0x000fe20000010000 */
[----:B------:R-:W-:-:S05]  /*16f50*/  @!P0 LEA.HI.X R205, R198, c[0x0][0x1a4], R203, 0x2, P2 ;  /* 0x00006900c6cd8a11 */ /* 0x000fca00010f14cb */
[----:B------:R-:W0:Y:S01]  /*16f60*/  MUFU.RSQ R202, R202 ;  /* 0x000000ca00ca7308 */ /* 0x000e220000001400 */
        /* <DEDUP_REMOVED lines=8> */
[----:B------:R-:W-:Y:S02]  /*16ff0*/  FADD.FTZ R205, -R204, R129 ;  /* 0x00000081cccd7221 */ /* 0x000fe40000010100 */
[----:B------:R-:W-:Y:S02]  /*17000*/  IMAD R128, R128, c[0x0][0x168], RZ ;  /* 0x00005a0080807a24 */ /* 0x000fe400078e02ff */
[C---:B------:R-:W-:Y:S02]  /*17010*/  FADD.FTZ R129, -R204.reuse, R130 ;  /* 0x00000082cc817221 */ /* 0x040fe40000010100 */
[C---:B------:R-:W-:Y:S01]  /*17020*/  FADD.FTZ R131, -R204.reuse, R131 ;  /* 0x00000083cc837221 */ /* 0x040fe20000010100 */
[----:B------:R-:W-:Y:S01]  /*17030*/  SHF.R.S32.HI R175, RZ, 0x1f, R128 ;  /* 0x0000001fffaf7819 */ /* 0x000fe20000011480 */
[----:B------:R-:W-:-:S02]  /*17040*/  FADD.FTZ R207, -R204, R132 ;  /* 0x00000084cccf7221 */ /* 0x000fc40000010100 */
[C---:B------:R-:W-:Y:S02]  /*17050*/  FADD.FTZ R209, -R204.reuse, R133 ;  /* 0x00000085ccd17221 */ /* 0x040fe40000010100 */
[C---:B------:R-:W-:Y:S02]  /*17060*/  FADD.FTZ R211, -R204.reuse, R134 ;  /* 0x00000086ccd37221 */ /* 0x040fe40000010100 */
[C---:B------:R-:W-:Y:S02]  /*17070*/  FADD.FTZ R217, -R204.reuse, R135 ;  /* 0x00000087ccd97221 */ /* 0x040fe40000010100 */
[C---:B------:R-:W-:Y:S02]  /*17080*/  FADD.FTZ R225, -R204.reuse, R143 ;  /* 0x0000008fcce17221 */ /* 0x040fe40000010100 */
[----:B------:R-:W-:Y:S01]  /*17090*/  FADD.FTZ R143, -R204, R148 ;  /* 0x00000094cc8f7221 */ /* 0x000fe20000010100 */
[----:B------:R-:W-:Y:S01]  /*170a0*/  LEA.HI R148, R175, R128, RZ, 0x3 ;  /* 0x00000080af947211 */ /* 0x000fe200078f18ff */
[----:B------:R-:W-:-:S02]  /*170b0*/  FMUL.FTZ R129, R202, R129 ;  /* 0x00000081ca817220 */ /* 0x000fc40000410000 */
[C---:B------:R-:W-:Y:S02]  /*170c0*/  FMUL.FTZ R128, R202.reuse, R131 ;  /* 0x00000083ca807220 */ /* 0x040fe40000410000 */
[C---:B------:R-:W-:Y:S02]  /*170d0*/  FMUL.FTZ R207, R202.reuse, R207 ;  /* 0x000000cfcacf7220 */ /* 0x040fe40000410000 */
[C---:B------:R-:W-:Y:S02]  /*170e0*/  FMUL.FTZ R132, R202.reuse, R209 ;  /* 0x000000d1ca847220 */ /* 0x040fe40000410000 */
[C---:B------:R-:W-:Y:S02]  /*170f0*/  FMUL.FTZ R211, R202.reuse, R211 ;  /* 0x000000d3cad37220 */ /* 0x040fe40000410000 */
[----:B------:R-:W-:Y:S02]  /*17100*/  FMUL.FTZ R134, R202, R217 ;  /* 0x000000d9ca867220 */ /* 0x000fe40000410000 */
[----:B------:R-:W-:-:S02]  /*17110*/  FADD.FTZ R135, -R204, R138 ;  /* 0x0000008acc877221 */ /* 0x000fc40000010100 */
[----:B------:R-:W-:Y:S02]  /*17120*/  FADD.FTZ R213, -R204, R139 ;  /* 0x0000008bccd57221 */ /* 0x000fe40000010100 */
[----:B------:R-:W-:Y:S02]  /*17130*/  FFMA.FTZ R129, R62, R129, R54 ;  /* 0x000000813e817223 */ /* 0x000fe40000010036 */
[----:B------:R-:W-:Y:S02]  /*17140*/  FFMA.FTZ R130, R64, R207, R48 ;  /* 0x000000cf40827223 */ /* 0x000fe40000010030 */
[----:B------:R-:W-:Y:S02]  /*17150*/  FFMA.FTZ R128, R63, R128, R55 ;  /* 0x000000803f807223 */ /* 0x000fe40000010037 */
[----:B------:R-:W-:Y:S01]  /*17160*/  FADD.FTZ R133, -R204, R136 ;  /* 0x00000088cc857221 */ /* 0x000fe20000010100 */
[----:B------:R-:W-:Y:S01]  /*17170*/  LOP3.LUT R136, R199, 0x7f, RZ, 0xc0, !PT ;  /* 0x0000007fc7887812 */ /* 0x000fe200078ec0ff */
[----:B------:R-:W-:Y:S01]  /*17180*/  FFMA.FTZ R131, R66, R211, R50 ;  /* 0x000000d342837223 */ /* 0x000fe20000010032 */
[----:B------:R-:W-:Y:S01]  /*17190*/  F2FP.BF16.PACK_AB R129, R128, R129 ;  /* 0x000000818081723e */ /* 0x000fe200000010ff */
[----:B------:R-:W-:Y:S01]  /*171a0*/  FFMA.FTZ R134, R67, R134, R51 ;  /* 0x0000008643867223 */ /* 0x000fe20000010033 */
[----:B------:R-:W-:Y:S01]  /*171b0*/  LEA.HI.SX32 R148, R148, R136, 0x1d ;  /* 0x0000008894947211 */ /* 0x000fe200078feaff */
[----:B------:R-:W-:-:S02]  /*171c0*/  FFMA.FTZ R207, R65, R132, R49 ;  /* 0x0000008441cf7223 */ /* 0x000fc40000010031 */
[----:B------:R-:W-:Y:S01]  /*171d0*/  FMUL.FTZ R203, R202, R203 ;  /* 0x000000cbcacb7220 */ /* 0x000fe20000410000 */
[----:B------:R-:W-:Y:S01]  /*171e0*/  F2FP.BF16.PACK_AB R131, R134, R131 ;  /* 0x000000838683723e */ /* 0x000fe200000010ff */
[----:B------:R-:W-:Y:S01]  /*171f0*/  FMUL.FTZ R132, R202, R205 ;  /* 0x000000cdca847220 */ /* 0x000fe20000410000 */
[----:B------:R-:W-:Y:S01]  /*17200*/  F2FP.BF16.PACK_AB R130, R207, R130 ;  /* 0x00000082cf82723e */ /* 0x000fe200000010ff */
[----:B------:R-:W-:Y:S02]  /*17210*/  FADD.FTZ R137, -R204, R137 ;  /* 0x00000089cc897221 */ /* 0x000fe40000010100 */
[C---:B------:R-:W-:Y:S02]  /*17220*/  FMUL.FTZ R135, R202.reuse, R135 ;  /* 0x00000087ca877220 */ /* 0x040fe40000410000 */
[----:B------:R-:W-:Y:S02]  /*17230*/  FMUL.FTZ R138, R202, R213 ;  /* 0x000000d5ca8a7220 */ /* 0x000fe40000410000 */
[----:B------:R-:W-:-:S02]  /*17240*/  FADD.FTZ R215, -R204, R140 ;  /* 0x0000008cccd77221 */ /* 0x000fc40000010100 */
[C---:B------:R-:W-:Y:S02]  /*17250*/  FADD.FTZ R219, -R204.reuse, R141 ;  /* 0x0000008dccdb7221 */ /* 0x040fe40000010100 */
[----:B------:R-:W-:Y:S02]  /*17260*/  FADD.FTZ R221, -R204, R142 ;  /* 0x0000008eccdd7221 */ /* 0x000fe40000010100 */
[----:B------:R-:W-:Y:S02]  /*17270*/  FMUL.FTZ R205, R202, R133 ;  /* 0x00000085cacd7220 */ /* 0x000fe40000410000 */
[----:B------:R-:W-:Y:S02]  /*17280*/  FFMA.FTZ R128, R60, R203, R52 ;  /* 0x000000cb3c807223 */ /* 0x000fe40000010034 */
[----:B------:R-:W-:Y:S02]  /*17290*/  FFMA.FTZ R133, R61, R132, R53 ;  /* 0x000000843d857223 */ /* 0x000fe40000010035 */
[----:B------:R-:W-:-:S02]  /*172a0*/  FMUL.FTZ R134, R202, R137 ;  /* 0x00000089ca867220 */ /* 0x000fc40000410000 */
[----:B------:R-:W-:Y:S01]  /*172b0*/  FFMA.FTZ R136, R70, R135, R46 ;  /* 0x0000008746887223 */ /* 0x000fe2000001002e */
[----:B------:R-:W-:Y:S01]  /*172c0*/  F2FP.BF16.PACK_AB R128, R133, R128 ;  /* 0x000000808580723e */ /* 0x000fe200000010ff */
[----:B------:R-:W-:Y:S01]  /*172d0*/  FFMA.FTZ R203, R71, R138, R47 ;  /* 0x0000008a47cb7223 */ /* 0x000fe2000001002f */
[----:B------:R-:W-:Y:S01]  /*172e0*/  IADD3 R138, R148, 0x80, RZ ;  /* 0x00000080948a7810 */ /* 0x000fe20007ffe0ff */
[C---:B------:R-:W-:Y:S02]  /*172f0*/  FMUL.FTZ R215, R202.reuse, R215 ;  /* 0x000000d7cad77220 */ /* 0x040fe40000410000 */
[C---:B------:R-:W-:Y:S01]  /*17300*/  FMUL.FTZ R140, R202.reuse, R219 ;  /* 0x000000dbca8c7220 */ /* 0x040fe20000410000 */
[----:B------:R-:W-:Y:S01]  /*17310*/  F2FP.BF16.PACK_AB R133, R203, R136 ;  /* 0x00000088cb85723e */ /* 0x000fe200000010ff */
[C---:B------:R-:W-:Y:S02]  /*17320*/  FMUL.FTZ R221, R202.reuse, R221 ;  /* 0x000000ddcadd7220 */ /* 0x040fe40000410000 */
[----:B------:R-:W-:-:S02]  /*17330*/  FMUL.FTZ R142, R202, R225 ;  /* 0x000000e1ca8e7220 */ /* 0x000fc40000410000 */
[----:B------:R-:W-:Y:S02]  /*17340*/  FFMA.FTZ R132, R68, R205, R44 ;  /* 0x000000cd44847223 */ /* 0x000fe4000001002c */
[----:B------:R-:W-:Y:S02]  /*17350*/  FFMA.FTZ R137, R69, R134, R45 ;  /* 0x0000008645897223 */ /* 0x000fe4000001002d */
[----:B------:R-:W-:Y:S02]  /*17360*/  FADD.FTZ R139, -R204, R144 ;  /* 0x00000090cc8b7221 */ /* 0x000fe40000010100 */
[----:B------:R-:W-:Y:S01]  /*17370*/  FFMA.FTZ R215, R72, R215, R40 ;  /* 0x000000d748d77223 */ /* 0x000fe20000010028 */
[----:B------:R-:W-:Y:S01]  /*17380*/  F2FP.BF16.PACK_AB R132, R137, R132 ;  /* 0x000000848984723e */ /* 0x000fe200000010ff */
[----:B------:R-:W-:Y:S02]  /*17390*/  FFMA.FTZ R135, R74, R221, R42 ;  /* 0x000000dd4a877223 */ /* 0x000fe4000001002a */
[----:B------:R-:W-:-:S02]  /*173a0*/  FFMA.FTZ R142, R75, R142, R43 ;  /* 0x0000008e4b8e7223 */ /* 0x000fc4000001002b */
[----:B------:R-:W-:Y:S02]  /*173b0*/  FFMA.FTZ R140, R73, R140, R41 ;  /* 0x0000008c498c7223 */ /* 0x000fe40000010029 */
[----:B------:R-:W-:Y:S01]  /*173c0*/  IMAD.MOV.U32 R203, RZ, RZ, 0x10 ;  /* 0x00000010ffcb7424 */ /* 0x000fe200078e00ff */
[----:B------:R-:W-:Y:S01]  /*173d0*/  F2FP.BF16.PACK_AB R135, R142, R135 ;  /* 0x000000878e87723e */ /* 0x000fe200000010ff */
[----:B------:R-:W-:Y:S01]  /*173e0*/  FADD.FTZ R227, -R204, R152 ;  /* 0x00000098cce37221 */ /* 0x000fe20000010100 */
[----:B------:R-:W-:Y:S01]  /*173f0*/  F2FP.BF16.PACK_AB R134, R140, R215 ;  /* 0x000000d78c86723e */ /* 0x000fe200000010ff */
[----:B------:R-:W-:Y:S02]  /*17400*/  FADD.FTZ R153, -R204, R153 ;  /* 0x00000099cc997221 */ /* 0x000fe40000010100 */
[----:B------:R-:W-:Y:S02]  /*17410*/  FMUL.FTZ R205, R202, R139 ;  /* 0x0000008bcacd7220 */ /* 0x000fe40000410000 */
[----:B------:R-:W-:-:S04]  /*17420*/  IMAD.WIDE.U32 R136, R148, R203, c[0x0][0x208] ;  /* 0x0000820094887625 */ /* 0x000fc800078e00cb */
[----:B------:R-:W-:Y:S01]  /*17430*/  IMAD.WIDE.U32 R138, R138, R203, c[0x0][0x208] ;  /* 0x000082008a8a7625 */ /* 0x000fe200078e00cb */
[----:B------:R0:W-:Y:S03]  /*17440*/  STG.E.128 [R136.64], R128 ;  /* 0x0000008088007986 */ /* 0x0001e6000c101d06 */
[C---:B------:R-:W-:Y:S01]  /*17450*/  FADD.FTZ R141, -R204.reuse, R146 ;  /* 0x00000092cc8d7221 */ /* 0x040fe20000010100 */
[----:B------:R1:W-:Y:S01]  /*17460*/  STG.E.128 [R138.64], R132 ;  /* 0x000000848a007986 */ /* 0x0003e2000c101d06 */
[C---:B------:R-:W-:Y:S02]  /*17470*/  FADD.FTZ R147, -R204.reuse, R147 ;  /* 0x00000093cc937221 */ /* 0x040fe40000010100 */
[----:B------:R-:W-:Y:S02]  /*17480*/  FADD.FTZ R235, -R204, R162 ;  /* 0x000000a2cceb7221 */ /* 0x000fe40000010100 */
[----:B------:R-:W-:-:S02]  /*17490*/  FMUL.FTZ R227, R202, R227 ;  /* 0x000000e3cae37220 */ /* 0x000fc40000410000 */
[----:B------:R-:W-:Y:S02]  /*174a0*/  FMUL.FTZ R162, R202, R153 ;  /* 0x00000099caa27220 */ /* 0x000fe40000410000 */
[C---:B------:R-:W-:Y:S02]  /*174b0*/  FADD.FTZ R231, -R204.reuse, R156 ;  /* 0x0000009ccce77221 */ /* 0x040fe40000010100 */
[----:B------:R-:W-:Y:S02]  /*174c0*/  FADD.FTZ R163, -R204, R163 ;  /* 0x000000a3cca37221 */ /* 0x000fe40000010100 */
[C---:B------:R-:W-:Y:S02]  /*174d0*/  FMUL.FTZ R141, R202.reuse, R141 ;  /* 0x0000008dca8d7220 */ /* 0x040fe40000410000 */
[----:B------:R-:W-:Y:S02]  /*174e0*/  FMUL.FTZ R156, R202, R147 ;  /* 0x00000093ca9c7220 */ /* 0x000fe40000410000 */
[----:B0-----:R-:W-:-:S02]  /*174f0*/  FFMA.FTZ R137, R85, R162, R29 ;  /* 0x000000a255897223 */ /* 0x001fc4000001001d */
[----:B-1----:R-:W-:Y:S02]  /*17500*/  FFMA.FTZ R132, R84, R227, R28 ;  /* 0x000000e354847223 */ /* 0x002fe4000001001c */
[C---:B------:R-:W-:Y:S02]  /*17510*/  FADD.FTZ R223, -R204.reuse, R150 ;  /* 0x00000096ccdf7221 */ /* 0x040fe40000010100 */
[C---:B------:R-:W-:Y:S01]  /*17520*/  FADD.FTZ R237, -R204.reuse, R164 ;  /* 0x000000a4cced7221 */ /* 0x040fe20000010100 */
[----:B------:R-:W-:Y:S01]  /*17530*/  F2FP.BF16.PACK_AB R132, R137, R132 ;  /* 0x000000848984723e */ /* 0x000fe200000010ff */
[C---:B------:R-:W-:Y:S02]  /*17540*/  FADD.FTZ R165, -R204.reuse, R165 ;  /* 0x000000a5cca57221 */ /* 0x040fe40000010100 */
[----:B------:R-:W-:Y:S02]  /*17550*/  FADD.FTZ R145, -R204, R145 ;  /* 0x00000091cc917221 */ /* 0x000fe40000010100 */
        /* <DEDUP_REMOVED lines=9> */
[----:B------:R-:W-:Y:S01]  /*175f0*/  FADD.FTZ R177, -R204, R178 ;  /* 0x000000b2ccb17221 */ /* 0x000fe20000010100 */
[----:B------:R-:W-:Y:S01]  /*17600*/  IADD3 R156, R148, 0x280, RZ ;  /* 0x00000280949c7810 */ /* 0x000fe20007ffe0ff */
[C---:B------:R-:W-:Y:S02]  /*17610*/  FADD.FTZ R179, -R204.reuse, R179 ;  /* 0x000000b3ccb37221 */ /* 0x040fe40000010100 */
[C---:B------:R-:W-:Y:S02]  /*17620*/  FADD.FTZ R229, -R204.reuse, R154 ;  /* 0x0000009acce57221 */ /* 0x040fe40000010100 */
[C---:B------:R-:W-:Y:S02]  /*17630*/  FADD.FTZ R180, -R204.reuse, R180 ;  /* 0x000000b4ccb47221 */ /* 0x040fe40000010100 */
[----:B------:R-:W-:-:S02]  /*17640*/  FADD.FTZ R181, -R204, R181 ;  /* 0x000000b5ccb57221 */ /* 0x000fc40000010100 */
[C---:B------:R-:W-:Y:S02]  /*17650*/  FMUL.FTZ R237, R202.reuse, R237 ;  /* 0x000000edcaed7220 */ /* 0x040fe40000410000 */
[----:B------:R-:W-:Y:S02]  /*17660*/  FMUL.FTZ R170, R202, R165 ;  /* 0x000000a5caaa7220 */ /* 0x000fe40000410000 */
[----:B------:R-:W-:Y:S02]  /*17670*/  FADD.FTZ R149, -R204, R149 ;  /* 0x00000095cc957221 */ /* 0x000fe40000010100 */
[----:B------:R-:W-:Y:S02]  /*17680*/  FMUL.FTZ R154, R202, R145 ;  /* 0x00000091ca9a7220 */ /* 0x000fe40000410000 */
[----:B------:R-:W-:Y:S02]  /*17690*/  FFMA.FTZ R137, R94, R235, R22 ;  /* 0x000000eb5e897223 */ /* 0x000fe40000010016 */
[----:B------:R-:W-:-:S02]  /*176a0*/  FFMA.FTZ R150, R95, R150, R23 ;  /* 0x000000965f967223 */ /* 0x000fc40000010017 */
[C---:B------:R-:W-:Y:S02]  /*176b0*/  FADD.FTZ R239, -R204.reuse, R160 ;  /* 0x000000a0ccef7221 */ /* 0x040fe40000010100 */
[----:B------:R-:W-:Y:S01]  /*176c0*/  FADD.FTZ R161, -R204, R161 ;  /* 0x000000a1cca17221 */ /* 0x000fe20000010100 */
[----:B------:R-:W-:Y:S01]  /*176d0*/  F2FP.BF16.PACK_AB R137, R150, R137 ;  /* 0x000000899689723e */ /* 0x000fe200000010ff */
[----:B------:R-:W-:Y:S02]  /*176e0*/  FMUL.FTZ R145, R202, R176 ;  /* 0x000000b0ca917220 */ /* 0x000fe40000410000 */
[C---:B------:R-:W-:Y:S02]  /*176f0*/  FADD.FTZ R245, -R204.reuse, R172 ;  /* 0x000000acccf57221 */ /* 0x040fe40000010100 */
[----:B------:R-:W-:Y:S02]  /*17700*/  FADD.FTZ R173, -R204, R173 ;  /* 0x000000adccad7221 */ /* 0x000fe40000010100 */
[----:B------:R-:W-:-:S02]  /*17710*/  FMUL.FTZ R160, R202, R151 ;  /* 0x00000097caa07220 */ /* 0x000fc40000410000 */
[C---:B------:R-:W-:Y:S02]  /*17720*/  FMUL.FTZ R177, R202.reuse, R177 ;  /* 0x000000b1cab17220 */ /* 0x040fe40000410000 */
[----:B------:R-:W-:Y:S02]  /*17730*/  FMUL.FTZ R146, R202, R179 ;  /* 0x000000b3ca927220 */ /* 0x000fe40000410000 */
[----:B------:R-:W-:Y:S02]  /*17740*/  FADD.FTZ R233, -R204, R158 ;  /* 0x0000009ecce97221 */ /* 0x000fe40000010100 */
[C---:B------:R-:W-:Y:S02]  /*17750*/  FMUL.FTZ R151, R202.reuse, R180 ;  /* 0x000000b4ca977220 */ /* 0x040fe40000410000 */
[----:B------:R-:W-:Y:S02]  /*17760*/  FMUL.FTZ R152, R202, R181 ;  /* 0x000000b5ca987220 */ /* 0x000fe40000410000 */
[----:B------:R-:W-:-:S02]  /*17770*/  FFMA.FTZ R138, R96, R237, R16 ;  /* 0x000000ed608a7223 */ /* 0x000fc40000010010 */
[----:B------:R-:W-:Y:S02]  /*17780*/  FFMA.FTZ R141, R97, R170, R17 ;  /* 0x000000aa618d7223 */ /* 0x000fe40000010011 */
[----:B------:R-:W-:Y:S02]  /*17790*/  FMUL.FTZ R158, R202, R149 ;  /* 0x00000095ca9e7220 */ /* 0x000fe40000410000 */
[C---:B------:R-:W-:Y:S01]  /*177a0*/  FADD.FTZ R155, -R204.reuse, R155 ;  /* 0x0000009bcc9b7221 */ /* 0x040fe20000010100 */
[----:B------:R-:W-:Y:S01]  /*177b0*/  F2FP.BF16.PACK_AB R138, R141, R138 ;  /* 0x0000008a8d8a723e */ /* 0x000fe200000010ff */
[C---:B------:R-:W-:Y:S02]  /*177c0*/  FADD.FTZ R157, -R204.reuse, R157 ;  /* 0x0000009dcc9d7221 */ /* 0x040fe40000010100 */
[----:B------:R-:W-:Y:S02]  /*177d0*/  FADD.FTZ R159, -R204, R159 ;  /* 0x0000009fcc9f7221 */ /* 0x000fe40000010100 */
[----:B------:R-:W-:-:S02]  /*177e0*/  FMUL.FTZ R143, R202, R143 ;  /* 0x0000008fca8f7220 */ /* 0x000fc40000410000 */
[----:B------:R-:W-:Y:S02]  /*177f0*/  FMUL.FTZ R142, R202, R161 ;  /* 0x000000a1ca8e7220 */ /* 0x000fe40000410000 */
[----:B------:R-:W-:Y:S02]  /*17800*/  FFMA.FTZ R149, R108, R145, R4 ;  /* 0x000000916c957223 */ /* 0x000fe40000010004 */
[C---:B------:R-:W-:Y:S02]  /*17810*/  FADD.FTZ R241, -R204.reuse, R166 ;  /* 0x000000a6ccf17221 */ /* 0x040fe40000010100 */
[----:B------:R-:W-:Y:S02]  /*17820*/  FADD.FTZ R167, -R204, R167 ;  /* 0x000000a7cca77221 */ /* 0x000fe40000010100 */
[C---:B------:R-:W-:Y:S02]  /*17830*/  FMUL.FTZ R245, R202.reuse, R245 ;  /* 0x000000f5caf57220 */ /* 0x040fe40000410000 */
[----:B------:R-:W-:-:S02]  /*17840*/  FMUL.FTZ R178, R202, R173 ;  /* 0x000000adcab27220 */ /* 0x000fc40000410000 */
[----:B------:R-:W-:Y:S02]  /*17850*/  FFMA.FTZ R145, R110, R177, R6 ;  /* 0x000000b16e917223 */ /* 0x000fe40000010006 */
[----:B------:R-:W-:Y:S02]  /*17860*/  FFMA.FTZ R150, R111, R146, R7 ;  /* 0x000000926f967223 */ /* 0x000fe40000010007 */
[C---:B------:R-:W-:Y:S02]  /*17870*/  FADD.FTZ R243, -R204.reuse, R168 ;  /* 0x000000a8ccf37221 */ /* 0x040fe40000010100 */
[----:B------:R-:W-:Y:S01]  /*17880*/  FADD.FTZ R169, -R204, R169 ;  /* 0x000000a9cca97221 */ /* 0x000fe20000010100 */
[----:B------:R-:W-:Y:S01]  /*17890*/  F2FP.BF16.PACK_AB R145, R150, R145 ;  /* 0x000000919691723e */ /* 0x000fe200000010ff */
[----:B------:R-:W-:Y:S01]  /*178a0*/  FADD.FTZ R171, -R204, R171 ;  /* 0x000000abccab7221 */ /* 0x000fe20000010100 */
[----:B------:R-:W-:Y:S01]  /*178b0*/  IADD3 R150, R148, 0x100, RZ ;  /* 0x0000010094967810 */ /* 0x000fe20007ffe0ff */
[----:B------:R-:W-:-:S02]  /*178c0*/  FADD.FTZ R247, -R204, R174 ;  /* 0x000000aeccf77221 */ /* 0x000fc40000010100 */
[----:B------:R-:W-:Y:S02]  /*178d0*/  FADD.FTZ R175, -R204, R182 ;  /* 0x000000b6ccaf7221 */ /* 0x000fe40000010100 */
[----:B------:R-:W-:Y:S02]  /*178e0*/  FMUL.FTZ R144, R202, R251 ;  /* 0x000000fbca907220 */ /* 0x000fe40000410000 */
[----:B------:R-:W-:Y:S02]  /*178f0*/  FFMA.FTZ R151, R112, R151, R56 ;  /* 0x0000009770977223 */ /* 0x000fe40000010038 */
[----:B------:R-:W-:Y:S02]  /*17900*/  FFMA.FTZ R152, R113, R152, R57 ;  /* 0x0000009871987223 */ /* 0x000fe40000010039 */
[----:B------:R-:W-:Y:S02]  /*17910*/  FADD.FTZ R183, -R204, R183 ;  /* 0x000000b7ccb77221 */ /* 0x000fe40000010100 */
[----:B------:R-:W-:Y:S01]  /*17920*/  FMUL.FTZ R223, R202, R223 ;  /* 0x000000dfcadf7220 */ /* 0x000fe20000410000 */
[----:B------:R-:W-:Y:S01]  /*17930*/  F2FP.BF16.PACK_AB R146, R152, R151 ;  /* 0x000000979892723e */ /* 0x000fe200000010ff */
[----:B------:R-:W-:Y:S01]  /*17940*/  FFMA.FTZ R205, R76, R205, R36 ;  /* 0x000000cd4ccd7223 */ /* 0x000fe20000010024 */
[----:B------:R-:W-:Y:S01]  /*17950*/  IADD3 R152, R148, 0x180, RZ ;  /* 0x0000018094987810 */ /* 0x000fe20007ffe0ff */
[----:B------:R-:W-:-:S02]  /*17960*/  FFMA.FTZ R154, R77, R154, R37 ;  /* 0x0000009a4d9a7223 */ /* 0x000fc40000010025 */
[C---:B------:R-:W-:Y:S02]  /*17970*/  FMUL.FTZ R229, R202.reuse, R229 ;  /* 0x000000e5cae57220 */ /* 0x040fe40000410000 */
[----:B------:R-:W-:Y:S01]  /*17980*/  FMUL.FTZ R164, R202, R155 ;  /* 0x0000009bcaa47220 */ /* 0x000fe20000410000 */
[----:B------:R-:W-:Y:S01]  /*17990*/  F2FP.BF16.PACK_AB R128, R154, R205 ;  /* 0x000000cd9a80723e */ /* 0x000fe200000010ff */
[----:B------:R-:W-:Y:S01]  /*179a0*/  FMUL.FTZ R231, R202, R231 ;  /* 0x000000e7cae77220 */ /* 0x000fe20000410000 */
[----:B------:R-:W-:Y:S01]  /*179b0*/  IADD3 R154, R148, 0x200, RZ ;  /* 0x00000200949a7810 */ /* 0x000fe20007ffe0ff */
        /* <DEDUP_REMOVED lines=8> */
[----:B------:R-:W-:Y:S01]  /*17a40*/  FMUL.FTZ R241, R202, R241 ;  /* 0x000000f1caf17220 */ /* 0x000fe20000410000 */
[----:B------:R-:W-:Y:S01]  /*17a50*/  IADD3 R158, R148, 0x300, RZ ;  /* 0x00000300949e7810 */ /* 0x000fe20007ffe0ff */
[----:B------:R-:W-:-:S02]  /*17a60*/  FMUL.FTZ R172, R202, R167 ;  /* 0x000000a7caac7220 */ /* 0x000fc40000410000 */
[----:B------:R-:W-:Y:S02]  /*17a70*/  FFMA.FTZ R142, R104, R245, R8 ;  /* 0x000000f5688e7223 */ /* 0x000fe40000010008 */
[----:B------:R-:W-:Y:S02]  /*17a80*/  FFMA.FTZ R147, R105, R178, R9 ;  /* 0x000000b269937223 */ /* 0x000fe40000010009 */
[C---:B------:R-:W-:Y:S02]  /*17a90*/  FMUL.FTZ R243, R202.reuse, R243 ;  /* 0x000000f3caf37220 */ /* 0x040fe40000410000 */
[C---:B------:R-:W-:Y:S01]  /*17aa0*/  FMUL.FTZ R140, R202.reuse, R169 ;  /* 0x000000a9ca8c7220 */ /* 0x040fe20000410000 */
[----:B------:R-:W-:Y:S01]  /*17ab0*/  F2FP.BF16.PACK_AB R142, R147, R142 ;  /* 0x0000008e938e723e */ /* 0x000fe200000010ff */
[C---:B------:R-:W-:Y:S02]  /*17ac0*/  FMUL.FTZ R201, R202.reuse, R201 ;  /* 0x000000c9cac97220 */ /* 0x040fe40000410000 */
[----:B------:R-:W-:-:S02]  /*17ad0*/  FMUL.FTZ R174, R202, R171 ;  /* 0x000000abcaae7220 */ /* 0x000fc40000410000 */
[C---:B------:R-:W-:Y:S02]  /*17ae0*/  FMUL.FTZ R247, R202.reuse, R247 ;  /* 0x000000f7caf77220 */ /* 0x040fe40000410000 */
[C---:B------:R-:W-:Y:S02]  /*17af0*/  FMUL.FTZ R182, R202.reuse, R249 ;  /* 0x000000f9cab67220 */ /* 0x040fe40000410000 */
[C---:B------:R-:W-:Y:S02]  /*17b00*/  FMUL.FTZ R175, R202.reuse, R175 ;  /* 0x000000afcaaf7220 */ /* 0x040fe40000410000 */
        /* <DEDUP_REMOVED lines=23> */
[----:B------:R-:W-:-:S02]  /*17c80*/  FFMA.FTZ R174, R103, R174, R15 ;  /* 0x000000ae67ae7223 */ /* 0x000fc4000001000f */
[----:B------:R-:W-:Y:S01]  /*17c90*/  FFMA.FTZ R243, R100, R243, R12 ;  /* 0x000000f364f37223 */ /* 0x000fe2000001000c */
[----:B------:R-:W-:Y:S01]  /*17ca0*/  F2FP.BF16.PACK_AB R143, R182, R143 ;  /* 0x0000008fb68f723e */ /* 0x000fe200000010ff */
[----:B------:R-:W-:Y:S01]  /*17cb0*/  FFMA.FTZ R140, R101, R140, R13 ;  /* 0x0000008c658c7223 */ /* 0x000fe2000001000d */
[----:B------:R-:W-:Y:S01]  /*17cc0*/  F2FP.BF16.PACK_AB R141, R174, R201 ;  /* 0x000000c9ae8d723e */ /* 0x000fe200000010ff */
[----:B------:R-:W-:Y:S02]  /*17cd0*/  FFMA.FTZ R147, R114, R175, R58 ;  /* 0x000000af72937223 */ /* 0x000fe4000001003a */
        /* <DEDUP_REMOVED lines=13> */
.L_x_23114:
[----:B-1----:R-:W-:Y:S05]  /*17db0*/  BSYNC B0 ;  /* 0x0000000000007941 */ /* 0x002fea0003800000 */
.L_x_23113:
[----:B------:R-:W-:Y:S02]  /*17dc0*/  IADD3 R198, R198, c[0x0][0x160], RZ ;  /* 0x00005800c6c67a10 */ /* 0x000fe40007ffe0ff */
[----:B------:R-:W-:-:S02]  /*17dd0*/  LOP3.LUT P1, RZ, R189, 0xff, RZ, 0xc0, !PT ;  /* 0x000000ffbdff7812 */ /* 0x000fc4000782c0ff */
[----:B------:R-:W-:Y:S02]  /*17de0*/  ISETP.GE.AND P0, PT, R198, c[0x0][0x164], PT ;  /* 0x00005900c6007a0c */ /* 0x000fe40003f06270 */
[----:B------:R-:W-:-:S11]  /*17df0*/  SEL R189, RZ, 0x1, P1 ;  /* 0x00000001ffbd7807 */ /* 0x000fd60000800000 */
[----:B0-----:R-:W-:Y:S01]  /*17e00*/  @P0 CALL.REL.NOINC `(.L_x_23115) ;  /* 0x0000001000000944 */ /* 0x001fe20003c00000 */
[----:B------:R-:W-:Y:S05]  /*17e10*/  BRA `(.L_x_23116) ;  /* 0xfffe8b9000007947 */ /* 0x000fea000383ffff */
.L_x_23115:
[----:B------:R-:W-:Y:S05]  /*17e20*/  EXIT ;  /* 0x000000000000794d */ /* 0x000fea0003800000 */
.L_x_23111:
[----:B------:R-:W-:Y:S01]  /*17e30*/  MOV R209, 0x1 ;  /* 0x0000000100d17802 */ /* 0x000fe20000000f00 */
[----:B0-----:R-:W-:Y:S01]  /*17e40*/  IMAD.MOV.U32 R205, RZ, RZ, 0x1f ;  /* 0x0000001fffcd7424 */ /* 0x001fe200078e00ff */
[----:B------:R-:W-:Y:S01]  /*17e50*/  MOV R206, 0x17e80 ;  /* 0x00017e8000ce7802 */ /* 0x000fe20000000f00 */
[----:B------:R-:W-:Y:S02]  /*17e60*/  IMAD.MOV.U32 R208, RZ, RZ, -0x1 ;  /* 0xffffffffffd07424 */ /* 0x000fe400078e00ff */
[----:B------:R-:W-:Y:S05]  /*17e70*/  CALL.REL.NOINC `($__internal_75_$__cuda_sm70_shflsync_bfly_p) ;  /* 0x00000a9000007944 */ /* 0x000fea0003c00000 */
[----:B-1----:R-:W-:Y:S01]  /*17e80*/  MOV R204, R209 ;  /* 0x000000d100cc7202 */ /* 0x002fe20000000f00 */
[----:B0-----:R-:W-:Y:S05]  /*17e90*/  BRA `(.L_x_23117) ;  /* 0xffffe4b000007947 */ /* 0x001fea000383ffff */
.L_x_23112:
[----:B------:R-:W-:Y:S01]  /*17ea0*/  IMAD.MOV.U32 R209, RZ, RZ, 0x2 ;  /* 0x00000002ffd17424 */ /* 0x000fe200078e00ff */
[----:B------:R-:W-:Y:S01]  /*17eb0*/  MOV R208, 0xffffffff ;  /* 0xffffffff00d07802 */ /* 0x000fe20000000f00 */
[----:B------:R-:W-:Y:S01]  /*17ec0*/  IMAD.MOV.U32 R205, RZ, RZ, 0x1f ;  /* 0x0000001fffcd7424 */ /* 0x000fe200078e00ff */
[----:B------:R-:W-:Y:S02]  /*17ed0*/  MOV R206, 0x17ef0 ;  /* 0x00017ef000ce7802 */ /* 0x000fe40000000f00 */
[----:B------:R-:W-:Y:S05]  /*17ee0*/  CALL.REL.NOINC `($__internal_75_$__cuda_sm70_shflsync_bfly_p) ;  /* 0x00000a2000007944 */ /* 0x000fea0003c00000 */
[----:B01----:R-:W-:Y:S01]  /*17ef0*/  FADD.FTZ R210, R210, R209 ;  /* 0x000000d1d2d27221 */ /* 0x003fe20000010000 */
[----:B------:R-:W-:Y:S01]  /*17f00*/  MOV R208, 0xffffffff ;  /* 0xffffffff00d07802 */ /* 0x000fe20000000f00 */
[----:B------:R-:W-:Y:S01]  /*17f10*/  IMAD.MOV.U32 R209, RZ, RZ, 0x4 ;  /* 0x00000004ffd17424 */ /* 0x000fe200078e00ff */
[----:B------:R-:W-:Y:S01]  /*17f20*/  MOV R206, 0x17f50 ;  /* 0x00017f5000ce7802 */ /* 0x000fe20000000f00 */
[----:B------:R-:W-:-:S02]  /*17f30*/  IMAD.MOV.U32 R205, RZ, RZ, 0x1f ;  /* 0x0000001fffcd7424 */ /* 0x000fc400078e00ff */
        /* <DEDUP_REMOVED lines=131> */
[----:B------:R-:W-:Y:S05]  /*18770*/  CALL.REL.NOINC `($__internal_75_$__cuda_sm70_shflsync_bfly_p) ;  /* 0x0000019000007944 */ /* 0x000fea0003c00000 */
[----:B01----:R-:W-:Y:S01]  /*18780*/  FADD.FTZ R210, R210, R209 ;  /* 0x000000d1d2d27221 */ /* 0x003fe20000010000 */
[----:B------:R-:W-:Y:S01]  /*18790*/  MOV R208, 0xffffffff ;  /* 0xffffffff00d07802 */ /* 0x000fe20000000f00 */
[----:B------:R-:W-:Y:S01]  /*187a0*/  IMAD.MOV.U32 R209, RZ, RZ, 0x2 ;  /* 0x00000002ffd17424 */ /* 0x000fe200078e00ff */
[----:B------:R-:W-:Y:S01]  /*187b0*/  MOV R206, 0x187e0 ;  /* 0x000187e000ce7802 */ /* 0x000fe20000000f00 */
[----:B------:R-:W-:Y:S02]  /*187c0*/  IMAD.MOV.U32 R205, RZ, RZ, 0x1f ;  /* 0x0000001fffcd7424 */ /* 0x000fe400078e00ff */
        /* <DEDUP_REMOVED lines=19> */
[----:B01----:R-:W-:Y:S05]  /*18900*/  BRA `(.L_x_23118) ;  /* 0xffffe28000007947 */ /* 0x003fea000383ffff */
        .weak           $__internal_75_$__cuda_sm70_shflsync_bfly_p
        .type           $__internal_75_$__cuda_sm70_shflsync_bfly_p,@function
        .size           $__internal_75_$__cuda_sm70_shflsync_bfly_p,(.L_x_44915 - $__internal_75_$__cuda_sm70_shflsync_bfly_p)
$__internal_75_$__cuda_sm70_shflsync_bfly_p:
[----:B------:R-:W-:Y:S01]  /*18910*/  IMAD.MOV.U32 R207, RZ, RZ, 0x0 ;  /* 0x00000000ffcf7424 */ /* 0x000fe200078e00ff */
[----:B------:R-:W-:Y:S04]  /*18920*/  WARPSYNC R208 ;  /* 0x000000d000007348 */ /* 0x000fe80003800000 */
[----:B------:R0:W1:Y:S01]  /*18930*/  SHFL.BFLY PT, R209, R210, R209, R205 ;  /* 0x0c0000d1d2d17389 */ /* 0x00006200000e00cd */
[----:B------:R-:W-:Y:S05]  /*18940*/  RET.REL.NODEC R206 `(_ZN10layer_norm13ln_fwd_kernelINS_13Kernel_traitsIf13__nv_bfloat16fS2_fjLj7168ELj1ELj1ELj4ELj16ENS_18Kernel_traits_baseILj7168EfS2_fS2_fjLj128EEEEELb1ELb0ELb1ELb1EEEvNS_9FwdParamsE) ;  /* 0xfffe76b0ce007950 */ /* 0x000fea0003c3ffff */
.L_x_23119:
        /* <DEDUP_REMOVED lines=11> */
.L_x_44915:


//--------------------- .text._ZN10layer_norm13ln_fwd_kernelINS_13Kernel_traitsIf13__nv_bfloat16fS2_fjLj7168ELj1ELj1ELj4ELj16ENS_18Kernel_traits_baseILj7168EfS2_fS2_fjLj128EEEEELb1ELb1ELb0ELb0EEEvNS_9FwdParamsE --------------------------
	.section	.text._ZN10layer_norm13ln_fwd_kernelINS_13Kernel_traitsIf13__nv_bfloat16fS2_fjLj7168ELj1ELj1ELj4ELj16ENS_18Kernel_traits_baseILj7168EfS2_fS2_fjLj128EEEEELb1ELb1ELb0ELb0EEEvNS_9FwdParamsE,"ax",@progbits
	.sectioninfo	@"SHI_REGISTERS=255"
	.align	128
        .global         _ZN10layer_norm13ln_fwd_kernelINS_13Kernel_traitsIf13__nv_bfloat16fS2_fjLj7168ELj1ELj1ELj4ELj16ENS_18Kernel_traits_baseILj7168EfS2_fS2_fjLj128EEEEELb1ELb1ELb0ELb0EEEvNS_9FwdParamsE
        .type           _ZN10layer_norm13ln_fwd_kernelINS_13Kernel_traitsIf13__nv_bfloat16fS2_fjLj7168ELj1ELj1ELj4ELj16ENS_18Kernel_traits_baseILj7168EfS2_fS2_fjLj128EEEEELb1ELb1ELb0ELb0EEEvNS_9FwdParamsE,@function
        .size           _ZN10layer_norm13ln_fwd_kernelINS_13Kernel_traitsIf13__nv_bfloat16fS2_fjLj7168ELj1ELj1ELj4ELj16ENS_18Kernel_traits_baseILj7168EfS2_fS2_fjLj128EEEEELb1ELb1ELb0ELb0EEEvNS_9FwdParamsE,(.L_x_44916 - _ZN10layer_norm13ln_fwd_kernelINS_13Kernel_traitsIf13__nv_bfloat16fS2_fjLj7168ELj1ELj1ELj4ELj16ENS_18Kernel_traits_baseILj7168EfS2_fS2_fjLj128EEEEELb1ELb1ELb0ELb0EEEvNS_9FwdParamsE)
        .other          _ZN10layer_norm13ln_fwd_kernelINS_13Kernel_traitsIf13__nv_bfloat16fS2_fjLj7168ELj1ELj1ELj4ELj16ENS_18Kernel_traits_baseILj7168EfS2_fS2_fjLj128EEEEELb1ELb1ELb0ELb0EEEvNS_9FwdParamsE,@"STO_CUDA_ENTRY STV_DEFAULT"
_ZN10layer_norm13ln_fwd_kernelINS_13Kernel_traitsIf13__nv_bfloat16fS2_fjLj7168ELj1ELj1ELj4ELj16ENS_18Kernel_traits_baseILj7168EfS2_fS2_fjLj128EEEEELb1ELb1ELb0ELb0EEEvNS_9FwdParamsE:
.text._ZN10layer_norm13ln_fwd_kernelINS_13Kernel_traitsIf13__nv_bfloat16fS2_fjLj7168ELj1ELj1ELj4ELj16ENS_18Kernel_traits_baseILj7168EfS2_fS2_fjLj128EEEEELb1ELb1ELb0ELb0EEEvNS_9FwdParamsE:
[----:B------:R-:W-:-:S04]  /*0000*/  IMAD.MOV.U32 R1, RZ, RZ, c[0x0][0x28] ;  /* 0x00000a00ff017624 */ /* 0x000fc800078e00ff */
[----:B------:R-:W-:Y:S01]  /*0010*/  ULDC.U8 UR4, c[0x0][0x244] ;  /* 0x0000910000047ab9 */ /* 0x000fe20000000000 */
[----:B------:R-:W-:Y:S01]  /*0020*/  IADD3 R1, R1, -0x18, RZ ;  /* 0xffffffe801017810 */ /* 0x000fe20007ffe0ff */
[----:B------:R-:W-:Y:S01]  /*0030*/  ULDC.64 UR6, c[0x0][0x118] ;  /* 0x0000460000067ab9 */ /* 0x000fe20000000a00 */
[----:B------:R-:W-:Y:S01]  /*0040*/  ISETP.NE.AND P0, PT, RZ, UR4, PT ;  /* 0x00000004ff007c0c */ /* 0x000fe2000bf05270 */
[----:B------:R-:W-:Y:S01]  /*0050*/  ULDC.64 UR4, c[0x0][0x230] ;  /* 0x00008c0000047ab9 */ /* 0x000fe20000000a00 */
[----:B------:R-:W-:Y:S01]  /*0060*/  MOV R9, c[0x0][0x23c] ;  /* 0x00008f0000097a02 */ /* 0x000fe20000000f00 */
[----:B------:R-:W-:Y:S02]  /*0070*/  IMAD.U32 R2, RZ, RZ, UR4 ;  /* 0x00000004ff027e24 */ /* 0x000fe4000f8e00ff */
[----:B------:R-:W-:Y:S02]  /*0080*/  IMAD.U32 R3, RZ, RZ, UR5 ;  /* 0x00000005ff037e24 */ /* 0x000fe4000f8e00ff */
[----:B------:R-:W-:-:S06]  /*0090*/  IMAD.MOV.U32 R0, RZ, RZ, c[0x0][0x238] ;  /* 0x00008e00ff007624 */ /* 0x000fcc00078e00ff */
[----:B------:R-:W2:Y:S01]  /*00a0*/  @P0 LDG.E.64 R2, [R2.64] ;  /* 0x0000000602020981 */ /* 0x000ea2000c1e1b00 */
[----:B------:R-:W-:Y:S02]  /*00b0*/  @P0 IMAD.MOV.U32 R12, RZ, RZ, R0 ;  /* 0x000000ffff0c0224 */ /* 0x000fe400078e0000 */
        /* <DEDUP_REMOVED lines=8> */
[----:B--2---:R-:W0:Y:S08]  /*0140*/  @P0 R2UR UR4, R2 ;  /* 0x00000000020403c2 */ /* 0x004e3000000e0000 */
[----:B------:R1:W2:Y:S01]  /*0150*/  @P0 R2UR UR5, R3 ;  /* 0x00000000030503c2 */ /* 0x0002a200000e0000 */
[----:B---3--:R-:W-:-:S05]  /*0160*/  @P0 IADD3 R0, P1, R4, c[0x0][0x240], RZ ;  /* 0x0000900004000a10 */ /* 0x008fca0007f3e0ff */
        /* <DEDUP_REMOVED lines=65> */
[----:B------:R-:W-:Y:S01]  /*0580*/  HFMA2.MMA R4, -RZ, RZ, 0, 1.9073486328125e-06 ;  /* 0x00000020ff047435 */ /* 0x000fe200000001ff */
[----:B------:R-:W-:Y:S01]  /*0590*/  ISETP.NE.U32.AND P0, PT, RZ, c[0x0][0x218], PT ;  /* 0x00008600ff007a0c */ /* 0x000fe20003f05070 */
[----:B------:R-:W-:Y:S01]  /*05a0*/  CS2R R14, SRZ ;  /* 0x00000000000e7805 */ /* 0x000fe2000001ff00 */
[----:B------:R-:W-:Y:S01]  /*05b0*/  CS2R R12, SRZ ;  /* 0x00000000000c7805 */ /* 0x000fe2000001ff00 */
[----:B------:R-:W-:Y:S01]  /*05c0*/  CS2R R18, SRZ ;  /* 0x0000000000127805 */ /* 0x000fe2000001ff00 */
[----:B------:R-:W-:Y:S01]  /*05d0*/  ISETP.NE.AND.EX P0, PT, RZ, c[0x0][0x21c], PT, P0 ;  /* 0x00008700ff007a0c */ /* 0x000fe20003f05300 */
[----:B------:R-:W-:-:S04]  /*05e0*/  CS2R R16, SRZ ;  /* 0x0000000000107805 */ /* 0x000fc8000001ff00 */
[----:B------:R-:W-:-:S05]  /*05f0*/  IMAD.WIDE.U32 R4, R3, R4, c[0x0][0x1b0] ;  /* 0x00006c0003047625 */ /* 0x000fca00078e0004 */
[----:B------:R-:W2:Y:S03]  /*0600*/  LDG.E.128 R24, [R4.64] ;  /* 0x0000000604187981 */ /* 0x000ea6000c1e1d00 */
[C---:B------:R-:W-:Y:S01]  /*0610*/  @P0 LEA R6, P1, R3.reuse, c[0x0][0x218], 0x5 ;  /* 0x0000860003060a11 */ /* 0x040fe200078228ff */
[----:B------:R0:W5:Y:S03]  /*0620*/  LDG.E.128 R248, [R4.64+0x10] ;  /* 0x0000100604f87981 */ /* 0x000166000c1e1d00 */
        /* <DEDUP_REMOVED lines=8> */
[----:B--2---:R0:W-:Y:S04]  /*06b0*/  STL.64 [R1], R24 ;  /* 0x0000001801007387 */ /* 0x0041e80000100a00 */
[----:B------:R0:W-:Y:S02]  /*06c0*/  STL.64 [R1+0x8], R26 ;  /* 0x0000081a01007387 */ /* 0x0001e40000100a00 */
.L_x_23121:
[----:B------:R-:W-:Y:S05]  /*06d0*/  BSYNC B0 ;  /* 0x0000000000007941 */ /* 0x000fea0003800000 */
.L_x_23120:
[----:B------:R-:W-:Y:S01]  /*06e0*/  BSSY B0, `(.L_x_23122) ;  /* 0x0000015000007945 */ /* 0x000fe20003800000 */
[----:B------:R-:W-:Y:S05]  /*06f0*/  @!P5 BRA `(.L_x_23123) ;  /* 0x000001300000d947 */ /* 0x000fea0003800000 */
[----:B------:R-:W-:Y:S01]  /*0700*/  ISETP.NE.U32.AND P0, PT, RZ, c[0x0][0x218], PT ;  /* 0x00008600ff007a0c */ /* 0x000fe20003f05070 */
[----:B------:R-:W-:Y:S01]  /*0710*/  IMAD.MOV.U32 R36, RZ, RZ, 0x20 ;  /* 0x00000020ff247424 */ /* 0x000fe200078e00ff */
[----:B------:R-:W-:Y:S01]  /*0720*/  CS2R R22, SRZ ;  /* 0x0000000000167805 */ /* 0x000fe2000001ff00 */
[----:B0-----:R-:W-:Y:S01]  /*0730*/  CS2R R20, SRZ ;  /* 0x0000000000147805 */ /* 0x001fe2000001ff00 */
        /* <DEDUP_REMOVED lines=15> */
.L_x_23123:
[----:B------:R-:W-:Y:S05]  /*0830*/  BSYNC B0 ;  /* 0x0000000000007941 */ /* 0x000fea0003800000 */
.L_x_23122:
        /* <DEDUP_REMOVED lines=21> */
.L_x_23125:
[----:B------:R-:W-:Y:S05]  /*0990*/  BSYNC B0 ;  /* 0x0000000000007941 */ /* 0x000fea0003800000 */
.L_x_23124:
        /* <DEDUP_REMOVED lines=21> */
.L_x_23127:
[----:B------:R-:W-:Y:S05]  /*0af0*/  BSYNC B0 ;  /* 0x0000000000007941 */ /* 0x000fea0003800000 */
.L_x_23126:
        /* <DEDUP_REMOVED lines=21> */
.L_x_23129:
[----:B------:R-:W-:Y:S05]  /*0c50*/  BSYNC B0 ;  /* 0x0000000000007941 */ /* 0x000fea0003800000 */
.L_x_23128:
        /* <DEDUP_REMOVED lines=29> */
.L_x_23131:
[----:B------:R-:W-:Y:S05]  /*0e30*/  BSYNC B0 ;  /* 0x0000000000007941 */ /* 0x000fea0003800000 */
.L_x_23130:
        /* <DEDUP_REMOVED lines=29> */
.L_x_23133:
[----:B------:R-:W-:Y:S05]  /*1010*/  BSYNC B0 ;  /* 0x0000000000007941 */ /* 0x000fea0003800000 */
.L_x_23132:
[----:B------:R-:W-:Y:S02]  /*1020*/  ISETP.GE.AND P0, PT, R232, c[0x0][0x164], PT ;  /* 0x00005900e8007a0c */ /* 0x000fe40003f06270 */
[----:B------:R-:W-:Y:S02]  /*1030*/  LOP3.LUT R161, R161, UR23, R156, 0x96, !PT ;  /* 0x00000017a1a17c12 */ /* 0x000fe4000f8e969c */
[----:B------:R-:W-:-:S09]  /*1040*/  LOP3.LUT R159, R159, UR24, R154, 0x96, !PT ;  /* 0x000000189f9f7c12 */ /* 0x000fd2000f8e969a */
[----:B------:R-:W-:Y:S05]  /*1050*/  @P0 EXIT ;  /* 0x000000000000094d */ /* 0x000fea0003800000 */
[----:B------:R-:W-:Y:S01]  /*1060*/  SHF.R.S32.HI R2, RZ, 0x3, R2 ;  /* 0x00000003ff027819 */ /* 0x000fe20000011402 */
[----:B0-----:R-:W-:Y:S01]  /*1070*/  IMAD R6, R158, -0x2daee0ad, RZ ;  /* 0xd2511f539e067824 */ /* 0x001fe200078e02ff */
[----:B------:R-:W-:Y:S01]  /*1080*/  LOP3.LUT R4, R252, 0x60, RZ, 0xc0, !PT ;  /* 0x00000060fc047812 */ /* 0x000fe200078ec0ff */
[----:B------:R-:W-:Y:S01]  /*1090*/  IMAD.HI.U32 R5, R161, -0x2daee0ad, RZ ;  /* 0xd2511f53a1057827 */ /* 0x000fe200078e00ff */
[----:B------:R-:W-:Y:S01]  /*10a0*/  LOP3.LUT R3, R2, 0x7f, RZ, 0xc0, !PT ;  /* 0x0000007f02037812 */ /* 0x000fe200078ec0ff */
[----:B------:R-:W-:Y:S01]  /*10b0*/  ULDC.U8 UR8, c[0x0][0x1f0] ;  /* 0x00007c0000087ab9 */ /* 0x000fe20000000000 */
[----:B------:R-:W-:Y:S01]  /*10c0*/  SHF.R.U32.HI R2, RZ, 0x2, R2 ;  /* 0x00000002ff027819 */ /* 0x000fe20000011602 */
[----:B------:R-:W-:Y:S01]  /*10d0*/  IMAD R152, R160, -0x326172a9, RZ ;  /* 0xcd9e8d57a0987824 */ /* 0x000fe200078e02ff */
[----:B------:R-:W-:Y:S01]  /*10e0*/  LOP3.LUT R5, R5, UR26, R6, 0x96, !PT ;  /* 0x0000001a05057c12 */ /* 0x000fe2000f8e9606 */
[----:B------:R-:W-:Y:S01]  /*10f0*/  IMAD.IADD R4, R3, 0x1, -R4 ;  /* 0x0000000103047824 */ /* 0x000fe200078e0a04 */
[----:B------:R-:W-:Y:S01]  /*1100*/  LOP3.LUT R153, R2, 0x3fffffe0, RZ, 0xc0, !PT ;  /* 0x3fffffe002997812 */ /* 0x000fe200078ec0ff */
[----:B------:R-:W-:Y:S01]  /*1110*/  IMAD.HI.U32 R7, R159, -0x326172a9, RZ ;  /* 0xcd9e8d579f077827 */ /* 0x000fe200078e00ff */
[----:B------:R-:W-:-:S02]  /*1120*/  SHF.L.U32 R2, R252, 0x5, RZ ;  /* 0x00000005fc027819 */ /* 0x000fc400000006ff */
[----:B------:R-:W-:Y:S01]  /*1130*/  IMNMX R4, RZ, R4, !PT ;  /* 0x00000004ff047217 */ /* 0x000fe20007800200 */
[----:B------:R-:W-:Y:S01]  /*1140*/  IMAD.MOV.U32 R242, RZ, RZ, 0x1 ;  /* 0x00000001fff27424 */ /* 0x000fe200078e00ff */
[----:B------:R-:W-:Y:S01]  /*1150*/  LOP3.LUT R2, R2, 0x3e0, RZ, 0xc0, !PT ;  /* 0x000003e002027812 */ /* 0x000fe200078ec0ff */
[----:B------:R-:W-:Y:S01]  /*1160*/  IMAD R6, R159, -0x326172a9, RZ ;  /* 0xcd9e8d579f067824 */ /* 0x000fe200078e02ff */
[----:B------:R-:W-:Y:S02]  /*1170*/  IMNMX R4, R4, 0x20, PT ;  /* 0x0000002004047817 */ /* 0x000fe40003800200 */
[----:B------:R-:W-:Y:S01]  /*1180*/  LOP3.LUT R7, R7, UR25, R152, 0x96, !PT ;  /* 0x0000001907077c12 */ /* 0x000fe2000f8e9698 */
[----:B------:R-:W-:Y:S01]  /*1190*/  IMAD.IADD R2, R3, 0x1, -R2 ;  /* 0x0000000103027824 */ /* 0x000fe200078e0a02 */
[----:B------:R-:W-:Y:S01]  /*11a0*/  LOP3.LUT R3, R0, 0x3, RZ, 0xc0, !PT ;  /* 0x0000000300037812 */ /* 0x000fe200078ec0ff */
[----:B------:R-:W-:-:S03]  /*11b0*/  IMAD.IADD R4, R4, 0x1, R153 ;  /* 0x0000000104047824 */ /* 0x000fc600078e0299 */
[----:B------:R-:W-:Y:S01]  /*11c0*/  IMNMX R2, RZ, R2, !PT ;  /* 0x00000002ff027217 */ /* 0x000fe20007800200 */
[----:B------:R-:W-:-:S03]  /*11d0*/  IMAD.SHL.U32 R4, R4, 0x8, RZ ;  /* 0x0000000804047824 */ /* 0x000fc600078e00ff */
[----:B------:R-:W-:Y:S01]  /*11e0*/  IMNMX R2, R2, 0x20, PT ;  /* 0x0000002002027817 */ /* 0x000fe20003800200 */
[----:B------:R0:W1:Y:S04]  /*11f0*/  I2F.U32 R243, R4 ;  /* 0x0000000400f37306 */ /* 0x0000680000201000 */
[----:B------:R-:W-:Y:S02]  /*1200*/  IMAD.IADD R153, R153, 0x1, R2 ;  /* 0x0000000199997824 */ /* 0x000fe400078e0202 */
[----:B------:R-:W-:-:S03]  /*1210*/  IMAD.MOV.U32 R2, RZ, RZ, RZ ;  /* 0x000000ffff027224 */ /* 0x000fc600078e00ff */
[----:B------:R-:W-:Y:S01]  /*1220*/  SHF.L.U32 R0, R153, 0x3, RZ ;  /* 0x0000000399007819 */ /* 0x000fe200000006ff */
[----:B0-----:R-:W-:-:S04]  /*1230*/  IMAD R4, R161, -0x2daee0ad, RZ ;  /* 0xd2511f53a1047824 */ /* 0x001fc800078e02ff */
[----:B------:R0:W-:Y:S01]  /*1240*/  STL [R1+0x10], R0 ;  /* 0x0000100001007387 */ /* 0x0001e20000100800 */
[----:B-1----:R-:W1:Y:S02]  /*1250*/  MUFU.RCP R243, R243 ;  /* 0x000000f300f37308 */ /* 0x002e640000001000 */
.L_x_23557:
[----:B------:R-:W-:Y:S02]  /*1260*/  ISETP.NE.U32.AND P0, PT, RZ, c[0x0][0x1c0], PT ;  /* 0x00007000ff007a0c */ /* 0x000fe40003f05070 */
[----:B------:R-:W-:Y:S02]  /*1270*/  LOP3.LUT P1, RZ, R8, 0x8, RZ, 0xc0, !PT ;  /* 0x0000000808ff7812 */ /* 0x000fe4000782c0ff */
[----:B------:R-:W-:-:S13]  /*1280*/  ISETP.NE.AND.EX P0, PT, RZ, c[0x0][0x1c4], PT, P0 ;  /* 0x00007100ff007a0c */ /* 0x000fda0003f05300 */
[----:B------:R-:W-:-:S04]  /*1290*/  @P0 IMAD.MOV.U32 R217, RZ, RZ, 0x2 ;  /* 0x00000002ffd90424 */ /* 0x000fc800078e00ff */
[----:B------:R-:W-:-:S06]  /*12a0*/  @P0 IMAD.WIDE R216, R232, R217, c[0x0][0x1c0] ;  /* 0x00007000e8d80625 */ /* 0x000fcc00078e02d9 */
[----:B------:R2:W3:Y:S01]  /*12b0*/  @P0 LDG.E.U16 R217, [R216.64] ;  /* 0x00000006d8d90981 */ /* 0x0004e2000c1e1500 */
[----:B0-----:R-:W-:Y:S01]  /*12c0*/  IMAD R0, R232, c[0x0][0x168], RZ ;  /* 0x00005a00e8007a24 */ /* 0x001fe200078e02ff */
[----:B------:R-:W-:Y:S04]  /*12d0*/  BSSY B0, `(.L_x_23134) ;  /* 0x00002ce000007945 */ /* 0x000fe80003800000 */
[----:B------:R-:W-:-:S04]  /*12e0*/  SHF.R.S32.HI R219, RZ, 0x1f, R0 ;  /* 0x0000001fffdb7819 */ /* 0x000fc80000011400 */
[----:B------:R-:W-:Y:S01]  /*12f0*/  LEA.HI R0, R219, R0, RZ, 0x3 ;  /* 0x00000000db007211 */ /* 0x000fe200078f18ff */
[----:B--2---:R-:W-:Y:S01]  /*1300*/  IMAD.MOV.U32 R216, RZ, RZ, 0x3f800000 ;  /* 0x3f800000ffd87424 */ /* 0x004fe200078e00ff */
[----:B------:R-:W-:-:S04]  /*1310*/  LOP3.LUT R219, R252, 0x7f, RZ, 0xc0, !PT ;  /* 0x0000007ffcdb7812 */ /* 0x000fc800078ec0ff */
[----:B------:R-:W-:Y:S02]  /*1320*/  LEA.HI.SX32 R0, R0, R219, 0x1d ;  /* 0x000000db00007211 */ /* 0x000fe400078feaff */
[----:B---3--:R-:W-:-:S03]  /*1330*/  @P0 PRMT R216, RZ, 0x5410, R217 ;  /* 0x00005410ffd80816 */ /* 0x008fc600000000d9 */
[----:B------:R-:W-:Y:S01]  /*1340*/  IMAD.MOV.U32 R217, RZ, RZ, R0 ;  /* 0x000000ffffd97224 */ /* 0x000fe200078e0000 */
[----:B------:R-:W-:Y:S05]  /*1350*/  @!P1 BRA `(.L_x_23135) ;  /* 0x00002c5000009947 */ /* 0x000fea0003800000 */
[----:B------:R-:W-:-:S04]  /*1360*/  ISETP.NE.U32.AND P0, PT, RZ, c[0x0][0x180], PT ;  /* 0x00006000ff007a0c */ /* 0x000fc80003f05070 */
[----:B------:R-:W-:Y:S01]  /*1370*/  ISETP.NE.AND.EX P0, PT, RZ, c[0x0][0x184], PT, P0 ;  /* 0x00006100ff007a0c */ /* 0x000fe20003f05300 */
[----:B------:R-:W-:-:S12]  /*1380*/  IMAD.MOV.U32 R163, RZ, RZ, 0x10 ;  /* 0x00000010ffa37424 */ /* 0x000fd800078e00ff */
[----:B------:R-:W-:-:S04]  /*1390*/  @P0 LEA R160, P1, R0, c[0x0][0x180], 0x5 ;  /* 0x0000600000a00a11 */ /* 0x000fc800078228ff */
[----:B------:R-:W-:-:S05]  /*13a0*/  @P0 LEA.HI.X R161, R0, c[0x0][0x184], RZ, 0x5, P1 ;  /* 0x0000610000a10a11 */ /* 0x000fca00008f2cff */
[----:B------:R0:W5:Y:S04]  /*13b0*/  @P0 LDG.E.128 R152, [R160.64] ;  /* 0x00000006a0980981 */ /* 0x000168000c1e1d00 */
[----:B------:R0:W5:Y:S02]  /*13c0*/  @P0 LDG.E.128 R156, [R160.64+0x10] ;  /* 0x00001006a09c0981 */ /* 0x000164000c1e1d00 */
[----:B0-----:R-:W-:-:S05]  /*13d0*/  IMAD.WIDE.U32 R160, R0, R163, c[0x0][0x170] ;  /* 0x00005c0000a07625 */ /* 0x001fca00078e00a3 */
[----:B------:R0:W5:Y:S01]  /*13e0*/  LDG.E.128 R164, [R160.64] ;  /* 0x00000006a0a47981 */ /* 0x000162000c1e1d00 */
        /* <DEDUP_REMOVED lines=12> */
.L_x_23137:
[----:B0-----:R-:W-:Y:S02]  /*14b0*/  IMAD.MOV.U32 R162, RZ, RZ, R6 ;  /* 0x000000ffffa27224 */ /* 0x001fe400078e0006 */
.L_x_23138:
[----:B------:R-:W-:Y:S05]  /*14c0*/  BSYNC B1 ;  /* 0x0000000000017941 */ /* 0x000fea0003800000 */
.L_x_23136:
        /* <DEDUP_REMOVED lines=16> */
.L_x_23142:
[----:B------:R-:W-:Y:S05]  /*15d0*/  BSYNC B2 ;  /* 0x0000000000027941 */ /* 0x000fea0003800000 */
.L_x_23141:
        /* <DEDUP_REMOVED lines=42> */
.L_x_23140:
[----:B------:R-:W-:Y:S05]  /*1880*/  BSYNC B1 ;  /* 0x0000000000017941 */ /* 0x000fea0003800000 */
.L_x_23139:
[----:B------:R0:W2:Y:S01]  /*1890*/  I2F.U32 R3, R162 ;  /* 0x000000a200037306 */ /* 0x0000a20000201000 */
[----:B------:R-:W-:Y:S01]  /*18a0*/  IMAD.MOV.U32 R234, RZ, RZ, 0x2f800000 ;  /* 0x2f800000ffea7424 */ /* 0x000fe200078e00ff */
[----:B-----5:R-:W-:Y:S01]  /*18b0*/  PRMT R161, RZ, 0x5410, R164 ;  /* 0x00005410ffa17816 */ /* 0x020fe200000000a4 */
[----:B------:R-:W-:Y:S01]  /*18c0*/  BSSY B1, `(.L_x_23143) ;  /* 0x0000018000017945 */ /* 0x000fe20003800000 */
[----:B------:R-:W-:Y:S02]  /*18d0*/  LOP3.LUT R8, R8, 0xfffffffb, RZ, 0xc0, !PT ;  /* 0xfffffffb08087812 */ /* 0x000fe400078ec0ff */
[----:B------:R-:W-:Y:S01]  /*18e0*/  ISETP.NE.U32.AND P0, PT, RZ, c[0x0][0x180], PT ;  /* 0x00006000ff007a0c */ /* 0x000fe20003f05070 */
[----:B------:R-:W-:Y:S01]  /*18f0*/  FMUL.FTZ R161, R161, R216 ;  /* 0x000000d8a1a17220 */ /* 0x000fe20000410000 */
[----:B0-----:R-:W-:-:S03]  /*1900*/  IADD3 R162, R163, 0x1, RZ ;  /* 0x00000001a3a27810 */ /* 0x001fc60007ffe0ff */
[----:B------:R-:W-:Y:S01]  /*1910*/  FMUL.FTZ R161, R161, c[0x0][0x1e8] ;  /* 0x00007a00a1a17a20 */ /* 0x000fe20000410000 */
[----:B------:R-:W-:Y:S01]  /*1920*/  ISETP.NE.AND.EX P0, PT, RZ, c[0x0][0x184], PT, P0 ;  /* 0x00006100ff007a0c */ /* 0x000fe20003f05300 */
[----:B--2---:R-:W-:-:S05]  /*1930*/  FFMA.FTZ R3, R3, R234, 1.1641532182693481445e-10 ;  /* 0x2f00000003037423 */ /* 0x004fca00000100ea */
        /* <DEDUP_REMOVED lines=15> */
.L_x_23144:
[----:B------:R-:W-:Y:S02]  /*1a30*/  IMAD.MOV.U32 R3, RZ, RZ, R6 ;  /* 0x000000ffff037224 */ /* 0x000fe400078e0006 */
.L_x_23145:
[----:B------:R-:W-:Y:S05]  /*1a40*/  BSYNC B1 ;  /* 0x0000000000017941 */ /* 0x000fea0003800000 */
.L_x_23143:
        /* <DEDUP_REMOVED lines=16> */
.L_x_23149:
[----:B------:R-:W-:Y:S05]  /*1b50*/  BSYNC B2 ;  /* 0x0000000000027941 */ /* 0x000fea0003800000 */
.L_x_23148:
        /* <DEDUP_REMOVED lines=41> */
[----:B------:R-:W-:Y:S02]  /*1df0*/  IMAD.MOV.U32 R162, RZ, RZ, RZ ;  /* 0x000000ffffa27224 */ /* 0x000fe400078e00ff */
.L_x_23147:
[----:B------:R-:W-:Y:S05]  /*1e00*/  BSYNC B1 ;  /* 0x0000000000017941 */ /* 0x000fea0003800000 */
.L_x_23146:
        /* <DEDUP_REMOVED lines=23> */
.L_x_23151:
[----:B------:R-:W-:Y:S02]  /*1f80*/  MOV R3, R6 ;  /* 0x0000000600037202 */ /* 0x000fe40000000f00 */
.L_x_23152:
[----:B------:R-:W-:Y:S05]  /*1f90*/  BSYNC B1 ;  /* 0x0000000000017941 */ /* 0x000fea0003800000 */
.L_x_23150:
        /* <DEDUP_REMOVED lines=16> */
.L_x_23156:
[----:B------:R-:W-:Y:S05]  /*20a0*/  BSYNC B2 ;  /* 0x0000000000027941 */ /* 0x000fea0003800000 */
.L_x_23155:
        /* <DEDUP_REMOVED lines=39> */
[----:B------:R-:W-:Y:S01]  /*2320*/  LOP3.LUT R5, R5, UR26, R6, 0x96, !PT ;  /* 0x0000001a05057c12 */ /* 0x000fe2000f8e9606 */
[----:B------:R-:W-:-:S05]  /*2330*/  IMAD.WIDE.U32 R6, R7, -0x326172a9, RZ ;  /* 0xcd9e8d5707067825 */ /* 0x000fca00078e00ff */
[----:B------:R-:W-:Y:S02]  /*2340*/  LOP3.LUT R7, R7, UR25, R162, 0x96, !PT ;  /* 0x0000001907077c12 */ /* 0x000fe4000f8e96a2 */
.L_x_23154:
[----:B------:R-:W-:Y:S05]  /*2350*/  BSYNC B1 ;  /* 0x0000000000017941 */ /* 0x000fea0003800000 */
.L_x_23153:
[----:B------:R-:W0:Y:S01]  /*2360*/  I2F.U32 R3, R3 ;  /* 0x0000000300037306 */ /* 0x000e220000201000 */
[----:B------:R-:W-:Y:S01]  /*2370*/  ISETP.NE.AND P2, PT, R163, 0x1, PT ;  /* 0x00000001a300780c */ /* 0x000fe20003f45270 */
[----:B------:R-:W-:Y:S01]  /*2380*/  BSSY B1, `(.L_x_23157) ;  /* 0x0000014000017945 */ /* 0x000fe20003800000 */
[----:B0-----:R-:W-:Y:S01]  /*2390*/  FFMA.FTZ R162, R3, R234, 1.1641532182693481445e-10 ;  /* 0x2f00000003a27423 */ /* 0x001fe200000100ea */
[----:B------:R-:W-:-:S04]  /*23a0*/  PRMT R3, RZ, 0x5410, R165 ;  /* 0x00005410ff037816 */ /* 0x000fc800000000a5 */
[----:B------:R-:W-:Y:S01]  /*23b0*/  FSETP.GTU.FTZ.AND P1, PT, R162, c[0x0][0x1e4], PT ;  /* 0x00007900a2007a0b */ /* 0x000fe20003f3c000 */
[----:B------:R-:W-:-:S04]  /*23c0*/  FMUL.FTZ R164, R3, R216 ;  /* 0x000000d803a47220 */ /* 0x000fc80000410000 */
[----:B------:R-:W-:-:S05]  /*23d0*/  FMUL.FTZ R164, R164, c[0x0][0x1e8] ;  /* 0x00007a00a4a47a20 */ /* 0x000fca0000410000 */
        /* <DEDUP_REMOVED lines=13> */
.L_x_23158:
[----:B------:R-:W-:Y:S02]  /*24b0*/  IMAD.MOV.U32 R3, RZ, RZ, R6 ;  /* 0x000000ffff037224 */ /* 0x000fe400078e0006 */
.L_x_23159:
[----:B------:R-:W-:Y:S05]  /*24c0*/  BSYNC B1 ;  /* 0x0000000000017941 */ /* 0x000fea0003800000 */
.L_x_23157:
        /* <DEDUP_REMOVED lines=16> */
.L_x_23163:
[----:B------:R-:W-:Y:S05]  /*25d0*/  BSYNC B2 ;  /* 0x0000000000027941 */ /* 0x000fea0003800000 */
.L_x_23162:
        /* <DEDUP_REMOVED lines=42> */
.L_x_23161:
[----:B------:R-:W-:Y:S05]  /*2880*/  BSYNC B1 ;  /* 0x0000000000017941 */ /* 0x000fea0003800000 */
.L_x_23160:
        /* <DEDUP_REMOVED lines=21> */
.L_x_23165:
[----:B------:R-:W-:Y:S02]  /*29e0*/  IMAD.MOV.U32 R3, RZ, RZ, R6 ;  /* 0x000000ffff037224 */ /* 0x000fe400078e0006 */
.L_x_23166:
[----:B------:R-:W-:Y:S05]  /*29f0*/  BSYNC B1 ;  /* 0x0000000000017941 */ /* 0x000fea0003800000 */
.L_x_23164:
        /* <DEDUP_REMOVED lines=16> */
.L_x_23170:
[----:B------:R-:W-:Y:S05]  /*2b00*/  BSYNC B2 ;  /* 0x0000000000027941 */ /* 0x000fea0003800000 */
.L_x_23169:
        /* <DEDUP_REMOVED lines=37> */
[----:B------:R-:W-:-:S04]  /*2d60*/  HFMA2.MMA R165, -RZ, RZ, 0, 0 ;  /* 0x00000000ffa57435 */ /* 0x000fc800000001ff */
[----:B------:R-:W-:-:S05]  /*2d70*/  IMAD.WIDE.U32 R4, R4, -0x2daee0ad, RZ ;  /* 0xd2511f5304047825 */ /* 0x000fca00078e00ff */
[----:B------:R-:W-:Y:S01]  /*2d80*/  LOP3.LUT R5, R5, UR26, R6, 0x96, !PT ;  /* 0x0000001a05057c12 */ /* 0x000fe2000f8e9606 */
[----:B------:R-:W-:-:S05]  /*2d90*/  IMAD.WIDE.U32 R6, R7, -0x326172a9, RZ ;  /* 0xcd9e8d5707067825 */ /* 0x000fca00078e00ff */
[----:B------:R-:W-:Y:S02]  /*2da0*/  LOP3.LUT R7, R7, UR25, R164, 0x96, !PT ;  /* 0x0000001907077c12 */ /* 0x000fe4000f8e96a4 */
.L_x_23168:
[----:B------:R-:W-:Y:S05]  /*2db0*/  BSYNC B1 ;  /* 0x0000000000017941 */ /* 0x000fea0003800000 */
.L_x_23167:
        /* <DEDUP_REMOVED lines=21> */
.L_x_23172:
[----:B------:R-:W-:Y:S02]  /*2f10*/  IMAD.MOV.U32 R3, RZ, RZ, R6 ;  /* 0x000000ffff037224 */ /* 0x000fe400078e0006 */
.L_x_23173:
[----:B------:R-:W-:Y:S05]  /*2f20*/  BSYNC B1 ;  /* 0x0000000000017941 */ /* 0x000fea0003800000 */
.L_x_23171:
        /* <DEDUP_REMOVED lines=16> */
.L_x_23177:
[----:B------:R-:W-:Y:S05]  /*3030*/  BSYNC B2 ;  /* 0x0000000000027941 */ /* 0x000fea0003800000 */
.L_x_23176:
        /* <DEDUP_REMOVED lines=42> */
.L_x_23175:
[----:B------:R-:W-:Y:S05]  /*32e0*/  BSYNC B1 ;  /* 0x0000000000017941 */ /* 0x000fea0003800000 */
.L_x_23174:
        /* <DEDUP_REMOVED lines=21> */
.L_x_23179:
[----:B------:R-:W-:Y:S02]  /*3440*/  IMAD.MOV.U32 R3, RZ, RZ, R6 ;  /* 0x000000ffff037224 */ /* 0x000fe400078e0006 */
.L_x_23180:
[----:B------:R-:W-:Y:S05]  /*3450*/  BSYNC B1 ;  /* 0x0000000000017941 */ /* 0x000fea0003800000 */
.L_x_23178:
        /* <DEDUP_REMOVED lines=16> */
.L_x_23184:
[----:B------:R-:W-:Y:S05]  /*3560*/  BSYNC B2 ;  /* 0x0000000000027941 */ /* 0x000fea0003800000 */
.L_x_23183:
        /* <DEDUP_REMOVED lines=42> */
.L_x_23182:
[----:B------:R-:W-:Y:S05]  /*3810*/  BSYNC B1 ;  /* 0x0000000000017941 */ /* 0x000fea0003800000 */
.L_x_23181:
[----:B------:R-:W0:Y:S01]  /*3820*/  I2F.U32 R3, R3 ;  /* 0x0000000300037306 */ /* 0x000e220000201000 */
[----:B------:R-:W-:Y:S01]  /*3830*/  ISETP.NE.AND P6, PT, R218, 0x1, PT ;  /* 0x00000001da00780c */ /* 0x000fe20003fc5270 */
[----:B------:R-:W-:Y:S01]  /*3840*/  BSSY B1, `(.L_x_23185) ;  /* 0x0000014000017945 */ /* 0x000fe20003800000 */
[----:B0-----:R-:W-:Y:S01]  /*3850*/  FFMA.FTZ R166, R3, R234, 1.1641532182693481445e-10 ;  /* 0x2f00000003a67423 */ /* 0x001fe200000100ea */
[----:B------:R-:W-:-:S04]  /*3860*/  PRMT R3, RZ, 0x5410, R167 ;  /* 0x00005410ff037816 */ /* 0x000fc800000000a7 */
[----:B------:R-:W-:Y:S01]  /*3870*/  FSETP.GTU.FTZ.AND P5, PT, R166, c[0x0][0x1e4], PT ;  /* 0x00007900a6007a0b */ /* 0x000fe20003fbc000 */
[----:B------:R-:W-:Y:S01]  /*3880*/  FMUL.FTZ R166, R3, R216 ;  /* 0x000000d803a67220 */ /* 0x000fe20000410000 */
[----:B------:R-:W-:-:S03]  /*3890*/  IADD3 R3, R218, 0x1, RZ ;  /* 0x00000001da037810 */ /* 0x000fc60007ffe0ff */
        /* <DEDUP_REMOVED lines=13> */
.L_x_23186:
[----:B------:R-:W-:Y:S02]  /*3970*/  MOV R217, R6 ;  /* 0x0000000600d97202 */ /* 0x000fe40000000f00 */
.L_x_23187:
[----:B------:R-:W-:Y:S05]  /*3980*/  BSYNC B1 ;  /* 0x0000000000017941 */ /* 0x000fea0003800000 */
.L_x_23185:
        /* <DEDUP_REMOVED lines=19> */
.L_x_23191:
[----:B------:R-:W-:Y:S05]  /*3ac0*/  BSYNC B2 ;  /* 0x0000000000027941 */ /* 0x000fea0003800000 */
.L_x_23190:
        /* <DEDUP_REMOVED lines=42> */
.L_x_23189:
[----:B------:R-:W-:Y:S05]  /*3d70*/  BSYNC B1 ;  /* 0x0000000000017941 */ /* 0x000fea0003800000 */
.L_x_23188:
[----:B------:R-:W0:Y:S01]  /*3d80*/  I2F.U32 R217, R217 ;  /* 0x000000d900d97306 */ /* 0x000e220000201000 */
[----:B------:R-:W-:Y:S02]  /*3d90*/  SEL R240, RZ, 0x1, P2 ;  /* 0x00000001fff07807 */ /* 0x000fe40001000000 */
[----:B------:R-:W-:Y:S02]  /*3da0*/  SEL R218, RZ, 0x10000, P5 ;  /* 0x00010000ffda7807 */ /* 0x000fe40002800000 */
[----:B------:R-:W-:Y:S01]  /*3db0*/  SEL R219, RZ, 0x100, P4 ;  /* 0x00000100ffdb7807 */ /* 0x000fe20002000000 */
[----:B------:R-:W-:Y:S01]  /*3dc0*/  IMAD.WIDE.U32 R240, R240, 0x1000000, RZ ;  /* 0x01000000f0f07825 */ /* 0x000fe200078e00ff */
[----:B------:R-:W-:Y:S02]  /*3dd0*/  PRMT R167, RZ, 0x7610, R167 ;  /* 0x00007610ffa77816 */ /* 0x000fe400000000a7 */
[----:B------:R-:W-:-:S02]  /*3de0*/  LOP3.LUT P5, RZ, R8, 0x2, RZ, 0xc0, !PT ;  /* 0x0000000208ff7812 */ /* 0x000fc400078ac0ff */
[----:B------:R-:W-:Y:S01]  /*3df0*/  LOP3.LUT P6, RZ, R8, 0x4, RZ, 0xc0, !PT ;  /* 0x0000000408ff7812 */ /* 0x000fe200078cc0ff */
[----:B------:R-:W-:Y:S02]  /*3e00*/  FMUL.FTZ R167, R167, R216 ;  /* 0x000000d8a7a77220 */ /* 0x000fe40000410000 */
[----:B0-----:R-:W-:Y:S01]  /*3e10*/  FFMA.FTZ R217, R217, R234, 1.1641532182693481445e-10 ;  /* 0x2f000000d9d97423 */ /* 0x001fe200000100ea */
[----:B------:R-:W-:Y:S01]  /*3e20*/  SEL R234, RZ, 0x1, P1 ;  /* 0x00000001ffea7807 */ /* 0x000fe20000800000 */
[----:B------:R-:W-:-:S03]  /*3e30*/  FMUL.FTZ R167, R167, c[0x0][0x1e8] ;  /* 0x00007a00a7a77a20 */ /* 0x000fc60000410000 */
[----:B------:R-:W-:Y:S01]  /*3e40*/  FSETP.GTU.FTZ.AND P2, PT, R217, c[0x0][0x1e4], PT ;  /* 0x00007900d9007a0b */ /* 0x000fe20003f5c000 */
[----:B------:R-:W-:-:S03]  /*3e50*/  IMAD.WIDE.U32 R234, R234, 0x10000, RZ ;  /* 0x00010000eaea7825 */ /* 0x000fc600078e00ff */
[----:B------:R-:W-:Y:S02]  /*3e60*/  SEL R217, RZ, 0x1000000, P2 ;  /* 0x01000000ffd97807 */ /* 0x000fe40001000000 */
[----:B------:R-:W-:Y:S02]  /*3e70*/  FSEL R167, R167, RZ, !P2 ;  /* 0x000000ffa7a77208 */ /* 0x000fe40005000000 */
[----:B------:R-:W-:Y:S02]  /*3e80*/  LOP3.LUT R217, R219, R217, R218, 0xfe, !PT ;  /* 0x000000d9dbd97212 */ /* 0x000fe400078efeda */
[----:B------:R-:W-:Y:S01]  /*3e90*/  SEL R218, RZ, 0x1, P3 ;  /* 0x00000001ffda7807 */ /* 0x000fe20001800000 */
[----:B------:R-:W-:-:S03]  /*3ea0*/  FMUL.FTZ R167, R239, R167 ;  /* 0x000000a7efa77220 */ /* 0x000fc60000410000 */
[----:B------:R-:W-:Y:S01]  /*3eb0*/  LOP3.LUT R241, R241, R217, R218, 0xfe, !PT ;  /* 0x000000d9f1f17212 */ /* 0x000fe200078efeda */
[----:B------:R-:W-:Y:S01]  /*3ec0*/  @P0 FADD.FTZ R167, R159, R167 ;  /* 0x000000a79fa70221 */ /* 0x000fe20000010000 */
[----:B------:R-:W-:-:S05]  /*3ed0*/  SEL R218, RZ, 0x1, P5 ;  /* 0x00000001ffda7807 */ /* 0x000fca0002800000 */
[----:B------:R-:W-:-:S05]  /*3ee0*/  IMAD.WIDE.U32 R218, R218, 0x100, RZ ;  /* 0x00000100dada7825 */ /* 0x000fca00078e00ff */
[----:B------:R-:W-:Y:S02]  /*3ef0*/  LOP3.LUT R217, R218, R240, R234, 0xfe, !PT ;  /* 0x000000f0dad97212 */ /* 0x000fe400078efeea */
[C---:B------:R-:W-:Y:S02]  /*3f00*/  LEA R234, P1, R0.reuse, c[0x0][0x188], 0x5 ;  /* 0x0000620000ea7a11 */ /* 0x040fe400078228ff */
[----:B------:R-:W-:Y:S02]  /*3f10*/  LOP3.LUT R219, R219, R241, R235, 0xfe, !PT ;  /* 0x000000f1dbdb7212 */ /* 0x000fe400078efeeb */
[----:B------:R-:W-:Y:S02]  /*3f20*/  LEA.HI.X R235, R0, c[0x0][0x18c], RZ, 0x5, P1 ;  /* 0x0000630000eb7a11 */ /* 0x000fe400008f2cff */
[----:B------:R-:W-:-:S03]  /*3f30*/  SEL R218, RZ, 0x1, P6 ;  /* 0x00000001ffda7807 */ /* 0x000fc60003000000 */
[----:B------:R-:W-:Y:S01]  /*3f40*/  STG.E.128 [R234.64], R160 ;  /* 0x000000a0ea007986 */ /* 0x000fe2000c101d06 */
[----:B------:R-:W-:Y:S02]  /*3f50*/  LOP3.LUT R218, R217, R218, RZ, 0xfc, !PT ;  /* 0x000000dad9da7212 */ /* 0x000fe400078efcff */
[C---:B------:R-:W-:Y:S01]  /*3f60*/  IADD3 R217, R0.reuse, 0x80, RZ ;  /* 0x0000008000d97810 */ /* 0x040fe20007ffe0ff */
[----:B------:R0:W-:Y:S02]  /*3f70*/  STG.E.128 [R234.64+0x10], R164 ;  /* 0x000010a4ea007986 */ /* 0x0001e4000c101d06 */
[----:B0-----:R-:W-:-:S04]  /*3f80*/  LEA R234, P0, R0, c[0x0][0x190], 0x3 ;  /* 0x0000640000ea7a11 */ /* 0x001fc800078018ff */
[----:B------:R-:W-:-:S05]  /*3f90*/  LEA.HI.X R235, R0, c[0x0][0x194], RZ, 0x3, P0 ;  /* 0x0000650000eb7a11 */ /* 0x000fca00000f1cff */
[----:B------:R0:W-:Y:S04]  /*3fa0*/  STG.E.64 [R234.64], R218 ;  /* 0x000000daea007986 */ /* 0x0001e8000c101b06 */
.L_x_23135:
[----:B------:R-:W-:Y:S05]  /*3fb0*/  BSYNC B0 ;  /* 0x0000000000007941 */ /* 0x000fea0003800000 */
.L_x_23134:
[----:B------:R-:W-:Y:S01]  /*3fc0*/  LOP3.LUT P0, RZ, R8, 0x200, RZ, 0xc0, !PT ;  /* 0x0000020008ff7812 */ /* 0x000fe2000780c0ff */
[----:B------:R-:W-:-:S12]  /*3fd0*/  BSSY B0, `(.L_x_23192) ;  /* 0x00002c7000007945 */ /* 0x000fd80003800000 */
[----:B------:R-:W-:Y:S05]  /*3fe0*/  @!P0 BRA `(.L_x_23193) ;  /* 0x00002c5000008947 */ /* 0x000fea0003800000 */
[----:B------:R-:W-:-:S04]  /*3ff0*/  ISETP.NE.U32.AND P0, PT, RZ, c[0x0][0x180], PT ;  /* 0x00006000ff007a0c */ /* 0x000fc80003f05070 */
[----:B------:R-:W-:Y:S01]  /*4000*/  ISETP.NE.AND.EX P0, PT, RZ, c[0x0][0x184], PT, P0 ;  /* 0x00006100ff007a0c */ /* 0x000fe20003f05300 */
[----:B------:R-:W-:-:S12]  /*4010*/  HFMA2.MMA R170, -RZ, RZ, 0, 9.5367431640625e-07 ;  /* 0x00000010ffaa7435 */ /* 0x000fd800000001ff */
[----:B------:R-:W-:-:S04]  /*4020*/  @P0 LEA R168, P1, R217, c[0x0][0x180], 0x5 ;  /* 0x00006000d9a80a11 */ /* 0x000fc800078228ff */
[----:B------:R-:W-:-:S05]  /*4030*/  @P0 LEA.HI.X R169, R217, c[0x0][0x184], RZ, 0x5, P1 ;  /* 0x00006100d9a90a11 */ /* 0x000fca00008f2cff */
[----:B------:R2:W5:Y:S04]  /*4040*/  @P0 LDG.E.128 R152, [R168.64] ;  /* 0x00000006a8980981 */ /* 0x000568000c1e1d00 */
[----:B------:R2:W5:Y:S01]  /*4050*/  @P0 LDG.E.128 R156, [R168.64+0x10] ;  /* 0x00001006a89c0981 */ /* 0x000562000c1e1d00 */
[----:B------:R-:W-:Y:S01]  /*4060*/  ISETP.NE.AND P0, PT, R3, 0x1, PT ;  /* 0x000000010300780c */ /* 0x000fe20003f05270 */
[----:B------:R-:W-:Y:S01]  /*4070*/  BSSY B1, `(.L_x_23194) ;  /* 0x000000e000017945 */ /* 0x000fe20003800000 */
[----:B--2---:R-:W-:-:S05]  /*4080*/  IMAD.WIDE.U32 R168, R217, R170, c[0x0][0x170] ;  /* 0x00005c00d9a87625 */ /* 0x004fca00078e00aa */
[----:B------:R2:W5:Y:S02]  /*4090*/  LDG.E.128 R172, [R168.64] ;  /* 0x00000006a8ac7981 */ /* 0x000564000c1e1d00 */
[----:B--2---:R-:W-:-:S04]  /*40a0*/  IADD3 R169, R3, 0x1, RZ ;  /* 0x0000000103a97810 */ /* 0x004fc80007ffe0ff */
        /* <DEDUP_REMOVED lines=9> */
.L_x_23195:
[----:B------:R-:W-:Y:S02]  /*4140*/  IMAD.MOV.U32 R168, RZ, RZ, R6 ;  /* 0x000000ffffa87224 */ /* 0x000fe400078e0006 */
.L_x_23196:
[----:B------:R-:W-:Y:S05]  /*4150*/  BSYNC B1 ;  /* 0x0000000000017941 */ /* 0x000fea0003800000 */
.L_x_23194:
        /* <DEDUP_REMOVED lines=16> */
.L_x_23200:
[----:B------:R-:W-:Y:S05]  /*4260*/  BSYNC B2 ;  /* 0x0000000000027941 */ /* 0x000fea0003800000 */
.L_x_23199:
        /* <DEDUP_REMOVED lines=42> */
.L_x_23198:
[----:B------:R-:W-:Y:S05]  /*4510*/  BSYNC B1 ;  /* 0x0000000000017941 */ /* 0x000fea0003800000 */
.L_x_23197:
[----:B------:R-:W2:Y:S01]  /*4520*/  I2F.U32 R168, R168 ;  /* 0x000000a800a87306 */ /* 0x000ea20000201000 */
[----:B0-----:R-:W-:Y:S01]  /*4530*/  IMAD.MOV.U32 R235, RZ, RZ, 0x2f800000 ;  /* 0x2f800000ffeb7424 */ /* 0x001fe200078e00ff */
[----:B-----5:R-:W-:Y:S01]  /*4540*/  PRMT R171, RZ, 0x5410, R172 ;  /* 0x00005410ffab7816 */ /* 0x020fe200000000ac */
[----:B------:R-:W-:Y:S01]  /*4550*/  BSSY B1, `(.L_x_23201) ;  /* 0x0000018000017945 */ /* 0x000fe20003800000 */
[----:B------:R-:W-:Y:S02]  /*4560*/  LOP3.LUT R8, R8, 0xfffffffb, RZ, 0xc0, !PT ;  /* 0xfffffffb08087812 */ /* 0x000fe400078ec0ff */
[----:B------:R-:W-:Y:S01]  /*4570*/  ISETP.NE.U32.AND P0, PT, RZ, c[0x0][0x180], PT ;  /* 0x00006000ff007a0c */ /* 0x000fe20003f05070 */
[----:B------:R-:W-:Y:S01]  /*4580*/  FMUL.FTZ R171, R171, R216 ;  /* 0x000000d8abab7220 */ /* 0x000fe20000410000 */
[----:B------:R-:W-:Y:S02]  /*4590*/  IADD3 R170, R169, 0x1, RZ ;  /* 0x00000001a9aa7810 */ /* 0x000fe40007ffe0ff */
[----:B------:R-:W-:Y:S01]  /*45a0*/  ISETP.NE.AND.EX P0, PT, RZ, c[0x0][0x184], PT, P0 ;  /* 0x00006100ff007a0c */ /* 0x000fe20003f05300 */
[----:B------:R-:W-:-:S02]  /*45b0*/  FMUL.FTZ R171, R171, c[0x0][0x1e8] ;  /* 0x00007a00abab7a20 */ /* 0x000fc40000410000 */
        /* <DEDUP_REMOVED lines=16> */
.L_x_23202:
[----:B------:R-:W-:Y:S02]  /*46c0*/  IMAD.MOV.U32 R3, RZ, RZ, R6 ;  /* 0x000000ffff037224 */ /* 0x000fe400078e0006 */
.L_x_23203:
[----:B------:R-:W-:Y:S05]  /*46d0*/  BSYNC B1 ;  /* 0x0000000000017941 */ /* 0x000fea0003800000 */
.L_x_23201:
        /* <DEDUP_REMOVED lines=16> */
.L_x_23207:
[----:B------:R-:W-:Y:S05]  /*47e0*/  BSYNC B2 ;  /* 0x0000000000027941 */ /* 0x000fea0003800000 */
.L_x_23206:
        /* <DEDUP_REMOVED lines=42> */
.L_x_23205:
[----:B------:R-:W-:Y:S05]  /*4a90*/  BSYNC B1 ;  /* 0x0000000000017941 */ /* 0x000fea0003800000 */
.L_x_23204:
[----:B------:R0:W2:Y:S01]  /*4aa0*/  I2F.U32 R218, R3 ;  /* 0x0000000300da7306 */ /* 0x0000a20000201000 */
[----:B------:R-:W-:Y:S01]  /*4ab0*/  LOP3.LUT R8, R8, 0xfffffffd, RZ, 0xc0, !PT ;  /* 0xfffffffd08087812 */ /* 0x000fe200078ec0ff */
[----:B------:R-:W-:Y:S01]  /*4ac0*/  BSSY B1, `(.L_x_23208) ;  /* 0x0000016000017945 */ /* 0x000fe20003800000 */
[----:B------:R-:W-:Y:S02]  /*4ad0*/  IADD3 R171, R170, 0x1, RZ ;  /* 0x00000001aaab7810 */ /* 0x000fe40007ffe0ff */
[----:B0-----:R-:W-:-:S05]  /*4ae0*/  PRMT R3, RZ, 0x7610, R172 ;  /* 0x00007610ff037816 */ /* 0x001fca00000000ac */
[----:B------:R-:W-:Y:S02]  /*4af0*/  FMUL.FTZ R169, R3, R216 ;  /* 0x000000d803a97220 */ /* 0x000fe40000410000 */
[----:B--2---:R-:W-:Y:S02]  /*4b00*/  FFMA.FTZ R218, R218, R235, 1.1641532182693481445e-10 ;  /* 0x2f000000dada7423 */ /* 0x004fe400000100eb */
[----:B------:R-:W-:-:S03]  /*4b10*/  FMUL.FTZ R169, R169, c[0x0][0x1e8] ;  /* 0x00007a00a9a97a20 */ /* 0x000fc60000410000 */
        /* <DEDUP_REMOVED lines=15> */
.L_x_23209:
[----:B------:R-:W-:Y:S02]  /*4c10*/  IMAD.MOV.U32 R3, RZ, RZ, R6 ;  /* 0x000000ffff037224 */ /* 0x000fe400078e0006 */
.L_x_23210:
[----:B------:R-:W-:Y:S05]  /*4c20*/  BSYNC B1 ;  /* 0x0000000000017941 */ /* 0x000fea0003800000 */
.L_x_23208:
        /* <DEDUP_REMOVED lines=16> */
.L_x_23214:
[----:B------:R-:W-:Y:S05]  /*4d30*/  BSYNC B2 ;  /* 0x0000000000027941 */ /* 0x000fea0003800000 */
.L_x_23213:
        /* <DEDUP_REMOVED lines=42> */
.L_x_23212:
[----:B------:R-:W-:Y:S05]  /*4fe0*/  BSYNC B1 ;  /* 0x0000000000017941 */ /* 0x000fea0003800000 */
.L_x_23211:
[----:B------:R0:W2:Y:S01]  /*4ff0*/  I2F.U32 R170, R3 ;  /* 0x0000000300aa7306 */ /* 0x0000a20000201000 */
[C---:B------:R-:W-:Y:S01]  /*5000*/  ISETP.NE.AND P2, PT, R171.reuse, 0x1, PT ;  /* 0x00000001ab00780c */ /* 0x040fe20003f45270 */
[----:B------:R-:W-:Y:S01]  /*5010*/  BSSY B1, `(.L_x_23215) ;  /* 0x0000014000017945 */ /* 0x000fe20003800000 */
[----:B------:R-:W-:Y:S02]  /*5020*/  IADD3 R172, R171, 0x1, RZ ;  /* 0x00000001abac7810 */ /* 0x000fe40007ffe0ff */
[----:B0-----:R-:W-:Y:S01]  /*5030*/  PRMT R3, RZ, 0x5410, R173 ;  /* 0x00005410ff037816 */ /* 0x001fe200000000ad */
[----:B--2---:R-:W-:-:S05]  /*5040*/  FFMA.FTZ R170, R170, R235, 1.1641532182693481445e-10 ;  /* 0x2f000000aaaa7423 */ /* 0x004fca00000100eb */
        /* <DEDUP_REMOVED lines=15> */
.L_x_23216:
[----:B------:R-:W-:Y:S02]  /*5140*/  IMAD.MOV.U32 R3, RZ, RZ, R6 ;  /* 0x000000ffff037224 */ /* 0x000fe400078e0006 */
.L_x_23217:
[----:B------:R-:W-:Y:S05]  /*5150*/  BSYNC B1 ;  /* 0x0000000000017941 */ /* 0x000fea0003800000 */
.L_x_23215:
        /* <DEDUP_REMOVED lines=16> */
.L_x_23221:
[----:B------:R-:W-:Y:S05]  /*5260*/  BSYNC B2 ;  /* 0x0000000000027941 */ /* 0x000fea0003800000 */
.L_x_23220:
        /* <DEDUP_REMOVED lines=42> */
.L_x_23219:
[----:B------:R-:W-:Y:S05]  /*5510*/  BSYNC B1 ;  /* 0x0000000000017941 */ /* 0x000fea0003800000 */
.L_x_23218:
        /* <DEDUP_REMOVED lines=21> */
.L_x_23223:
[----:B------:R-:W-:Y:S02]  /*5670*/  IMAD.MOV.U32 R3, RZ, RZ, R6 ;  /* 0x000000ffff037224 */ /* 0x000fe400078e0006 */
.L_x_23224:
[----:B------:R-:W-:Y:S05]  /*5680*/  BSYNC B1 ;  /* 0x0000000000017941 */ /* 0x000fea0003800000 */
.L_x_23222:
        /* <DEDUP_REMOVED lines=16> */
.L_x_23228:
[----:B------:R-:W-:Y:S05]  /*5790*/  BSYNC B2 ;  /* 0x0000000000027941 */ /* 0x000fea0003800000 */
.L_x_23227:
        /* <DEDUP_REMOVED lines=42> */
.L_x_23226:
[----:B------:R-:W-:Y:S05]  /*5a40*/  BSYNC B1 ;  /* 0x0000000000017941 */ /* 0x000fea0003800000 */
.L_x_23225:
[----:B------:R0:W2:Y:S01]  /*5a50*/  I2F.U32 R172, R3 ;  /* 0x0000000300ac7306 */ /* 0x0000a20000201000 */
[----:B------:R-:W-:Y:S01]  /*5a60*/  ISETP.NE.AND P4, PT, R173, 0x1, PT ;  /* 0x00000001ad00780c */ /* 0x000fe20003f85270 */
[----:B------:R-:W-:Y:S01]  /*5a70*/  BSSY B1, `(.L_x_23229) ;  /* 0x0000014000017945 */ /* 0x000fe20003800000 */
[----:B0-----:R-:W-:Y:S01]  /*5a80*/  PRMT R3, RZ, 0x5410, R174 ;  /* 0x00005410ff037816 */ /* 0x001fe200000000ae */
[----:B--2---:R-:W-:-:S05]  /*5a90*/  FFMA.FTZ R172, R172, R235, 1.1641532182693481445e-10 ;  /* 0x2f000000acac7423 */ /* 0x004fca00000100eb */
        /* <DEDUP_REMOVED lines=16> */
.L_x_23230:
[----:B------:R-:W-:Y:S02]  /*5ba0*/  MOV R3, R6 ;  /* 0x0000000600037202 */ /* 0x000fe40000000f00 */
.L_x_23231:
[----:B------:R-:W-:Y:S05]  /*5bb0*/  BSYNC B1 ;  /* 0x0000000000017941 */ /* 0x000fea0003800000 */
.L_x_23229:
        /* <DEDUP_REMOVED lines=16> */
.L_x_23235:
[----:B------:R-:W-:Y:S05]  /*5cc0*/  BSYNC B2 ;  /* 0x0000000000027941 */ /* 0x000fea0003800000 */
.L_x_23234:
        /* <DEDUP_REMOVED lines=42> */
.L_x_23233:
[----:B------:R-:W-:Y:S05]  /*5f70*/  BSYNC B1 ;  /* 0x0000000000017941 */ /* 0x000fea0003800000 */
.L_x_23232:
[----:B------:R0:W2:Y:S01]  /*5f80*/  I2F.U32 R218, R3 ;  /* 0x0000000300da7306 */ /* 0x0000a20000201000 */
[----:B------:R-:W-:Y:S01]  /*5f90*/  ISETP.NE.AND P5, PT, R219, 0x1, PT ;  /* 0x00000001db00780c */ /* 0x000fe20003fa5270 */
[----:B------:R-:W-:Y:S01]  /*5fa0*/  BSSY B1, `(.L_x_23236) ;  /* 0x0000014000017945 */ /* 0x000fe20003800000 */
[----:B0-----:R-:W-:-:S05]  /*5fb0*/  PRMT R3, RZ, 0x7610, R174 ;  /* 0x00007610ff037816 */ /* 0x001fca00000000ae */
[----:B------:R-:W-:Y:S02]  /*5fc0*/  FMUL.FTZ R173, R3, R216 ;  /* 0x000000d803ad7220 */ /* 0x000fe40000410000 */
[----:B--2---:R-:W-:Y:S02]  /*5fd0*/  FFMA.FTZ R218, R218, R235, 1.1641532182693481445e-10 ;  /* 0x2f000000dada7423 */ /* 0x004fe400000100eb */
        /* <DEDUP_REMOVED lines=15> */
.L_x_23237:
[----:B------:R-:W-:Y:S02]  /*60d0*/  IMAD.MOV.U32 R3, RZ, RZ, R6 ;  /* 0x000000ffff037224 */ /* 0x000fe400078e0006 */
.L_x_23238:
[----:B------:R-:W-:Y:S05]  /*60e0*/  BSYNC B1 ;  /* 0x0000000000017941 */ /* 0x000fea0003800000 */
.L_x_23236:
        /* <DEDUP_REMOVED lines=16> */
.L_x_23242:
[----:B------:R-:W-:Y:S05]  /*61f0*/  BSYNC B2 ;  /* 0x0000000000027941 */ /* 0x000fea0003800000 */
.L_x_23241:
        /* <DEDUP_REMOVED lines=42> */
.L_x_23240:
[----:B------:R-:W-:Y:S05]  /*64a0*/  BSYNC B1 ;  /* 0x0000000000017941 */ /* 0x000fea0003800000 */
.L_x_23239:
[----:B------:R0:W2:Y:S01]  /*64b0*/  I2F.U32 R174, R3 ;  /* 0x0000000300ae7306 */ /* 0x0000a20000201000 */
[----:B------:R-:W-:Y:S01]  /*64c0*/  ISETP.NE.AND P6, PT, R218, 0x1, PT ;  /* 0x00000001da00780c */ /* 0x000fe20003fc5270 */
[----:B------:R-:W-:Y:S01]  /*64d0*/  BSSY B1, `(.L_x_23243) ;  /* 0x0000014000017945 */ /* 0x000fe20003800000 */
[----:B0-----:R-:W-:Y:S01]  /*64e0*/  PRMT R3, RZ, 0x5410, R175 ;  /* 0x00005410ff037816 */ /* 0x001fe200000000af */
[----:B--2---:R-:W-:-:S05]  /*64f0*/  FFMA.FTZ R174, R174, R235, 1.1641532182693481445e-10 ;  /* 0x2f000000aeae7423 */ /* 0x004fca00000100eb */
        /* <DEDUP_REMOVED lines=16> */
.L_x_23244:
[----:B------:R-:W-:Y:S02]  /*6600*/  IMAD.MOV.U32 R234, RZ, RZ, R6 ;  /* 0x000000ffffea7224 */ /* 0x000fe400078e0006 */
.L_x_23245:
[----:B------:R-:W-:Y:S05]  /*6610*/  BSYNC B1 ;  /* 0x0000000000017941 */ /* 0x000fea0003800000 */
.L_x_23243:
        /* <DEDUP_REMOVED lines=19> */
.L_x_23249:
[----:B------:R-:W-:Y:S05]  /*6750*/  BSYNC B2 ;  /* 0x0000000000027941 */ /* 0x000fea0003800000 */
.L_x_23248:
        /* <DEDUP_REMOVED lines=41> */
[----:B------:R-:W-:Y:S02]  /*69f0*/  LOP3.LUT R7, R7, UR25, R218, 0x96, !PT ;  /* 0x0000001907077c12 */ /* 0x000fe4000f8e96da */
.L_x_23247:
[----:B------:R-:W-:Y:S05]  /*6a00*/  BSYNC B1 ;  /* 0x0000000000017941 */ /* 0x000fea0003800000 */
.L_x_23246:
[----:B------:R-:W0:Y:S01]  /*6a10*/  I2F.U32 R234, R234 ;  /* 0x000000ea00ea7306 */ /* 0x000e220000201000 */
[----:B------:R-:W-:Y:S02]  /*6a20*/  SEL R240, RZ, 0x1, P2 ;  /* 0x00000001fff07807 */ /* 0x000fe40001000000 */
[----:B------:R-:W-:Y:S02]  /*6a30*/  SEL R219, RZ, 0x10000, P5 ;  /* 0x00010000ffdb7807 */ /* 0x000fe40002800000 */
[----:B------:R-:W-:Y:S01]  /*6a40*/  SEL R218, RZ, 0x100, P4 ;  /* 0x00000100ffda7807 */ /* 0x000fe20002000000 */
[----:B------:R-:W-:Y:S01]  /*6a50*/  IMAD.WIDE.U32 R240, R240, 0x1000000, RZ ;  /* 0x01000000f0f07825 */ /* 0x000fe200078e00ff */
[----:B------:R-:W-:Y:S02]  /*6a60*/  PRMT R175, RZ, 0x7610, R175 ;  /* 0x00007610ffaf7816 */ /* 0x000fe400000000af */
[C---:B------:R-:W-:Y:S02]  /*6a70*/  LOP3.LUT P5, RZ, R8.reuse, 0x2, RZ, 0xc0, !PT ;  /* 0x0000000208ff7812 */ /* 0x040fe400078ac0ff */
[----:B------:R-:W-:Y:S01]  /*6a80*/  LOP3.LUT P6, RZ, R8, 0x4, RZ, 0xc0, !PT ;  /* 0x0000000408ff7812 */ /* 0x000fe200078cc0ff */
[----:B------:R-:W-:-:S02]  /*6a90*/  FMUL.FTZ R175, R175, R216 ;  /* 0x000000d8afaf7220 */ /* 0x000fc40000410000 */
[----:B0-----:R-:W-:Y:S02]  /*6aa0*/  FFMA.FTZ R234, R234, R235, 1.1641532182693481445e-10 ;  /* 0x2f000000eaea7423 */ /* 0x001fe400000100eb */
[----:B------:R-:W-:-:S03]  /*6ab0*/  FMUL.FTZ R175, R175, c[0x0][0x1e8] ;  /* 0x00007a00afaf7a20 */ /* 0x000fc60000410000 */
[----:B------:R-:W-:-:S04]  /*6ac0*/  FSETP.GTU.FTZ.AND P2, PT, R234, c[0x0][0x1e4], PT ;  /* 0x00007900ea007a0b */ /* 0x000fc80003f5c000 */
[----:B------:R-:W-:Y:S02]  /*6ad0*/  SEL R234, RZ, 0x1000000, P2 ;  /* 0x01000000ffea7807 */ /* 0x000fe40001000000 */
[----:B------:R-:W-:Y:S02]  /*6ae0*/  FSEL R175, R175, RZ, !P2 ;  /* 0x000000ffafaf7208 */ /* 0x000fe40005000000 */
[----:B------:R-:W-:Y:S02]  /*6af0*/  LOP3.LUT R218, R218, R234, R219, 0xfe, !PT ;  /* 0x000000eadada7212 */ /* 0x000fe400078efedb */
[----:B------:R-:W-:Y:S01]  /*6b00*/  SEL R219, RZ, 0x1, P3 ;  /* 0x00000001ffdb7807 */ /* 0x000fe20001800000 */
[----:B------:R-:W-:-:S03]  /*6b10*/  FMUL.FTZ R175, R227, R175 ;  /* 0x000000afe3af7220 */ /* 0x000fc60000410000 */
[----:B------:R-:W-:Y:S01]  /*6b20*/  LOP3.LUT R241, R241, R218, R219, 0xfe, !PT ;  /* 0x000000daf1f17212 */ /* 0x000fe200078efedb */
[----:B------:R-:W-:Y:S01]  /*6b30*/  @P0 FADD.FTZ R175, R159, R175 ;  /* 0x000000af9faf0221 */ /* 0x000fe20000010000 */
[----:B------:R-:W-:Y:S02]  /*6b40*/  SEL R219, RZ, 0x1, P1 ;  /* 0x00000001ffdb7807 */ /* 0x000fe40000800000 */
[----:B------:R-:W-:-:S03]  /*6b50*/  SEL R218, RZ, 0x1, P5 ;  /* 0x00000001ffda7807 */ /* 0x000fc60002800000 */
[----:B------:R-:W-:-:S04]  /*6b60*/  IMAD.WIDE.U32 R234, R219, 0x10000, RZ ;  /* 0x00010000dbea7825 */ /* 0x000fc800078e00ff */
[----:B------:R-:W-:-:S05]  /*6b70*/  IMAD.WIDE.U32 R218, R218, 0x100, RZ ;  /* 0x00000100dada7825 */ /* 0x000fca00078e00ff */
[----:B------:R-:W-:Y:S02]  /*6b80*/  LOP3.LUT R218, R218, R240, R234, 0xfe, !PT ;  /* 0x000000f0dada7212 */ /* 0x000fe400078efeea */
[----:B------:R-:W-:Y:S02]  /*6b90*/  LEA R234, P1, R217, c[0x0][0x188], 0x5 ;  /* 0x00006200d9ea7a11 */ /* 0x000fe400078228ff */
        /* <DEDUP_REMOVED lines=10> */
.L_x_23193:
[----:B------:R-:W-:Y:S05]  /*6c40*/  BSYNC B0 ;  /* 0x0000000000007941 */ /* 0x000fea0003800000 */
.L_x_23192:
[----:B------:R-:W-:Y:S01]  /*6c50*/  LOP3.LUT P0, RZ, R8, 0x100, RZ, 0xc0, !PT ;  /* 0x0000010008ff7812 */ /* 0x000fe2000780c0ff */
[----:B------:R-:W-:-:S12]  /*6c60*/  BSSY B0, `(.L_x_23250) ;  /* 0x00002c7000007945 */ /* 0x000fd80003800000 */
[----:B------:R-:W-:Y:S05]  /*6c70*/  @!P0 BRA `(.L_x_23251) ;  /* 0x00002c5000008947 */ /* 0x000fea0003800000 */
[----:B------:R-:W-:-:S04]  /*6c80*/  ISETP.NE.U32.AND P0, PT, RZ, c[0x0][0x180], PT ;  /* 0x00006000ff007a0c */ /* 0x000fc80003f05070 */
[----:B------:R-:W-:-:S13]  /*6c90*/  ISETP.NE.AND.EX P0, PT, RZ, c[0x0][0x184], PT, P0 ;  /* 0x00006100ff007a0c */ /* 0x000fda0003f05300 */
[----:B------:R-:W-:-:S04]  /*6ca0*/  @P0 LEA R176, P1, R217, c[0x0][0x180], 0x5 ;  /* 0x00006000d9b00a11 */ /* 0x000fc800078228ff */
[----:B------:R-:W-:-:S05]  /*6cb0*/  @P0 LEA.HI.X R177, R217, c[0x0][0x184], RZ, 0x5, P1 ;  /* 0x00006100d9b10a11 */ /* 0x000fca00008f2cff */
[----:B------:R2:W5:Y:S04]  /*6cc0*/  @P0 LDG.E.128 R152, [R176.64] ;  /* 0x00000006b0980981 */ /* 0x000568000c1e1d00 */
[----:B------:R2:W5:Y:S01]  /*6cd0*/  @P0 LDG.E.128 R156, [R176.64+0x10] ;  /* 0x00001006b09c0981 */ /* 0x000562000c1e1d00 */
[----:B------:R-:W-:Y:S01]  /*6ce0*/  ISETP.NE.AND P0, PT, R3, 0x1, PT ;  /* 0x000000010300780c */ /* 0x000fe20003f05270 */
[----:B------:R-:W-:Y:S01]  /*6cf0*/  IMAD.MOV.U32 R178, RZ, RZ, 0x10 ;  /* 0x00000010ffb27424 */ /* 0x000fe200078e00ff */
[----:B------:R-:W-:Y:S03]  /*6d00*/  BSSY B1, `(.L_x_23252) ;  /* 0x000000e000017945 */ /* 0x000fe60003800000 */
[----:B--2---:R-:W-:-:S05]  /*6d10*/  IMAD.WIDE.U32 R176, R217, R178, c[0x0][0x170] ;  /* 0x00005c00d9b07625 */ /* 0x004fca00078e00b2 */
[----:B------:R2:W5:Y:S02]  /*6d20*/  LDG.E.128 R180, [R176.64] ;  /* 0x00000006b0b47981 */ /* 0x000564000c1e1d00 */
[----:B--2---:R-:W-:Y:S01]  /*6d30*/  IADD3 R177, R3, 0x1, RZ ;  /* 0x0000000103b17810 */ /* 0x004fe20007ffe0ff */
        /* <DEDUP_REMOVED lines=9> */
.L_x_23253:
[----:B------:R-:W-:Y:S02]  /*6dd0*/  MOV R176, R6 ;  /* 0x0000000600b07202 */ /* 0x000fe40000000f00 */
.L_x_23254:
[----:B------:R-:W-:Y:S05]  /*6de0*/  BSYNC B1 ;  /* 0x0000000000017941 */ /* 0x000fea0003800000 */
.L_x_23252:
        /* <DEDUP_REMOVED lines=16> */
.L_x_23258:
[----:B------:R-:W-:Y:S05]  /*6ef0*/  BSYNC B2 ;  /* 0x0000000000027941 */ /* 0x000fea0003800000 */
.L_x_23257:
        /* <DEDUP_REMOVED lines=42> */
.L_x_23256:
[----:B------:R-:W-:Y:S05]  /*71a0*/  BSYNC B1 ;  /* 0x0000000000017941 */ /* 0x000fea0003800000 */
.L_x_23255:
[----:B------:R-:W2:Y:S01]  /*71b0*/  I2F.U32 R176, R176 ;  /* 0x000000b000b07306 */ /* 0x000ea20000201000 */
[----:B0-----:R-:W-:Y:S01]  /*71c0*/  HFMA2.MMA R235, -RZ, RZ, 0.1171875, 0 ;  /* 0x2f800000ffeb7435 */ /* 0x001fe200000001ff */
        /* <DEDUP_REMOVED lines=24> */
.L_x_23260:
[----:B------:R-:W-:Y:S02]  /*7350*/  IMAD.MOV.U32 R3, RZ, RZ, R6 ;  /* 0x000000ffff037224 */ /* 0x000fe400078e0006 */
.L_x_23261:
[----:B------:R-:W-:Y:S05]  /*7360*/  BSYNC B1 ;  /* 0x0000000000017941 */ /* 0x000fea0003800000 */
.L_x_23259:
        /* <DEDUP_REMOVED lines=16> */
.L_x_23265:
[----:B------:R-:W-:Y:S05]  /*7470*/  BSYNC B2 ;  /* 0x0000000000027941 */ /* 0x000fea0003800000 */
.L_x_23264:
        /* <DEDUP_REMOVED lines=42> */
.L_x_23263:
[----:B------:R-:W-:Y:S05]  /*7720*/  BSYNC B1 ;  /* 0x0000000000017941 */ /* 0x000fea0003800000 */
.L_x_23262:
        /* <DEDUP_REMOVED lines=23> */
.L_x_23267:
[----:B------:R-:W-:Y:S02]  /*78a0*/  IMAD.MOV.U32 R3, RZ, RZ, R6 ;  /* 0x000000ffff037224 */ /* 0x000fe400078e0006 */
.L_x_23268:
[----:B------:R-:W-:Y:S05]  /*78b0*/  BSYNC B1 ;  /* 0x0000000000017941 */ /* 0x000fea0003800000 */
.L_x_23266:
        /* <DEDUP_REMOVED lines=16> */
.L_x_23272:
[----:B------:R-:W-:Y:S05]  /*79c0*/  BSYNC B2 ;  /* 0x0000000000027941 */ /* 0x000fea0003800000 */
.L_x_23271:
        /* <DEDUP_REMOVED lines=42> */
.L_x_23270:
[----:B------:R-:W-:Y:S05]  /*7c70*/  BSYNC B1 ;  /* 0x0000000000017941 */ /* 0x000fea0003800000 */
.L_x_23269:
        /* <DEDUP_REMOVED lines=21> */
.L_x_23274:
[----:B------:R-:W-:Y:S02]  /*7dd0*/  MOV R3, R6 ;  /* 0x0000000600037202 */ /* 0x000fe40000000f00 */
.L_x_23275:
[----:B------:R-:W-:Y:S05]  /*7de0*/  BSYNC B1 ;  /* 0x0000000000017941 */ /* 0x000fea0003800000 */
.L_x_23273:
        /* <DEDUP_REMOVED lines=16> */
.L_x_23279:
[----:B------:R-:W-:Y:S05]  /*7ef0*/  BSYNC B2 ;  /* 0x0000000000027941 */ /* 0x000fea0003800000 */
.L_x_23278:
        /* <DEDUP_REMOVED lines=42> */
.L_x_23277:
[----:B------:R-:W-:Y:S05]  /*81a0*/  BSYNC B1 ;  /* 0x0000000000017941 */ /* 0x000fea0003800000 */
.L_x_23276:
        /* <DEDUP_REMOVED lines=21> */
.L_x_23281:
[----:B------:R-:W-:Y:S02]  /*8300*/  IMAD.MOV.U32 R3, RZ, RZ, R6 ;  /* 0x000000ffff037224 */ /* 0x000fe400078e0006 */
.L_x_23282:
[----:B------:R-:W-:Y:S05]  /*8310*/  BSYNC B1 ;  /* 0x0000000000017941 */ /* 0x000fea0003800000 */
.L_x_23280:
        /* <DEDUP_REMOVED lines=16> */
.L_x_23286:
[----:B------:R-:W-:Y:S05]  /*8420*/  BSYNC B2 ;  /* 0x0000000000027941 */ /* 0x000fea0003800000 */
.L_x_23285:
        /* <DEDUP_REMOVED lines=42> */
.L_x_23284:
[----:B------:R-:W-:Y:S05]  /*86d0*/  BSYNC B1 ;  /* 0x0000000000017941 */ /* 0x000fea0003800000 */
.L_x_23283:
        /* <DEDUP_REMOVED lines=21> */
.L_x_23288:
[----:B------:R-:W-:Y:S02]  /*8830*/  IMAD.MOV.U32 R3, RZ, RZ, R6 ;  /* 0x000000ffff037224 */ /* 0x000fe400078e0006 */
.L_x_23289:
[----:B------:R-:W-:Y:S05]  /*8840*/  BSYNC B1 ;  /* 0x0000000000017941 */ /* 0x000fea0003800000 */
.L_x_23287:
        /* <DEDUP_REMOVED lines=16> */
.L_x_23293:
[----:B------:R-:W-:Y:S05]  /*8950*/  BSYNC B2 ;  /* 0x0000000000027941 */ /* 0x000fea0003800000 */
.L_x_23292:
        /* <DEDUP_REMOVED lines=42> */
.L_x_23291:
[----:B------:R-:W-:Y:S05]  /*8c00*/  BSYNC B1 ;  /* 0x0000000000017941 */ /* 0x000fea0003800000 */
.L_x_23290:
        /* <DEDUP_REMOVED lines=21> */
.L_x_23295:
[----:B------:R-:W-:Y:S02]  /*8d60*/  IMAD.MOV.U32 R3, RZ, RZ, R6 ;  /* 0x000000ffff037224 */ /* 0x000fe400078e0006 */
.L_x_23296:
[----:B------:R-:W-:Y:S05]  /*8d70*/  BSYNC B1 ;  /* 0x0000000000017941 */ /* 0x000fea0003800000 */
.L_x_23294:
        /* <DEDUP_REMOVED lines=16> */
.L_x_23300:
[----:B------:R-:W-:Y:S05]  /*8e80*/  BSYNC B2 ;  /* 0x0000000000027941 */ /* 0x000fea0003800000 */
.L_x_23299:
        /* <DEDUP_REMOVED lines=42> */
.L_x_23298:
[----:B------:R-:W-:Y:S05]  /*9130*/  BSYNC B1 ;  /* 0x0000000000017941 */ /* 0x000fea0003800000 */
.L_x_23297:
        /* <DEDUP_REMOVED lines=21> */
.L_x_23302:
[----:B------:R-:W-:Y:S02]  /*9290*/  IMAD.MOV.U32 R234, RZ, RZ, R6 ;  /* 0x000000ffffea7224 */ /* 0x000fe400078e0006 */
.L_x_23303:
[----:B------:R-:W-:Y:S05]  /*92a0*/  BSYNC B1 ;  /* 0x0000000000017941 */ /* 0x000fea0003800000 */
.L_x_23301:
        /* <DEDUP_REMOVED lines=12> */
[----:B------:R-:W-:Y:S02]  /*9370*/  @!P6 IADD3 R11, R11, 0x1, RZ ;  /* 0x000000010b0be810 */ /* 0x000fe40007ffe0ff */
[----:B------:R-:W-:Y:S02]  /*9380*/  @!P6 IADD3 R4, R2, 0x1, RZ ;  /* 0x000000010204e810 */ /* 0x000fe40007ffe0ff */
[----:B------:R-:W-:Y:S02]  /*9390*/  ISETP.NE.AND P0, PT, R11, RZ, !P6 ;  /* 0x000000ff0b00720c */ /* 0x000fe40007705270 */
[----:B------:R-:W-:-:S11]  /*93a0*/  @!P6 MOV R9, RZ ;  /* 0x000000ff0009e202 */ /* 0x000fd60000000f00 */
[----:B------:R-:W-:Y:S01]  /*93b0*/  @P0 IMAD.MOV R4, RZ, RZ, R2 ;  /* 0x000000ffff040224 */ /* 0x000fe200078e0202 */
[----:B------:R-:W-:-:S03]  /*93c0*/  LOP3.LUT P0, RZ, R8, 0x400, RZ, 0xc0, !PT ;  /* 0x0000040008ff7812 */ /* 0x000fc6000780c0ff */
[----:B------:R-:W-:-:S05]  /*93d0*/  @!P6 IMAD.MOV.U32 R2, RZ, RZ, R4 ;  /* 0x000000ffff02e224 */ /* 0x000fca00078e0004 */
.L_x_23307:
[----:B------:R-:W-:Y:S05]  /*93e0*/  BSYNC B2 ;  /* 0x0000000000027941 */ /* 0x000fea0003800000 */
.L_x_23306:
        /* <DEDUP_REMOVED lines=42> */
.L_x_23305:
[----:B------:R-:W-:Y:S05]  /*9690*/  BSYNC B1 ;  /* 0x0000000000017941 */ /* 0x000fea0003800000 */
.L_x_23304:
        /* <DEDUP_REMOVED lines=35> */
.L_x_23251:
[----:B------:R-:W-:Y:S05]  /*98d0*/  BSYNC B0 ;  /* 0x0000000000007941 */ /* 0x000fea0003800000 */
.L_x_23250:
        /* <DEDUP_REMOVED lines=24> */
.L_x_23311:
[----:B------:R-:W-:Y:S02]  /*9a60*/  IMAD.MOV.U32 R184, RZ, RZ, R6 ;  /* 0x000000ffffb87224 */ /* 0x000fe400078e0006 */
.L_x_23312:
[----:B------:R-:W-:Y:S05]  /*9a70*/  BSYNC B1 ;  /* 0x0000000000017941 */ /* 0x000fea0003800000 */
.L_x_23310:
        /* <DEDUP_REMOVED lines=16> */
.L_x_23316:
[----:B------:R-:W-:Y:S05]  /*9b80*/  BSYNC B2 ;  /* 0x0000000000027941 */ /* 0x000fea0003800000 */
.L_x_23315:
        /* <DEDUP_REMOVED lines=42> */
.L_x_23314:
[----:B------:R-:W-:Y:S05]  /*9e30*/  BSYNC B1 ;  /* 0x0000000000017941 */ /* 0x000fea0003800000 */
.L_x_23313:
        /* <DEDUP_REMOVED lines=26> */
.L_x_23318:
[----:B------:R-:W-:Y:S02]  /*9fe0*/  MOV R3, R6 ;  /* 0x0000000600037202 */ /* 0x000fe40000000f00 */
.L_x_23319:
[----:B------:R-:W-:Y:S05]  /*9ff0*/  BSYNC B1 ;  /* 0x0000000000017941 */ /* 0x000fea0003800000 */
.L_x_23317:
        /* <DEDUP_REMOVED lines=16> */
.L_x_23323:
[----:B------:R-:W-:Y:S05]  /*a100*/  BSYNC B2 ;  /* 0x0000000000027941 */ /* 0x000fea0003800000 */
.L_x_23322:
        /* <DEDUP_REMOVED lines=42> */
.L_x_23321:
[----:B------:R-:W-:Y:S05]  /*a3b0*/  BSYNC B1 ;  /* 0x0000000000017941 */ /* 0x000fea0003800000 */
.L_x_23320:
        /* <DEDUP_REMOVED lines=23> */
.L_x_23325:
[----:B------:R-:W-:Y:S02]  /*a530*/  IMAD.MOV.U32 R3, RZ, RZ, R6 ;  /* 0x000000ffff037224 */ /* 0x000fe400078e0006 */
.L_x_23326:
[----:B------:R-:W-:Y:S05]  /*a540*/  BSYNC B1 ;  /* 0x0000000000017941 */ /* 0x000fea0003800000 */
.L_x_23324:
        /* <DEDUP_REMOVED lines=16> */
.L_x_23330:
[----:B------:R-:W-:Y:S05]  /*a650*/  BSYNC B2 ;  /* 0x0000000000027941 */ /* 0x000fea0003800000 */
.L_x_23329:
        /* <DEDUP_REMOVED lines=42> */
.L_x_23328:
[----:B------:R-:W-:Y:S05]  /*a900*/  BSYNC B1 ;  /* 0x0000000000017941 */ /* 0x000fea0003800000 */
.L_x_23327:
        /* <DEDUP_REMOVED lines=21> */
.L_x_23332:
[----:B------:R-:W-:Y:S02]  /*aa60*/  IMAD.MOV.U32 R3, RZ, RZ, R6 ;  /* 0x000000ffff037224 */ /* 0x000fe400078e0006 */
.L_x_23333:
[----:B------:R-:W-:Y:S05]  /*aa70*/  BSYNC B1 ;  /* 0x0000000000017941 */ /* 0x000fea0003800000 */
.L_x_23331:
        /* <DEDUP_REMOVED lines=16> */
.L_x_23337:
[----:B------:R-:W-:Y:S05]  /*ab80*/  BSYNC B2 ;  /* 0x0000000000027941 */ /* 0x000fea0003800000 */
.L_x_23336:
        /* <DEDUP_REMOVED lines=42> */
.L_x_23335:
[----:B------:R-:W-:Y:S05]  /*ae30*/  BSYNC B1 ;  /* 0x0000000000017941 */ /* 0x000fea0003800000 */
.L_x_23334:
        /* <DEDUP_REMOVED lines=21> */
.L_x_23339:
[----:B------:R-:W-:Y:S02]  /*af90*/  IMAD.MOV.U32 R3, RZ, RZ, R6 ;  /* 0x000000ffff037224 */ /* 0x000fe400078e0006 */
.L_x_23340:
[----:B------:R-:W-:Y:S05]  /*afa0*/  BSYNC B1 ;  /* 0x0000000000017941 */ /* 0x000fea0003800000 */
.L_x_23338:
        /* <DEDUP_REMOVED lines=16> */
.L_x_23344:
[----:B------:R-:W-:Y:S05]  /*b0b0*/  BSYNC B2 ;  /* 0x0000000000027941 */ /* 0x000fea0003800000 */
.L_x_23343:
        /* <DEDUP_REMOVED lines=42> */
.L_x_23342:
[----:B------:R-:W-:Y:S05]  /*b360*/  BSYNC B1 ;  /* 0x0000000000017941 */ /* 0x000fea0003800000 */
.L_x_23341:
        /* <DEDUP_REMOVED lines=21> */
.L_x_23346:
[----:B------:R-:W-:Y:S02]  /*b4c0*/  IMAD.MOV.U32 R3, RZ, RZ, R6 ;  /* 0x000000ffff037224 */ /* 0x000fe400078e0006 */
.L_x_23347:
[----:B------:R-:W-:Y:S05]  /*b4d0*/  BSYNC B1 ;  /* 0x0000000000017941 */ /* 0x000fea0003800000 */
.L_x_23345:
        /* <DEDUP_REMOVED lines=16> */
.L_x_23351:
[----:B------:R-:W-:Y:S05]  /*b5e0*/  BSYNC B2 ;  /* 0x0000000000027941 */ /* 0x000fea0003800000 */
.L_x_23350:
        /* <DEDUP_REMOVED lines=42> */
.L_x_23349:
[----:B------:R-:W-:Y:S05]  /*b890*/  BSYNC B1 ;  /* 0x0000000000017941 */ /* 0x000fea0003800000 */
.L_x_23348:
        /* <DEDUP_REMOVED lines=21> */
.L_x_23353:
[----:B------:R-:W-:Y:S02]  /*b9f0*/  MOV R3, R6 ;  /* 0x0000000600037202 */ /* 0x000fe40000000f00 */
.L_x_23354:
[----:B------:R-:W-:Y:S05]  /*ba00*/  BSYNC B1 ;  /* 0x0000000000017941 */ /* 0x000fea0003800000 */
.L_x_23352:
        /* <DEDUP_REMOVED lines=16> */
.L_x_23358:
[----:B------:R-:W-:Y:S05]  /*bb10*/  BSYNC B2 ;  /* 0x0000000000027941 */ /* 0x000fea0003800000 */
.L_x_23357:
        /* <DEDUP_REMOVED lines=42> */
.L_x_23356:
[----:B------:R-:W-:Y:S05]  /*bdc0*/  BSYNC B1 ;  /* 0x0000000000017941 */ /* 0x000fea0003800000 */
.L_x_23355:
        /* <DEDUP_REMOVED lines=21> */
.L_x_23360:
[----:B------:R-:W-:Y:S02]  /*bf20*/  IMAD.MOV.U32 R234, RZ, RZ, R6 ;  /* 0x000000ffffea7224 */ /* 0x000fe400078e0006 */
.L_x_23361:
[----:B------:R-:W-:Y:S05]  /*bf30*/  BSYNC B1 ;  /* 0x0000000000017941 */ /* 0x000fea0003800000 */
.L_x_23359:
        /* <DEDUP_REMOVED lines=19> */
.L_x_23365:
[----:B------:R-:W-:Y:S05]  /*c070*/  BSYNC B2 ;  /* 0x0000000000027941 */ /* 0x000fea0003800000 */
.L_x_23364:
        /* <DEDUP_REMOVED lines=42> */
.L_x_23363:
[----:B------:R-:W-:Y:S05]  /*c320*/  BSYNC B1 ;  /* 0x0000000000017941 */ /* 0x000fea0003800000 */
.L_x_23362:
        /* <DEDUP_REMOVED lines=35> */
.L_x_23309:
[----:B------:R-:W-:Y:S05]  /*c560*/  BSYNC B0 ;  /* 0x0000000000007941 */ /* 0x000fea0003800000 */
.L_x_23308:
        /* <DEDUP_REMOVED lines=24> */
.L_x_23369:
[----:B------:R-:W-:Y:S02]  /*c6f0*/  IMAD.MOV.U32 R192, RZ, RZ, R6 ;  /* 0x000000ffffc07224 */ /* 0x000fe400078e0006 */
.L_x_23370:
[----:B------:R-:W-:Y:S05]  /*c700*/  BSYNC B1 ;  /* 0x0000000000017941 */ /* 0x000fea0003800000 */
.L_x_23368:
        /* <DEDUP_REMOVED lines=16> */
.L_x_23374:
[----:B------:R-:W-:Y:S05]  /*c810*/  BSYNC B2 ;  /* 0x0000000000027941 */ /* 0x000fea0003800000 */
.L_x_23373:
        /* <DEDUP_REMOVED lines=42> */
.L_x_23372:
[----:B------:R-:W-:Y:S05]  /*cac0*/  BSYNC B1 ;  /* 0x0000000000017941 */ /* 0x000fea0003800000 */
.L_x_23371:
        /* <DEDUP_REMOVED lines=26> */
.L_x_23376:
[----:B------:R-:W-:Y:S02]  /*cc70*/  IMAD.MOV.U32 R3, RZ, RZ, R6 ;  /* 0x000000ffff037224 */ /* 0x000fe400078e0006 */
.L_x_23377:
[----:B------:R-:W-:Y:S05]  /*cc80*/  BSYNC B1 ;  /* 0x0000000000017941 */ /* 0x000fea0003800000 */
.L_x_23375:
        /* <DEDUP_REMOVED lines=16> */
.L_x_23381:
[----:B------:R-:W-:Y:S05]  /*cd90*/  BSYNC B2 ;  /* 0x0000000000027941 */ /* 0x000fea0003800000 */
.L_x_23380:
        /* <DEDUP_REMOVED lines=41> */
[----:B------:R-:W-:-:S06]  /*d030*/  HFMA2.MMA R194, -RZ, RZ, 0, 0 ;  /* 0x00000000ffc27435 */ /* 0x000fcc00000001ff */
.L_x_23379:
[----:B------:R-:W-:Y:S05]  /*d040*/  BSYNC B1 ;  /* 0x0000000000017941 */ /* 0x000fea0003800000 */
.L_x_23378:
        /* <DEDUP_REMOVED lines=23> */
.L_x_23383:
[----:B------:R-:W-:Y:S02]  /*d1c0*/  IMAD.MOV.U32 R3, RZ, RZ, R6 ;  /* 0x000000ffff037224 */ /* 0x000fe400078e0006 */
.L_x_23384:
[----:B------:R-:W-:Y:S05]  /*d1d0*/  BSYNC B1 ;  /* 0x0000000000017941 */ /* 0x000fea0003800000 */
.L_x_23382:
        /* <DEDUP_REMOVED lines=16> */
.L_x_23388:
[----:B------:R-:W-:Y:S05]  /*d2e0*/  BSYNC B2 ;  /* 0x0000000000027941 */ /* 0x000fea0003800000 */
.L_x_23387:
        /* <DEDUP_REMOVED lines=42> */
.L_x_23386:
[----:B------:R-:W-:Y:S05]  /*d590*/  BSYNC B1 ;  /* 0x0000000000017941 */ /* 0x000fea0003800000 */
.L_x_23385:
        /* <DEDUP_REMOVED lines=21> */
.L_x_23390:
[----:B------:R-:W-:Y:S02]  /*d6f0*/  IMAD.MOV.U32 R3, RZ, RZ, R6 ;  /* 0x000000ffff037224 */ /* 0x000fe400078e0006 */
.L_x_23391:
[----:B------:R-:W-:Y:S05]  /*d700*/  BSYNC B1 ;  /* 0x0000000000017941 */ /* 0x000fea0003800000 */
.L_x_23389:
        /* <DEDUP_REMOVED lines=16> */
.L_x_23395:
[----:B------:R-:W-:Y:S05]  /*d810*/  BSYNC B2 ;  /* 0x0000000000027941 */ /* 0x000fea0003800000 */
.L_x_23394:
        /* <DEDUP_REMOVED lines=42> */
.L_x_23393:
[----:B------:R-:W-:Y:S05]  /*dac0*/  BSYNC B1 ;  /* 0x0000000000017941 */ /* 0x000fea0003800000 */
.L_x_23392:
        /* <DEDUP_REMOVED lines=21> */
.L_x_23397:
[----:B------:R-:W-:Y:S02]  /*dc20*/  MOV R3, R6 ;  /* 0x0000000600037202 */ /* 0x000fe40000000f00 */
.L_x_23398:
[----:B------:R-:W-:Y:S05]  /*dc30*/  BSYNC B1 ;  /* 0x0000000000017941 */ /* 0x000fea0003800000 */
.L_x_23396:
        /* <DEDUP_REMOVED lines=16> */
.L_x_23402:
[----:B------:R-:W-:Y:S05]  /*dd40*/  BSYNC B2 ;  /* 0x0000000000027941 */ /* 0x000fea0003800000 */
.L_x_23401:
        /* <DEDUP_REMOVED lines=42> */
.L_x_23400:
[----:B------:R-:W-:Y:S05]  /*dff0*/  BSYNC B1 ;  /* 0x0000000000017941 */ /* 0x000fea0003800000 */
.L_x_23399:
        /* <DEDUP_REMOVED lines=21> */
.L_x_23404:
[----:B------:R-:W-:Y:S02]  /*e150*/  IMAD.MOV.U32 R3, RZ, RZ, R6 ;  /* 0x000000ffff037224 */ /* 0x000fe400078e0006 */
.L_x_23405:
[----:B------:R-:W-:Y:S05]  /*e160*/  BSYNC B1 ;  /* 0x0000000000017941 */ /* 0x000fea0003800000 */
.L_x_23403:
        /* <DEDUP_REMOVED lines=16> */
.L_x_23409:
[----:B------:R-:W-:Y:S05]  /*e270*/  BSYNC B2 ;  /* 0x0000000000027941 */ /* 0x000fea0003800000 */
.L_x_23408:
        /* <DEDUP_REMOVED lines=42> */
.L_x_23407:
[----:B------:R-:W-:Y:S05]  /*e520*/  BSYNC B1 ;  /* 0x0000000000017941 */ /* 0x000fea0003800000 */
.L_x_23406:
        /* <DEDUP_REMOVED lines=21> */
.L_x_23411:
[----:B------:R-:W-:Y:S02]  /*e680*/  IMAD.MOV.U32 R3, RZ, RZ, R6 ;  /* 0x000000ffff037224 */ /* 0x000fe400078e0006 */
.L_x_23412:
[----:B------:R-:W-:Y:S05]  /*e690*/  BSYNC B1 ;  /* 0x0000000000017941 */ /* 0x000fea0003800000 */
.L_x_23410:
        /* <DEDUP_REMOVED lines=16> */
.L_x_23416:
[----:B------:R-:W-:Y:S05]  /*e7a0*/  BSYNC B2 ;  /* 0x0000000000027941 */ /* 0x000fea0003800000 */
.L_x_23415:
        /* <DEDUP_REMOVED lines=42> */
.L_x_23414:
[----:B------:R-:W-:Y:S05]  /*ea50*/  BSYNC B1 ;  /* 0x0000000000017941 */ /* 0x000fea0003800000 */
.L_x_23413:
        /* <DEDUP_REMOVED lines=21> */
.L_x_23418:
[----:B------:R-:W-:Y:S02]  /*ebb0*/  IMAD.MOV.U32 R234, RZ, RZ, R6 ;  /* 0x000000ffffea7224 */ /* 0x000fe400078e0006 */
.L_x_23419:
[----:B------:R-:W-:Y:S05]  /*ebc0*/  BSYNC B1 ;  /* 0x0000000000017941 */ /* 0x000fea0003800000 */
.L_x_23417:
        /* <DEDUP_REMOVED lines=16> */
[----:B------:R-:W-:Y:S02]  /*ecd0*/  @P0 IADD3 R4, R2, RZ, RZ ;  /* 0x000000ff02040210 */ /* 0x000fe40007ffe0ff */
[----:B------:R-:W-:-:S03]  /*ece0*/  LOP3.LUT P0, RZ, R8, 0x400, RZ, 0xc0, !PT ;  /* 0x0000040008ff7812 */ /* 0x000fc6000780c0ff */
[----:B------:R-:W-:-:S05]  /*ecf0*/  @!P6 IMAD.MOV.U32 R2, RZ, RZ, R4 ;  /* 0x000000ffff02e224 */ /* 0x000fca00078e0004 */
.L_x_23423:
[----:B------:R-:W-:Y:S05]  /*ed00*/  BSYNC B2 ;  /* 0x0000000000027941 */ /* 0x000fea0003800000 */
.L_x_23422:
        /* <DEDUP_REMOVED lines=42> */
.L_x_23421:
[----:B------:R-:W-:Y:S05]  /*efb0*/  BSYNC B1 ;  /* 0x0000000000017941 */ /* 0x000fea0003800000 */
.L_x_23420:
        /* <DEDUP_REMOVED lines=35> */
.L_x_23367:
[----:B------:R-:W-:Y:S05]  /*f1f0*/  BSYNC B0 ;  /* 0x0000000000007941 */ /* 0x000fea0003800000 */
.L_x_23366:
        /* <DEDUP_REMOVED lines=24> */
.L_x_23427:
[----:B------:R-:W-:Y:S02]  /*f380*/  IMAD.MOV.U32 R200, RZ, RZ, R6 ;  /* 0x000000ffffc87224 */ /* 0x000fe400078e0006 */
.L_x_23428:
[----:B------:R-:W-:Y:S05]  /*f390*/  BSYNC B1 ;  /* 0x0000000000017941 */ /* 0x000fea0003800000 */
.L_x_23426:
        /* <DEDUP_REMOVED lines=16> */
.L_x_23432:
[----:B------:R-:W-:Y:S05]  /*f4a0*/  BSYNC B2 ;  /* 0x0000000000027941 */ /* 0x000fea0003800000 */
.L_x_23431:
        /* <DEDUP_REMOVED lines=42> */
.L_x_23430:
[----:B------:R-:W-:Y:S05]  /*f750*/  BSYNC B1 ;  /* 0x0000000000017941 */ /* 0x000fea0003800000 */
.L_x_23429:
        /* <DEDUP_REMOVED lines=26> */
.L_x_23434:
[----:B------:R-:W-:Y:S02]  /*f900*/  IMAD.MOV.U32 R3, RZ, RZ, R6 ;  /* 0x000000ffff037224 */ /* 0x000fe400078e0006 */
.L_x_23435:
[----:B------:R-:W-:Y:S05]  /*f910*/  BSYNC B1 ;  /* 0x0000000000017941 */ /* 0x000fea0003800000 */
.L_x_23433:
        /* <DEDUP_REMOVED lines=16> */
.L_x_23439:
[----:B------:R-:W-:Y:S05]  /*fa20*/  BSYNC B2 ;  /* 0x0000000000027941 */ /* 0x000fea0003800000 */
.L_x_23438:
        /* <DEDUP_REMOVED lines=42> */
.L_x_23437:
[----:B------:R-:W-:Y:S05]  /*fcd0*/  BSYNC B1 ;  /* 0x0000000000017941 */ /* 0x000fea0003800000 */
.L_x_23436:
        /* <DEDUP_REMOVED lines=23> */
.L_x_23441:
[----:B------:R-:W-:Y:S02]  /*fe50*/  MOV R3, R6 ;  /* 0x0000000600037202 */ /* 0x000fe40000000f00 */
.L_x_23442:
[----:B------:R-:W-:Y:S05]  /*fe60*/  BSYNC B1 ;  /* 0x0000000000017941 */ /* 0x000fea0003800000 */
.L_x_23440:
        /* <DEDUP_REMOVED lines=16> */
.L_x_23446:
[----:B------:R-:W-:Y:S05]  /*ff70*/  BSYNC B2 ;  /* 0x0000000000027941 */ /* 0x000fea0003800000 */
.L_x_23445:
        /* <DEDUP_REMOVED lines=42> */
.L_x_23444:
[----:B------:R-:W-:Y:S05]  /*10220*/  BSYNC B1 ;  /* 0x0000000000017941 */ /* 0x000fea0003800000 */
.L_x_23443:
        /* <DEDUP_REMOVED lines=21> */
.L_x_23448:
[----:B------:R-:W-:Y:S02]  /*10380*/  IMAD.MOV.U32 R3, RZ, RZ, R6 ;  /* 0x000000ffff037224 */ /* 0x000fe400078e0006 */
.L_x_23449:
[----:B------:R-:W-:Y:S05]  /*10390*/  BSYNC B1 ;  /* 0x0000000000017941 */ /* 0x000fea0003800000 */
.L_x_23447:
        /* <DEDUP_REMOVED lines=16> */
.L_x_23453:
[----:B------:R-:W-:Y:S05]  /*104a0*/  BSYNC B2 ;  /* 0x0000000000027941 */ /* 0x000fea0003800000 */
.L_x_23452:
        /* <DEDUP_REMOVED lines=42> */
.L_x_23451:
[----:B------:R-:W-:Y:S05]  /*10750*/  BSYNC B1 ;  /* 0x0000000000017941 */ /* 0x000fea0003800000 */
.L_x_23450:
        /* <DEDUP_REMOVED lines=21> */
.L_x_23455:
[----:B------:R-:W-:Y:S02]  /*108b0*/  IMAD.MOV.U32 R3, RZ, RZ, R6 ;  /* 0x000000ffff037224 */ /* 0x000fe400078e0006 */
.L_x_23456:
[----:B------:R-:W-:Y:S05]  /*108c0*/  BSYNC B1 ;  /* 0x0000000000017941 */ /* 0x000fea0003800000 */
.L_x_23454:
        /* <DEDUP_REMOVED lines=16> */
.L_x_23460:
[----:B------:R-:W-:Y:S05]  /*109d0*/  BSYNC B2 ;  /* 0x0000000000027941 */ /* 0x000fea0003800000 */
.L_x_23459:
        /* <DEDUP_REMOVED lines=42> */
.L_x_23458:
[----:B------:R-:W-:Y:S05]  /*10c80*/  BSYNC B1 ;  /* 0x0000000000017941 */ /* 0x000fea0003800000 */
.L_x_23457:
        /* <DEDUP_REMOVED lines=21> */
.L_x_23462:
[----:B------:R-:W-:Y:S02]  /*10de0*/  IMAD.MOV.U32 R3, RZ, RZ, R6 ;  /* 0x000000ffff037224 */ /* 0x000fe400078e0006 */
.L_x_23463:
[----:B------:R-:W-:Y:S05]  /*10df0*/  BSYNC B1 ;  /* 0x0000000000017941 */ /* 0x000fea0003800000 */
.L_x_23461:
        /* <DEDUP_REMOVED lines=16> */
.L_x_23467:
[----:B------:R-:W-:Y:S05]  /*10f00*/  BSYNC B2 ;  /* 0x0000000000027941 */ /* 0x000fea0003800000 */
.L_x_23466:
        /* <DEDUP_REMOVED lines=42> */
.L_x_23465:
[----:B------:R-:W-:Y:S05]  /*111b0*/  BSYNC B1 ;  /* 0x0000000000017941 */ /* 0x000fea0003800000 */
.L_x_23464:
        /* <DEDUP_REMOVED lines=21> */
.L_x_23469:
[----:B------:R-:W-:Y:S02]  /*11310*/  IMAD.MOV.U32 R3, RZ, RZ, R6 ;  /* 0x000000ffff037224 */ /* 0x000fe400078e0006 */
.L_x_23470:
[----:B------:R-:W-:Y:S05]  /*11320*/  BSYNC B1 ;  /* 0x0000000000017941 */ /* 0x000fea0003800000 */
.L_x_23468:
        /* <DEDUP_REMOVED lines=16> */
.L_x_23474:
[----:B------:R-:W-:Y:S05]  /*11430*/  BSYNC B2 ;  /* 0x0000000000027941 */ /* 0x000fea0003800000 */
.L_x_23473:
        /* <DEDUP_REMOVED lines=42> */
.L_x_23472:
[----:B------:R-:W-:Y:S05]  /*116e0*/  BSYNC B1 ;  /* 0x0000000000017941 */ /* 0x000fea0003800000 */
.L_x_23471:
        /* <DEDUP_REMOVED lines=21> */
.L_x_23476:
[----:B------:R-:W-:Y:S02]  /*11840*/  MOV R234, R6 ;  /* 0x0000000600ea7202 */ /* 0x000fe40000000f00 */
.L_x_23477:
[----:B------:R-:W-:Y:S05]  /*11850*/  BSYNC B1 ;  /* 0x0000000000017941 */ /* 0x000fea0003800000 */
.L_x_23475:
        /* <DEDUP_REMOVED lines=19> */
.L_x_23481:
[----:B------:R-:W-:Y:S05]  /*11990*/  BSYNC B2 ;  /* 0x0000000000027941 */ /* 0x000fea0003800000 */
.L_x_23480:
        /* <DEDUP_REMOVED lines=42> */
.L_x_23479:
[----:B------:R-:W-:Y:S05]  /*11c40*/  BSYNC B1 ;  /* 0x0000000000017941 */ /* 0x000fea0003800000 */
.L_x_23478:
        /* <DEDUP_REMOVED lines=35> */
.L_x_23425:
[----:B------:R-:W-:Y:S05]  /*11e80*/  BSYNC B0 ;  /* 0x0000000000007941 */ /* 0x000fea0003800000 */
.L_x_23424:
        /* <DEDUP_REMOVED lines=24> */
.L_x_23485:
[----:B------:R-:W-:Y:S02]  /*12010*/  IMAD.MOV.U32 R208, RZ, RZ, R6 ;  /* 0x000000ffffd07224 */ /* 0x000fe400078e0006 */
.L_x_23486:
[----:B------:R-:W-:Y:S05]  /*12020*/  BSYNC B1 ;  /* 0x0000000000017941 */ /* 0x000fea0003800000 */
.L_x_23484:
        /* <DEDUP_REMOVED lines=16> */
.L_x_23490:
[----:B------:R-:W-:Y:S05]  /*12130*/  BSYNC B2 ;  /* 0x0000000000027941 */ /* 0x000fea0003800000 */
.L_x_23489:
        /* <DEDUP_REMOVED lines=42> */
.L_x_23488:
[----:B------:R-:W-:Y:S05]  /*123e0*/  BSYNC B1 ;  /* 0x0000000000017941 */ /* 0x000fea0003800000 */
.L_x_23487:
        /* <DEDUP_REMOVED lines=26> */
.L_x_23492:
[----:B------:R-:W-:Y:S02]  /*12590*/  IMAD.MOV.U32 R3, RZ, RZ, R6 ;  /* 0x000000ffff037224 */ /* 0x000fe400078e0006 */
.L_x_23493:
[----:B------:R-:W-:Y:S05]  /*125a0*/  BSYNC B1 ;  /* 0x0000000000017941 */ /* 0x000fea0003800000 */
.L_x_23491:
        /* <DEDUP_REMOVED lines=16> */
.L_x_23497:
[----:B------:R-:W-:Y:S05]  /*126b0*/  BSYNC B2 ;  /* 0x0000000000027941 */ /* 0x000fea0003800000 */
.L_x_23496:
        /* <DEDUP_REMOVED lines=42> */
.L_x_23495:
[----:B------:R-:W-:Y:S05]  /*12960*/  BSYNC B1 ;  /* 0x0000000000017941 */ /* 0x000fea0003800000 */
.L_x_23494:
        /* <DEDUP_REMOVED lines=23> */
.L_x_23499:
[----:B------:R-:W-:Y:S02]  /*12ae0*/  IMAD.MOV.U32 R3, RZ, RZ, R6 ;  /* 0x000000ffff037224 */ /* 0x000fe400078e0006 */
.L_x_23500:
[----:B------:R-:W-:Y:S05]  /*12af0*/  BSYNC B1 ;  /* 0x0000000000017941 */ /* 0x000fea0003800000 */
.L_x_23498:
        /* <DEDUP_REMOVED lines=16> */
.L_x_23504:
[----:B------:R-:W-:Y:S05]  /*12c00*/  BSYNC B2 ;  /* 0x0000000000027941 */ /* 0x000fea0003800000 */
.L_x_23503:
        /* <DEDUP_REMOVED lines=42> */
.L_x_23502:
[----:B------:R-:W-:Y:S05]  /*12eb0*/  BSYNC B1 ;  /* 0x0000000000017941 */ /* 0x000fea0003800000 */
.L_x_23501:
        /* <DEDUP_REMOVED lines=21> */
.L_x_23506:
[----:B------:R-:W-:Y:S02]  /*13010*/  IMAD.MOV.U32 R3, RZ, RZ, R6 ;  /* 0x000000ffff037224 */ /* 0x000fe400078e0006 */
.L_x_23507:
[----:B------:R-:W-:Y:S05]  /*13020*/  BSYNC B1 ;  /* 0x0000000000017941 */ /* 0x000fea0003800000 */
.L_x_23505:
        /* <DEDUP_REMOVED lines=16> */
.L_x_23511:
[----:B------:R-:W-:Y:S05]  /*13130*/  BSYNC B2 ;  /* 0x0000000000027941 */ /* 0x000fea0003800000 */
.L_x_23510:
        /* <DEDUP_REMOVED lines=42> */
.L_x_23509:
[----:B------:R-:W-:Y:S05]  /*133e0*/  BSYNC B1 ;  /* 0x0000000000017941 */ /* 0x000fea0003800000 */
.L_x_23508:
        /* <DEDUP_REMOVED lines=21> */
.L_x_23513:
[----:B------:R-:W-:Y:S02]  /*13540*/  IMAD.MOV.U32 R3, RZ, RZ, R6 ;  /* 0x000000ffff037224 */ /* 0x000fe400078e0006 */
.L_x_23514:
[----:B------:R-:W-:Y:S05]  /*13550*/  BSYNC B1 ;  /* 0x0000000000017941 */ /* 0x000fea0003800000 */
.L_x_23512:
        /* <DEDUP_REMOVED lines=16> */
.L_x_23518:
[----:B------:R-:W-:Y:S05]  /*13660*/  BSYNC B2 ;  /* 0x0000000000027941 */ /* 0x000fea0003800000 */
.L_x_23517:
        /* <DEDUP_REMOVED lines=42> */
.L_x_23516:
[----:B------:R-:W-:Y:S05]  /*13910*/  BSYNC B1 ;  /* 0x0000000000017941 */ /* 0x000fea0003800000 */
.L_x_23515:
        /* <DEDUP_REMOVED lines=21> */
.L_x_23520:
[----:B------:R-:W-:Y:S02]  /*13a70*/  MOV R3, R6 ;  /* 0x0000000600037202 */ /* 0x000fe40000000f00 */
.L_x_23521:
[----:B------:R-:W-:Y:S05]  /*13a80*/  BSYNC B1 ;  /* 0x0000000000017941 */ /* 0x000fea0003800000 */
.L_x_23519:
        /* <DEDUP_REMOVED lines=16> */
.L_x_23525:
[----:B------:R-:W-:Y:S05]  /*13b90*/  BSYNC B2 ;  /* 0x0000000000027941 */ /* 0x000fea0003800000 */
.L_x_23524:
        /* <DEDUP_REMOVED lines=42> */
.L_x_23523:
[----:B------:R-:W-:Y:S05]  /*13e40*/  BSYNC B1 ;  /* 0x0000000000017941 */ /* 0x000fea0003800000 */
.L_x_23522:
        /* <DEDUP_REMOVED lines=21> */
.L_x_23527:
[----:B------:R-:W-:Y:S02]  /*13fa0*/  IMAD.MOV.U32 R3, RZ, RZ, R6 ;  /* 0x000000ffff037224 */ /* 0x000fe400078e0006 */
.L_x_23528:
[----:B------:R-:W-:Y:S05]  /*13fb0*/  BSYNC B1 ;  /* 0x0000000000017941 */ /* 0x000fea0003800000 */
.L_x_23526:
        /* <DEDUP_REMOVED lines=16> */
.L_x_23532:
[----:B------:R-:W-:Y:S05]  /*140c0*/  BSYNC B2 ;  /* 0x0000000000027941 */ /* 0x000fea0003800000 */
.L_x_23531:
        /* <DEDUP_REMOVED lines=42> */
.L_x_23530:
[----:B------:R-:W-:Y:S05]  /*14370*/  BSYNC B1 ;  /* 0x0000000000017941 */ /* 0x000fea0003800000 */
.L_x_23529:
        /* <DEDUP_REMOVED lines=21> */
.L_x_23534:
[----:B------:R-:W-:Y:S02]  /*144d0*/  IMAD.MOV.U32 R234, RZ, RZ, R6 ;  /* 0x000000ffffea7224 */ /* 0x000fe400078e0006 */
.L_x_23535:
[----:B------:R-:W-:Y:S05]  /*144e0*/  BSYNC B1 ;  /* 0x0000000000017941 */ /* 0x000fea0003800000 */
.L_x_23533:
        /* <DEDUP_REMOVED lines=19> */
.L_x_23539:
[----:B------:R-:W-:Y:S05]  /*14620*/  BSYNC B2 ;  /* 0x0000000000027941 */ /* 0x000fea0003800000 */
.L_x_23538:
        /* <DEDUP_REMOVED lines=42> */
.L_x_23537:
[----:B------:R-:W-:Y:S05]  /*148d0*/  BSYNC B1 ;  /* 0x0000000000017941 */ /* 0x000fea0003800000 */
.L_x_23536:
[----:B------:R-:W0:Y:S01]  /*148e0*/  I2F.U32 R219, R234 ;  /* 0x000000ea00db7306 */ /* 0x000e220000201000 */
[----:B------:R-:W-:Y:S02]  /*148f0*/  SEL R240, RZ, 0x1, P2 ;  /* 0x00000001fff07807 */ /* 0x000fe40001000000 */
[----:B------:R-:W-:Y:S02]  /*14900*/  SEL R218, RZ, 0x10000, P5 ;  /* 0x00010000ffda7807 */ /* 0x000fe40002800000 */
[----:B------:R-:W-:Y:S01]  /*14910*/  PRMT R215, RZ, 0x7610, R215 ;  /* 0x00007610ffd77816 */ /* 0x000fe200000000d7 */
[----:B------:R-:W-:Y:S01]  /*14920*/  IMAD.WIDE.U32 R240, R240, 0x1000000, RZ ;  /* 0x01000000f0f07825 */ /* 0x000fe200078e00ff */
[C---:B------:R-:W-:Y:S02]  /*14930*/  LOP3.LUT P5, RZ, R8.reuse, 0x2, RZ, 0xc0, !PT ;  /* 0x0000000208ff7812 */ /* 0x040fe400078ac0ff */
[----:B------:R-:W-:Y:S01]  /*14940*/  LOP3.LUT P6, RZ, R8, 0x4, RZ, 0xc0, !PT ;  /* 0x0000000408ff7812 */ /* 0x000fe200078cc0ff */
[----:B------:R-:W-:-:S04]  /*14950*/  FMUL.FTZ R215, R215, R216 ;  /* 0x000000d8d7d77220 */ /* 0x000fc80000410000 */
[----:B------:R-:W-:Y:S02]  /*14960*/  FMUL.FTZ R215, R215, c[0x0][0x1e8] ;  /* 0x00007a00d7d77a20 */ /* 0x000fe40000410000 */
[----:B0-----:R-:W-:Y:S01]  /*14970*/  FFMA.FTZ R235, R219, R235, 1.1641532182693481445e-10 ;  /* 0x2f000000dbeb7423 */ /* 0x001fe200000100eb */
[----:B------:R-:W-:-:S04]  /*14980*/  SEL R219, RZ, 0x100, P4 ;  /* 0x00000100ffdb7807 */ /* 0x000fc80002000000 */
[----:B------:R-:W-:-:S04]  /*14990*/  FSETP.GTU.FTZ.AND P4, PT, R235, c[0x0][0x1e4], PT ;  /* 0x00007900eb007a0b */ /* 0x000fc80003f9c000 */
[----:B------:R-:W-:Y:S02]  /*149a0*/  SEL R234, RZ, 0x1000000, P4 ;  /* 0x01000000ffea7807 */ /* 0x000fe40002000000 */
[----:B------:R-:W-:Y:S02]  /*149b0*/  FSEL R215, R215, RZ, !P4 ;  /* 0x000000ffd7d77208 */ /* 0x000fe40006000000 */
[----:B------:R-:W-:Y:S02]  /*149c0*/  LOP3.LUT R218, R219, R234, R218, 0xfe, !PT ;  /* 0x000000eadbda7212 */ /* 0x000fe400078efeda */
[----:B------:R-:W-:Y:S01]  /*149d0*/  SEL R219, RZ, 0x1, P3 ;  /* 0x00000001ffdb7807 */ /* 0x000fe20001800000 */
[----:B------:R-:W-:Y:S01]  /*149e0*/  FMUL.FTZ R215, R151, R215 ;  /* 0x000000d797d77220 */ /* 0x000fe20000410000 */
[----:B------:R-:W-:Y:S02]  /*149f0*/  SEL R234, RZ, 0x1, P1 ;  /* 0x00000001ffea7807 */ /* 0x000fe40000800000 */
[----:B------:R-:W-:Y:S01]  /*14a00*/  LOP3.LUT R216, R241, R218, R219, 0xfe, !PT ;  /* 0x000000daf1d87212 */ /* 0x000fe200078efedb */
[----:B------:R-:W-:Y:S01]  /*14a10*/  @P0 FADD.FTZ R215, R159, R215 ;  /* 0x000000d79fd70221 */ /* 0x000fe20000010000 */
[----:B------:R-:W-:Y:S01]  /*14a20*/  SEL R218, RZ, 0x1, P5 ;  /* 0x00000001ffda7807 */ /* 0x000fe20002800000 */
[----:B------:R-:W-:-:S04]  /*14a30*/  IMAD.WIDE.U32 R234, R234, 0x10000, RZ ;  /* 0x00010000eaea7825 */ /* 0x000fc800078e00ff */
[----:B------:R-:W-:-:S05]  /*14a40*/  IMAD.WIDE.U32 R218, R218, 0x100, RZ ;  /* 0x00000100dada7825 */ /* 0x000fca00078e00ff */
[----:B------:R-:W-:Y:S02]  /*14a50*/  LOP3.LUT R218, R218, R240, R234, 0xfe, !PT ;  /* 0x000000f0dada7212 */ /* 0x000fe400078efeea */
[----:B------:R-:W-:Y:S02]  /*14a60*/  LEA R234, P1, R217, c[0x0][0x188], 0x5 ;  /* 0x00006200d9ea7a11 */ /* 0x000fe400078228ff */
[----:B------:R-:W-:Y:S02]  /*14a70*/  LOP3.LUT R219, R219, R216, R235, 0xfe, !PT ;  /* 0x000000d8dbdb7212 */ /* 0x000fe400078efeeb */
[C---:B------:R-:W-:Y:S02]  /*14a80*/  LEA.HI.X R235, R217.reuse, c[0x0][0x18c], RZ, 0x5, P1 ;  /* 0x00006300d9eb7a11 */ /* 0x040fe400008f2cff */
[----:B------:R-:W-:-:S03]  /*14a90*/  LEA R216, P0, R217, c[0x0][0x190], 0x3 ;  /* 0x00006400d9d87a11 */ /* 0x000fc600078018ff */
[----:B------:R-:W-:Y:S01]  /*14aa0*/  STG.E.128 [R234.64], R208 ;  /* 0x000000d0ea007986 */ /* 0x000fe2000c101d06 */
[----:B------:R-:W-:-:S03]  /*14ab0*/  LEA.HI.X R217, R217, c[0x0][0x194], RZ, 0x3, P0 ;  /* 0x00006500d9d97a11 */ /* 0x000fc600000f1cff */
[----:B------:R0:W-:Y:S02]  /*14ac0*/  STG.E.128 [R234.64+0x10], R212 ;  /* 0x000010d4ea007986 */ /* 0x0001e4000c101d06 */
[----:B0-----:R-:W-:-:S04]  /*14ad0*/  SEL R234, RZ, 0x1, P6 ;  /* 0x00000001ffea7807 */ /* 0x001fc80003000000 */
[----:B------:R-:W-:-:S05]  /*14ae0*/  LOP3.LUT R218, R218, R234, RZ, 0xfc, !PT ;  /* 0x000000eadada7212 */ /* 0x000fca00078efcff */
[----:B------:R0:W-:Y:S02]  /*14af0*/  STG.E.64 [R216.64], R218 ;  /* 0x000000dad8007986 */ /* 0x0001e4000c101b06 */
.L_x_23483:
[----:B------:R-:W-:Y:S05]  /*14b00*/  BSYNC B0 ;  /* 0x0000000000007941 */ /* 0x000fea0003800000 */
.L_x_23482:
        /* <DEDUP_REMOVED lines=70> */
.L_x_23558:
        /* <DEDUP_REMOVED lines=134> */
.L_x_23559:
        /* <DEDUP_REMOVED lines=9> */
[----:B------:R-:W2:Y:S01]  /*15860*/  LDL R240, [R1+0x10] ;  /* 0x0000100001f07983 */ /* 0x000ea20000100800 */
[----:B0-----:R-:W-:Y:S01]  /*15870*/  CS2R R216, SRZ ;  /* 0x0000000000d87805 */ /* 0x001fe2000001ff00 */
[----:B------:R-:W-:Y:S01]  /*15880*/  @!P0 IMAD.IADD R234, R234, 0x1, R235 ;  /* 0x00000001eaea8824 */ /* 0x000fe200078e02eb */
[----:B------:R-:W-:Y:S01]  /*15890*/  HFMA2.MMA R219, -RZ, RZ, 0, 0 ;  /* 0x00000000ffdb7435 */ /* 0x000fe200000001ff */
[----:B------:R-:W-:Y:S01]  /*158a0*/  BAR.SYNC.DEFER_BLOCKING 0x0 ;  /* 0x0000000000007b1d */ /* 0x000fe20000010000 */
[----:B------:R-:W-:Y:S02]  /*158b0*/  LOP3.LUT P1, RZ, R218, 0x1f, R252, 0xf8, !PT ;  /* 0x0000001fdaff7812 */ /* 0x000fe4000782f8fc */
[----:B------:R-:W-:-:S03]  /*158c0*/  LOP3.LUT P2, RZ, R8, 0x8, RZ, 0xc0, !PT ;  /* 0x0000000808ff7812 */ /* 0x000fc6000784c0ff */
[----:B------:R-:W-:Y:S01]  /*158d0*/  BSSY B0, `(.L_x_23542) ;  /* 0x000005c000007945 */ /* 0x000fe20003800000 */
[----:B------:R-:W0:Y:S04]  /*158e0*/  @!P0 LDS.64 R216, [R234.X8] ;  /* 0x00000000ead88984 */ /* 0x000e280000008a00 */
[----:B0-----:R-:W0:Y:S01]  /*158f0*/  SHFL.DOWN PT, R234, R216, 0x2, 0x1f ;  /* 0x08401f00d8ea7f89 */ /* 0x001e2200000e0000 */
[----:B--2---:R-:W-:Y:S01]  /*15900*/  @!P0 IMAD.MOV.U32 R219, RZ, RZ, R240 ;  /* 0x000000ffffdb8224 */ /* 0x004fe200078e00f0 */
[----:B------:R-:W-:Y:S01]  /*15910*/  ISETP.NE.AND P0, PT, RZ, UR8, PT ;  /* 0x00000008ff007c0c */ /* 0x000fe2000bf05270 */
[----:B0-----:R-:W-:Y:S02]  /*15920*/  FADD.FTZ R240, -R234, R216 ;  /* 0x000000d8eaf07221 */ /* 0x001fe40000010100 */
[----:B------:R-:W0:Y:S01]  /*15930*/  I2F R235, R219 ;  /* 0x000000db00eb7306 */ /* 0x000e220000201400 */
[----:B------:R-:W1:Y:S01]  /*15940*/  SHFL.DOWN PT, R241, R219, 0x2, 0x1f ;  /* 0x08401f00dbf17f89 */ /* 0x000e6200000e0000 */
[----:B------:R-:W-:-:S04]  /*15950*/  FMUL.FTZ R240, R240, R240 ;  /* 0x000000f0f0f07220 */ /* 0x000fc80000410000 */
[----:B0-----:R-:W-:Y:S02]  /*15960*/  FMUL.FTZ R240, R240, R235 ;  /* 0x000000ebf0f07220 */ /* 0x001fe40000410000 */
[----:B-1----:R-:W-:Y:S02]  /*15970*/  IMAD.IADD R219, R241, 0x1, R219 ;  /* 0x00000001f1db7824 */ /* 0x002fe400078e02db */
[----:B------:R-:W0:Y:S02]  /*15980*/  I2F R241, R241 ;  /* 0x000000f100f17306 */ /* 0x000e240000201400 */
[-C--:B0-----:R-:W-:Y:S02]  /*15990*/  FMUL.FTZ R234, R234, R241.reuse ;  /* 0x000000f1eaea7220 */ /* 0x081fe40000410000 */
[----:B------:R-:W-:Y:S02]  /*159a0*/  FMUL.FTZ R240, R240, R241 ;  /* 0x000000f1f0f07220 */ /* 0x000fe40000410000 */
[----:B------:R-:W-:-:S02]  /*159b0*/  FFMA.FTZ R234, R235, R216, R234 ;  /* 0x000000d8ebea7223 */ /* 0x000fc400000100ea */
[----:B------:R-:W0:Y:S02]  /*159c0*/  SHFL.DOWN PT, R216, R217, 0x2, 0x1f ;  /* 0x08401f00d9d87f89 */ /* 0x000e2400000e0000 */
[----:B0-----:R-:W-:Y:S02]  /*159d0*/  FADD.FTZ R217, R216, R217 ;  /* 0x000000d9d8d97221 */ /* 0x001fe40000010000 */
[----:B------:R-:W0:Y:S08]  /*159e0*/  I2F R216, R219 ;  /* 0x000000db00d87306 */ /* 0x000e300000201400 */
[----:B0-----:R-:W0:Y:S02]  /*159f0*/  MUFU.RCP R235, R216 ;  /* 0x000000d800eb7308 */ /* 0x001e240000001000 */
[----:B0-----:R-:W-:-:S02]  /*15a00*/  FFMA.FTZ R217, R235, R240, R217 ;  /* 0x000000f0ebd97223 */ /* 0x001fc400000100d9 */
[----:B------:R-:W0:Y:S01]  /*15a10*/  SHFL.DOWN PT, R240, R219, 0x1, 0x1f ;  /* 0x08201f00dbf07f89 */ /* 0x000e2200000e0000 */
[----:B------:R-:W-:-:S05]  /*15a20*/  FMUL.FTZ R234, R235, R234 ;  /* 0x000000eaebea7220 */ /* 0x000fca0000410000 */
        /* <DEDUP_REMOVED lines=11> */
[----:B-1----:R-:W1:Y:S01]  /*15ae0*/  MUFU.RCP R219, R219 ;  /* 0x000000db00db7308 */ /* 0x002e620000001000 */
[----:B0-----:R-:W-:Y:S01]  /*15af0*/  FADD.FTZ R216, R217, R216 ;  /* 0x000000d8d9d87221 */ /* 0x001fe20000010000 */
[----:B------:R-:W-:-:S03]  /*15b00*/  MOV R217, c[0x0][0x1e0] ;  /* 0x0000780000d97a02 */ /* 0x000fc60000000f00 */
[C---:B-1----:R-:W-:Y:S02]  /*15b10*/  FFMA.FTZ R216, R219.reuse, R241, R216 ;  /* 0x000000f1dbd87223 */ /* 0x042fe400000100d8 */
[----:B------:R-:W-:Y:S02]  /*15b20*/  FMUL.FTZ R219, R219, R235 ;  /* 0x000000ebdbdb7220 */ /* 0x000fe40000410000 */
[----:B------:R-:W-:Y:S02]  /*15b30*/  @!P1 IMAD.MOV.U32 R235, RZ, RZ, 0x4 ;  /* 0x00000004ffeb9424 */ /* 0x000fe400078e00ff */
[----:B------:R-:W0:Y:S04]  /*15b40*/  SHFL.IDX PT, R216, R216, RZ, 0x1f ;  /* 0x00001fffd8d87589 */ /* 0x000e2800000e0000 */
[----:B------:R-:W1:Y:S01]  /*15b50*/  SHFL.IDX PT, R219, R219, RZ, 0x1f ;  /* 0x00001fffdbdb7589 */ /* 0x000e6200000e0000 */
[----:B0-----:R-:W-:-:S02]  /*15b60*/  FFMA.FTZ R216, R216, R217, c[0x0][0x228] ;  /* 0x00008a00d8d87623 */ /* 0x001fc400000100d9 */
[----:B-1----:R-:W-:-:S05]  /*15b70*/  FMUL.FTZ R217, R219, R219 ;  /* 0x000000dbdbd97220 */ /* 0x002fca0000410000 */
[----:B------:R-:W-:-:S05]  /*15b80*/  FSEL R217, R217, RZ, P0 ;  /* 0x000000ffd9d97208 */ /* 0x000fca0000000000 */
[----:B------:R-:W-:Y:S02]  /*15b90*/  FADD.FTZ R234, R216, R217 ;  /* 0x000000d9d8ea7221 */ /* 0x000fe40000010000 */
[----:B------:R-:W-:-:S04]  /*15ba0*/  @!P1 IMAD.MOV.U32 R217, RZ, RZ, 0x4 ;  /* 0x00000004ffd99424 */ /* 0x000fc800078e00ff */
[----:B------:R-:W0:Y:S01]  /*15bb0*/  MUFU.RSQ R234, R234 ;  /* 0x000000ea00ea7308 */ /* 0x000e220000001400 */
[----:B------:R-:W-:-:S05]  /*15bc0*/  @!P1 IMAD.WIDE R216, R232, R217, c[0x0][0x1a0] ;  /* 0x00006800e8d89625 */ /* 0x000fca00078e02d9 */
[----:B------:R1:W-:Y:S01]  /*15bd0*/  @!P1 STG.E [R216.64], R219 ;  /* 0x000000dbd8009986 */ /* 0x0003e2000c101906 */
[----:B0-----:R-:W0:Y:S01]  /*15be0*/  R2UR UR27, R234 ;  /* 0x00000000ea1b73c2 */ /* 0x001e2200000e0000 */
[----:B-1----:R-:W-:Y:S01]  /*15bf0*/  @!P1 IMAD.WIDE R216, R232, R235, c[0x0][0x1a8] ;  /* 0x00006a00e8d89625 */ /* 0x002fe200078e02eb */
[----:B------:R-:W-:-:S06]  /*15c00*/  FSEL R235, R219, RZ, !P0 ;  /* 0x000000ffdbeb7208 */ /* 0x000fcc0004000000 */
[----:B------:R1:W2:Y:S01]  /*15c10*/  R2UR UR28, R235 ;  /* 0x00000000eb1c73c2 */ /* 0x0002a200000e0000 */
[----:B0-----:R-:W-:-:S05]  /*15c20*/  IMAD.U32 R218, RZ, RZ, UR27 ;  /* 0x0000001bffda7e24 */ /* 0x001fca000f8e00ff */
[----:B------:R1:W-:Y:S01]  /*15c30*/  @!P1 STG.E [R216.64], R218 ;  /* 0x000000dad8009986 */ /* 0x0003e2000c101906 */
[----:B------:R-:W-:Y:S05]  /*15c40*/  @!P2 BRA `(.L_x_23543) ;  /* 0x000002400000a947 */ /* 0x000fea0003800000 */
[----:B------:R-:W3:Y:S04]  /*15c50*/  LDL R219, [R1] ;  /* 0x0000000001db7983 */ /* 0x000ee80000100800 */
[----:B------:R-:W4:Y:S04]  /*15c60*/  LDL R234, [R1+0x4] ;  /* 0x0000040001ea7983 */ /* 0x000f280000100800 */
[----:B--2---:R-:W2:Y:S04]  /*15c70*/  LDL R241, [R1+0x8] ;  /* 0x0000080001f17983 */ /* 0x004ea80000100800 */
[----:B------:R-:W2:Y:S01]  /*15c80*/  LDL R240, [R1+0xc] ;  /* 0x00000c0001f07983 */ /* 0x000ea20000100800 */
[----:B-1----:R-:W-:-:S02]  /*15c90*/  FADD.FTZ R216, R160, -UR28 ;  /* 0x8000001ca0d87e21 */ /* 0x002fc40008010000 */
[----:B------:R-:W-:Y:S02]  /*15ca0*/  FADD.FTZ R218, R161, -UR28 ;  /* 0x8000001ca1da7e21 */ /* 0x000fe40008010000 */
[----:B------:R-:W-:Y:S02]  /*15cb0*/  FMUL.FTZ R217, R216, UR27 ;  /* 0x0000001bd8d97c20 */ /* 0x000fe40008410000 */
[----:B------:R-:W-:Y:S02]  /*15cc0*/  FMUL.FTZ R218, R218, UR27 ;  /* 0x0000001bdada7c20 */ /* 0x000fe40008410000 */
[----:B---3-5:R-:W-:Y:S02]  /*15cd0*/  FFMA.FTZ R216, R219, R217, R12 ;  /* 0x000000d9dbd87223 */ /* 0x028fe4000001000c */
[----:B------:R-:W-:Y:S02]  /*15ce0*/  FADD.FTZ R219, R165, -UR28 ;  /* 0x8000001ca5db7e21 */ /* 0x000fe40008010000 */
[----:B----4-:R-:W-:-:S02]  /*15cf0*/  FFMA.FTZ R217, R234, R218, R13 ;  /* 0x000000daead97223 */ /* 0x010fc4000001000d */
[----:B------:R-:W-:Y:S02]  /*15d00*/  FADD.FTZ R218, R163, -UR28 ;  /* 0x8000001ca3da7e21 */ /* 0x000fe40008010000 */
[----:B------:R-:W-:Y:S01]  /*15d10*/  FMUL.FTZ R219, R219, UR27 ;  /* 0x0000001bdbdb7c20 */ /* 0x000fe20008410000 */
[----:B------:R-:W-:Y:S01]  /*15d20*/  F2FP.BF16.PACK_AB R216, R217, R216 ;  /* 0x000000d8d9d8723e */ /* 0x000fe200000010ff */
[----:B------:R-:W-:Y:S02]  /*15d30*/  FADD.FTZ R217, R162, -UR28 ;  /* 0x8000001ca2d97e21 */ /* 0x000fe40008010000 */
[----:B------:R-:W-:Y:S02]  /*15d40*/  FMUL.FTZ R218, R218, UR27 ;  /* 0x0000001bdada7c20 */ /* 0x000fe40008410000 */
[----:B------:R-:W-:Y:S02]  /*15d50*/  FMUL.FTZ R217, R217, UR27 ;  /* 0x0000001bd9d97c20 */ /* 0x000fe40008410000 */
[----:B--2---:R-:W-:-:S02]  /*15d60*/  FFMA.FTZ R218, R240, R218, R15 ;  /* 0x000000daf0da7223 */ /* 0x004fc4000001000f */
[----:B------:R-:W-:Y:S02]  /*15d70*/  FFMA.FTZ R217, R241, R217, R14 ;  /* 0x000000d9f1d97223 */ /* 0x000fe4000001000e */
[----:B------:R-:W-:Y:S02]  /*15d80*/  FFMA.FTZ R219, R249, R219, R17 ;  /* 0x000000dbf9db7223 */ /* 0x000fe40000010011 */
[----:B------:R-:W-:Y:S01]  /*15d90*/  FADD.FTZ R234, R167, -UR28 ;  /* 0x8000001ca7ea7e21 */ /* 0x000fe20008010000 */
[----:B------:R-:W-:Y:S01]  /*15da0*/  F2FP.BF16.PACK_AB R217, R218, R217 ;  /* 0x000000d9dad9723e */ /* 0x000fe200000010ff */
[----:B------:R-:W-:Y:S02]  /*15db0*/  FADD.FTZ R218, R164, -UR28 ;  /* 0x8000001ca4da7e21 */ /* 0x000fe40008010000 */
[----:B------:R-:W-:Y:S02]  /*15dc0*/  FMUL.FTZ R234, R234, UR27 ;  /* 0x0000001beaea7c20 */ /* 0x000fe40008410000 */
[----:B------:R-:W-:-:S02]  /*15dd0*/  FMUL.FTZ R218, R218, UR27 ;  /* 0x0000001bdada7c20 */ /* 0x000fc40008410000 */
[----:B------:R-:W-:Y:S02]  /*15de0*/  FFMA.FTZ R234, R251, R234, R19 ;  /* 0x000000eafbea7223 */ /* 0x000fe40000010013 */
[----:B------:R-:W-:-:S05]  /*15df0*/  FFMA.FTZ R218, R248, R218, R16 ;  /* 0x000000daf8da7223 */ /* 0x000fca0000010010 */
[----:B------:R-:W-:Y:S01]  /*15e00*/  F2FP.BF16.PACK_AB R218, R219, R218 ;  /* 0x000000dadbda723e */ /* 0x000fe200000010ff */
[----:B------:R-:W-:-:S04]  /*15e10*/  FADD.FTZ R219, R166, -UR28 ;  /* 0x8000001ca6db7e21 */ /* 0x000fc80008010000 */
[----:B------:R-:W-:-:S04]  /*15e20*/  FMUL.FTZ R219, R219, UR27 ;  /* 0x0000001bdbdb7c20 */ /* 0x000fc80008410000 */
[----:B------:R-:W-:-:S05]  /*15e30*/  FFMA.FTZ R219, R250, R219, R18 ;  /* 0x000000dbfadb7223 */ /* 0x000fca0000010012 */
[----:B------:R-:W-:Y:S02]  /*15e40*/  F2FP.BF16.PACK_AB R219, R234, R219 ;  /* 0x000000dbeadb723e */ /* 0x000fe400000010ff */
[----:B------:R-:W-:-:S05]  /*15e50*/  MOV R234, 0x10 ;  /* 0x0000001000ea7802 */ /* 0x000fca0000000f00 */
[C---:B------:R-:W-:Y:S01]  /*15e60*/  IMAD.WIDE.U32 R234, R0.reuse, R234, c[0x0][0x208] ;  /* 0x0000820000ea7625 */ /* 0x040fe200078e00ea */
[----:B------:R-:W-:-:S04]  /*15e70*/  IADD3 R0, R0, 0x80, RZ ;  /* 0x0000008000007810 */ /* 0x000fc80007ffe0ff */
[----:B------:R0:W-:Y:S03]  /*15e80*/  STG.E.128 [R234.64], R216 ;  /* 0x000000d8ea007986 */ /* 0x0001e6000c101d06 */
.L_x_23543:
[----:B------:R-:W-:Y:S05]  /*15e90*/  BSYNC B0 ;  /* 0x0000000000007941 */ /* 0x000fea0003800000 */
.L_x_23542:
[----:B------:R-:W-:Y:S01]  /*15ea0*/  LOP3.LUT P0, RZ, R8, 0x200, RZ, 0xc0, !PT ;  /* 0x0000020008ff7812 */ /* 0x000fe2000780c0ff */
[----:B------:R-:W-:-:S12]  /*15eb0*/  BSSY B0, `(.L_x_23544) ;  /* 0x0000022000007945 */ /* 0x000fd80003800000 */
[----:B------:R-:W-:Y:S05]  /*15ec0*/  @!P0 BRA `(.L_x_23545) ;  /* 0x0000020000008947 */ /* 0x000fea0003800000 */
[----:B012---:R-:W-:Y:S02]  /*15ed0*/  FADD.FTZ R216, R168, -UR28 ;  /* 0x8000001ca8d87e21 */ /* 0x007fe40008010000 */
        /* <DEDUP_REMOVED lines=28> */
[C---:B------:R-:W-:Y:S01]  /*160a0*/  IMAD.WIDE.U32 R234, R0.reuse, R234, c[0x0][0x208] ;  /* 0x0000820000ea7625 */ /* 0x040fe200078e00ea */
[----:B------:R-:W-:-:S04]  /*160b0*/  IADD3 R0, R0, 0x80, RZ ;  /* 0x0000008000007810 */ /* 0x000fc80007ffe0ff */
[----:B------:R0:W-:Y:S03]  /*160c0*/  STG.E.128 [R234.64], R216 ;  /* 0x000000d8ea007986 */ /* 0x0001e6000c101d06 */
.L_x_23545:
[----:B------:R-:W-:Y:S05]  /*160d0*/  BSYNC B0 ;  /* 0x0000000000007941 */ /* 0x000fea0003800000 */
.L_x_23544:
        /* <DEDUP_REMOVED lines=35> */
.L_x_23547:
[----:B------:R-:W-:Y:S05]  /*16310*/  BSYNC B0 ;  /* 0x0000000000007941 */ /* 0x000fea0003800000 */
.L_x_23546:
        /* <DEDUP_REMOVED lines=35> */
.L_x_23549:
[----:B------:R-:W-:Y:S05]  /*16550*/  BSYNC B0 ;  /* 0x0000000000007941 */ /* 0x000fea0003800000 */
.L_x_23548:
        /* <DEDUP_REMOVED lines=31> */
[----:B------:R-:W-:-:S10]  /*16750*/  HFMA2.MMA R234, -RZ, RZ, 0, 9.5367431640625e-07 ;  /* 0x00000010ffea7435 */ /* 0x000fd400000001ff */
[C---:B------:R-:W-:Y:S01]  /*16760*/  IMAD.WIDE.U32 R234, R0.reuse, R234, c[0x0][0x208] ;  /* 0x0000820000ea7625 */ /* 0x040fe200078e00ea */
[----:B------:R-:W-:-:S04]  /*16770*/  IADD3 R0, R0, 0x80, RZ ;  /* 0x0000008000007810 */ /* 0x000fc80007ffe0ff */
[----:B------:R0:W-:Y:S03]  /*16780*/  STG.E.128 [R234.64], R216 ;  /* 0x000000d8ea007986 */ /* 0x0001e6000c101d06 */
.L_x_23551:
[----:B------:R-:W-:Y:S05]  /*16790*/  BSYNC B0 ;  /* 0x0000000000007941 */ /* 0x000fea0003800000 */
.L_x_23550:
        /* <DEDUP_REMOVED lines=35> */
.L_x_23553:
[----:B------:R-:W-:Y:S05]  /*169d0*/  BSYNC B0 ;  /* 0x0000000000007941 */ /* 0x000fea0003800000 */
.L_x_23552:
        /* <DEDUP_REMOVED lines=34> */
.L_x_23555:
[----:B------:R-:W-:Y:S05]  /*16c00*/  BSYNC B0 ;  /* 0x0000000000007941 */ /* 0x000fea0003800000 */
.L_x_23554:
[----:B------:R-:W-:Y:S02]  /*16c10*/  LOP3.LUT P0, RZ, R242, 0xff, RZ, 0xc0, !PT ;  /* 0x000000fff2ff7812 */ /* 0x000fe4000780c0ff */
[----:B------:R-:W-:Y:S02]  /*16c20*/  IADD3 R232, R232, c[0x0][0x160], RZ ;  /* 0x00005800e8e87a10 */ /* 0x000fe40007ffe0ff */
[----:B------:R-:W-:Y:S02]  /*16c30*/  SEL R242, RZ, 0x1, P0 ;  /* 0x00000001fff27807 */ /* 0x000fe40000000000 */
[----:B------:R-:W-:-:S13]  /*16c40*/  ISETP.GE.AND P0, PT, R232, c[0x0][0x164], PT ;  /* 0x00005900e8007a0c */ /* 0x000fda0003f06270 */
[----:B012--5:R-:W-:Y:S01]  /*16c50*/  @P0 CALL.REL.NOINC `(.L_x_23556) ;  /* 0x0000001000000944 */ /* 0x027fe20003c00000 */
[----:B------:R-:W-:Y:S05]  /*16c60*/  BRA `(.L_x_23557) ;  /* 0xfffea5f000007947 */ /* 0x000fea000383ffff */
.L_x_23556:
[----:B------:R-:W-:Y:S05]  /*16c70*/  EXIT ;  /* 0x000000000000794d */ /* 0x000fea0003800000 */
.L_x_23540:
[----:B------:R-:W-:Y:S01]  /*16c80*/  IMAD.MOV.U32 R235, RZ, RZ, R216 ;  /* 0x000000ffffeb7224 */ /* 0x000fe200078e00d8 */
[----:B------:R-:W-:Y:S01]  /*16c90*/  MOV R217, 0x1 ;  /* 0x0000000100d97802 */ /* 0x000fe20000000f00 */
[----:B------:R-:W-:Y:S01]  /*16ca0*/  IMAD.MOV.U32 R240, RZ, RZ, 0x1f ;  /* 0x0000001ffff07424 */ /* 0x000fe200078e00ff */
[----:B------:R-:W-:Y:S01]  /*16cb0*/  MOV R218, 0x16ce0 ;  /* 0x00016ce000da7802 */ /* 0x000fe20000000f00 */
[----:B------:R-:W-:Y:S02]  /*16cc0*/  IMAD.MOV.U32 R219, RZ, RZ, -0x1 ;  /* 0xffffffffffdb7424 */ /* 0x000fe400078e00ff */
[----:B-1---5:R-:W-:Y:S05]  /*16cd0*/  CALL.REL.NOINC `($__internal_76_$__cuda_sm70_shflsync_bfly_p) ;  /* 0x00000ae000007944 */ /* 0x022fea0003c00000 */
[----:B-1----:R-:W-:Y:S05]  /*16ce0*/  BRA `(.L_x_23558) ;  /* 0xffffe28000007947 */ /* 0x002fea000383ffff */
.L_x_23541:
[----:B------:R-:W-:Y:S01]  /*16cf0*/  HFMA2.MMA R217, -RZ, RZ, 0, 1.1920928955078125e-07 ;  /* 0x00000002ffd97435 */ /* 0x000fe200000001ff */
[----:B------:R-:W-:Y:S01]  /*16d00*/  IMAD.MOV.U32 R235, RZ, RZ, R216 ;  /* 0x000000ffffeb7224 */ /* 0x000fe200078e00d8 */
[----:B------:R-:W-:Y:S01]  /*16d10*/  MOV R218, 0x16d50 ;  /* 0x00016d5000da7802 */ /* 0x000fe20000000f00 */
[----:B------:R-:W-:Y:S02]  /*16d20*/  IMAD.MOV.U32 R240, RZ, RZ, 0x1f ;  /* 0x0000001ffff07424 */ /* 0x000fe400078e00ff */
[----:B------:R-:W-:Y:S02]  /*16d30*/  IMAD.MOV.U32 R219, RZ, RZ, -0x1 ;  /* 0xffffffffffdb7424 */ /* 0x000fe400078e00ff */
[----:B-1---5:R-:W-:Y:S05]  /*16d40*/  CALL.REL.NOINC `($__internal_76_$__cuda_sm70_shflsync_bfly_p) ;  /* 0x00000a7000007944 */ /* 0x022fea0003c00000 */
[----:B-1----:R-:W-:Y:S01]  /*16d50*/  FADD.FTZ R216, R216, R217 ;  /* 0x000000d9d8d87221 */ /* 0x002fe20000010000 */
[----:B------:R-:W-:Y:S01]  /*16d60*/  MOV R240, 0x1f ;  /* 0x0000001f00f07802 */ /* 0x000fe20000000f00 */
[----:B------:R-:W-:Y:S01]  /*16d70*/  IMAD.MOV.U32 R217, RZ, RZ, 0x4 ;  /* 0x00000004ffd97424 */ /* 0x000fe200078e00ff */
[----:B------:R-:W-:Y:S01]  /*16d80*/  MOV R218, 0x16dc0 ;  /* 0x00016dc000da7802 */ /* 0x000fe20000000f00 */
[----:B------:R-:W-:-:S02]  /*16d90*/  IMAD.MOV.U32 R219, RZ, RZ, -0x1 ;  /* 0xffffffffffdb7424 */ /* 0x000fc400078e00ff */
[----:B------:R-:W-:Y:S02]  /*16da0*/  IMAD.MOV.U32 R235, RZ, RZ, R216 ;  /* 0x000000ffffeb7224 */ /* 0x000fe400078e00d8 */
[----:B------:R-:W-:Y:S05]  /*16db0*/  CALL.REL.NOINC `($__internal_76_$__cuda_sm70_shflsync_bfly_p) ;  /* 0x00000a0000007944 */ /* 0x000fea0003c00000 */
[----:B-1----:R-:W-:Y:S01]  /*16dc0*/  FADD.FTZ R216, R216, R217 ;  /* 0x000000d9d8d87221 */ /* 0x002fe20000010000 */
[----:B------:R-:W-:Y:S01]  /*16dd0*/  HFMA2.MMA R240, -RZ, RZ, 0, 1.847743988037109375e-06 ;  /* 0x0000001ffff07435 */ /* 0x000fe200000001ff */
[----:B------:R-:W-:Y:S01]  /*16de0*/  IMAD.MOV.U32 R217, RZ, RZ, 0x8 ;  /* 0x00000008ffd97424 */ /* 0x000fe200078e00ff */
[----:B------:R-:W-:Y:S01]  /*16df0*/  MOV R218, 0x16e30 ;  /* 0x00016e3000da7802 */ /* 0x000fe20000000f00 */
[----:B------:R-:W-:Y:S02]  /*16e00*/  IMAD.MOV.U32 R219, RZ, RZ, -0x1 ;  /* 0xffffffffffdb7424 */ /* 0x000fe400078e00ff */
[----:B------:R-:W-:Y:S02]  /*16e10*/  IMAD.MOV.U32 R235, RZ, RZ, R216 ;  /* 0x000000ffffeb7224 */ /* 0x000fe400078e00d8 */
[----:B------:R-:W-:Y:S05]  /*16e20*/  CALL.REL.NOINC `($__internal_76_$__cuda_sm70_shflsync_bfly_p) ;  /* 0x0000099000007944 */ /* 0x000fea0003c00000 */
        /* <DEDUP_REMOVED lines=8> */
[----:B------:R-:W-:Y:S01]  /*16eb0*/  LOP3.LUT P6, RZ, R8, 0x8, RZ, 0xc0, !PT ;  /* 0x0000000808ff7812 */ /* 0x000fe200078cc0ff */
        /* <DEDUP_REMOVED lines=118> */
[----:B------:R-:W-:Y:S05]  /*17620*/  CALL.REL.NOINC `($__internal_76_$__cuda_sm70_shflsync_bfly_p) ;  /* 0x0000019000007944 */ /* 0x000fea0003c00000 */
[----:B-1----:R-:W-:Y:S01]  /*17630*/  FADD.FTZ R235, R235, R217 ;  /* 0x000000d9ebeb7221 */ /* 0x002fe20000010000 */
[----:B------:R-:W-:Y:S01]  /*17640*/  MOV R219, 0xffffffff ;  /* 0xffffffff00db7802 */ /* 0x000fe20000000f00 */
[----:B------:R-:W-:Y:S01]  /*17650*/  IMAD.MOV.U32 R217, RZ, RZ, 0x2 ;  /* 0x00000002ffd97424 */ /* 0x000fe200078e00ff */
[----:B------:R-:W-:Y:S01]  /*17660*/  MOV R218, 0x17690 ;  /* 0x0001769000da7802 */ /* 0x000fe20000000f00 */
[----:B------:R-:W-:Y:S02]  /*17670*/  IMAD.MOV.U32 R240, RZ, RZ, 0x1f ;  /* 0x0000001ffff07424 */ /* 0x000fe400078e00ff */
[----:B------:R-:W-:Y:S05]  /*17680*/  CALL.REL.NOINC `($__internal_76_$__cuda_sm70_shflsync_bfly_p) ;  /* 0x0000013000007944 */ /* 0x000fea0003c00000 */
[----:B-1----:R-:W-:Y:S01]  /*17690*/  FADD.FTZ R235, R235, R217 ;  /* 0x000000d9ebeb7221 */ /* 0x002fe20000010000 */
[----:B------:R-:W-:Y:S01]  /*176a0*/  MOV R218, 0x176f0 ;  /* 0x000176f000da7802 */ /* 0x000fe20000000f00 */
[----:B------:R-:W-:Y:S02]  /*176b0*/  IMAD.MOV.U32 R217, RZ, RZ, 0x4 ;  /* 0x00000004ffd97424 */ /* 0x000fe400078e00ff */
[----:B------:R-:W-:-:S02]  /*176c0*/  IMAD.MOV.U32 R240, RZ, RZ, 0x1f ;  /* 0x0000001ffff07424 */ /* 0x000fc400078e00ff */
[----:B------:R-:W-:Y:S02]  /*176d0*/  IMAD.MOV.U32 R219, RZ, RZ, -0x1 ;  /* 0xffffffffffdb7424 */ /* 0x000fe400078e00ff */
[----:B------:R-:W-:Y:S05]  /*176e0*/  CALL.REL.NOINC `($__internal_76_$__cuda_sm70_shflsync_bfly_p) ;  /* 0x000000d000007944 */ /* 0x000fea0003c00000 */
[----:B-1----:R-:W-:Y:S01]  /*176f0*/  FADD.FTZ R235, R235, R217 ;  /* 0x000000d9ebeb7221 */ /* 0x002fe20000010000 */
[----:B------:R-:W-:Y:S01]  /*17700*/  HFMA2.MMA R217, -RZ, RZ, 0, 4.76837158203125e-07 ;  /* 0x00000008ffd97435 */ /* 0x000fe200000001ff */
[----:B------:R-:W-:Y:S01]  /*17710*/  IMAD.MOV.U32 R240, RZ, RZ, 0x1f ;  /* 0x0000001ffff07424 */ /* 0x000fe200078e00ff */
[----:B------:R-:W-:Y:S01]  /*17720*/  MOV R218, 0x17750 ;  /* 0x0001775000da7802 */ /* 0x000fe20000000f00 */
[----:B------:R-:W-:-:S03]  /*17730*/  IMAD.MOV.U32 R219, RZ, RZ, -0x1 ;  /* 0xffffffffffdb7424 */ /* 0x000fc600078e00ff */
[----:B------:R-:W-:Y:S05]  /*17740*/  CALL.REL.NOINC `($__internal_76_$__cuda_sm70_shflsync_bfly_p) ;  /* 0x0000007000007944 */ /* 0x000fea0003c00000 */
[----:B-1----:R-:W-:Y:S01]  /*17750*/  FADD.FTZ R235, R235, R217 ;  /* 0x000000d9ebeb7221 */ /* 0x002fe20000010000 */
[----:B------:R-:W-:Y:S01]  /*17760*/  MOV R240, 0x1f ;  /* 0x0000001f00f07802 */ /* 0x000fe20000000f00 */
[----:B------:R-:W-:Y:S01]  /*17770*/  IMAD.MOV.U32 R217, RZ, RZ, 0x10 ;  /* 0x00000010ffd97424 */ /* 0x000fe200078e00ff */
[----:B------:R-:W-:Y:S01]  /*17780*/  MOV R218, 0x177b0 ;  /* 0x000177b000da7802 */ /* 0x000fe20000000f00 */
[----:B------:R-:W-:Y:S02]  /*17790*/  IMAD.MOV.U32 R219, RZ, RZ, -0x1 ;  /* 0xffffffffffdb7424 */ /* 0x000fe400078e00ff */
[----:B------:R-:W-:Y:S05]  /*177a0*/  CALL.REL.NOINC `($__internal_76_$__cuda_sm70_shflsync_bfly_p) ;  /* 0x0000001000007944 */ /* 0x000fea0003c00000 */
[----:B-1----:R-:W-:Y:S05]  /*177b0*/  BRA `(.L_x_23559) ;  /* 0xffffe01000007947 */ /* 0x002fea000383ffff */
        .weak           $__internal_76_$__cuda_sm70_shflsync_bfly_p
        .type           $__internal_76_$__cuda_sm70_shflsync_bfly_p,@function
        .size           $__internal_76_$__cuda_sm70_shflsync_bfly_p,(.L_x_44916 - $__internal_76_$__cuda_sm70_shflsync_bfly_p)
$__internal_76_$__cuda_sm70_shflsync_bfly_p:
[----:B------:R-:W-:Y:S04]  /*177c0*/  WARPSYNC R219 ;  /* 0x000000db00007348 */ /* 0x000fe80003800000 */
[----:B------:R0:W1:Y:S02]  /*177d0*/  SHFL.BFLY PT, R217, R235, R217, R240 ;  /* 0x0c0000d9ebd97389 */ /* 0x00006400000e00f0 */
[----:B0-----:R-:W-:-:S04]  /*177e0*/  IMAD.MOV.U32 R219, RZ, RZ, 0x0 ;  /* 0x00000000ffdb7424 */ /* 0x001fc800078e00ff */
[----:B------:R-:W-:Y:S05]  /*177f0*/  RET.REL.NODEC R218 `(_ZN10layer_norm13ln_fwd_kernelINS_13Kernel_traitsIf13__nv_bfloat16fS2_fjLj7168ELj1ELj1ELj4ELj16ENS_18Kernel_traits_baseILj7168EfS2_fS2_fjLj128EEEEELb1ELb1ELb0ELb0EEEvNS_9FwdParamsE) ;  /* 0xfffe8800da007950 */ /* 0x000fea0003c3ffff */
.L_x_23560:
        /* <DEDUP_REMOVED lines=16> */
.L_x_44916:


//--------------------- .text._ZN10layer_norm13ln_fwd_kernelINS_13Kernel_traitsIf13__nv_bfloat16fS2_fjLj7168ELj1ELj1ELj4ELj16ENS_18Kernel_traits_baseILj7168EfS2_fS2_fjLj128EEEEELb1ELb1ELb0ELb1EEEvNS_9FwdParamsE --------------------------
	.section	.text._ZN10layer_norm13ln_fwd_kernelINS_13Kernel_traitsIf13__nv_bfloat16fS2_fjLj7168ELj1ELj1ELj4ELj16ENS_18Kernel_traits_baseILj7168EfS2_fS2_fjLj128EEEEELb1ELb1ELb0ELb1EEEvNS_9FwdParamsE,"ax",@progbits
	.sectioninfo	@"SHI_REGISTERS=255"
	.align	128
        .global         _ZN10layer_norm13ln_fwd_kernelINS_13Kernel_traitsIf13__nv_bfloat16fS2_fjLj7168ELj1ELj1ELj4ELj16ENS_18Kernel_traits_baseILj7168EfS2_fS2_fjLj128EEEEELb1ELb1ELb0ELb1EEEvNS_9FwdParamsE
        .type           _ZN10layer_norm13ln_fwd_kernelINS_13Kernel_traitsIf13__nv_bfloat16fS2_fjLj7168ELj1ELj1ELj4ELj16ENS_18Kernel_traits_baseILj7168EfS2_fS2_fjLj128EEEEELb1ELb1ELb0ELb1EEEvNS_9FwdParamsE,@function
        .size           _ZN10layer_norm13ln_fwd_kernelINS_13Kernel_traitsIf13__nv_bfloat16fS2_fjLj7168ELj1ELj1ELj4ELj16ENS_18Kernel_traits_baseILj7168EfS2_fS2_fjLj128EEEEELb1ELb1ELb0ELb1EEEvNS_9FwdParamsE,(.L_x_44917 - _ZN10layer_norm13ln_fwd_kernelINS_13Kernel_traitsIf13__nv_bfloat16fS2_fjLj7168ELj1ELj1ELj4ELj16ENS_18Kernel_traits_baseILj7168EfS2_fS2_fjLj128EEEEELb1ELb1ELb0ELb1EEEvNS_9FwdParamsE)
        .other          _ZN10layer_norm13ln_fwd_kernelINS_13Kernel_traitsIf13__nv_bfloat16fS2_fjLj7168ELj1ELj1ELj4ELj16ENS_18Kernel_traits_baseILj7168EfS2_fS2_fjLj128EEEEELb1ELb1ELb0ELb1EEEvNS_9FwdParamsE,@"STO_CUDA_ENTRY STV_DEFAULT"
_ZN10layer_norm13ln_fwd_kernelINS_13Kernel_traitsIf13__nv_bfloat16fS2_fjLj7168ELj1ELj1ELj4ELj16ENS_18Kernel_traits_baseILj7168EfS2_fS2_fjLj128EEEEELb1ELb1ELb0ELb1EEEvNS_9FwdParamsE:
.text._ZN10layer_norm13ln_fwd_kernelINS_13Kernel_traitsIf13__nv_bfloat16fS2_fjLj7168ELj1ELj1ELj4ELj16ENS_18Kernel_traits_baseILj7168EfS2_fS2_fjLj128EEEEELb1ELb1ELb0ELb1EEEvNS_9FwdParamsE:
        /* <DEDUP_REMOVED lines=44> */
[C---:B0-----:R-:W-:Y:S01]  /*02c0*/  LOP3.LUT R16, R11.reuse, 0x7f, RZ, 0xc0, !PT ;  /* 0x0000007f0b107812 */ /* 0x041fe200078ec0ff */
[----:B-1----:R-:W-:Y:S01]  /*02d0*/  IMAD R10, R12, c[0x0][0x0], R11 ;  /* 0x000000000c0a7a24 */ /* 0x002fe200078e020b */
[----:B------:R-:W-:-:S03]  /*02e0*/  LEA.HI R235, R11, R12, RZ, 0x19 ;  /* 0x0000000c0beb7211 */ /* 0x000fc600078fc8ff */
        /* <DEDUP_REMOVED lines=58> */
[----:B------:R-:W-:Y:S02]  /*0690*/  LOP3.LUT R232, R5, UR23, R8, 0x96, !PT ;  /* 0x0000001705e87c12 */ /* 0x000fe4000f8e9608 */
[----:B------:R-:W-:Y:S02]  /*06a0*/  LEA R8, P3, R16, c[0x0][0x1c8], 0x5 ;  /* 0x0000720010087a11 */ /* 0x000fe400078628ff */
[----:B------:R-:W-:Y:S02]  /*06b0*/  LOP3.LUT R15, R3, UR24, R2, 0x96, !PT ;  /* 0x00000018030f7c12 */ /* 0x000fe4000f8e9602 */
[----:B------:R-:W-:Y:S01]  /*06c0*/  SHF.L.U32 R2, R11, 0x5, RZ ;  /* 0x000000050b027819 */ /* 0x000fe200000006ff */
[----:B------:R-:W-:-:S03]  /*06d0*/  IMAD.X R9, RZ, RZ, c[0x0][0x1cc], P3 ;  /* 0x00007300ff097624 */ /* 0x000fc600018e06ff */
[----:B------:R-:W-:-:S04]  /*06e0*/  LOP3.LUT R2, R2, 0xfe0, RZ, 0xc0, !PT ;  /* 0x00000fe002027812 */ /* 0x000fc800078ec0ff */
[C---:B------:R-:W-:Y:S02]  /*06f0*/  IADD3 R4, P1, R2.reuse, c[0x0][0x218], RZ ;  /* 0x0000860002047a10 */ /* 0x040fe40007f3e0ff */
[----:B------:R-:W-:-:S03]  /*0700*/  IADD3 R2, P2, R2, c[0x0][0x1b0], RZ ;  /* 0x00006c0002027a10 */ /* 0x000fc60007f5e0ff */
[----:B------:R-:W-:Y:S01]  /*0710*/  IMAD.X R5, RZ, RZ, c[0x0][0x21c], P1 ;  /* 0x00008700ff057624 */ /* 0x000fe200008e06ff */
[----:B------:R-:W-:Y:S02]  /*0720*/  ISETP.GE.AND P1, PT, R235, c[0x0][0x164], PT ;  /* 0x00005900eb007a0c */ /* 0x000fe40003f26270 */
[----:B------:R-:W-:Y:S02]  /*0730*/  IADD3.X R3, RZ, c[0x0][0x1b4], RZ, P2, !PT ;  /* 0x00006d00ff037a10 */ /* 0x000fe400017fe4ff */
        /* <DEDUP_REMOVED lines=31> */
[----:B0-----:R-:W-:Y:S01]  /*0930*/  IMAD R5, R7, -0x326172a9, RZ ;  /* 0xcd9e8d5707057824 */ /* 0x001fe200078e02ff */
[----:B------:R-:W-:Y:S01]  /*0940*/  UIADD3 UR26, UR5, -0x695add53, URZ ;  /* 0x96a522ad051a7890 */ /* 0x000fe2000fffe03f */
[----:B------:R1:W5:Y:S01]  /*0950*/  LDG.E.128 R248, [R2.64+0x10] ;  /* 0x0000100602f87981 */ /* 0x000362000c1e1d00 */
        /* <DEDUP_REMOVED lines=15> */
[----:B------:R-:W-:Y:S01]  /*0a50*/  IMAD.MOV.U32 R7, RZ, RZ, R10 ;  /* 0x000000ffff077224 */ /* 0x000fe200078e000a */
[----:B------:R-:W-:Y:S01]  /*0a60*/  MOV R5, R13 ;  /* 0x0000000d00057202 */ /* 0x000fe20000000f00 */
[----:B------:R-:W-:-:S02]  /*0a70*/  IMAD.MOV.U32 R246, RZ, RZ, 0x1 ;  /* 0x00000001fff67424 */ /* 0x000fc400078e00ff */
[----:B-1----:R-:W-:Y:S01]  /*0a80*/  IMAD R3, R6, -0x2daee0ad, RZ ;  /* 0xd2511f5306037824 */ /* 0x002fe200078e02ff */
[----:B------:R-:W-:Y:S01]  /*0a90*/  LOP3.LUT R241, R0, 0x3, RZ, 0xc0, !PT ;  /* 0x0000000300f17812 */ /* 0x000fe200078ec0ff */
[----:B------:R-:W-:Y:S02]  /*0aa0*/  IMAD.MOV.U32 R6, RZ, RZ, R14 ;  /* 0x000000ffff067224 */ /* 0x000fe400078e000e */
[----:B------:R-:W-:Y:S01]  /*0ab0*/  IMAD R4, R15, -0x326172a9, RZ ;  /* 0xcd9e8d570f047824 */ /* 0x000fe200078e02ff */
[----:B------:R-:W-:Y:S01]  /*0ac0*/  LOP3.LUT R233, R233, UR26, R3, 0x96, !PT ;  /* 0x0000001ae9e97c12 */ /* 0x000fe2000f8e9603 */
[----:B------:R-:W-:Y:S01]  /*0ad0*/  IMAD.MOV.U32 R3, RZ, RZ, RZ ;  /* 0x000000ffff037224 */ /* 0x000fe200078e00ff */
[----:B------:R-:W-:Y:S01]  /*0ae0*/  ULDC.U8 UR8, c[0x0][0x1f0] ;  /* 0x00007c0000087ab9 */ /* 0x000fe20000000000 */
[----:B--2---:R3:W-:Y:S04]  /*0af0*/  STL.64 [R1], R16 ;  /* 0x0000001001007387 */ /* 0x0047e80000100a00 */
[----:B------:R3:W-:Y:S02]  /*0b00*/  STL.64 [R1+0x8], R18 ;  /* 0x0000081201007387 */ /* 0x0007e40000100a00 */
.L_x_23956:
[----:B---3--:R-:W0:Y:S01]  /*0b10*/  S2R R8, SR_TID.X ;  /* 0x0000000000087919 */ /* 0x008e220000002100 */
        /* <DEDUP_REMOVED lines=8> */
[----:B------:R-:W-:-:S05]  /*0ba0*/  LEA.HI R2, R9, R2, RZ, 0x3 ;  /* 0x0000000209027211 */ /* 0x000fca00078f18ff */
[----:B------:R-:W-:Y:S02]  /*0bb0*/  @P0 MOV R12, 0x2 ;  /* 0x00000002000c0802 */ /* 0x000fe40000000f00 */
[----:B------:R-:W-:Y:S01]  /*0bc0*/  @P2 IMAD.MOV.U32 R15, RZ, RZ, 0x20 ;  /* 0x00000020ff0f2424 */ /* 0x000fe200078e00ff */
[----:B0-----:R-:W-:Y:S02]  /*0bd0*/  LOP3.LUT R8, R8, 0x7f, RZ, 0xc0, !PT ;  /* 0x0000007f08087812 */ /* 0x001fe400078ec0ff */
[----:B------:R-:W-:Y:S01]  /*0be0*/  @P0 IMAD.WIDE R12, R235, R12, c[0x0][0x1c0] ;  /* 0x00007000eb0c0625 */ /* 0x000fe200078e020c */
[----:B------:R-:W-:Y:S02]  /*0bf0*/  ISETP.NE.AND P1, PT, R241, 0x1, PT ;  /* 0x00000001f100780c */ /* 0x000fe40003f25270 */
[----:B------:R-:W-:Y:S01]  /*0c00*/  LEA.HI.SX32 R2, R2, R8, 0x1d ;  /* 0x0000000802027211 */ /* 0x000fe200078feaff */
[----:B------:R-:W-:Y:S01]  /*0c10*/  HFMA2.MMA R236, -RZ, RZ, 1.875, 0 ;  /* 0x3f800000ffec7435 */ /* 0x000fe200000001ff */
[----:B------:R-:W-:Y:S01]  /*0c20*/  BSSY B0, `(.L_x_23561) ;  /* 0x0000014000007945 */ /* 0x000fe20003800000 */
[----:B------:R-:W2:Y:S01]  /*0c30*/  @P0 LDG.E.U16 R12, [R12.64] ;  /* 0x000000060c0c0981 */ /* 0x000ea2000c1e1500 */
[----:B------:R-:W-:Y:S01]  /*0c40*/  @P2 LOP3.LUT R0, R0, 0x8, RZ, 0xfc, !PT ;  /* 0x0000000800002812 */ /* 0x000fe200078efcff */
[----:B------:R-:W-:-:S04]  /*0c50*/  IMAD.WIDE.U32 R8, R2, R231, c[0x0][0x170] ;  /* 0x00005c0002087625 */ /* 0x000fc800078e00e7 */
        /* <DEDUP_REMOVED lines=15> */
.L_x_23562:
[----:B0-----:R-:W-:Y:S02]  /*0d50*/  IMAD.MOV.U32 R12, RZ, RZ, R4 ;  /* 0x000000ffff0c7224 */ /* 0x001fe400078e0004 */
.L_x_23563:
[----:B------:R-:W-:Y:S05]  /*0d60*/  BSYNC B0 ;  /* 0x0000000000007941 */ /* 0x000fea0003800000 */
.L_x_23561:
        /* <DEDUP_REMOVED lines=16> */
.L_x_23567:
[----:B------:R-:W-:Y:S05]  /*0e70*/  BSYNC B1 ;  /* 0x0000000000017941 */ /* 0x000fea0003800000 */
.L_x_23566:
        /* <DEDUP_REMOVED lines=40> */
[----:B------:R-:W-:-:S03]  /*1100*/  LOP3.LUT R234, R15, UR25, R20, 0x96, !PT ;  /* 0x000000190fea7c12 */ /* 0x000fc6000f8e9614 */
[----:B------:R-:W-:Y:S01]  /*1110*/  IMAD.MOV.U32 R4, RZ, RZ, R14 ;  /* 0x000000ffff047224 */ /* 0x000fe200078e000e */
[----:B------:R-:W-:Y:S02]  /*1120*/  LOP3.LUT R233, R233, UR26, R18, 0x96, !PT ;  /* 0x0000001ae9e97c12 */ /* 0x000fe4000f8e9612 */
.L_x_23565:
[----:B------:R-:W-:Y:S05]  /*1130*/  BSYNC B0 ;  /* 0x0000000000007941 */ /* 0x000fea0003800000 */
.L_x_23564:
[----:B------:R-:W0:Y:S01]  /*1140*/  I2F.U32 R12, R12 ;  /* 0x0000000c000c7306 */ /* 0x000e220000201000 */
[----:B-----5:R-:W-:Y:S01]  /*1150*/  PRMT R15, RZ, 0x5410, R8 ;  /* 0x00005410ff0f7816 */ /* 0x020fe20000000008 */
[----:B------:R-:W-:Y:S01]  /*1160*/  IMAD.MOV.U32 R247, RZ, RZ, 0x2f800000 ;  /* 0x2f800000fff77424 */ /* 0x000fe200078e00ff */
[----:B------:R-:W-:Y:S01]  /*1170*/  ISETP.NE.U32.AND P0, PT, RZ, c[0x0][0x180], PT ;  /* 0x00006000ff007a0c */ /* 0x000fe20003f05070 */
[----:B------:R-:W-:Y:S01]  /*1180*/  BSSY B0, `(.L_x_23568) ;  /* 0x0000018000007945 */ /* 0x000fe20003800000 */
[----:B------:R-:W-:Y:S01]  /*1190*/  LOP3.LUT R0, R0, 0xfffffffb, RZ, 0xc0, !PT ;  /* 0xfffffffb00007812 */ /* 0x000fe200078ec0ff */
[----:B------:R-:W-:Y:S01]  /*11a0*/  FMUL.FTZ R15, R15, R236 ;  /* 0x000000ec0f0f7220 */ /* 0x000fe20000410000 */
[----:B------:R-:W-:Y:S02]  /*11b0*/  ISETP.NE.AND.EX P6, PT, RZ, c[0x0][0x184], PT, P0 ;  /* 0x00006100ff007a0c */ /* 0x000fe40003fc5300 */
[C---:B------:R-:W-:Y:S01]  /*11c0*/  ISETP.NE.AND P0, PT, R16.reuse, 0x1, PT ;  /* 0x000000011000780c */ /* 0x040fe20003f05270 */
[----:B------:R-:W-:Y:S01]  /*11d0*/  FMUL.FTZ R15, R15, c[0x0][0x1e8] ;  /* 0x00007a000f0f7a20 */ /* 0x000fe20000410000 */
[----:B------:R-:W-:Y:S01]  /*11e0*/  IADD3 R14, R16, 0x1, RZ ;  /* 0x00000001100e7810 */ /* 0x000fe20007ffe0ff */
[----:B0-----:R-:W-:-:S08]  /*11f0*/  FFMA.FTZ R13, R12, R247, 1.1641532182693481445e-10 ;  /* 0x2f0000000c0d7423 */ /* 0x001fd000000100f7 */
[----:B------:R-:W-:Y:S02]  /*1200*/  @P6 LOP3.LUT R0, R0, 0x4, RZ, 0xfc, !PT ;  /* 0x0000000400006812 */ /* 0x000fe400078efcff */
[----:B------:R-:W-:-:S04]  /*1210*/  FSETP.GTU.FTZ.AND P1, PT, R13, c[0x0][0x1e4], PT ;  /* 0x000079000d007a0b */ /* 0x000fc80003f3c000 */
[----:B------:R-:W-:Y:S02]  /*1220*/  FSEL R15, R15, RZ, !P1 ;  /* 0x000000ff0f0f7208 */ /* 0x000fe40004800000 */
[----:B------:R-:W-:-:S03]  /*1230*/  P2R R22, PR, RZ, 0x2 ;  /* 0x00000002ff167803 */ /* 0x000fc60000000000 */
        /* <DEDUP_REMOVED lines=11> */
.L_x_23569:
[----:B------:R-:W-:Y:S02]  /*12f0*/  IMAD.MOV.U32 R12, RZ, RZ, R4 ;  /* 0x000000ffff0c7224 */ /* 0x000fe400078e0004 */
.L_x_23570:
[----:B------:R-:W-:Y:S05]  /*1300*/  BSYNC B0 ;  /* 0x0000000000007941 */ /* 0x000fea0003800000 */
.L_x_23568:
        /* <DEDUP_REMOVED lines=16> */
.L_x_23574:
[----:B------:R-:W-:Y:S05]  /*1410*/  BSYNC B1 ;  /* 0x0000000000017941 */ /* 0x000fea0003800000 */
.L_x_23573:
        /* <DEDUP_REMOVED lines=43> */
.L_x_23572:
[----:B------:R-:W-:Y:S05]  /*16d0*/  BSYNC B0 ;  /* 0x0000000000007941 */ /* 0x000fea0003800000 */
.L_x_23571:
        /* <DEDUP_REMOVED lines=21> */
.L_x_23576:
[----:B------:R-:W-:Y:S02]  /*1830*/  IMAD.MOV.U32 R8, RZ, RZ, R4 ;  /* 0x000000ffff087224 */ /* 0x000fe400078e0004 */
.L_x_23577:
[----:B------:R-:W-:Y:S05]  /*1840*/  BSYNC B0 ;  /* 0x0000000000007941 */ /* 0x000fea0003800000 */
.L_x_23575:
        /* <DEDUP_REMOVED lines=16> */
.L_x_23581:
[----:B------:R-:W-:Y:S05]  /*1950*/  BSYNC B1 ;  /* 0x0000000000017941 */ /* 0x000fea0003800000 */
.L_x_23580:
        /* <DEDUP_REMOVED lines=43> */
.L_x_23579:
[----:B------:R-:W-:Y:S05]  /*1c10*/  BSYNC B0 ;  /* 0x0000000000007941 */ /* 0x000fea0003800000 */
.L_x_23578:
        /* <DEDUP_REMOVED lines=21> */
.L_x_23583:
[----:B------:R-:W-:Y:S02]  /*1d70*/  IMAD.MOV.U32 R8, RZ, RZ, R4 ;  /* 0x000000ffff087224 */ /* 0x000fe400078e0004 */
.L_x_23584:
[----:B------:R-:W-:Y:S05]  /*1d80*/  BSYNC B0 ;  /* 0x0000000000007941 */ /* 0x000fea0003800000 */
.L_x_23582:
        /* <DEDUP_REMOVED lines=16> */
.L_x_23588:
[----:B------:R-:W-:Y:S05]  /*1e90*/  BSYNC B1 ;  /* 0x0000000000017941 */ /* 0x000fea0003800000 */
.L_x_23587:
        /* <DEDUP_REMOVED lines=43> */
.L_x_23586:
[----:B------:R-:W-:Y:S05]  /*2150*/  BSYNC B0 ;  /* 0x0000000000007941 */ /* 0x000fea0003800000 */
.L_x_23585:
        /* <DEDUP_REMOVED lines=21> */
.L_x_23590:
[----:B------:R-:W-:Y:S02]  /*22b0*/  IMAD.MOV.U32 R8, RZ, RZ, R4 ;  /* 0x000000ffff087224 */ /* 0x000fe400078e0004 */
.L_x_23591:
[----:B------:R-:W-:Y:S05]  /*22c0*/  BSYNC B0 ;  /* 0x0000000000007941 */ /* 0x000fea0003800000 */
.L_x_23589:
        /* <DEDUP_REMOVED lines=16> */
.L_x_23595:
[----:B------:R-:W-:Y:S05]  /*23d0*/  BSYNC B1 ;  /* 0x0000000000017941 */ /* 0x000fea0003800000 */
.L_x_23594:
        /* <DEDUP_REMOVED lines=43> */
.L_x_23593:
[----:B------:R-:W-:Y:S05]  /*2690*/  BSYNC B0 ;  /* 0x0000000000007941 */ /* 0x000fea0003800000 */
.L_x_23592:
        /* <DEDUP_REMOVED lines=21> */
.L_x_23597:
[----:B------:R-:W-:Y:S02]  /*27f0*/  IMAD.MOV.U32 R8, RZ, RZ, R4 ;  /* 0x000000ffff087224 */ /* 0x000fe400078e0004 */
.L_x_23598:
[----:B------:R-:W-:Y:S05]  /*2800*/  BSYNC B0 ;  /* 0x0000000000007941 */ /* 0x000fea0003800000 */
.L_x_23596:
        /* <DEDUP_REMOVED lines=16> */
.L_x_23602:
[----:B------:R-:W-:Y:S05]  /*2910*/  BSYNC B1 ;  /* 0x0000000000017941 */ /* 0x000fea0003800000 */
.L_x_23601:
        /* <DEDUP_REMOVED lines=43> */
.L_x_23600:
[----:B------:R-:W-:Y:S05]  /*2bd0*/  BSYNC B0 ;  /* 0x0000000000007941 */ /* 0x000fea0003800000 */
.L_x_23599:
        /* <DEDUP_REMOVED lines=21> */
.L_x_23604:
[----:B------:R-:W-:Y:S02]  /*2d30*/  IMAD.MOV.U32 R8, RZ, RZ, R4 ;  /* 0x000000ffff087224 */ /* 0x000fe400078e0004 */
.L_x_23605:
[----:B------:R-:W-:Y:S05]  /*2d40*/  BSYNC B0 ;  /* 0x0000000000007941 */ /* 0x000fea0003800000 */
.L_x_23603:
        /* <DEDUP_REMOVED lines=16> */
.L_x_23609:
[----:B------:R-:W-:Y:S05]  /*2e50*/  BSYNC B1 ;  /* 0x0000000000017941 */ /* 0x000fea0003800000 */
.L_x_23608:
        /* <DEDUP_REMOVED lines=43> */
.L_x_23607:
[----:B------:R-:W-:Y:S05]  /*3110*/  BSYNC B0 ;  /* 0x0000000000007941 */ /* 0x000fea0003800000 */
.L_x_23606:
        /* <DEDUP_REMOVED lines=22> */
.L_x_23611:
[----:B------:R-:W-:Y:S02]  /*3280*/  IMAD.MOV.U32 R10, RZ, RZ, R4 ;  /* 0x000000ffff0a7224 */ /* 0x000fe400078e0004 */
.L_x_23612:
[----:B------:R-:W-:Y:S05]  /*3290*/  BSYNC B0 ;  /* 0x0000000000007941 */ /* 0x000fea0003800000 */
.L_x_23610:
        /* <DEDUP_REMOVED lines=18> */
.L_x_23616:
[----:B------:R-:W-:Y:S05]  /*33c0*/  BSYNC B1 ;  /* 0x0000000000017941 */ /* 0x000fea0003800000 */
.L_x_23615:
        /* <DEDUP_REMOVED lines=42> */
[----:B------:R-:W-:Y:S02]  /*3670*/  IMAD.MOV.U32 R14, RZ, RZ, RZ ;  /* 0x000000ffff0e7224 */ /* 0x000fe400078e00ff */
.L_x_23614:
[----:B------:R-:W-:Y:S05]  /*3680*/  BSYNC B0 ;  /* 0x0000000000007941 */ /* 0x000fea0003800000 */
.L_x_23613:
[----:B------:R0:W1:Y:S01]  /*3690*/  I2F.U32 R8, R10 ;  /* 0x0000000a00087306 */ /* 0x0000620000201000 */
[----:B------:R-:W-:Y:S01]  /*36a0*/  PRMT R11, RZ, 0x7610, R11 ;  /* 0x00007610ff0b7816 */ /* 0x000fe2000000000b */
[----:B------:R-:W-:Y:S01]  /*36b0*/  HFMA2.MMA R238, -RZ, RZ, 0, 4.76837158203125e-07 ;  /* 0x00000008ffee7435 */ /* 0x000fe200000001ff */
[----:B------:R-:W-:Y:S01]  /*36c0*/  SEL R12, RZ, 0x1, P2 ;  /* 0x00000001ff0c7807 */ /* 0x000fe20001000000 */
[----:B------:R-:W-:Y:S01]  /*36d0*/  IMAD.MOV.U32 R252, RZ, RZ, 0x20 ;  /* 0x00000020fffc7424 */ /* 0x000fe200078e00ff */
[----:B------:R-:W-:Y:S01]  /*36e0*/  SEL R9, RZ, 0x1, P1 ;  /* 0x00000001ff097807 */ /* 0x000fe20000800000 */
[----:B------:R-:W-:Y:S01]  /*36f0*/  FMUL.FTZ R15, R11, R236 ;  /* 0x000000ec0b0f7220 */ /* 0x000fe20000410000 */
[----:B------:R-:W-:Y:S01]  /*3700*/  SEL R16, RZ, 0x1, P0 ;  /* 0x00000001ff107807 */ /* 0x000fe20000000000 */
[----:B------:R-:W-:Y:S01]  /*3710*/  IMAD.WIDE.U32 R12, R12, 0x1000000, RZ ;  /* 0x010000000c0c7825 */ /* 0x000fe200078e00ff */
[----:B------:R-:W-:-:S02]  /*3720*/  LOP3.LUT P6, RZ, R0, 0x4, RZ, 0xc0, !PT ;  /* 0x0000000400ff7812 */ /* 0x000fc400078cc0ff */
[----:B------:R-:W-:Y:S01]  /*3730*/  SEL R18, RZ, 0x10000, P5 ;  /* 0x00010000ff127807 */ /* 0x000fe20002800000 */
[----:B0-----:R-:W-:Y:S01]  /*3740*/  IMAD.WIDE.U32 R10, R16, 0x100, RZ ;  /* 0x00000100100a7825 */ /* 0x001fe200078e00ff */
[----:B------:R-:W-:Y:S02]  /*3750*/  SEL R17, RZ, 0x100, P4 ;  /* 0x00000100ff117807 */ /* 0x000fe40002000000 */
[----:B------:R-:W-:Y:S01]  /*3760*/  LOP3.LUT P5, RZ, R0, 0x8, RZ, 0xc0, !PT ;  /* 0x0000000800ff7812 */ /* 0x000fe200078ac0ff */
[----:B-1----:R-:W-:Y:S01]  /*3770*/  FFMA.FTZ R8, R8, R247, 1.1641532182693481445e-10 ;  /* 0x2f00000008087423 */ /* 0x002fe200000100f7 */
[----:B------:R-:W-:Y:S01]  /*3780*/  ISETP.NE.AND P4, PT, R22, RZ, PT ;  /* 0x000000ff1600720c */ /* 0x000fe20003f85270 */
[----:B------:R-:W-:-:S03]  /*3790*/  FMUL.FTZ R15, R15, c[0x0][0x1e8] ;  /* 0x00007a000f0f7a20 */ /* 0x000fc60000410000 */
[----:B------:R-:W-:Y:S01]  /*37a0*/  FSETP.GTU.FTZ.AND P1, PT, R8, c[0x0][0x1e4], PT ;  /* 0x0000790008007a0b */ /* 0x000fe20003f3c000 */
[----:B------:R-:W-:Y:S01]  /*37b0*/  IMAD.WIDE.U32 R8, R9, 0x10000, RZ ;  /* 0x0001000009087825 */ /* 0x000fe200078e00ff */
[----:B------:R-:W-:Y:S02]  /*37c0*/  SEL R21, RZ, 0x1, P4 ;  /* 0x00000001ff157807 */ /* 0x000fe40002000000 */
[----:B------:R-:W-:Y:S02]  /*37d0*/  SEL R19, RZ, 0x1000000, P1 ;  /* 0x01000000ff137807 */ /* 0x000fe40000800000 */
[----:B------:R-:W-:Y:S02]  /*37e0*/  LOP3.LUT R20, R10, R12, R8, 0xfe, !PT ;  /* 0x0000000c0a147212 */ /* 0x000fe400078efe08 */
[----:B------:R-:W-:Y:S02]  /*37f0*/  LOP3.LUT R16, R17, R19, R18, 0xfe, !PT ;  /* 0x0000001311107212 */ /* 0x000fe400078efe12 */
[----:B------:R-:W-:-:S02]  /*3800*/  FSEL R8, R15, RZ, !P1 ;  /* 0x000000ff0f087208 */ /* 0x000fc40004800000 */
[----:B------:R-:W-:Y:S02]  /*3810*/  SEL R17, RZ, 0x1, P3 ;  /* 0x00000001ff117807 */ /* 0x000fe40001800000 */
[C---:B------:R-:W-:Y:S01]  /*3820*/  IADD3 R15, R2.reuse, 0x80, RZ ;  /* 0x00000080020f7810 */ /* 0x040fe20007ffe0ff */
[----:B------:R-:W-:Y:S01]  /*3830*/  FMUL.FTZ R51, R115, R8 ;  /* 0x0000000873337220 */ /* 0x000fe20000410000 */
[----:B------:R-:W-:Y:S01]  /*3840*/  LOP3.LUT R17, R13, R16, R17, 0xfe, !PT ;  /* 0x000000100d117212 */ /* 0x000fe200078efe11 */
[----:B------:R-:W-:Y:S01]  /*3850*/  IMAD.WIDE.U32 R12, R2, R252, c[0x0][0x188] ;  /* 0x00006200020c7625 */ /* 0x000fe200078e00fc */
[----:B------:R-:W-:Y:S02]  /*3860*/  LOP3.LUT R20, R20, R21, RZ, 0xfc, !PT ;  /* 0x0000001514147212 */ /* 0x000fe400078efcff */
        /* <DEDUP_REMOVED lines=23> */
.L_x_23618:
[----:B0-----:R-:W-:Y:S02]  /*39e0*/  IMAD.MOV.U32 R12, RZ, RZ, R4 ;  /* 0x000000ffff0c7224 */ /* 0x001fe400078e0004 */
.L_x_23619:
[----:B------:R-:W-:Y:S05]  /*39f0*/  BSYNC B0 ;  /* 0x0000000000007941 */ /* 0x000fea0003800000 */
.L_x_23617:
        /* <DEDUP_REMOVED lines=16> */
.L_x_23623:
[----:B------:R-:W-:Y:S05]  /*3b00*/  BSYNC B1 ;  /* 0x0000000000017941 */ /* 0x000fea0003800000 */
.L_x_23622:
        /* <DEDUP_REMOVED lines=43> */
.L_x_23621:
[----:B------:R-:W-:Y:S05]  /*3dc0*/  BSYNC B0 ;  /* 0x0000000000007941 */ /* 0x000fea0003800000 */
.L_x_23620:
        /* <DEDUP_REMOVED lines=22> */
.L_x_23625:
[----:B------:R-:W-:Y:S02]  /*3f30*/  IMAD.MOV.U32 R12, RZ, RZ, R4 ;  /* 0x000000ffff0c7224 */ /* 0x000fe400078e0004 */
.L_x_23626:
[----:B------:R-:W-:Y:S05]  /*3f40*/  BSYNC B0 ;  /* 0x0000000000007941 */ /* 0x000fea0003800000 */
.L_x_23624:
        /* <DEDUP_REMOVED lines=16> */
.L_x_23630:
[----:B------:R-:W-:Y:S05]  /*4050*/  BSYNC B1 ;  /* 0x0000000000017941 */ /* 0x000fea0003800000 */
.L_x_23629:
        /* <DEDUP_REMOVED lines=43> */
.L_x_23628:
[----:B------:R-:W-:Y:S05]  /*4310*/  BSYNC B0 ;  /* 0x0000000000007941 */ /* 0x000fea0003800000 */
.L_x_23627:
        /* <DEDUP_REMOVED lines=21> */
.L_x_23632:
[----:B------:R-:W-:Y:S02]  /*4470*/  IMAD.MOV.U32 R8, RZ, RZ, R4 ;  /* 0x000000ffff087224 */ /* 0x000fe400078e0004 */
.L_x_23633:
[----:B------:R-:W-:Y:S05]  /*4480*/  BSYNC B0 ;  /* 0x0000000000007941 */ /* 0x000fea0003800000 */
.L_x_23631:
        /* <DEDUP_REMOVED lines=16> */
.L_x_23637:
[----:B------:R-:W-:Y:S05]  /*4590*/  BSYNC B1 ;  /* 0x0000000000017941 */ /* 0x000fea0003800000 */
.L_x_23636:
        /* <DEDUP_REMOVED lines=43> */
.L_x_23635:
[----:B------:R-:W-:Y:S05]  /*4850*/  BSYNC B0 ;  /* 0x0000000000007941 */ /* 0x000fea0003800000 */
.L_x_23634:
        /* <DEDUP_REMOVED lines=21> */
.L_x_23639:
[----:B------:R-:W-:Y:S02]  /*49b0*/  IMAD.MOV.U32 R8, RZ, RZ, R4 ;  /* 0x000000ffff087224 */ /* 0x000fe400078e0004 */
.L_x_23640:
[----:B------:R-:W-:Y:S05]  /*49c0*/  BSYNC B0 ;  /* 0x0000000000007941 */ /* 0x000fea0003800000 */
.L_x_23638:
        /* <DEDUP_REMOVED lines=16> */
.L_x_23644:
[----:B------:R-:W-:Y:S05]  /*4ad0*/  BSYNC B1 ;  /* 0x0000000000017941 */ /* 0x000fea0003800000 */
.L_x_23643:
        /* <DEDUP_REMOVED lines=43> */
.L_x_23642:
[----:B------:R-:W-:Y:S05]  /*4d90*/  BSYNC B0 ;  /* 0x0000000000007941 */ /* 0x000fea0003800000 */
.L_x_23641:
        /* <DEDUP_REMOVED lines=21> */
.L_x_23646:
[----:B------:R-:W-:Y:S02]  /*4ef0*/  IMAD.MOV.U32 R8, RZ, RZ, R4 ;  /* 0x000000ffff087224 */ /* 0x000fe400078e0004 */
.L_x_23647:
[----:B------:R-:W-:Y:S05]  /*4f00*/  BSYNC B0 ;  /* 0x0000000000007941 */ /* 0x000fea0003800000 */
.L_x_23645:
        /* <DEDUP_REMOVED lines=16> */
.L_x_23651:
[----:B------:R-:W-:Y:S05]  /*5010*/  BSYNC B1 ;  /* 0x0000000000017941 */ /* 0x000fea0003800000 */
.L_x_23650:
        /* <DEDUP_REMOVED lines=43> */
.L_x_23649:
[----:B------:R-:W-:Y:S05]  /*52d0*/  BSYNC B0 ;  /* 0x0000000000007941 */ /* 0x000fea0003800000 */
.L_x_23648:
        /* <DEDUP_REMOVED lines=21> */
.L_x_23653:
[----:B------:R-:W-:Y:S02]  /*5430*/  IMAD.MOV.U32 R8, RZ, RZ, R4 ;  /* 0x000000ffff087224 */ /* 0x000fe400078e0004 */
.L_x_23654:
[----:B------:R-:W-:Y:S05]  /*5440*/  BSYNC B0 ;  /* 0x0000000000007941 */ /* 0x000fea0003800000 */
.L_x_23652:
        /* <DEDUP_REMOVED lines=16> */
.L_x_23658:
[----:B------:R-:W-:Y:S05]  /*5550*/  BSYNC B1 ;  /* 0x0000000000017941 */ /* 0x000fea0003800000 */
.L_x_23657:
        /* <DEDUP_REMOVED lines=43> */
.L_x_23656:
[----:B------:R-:W-:Y:S05]  /*5810*/  BSYNC B0 ;  /* 0x0000000000007941 */ /* 0x000fea0003800000 */
.L_x_23655:
        /* <DEDUP_REMOVED lines=21> */
.L_x_23660:
[----:B------:R-:W-:Y:S02]  /*5970*/  IMAD.MOV.U32 R8, RZ, RZ, R4 ;  /* 0x000000ffff087224 */ /* 0x000fe400078e0004 */
.L_x_23661:
[----:B------:R-:W-:Y:S05]  /*5980*/  BSYNC B0 ;  /* 0x0000000000007941 */ /* 0x000fea0003800000 */
.L_x_23659:
        /* <DEDUP_REMOVED lines=16> */
.L_x_23665:
[----:B------:R-:W-:Y:S05]  /*5a90*/  BSYNC B1 ;  /* 0x0000000000017941 */ /* 0x000fea0003800000 */
.L_x_23664:
        /* <DEDUP_REMOVED lines=43> */
.L_x_23663:
[----:B------:R-:W-:Y:S05]  /*5d50*/  BSYNC B0 ;  /* 0x0000000000007941 */ /* 0x000fea0003800000 */
.L_x_23662:
        /* <DEDUP_REMOVED lines=22> */
.L_x_23667:
[----:B------:R-:W-:Y:S02]  /*5ec0*/  IMAD.MOV.U32 R16, RZ, RZ, R4 ;  /* 0x000000ffff107224 */ /* 0x000fe400078e0004 */
.L_x_23668:
[----:B------:R-:W-:Y:S05]  /*5ed0*/  BSYNC B0 ;  /* 0x0000000000007941 */ /* 0x000fea0003800000 */
.L_x_23666:
        /* <DEDUP_REMOVED lines=18> */
.L_x_23672:
[----:B------:R-:W-:Y:S05]  /*6000*/  BSYNC B1 ;  /* 0x0000000000017941 */ /* 0x000fea0003800000 */
.L_x_23671:
        /* <DEDUP_REMOVED lines=43> */
.L_x_23670:
[----:B------:R-:W-:Y:S05]  /*62c0*/  BSYNC B0 ;  /* 0x0000000000007941 */ /* 0x000fea0003800000 */
.L_x_23669:
[----:B------:R-:W0:Y:S01]  /*62d0*/  I2F.U32 R8, R16 ;  /* 0x0000001000087306 */ /* 0x000e220000201000 */
[----:B------:R-:W-:Y:S02]  /*62e0*/  PRMT R11, RZ, 0x7610, R11 ;  /* 0x00007610ff0b7816 */ /* 0x000fe4000000000b */
[----:B------:R-:W-:Y:S02]  /*62f0*/  SEL R12, RZ, 0x1, P2 ;  /* 0x00000001ff0c7807 */ /* 0x000fe40001000000 */
[----:B------:R-:W-:Y:S01]  /*6300*/  SEL R9, RZ, 0x1, P1 ;  /* 0x00000001ff097807 */ /* 0x000fe20000800000 */
[----:B------:R-:W-:Y:S01]  /*6310*/  FMUL.FTZ R17, R11, R236 ;  /* 0x000000ec0b117220 */ /* 0x000fe20000410000 */
[----:B------:R-:W-:Y:S02]  /*6320*/  SEL R10, RZ, 0x1, P0 ;  /* 0x00000001ff0a7807 */ /* 0x000fe40000000000 */
[----:B------:R-:W-:Y:S01]  /*6330*/  ISETP.NE.AND P2, PT, R13, RZ, PT ;  /* 0x000000ff0d00720c */ /* 0x000fe20003f45270 */
[----:B------:R-:W-:Y:S01]  /*6340*/  IMAD.WIDE.U32 R12, R12, 0x1000000, RZ ;  /* 0x010000000c0c7825 */ /* 0x000fe200078e00ff */
[----:B------:R-:W-:-:S02]  /*6350*/  LOP3.LUT P6, RZ, R0, 0x4, RZ, 0xc0, !PT ;  /* 0x0000000400ff7812 */ /* 0x000fc400078cc0ff */
[----:B------:R-:W-:Y:S01]  /*6360*/  SEL R21, RZ, 0x10000, P5 ;  /* 0x00010000ff157807 */ /* 0x000fe20002800000 */
[----:B------:R-:W-:Y:S01]  /*6370*/  IMAD.WIDE.U32 R10, R10, 0x100, RZ ;  /* 0x000001000a0a7825 */ /* 0x000fe200078e00ff */
[----:B------:R-:W-:Y:S02]  /*6380*/  SEL R18, RZ, 0x100, P4 ;  /* 0x00000100ff127807 */ /* 0x000fe40002000000 */
[----:B------:R-:W-:Y:S01]  /*6390*/  LOP3.LUT P5, RZ, R0, 0x8, RZ, 0xc0, !PT ;  /* 0x0000000800ff7812 */ /* 0x000fe200078ac0ff */
[----:B0-----:R-:W-:Y:S01]  /*63a0*/  FFMA.FTZ R8, R8, R247, 1.1641532182693481445e-10 ;  /* 0x2f00000008087423 */ /* 0x001fe200000100f7 */
[----:B------:R-:W-:Y:S01]  /*63b0*/  SEL R19, RZ, 0x1, P2 ;  /* 0x00000001ff137807 */ /* 0x000fe20001000000 */
[----:B------:R-:W-:-:S03]  /*63c0*/  FMUL.FTZ R17, R17, c[0x0][0x1e8] ;  /* 0x00007a0011117a20 */ /* 0x000fc60000410000 */
[----:B------:R-:W-:Y:S01]  /*63d0*/  FSETP.GTU.FTZ.AND P0, PT, R8, c[0x0][0x1e4], PT ;  /* 0x0000790008007a0b */ /* 0x000fe20003f1c000 */
[----:B------:R-:W-:-:S03]  /*63e0*/  IMAD.WIDE.U32 R8, R9, 0x10000, RZ ;  /* 0x0001000009087825 */ /* 0x000fc600078e00ff */
[----:B------:R-:W-:Y:S02]  /*63f0*/  SEL R20, RZ, 0x1000000, P0 ;  /* 0x01000000ff147807 */ /* 0x000fe40000000000 */
[----:B------:R-:W-:Y:S02]  /*6400*/  LOP3.LUT R16, R10, R12, R8, 0xfe, !PT ;  /* 0x0000000c0a107212 */ /* 0x000fe400078efe08 */
[----:B------:R-:W-:Y:S02]  /*6410*/  FSEL R8, R17, RZ, !P0 ;  /* 0x000000ff11087208 */ /* 0x000fe40004000000 */
[----:B------:R-:W-:Y:S01]  /*6420*/  LOP3.LUT R12, R18, R20, R21, 0xfe, !PT ;  /* 0x00000014120c7212 */ /* 0x000fe200078efe15 */
[----:B------:R-:W-:Y:S01]  /*6430*/  IMAD.WIDE.U32 R20, R15, R238, c[0x0][0x190] ;  /* 0x000064000f147625 */ /* 0x000fe200078e00ee */
[----:B------:R-:W-:Y:S02]  /*6440*/  SEL R17, RZ, 0x1, P3 ;  /* 0x00000001ff117807 */ /* 0x000fe40001800000 */
[----:B------:R-:W-:Y:S01]  /*6450*/  LOP3.LUT R16, R16, R19, RZ, 0xfc, !PT ;  /* 0x0000001310107212 */ /* 0x000fe200078efcff */
[----:B------:R-:W-:Y:S01]  /*6460*/  FMUL.FTZ R43, R107, R8 ;  /* 0x000000086b2b7220 */ /* 0x000fe20000410000 */
[----:B------:R-:W-:Y:S01]  /*6470*/  LOP3.LUT R17, R13, R12, R17, 0xfe, !PT ;  /* 0x0000000c0d117212 */ /* 0x000fe200078efe11 */
[----:B------:R-:W-:Y:S01]  /*6480*/  IMAD.WIDE.U32 R18, R15, R252, c[0x0][0x188] ;  /* 0x000062000f127625 */ /* 0x000fe200078e00fc */
[----:B------:R-:W-:-:S02]  /*6490*/  IADD3 R13, R2, 0x100, RZ ;  /* 0x00000100020d7810 */ /* 0x000fc40007ffe0ff */
        /* <DEDUP_REMOVED lines=22> */
.L_x_23674:
[----:B0-----:R-:W-:Y:S02]  /*6600*/  IMAD.MOV.U32 R12, RZ, RZ, R4 ;  /* 0x000000ffff0c7224 */ /* 0x001fe400078e0004 */
.L_x_23675:
[----:B------:R-:W-:Y:S05]  /*6610*/  BSYNC B0 ;  /* 0x0000000000007941 */ /* 0x000fea0003800000 */
.L_x_23673:
        /* <DEDUP_REMOVED lines=16> */
.L_x_23679:
[----:B------:R-:W-:Y:S05]  /*6720*/  BSYNC B1 ;  /* 0x0000000000017941 */ /* 0x000fea0003800000 */
.L_x_23678:
        /* <DEDUP_REMOVED lines=43> */
.L_x_23677:
[----:B------:R-:W-:Y:S05]  /*69e0*/  BSYNC B0 ;  /* 0x0000000000007941 */ /* 0x000fea0003800000 */
.L_x_23676:
[----:B------:R-:W0:Y:S01]  /*69f0*/  I2F.U32 R12, R12 ;  /* 0x0000000c000c7306 */ /* 0x000e220000201000 */
[----:B-----5:R-:W-:Y:S01]  /*6a00*/  PRMT R17, RZ, 0x5410, R8 ;  /* 0x00005410ff117816 */ /* 0x020fe20000000008 */
[----:B------:R-:W-:Y:S04]  /*6a10*/  BSSY B0, `(.L_x_23680) ;  /* 0x0000015000007945 */ /* 0x000fe80003800000 */
[----:B------:R-:W-:-:S04]  /*6a20*/  FMUL.FTZ R17, R17, R236 ;  /* 0x000000ec11117220 */ /* 0x000fc80000410000 */
[----:B------:R-:W-:Y:S02]  /*6a30*/  FMUL.FTZ R17, R17, c[0x0][0x1e8] ;  /* 0x00007a0011117a20 */ /* 0x000fe40000410000 */
[----:B0-----:R-:W-:-:S05]  /*6a40*/  FFMA.FTZ R14, R12, R247, 1.1641532182693481445e-10 ;  /* 0x2f0000000c0e7423 */ /* 0x001fca00000100f7 */
        /* <DEDUP_REMOVED lines=16> */
.L_x_23681:
[----:B------:R-:W-:Y:S02]  /*6b50*/  IMAD.MOV.U32 R12, RZ, RZ, R4 ;  /* 0x000000ffff0c7224 */ /* 0x000fe400078e0004 */
.L_x_23682:
[----:B------:R-:W-:Y:S05]  /*6b60*/  BSYNC B0 ;  /* 0x0000000000007941 */ /* 0x000fea0003800000 */
.L_x_23680:
        /* <DEDUP_REMOVED lines=16> */
.L_x_23686:
[----:B------:R-:W-:Y:S05]  /*6c70*/  BSYNC B1 ;  /* 0x0000000000017941 */ /* 0x000fea0003800000 */
.L_x_23685:
        /* <DEDUP_REMOVED lines=43> */
.L_x_23684:
[----:B------:R-:W-:Y:S05]  /*6f30*/  BSYNC B0 ;  /* 0x0000000000007941 */ /* 0x000fea0003800000 */
.L_x_23683:
        /* <DEDUP_REMOVED lines=21> */
.L_x_23688:
[----:B------:R-:W-:Y:S02]  /*7090*/  IMAD.MOV.U32 R8, RZ, RZ, R4 ;  /* 0x000000ffff087224 */ /* 0x000fe400078e0004 */
.L_x_23689:
[----:B------:R-:W-:Y:S05]  /*70a0*/  BSYNC B0 ;  /* 0x0000000000007941 */ /* 0x000fea0003800000 */
.L_x_23687:
        /* <DEDUP_REMOVED lines=16> */
.L_x_23693:
[----:B------:R-:W-:Y:S05]  /*71b0*/  BSYNC B1 ;  /* 0x0000000000017941 */ /* 0x000fea0003800000 */
.L_x_23692:
        /* <DEDUP_REMOVED lines=43> */
.L_x_23691:
[----:B------:R-:W-:Y:S05]  /*7470*/  BSYNC B0 ;  /* 0x0000000000007941 */ /* 0x000fea0003800000 */
.L_x_23690:
        /* <DEDUP_REMOVED lines=21> */
.L_x_23695:
[----:B------:R-:W-:Y:S02]  /*75d0*/  IMAD.MOV.U32 R8, RZ, RZ, R4 ;  /* 0x000000ffff087224 */ /* 0x000fe400078e0004 */
.L_x_23696:
[----:B------:R-:W-:Y:S05]  /*75e0*/  BSYNC B0 ;  /* 0x0000000000007941 */ /* 0x000fea0003800000 */
.L_x_23694:
        /* <DEDUP_REMOVED lines=16> */
.L_x_23700:
[----:B------:R-:W-:Y:S05]  /*76f0*/  BSYNC B1 ;  /* 0x0000000000017941 */ /* 0x000fea0003800000 */
.L_x_23699:
        /* <DEDUP_REMOVED lines=43> */
.L_x_23698:
[----:B------:R-:W-:Y:S05]  /*79b0*/  BSYNC B0 ;  /* 0x0000000000007941 */ /* 0x000fea0003800000 */
.L_x_23697:
        /* <DEDUP_REMOVED lines=21> */
.L_x_23702:
[----:B------:R-:W-:Y:S02]  /*7b10*/  IMAD.MOV.U32 R8, RZ, RZ, R4 ;  /* 0x000000ffff087224 */ /* 0x000fe400078e0004 */
.L_x_23703:
[----:B------:R-:W-:Y:S05]  /*7b20*/  BSYNC B0 ;  /* 0x0000000000007941 */ /* 0x000fea0003800000 */
.L_x_23701:
        /* <DEDUP_REMOVED lines=16> */
.L_x_23707:
[----:B------:R-:W-:Y:S05]  /*7c30*/  BSYNC B1 ;  /* 0x0000000000017941 */ /* 0x000fea0003800000 */
.L_x_23706:
        /* <DEDUP_REMOVED lines=43> */
.L_x_23705:
[----:B------:R-:W-:Y:S05]  /*7ef0*/  BSYNC B0 ;  /* 0x0000000000007941 */ /* 0x000fea0003800000 */
.L_x_23704:
        /* <DEDUP_REMOVED lines=21> */
.L_x_23709:
[----:B------:R-:W-:Y:S02]  /*8050*/  IMAD.MOV.U32 R8, RZ, RZ, R4 ;  /* 0x000000ffff087224 */ /* 0x000fe400078e0004 */
.L_x_23710:
[----:B------:R-:W-:Y:S05]  /*8060*/  BSYNC B0 ;  /* 0x0000000000007941 */ /* 0x000fea0003800000 */
.L_x_23708:
        /* <DEDUP_REMOVED lines=16> */
.L_x_23714:
[----:B------:R-:W-:Y:S05]  /*8170*/  BSYNC B1 ;  /* 0x0000000000017941 */ /* 0x000fea0003800000 */
.L_x_23713:
        /* <DEDUP_REMOVED lines=43> */
.L_x_23712:
[----:B------:R-:W-:Y:S05]  /*8430*/  BSYNC B0 ;  /* 0x0000000000007941 */ /* 0x000fea0003800000 */
.L_x_23711:
        /* <DEDUP_REMOVED lines=21> */
.L_x_23716:
[----:B------:R-:W-:Y:S02]  /*8590*/  IMAD.MOV.U32 R8, RZ, RZ, R4 ;  /* 0x000000ffff087224 */ /* 0x000fe400078e0004 */
.L_x_23717:
[----:B------:R-:W-:Y:S05]  /*85a0*/  BSYNC B0 ;  /* 0x0000000000007941 */ /* 0x000fea0003800000 */
.L_x_23715:
        /* <DEDUP_REMOVED lines=16> */
.L_x_23721:
[----:B------:R-:W-:Y:S05]  /*86b0*/  BSYNC B1 ;  /* 0x0000000000017941 */ /* 0x000fea0003800000 */
.L_x_23720:
        /* <DEDUP_REMOVED lines=43> */
.L_x_23719:
[----:B------:R-:W-:Y:S05]  /*8970*/  BSYNC B0 ;  /* 0x0000000000007941 */ /* 0x000fea0003800000 */
.L_x_23718:
        /* <DEDUP_REMOVED lines=22> */
.L_x_23723:
[----:B------:R-:W-:Y:S02]  /*8ae0*/  IMAD.MOV.U32 R8, RZ, RZ, R4 ;  /* 0x000000ffff087224 */ /* 0x000fe400078e0004 */
.L_x_23724:
[----:B------:R-:W-:Y:S05]  /*8af0*/  BSYNC B0 ;  /* 0x0000000000007941 */ /* 0x000fea0003800000 */
.L_x_23722:
        /* <DEDUP_REMOVED lines=18> */
.L_x_23728:
[----:B------:R-:W-:Y:S05]  /*8c20*/  BSYNC B1 ;  /* 0x0000000000017941 */ /* 0x000fea0003800000 */
.L_x_23727:
        /* <DEDUP_REMOVED lines=43> */
.L_x_23726:
[----:B------:R-:W-:Y:S05]  /*8ee0*/  BSYNC B0 ;  /* 0x0000000000007941 */ /* 0x000fea0003800000 */
.L_x_23725:
[----:B------:R-:W0:Y:S01]  /*8ef0*/  I2F.U32 R8, R8 ;  /* 0x0000000800087306 */ /* 0x000e220000201000 */
[----:B------:R-:W-:Y:S02]  /*8f00*/  PRMT R11, RZ, 0x7610, R11 ;  /* 0x00007610ff0b7816 */ /* 0x000fe4000000000b */
[----:B------:R-:W-:Y:S02]  /*8f10*/  SEL R18, RZ, 0x1, P0 ;  /* 0x00000001ff127807 */ /* 0x000fe40000000000 */
[----:B------:R-:W-:Y:S02]  /*8f20*/  SEL R14, RZ, 0x1, P2 ;  /* 0x00000001ff0e7807 */ /* 0x000fe40001000000 */
        /* <DEDUP_REMOVED lines=8> */
[----:B------:R-:W-:-:S04]  /*8fb0*/  ISETP.NE.AND P2, PT, R21, RZ, PT ;  /* 0x000000ff1500720c */ /* 0x000fc80003f45270 */
[----:B------:R-:W-:Y:S01]  /*8fc0*/  FSETP.GTU.FTZ.AND P0, PT, R9, c[0x0][0x1e4], PT ;  /* 0x0000790009007a0b */ /* 0x000fe20003f1c000 */
[----:B------:R-:W-:Y:S01]  /*8fd0*/  FMUL.FTZ R9, R11, R236 ;  /* 0x000000ec0b097220 */ /* 0x000fe20000410000 */
[----:B------:R-:W-:Y:S01]  /*8fe0*/  SEL R17, RZ, 0x1, P2 ;  /* 0x00000001ff117807 */ /* 0x000fe20001000000 */
[----:B------:R-:W-:Y:S01]  /*8ff0*/  IMAD.WIDE.U32 R10, R10, 0x10000, RZ ;  /* 0x000100000a0a7825 */ /* 0x000fe200078e00ff */
[----:B------:R-:W-:-:S03]  /*9000*/  SEL R16, RZ, 0x1000000, P0 ;  /* 0x01000000ff107807 */ /* 0x000fc60000000000 */
[----:B------:R-:W-:Y:S01]  /*9010*/  FMUL.FTZ R9, R9, c[0x0][0x1e8] ;  /* 0x00007a0009097a20 */ /* 0x000fe20000410000 */
[----:B------:R-:W-:Y:S02]  /*9020*/  LOP3.LUT R18, R18, R14, R10, 0xfe, !PT ;  /* 0x0000000e12127212 */ /* 0x000fe400078efe0a */
[----:B------:R-:W-:Y:S02]  /*9030*/  LOP3.LUT R14, R12, R16, R23, 0xfe, !PT ;  /* 0x000000100c0e7212 */ /* 0x000fe400078efe17 */
[----:B------:R-:W-:Y:S02]  /*9040*/  FSEL R8, R9, RZ, !P0 ;  /* 0x000000ff09087208 */ /* 0x000fe40004000000 */
        /* <DEDUP_REMOVED lines=29> */
.L_x_23730:
[----:B0-----:R-:W-:Y:S02]  /*9220*/  IMAD.MOV.U32 R12, RZ, RZ, R4 ;  /* 0x000000ffff0c7224 */ /* 0x001fe400078e0004 */
.L_x_23731:
[----:B------:R-:W-:Y:S05]  /*9230*/  BSYNC B0 ;  /* 0x0000000000007941 */ /* 0x000fea0003800000 */
.L_x_23729:
        /* <DEDUP_REMOVED lines=16> */
.L_x_23735:
[----:B------:R-:W-:Y:S05]  /*9340*/  BSYNC B1 ;  /* 0x0000000000017941 */ /* 0x000fea0003800000 */
.L_x_23734:
        /* <DEDUP_REMOVED lines=43> */
.L_x_23733:
[----:B------:R-:W-:Y:S05]  /*9600*/  BSYNC B0 ;  /* 0x0000000000007941 */ /* 0x000fea0003800000 */
.L_x_23732:
        /* <DEDUP_REMOVED lines=22> */
.L_x_23737:
[----:B------:R-:W-:Y:S02]  /*9770*/  IMAD.MOV.U32 R14, RZ, RZ, R4 ;  /* 0x000000ffff0e7224 */ /* 0x000fe400078e0004 */
.L_x_23738:
[----:B------:R-:W-:Y:S05]  /*9780*/  BSYNC B0 ;  /* 0x0000000000007941 */ /* 0x000fea0003800000 */
.L_x_23736:
        /* <DEDUP_REMOVED lines=16> */
.L_x_23742:
[----:B------:R-:W-:Y:S05]  /*9890*/  BSYNC B1 ;  /* 0x0000000000017941 */ /* 0x000fea0003800000 */
.L_x_23741:
        /* <DEDUP_REMOVED lines=43> */
.L_x_23740:
[----:B------:R-:W-:Y:S05]  /*9b50*/  BSYNC B0 ;  /* 0x0000000000007941 */ /* 0x000fea0003800000 */
.L_x_23739:
        /* <DEDUP_REMOVED lines=21> */
.L_x_23744:
[----:B------:R-:W-:Y:S02]  /*9cb0*/  IMAD.MOV.U32 R8, RZ, RZ, R4 ;  /* 0x000000ffff087224 */ /* 0x000fe400078e0004 */
.L_x_23745:
[----:B------:R-:W-:Y:S05]  /*9cc0*/  BSYNC B0 ;  /* 0x0000000000007941 */ /* 0x000fea0003800000 */
.L_x_23743:
        /* <DEDUP_REMOVED lines=16> */
.L_x_23749:
[----:B------:R-:W-:Y:S05]  /*9dd0*/  BSYNC B1 ;  /* 0x0000000000017941 */ /* 0x000fea0003800000 */
.L_x_23748:
        /* <DEDUP_REMOVED lines=43> */
.L_x_23747:
[----:B------:R-:W-:Y:S05]  /*a090*/  BSYNC B0 ;  /* 0x0000000000007941 */ /* 0x000fea0003800000 */
.L_x_23746:
        /* <DEDUP_REMOVED lines=21> */
.L_x_23751:
[----:B------:R-:W-:Y:S02]  /*a1f0*/  IMAD.MOV.U32 R8, RZ, RZ, R4 ;  /* 0x000000ffff087224 */ /* 0x000fe400078e0004 */
.L_x_23752:
[----:B------:R-:W-:Y:S05]  /*a200*/  BSYNC B0 ;  /* 0x0000000000007941 */ /* 0x000fea0003800000 */
.L_x_23750:
        /* <DEDUP_REMOVED lines=16> */
.L_x_23756:
[----:B------:R-:W-:Y:S05]  /*a310*/  BSYNC B1 ;  /* 0x0000000000017941 */ /* 0x000fea0003800000 */
.L_x_23755:
        /* <DEDUP_REMOVED lines=43> */
.L_x_23754:
[----:B------:R-:W-:Y:S05]  /*a5d0*/  BSYNC B0 ;  /* 0x0000000000007941 */ /* 0x000fea0003800000 */
.L_x_23753:
        /* <DEDUP_REMOVED lines=21> */
.L_x_23758:
[----:B------:R-:W-:Y:S02]  /*a730*/  IMAD.MOV.U32 R14, RZ, RZ, R4 ;  /* 0x000000ffff0e7224 */ /* 0x000fe400078e0004 */
.L_x_23759:
[----:B------:R-:W-:Y:S05]  /*a740*/  BSYNC B0 ;  /* 0x0000000000007941 */ /* 0x000fea0003800000 */
.L_x_23757:
        /* <DEDUP_REMOVED lines=16> */
.L_x_23763:
[----:B------:R-:W-:Y:S05]  /*a850*/  BSYNC B1 ;  /* 0x0000000000017941 */ /* 0x000fea0003800000 */
.L_x_23762:
        /* <DEDUP_REMOVED lines=43> */
.L_x_23761:
[----:B------:R-:W-:Y:S05]  /*ab10*/  BSYNC B0 ;  /* 0x0000000000007941 */ /* 0x000fea0003800000 */
.L_x_23760:
        /* <DEDUP_REMOVED lines=21> */
.L_x_23765:
[----:B------:R-:W-:Y:S02]  /*ac70*/  IMAD.MOV.U32 R14, RZ, RZ, R4 ;  /* 0x000000ffff0e7224 */ /* 0x000fe400078e0004 */
.L_x_23766:
[----:B------:R-:W-:Y:S05]  /*ac80*/  BSYNC B0 ;  /* 0x0000000000007941 */ /* 0x000fea0003800000 */
.L_x_23764:
        /* <DEDUP_REMOVED lines=16> */
.L_x_23770:
[----:B------:R-:W-:Y:S05]  /*ad90*/  BSYNC B1 ;  /* 0x0000000000017941 */ /* 0x000fea0003800000 */
.L_x_23769:
        /* <DEDUP_REMOVED lines=43> */
.L_x_23768:
[----:B------:R-:W-:Y:S05]  /*b050*/  BSYNC B0 ;  /* 0x0000000000007941 */ /* 0x000fea0003800000 */
.L_x_23767:
        /* <DEDUP_REMOVED lines=21> */
.L_x_23772:
[----:B------:R-:W-:Y:S02]  /*b1b0*/  IMAD.MOV.U32 R10, RZ, RZ, R4 ;  /* 0x000000ffff0a7224 */ /* 0x000fe400078e0004 */
.L_x_23773:
[----:B------:R-:W-:Y:S05]  /*b1c0*/  BSYNC B0 ;  /* 0x0000000000007941 */ /* 0x000fea0003800000 */
.L_x_23771:
        /* <DEDUP_REMOVED lines=16> */
.L_x_23777:
[----:B------:R-:W-:Y:S05]  /*b2d0*/  BSYNC B1 ;  /* 0x0000000000017941 */ /* 0x000fea0003800000 */
.L_x_23776:
        /* <DEDUP_REMOVED lines=43> */
.L_x_23775:
[----:B------:R-:W-:Y:S05]  /*b590*/  BSYNC B0 ;  /* 0x0000000000007941 */ /* 0x000fea0003800000 */
.L_x_23774:
        /* <DEDUP_REMOVED lines=22> */
.L_x_23779:
[----:B------:R-:W-:Y:S02]  /*b700*/  IMAD.MOV.U32 R10, RZ, RZ, R4 ;  /* 0x000000ffff0a7224 */ /* 0x000fe400078e0004 */
.L_x_23780:
[----:B------:R-:W-:Y:S05]  /*b710*/  BSYNC B0 ;  /* 0x0000000000007941 */ /* 0x000fea0003800000 */
.L_x_23778:
        /* <DEDUP_REMOVED lines=18> */
.L_x_23784:
[----:B------:R-:W-:Y:S05]  /*b840*/  BSYNC B1 ;  /* 0x0000000000017941 */ /* 0x000fea0003800000 */
.L_x_23783:
        /* <DEDUP_REMOVED lines=43> */
.L_x_23782:
[----:B------:R-:W-:Y:S05]  /*bb00*/  BSYNC B0 ;  /* 0x0000000000007941 */ /* 0x000fea0003800000 */
.L_x_23781:
[----:B------:R-:W0:Y:S01]  /*bb10*/  I2F.U32 R8, R10 ;  /* 0x0000000a00087306 */ /* 0x000e220000201000 */
[----:B------:R-:W-:Y:S02]  /*bb20*/  PRMT R11, RZ, 0x7610, R11 ;  /* 0x00007610ff0b7816 */ /* 0x000fe4000000000b */
[----:B------:R-:W-:Y:S02]  /*bb30*/  SEL R9, RZ, 0x1, P2 ;  /* 0x00000001ff097807 */ /* 0x000fe40001000000 */
[----:B------:R-:W-:Y:S01]  /*bb40*/  SEL R13, RZ, 0x10000, P5 ;  /* 0x00010000ff0d7807 */ /* 0x000fe20002800000 */
[----:B------:R-:W-:Y:S01]  /*bb50*/  FMUL.FTZ R11, R11, R236 ;  /* 0x000000ec0b0b7220 */ /* 0x000fe20000410000 */
[----:B------:R-:W-:Y:S02]  /*bb60*/  SEL R18, RZ, 0x100, P4 ;  /* 0x00000100ff127807 */ /* 0x000fe40002000000 */
[----:B------:R-:W-:Y:S01]  /*bb70*/  SEL R12, RZ, 0x1, P1 ;  /* 0x00000001ff0c7807 */ /* 0x000fe20000800000 */
[----:B------:R-:W-:Y:S01]  /*bb80*/  FMUL.FTZ R11, R11, c[0x0][0x1e8] ;  /* 0x00007a000b0b7a20 */ /* 0x000fe20000410000 */
[----:B------:R-:W-:-:S02]  /*bb90*/  LOP3.LUT P6, RZ, R0, 0x4, RZ, 0xc0, !PT ;  /* 0x0000000400ff7812 */ /* 0x000fc400078cc0ff */
[----:B------:R-:W-:Y:S02]  /*bba0*/  SEL R17, RZ, 0x1, P3 ;  /* 0x00000001ff117807 */ /* 0x000fe40001800000 */
[----:B------:R-:W-:Y:S01]  /*bbb0*/  ISETP.NE.AND P4, PT, R20, RZ, PT ;  /* 0x000000ff1400720c */ /* 0x000fe20003f85270 */
[----:B0-----:R-:W-:Y:S01]  /*bbc0*/  FFMA.FTZ R8, R8, R247, 1.1641532182693481445e-10 ;  /* 0x2f00000008087423 */ /* 0x001fe200000100f7 */
[----:B------:R-:W-:Y:S02]  /*bbd0*/  LOP3.LUT P5, RZ, R0, 0x8, RZ, 0xc0, !PT ;  /* 0x0000000800ff7812 */ /* 0x000fe400078ac0ff */
[----:B------:R-:W-:Y:S02]  /*bbe0*/  IADD3 R225, R2, 0x200, RZ ;  /* 0x0000020002e17810 */ /* 0x000fe40007ffe0ff */
[----:B------:R-:W-:-:S04]  /*bbf0*/  FSETP.GTU.FTZ.AND P2, PT, R8, c[0x0][0x1e4], PT ;  /* 0x0000790008007a0b */ /* 0x000fc80003f5c000 */
[----:B------:R-:W-:Y:S02]  /*bc00*/  SEL R8, RZ, 0x1000000, P2 ;  /* 0x01000000ff087807 */ /* 0x000fe40001000000 */
[----:B------:R-:W-:Y:S01]  /*bc10*/  FSEL R16, R11, RZ, !P2 ;  /* 0x000000ff0b107208 */ /* 0x000fe20005000000 */
[----:B------:R-:W-:Y:S01]  /*bc20*/  IMAD.WIDE.U32 R10, R12, 0x10000, RZ ;  /* 0x000100000c0a7825 */ /* 0x000fe200078e00ff */
[----:B------:R-:W-:Y:S02]  /*bc30*/  LOP3.LUT R18, R18, R8, R13, 0xfe, !PT ;  /* 0x0000000812127212 */ /* 0x000fe400078efe0d */
[----:B------:R-:W-:Y:S01]  /*bc40*/  SEL R13, RZ, 0x1, P0 ;  /* 0x00000001ff0d7807 */ /* 0x000fe20000000000 */
[----:B------:R-:W-:-:S04]  /*bc50*/  IMAD.WIDE.U32 R8, R9, 0x1000000, RZ ;  /* 0x0100000009087825 */ /* 0x000fc800078e00ff */
[----:B------:R-:W-:Y:S01]  /*bc60*/  IMAD.WIDE.U32 R12, R13, 0x100, RZ ;  /* 0x000001000d0c7825 */ /* 0x000fe200078e00ff */
[----:B------:R-:W-:-:S03]  /*bc70*/  LOP3.LUT R9, R9, R18, R17, 0xfe, !PT ;  /* 0x0000001209097212 */ /* 0x000fc600078efe11 */
[----:B------:R-:W-:Y:S01]  /*bc80*/  FMUL.FTZ R27, R91, R16 ;  /* 0x000000105b1b7220 */ /* 0x000fe20000410000 */
[----:B------:R-:W-:Y:S02]  /*bc90*/  LOP3.LUT R9, R13, R9, R11, 0xfe, !PT ;  /* 0x000000090d097212 */ /* 0x000fe400078efe0b */
[----:B------:R-:W-:Y:S01]  /*bca0*/  LOP3.LUT R8, R12, R8, R10, 0xfe, !PT ;  /* 0x000000080c087212 */ /* 0x000fe200078efe0a */
[----:B------:R-:W-:Y:S01]  /*bcb0*/  IMAD.WIDE.U32 R12, R15, R252, c[0x0][0x188] ;  /* 0x000062000f0c7625 */ /* 0x000fe200078e00fc */
[----:B------:R-:W-:-:S03]  /*bcc0*/  SEL R11, RZ, 0x1, P4 ;  /* 0x00000001ff0b7807 */ /* 0x000fc60002000000 */
[----:B------:R-:W-:Y:S01]  /*bcd0*/  @P6 FADD.FTZ R27, R59, R27 ;  /* 0x0000001b3b1b6221 */ /* 0x000fe20000010000 */
[----:B------:R-:W-:Y:S01]  /*bce0*/  LOP3.LUT R8, R8, R11, RZ, 0xfc, !PT ;  /* 0x0000000b08087212 */ /* 0x000fe200078efcff */
[----:B------:R-:W-:Y:S01]  /*bcf0*/  IMAD.WIDE.U32 R10, R15, R238, c[0x0][0x190] ;  /* 0x000064000f0a7625 */ /* 0x000fe200078e00ee */
[----:B------:R-:W-:Y:S04]  /*bd00*/  STG.E.128 [R12.64], R28 ;  /* 0x0000001c0c007986 */ /* 0x000fe8000c101d06 */
[----:B------:R-:W-:Y:S04]  /*bd10*/  STG.E.128 [R12.64+0x10], R24 ;  /* 0x000010180c007986 */ /* 0x000fe8000c101d06 */
[----:B------:R0:W-:Y:S02]  /*bd20*/  STG.E.64 [R10.64], R8 ;  /* 0x000000080a007986 */ /* 0x0001e4000c101b06 */
[----:B0-----:R-:W-:-:S04]  /*bd30*/  IMAD.WIDE.U32 R8, R225, R231, c[0x0][0x170] ;  /* 0x00005c00e1087625 */ /* 0x001fc800078e00e7 */
[----:B------:R-:W-:Y:S02]  /*bd40*/  @P5 IMAD.WIDE.U32 R12, R225, R252, c[0x0][0x180] ;  /* 0x00006000e10c5625 */ /* 0x000fe400078e00fc */
        /* <DEDUP_REMOVED lines=15> */
.L_x_23786:
[----:B0-----:R-:W-:Y:S02]  /*be40*/  IMAD.MOV.U32 R20, RZ, RZ, R4 ;  /* 0x000000ffff147224 */ /* 0x001fe400078e0004 */
.L_x_23787:
[----:B------:R-:W-:Y:S05]  /*be50*/  BSYNC B0 ;  /* 0x0000000000007941 */ /* 0x000fea0003800000 */
.L_x_23785:
        /* <DEDUP_REMOVED lines=16> */
.L_x_23791:
[----:B------:R-:W-:Y:S05]  /*bf60*/  BSYNC B1 ;  /* 0x0000000000017941 */ /* 0x000fea0003800000 */
.L_x_23790:
        /* <DEDUP_REMOVED lines=43> */
.L_x_23789:
[----:B------:R-:W-:Y:S05]  /*c220*/  BSYNC B0 ;  /* 0x0000000000007941 */ /* 0x000fea0003800000 */
.L_x_23788:
        /* <DEDUP_REMOVED lines=22> */
.L_x_23793:
[----:B------:R-:W-:Y:S02]  /*c390*/  IMAD.MOV.U32 R13, RZ, RZ, R4 ;  /* 0x000000ffff0d7224 */ /* 0x000fe400078e0004 */
.L_x_23794:
[----:B------:R-:W-:Y:S05]  /*c3a0*/  BSYNC B0 ;  /* 0x0000000000007941 */ /* 0x000fea0003800000 */
.L_x_23792:
        /* <DEDUP_REMOVED lines=16> */
.L_x_23798:
[----:B------:R-:W-:Y:S05]  /*c4b0*/  BSYNC B1 ;  /* 0x0000000000017941 */ /* 0x000fea0003800000 */
.L_x_23797:
        /* <DEDUP_REMOVED lines=38> */
[----:B------:R-:W-:Y:S01]  /*c720*/  IMAD.WIDE.U32 R232, R232, -0x2daee0ad, RZ ;  /* 0xd2511f53e8e87825 */ /* 0x000fe200078e00ff */
[----:B------:R-:W-:-:S03]  /*c730*/  LOP3.LUT R234, R17, UR25, R18, 0x96, !PT ;  /* 0x0000001911ea7c12 */ /* 0x000fc6000f8e9612 */
[----:B------:R-:W-:Y:S01]  /*c740*/  IMAD.MOV.U32 R4, RZ, RZ, R16 ;  /* 0x000000ffff047224 */ /* 0x000fe200078e0010 */
[----:B------:R-:W-:Y:S01]  /*c750*/  LOP3.LUT R233, R233, UR26, R14, 0x96, !PT ;  /* 0x0000001ae9e97c12 */ /* 0x000fe2000f8e960e */
[----:B------:R-:W-:-:S06]  /*c760*/  HFMA2.MMA R14, -RZ, RZ, 0, 0 ;  /* 0x00000000ff0e7435 */ /* 0x000fcc00000001ff */
.L_x_23796:
[----:B------:R-:W-:Y:S05]  /*c770*/  BSYNC B0 ;  /* 0x0000000000007941 */ /* 0x000fea0003800000 */
.L_x_23795:
        /* <DEDUP_REMOVED lines=21> */
.L_x_23800:
[----:B------:R-:W-:Y:S02]  /*c8d0*/  IMAD.MOV.U32 R8, RZ, RZ, R4 ;  /* 0x000000ffff087224 */ /* 0x000fe400078e0004 */
.L_x_23801:
[----:B------:R-:W-:Y:S05]  /*c8e0*/  BSYNC B0 ;  /* 0x0000000000007941 */ /* 0x000fea0003800000 */
.L_x_23799:
        /* <DEDUP_REMOVED lines=16> */
.L_x_23805:
[----:B------:R-:W-:Y:S05]  /*c9f0*/  BSYNC B1 ;  /* 0x0000000000017941 */ /* 0x000fea0003800000 */
.L_x_23804:
        /* <DEDUP_REMOVED lines=35> */
[----:B------:R-:W-:Y:S01]  /*cc30*/  IMAD.WIDE.U32 R18, R19, -0x326172a9, RZ ;  /* 0xcd9e8d5713127825 */ /* 0x000fe200078e00ff */
[----:B------:R-:W-:-:S04]  /*cc40*/  HFMA2.MMA R15, -RZ, RZ, 0, 0 ;  /* 0x00000000ff0f7435 */ /* 0x000fc800000001ff */
[----:B------:R-:W-:Y:S01]  /*cc50*/  LOP3.LUT R232, R19, UR23, R16, 0x96, !PT ;  /* 0x0000001713e87c12 */ /* 0x000fe2000f8e9610 */
[----:B------:R-:W-:-:S04]  /*cc60*/  IMAD.WIDE.U32 R16, R17, -0x326172a9, RZ ;  /* 0xcd9e8d5711107825 */ /* 0x000fc800078e00ff */
[----:B------:R-:W-:Y:S01]  /*cc70*/  IMAD.WIDE.U32 R232, R232, -0x2daee0ad, RZ ;  /* 0xd2511f53e8e87825 */ /* 0x000fe200078e00ff */
[----:B------:R-:W-:-:S03]  /*cc80*/  LOP3.LUT R234, R17, UR25, R18, 0x96, !PT ;  /* 0x0000001911ea7c12 */ /* 0x000fc6000f8e9612 */
[----:B------:R-:W-:Y:S01]  /*cc90*/  IMAD.MOV.U32 R4, RZ, RZ, R16 ;  /* 0x000000ffff047224 */ /* 0x000fe200078e0010 */
[----:B------:R-:W-:Y:S02]  /*cca0*/  LOP3.LUT R233, R233, UR26, R14, 0x96, !PT ;  /* 0x0000001ae9e97c12 */ /* 0x000fe4000f8e960e */
.L_x_23803:
[----:B------:R-:W-:Y:S05]  /*ccb0*/  BSYNC B0 ;  /* 0x0000000000007941 */ /* 0x000fea0003800000 */
.L_x_23802:
        /* <DEDUP_REMOVED lines=21> */
.L_x_23807:
[----:B------:R-:W-:Y:S02]  /*ce10*/  IMAD.MOV.U32 R8, RZ, RZ, R4 ;  /* 0x000000ffff087224 */ /* 0x000fe400078e0004 */
.L_x_23808:
[----:B------:R-:W-:Y:S05]  /*ce20*/  BSYNC B0 ;  /* 0x0000000000007941 */ /* 0x000fea0003800000 */
.L_x_23806:
        /* <DEDUP_REMOVED lines=16> */
.L_x_23812:
[----:B------:R-:W-:Y:S05]  /*cf30*/  BSYNC B1 ;  /* 0x0000000000017941 */ /* 0x000fea0003800000 */
.L_x_23811:
[----:B------:R-:W-:Y:S01]  /*cf40*/  LOP3.LUT R16, R4, UR5, R3, 0x96, !PT ;  /* 0x0000000504107c12 */ /* 0x000fe2000f8e9603 */
[----:B------:R-:W-:-:S04]  /*cf50*/  IMAD.HI.U32 R4, R7, -0x326172a9, RZ ;  /* 0xcd9e8d5707047827 */ /* 0x000fc800078e00ff */
        /* <DEDUP_REMOVED lines=41> */
.L_x_23810:
[----:B------:R-:W-:Y:S05]  /*d1f0*/  BSYNC B0 ;  /* 0x0000000000007941 */ /* 0x000fea0003800000 */
.L_x_23809:
        /* <DEDUP_REMOVED lines=21> */
.L_x_23814:
[----:B------:R-:W-:Y:S02]  /*d350*/  IMAD.MOV.U32 R13, RZ, RZ, R4 ;  /* 0x000000ffff0d7224 */ /* 0x000fe400078e0004 */
.L_x_23815:
[----:B------:R-:W-:Y:S05]  /*d360*/  BSYNC B0 ;  /* 0x0000000000007941 */ /* 0x000fea0003800000 */
.L_x_23813:
        /* <DEDUP_REMOVED lines=16> */
.L_x_23819:
[----:B------:R-:W-:Y:S05]  /*d470*/  BSYNC B1 ;  /* 0x0000000000017941 */ /* 0x000fea0003800000 */
.L_x_23818:
        /* <DEDUP_REMOVED lines=43> */
.L_x_23817:
[----:B------:R-:W-:Y:S05]  /*d730*/  BSYNC B0 ;  /* 0x0000000000007941 */ /* 0x000fea0003800000 */
.L_x_23816:
        /* <DEDUP_REMOVED lines=21> */
.L_x_23821:
[----:B------:R-:W-:Y:S02]  /*d890*/  IMAD.MOV.U32 R13, RZ, RZ, R4 ;  /* 0x000000ffff0d7224 */ /* 0x000fe400078e0004 */
.L_x_23822:
[----:B------:R-:W-:Y:S05]  /*d8a0*/  BSYNC B0 ;  /* 0x0000000000007941 */ /* 0x000fea0003800000 */
.L_x_23820:
        /* <DEDUP_REMOVED lines=16> */
.L_x_23826:
[----:B------:R-:W-:Y:S05]  /*d9b0*/  BSYNC B1 ;  /* 0x0000000000017941 */ /* 0x000fea0003800000 */
.L_x_23825:
        /* <DEDUP_REMOVED lines=43> */
.L_x_23824:
[----:B------:R-:W-:Y:S05]  /*dc70*/  BSYNC B0 ;  /* 0x0000000000007941 */ /* 0x000fea0003800000 */
.L_x_23823:
        /* <DEDUP_REMOVED lines=21> */
.L_x_23828:
[----:B------:R-:W-:Y:S02]  /*ddd0*/  IMAD.MOV.U32 R10, RZ, RZ, R4 ;  /* 0x000000ffff0a7224 */ /* 0x000fe400078e0004 */
.L_x_23829:
[----:B------:R-:W-:Y:S05]  /*dde0*/  BSYNC B0 ;  /* 0x0000000000007941 */ /* 0x000fea0003800000 */
.L_x_23827:
        /* <DEDUP_REMOVED lines=16> */
.L_x_23833:
[----:B------:R-:W-:Y:S05]  /*def0*/  BSYNC B1 ;  /* 0x0000000000017941 */ /* 0x000fea0003800000 */
.L_x_23832:
        /* <DEDUP_REMOVED lines=43> */
.L_x_23831:
[----:B------:R-:W-:Y:S05]  /*e1b0*/  BSYNC B0 ;  /* 0x0000000000007941 */ /* 0x000fea0003800000 */
.L_x_23830:
        /* <DEDUP_REMOVED lines=22> */
.L_x_23835:
[----:B------:R-:W-:Y:S02]  /*e320*/  IMAD.MOV.U32 R10, RZ, RZ, R4 ;  /* 0x000000ffff0a7224 */ /* 0x000fe400078e0004 */
.L_x_23836:
[----:B------:R-:W-:Y:S05]  /*e330*/  BSYNC B0 ;  /* 0x0000000000007941 */ /* 0x000fea0003800000 */
.L_x_23834:
        /* <DEDUP_REMOVED lines=18> */
.L_x_23840:
[----:B------:R-:W-:Y:S05]  /*e460*/  BSYNC B1 ;  /* 0x0000000000017941 */ /* 0x000fea0003800000 */
.L_x_23839:
        /* <DEDUP_REMOVED lines=42> */
[----:B------:R-:W-:Y:S02]  /*e710*/  LOP3.LUT R233, R233, UR26, R8, 0x96, !PT ;  /* 0x0000001ae9e97c12 */ /* 0x000fe4000f8e9608 */
.L_x_23838:
[----:B------:R-:W-:Y:S05]  /*e720*/  BSYNC B0 ;  /* 0x0000000000007941 */ /* 0x000fea0003800000 */
.L_x_23837:
[----:B------:R-:W0:Y:S01]  /*e730*/  I2F.U32 R8, R10 ;  /* 0x0000000a00087306 */ /* 0x000e220000201000 */
[----:B------:R-:W-:Y:S02]  /*e740*/  SEL R9, RZ, 0x1, P2 ;  /* 0x00000001ff097807 */ /* 0x000fe40001000000 */
[----:B------:R-:W-:Y:S02]  /*e750*/  SEL R13, RZ, 0x100, P4 ;  /* 0x00000100ff0d7807 */ /* 0x000fe40002000000 */
[----:B------:R-:W-:Y:S02]  /*e760*/  ISETP.NE.AND P4, PT, R12, RZ, PT ;  /* 0x000000ff0c00720c */ /* 0x000fe40003f85270 */
[----:B------:R-:W-:Y:S02]  /*e770*/  SEL R14, RZ, 0x10000, P5 ;  /* 0x00010000ff0e7807 */ /* 0x000fe40002800000 */
[----:B------:R-:W-:-:S02]  /*e780*/  PRMT R11, RZ, 0x7610, R11 ;  /* 0x00007610ff0b7816 */ /* 0x000fc4000000000b */
[C---:B------:R-:W-:Y:S02]  /*e790*/  LOP3.LUT P6, RZ, R0.reuse, 0x4, RZ, 0xc0, !PT ;  /* 0x0000000400ff7812 */ /* 0x040fe400078cc0ff */
[----:B------:R-:W-:Y:S01]  /*e7a0*/  LOP3.LUT P5, RZ, R0, 0x8, RZ, 0xc0, !PT ;  /* 0x0000000800ff7812 */ /* 0x000fe200078ac0ff */
[----:B------:R-:W-:Y:S01]  /*e7b0*/  FMUL.FTZ R11, R11, R236 ;  /* 0x000000ec0b0b7220 */ /* 0x000fe20000410000 */
[----:B------:R-:W-:Y:S01]  /*e7c0*/  IADD3 R230, R2, 0x280, RZ ;  /* 0x0000028002e67810 */ /* 0x000fe20007ffe0ff */
[----:B0-----:R-:W-:Y:S02]  /*e7d0*/  FFMA.FTZ R8, R8, R247, 1.1641532182693481445e-10 ;  /* 0x2f00000008087423 */ /* 0x001fe400000100f7 */
[----:B------:R-:W-:-:S03]  /*e7e0*/  FMUL.FTZ R11, R11, c[0x0][0x1e8] ;  /* 0x00007a000b0b7a20 */ /* 0x000fc60000410000 */
[----:B------:R-:W-:Y:S01]  /*e7f0*/  FSETP.GTU.FTZ.AND P2, PT, R8, c[0x0][0x1e4], PT ;  /* 0x0000790008007a0b */ /* 0x000fe20003f5c000 */
[----:B------:R-:W-:-:S03]  /*e800*/  IMAD.WIDE.U32 R8, R9, 0x1000000, RZ ;  /* 0x0100000009087825 */ /* 0x000fc600078e00ff */
[----:B------:R-:W-:-:S04]  /*e810*/  SEL R12, RZ, 0x1000000, P2 ;  /* 0x01000000ff0c7807 */ /* 0x000fc80001000000 */
        /* <DEDUP_REMOVED lines=8> */
[----:B------:R-:W-:Y:S02]  /*e8a0*/  FSEL R8, R11, RZ, !P2 ;  /* 0x000000ff0b087208 */ /* 0x000fe40005000000 */
[----:B------:R-:W-:Y:S02]  /*e8b0*/  LOP3.LUT R13, R15, R9, R13, 0xfe, !PT ;  /* 0x000000090f0d7212 */ /* 0x000fe400078efe0d */
[----:B------:R-:W-:Y:S01]  /*e8c0*/  SEL R11, RZ, 0x1, P4 ;  /* 0x00000001ff0b7807 */ /* 0x000fe20002000000 */
[----:B------:R-:W-:Y:S02]  /*e8d0*/  FMUL.FTZ R19, R83, R8 ;  /* 0x0000000853137220 */ /* 0x000fe40000410000 */
[----:B------:R-:W-:Y:S01]  /*e8e0*/  IMAD.WIDE.U32 R8, R225, R252, c[0x0][0x188] ;  /* 0x00006200e1087625 */ /* 0x000fe200078e00fc */
[----:B------:R-:W-:-:S03]  /*e8f0*/  LOP3.LUT R12, R10, R11, RZ, 0xfc, !PT ;  /* 0x0000000b0a0c7212 */ /* 0x000fc600078efcff */
[----:B------:R-:W-:Y:S01]  /*e900*/  @P6 FADD.FTZ R19, R59, R19 ;  /* 0x000000133b136221 */ /* 0x000fe20000010000 */
[----:B------:R-:W-:Y:S04]  /*e910*/  STG.E.128 [R8.64], R20 ;  /* 0x0000001408007986 */ /* 0x000fe8000c101d06 */
[----:B------:R0:W-:Y:S02]  /*e920*/  STG.E.128 [R8.64+0x10], R16 ;  /* 0x0000101008007986 */ /* 0x0001e4000c101d06 */
[----:B0-----:R-:W-:-:S05]  /*e930*/  IMAD.WIDE.U32 R8, R225, R238, c[0x0][0x190] ;  /* 0x00006400e1087625 */ /* 0x001fca00078e00ee */
[----:B------:R0:W-:Y:S02]  /*e940*/  STG.E.64 [R8.64], R12 ;  /* 0x0000000c08007986 */ /* 0x0001e4000c101b06 */
[----:B0-----:R-:W-:-:S05]  /*e950*/  @P5 IMAD.WIDE.U32 R8, R230, R252, c[0x0][0x180] ;  /* 0x00006000e6085625 */ /* 0x001fca00078e00fc */
[----:B------:R0:W5:Y:S04]  /*e960*/  @P5 LDG.E.128 R60, [R8.64] ;  /* 0x00000006083c5981 */ /* 0x000168000c1e1d00 */
[----:B------:R0:W5:Y:S02]  /*e970*/  @P5 LDG.E.128 R56, [R8.64+0x10] ;  /* 0x0000100608385981 */ /* 0x000164000c1e1d00 */
        /* <DEDUP_REMOVED lines=14> */
.L_x_23842:
[----:B------:R-:W-:Y:S02]  /*ea60*/  IMAD.MOV.U32 R14, RZ, RZ, R4 ;  /* 0x000000ffff0e7224 */ /* 0x000fe400078e0004 */
.L_x_23843:
[----:B------:R-:W-:Y:S05]  /*ea70*/  BSYNC B0 ;  /* 0x0000000000007941 */ /* 0x000fea0003800000 */
.L_x_23841:
        /* <DEDUP_REMOVED lines=16> */
.L_x_23847:
[----:B------:R-:W-:Y:S05]  /*eb80*/  BSYNC B1 ;  /* 0x0000000000017941 */ /* 0x000fea0003800000 */
.L_x_23846:
        /* <DEDUP_REMOVED lines=43> */
.L_x_23845:
[----:B------:R-:W-:Y:S05]  /*ee40*/  BSYNC B0 ;  /* 0x0000000000007941 */ /* 0x000fea0003800000 */
.L_x_23844:
        /* <DEDUP_REMOVED lines=23> */
.L_x_23849:
[----:B------:R-:W-:Y:S02]  /*efc0*/  IMAD.MOV.U32 R13, RZ, RZ, R4 ;  /* 0x000000ffff0d7224 */ /* 0x000fe400078e0004 */
.L_x_23850:
[----:B------:R-:W-:Y:S05]  /*efd0*/  BSYNC B0 ;  /* 0x0000000000007941 */ /* 0x000fea0003800000 */
.L_x_23848:
        /* <DEDUP_REMOVED lines=16> */
.L_x_23854:
[----:B------:R-:W-:Y:S05]  /*f0e0*/  BSYNC B1 ;  /* 0x0000000000017941 */ /* 0x000fea0003800000 */
.L_x_23853:
        /* <DEDUP_REMOVED lines=41> */
[----:B------:R-:W-:Y:S01]  /*f380*/  HFMA2.MMA R224, -RZ, RZ, 0, 0 ;  /* 0x00000000ffe07435 */ /* 0x000fe200000001ff */
[----:B------:R-:W-:-:S05]  /*f390*/  LOP3.LUT R233, R233, UR26, R14, 0x96, !PT ;  /* 0x0000001ae9e97c12 */ /* 0x000fca000f8e960e */
.L_x_23852:
[----:B------:R-:W-:Y:S05]  /*f3a0*/  BSYNC B0 ;  /* 0x0000000000007941 */ /* 0x000fea0003800000 */
.L_x_23851:
        /* <DEDUP_REMOVED lines=21> */
.L_x_23856:
[----:B------:R-:W-:Y:S02]  /*f500*/  IMAD.MOV.U32 R8, RZ, RZ, R4 ;  /* 0x000000ffff087224 */ /* 0x000fe400078e0004 */
.L_x_23857:
[----:B------:R-:W-:Y:S05]  /*f510*/  BSYNC B0 ;  /* 0x0000000000007941 */ /* 0x000fea0003800000 */
.L_x_23855:
        /* <DEDUP_REMOVED lines=16> */
.L_x_23861:
[----:B------:R-:W-:Y:S05]  /*f620*/  BSYNC B1 ;  /* 0x0000000000017941 */ /* 0x000fea0003800000 */
.L_x_23860:
        /* <DEDUP_REMOVED lines=43> */
.L_x_23859:
[----:B------:R-:W-:Y:S05]  /*f8e0*/  BSYNC B0 ;  /* 0x0000000000007941 */ /* 0x000fea0003800000 */
.L_x_23858:
        /* <DEDUP_REMOVED lines=21> */
.L_x_23863:
[----:B------:R-:W-:Y:S02]  /*fa40*/  IMAD.MOV.U32 R8, RZ, RZ, R4 ;  /* 0x000000ffff087224 */ /* 0x000fe400078e0004 */
.L_x_23864:
[----:B------:R-:W-:Y:S05]  /*fa50*/  BSYNC B0 ;  /* 0x0000000000007941 */ /* 0x000fea0003800000 */
.L_x_23862:
        /* <DEDUP_REMOVED lines=16> */
.L_x_23868:
[----:B------:R-:W-:Y:S05]  /*fb60*/  BSYNC B1 ;  /* 0x0000000000017941 */ /* 0x000fea0003800000 */
.L_x_23867:
        /* <DEDUP_REMOVED lines=43> */
.L_x_23866:
[----:B------:R-:W-:Y:S05]  /*fe20*/  BSYNC B0 ;  /* 0x0000000000007941 */ /* 0x000fea0003800000 */
.L_x_23865:
        /* <DEDUP_REMOVED lines=21> */
.L_x_23870:
[----:B------:R-:W-:Y:S02]  /*ff80*/  IMAD.MOV.U32 R224, RZ, RZ, R4 ;  /* 0x000000ffffe07224 */ /* 0x000fe400078e0004 */
.L_x_23871:
[----:B------:R-:W-:Y:S05]  /*ff90*/  BSYNC B0 ;  /* 0x0000000000007941 */ /* 0x000fea0003800000 */
.L_x_23869:
        /* <DEDUP_REMOVED lines=16> */
.L_x_23875:
[----:B------:R-:W-:Y:S05]  /*100a0*/  BSYNC B1 ;  /* 0x0000000000017941 */ /* 0x000fea0003800000 */
.L_x_23874:
        /* <DEDUP_REMOVED lines=39> */
[----:B------:R-:W-:Y:S02]  /*10320*/  MOV R4, R226 ;  /* 0x000000e200047202 */ /* 0x000fe40000000f00 */
[----:B------:R-:W-:Y:S01]  /*10330*/  LOP3.LUT R234, R227, UR25, R228, 0x96, !PT ;  /* 0x00000019e3ea7c12 */ /* 0x000fe2000f8e96e4 */
[----:B------:R-:W-:Y:S01]  /*10340*/  IMAD.MOV.U32 R226, RZ, RZ, RZ ;  /* 0x000000ffffe27224 */ /* 0x000fe200078e00ff */
[----:B------:R-:W-:Y:S02]  /*10350*/  LOP3.LUT R233, R233, UR26, R8, 0x96, !PT ;  /* 0x0000001ae9e97c12 */ /* 0x000fe4000f8e9608 */
.L_x_23873:
[----:B------:R-:W-:Y:S05]  /*10360*/  BSYNC B0 ;  /* 0x0000000000007941 */ /* 0x000fea0003800000 */
.L_x_23872:
        /* <DEDUP_REMOVED lines=21> */
.L_x_23877:
[----:B------:R-:W-:Y:S02]  /*104c0*/  IMAD.MOV.U32 R9, RZ, RZ, R4 ;  /* 0x000000ffff097224 */ /* 0x000fe400078e0004 */
.L_x_23878:
[----:B------:R-:W-:Y:S05]  /*104d0*/  BSYNC B0 ;  /* 0x0000000000007941 */ /* 0x000fea0003800000 */
.L_x_23876:
        /* <DEDUP_REMOVED lines=16> */
.L_x_23882:
[----:B------:R-:W-:Y:S05]  /*105e0*/  BSYNC B1 ;  /* 0x0000000000017941 */ /* 0x000fea0003800000 */
.L_x_23881:
        /* <DEDUP_REMOVED lines=43> */
.L_x_23880:
[----:B------:R-:W-:Y:S05]  /*108a0*/  BSYNC B0 ;  /* 0x0000000000007941 */ /* 0x000fea0003800000 */
.L_x_23879:
        /* <DEDUP_REMOVED lines=21> */
.L_x_23884:
[----:B------:R-:W-:Y:S02]  /*10a00*/  MOV R10, R4 ;  /* 0x00000004000a7202 */ /* 0x000fe40000000f00 */
.L_x_23885:
[----:B------:R-:W-:Y:S05]  /*10a10*/  BSYNC B0 ;  /* 0x0000000000007941 */ /* 0x000fea0003800000 */
.L_x_23883:
        /* <DEDUP_REMOVED lines=16> */
.L_x_23889:
[----:B------:R-:W-:Y:S05]  /*10b20*/  BSYNC B1 ;  /* 0x0000000000017941 */ /* 0x000fea0003800000 */
.L_x_23888:
        /* <DEDUP_REMOVED lines=43> */
.L_x_23887:
[----:B------:R-:W-:Y:S05]  /*10de0*/  BSYNC B0 ;  /* 0x0000000000007941 */ /* 0x000fea0003800000 */
.L_x_23886:
        /* <DEDUP_REMOVED lines=22> */
.L_x_23891:
[----:B------:R-:W-:Y:S02]  /*10f50*/  IMAD.MOV.U32 R224, RZ, RZ, R4 ;  /* 0x000000ffffe07224 */ /* 0x000fe400078e0004 */
.L_x_23892:
[----:B------:R-:W-:Y:S05]  /*10f60*/  BSYNC B0 ;  /* 0x0000000000007941 */ /* 0x000fea0003800000 */
.L_x_23890:
        /* <DEDUP_REMOVED lines=15> */
[----:B------:R-:W-:Y:S02]  /*11060*/  @P0 IADD3 R226, R3, RZ, RZ ;  /* 0x000000ff03e20210 */ /* 0x000fe40007ffe0ff */
[----:B------:R-:W-:-:S03]  /*11070*/  ISETP.NE.AND P0, PT, R225, RZ, PT ;  /* 0x000000ffe100720c */ /* 0x000fc60003f05270 */
[----:B------:R-:W-:-:S05]  /*11080*/  @!P6 IMAD.MOV.U32 R3, RZ, RZ, R226 ;  /* 0x000000ffff03e224 */ /* 0x000fca00078e00e2 */
.L_x_23896:
[----:B------:R-:W-:Y:S05]  /*11090*/  BSYNC B1 ;  /* 0x0000000000017941 */ /* 0x000fea0003800000 */
.L_x_23895:
        /* <DEDUP_REMOVED lines=44> */
.L_x_23894:
[----:B------:R-:W-:Y:S05]  /*11360*/  BSYNC B0 ;  /* 0x0000000000007941 */ /* 0x000fea0003800000 */
.L_x_23893:
[----:B------:R-:W0:Y:S01]  /*11370*/  I2F.U32 R224, R224 ;  /* 0x000000e000e07306 */ /* 0x000e220000201000 */
[----:B------:R-:W-:Y:S02]  /*11380*/  SEL R226, RZ, 0x1, P2 ;  /* 0x00000001ffe27807 */ /* 0x000fe40001000000 */
[----:B------:R-:W-:Y:S02]  /*11390*/  SEL R227, RZ, 0x10000, P5 ;  /* 0x00010000ffe37807 */ /* 0x000fe40002800000 */
[----:B------:R-:W-:Y:S02]  /*113a0*/  SEL R228, RZ, 0x100, P4 ;  /* 0x00000100ffe47807 */ /* 0x000fe40002000000 */
[----:B------:R-:W-:Y:S02]  /*113b0*/  PRMT R11, RZ, 0x7610, R11 ;  /* 0x00007610ff0b7816 */ /* 0x000fe4000000000b */
[----:B------:R-:W-:-:S02]  /*113c0*/  LOP3.LUT P6, RZ, R0, 0x4, RZ, 0xc0, !PT ;  /* 0x0000000400ff7812 */ /* 0x000fc400078cc0ff */
[C---:B------:R-:W-:Y:S01]  /*113d0*/  LOP3.LUT P4, RZ, R0.reuse, 0x2, RZ, 0xc0, !PT ;  /* 0x0000000200ff7812 */ /* 0x040fe2000788c0ff */
[----:B------:R-:W-:Y:S01]  /*113e0*/  FMUL.FTZ R11, R11, R236 ;  /* 0x000000ec0b0b7220 */ /* 0x000fe20000410000 */
[----:B------:R-:W-:Y:S02]  /*113f0*/  LOP3.LUT P5, RZ, R0, 0x8, RZ, 0xc0, !PT ;  /* 0x0000000800ff7812 */ /* 0x000fe400078ac0ff */
[----:B------:R-:W-:Y:S01]  /*11400*/  IADD3 R240, R2, 0x300, RZ ;  /* 0x0000030002f07810 */ /* 0x000fe20007ffe0ff */
[----:B0-----:R-:W-:Y:S02]  /*11410*/  FFMA.FTZ R225, R224, R247, 1.1641532182693481445e-10 ;  /* 0x2f000000e0e17423 */ /* 0x001fe400000100f7 */
[----:B------:R-:W-:-:S03]  /*11420*/  FMUL.FTZ R11, R11, c[0x0][0x1e8] ;  /* 0x00007a000b0b7a20 */ /* 0x000fc60000410000 */
[----:B------:R-:W-:-:S04]  /*11430*/  FSETP.GTU.FTZ.AND P2, PT, R225, c[0x0][0x1e4], PT ;  /* 0x00007900e1007a0b */ /* 0x000fc80003f5c000 */
[----:B------:R-:W-:-:S04]  /*11440*/  SEL R225, RZ, 0x1000000, P2 ;  /* 0x01000000ffe17807 */ /* 0x000fc80001000000 */
        /* <DEDUP_REMOVED lines=35> */
[----:B------:R-:W-:Y:S01]  /*11680*/  MOV R238, R232 ;  /* 0x000000e800ee7202 */ /* 0x000fe20000000f00 */
[----:B------:R-:W-:Y:S05]  /*11690*/  BRA `(.L_x_23899) ;  /* 0x0000001000007947 */ /* 0x000fea0003800000 */
.L_x_23898:
[----:B0-----:R-:W-:Y:S02]  /*116a0*/  IMAD.MOV.U32 R238, RZ, RZ, R4 ;  /* 0x000000ffffee7224 */ /* 0x001fe400078e0004 */
.L_x_23899:
[----:B------:R-:W-:Y:S05]  /*116b0*/  BSYNC B0 ;  /* 0x0000000000007941 */ /* 0x000fea0003800000 */
.L_x_23897:
        /* <DEDUP_REMOVED lines=16> */
.L_x_23903:
[----:B------:R-:W-:Y:S05]  /*117c0*/  BSYNC B1 ;  /* 0x0000000000017941 */ /* 0x000fea0003800000 */
.L_x_23902:
        /* <DEDUP_REMOVED lines=42> */
[----:B------:R-:W-:Y:S02]  /*11a70*/  LOP3.LUT R234, R227, UR25, R232, 0x96, !PT ;  /* 0x00000019e3ea7c12 */ /* 0x000fe4000f8e96e8 */
[----:B------:R-:W-:Y:S02]  /*11a80*/  MOV R232, R224 ;  /* 0x000000e000e87202 */ /* 0x000fe40000000f00 */
.L_x_23901:
[----:B------:R-:W-:Y:S05]  /*11a90*/  BSYNC B0 ;  /* 0x0000000000007941 */ /* 0x000fea0003800000 */
.L_x_23900:
        /* <DEDUP_REMOVED lines=23> */
.L_x_23905:
[----:B------:R-:W-:Y:S02]  /*11c10*/  IMAD.MOV.U32 R225, RZ, RZ, R4 ;  /* 0x000000ffffe17224 */ /* 0x000fe400078e0004 */
.L_x_23906:
[----:B------:R-:W-:Y:S05]  /*11c20*/  BSYNC B0 ;  /* 0x0000000000007941 */ /* 0x000fea0003800000 */
.L_x_23904:
        /* <DEDUP_REMOVED lines=16> */
.L_x_23910:
[----:B------:R-:W-:Y:S05]  /*11d30*/  BSYNC B1 ;  /* 0x0000000000017941 */ /* 0x000fea0003800000 */
.L_x_23909:
        /* <DEDUP_REMOVED lines=39> */
[----:B------:R-:W-:Y:S02]  /*11fb0*/  IMAD.MOV.U32 R232, RZ, RZ, R226 ;  /* 0x000000ffffe87224 */ /* 0x000fe400078e00e2 */
[----:B------:R-:W-:-:S05]  /*11fc0*/  IMAD.WIDE.U32 R226, R4, -0x326172a9, RZ ;  /* 0xcd9e8d5704e27825 */ /* 0x000fca00078e00ff */
[----:B------:R-:W-:Y:S01]  /*11fd0*/  LOP3.LUT R234, R227, UR25, R238, 0x96, !PT ;  /* 0x00000019e3ea7c12 */ /* 0x000fe2000f8e96ee */
[----:B------:R-:W-:Y:S01]  /*11fe0*/  IMAD.MOV.U32 R227, RZ, RZ, RZ ;  /* 0x000000ffffe37224 */ /* 0x000fe200078e00ff */
[----:B------:R-:W-:Y:S02]  /*11ff0*/  MOV R4, R226 ;  /* 0x000000e200047202 */ /* 0x000fe40000000f00 */
.L_x_23908:
[----:B------:R-:W-:Y:S05]  /*12000*/  BSYNC B0 ;  /* 0x0000000000007941 */ /* 0x000fea0003800000 */
.L_x_23907:
        /* <DEDUP_REMOVED lines=21> */
.L_x_23912:
[----:B------:R-:W-:Y:S02]  /*12160*/  IMAD.MOV.U32 R226, RZ, RZ, R4 ;  /* 0x000000ffffe27224 */ /* 0x000fe400078e0004 */
.L_x_23913:
[----:B------:R-:W-:Y:S05]  /*12170*/  BSYNC B0 ;  /* 0x0000000000007941 */ /* 0x000fea0003800000 */
.L_x_23911:
        /* <DEDUP_REMOVED lines=16> */
.L_x_23917:
[----:B------:R-:W-:Y:S05]  /*12280*/  BSYNC B1 ;  /* 0x0000000000017941 */ /* 0x000fea0003800000 */
.L_x_23916:
        /* <DEDUP_REMOVED lines=43> */
.L_x_23915:
[----:B------:R-:W-:Y:S05]  /*12540*/  BSYNC B0 ;  /* 0x0000000000007941 */ /* 0x000fea0003800000 */
.L_x_23914:
        /* <DEDUP_REMOVED lines=21> */
.L_x_23919:
[----:B------:R-:W-:Y:S02]  /*126a0*/  MOV R227, R4 ;  /* 0x0000000400e37202 */ /* 0x000fe40000000f00 */
.L_x_23920:
[----:B------:R-:W-:Y:S05]  /*126b0*/  BSYNC B0 ;  /* 0x0000000000007941 */ /* 0x000fea0003800000 */
.L_x_23918:
        /* <DEDUP_REMOVED lines=16> */
.L_x_23924:
[----:B------:R-:W-:Y:S05]  /*127c0*/  BSYNC B1 ;  /* 0x0000000000017941 */ /* 0x000fea0003800000 */
.L_x_23923:
        /* <DEDUP_REMOVED lines=42> */
[----:B------:R-:W-:Y:S02]  /*12a70*/  MOV R4, R238 ;  /* 0x000000ee00047202 */ /* 0x000fe40000000f00 */
.L_x_23922:
[----:B------:R-:W-:Y:S05]  /*12a80*/  BSYNC B0 ;  /* 0x0000000000007941 */ /* 0x000fea0003800000 */
.L_x_23921:
        /* <DEDUP_REMOVED lines=21> */
.L_x_23926:
[----:B------:R-:W-:Y:S02]  /*12be0*/  IMAD.MOV.U32 R228, RZ, RZ, R4 ;  /* 0x000000ffffe47224 */ /* 0x000fe400078e0004 */
.L_x_23927:
[----:B------:R-:W-:Y:S05]  /*12bf0*/  BSYNC B0 ;  /* 0x0000000000007941 */ /* 0x000fea0003800000 */
.L_x_23925:
        /* <DEDUP_REMOVED lines=16> */
.L_x_23931:
[----:B------:R-:W-:Y:S05]  /*12d00*/  BSYNC B1 ;  /* 0x0000000000017941 */ /* 0x000fea0003800000 */
.L_x_23930:
        /* <DEDUP_REMOVED lines=41> */
[----:B------:R-:W-:Y:S01]  /*12fa0*/  HFMA2.MMA R238, -RZ, RZ, 0, 0 ;  /* 0x00000000ffee7435 */ /* 0x000fe200000001ff */
[----:B------:R-:W-:-:S05]  /*12fb0*/  LOP3.LUT R234, R239, UR25, R242, 0x96, !PT ;  /* 0x00000019efea7c12 */ /* 0x000fca000f8e96f2 */
.L_x_23929:
[----:B------:R-:W-:Y:S05]  /*12fc0*/  BSYNC B0 ;  /* 0x0000000000007941 */ /* 0x000fea0003800000 */
.L_x_23928:
        /* <DEDUP_REMOVED lines=21> */
.L_x_23933:
[----:B------:R-:W-:Y:S02]  /*13120*/  MOV R229, R4 ;  /* 0x0000000400e57202 */ /* 0x000fe40000000f00 */
.L_x_23934:
[----:B------:R-:W-:Y:S05]  /*13130*/  BSYNC B0 ;  /* 0x0000000000007941 */ /* 0x000fea0003800000 */
.L_x_23932:
        /* <DEDUP_REMOVED lines=16> */
.L_x_23938:
[----:B------:R-:W-:Y:S05]  /*13240*/  BSYNC B1 ;  /* 0x0000000000017941 */ /* 0x000fea0003800000 */
.L_x_23937:
        /* <DEDUP_REMOVED lines=43> */
.L_x_23936:
[----:B------:R-:W-:Y:S05]  /*13500*/  BSYNC B0 ;  /* 0x0000000000007941 */ /* 0x000fea0003800000 */
.L_x_23935:
        /* <DEDUP_REMOVED lines=21> */
.L_x_23940:
[----:B------:R-:W-:Y:S02]  /*13660*/  IMAD.MOV.U32 R230, RZ, RZ, R4 ;  /* 0x000000ffffe67224 */ /* 0x000fe400078e0004 */
.L_x_23941:
[----:B------:R-:W-:Y:S05]  /*13670*/  BSYNC B0 ;  /* 0x0000000000007941 */ /* 0x000fea0003800000 */
.L_x_23939:
        /* <DEDUP_REMOVED lines=16> */
.L_x_23945:
[----:B------:R-:W-:Y:S05]  /*13780*/  BSYNC B1 ;  /* 0x0000000000017941 */ /* 0x000fea0003800000 */
.L_x_23944:
        /* <DEDUP_REMOVED lines=43> */
.L_x_23943:
[----:B------:R-:W-:Y:S05]  /*13a40*/  BSYNC B0 ;  /* 0x0000000000007941 */ /* 0x000fea0003800000 */
.L_x_23942:
[----:B------:R-:W0:Y:S01]  /*13a50*/  I2F.U32 R230, R230 ;  /* 0x000000e600e67306 */ /* 0x000e220000201000 */
[----:B------:R-:W-:Y:S01]  /*13a60*/  LOP3.LUT P6, RZ, R0, 0x4, RZ, 0xc0, !PT ;  /* 0x0000000400ff7812 */ /* 0x000fe200078cc0ff */
        /* <DEDUP_REMOVED lines=20> */
.L_x_23947:
[----:B------:R-:W-:Y:S02]  /*13bb0*/  MOV R237, R4 ;  /* 0x0000000400ed7202 */ /* 0x000fe40000000f00 */
.L_x_23948:
[----:B------:R-:W-:Y:S05]  /*13bc0*/  BSYNC B0 ;  /* 0x0000000000007941 */ /* 0x000fea0003800000 */
.L_x_23946:
        /* <DEDUP_REMOVED lines=19> */
.L_x_23952:
[----:B------:R-:W-:Y:S05]  /*13d00*/  BSYNC B1 ;  /* 0x0000000000017941 */ /* 0x000fea0003800000 */
.L_x_23951:
        /* <DEDUP_REMOVED lines=15> */
[----:B------:R-:W-:-:S05]  /*13e00*/  IMAD.WIDE.U32 R232, R232, -0x2daee0ad, RZ ;  /* 0xd2511f53e8e87825 */ /* 0x000fca00078e00ff */
[----:B------:R-:W-:Y:S02]  /*13e10*/  LOP3.LUT R233, R233, UR14, R242, 0x96, !PT ;  /* 0x0000000ee9e97c12 */ /* 0x000fe4000f8e96f2 */
[----:B------:R-:W-:-:S05]  /*13e20*/  LOP3.LUT R242, R245, UR13, R238, 0x96, !PT ;  /* 0x0000000df5f27c12 */ /* 0x000fca000f8e96ee */
[----:B------:R-:W-:-:S05]  /*13e30*/  IMAD.WIDE.U32 R242, R242, -0x2daee0ad, RZ ;  /* 0xd2511f53f2f27825 */ /* 0x000fca00078e00ff */
        /* <DEDUP_REMOVED lines=24> */
.L_x_23950:
[----:B------:R-:W-:Y:S05]  /*13fc0*/  BSYNC B0 ;  /* 0x0000000000007941 */ /* 0x000fea0003800000 */
.L_x_23949:
[----:B------:R-:W0:Y:S01]  /*13fd0*/  I2F.U32 R238, R237 ;  /* 0x000000ed00ee7306 */ /* 0x000e220000201000 */
[----:B------:R-:W-:Y:S01]  /*13fe0*/  PRMT R231, RZ, 0x7610, R231 ;  /* 0x00007610ffe77816 */ /* 0x000fe200000000e7 */
[----:B------:R-:W-:Y:S01]  /*13ff0*/  HFMA2.MMA R244, -RZ, RZ, 0, 4.76837158203125e-07 ;  /* 0x00000008fff47435 */ /* 0x000fe200000001ff */
[----:B------:R-:W-:Y:S02]  /*14000*/  LOP3.LUT R0, R0, 0xffffffef, RZ, 0xc0, !PT ;  /* 0xffffffef00007812 */ /* 0x000fe400078ec0ff */
[----:B------:R-:W-:Y:S01]  /*14010*/  SEL R239, RZ, 0x10000, P5 ;  /* 0x00010000ffef7807 */ /* 0x000fe20002800000 */
[----:B------:R-:W-:Y:S01]  /*14020*/  FMUL.FTZ R231, R231, R236 ;  /* 0x000000ece7e77220 */ /* 0x000fe20000410000 */
[----:B------:R-:W-:-:S03]  /*14030*/  @P0 LOP3.LUT R0, R0, 0x10, RZ, 0xfc, !PT ;  /* 0x0000001000000812 */ /* 0x000fc600078efcff */
[----:B------:R-:W-:Y:S01]  /*14040*/  FMUL.FTZ R231, R231, c[0x0][0x1e8] ;  /* 0x00007a00e7e77a20 */ /* 0x000fe20000410000 */
[C---:B------:R-:W-:Y:S02]  /*14050*/  LOP3.LUT P0, RZ, R0.reuse, 0x4, RZ, 0xc0, !PT ;  /* 0x0000000400ff7812 */ /* 0x040fe4000780c0ff */
[----:B------:R-:W-:Y:S01]  /*14060*/  LOP3.LUT P5, RZ, R0, 0x2, RZ, 0xc0, !PT ;  /* 0x0000000200ff7812 */ /* 0x000fe200078ac0ff */
        /* <DEDUP_REMOVED lines=8> */
[----:B------:R-:W-:Y:S01]  /*140f0*/  SEL R238, RZ, 0x1, P3 ;  /* 0x00000001ffee7807 */ /* 0x000fe20001800000 */
[----:B------:R-:W-:-:S04]  /*14100*/  IMAD.WIDE.U32 R236, R240, R252, c[0x0][0x188] ;  /* 0x00006200f0ec7625 */ /* 0x000fc800078e00fc */
[----:B------:R-:W-:Y:S01]  /*14110*/  @P0 FADD.FTZ R231, R59, R231 ;  /* 0x000000e73be70221 */ /* 0x000fe20000010000 */
[----:B------:R-:W-:Y:S01]  /*14120*/  LOP3.LUT P0, RZ, R0, 0x10, RZ, 0xc0, !PT ;  /* 0x0000001000ff7812 */ /* 0x000fe2000780c0ff */
[----:B------:R-:W-:Y:S01]  /*14130*/  IMAD.WIDE.U32 R242, R242, 0x1000000, RZ ;  /* 0x01000000f2f27825 */ /* 0x000fe200078e00ff */
[----:B------:R-:W-:Y:S04]  /*14140*/  STG.E.128 [R236.64], R224 ;  /* 0x000000e0ec007986 */ /* 0x000fe8000c101d06 */
[----:B------:R0:W-:Y:S01]  /*14150*/  STG.E.128 [R236.64+0x10], R228 ;  /* 0x000010e4ec007986 */ /* 0x0001e2000c101d06 */
[----:B------:R-:W-:Y:S02]  /*14160*/  LOP3.LUT R243, R243, R239, R238, 0xfe, !PT ;  /* 0x000000eff3f37212 */ /* 0x000fe400078efeee */
[----:B------:R-:W-:-:S02]  /*14170*/  SEL R238, RZ, 0x1, P1 ;  /* 0x00000001ffee7807 */ /* 0x000fc40000800000 */
[----:B------:R-:W-:-:S03]  /*14180*/  LOP3.LUT P1, RZ, R246, 0xff, RZ, 0xc0, !PT ;  /* 0x000000fff6ff7812 */ /* 0x000fc6000782c0ff */
[----:B------:R-:W-:Y:S01]  /*14190*/  IMAD.WIDE.U32 R238, R238, 0x10000, RZ ;  /* 0x00010000eeee7825 */ /* 0x000fe200078e00ff */
[----:B0-----:R-:W-:-:S05]  /*141a0*/  SEL R236, RZ, 0x1, P0 ;  /* 0x00000001ffec7807 */ /* 0x001fca0000000000 */
[----:B------:R-:W-:-:S05]  /*141b0*/  IMAD.WIDE.U32 R236, R236, 0x100, RZ ;  /* 0x00000100ecec7825 */ /* 0x000fca00078e00ff */
[----:B------:R-:W-:Y:S02]  /*141c0*/  LOP3.LUT R237, R237, R243, R239, 0xfe, !PT ;  /* 0x000000f3eded7212 */ /* 0x000fe400078efeef */
[----:B------:R-:W-:Y:S02]  /*141d0*/  LOP3.LUT R242, R236, R242, R238, 0xfe, !PT ;  /* 0x000000f2ecf27212 */ /* 0x000fe400078efeee */
[----:B------:R-:W-:-:S04]  /*141e0*/  SEL R239, RZ, 0x1, P5 ;  /* 0x00000001ffef7807 */ /* 0x000fc80002800000 */
[----:B------:R-:W-:Y:S01]  /*141f0*/  LOP3.LUT R236, R242, R239, RZ, 0xfc, !PT ;  /* 0x000000eff2ec7212 */ /* 0x000fe200078efcff */
[----:B------:R-:W-:Y:S02]  /*14200*/  FADD.FTZ R242, RZ, R52 ;  /* 0x00000034fff27221 */ /* 0x000fe40000010000 */
[----:B------:R-:W-:Y:S02]  /*14210*/  IMAD.WIDE.U32 R238, R240, R244, c[0x0][0x190] ;  /* 0x00006400f0ee7625 */ /* 0x000fe400078e00f4 */
[----:B------:R-:W0:Y:S02]  /*14220*/  S2R R244, SR_TID.X ;  /* 0x0000000000f47919 */ /* 0x000e240000002100 */
[----:B------:R-:W-:Y:S02]  /*14230*/  FADD.FTZ R243, R53, R242 ;  /* 0x000000f235f37221 */ /* 0x000fe40000010000 */
[----:B------:R1:W-:Y:S02]  /*14240*/  STG.E.64 [R238.64], R236 ;  /* 0x000000ecee007986 */ /* 0x0003e4000c101b06 */
[----:B------:R-:W-:-:S04]  /*14250*/  FADD.FTZ R242, R54, R243 ;  /* 0x000000f336f27221 */ /* 0x000fc80000010000 */
[----:B------:R-:W-:-:S04]  /*14260*/  FADD.FTZ R243, R55, R242 ;  /* 0x000000f237f37221 */ /* 0x000fc80000010000 */
[----:B------:R-:W-:-:S04]  /*14270*/  FADD.FTZ R242, R48, R243 ;  /* 0x000000f330f27221 */ /* 0x000fc80000010000 */
[----:B------:R-:W-:-:S04]  /*14280*/  FADD.FTZ R243, R49, R242 ;  /* 0x000000f231f37221 */ /* 0x000fc80000010000 */
[----:B------:R-:W-:Y:S01]  /*14290*/  FADD.FTZ R242, R50, R243 ;  /* 0x000000f332f27221 */ /* 0x000fe20000010000 */
[----:B0-----:R-:W-:-:S03]  /*142a0*/  LOP3.LUT P0, RZ, R244, 0x1f, RZ, 0xc0, !PT ;  /* 0x0000001ff4ff7812 */ /* 0x001fc6000780c0ff */
[----:B------:R-:W-:-:S04]  /*142b0*/  FADD.FTZ R243, R51, R242 ;  /* 0x000000f233f37221 */ /* 0x000fc80000010000 */
[----:B------:R-:W-:-:S04]  /*142c0*/  FADD.FTZ R242, R44, R243 ;  /* 0x000000f32cf27221 */ /* 0x000fc80000010000 */
[----:B------:R-:W-:Y:S01]  /*142d0*/  FADD.FTZ R243, R45, R242 ;  /* 0x000000f22df37221 */ /* 0x000fe20000010000 */
[----:B------:R-:W-:-:S03]  /*142e0*/  SHF.R.U32.HI R242, RZ, 0x5, R244 ;  /* 0x00000005fff27819 */ /* 0x000fc600000116f4 */
[----:B-1----:R-:W-:Y:S01]  /*142f0*/  FADD.FTZ R236, R46, R243 ;  /* 0x000000f32eec7221 */ /* 0x002fe20000010000 */
        /* <DEDUP_REMOVED lines=49> */
.L_x_23957:
        /* <DEDUP_REMOVED lines=132> */
.L_x_23958:
[----:B------:R-:W2:Y:S01]  /*14e50*/  S2R R238, SR_TID.X ;  /* 0x0000000000ee7919 */ /* 0x000ea20000002100 */
[----:B------:R-:W-:-:S03]  /*14e60*/  @!P0 SHF.R.U32.HI R239, RZ, 0x5, R244 ;  /* 0x00000005ffef8819 */ /* 0x000fc600000116f4 */
[----:B------:R-:W3:Y:S01]  /*14e70*/  LDL R247, [R1+0x4] ;  /* 0x0000040001f77983 */ /* 0x000ee20000100800 */
[----:B------:R-:W-:Y:S01]  /*14e80*/  @!P0 LOP3.LUT R239, R239, 0x3, RZ, 0xc0, !PT ;  /* 0x00000003efef8812 */ /* 0x000fe200078ec0ff */
[----:B-1----:R-:W-:Y:S02]  /*14e90*/  FADD.FTZ R237, R237, R243 ;  /* 0x000000f3eded7221 */ /* 0x002fe40000010000 */
[----:B------:R-:W4:Y:S02]  /*14ea0*/  LDL R252, [R1+0xc] ;  /* 0x00000c0001fc7983 */ /* 0x000f240000100800 */
[----:B------:R-:W-:Y:S01]  /*14eb0*/  @!P0 IMAD.IADD R239, R242, 0x1, R239 ;  /* 0x00000001f2ef8824 */ /* 0x000fe200078e02ef */
[----:B------:R-:W-:Y:S04]  /*14ec0*/  WARPSYNC 0xffffffff ;  /* 0xffffffff00007948 */ /* 0x000fe80003800000 */
[----:B------:R1:W-:Y:S01]  /*14ed0*/  @!P0 STS.64 [R239.X8], R236 ;  /* 0x000000ecef008388 */ /* 0x0003e20000008a00 */
[----:B--2---:R-:W-:-:S03]  /*14ee0*/  LOP3.LUT R245, R238, 0x1f, RZ, 0xc0, !PT ;  /* 0x0000001feef57812 */ /* 0x004fc600078ec0ff */
[----:B------:R-:W-:Y:S01]  /*14ef0*/  BAR.SYNC.DEFER_BLOCKING 0x0 ;  /* 0x0000000000007b1d */ /* 0x000fe20000010000 */
[----:B------:R-:W-:Y:S01]  /*14f00*/  ISETP.GT.U32.AND P1, PT, R245, 0x3, PT ;  /* 0x00000003f500780c */ /* 0x000fe20003f24070 */
[----:B-1----:R-:W-:-:S12]  /*14f10*/  CS2R R236, SRZ ;  /* 0x0000000000ec7805 */ /* 0x002fd8000001ff00 */
[----:B------:R-:W-:-:S05]  /*14f20*/  @!P1 IADD3 R245, R242, R245, RZ ;  /* 0x000000f5f2f59210 */ /* 0x000fca0007ffe0ff */
[----:B------:R-:W1:Y:S01]  /*14f30*/  @!P1 LDS.64 R236, [R245.X8] ;  /* 0x00000000f5ec9984 */ /* 0x000e620000008a00 */
[----:B------:R-:W-:-:S04]  /*14f40*/  SHF.R.U32.HI R242, RZ, 0x5, R238 ;  /* 0x00000005fff27819 */ /* 0x000fc800000116ee */
[----:B0-----:R-:W-:-:S04]  /*14f50*/  LOP3.LUT R243, R242, 0x3, RZ, 0xc0, !PT ;  /* 0x00000003f2f37812 */ /* 0x001fc800078ec0ff */
[----:B------:R-:W-:Y:S01]  /*14f60*/  LOP3.LUT P0, RZ, R243, 0x1f, R238, 0xf8, !PT ;  /* 0x0000001ff3ff7812 */ /* 0x000fe2000780f8ee */
[----:B------:R-:W-:Y:S01]  /*14f70*/  IMAD.MOV.U32 R238, RZ, RZ, RZ ;  /* 0x000000ffffee7224 */ /* 0x000fe200078e00ff */
[----:B------:R-:W-:-:S05]  /*14f80*/  @!P1 MOV R238, 0x700 ;  /* 0x0000070000ee9802 */ /* 0x000fca0000000f00 */
[----:B------:R-:W0:Y:S01]  /*14f90*/  SHFL.DOWN PT, R239, R238, 0x2, 0x1f ;  /* 0x08401f00eeef7f89 */ /* 0x000e2200000e0000 */
[----:B------:R-:W-:-:S03]  /*14fa0*/  LOP3.LUT P2, RZ, R246, 0xff, RZ, 0xc0, !PT ;  /* 0x000000fff6ff7812 */ /* 0x000fc6000784c0ff */
[----:B-1----:R-:W1:Y:S04]  /*14fb0*/  SHFL.DOWN PT, R246, R237, 0x2, 0x1f ;  /* 0x08401f00edf67f89 */ /* 0x002e6800000e0000 */
[----:B------:R-:W2:Y:S01]  /*14fc0*/  SHFL.DOWN PT, R242, R236, 0x2, 0x1f ;  /* 0x08401f00ecf27f89 */ /* 0x000ea200000e0000 */
[----:B0-----:R-:W-:Y:S02]  /*14fd0*/  IMAD.IADD R244, R239, 0x1, R238 ;  /* 0x00000001eff47824 */ /* 0x001fe400078e02ee */
[----:B------:R-:W0:Y:S08]  /*14fe0*/  I2F R239, R239 ;  /* 0x000000ef00ef7306 */ /* 0x000e300000201400 */
[----:B------:R2:W5:Y:S01]  /*14ff0*/  I2F R243, R238 ;  /* 0x000000ee00f37306 */ /* 0x0005620000201400 */
[----:B-1----:R-:W-:-:S07]  /*15000*/  FADD.FTZ R246, R246, R237 ;  /* 0x000000edf6f67221 */ /* 0x002fce0000010000 */
[----:B------:R-:W1:Y:S01]  /*15010*/  I2F R237, R244 ;  /* 0x000000f400ed7306 */ /* 0x000e620000201400 */
[C---:B--2---:R-:W-:Y:S02]  /*15020*/  FADD.FTZ R238, -R242.reuse, R236 ;  /* 0x000000ecf2ee7221 */ /* 0x044fe40000010100 */
[----:B0-----:R-:W-:Y:S02]  /*15030*/  FMUL.FTZ R242, R242, R239 ;  /* 0x000000eff2f27220 */ /* 0x001fe40000410000 */
[----:B------:R-:W-:Y:S02]  /*15040*/  FMUL.FTZ R238, R238, R238 ;  /* 0x000000eeeeee7220 */ /* 0x000fe40000410000 */
[----:B-----5:R-:W-:Y:S02]  /*15050*/  FFMA.FTZ R242, R243, R236, R242 ;  /* 0x000000ecf3f27223 */ /* 0x020fe400000100f2 */
[----:B------:R-:W-:Y:S02]  /*15060*/  FMUL.FTZ R238, R238, R243 ;  /* 0x000000f3eeee7220 */ /* 0x000fe40000410000 */
[----:B-1----:R-:W0:Y:S01]  /*15070*/  MUFU.RCP R243, R237 ;  /* 0x000000ed00f37308 */ /* 0x002e220000001000 */
[----:B------:R-:W1:Y:S01]  /*15080*/  SHFL.DOWN PT, R236, R244, 0x1, 0x1f ;  /* 0x08201f00f4ec7f89 */ /* 0x000e6200000e0000 */
[----:B------:R-:W-:-:S02]  /*15090*/  FMUL.FTZ R238, R238, R239 ;  /* 0x000000efeeee7220 */ /* 0x000fc40000410000 */
[----:B0-----:R-:W-:-:S05]  /*150a0*/  FMUL.FTZ R242, R243, R242 ;  /* 0x000000f2f3f27220 */ /* 0x001fca0000410000 */
[----:B------:R-:W0:Y:S01]  /*150b0*/  SHFL.DOWN PT, R239, R242, 0x1, 0x1f ;  /* 0x08201f00f2ef7f89 */ /* 0x000e2200000e0000 */
[----:B------:R-:W-:Y:S02]  /*150c0*/  FFMA.FTZ R238, R243, R238, R246 ;  /* 0x000000eef3ee7223 */ /* 0x000fe400000100f6 */
[----:B-1----:R0:W1:Y:S01]  /*150d0*/  I2F R243, R236 ;  /* 0x000000ec00f37306 */ /* 0x0020620000201400 */
[----:B------:R-:W-:Y:S01]  /*150e0*/  IADD3 R244, R244, R236, RZ ;  /* 0x000000ecf4f47210 */ /* 0x000fe20007ffe0ff */
[----:B------:R-:W2:Y:S01]  /*150f0*/  LDL R246, [R1+0x8] ;  /* 0x0000080001f67983 */ /* 0x000ea20000100800 */
[----:B0-----:R-:W-:-:S04]  /*15100*/  FADD.FTZ R236, R242, -R239 ;  /* 0x800000eff2ec7221 */ /* 0x001fc80000010000 */
[----:B------:R-:W-:-:S04]  /*15110*/  FMUL.FTZ R236, R236, R236 ;  /* 0x000000ececec7220 */ /* 0x000fc80000410000 */
[----:B------:R-:W-:Y:S02]  /*15120*/  FMUL.FTZ R236, R237, R236 ;  /* 0x000000ecedec7220 */ /* 0x000fe40000410000 */
[-C--:B-1----:R-:W-:Y:S02]  /*15130*/  FMUL.FTZ R239, R239, R243.reuse ;  /* 0x000000f3efef7220 */ /* 0x082fe40000410000 */
[----:B------:R-:W-:Y:S02]  /*15140*/  FMUL.FTZ R236, R236, R243 ;  /* 0x000000f3ecec7220 */ /* 0x000fe40000410000 */
[----:B------:R0:W1:Y:S02]  /*15150*/  I2F R243, R244 ;  /* 0x000000f400f37306 */ /* 0x0000640000201400 */
[----:B0-----:R-:W5:Y:S01]  /*15160*/  LDL R244, [R1] ;  /* 0x0000000001f47983 */ /* 0x001f620000100800 */
[----:B------:R-:W-:-:S03]  /*15170*/  FFMA.FTZ R239, R237, R242, R239 ;  /* 0x000000f2edef7223 */ /* 0x000fc600000100ef */
[----:B------:R-:W0:Y:S02]  /*15180*/  SHFL.DOWN PT, R237, R238, 0x1, 0x1f ;  /* 0x08201f00eeed7f89 */ /* 0x000e2400000e0000 */
[----:B-1----:R-:W1:Y:S02]  /*15190*/  MUFU.RCP R243, R243 ;  /* 0x000000f300f37308 */ /* 0x002e640000001000 */
[----:B-1----:R-:W-:Y:S02]  /*151a0*/  FMUL.FTZ R239, R243, R239 ;  /* 0x000000eff3ef7220 */ /* 0x002fe40000410000 */
[----:B0-----:R-:W-:-:S04]  /*151b0*/  FADD.FTZ R237, R238, R237 ;  /* 0x000000edeeed7221 */ /* 0x001fc80000010000 */
[----:B------:R-:W0:Y:S01]  /*151c0*/  SHFL.IDX PT, R239, R239, RZ, 0x1f ;  /* 0x00001fffefef7589 */ /* 0x000e2200000e0000 */
[----:B------:R-:W-:-:S06]  /*151d0*/  FFMA.FTZ R242, R243, R236, R237 ;  /* 0x000000ecf3f27223 */ /* 0x000fcc00000100ed */
[----:B------:R-:W1:Y:S01]  /*151e0*/  SHFL.IDX PT, R242, R242, RZ, 0x1f ;  /* 0x00001ffff2f27589 */ /* 0x000e6200000e0000 */
[----:B------:R-:W-:Y:S02]  /*151f0*/  ISETP.NE.AND P1, PT, RZ, UR8, PT ;  /* 0x00000008ff007c0c */ /* 0x000fe4000bf25270 */
[----:B------:R-:W-:Y:S01]  /*15200*/  MOV R245, c[0x0][0x1e0] ;  /* 0x0000780000f57a02 */ /* 0x000fe20000000f00 */
[----:B0-----:R-:W-:-:S05]  /*15210*/  FMUL.FTZ R243, R239, R239 ;  /* 0x000000efeff37220 */ /* 0x001fca0000410000 */
[----:B------:R-:W-:Y:S01]  /*15220*/  FSEL R243, R243, RZ, P1 ;  /* 0x000000fff3f37208 */ /* 0x000fe20000800000 */
[----:B-1----:R-:W-:-:S04]  /*15230*/  FFMA.FTZ R238, R242, R245, c[0x0][0x228] ;  /* 0x00008a00f2ee7623 */ /* 0x002fc800000100f5 */
[----:B------:R-:W-:Y:S02]  /*15240*/  FADD.FTZ R238, R238, R243 ;  /* 0x000000f3eeee7221 */ /* 0x000fe40000010000 */
[----:B------:R-:W-:-:S04]  /*15250*/  @!P0 IMAD.MOV.U32 R236, RZ, RZ, 0x4 ;  /* 0x00000004ffec8424 */ /* 0x000fc800078e00ff */
[----:B------:R-:W0:Y:S01]  /*15260*/  MUFU.RSQ R238, R238 ;  /* 0x000000ee00ee7308 */ /* 0x000e220000001400 */
[----:B------:R-:W-:-:S04]  /*15270*/  @!P0 IMAD.WIDE R236, R235, R236, c[0x0][0x1a0] ;  /* 0x00006800ebec8625 */ /* 0x000fc800078e02ec */
[----:B------:R-:W-:Y:S01]  /*15280*/  @!P0 IMAD.MOV.U32 R242, RZ, RZ, 0x4 ;  /* 0x00000004fff28424 */ /* 0x000fe200078e00ff */
[----:B------:R1:W-:Y:S03]  /*15290*/  @!P0 STG.E [R236.64], R239 ;  /* 0x000000efec008986 */ /* 0x0003e6000c101906 */
[----:B-1----:R-:W-:-:S05]  /*152a0*/  @!P0 IMAD.WIDE R236, R235, R242, c[0x0][0x1a8] ;  /* 0x00006a00ebec8625 */ /* 0x002fca00078e02f2 */
[----:B0-----:R0:W-:Y:S02]  /*152b0*/  @!P0 STG.E [R236.64], R238 ;  /* 0x000000eeec008986 */ /* 0x0011e4000c101906 */
[----:B0-----:R-:W-:-:S05]  /*152c0*/  FSEL R236, R239, RZ, !P1 ;  /* 0x000000ffefec7208 */ /* 0x001fca0004800000 */
[--C-:B------:R-:W-:Y:S02]  /*152d0*/  FADD.FTZ R239, R50, -R236.reuse ;  /* 0x800000ec32ef7221 */ /* 0x100fe40000010000 */
[----:B------:R-:W-:Y:S02]  /*152e0*/  FADD.FTZ R51, R51, -R236 ;  /* 0x800000ec33337221 */ /* 0x000fe40000010000 */
[C---:B------:R-:W-:Y:S02]  /*152f0*/  FMUL.FTZ R239, R238.reuse, R239 ;  /* 0x000000efeeef7220 */ /* 0x040fe40000410000 */
[----:B------:R-:W-:Y:S02]  /*15300*/  FMUL.FTZ R50, R238, R51 ;  /* 0x00000033ee327220 */ /* 0x000fe40000410000 */
[----:B------:R-:W-:Y:S02]  /*15310*/  FFMA.FTZ R51, R250, R239, R218 ;  /* 0x000000effa337223 */ /* 0x000fe400000100da */
[----:B------:R-:W-:-:S02]  /*15320*/  FADD.FTZ R239, R52, -R236 ;  /* 0x800000ec34ef7221 */ /* 0x000fc40000010000 */
[--C-:B------:R-:W-:Y:S02]  /*15330*/  FADD.FTZ R53, R53, -R236.reuse ;  /* 0x800000ec35357221 */ /* 0x100fe40000010000 */
[----:B------:R-:W-:Y:S02]  /*15340*/  FFMA.FTZ R50, R251, R50, R219 ;  /* 0x00000032fb327223 */ /* 0x000fe400000100db */
[--C-:B------:R-:W-:Y:S02]  /*15350*/  FADD.FTZ R243, R48, -R236.reuse ;  /* 0x800000ec30f37221 */ /* 0x100fe40000010000 */
[----:B------:R-:W-:Y:S02]  /*15360*/  FADD.FTZ R49, R49, -R236 ;  /* 0x800000ec31317221 */ /* 0x000fe40000010000 */
[C---:B------:R-:W-:Y:S02]  /*15370*/  FMUL.FTZ R239, R238.reuse, R239 ;  /* 0x000000efeeef7220 */ /* 0x040fe40000410000 */
[----:B------:R-:W-:-:S02]  /*15380*/  FMUL.FTZ R48, R238, R53 ;  /* 0x00000035ee307220 */ /* 0x000fc40000410000 */
[--C-:B------:R-:W-:Y:S02]  /*15390*/  FADD.FTZ R237, R54, -R236.reuse ;  /* 0x800000ec36ed7221 */ /* 0x100fe40000010000 */
[----:B------:R-:W-:Y:S01]  /*153a0*/  FADD.FTZ R55, R55, -R236 ;  /* 0x800000ec37377221 */ /* 0x000fe20000010000 */
[----:B------:R-:W-:Y:S01]  /*153b0*/  F2FP.BF16.PACK_AB R51, R50, R51 ;  /* 0x000000333233723e */ /* 0x000fe200000010ff */
[C---:B------:R-:W-:Y:S02]  /*153c0*/  FMUL.FTZ R54, R238.reuse, R49 ;  /* 0x00000031ee367220 */ /* 0x040fe40000410000 */
[----:B---3--:R-:W-:Y:S02]  /*153d0*/  FFMA.FTZ R53, R247, R48, R221 ;  /* 0x00000030f7357223 */ /* 0x008fe400000100dd */
[C---:B------:R-:W-:Y:S02]  /*153e0*/  FMUL.FTZ R237, R238.reuse, R237 ;  /* 0x000000edeeed7220 */ /* 0x040fe40000410000 */
[----:B------:R-:W-:-:S02]  /*153f0*/  FMUL.FTZ R50, R238, R55 ;  /* 0x00000037ee327220 */ /* 0x000fc40000410000 */
[----:B------:R-:W-:Y:S02]  /*15400*/  FMUL.FTZ R243, R238, R243 ;  /* 0x000000f3eef37220 */ /* 0x000fe40000410000 */
[----:B------:R-:W-:Y:S02]  /*15410*/  FFMA.FTZ R242, R249, R54, R217 ;  /* 0x00000036f9f27223 */ /* 0x000fe400000100d9 */
[----:B------:R-:W-:Y:S02]  /*15420*/  FFMA.FTZ R243, R248, R243, R216 ;  /* 0x000000f3f8f37223 */ /* 0x000fe400000100d8 */
[----:B----4-:R-:W-:Y:S02]  /*15430*/  FFMA.FTZ R54, R252, R50, R223 ;  /* 0x00000032fc367223 */ /* 0x010fe400000100df */
[--C-:B------:R-:W-:Y:S01]  /*15440*/  FADD.FTZ R55, R42, -R236.reuse ;  /* 0x800000ec2a377221 */ /* 0x100fe20000010000 */
[----:B------:R-:W-:Y:S01]  /*15450*/  F2FP.BF16.PACK_AB R50, R242, R243 ;  /* 0x000000f3f232723e */ /* 0x000fe200000010ff */
[----:B------:R-:W-:-:S02]  /*15460*/  FADD.FTZ R43, R43, -R236 ;  /* 0x800000ec2b2b7221 */ /* 0x000fc40000010000 */
[C---:B------:R-:W-:Y:S02]  /*15470*/  FMUL.FTZ R55, R238.reuse, R55 ;  /* 0x00000037ee377220 */ /* 0x040fe40000410000 */
[----:B------:R-:W-:Y:S02]  /*15480*/  FMUL.FTZ R42, R238, R43 ;  /* 0x0000002bee2a7220 */ /* 0x000fe40000410000 */
[----:B------:R-:W-:Y:S02]  /*15490*/  FADD.FTZ R41, R41, -R236 ;  /* 0x800000ec29297221 */ /* 0x000fe40000010000 */
[----:B------:R-:W-:Y:S02]  /*154a0*/  FFMA.FTZ R43, R162, R55, R210 ;  /* 0x00000037a22b7223 */ /* 0x000fe400000100d2 */
[----:B------:R-:W-:Y:S02]  /*154b0*/  FFMA.FTZ R42, R163, R42, R211 ;  /* 0x0000002aa32a7223 */ /* 0x000fe400000100d3 */
[----:B------:R-:W-:-:S02]  /*154c0*/  FADD.FTZ R45, R45, -R236 ;  /* 0x800000ec2d2d7221 */ /* 0x000fc40000010000 */
[--C-:B------:R-:W-:Y:S01]  /*154d0*/  FADD.FTZ R55, R44, -R236.reuse ;  /* 0x800000ec2c377221 */ /* 0x100fe20000010000 */
[----:B------:R-:W-:Y:S01]  /*154e0*/  F2FP.BF16.PACK_AB R43, R42, R43 ;  /* 0x0000002b2a2b723e */ /* 0x000fe200000010ff */
[C---:B------:R-:W-:Y:S02]  /*154f0*/  FMUL.FTZ R42, R238.reuse, R45 ;  /* 0x0000002dee2a7220 */ /* 0x040fe40000410000 */
[C---:B------:R-:W-:Y:S02]  /*15500*/  FMUL.FTZ R55, R238.reuse, R55 ;  /* 0x00000037ee377220 */ /* 0x040fe40000410000 */
[----:B------:R-:W-:Y:S02]  /*15510*/  FADD.FTZ R47, R47, -R236 ;  /* 0x800000ec2f2f7221 */ /* 0x000fe40000010000 */
[----:B------:R-:W-:Y:S02]  /*15520*/  FFMA.FTZ R45, R165, R42, R213 ;  /* 0x0000002aa52d7223 */ /* 0x000fe400000100d5 */
[----:B------:R-:W-:-:S04]  /*15530*/  FMUL.FTZ R44, R238, R47 ;  /* 0x0000002fee2c7220 */ /* 0x000fc80000410000 */
[----:B------:R-:W-:Y:S02]  /*15540*/  FFMA.FTZ R44, R167, R44, R215 ;  /* 0x0000002ca72c7223 */ /* 0x000fe400000100d7 */
[--C-:B------:R-:W-:Y:S02]  /*15550*/  FADD.FTZ R47, R36, -R236.reuse ;  /* 0x800000ec242f7221 */ /* 0x100fe40000010000 */
[--C-:B------:R-:W-:Y:S02]  /*15560*/  FADD.FTZ R37, R37, -R236.reuse ;  /* 0x800000ec25257221 */ /* 0x100fe40000010000 */
[--C-:B------:R-:W-:Y:S02]  /*15570*/  FADD.FTZ R39, R39, -R236.reuse ;  /* 0x800000ec27277221 */ /* 0x100fe40000010000 */
[----:B------:R-:W-:Y:S02]  /*15580*/  FADD.FTZ R247, R12, -R236 ;  /* 0x800000ec0cf77221 */ /* 0x000fe40000010000 */
[----:B------:R-:W-:-:S02]  /*15590*/  FMUL.FTZ R47, R238, R47 ;  /* 0x0000002fee2f7220 */ /* 0x000fc40000410000 */
[----:B------:R-:W-:Y:S02]  /*155a0*/  FMUL.FTZ R12, R238, R39 ;  /* 0x00000027ee0c7220 */ /* 0x000fe40000410000 */
[--C-:B------:R-:W-:Y:S02]  /*155b0*/  FADD.FTZ R245, R18, -R236.reuse ;  /* 0x800000ec12f57221 */ /* 0x100fe40000010000 */
[--C-:B------:R-:W-:Y:S02]  /*155c0*/  FADD.FTZ R19, R19, -R236.reuse ;  /* 0x800000ec13137221 */ /* 0x100fe40000010000 */
[--C-:B------:R-:W-:Y:S02]  /*155d0*/  FADD.FTZ R23, R23, -R236.reuse ;  /* 0x800000ec17177221 */ /* 0x100fe40000010000 */
[--C-:B------:R-:W-:Y:S02]  /*155e0*/  FADD.FTZ R243, R16, -R236.reuse ;  /* 0x800000ec10f37221 */ /* 0x100fe40000010000 */
[----:B------:R-:W-:-:S02]  /*155f0*/  FADD.FTZ R17, R17, -R236 ;  /* 0x800000ec11117221 */ /* 0x000fc40000010000 */
[--C-:B------:R-:W-:Y:S02]  /*15600*/  FADD.FTZ R18, R8, -R236.reuse ;  /* 0x800000ec08127221 */ /* 0x100fe40000010000 */
[--C-:B------:R-:W-:Y:S02]  /*15610*/  FADD.FTZ R16, R13, -R236.reuse ;  /* 0x800000ec0d107221 */ /* 0x100fe40000010000 */
[----:B------:R-:W-:Y:S02]  /*15620*/  FADD.FTZ R14, R14, -R236 ;  /* 0x800000ec0e0e7221 */ /* 0x000fe40000010000 */
[----:B--2---:R-:W-:-:S05]  /*15630*/  FFMA.FTZ R49, R246, R237, R222 ;  /* 0x000000edf6317223 */ /* 0x004fca00000100de */
[----:B------:R-:W-:Y:S01]  /*15640*/  F2FP.BF16.PACK_AB R49, R54, R49 ;  /* 0x000000313631723e */ /* 0x000fe200000010ff */
[----:B------:R-:W-:Y:S02]  /*15650*/  FADD.FTZ R237, R46, -R236 ;  /* 0x800000ec2eed7221 */ /* 0x000fe40000010000 */
[----:B------:R-:W-:-:S04]  /*15660*/  FMUL.FTZ R46, R238, R41 ;  /* 0x00000029ee2e7220 */ /* 0x000fc80000410000 */
[----:B------:R-:W-:Y:S02]  /*15670*/  FFMA.FTZ R46, R161, R46, R209 ;  /* 0x0000002ea12e7223 */ /* 0x000fe400000100d1 */
[----:B-----5:R-:W-:-:S05]  /*15680*/  FFMA.FTZ R52, R244, R239, R220 ;  /* 0x000000eff4347223 */ /* 0x020fca00000100dc */
[----:B------:R-:W-:Y:S02]  /*15690*/  F2FP.BF16.PACK_AB R48, R53, R52 ;  /* 0x000000343530723e */ /* 0x000fe400000010ff */
[----:B------:R-:W-:-:S04]  /*156a0*/  LEA R52, P0, R2, c[0x0][0x208], 0x4 ;  /* 0x0000820002347a11 */ /* 0x000fc800078020ff */
[----:B------:R-:W-:-:S05]  /*156b0*/  LEA.HI.X R53, R2, c[0x0][0x20c], RZ, 0x4, P0 ;  /* 0x0000830002357a11 */ /* 0x000fca00000f24ff */
[----:B------:R0:W-:Y:S01]  /*156c0*/  STG.E.128 [R52.64], R48 ;  /* 0x0000003034007986 */ /* 0x0001e2000c101d06 */
[----:B------:R-:W-:Y:S02]  /*156d0*/  FMUL.FTZ R237, R238, R237 ;  /* 0x000000edeeed7220 */ /* 0x000fe40000410000 */
[----:B0-----:R-:W-:-:S04]  /*156e0*/  FADD.FTZ R49, R40, -R236 ;  /* 0x800000ec28317221 */ /* 0x001fc80000010000 */
[----:B------:R-:W-:-:S04]  /*156f0*/  FMUL.FTZ R49, R238, R49 ;  /* 0x00000031ee317220 */ /* 0x000fc80000410000 */
[----:B------:R-:W-:Y:S02]  /*15700*/  FFMA.FTZ R49, R160, R49, R208 ;  /* 0x00000031a0317223 */ /* 0x000fe400000100d0 */
[----:B------:R-:W-:-:S03]  /*15710*/  FFMA.FTZ R40, R164, R55, R212 ;  /* 0x00000037a4287223 */ /* 0x000fc600000100d4 */
[----:B------:R-:W-:Y:S01]  /*15720*/  F2FP.BF16.PACK_AB R42, R46, R49 ;  /* 0x000000312e2a723e */ /* 0x000fe200000010ff */
[----:B------:R-:W-:Y:S01]  /*15730*/  HFMA2.MMA R46, -RZ, RZ, 0, 9.5367431640625e-07 ;  /* 0x00000010ff2e7435 */ /* 0x000fe200000001ff */
[----:B------:R-:W-:Y:S01]  /*15740*/  FFMA.FTZ R41, R166, R237, R214 ;  /* 0x000000eda6297223 */ /* 0x000fe200000100d6 */
[----:B------:R-:W-:Y:S02]  /*15750*/  F2FP.BF16.PACK_AB R40, R45, R40 ;  /* 0x000000282d28723e */ /* 0x000fe400000010ff */
[----:B------:R-:W-:Y:S02]  /*15760*/  IADD3 R45, R2, 0x80, RZ ;  /* 0x00000080022d7810 */ /* 0x000fe40007ffe0ff */
[----:B------:R-:W-:Y:S01]  /*15770*/  F2FP.BF16.PACK_AB R41, R44, R41 ;  /* 0x000000292c29723e */ /* 0x000fe200000010ff */
[----:B------:R-:W-:-:S03]  /*15780*/  FADD.FTZ R49, R38, -R236 ;  /* 0x800000ec26317221 */ /* 0x000fc60000010000 */
[----:B------:R-:W-:-:S04]  /*15790*/  IMAD.WIDE.U32 R44, R45, R46, c[0x0][0x208] ;  /* 0x000082002d2c7625 */ /* 0x000fc800078e002e */
[--C-:B------:R-:W-:Y:S02]  /*157a0*/  FADD.FTZ R51, R32, -R236.reuse ;  /* 0x800000ec20337221 */ /* 0x100fe40000010000 */
[--C-:B------:R-:W-:Y:S02]  /*157b0*/  FADD.FTZ R53, R33, -R236.reuse ;  /* 0x800000ec21357221 */ /* 0x100fe40000010000 */
[--C-:B------:R-:W-:Y:S02]  /*157c0*/  FADD.FTZ R55, R34, -R236.reuse ;  /* 0x800000ec22377221 */ /* 0x100fe40000010000 */
[--C-:B------:R-:W-:Y:S01]  /*157d0*/  FADD.FTZ R237, R35, -R236.reuse ;  /* 0x800000ec23ed7221 */ /* 0x100fe20000010000 */
[----:B------:R0:W-:Y:S01]  /*157e0*/  STG.E.128 [R44.64], R40 ;  /* 0x000000282c007986 */ /* 0x0001e2000c101d06 */
[--C-:B------:R-:W-:Y:S02]  /*157f0*/  FADD.FTZ R239, R22, -R236.reuse ;  /* 0x800000ec16ef7221 */ /* 0x100fe40000010000 */
[----:B------:R-:W-:-:S02]  /*15800*/  FADD.FTZ R22, R10, -R236 ;  /* 0x800000ec0a167221 */ /* 0x000fc40000010000 */
[----:B------:R-:W-:Y:S02]  /*15810*/  FADD.FTZ R33, R28, -R236 ;  /* 0x800000ec1c217221 */ /* 0x000fe40000010000 */
[C---:B------:R-:W-:Y:S02]  /*15820*/  FMUL.FTZ R10, R238.reuse, R37 ;  /* 0x00000025ee0a7220 */ /* 0x040fe40000410000 */
[C---:B------:R-:W-:Y:S02]  /*15830*/  FMUL.FTZ R49, R238.reuse, R49 ;  /* 0x00000031ee317220 */ /* 0x040fe40000410000 */
[C---:B------:R-:W-:Y:S02]  /*15840*/  FMUL.FTZ R51, R238.reuse, R51 ;  /* 0x00000033ee337220 */ /* 0x040fe40000410000 */
[C---:B------:R-:W-:Y:S02]  /*15850*/  FMUL.FTZ R55, R238.reuse, R55 ;  /* 0x00000037ee377220 */ /* 0x040fe40000410000 */
[----:B------:R-:W-:-:S02]  /*15860*/  FMUL.FTZ R28, R238, R237 ;  /* 0x000000edee1c7220 */ /* 0x000fc40000410000 */
[--C-:B0-----:R-:W-:Y:S02]  /*15870*/  FADD.FTZ R43, R26, -R236.reuse ;  /* 0x800000ec1a2b7221 */ /* 0x101fe40000010000 */
[----:B------:R-:W-:Y:S02]  /*15880*/  FMUL.FTZ R26, R238, R53 ;  /* 0x00000035ee1a7220 */ /* 0x000fe40000410000 */
[--C-:B------:R-:W-:Y:S02]  /*15890*/  FADD.FTZ R45, R20, -R236.reuse ;  /* 0x800000ec142d7221 */ /* 0x100fe40000010000 */
[--C-:B------:R-:W-:Y:S02]  /*158a0*/  FADD.FTZ R41, R24, -R236.reuse ;  /* 0x800000ec18297221 */ /* 0x100fe40000010000 */
[--C-:B------:R-:W-:Y:S01]  /*158b0*/  FADD.FTZ R20, R9, -R236.reuse ;  /* 0x800000ec09147221 */ /* 0x100fe20000010000 */
[----:B------:R-:W-:Y:S01]  /*158c0*/  IADD3 R37, R2, 0x100, RZ ;  /* 0x0000010002257810 */ /* 0x000fe20007ffe0ff */
[----:B------:R-:W-:-:S02]  /*158d0*/  FADD.FTZ R24, R11, -R236 ;  /* 0x800000ec0b187221 */ /* 0x000fc40000010000 */
[----:B------:R-:W-:Y:S02]  /*158e0*/  FFMA.FTZ R8, R156, R47, R204 ;  /* 0x0000002f9c087223 */ /* 0x000fe400000100cc */
[----:B------:R-:W-:Y:S02]  /*158f0*/  FFMA.FTZ R9, R158, R49, R206 ;  /* 0x000000319e097223 */ /* 0x000fe400000100ce */
[----:B------:R-:W-:Y:S02]  /*15900*/  FFMA.FTZ R12, R159, R12, R207 ;  /* 0x0000000c9f0c7223 */ /* 0x000fe400000100cf */
[----:B------:R-:W-:Y:S02]  /*15910*/  FFMA.FTZ R13, R157, R10, R205 ;  /* 0x0000000a9d0d7223 */ /* 0x000fe400000100cd */
[----:B------:R-:W-:Y:S02]  /*15920*/  FADD.FTZ R27, R27, -R236 ;  /* 0x800000ec1b1b7221 */ /* 0x000fe40000010000 */
[----:B------:R-:W-:-:S02]  /*15930*/  FFMA.FTZ R51, R152, R51, R200 ;  /* 0x0000003398337223 */ /* 0x000fc400000100c8 */
[----:B------:R-:W-:Y:S02]  /*15940*/  FFMA.FTZ R11, R154, R55, R202 ;  /* 0x000000379a0b7223 */ /* 0x000fe400000100ca */
[----:B------:R-:W-:Y:S02]  /*15950*/  FFMA.FTZ R28, R155, R28, R203 ;  /* 0x0000001c9b1c7223 */ /* 0x000fe400000100cb */
[----:B------:R-:W-:Y:S02]  /*15960*/  FFMA.FTZ R26, R153, R26, R201 ;  /* 0x0000001a991a7223 */ /* 0x000fe400000100c9 */
[----:B------:R-:W-:Y:S02]  /*15970*/  FMUL.FTZ R42, R238, R19 ;  /* 0x00000013ee2a7220 */ /* 0x000fe40000410000 */
[--C-:B------:R-:W-:Y:S02]  /*15980*/  FADD.FTZ R228, R228, -R236.reuse ;  /* 0x800000ece4e47221 */ /* 0x100fe40000010000 */
[----:B------:R-:W-:-:S02]  /*15990*/  FADD.FTZ R229, R229, -R236 ;  /* 0x800000ece5e57221 */ /* 0x000fc40000010000 */
[C---:B------:R-:W-:Y:S02]  /*159a0*/  FMUL.FTZ R34, R238.reuse, R23 ;  /* 0x00000017ee227220 */ /* 0x040fe40000410000 */
[C---:B------:R-:W-:Y:S02]  /*159b0*/  FMUL.FTZ R38, R238.reuse, R17 ;  /* 0x00000011ee267220 */ /* 0x040fe40000410000 */
[C---:B------:R-:W-:Y:S02]  /*159c0*/  FMUL.FTZ R19, R238.reuse, R18 ;  /* 0x00000012ee137220 */ /* 0x040fe40000410000 */
[C---:B------:R-:W-:Y:S02]  /*159d0*/  FMUL.FTZ R17, R238.reuse, R14 ;  /* 0x0000000eee117220 */ /* 0x040fe40000410000 */
[----:B------:R-:W-:Y:S01]  /*159e0*/  FMUL.FTZ R23, R238, R22 ;  /* 0x00000016ee177220 */ /* 0x000fe20000410000 */
[----:B------:R-:W-:Y:S01]  /*159f0*/  F2FP.BF16.PACK_AB R9, R12, R9 ;  /* 0x000000090c09723e */ /* 0x000fe200000010ff */
[----:B------:R-:W-:Y:S01]  /*15a00*/  FADD.FTZ R21, R21, -R236 ;  /* 0x800000ec15157221 */ /* 0x000fe20000010000 */
[----:B------:R-:W-:Y:S01]  /*15a10*/  F2FP.BF16.PACK_AB R8, R13, R8 ;  /* 0x000000080d08723e */ /* 0x000fe200000010ff */
[----:B------:R-:W-:-:S02]  /*15a20*/  FMUL.FTZ R14, R238, R20 ;  /* 0x00000014ee0e7220 */ /* 0x000fc40000410000 */
[----:B------:R-:W-:Y:S01]  /*15a30*/  FMUL.FTZ R24, R238, R24 ;  /* 0x00000018ee187220 */ /* 0x000fe20000410000 */
[----:B------:R-:W-:Y:S01]  /*15a40*/  F2FP.BF16.PACK_AB R11, R28, R11 ;  /* 0x0000000b1c0b723e */ /* 0x000fe200000010ff */
[--C-:B------:R-:W-:Y:S01]  /*15a50*/  FADD.FTZ R29, R29, -R236.reuse ;  /* 0x800000ec1d1d7221 */ /* 0x100fe20000010000 */
[----:B------:R-:W-:Y:S01]  /*15a60*/  F2FP.BF16.PACK_AB R10, R26, R51 ;  /* 0x000000331a0a723e */ /* 0x000fe200000010ff */
[--C-:B------:R-:W-:Y:S02]  /*15a70*/  FADD.FTZ R35, R30, -R236.reuse ;  /* 0x800000ec1e237221 */ /* 0x100fe40000010000 */
[--C-:B------:R-:W-:Y:S02]  /*15a80*/  FADD.FTZ R31, R31, -R236.reuse ;  /* 0x800000ec1f1f7221 */ /* 0x100fe40000010000 */
[----:B------:R-:W-:Y:S02]  /*15a90*/  FMUL.FTZ R36, R238, R27 ;  /* 0x0000001bee247220 */ /* 0x000fe40000410000 */
[----:B------:R-:W-:-:S02]  /*15aa0*/  FADD.FTZ R226, R226, -R236 ;  /* 0x800000ece2e27221 */ /* 0x000fc40000010000 */
[--C-:B------:R-:W-:Y:S02]  /*15ab0*/  FADD.FTZ R227, R227, -R236.reuse ;  /* 0x800000ece3e37221 */ /* 0x100fe40000010000 */
[----:B------:R-:W-:Y:S02]  /*15ac0*/  FADD.FTZ R230, R230, -R236 ;  /* 0x800000ece6e67221 */ /* 0x000fe40000010000 */
[----:B------:R-:W-:-:S04]  /*15ad0*/  IMAD.WIDE.U32 R12, R37, R46, c[0x0][0x208] ;  /* 0x00008200250c7625 */ /* 0x000fc800078e002e */
[C---:B------:R-:W-:Y:S02]  /*15ae0*/  FMUL.FTZ R27, R238.reuse, R228 ;  /* 0x000000e4ee1b7220 */ /* 0x040fe40000410000 */
[----:B------:R-:W-:Y:S02]  /*15af0*/  FMUL.FTZ R44, R238, R229 ;  /* 0x000000e5ee2c7220 */ /* 0x000fe40000410000 */
[----:B------:R-:W-:Y:S02]  /*15b00*/  FFMA.FTZ R18, R128, R19, R176 ;  /* 0x0000001380127223 */ /* 0x000fe400000100b0 */
[----:B------:R-:W-:Y:S02]  /*15b10*/  FADD.FTZ R25, R25, -R236 ;  /* 0x800000ec19197221 */ /* 0x000fe40000010000 */
[----:B------:R-:W-:Y:S02]  /*15b20*/  FFMA.FTZ R19, R130, R23, R178 ;  /* 0x0000001782137223 */ /* 0x000fe400000100b2 */
[----:B------:R-:W-:-:S02]  /*15b30*/  FMUL.FTZ R45, R238, R45 ;  /* 0x0000002dee2d7220 */ /* 0x000fc40000410000 */
[----:B------:R-:W-:Y:S02]  /*15b40*/  FMUL.FTZ R30, R238, R21 ;  /* 0x00000015ee1e7220 */ /* 0x000fe40000410000 */
[----:B------:R-:W-:Y:S02]  /*15b50*/  FFMA.FTZ R24, R131, R24, R179 ;  /* 0x0000001883187223 */ /* 0x000fe400000100b3 */
[----:B------:R-:W-:Y:S02]  /*15b60*/  FFMA.FTZ R23, R129, R14, R177 ;  /* 0x0000000e81177223 */ /* 0x000fe400000100b1 */
[--C-:B------:R-:W-:Y:S02]  /*15b70*/  FADD.FTZ R15, R15, -R236.reuse ;  /* 0x800000ec0f0f7221 */ /* 0x100fe40000010000 */
[--C-:B------:R-:W-:Y:S02]  /*15b80*/  FADD.FTZ R224, R224, -R236.reuse ;  /* 0x800000ece0e07221 */ /* 0x100fe40000010000 */
[----:B------:R-:W-:-:S02]  /*15b90*/  FADD.FTZ R225, R225, -R236 ;  /* 0x800000ece1e17221 */ /* 0x000fc40000010000 */
[C---:B------:R-:W-:Y:S02]  /*15ba0*/  FMUL.FTZ R26, R238.reuse, R29 ;  /* 0x0000001dee1a7220 */ /* 0x040fe40000410000 */
[C---:B------:R-:W-:Y:S02]  /*15bb0*/  FMUL.FTZ R35, R238.reuse, R35 ;  /* 0x00000023ee237220 */ /* 0x040fe40000410000 */
[C---:B------:R-:W-:Y:S01]  /*15bc0*/  FMUL.FTZ R28, R238.reuse, R31 ;  /* 0x0000001fee1c7220 */ /* 0x040fe20000410000 */
[----:B------:R0:W-:Y:S01]  /*15bd0*/  STG.E.128 [R12.64], R8 ;  /* 0x000000080c007986 */ /* 0x0001e2000c101d06 */
[----:B------:R-:W-:Y:S02]  /*15be0*/  FADD.FTZ R231, R231, -R236 ;  /* 0x800000ece7e77221 */ /* 0x000fe40000010000 */
[C---:B------:R-:W-:Y:S02]  /*15bf0*/  FMUL.FTZ R21, R238.reuse, R226 ;  /* 0x000000e2ee157220 */ /* 0x040fe40000410000 */
[----:B------:R-:W-:-:S02]  /*15c00*/  FMUL.FTZ R22, R238, R227 ;  /* 0x000000e3ee167220 */ /* 0x000fc40000410000 */
[----:B------:R-:W-:Y:S02]  /*15c10*/  FMUL.FTZ R29, R238, R230 ;  /* 0x000000e6ee1d7220 */ /* 0x000fe40000410000 */
[----:B------:R-:W-:Y:S02]  /*15c20*/  FFMA.FTZ R27, R120, R27, R168 ;  /* 0x0000001b781b7223 */ /* 0x000fe400000100a8 */
[----:B------:R-:W-:Y:S02]  /*15c30*/  FFMA.FTZ R44, R121, R44, R169 ;  /* 0x0000002c792c7223 */ /* 0x000fe400000100a9 */
[C---:B------:R-:W-:Y:S02]  /*15c40*/  FMUL.FTZ R33, R238.reuse, R33 ;  /* 0x00000021ee217220 */ /* 0x040fe40000410000 */
[C---:B------:R-:W-:Y:S02]  /*15c50*/  FMUL.FTZ R41, R238.reuse, R41 ;  /* 0x00000029ee297220 */ /* 0x040fe40000410000 */
[----:B------:R-:W-:-:S02]  /*15c60*/  FMUL.FTZ R32, R238, R25 ;  /* 0x00000019ee207220 */ /* 0x000fc40000410000 */
[----:B------:R-:W-:Y:S01]  /*15c70*/  FMUL.FTZ R43, R238, R43 ;  /* 0x0000002bee2b7220 */ /* 0x000fe20000410000 */
[----:B------:R-:W-:Y:S01]  /*15c80*/  F2FP.BF16.PACK_AB R19, R24, R19 ;  /* 0x000000131813723e */ /* 0x000fe200000010ff */
[C---:B------:R-:W-:Y:S01]  /*15c90*/  FMUL.FTZ R239, R238.reuse, R239 ;  /* 0x000000efeeef7220 */ /* 0x040fe20000410000 */
[----:B------:R-:W-:Y:S01]  /*15ca0*/  F2FP.BF16.PACK_AB R18, R23, R18 ;  /* 0x000000121712723e */ /* 0x000fe200000010ff */
[C---:B------:R-:W-:Y:S02]  /*15cb0*/  FMUL.FTZ R243, R238.reuse, R243 ;  /* 0x000000f3eef37220 */ /* 0x040fe40000410000 */
[----:B------:R-:W-:Y:S02]  /*15cc0*/  FMUL.FTZ R245, R238, R245 ;  /* 0x000000f5eef57220 */ /* 0x000fe40000410000 */
[----:B0-----:R-:W-:Y:S02]  /*15cd0*/  FFMA.FTZ R12, R140, R45, R188 ;  /* 0x0000002d8c0c7223 */ /* 0x001fe400000100bc */
        /* <DEDUP_REMOVED lines=8> */
[----:B------:R-:W-:Y:S02]  /*15d60*/  FMUL.FTZ R238, R238, R231 ;  /* 0x000000e7eeee7220 */ /* 0x000fe40000410000 */
[----:B------:R-:W-:Y:S02]  /*15d70*/  FFMA.FTZ R21, R126, R21, R174 ;  /* 0x000000157e157223 */ /* 0x000fe400000100ae */
[----:B------:R-:W-:Y:S01]  /*15d80*/  FFMA.FTZ R23, R122, R29, R170 ;  /* 0x0000001d7a177223 */ /* 0x000fe200000100aa */
[----:B------:R-:W-:Y:S01]  /*15d90*/  IADD3 R29, R2, 0x180, RZ ;  /* 0x00000180021d7810 */ /* 0x000fe20007ffe0ff */
[----:B------:R-:W-:Y:S01]  /*15da0*/  FFMA.FTZ R24, R127, R22, R175 ;  /* 0x000000167f187223 */ /* 0x000fe200000100af */
[----:B------:R-:W-:Y:S01]  /*15db0*/  F2FP.BF16.PACK_AB R22, R44, R27 ;  /* 0x0000001b2c16723e */ /* 0x000fe200000010ff */
[----:B------:R-:W-:Y:S01]  /*15dc0*/  FFMA.FTZ R33, R148, R33, R196 ;  /* 0x0000002194217223 */ /* 0x000fe200000100c4 */
[----:B------:R-:W-:Y:S01]  /*15dd0*/  IADD3 R27, R2, 0x200, RZ ;  /* 0x00000200021b7810 */ /* 0x000fe20007ffe0ff */
[----:B------:R-:W-:-:S02]  /*15de0*/  FFMA.FTZ R26, R149, R26, R197 ;  /* 0x0000001a951a7223 */ /* 0x000fc400000100c5 */
[----:B------:R-:W-:Y:S02]  /*15df0*/  FFMA.FTZ R41, R144, R41, R192 ;  /* 0x0000002990297223 */ /* 0x000fe400000100c0 */
[----:B------:R-:W-:Y:S02]  /*15e00*/  FFMA.FTZ R43, R146, R43, R194 ;  /* 0x0000002b922b7223 */ /* 0x000fe400000100c2 */
[----:B------:R-:W-:Y:S02]  /*15e10*/  FFMA.FTZ R36, R147, R36, R195 ;  /* 0x0000002493247223 */ /* 0x000fe400000100c3 */
        /* <DEDUP_REMOVED lines=17> */
[----:B------:R-:W-:Y:S02]  /*15f30*/  FFMA.FTZ R2, R124, R25, R172 ;  /* 0x000000197c027223 */ /* 0x000fe400000100ac */
[----:B------:R-:W-:Y:S01]  /*15f40*/  FFMA.FTZ R31, R125, R20, R173 ;  /* 0x000000147d1f7223 */ /* 0x000fe200000100ad */
[----:B------:R-:W-:Y:S01]  /*15f50*/  F2FP.BF16.PACK_AB R11, R36, R43 ;  /* 0x0000002b240b723e */ /* 0x000fe200000010ff */
        /* <DEDUP_REMOVED lines=8> */
[----:B------:R-:W-:Y:S02]  /*15fe0*/  F2FP.BF16.PACK_AB R17, R40, R17 ;  /* 0x000000112811723e */ /* 0x000fe400000010ff */
[----:B------:R-:W-:-:S02]  /*15ff0*/  F2FP.BF16.PACK_AB R16, R16, R247 ;  /* 0x000000f71010723e */ /* 0x000fc400000010ff */
[----:B------:R-:W-:Y:S02]  /*16000*/  F2FP.BF16.PACK_AB R23, R238, R23 ;  /* 0x00000017ee17723e */ /* 0x000fe400000010ff */
[----:B------:R-:W-:Y:S02]  /*16010*/  LEA.HI.X R29, R240, c[0x0][0x20c], RZ, 0x4, P0 ;  /* 0x00008300f01d7a11 */ /* 0x000fe400000f24ff */
[----:B------:R-:W-:Y:S01]  /*16020*/  F2FP.BF16.PACK_AB R20, R31, R2 ;  /* 0x000000021f14723e */ /* 0x000fe200000010ff */
[----:B------:R0:W-:Y:S01]  /*16030*/  STG.E.128 [R24.64], R8 ;  /* 0x0000000818007986 */ /* 0x0001e2000c101d06 */
[----:B------:R-:W-:-:S03]  /*16040*/  IADD3 R235, R235, c[0x0][0x160], RZ ;  /* 0x00005800ebeb7a10 */ /* 0x000fc60007ffe0ff */
[----:B------:R0:W-:Y:S04]  /*16050*/  STG.E.128 [R26.64], R12 ;  /* 0x0000000c1a007986 */ /* 0x0001e8000c101d06 */
[----:B------:R0:W-:Y:S04]  /*16060*/  STG.E.128 [R46.64], R16 ;  /* 0x000000102e007986 */ /* 0x0001e8000c101d06 */
[----:B------:R0:W-:Y:S01]  /*16070*/  STG.E.128 [R28.64], R20 ;  /* 0x000000141c007986 */ /* 0x0001e2000c101d06 */
[----:B------:R-:W-:Y:S02]  /*16080*/  ISETP.GE.AND P0, PT, R235, c[0x0][0x164], PT ;  /* 0x00005900eb007a0c */ /* 0x000fe40003f06270 */
[----:B------:R-:W-:-:S11]  /*16090*/  SEL R246, RZ, 0x1, P2 ;  /* 0x00000001fff67807 */ /* 0x000fd60001000000 */
[----:B0-----:R-:W-:Y:S01]  /*160a0*/  @P0 CALL.REL.NOINC `(.L_x_23955) ;  /* 0x0000001000000944 */ /* 0x001fe20003c00000 */
[----:B------:R-:W-:Y:S05]  /*160b0*/  BRA `(.L_x_23956) ;  /* 0xfffeaa5000007947 */ /* 0x000fea000383ffff */
.L_x_23955:
[----:B------:R-:W-:Y:S05]  /*160c0*/  EXIT ;  /* 0x000000000000794d */ /* 0x000fea0003800000 */
.L_x_23953:
[----:B------:R-:W-:Y:S01]  /*160d0*/  IMAD.MOV.U32 R243, RZ, RZ, R236 ;  /* 0x000000fffff37224 */ /* 0x000fe200078e00ec */
[----:B------:R-:W-:Y:S01]  /*160e0*/  MOV R237, 0x1 ;  /* 0x0000000100ed7802 */ /* 0x000fe20000000f00 */
[----:B------:R-:W-:Y:S01]  /*160f0*/  IMAD.MOV.U32 R245, RZ, RZ, 0x1f ;  /* 0x0000001ffff57424 */ /* 0x000fe200078e00ff */
[----:B------:R-:W-:Y:S02]  /*16100*/  MOV R239, 0xffffffff ;  /* 0xffffffff00ef7802 */ /* 0x000fe40000000f00 */
[----:B------:R-:W-:Y:S02]  /*16110*/  MOV R238, 0x16130 ;  /* 0x0001613000ee7802 */ /* 0x000fe40000000f00 */
[----:B------:R-:W-:Y:S05]  /*16120*/  CALL.REL.NOINC `($__internal_77_$__cuda_sm70_shflsync_bfly_p) ;  /* 0x00000ac000007944 */ /* 0x000fea0003c00000 */
[----:B-1----:R-:W-:Y:S05]  /*16130*/  BRA `(.L_x_23957) ;  /* 0xffffe4d000007947 */ /* 0x002fea000383ffff */
.L_x_23954:
[----:B------:R-:W-:Y:S01]  /*16140*/  IMAD.MOV.U32 R243, RZ, RZ, R236 ;  /* 0x000000fffff37224 */ /* 0x000fe200078e00ec */
[----:B------:R-:W-:Y:S01]  /*16150*/  MOV R237, 0x2 ;  /* 0x0000000200ed7802 */ /* 0x000fe20000000f00 */
[----:B------:R-:W-:Y:S01]  /*16160*/  IMAD.MOV.U32 R245, RZ, RZ, 0x1f ;  /* 0x0000001ffff57424 */ /* 0x000fe200078e00ff */
[----:B------:R-:W-:Y:S02]  /*16170*/  MOV R239, 0xffffffff ;  /* 0xffffffff00ef7802 */ /* 0x000fe40000000f00 */
[----:B------:R-:W-:-:S02]  /*16180*/  MOV R238, 0x161a0 ;  /* 0x000161a000ee7802 */ /* 0x000fc40000000f00 */
[----:B------:R-:W-:Y:S05]  /*16190*/  CALL.REL.NOINC `($__internal_77_$__cuda_sm70_shflsync_bfly_p) ;  /* 0x00000a5000007944 */ /* 0x000fea0003c00000 */
[----:B-1----:R-:W-:Y:S01]  /*161a0*/  FADD.FTZ R236, R236, R237 ;  /* 0x000000edecec7221 */ /* 0x002fe20000010000 */
[----:B------:R-:W-:Y:S01]  /*161b0*/  HFMA2.MMA R245, -RZ, RZ, 0, 1.847743988037109375e-06 ;  /* 0x0000001ffff57435 */ /* 0x000fe200000001ff */
[----:B------:R-:W-:Y:S01]  /*161c0*/  IMAD.MOV.U32 R237, RZ, RZ, 0x4 ;  /* 0x00000004ffed7424 */ /* 0x000fe200078e00ff */
[----:B------:R-:W-:Y:S01]  /*161d0*/  MOV R238, 0x16210 ;  /* 0x0001621000ee7802 */ /* 0x000fe20000000f00 */
[----:B------:R-:W-:Y:S01]  /*161e0*/  IMAD.MOV.U32 R239, RZ, RZ, -0x1 ;  /* 0xffffffffffef7424 */ /* 0x000fe200078e00ff */
[----:B------:R-:W-:-:S02]  /*161f0*/  MOV R243, R236 ;  /* 0x000000ec00f37202 */ /* 0x000fc40000000f00 */
        /* <DEDUP_REMOVED lines=17> */
[----:B------:R-:W-:-:S02]  /*16310*/  IMAD.MOV.U32 R239, RZ, RZ, -0x1 ;  /* 0xffffffffffef7424 */ /* 0x000fc400078e00ff */
        /* <DEDUP_REMOVED lines=113> */
[----:B------:R-:W-:Y:S01]  /*16a30*/  MOV R238, 0x16a60 ;  /* 0x00016a6000ee7802 */ /* 0x000fe20000000f00 */
[----:B------:R-:W-:Y:S02]  /*16a40*/  IMAD.MOV.U32 R237, RZ, RZ, 0x1 ;  /* 0x00000001ffed7424 */ /* 0x000fe400078e00ff */
[----:B------:R-:W-:Y:S05]  /*16a50*/  CALL.REL.NOINC `($__internal_77_$__cuda_sm70_shflsync_bfly_p) ;  /* 0x0000019000007944 */ /* 0x000fea0003c00000 */
[----:B-1----:R-:W-:Y:S01]  /*16a60*/  FADD.FTZ R243, R243, R237 ;  /* 0x000000edf3f37221 */ /* 0x002fe20000010000 */
[----:B------:R-:W-:Y:S01]  /*16a70*/  MOV R237, 0x2 ;  /* 0x0000000200ed7802 */ /* 0x000fe20000000f00 */
[----:B------:R-:W-:Y:S01]  /*16a80*/  IMAD.MOV.U32 R245, RZ, RZ, 0x1f ;  /* 0x0000001ffff57424 */ /* 0x000fe200078e00ff */
[----:B------:R-:W-:Y:S02]  /*16a90*/  MOV R239, 0xffffffff ;  /* 0xffffffff00ef7802 */ /* 0x000fe40000000f00 */
[----:B------:R-:W-:Y:S02]  /*16aa0*/  MOV R238, 0x16ac0 ;  /* 0x00016ac000ee7802 */ /* 0x000fe40000000f00 */
[----:B------:R-:W-:Y:S05]  /*16ab0*/  CALL.REL.NOINC `($__internal_77_$__cuda_sm70_shflsync_bfly_p) ;  /* 0x0000013000007944 */ /* 0x000fea0003c00000 */
[----:B------:R-:W-:Y:S01]  /*16ac0*/  HFMA2.MMA R245, -RZ, RZ, 0, 1.847743988037109375e-06 ;  /* 0x0000001ffff57435 */ /* 0x000fe200000001ff */
[----:B-1----:R-:W-:Y:S01]  /*16ad0*/  FADD.FTZ R243, R243, R237 ;  /* 0x000000edf3f37221 */ /* 0x002fe20000010000 */
[----:B------:R-:W-:Y:S01]  /*16ae0*/  MOV R238, 0x16b20 ;  /* 0x00016b2000ee7802 */ /* 0x000fe20000000f00 */
[----:B------:R-:W-:-:S02]  /*16af0*/  IMAD.MOV.U32 R237, RZ, RZ, 0x4 ;  /* 0x00000004ffed7424 */ /* 0x000fc400078e00ff */
[----:B------:R-:W-:Y:S02]  /*16b00*/  IMAD.MOV.U32 R239, RZ, RZ, -0x1 ;  /* 0xffffffffffef7424 */ /* 0x000fe400078e00ff */
        /* <DEDUP_REMOVED lines=10> */
[----:B------:R-:W-:Y:S02]  /*16bb0*/  IMAD.MOV.U32 R237, RZ, RZ, 0x10 ;  /* 0x00000010ffed7424 */ /* 0x000fe400078e00ff */
[----:B------:R-:W-:-:S02]  /*16bc0*/  IMAD.MOV.U32 R239, RZ, RZ, -0x1 ;  /* 0xffffffffffef7424 */ /* 0x000fc400078e00ff */
[----:B------:R-:W-:Y:S05]  /*16bd0*/  CALL.REL.NOINC `($__internal_77_$__cuda_sm70_shflsync_bfly_p) ;  /* 0x0000001000007944 */ /* 0x000fea0003c00000 */
[----:B-1----:R-:W-:Y:S05]  /*16be0*/  BRA `(.L_x_23958) ;  /* 0xffffe26000007947 */ /* 0x002fea000383ffff */
        .weak           $__internal_77_$__cuda_sm70_shflsync_bfly_p
        .type           $__internal_77_$__cuda_sm70_shflsync_bfly_p,@function
        .size           $__internal_77_$__cuda_sm70_shflsync_bfly_p,(.L_x_44917 - $__internal_77_$__cuda_sm70_shflsync_bfly_p)
$__internal_77_$__cuda_sm70_shflsync_bfly_p:
[----:B------:R-:W-:Y:S04]  /*16bf0*/  WARPSYNC R239 ;  /* 0x000000ef00007348 */ /* 0x000fe80003800000 */
[----:B------:R0:W1:Y:S02]  /*16c00*/  SHFL.BFLY PT, R237, R243, R237, R245 ;  /* 0x0c0000edf3ed7389 */ /* 0x00006400000e00f5 */
[----:B0-----:R-:W-:-:S04]  /*16c10*/  MOV R239, 0x0 ;  /* 0x0000000000ef7802 */ /* 0x001fc80000000f00 */
[----:B------:R-:W-:Y:S05]  /*16c20*/  RET.REL.NODEC R238 `(_ZN10layer_norm13ln_fwd_kernelINS_13Kernel_traitsIf13__nv_bfloat16fS2_fjLj7168ELj1ELj1ELj4ELj16ENS_18Kernel_traits_baseILj7168EfS2_fS2_fjLj128EEEEELb1ELb1ELb0ELb1EEEvNS_9FwdParamsE) ;  /* 0xfffe93d0ee007950 */ /* 0x000fea0003c3ffff */
.L_x_23959:
        /* <DEDUP_REMOVED lines=13> */
.L_x_44917:


//--------------------- .text._ZN10layer_norm13ln_fwd_kernelINS_13Kernel_traitsIf13__nv_bfloat16fS2_fjLj7168ELj1ELj1ELj4ELj16ENS_18Kernel_traits_baseILj7168EfS2_fS2_fjLj128EEEEELb1ELb1ELb1ELb0EEEvNS_9FwdParamsE --------------------------
	.section	.text._ZN10layer_norm13ln_fwd_kernelINS_13Kernel_traitsIf13__nv_bfloat16fS2_fjLj7168ELj1ELj1ELj4ELj16ENS_18Kernel_traits_baseILj7168EfS2_fS2_fjLj128EEEEELb1ELb1ELb1ELb0EEEvNS_9FwdParamsE,"ax",@progbits
	.sectioninfo	@"SHI_REGISTERS=255"
	.align	128
        .global         _ZN10layer_norm13ln_fwd_kernelINS_13Kernel_traitsIf13__nv_bfloat16fS2_fjLj7168ELj1ELj1ELj4ELj16ENS_18Kernel_traits_baseILj7168EfS2_fS2_fjLj128EEEEELb1ELb1ELb1ELb0EEEvNS_9FwdParamsE
        .type           _ZN10layer_norm13ln_fwd_kernelINS_13Kernel_traitsIf13__nv_bfloat16fS2_fjLj7168ELj1ELj1ELj4ELj16ENS_18Kernel_traits_baseILj7168EfS2_fS2_fjLj128EEEEELb1ELb1ELb1ELb0EEEvNS_9FwdParamsE,@function
        .size           _ZN10layer_norm13ln_fwd_kernelINS_13Kernel_traitsIf13__nv_bfloat16fS2_fjLj7168ELj1ELj1ELj4ELj16ENS_18Kernel_traits_baseILj7168EfS2_fS2_fjLj128EEEEELb1ELb1ELb1ELb0EEEvNS_9FwdParamsE,(.L_x_44918 - _ZN10layer_norm13ln_fwd_kernelINS_13Kernel_traitsIf13__nv_bfloat16fS2_fjLj7168ELj1ELj1ELj4ELj16ENS_18Kernel_traits_baseILj7168EfS2_fS2_fjLj128EEEEELb1ELb1ELb1ELb0EEEvNS_9FwdParamsE)
        .other          _ZN10layer_norm13ln_fwd_kernelINS_13Kernel_traitsIf13__nv_bfloat16fS2_fjLj7168ELj1ELj1ELj4ELj16ENS_18Kernel_traits_baseILj7168EfS2_fS2_fjLj128EEEEELb1ELb1ELb1ELb0EEEvNS_9FwdParamsE,@"STO_CUDA_ENTRY STV_DEFAULT"
_ZN10layer_norm13ln_fwd_kernelINS_13Kernel_traitsIf13__nv_bfloat16fS2_fjLj7168ELj1ELj1ELj4ELj16ENS_18Kernel_traits_baseILj7168EfS2_fS2_fjLj128EEEEELb1ELb1ELb1ELb0EEEvNS_9FwdParamsE:
.text._ZN10layer_norm13ln_fwd_kernelINS_13Kernel_traitsIf13__nv_bfloat16fS2_fjLj7168ELj1ELj1ELj4ELj16ENS_18Kernel_traits_baseILj7168EfS2_fS2_fjLj128EEEEELb1ELb1ELb1ELb0EEEvNS_9FwdParamsE:
        /* <DEDUP_REMOVED lines=8> */
[----:B------:R-:W-:-:S06]  /*0080*/  IMAD.MOV.U32 R10, RZ, RZ, c[0x0][0x238] ;  /* 0x00008e00ff0a7624 */ /* 0x000fcc00078e00ff */
[----:B------:R-:W2:Y:S01]  /*0090*/  @P0 LDG.E.64 R6, [R6.64] ;  /* 0x0000000606060981 */ /* 0x000ea2000c1e1b00 */
[----:B------:R-:W-:-:S05]  /*00a0*/  IMAD.MOV.U32 R11, RZ, RZ, c[0x0][0x23c] ;  /* 0x00008f00ff0b7624 */ /* 0x000fca00078e00ff */
        /* <DEDUP_REMOVED lines=10> */
[----:B------:R-:W-:-:S04]  /*0150*/  @P0 IADD3.X R11, RZ, R3, RZ, P1, !PT ;  /* 0x00000003ff0b0210 */ /* 0x000fc80000ffe4ff */
        /* <DEDUP_REMOVED lines=68> */
[----:B------:R-:W-:-:S04]  /*05a0*/  IMAD.MOV.U32 R8, RZ, RZ, 0x20 ;  /* 0x00000020ff087424 */ /* 0x000fc800078e00ff */
[----:B------:R-:W-:-:S05]  /*05b0*/  IMAD.WIDE.U32 R8, R11, R8, c[0x0][0x1b0] ;  /* 0x00006c000b087625 */ /* 0x000fca00078e0008 */
[----:B------:R-:W2:Y:S02]  /*05c0*/  LDG.E.128 R28, [R8.64+0x10] ;  /* 0x00001006081c7981 */ /* 0x000ea4000c1e1d00 */
[C---:B------:R-:W-:Y:S02]  /*05d0*/  @P1 LEA R12, P2, R11.reuse, c[0x0][0x218], 0x5 ;  /* 0x000086000b0c1a11 */ /* 0x040fe400078428ff */
[----:B------:R-:W3:Y:S02]  /*05e0*/  LDG.E.128 R32, [R8.64] ;  /* 0x0000000608207981 */ /* 0x000ee4000c1e1d00 */
[C---:B------:R-:W-:Y:S02]  /*05f0*/  @P1 LEA.HI.X R13, R11.reuse, c[0x0][0x21c], RZ, 0x5, P2 ;  /* 0x000087000b0d1a11 */ /* 0x040fe400010f2cff */
[----:B------:R-:W-:-:S03]  /*0600*/  LEA R14, P2, R11, c[0x0][0x1c8], 0x5 ;  /* 0x000072000b0e7a11 */ /* 0x000fc600078428ff */
[----:B------:R0:W5:Y:S01]  /*0610*/  @P1 LDG.E.128 R16, [R12.64] ;  /* 0x000000060c101981 */ /* 0x000162000c1e1d00 */
[----:B------:R-:W-:-:S03]  /*0620*/  LEA.HI.X R15, R11, c[0x0][0x1cc], RZ, 0x5, P2 ;  /* 0x000073000b0f7a11 */ /* 0x000fc600010f2cff */
[----:B------:R0:W5:Y:S04]  /*0630*/  @P1 LDG.E.128 R20, [R12.64+0x10] ;  /* 0x000010060c141981 */ /* 0x000168000c1e1d00 */
[----:B------:R0:W4:Y:S04]  /*0640*/  LDG.E.128 R24, [R14.64+0x10] ;  /* 0x000010060e187981 */ /* 0x000128000c1e1d00 */
[----:B0-----:R-:W2:Y:S01]  /*0650*/  LDG.E.128 R12, [R14.64] ;  /* 0x000000060e0c7981 */ /* 0x001ea2000c1e1d00 */
[----:B------:R-:W-:-:S03]  /*0660*/  LOP3.LUT R11, R11, 0x80, RZ, 0xfc, !PT ;  /* 0x000000800b0b7812 */ /* 0x000fc600078efcff */
[----:B--2---:R0:W-:Y:S04]  /*0670*/  STL.64 [R1], R12 ;  /* 0x0000000c01007387 */ /* 0x0041e80000100a00 */
[----:B------:R0:W-:Y:S04]  /*0680*/  STL.64 [R1+0x8], R14 ;  /* 0x0000080e01007387 */ /* 0x0001e80000100a00 */
[----:B----4-:R0:W-:Y:S04]  /*0690*/  STL.64 [R1+0x10], R24 ;  /* 0x0000101801007387 */ /* 0x0101e80000100a00 */
[----:B------:R0:W-:Y:S04]  /*06a0*/  STL.64 [R1+0x18], R26 ;  /* 0x0000181a01007387 */ /* 0x0001e80000100a00 */
[----:B------:R0:W-:Y:S04]  /*06b0*/  STL.64 [R1+0x30], R28 ;  /* 0x0000301c01007387 */ /* 0x0001e80000100a00 */
[----:B------:R0:W-:Y:S04]  /*06c0*/  STL.64 [R1+0x38], R30 ;  /* 0x0000381e01007387 */ /* 0x0001e80000100a00 */
[----:B---3--:R0:W-:Y:S04]  /*06d0*/  STL.64 [R1+0x40], R32 ;  /* 0x0000402001007387 */ /* 0x0081e80000100a00 */
[----:B------:R0:W-:Y:S02]  /*06e0*/  STL.64 [R1+0x48], R34 ;  /* 0x0000482201007387 */ /* 0x0001e40000100a00 */
.L_x_23961:
[----:B------:R-:W-:Y:S05]  /*06f0*/  BSYNC B0 ;  /* 0x0000000000007941 */ /* 0x000fea0003800000 */
.L_x_23960:
        /* <DEDUP_REMOVED lines=21> */
.L_x_23963:
[----:B------:R-:W-:Y:S05]  /*0850*/  BSYNC B0 ;  /* 0x0000000000007941 */ /* 0x000fea0003800000 */
.L_x_23962:
        /* <DEDUP_REMOVED lines=21> */
.L_x_23965:
[----:B------:R-:W-:Y:S05]  /*09b0*/  BSYNC B0 ;  /* 0x0000000000007941 */ /* 0x000fea0003800000 */
.L_x_23964:
        /* <DEDUP_REMOVED lines=21> */
.L_x_23967:
[----:B------:R-:W-:Y:S05]  /*0b10*/  BSYNC B0 ;  /* 0x0000000000007941 */ /* 0x000fea0003800000 */
.L_x_23966:
        /* <DEDUP_REMOVED lines=21> */
.L_x_23969:
[----:B------:R-:W-:Y:S05]  /*0c70*/  BSYNC B0 ;  /* 0x0000000000007941 */ /* 0x000fea0003800000 */
.L_x_23968:
        /* <DEDUP_REMOVED lines=29> */
.L_x_23971:
[----:B------:R-:W-:Y:S05]  /*0e50*/  BSYNC B0 ;  /* 0x0000000000007941 */ /* 0x000fea0003800000 */
.L_x_23970:
        /* <DEDUP_REMOVED lines=29> */
.L_x_23973:
[----:B------:R-:W-:Y:S05]  /*1030*/  BSYNC B0 ;  /* 0x0000000000007941 */ /* 0x000fea0003800000 */
.L_x_23972:
        /* <DEDUP_REMOVED lines=13> */
[----:B------:R-:W-:-:S02]  /*1110*/  LOP3.LUT R12, R7, 0x3fffffe0, RZ, 0xc0, !PT ;  /* 0x3fffffe0070c7812 */ /* 0x000fc400078ec0ff */
[----:B------:R-:W-:Y:S02]  /*1120*/  SHF.L.U32 R7, R152, 0x5, RZ ;  /* 0x0000000598077819 */ /* 0x000fe400000006ff */
[----:B------:R-:W-:Y:S02]  /*1130*/  IMNMX R9, RZ, R9, !PT ;  /* 0x00000009ff097217 */ /* 0x000fe40007800200 */
[----:B------:R-:W-:Y:S02]  /*1140*/  LOP3.LUT R7, R7, 0x3e0, RZ, 0xc0, !PT ;  /* 0x000003e007077812 */ /* 0x000fe400078ec0ff */
[----:B------:R-:W-:-:S03]  /*1150*/  IMNMX R9, R9, 0x20, PT ;  /* 0x0000002009097817 */ /* 0x000fc60003800200 */
[----:B------:R-:W-:Y:S02]  /*1160*/  IMAD.IADD R7, R8, 0x1, -R7 ;  /* 0x0000000108077824 */ /* 0x000fe400078e0a07 */
[----:B------:R-:W-:Y:S02]  /*1170*/  IMAD.IADD R9, R9, 0x1, R12 ;  /* 0x0000000109097824 */ /* 0x000fe400078e020c */
[----:B------:R-:W-:Y:S01]  /*1180*/  IMAD.HI.U32 R8, R151, -0x2daee0ad, RZ ;  /* 0xd2511f5397087827 */ /* 0x000fe200078e00ff */
[----:B------:R-:W-:-:S03]  /*1190*/  IMNMX R7, RZ, R7, !PT ;  /* 0x00000007ff077217 */ /* 0x000fc60007800200 */
[----:B------:R-:W-:Y:S01]  /*11a0*/  IMAD.SHL.U32 R9, R9, 0x8, RZ ;  /* 0x0000000809097824 */ /* 0x000fe200078e00ff */
[----:B------:R-:W-:Y:S02]  /*11b0*/  IMNMX R11, R7, 0x20, PT ;  /* 0x00000020070b7817 */ /* 0x000fe40003800200 */
[----:B------:R-:W-:Y:S01]  /*11c0*/  LOP3.LUT R7, R14, UR25, R145, 0x96, !PT ;  /* 0x000000190e077c12 */ /* 0x000fe2000f8e9691 */
[----:B------:R-:W0:Y:S01]  /*11d0*/  I2F.U32 R13, R9 ;  /* 0x00000009000d7306 */ /* 0x000e220000201000 */
[----:B------:R-:W-:Y:S01]  /*11e0*/  LOP3.LUT R8, R8, UR26, R15, 0x96, !PT ;  /* 0x0000001a08087c12 */ /* 0x000fe2000f8e960f */
[----:B------:R-:W-:Y:S02]  /*11f0*/  IMAD.IADD R14, R12, 0x1, R11 ;  /* 0x000000010c0e7824 */ /* 0x000fe400078e020b */
[----:B------:R-:W-:Y:S02]  /*1200*/  IMAD.MOV.U32 R15, RZ, RZ, 0x1 ;  /* 0x00000001ff0f7424 */ /* 0x000fe400078e00ff */
[----:B------:R-:W-:-:S02]  /*1210*/  IMAD R12, R151, -0x2daee0ad, RZ ;  /* 0xd2511f53970c7824 */ /* 0x000fc400078e02ff */
[----:B------:R-:W-:Y:S01]  /*1220*/  IMAD.MOV.U32 R11, RZ, RZ, RZ ;  /* 0x000000ffff0b7224 */ /* 0x000fe200078e00ff */
[----:B0-----:R0:W1:Y:S02]  /*1230*/  MUFU.RCP R9, R13 ;  /* 0x0000000d00097308 */ /* 0x0010640000001000 */
[----:B0-----:R-:W-:Y:S01]  /*1240*/  IMAD.SHL.U32 R13, R14, 0x8, RZ ;  /* 0x000000080e0d7824 */ /* 0x001fe200078e00ff */
[----:B-1----:R0:W-:Y:S04]  /*1250*/  STL [R1+0x28], R9 ;  /* 0x0000280901007387 */ /* 0x0021e80000100800 */
[----:B------:R1:W-:Y:S04]  /*1260*/  STL.S16 [R1+0x24], R15 ;  /* 0x0000240f01007387 */ /* 0x0003e80000100600 */
[----:B------:R1:W-:Y:S01]  /*1270*/  STL [R1+0x50], R13 ;  /* 0x0000500d01007387 */ /* 0x0003e20000100800 */
[----:B0-----:R-:W-:Y:S01]  /*1280*/  LOP3.LUT R9, R10, 0x3, RZ, 0xc0, !PT ;  /* 0x000000030a097812 */ /* 0x001fe200078ec0ff */
[----:B------:R-:W-:-:S02]  /*1290*/  IMAD R10, R149, -0x326172a9, RZ ;  /* 0xcd9e8d57950a7824 */ /* 0x000fc400078e02ff */
.L_x_24521:
[----:B------:R-:W-:-:S10]  /*12a0*/  HFMA2.MMA R222, -RZ, RZ, 0, 2.384185791015625e-07 ;  /* 0x00000004ffde7435 */ /* 0x000fd400000001ff */
[----:B------:R-:W-:-:S06]  /*12b0*/  IMAD.WIDE R212, R6, R222, c[0x0][0x1d0] ;  /* 0x0000740006d47625 */ /* 0x000fcc00078e02de */
[----:B------:R0:W2:Y:S01]  /*12c0*/  LDG.E R212, [R212.64] ;  /* 0x00000006d4d47981 */ /* 0x0000a2000c1e1900 */
[----:B------:R-:W-:-:S03]  /*12d0*/  IMAD.WIDE R222, R6, R222, c[0x0][0x1d8] ;  /* 0x0000760006de7625 */ /* 0x000fc600078e02de */
[----:B------:R-:W3:Y:S01]  /*12e0*/  S2R R221, SR_TID.X ;  /* 0x0000000000dd7919 */ /* 0x000ee20000002100 */
[----:B------:R-:W-:-:S03]  /*12f0*/  IMAD R214, R6, c[0x0][0x168], RZ ;  /* 0x00005a0006d67a24 */ /* 0x000fc600078e02ff */
[----:B-----5:R4:W5:Y:S02]  /*1300*/  LDG.E R252, [R222.64] ;  /* 0x00000006defc7981 */ /* 0x020964000c1e1900 */
[----:B0-----:R-:W-:-:S04]  /*1310*/  SHF.R.S32.HI R213, RZ, 0x1f, R214 ;  /* 0x0000001fffd57819 */ /* 0x001fc800000114d6 */
[----:B------:R-:W-:Y:S02]  /*1320*/  LEA.HI R214, R213, R214, RZ, 0x3 ;  /* 0x000000d6d5d67211 */ /* 0x000fe400078f18ff */
[----:B---3--:R-:W-:Y:S01]  /*1330*/  LOP3.LUT R221, R221, 0x7f, RZ, 0xc0, !PT ;  /* 0x0000007fdddd7812 */ /* 0x008fe200078ec0ff */
[----:B------:R-:W-:Y:S03]  /*1340*/  BSSY B0, `(.L_x_23974) ;  /* 0x0000333000007945 */ /* 0x000fe60003800000 */
[----:B------:R-:W-:Y:S02]  /*1350*/  LEA.HI.SX32 R214, R214, R221, 0x1d ;  /* 0x000000ddd6d67211 */ /* 0x000fe400078feaff */
[----:B--2---:R-:W-:-:S13]  /*1360*/  ISETP.GE.AND P1, PT, R212, 0x1, PT ;  /* 0x00000001d400780c */ /* 0x004fda0003f26270 */
[----:B------:R-:W-:-:S05]  /*1370*/  @P1 IADD3 R215, R212, -0x1, RZ ;  /* 0xffffffffd4d71810 */ /* 0x000fca0007ffe0ff */
[----:B------:R-:W-:-:S05]  /*1380*/  @P1 IMAD R215, R215, c[0x0][0x168], RZ ;  /* 0x00005a00d7d71a24 */ /* 0x000fca00078e02ff */
[----:B------:R-:W-:-:S04]  /*1390*/  @P1 SHF.R.S32.HI R213, RZ, 0x1f, R215 ;  /* 0x0000001fffd51819 */ /* 0x000fc800000114d7 */
[----:B------:R-:W-:Y:S01]  /*13a0*/  @P1 LEA.HI R215, R213, R215, RZ, 0x3 ;  /* 0x000000d7d5d71211 */ /* 0x000fe200078f18ff */
[----:B------:R-:W-:-:S03]  /*13b0*/  IMAD.MOV.U32 R213, RZ, RZ, RZ ;  /* 0x000000ffffd57224 */ /* 0x000fc600078e00ff */
[----:B------:R-:W-:Y:S02]  /*13c0*/  @P1 LEA.HI.SX32 R213, R215, R221, 0x1d ;  /* 0x000000ddd7d51211 */ /* 0x000fe400078feaff */
[----:B------:R-:W-:-:S05]  /*13d0*/  SHF.R.S32.HI R215, RZ, 0x1f, R6 ;  /* 0x0000001fffd77819 */ /* 0x000fca0000011406 */
[----:B------:R4:W-:Y:S01]  /*13e0*/  STL [R1+0x20], R215 ;  /* 0x000020d701007387 */ /* 0x0009e20000100800 */
[----:B------:R-:W-:Y:S05]  /*13f0*/  @!P0 BRA `(.L_x_23975) ;  /* 0x0000327000008947 */ /* 0x000fea0003800000 */
[----:B------:R-:W-:Y:S01]  /*1400*/  ISETP.NE.U32.AND P2, PT, RZ, c[0x0][0x180], PT ;  /* 0x00006000ff007a0c */ /* 0x000fe20003f45070 */
[----:B------:R-:W-:-:S03]  /*1410*/  @P1 IMAD.MOV.U32 R156, RZ, RZ, 0x10 ;  /* 0x00000010ff9c1424 */ /* 0x000fc600078e00ff */
[----:B------:R-:W-:Y:S01]  /*1420*/  ISETP.NE.AND.EX P2, PT, RZ, c[0x0][0x184], PT, P2 ;  /* 0x00006100ff007a0c */ /* 0x000fe20003f45320 */
[----:B------:R-:W-:-:S05]  /*1430*/  @P1 IMAD.WIDE.U32 R156, R213, R156, c[0x0][0x170] ;  /* 0x00005c00d59c1625 */ /* 0x000fca00078e009c */
[----:B------:R0:W5:Y:S07]  /*1440*/  @P1 LDG.E.128 R144, [R156.64] ;  /* 0x000000069c901981 */ /* 0x00016e000c1e1d00 */
[----:B0-----:R-:W-:-:S04]  /*1450*/  @P2 IMAD.MOV.U32 R156, RZ, RZ, 0x20 ;  /* 0x00000020ff9c2424 */ /* 0x001fc800078e00ff */
        /* <DEDUP_REMOVED lines=22> */
.L_x_23979:
[----:B-1----:R-:W-:Y:S02]  /*15c0*/  IMAD.MOV.U32 R13, RZ, RZ, R10 ;  /* 0x000000ffff0d7224 */ /* 0x002fe400078e000a */
.L_x_23980:
[----:B------:R-:W-:Y:S05]  /*15d0*/  BSYNC B2 ;  /* 0x0000000000027941 */ /* 0x000fea0003800000 */
.L_x_23978:
        /* <DEDUP_REMOVED lines=16> */
.L_x_23984:
[----:B------:R-:W-:Y:S05]  /*16e0*/  BSYNC B3 ;  /* 0x0000000000037941 */ /* 0x000fea0003800000 */
.L_x_23983:
        /* <DEDUP_REMOVED lines=44> */
.L_x_23982:
[----:B------:R-:W-:Y:S05]  /*19b0*/  BSYNC B2 ;  /* 0x0000000000027941 */ /* 0x000fea0003800000 */
.L_x_23981:
[----:B------:R-:W2:Y:S01]  /*19c0*/  LDL R156, [R1] ;  /* 0x00000000019c7983 */ /* 0x000ea20000100800 */
[----:B------:R0:W1:Y:S02]  /*19d0*/  I2F.U32 R9, R13 ;  /* 0x0000000d00097306 */ /* 0x0000640000201000 */
[----:B0-----:R-:W-:-:S04]  /*19e0*/  IMAD.MOV.U32 R13, RZ, RZ, 0x2f800000 ;  /* 0x2f800000ff0d7424 */ /* 0x001fc800078e00ff */
[----:B-1----:R-:W-:-:S05]  /*19f0*/  FFMA.FTZ R9, R9, R13, 1.1641532182693481445e-10 ;  /* 0x2f00000009097423 */ /* 0x002fca000001000d */
[----:B------:R-:W-:Y:S02]  /*1a00*/  FSETP.GTU.FTZ.AND P4, PT, R9, c[0x0][0x1e4], PT ;  /* 0x0000790009007a0b */ /* 0x000fe40003f9c000 */
[----:B-----5:R-:W-:-:S05]  /*1a10*/  PRMT R9, RZ, 0x5410, R144 ;  /* 0x00005410ff097816 */ /* 0x020fca0000000090 */
[----:B------:R-:W-:-:S04]  /*1a20*/  FMUL.FTZ R9, R9, c[0x0][0x1ec] ;  /* 0x00007b0009097a20 */ /* 0x000fc80000410000 */
[----:B------:R-:W-:-:S05]  /*1a30*/  FMUL.FTZ R9, R9, c[0x0][0x1e8] ;  /* 0x00007a0009097a20 */ /* 0x000fca0000410000 */
[----:B------:R-:W-:Y:S02]  /*1a40*/  FSEL R13, R9, RZ, !P4 ;  /* 0x000000ff090d7208 */ /* 0x000fe40006000000 */
[----:B------:R-:W-:-:S03]  /*1a50*/  SEL R9, RZ, 0x1, P4 ;  /* 0x00000001ff097807 */ /* 0x000fc60002000000 */
[----:B--2---:R-:W-:Y:S01]  /*1a60*/  FMUL.FTZ R156, R156, R13 ;  /* 0x0000000d9c9c7220 */ /* 0x004fe20000410000 */
[----:B------:R-:W-:-:S03]  /*1a70*/  PRMT R13, R9, 0x7610, R13 ;  /* 0x00007610090d7816 */ /* 0x000fc6000000000d */
[----:B------:R-:W-:Y:S02]  /*1a80*/  @P2 FADD.FTZ R156, R148, R156 ;  /* 0x0000009c949c2221 */ /* 0x000fe40000010000 */
.L_x_23977:
[----:B------:R-:W-:Y:S05]  /*1a90*/  BSYNC B1 ;  /* 0x0000000000017941 */ /* 0x000fea0003800000 */
.L_x_23976:
        /* <DEDUP_REMOVED lines=18> */
.L_x_23988:
[----:B------:R-:W-:Y:S02]  /*1bc0*/  IMAD.MOV.U32 R9, RZ, RZ, R10 ;  /* 0x000000ffff097224 */ /* 0x000fe400078e000a */
.L_x_23989:
[----:B------:R-:W-:Y:S05]  /*1bd0*/  BSYNC B2 ;  /* 0x0000000000027941 */ /* 0x000fea0003800000 */
.L_x_23987:
        /* <DEDUP_REMOVED lines=16> */
.L_x_23993:
[----:B------:R-:W-:Y:S05]  /*1ce0*/  BSYNC B3 ;  /* 0x0000000000037941 */ /* 0x000fea0003800000 */
.L_x_23992:
        /* <DEDUP_REMOVED lines=44> */
.L_x_23991:
[----:B------:R-:W-:Y:S05]  /*1fb0*/  BSYNC B2 ;  /* 0x0000000000027941 */ /* 0x000fea0003800000 */
.L_x_23990:
        /* <DEDUP_REMOVED lines=13> */
.L_x_23986:
[----:B------:R-:W-:Y:S05]  /*2090*/  BSYNC B1 ;  /* 0x0000000000017941 */ /* 0x000fea0003800000 */
.L_x_23985:
        /* <DEDUP_REMOVED lines=18> */
.L_x_23997:
[----:B------:R-:W-:Y:S02]  /*21c0*/  IMAD.MOV.U32 R9, RZ, RZ, R10 ;  /* 0x000000ffff097224 */ /* 0x000fe400078e000a */
.L_x_23998:
[----:B------:R-:W-:Y:S05]  /*21d0*/  BSYNC B2 ;  /* 0x0000000000027941 */ /* 0x000fea0003800000 */
.L_x_23996:
        /* <DEDUP_REMOVED lines=16> */
.L_x_24002:
[----:B------:R-:W-:Y:S05]  /*22e0*/  BSYNC B3 ;  /* 0x0000000000037941 */ /* 0x000fea0003800000 */
.L_x_24001:
        /* <DEDUP_REMOVED lines=44> */
.L_x_24000:
[----:B------:R-:W-:Y:S05]  /*25b0*/  BSYNC B2 ;  /* 0x0000000000027941 */ /* 0x000fea0003800000 */
.L_x_23999:
[----:B------:R-:W2:Y:S01]  /*25c0*/  LDL R158, [R1+0x8] ;  /* 0x00000800019e7983 */ /* 0x000ea20000100800 */
[----:B------:R-:W0:Y:S01]  /*25d0*/  I2F.U32 R9, R9 ;  /* 0x0000000900097306 */ /* 0x000e220000201000 */
[----:B-1----:R-:W-:-:S04]  /*25e0*/  IMAD.MOV.U32 R15, RZ, RZ, 0x2f800000 ;  /* 0x2f800000ff0f7424 */ /* 0x002fc800078e00ff */
        /* <DEDUP_REMOVED lines=10> */
.L_x_23995:
[----:B------:R-:W-:Y:S05]  /*2690*/  BSYNC B1 ;  /* 0x0000000000017941 */ /* 0x000fea0003800000 */
.L_x_23994:
        /* <DEDUP_REMOVED lines=18> */
.L_x_24006:
[----:B------:R-:W-:Y:S02]  /*27c0*/  IMAD.MOV.U32 R9, RZ, RZ, R10 ;  /* 0x000000ffff097224 */ /* 0x000fe400078e000a */
.L_x_24007:
[----:B------:R-:W-:Y:S05]  /*27d0*/  BSYNC B2 ;  /* 0x0000000000027941 */ /* 0x000fea0003800000 */
.L_x_24005:
        /* <DEDUP_REMOVED lines=16> */
.L_x_24011:
[----:B------:R-:W-:Y:S05]  /*28e0*/  BSYNC B3 ;  /* 0x0000000000037941 */ /* 0x000fea0003800000 */
.L_x_24010:
        /* <DEDUP_REMOVED lines=8> */
[----:B----4-:R-:W-:Y:S01]  /*2970*/  IMAD.WIDE.U32 R222, R7, -0x2daee0ad, RZ ;  /* 0xd2511f5307de7825 */ /* 0x010fe200078e00ff */
        /* <DEDUP_REMOVED lines=35> */
.L_x_24009:
[----:B------:R-:W-:Y:S05]  /*2bb0*/  BSYNC B2 ;  /* 0x0000000000027941 */ /* 0x000fea0003800000 */
.L_x_24008:
        /* <DEDUP_REMOVED lines=9> */
[----:B------:R-:W-:-:S04]  /*2c50*/  SEL R9, RZ, 0x1, P4 ;  /* 0x00000001ff097807 */ /* 0x000fc80002000000 */
[----:B------:R-:W-:Y:S01]  /*2c60*/  PRMT R216, R9, 0x7610, R216 ;  /* 0x0000761009d87816 */ /* 0x000fe200000000d8 */
[----:B--2---:R-:W-:-:S04]  /*2c70*/  FMUL.FTZ R159, R160, R159 ;  /* 0x0000009fa09f7220 */ /* 0x004fc80000410000 */
[----:B------:R-:W-:Y:S02]  /*2c80*/  @P2 FADD.FTZ R159, R151, R159 ;  /* 0x0000009f979f2221 */ /* 0x000fe40000010000 */
.L_x_24004:
[----:B------:R-:W-:Y:S05]  /*2c90*/  BSYNC B1 ;  /* 0x0000000000017941 */ /* 0x000fea0003800000 */
.L_x_24003:
        /* <DEDUP_REMOVED lines=18> */
.L_x_24015:
[----:B------:R-:W-:Y:S02]  /*2dc0*/  IMAD.MOV.U32 R9, RZ, RZ, R10 ;  /* 0x000000ffff097224 */ /* 0x000fe400078e000a */
.L_x_24016:
[----:B------:R-:W-:Y:S05]  /*2dd0*/  BSYNC B2 ;  /* 0x0000000000027941 */ /* 0x000fea0003800000 */
.L_x_24014:
        /* <DEDUP_REMOVED lines=16> */
.L_x_24020:
[----:B------:R-:W-:Y:S05]  /*2ee0*/  BSYNC B3 ;  /* 0x0000000000037941 */ /* 0x000fea0003800000 */
.L_x_24019:
        /* <DEDUP_REMOVED lines=44> */
.L_x_24018:
[----:B------:R-:W-:Y:S05]  /*31b0*/  BSYNC B2 ;  /* 0x0000000000027941 */ /* 0x000fea0003800000 */
.L_x_24017:
[----:B------:R-:W2:Y:S01]  /*31c0*/  LDL R161, [R1+0x10] ;  /* 0x0000100001a17983 */ /* 0x000ea20000100800 */
[----:B------:R-:W0:Y:S01]  /*31d0*/  I2F.U32 R9, R9 ;  /* 0x0000000900097306 */ /* 0x000e220000201000 */
[----:B------:R-:W-:-:S04]  /*31e0*/  IMAD.MOV.U32 R160, RZ, RZ, 0x2f800000 ;  /* 0x2f800000ffa07424 */ /* 0x000fc800078e00ff */
[----:B0-----:R-:W-:-:S05]  /*31f0*/  FFMA.FTZ R9, R9, R160, 1.1641532182693481445e-10 ;  /* 0x2f00000009097423 */ /* 0x001fca00000100a0 */
[----:B------:R-:W-:Y:S02]  /*3200*/  FSETP.GTU.FTZ.AND P4, PT, R9, c[0x0][0x1e4], PT ;  /* 0x0000790009007a0b */ /* 0x000fe40003f9c000 */
[----:B------:R-:W-:-:S05]  /*3210*/  PRMT R9, RZ, 0x5410, R146 ;  /* 0x00005410ff097816 */ /* 0x000fca0000000092 */
[----:B------:R-:W-:-:S04]  /*3220*/  FMUL.FTZ R9, R9, c[0x0][0x1ec] ;  /* 0x00007b0009097a20 */ /* 0x000fc80000410000 */
[----:B------:R-:W-:-:S05]  /*3230*/  FMUL.FTZ R9, R9, c[0x0][0x1e8] ;  /* 0x00007a0009097a20 */ /* 0x000fca0000410000 */
[----:B------:R-:W-:Y:S02]  /*3240*/  FSEL R160, R9, RZ, !P4 ;  /* 0x000000ff09a07208 */ /* 0x000fe40006000000 */
[----:B------:R-:W-:-:S04]  /*3250*/  SEL R9, RZ, 0x1, P4 ;  /* 0x00000001ff097807 */ /* 0x000fc80002000000 */
[----:B------:R-:W-:Y:S01]  /*3260*/  PRMT R217, R9, 0x7610, R217 ;  /* 0x0000761009d97816 */ /* 0x000fe200000000d9 */
[----:B--2---:R-:W-:-:S04]  /*3270*/  FMUL.FTZ R160, R161, R160 ;  /* 0x000000a0a1a07220 */ /* 0x004fc80000410000 */
[----:B------:R-:W-:Y:S02]  /*3280*/  @P2 FADD.FTZ R160, R152, R160 ;  /* 0x000000a098a02221 */ /* 0x000fe40000010000 */
.L_x_24013:
[----:B------:R-:W-:Y:S05]  /*3290*/  BSYNC B1 ;  /* 0x0000000000017941 */ /* 0x000fea0003800000 */
.L_x_24012:
        /* <DEDUP_REMOVED lines=18> */
.L_x_24024:
[----:B------:R-:W-:Y:S02]  /*33c0*/  IMAD.MOV.U32 R9, RZ, RZ, R10 ;  /* 0x000000ffff097224 */ /* 0x000fe400078e000a */
.L_x_24025:
[----:B------:R-:W-:Y:S05]  /*33d0*/  BSYNC B2 ;  /* 0x0000000000027941 */ /* 0x000fea0003800000 */
.L_x_24023:
        /* <DEDUP_REMOVED lines=16> */
.L_x_24029:
[----:B------:R-:W-:Y:S05]  /*34e0*/  BSYNC B3 ;  /* 0x0000000000037941 */ /* 0x000fea0003800000 */
.L_x_24028:
[----:B------:R-:W-:Y:S01]  /*34f0*/  LOP3.LUT R8, R7, UR5, R11, 0x96, !PT ;  /* 0x0000000507087c12 */ /* 0x000fe2000f8e960b */
[----:B------:R-:W-:-:S04]  /*3500*/  IMAD.HI.U32 R10, R0, -0x326172a9, RZ ;  /* 0xcd9e8d57000a7827 */ /* 0x000fc800078e00ff */
[----:B------:R-:W-:Y:S01]  /*3510*/  IMAD R7, R0, -0x326172a9, RZ ;  /* 0xcd9e8d5700077824 */ /* 0x000fe200078e02ff */
[----:B------:R-:W-:Y:S01]  /*3520*/  LOP3.LUT R10, R10, UR4, R3, 0x96, !PT ;  /* 0x000000040a0a7c12 */ /* 0x000fe2000f8e9603 */
[----:B------:R-:W-:-:S04]  /*3530*/  IMAD.WIDE.U32 R162, R8, -0x326172a9, RZ ;  /* 0xcd9e8d5708a27825 */ /* 0x000fc800078e00ff */
[----:B------:R-:W-:Y:S01]  /*3540*/  IMAD R8, R2, -0x2daee0ad, RZ ;  /* 0xd2511f5302087824 */ /* 0x000fe200078e02ff */
[----:B------:R-:W-:Y:S01]  /*3550*/  LOP3.LUT R7, R163, UR9, R7, 0x96, !PT ;  /* 0x00000009a3077c12 */ /* 0x000fe2000f8e9607 */
[----:B----4-:R-:W-:-:S04]  /*3560*/  IMAD.WIDE.U32 R222, R10, -0x2daee0ad, RZ ;  /* 0xd2511f530ade7825 */ /* 0x010fc800078e00ff */
        /* <DEDUP_REMOVED lines=36> */
.L_x_24027:
[----:B------:R-:W-:Y:S05]  /*37b0*/  BSYNC B2 ;  /* 0x0000000000027941 */ /* 0x000fea0003800000 */
.L_x_24026:
        /* <DEDUP_REMOVED lines=13> */
.L_x_24022:
[----:B------:R-:W-:Y:S05]  /*3890*/  BSYNC B1 ;  /* 0x0000000000017941 */ /* 0x000fea0003800000 */
.L_x_24021:
[----:B------:R-:W-:Y:S01]  /*38a0*/  @!P3 ISETP.NE.U32.AND P4, PT, RZ, c[0x0][0x180], PT ;  /* 0x00006000ff00ba0c */ /* 0x000fe20003f85070 */
[----:B------:R-:W-:Y:S01]  /*38b0*/  BSSY B1, `(.L_x_24030) ;  /* 0x000005e000017945 */ /* 0x000fe20003800000 */
[----:B----4-:R-:W-:Y:S02]  /*38c0*/  @!P3 IMAD.MOV.U32 R215, RZ, RZ, R163 ;  /* 0x000000ffffd7b224 */ /* 0x010fe400078e00a3 */
        /* <DEDUP_REMOVED lines=15> */
.L_x_24033:
[----:B------:R-:W-:Y:S02]  /*39c0*/  IMAD.MOV.U32 R9, RZ, RZ, R10 ;  /* 0x000000ffff097224 */ /* 0x000fe400078e000a */
.L_x_24034:
[----:B------:R-:W-:Y:S05]  /*39d0*/  BSYNC B2 ;  /* 0x0000000000027941 */ /* 0x000fea0003800000 */
.L_x_24032:
        /* <DEDUP_REMOVED lines=16> */
.L_x_24038:
[----:B------:R-:W-:Y:S05]  /*3ae0*/  BSYNC B3 ;  /* 0x0000000000037941 */ /* 0x000fea0003800000 */
.L_x_24037:
        /* <DEDUP_REMOVED lines=44> */
.L_x_24036:
[----:B------:R-:W-:Y:S05]  /*3db0*/  BSYNC B2 ;  /* 0x0000000000027941 */ /* 0x000fea0003800000 */
.L_x_24035:
        /* <DEDUP_REMOVED lines=13> */
.L_x_24031:
[----:B------:R-:W-:Y:S05]  /*3e90*/  BSYNC B1 ;  /* 0x0000000000017941 */ /* 0x000fea0003800000 */
.L_x_24030:
        /* <DEDUP_REMOVED lines=18> */
.L_x_24042:
[----:B------:R-:W-:Y:S02]  /*3fc0*/  IMAD.MOV.U32 R163, RZ, RZ, R10 ;  /* 0x000000ffffa37224 */ /* 0x000fe400078e000a */
.L_x_24043:
[----:B------:R-:W-:Y:S05]  /*3fd0*/  BSYNC B2 ;  /* 0x0000000000027941 */ /* 0x000fea0003800000 */
.L_x_24041:
        /* <DEDUP_REMOVED lines=16> */
.L_x_24047:
[----:B------:R-:W-:Y:S05]  /*40e0*/  BSYNC B3 ;  /* 0x0000000000037941 */ /* 0x000fea0003800000 */
.L_x_24046:
        /* <DEDUP_REMOVED lines=44> */
.L_x_24045:
[----:B------:R-:W-:Y:S05]  /*43b0*/  BSYNC B2 ;  /* 0x0000000000027941 */ /* 0x000fea0003800000 */
.L_x_24044:
[----:B------:R-:W2:Y:S01]  /*43c0*/  LDL R221, [R1+0x1c] ;  /* 0x00001c0001dd7983 */ /* 0x000ea20000100800 */
[----:B------:R-:W0:Y:S01]  /*43d0*/  I2F.U32 R163, R163 ;  /* 0x000000a300a37306 */ /* 0x000e220000201000 */
[----:B------:R-:W-:-:S04]  /*43e0*/  IMAD.MOV.U32 R215, RZ, RZ, 0x2f800000 ;  /* 0x2f800000ffd77424 */ /* 0x000fc800078e00ff */
[----:B0-----:R-:W-:-:S05]  /*43f0*/  FFMA.FTZ R163, R163, R215, 1.1641532182693481445e-10 ;  /* 0x2f000000a3a37423 */ /* 0x001fca00000100d7 */
[----:B------:R-:W-:Y:S02]  /*4400*/  FSETP.GTU.FTZ.AND P3, PT, R163, c[0x0][0x1e4], PT ;  /* 0x00007900a3007a0b */ /* 0x000fe40003f7c000 */
[----:B------:R-:W-:Y:S02]  /*4410*/  PRMT R163, RZ, 0x7610, R147 ;  /* 0x00007610ffa37816 */ /* 0x000fe40000000093 */
[----:B------:R-:W-:-:S03]  /*4420*/  SEL R215, RZ, 0x1, P3 ;  /* 0x00000001ffd77807 */ /* 0x000fc60001800000 */
[----:B------:R-:W-:Y:S01]  /*4430*/  FMUL.FTZ R163, R163, c[0x0][0x1ec] ;  /* 0x00007b00a3a37a20 */ /* 0x000fe20000410000 */
[----:B------:R-:W-:-:S03]  /*4440*/  PRMT R220, R215, 0x7610, R220 ;  /* 0x00007610d7dc7816 */ /* 0x000fc600000000dc */
[----:B------:R-:W-:-:S05]  /*4450*/  FMUL.FTZ R163, R163, c[0x0][0x1e8] ;  /* 0x00007a00a3a37a20 */ /* 0x000fca0000410000 */
[----:B------:R-:W-:-:S05]  /*4460*/  FSEL R163, R163, RZ, !P3 ;  /* 0x000000ffa3a37208 */ /* 0x000fca0005800000 */
[----:B--2---:R-:W-:-:S04]  /*4470*/  FMUL.FTZ R163, R221, R163 ;  /* 0x000000a3dda37220 */ /* 0x004fc80000410000 */
[----:B------:R-:W-:Y:S02]  /*4480*/  @P2 FADD.FTZ R163, R155, R163 ;  /* 0x000000a39ba32221 */ /* 0x000fe40000010000 */
.L_x_24040:
[----:B------:R-:W-:Y:S05]  /*4490*/  BSYNC B1 ;  /* 0x0000000000017941 */ /* 0x000fea0003800000 */
.L_x_24039:
[----:B------:R-:W-:Y:S01]  /*44a0*/  IMAD.MOV.U32 R222, RZ, RZ, 0x20 ;  /* 0x00000020ffde7424 */ /* 0x000fe200078e00ff */
[----:B------:R-:W-:Y:S03]  /*44b0*/  BSSY B1, `(.L_x_24048) ;  /* 0x0000019000017945 */ /* 0x000fe60003800000 */
[----:B------:R-:W-:-:S05]  /*44c0*/  IMAD.WIDE.U32 R222, R214, R222, c[0x0][0x188] ;  /* 0x00006200d6de7625 */ /* 0x000fca00078e00de */
[----:B------:R0:W-:Y:S04]  /*44d0*/  STG.E.128 [R222.64], R156 ;  /* 0x0000009cde007986 */ /* 0x0001e8000c101d06 */
[----:B------:R0:W-:Y:S01]  /*44e0*/  STG.E.128 [R222.64+0x10], R160 ;  /* 0x000010a0de007986 */ /* 0x0001e2000c101d06 */
[----:B------:R-:W-:Y:S05]  /*44f0*/  @!P1 BRA `(.L_x_24049) ;  /* 0x0000014000009947 */ /* 0x000fea0003800000 */
[----:B------:R-:W-:Y:S01]  /*4500*/  IMAD.U32 R215, R219, 0x10000, RZ ;  /* 0x00010000dbd77824 */ /* 0x000fe200078e00ff */
[----:B------:R-:W-:Y:S02]  /*4510*/  LOP3.LUT R221, R220, 0xffff, RZ, 0xc0, !PT ;  /* 0x0000ffffdcdd7812 */ /* 0x000fe400078ec0ff */
[----:B0-----:R-:W-:Y:S02]  /*4520*/  LOP3.LUT R222, R216, 0xff, RZ, 0xc0, !PT ;  /* 0x000000ffd8de7812 */ /* 0x001fe400078ec0ff */
[----:B------:R-:W-:-:S02]  /*4530*/  LOP3.LUT R215, R215, 0xff0000, RZ, 0xc0, !PT ;  /* 0x00ff0000d7d77812 */ /* 0x000fc400078ec0ff */
[----:B------:R-:W-:Y:S01]  /*4540*/  LOP3.LUT R224, R15, 0xff, RZ, 0xc0, !PT ;  /* 0x000000ff0fe07812 */ /* 0x000fe200078ec0ff */
[----:B------:R-:W-:Y:S01]  /*4550*/  IMAD.WIDE.U32 R222, R222, 0x1000000, RZ ;  /* 0x01000000dede7825 */ /* 0x000fe200078e00ff */
[----:B------:R-:W-:Y:S02]  /*4560*/  PRMT R215, R215, 0x4210, R221 ;  /* 0x00004210d7d77816 */ /* 0x000fe400000000dd */
[----:B------:R-:W-:Y:S01]  /*4570*/  PRMT R221, R218, 0x7104, RZ ;  /* 0x00007104dadd7816 */ /* 0x000fe200000000ff */
[----:B------:R-:W-:-:S03]  /*4580*/  IMAD.WIDE.U32 R224, R224, 0x10000, RZ ;  /* 0x00010000e0e07825 */ /* 0x000fc600078e00ff */
[----:B------:R-:W-:Y:S02]  /*4590*/  LOP3.LUT R215, R215, 0xff00, R221, 0xf8, !PT ;  /* 0x0000ff00d7d77812 */ /* 0x000fe400078ef8dd */
[----:B------:R-:W-:Y:S02]  /*45a0*/  LOP3.LUT R221, R14, 0xff, RZ, 0xc0, !PT ;  /* 0x000000ff0edd7812 */ /* 0x000fe400078ec0ff */
[----:B------:R-:W-:-:S03]  /*45b0*/  LOP3.LUT R215, R215, 0xff, R217, 0xf8, !PT ;  /* 0x000000ffd7d77812 */ /* 0x000fc600078ef8d9 */
[----:B------:R-:W-:Y:S01]  /*45c0*/  IMAD.WIDE.U32 R226, R221, 0x100, RZ ;  /* 0x00000100dde27825 */ /* 0x000fe200078e00ff */
[----:B------:R-:W-:-:S04]  /*45d0*/  LOP3.LUT R215, R225, R215, R223, 0xfe, !PT ;  /* 0x000000d7e1d77212 */ /* 0x000fc800078efedf */
[----:B------:R-:W-:Y:S01]  /*45e0*/  LOP3.LUT R222, R226, R222, R224, 0xfe, !PT ;  /* 0x000000dee2de7212 */ /* 0x000fe200078efee0 */
[----:B------:R-:W-:Y:S01]  /*45f0*/  HFMA2.MMA R224, -RZ, RZ, 0, 4.76837158203125e-07 ;  /* 0x00000008ffe07435 */ /* 0x000fe200000001ff */
[----:B------:R-:W-:Y:S02]  /*4600*/  LOP3.LUT R223, R215, R227, RZ, 0xfc, !PT ;  /* 0x000000e3d7df7212 */ /* 0x000fe400078efcff */
[----:B------:R-:W-:-:S07]  /*4610*/  LOP3.LUT R222, R222, 0xff, R13, 0xf8, !PT ;  /* 0x000000ffdede7812 */ /* 0x000fce00078ef80d */
[----:B------:R-:W-:-:S05]  /*4620*/  IMAD.WIDE.U32 R224, R213, R224, c[0x0][0x190] ;  /* 0x00006400d5e07625 */ /* 0x000fca00078e00e0 */
[----:B------:R0:W-:Y:S02]  /*4630*/  STG.E.64 [R224.64], R222 ;  /* 0x000000dee0007986 */ /* 0x0001e4000c101b06 */
.L_x_24049:
[----:B------:R-:W-:Y:S05]  /*4640*/  BSYNC B1 ;  /* 0x0000000000017941 */ /* 0x000fea0003800000 */
.L_x_24048:
[----:B------:R-:W-:Y:S02]  /*4650*/  IADD3 R214, R214, 0x80, RZ ;  /* 0x00000080d6d67810 */ /* 0x000fe40007ffe0ff */
[----:B------:R-:W-:Y:S02]  /*4660*/  IADD3 R213, R213, 0x80, RZ ;  /* 0x00000080d5d57810 */ /* 0x000fe40007ffe0ff */
.L_x_23975:
[----:B------:R-:W-:Y:S05]  /*4670*/  BSYNC B0 ;  /* 0x0000000000007941 */ /* 0x000fea0003800000 */
.L_x_23974:
        /* <DEDUP_REMOVED lines=8> */
[----:B--2---:R-:W-:-:S04]  /*4700*/  @P2 IMAD.MOV.U32 R164, RZ, RZ, 0x20 ;  /* 0x00000020ffa42424 */ /* 0x004fc800078e00ff */
        /* <DEDUP_REMOVED lines=22> */
.L_x_24055:
[----:B-1----:R-:W-:Y:S02]  /*4870*/  IMAD.MOV.U32 R13, RZ, RZ, R10 ;  /* 0x000000ffff0d7224 */ /* 0x002fe400078e000a */
.L_x_24056:
[----:B------:R-:W-:Y:S05]  /*4880*/  BSYNC B2 ;  /* 0x0000000000027941 */ /* 0x000fea0003800000 */
.L_x_24054:
        /* <DEDUP_REMOVED lines=16> */
.L_x_24060:
[----:B------:R-:W-:Y:S05]  /*4990*/  BSYNC B3 ;  /* 0x0000000000037941 */ /* 0x000fea0003800000 */
.L_x_24059:
        /* <DEDUP_REMOVED lines=44> */
.L_x_24058:
[----:B------:R-:W-:Y:S05]  /*4c60*/  BSYNC B2 ;  /* 0x0000000000027941 */ /* 0x000fea0003800000 */
.L_x_24057:
[----:B------:R1:W2:Y:S02]  /*4c70*/  I2F.U32 R9, R13 ;  /* 0x0000000d00097306 */ /* 0x0002a40000201000 */
[----:B-1----:R-:W-:-:S04]  /*4c80*/  IMAD.MOV.U32 R13, RZ, RZ, 0x2f800000 ;  /* 0x2f800000ff0d7424 */ /* 0x002fc800078e00ff */
[----:B--2---:R-:W-:-:S05]  /*4c90*/  FFMA.FTZ R9, R9, R13, 1.1641532182693481445e-10 ;  /* 0x2f00000009097423 */ /* 0x004fca000001000d */
[----:B------:R-:W-:Y:S02]  /*4ca0*/  FSETP.GTU.FTZ.AND P4, PT, R9, c[0x0][0x1e4], PT ;  /* 0x0000790009007a0b */ /* 0x000fe40003f9c000 */
[----:B-----5:R-:W-:-:S05]  /*4cb0*/  PRMT R9, RZ, 0x5410, R144 ;  /* 0x00005410ff097816 */ /* 0x020fca0000000090 */
[----:B------:R-:W-:-:S04]  /*4cc0*/  FMUL.FTZ R9, R9, c[0x0][0x1ec] ;  /* 0x00007b0009097a20 */ /* 0x000fc80000410000 */
[----:B------:R-:W-:-:S05]  /*4cd0*/  FMUL.FTZ R9, R9, c[0x0][0x1e8] ;  /* 0x00007a0009097a20 */ /* 0x000fca0000410000 */
[----:B------:R-:W-:Y:S02]  /*4ce0*/  FSEL R13, R9, RZ, !P4 ;  /* 0x000000ff090d7208 */ /* 0x000fe40006000000 */
[----:B------:R-:W-:-:S03]  /*4cf0*/  SEL R9, RZ, 0x1, P4 ;  /* 0x00000001ff097807 */ /* 0x000fc60002000000 */
[----:B------:R-:W-:Y:S01]  /*4d00*/  FMUL.FTZ R164, R244, R13 ;  /* 0x0000000df4a47220 */ /* 0x000fe20000410000 */
[----:B------:R-:W-:-:S03]  /*4d10*/  PRMT R13, R9, 0x7610, R13 ;  /* 0x00007610090d7816 */ /* 0x000fc6000000000d */
[----:B------:R-:W-:Y:S02]  /*4d20*/  @P2 FADD.FTZ R164, R148, R164 ;  /* 0x000000a494a42221 */ /* 0x000fe40000010000 */
.L_x_24053:
[----:B------:R-:W-:Y:S05]  /*4d30*/  BSYNC B1 ;  /* 0x0000000000017941 */ /* 0x000fea0003800000 */
.L_x_24052:
        /* <DEDUP_REMOVED lines=18> */
.L_x_24064:
[----:B------:R-:W-:Y:S02]  /*4e60*/  IMAD.MOV.U32 R9, RZ, RZ, R10 ;  /* 0x000000ffff097224 */ /* 0x000fe400078e000a */
.L_x_24065:
[----:B------:R-:W-:Y:S05]  /*4e70*/  BSYNC B2 ;  /* 0x0000000000027941 */ /* 0x000fea0003800000 */
.L_x_24063:
        /* <DEDUP_REMOVED lines=16> */
.L_x_24069:
[----:B------:R-:W-:Y:S05]  /*4f80*/  BSYNC B3 ;  /* 0x0000000000037941 */ /* 0x000fea0003800000 */
.L_x_24068:
        /* <DEDUP_REMOVED lines=44> */
.L_x_24067:
[----:B------:R-:W-:Y:S05]  /*5250*/  BSYNC B2 ;  /* 0x0000000000027941 */ /* 0x000fea0003800000 */
.L_x_24066:
[----:B------:R-:W2:Y:S01]  /*5260*/  I2F.U32 R9, R9 ;  /* 0x0000000900097306 */ /* 0x000ea20000201000 */
[----:B------:R-:W-:-:S04]  /*5270*/  IMAD.MOV.U32 R14, RZ, RZ, 0x2f800000 ;  /* 0x2f800000ff0e7424 */ /* 0x000fc800078e00ff */
        /* <DEDUP_REMOVED lines=10> */
.L_x_24062:
[----:B------:R-:W-:Y:S05]  /*5320*/  BSYNC B1 ;  /* 0x0000000000017941 */ /* 0x000fea0003800000 */
.L_x_24061:
        /* <DEDUP_REMOVED lines=18> */
.L_x_24073:
[----:B------:R-:W-:Y:S02]  /*5450*/  IMAD.MOV.U32 R9, RZ, RZ, R10 ;  /* 0x000000ffff097224 */ /* 0x000fe400078e000a */
.L_x_24074:
[----:B------:R-:W-:Y:S05]  /*5460*/  BSYNC B2 ;  /* 0x0000000000027941 */ /* 0x000fea0003800000 */
.L_x_24072:
        /* <DEDUP_REMOVED lines=16> */
.L_x_24078:
[----:B------:R-:W-:Y:S05]  /*5570*/  BSYNC B3 ;  /* 0x0000000000037941 */ /* 0x000fea0003800000 */
.L_x_24077:
        /* <DEDUP_REMOVED lines=44> */
.L_x_24076:
[----:B------:R-:W-:Y:S05]  /*5840*/  BSYNC B2 ;  /* 0x0000000000027941 */ /* 0x000fea0003800000 */
.L_x_24075:
[----:B------:R-:W2:Y:S01]  /*5850*/  I2F.U32 R9, R9 ;  /* 0x0000000900097306 */ /* 0x000ea20000201000 */
        /* <DEDUP_REMOVED lines=11> */
.L_x_24071:
[----:B------:R-:W-:Y:S05]  /*5910*/  BSYNC B1 ;  /* 0x0000000000017941 */ /* 0x000fea0003800000 */
.L_x_24070:
        /* <DEDUP_REMOVED lines=18> */
.L_x_24082:
[----:B------:R-:W-:Y:S02]  /*5a40*/  IMAD.MOV.U32 R9, RZ, RZ, R10 ;  /* 0x000000ffff097224 */ /* 0x000fe400078e000a */
.L_x_24083:
[----:B------:R-:W-:Y:S05]  /*5a50*/  BSYNC B2 ;  /* 0x0000000000027941 */ /* 0x000fea0003800000 */
.L_x_24081:
        /* <DEDUP_REMOVED lines=16> */
.L_x_24087:
[----:B------:R-:W-:Y:S05]  /*5b60*/  BSYNC B3 ;  /* 0x0000000000037941 */ /* 0x000fea0003800000 */
.L_x_24086:
        /* <DEDUP_REMOVED lines=8> */
[----:B0---4-:R-:W-:Y:S01]  /*5bf0*/  IMAD.WIDE.U32 R222, R7, -0x2daee0ad, RZ ;  /* 0xd2511f5307de7825 */ /* 0x011fe200078e00ff */
        /* <DEDUP_REMOVED lines=35> */
.L_x_24085:
[----:B------:R-:W-:Y:S05]  /*5e30*/  BSYNC B2 ;  /* 0x0000000000027941 */ /* 0x000fea0003800000 */
.L_x_24084:
        /* <DEDUP_REMOVED lines=12> */
.L_x_24080:
[----:B------:R-:W-:Y:S05]  /*5f00*/  BSYNC B1 ;  /* 0x0000000000017941 */ /* 0x000fea0003800000 */
.L_x_24079:
        /* <DEDUP_REMOVED lines=18> */
.L_x_24091:
[----:B------:R-:W-:Y:S02]  /*6030*/  IMAD.MOV.U32 R9, RZ, RZ, R10 ;  /* 0x000000ffff097224 */ /* 0x000fe400078e000a */
.L_x_24092:
[----:B------:R-:W-:Y:S05]  /*6040*/  BSYNC B2 ;  /* 0x0000000000027941 */ /* 0x000fea0003800000 */
.L_x_24090:
        /* <DEDUP_REMOVED lines=16> */
.L_x_24096:
[----:B------:R-:W-:Y:S05]  /*6150*/  BSYNC B3 ;  /* 0x0000000000037941 */ /* 0x000fea0003800000 */
.L_x_24095:
        /* <DEDUP_REMOVED lines=44> */
.L_x_24094:
[----:B------:R-:W-:Y:S05]  /*6420*/  BSYNC B2 ;  /* 0x0000000000027941 */ /* 0x000fea0003800000 */
.L_x_24093:
[----:B------:R-:W2:Y:S01]  /*6430*/  I2F.U32 R9, R9 ;  /* 0x0000000900097306 */ /* 0x000ea20000201000 */
[----:B------:R-:W-:-:S04]  /*6440*/  IMAD.MOV.U32 R168, RZ, RZ, 0x2f800000 ;  /* 0x2f800000ffa87424 */ /* 0x000fc800078e00ff */
[----:B--2---:R-:W-:-:S05]  /*6450*/  FFMA.FTZ R9, R9, R168, 1.1641532182693481445e-10 ;  /* 0x2f00000009097423 */ /* 0x004fca00000100a8 */
[----:B------:R-:W-:Y:S02]  /*6460*/  FSETP.GTU.FTZ.AND P4, PT, R9, c[0x0][0x1e4], PT ;  /* 0x0000790009007a0b */ /* 0x000fe40003f9c000 */
[----:B------:R-:W-:-:S05]  /*6470*/  PRMT R9, RZ, 0x5410, R146 ;  /* 0x00005410ff097816 */ /* 0x000fca0000000092 */
[----:B------:R-:W-:-:S04]  /*6480*/  FMUL.FTZ R9, R9, c[0x0][0x1ec] ;  /* 0x00007b0009097a20 */ /* 0x000fc80000410000 */
[----:B------:R-:W-:-:S05]  /*6490*/  FMUL.FTZ R9, R9, c[0x0][0x1e8] ;  /* 0x00007a0009097a20 */ /* 0x000fca0000410000 */
[----:B------:R-:W-:Y:S02]  /*64a0*/  FSEL R168, R9, RZ, !P4 ;  /* 0x000000ff09a87208 */ /* 0x000fe40006000000 */
[----:B------:R-:W-:-:S03]  /*64b0*/  SEL R9, RZ, 0x1, P4 ;  /* 0x00000001ff097807 */ /* 0x000fc60002000000 */
[----:B------:R-:W-:Y:S01]  /*64c0*/  FMUL.FTZ R168, R248, R168 ;  /* 0x000000a8f8a87220 */ /* 0x000fe20000410000 */
[----:B------:R-:W-:-:S03]  /*64d0*/  PRMT R217, R9, 0x7610, R217 ;  /* 0x0000761009d97816 */ /* 0x000fc600000000d9 */
[----:B------:R-:W-:Y:S02]  /*64e0*/  @P2 FADD.FTZ R168, R152, R168 ;  /* 0x000000a898a82221 */ /* 0x000fe40000010000 */
.L_x_24089:
[----:B------:R-:W-:Y:S05]  /*64f0*/  BSYNC B1 ;  /* 0x0000000000017941 */ /* 0x000fea0003800000 */
.L_x_24088:
        /* <DEDUP_REMOVED lines=18> */
.L_x_24100:
[----:B------:R-:W-:Y:S02]  /*6620*/  IMAD.MOV.U32 R9, RZ, RZ, R10 ;  /* 0x000000ffff097224 */ /* 0x000fe400078e000a */
.L_x_24101:
[----:B------:R-:W-:Y:S05]  /*6630*/  BSYNC B2 ;  /* 0x0000000000027941 */ /* 0x000fea0003800000 */
.L_x_24099:
        /* <DEDUP_REMOVED lines=16> */
.L_x_24105:
[----:B------:R-:W-:Y:S05]  /*6740*/  BSYNC B3 ;  /* 0x0000000000037941 */ /* 0x000fea0003800000 */
.L_x_24104:
[----:B------:R-:W-:Y:S01]  /*6750*/  LOP3.LUT R8, R7, UR5, R11, 0x96, !PT ;  /* 0x0000000507087c12 */ /* 0x000fe2000f8e960b */
[----:B------:R-:W-:-:S04]  /*6760*/  IMAD.HI.U32 R10, R0, -0x326172a9, RZ ;  /* 0xcd9e8d57000a7827 */ /* 0x000fc800078e00ff */
[----:B------:R-:W-:Y:S01]  /*6770*/  IMAD R7, R0, -0x326172a9, RZ ;  /* 0xcd9e8d5700077824 */ /* 0x000fe200078e02ff */
[----:B------:R-:W-:Y:S01]  /*6780*/  LOP3.LUT R10, R10, UR4, R3, 0x96, !PT ;  /* 0x000000040a0a7c12 */ /* 0x000fe2000f8e9603 */
[----:B------:R-:W-:-:S04]  /*6790*/  IMAD.WIDE.U32 R170, R8, -0x326172a9, RZ ;  /* 0xcd9e8d5708aa7825 */ /* 0x000fc800078e00ff */
[----:B------:R-:W-:Y:S01]  /*67a0*/  IMAD R8, R2, -0x2daee0ad, RZ ;  /* 0xd2511f5302087824 */ /* 0x000fe200078e02ff */
[----:B------:R-:W-:Y:S01]  /*67b0*/  LOP3.LUT R7, R171, UR9, R7, 0x96, !PT ;  /* 0x00000009ab077c12 */ /* 0x000fe2000f8e9607 */
[----:B0---4-:R-:W-:-:S04]  /*67c0*/  IMAD.WIDE.U32 R222, R10, -0x2daee0ad, RZ ;  /* 0xd2511f530ade7825 */ /* 0x011fc800078e00ff */
        /* <DEDUP_REMOVED lines=36> */
.L_x_24103:
[----:B------:R-:W-:Y:S05]  /*6a10*/  BSYNC B2 ;  /* 0x0000000000027941 */ /* 0x000fea0003800000 */
.L_x_24102:
[----:B------:R-:W2:Y:S01]  /*6a20*/  I2F.U32 R9, R9 ;  /* 0x0000000900097306 */ /* 0x000ea20000201000 */
[----:B------:R-:W-:-:S10]  /*6a30*/  HFMA2.MMA R169, -RZ, RZ, 0.1171875, 0 ;  /* 0x2f800000ffa97435 */ /* 0x000fd400000001ff */
        /* <DEDUP_REMOVED lines=10> */
.L_x_24098:
[----:B------:R-:W-:Y:S05]  /*6ae0*/  BSYNC B1 ;  /* 0x0000000000017941 */ /* 0x000fea0003800000 */
.L_x_24097:
        /* <DEDUP_REMOVED lines=18> */
.L_x_24109:
[----:B------:R-:W-:Y:S02]  /*6c10*/  MOV R9, R10 ;  /* 0x0000000a00097202 */ /* 0x000fe40000000f00 */
.L_x_24110:
[----:B------:R-:W-:Y:S05]  /*6c20*/  BSYNC B2 ;  /* 0x0000000000027941 */ /* 0x000fea0003800000 */
.L_x_24108:
        /* <DEDUP_REMOVED lines=16> */
.L_x_24114:
[----:B------:R-:W-:Y:S05]  /*6d30*/  BSYNC B3 ;  /* 0x0000000000037941 */ /* 0x000fea0003800000 */
.L_x_24113:
        /* <DEDUP_REMOVED lines=44> */
.L_x_24112:
[----:B------:R-:W-:Y:S05]  /*7000*/  BSYNC B2 ;  /* 0x0000000000027941 */ /* 0x000fea0003800000 */
.L_x_24111:
        /* <DEDUP_REMOVED lines=12> */
.L_x_24107:
[----:B------:R-:W-:Y:S05]  /*70d0*/  BSYNC B1 ;  /* 0x0000000000017941 */ /* 0x000fea0003800000 */
.L_x_24106:
        /* <DEDUP_REMOVED lines=18> */
.L_x_24118:
[----:B------:R-:W-:Y:S02]  /*7200*/  IMAD.MOV.U32 R171, RZ, RZ, R10 ;  /* 0x000000ffffab7224 */ /* 0x000fe400078e000a */
.L_x_24119:
[----:B------:R-:W-:Y:S05]  /*7210*/  BSYNC B2 ;  /* 0x0000000000027941 */ /* 0x000fea0003800000 */
.L_x_24117:
        /* <DEDUP_REMOVED lines=16> */
.L_x_24123:
[----:B------:R-:W-:Y:S05]  /*7320*/  BSYNC B3 ;  /* 0x0000000000037941 */ /* 0x000fea0003800000 */
.L_x_24122:
        /* <DEDUP_REMOVED lines=44> */
.L_x_24121:
[----:B------:R-:W-:Y:S05]  /*75f0*/  BSYNC B2 ;  /* 0x0000000000027941 */ /* 0x000fea0003800000 */
.L_x_24120:
[----:B------:R-:W2:Y:S01]  /*7600*/  I2F.U32 R171, R171 ;  /* 0x000000ab00ab7306 */ /* 0x000ea20000201000 */
[----:B------:R-:W-:-:S04]  /*7610*/  IMAD.MOV.U32 R215, RZ, RZ, 0x2f800000 ;  /* 0x2f800000ffd77424 */ /* 0x000fc800078e00ff */
[----:B--2---:R-:W-:-:S05]  /*7620*/  FFMA.FTZ R171, R171, R215, 1.1641532182693481445e-10 ;  /* 0x2f000000abab7423 */ /* 0x004fca00000100d7 */
[----:B------:R-:W-:Y:S02]  /*7630*/  FSETP.GTU.FTZ.AND P3, PT, R171, c[0x0][0x1e4], PT ;  /* 0x00007900ab007a0b */ /* 0x000fe40003f7c000 */
[----:B------:R-:W-:Y:S02]  /*7640*/  PRMT R171, RZ, 0x7610, R147 ;  /* 0x00007610ffab7816 */ /* 0x000fe40000000093 */
[----:B------:R-:W-:-:S03]  /*7650*/  SEL R215, RZ, 0x1, P3 ;  /* 0x00000001ffd77807 */ /* 0x000fc60001800000 */
[----:B------:R-:W-:Y:S01]  /*7660*/  FMUL.FTZ R171, R171, c[0x0][0x1ec] ;  /* 0x00007b00abab7a20 */ /* 0x000fe20000410000 */
[----:B------:R-:W-:-:S03]  /*7670*/  PRMT R220, R215, 0x7610, R220 ;  /* 0x00007610d7dc7816 */ /* 0x000fc600000000dc */
[----:B------:R-:W-:-:S05]  /*7680*/  FMUL.FTZ R171, R171, c[0x0][0x1e8] ;  /* 0x00007a00abab7a20 */ /* 0x000fca0000410000 */
[----:B------:R-:W-:-:S05]  /*7690*/  FSEL R171, R171, RZ, !P3 ;  /* 0x000000ffabab7208 */ /* 0x000fca0005800000 */
[----:B------:R-:W-:-:S04]  /*76a0*/  FMUL.FTZ R171, R251, R171 ;  /* 0x000000abfbab7220 */ /* 0x000fc80000410000 */
[----:B------:R-:W-:Y:S02]  /*76b0*/  @P2 FADD.FTZ R171, R155, R171 ;  /* 0x000000ab9bab2221 */ /* 0x000fe40000010000 */
.L_x_24116:
[----:B------:R-:W-:Y:S05]  /*76c0*/  BSYNC B1 ;  /* 0x0000000000017941 */ /* 0x000fea0003800000 */
.L_x_24115:
[----:B0-----:R-:W-:Y:S01]  /*76d0*/  HFMA2.MMA R222, -RZ, RZ, 0, 1.9073486328125e-06 ;  /* 0x00000020ffde7435 */ /* 0x001fe200000001ff */
[----:B------:R-:W-:Y:S09]  /*76e0*/  BSSY B1, `(.L_x_24124) ;  /* 0x0000019000017945 */ /* 0x000ff20003800000 */
        /* <DEDUP_REMOVED lines=19> */
[----:B------:R-:W-:Y:S01]  /*7820*/  IMAD.MOV.U32 R224, RZ, RZ, 0x8 ;  /* 0x00000008ffe07424 */ /* 0x000fe200078e00ff */
[----:B------:R-:W-:Y:S02]  /*7830*/  LOP3.LUT R223, R215, R227, RZ, 0xfc, !PT ;  /* 0x000000e3d7df7212 */ /* 0x000fe400078efcff */
[----:B------:R-:W-:Y:S01]  /*7840*/  LOP3.LUT R222, R222, 0xff, R13, 0xf8, !PT ;  /* 0x000000ffdede7812 */ /* 0x000fe200078ef80d */
[----:B------:R-:W-:-:S05]  /*7850*/  IMAD.WIDE.U32 R224, R213, R224, c[0x0][0x190] ;  /* 0x00006400d5e07625 */ /* 0x000fca00078e00e0 */
[----:B------:R0:W-:Y:S02]  /*7860*/  STG.E.64 [R224.64], R222 ;  /* 0x000000dee0007986 */ /* 0x0001e4000c101b06 */
.L_x_24125:
[----:B------:R-:W-:Y:S05]  /*7870*/  BSYNC B1 ;  /* 0x0000000000017941 */ /* 0x000fea0003800000 */
.L_x_24124:
[----:B------:R-:W-:Y:S02]  /*7880*/  IADD3 R214, R214, 0x80, RZ ;  /* 0x00000080d6d67810 */ /* 0x000fe40007ffe0ff */
[----:B------:R-:W-:Y:S02]  /*7890*/  IADD3 R213, R213, 0x80, RZ ;  /* 0x00000080d5d57810 */ /* 0x000fe40007ffe0ff */
.L_x_24051:
[----:B------:R-:W-:Y:S05]  /*78a0*/  BSYNC B0 ;  /* 0x0000000000007941 */ /* 0x000fea0003800000 */
.L_x_24050:
        /* <DEDUP_REMOVED lines=14> */
[----:B------:R-:W-:-:S02]  /*7990*/  @!P3 ISETP.NE.U32.AND P4, PT, RZ, c[0x0][0x180], PT ;  /* 0x00006000ff00ba0c */ /* 0x000fc40003f85070 */
[----:B------:R-:W-:Y:S02]  /*79a0*/  @!P3 MOV R174, R9 ;  /* 0x0000000900aeb202 */ /* 0x000fe40000000f00 */
        /* <DEDUP_REMOVED lines=13> */
[----:B------:R-:W-:Y:S01]  /*7a80*/  IMAD.MOV.U32 R13, RZ, RZ, R12 ;  /* 0x000000ffff0d7224 */ /* 0x000fe200078e000c */
[----:B------:R-:W-:Y:S05]  /*7a90*/  BRA `(.L_x_24132) ;  /* 0x0000001000007947 */ /* 0x000fea0003800000 */
.L_x_24131:
[----:B-1----:R-:W-:Y:S02]  /*7aa0*/  IMAD.MOV.U32 R13, RZ, RZ, R10 ;  /* 0x000000ffff0d7224 */ /* 0x002fe400078e000a */
.L_x_24132:
[----:B------:R-:W-:Y:S05]  /*7ab0*/  BSYNC B2 ;  /* 0x0000000000027941 */ /* 0x000fea0003800000 */
.L_x_24130:
        /* <DEDUP_REMOVED lines=16> */
.L_x_24136:
[----:B------:R-:W-:Y:S05]  /*7bc0*/  BSYNC B3 ;  /* 0x0000000000037941 */ /* 0x000fea0003800000 */
.L_x_24135:
        /* <DEDUP_REMOVED lines=44> */
.L_x_24134:
[----:B------:R-:W-:Y:S05]  /*7e90*/  BSYNC B2 ;  /* 0x0000000000027941 */ /* 0x000fea0003800000 */
.L_x_24133:
        /* <DEDUP_REMOVED lines=12> */
.L_x_24129:
[----:B------:R-:W-:Y:S05]  /*7f60*/  BSYNC B1 ;  /* 0x0000000000017941 */ /* 0x000fea0003800000 */
.L_x_24128:
        /* <DEDUP_REMOVED lines=18> */
.L_x_24140:
[----:B------:R-:W-:Y:S02]  /*8090*/  IMAD.MOV.U32 R9, RZ, RZ, R10 ;  /* 0x000000ffff097224 */ /* 0x000fe400078e000a */
.L_x_24141:
[----:B------:R-:W-:Y:S05]  /*80a0*/  BSYNC B2 ;  /* 0x0000000000027941 */ /* 0x000fea0003800000 */
.L_x_24139:
        /* <DEDUP_REMOVED lines=16> */
.L_x_24145:
[----:B------:R-:W-:Y:S05]  /*81b0*/  BSYNC B3 ;  /* 0x0000000000037941 */ /* 0x000fea0003800000 */
.L_x_24144:
        /* <DEDUP_REMOVED lines=44> */
.L_x_24143:
[----:B------:R-:W-:Y:S05]  /*8480*/  BSYNC B2 ;  /* 0x0000000000027941 */ /* 0x000fea0003800000 */
.L_x_24142:
        /* <DEDUP_REMOVED lines=12> */
.L_x_24138:
[----:B------:R-:W-:Y:S05]  /*8550*/  BSYNC B1 ;  /* 0x0000000000017941 */ /* 0x000fea0003800000 */
.L_x_24137:
        /* <DEDUP_REMOVED lines=18> */
.L_x_24149:
[----:B------:R-:W-:Y:S02]  /*8680*/  IMAD.MOV.U32 R9, RZ, RZ, R10 ;  /* 0x000000ffff097224 */ /* 0x000fe400078e000a */
.L_x_24150:
[----:B------:R-:W-:Y:S05]  /*8690*/  BSYNC B2 ;  /* 0x0000000000027941 */ /* 0x000fea0003800000 */
.L_x_24148:
        /* <DEDUP_REMOVED lines=16> */
.L_x_24154:
[----:B------:R-:W-:Y:S05]  /*87a0*/  BSYNC B3 ;  /* 0x0000000000037941 */ /* 0x000fea0003800000 */
.L_x_24153:
        /* <DEDUP_REMOVED lines=44> */
.L_x_24152:
[----:B------:R-:W-:Y:S05]  /*8a70*/  BSYNC B2 ;  /* 0x0000000000027941 */ /* 0x000fea0003800000 */
.L_x_24151:
[----:B------:R-:W2:Y:S01]  /*8a80*/  I2F.U32 R9, R9 ;  /* 0x0000000900097306 */ /* 0x000ea20000201000 */
[----:B-1----:R-:W-:-:S10]  /*8a90*/  HFMA2.MMA R15, -RZ, RZ, 0.1171875, 0 ;  /* 0x2f800000ff0f7435 */ /* 0x002fd400000001ff */
        /* <DEDUP_REMOVED lines=10> */
.L_x_24147:
[----:B------:R-:W-:Y:S05]  /*8b40*/  BSYNC B1 ;  /* 0x0000000000017941 */ /* 0x000fea0003800000 */
.L_x_24146:
        /* <DEDUP_REMOVED lines=18> */
.L_x_24158:
[----:B------:R-:W-:Y:S02]  /*8c70*/  MOV R9, R10 ;  /* 0x0000000a00097202 */ /* 0x000fe40000000f00 */
.L_x_24159:
[----:B------:R-:W-:Y:S05]  /*8c80*/  BSYNC B2 ;  /* 0x0000000000027941 */ /* 0x000fea0003800000 */
.L_x_24157:
        /* <DEDUP_REMOVED lines=16> */
.L_x_24163:
[----:B------:R-:W-:Y:S05]  /*8d90*/  BSYNC B3 ;  /* 0x0000000000037941 */ /* 0x000fea0003800000 */
.L_x_24162:
        /* <DEDUP_REMOVED lines=44> */
.L_x_24161:
[----:B------:R-:W-:Y:S05]  /*9060*/  BSYNC B2 ;  /* 0x0000000000027941 */ /* 0x000fea0003800000 */
.L_x_24160:
        /* <DEDUP_REMOVED lines=12> */
.L_x_24156:
[----:B------:R-:W-:Y:S05]  /*9130*/  BSYNC B1 ;  /* 0x0000000000017941 */ /* 0x000fea0003800000 */
.L_x_24155:
        /* <DEDUP_REMOVED lines=18> */
.L_x_24167:
[----:B------:R-:W-:Y:S02]  /*9260*/  IMAD.MOV.U32 R9, RZ, RZ, R10 ;  /* 0x000000ffff097224 */ /* 0x000fe400078e000a */
.L_x_24168:
[----:B------:R-:W-:Y:S05]  /*9270*/  BSYNC B2 ;  /* 0x0000000000027941 */ /* 0x000fea0003800000 */
.L_x_24166:
        /* <DEDUP_REMOVED lines=16> */
.L_x_24172:
[----:B------:R-:W-:Y:S05]  /*9380*/  BSYNC B3 ;  /* 0x0000000000037941 */ /* 0x000fea0003800000 */
.L_x_24171:
        /* <DEDUP_REMOVED lines=44> */
.L_x_24170:
[----:B------:R-:W-:Y:S05]  /*9650*/  BSYNC B2 ;  /* 0x0000000000027941 */ /* 0x000fea0003800000 */
.L_x_24169:
        /* <DEDUP_REMOVED lines=12> */
.L_x_24165:
[----:B------:R-:W-:Y:S05]  /*9720*/  BSYNC B1 ;  /* 0x0000000000017941 */ /* 0x000fea0003800000 */
.L_x_24164:
        /* <DEDUP_REMOVED lines=18> */
.L_x_24176:
[----:B------:R-:W-:Y:S02]  /*9850*/  IMAD.MOV.U32 R9, RZ, RZ, R10 ;  /* 0x000000ffff097224 */ /* 0x000fe400078e000a */
.L_x_24177:
[----:B------:R-:W-:Y:S05]  /*9860*/  BSYNC B2 ;  /* 0x0000000000027941 */ /* 0x000fea0003800000 */
.L_x_24175:
        /* <DEDUP_REMOVED lines=16> */
.L_x_24181:
[----:B------:R-:W-:Y:S05]  /*9970*/  BSYNC B3 ;  /* 0x0000000000037941 */ /* 0x000fea0003800000 */
.L_x_24180:
        /* <DEDUP_REMOVED lines=44> */
.L_x_24179:
[----:B------:R-:W-:Y:S05]  /*9c40*/  BSYNC B2 ;  /* 0x0000000000027941 */ /* 0x000fea0003800000 */
.L_x_24178:
        /* <DEDUP_REMOVED lines=12> */
.L_x_24174:
[----:B------:R-:W-:Y:S05]  /*9d10*/  BSYNC B1 ;  /* 0x0000000000017941 */ /* 0x000fea0003800000 */
.L_x_24173:
        /* <DEDUP_REMOVED lines=18> */
.L_x_24185:
[----:B------:R-:W-:Y:S02]  /*9e40*/  IMAD.MOV.U32 R9, RZ, RZ, R10 ;  /* 0x000000ffff097224 */ /* 0x000fe400078e000a */
.L_x_24186:
[----:B------:R-:W-:Y:S05]  /*9e50*/  BSYNC B2 ;  /* 0x0000000000027941 */ /* 0x000fea0003800000 */
.L_x_24184:
        /* <DEDUP_REMOVED lines=16> */
.L_x_24190:
[----:B------:R-:W-:Y:S05]  /*9f60*/  BSYNC B3 ;  /* 0x0000000000037941 */ /* 0x000fea0003800000 */
.L_x_24189:
        /* <DEDUP_REMOVED lines=44> */
.L_x_24188:
[----:B------:R-:W-:Y:S05]  /*a230*/  BSYNC B2 ;  /* 0x0000000000027941 */ /* 0x000fea0003800000 */
.L_x_24187:
        /* <DEDUP_REMOVED lines=12> */
.L_x_24183:
[----:B------:R-:W-:Y:S05]  /*a300*/  BSYNC B1 ;  /* 0x0000000000017941 */ /* 0x000fea0003800000 */
.L_x_24182:
        /* <DEDUP_REMOVED lines=18> */
.L_x_24194:
[----:B------:R-:W-:Y:S02]  /*a430*/  IMAD.MOV.U32 R179, RZ, RZ, R10 ;  /* 0x000000ffffb37224 */ /* 0x000fe400078e000a */
.L_x_24195:
[----:B------:R-:W-:Y:S05]  /*a440*/  BSYNC B2 ;  /* 0x0000000000027941 */ /* 0x000fea0003800000 */
.L_x_24193:
        /* <DEDUP_REMOVED lines=16> */
.L_x_24199:
[----:B------:R-:W-:Y:S05]  /*a550*/  BSYNC B3 ;  /* 0x0000000000037941 */ /* 0x000fea0003800000 */
.L_x_24198:
        /* <DEDUP_REMOVED lines=44> */
.L_x_24197:
[----:B------:R-:W-:Y:S05]  /*a820*/  BSYNC B2 ;  /* 0x0000000000027941 */ /* 0x000fea0003800000 */
.L_x_24196:
[----:B------:R-:W2:Y:S01]  /*a830*/  I2F.U32 R179, R179 ;  /* 0x000000b300b37306 */ /* 0x000ea20000201000 */
[----:B------:R-:W-:-:S10]  /*a840*/  HFMA2.MMA R215, -RZ, RZ, 0.1171875, 0 ;  /* 0x2f800000ffd77435 */ /* 0x000fd400000001ff */
        /* <DEDUP_REMOVED lines=10> */
.L_x_24192:
[----:B------:R-:W-:Y:S05]  /*a8f0*/  BSYNC B1 ;  /* 0x0000000000017941 */ /* 0x000fea0003800000 */
.L_x_24191:
[----:B0-----:R-:W-:Y:S01]  /*a900*/  IMAD.MOV.U32 R222, RZ, RZ, 0x20 ;  /* 0x00000020ffde7424 */ /* 0x001fe200078e00ff */
        /* <DEDUP_REMOVED lines=25> */
.L_x_24201:
[----:B------:R-:W-:Y:S05]  /*aaa0*/  BSYNC B1 ;  /* 0x0000000000017941 */ /* 0x000fea0003800000 */
.L_x_24200:
[----:B------:R-:W-:Y:S02]  /*aab0*/  IADD3 R214, R214, 0x80, RZ ;  /* 0x00000080d6d67810 */ /* 0x000fe40007ffe0ff */
[----:B------:R-:W-:Y:S02]  /*aac0*/  IADD3 R213, R213, 0x80, RZ ;  /* 0x00000080d5d57810 */ /* 0x000fe40007ffe0ff */
.L_x_24127:
[----:B------:R-:W-:Y:S05]  /*aad0*/  BSYNC B0 ;  /* 0x0000000000007941 */ /* 0x000fea0003800000 */
.L_x_24126:
        /* <DEDUP_REMOVED lines=8> */
[----:B--2---:R-:W-:-:S05]  /*ab60*/  @P2 MOV R180, 0x20 ;  /* 0x0000002000b42802 */ /* 0x004fca0000000f00 */
        /* <DEDUP_REMOVED lines=22> */
.L_x_24207:
[----:B-1----:R-:W-:Y:S02]  /*acd0*/  MOV R13, R10 ;  /* 0x0000000a000d7202 */ /* 0x002fe40000000f00 */
.L_x_24208:
[----:B------:R-:W-:Y:S05]  /*ace0*/  BSYNC B2 ;  /* 0x0000000000027941 */ /* 0x000fea0003800000 */
.L_x_24206:
        /* <DEDUP_REMOVED lines=16> */
.L_x_24212:
[----:B------:R-:W-:Y:S05]  /*adf0*/  BSYNC B3 ;  /* 0x0000000000037941 */ /* 0x000fea0003800000 */
.L_x_24211:
        /* <DEDUP_REMOVED lines=44> */
.L_x_24210:
[----:B------:R-:W-:Y:S05]  /*b0c0*/  BSYNC B2 ;  /* 0x0000000000027941 */ /* 0x000fea0003800000 */
.L_x_24209:
        /* <DEDUP_REMOVED lines=12> */
.L_x_24205:
[----:B------:R-:W-:Y:S05]  /*b190*/  BSYNC B1 ;  /* 0x0000000000017941 */ /* 0x000fea0003800000 */
.L_x_24204:
        /* <DEDUP_REMOVED lines=18> */
.L_x_24216:
[----:B------:R-:W-:Y:S02]  /*b2c0*/  IMAD.MOV.U32 R9, RZ, RZ, R10 ;  /* 0x000000ffff097224 */ /* 0x000fe400078e000a */
.L_x_24217:
[----:B------:R-:W-:Y:S05]  /*b2d0*/  BSYNC B2 ;  /* 0x0000000000027941 */ /* 0x000fea0003800000 */
.L_x_24215:
        /* <DEDUP_REMOVED lines=16> */
.L_x_24221:
[----:B------:R-:W-:Y:S05]  /*b3e0*/  BSYNC B3 ;  /* 0x0000000000037941 */ /* 0x000fea0003800000 */
.L_x_24220:
        /* <DEDUP_REMOVED lines=44> */
.L_x_24219:
[----:B------:R-:W-:Y:S05]  /*b6b0*/  BSYNC B2 ;  /* 0x0000000000027941 */ /* 0x000fea0003800000 */
.L_x_24218:
        /* <DEDUP_REMOVED lines=12> */
.L_x_24214:
[----:B------:R-:W-:Y:S05]  /*b780*/  BSYNC B1 ;  /* 0x0000000000017941 */ /* 0x000fea0003800000 */
.L_x_24213:
        /* <DEDUP_REMOVED lines=18> */
.L_x_24225:
[----:B------:R-:W-:Y:S02]  /*b8b0*/  IMAD.MOV.U32 R9, RZ, RZ, R10 ;  /* 0x000000ffff097224 */ /* 0x000fe400078e000a */
.L_x_24226:
[----:B------:R-:W-:Y:S05]  /*b8c0*/  BSYNC B2 ;  /* 0x0000000000027941 */ /* 0x000fea0003800000 */
.L_x_24224:
        /* <DEDUP_REMOVED lines=16> */
.L_x_24230:
[----:B------:R-:W-:Y:S05]  /*b9d0*/  BSYNC B3 ;  /* 0x0000000000037941 */ /* 0x000fea0003800000 */
.L_x_24229:
        /* <DEDUP_REMOVED lines=44> */
.L_x_24228:
[----:B------:R-:W-:Y:S05]  /*bca0*/  BSYNC B2 ;  /* 0x0000000000027941 */ /* 0x000fea0003800000 */
.L_x_24227:
        /* <DEDUP_REMOVED lines=12> */
.L_x_24223:
[----:B------:R-:W-:Y:S05]  /*bd70*/  BSYNC B1 ;  /* 0x0000000000017941 */ /* 0x000fea0003800000 */
.L_x_24222:
        /* <DEDUP_REMOVED lines=18> */
.L_x_24234:
[----:B------:R-:W-:Y:S02]  /*bea0*/  IMAD.MOV.U32 R9, RZ, RZ, R10 ;  /* 0x000000ffff097224 */ /* 0x000fe400078e000a */
.L_x_24235:
[----:B------:R-:W-:Y:S05]  /*beb0*/  BSYNC B2 ;  /* 0x0000000000027941 */ /* 0x000fea0003800000 */
.L_x_24233:
        /* <DEDUP_REMOVED lines=16> */
.L_x_24239:
[----:B------:R-:W-:Y:S05]  /*bfc0*/  BSYNC B3 ;  /* 0x0000000000037941 */ /* 0x000fea0003800000 */
.L_x_24238:
        /* <DEDUP_REMOVED lines=44> */
.L_x_24237:
[----:B------:R-:W-:Y:S05]  /*c290*/  BSYNC B2 ;  /* 0x0000000000027941 */ /* 0x000fea0003800000 */
.L_x_24236:
        /* <DEDUP_REMOVED lines=12> */
.L_x_24232:
[----:B------:R-:W-:Y:S05]  /*c360*/  BSYNC B1 ;  /* 0x0000000000017941 */ /* 0x000fea0003800000 */
.L_x_24231:
        /* <DEDUP_REMOVED lines=18> */
.L_x_24243:
[----:B------:R-:W-:Y:S02]  /*c490*/  IMAD.MOV.U32 R9, RZ, RZ, R10 ;  /* 0x000000ffff097224 */ /* 0x000fe400078e000a */
.L_x_24244:
[----:B------:R-:W-:Y:S05]  /*c4a0*/  BSYNC B2 ;  /* 0x0000000000027941 */ /* 0x000fea0003800000 */
.L_x_24242:
        /* <DEDUP_REMOVED lines=16> */
.L_x_24248:
[----:B------:R-:W-:Y:S05]  /*c5b0*/  BSYNC B3 ;  /* 0x0000000000037941 */ /* 0x000fea0003800000 */
.L_x_24247:
        /* <DEDUP_REMOVED lines=44> */
.L_x_24246:
[----:B------:R-:W-:Y:S05]  /*c880*/  BSYNC B2 ;  /* 0x0000000000027941 */ /* 0x000fea0003800000 */
.L_x_24245:
        /* <DEDUP_REMOVED lines=12> */
.L_x_24241:
[----:B------:R-:W-:Y:S05]  /*c950*/  BSYNC B1 ;  /* 0x0000000000017941 */ /* 0x000fea0003800000 */
.L_x_24240:
        /* <DEDUP_REMOVED lines=18> */
.L_x_24252:
[----:B------:R-:W-:Y:S02]  /*ca80*/  MOV R9, R10 ;  /* 0x0000000a00097202 */ /* 0x000fe40000000f00 */
.L_x_24253:
[----:B------:R-:W-:Y:S05]  /*ca90*/  BSYNC B2 ;  /* 0x0000000000027941 */ /* 0x000fea0003800000 */
.L_x_24251:
        /* <DEDUP_REMOVED lines=16> */
.L_x_24257:
[----:B------:R-:W-:Y:S05]  /*cba0*/  BSYNC B3 ;  /* 0x0000000000037941 */ /* 0x000fea0003800000 */
.L_x_24256:
        /* <DEDUP_REMOVED lines=44> */
.L_x_24255:
[----:B------:R-:W-:Y:S05]  /*ce70*/  BSYNC B2 ;  /* 0x0000000000027941 */ /* 0x000fea0003800000 */
.L_x_24254:
        /* <DEDUP_REMOVED lines=12> */
.L_x_24250:
[----:B------:R-:W-:Y:S05]  /*cf40*/  BSYNC B1 ;  /* 0x0000000000017941 */ /* 0x000fea0003800000 */
.L_x_24249:
        /* <DEDUP_REMOVED lines=18> */
.L_x_24261:
[----:B------:R-:W-:Y:S02]  /*d070*/  IMAD.MOV.U32 R9, RZ, RZ, R10 ;  /* 0x000000ffff097224 */ /* 0x000fe400078e000a */
.L_x_24262:
[----:B------:R-:W-:Y:S05]  /*d080*/  BSYNC B2 ;  /* 0x0000000000027941 */ /* 0x000fea0003800000 */
.L_x_24260:
        /* <DEDUP_REMOVED lines=16> */
.L_x_24266:
[----:B------:R-:W-:Y:S05]  /*d190*/  BSYNC B3 ;  /* 0x0000000000037941 */ /* 0x000fea0003800000 */
.L_x_24265:
        /* <DEDUP_REMOVED lines=44> */
.L_x_24264:
[----:B------:R-:W-:Y:S05]  /*d460*/  BSYNC B2 ;  /* 0x0000000000027941 */ /* 0x000fea0003800000 */
.L_x_24263:
        /* <DEDUP_REMOVED lines=12> */
.L_x_24259:
[----:B------:R-:W-:Y:S05]  /*d530*/  BSYNC B1 ;  /* 0x0000000000017941 */ /* 0x000fea0003800000 */
.L_x_24258:
        /* <DEDUP_REMOVED lines=18> */
.L_x_24270:
[----:B------:R-:W-:Y:S02]  /*d660*/  IMAD.MOV.U32 R187, RZ, RZ, R10 ;  /* 0x000000ffffbb7224 */ /* 0x000fe400078e000a */
.L_x_24271:
[----:B------:R-:W-:Y:S05]  /*d670*/  BSYNC B2 ;  /* 0x0000000000027941 */ /* 0x000fea0003800000 */
.L_x_24269:
        /* <DEDUP_REMOVED lines=16> */
.L_x_24275:
[----:B------:R-:W-:Y:S05]  /*d780*/  BSYNC B3 ;  /* 0x0000000000037941 */ /* 0x000fea0003800000 */
.L_x_24274:
        /* <DEDUP_REMOVED lines=44> */
.L_x_24273:
[----:B------:R-:W-:Y:S05]  /*da50*/  BSYNC B2 ;  /* 0x0000000000027941 */ /* 0x000fea0003800000 */
.L_x_24272:
        /* <DEDUP_REMOVED lines=12> */
.L_x_24268:
[----:B------:R-:W-:Y:S05]  /*db20*/  BSYNC B1 ;  /* 0x0000000000017941 */ /* 0x000fea0003800000 */
.L_x_24267:
        /* <DEDUP_REMOVED lines=26> */
.L_x_24277:
[----:B------:R-:W-:Y:S05]  /*dcd0*/  BSYNC B1 ;  /* 0x0000000000017941 */ /* 0x000fea0003800000 */
.L_x_24276:
[----:B------:R-:W-:Y:S02]  /*dce0*/  IADD3 R214, R214, 0x80, RZ ;  /* 0x00000080d6d67810 */ /* 0x000fe40007ffe0ff */
[----:B------:R-:W-:Y:S02]  /*dcf0*/  IADD3 R213, R213, 0x80, RZ ;  /* 0x00000080d5d57810 */ /* 0x000fe40007ffe0ff */
.L_x_24203:
[----:B------:R-:W-:Y:S05]  /*dd00*/  BSYNC B0 ;  /* 0x0000000000007941 */ /* 0x000fea0003800000 */
.L_x_24202:
        /* <DEDUP_REMOVED lines=31> */
.L_x_24283:
[----:B-1----:R-:W-:Y:S02]  /*df00*/  IMAD.MOV.U32 R13, RZ, RZ, R10 ;  /* 0x000000ffff0d7224 */ /* 0x002fe400078e000a */
.L_x_24284:
[----:B------:R-:W-:Y:S05]  /*df10*/  BSYNC B2 ;  /* 0x0000000000027941 */ /* 0x000fea0003800000 */
.L_x_24282:
        /* <DEDUP_REMOVED lines=16> */
.L_x_24288:
[----:B------:R-:W-:Y:S05]  /*e020*/  BSYNC B3 ;  /* 0x0000000000037941 */ /* 0x000fea0003800000 */
.L_x_24287:
        /* <DEDUP_REMOVED lines=44> */
.L_x_24286:
[----:B------:R-:W-:Y:S05]  /*e2f0*/  BSYNC B2 ;  /* 0x0000000000027941 */ /* 0x000fea0003800000 */
.L_x_24285:
        /* <DEDUP_REMOVED lines=12> */
.L_x_24281:
[----:B------:R-:W-:Y:S05]  /*e3c0*/  BSYNC B1 ;  /* 0x0000000000017941 */ /* 0x000fea0003800000 */
.L_x_24280:
        /* <DEDUP_REMOVED lines=18> */
.L_x_24292:
[----:B------:R-:W-:Y:S02]  /*e4f0*/  IMAD.MOV.U32 R9, RZ, RZ, R10 ;  /* 0x000000ffff097224 */ /* 0x000fe400078e000a */
.L_x_24293:
[----:B------:R-:W-:Y:S05]  /*e500*/  BSYNC B2 ;  /* 0x0000000000027941 */ /* 0x000fea0003800000 */
.L_x_24291:
        /* <DEDUP_REMOVED lines=16> */
.L_x_24297:
[----:B------:R-:W-:Y:S05]  /*e610*/  BSYNC B3 ;  /* 0x0000000000037941 */ /* 0x000fea0003800000 */
.L_x_24296:
        /* <DEDUP_REMOVED lines=44> */
.L_x_24295:
[----:B------:R-:W-:Y:S05]  /*e8e0*/  BSYNC B2 ;  /* 0x0000000000027941 */ /* 0x000fea0003800000 */
.L_x_24294:
[----:B------:R-:W2:Y:S01]  /*e8f0*/  I2F.U32 R9, R9 ;  /* 0x0000000900097306 */ /* 0x000ea20000201000 */
[----:B------:R-:W-:-:S10]  /*e900*/  HFMA2.MMA R14, -RZ, RZ, 0.1171875, 0 ;  /* 0x2f800000ff0e7435 */ /* 0x000fd400000001ff */
        /* <DEDUP_REMOVED lines=10> */
.L_x_24290:
[----:B------:R-:W-:Y:S05]  /*e9b0*/  BSYNC B1 ;  /* 0x0000000000017941 */ /* 0x000fea0003800000 */
.L_x_24289:
        /* <DEDUP_REMOVED lines=18> */
.L_x_24301:
[----:B------:R-:W-:Y:S02]  /*eae0*/  MOV R9, R10 ;  /* 0x0000000a00097202 */ /* 0x000fe40000000f00 */
.L_x_24302:
[----:B------:R-:W-:Y:S05]  /*eaf0*/  BSYNC B2 ;  /* 0x0000000000027941 */ /* 0x000fea0003800000 */
.L_x_24300:
        /* <DEDUP_REMOVED lines=16> */
.L_x_24306:
[----:B------:R-:W-:Y:S05]  /*ec00*/  BSYNC B3 ;  /* 0x0000000000037941 */ /* 0x000fea0003800000 */
.L_x_24305:
        /* <DEDUP_REMOVED lines=44> */
.L_x_24304:
[----:B------:R-:W-:Y:S05]  /*eed0*/  BSYNC B2 ;  /* 0x0000000000027941 */ /* 0x000fea0003800000 */
.L_x_24303:
        /* <DEDUP_REMOVED lines=12> */
.L_x_24299:
[----:B------:R-:W-:Y:S05]  /*efa0*/  BSYNC B1 ;  /* 0x0000000000017941 */ /* 0x000fea0003800000 */
.L_x_24298:
        /* <DEDUP_REMOVED lines=18> */
.L_x_24310:
[----:B------:R-:W-:Y:S02]  /*f0d0*/  IMAD.MOV.U32 R9, RZ, RZ, R10 ;  /* 0x000000ffff097224 */ /* 0x000fe400078e000a */
.L_x_24311:
[----:B------:R-:W-:Y:S05]  /*f0e0*/  BSYNC B2 ;  /* 0x0000000000027941 */ /* 0x000fea0003800000 */
.L_x_24309:
        /* <DEDUP_REMOVED lines=16> */
.L_x_24315:
[----:B------:R-:W-:Y:S05]  /*f1f0*/  BSYNC B3 ;  /* 0x0000000000037941 */ /* 0x000fea0003800000 */
.L_x_24314:
        /* <DEDUP_REMOVED lines=44> */
.L_x_24313:
[----:B------:R-:W-:Y:S05]  /*f4c0*/  BSYNC B2 ;  /* 0x0000000000027941 */ /* 0x000fea0003800000 */
.L_x_24312:
        /* <DEDUP_REMOVED lines=12> */
.L_x_24308:
[----:B------:R-:W-:Y:S05]  /*f590*/  BSYNC B1 ;  /* 0x0000000000017941 */ /* 0x000fea0003800000 */
.L_x_24307:
        /* <DEDUP_REMOVED lines=18> */
.L_x_24319:
[----:B------:R-:W-:Y:S02]  /*f6c0*/  IMAD.MOV.U32 R9, RZ, RZ, R10 ;  /* 0x000000ffff097224 */ /* 0x000fe400078e000a */
.L_x_24320:
[----:B------:R-:W-:Y:S05]  /*f6d0*/  BSYNC B2 ;  /* 0x0000000000027941 */ /* 0x000fea0003800000 */
.L_x_24318:
        /* <DEDUP_REMOVED lines=16> */
.L_x_24324:
[----:B------:R-:W-:Y:S05]  /*f7e0*/  BSYNC B3 ;  /* 0x0000000000037941 */ /* 0x000fea0003800000 */
.L_x_24323:
        /* <DEDUP_REMOVED lines=44> */
.L_x_24322:
[----:B------:R-:W-:Y:S05]  /*fab0*/  BSYNC B2 ;  /* 0x0000000000027941 */ /* 0x000fea0003800000 */
.L_x_24321:
        /* <DEDUP_REMOVED lines=12> */
.L_x_24317:
[----:B------:R-:W-:Y:S05]  /*fb80*/  BSYNC B1 ;  /* 0x0000000000017941 */ /* 0x000fea0003800000 */
.L_x_24316:
        /* <DEDUP_REMOVED lines=18> */
.L_x_24328:
[----:B------:R-:W-:Y:S02]  /*fcb0*/  IMAD.MOV.U32 R9, RZ, RZ, R10 ;  /* 0x000000ffff097224 */ /* 0x000fe400078e000a */
.L_x_24329:
[----:B------:R-:W-:Y:S05]  /*fcc0*/  BSYNC B2 ;  /* 0x0000000000027941 */ /* 0x000fea0003800000 */
.L_x_24327:
        /* <DEDUP_REMOVED lines=16> */
.L_x_24333:
[----:B------:R-:W-:Y:S05]  /*fdd0*/  BSYNC B3 ;  /* 0x0000000000037941 */ /* 0x000fea0003800000 */
.L_x_24332:
        /* <DEDUP_REMOVED lines=44> */
.L_x_24331:
[----:B------:R-:W-:Y:S05]  /*100a0*/  BSYNC B2 ;  /* 0x0000000000027941 */ /* 0x000fea0003800000 */
.L_x_24330:
        /* <DEDUP_REMOVED lines=12> */
.L_x_24326:
[----:B------:R-:W-:Y:S05]  /*10170*/  BSYNC B1 ;  /* 0x0000000000017941 */ /* 0x000fea0003800000 */
.L_x_24325:
        /* <DEDUP_REMOVED lines=18> */
.L_x_24337:
[----:B------:R-:W-:Y:S02]  /*102a0*/  IMAD.MOV.U32 R9, RZ, RZ, R10 ;  /* 0x000000ffff097224 */ /* 0x000fe400078e000a */
.L_x_24338:
[----:B------:R-:W-:Y:S05]  /*102b0*/  BSYNC B2 ;  /* 0x0000000000027941 */ /* 0x000fea0003800000 */
.L_x_24336:
        /* <DEDUP_REMOVED lines=16> */
.L_x_24342:
[----:B------:R-:W-:Y:S05]  /*103c0*/  BSYNC B3 ;  /* 0x0000000000037941 */ /* 0x000fea0003800000 */
.L_x_24341:
        /* <DEDUP_REMOVED lines=44> */
.L_x_24340:
[----:B------:R-:W-:Y:S05]  /*10690*/  BSYNC B2 ;  /* 0x0000000000027941 */ /* 0x000fea0003800000 */
.L_x_24339:
        /* <DEDUP_REMOVED lines=12> */
.L_x_24335:
[----:B------:R-:W-:Y:S05]  /*10760*/  BSYNC B1 ;  /* 0x0000000000017941 */ /* 0x000fea0003800000 */
.L_x_24334:
        /* <DEDUP_REMOVED lines=18> */
.L_x_24346:
[----:B------:R-:W-:Y:S02]  /*10890*/  MOV R195, R10 ;  /* 0x0000000a00c37202 */ /* 0x000fe40000000f00 */
.L_x_24347:
[----:B------:R-:W-:Y:S05]  /*108a0*/  BSYNC B2 ;  /* 0x0000000000027941 */ /* 0x000fea0003800000 */
.L_x_24345:
        /* <DEDUP_REMOVED lines=16> */
.L_x_24351:
[----:B------:R-:W-:Y:S05]  /*109b0*/  BSYNC B3 ;  /* 0x0000000000037941 */ /* 0x000fea0003800000 */
.L_x_24350:
        /* <DEDUP_REMOVED lines=44> */
.L_x_24349:
[----:B------:R-:W-:Y:S05]  /*10c80*/  BSYNC B2 ;  /* 0x0000000000027941 */ /* 0x000fea0003800000 */
.L_x_24348:
        /* <DEDUP_REMOVED lines=12> */
.L_x_24344:
[----:B------:R-:W-:Y:S05]  /*10d50*/  BSYNC B1 ;  /* 0x0000000000017941 */ /* 0x000fea0003800000 */
.L_x_24343:
        /* <DEDUP_REMOVED lines=26> */
.L_x_24353:
[----:B------:R-:W-:Y:S05]  /*10f00*/  BSYNC B1 ;  /* 0x0000000000017941 */ /* 0x000fea0003800000 */
.L_x_24352:
[----:B------:R-:W-:Y:S02]  /*10f10*/  IADD3 R214, R214, 0x80, RZ ;  /* 0x00000080d6d67810 */ /* 0x000fe40007ffe0ff */
[----:B------:R-:W-:Y:S02]  /*10f20*/  IADD3 R213, R213, 0x80, RZ ;  /* 0x00000080d5d57810 */ /* 0x000fe40007ffe0ff */
.L_x_24279:
[----:B------:R-:W-:Y:S05]  /*10f30*/  BSYNC B0 ;  /* 0x0000000000007941 */ /* 0x000fea0003800000 */
.L_x_24278:
        /* <DEDUP_REMOVED lines=31> */
.L_x_24359:
[----:B-1----:R-:W-:Y:S02]  /*11130*/  IMAD.MOV.U32 R13, RZ, RZ, R10 ;  /* 0x000000ffff0d7224 */ /* 0x002fe400078e000a */
.L_x_24360:
[----:B------:R-:W-:Y:S05]  /*11140*/  BSYNC B2 ;  /* 0x0000000000027941 */ /* 0x000fea0003800000 */
.L_x_24358:
        /* <DEDUP_REMOVED lines=16> */
.L_x_24364:
[----:B------:R-:W-:Y:S05]  /*11250*/  BSYNC B3 ;  /* 0x0000000000037941 */ /* 0x000fea0003800000 */
.L_x_24363:
        /* <DEDUP_REMOVED lines=44> */
.L_x_24362:
[----:B------:R-:W-:Y:S05]  /*11520*/  BSYNC B2 ;  /* 0x0000000000027941 */ /* 0x000fea0003800000 */
.L_x_24361:
        /* <DEDUP_REMOVED lines=12> */
.L_x_24357:
[----:B------:R-:W-:Y:S05]  /*115f0*/  BSYNC B1 ;  /* 0x0000000000017941 */ /* 0x000fea0003800000 */
.L_x_24356:
        /* <DEDUP_REMOVED lines=18> */
.L_x_24368:
[----:B------:R-:W-:Y:S02]  /*11720*/  IMAD.MOV.U32 R9, RZ, RZ, R10 ;  /* 0x000000ffff097224 */ /* 0x000fe400078e000a */
.L_x_24369:
[----:B------:R-:W-:Y:S05]  /*11730*/  BSYNC B2 ;  /* 0x0000000000027941 */ /* 0x000fea0003800000 */
.L_x_24367:
        /* <DEDUP_REMOVED lines=16> */
.L_x_24373:
[----:B------:R-:W-:Y:S05]  /*11840*/  BSYNC B3 ;  /* 0x0000000000037941 */ /* 0x000fea0003800000 */
.L_x_24372:
        /* <DEDUP_REMOVED lines=44> */
.L_x_24371:
[----:B------:R-:W-:Y:S05]  /*11b10*/  BSYNC B2 ;  /* 0x0000000000027941 */ /* 0x000fea0003800000 */
.L_x_24370:
        /* <DEDUP_REMOVED lines=12> */
.L_x_24366:
[----:B------:R-:W-:Y:S05]  /*11be0*/  BSYNC B1 ;  /* 0x0000000000017941 */ /* 0x000fea0003800000 */
.L_x_24365:
        /* <DEDUP_REMOVED lines=18> */
.L_x_24377:
[----:B------:R-:W-:Y:S02]  /*11d10*/  IMAD.MOV.U32 R9, RZ, RZ, R10 ;  /* 0x000000ffff097224 */ /* 0x000fe400078e000a */
.L_x_24378:
[----:B------:R-:W-:Y:S05]  /*11d20*/  BSYNC B2 ;  /* 0x0000000000027941 */ /* 0x000fea0003800000 */
.L_x_24376:
        /* <DEDUP_REMOVED lines=16> */
.L_x_24382:
[----:B------:R-:W-:Y:S05]  /*11e30*/  BSYNC B3 ;  /* 0x0000000000037941 */ /* 0x000fea0003800000 */
.L_x_24381:
        /* <DEDUP_REMOVED lines=44> */
.L_x_24380:
[----:B------:R-:W-:Y:S05]  /*12100*/  BSYNC B2 ;  /* 0x0000000000027941 */ /* 0x000fea0003800000 */
.L_x_24379:
        /* <DEDUP_REMOVED lines=12> */
.L_x_24375:
[----:B------:R-:W-:Y:S05]  /*121d0*/  BSYNC B1 ;  /* 0x0000000000017941 */ /* 0x000fea0003800000 */
.L_x_24374:
        /* <DEDUP_REMOVED lines=18> */
.L_x_24386:
[----:B------:R-:W-:Y:S02]  /*12300*/  IMAD.MOV.U32 R9, RZ, RZ, R10 ;  /* 0x000000ffff097224 */ /* 0x000fe400078e000a */
.L_x_24387:
[----:B------:R-:W-:Y:S05]  /*12310*/  BSYNC B2 ;  /* 0x0000000000027941 */ /* 0x000fea0003800000 */
.L_x_24385:
        /* <DEDUP_REMOVED lines=16> */
.L_x_24391:
[----:B------:R-:W-:Y:S05]  /*12420*/  BSYNC B3 ;  /* 0x0000000000037941 */ /* 0x000fea0003800000 */
.L_x_24390:
        /* <DEDUP_REMOVED lines=44> */
.L_x_24389:
[----:B------:R-:W-:Y:S05]  /*126f0*/  BSYNC B2 ;  /* 0x0000000000027941 */ /* 0x000fea0003800000 */
.L_x_24388:
        /* <DEDUP_REMOVED lines=12> */
.L_x_24384:
[----:B------:R-:W-:Y:S05]  /*127c0*/  BSYNC B1 ;  /* 0x0000000000017941 */ /* 0x000fea0003800000 */
.L_x_24383:
        /* <DEDUP_REMOVED lines=18> */
.L_x_24395:
[----:B------:R-:W-:Y:S02]  /*128f0*/  MOV R9, R10 ;  /* 0x0000000a00097202 */ /* 0x000fe40000000f00 */
.L_x_24396:
[----:B------:R-:W-:Y:S05]  /*12900*/  BSYNC B2 ;  /* 0x0000000000027941 */ /* 0x000fea0003800000 */
.L_x_24394:
        /* <DEDUP_REMOVED lines=16> */
.L_x_24400:
[----:B------:R-:W-:Y:S05]  /*12a10*/  BSYNC B3 ;  /* 0x0000000000037941 */ /* 0x000fea0003800000 */
.L_x_24399:
        /* <DEDUP_REMOVED lines=44> */
.L_x_24398:
[----:B------:R-:W-:Y:S05]  /*12ce0*/  BSYNC B2 ;  /* 0x0000000000027941 */ /* 0x000fea0003800000 */
.L_x_24397:
        /* <DEDUP_REMOVED lines=12> */
.L_x_24393:
[----:B------:R-:W-:Y:S05]  /*12db0*/  BSYNC B1 ;  /* 0x0000000000017941 */ /* 0x000fea0003800000 */
.L_x_24392:
        /* <DEDUP_REMOVED lines=18> */
.L_x_24404:
[----:B------:R-:W-:Y:S02]  /*12ee0*/  IMAD.MOV.U32 R9, RZ, RZ, R10 ;  /* 0x000000ffff097224 */ /* 0x000fe400078e000a */
.L_x_24405:
[----:B------:R-:W-:Y:S05]  /*12ef0*/  BSYNC B2 ;  /* 0x0000000000027941 */ /* 0x000fea0003800000 */
.L_x_24403:
        /* <DEDUP_REMOVED lines=16> */
.L_x_24409:
[----:B------:R-:W-:Y:S05]  /*13000*/  BSYNC B3 ;  /* 0x0000000000037941 */ /* 0x000fea0003800000 */
.L_x_24408:
        /* <DEDUP_REMOVED lines=44> */
.L_x_24407:
[----:B------:R-:W-:Y:S05]  /*132d0*/  BSYNC B2 ;  /* 0x0000000000027941 */ /* 0x000fea0003800000 */
.L_x_24406:
        /* <DEDUP_REMOVED lines=12> */
.L_x_24402:
[----:B------:R-:W-:Y:S05]  /*133a0*/  BSYNC B1 ;  /* 0x0000000000017941 */ /* 0x000fea0003800000 */
.L_x_24401:
[----:B------:R-:W-:Y:S01]  /*133b0*/  @!P3 ISETP.NE.U32.AND P4, PT, RZ, c[0x0][0x180], PT ;  /* 0x00006000ff00ba0c */ /* 0x000fe20003f85070 */
[----:B------:R-:W-:Y:S01]  /*133c0*/  BSSY B1, `(.L_x_24410) ;  /* 0x000005d000017945 */ /* 0x000fe20003800000 */
[----:B----4-:R-:W-:Y:S02]  /*133d0*/  @!P3 MOV R215, R203 ;  /* 0x000000cb00d7b202 */ /* 0x010fe40000000f00 */
        /* <DEDUP_REMOVED lines=15> */
.L_x_24413:
[----:B------:R-:W-:Y:S02]  /*134d0*/  IMAD.MOV.U32 R9, RZ, RZ, R10 ;  /* 0x000000ffff097224 */ /* 0x000fe400078e000a */
.L_x_24414:
[----:B------:R-:W-:Y:S05]  /*134e0*/  BSYNC B2 ;  /* 0x0000000000027941 */ /* 0x000fea0003800000 */
.L_x_24412:
        /* <DEDUP_REMOVED lines=16> */
.L_x_24418:
[----:B------:R-:W-:Y:S05]  /*135f0*/  BSYNC B3 ;  /* 0x0000000000037941 */ /* 0x000fea0003800000 */
.L_x_24417:
        /* <DEDUP_REMOVED lines=44> */
.L_x_24416:
[----:B------:R-:W-:Y:S05]  /*138c0*/  BSYNC B2 ;  /* 0x0000000000027941 */ /* 0x000fea0003800000 */
.L_x_24415:
        /* <DEDUP_REMOVED lines=12> */
.L_x_24411:
[----:B------:R-:W-:Y:S05]  /*13990*/  BSYNC B1 ;  /* 0x0000000000017941 */ /* 0x000fea0003800000 */
.L_x_24410:
        /* <DEDUP_REMOVED lines=18> */
.L_x_24422:
[----:B------:R-:W-:Y:S02]  /*13ac0*/  IMAD.MOV.U32 R203, RZ, RZ, R10 ;  /* 0x000000ffffcb7224 */ /* 0x000fe400078e000a */
.L_x_24423:
[----:B------:R-:W-:Y:S05]  /*13ad0*/  BSYNC B2 ;  /* 0x0000000000027941 */ /* 0x000fea0003800000 */
.L_x_24421:
        /* <DEDUP_REMOVED lines=16> */
.L_x_24427:
[----:B------:R-:W-:Y:S05]  /*13be0*/  BSYNC B3 ;  /* 0x0000000000037941 */ /* 0x000fea0003800000 */
.L_x_24426:
        /* <DEDUP_REMOVED lines=44> */
.L_x_24425:
[----:B------:R-:W-:Y:S05]  /*13eb0*/  BSYNC B2 ;  /* 0x0000000000027941 */ /* 0x000fea0003800000 */
.L_x_24424:
        /* <DEDUP_REMOVED lines=12> */
.L_x_24420:
[----:B------:R-:W-:Y:S05]  /*13f80*/  BSYNC B1 ;  /* 0x0000000000017941 */ /* 0x000fea0003800000 */
.L_x_24419:
[----:B0-----:R-:W-:Y:S01]  /*13f90*/  IMAD.MOV.U32 R222, RZ, RZ, 0x20 ;  /* 0x00000020ffde7424 */ /* 0x001fe200078e00ff */
[----:B------:R-:W-:Y:S03]  /*13fa0*/  BSSY B1, `(.L_x_24428) ;  /* 0x0000019000017945 */ /* 0x000fe60003800000 */
[----:B------:R-:W-:-:S05]  /*13fb0*/  IMAD.WIDE.U32 R222, R214, R222, c[0x0][0x188] ;  /* 0x00006200d6de7625 */ /* 0x000fca00078e00de */
[----:B------:R0:W-:Y:S04]  /*13fc0*/  STG.E.128 [R222.64], R196 ;  /* 0x000000c4de007986 */ /* 0x0001e8000c101d06 */
[----:B------:R0:W-:Y:S01]  /*13fd0*/  STG.E.128 [R222.64+0x10], R200 ;  /* 0x000010c8de007986 */ /* 0x0001e2000c101d06 */
[----:B------:R-:W-:Y:S05]  /*13fe0*/  @!P1 BRA `(.L_x_24429) ;  /* 0x0000014000009947 */ /* 0x000fea0003800000 */
[----:B------:R-:W-:Y:S02]  /*13ff0*/  SHF.L.U32 R215, R219, 0x10, RZ ;  /* 0x00000010dbd77819 */ /* 0x000fe400000006ff */
[----:B------:R-:W-:Y:S02]  /*14000*/  LOP3.LUT R221, R220, 0xffff, RZ, 0xc0, !PT ;  /* 0x0000ffffdcdd7812 */ /* 0x000fe400078ec0ff */
[----:B------:R-:W-:Y:S02]  /*14010*/  LOP3.LUT R215, R215, 0xff0000, RZ, 0xc0, !PT ;  /* 0x00ff0000d7d77812 */ /* 0x000fe400078ec0ff */
[----:B0-----:R-:W-:-:S02]  /*14020*/  LOP3.LUT R222, R216, 0xff, RZ, 0xc0, !PT ;  /* 0x000000ffd8de7812 */ /* 0x001fc400078ec0ff */
[----:B------:R-:W-:Y:S02]  /*14030*/  PRMT R215, R215, 0x4210, R221 ;  /* 0x00004210d7d77816 */ /* 0x000fe400000000dd */
[----:B------:R-:W-:Y:S01]  /*14040*/  PRMT R221, R218, 0x7104, RZ ;  /* 0x00007104dadd7816 */ /* 0x000fe200000000ff */
[----:B------:R-:W-:Y:S01]  /*14050*/  IMAD.WIDE.U32 R222, R222, 0x1000000, RZ ;  /* 0x01000000dede7825 */ /* 0x000fe200078e00ff */
[----:B------:R-:W-:Y:S02]  /*14060*/  LOP3.LUT R224, R15, 0xff, RZ, 0xc0, !PT ;  /* 0x000000ff0fe07812 */ /* 0x000fe400078ec0ff */
[----:B------:R-:W-:Y:S02]  /*14070*/  LOP3.LUT R215, R215, 0xff00, R221, 0xf8, !PT ;  /* 0x0000ff00d7d77812 */ /* 0x000fe400078ef8dd */
[----:B------:R-:W-:Y:S01]  /*14080*/  LOP3.LUT R221, R14, 0xff, RZ, 0xc0, !PT ;  /* 0x000000ff0edd7812 */ /* 0x000fe200078ec0ff */
[----:B------:R-:W-:Y:S01]  /*14090*/  IMAD.WIDE.U32 R224, R224, 0x10000, RZ ;  /* 0x00010000e0e07825 */ /* 0x000fe200078e00ff */
        /* <DEDUP_REMOVED lines=9> */
.L_x_24429:
[----:B------:R-:W-:Y:S05]  /*14130*/  BSYNC B1 ;  /* 0x0000000000017941 */ /* 0x000fea0003800000 */
.L_x_24428:
[----:B------:R-:W-:Y:S02]  /*14140*/  IADD3 R214, R214, 0x80, RZ ;  /* 0x00000080d6d67810 */ /* 0x000fe40007ffe0ff */
[----:B------:R-:W-:Y:S02]  /*14150*/  IADD3 R213, R213, 0x80, RZ ;  /* 0x00000080d5d57810 */ /* 0x000fe40007ffe0ff */
.L_x_24355:
[----:B------:R-:W-:Y:S05]  /*14160*/  BSYNC B0 ;  /* 0x0000000000007941 */ /* 0x000fea0003800000 */
.L_x_24354:
        /* <DEDUP_REMOVED lines=29> */
[----:B------:R-:W-:Y:S01]  /*14340*/  IMAD.MOV.U32 R13, RZ, RZ, R12 ;  /* 0x000000ffff0d7224 */ /* 0x000fe200078e000c */
[----:B------:R-:W-:Y:S05]  /*14350*/  BRA `(.L_x_24436) ;  /* 0x0000001000007947 */ /* 0x000fea0003800000 */
.L_x_24435:
[----:B-1----:R-:W-:Y:S02]  /*14360*/  IMAD.MOV.U32 R13, RZ, RZ, R10 ;  /* 0x000000ffff0d7224 */ /* 0x002fe400078e000a */
.L_x_24436:
[----:B------:R-:W-:Y:S05]  /*14370*/  BSYNC B2 ;  /* 0x0000000000027941 */ /* 0x000fea0003800000 */
.L_x_24434:
        /* <DEDUP_REMOVED lines=16> */
.L_x_24440:
[----:B------:R-:W-:Y:S05]  /*14480*/  BSYNC B3 ;  /* 0x0000000000037941 */ /* 0x000fea0003800000 */
.L_x_24439:
        /* <DEDUP_REMOVED lines=44> */
.L_x_24438:
[----:B------:R-:W-:Y:S05]  /*14750*/  BSYNC B2 ;  /* 0x0000000000027941 */ /* 0x000fea0003800000 */
.L_x_24437:
[----:B------:R1:W2:Y:S02]  /*14760*/  I2F.U32 R9, R13 ;  /* 0x0000000d00097306 */ /* 0x0002a40000201000 */
        /* <DEDUP_REMOVED lines=11> */
.L_x_24433:
[----:B------:R-:W-:Y:S05]  /*14820*/  BSYNC B1 ;  /* 0x0000000000017941 */ /* 0x000fea0003800000 */
.L_x_24432:
        /* <DEDUP_REMOVED lines=18> */
.L_x_24444:
[----:B------:R-:W-:Y:S02]  /*14950*/  MOV R9, R10 ;  /* 0x0000000a00097202 */ /* 0x000fe40000000f00 */
.L_x_24445:
[----:B------:R-:W-:Y:S05]  /*14960*/  BSYNC B2 ;  /* 0x0000000000027941 */ /* 0x000fea0003800000 */
.L_x_24443:
        /* <DEDUP_REMOVED lines=16> */
.L_x_24449:
[----:B------:R-:W-:Y:S05]  /*14a70*/  BSYNC B3 ;  /* 0x0000000000037941 */ /* 0x000fea0003800000 */
.L_x_24448:
        /* <DEDUP_REMOVED lines=44> */
.L_x_24447:
[----:B------:R-:W-:Y:S05]  /*14d40*/  BSYNC B2 ;  /* 0x0000000000027941 */ /* 0x000fea0003800000 */
.L_x_24446:
        /* <DEDUP_REMOVED lines=12> */
.L_x_24442:
[----:B------:R-:W-:Y:S05]  /*14e10*/  BSYNC B1 ;  /* 0x0000000000017941 */ /* 0x000fea0003800000 */
.L_x_24441:
        /* <DEDUP_REMOVED lines=18> */
.L_x_24453:
[----:B------:R-:W-:Y:S02]  /*14f40*/  IMAD.MOV.U32 R9, RZ, RZ, R10 ;  /* 0x000000ffff097224 */ /* 0x000fe400078e000a */
.L_x_24454:
[----:B------:R-:W-:Y:S05]  /*14f50*/  BSYNC B2 ;  /* 0x0000000000027941 */ /* 0x000fea0003800000 */
.L_x_24452:
        /* <DEDUP_REMOVED lines=16> */
.L_x_24458:
[----:B------:R-:W-:Y:S05]  /*15060*/  BSYNC B3 ;  /* 0x0000000000037941 */ /* 0x000fea0003800000 */
.L_x_24457:
        /* <DEDUP_REMOVED lines=44> */
.L_x_24456:
[----:B------:R-:W-:Y:S05]  /*15330*/  BSYNC B2 ;  /* 0x0000000000027941 */ /* 0x000fea0003800000 */
.L_x_24455:
        /* <DEDUP_REMOVED lines=12> */
.L_x_24451:
[----:B------:R-:W-:Y:S05]  /*15400*/  BSYNC B1 ;  /* 0x0000000000017941 */ /* 0x000fea0003800000 */
.L_x_24450:
        /* <DEDUP_REMOVED lines=18> */
.L_x_24462:
[----:B------:R-:W-:Y:S02]  /*15530*/  IMAD.MOV.U32 R9, RZ, RZ, R10 ;  /* 0x000000ffff097224 */ /* 0x000fe400078e000a */
.L_x_24463:
[----:B------:R-:W-:Y:S05]  /*15540*/  BSYNC B2 ;  /* 0x0000000000027941 */ /* 0x000fea0003800000 */
.L_x_24461:
        /* <DEDUP_REMOVED lines=16> */
.L_x_24467:
[----:B------:R-:W-:Y:S05]  /*15650*/  BSYNC B3 ;  /* 0x0000000000037941 */ /* 0x000fea0003800000 */
.L_x_24466:
        /* <DEDUP_REMOVED lines=44> */
.L_x_24465:
[----:B------:R-:W-:Y:S05]  /*15920*/  BSYNC B2 ;  /* 0x0000000000027941 */ /* 0x000fea0003800000 */
.L_x_24464:
        /* <DEDUP_REMOVED lines=12> */
.L_x_24460:
[----:B------:R-:W-:Y:S05]  /*159f0*/  BSYNC B1 ;  /* 0x0000000000017941 */ /* 0x000fea0003800000 */
.L_x_24459:
        /* <DEDUP_REMOVED lines=18> */
.L_x_24471:
[----:B------:R-:W-:Y:S02]  /*15b20*/  IMAD.MOV.U32 R9, RZ, RZ, R10 ;  /* 0x000000ffff097224 */ /* 0x000fe400078e000a */
.L_x_24472:
[----:B------:R-:W-:Y:S05]  /*15b30*/  BSYNC B2 ;  /* 0x0000000000027941 */ /* 0x000fea0003800000 */
.L_x_24470:
        /* <DEDUP_REMOVED lines=16> */
.L_x_24476:
[----:B------:R-:W-:Y:S05]  /*15c40*/  BSYNC B3 ;  /* 0x0000000000037941 */ /* 0x000fea0003800000 */
.L_x_24475:
        /* <DEDUP_REMOVED lines=44> */
.L_x_24474:
[----:B------:R-:W-:Y:S05]  /*15f10*/  BSYNC B2 ;  /* 0x0000000000027941 */ /* 0x000fea0003800000 */
.L_x_24473:
        /* <DEDUP_REMOVED lines=12> */
.L_x_24469:
[----:B------:R-:W-:Y:S05]  /*15fe0*/  BSYNC B1 ;  /* 0x0000000000017941 */ /* 0x000fea0003800000 */
.L_x_24468:
        /* <DEDUP_REMOVED lines=18> */
.L_x_24480:
[----:B------:R-:W-:Y:S02]  /*16110*/  IMAD.MOV.U32 R9, RZ, RZ, R10 ;  /* 0x000000ffff097224 */ /* 0x000fe400078e000a */
.L_x_24481:
[----:B------:R-:W-:Y:S05]  /*16120*/  BSYNC B2 ;  /* 0x0000000000027941 */ /* 0x000fea0003800000 */
.L_x_24479:
        /* <DEDUP_REMOVED lines=16> */
.L_x_24485:
[----:B------:R-:W-:Y:S05]  /*16230*/  BSYNC B3 ;  /* 0x0000000000037941 */ /* 0x000fea0003800000 */
.L_x_24484:
        /* <DEDUP_REMOVED lines=44> */
.L_x_24483:
[----:B------:R-:W-:Y:S05]  /*16500*/  BSYNC B2 ;  /* 0x0000000000027941 */ /* 0x000fea0003800000 */
.L_x_24482:
        /* <DEDUP_REMOVED lines=12> */
.L_x_24478:
[----:B------:R-:W-:Y:S05]  /*165d0*/  BSYNC B1 ;  /* 0x0000000000017941 */ /* 0x000fea0003800000 */
.L_x_24477:
        /* <DEDUP_REMOVED lines=18> */
.L_x_24489:
[----:B------:R-:W-:Y:S02]  /*16700*/  MOV R9, R10 ;  /* 0x0000000a00097202 */ /* 0x000fe40000000f00 */
.L_x_24490:
[----:B------:R-:W-:Y:S05]  /*16710*/  BSYNC B2 ;  /* 0x0000000000027941 */ /* 0x000fea0003800000 */
.L_x_24488:
        /* <DEDUP_REMOVED lines=16> */
.L_x_24494:
[----:B------:R-:W-:Y:S05]  /*16820*/  BSYNC B3 ;  /* 0x0000000000037941 */ /* 0x000fea0003800000 */
.L_x_24493:
        /* <DEDUP_REMOVED lines=44> */
.L_x_24492:
[----:B------:R-:W-:Y:S05]  /*16af0*/  BSYNC B2 ;  /* 0x0000000000027941 */ /* 0x000fea0003800000 */
.L_x_24491:
        /* <DEDUP_REMOVED lines=12> */
.L_x_24487:
[----:B------:R-:W-:Y:S05]  /*16bc0*/  BSYNC B1 ;  /* 0x0000000000017941 */ /* 0x000fea0003800000 */
.L_x_24486:
        /* <DEDUP_REMOVED lines=18> */
.L_x_24498:
[----:B------:R-:W-:Y:S02]  /*16cf0*/  IMAD.MOV.U32 R211, RZ, RZ, R10 ;  /* 0x000000ffffd37224 */ /* 0x000fe400078e000a */
.L_x_24499:
[----:B------:R-:W-:Y:S05]  /*16d00*/  BSYNC B2 ;  /* 0x0000000000027941 */ /* 0x000fea0003800000 */
.L_x_24497:
        /* <DEDUP_REMOVED lines=16> */
.L_x_24503:
[----:B------:R-:W-:Y:S05]  /*16e10*/  BSYNC B3 ;  /* 0x0000000000037941 */ /* 0x000fea0003800000 */
.L_x_24502:
        /* <DEDUP_REMOVED lines=44> */
.L_x_24501:
[----:B------:R-:W-:Y:S05]  /*170e0*/  BSYNC B2 ;  /* 0x0000000000027941 */ /* 0x000fea0003800000 */
.L_x_24500:
        /* <DEDUP_REMOVED lines=12> */
.L_x_24496:
[----:B------:R-:W-:Y:S05]  /*171b0*/  BSYNC B1 ;  /* 0x0000000000017941 */ /* 0x000fea0003800000 */
.L_x_24495:
[----:B----4-:R-:W-:-:S10]  /*171c0*/  HFMA2.MMA R215, -RZ, RZ, 0, 1.9073486328125e-06 ;  /* 0x00000020ffd77435 */ /* 0x010fd400000001ff */
[----:B------:R-:W-:-:S05]  /*171d0*/  IMAD.WIDE.U32 R214, R214, R215, c[0x0][0x188] ;  /* 0x00006200d6d67625 */ /* 0x000fca00078e00d7 */
[----:B------:R2:W-:Y:S04]  /*171e0*/  STG.E.128 [R214.64], R204 ;  /* 0x000000ccd6007986 */ /* 0x0005e8000c101d06 */
[----:B------:R2:W-:Y:S01]  /*171f0*/  STG.E.128 [R214.64+0x10], R208 ;  /* 0x000010d0d6007986 */ /* 0x0005e2000c101d06 */
[----:B------:R-:W-:Y:S05]  /*17200*/  @!P1 BRA `(.L_x_24431) ;  /* 0x0000014000009947 */ /* 0x000fea0003800000 */
[----:B------:R-:W-:Y:S01]  /*17210*/  IMAD.U32 R212, R219, 0x10000, RZ ;  /* 0x00010000dbd47824 */ /* 0x000fe200078e00ff */
[----:B--2---:R-:W-:Y:S02]  /*17220*/  LOP3.LUT R214, R220, 0xffff, RZ, 0xc0, !PT ;  /* 0x0000ffffdcd67812 */ /* 0x004fe400078ec0ff */
        /* <DEDUP_REMOVED lines=10> */
[----:B------:R-:W-:-:S05]  /*172d0*/  IMAD.WIDE.U32 R214, R214, 0x1000000, RZ ;  /* 0x01000000d6d67825 */ /* 0x000fca00078e00ff */
[----:B------:R-:W-:Y:S02]  /*172e0*/  LOP3.LUT R212, R223, R212, R215, 0xfe, !PT ;  /* 0x000000d4dfd47212 */ /* 0x000fe400078efed7 */
[----:B------:R-:W-:Y:S02]  /*172f0*/  LOP3.LUT R214, R224, R214, R222, 0xfe, !PT ;  /* 0x000000d6e0d67212 */ /* 0x000fe400078efede */
[----:B------:R-:W-:Y:S01]  /*17300*/  LOP3.LUT R215, R212, R225, RZ, 0xfc, !PT ;  /* 0x000000e1d4d77212 */ /* 0x000fe200078efcff */
[----:B------:R-:W-:Y:S01]  /*17310*/  IMAD.MOV.U32 R212, RZ, RZ, 0x8 ;  /* 0x00000008ffd47424 */ /* 0x000fe200078e00ff */
[----:B------:R-:W-:-:S03]  /*17320*/  LOP3.LUT R214, R214, 0xff, R13, 0xf8, !PT ;  /* 0x000000ffd6d67812 */ /* 0x000fc600078ef80d */
[----:B------:R-:W-:-:S05]  /*17330*/  IMAD.WIDE.U32 R212, R213, R212, c[0x0][0x190] ;  /* 0x00006400d5d47625 */ /* 0x000fca00078e00d4 */
[----:B------:R0:W-:Y:S02]  /*17340*/  STG.E.64 [R212.64], R214 ;  /* 0x000000d6d4007986 */ /* 0x0001e4000c101b06 */
.L_x_24431:
[----:B------:R-:W-:Y:S05]  /*17350*/  BSYNC B0 ;  /* 0x0000000000007941 */ /* 0x000fea0003800000 */
.L_x_24430:
[----:B0-2---:R-:W2:Y:S01]  /*17360*/  LDL R214, [R1+0x24] ;  /* 0x0000240001d67983 */ /* 0x005ea20000100800 */
[----:B------:R-:W-:Y:S01]  /*17370*/  FADD.FTZ R212, RZ, R156 ;  /* 0x0000009cffd47221 */ /* 0x000fe20000010000 */
[C---:B------:R-:W-:Y:S02]  /*17380*/  ISETP.GT.U32.AND P1, PT, R4.reuse, 0xff, PT ;  /* 0x000000ff0400780c */ /* 0x040fe40003f24070 */
[C---:B------:R-:W-:Y:S01]  /*17390*/  ISETP.GT.U32.AND P2, PT, R4.reuse, 0x17f, PT ;  /* 0x0000017f0400780c */ /* 0x040fe20003f44070 */
[----:B------:R-:W-:Y:S01]  /*173a0*/  FADD.FTZ R212, R157, R212 ;  /* 0x000000d49dd47221 */ /* 0x000fe20000010000 */
[C---:B------:R-:W-:Y:S01]  /*173b0*/  ISETP.GT.U32.AND P3, PT, R4.reuse, 0x1ff, PT ;  /* 0x000001ff0400780c */ /* 0x040fe20003f64070 */
[----:B----4-:R-:W0:Y:S01]  /*173c0*/  S2R R215, SR_TID.X ;  /* 0x0000000000d77919 */ /* 0x010e220000002100 */
[----:B------:R-:W-:Y:S01]  /*173d0*/  ISETP.GT.U32.AND P4, PT, R4, 0x27f, PT ;  /* 0x0000027f0400780c */ /* 0x000fe20003f84070 */
        /* <DEDUP_REMOVED lines=66> */
.L_x_24522:
        /* <DEDUP_REMOVED lines=134> */
.L_x_24523:
        /* <DEDUP_REMOVED lines=12> */
[----:B------:R-:W-:Y:S02]  /*18120*/  @!P1 IMAD.IADD R215, R221, 0x1, R215 ;  /* 0x00000001ddd79824 */ /* 0x000fe400078e02d7 */
[----:B------:R-:W3:Y:S04]  /*18130*/  LDL.LU R226, [R1+0x20] ;  /* 0x0000200001e27983 */ /* 0x000ee80000300800 */
[----:B------:R-:W-:Y:S06]  /*18140*/  BAR.SYNC.DEFER_BLOCKING 0x0 ;  /* 0x0000000000007b1d */ /* 0x000fec0000010000 */
[----:B------:R4:W0:Y:S02]  /*18150*/  @!P1 LDS.64 R212, [R215.X8] ;  /* 0x00000000d7d49984 */ /* 0x0008240000008a00 */
[----:B----4-:R-:W-:-:S02]  /*18160*/  MOV R215, RZ ;  /* 0x000000ff00d77202 */ /* 0x010fc40000000f00 */
[----:B0-----:R-:W0:Y:S01]  /*18170*/  SHFL.DOWN PT, R222, R212, 0x2, 0x1f ;  /* 0x08401f00d4de7f89 */ /* 0x001e2200000e0000 */
[----:B------:R-:W-:Y:S01]  /*18180*/  LOP3.LUT P2, RZ, R214, 0x1f, R225, 0xf8, !PT ;  /* 0x0000001fd6ff7812 */ /* 0x000fe2000784f8e1 */
[----:B--2---:R-:W-:-:S04]  /*18190*/  @!P1 IMAD.MOV.U32 R215, RZ, RZ, R223 ;  /* 0x000000ffffd79224 */ /* 0x004fc800078e00df */
[----:B------:R-:W2:Y:S01]  /*181a0*/  I2F R221, R215 ;  /* 0x000000d700dd7306 */ /* 0x000ea20000201400 */
[----:B0-----:R-:W-:-:S04]  /*181b0*/  FADD.FTZ R223, -R222, R212 ;  /* 0x000000d4dedf7221 */ /* 0x001fc80000010100 */
[----:B------:R-:W-:-:S04]  /*181c0*/  FMUL.FTZ R223, R223, R223 ;  /* 0x000000dfdfdf7220 */ /* 0x000fc80000410000 */
[----:B--2---:R-:W-:Y:S02]  /*181d0*/  FMUL.FTZ R224, R223, R221 ;  /* 0x000000dddfe07220 */ /* 0x004fe40000410000 */
[----:B------:R-:W0:Y:S02]  /*181e0*/  SHFL.DOWN PT, R223, R215, 0x2, 0x1f ;  /* 0x08401f00d7df7f89 */ /* 0x000e2400000e0000 */
[----:B0-----:R-:W-:Y:S02]  /*181f0*/  IMAD.IADD R215, R223, 0x1, R215 ;  /* 0x00000001dfd77824 */ /* 0x001fe400078e02d7 */
[----:B------:R-:W0:Y:S02]  /*18200*/  I2F R223, R223 ;  /* 0x000000df00df7306 */ /* 0x000e240000201400 */
[----:B0-----:R-:W-:-:S04]  /*18210*/  FMUL.FTZ R222, R222, R223 ;  /* 0x000000dfdede7220 */ /* 0x001fc80000410000 */
[----:B------:R-:W-:Y:S02]  /*18220*/  FFMA.FTZ R221, R221, R212, R222 ;  /* 0x000000d4dddd7223 */ /* 0x000fe400000100de */
[----:B------:R-:W0:Y:S02]  /*18230*/  SHFL.DOWN PT, R212, R213, 0x2, 0x1f ;  /* 0x08401f00d5d47f89 */ /* 0x000e2400000e0000 */
[----:B0-----:R-:W-:Y:S02]  /*18240*/  FADD.FTZ R213, R212, R213 ;  /* 0x000000d5d4d57221 */ /* 0x001fe40000010000 */
[----:B------:R-:W0:Y:S01]  /*18250*/  I2F R212, R215 ;  /* 0x000000d700d47306 */ /* 0x000e220000201400 */
[----:B------:R-:W-:Y:S02]  /*18260*/  FMUL.FTZ R224, R224, R223 ;  /* 0x000000dfe0e07220 */ /* 0x000fe40000410000 */
[----:B------:R-:W2:Y:S05]  /*18270*/  SHFL.DOWN PT, R223, R215, 0x1, 0x1f ;  /* 0x08201f00d7df7f89 */ /* 0x000eaa00000e0000 */
[----:B0-----:R-:W0:Y:S02]  /*18280*/  MUFU.RCP R222, R212 ;  /* 0x000000d400de7308 */ /* 0x001e240000001000 */
[----:B0-----:R-:W-:-:S02]  /*18290*/  FMUL.FTZ R221, R222, R221 ;  /* 0x000000dddedd7220 */ /* 0x001fc40000410000 */
[----:B------:R-:W-:-:S03]  /*182a0*/  FFMA.FTZ R213, R222, R224, R213 ;  /* 0x000000e0ded57223 */ /* 0x000fc600000100d5 */
[----:B------:R-:W0:Y:S01]  /*182b0*/  SHFL.DOWN PT, R222, R221, 0x1, 0x1f ;  /* 0x08201f00ddde7f89 */ /* 0x000e2200000e0000 */
[----:B--2---:R-:W-:Y:S02]  /*182c0*/  IMAD.IADD R215, R215, 0x1, R223 ;  /* 0x00000001d7d77824 */ /* 0x004fe400078e02df */
[----:B------:R-:W2:Y:S08]  /*182d0*/  I2F R223, R223 ;  /* 0x000000df00df7306 */ /* 0x000eb00000201400 */
[----:B------:R-:W4:Y:S01]  /*182e0*/  I2F R215, R215 ;  /* 0x000000d700d77306 */ /* 0x000f220000201400 */
[----:B0-----:R-:W-:-:S02]  /*182f0*/  FADD.FTZ R224, R221, -R222 ;  /* 0x800000dedde07221 */ /* 0x001fc40000010000 */
[----:B--2---:R-:W-:Y:S02]  /*18300*/  FMUL.FTZ R222, R222, R223 ;  /* 0x000000dfdede7220 */ /* 0x004fe40000410000 */
[----:B------:R-:W-:Y:S02]  /*18310*/  FMUL.FTZ R224, R224, R224 ;  /* 0x000000e0e0e07220 */ /* 0x000fe40000410000 */
[C---:B------:R-:W-:Y:S02]  /*18320*/  FFMA.FTZ R221, R212.reuse, R221, R222 ;  /* 0x000000ddd4dd7223 */ /* 0x040fe400000100de */
[----:B------:R-:W-:Y:S02]  /*18330*/  FMUL.FTZ R224, R212, R224 ;  /* 0x000000e0d4e07220 */ /* 0x000fe40000410000 */
[----:B------:R-:W0:Y:S01]  /*18340*/  SHFL.DOWN PT, R212, R213, 0x1, 0x1f ;  /* 0x08201f00d5d47f89 */ /* 0x000e2200000e0000 */
[----:B----4-:R-:W2:Y:S01]  /*18350*/  MUFU.RCP R215, R215 ;  /* 0x000000d700d77308 */ /* 0x010ea20000001000 */
[----:B------:R-:W-:-:S02]  /*18360*/  FMUL.FTZ R224, R224, R223 ;  /* 0x000000dfe0e07220 */ /* 0x000fc40000410000 */
[----:B0-----:R-:W-:-:S04]  /*18370*/  FADD.FTZ R212, R213, R212 ;  /* 0x000000d4d5d47221 */ /* 0x001fc80000010000 */
[C---:B--2---:R-:W-:Y:S02]  /*18380*/  FFMA.FTZ R222, R215.reuse, R224, R212 ;  /* 0x000000e0d7de7223 */ /* 0x044fe400000100d4 */
[----:B------:R-:W-:-:S03]  /*18390*/  FMUL.FTZ R215, R215, R221 ;  /* 0x000000ddd7d77220 */ /* 0x000fc60000410000 */
[----:B------:R-:W-:Y:S04]  /*183a0*/  SHFL.IDX PT, R214, R222, RZ, 0x1f ;  /* 0x00001fffded67589 */ /* 0x000fe800000e0000 */
[----:B------:R-:W0:Y:S01]  /*183b0*/  SHFL.IDX PT, R222, R215, RZ, 0x1f ;  /* 0x00001fffd7de7589 */ /* 0x000e2200000e0000 */
[----:B------:R-:W-:Y:S01]  /*183c0*/  @!P2 LEA R212, P1, R6, c[0x0][0x1a0], 0x2 ;  /* 0x0000680006d4aa11 */ /* 0x000fe200078210ff */
[----:B------:R-:W-:-:S03]  /*183d0*/  IMAD.MOV.U32 R221, RZ, RZ, c[0x0][0x1e0] ;  /* 0x00007800ffdd7624 */ /* 0x000fc600078e00ff */
[----:B---3--:R-:W-:Y:S02]  /*183e0*/  @!P2 LEA.HI.X R213, R6, c[0x0][0x1a4], R226, 0x2, P1 ;  /* 0x0000690006d5aa11 */ /* 0x008fe400008f14e2 */
[----:B------:R-:W-:Y:S01]  /*183f0*/  ISETP.NE.AND P1, PT, RZ, UR8, PT ;  /* 0x00000008ff007c0c */ /* 0x000fe2000bf25270 */
[----:B0-----:R-:W-:Y:S02]  /*18400*/  FMUL.FTZ R215, R222, R222 ;  /* 0x000000deded77220 */ /* 0x001fe40000410000 */
[----:B------:R-:W-:-:S03]  /*18410*/  FFMA.FTZ R214, R214, R221, c[0x0][0x228] ;  /* 0x00008a00d6d67623 */ /* 0x000fc600000100dd */
[----:B------:R-:W-:-:S05]  /*18420*/  FSEL R215, R215, RZ, P1 ;  /* 0x000000ffd7d77208 */ /* 0x000fca0000800000 */
[----:B------:R-:W-:-:S06]  /*18430*/  FADD.FTZ R221, R214, R215 ;  /* 0x000000d7d6dd7221 */ /* 0x000fcc0000010000 */
[----:B------:R-:W0:Y:S02]  /*18440*/  MUFU.RSQ R221, R221 ;  /* 0x000000dd00dd7308 */ /* 0x000e240000001400 */
[----:B0-----:R-:W0:Y:S01]  /*18450*/  R2UR UR27, R221 ;  /* 0x00000000dd1b73c2 */ /* 0x001e2200000e0000 */
[C---:B------:R-:W-:Y:S01]  /*18460*/  @!P2 LEA R214, P3, R6.reuse, c[0x0][0x1a8], 0x2 ;  /* 0x00006a0006d6aa11 */ /* 0x040fe200078610ff */
[----:B------:R0:W-:Y:S03]  /*18470*/  @!P2 STG.E [R212.64], R222 ;  /* 0x000000ded400a986 */ /* 0x0001e6000c101906 */
[----:B------:R-:W-:Y:S01]  /*18480*/  @!P2 LEA.HI.X R215, R6, c[0x0][0x1ac], R226, 0x2, P3 ;  /* 0x00006b0006d7aa11 */ /* 0x000fe200018f14e2 */
[----:B------:R-:W-:Y:S01]  /*18490*/  BSSY B0, `(.L_x_24506) ;  /* 0x000010c000007945 */ /* 0x000fe20003800000 */
        /* <DEDUP_REMOVED lines=34> */
[----:B------:R-:W-:-:S03]  /*186c0*/  FADD.FTZ R215, R160, -R222 ;  /* 0x800000dea0d77221 */ /* 0x000fc60000010000 */
[----:B------:R-:W-:Y:S01]  /*186d0*/  F2FP.BF16.PACK_AB R213, R213, R214 ;  /* 0x000000d6d5d5723e */ /* 0x000fe200000010ff */
[----:B------:R-:W-:Y:S02]  /*186e0*/  FADD.FTZ R214, R161, -R222 ;  /* 0x800000dea1d67221 */ /* 0x000fe40000010000 */
[----:B------:R-:W-:Y:S02]  /*186f0*/  FMUL.FTZ R215, R215, UR27 ;  /* 0x0000001bd7d77c20 */ /* 0x000fe40008410000 */
[----:B------:R-:W-:Y:S02]  /*18700*/  FMUL.FTZ R214, R214, UR27 ;  /* 0x0000001bd6d67c20 */ /* 0x000fe40008410000 */
[----:B------:R-:W-:Y:S02]  /*18710*/  FFMA.FTZ R215, R226, R215, R20 ;  /* 0x000000d7e2d77223 */ /* 0x000fe40000010014 */
[----:B------:R-:W-:Y:S02]  /*18720*/  FFMA.FTZ R214, R223, R214, R21 ;  /* 0x000000d6dfd67223 */ /* 0x000fe40000010015 */
[----:B------:R-:W-:-:S03]  /*18730*/  FADD.FTZ R223, R162, -R222 ;  /* 0x800000dea2df7221 */ /* 0x000fc60000010000 */
[----:B------:R-:W-:Y:S01]  /*18740*/  F2FP.BF16.PACK_AB R214, R214, R215 ;  /* 0x000000d7d6d6723e */ /* 0x000fe200000010ff */
[----:B------:R-:W-:Y:S02]  /*18750*/  FADD.FTZ R215, R163, -R222 ;  /* 0x800000dea3d77221 */ /* 0x000fe40000010000 */
        /* <DEDUP_REMOVED lines=9> */
.L_x_24509:
[----:B------:R-:W-:Y:S05]  /*187f0*/  BSYNC B1 ;  /* 0x0000000000017941 */ /* 0x000fea0003800000 */
.L_x_24508:
        /* <DEDUP_REMOVED lines=25> */
[----:B------:R-:W-:Y:S02]  /*18990*/  FFMA.FTZ R223, R38, R223, R30 ;  /* 0x000000df26df7223 */ /* 0x000fe4000001001e */
[----:B------:R-:W-:Y:S01]  /*189a0*/  IMAD.MOV.U32 R224, RZ, RZ, 0x10 ;  /* 0x00000010ffe07424 */ /* 0x000fe200078e00ff */
[----:B------:R-:W-:Y:S01]  /*189b0*/  F2FP.BF16.PACK_AB R214, R214, R215 ;  /* 0x000000d7d6d6723e */ /* 0x000fe200000010ff */
[----:B------:R-:W-:Y:S02]  /*189c0*/  FADD.FTZ R215, R171, -R222 ;  /* 0x800000deabd77221 */ /* 0x000fe40000010000 */
[C---:B------:R-:W-:Y:S01]  /*189d0*/  IMAD.WIDE.U32 R224, R221.reuse, R224, c[0x0][0x208] ;  /* 0x00008200dde07625 */ /* 0x040fe200078e00e0 */
[----:B------:R-:W-:-:S03]  /*189e0*/  IADD3 R221, R221, 0x80, RZ ;  /* 0x00000080dddd7810 */ /* 0x000fc60007ffe0ff */
[----:B------:R-:W-:-:S04]  /*189f0*/  FMUL.FTZ R215, R215, UR27 ;  /* 0x0000001bd7d77c20 */ /* 0x000fc80008410000 */
[----:B------:R-:W-:-:S05]  /*18a00*/  FFMA.FTZ R215, R39, R215, R31 ;  /* 0x000000d727d77223 */ /* 0x000fca000001001f */
[----:B------:R-:W-:-:S05]  /*18a10*/  F2FP.BF16.PACK_AB R215, R215, R223 ;  /* 0x000000dfd7d7723e */ /* 0x000fca00000010ff */
[----:B------:R0:W-:Y:S02]  /*18a20*/  STG.E.128 [R224.64], R212 ;  /* 0x000000d4e0007986 */ /* 0x0001e4000c101d06 */
.L_x_24511:
[----:B------:R-:W-:Y:S05]  /*18a30*/  BSYNC B1 ;  /* 0x0000000000017941 */ /* 0x000fea0003800000 */
.L_x_24510:
        /* <DEDUP_REMOVED lines=35> */
.L_x_24513:
[----:B------:R-:W-:Y:S05]  /*18c70*/  BSYNC B1 ;  /* 0x0000000000017941 */ /* 0x000fea0003800000 */
.L_x_24512:
        /* <DEDUP_REMOVED lines=35> */
.L_x_24515:
[----:B------:R-:W-:Y:S05]  /*18eb0*/  BSYNC B1 ;  /* 0x0000000000017941 */ /* 0x000fea0003800000 */
.L_x_24514:
[----:B------:R-:W-:Y:S01]  /*18ec0*/  LOP3.LUT P1, RZ, R5, 0x8, RZ, 0xc0, !PT ;  /* 0x0000000805ff7812 */ /* 0x000fe2000782c0ff */
[----:B------:R-:W-:-:S12]  /*18ed0*/  BSSY B1, `(.L_x_24516) ;  /* 0x0000022000017945 */ /* 0x000fd80003800000 */
[----:B------:R-:W-:Y:S05]  /*18ee0*/  @!P1 BRA `(.L_x_24517) ;  /* 0x0000020000009947 */ /* 0x000fea0003800000 */
[--C-:B0-----:R-:W-:Y:S01]  /*18ef0*/  FADD.FTZ R212, R188, -R222.reuse ;  /* 0x800000debcd47221 */ /* 0x101fe20000010000 */
[----:B------:R-:W-:Y:S01]  /*18f00*/  HFMA2.MMA R224, -RZ, RZ, 0, 9.5367431640625e-07 ;  /* 0x00000010ffe07435 */ /* 0x000fe200000001ff */
        /* <DEDUP_REMOVED lines=25> */
[----:B------:R-:W-:-:S04]  /*190a0*/  FADD.FTZ R215, R195, -R222 ;  /* 0x800000dec3d77221 */ /* 0x000fc80000010000 */
[----:B------:R-:W-:-:S04]  /*190b0*/  FMUL.FTZ R215, R215, UR27 ;  /* 0x0000001bd7d77c20 */ /* 0x000fc80008410000 */
[----:B------:R-:W-:-:S05]  /*190c0*/  FFMA.FTZ R215, R87, R215, R79 ;  /* 0x000000d757d77223 */ /* 0x000fca000001004f */
[----:B------:R-:W-:-:S05]  /*190d0*/  F2FP.BF16.PACK_AB R215, R215, R223 ;  /* 0x000000dfd7d7723e */ /* 0x000fca00000010ff */
[----:B------:R0:W-:Y:S02]  /*190e0*/  STG.E.128 [R224.64], R212 ;  /* 0x000000d4e0007986 */ /* 0x0001e4000c101d06 */
.L_x_24517:
[----:B------:R-:W-:Y:S05]  /*190f0*/  BSYNC B1 ;  /* 0x0000000000017941 */ /* 0x000fea0003800000 */
.L_x_24516:
        /* <DEDUP_REMOVED lines=35> */
.L_x_24519:
[----:B------:R-:W-:Y:S05]  /*19330*/  BSYNC B1 ;  /* 0x0000000000017941 */ /* 0x000fea0003800000 */
.L_x_24518:
        /* <DEDUP_REMOVED lines=16> */
[----:B------:R-:W-:-:S03]  /*19440*/  FMUL.FTZ R215, R215, UR27 ;  /* 0x0000001bd7d77c20 */ /* 0x000fc60008410000 */
[----:B------:R-:W-:Y:S01]  /*19450*/  F2FP.BF16.PACK_AB R213, R213, R214 ;  /* 0x000000d6d5d5723e */ /* 0x000fe200000010ff */
[----:B------:R-:W-:Y:S02]  /*19460*/  FADD.FTZ R214, R209, -R222 ;  /* 0x800000ded1d67221 */ /* 0x000fe40000010000 */
[----:B------:R-:W-:Y:S02]  /*19470*/  FFMA.FTZ R215, R132, R215, R124 ;  /* 0x000000d784d77223 */ /* 0x000fe4000001007c */
[----:B------:R-:W-:-:S04]  /*19480*/  FMUL.FTZ R214, R214, UR27 ;  /* 0x0000001bd6d67c20 */ /* 0x000fc80008410000 */
        /* <DEDUP_REMOVED lines=8> */
[----:B------:R-:W-:Y:S01]  /*19510*/  F2FP.BF16.PACK_AB R215, R222, R215 ;  /* 0x000000d7ded7723e */ /* 0x000fe200000010ff */
[----:B------:R-:W-:-:S04]  /*19520*/  IMAD.MOV.U32 R222, RZ, RZ, 0x10 ;  /* 0x00000010ffde7424 */ /* 0x000fc800078e00ff */
[----:B------:R-:W-:-:S05]  /*19530*/  IMAD.WIDE.U32 R222, R221, R222, c[0x0][0x208] ;  /* 0x00008200ddde7625 */ /* 0x000fca00078e00de */
[----:B------:R0:W-:Y:S02]  /*19540*/  STG.E.128 [R222.64], R212 ;  /* 0x000000d4de007986 */ /* 0x0001e4000c101d06 */
.L_x_24507:
[----:B0-----:R-:W-:Y:S05]  /*19550*/  BSYNC B0 ;  /* 0x0000000000007941 */ /* 0x001fea0003800000 */
.L_x_24506:
        /* <DEDUP_REMOVED lines=8> */
.L_x_24520:
[----:B------:R-:W-:Y:S05]  /*195e0*/  EXIT ;  /* 0x000000000000794d */ /* 0x000fea0003800000 */
.L_x_24504:
[----:B------:R-:W-:Y:S01]  /*195f0*/  IMAD.MOV.U32 R222, RZ, RZ, R212 ;  /* 0x000000ffffde7224 */ /* 0x000fe200078e00d4 */
[----:B------:R-:W-:Y:S01]  /*19600*/  MOV R224, 0x1f ;  /* 0x0000001f00e07802 */ /* 0x000fe20000000f00 */
[----:B------:R-:W-:Y:S01]  /*19610*/  IMAD.MOV.U32 R213, RZ, RZ, 0x1 ;  /* 0x00000001ffd57424 */ /* 0x000fe200078e00ff */
[----:B------:R-:W-:Y:S01]  /*19620*/  MOV R214, 0x19650 ;  /* 0x0001965000d67802 */ /* 0x000fe20000000f00 */
[----:B------:R-:W-:-:S02]  /*19630*/  IMAD.MOV.U32 R215, RZ, RZ, -0x1 ;  /* 0xffffffffffd77424 */ /* 0x000fc400078e00ff */
[----:B-1---5:R-:W-:Y:S05]  /*19640*/  CALL.REL.NOINC `($__internal_78_$__cuda_sm70_shflsync_bfly_p) ;  /* 0x00000ae000007944 */ /* 0x022fea0003c00000 */
[----:B-1----:R-:W-:Y:S05]  /*19650*/  BRA `(.L_x_24522) ;  /* 0xffffe1a000007947 */ /* 0x002fea000383ffff */
.L_x_24505:
[----:B------:R-:W-:Y:S01]  /*19660*/  IMAD.MOV.U32 R222, RZ, RZ, R212 ;  /* 0x000000ffffde7224 */ /* 0x000fe200078e00d4 */
[----:B------:R-:W-:Y:S01]  /*19670*/  MOV R215, 0xffffffff ;  /* 0xffffffff00d77802 */ /* 0x000fe20000000f00 */
[----:B------:R-:W-:Y:S01]  /*19680*/  IMAD.MOV.U32 R213, RZ, RZ, 0x2 ;  /* 0x00000002ffd57424 */ /* 0x000fe200078e00ff */
[----:B------:R-:W-:Y:S01]  /*19690*/  MOV R214, 0x196c0 ;  /* 0x000196c000d67802 */ /* 0x000fe20000000f00 */
[----:B------:R-:W-:-:S02]  /*196a0*/  IMAD.MOV.U32 R224, RZ, RZ, 0x1f ;  /* 0x0000001fffe07424 */ /* 0x000fc400078e00ff */
[----:B-1---5:R-:W-:Y:S05]  /*196b0*/  CALL.REL.NOINC `($__internal_78_$__cuda_sm70_shflsync_bfly_p) ;  /* 0x00000a7000007944 */ /* 0x022fea0003c00000 */
[----:B-1----:R-:W-:Y:S01]  /*196c0*/  FADD.FTZ R212, R212, R213 ;  /* 0x000000d5d4d47221 */ /* 0x002fe20000010000 */
[----:B------:R-:W-:Y:S01]  /*196d0*/  MOV R214, 0x19730 ;  /* 0x0001973000d67802 */ /* 0x000fe20000000f00 */
[----:B------:R-:W-:-:S02]  /*196e0*/  IMAD.MOV.U32 R213, RZ, RZ, 0x4 ;  /* 0x00000004ffd57424 */ /* 0x000fc400078e00ff */
[----:B------:R-:W-:Y:S02]  /*196f0*/  IMAD.MOV.U32 R224, RZ, RZ, 0x1f ;  /* 0x0000001fffe07424 */ /* 0x000fe400078e00ff */
[----:B------:R-:W-:Y:S02]  /*19700*/  IMAD.MOV.U32 R215, RZ, RZ, -0x1 ;  /* 0xffffffffffd77424 */ /* 0x000fe400078e00ff */
[----:B------:R-:W-:Y:S02]  /*19710*/  IMAD.MOV.U32 R222, RZ, RZ, R212 ;  /* 0x000000ffffde7224 */ /* 0x000fe400078e00d4 */
[----:B------:R-:W-:Y:S05]  /*19720*/  CALL.REL.NOINC `($__internal_78_$__cuda_sm70_shflsync_bfly_p) ;  /* 0x00000a0000007944 */ /* 0x000fea0003c00000 */
[----:B-1----:R-:W-:Y:S01]  /*19730*/  FADD.FTZ R212, R212, R213 ;  /* 0x000000d5d4d47221 */ /* 0x002fe20000010000 */
[----:B------:R-:W-:Y:S01]  /*19740*/  HFMA2.MMA R213, -RZ, RZ, 0, 4.76837158203125e-07 ;  /* 0x00000008ffd57435 */ /* 0x000fe200000001ff */
[----:B------:R-:W-:Y:S01]  /*19750*/  IMAD.MOV.U32 R224, RZ, RZ, 0x1f ;  /* 0x0000001fffe07424 */ /* 0x000fe200078e00ff */
[----:B------:R-:W-:Y:S01]  /*19760*/  MOV R214, 0x197a0 ;  /* 0x000197a000d67802 */ /* 0x000fe20000000f00 */
[----:B------:R-:W-:Y:S02]  /*19770*/  IMAD.MOV.U32 R215, RZ, RZ, -0x1 ;  /* 0xffffffffffd77424 */ /* 0x000fe400078e00ff */
[----:B------:R-:W-:-:S02]  /*19780*/  IMAD.MOV.U32 R222, RZ, RZ, R212 ;  /* 0x000000ffffde7224 */ /* 0x000fc400078e00d4 */
[----:B------:R-:W-:Y:S05]  /*19790*/  CALL.REL.NOINC `($__internal_78_$__cuda_sm70_shflsync_bfly_p) ;  /* 0x0000099000007944 */ /* 0x000fea0003c00000 */
[----:B-1----:R-:W-:Y:S01]  /*197a0*/  FADD.FTZ R212, R212, R213 ;  /* 0x000000d5d4d47221 */ /* 0x002fe20000010000 */
[----:B------:R-:W-:Y:S01]  /*197b0*/  MOV R224, 0x1f ;  /* 0x0000001f00e07802 */ /* 0x000fe20000000f00 */
[----:B------:R-:W-:Y:S01]  /*197c0*/  IMAD.MOV.U32 R213, RZ, RZ, 0x10 ;  /* 0x00000010ffd57424 */ /* 0x000fe200078e00ff */
[----:B------:R-:W-:Y:S01]  /*197d0*/  MOV R214, 0x19810 ;  /* 0x0001981000d67802 */ /* 0x000fe20000000f00 */
[----:B------:R-:W-:-:S02]  /*197e0*/  IMAD.MOV.U32 R215, RZ, RZ, -0x1 ;  /* 0xffffffffffd77424 */ /* 0x000fc400078e00ff */
[----:B------:R-:W-:Y:S02]  /*197f0*/  IMAD.MOV.U32 R222, RZ, RZ, R212 ;  /* 0x000000ffffde7224 */ /* 0x000fe400078e00d4 */
[----:B------:R-:W-:Y:S05]  /*19800*/  CALL.REL.NOINC `($__internal_78_$__cuda_sm70_shflsync_bfly_p) ;  /* 0x0000092000007944 */ /* 0x000fea0003c00000 */
[----:B------:R-:W2:Y:S01]  /*19810*/  LDL R214, [R1+0x28] ;  /* 0x0000280001d67983 */ /* 0x000ea20000100800 */
[----:B-1----:R-:W-:Y:S01]  /*19820*/  FADD.FTZ R212, R212, R213 ;  /* 0x000000d5d4d47221 */ /* 0x002fe20000010000 */
[----:B------:R-:W-:Y:S01]  /*19830*/  MOV R215, 0xffffffff ;  /* 0xffffffff00d77802 */ /* 0x000fe20000000f00 */
[----:B------:R-:W-:Y:S02]  /*19840*/  IMAD.MOV.U32 R224, RZ, RZ, 0x1f ;  /* 0x0000001fffe07424 */ /* 0x000fe400078e00ff */
        /* <DEDUP_REMOVED lines=116> */
[----:B------:R-:W-:Y:S05]  /*19f90*/  CALL.REL.NOINC `($__internal_78_$__cuda_sm70_shflsync_bfly_p) ;  /* 0x0000019000007944 */ /* 0x000fea0003c00000 */
[----:B-1----:R-:W-:Y:S01]  /*19fa0*/  FADD.FTZ R222, R222, R213 ;  /* 0x000000d5dede7221 */ /* 0x002fe20000010000 */
[----:B------:R-:W-:Y:S01]  /*19fb0*/  MOV R214, 0x1a000 ;  /* 0x0001a00000d67802 */ /* 0x000fe20000000f00 */
[----:B------:R-:W-:Y:S02]  /*19fc0*/  IMAD.MOV.U32 R213, RZ, RZ, 0x2 ;  /* 0x00000002ffd57424 */ /* 0x000fe400078e00ff */
[----:B------:R-:W-:Y:S02]  /*19fd0*/  IMAD.MOV.U32 R224, RZ, RZ, 0x1f ;  /* 0x0000001fffe07424 */ /* 0x000fe400078e00ff */
[----:B------:R-:W-:Y:S02]  /*19fe0*/  IMAD.MOV.U32 R215, RZ, RZ, -0x1 ;  /* 0xffffffffffd77424 */ /* 0x000fe400078e00ff */
[----:B------:R-:W-:Y:S05]  /*19ff0*/  CALL.REL.NOINC `($__internal_78_$__cuda_sm70_shflsync_bfly_p) ;  /* 0x0000013000007944 */ /* 0x000fea0003c00000 */
[----:B------:R-:W-:Y:S01]  /*1a000*/  HFMA2.MMA R224, -RZ, RZ, 0, 1.847743988037109375e-06 ;  /* 0x0000001fffe07435 */ /* 0x000fe200000001ff */
[----:B-1----:R-:W-:Y:S01]  /*1a010*/  FADD.FTZ R222, R222, R213 ;  /* 0x000000d5dede7221 */ /* 0x002fe20000010000 */
[----:B------:R-:W-:Y:S01]  /*1a020*/  MOV R214, 0x1a060 ;  /* 0x0001a06000d67802 */ /* 0x000fe20000000f00 */
[----:B------:R-:W-:-:S02]  /*1a030*/  IMAD.MOV.U32 R213, RZ, RZ, 0x4 ;  /* 0x00000004ffd57424 */ /* 0x000fc400078e00ff */
[----:B------:R-:W-:Y:S02]  /*1a040*/  IMAD.MOV.U32 R215, RZ, RZ, -0x1 ;  /* 0xffffffffffd77424 */ /* 0x000fe400078e00ff */
[----:B------:R-:W-:Y:S05]  /*1a050*/  CALL.REL.NOINC `($__internal_78_$__cuda_sm70_shflsync_bfly_p) ;  /* 0x000000d000007944 */ /* 0x000fea0003c00000 */
[----:B-1----:R-:W-:Y:S01]  /*1a060*/  FADD.FTZ R222, R222, R213 ;  /* 0x000000d5dede7221 */ /* 0x002fe20000010000 */
[----:B------:R-:W-:Y:S01]  /*1a070*/  MOV R214, 0x1a0c0 ;  /* 0x0001a0c000d67802 */ /* 0x000fe20000000f00 */
[----:B------:R-:W-:Y:S02]  /*1a080*/  IMAD.MOV.U32 R213, RZ, RZ, 0x8 ;  /* 0x00000008ffd57424 */ /* 0x000fe400078e00ff */
[----:B------:R-:W-:Y:S02]  /*1a090*/  IMAD.MOV.U32 R224, RZ, RZ, 0x1f ;  /* 0x0000001fffe07424 */ /* 0x000fe400078e00ff */
[----:B------:R-:W-:Y:S02]  /*1a0a0*/  IMAD.MOV.U32 R215, RZ, RZ, -0x1 ;  /* 0xffffffffffd77424 */ /* 0x000fe400078e00ff */
[----:B------:R-:W-:Y:S05]  /*1a0b0*/  CALL.REL.NOINC `($__internal_78_$__cuda_sm70_shflsync_bfly_p) ;  /* 0x0000007000007944 */ /* 0x000fea0003c00000 */
[----:B-1----:R-:W-:Y:S01]  /*1a0c0*/  FADD.FTZ R222, R222, R213 ;  /* 0x000000d5dede7221 */ /* 0x002fe20000010000 */
[----:B------:R-:W-:Y:S01]  /*1a0d0*/  MOV R213, 0x10 ;  /* 0x0000001000d57802 */ /* 0x000fe20000000f00 */
[----:B------:R-:W-:Y:S01]  /*1a0e0*/  IMAD.MOV.U32 R224, RZ, RZ, 0x1f ;  /* 0x0000001fffe07424 */ /* 0x000fe200078e00ff */
[----:B------:R-:W-:Y:S01]  /*1a0f0*/  MOV R214, 0x1a120 ;  /* 0x0001a12000d67802 */ /* 0x000fe20000000f00 */
[----:B------:R-:W-:-:S02]  /*1a100*/  IMAD.MOV.U32 R215, RZ, RZ, -0x1 ;  /* 0xffffffffffd77424 */ /* 0x000fc400078e00ff */
[----:B------:R-:W-:Y:S05]  /*1a110*/  CALL.REL.NOINC `($__internal_78_$__cuda_sm70_shflsync_bfly_p) ;  /* 0x0000001000007944 */ /* 0x000fea0003c00000 */
[----:B-1----:R-:W-:Y:S05]  /*1a120*/  BRA `(.L_x_24523) ;  /* 0xffffdf3000007947 */ /* 0x002fea000383ffff */
        .weak           $__internal_78_$__cuda_sm70_shflsync_bfly_p
        .type           $__internal_78_$__cuda_sm70_shflsync_bfly_p,@function
        .size           $__internal_78_$__cuda_sm70_shflsync_bfly_p,(.L_x_44918 - $__internal_78_$__cuda_sm70_shflsync_bfly_p)
$__internal_78_$__cuda_sm70_shflsync_bfly_p:
[----:B------:R-:W-:Y:S04]  /*1a130*/  WARPSYNC R215 ;  /* 0x000000d700007348 */ /* 0x000fe80003800000 */
[----:B------:R0:W1:Y:S02]  /*1a140*/  SHFL.BFLY PT, R213, R222, R213, R224 ;  /* 0x0c0000d5ded57389 */ /* 0x00006400000e00e0 */
[----:B0-----:R-:W-:-:S04]  /*1a150*/  IMAD.MOV.U32 R215, RZ, RZ, 0x0 ;  /* 0x00000000ffd77424 */ /* 0x001fc800078e00ff */
[----:B------:R-:W-:Y:S05]  /*1a160*/  RET.REL.NODEC R214 `(_ZN10layer_norm13ln_fwd_kernelINS_13Kernel_traitsIf13__nv_bfloat16fS2_fjLj7168ELj1ELj1ELj4ELj16ENS_18Kernel_traits_baseILj7168EfS2_fS2_fjLj128EEEEELb1ELb1ELb1ELb0EEEvNS_9FwdParamsE) ;  /* 0xfffe5e90d6007950 */ /* 0x000fea0003c3ffff */
.L_x_24524:
        /* <DEDUP_REMOVED lines=9> */
.L_x_44918:


//--------------------- .text._ZN10layer_norm13ln_fwd_kernelINS_13Kernel_traitsIf13__nv_bfloat16fS2_fjLj7168ELj1ELj1ELj4ELj16ENS_18Kernel_traits_baseILj7168EfS2_fS2_fjLj128EEEEELb1ELb1ELb1ELb1EEEvNS_9FwdParamsE --------------------------
	.section	.text._ZN10layer_norm13ln_fwd_kernelINS_13Kernel_traitsIf13__nv_bfloat16fS2_fjLj7168ELj1ELj1ELj4ELj16ENS_18Kernel_traits_baseILj7168EfS2_fS2_fjLj128EEEEELb1ELb1ELb1ELb1EEEvNS_9FwdParamsE,"ax",@progbits
	.sectioninfo	@"SHI_REGISTERS=255"
	.align	128
        .global         _ZN10layer_norm13ln_fwd_kernelINS_13Kernel_traitsIf13__nv_bfloat16fS2_fjLj7168ELj1ELj1ELj4ELj16ENS_18Kernel_traits_baseILj7168EfS2_fS2_fjLj128EEEEELb1ELb1ELb1ELb1EEEvNS_9FwdParamsE
        .type           _ZN10layer_norm13ln_fwd_kernelINS_13Kernel_traitsIf13__nv_bfloat16fS2_fjLj7168ELj1ELj1ELj4ELj16ENS_18Kernel_traits_baseILj7168EfS2_fS2_fjLj128EEEEELb1ELb1ELb1ELb1EEEvNS_9FwdParamsE,@function
        .size           _ZN10layer_norm13ln_fwd_kernelINS_13Kernel_traitsIf13__nv_bfloat16fS2_fjLj7168ELj1ELj1ELj4ELj16ENS_18Kernel_traits_baseILj7168EfS2_fS2_fjLj128EEEEELb1ELb1ELb1ELb1EEEvNS_9FwdParamsE,(.L_x_44919 - _ZN10layer_norm13ln_fwd_kernelINS_13Kernel_traitsIf13__nv_bfloat16fS2_fjLj7168ELj1ELj1ELj4ELj16ENS_18Kernel_traits_baseILj7168EfS2_fS2_fjLj128EEEEELb1ELb1ELb1ELb1EEEvNS_9FwdParamsE)
        .other          _ZN10layer_norm13ln_fwd_kernelINS_13Kernel_traitsIf13__nv_bfloat16fS2_fjLj7168ELj1ELj1ELj4ELj16ENS_18Kernel_traits_baseILj7168EfS2_fS2_fjLj128EEEEELb1ELb1ELb1ELb1EEEvNS_9FwdParamsE,@"STO_CUDA_ENTRY STV_DEFAULT"
_ZN10layer_norm13ln_fwd_kernelINS_13Kernel_traitsIf13__nv_bfloat16fS2_fjLj7168ELj1ELj1ELj4ELj16ENS_18Kernel_traits_baseILj7168EfS2_fS2_fjLj128EEEEELb1ELb1ELb1ELb1EEEvNS_9FwdParamsE:
.text._ZN10layer_norm13ln_fwd_kernelINS_13Kernel_traitsIf13__nv_bfloat16fS2_fjLj7168ELj1ELj1ELj4ELj16ENS_18Kernel_traits_baseILj7168EfS2_fS2_fjLj128EEEEELb1ELb1ELb1ELb1EEEvNS_9FwdParamsE:
        /* <DEDUP_REMOVED lines=40> */
[----:B------:R-:W-:Y:S01]  /*0280*/  CS2R R66, SRZ ;  /* 0x0000000000427805 */ /* 0x000fe2000001ff00 */
[----:B------:R-:W-:Y:S01]  /*0290*/  CS2R R68, SRZ ;  /* 0x0000000000447805 */ /* 0x000fe2000001ff00 */
        /* <DEDUP_REMOVED lines=59> */
[----:B------:R-:W-:Y:S02]  /*0650*/  LEA R6, P3, R71, c[0x0][0x1c8], 0x5 ;  /* 0x0000720047067a11 */ /* 0x000fe400078628ff */
[----:B------:R-:W-:Y:S01]  /*0660*/  CS2R R70, SRZ ;  /* 0x0000000000467805 */ /* 0x000fe2000001ff00 */
        /* <DEDUP_REMOVED lines=28> */
[----:B------:R4:W3:Y:S01]  /*0830*/  LDG.E.128 R164, [R6.64] ;  /* 0x0000000606a47981 */ /* 0x0008e2000c1e1d00 */
[----:B------:R-:W-:Y:S01]  /*0840*/  UIADD3 UR26, UR5, -0x695add53, URZ ;  /* 0x96a522ad051a7890 */ /* 0x000fe2000fffe03f */
[----:B0-----:R-:W-:-:S02]  /*0850*/  IMAD.WIDE.U32 R4, R10, -0x2daee0ad, RZ ;  /* 0xd2511f530a047825 */ /* 0x001fc400078e00ff */
        /* <DEDUP_REMOVED lines=14> */
[----:B-1----:R-:W-:-:S03]  /*0940*/  IMAD R3, R9, -0x2daee0ad, RZ ;  /* 0xd2511f5309037824 */ /* 0x002fc600078e02ff */
[----:B------:R4:W5:Y:S02]  /*0950*/  LDG.E.128 R116, [R6.64+0x1010] ;  /* 0x0010100606747981 */ /* 0x000964000c1e1d00 */
[----:B------:R-:W-:Y:S01]  /*0960*/  LOP3.LUT R3, R5, UR26, R3, 0x96, !PT ;  /* 0x0000001a05037c12 */ /* 0x000fe2000f8e9603 */
[----:B------:R-:W-:Y:S01]  /*0970*/  IMAD.MOV.U32 R5, RZ, RZ, R12 ;  /* 0x000000ffff057224 */ /* 0x000fe200078e000c */
[----:B------:R4:W5:Y:S01]  /*0980*/  LDG.E.128 R120, [R6.64+0x2000] ;  /* 0x0020000606787981 */ /* 0x000962000c1e1d00 */
[----:B------:R-:W-:Y:S02]  /*0990*/  IMAD.MOV.U32 R12, RZ, RZ, 0x1 ;  /* 0x00000001ff0c7424 */ /* 0x000fe400078e00ff */
[C---:B------:R-:W-:Y:S01]  /*09a0*/  IMAD.HI.U32 R2, R11.reuse, -0x326172a9, RZ ;  /* 0xcd9e8d570b027827 */ /* 0x040fe200078e00ff */
[----:B------:R4:W5:Y:S03]  /*09b0*/  LDG.E.128 R124, [R6.64+0x2010] ;  /* 0x00201006067c7981 */ /* 0x000966000c1e1d00 */
[----:B------:R-:W-:Y:S01]  /*09c0*/  IMAD R10, R11, -0x326172a9, RZ ;  /* 0xcd9e8d570b0a7824 */ /* 0x000fe200078e02ff */
[----:B------:R-:W-:Y:S01]  /*09d0*/  PRMT R11, R12, 0x7610, R11 ;  /* 0x000076100c0b7816 */ /* 0x000fe2000000000b */
[----:B------:R-:W-:Y:S01]  /*09e0*/  UIADD3 UR25, UR4, -0x700cb87f, URZ ;  /* 0x8ff3478104197890 */ /* 0x000fe2000fffe03f */
[----:B------:R-:W-:Y:S01]  /*09f0*/  IMAD R9, R161, -0x326172a9, RZ ;  /* 0xcd9e8d57a1097824 */ /* 0x000fe200078e02ff */
[----:B------:R4:W5:Y:S01]  /*0a00*/  LDG.E.128 R128, [R6.64+0x3000] ;  /* 0x0030000606807981 */ /* 0x000962000c1e1d00 */
[----:B------:R-:W-:-:S03]  /*0a10*/  LOP3.LUT R8, R8, 0x3, RZ, 0xc0, !PT ;  /* 0x0000000308087812 */ /* 0x000fc600078ec0ff */
[----:B------:R4:W5:Y:S01]  /*0a20*/  LDG.E.128 R132, [R6.64+0x3010] ;  /* 0x0030100606847981 */ /* 0x000962000c1e1d00 */
[----:B------:R-:W-:Y:S01]  /*0a30*/  LOP3.LUT R2, R2, UR25, R9, 0x96, !PT ;  /* 0x0000001902027c12 */ /* 0x000fe2000f8e9609 */
[----:B------:R-:W-:Y:S02]  /*0a40*/  IMAD.MOV.U32 R9, RZ, RZ, RZ ;  /* 0x000000ffff097224 */ /* 0x000fe400078e00ff */
[----:B------:R4:W5:Y:S04]  /*0a50*/  LDG.E.128 R136, [R6.64+0x4000] ;  /* 0x0040000606887981 */ /* 0x000968000c1e1d00 */
[----:B------:R4:W5:Y:S04]  /*0a60*/  LDG.E.128 R140, [R6.64+0x4010] ;  /* 0x00401006068c7981 */ /* 0x000968000c1e1d00 */
[----:B------:R4:W5:Y:S04]  /*0a70*/  LDG.E.128 R144, [R6.64+0x5000] ;  /* 0x0050000606907981 */ /* 0x000968000c1e1d00 */
[----:B------:R4:W5:Y:S04]  /*0a80*/  LDG.E.128 R148, [R6.64+0x5010] ;  /* 0x0050100606947981 */ /* 0x000968000c1e1d00 */
[----:B------:R4:W5:Y:S04]  /*0a90*/  LDG.E.128 R152, [R6.64+0x6000] ;  /* 0x0060000606987981 */ /* 0x000968000c1e1d00 */
[----:B------:R4:W5:Y:S01]  /*0aa0*/  LDG.E.128 R156, [R6.64+0x6010] ;  /* 0x00601006069c7981 */ /* 0x000962000c1e1d00 */
[----:B------:R-:W-:Y:S01]  /*0ab0*/  ULDC.U8 UR8, c[0x0][0x1f0] ;  /* 0x00007c0000087ab9 */ /* 0x000fe20000000000 */
[----:B----4-:R-:W-:Y:S01]  /*0ac0*/  MOV R6, R160 ;  /* 0x000000a000067202 */ /* 0x010fe20000000f00 */
[----:B------:R-:W-:Y:S01]  /*0ad0*/  IMAD.MOV.U32 R7, RZ, RZ, R15 ;  /* 0x000000ffff077224 */ /* 0x000fe200078e000f */
[----:B--2---:R0:W-:Y:S04]  /*0ae0*/  STL.64 [R1+0x20], R172 ;  /* 0x000020ac01007387 */ /* 0x0041e80000100a00 */
[----:B------:R0:W-:Y:S04]  /*0af0*/  STL.64 [R1+0x28], R174 ;  /* 0x000028ae01007387 */ /* 0x0001e80000100a00 */
[----:B---3--:R0:W-:Y:S04]  /*0b00*/  STL.64 [R1+0x10], R168 ;  /* 0x000010a801007387 */ /* 0x0081e80000100a00 */
[----:B------:R0:W-:Y:S04]  /*0b10*/  STL.64 [R1+0x18], R170 ;  /* 0x000018aa01007387 */ /* 0x0001e80000100a00 */
[----:B------:R0:W-:Y:S04]  /*0b20*/  STL.64 [R1], R164 ;  /* 0x000000a401007387 */ /* 0x0001e80000100a00 */
[----:B------:R0:W-:Y:S04]  /*0b30*/  STL.64 [R1+0x8], R166 ;  /* 0x000008a601007387 */ /* 0x0001e80000100a00 */
[----:B------:R0:W-:Y:S02]  /*0b40*/  STL.S16 [R1+0x30], R11 ;  /* 0x0000300b01007387 */ /* 0x0001e40000100600 */
.L_x_25048:
[----:B------:R-:W-:-:S10]  /*0b50*/  HFMA2.MMA R177, -RZ, RZ, 0, 2.384185791015625e-07 ;  /* 0x00000004ffb17435 */ /* 0x000fd400000001ff */
[----:B------:R-:W-:-:S06]  /*0b60*/  IMAD.WIDE R12, R0, R177, c[0x0][0x1d0] ;  /* 0x00007400000c7625 */ /* 0x000fcc00078e02b1 */
[----:B------:R-:W2:Y:S01]  /*0b70*/  LDG.E R12, [R12.64] ;  /* 0x000000060c0c7981 */ /* 0x000ea2000c1e1900 */
[----:B------:R-:W-:Y:S01]  /*0b80*/  ISETP.NE.U32.AND P0, PT, RZ, c[0x0][0x180], PT ;  /* 0x00006000ff007a0c */ /* 0x000fe20003f05070 */
[----:B------:R-:W-:Y:S02]  /*0b90*/  IMAD R14, R0, c[0x0][0x168], RZ ;  /* 0x00005a00000e7a24 */ /* 0x000fe400078e02ff */
[----:B------:R-:W1:Y:S01]  /*0ba0*/  S2R R176, SR_TID.X ;  /* 0x0000000000b07919 */ /* 0x000e620000002100 */
[----:B------:R-:W-:Y:S01]  /*0bb0*/  ISETP.NE.AND.EX P0, PT, RZ, c[0x0][0x184], PT, P0 ;  /* 0x00006100ff007a0c */ /* 0x000fe20003f05300 */
[----:B------:R-:W-:Y:S01]  /*0bc0*/  IMAD.MOV.U32 R199, RZ, RZ, RZ ;  /* 0x000000ffffc77224 */ /* 0x000fe200078e00ff */
[----:B------:R-:W-:-:S04]  /*0bd0*/  SHF.R.S32.HI R15, RZ, 0x1f, R14 ;  /* 0x0000001fff0f7819 */ /* 0x000fc8000001140e */
[----:B------:R-:W-:-:S07]  /*0be0*/  LEA.HI R15, R15, R14, RZ, 0x3 ;  /* 0x0000000e0f0f7211 */ /* 0x000fce00078f18ff */
[----:B0-----:R-:W-:Y:S01]  /*0bf0*/  @P0 IMAD.MOV.U32 R175, RZ, RZ, 0x20 ;  /* 0x00000020ffaf0424 */ /* 0x001fe200078e00ff */
[----:B-1----:R-:W-:-:S04]  /*0c00*/  LOP3.LUT R176, R176, 0x7f, RZ, 0xc0, !PT ;  /* 0x0000007fb0b07812 */ /* 0x002fc800078ec0ff */
[----:B------:R-:W-:Y:S01]  /*0c10*/  LEA.HI.SX32 R198, R15, R176, 0x1d ;  /* 0x000000b00fc67211 */ /* 0x000fe200078feaff */
[----:B------:R-:W-:-:S04]  /*0c20*/  IMAD.WIDE R14, R0, R177, c[0x0][0x1d8] ;  /* 0x00007600000e7625 */ /* 0x000fc800078e02b1 */
[----:B------:R-:W-:Y:S01]  /*0c30*/  @P0 IMAD.WIDE.U32 R174, R198, R175, c[0x0][0x180] ;  /* 0x00006000c6ae0625 */ /* 0x000fe200078e00af */
[----:B-----5:R0:W5:Y:S04]  /*0c40*/  LDG.E R243, [R14.64] ;  /* 0x000000060ef37981 */ /* 0x020168000c1e1900 */
[----:B------:R-:W3:Y:S04]  /*0c50*/  @P0 LDG.E.128 R160, [R174.64] ;  /* 0x00000006aea00981 */ /* 0x000ee8000c1e1d00 */
[----:B------:R0:W5:Y:S01]  /*0c60*/  @P0 LDG.E.128 R164, [R174.64+0x10] ;  /* 0x00001006aea40981 */ /* 0x000162000c1e1d00 */
[----:B--2---:R-:W-:-:S13]  /*0c70*/  ISETP.GE.AND P2, PT, R12, 0x1, PT ;  /* 0x000000010c00780c */ /* 0x004fda0003f46270 */
[----:B------:R-:W-:-:S05]  /*0c80*/  @P2 IADD3 R172, R12, -0x1, RZ ;  /* 0xffffffff0cac2810 */ /* 0x000fca0007ffe0ff */
[----:B------:R-:W-:-:S05]  /*0c90*/  @P2 IMAD R172, R172, c[0x0][0x168], RZ ;  /* 0x00005a00acac2a24 */ /* 0x000fca00078e02ff */
[----:B------:R-:W-:-:S04]  /*0ca0*/  @P2 SHF.R.S32.HI R173, RZ, 0x1f, R172 ;  /* 0x0000001fffad2819 */ /* 0x000fc800000114ac */
[----:B------:R-:W-:Y:S01]  /*0cb0*/  @P2 LEA.HI R173, R173, R172, RZ, 0x3 ;  /* 0x000000acadad2211 */ /* 0x000fe200078f18ff */
[----:B------:R-:W-:-:S03]  /*0cc0*/  @P2 IMAD.MOV.U32 R172, RZ, RZ, 0x10 ;  /* 0x00000010ffac2424 */ /* 0x000fc600078e00ff */
[----:B------:R-:W-:-:S05]  /*0cd0*/  @P2 LEA.HI.SX32 R199, R173, R176, 0x1d ;  /* 0x000000b0adc72211 */ /* 0x000fca00078feaff */
[----:B------:R-:W-:-:S05]  /*0ce0*/  @P2 IMAD.WIDE.U32 R172, R199, R172, c[0x0][0x170] ;  /* 0x00005c00c7ac2625 */ /* 0x000fca00078e00ac */
[----:B------:R0:W5:Y:S01]  /*0cf0*/  @P2 LDG.E.128 R168, [R172.64] ;  /* 0x00000006aca82981 */ /* 0x000162000c1e1d00 */
[----:B------:R-:W-:Y:S01]  /*0d00*/  ISETP.GT.AND P3, PT, R12, RZ, PT ;  /* 0x000000ff0c00720c */ /* 0x000fe20003f64270 */
[----:B------:R-:W-:Y:S01]  /*0d10*/  BSSY B0, `(.L_x_24525) ;  /* 0x000005e000007945 */ /* 0x000fe20003800000 */
[----:B------:R-:W-:-:S11]  /*0d20*/  SHF.R.S32.HI R252, RZ, 0x1f, R0 ;  /* 0x0000001ffffc7819 */ /* 0x000fd60000011400 */
[----:B------:R-:W-:-:S04]  /*0d30*/  @!P3 ISETP.NE.U32.AND P1, PT, RZ, c[0x0][0x180], PT ;  /* 0x00006000ff00ba0c */ /* 0x000fc80003f25070 */
[----:B------:R-:W-:Y:S02]  /*0d40*/  @!P3 ISETP.NE.AND.EX P1, PT, RZ, c[0x0][0x184], PT, P1 ;  /* 0x00006100ff00ba0c */ /* 0x000fe40003f25310 */
[----:B------:R-:W-:Y:S02]  /*0d50*/  @!P3 MOV R176, R8 ;  /* 0x0000000800b0b202 */ /* 0x000fe40000000f00 */
        /* <DEDUP_REMOVED lines=14> */
.L_x_24528:
[----:B------:R-:W-:Y:S02]  /*0e40*/  MOV R13, R10 ;  /* 0x0000000a000d7202 */ /* 0x000fe40000000f00 */
.L_x_24529:
[----:B------:R-:W-:Y:S05]  /*0e50*/  BSYNC B1 ;  /* 0x0000000000017941 */ /* 0x000fea0003800000 */
.L_x_24527:
        /* <DEDUP_REMOVED lines=16> */
.L_x_24533:
[----:B------:R-:W-:Y:S05]  /*0f60*/  BSYNC B2 ;  /* 0x0000000000027941 */ /* 0x000fea0003800000 */
.L_x_24532:
        /* <DEDUP_REMOVED lines=43> */
.L_x_24531:
[----:B------:R-:W-:Y:S05]  /*1220*/  BSYNC B1 ;  /* 0x0000000000017941 */ /* 0x000fea0003800000 */
.L_x_24530:
[----:B------:R-:W2:Y:S01]  /*1230*/  LDL R14, [R1] ;  /* 0x00000000010e7983 */ /* 0x000ea20000100800 */
        /* <DEDUP_REMOVED lines=9> */
[----:B--2---:R-:W-:-:S04]  /*12d0*/  FMUL.FTZ R12, R14, R12 ;  /* 0x0000000c0e0c7220 */ /* 0x004fc80000410000 */
[----:B------:R-:W-:Y:S02]  /*12e0*/  @P0 FADD.FTZ R12, R160, R12 ;  /* 0x0000000ca00c0221 */ /* 0x000fe40000010000 */
.L_x_24526:
[----:B0-----:R-:W-:Y:S05]  /*12f0*/  BSYNC B0 ;  /* 0x0000000000007941 */ /* 0x001fea0003800000 */
.L_x_24525:
        /* <DEDUP_REMOVED lines=18> */
.L_x_24537:
[----:B------:R-:W-:Y:S02]  /*1420*/  IMAD.MOV.U32 R8, RZ, RZ, R10 ;  /* 0x000000ffff087224 */ /* 0x000fe400078e000a */
.L_x_24538:
[----:B------:R-:W-:Y:S05]  /*1430*/  BSYNC B1 ;  /* 0x0000000000017941 */ /* 0x000fea0003800000 */
.L_x_24536:
        /* <DEDUP_REMOVED lines=16> */
.L_x_24542:
[----:B------:R-:W-:Y:S05]  /*1540*/  BSYNC B2 ;  /* 0x0000000000027941 */ /* 0x000fea0003800000 */
.L_x_24541:
        /* <DEDUP_REMOVED lines=44> */
.L_x_24540:
[----:B------:R-:W-:Y:S05]  /*1810*/  BSYNC B1 ;  /* 0x0000000000017941 */ /* 0x000fea0003800000 */
.L_x_24539:
[----:B------:R-:W2:Y:S01]  /*1820*/  LDL R172, [R1+0x4] ;  /* 0x0000040001ac7983 */ /* 0x000ea20000100800 */
        /* <DEDUP_REMOVED lines=11> */
.L_x_24535:
[----:B------:R-:W-:Y:S05]  /*18e0*/  BSYNC B0 ;  /* 0x0000000000007941 */ /* 0x000fea0003800000 */
.L_x_24534:
        /* <DEDUP_REMOVED lines=18> */
.L_x_24546:
[----:B------:R-:W-:Y:S02]  /*1a10*/  IMAD.MOV.U32 R8, RZ, RZ, R10 ;  /* 0x000000ffff087224 */ /* 0x000fe400078e000a */
.L_x_24547:
[----:B------:R-:W-:Y:S05]  /*1a20*/  BSYNC B1 ;  /* 0x0000000000017941 */ /* 0x000fea0003800000 */
.L_x_24545:
        /* <DEDUP_REMOVED lines=16> */
.L_x_24551:
[----:B------:R-:W-:Y:S05]  /*1b30*/  BSYNC B2 ;  /* 0x0000000000027941 */ /* 0x000fea0003800000 */
.L_x_24550:
        /* <DEDUP_REMOVED lines=44> */
.L_x_24549:
[----:B------:R-:W-:Y:S05]  /*1e00*/  BSYNC B1 ;  /* 0x0000000000017941 */ /* 0x000fea0003800000 */
.L_x_24548:
        /* <DEDUP_REMOVED lines=12> */
.L_x_24544:
[----:B------:R-:W-:Y:S05]  /*1ed0*/  BSYNC B0 ;  /* 0x0000000000007941 */ /* 0x000fea0003800000 */
.L_x_24543:
        /* <DEDUP_REMOVED lines=18> */
.L_x_24555:
[----:B------:R-:W-:Y:S02]  /*2000*/  IMAD.MOV.U32 R8, RZ, RZ, R10 ;  /* 0x000000ffff087224 */ /* 0x000fe400078e000a */
.L_x_24556:
[----:B------:R-:W-:Y:S05]  /*2010*/  BSYNC B1 ;  /* 0x0000000000017941 */ /* 0x000fea0003800000 */
.L_x_24554:
        /* <DEDUP_REMOVED lines=16> */
.L_x_24560:
[----:B------:R-:W-:Y:S05]  /*2120*/  BSYNC B2 ;  /* 0x0000000000027941 */ /* 0x000fea0003800000 */
.L_x_24559:
        /* <DEDUP_REMOVED lines=44> */
.L_x_24558:
[----:B------:R-:W-:Y:S05]  /*23f0*/  BSYNC B1 ;  /* 0x0000000000017941 */ /* 0x000fea0003800000 */
.L_x_24557:
        /* <DEDUP_REMOVED lines=12> */
.L_x_24553:
[----:B------:R-:W-:Y:S05]  /*24c0*/  BSYNC B0 ;  /* 0x0000000000007941 */ /* 0x000fea0003800000 */
.L_x_24552:
        /* <DEDUP_REMOVED lines=18> */
.L_x_24564:
[----:B------:R-:W-:Y:S02]  /*25f0*/  IMAD.MOV.U32 R8, RZ, RZ, R10 ;  /* 0x000000ffff087224 */ /* 0x000fe400078e000a */
.L_x_24565:
[----:B------:R-:W-:Y:S05]  /*2600*/  BSYNC B1 ;  /* 0x0000000000017941 */ /* 0x000fea0003800000 */
.L_x_24563:
        /* <DEDUP_REMOVED lines=16> */
.L_x_24569:
[----:B------:R-:W-:Y:S05]  /*2710*/  BSYNC B2 ;  /* 0x0000000000027941 */ /* 0x000fea0003800000 */
.L_x_24568:
        /* <DEDUP_REMOVED lines=44> */
.L_x_24567:
[----:B------:R-:W-:Y:S05]  /*29e0*/  BSYNC B1 ;  /* 0x0000000000017941 */ /* 0x000fea0003800000 */
.L_x_24566:
        /* <DEDUP_REMOVED lines=9> */
[----:B------:R-:W-:-:S04]  /*2a80*/  FMUL.FTZ R220, R248, R173 ;  /* 0x000000adf8dc7220 */ /* 0x000fc80000410000 */
[----:B------:R-:W-:Y:S02]  /*2a90*/  @P0 FADD.FTZ R220, R164, R220 ;  /* 0x000000dca4dc0221 */ /* 0x000fe40000010000 */
.L_x_24562:
[----:B------:R-:W-:Y:S05]  /*2aa0*/  BSYNC B0 ;  /* 0x0000000000007941 */ /* 0x000fea0003800000 */
.L_x_24561:
        /* <DEDUP_REMOVED lines=18> */
.L_x_24573:
[----:B------:R-:W-:Y:S02]  /*2bd0*/  IMAD.MOV.U32 R8, RZ, RZ, R10 ;  /* 0x000000ffff087224 */ /* 0x000fe400078e000a */
.L_x_24574:
[----:B------:R-:W-:Y:S05]  /*2be0*/  BSYNC B1 ;  /* 0x0000000000017941 */ /* 0x000fea0003800000 */
.L_x_24572:
        /* <DEDUP_REMOVED lines=16> */
.L_x_24578:
[----:B------:R-:W-:Y:S05]  /*2cf0*/  BSYNC B2 ;  /* 0x0000000000027941 */ /* 0x000fea0003800000 */
.L_x_24577:
        /* <DEDUP_REMOVED lines=44> */
.L_x_24576:
[----:B------:R-:W-:Y:S05]  /*2fc0*/  BSYNC B1 ;  /* 0x0000000000017941 */ /* 0x000fea0003800000 */
.L_x_24575:
        /* <DEDUP_REMOVED lines=11> */
.L_x_24571:
[----:B------:R-:W-:Y:S05]  /*3080*/  BSYNC B0 ;  /* 0x0000000000007941 */ /* 0x000fea0003800000 */
.L_x_24570:
        /* <DEDUP_REMOVED lines=18> */
.L_x_24582:
[----:B------:R-:W-:Y:S02]  /*31b0*/  IMAD.MOV.U32 R8, RZ, RZ, R10 ;  /* 0x000000ffff087224 */ /* 0x000fe400078e000a */
.L_x_24583:
[----:B------:R-:W-:Y:S05]  /*31c0*/  BSYNC B1 ;  /* 0x0000000000017941 */ /* 0x000fea0003800000 */
.L_x_24581:
        /* <DEDUP_REMOVED lines=16> */
.L_x_24587:
[----:B------:R-:W-:Y:S05]  /*32d0*/  BSYNC B2 ;  /* 0x0000000000027941 */ /* 0x000fea0003800000 */
.L_x_24586:
        /* <DEDUP_REMOVED lines=44> */
.L_x_24585:
[----:B------:R-:W-:Y:S05]  /*35a0*/  BSYNC B1 ;  /* 0x0000000000017941 */ /* 0x000fea0003800000 */
.L_x_24584:
        /* <DEDUP_REMOVED lines=11> */
.L_x_24580:
[----:B------:R-:W-:Y:S05]  /*3660*/  BSYNC B0 ;  /* 0x0000000000007941 */ /* 0x000fea0003800000 */
.L_x_24579:
        /* <DEDUP_REMOVED lines=18> */
.L_x_24591:
[----:B------:R-:W-:Y:S02]  /*3790*/  IMAD.MOV.U32 R172, RZ, RZ, R10 ;  /* 0x000000ffffac7224 */ /* 0x000fe400078e000a */
.L_x_24592:
[----:B------:R-:W-:Y:S05]  /*37a0*/  BSYNC B1 ;  /* 0x0000000000017941 */ /* 0x000fea0003800000 */
.L_x_24590:
        /* <DEDUP_REMOVED lines=16> */
.L_x_24596:
[----:B------:R-:W-:Y:S05]  /*38b0*/  BSYNC B2 ;  /* 0x0000000000027941 */ /* 0x000fea0003800000 */
.L_x_24595:
        /* <DEDUP_REMOVED lines=44> */
.L_x_24594:
[----:B------:R-:W-:Y:S05]  /*3b80*/  BSYNC B1 ;  /* 0x0000000000017941 */ /* 0x000fea0003800000 */
.L_x_24593:
        /* <DEDUP_REMOVED lines=11> */
.L_x_24589:
[----:B------:R-:W-:Y:S05]  /*3c40*/  BSYNC B0 ;  /* 0x0000000000007941 */ /* 0x000fea0003800000 */
.L_x_24588:
        /* <DEDUP_REMOVED lines=10> */
[----:B------:R-:W-:Y:S01]  /*3cf0*/  IMAD.U32 R176, R229, 0x10000, RZ ;  /* 0x00010000e5b07824 */ /* 0x000fe200078e00ff */
[----:B------:R-:W-:Y:S02]  /*3d00*/  LOP3.LUT R175, R234, 0xffff, RZ, 0xc0, !PT ;  /* 0x0000ffffeaaf7812 */ /* 0x000fe400078ec0ff */
[----:B0-----:R-:W-:Y:S02]  /*3d10*/  LOP3.LUT R178, R226, 0xff, RZ, 0xc0, !PT ;  /* 0x000000ffe2b27812 */ /* 0x001fe400078ec0ff */
        /* <DEDUP_REMOVED lines=17> */
.L_x_24598:
[----:B------:R-:W-:Y:S05]  /*3e30*/  BSYNC B0 ;  /* 0x0000000000007941 */ /* 0x000fea0003800000 */
.L_x_24597:
        /* <DEDUP_REMOVED lines=22> */
.L_x_24602:
[----:B------:R-:W-:Y:S02]  /*3fa0*/  IMAD.MOV.U32 R172, RZ, RZ, R10 ;  /* 0x000000ffffac7224 */ /* 0x000fe400078e000a */
.L_x_24603:
[----:B------:R-:W-:Y:S05]  /*3fb0*/  BSYNC B1 ;  /* 0x0000000000017941 */ /* 0x000fea0003800000 */
.L_x_24601:
        /* <DEDUP_REMOVED lines=16> */
.L_x_24607:
[----:B------:R-:W-:Y:S05]  /*40c0*/  BSYNC B2 ;  /* 0x0000000000027941 */ /* 0x000fea0003800000 */
.L_x_24606:
        /* <DEDUP_REMOVED lines=44> */
.L_x_24605:
[----:B------:R-:W-:Y:S05]  /*4390*/  BSYNC B1 ;  /* 0x0000000000017941 */ /* 0x000fea0003800000 */
.L_x_24604:
[----:B------:R0:W1:Y:S01]  /*43a0*/  I2F.U32 R8, R172 ;  /* 0x000000ac00087306 */ /* 0x0000620000201000 */
[----:B------:R-:W-:Y:S01]  /*43b0*/  IMAD.MOV.U32 R11, RZ, RZ, 0x2f800000 ;  /* 0x2f800000ff0b7424 */ /* 0x000fe200078e00ff */
[----:B0----5:R-:W-:-:S03]  /*43c0*/  PRMT R172, RZ, 0x5410, R168 ;  /* 0x00005410ffac7816 */ /* 0x021fc600000000a8 */
[----:B-1----:R-:W-:Y:S02]  /*43d0*/  FFMA.FTZ R8, R8, R11, 1.1641532182693481445e-10 ;  /* 0x2f00000008087423 */ /* 0x002fe4000001000b */
[----:B------:R-:W-:-:S03]  /*43e0*/  FMUL.FTZ R11, R172, c[0x0][0x1ec] ;  /* 0x00007b00ac0b7a20 */ /* 0x000fc60000410000 */
[----:B------:R-:W-:Y:S01]  /*43f0*/  FSETP.GTU.FTZ.AND P1, PT, R8, c[0x0][0x1e4], PT ;  /* 0x0000790008007a0b */ /* 0x000fe20003f3c000 */
[----:B------:R-:W-:-:S05]  /*4400*/  FMUL.FTZ R11, R11, c[0x0][0x1e8] ;  /* 0x00007a000b0b7a20 */ /* 0x000fca0000410000 */
[----:B------:R-:W-:Y:S02]  /*4410*/  FSEL R173, R11, RZ, !P1 ;  /* 0x000000ff0bad7208 */ /* 0x000fe40004800000 */
[----:B------:R-:W-:-:S03]  /*4420*/  SEL R11, RZ, 0x1, P1 ;  /* 0x00000001ff0b7807 */ /* 0x000fc60000800000 */
[----:B------:R-:W-:-:S04]  /*4430*/  FMUL.FTZ R212, R112, R173 ;  /* 0x000000ad70d47220 */ /* 0x000fc80000410000 */
[----:B------:R-:W-:Y:S02]  /*4440*/  @P0 FADD.FTZ R212, R160, R212 ;  /* 0x000000d4a0d40221 */ /* 0x000fe40000010000 */
.L_x_24600:
[----:B0-----:R-:W-:Y:S05]  /*4450*/  BSYNC B0 ;  /* 0x0000000000007941 */ /* 0x001fea0003800000 */
.L_x_24599:
        /* <DEDUP_REMOVED lines=18> */
.L_x_24611:
[----:B------:R-:W-:Y:S02]  /*4580*/  IMAD.MOV.U32 R8, RZ, RZ, R10 ;  /* 0x000000ffff087224 */ /* 0x000fe400078e000a */
.L_x_24612:
[----:B------:R-:W-:Y:S05]  /*4590*/  BSYNC B1 ;  /* 0x0000000000017941 */ /* 0x000fea0003800000 */
.L_x_24610:
        /* <DEDUP_REMOVED lines=16> */
.L_x_24616:
[----:B------:R-:W-:Y:S05]  /*46a0*/  BSYNC B2 ;  /* 0x0000000000027941 */ /* 0x000fea0003800000 */
.L_x_24615:
        /* <DEDUP_REMOVED lines=44> */
.L_x_24614:
[----:B------:R-:W-:Y:S05]  /*4970*/  BSYNC B1 ;  /* 0x0000000000017941 */ /* 0x000fea0003800000 */
.L_x_24613:
        /* <DEDUP_REMOVED lines=11> */
.L_x_24609:
[----:B------:R-:W-:Y:S05]  /*4a30*/  BSYNC B0 ;  /* 0x0000000000007941 */ /* 0x000fea0003800000 */
.L_x_24608:
        /* <DEDUP_REMOVED lines=18> */
.L_x_24620:
[----:B------:R-:W-:Y:S02]  /*4b60*/  IMAD.MOV.U32 R8, RZ, RZ, R10 ;  /* 0x000000ffff087224 */ /* 0x000fe400078e000a */
.L_x_24621:
[----:B------:R-:W-:Y:S05]  /*4b70*/  BSYNC B1 ;  /* 0x0000000000017941 */ /* 0x000fea0003800000 */
.L_x_24619:
        /* <DEDUP_REMOVED lines=16> */
.L_x_24625:
[----:B------:R-:W-:Y:S05]  /*4c80*/  BSYNC B2 ;  /* 0x0000000000027941 */ /* 0x000fea0003800000 */
.L_x_24624:
        /* <DEDUP_REMOVED lines=43> */
[----:B------:R-:W-:Y:S02]  /*4f40*/  MOV R4, R178 ;  /* 0x000000b200047202 */ /* 0x000fe40000000f00 */
.L_x_24623:
[----:B------:R-:W-:Y:S05]  /*4f50*/  BSYNC B1 ;  /* 0x0000000000017941 */ /* 0x000fea0003800000 */
.L_x_24622:
[----:B------:R-:W0:Y:S01]  /*4f60*/  I2F.U32 R8, R8 ;  /* 0x0000000800087306 */ /* 0x000e220000201000 */
[----:B-----5:R-:W-:Y:S01]  /*4f70*/  PRMT R176, RZ, 0x5410, R169 ;  /* 0x00005410ffb07816 */ /* 0x020fe200000000a9 */
[----:B------:R-:W-:-:S04]  /*4f80*/  IMAD.MOV.U32 R175, RZ, RZ, 0x2f800000 ;  /* 0x2f800000ffaf7424 */ /* 0x000fc800078e00ff */
[----:B------:R-:W-:Y:S02]  /*4f90*/  FMUL.FTZ R176, R176, c[0x0][0x1ec] ;  /* 0x00007b00b0b07a20 */ /* 0x000fe40000410000 */
[----:B0-----:R-:W-:Y:S02]  /*4fa0*/  FFMA.FTZ R172, R8, R175, 1.1641532182693481445e-10 ;  /* 0x2f00000008ac7423 */ /* 0x001fe400000100af */
[----:B------:R-:W-:-:S03]  /*4fb0*/  FMUL.FTZ R175, R176, c[0x0][0x1e8] ;  /* 0x00007a00b0af7a20 */ /* 0x000fc60000410000 */
[----:B------:R-:W-:-:S04]  /*4fc0*/  FSETP.GTU.FTZ.AND P1, PT, R172, c[0x0][0x1e4], PT ;  /* 0x00007900ac007a0b */ /* 0x000fc80003f3c000 */
[----:B------:R-:W-:Y:S02]  /*4fd0*/  FSEL R175, R175, RZ, !P1 ;  /* 0x000000ffafaf7208 */ /* 0x000fe40004800000 */
[----:B------:R-:W-:-:S03]  /*4fe0*/  SEL R225, RZ, 0x1, P1 ;  /* 0x00000001ffe17807 */ /* 0x000fc60000800000 */
[----:B------:R-:W-:-:S04]  /*4ff0*/  FMUL.FTZ R214, R114, R175 ;  /* 0x000000af72d67220 */ /* 0x000fc80000410000 */
[----:B------:R-:W-:Y:S02]  /*5000*/  @P0 FADD.FTZ R214, R162, R214 ;  /* 0x000000d6a2d60221 */ /* 0x000fe40000010000 */
.L_x_24618:
[----:B------:R-:W-:Y:S05]  /*5010*/  BSYNC B0 ;  /* 0x0000000000007941 */ /* 0x000fea0003800000 */
.L_x_24617:
        /* <DEDUP_REMOVED lines=18> */
.L_x_24629:
[----:B------:R-:W-:Y:S02]  /*5140*/  IMAD.MOV.U32 R8, RZ, RZ, R10 ;  /* 0x000000ffff087224 */ /* 0x000fe400078e000a */
.L_x_24630:
[----:B------:R-:W-:Y:S05]  /*5150*/  BSYNC B1 ;  /* 0x0000000000017941 */ /* 0x000fea0003800000 */
.L_x_24628:
        /* <DEDUP_REMOVED lines=16> */
.L_x_24634:
[----:B------:R-:W-:Y:S05]  /*5260*/  BSYNC B2 ;  /* 0x0000000000027941 */ /* 0x000fea0003800000 */
.L_x_24633:
        /* <DEDUP_REMOVED lines=44> */
.L_x_24632:
[----:B------:R-:W-:Y:S05]  /*5530*/  BSYNC B1 ;  /* 0x0000000000017941 */ /* 0x000fea0003800000 */
.L_x_24631:
        /* <DEDUP_REMOVED lines=11> */
.L_x_24627:
[----:B------:R-:W-:Y:S05]  /*55f0*/  BSYNC B0 ;  /* 0x0000000000007941 */ /* 0x000fea0003800000 */
.L_x_24626:
        /* <DEDUP_REMOVED lines=18> */
.L_x_24638:
[----:B------:R-:W-:Y:S02]  /*5720*/  IMAD.MOV.U32 R8, RZ, RZ, R10 ;  /* 0x000000ffff087224 */ /* 0x000fe400078e000a */
.L_x_24639:
[----:B------:R-:W-:Y:S05]  /*5730*/  BSYNC B1 ;  /* 0x0000000000017941 */ /* 0x000fea0003800000 */
.L_x_24637:
        /* <DEDUP_REMOVED lines=16> */
.L_x_24643:
[----:B------:R-:W-:Y:S05]  /*5840*/  BSYNC B2 ;  /* 0x0000000000027941 */ /* 0x000fea0003800000 */
.L_x_24642:
        /* <DEDUP_REMOVED lines=44> */
.L_x_24641:
[----:B------:R-:W-:Y:S05]  /*5b10*/  BSYNC B1 ;  /* 0x0000000000017941 */ /* 0x000fea0003800000 */
.L_x_24640:
[----:B------:R-:W0:Y:S01]  /*5b20*/  I2F.U32 R8, R8 ;  /* 0x0000000800087306 */ /* 0x000e220000201000 */
[----:B------:R-:W-:Y:S01]  /*5b30*/  PRMT R176, RZ, 0x5410, R170 ;  /* 0x00005410ffb07816 */ /* 0x000fe200000000aa */
        /* <DEDUP_REMOVED lines=9> */
.L_x_24636:
[----:B------:R-:W-:Y:S05]  /*5bd0*/  BSYNC B0 ;  /* 0x0000000000007941 */ /* 0x000fea0003800000 */
.L_x_24635:
        /* <DEDUP_REMOVED lines=18> */
.L_x_24647:
[----:B------:R-:W-:Y:S02]  /*5d00*/  IMAD.MOV.U32 R8, RZ, RZ, R10 ;  /* 0x000000ffff087224 */ /* 0x000fe400078e000a */
.L_x_24648:
[----:B------:R-:W-:Y:S05]  /*5d10*/  BSYNC B1 ;  /* 0x0000000000017941 */ /* 0x000fea0003800000 */
.L_x_24646:
        /* <DEDUP_REMOVED lines=16> */
.L_x_24652:
[----:B------:R-:W-:Y:S05]  /*5e20*/  BSYNC B2 ;  /* 0x0000000000027941 */ /* 0x000fea0003800000 */
.L_x_24651:
        /* <DEDUP_REMOVED lines=44> */
.L_x_24650:
[----:B------:R-:W-:Y:S05]  /*60f0*/  BSYNC B1 ;  /* 0x0000000000017941 */ /* 0x000fea0003800000 */
.L_x_24649:
        /* <DEDUP_REMOVED lines=11> */
.L_x_24645:
[----:B------:R-:W-:Y:S05]  /*61b0*/  BSYNC B0 ;  /* 0x0000000000007941 */ /* 0x000fea0003800000 */
.L_x_24644:
        /* <DEDUP_REMOVED lines=18> */
.L_x_24656:
[----:B------:R-:W-:Y:S02]  /*62e0*/  IMAD.MOV.U32 R8, RZ, RZ, R10 ;  /* 0x000000ffff087224 */ /* 0x000fe400078e000a */
.L_x_24657:
[----:B------:R-:W-:Y:S05]  /*62f0*/  BSYNC B1 ;  /* 0x0000000000017941 */ /* 0x000fea0003800000 */
.L_x_24655:
        /* <DEDUP_REMOVED lines=16> */
.L_x_24661:
[----:B------:R-:W-:Y:S05]  /*6400*/  BSYNC B2 ;  /* 0x0000000000027941 */ /* 0x000fea0003800000 */
.L_x_24660:
        /* <DEDUP_REMOVED lines=44> */
.L_x_24659:
[----:B------:R-:W-:Y:S05]  /*66d0*/  BSYNC B1 ;  /* 0x0000000000017941 */ /* 0x000fea0003800000 */
.L_x_24658:
        /* <DEDUP_REMOVED lines=11> */
.L_x_24654:
[----:B------:R-:W-:Y:S05]  /*6790*/  BSYNC B0 ;  /* 0x0000000000007941 */ /* 0x000fea0003800000 */
.L_x_24653:
        /* <DEDUP_REMOVED lines=18> */
.L_x_24665:
[----:B------:R-:W-:Y:S02]  /*68c0*/  IMAD.MOV.U32 R8, RZ, RZ, R10 ;  /* 0x000000ffff087224 */ /* 0x000fe400078e000a */
.L_x_24666:
[----:B------:R-:W-:Y:S05]  /*68d0*/  BSYNC B1 ;  /* 0x0000000000017941 */ /* 0x000fea0003800000 */
.L_x_24664:
        /* <DEDUP_REMOVED lines=16> */
.L_x_24670:
[----:B------:R-:W-:Y:S05]  /*69e0*/  BSYNC B2 ;  /* 0x0000000000027941 */ /* 0x000fea0003800000 */
.L_x_24669:
        /* <DEDUP_REMOVED lines=44> */
.L_x_24668:
[----:B------:R-:W-:Y:S05]  /*6cb0*/  BSYNC B1 ;  /* 0x0000000000017941 */ /* 0x000fea0003800000 */
.L_x_24667:
        /* <DEDUP_REMOVED lines=11> */
.L_x_24663:
[----:B------:R-:W-:Y:S05]  /*6d70*/  BSYNC B0 ;  /* 0x0000000000007941 */ /* 0x000fea0003800000 */
.L_x_24662:
        /* <DEDUP_REMOVED lines=16> */
[----:B------:R-:W-:Y:S01]  /*6e80*/  LOP3.LUT R180, R174, 0xff00, R179, 0xf8, !PT ;  /* 0x0000ff00aeb47812 */ /* 0x000fe200078ef8b3 */
[----:B------:R-:W-:Y:S01]  /*6e90*/  IMAD.WIDE.U32 R174, R175, 0x1000000, RZ ;  /* 0x01000000afae7825 */ /* 0x000fe200078e00ff */
[----:B------:R-:W-:Y:S02]  /*6ea0*/  LOP3.LUT R181, R224, 0xff, RZ, 0xc0, !PT ;  /* 0x000000ffe0b57812 */ /* 0x000fe400078ec0ff */
[----:B------:R-:W-:Y:S01]  /*6eb0*/  LOP3.LUT R183, R180, 0xff, R227, 0xf8, !PT ;  /* 0x000000ffb4b77812 */ /* 0x000fe200078ef8e3 */
[----:B------:R-:W-:-:S04]  /*6ec0*/  IMAD.WIDE.U32 R178, R178, 0x10000, RZ ;  /* 0x00010000b2b27825 */ /* 0x000fc800078e00ff */
        /* <DEDUP_REMOVED lines=8> */
.L_x_24672:
[----:B------:R-:W-:Y:S05]  /*6f50*/  BSYNC B0 ;  /* 0x0000000000007941 */ /* 0x000fea0003800000 */
.L_x_24671:
        /* <DEDUP_REMOVED lines=22> */
.L_x_24676:
[----:B------:R-:W-:Y:S02]  /*70c0*/  IMAD.MOV.U32 R177, RZ, RZ, R10 ;  /* 0x000000ffffb17224 */ /* 0x000fe400078e000a */
.L_x_24677:
[----:B------:R-:W-:Y:S05]  /*70d0*/  BSYNC B1 ;  /* 0x0000000000017941 */ /* 0x000fea0003800000 */
.L_x_24675:
        /* <DEDUP_REMOVED lines=16> */
.L_x_24681:
[----:B------:R-:W-:Y:S05]  /*71e0*/  BSYNC B2 ;  /* 0x0000000000027941 */ /* 0x000fea0003800000 */
.L_x_24680:
        /* <DEDUP_REMOVED lines=43> */
.L_x_24679:
[----:B------:R-:W-:Y:S05]  /*74a0*/  BSYNC B1 ;  /* 0x0000000000017941 */ /* 0x000fea0003800000 */
.L_x_24678:
        /* <DEDUP_REMOVED lines=11> */
.L_x_24674:
[----:B0-----:R-:W-:Y:S05]  /*7560*/  BSYNC B0 ;  /* 0x0000000000007941 */ /* 0x001fea0003800000 */
.L_x_24673:
        /* <DEDUP_REMOVED lines=18> */
.L_x_24685:
[----:B------:R-:W-:Y:S02]  /*7690*/  IMAD.MOV.U32 R177, RZ, RZ, R10 ;  /* 0x000000ffffb17224 */ /* 0x000fe400078e000a */
.L_x_24686:
[----:B------:R-:W-:Y:S05]  /*76a0*/  BSYNC B1 ;  /* 0x0000000000017941 */ /* 0x000fea0003800000 */
.L_x_24684:
        /* <DEDUP_REMOVED lines=16> */
.L_x_24690:
[----:B------:R-:W-:Y:S05]  /*77b0*/  BSYNC B2 ;  /* 0x0000000000027941 */ /* 0x000fea0003800000 */
.L_x_24689:
        /* <DEDUP_REMOVED lines=44> */
.L_x_24688:
[----:B------:R-:W-:Y:S05]  /*7a80*/  BSYNC B1 ;  /* 0x0000000000017941 */ /* 0x000fea0003800000 */
.L_x_24687:
[----:B------:R-:W0:Y:S01]  /*7a90*/  I2F.U32 R173, R177 ;  /* 0x000000b100ad7306 */ /* 0x000e220000201000 */
[----:B------:R-:W-:Y:S01]  /*7aa0*/  HFMA2.MMA R174, -RZ, RZ, 0.1171875, 0 ;  /* 0x2f800000ffae7435 */ /* 0x000fe200000001ff */
[----:B-----5:R-:W-:-:S05]  /*7ab0*/  PRMT R175, RZ, 0x7610, R168 ;  /* 0x00007610ffaf7816 */ /* 0x020fca00000000a8 */
[----:B------:R-:W-:-:S04]  /*7ac0*/  FMUL.FTZ R175, R175, c[0x0][0x1ec] ;  /* 0x00007b00afaf7a20 */ /* 0x000fc80000410000 */
[----:B0-----:R-:W-:Y:S02]  /*7ad0*/  FFMA.FTZ R173, R173, R174, 1.1641532182693481445e-10 ;  /* 0x2f000000adad7423 */ /* 0x001fe400000100ae */
[----:B------:R-:W-:-:S03]  /*7ae0*/  FMUL.FTZ R174, R175, c[0x0][0x1e8] ;  /* 0x00007a00afae7a20 */ /* 0x000fc60000410000 */
[----:B------:R-:W-:-:S04]  /*7af0*/  FSETP.GTU.FTZ.AND P1, PT, R173, c[0x0][0x1e4], PT ;  /* 0x00007900ad007a0b */ /* 0x000fc80003f3c000 */
[----:B------:R-:W-:Y:S02]  /*7b00*/  FSEL R174, R174, RZ, !P1 ;  /* 0x000000ffaeae7208 */ /* 0x000fe40004800000 */
[----:B------:R-:W-:-:S03]  /*7b10*/  SEL R224, RZ, 0x1, P1 ;  /* 0x00000001ffe07807 */ /* 0x000fc60000800000 */
[----:B------:R-:W-:-:S04]  /*7b20*/  FMUL.FTZ R209, R121, R174 ;  /* 0x000000ae79d17220 */ /* 0x000fc80000410000 */
[----:B------:R-:W-:Y:S02]  /*7b30*/  @P0 FADD.FTZ R209, R161, R209 ;  /* 0x000000d1a1d10221 */ /* 0x000fe40000010000 */
.L_x_24683:
[----:B------:R-:W-:Y:S05]  /*7b40*/  BSYNC B0 ;  /* 0x0000000000007941 */ /* 0x000fea0003800000 */
.L_x_24682:
        /* <DEDUP_REMOVED lines=18> */
.L_x_24694:
[----:B------:R-:W-:Y:S02]  /*7c70*/  IMAD.MOV.U32 R177, RZ, RZ, R10 ;  /* 0x000000ffffb17224 */ /* 0x000fe400078e000a */
.L_x_24695:
[----:B------:R-:W-:Y:S05]  /*7c80*/  BSYNC B1 ;  /* 0x0000000000017941 */ /* 0x000fea0003800000 */
.L_x_24693:
        /* <DEDUP_REMOVED lines=16> */
.L_x_24699:
[----:B------:R-:W-:Y:S05]  /*7d90*/  BSYNC B2 ;  /* 0x0000000000027941 */ /* 0x000fea0003800000 */
.L_x_24698:
        /* <DEDUP_REMOVED lines=44> */
.L_x_24697:
[----:B------:R-:W-:Y:S05]  /*8060*/  BSYNC B1 ;  /* 0x0000000000017941 */ /* 0x000fea0003800000 */
.L_x_24696:
        /* <DEDUP_REMOVED lines=11> */
.L_x_24692:
[----:B------:R-:W-:Y:S05]  /*8120*/  BSYNC B0 ;  /* 0x0000000000007941 */ /* 0x000fea0003800000 */
.L_x_24691:
        /* <DEDUP_REMOVED lines=18> */
.L_x_24703:
[----:B------:R-:W-:Y:S02]  /*8250*/  IMAD.MOV.U32 R177, RZ, RZ, R10 ;  /* 0x000000ffffb17224 */ /* 0x000fe400078e000a */
.L_x_24704:
[----:B------:R-:W-:Y:S05]  /*8260*/  BSYNC B1 ;  /* 0x0000000000017941 */ /* 0x000fea0003800000 */
.L_x_24702:
        /* <DEDUP_REMOVED lines=16> */
.L_x_24708:
[----:B------:R-:W-:Y:S05]  /*8370*/  BSYNC B2 ;  /* 0x0000000000027941 */ /* 0x000fea0003800000 */
.L_x_24707:
        /* <DEDUP_REMOVED lines=44> */
.L_x_24706:
[----:B------:R-:W-:Y:S05]  /*8640*/  BSYNC B1 ;  /* 0x0000000000017941 */ /* 0x000fea0003800000 */
.L_x_24705:
        /* <DEDUP_REMOVED lines=11> */
.L_x_24701:
[----:B------:R-:W-:Y:S05]  /*8700*/  BSYNC B0 ;  /* 0x0000000000007941 */ /* 0x000fea0003800000 */
.L_x_24700:
        /* <DEDUP_REMOVED lines=18> */
.L_x_24712:
[----:B------:R-:W-:Y:S02]  /*8830*/  IMAD.MOV.U32 R177, RZ, RZ, R10 ;  /* 0x000000ffffb17224 */ /* 0x000fe400078e000a */
.L_x_24713:
[----:B------:R-:W-:Y:S05]  /*8840*/  BSYNC B1 ;  /* 0x0000000000017941 */ /* 0x000fea0003800000 */
.L_x_24711:
        /* <DEDUP_REMOVED lines=16> */
.L_x_24717:
[----:B------:R-:W-:Y:S05]  /*8950*/  BSYNC B2 ;  /* 0x0000000000027941 */ /* 0x000fea0003800000 */
.L_x_24716:
        /* <DEDUP_REMOVED lines=44> */
.L_x_24715:
[----:B------:R-:W-:Y:S05]  /*8c20*/  BSYNC B1 ;  /* 0x0000000000017941 */ /* 0x000fea0003800000 */
.L_x_24714:
[----:B------:R-:W0:Y:S01]  /*8c30*/  I2F.U32 R172, R177 ;  /* 0x000000b100ac7306 */ /* 0x000e220000201000 */
[----:B------:R-:W-:Y:S01]  /*8c40*/  HFMA2.MMA R173, -RZ, RZ, 0.1171875, 0 ;  /* 0x2f800000ffad7435 */ /* 0x000fe200000001ff */
[----:B------:R-:W-:-:S05]  /*8c50*/  PRMT R174, RZ, 0x5410, R170 ;  /* 0x00005410ffae7816 */ /* 0x000fca00000000aa */
        /* <DEDUP_REMOVED lines=8> */
.L_x_24710:
[----:B------:R-:W-:Y:S05]  /*8ce0*/  BSYNC B0 ;  /* 0x0000000000007941 */ /* 0x000fea0003800000 */
.L_x_24709:
        /* <DEDUP_REMOVED lines=18> */
.L_x_24721:
[----:B------:R-:W-:Y:S02]  /*8e10*/  IMAD.MOV.U32 R173, RZ, RZ, R10 ;  /* 0x000000ffffad7224 */ /* 0x000fe400078e000a */
.L_x_24722:
[----:B------:R-:W-:Y:S05]  /*8e20*/  BSYNC B1 ;  /* 0x0000000000017941 */ /* 0x000fea0003800000 */
.L_x_24720:
        /* <DEDUP_REMOVED lines=16> */
.L_x_24726:
[----:B------:R-:W-:Y:S05]  /*8f30*/  BSYNC B2 ;  /* 0x0000000000027941 */ /* 0x000fea0003800000 */
.L_x_24725:
        /* <DEDUP_REMOVED lines=44> */
.L_x_24724:
[----:B------:R-:W-:Y:S05]  /*9200*/  BSYNC B1 ;  /* 0x0000000000017941 */ /* 0x000fea0003800000 */
.L_x_24723:
        /* <DEDUP_REMOVED lines=11> */
.L_x_24719:
[----:B------:R-:W-:Y:S05]  /*92c0*/  BSYNC B0 ;  /* 0x0000000000007941 */ /* 0x000fea0003800000 */
.L_x_24718:
        /* <DEDUP_REMOVED lines=18> */
.L_x_24730:
[----:B------:R-:W-:Y:S02]  /*93f0*/  IMAD.MOV.U32 R174, RZ, RZ, R10 ;  /* 0x000000ffffae7224 */ /* 0x000fe400078e000a */
.L_x_24731:
[----:B------:R-:W-:Y:S05]  /*9400*/  BSYNC B1 ;  /* 0x0000000000017941 */ /* 0x000fea0003800000 */
.L_x_24729:
        /* <DEDUP_REMOVED lines=16> */
.L_x_24735:
[----:B------:R-:W-:Y:S05]  /*9510*/  BSYNC B2 ;  /* 0x0000000000027941 */ /* 0x000fea0003800000 */
.L_x_24734:
        /* <DEDUP_REMOVED lines=44> */
.L_x_24733:
[----:B------:R-:W-:Y:S05]  /*97e0*/  BSYNC B1 ;  /* 0x0000000000017941 */ /* 0x000fea0003800000 */
.L_x_24732:
        /* <DEDUP_REMOVED lines=11> */
.L_x_24728:
[----:B------:R-:W-:Y:S05]  /*98a0*/  BSYNC B0 ;  /* 0x0000000000007941 */ /* 0x000fea0003800000 */
.L_x_24727:
        /* <DEDUP_REMOVED lines=18> */
.L_x_24739:
[----:B------:R-:W-:Y:S02]  /*99d0*/  IMAD.MOV.U32 R175, RZ, RZ, R10 ;  /* 0x000000ffffaf7224 */ /* 0x000fe400078e000a */
.L_x_24740:
[----:B------:R-:W-:Y:S05]  /*99e0*/  BSYNC B1 ;  /* 0x0000000000017941 */ /* 0x000fea0003800000 */
.L_x_24738:
        /* <DEDUP_REMOVED lines=16> */
.L_x_24744:
[----:B------:R-:W-:Y:S05]  /*9af0*/  BSYNC B2 ;  /* 0x0000000000027941 */ /* 0x000fea0003800000 */
.L_x_24743:
        /* <DEDUP_REMOVED lines=44> */
.L_x_24742:
[----:B------:R-:W-:Y:S05]  /*9dc0*/  BSYNC B1 ;  /* 0x0000000000017941 */ /* 0x000fea0003800000 */
.L_x_24741:
        /* <DEDUP_REMOVED lines=11> */
.L_x_24737:
[----:B------:R-:W-:Y:S05]  /*9e80*/  BSYNC B0 ;  /* 0x0000000000007941 */ /* 0x000fea0003800000 */
.L_x_24736:
[----:B------:R-:W-:Y:S01]  /*9e90*/  IMAD.WIDE.U32 R176, R176, R241, c[0x0][0x188] ;  /* 0x00006200b0b07625 */ /* 0x000fe200078e00f1 */
[----:B------:R-:W-:Y:S01]  /*9ea0*/  BSSY B0, `(.L_x_24745) ;  /* 0x000001a000007945 */ /* 0x000fe20003800000 */
[----:B------:R-:W-:-:S03]  /*9eb0*/  IADD3 R182, R199, 0x180, RZ ;  /* 0x00000180c7b67810 */ /* 0x000fc60007ffe0ff */
[----:B------:R-:W-:Y:S04]  /*9ec0*/  STG.E.128 [R176.64], R208 ;  /* 0x000000d0b0007986 */ /* 0x000fe8000c101d06 */
[----:B------:R0:W-:Y:S02]  /*9ed0*/  STG.E.128 [R176.64+0x10], R172 ;  /* 0x000010acb0007986 */ /* 0x0001e4000c101d06 */
[----:B0-----:R-:W-:Y:S01]  /*9ee0*/  IADD3 R176, R198, 0x180, RZ ;  /* 0x00000180c6b07810 */ /* 0x001fe20007ffe0ff */
[----:B------:R-:W-:Y:S05]  /*9ef0*/  @!P2 BRA `(.L_x_24746) ;  /* 0x000001400000a947 */ /* 0x000fea0003800000 */
[----:B------:R-:W-:Y:S01]  /*9f00*/  IMAD.U32 R177, R229, 0x10000, RZ ;  /* 0x00010000e5b17824 */ /* 0x000fe200078e00ff */
[----:B------:R-:W-:Y:S02]  /*9f10*/  LOP3.LUT R179, R226, 0xff, RZ, 0xc0, !PT ;  /* 0x000000ffe2b37812 */ /* 0x000fe400078ec0ff */
[----:B------:R-:W-:-:S02]  /*9f20*/  LOP3.LUT R180, R225, 0xff, RZ, 0xc0, !PT ;  /* 0x000000ffe1b47812 */ /* 0x000fc400078ec0ff */
[----:B------:R-:W-:Y:S02]  /*9f30*/  LOP3.LUT R178, R177, 0xff0000, RZ, 0xc0, !PT ;  /* 0x00ff0000b1b27812 */ /* 0x000fe400078ec0ff */
[----:B------:R-:W-:Y:S01]  /*9f40*/  LOP3.LUT R177, R234, 0xffff, RZ, 0xc0, !PT ;  /* 0x0000ffffeab17812 */ /* 0x000fe200078ec0ff */
[----:B------:R-:W-:Y:S01]  /*9f50*/  IMAD.WIDE.U32 R180, R180, 0x10000, RZ ;  /* 0x00010000b4b47825 */ /* 0x000fe200078e00ff */
[----:B------:R-:W-:Y:S02]  /*9f60*/  LOP3.LUT R184, R224, 0xff, RZ, 0xc0, !PT ;  /* 0x000000ffe0b87812 */ /* 0x000fe400078ec0ff */
[----:B------:R-:W-:Y:S02]  /*9f70*/  PRMT R177, R178, 0x4210, R177 ;  /* 0x00004210b2b17816 */ /* 0x000fe400000000b1 */
[----:B------:R-:W-:Y:S01]  /*9f80*/  PRMT R178, R228, 0x7104, RZ ;  /* 0x00007104e4b27816 */ /* 0x000fe200000000ff */
[----:B------:R-:W-:-:S03]  /*9f90*/  IMAD.WIDE.U32 R184, R184, 0x100, RZ ;  /* 0x00000100b8b87825 */ /* 0x000fc600078e00ff */
[----:B------:R-:W-:-:S04]  /*9fa0*/  LOP3.LUT R178, R177, 0xff00, R178, 0xf8, !PT ;  /* 0x0000ff00b1b27812 */ /* 0x000fc800078ef8b2 */
[----:B------:R-:W-:Y:S01]  /*9fb0*/  LOP3.LUT R177, R178, 0xff, R227, 0xf8, !PT ;  /* 0x000000ffb2b17812 */ /* 0x000fe200078ef8e3 */
        /* <DEDUP_REMOVED lines=8> */
.L_x_24746:
[----:B------:R-:W-:Y:S05]  /*a040*/  BSYNC B0 ;  /* 0x0000000000007941 */ /* 0x000fea0003800000 */
.L_x_24745:
[----:B0-----:R-:W-:-:S04]  /*a050*/  @P0 IMAD.WIDE.U32 R178, R176, R241, c[0x0][0x180] ;  /* 0x00006000b0b20625 */ /* 0x001fc800078e00f1 */
[----:B------:R-:W-:Y:S01]  /*a060*/  @P2 IMAD.MOV.U32 R181, RZ, RZ, 0x10 ;  /* 0x00000010ffb52424 */ /* 0x000fe200078e00ff */
[----:B------:R-:W2:Y:S03]  /*a070*/  @P0 LDG.E.128 R160, [R178.64] ;  /* 0x00000006b2a00981 */ /* 0x000ea6000c1e1d00 */
[----:B------:R-:W-:Y:S01]  /*a080*/  @P2 IMAD.WIDE.U32 R180, R182, R181, c[0x0][0x170] ;  /* 0x00005c00b6b42625 */ /* 0x000fe200078e00b5 */
[----:B------:R0:W5:Y:S04]  /*a090*/  @P0 LDG.E.128 R164, [R178.64+0x10] ;  /* 0x00001006b2a40981 */ /* 0x000168000c1e1d00 */
[----:B------:R0:W5:Y:S01]  /*a0a0*/  @P2 LDG.E.128 R168, [R180.64] ;  /* 0x00000006b4a82981 */ /* 0x000162000c1e1d00 */
[----:B------:R-:W-:Y:S01]  /*a0b0*/  @!P3 ISETP.NE.U32.AND P1, PT, RZ, c[0x0][0x180], PT ;  /* 0x00006000ff00ba0c */ /* 0x000fe20003f25070 */
[----:B------:R-:W-:Y:S03]  /*a0c0*/  BSSY B0, `(.L_x_24747) ;  /* 0x000005b000007945 */ /* 0x000fe60003800000 */
[----:B------:R-:W-:-:S02]  /*a0d0*/  @!P3 ISETP.NE.AND.EX P1, PT, RZ, c[0x0][0x184], PT, P1 ;  /* 0x00006100ff00ba0c */ /* 0x000fc40003f25310 */
[----:B------:R-:W-:Y:S02]  /*a0e0*/  @!P3 MOV R177, R183 ;  /* 0x000000b700b1b202 */ /* 0x000fe40000000f00 */
        /* <DEDUP_REMOVED lines=14> */
.L_x_24750:
[----:B------:R-:W-:Y:S02]  /*a1d0*/  MOV R8, R10 ;  /* 0x0000000a00087202 */ /* 0x000fe40000000f00 */
.L_x_24751:
[----:B------:R-:W-:Y:S05]  /*a1e0*/  BSYNC B1 ;  /* 0x0000000000017941 */ /* 0x000fea0003800000 */
.L_x_24749:
        /* <DEDUP_REMOVED lines=16> */
.L_x_24755:
[----:B------:R-:W-:Y:S05]  /*a2f0*/  BSYNC B2 ;  /* 0x0000000000027941 */ /* 0x000fea0003800000 */
.L_x_24754:
        /* <DEDUP_REMOVED lines=43> */
.L_x_24753:
[----:B------:R-:W-:Y:S05]  /*a5b0*/  BSYNC B1 ;  /* 0x0000000000017941 */ /* 0x000fea0003800000 */
.L_x_24752:
        /* <DEDUP_REMOVED lines=11> */
.L_x_24748:
[----:B0-----:R-:W-:Y:S05]  /*a670*/  BSYNC B0 ;  /* 0x0000000000007941 */ /* 0x001fea0003800000 */
.L_x_24747:
        /* <DEDUP_REMOVED lines=18> */
.L_x_24759:
[----:B------:R-:W-:Y:S02]  /*a7a0*/  IMAD.MOV.U32 R8, RZ, RZ, R10 ;  /* 0x000000ffff087224 */ /* 0x000fe400078e000a */
.L_x_24760:
[----:B------:R-:W-:Y:S05]  /*a7b0*/  BSYNC B1 ;  /* 0x0000000000017941 */ /* 0x000fea0003800000 */
.L_x_24758:
        /* <DEDUP_REMOVED lines=16> */
.L_x_24764:
[----:B------:R-:W-:Y:S05]  /*a8c0*/  BSYNC B2 ;  /* 0x0000000000027941 */ /* 0x000fea0003800000 */
.L_x_24763:
        /* <DEDUP_REMOVED lines=44> */
.L_x_24762:
[----:B------:R-:W-:Y:S05]  /*ab90*/  BSYNC B1 ;  /* 0x0000000000017941 */ /* 0x000fea0003800000 */
.L_x_24761:
        /* <DEDUP_REMOVED lines=9> */
[----:B------:R-:W-:-:S04]  /*ac30*/  FMUL.FTZ R205, R129, R180 ;  /* 0x000000b481cd7220 */ /* 0x000fc80000410000 */
[----:B------:R-:W-:Y:S02]  /*ac40*/  @P0 FADD.FTZ R205, R161, R205 ;  /* 0x000000cda1cd0221 */ /* 0x000fe40000010000 */
.L_x_24757:
[----:B------:R-:W-:Y:S05]  /*ac50*/  BSYNC B0 ;  /* 0x0000000000007941 */ /* 0x000fea0003800000 */
.L_x_24756:
        /* <DEDUP_REMOVED lines=18> */
.L_x_24768:
[----:B------:R-:W-:Y:S02]  /*ad80*/  IMAD.MOV.U32 R8, RZ, RZ, R10 ;  /* 0x000000ffff087224 */ /* 0x000fe400078e000a */
.L_x_24769:
[----:B------:R-:W-:Y:S05]  /*ad90*/  BSYNC B1 ;  /* 0x0000000000017941 */ /* 0x000fea0003800000 */
.L_x_24767:
        /* <DEDUP_REMOVED lines=16> */
.L_x_24773:
[----:B------:R-:W-:Y:S05]  /*aea0*/  BSYNC B2 ;  /* 0x0000000000027941 */ /* 0x000fea0003800000 */
.L_x_24772:
        /* <DEDUP_REMOVED lines=41> */
[----:B------:R-:W-:-:S05]  /*b140*/  IMAD.WIDE.U32 R178, R178, -0x2daee0ad, RZ ;  /* 0xd2511f53b2b27825 */ /* 0x000fca00078e00ff */
[----:B------:R-:W-:Y:S02]  /*b150*/  LOP3.LUT R3, R179, UR26, R180, 0x96, !PT ;  /* 0x0000001ab3037c12 */ /* 0x000fe4000f8e96b4 */
[----:B------:R-:W-:Y:S02]  /*b160*/  MOV R4, R178 ;  /* 0x000000b200047202 */ /* 0x000fe40000000f00 */
.L_x_24771:
[----:B------:R-:W-:Y:S05]  /*b170*/  BSYNC B1 ;  /* 0x0000000000017941 */ /* 0x000fea0003800000 */
.L_x_24770:
        /* <DEDUP_REMOVED lines=11> */
.L_x_24766:
[----:B------:R-:W-:Y:S05]  /*b230*/  BSYNC B0 ;  /* 0x0000000000007941 */ /* 0x000fea0003800000 */
.L_x_24765:
        /* <DEDUP_REMOVED lines=18> */
.L_x_24777:
[----:B------:R-:W-:Y:S02]  /*b360*/  IMAD.MOV.U32 R8, RZ, RZ, R10 ;  /* 0x000000ffff087224 */ /* 0x000fe400078e000a */
.L_x_24778:
[----:B------:R-:W-:Y:S05]  /*b370*/  BSYNC B1 ;  /* 0x0000000000017941 */ /* 0x000fea0003800000 */
.L_x_24776:
        /* <DEDUP_REMOVED lines=16> */
.L_x_24782:
[----:B------:R-:W-:Y:S05]  /*b480*/  BSYNC B2 ;  /* 0x0000000000027941 */ /* 0x000fea0003800000 */
.L_x_24781:
        /* <DEDUP_REMOVED lines=44> */
.L_x_24780:
[----:B------:R-:W-:Y:S05]  /*b750*/  BSYNC B1 ;  /* 0x0000000000017941 */ /* 0x000fea0003800000 */
.L_x_24779:
        /* <DEDUP_REMOVED lines=11> */
.L_x_24775:
[----:B------:R-:W-:Y:S05]  /*b810*/  BSYNC B0 ;  /* 0x0000000000007941 */ /* 0x000fea0003800000 */
.L_x_24774:
        /* <DEDUP_REMOVED lines=18> */
.L_x_24786:
[----:B------:R-:W-:Y:S02]  /*b940*/  IMAD.MOV.U32 R8, RZ, RZ, R10 ;  /* 0x000000ffff087224 */ /* 0x000fe400078e000a */
.L_x_24787:
[----:B------:R-:W-:Y:S05]  /*b950*/  BSYNC B1 ;  /* 0x0000000000017941 */ /* 0x000fea0003800000 */
.L_x_24785:
        /* <DEDUP_REMOVED lines=16> */
.L_x_24791:
[----:B------:R-:W-:Y:S05]  /*ba60*/  BSYNC B2 ;  /* 0x0000000000027941 */ /* 0x000fea0003800000 */
.L_x_24790:
        /* <DEDUP_REMOVED lines=44> */
.L_x_24789:
[----:B------:R-:W-:Y:S05]  /*bd30*/  BSYNC B1 ;  /* 0x0000000000017941 */ /* 0x000fea0003800000 */
.L_x_24788:
        /* <DEDUP_REMOVED lines=9> */
[----:B------:R-:W-:-:S04]  /*bdd0*/  FMUL.FTZ R184, R132, R179 ;  /* 0x000000b384b87220 */ /* 0x000fc80000410000 */
[----:B------:R-:W-:Y:S02]  /*bde0*/  @P0 FADD.FTZ R184, R164, R184 ;  /* 0x000000b8a4b80221 */ /* 0x000fe40000010000 */
.L_x_24784:
[----:B------:R-:W-:Y:S05]  /*bdf0*/  BSYNC B0 ;  /* 0x0000000000007941 */ /* 0x000fea0003800000 */
.L_x_24783:
        /* <DEDUP_REMOVED lines=18> */
.L_x_24795:
[----:B------:R-:W-:Y:S02]  /*bf20*/  IMAD.MOV.U32 R8, RZ, RZ, R10 ;  /* 0x000000ffff087224 */ /* 0x000fe400078e000a */
.L_x_24796:
[----:B------:R-:W-:Y:S05]  /*bf30*/  BSYNC B1 ;  /* 0x0000000000017941 */ /* 0x000fea0003800000 */
.L_x_24794:
        /* <DEDUP_REMOVED lines=16> */
.L_x_24800:
[----:B------:R-:W-:Y:S05]  /*c040*/  BSYNC B2 ;  /* 0x0000000000027941 */ /* 0x000fea0003800000 */
.L_x_24799:
        /* <DEDUP_REMOVED lines=44> */
.L_x_24798:
[----:B------:R-:W-:Y:S05]  /*c310*/  BSYNC B1 ;  /* 0x0000000000017941 */ /* 0x000fea0003800000 */
.L_x_24797:
        /* <DEDUP_REMOVED lines=11> */
.L_x_24793:
[----:B------:R-:W-:Y:S05]  /*c3d0*/  BSYNC B0 ;  /* 0x0000000000007941 */ /* 0x000fea0003800000 */
.L_x_24792:
        /* <DEDUP_REMOVED lines=18> */
.L_x_24804:
[----:B------:R-:W-:Y:S02]  /*c500*/  IMAD.MOV.U32 R8, RZ, RZ, R10 ;  /* 0x000000ffff087224 */ /* 0x000fe400078e000a */
.L_x_24805:
[----:B------:R-:W-:Y:S05]  /*c510*/  BSYNC B1 ;  /* 0x0000000000017941 */ /* 0x000fea0003800000 */
.L_x_24803:
        /* <DEDUP_REMOVED lines=16> */
.L_x_24809:
[----:B------:R-:W-:Y:S05]  /*c620*/  BSYNC B2 ;  /* 0x0000000000027941 */ /* 0x000fea0003800000 */
.L_x_24808:
        /* <DEDUP_REMOVED lines=44> */
.L_x_24807:
[----:B------:R-:W-:Y:S05]  /*c8f0*/  BSYNC B1 ;  /* 0x0000000000017941 */ /* 0x000fea0003800000 */
.L_x_24806:
        /* <DEDUP_REMOVED lines=11> */
.L_x_24802:
[----:B------:R-:W-:Y:S05]  /*c9b0*/  BSYNC B0 ;  /* 0x0000000000007941 */ /* 0x000fea0003800000 */
.L_x_24801:
        /* <DEDUP_REMOVED lines=18> */
.L_x_24813:
[----:B------:R-:W-:Y:S02]  /*cae0*/  IMAD.MOV.U32 R177, RZ, RZ, R10 ;  /* 0x000000ffffb17224 */ /* 0x000fe400078e000a */
.L_x_24814:
[----:B------:R-:W-:Y:S05]  /*caf0*/  BSYNC B1 ;  /* 0x0000000000017941 */ /* 0x000fea0003800000 */
.L_x_24812:
        /* <DEDUP_REMOVED lines=16> */
.L_x_24818:
[----:B------:R-:W-:Y:S05]  /*cc00*/  BSYNC B2 ;  /* 0x0000000000027941 */ /* 0x000fea0003800000 */
.L_x_24817:
        /* <DEDUP_REMOVED lines=44> */
.L_x_24816:
[----:B------:R-:W-:Y:S05]  /*ced0*/  BSYNC B1 ;  /* 0x0000000000017941 */ /* 0x000fea0003800000 */
.L_x_24815:
        /* <DEDUP_REMOVED lines=11> */
.L_x_24811:
[----:B------:R-:W-:Y:S05]  /*cf90*/  BSYNC B0 ;  /* 0x0000000000007941 */ /* 0x000fea0003800000 */
.L_x_24810:
[----:B------:R-:W-:Y:S01]  /*cfa0*/  IMAD.WIDE.U32 R176, R176, R241, c[0x0][0x188] ;  /* 0x00006200b0b07625 */ /* 0x000fe200078e00f1 */
[----:B------:R-:W-:Y:S04]  /*cfb0*/  BSSY B0, `(.L_x_24819) ;  /* 0x0000018000007945 */ /* 0x000fe80003800000 */
[----:B------:R0:W-:Y:S04]  /*cfc0*/  STG.E.128 [R176.64], R204 ;  /* 0x000000ccb0007986 */ /* 0x0001e8000c101d06 */
[----:B------:R0:W-:Y:S01]  /*cfd0*/  STG.E.128 [R176.64+0x10], R184 ;  /* 0x000010b8b0007986 */ /* 0x0001e2000c101d06 */
[----:B------:R-:W-:Y:S05]  /*cfe0*/  @!P2 BRA `(.L_x_24820) ;  /* 0x000001400000a947 */ /* 0x000fea0003800000 */
[----:B0-----:R-:W-:Y:S01]  /*cff0*/  IMAD.U32 R176, R229, 0x10000, RZ ;  /* 0x00010000e5b07824 */ /* 0x001fe200078e00ff */
[----:B------:R-:W-:-:S02]  /*d000*/  LOP3.LUT R178, R225, 0xff, RZ, 0xc0, !PT ;  /* 0x000000ffe1b27812 */ /* 0x000fc400078ec0ff */
        /* <DEDUP_REMOVED lines=18> */
.L_x_24820:
[----:B------:R-:W-:Y:S05]  /*d130*/  BSYNC B0 ;  /* 0x0000000000007941 */ /* 0x000fea0003800000 */
.L_x_24819:
[----:B0-----:R-:W-:Y:S01]  /*d140*/  IADD3 R176, R198, 0x200, RZ ;  /* 0x00000200c6b07810 */ /* 0x001fe20007ffe0ff */
[----:B------:R-:W-:Y:S01]  /*d150*/  @P2 IMAD.MOV.U32 R181, RZ, RZ, 0x10 ;  /* 0x00000010ffb52424 */ /* 0x000fe200078e00ff */
[----:B------:R-:W-:-:S03]  /*d160*/  IADD3 R194, R199, 0x200, RZ ;  /* 0x00000200c7c27810 */ /* 0x000fc60007ffe0ff */
[----:B------:R-:W-:-:S04]  /*d170*/  @P0 IMAD.WIDE.U32 R178, R176, R241, c[0x0][0x180] ;  /* 0x00006000b0b20625 */ /* 0x000fc800078e00f1 */
[----:B------:R-:W-:Y:S01]  /*d180*/  @P2 IMAD.WIDE.U32 R180, R194, R181, c[0x0][0x170] ;  /* 0x00005c00c2b42625 */ /* 0x000fe200078e00b5 */
        /* <DEDUP_REMOVED lines=21> */
.L_x_24824:
[----:B------:R-:W-:Y:S02]  /*d2e0*/  IMAD.MOV.U32 R11, RZ, RZ, R10 ;  /* 0x000000ffff0b7224 */ /* 0x000fe400078e000a */
.L_x_24825:
[----:B------:R-:W-:Y:S05]  /*d2f0*/  BSYNC B1 ;  /* 0x0000000000017941 */ /* 0x000fea0003800000 */
.L_x_24823:
        /* <DEDUP_REMOVED lines=16> */
.L_x_24829:
[----:B------:R-:W-:Y:S05]  /*d400*/  BSYNC B2 ;  /* 0x0000000000027941 */ /* 0x000fea0003800000 */
.L_x_24828:
        /* <DEDUP_REMOVED lines=44> */
.L_x_24827:
[----:B------:R-:W-:Y:S05]  /*d6d0*/  BSYNC B1 ;  /* 0x0000000000017941 */ /* 0x000fea0003800000 */
.L_x_24826:
        /* <DEDUP_REMOVED lines=9> */
[----:B------:R-:W-:Y:S01]  /*d770*/  FMUL.FTZ R188, R136, R179 ;  /* 0x000000b388bc7220 */ /* 0x000fe20000410000 */
[----:B------:R-:W-:-:S03]  /*d780*/  PRMT R11, R8, 0x7610, R11 ;  /* 0x00007610080b7816 */ /* 0x000fc6000000000b */
[----:B------:R-:W-:Y:S02]  /*d790*/  @P0 FADD.FTZ R188, R160, R188 ;  /* 0x000000bca0bc0221 */ /* 0x000fe40000010000 */
.L_x_24822:
[----:B0-----:R-:W-:Y:S05]  /*d7a0*/  BSYNC B0 ;  /* 0x0000000000007941 */ /* 0x001fea0003800000 */
.L_x_24821:
        /* <DEDUP_REMOVED lines=18> */
.L_x_24833:
[----:B------:R-:W-:Y:S02]  /*d8d0*/  IMAD.MOV.U32 R8, RZ, RZ, R10 ;  /* 0x000000ffff087224 */ /* 0x000fe400078e000a */
.L_x_24834:
[----:B------:R-:W-:Y:S05]  /*d8e0*/  BSYNC B1 ;  /* 0x0000000000017941 */ /* 0x000fea0003800000 */
.L_x_24832:
        /* <DEDUP_REMOVED lines=16> */
.L_x_24838:
[----:B------:R-:W-:Y:S05]  /*d9f0*/  BSYNC B2 ;  /* 0x0000000000027941 */ /* 0x000fea0003800000 */
.L_x_24837:
        /* <DEDUP_REMOVED lines=44> */
.L_x_24836:
[----:B------:R-:W-:Y:S05]  /*dcc0*/  BSYNC B1 ;  /* 0x0000000000017941 */ /* 0x000fea0003800000 */
.L_x_24835:
        /* <DEDUP_REMOVED lines=11> */
.L_x_24831:
[----:B------:R-:W-:Y:S05]  /*dd80*/  BSYNC B0 ;  /* 0x0000000000007941 */ /* 0x000fea0003800000 */
.L_x_24830:
        /* <DEDUP_REMOVED lines=18> */
.L_x_24842:
[----:B------:R-:W-:Y:S02]  /*deb0*/  IMAD.MOV.U32 R8, RZ, RZ, R10 ;  /* 0x000000ffff087224 */ /* 0x000fe400078e000a */
.L_x_24843:
[----:B------:R-:W-:Y:S05]  /*dec0*/  BSYNC B1 ;  /* 0x0000000000017941 */ /* 0x000fea0003800000 */
.L_x_24841:
        /* <DEDUP_REMOVED lines=16> */
.L_x_24847:
[----:B------:R-:W-:Y:S05]  /*dfd0*/  BSYNC B2 ;  /* 0x0000000000027941 */ /* 0x000fea0003800000 */
.L_x_24846:
        /* <DEDUP_REMOVED lines=44> */
.L_x_24845:
[----:B------:R-:W-:Y:S05]  /*e2a0*/  BSYNC B1 ;  /* 0x0000000000017941 */ /* 0x000fea0003800000 */
.L_x_24844:
        /* <DEDUP_REMOVED lines=11> */
.L_x_24840:
[----:B------:R-:W-:Y:S05]  /*e360*/  BSYNC B0 ;  /* 0x0000000000007941 */ /* 0x000fea0003800000 */
.L_x_24839:
        /* <DEDUP_REMOVED lines=18> */
.L_x_24851:
[----:B------:R-:W-:Y:S02]  /*e490*/  IMAD.MOV.U32 R8, RZ, RZ, R10 ;  /* 0x000000ffff087224 */ /* 0x000fe400078e000a */
.L_x_24852:
[----:B------:R-:W-:Y:S05]  /*e4a0*/  BSYNC B1 ;  /* 0x0000000000017941 */ /* 0x000fea0003800000 */
.L_x_24850:
        /* <DEDUP_REMOVED lines=16> */
.L_x_24856:
[----:B------:R-:W-:Y:S05]  /*e5b0*/  BSYNC B2 ;  /* 0x0000000000027941 */ /* 0x000fea0003800000 */
.L_x_24855:
        /* <DEDUP_REMOVED lines=44> */
.L_x_24854:
[----:B------:R-:W-:Y:S05]  /*e880*/  BSYNC B1 ;  /* 0x0000000000017941 */ /* 0x000fea0003800000 */
.L_x_24853:
        /* <DEDUP_REMOVED lines=11> */
.L_x_24849:
[----:B------:R-:W-:Y:S05]  /*e940*/  BSYNC B0 ;  /* 0x0000000000007941 */ /* 0x000fea0003800000 */
.L_x_24848:
        /* <DEDUP_REMOVED lines=18> */
.L_x_24860:
[----:B------:R-:W-:Y:S02]  /*ea70*/  IMAD.MOV.U32 R8, RZ, RZ, R10 ;  /* 0x000000ffff087224 */ /* 0x000fe400078e000a */
.L_x_24861:
[----:B------:R-:W-:Y:S05]  /*ea80*/  BSYNC B1 ;  /* 0x0000000000017941 */ /* 0x000fea0003800000 */
.L_x_24859:
        /* <DEDUP_REMOVED lines=16> */
.L_x_24865:
[----:B------:R-:W-:Y:S05]  /*eb90*/  BSYNC B2 ;  /* 0x0000000000027941 */ /* 0x000fea0003800000 */
.L_x_24864:
        /* <DEDUP_REMOVED lines=43> */
[----:B------:R-:W-:Y:S02]  /*ee50*/  LOP3.LUT R3, R179, UR26, R180, 0x96, !PT ;  /* 0x0000001ab3037c12 */ /* 0x000fe4000f8e96b4 */
.L_x_24863:
[----:B------:R-:W-:Y:S05]  /*ee60*/  BSYNC B1 ;  /* 0x0000000000017941 */ /* 0x000fea0003800000 */
.L_x_24862:
        /* <DEDUP_REMOVED lines=11> */
.L_x_24858:
[----:B------:R-:W-:Y:S05]  /*ef20*/  BSYNC B0 ;  /* 0x0000000000007941 */ /* 0x000fea0003800000 */
.L_x_24857:
        /* <DEDUP_REMOVED lines=18> */
.L_x_24869:
[----:B------:R-:W-:Y:S02]  /*f050*/  IMAD.MOV.U32 R8, RZ, RZ, R10 ;  /* 0x000000ffff087224 */ /* 0x000fe400078e000a */
.L_x_24870:
[----:B------:R-:W-:Y:S05]  /*f060*/  BSYNC B1 ;  /* 0x0000000000017941 */ /* 0x000fea0003800000 */
.L_x_24868:
        /* <DEDUP_REMOVED lines=16> */
.L_x_24874:
[----:B------:R-:W-:Y:S05]  /*f170*/  BSYNC B2 ;  /* 0x0000000000027941 */ /* 0x000fea0003800000 */
.L_x_24873:
        /* <DEDUP_REMOVED lines=44> */
.L_x_24872:
[----:B------:R-:W-:Y:S05]  /*f440*/  BSYNC B1 ;  /* 0x0000000000017941 */ /* 0x000fea0003800000 */
.L_x_24871:
        /* <DEDUP_REMOVED lines=11> */
.L_x_24867:
[----:B------:R-:W-:Y:S05]  /*f500*/  BSYNC B0 ;  /* 0x0000000000007941 */ /* 0x000fea0003800000 */
.L_x_24866:
        /* <DEDUP_REMOVED lines=18> */
.L_x_24878:
[----:B------:R-:W-:Y:S02]  /*f630*/  IMAD.MOV.U32 R8, RZ, RZ, R10 ;  /* 0x000000ffff087224 */ /* 0x000fe400078e000a */
.L_x_24879:
[----:B------:R-:W-:Y:S05]  /*f640*/  BSYNC B1 ;  /* 0x0000000000017941 */ /* 0x000fea0003800000 */
.L_x_24877:
        /* <DEDUP_REMOVED lines=16> */
.L_x_24883:
[----:B------:R-:W-:Y:S05]  /*f750*/  BSYNC B2 ;  /* 0x0000000000027941 */ /* 0x000fea0003800000 */
.L_x_24882:
        /* <DEDUP_REMOVED lines=44> */
.L_x_24881:
[----:B------:R-:W-:Y:S05]  /*fa20*/  BSYNC B1 ;  /* 0x0000000000017941 */ /* 0x000fea0003800000 */
.L_x_24880:
        /* <DEDUP_REMOVED lines=11> */
.L_x_24876:
[----:B------:R-:W-:Y:S05]  /*fae0*/  BSYNC B0 ;  /* 0x0000000000007941 */ /* 0x000fea0003800000 */
.L_x_24875:
        /* <DEDUP_REMOVED lines=18> */
.L_x_24887:
[----:B------:R-:W-:Y:S02]  /*fc10*/  IMAD.MOV.U32 R177, RZ, RZ, R10 ;  /* 0x000000ffffb17224 */ /* 0x000fe400078e000a */
.L_x_24888:
[----:B------:R-:W-:Y:S05]  /*fc20*/  BSYNC B1 ;  /* 0x0000000000017941 */ /* 0x000fea0003800000 */
.L_x_24886:
        /* <DEDUP_REMOVED lines=16> */
.L_x_24892:
[----:B------:R-:W-:Y:S05]  /*fd30*/  BSYNC B2 ;  /* 0x0000000000027941 */ /* 0x000fea0003800000 */
.L_x_24891:
        /* <DEDUP_REMOVED lines=44> */
.L_x_24890:
[----:B------:R-:W-:Y:S05]  /*10000*/  BSYNC B1 ;  /* 0x0000000000017941 */ /* 0x000fea0003800000 */
.L_x_24889:
        /* <DEDUP_REMOVED lines=11> */
.L_x_24885:
[----:B------:R-:W-:Y:S05]  /*100c0*/  BSYNC B0 ;  /* 0x0000000000007941 */ /* 0x000fea0003800000 */
.L_x_24884:
        /* <DEDUP_REMOVED lines=19> */
[----:B------:R-:W-:Y:S01]  /*10200*/  IMAD.MOV.U32 R179, RZ, RZ, 0x8 ;  /* 0x00000008ffb37424 */ /* 0x000fe200078e00ff */
[----:B------:R-:W-:Y:S02]  /*10210*/  LOP3.LUT R176, R192, R176, R178, 0xfe, !PT ;  /* 0x000000b0c0b07212 */ /* 0x000fe400078efeb2 */
[----:B------:R-:W-:Y:S01]  /*10220*/  LOP3.LUT R177, R195, R193, RZ, 0xfc, !PT ;  /* 0x000000c1c3b17212 */ /* 0x000fe200078efcff */
[----:B------:R-:W-:Y:S01]  /*10230*/  IMAD.WIDE.U32 R178, R194, R179, c[0x0][0x190] ;  /* 0x00006400c2b27625 */ /* 0x000fe200078e00b3 */
[----:B------:R-:W-:-:S05]  /*10240*/  LOP3.LUT R176, R176, 0xff, R11, 0xf8, !PT ;  /* 0x000000ffb0b07812 */ /* 0x000fca00078ef80b */
[----:B------:R0:W-:Y:S02]  /*10250*/  STG.E.64 [R178.64], R176 ;  /* 0x000000b0b2007986 */ /* 0x0001e4000c101b06 */
.L_x_24894:
[----:B------:R-:W-:Y:S05]  /*10260*/  BSYNC B0 ;  /* 0x0000000000007941 */ /* 0x000fea0003800000 */
.L_x_24893:
[----:B------:R-:W-:Y:S02]  /*10270*/  IADD3 R230, R199, 0x280, RZ ;  /* 0x00000280c7e67810 */ /* 0x000fe40007ffe0ff */
[----:B0-----:R-:W-:Y:S02]  /*10280*/  @P2 MOV R177, 0x10 ;  /* 0x0000001000b12802 */ /* 0x001fe40000000f00 */
[----:B------:R-:W-:-:S03]  /*10290*/  IADD3 R192, R198, 0x280, RZ ;  /* 0x00000280c6c07810 */ /* 0x000fc60007ffe0ff */
[----:B------:R-:W-:-:S05]  /*102a0*/  @P2 IMAD.WIDE.U32 R176, R230, R177, c[0x0][0x170] ;  /* 0x00005c00e6b02625 */ /* 0x000fca00078e00b1 */
[----:B------:R0:W5:Y:S02]  /*102b0*/  @P2 LDG.E.128 R168, [R176.64] ;  /* 0x00000006b0a82981 */ /* 0x000164000c1e1d00 */
[----:B0-----:R-:W-:-:S05]  /*102c0*/  @P0 IMAD.WIDE.U32 R176, R192, R241, c[0x0][0x180] ;  /* 0x00006000c0b00625 */ /* 0x001fca00078e00f1 */
[----:B------:R0:W2:Y:S01]  /*102d0*/  @P0 LDG.E.128 R160, [R176.64] ;  /* 0x00000006b0a00981 */ /* 0x0000a2000c1e1d00 */
[----:B------:R-:W-:Y:S01]  /*102e0*/  @!P3 ISETP.NE.U32.AND P1, PT, RZ, c[0x0][0x180], PT ;  /* 0x00006000ff00ba0c */ /* 0x000fe20003f25070 */
[----:B------:R-:W-:Y:S02]  /*102f0*/  BSSY B0, `(.L_x_24895) ;  /* 0x000005e000007945 */ /* 0x000fe40003800000 */
[----:B------:R0:W5:Y:S01]  /*10300*/  @P0 LDG.E.128 R164, [R176.64+0x10] ;  /* 0x00001006b0a40981 */ /* 0x000162000c1e1d00 */
[----:B------:R-:W-:Y:S01]  /*10310*/  @!P3 ISETP.NE.AND.EX P1, PT, RZ, c[0x0][0x184], PT, P1 ;  /* 0x00006100ff00ba0c */ /* 0x000fe20003f25310 */
[----:B0-----:R-:W-:-:S03]  /*10320*/  @!P3 IMAD.MOV.U32 R176, RZ, RZ, R8 ;  /* 0x000000ffffb0b224 */ /* 0x001fc600078e0008 */
        /* <DEDUP_REMOVED lines=14> */
.L_x_24898:
[----:B------:R-:W-:Y:S02]  /*10410*/  IMAD.MOV.U32 R11, RZ, RZ, R10 ;  /* 0x000000ffff0b7224 */ /* 0x000fe400078e000a */
.L_x_24899:
[----:B------:R-:W-:Y:S05]  /*10420*/  BSYNC B1 ;  /* 0x0000000000017941 */ /* 0x000fea0003800000 */
.L_x_24897:
        /* <DEDUP_REMOVED lines=16> */
.L_x_24903:
[----:B------:R-:W-:Y:S05]  /*10530*/  BSYNC B2 ;  /* 0x0000000000027941 */ /* 0x000fea0003800000 */
.L_x_24902:
        /* <DEDUP_REMOVED lines=44> */
.L_x_24901:
[----:B------:R-:W-:Y:S05]  /*10800*/  BSYNC B1 ;  /* 0x0000000000017941 */ /* 0x000fea0003800000 */
.L_x_24900:
[----:B------:R0:W1:Y:S01]  /*10810*/  I2F.U32 R8, R11 ;  /* 0x0000000b00087306 */ /* 0x0000620000201000 */
[----:B------:R-:W-:Y:S01]  /*10820*/  HFMA2.MMA R177, -RZ, RZ, 0.1171875, 0 ;  /* 0x2f800000ffb17435 */ /* 0x000fe200000001ff */
[----:B0----5:R-:W-:-:S09]  /*10830*/  PRMT R11, RZ, 0x5410, R168 ;  /* 0x00005410ff0b7816 */ /* 0x021fd200000000a8 */
[----:B-1----:R-:W-:Y:S02]  /*10840*/  FFMA.FTZ R8, R8, R177, 1.1641532182693481445e-10 ;  /* 0x2f00000008087423 */ /* 0x002fe400000100b1 */
[----:B------:R-:W-:-:S03]  /*10850*/  FMUL.FTZ R177, R11, c[0x0][0x1ec] ;  /* 0x00007b000bb17a20 */ /* 0x000fc60000410000 */
[----:B------:R-:W-:Y:S01]  /*10860*/  FSETP.GTU.FTZ.AND P1, PT, R8, c[0x0][0x1e4], PT ;  /* 0x0000790008007a0b */ /* 0x000fe20003f3c000 */
[----:B------:R-:W-:-:S03]  /*10870*/  FMUL.FTZ R177, R177, c[0x0][0x1e8] ;  /* 0x00007a00b1b17a20 */ /* 0x000fc60000410000 */
[----:B------:R-:W-:Y:S02]  /*10880*/  SEL R8, RZ, 0x1, P1 ;  /* 0x00000001ff087807 */ /* 0x000fe40000800000 */
[----:B------:R-:W-:Y:S02]  /*10890*/  FSEL R177, R177, RZ, !P1 ;  /* 0x000000ffb1b17208 */ /* 0x000fe40004800000 */
[----:B------:R-:W-:-:S03]  /*108a0*/  PRMT R11, R8, 0x7610, R11 ;  /* 0x00007610080b7816 */ /* 0x000fc6000000000b */
[----:B------:R-:W-:-:S04]  /*108b0*/  FMUL.FTZ R200, R144, R177 ;  /* 0x000000b190c87220 */ /* 0x000fc80000410000 */
[----:B------:R-:W-:Y:S02]  /*108c0*/  @P0 FADD.FTZ R200, R160, R200 ;  /* 0x000000c8a0c80221 */ /* 0x000fe40000010000 */
.L_x_24896:
[----:B------:R-:W-:Y:S05]  /*108d0*/  BSYNC B0 ;  /* 0x0000000000007941 */ /* 0x000fea0003800000 */
.L_x_24895:
        /* <DEDUP_REMOVED lines=18> */
.L_x_24907:
[----:B------:R-:W-:Y:S02]  /*10a00*/  IMAD.MOV.U32 R8, RZ, RZ, R10 ;  /* 0x000000ffff087224 */ /* 0x000fe400078e000a */
.L_x_24908:
[----:B------:R-:W-:Y:S05]  /*10a10*/  BSYNC B1 ;  /* 0x0000000000017941 */ /* 0x000fea0003800000 */
.L_x_24906:
        /* <DEDUP_REMOVED lines=16> */
.L_x_24912:
[----:B------:R-:W-:Y:S05]  /*10b20*/  BSYNC B2 ;  /* 0x0000000000027941 */ /* 0x000fea0003800000 */
.L_x_24911:
        /* <DEDUP_REMOVED lines=44> */
.L_x_24910:
[----:B------:R-:W-:Y:S05]  /*10df0*/  BSYNC B1 ;  /* 0x0000000000017941 */ /* 0x000fea0003800000 */
.L_x_24909:
        /* <DEDUP_REMOVED lines=11> */
.L_x_24905:
[----:B------:R-:W-:Y:S05]  /*10eb0*/  BSYNC B0 ;  /* 0x0000000000007941 */ /* 0x000fea0003800000 */
.L_x_24904:
        /* <DEDUP_REMOVED lines=18> */
.L_x_24916:
[----:B------:R-:W-:Y:S02]  /*10fe0*/  IMAD.MOV.U32 R8, RZ, RZ, R10 ;  /* 0x000000ffff087224 */ /* 0x000fe400078e000a */
.L_x_24917:
[----:B------:R-:W-:Y:S05]  /*10ff0*/  BSYNC B1 ;  /* 0x0000000000017941 */ /* 0x000fea0003800000 */
.L_x_24915:
        /* <DEDUP_REMOVED lines=16> */
.L_x_24921:
[----:B------:R-:W-:Y:S05]  /*11100*/  BSYNC B2 ;  /* 0x0000000000027941 */ /* 0x000fea0003800000 */
.L_x_24920:
        /* <DEDUP_REMOVED lines=44> */
.L_x_24919:
[----:B------:R-:W-:Y:S05]  /*113d0*/  BSYNC B1 ;  /* 0x0000000000017941 */ /* 0x000fea0003800000 */
.L_x_24918:
        /* <DEDUP_REMOVED lines=11> */
.L_x_24914:
[----:B------:R-:W-:Y:S05]  /*11490*/  BSYNC B0 ;  /* 0x0000000000007941 */ /* 0x000fea0003800000 */
.L_x_24913:
        /* <DEDUP_REMOVED lines=18> */
.L_x_24925:
[----:B------:R-:W-:Y:S02]  /*115c0*/  IMAD.MOV.U32 R8, RZ, RZ, R10 ;  /* 0x000000ffff087224 */ /* 0x000fe400078e000a */
.L_x_24926:
[----:B------:R-:W-:Y:S05]  /*115d0*/  BSYNC B1 ;  /* 0x0000000000017941 */ /* 0x000fea0003800000 */
.L_x_24924:
        /* <DEDUP_REMOVED lines=16> */
.L_x_24930:
[----:B------:R-:W-:Y:S05]  /*116e0*/  BSYNC B2 ;  /* 0x0000000000027941 */ /* 0x000fea0003800000 */
.L_x_24929:
        /* <DEDUP_REMOVED lines=44> */
.L_x_24928:
[----:B------:R-:W-:Y:S05]  /*119b0*/  BSYNC B1 ;  /* 0x0000000000017941 */ /* 0x000fea0003800000 */
.L_x_24927:
        /* <DEDUP_REMOVED lines=11> */
.L_x_24923:
[----:B------:R-:W-:Y:S05]  /*11a70*/  BSYNC B0 ;  /* 0x0000000000007941 */ /* 0x000fea0003800000 */
.L_x_24922:
        /* <DEDUP_REMOVED lines=18> */
.L_x_24934:
[----:B------:R-:W-:Y:S02]  /*11ba0*/  IMAD.MOV.U32 R8, RZ, RZ, R10 ;  /* 0x000000ffff087224 */ /* 0x000fe400078e000a */
.L_x_24935:
[----:B------:R-:W-:Y:S05]  /*11bb0*/  BSYNC B1 ;  /* 0x0000000000017941 */ /* 0x000fea0003800000 */
.L_x_24933:
        /* <DEDUP_REMOVED lines=16> */
.L_x_24939:
[----:B------:R-:W-:Y:S05]  /*11cc0*/  BSYNC B2 ;  /* 0x0000000000027941 */ /* 0x000fea0003800000 */
.L_x_24938:
        /* <DEDUP_REMOVED lines=39> */
[----:B------:R-:W-:Y:S01]  /*11f40*/  IMAD.MOV.U32 R178, RZ, RZ, RZ ;  /* 0x000000ffffb27224 */ /* 0x000fe200078e00ff */
[----:B------:R-:W-:Y:S01]  /*11f50*/  MOV R4, R176 ;  /* 0x000000b000047202 */ /* 0x000fe20000000f00 */
[----:B------:R-:W-:-:S04]  /*11f60*/  IMAD.WIDE.U32 R176, R10, -0x326172a9, RZ ;  /* 0xcd9e8d570ab07825 */ /* 0x000fc800078e00ff */
[----:B------:R-:W-:Y:S01]  /*11f70*/  IMAD.MOV.U32 R10, RZ, RZ, R176 ;  /* 0x000000ffff0a7224 */ /* 0x000fe200078e00b0 */
[----:B------:R-:W-:Y:S02]  /*11f80*/  LOP3.LUT R2, R177, UR25, R2, 0x96, !PT ;  /* 0x00000019b1027c12 */ /* 0x000fe4000f8e9602 */
.L_x_24937:
[----:B------:R-:W-:Y:S05]  /*11f90*/  BSYNC B1 ;  /* 0x0000000000017941 */ /* 0x000fea0003800000 */
.L_x_24936:
        /* <DEDUP_REMOVED lines=11> */
.L_x_24932:
[----:B------:R-:W-:Y:S05]  /*12050*/  BSYNC B0 ;  /* 0x0000000000007941 */ /* 0x000fea0003800000 */
.L_x_24931:
        /* <DEDUP_REMOVED lines=18> */
.L_x_24943:
[----:B------:R-:W-:Y:S02]  /*12180*/  IMAD.MOV.U32 R8, RZ, RZ, R10 ;  /* 0x000000ffff087224 */ /* 0x000fe400078e000a */
.L_x_24944:
[----:B------:R-:W-:Y:S05]  /*12190*/  BSYNC B1 ;  /* 0x0000000000017941 */ /* 0x000fea0003800000 */
.L_x_24942:
        /* <DEDUP_REMOVED lines=16> */
.L_x_24948:
[----:B------:R-:W-:Y:S05]  /*122a0*/  BSYNC B2 ;  /* 0x0000000000027941 */ /* 0x000fea0003800000 */
.L_x_24947:
        /* <DEDUP_REMOVED lines=44> */
.L_x_24946:
[----:B------:R-:W-:Y:S05]  /*12570*/  BSYNC B1 ;  /* 0x0000000000017941 */ /* 0x000fea0003800000 */
.L_x_24945:
        /* <DEDUP_REMOVED lines=11> */
.L_x_24941:
[----:B------:R-:W-:Y:S05]  /*12630*/  BSYNC B0 ;  /* 0x0000000000007941 */ /* 0x000fea0003800000 */
.L_x_24940:
        /* <DEDUP_REMOVED lines=18> */
.L_x_24952:
[----:B------:R-:W-:Y:S02]  /*12760*/  IMAD.MOV.U32 R8, RZ, RZ, R10 ;  /* 0x000000ffff087224 */ /* 0x000fe400078e000a */
.L_x_24953:
[----:B------:R-:W-:Y:S05]  /*12770*/  BSYNC B1 ;  /* 0x0000000000017941 */ /* 0x000fea0003800000 */
.L_x_24951:
        /* <DEDUP_REMOVED lines=16> */
.L_x_24957:
[----:B------:R-:W-:Y:S05]  /*12880*/  BSYNC B2 ;  /* 0x0000000000027941 */ /* 0x000fea0003800000 */
.L_x_24956:
        /* <DEDUP_REMOVED lines=44> */
.L_x_24955:
[----:B------:R-:W-:Y:S05]  /*12b50*/  BSYNC B1 ;  /* 0x0000000000017941 */ /* 0x000fea0003800000 */
.L_x_24954:
        /* <DEDUP_REMOVED lines=11> */
.L_x_24950:
[----:B------:R-:W-:Y:S05]  /*12c10*/  BSYNC B0 ;  /* 0x0000000000007941 */ /* 0x000fea0003800000 */
.L_x_24949:
        /* <DEDUP_REMOVED lines=18> */
.L_x_24961:
[----:B------:R-:W-:Y:S02]  /*12d40*/  IMAD.MOV.U32 R179, RZ, RZ, R10 ;  /* 0x000000ffffb37224 */ /* 0x000fe400078e000a */
.L_x_24962:
[----:B------:R-:W-:Y:S05]  /*12d50*/  BSYNC B1 ;  /* 0x0000000000017941 */ /* 0x000fea0003800000 */
.L_x_24960:
        /* <DEDUP_REMOVED lines=16> */
.L_x_24966:
[----:B------:R-:W-:Y:S05]  /*12e60*/  BSYNC B2 ;  /* 0x0000000000027941 */ /* 0x000fea0003800000 */
.L_x_24965:
        /* <DEDUP_REMOVED lines=44> */
.L_x_24964:
[----:B------:R-:W-:Y:S05]  /*13130*/  BSYNC B1 ;  /* 0x0000000000017941 */ /* 0x000fea0003800000 */
.L_x_24963:
        /* <DEDUP_REMOVED lines=11> */
.L_x_24959:
[----:B------:R-:W-:Y:S05]  /*131f0*/  BSYNC B0 ;  /* 0x0000000000007941 */ /* 0x000fea0003800000 */
.L_x_24958:
[----:B------:R-:W-:Y:S01]  /*13200*/  IMAD.WIDE.U32 R192, R192, R241, c[0x0][0x188] ;  /* 0x00006200c0c07625 */ /* 0x000fe200078e00f1 */
[----:B------:R-:W-:Y:S04]  /*13210*/  BSSY B0, `(.L_x_24967) ;  /* 0x0000018000007945 */ /* 0x000fe80003800000 */
[----:B------:R0:W-:Y:S04]  /*13220*/  STG.E.128 [R192.64], R200 ;  /* 0x000000c8c0007986 */ /* 0x0001e8000c101d06 */
[----:B------:R0:W-:Y:S01]  /*13230*/  STG.E.128 [R192.64+0x10], R176 ;  /* 0x000010b0c0007986 */ /* 0x0001e2000c101d06 */
[----:B------:R-:W-:Y:S05]  /*13240*/  @!P2 BRA `(.L_x_24968) ;  /* 0x000001400000a947 */ /* 0x000fea0003800000 */
[----:B0-----:R-:W-:Y:S01]  /*13250*/  IMAD.U32 R192, R229, 0x10000, RZ ;  /* 0x00010000e5c07824 */ /* 0x001fe200078e00ff */
[----:B------:R-:W-:-:S02]  /*13260*/  LOP3.LUT R193, R234, 0xffff, RZ, 0xc0, !PT ;  /* 0x0000ffffeac17812 */ /* 0x000fc400078ec0ff */
[----:B------:R-:W-:Y:S02]  /*13270*/  PRMT R231, R228, 0x7104, RZ ;  /* 0x00007104e4e77816 */ /* 0x000fe400000000ff */
[----:B------:R-:W-:Y:S02]  /*13280*/  LOP3.LUT R192, R192, 0xff0000, RZ, 0xc0, !PT ;  /* 0x00ff0000c0c07812 */ /* 0x000fe400078ec0ff */
[----:B------:R-:W-:Y:S02]  /*13290*/  LOP3.LUT R194, R225, 0xff, RZ, 0xc0, !PT ;  /* 0x000000ffe1c27812 */ /* 0x000fe400078ec0ff */
[----:B------:R-:W-:Y:S02]  /*132a0*/  PRMT R192, R192, 0x4210, R193 ;  /* 0x00004210c0c07816 */ /* 0x000fe400000000c1 */
[----:B------:R-:W-:Y:S01]  /*132b0*/  LOP3.LUT R196, R224, 0xff, RZ, 0xc0, !PT ;  /* 0x000000ffe0c47812 */ /* 0x000fe200078ec0ff */
[----:B------:R-:W-:Y:S01]  /*132c0*/  IMAD.WIDE.U32 R194, R194, 0x10000, RZ ;  /* 0x00010000c2c27825 */ /* 0x000fe200078e00ff */
[----:B------:R-:W-:-:S02]  /*132d0*/  LOP3.LUT R231, R192, 0xff00, R231, 0xf8, !PT ;  /* 0x0000ff00c0e77812 */ /* 0x000fc400078ef8e7 */
        /* <DEDUP_REMOVED lines=11> */
.L_x_24968:
[----:B------:R-:W-:Y:S05]  /*13390*/  BSYNC B0 ;  /* 0x0000000000007941 */ /* 0x000fea0003800000 */
.L_x_24967:
[----:B------:R-:W-:Y:S02]  /*133a0*/  IADD3 R242, R199, 0x300, RZ ;  /* 0x00000300c7f27810 */ /* 0x000fe40007ffe0ff */
[----:B0-----:R-:W-:Y:S02]  /*133b0*/  @P2 MOV R192, 0x10 ;  /* 0x0000001000c02802 */ /* 0x001fe40000000f00 */
[----:B------:R-:W-:-:S03]  /*133c0*/  IADD3 R240, R198, 0x300, RZ ;  /* 0x00000300c6f07810 */ /* 0x000fc60007ffe0ff */
[----:B------:R-:W-:-:S05]  /*133d0*/  @P2 IMAD.WIDE.U32 R192, R242, R192, c[0x0][0x170] ;  /* 0x00005c00f2c02625 */ /* 0x000fca00078e00c0 */
[----:B------:R0:W5:Y:S02]  /*133e0*/  @P2 LDG.E.128 R168, [R192.64] ;  /* 0x00000006c0a82981 */ /* 0x000164000c1e1d00 */
[----:B0-----:R-:W-:-:S05]  /*133f0*/  @P0 IMAD.WIDE.U32 R192, R240, R241, c[0x0][0x180] ;  /* 0x00006000f0c00625 */ /* 0x001fca00078e00f1 */
[----:B------:R-:W2:Y:S04]  /*13400*/  @P0 LDG.E.128 R160, [R192.64] ;  /* 0x00000006c0a00981 */ /* 0x000ea8000c1e1d00 */
[----:B------:R0:W5:Y:S01]  /*13410*/  @P0 LDG.E.128 R164, [R192.64+0x10] ;  /* 0x00001006c0a40981 */ /* 0x000162000c1e1d00 */
[----:B------:R-:W-:Y:S01]  /*13420*/  @!P3 ISETP.NE.U32.AND P1, PT, RZ, c[0x0][0x180], PT ;  /* 0x00006000ff00ba0c */ /* 0x000fe20003f25070 */
[----:B------:R-:W-:Y:S01]  /*13430*/  BSSY B0, `(.L_x_24969) ;  /* 0x000005b000007945 */ /* 0x000fe20003800000 */
[----:B------:R-:W-:Y:S02]  /*13440*/  @!P3 IMAD.MOV.U32 R194, RZ, RZ, R8 ;  /* 0x000000ffffc2b224 */ /* 0x000fe400078e0008 */
        /* <DEDUP_REMOVED lines=15> */
.L_x_24972:
[----:B------:R-:W-:Y:S02]  /*13540*/  IMAD.MOV.U32 R192, RZ, RZ, R10 ;  /* 0x000000ffffc07224 */ /* 0x000fe400078e000a */
.L_x_24973:
[----:B------:R-:W-:Y:S05]  /*13550*/  BSYNC B1 ;  /* 0x0000000000017941 */ /* 0x000fea0003800000 */
.L_x_24971:
        /* <DEDUP_REMOVED lines=16> */
.L_x_24977:
[----:B------:R-:W-:Y:S05]  /*13660*/  BSYNC B2 ;  /* 0x0000000000027941 */ /* 0x000fea0003800000 */
.L_x_24976:
        /* <DEDUP_REMOVED lines=41> */
[----:B------:R-:W-:-:S05]  /*13900*/  IMAD.WIDE.U32 R10, R8, -0x326172a9, RZ ;  /* 0xcd9e8d57080a7825 */ /* 0x000fca00078e00ff */
[----:B------:R-:W-:Y:S02]  /*13910*/  LOP3.LUT R2, R11, UR25, R2, 0x96, !PT ;  /* 0x000000190b027c12 */ /* 0x000fe4000f8e9602 */
.L_x_24975:
[----:B------:R-:W-:Y:S05]  /*13920*/  BSYNC B1 ;  /* 0x0000000000017941 */ /* 0x000fea0003800000 */
.L_x_24974:
        /* <DEDUP_REMOVED lines=11> */
.L_x_24970:
[----:B0-----:R-:W-:Y:S05]  /*139e0*/  BSYNC B0 ;  /* 0x0000000000007941 */ /* 0x001fea0003800000 */
.L_x_24969:
        /* <DEDUP_REMOVED lines=18> */
.L_x_24981:
[----:B------:R-:W-:Y:S02]  /*13b10*/  IMAD.MOV.U32 R8, RZ, RZ, R10 ;  /* 0x000000ffff087224 */ /* 0x000fe400078e000a */
.L_x_24982:
[----:B------:R-:W-:Y:S05]  /*13b20*/  BSYNC B1 ;  /* 0x0000000000017941 */ /* 0x000fea0003800000 */
.L_x_24980:
        /* <DEDUP_REMOVED lines=16> */
.L_x_24986:
[----:B------:R-:W-:Y:S05]  /*13c30*/  BSYNC B2 ;  /* 0x0000000000027941 */ /* 0x000fea0003800000 */
.L_x_24985:
        /* <DEDUP_REMOVED lines=44> */
.L_x_24984:
[----:B------:R-:W-:Y:S05]  /*13f00*/  BSYNC B1 ;  /* 0x0000000000017941 */ /* 0x000fea0003800000 */
.L_x_24983:
        /* <DEDUP_REMOVED lines=11> */
.L_x_24979:
[----:B------:R-:W-:Y:S05]  /*13fc0*/  BSYNC B0 ;  /* 0x0000000000007941 */ /* 0x000fea0003800000 */
.L_x_24978:
        /* <DEDUP_REMOVED lines=18> */
.L_x_24990:
[----:B------:R-:W-:Y:S02]  /*140f0*/  IMAD.MOV.U32 R8, RZ, RZ, R10 ;  /* 0x000000ffff087224 */ /* 0x000fe400078e000a */
.L_x_24991:
[----:B------:R-:W-:Y:S05]  /*14100*/  BSYNC B1 ;  /* 0x0000000000017941 */ /* 0x000fea0003800000 */
.L_x_24989:
        /* <DEDUP_REMOVED lines=16> */
.L_x_24995:
[----:B------:R-:W-:Y:S05]  /*14210*/  BSYNC B2 ;  /* 0x0000000000027941 */ /* 0x000fea0003800000 */
.L_x_24994:
        /* <DEDUP_REMOVED lines=44> */
.L_x_24993:
[----:B------:R-:W-:Y:S05]  /*144e0*/  BSYNC B1 ;  /* 0x0000000000017941 */ /* 0x000fea0003800000 */
.L_x_24992:
        /* <DEDUP_REMOVED lines=11> */
.L_x_24988:
[----:B------:R-:W-:Y:S05]  /*145a0*/  BSYNC B0 ;  /* 0x0000000000007941 */ /* 0x000fea0003800000 */
.L_x_24987:
        /* <DEDUP_REMOVED lines=18> */
.L_x_24999:
[----:B------:R-:W-:Y:S02]  /*146d0*/  IMAD.MOV.U32 R8, RZ, RZ, R10 ;  /* 0x000000ffff087224 */ /* 0x000fe400078e000a */
.L_x_25000:
[----:B------:R-:W-:Y:S05]  /*146e0*/  BSYNC B1 ;  /* 0x0000000000017941 */ /* 0x000fea0003800000 */
.L_x_24998:
        /* <DEDUP_REMOVED lines=16> */
.L_x_25004:
[----:B------:R-:W-:Y:S05]  /*147f0*/  BSYNC B2 ;  /* 0x0000000000027941 */ /* 0x000fea0003800000 */
.L_x_25003:
        /* <DEDUP_REMOVED lines=44> */
.L_x_25002:
[----:B------:R-:W-:Y:S05]  /*14ac0*/  BSYNC B1 ;  /* 0x0000000000017941 */ /* 0x000fea0003800000 */
.L_x_25001:
        /* <DEDUP_REMOVED lines=11> */
.L_x_24997:
[----:B------:R-:W-:Y:S05]  /*14b80*/  BSYNC B0 ;  /* 0x0000000000007941 */ /* 0x000fea0003800000 */
.L_x_24996:
        /* <DEDUP_REMOVED lines=18> */
.L_x_25008:
[----:B------:R-:W-:Y:S02]  /*14cb0*/  IMAD.MOV.U32 R8, RZ, RZ, R10 ;  /* 0x000000ffff087224 */ /* 0x000fe400078e000a */
.L_x_25009:
[----:B------:R-:W-:Y:S05]  /*14cc0*/  BSYNC B1 ;  /* 0x0000000000017941 */ /* 0x000fea0003800000 */
.L_x_25007:
        /* <DEDUP_REMOVED lines=16> */
.L_x_25013:
[----:B------:R-:W-:Y:S05]  /*14dd0*/  BSYNC B2 ;  /* 0x0000000000027941 */ /* 0x000fea0003800000 */
.L_x_25012:
        /* <DEDUP_REMOVED lines=44> */
.L_x_25011:
[----:B------:R-:W-:Y:S05]  /*150a0*/  BSYNC B1 ;  /* 0x0000000000017941 */ /* 0x000fea0003800000 */
.L_x_25010:
[----:B------:R-:W0:Y:S01]  /*150b0*/  I2F.U32 R8, R8 ;  /* 0x0000000800087306 */ /* 0x000e220000201000 */
[----:B------:R-:W-:-:S04]  /*150c0*/  IMAD.MOV.U32 R192, RZ, RZ, 0x2f800000 ;  /* 0x2f800000ffc07424 */ /* 0x000fc800078e00ff */
[----:B0-----:R-:W-:-:S05]  /*150d0*/  FFMA.FTZ R8, R8, R192, 1.1641532182693481445e-10 ;  /* 0x2f00000008087423 */ /* 0x001fca00000100c0 */
[----:B------:R-:W-:Y:S02]  /*150e0*/  FSETP.GTU.FTZ.AND P1, PT, R8, c[0x0][0x1e4], PT ;  /* 0x0000790008007a0b */ /* 0x000fe40003f3c000 */
[----:B------:R-:W-:-:S05]  /*150f0*/  PRMT R8, RZ, 0x5410, R170 ;  /* 0x00005410ff087816 */ /* 0x000fca00000000aa */
[----:B------:R-:W-:-:S04]  /*15100*/  FMUL.FTZ R8, R8, c[0x0][0x1ec] ;  /* 0x00007b0008087a20 */ /* 0x000fc80000410000 */
[----:B------:R-:W-:-:S05]  /*15110*/  FMUL.FTZ R8, R8, c[0x0][0x1e8] ;  /* 0x00007a0008087a20 */ /* 0x000fca0000410000 */
[----:B------:R-:W-:-:S05]  /*15120*/  FSEL R8, R8, RZ, !P1 ;  /* 0x000000ff08087208 */ /* 0x000fca0004800000 */
[----:B------:R-:W-:Y:S01]  /*15130*/  FMUL.FTZ R192, R156, R8 ;  /* 0x000000089cc07220 */ /* 0x000fe20000410000 */
[----:B------:R-:W-:-:S03]  /*15140*/  SEL R8, RZ, 0x1, P1 ;  /* 0x00000001ff087807 */ /* 0x000fc60000800000 */
[----:B------:R-:W-:Y:S01]  /*15150*/  @P0 FADD.FTZ R192, R164, R192 ;  /* 0x000000c0a4c00221 */ /* 0x000fe20000010000 */
[----:B------:R-:W-:Y:S02]  /*15160*/  PRMT R227, R8, 0x7610, R227 ;  /* 0x0000761008e37816 */ /* 0x000fe400000000e3 */
.L_x_25006:
[----:B------:R-:W-:Y:S05]  /*15170*/  BSYNC B0 ;  /* 0x0000000000007941 */ /* 0x000fea0003800000 */
.L_x_25005:
        /* <DEDUP_REMOVED lines=18> */
.L_x_25017:
[----:B------:R-:W-:Y:S02]  /*152a0*/  IMAD.MOV.U32 R8, RZ, RZ, R10 ;  /* 0x000000ffff087224 */ /* 0x000fe400078e000a */
.L_x_25018:
[----:B------:R-:W-:Y:S05]  /*152b0*/  BSYNC B1 ;  /* 0x0000000000017941 */ /* 0x000fea0003800000 */
.L_x_25016:
        /* <DEDUP_REMOVED lines=16> */
.L_x_25022:
[----:B------:R-:W-:Y:S05]  /*153c0*/  BSYNC B2 ;  /* 0x0000000000027941 */ /* 0x000fea0003800000 */
.L_x_25021:
        /* <DEDUP_REMOVED lines=44> */
.L_x_25020:
[----:B------:R-:W-:Y:S05]  /*15690*/  BSYNC B1 ;  /* 0x0000000000017941 */ /* 0x000fea0003800000 */
.L_x_25019:
        /* <DEDUP_REMOVED lines=12> */
.L_x_25015:
[----:B------:R-:W-:Y:S05]  /*15760*/  BSYNC B0 ;  /* 0x0000000000007941 */ /* 0x000fea0003800000 */
.L_x_25014:
        /* <DEDUP_REMOVED lines=18> */
.L_x_25026:
[----:B------:R-:W-:Y:S02]  /*15890*/  IMAD.MOV.U32 R8, RZ, RZ, R10 ;  /* 0x000000ffff087224 */ /* 0x000fe400078e000a */
.L_x_25027:
[----:B------:R-:W-:Y:S05]  /*158a0*/  BSYNC B1 ;  /* 0x0000000000017941 */ /* 0x000fea0003800000 */
.L_x_25025:
        /* <DEDUP_REMOVED lines=16> */
.L_x_25031:
[----:B------:R-:W-:Y:S05]  /*159b0*/  BSYNC B2 ;  /* 0x0000000000027941 */ /* 0x000fea0003800000 */
.L_x_25030:
        /* <DEDUP_REMOVED lines=44> */
.L_x_25029:
[----:B------:R-:W-:Y:S05]  /*15c80*/  BSYNC B1 ;  /* 0x0000000000017941 */ /* 0x000fea0003800000 */
.L_x_25028:
        /* <DEDUP_REMOVED lines=12> */
.L_x_25024:
[----:B------:R-:W-:Y:S05]  /*15d50*/  BSYNC B0 ;  /* 0x0000000000007941 */ /* 0x000fea0003800000 */
.L_x_25023:
        /* <DEDUP_REMOVED lines=18> */
.L_x_25035:
[----:B------:R-:W-:Y:S02]  /*15e80*/  IMAD.MOV.U32 R195, RZ, RZ, R10 ;  /* 0x000000ffffc37224 */ /* 0x000fe400078e000a */
.L_x_25036:
[----:B------:R-:W-:Y:S05]  /*15e90*/  BSYNC B1 ;  /* 0x0000000000017941 */ /* 0x000fea0003800000 */
.L_x_25034:
        /* <DEDUP_REMOVED lines=16> */
.L_x_25040:
[----:B------:R-:W-:Y:S05]  /*15fa0*/  BSYNC B2 ;  /* 0x0000000000027941 */ /* 0x000fea0003800000 */
.L_x_25039:
        /* <DEDUP_REMOVED lines=44> */
.L_x_25038:
[----:B------:R-:W-:Y:S05]  /*16270*/  BSYNC B1 ;  /* 0x0000000000017941 */ /* 0x000fea0003800000 */
.L_x_25037:
        /* <DEDUP_REMOVED lines=12> */
.L_x_25033:
[----:B------:R-:W-:Y:S05]  /*16340*/  BSYNC B0 ;  /* 0x0000000000007941 */ /* 0x000fea0003800000 */
.L_x_25032:
[----:B------:R-:W-:Y:S01]  /*16350*/  IMAD.WIDE.U32 R230, R240, R241, c[0x0][0x188] ;  /* 0x00006200f0e67625 */ /* 0x000fe200078e00f1 */
[----:B------:R-:W-:Y:S04]  /*16360*/  BSSY B0, `(.L_x_25041) ;  /* 0x0000018000007945 */ /* 0x000fe80003800000 */
[----:B------:R0:W-:Y:S04]  /*16370*/  STG.E.128 [R230.64], R196 ;  /* 0x000000c4e6007986 */ /* 0x0001e8000c101d06 */
[----:B------:R0:W-:Y:S01]  /*16380*/  STG.E.128 [R230.64+0x10], R192 ;  /* 0x000010c0e6007986 */ /* 0x0001e2000c101d06 */
[----:B------:R-:W-:Y:S05]  /*16390*/  @!P2 BRA `(.L_x_25042) ;  /* 0x000001400000a947 */ /* 0x000fea0003800000 */
[----:B0-----:R-:W-:Y:S02]  /*163a0*/  SHF.L.U32 R230, R229, 0x10, RZ ;  /* 0x00000010e5e67819 */ /* 0x001fe400000006ff */
[----:B------:R-:W-:-:S02]  /*163b0*/  LOP3.LUT R231, R234, 0xffff, RZ, 0xc0, !PT ;  /* 0x0000ffffeae77812 */ /* 0x000fc400078ec0ff */
[----:B------:R-:W-:Y:S02]  /*163c0*/  LOP3.LUT R230, R230, 0xff0000, RZ, 0xc0, !PT ;  /* 0x00ff0000e6e67812 */ /* 0x000fe400078ec0ff */
[----:B------:R-:W-:Y:S02]  /*163d0*/  LOP3.LUT R232, R226, 0xff, RZ, 0xc0, !PT ;  /* 0x000000ffe2e87812 */ /* 0x000fe400078ec0ff */
[----:B------:R-:W-:Y:S02]  /*163e0*/  PRMT R230, R230, 0x4210, R231 ;  /* 0x00004210e6e67816 */ /* 0x000fe400000000e7 */
[----:B------:R-:W-:Y:S01]  /*163f0*/  PRMT R231, R228, 0x7104, RZ ;  /* 0x00007104e4e77816 */ /* 0x000fe200000000ff */
[----:B------:R-:W-:-:S03]  /*16400*/  IMAD.WIDE.U32 R240, R232, 0x1000000, RZ ;  /* 0x01000000e8f07825 */ /* 0x000fc600078e00ff */
[----:B------:R-:W-:Y:S02]  /*16410*/  LOP3.LUT R230, R230, 0xff00, R231, 0xf8, !PT ;  /* 0x0000ff00e6e67812 */ /* 0x000fe400078ef8e7 */
[----:B------:R-:W-:Y:S02]  /*16420*/  LOP3.LUT R231, R225, 0xff, RZ, 0xc0, !PT ;  /* 0x000000ffe1e77812 */ /* 0x000fe400078ec0ff */
[----:B------:R-:W-:Y:S02]  /*16430*/  LOP3.LUT R235, R230, 0xff, R227, 0xf8, !PT ;  /* 0x000000ffe6eb7812 */ /* 0x000fe400078ef8e3 */
[----:B------:R-:W-:Y:S01]  /*16440*/  LOP3.LUT R230, R224, 0xff, RZ, 0xc0, !PT ;  /* 0x000000ffe0e67812 */ /* 0x000fe200078ec0ff */
        /* <DEDUP_REMOVED lines=9> */
.L_x_25042:
[----:B------:R-:W-:Y:S05]  /*164e0*/  BSYNC B0 ;  /* 0x0000000000007941 */ /* 0x000fea0003800000 */
.L_x_25041:
[----:B0-----:R-:W2:Y:S01]  /*164f0*/  LDL R231, [R1+0x30] ;  /* 0x0000300001e77983 */ /* 0x001ea20000100800 */
[----:B------:R-:W-:-:S03]  /*16500*/  FADD.FTZ R230, RZ, R12 ;  /* 0x0000000cffe67221 */ /* 0x000fc60000010000 */
[----:B------:R-:W0:Y:S01]  /*16510*/  S2R R241, SR_TID.X ;  /* 0x0000000000f17919 */ /* 0x000e220000002100 */
        /* <DEDUP_REMOVED lines=58> */
[----:B--2---:R-:W-:-:S13]  /*168c0*/  LOP3.LUT P1, RZ, R231, 0xff, RZ, 0xc0, !PT ;  /* 0x000000ffe7ff7812 */ /* 0x004fda000782c0ff */
[----:B------:R-:W-:Y:S01]  /*168d0*/  @!P1 IADD3 R235, R235, 0x4, RZ ;  /* 0x00000004ebeb9810 */ /* 0x000fe20007ffe0ff */
[----:B------:R-:W-:Y:S05]  /*168e0*/  BRA.DIV ~URZ, `(.L_x_25043) ;  /* 0x00001bf27f007947 */ /* 0x000fea000b800000 */
[----:B------:R0:W1:Y:S02]  /*168f0*/  SHFL.BFLY PT, R231, R230, 0x1, 0x1f ;  /* 0x0c201f00e6e77f89 */ /* 0x00006400000e0000 */
.L_x_25049:
        /* <DEDUP_REMOVED lines=132> */
.L_x_25050:
        /* <DEDUP_REMOVED lines=9> */
[----:B------:R-:W-:Y:S01]  /*171d0*/  BAR.SYNC.DEFER_BLOCKING 0x0 ;  /* 0x0000000000007b1d */ /* 0x000fe20000010000 */
[--C-:B------:R-:W-:Y:S02]  /*171e0*/  SHF.R.U32.HI R231, RZ, 0x5, R232.reuse ;  /* 0x00000005ffe77819 */ /* 0x100fe400000116e8 */
[----:B------:R-:W-:Y:S02]  /*171f0*/  @!P1 IADD3 R235, R235, R230, RZ ;  /* 0x000000e6ebeb9210 */ /* 0x000fe40007ffe0ff */
[----:B------:R-:W-:Y:S01]  /*17200*/  LOP3.LUT R231, R231, 0x3, RZ, 0xc0, !PT ;  /* 0x00000003e7e77812 */ /* 0x000fe200078ec0ff */
[----:B------:R-:W-:Y:S03]  /*17210*/  BSSY B0, `(.L_x_25045) ;  /* 0x0000123000007945 */ /* 0x000fe60003800000 */
[----:B------:R-:W-:Y:S01]  /*17220*/  LOP3.LUT P0, RZ, R231, 0x1f, R232, 0xf8, !PT ;  /* 0x0000001fe7ff7812 */ /* 0x000fe2000780f8e8 */
[----:B------:R-:W-:Y:S01]  /*17230*/  IMAD.MOV.U32 R232, RZ, RZ, RZ ;  /* 0x000000ffffe87224 */ /* 0x000fe200078e00ff */
[----:B------:R-:W-:Y:S01]  /*17240*/  CS2R R230, SRZ ;  /* 0x0000000000e67805 */ /* 0x000fe2000001ff00 */
[----:B------:R-:W-:-:S05]  /*17250*/  @!P1 IMAD.MOV.U32 R232, RZ, RZ, 0x700 ;  /* 0x00000700ffe89424 */ /* 0x000fca00078e00ff */
[----:B0-----:R-:W0:Y:S04]  /*17260*/  SHFL.DOWN PT, R240, R232, 0x2, 0x1f ;  /* 0x08401f00e8f07f89 */ /* 0x001e2800000e0000 */
[----:B------:R1:W2:Y:S01]  /*17270*/  @!P1 LDS.64 R230, [R235.X8] ;  /* 0x00000000ebe69984 */ /* 0x0002a20000008a00 */
[----:B------:R-:W-:Y:S01]  /*17280*/  ISETP.NE.AND P1, PT, RZ, UR8, PT ;  /* 0x00000008ff007c0c */ /* 0x000fe2000bf25270 */
[----:B-1----:R0:W-:Y:S02]  /*17290*/  I2F R235, R232 ;  /* 0x000000e800eb7306 */ /* 0x0021e40000201400 */
[----:B0-----:R-:W-:-:S06]  /*172a0*/  IADD3 R232, R240, R232, RZ ;  /* 0x000000e8f0e87210 */ /* 0x001fcc0007ffe0ff */
[----:B------:R-:W0:Y:S01]  /*172b0*/  I2F R240, R240 ;  /* 0x000000f000f07306 */ /* 0x000e220000201400 */
[----:B--2---:R-:W1:Y:S02]  /*172c0*/  SHFL.DOWN PT, R233, R230, 0x2, 0x1f ;  /* 0x08401f00e6e97f89 */ /* 0x004e6400000e0000 */
[C---:B-1----:R-:W-:Y:S02]  /*172d0*/  FADD.FTZ R241, -R233.reuse, R230 ;  /* 0x000000e6e9f17221 */ /* 0x042fe40000010100 */
[----:B0-----:R-:W-:Y:S02]  /*172e0*/  FMUL.FTZ R233, R233, R240 ;  /* 0x000000f0e9e97220 */ /* 0x001fe40000410000 */
        /* <DEDUP_REMOVED lines=24> */
[----:B0-----:R-:W-:Y:S02]  /*17470*/  FADD.FTZ R231, R231, R233 ;  /* 0x000000e9e7e77221 */ /* 0x001fe40000010000 */
[----:B------:R-:W-:-:S02]  /*17480*/  IMAD.MOV.U32 R233, RZ, RZ, c[0x0][0x1e0] ;  /* 0x00007800ffe97624 */ /* 0x000fc400078e00ff */
[----:B------:R-:W-:Y:S02]  /*17490*/  FFMA.FTZ R231, R232, R241, R231 ;  /* 0x000000f1e8e77223 */ /* 0x000fe400000100e7 */
[----:B------:R-:W0:Y:S04]  /*174a0*/  SHFL.IDX PT, R232, R230, RZ, 0x1f ;  /* 0x00001fffe6e87589 */ /* 0x000e2800000e0000 */
[----:B------:R-:W1:Y:S01]  /*174b0*/  SHFL.IDX PT, R231, R231, RZ, 0x1f ;  /* 0x00001fffe7e77589 */ /* 0x000e6200000e0000 */
[----:B0-----:R-:W-:Y:S02]  /*174c0*/  FMUL.FTZ R230, R232, R232 ;  /* 0x000000e8e8e67220 */ /* 0x001fe40000410000 */
[----:B-1----:R-:W-:-:S03]  /*174d0*/  FFMA.FTZ R231, R231, R233, c[0x0][0x228] ;  /* 0x00008a00e7e77623 */ /* 0x002fc600000100e9 */
[----:B------:R-:W-:-:S05]  /*174e0*/  FSEL R230, R230, RZ, P1 ;  /* 0x000000ffe6e67208 */ /* 0x000fca0000800000 */
[----:B------:R-:W-:-:S06]  /*174f0*/  FADD.FTZ R230, R231, R230 ;  /* 0x000000e6e7e67221 */ /* 0x000fcc0000010000 */
[----:B------:R-:W0:Y:S02]  /*17500*/  MUFU.RSQ R230, R230 ;  /* 0x000000e600e67308 */ /* 0x000e240000001400 */
[----:B0-----:R0:W1:Y:S02]  /*17510*/  R2UR UR27, R230 ;  /* 0x00000000e61b73c2 */ /* 0x00106400000e0000 */
[----:B0-----:R-:W-:-:S04]  /*17520*/  @!P0 LEA R230, P2, R0, c[0x0][0x1a0], 0x2 ;  /* 0x0000680000e68a11 */ /* 0x001fc800078410ff */
[----:B------:R-:W-:-:S05]  /*17530*/  @!P0 LEA.HI.X R231, R0, c[0x0][0x1a4], R252, 0x2, P2 ;  /* 0x0000690000e78a11 */ /* 0x000fca00010f14fc */
[----:B------:R0:W-:Y:S01]  /*17540*/  @!P0 STG.E [R230.64], R232 ;  /* 0x000000e8e6008986 */ /* 0x0001e2000c101906 */
[----:B-1----:R-:W-:Y:S02]  /*17550*/  MOV R233, UR27 ;  /* 0x0000001b00e97c02 */ /* 0x002fe40008000f00 */
[----:B0-----:R-:W-:-:S04]  /*17560*/  @!P0 LEA R230, P2, R0, c[0x0][0x1a8], 0x2 ;  /* 0x00006a0000e68a11 */ /* 0x001fc800078410ff */
[----:B------:R-:W-:-:S05]  /*17570*/  @!P0 LEA.HI.X R231, R0, c[0x0][0x1ac], R252, 0x2, P2 ;  /* 0x00006b0000e78a11 */ /* 0x000fca00010f14fc */
[----:B------:R0:W-:Y:S01]  /*17580*/  @!P0 STG.E [R230.64], R233 ;  /* 0x000000e9e6008986 */ /* 0x0001e2000c101906 */
[----:B------:R-:W-:-:S13]  /*17590*/  ISETP.GE.AND P0, PT, R243, 0x1, PT ;  /* 0x00000001f300780c */ /* 0x000fda0003f06270 */
[----:B------:R-:W-:Y:S05]  /*175a0*/  @!P0 BRA `(.L_x_25046) ;  /* 0x00000e9000008947 */ /* 0x000fea0003800000 */
[----:B0-----:R-:W2:Y:S01]  /*175b0*/  LDL R242, [R1+0x20] ;  /* 0x0000200001f27983 */ /* 0x001ea20000100800 */
[----:B------:R-:W-:-:S03]  /*175c0*/  FSEL R231, R232, RZ, !P1 ;  /* 0x000000ffe8e77208 */ /* 0x000fc60004800000 */
[----:B------:R-:W3:Y:S04]  /*175d0*/  LDL R230, [R1+0x18] ;  /* 0x0000180001e67983 */ /* 0x000ee80000100800 */
[----:B------:R-:W4:Y:S04]  /*175e0*/  LDL R252, [R1+0x1c] ;  /* 0x00001c0001fc7983 */ /* 0x000f280000100800 */
[----:B------:R-:W5:Y:S04]  /*175f0*/  LDL R233, [R1+0x10] ;  /* 0x0000100001e97983 */ /* 0x000f680000100800 */
[----:B------:R-:W5:Y:S04]  /*17600*/  LDL R241, [R1+0x14] ;  /* 0x0000140001f17983 */ /* 0x000f680000100800 */
[----:B------:R-:W5:Y:S04]  /*17610*/  LDL R235, [R1+0x2c] ;  /* 0x00002c0001eb7983 */ /* 0x000f680000100800 */
[----:B------:R-:W5:Y:S04]  /*17620*/  LDL R232, [R1+0x28] ;  /* 0x0000280001e87983 */ /* 0x000f680000100800 */
[----:B------:R-:W5:Y:S01]  /*17630*/  LDL R240, [R1+0x24] ;  /* 0x0000240001f07983 */ /* 0x000f620000100800 */
[----:B------:R-:W-:-:S02]  /*17640*/  FADD.FTZ R12, -R231, R12 ;  /* 0x0000000ce70c7221 */ /* 0x000fc40000010100 */
[C---:B------:R-:W-:Y:S02]  /*17650*/  FADD.FTZ R222, -R231.reuse, R222 ;  /* 0x000000dee7de7221 */ /* 0x040fe40000010100 */
[C---:B------:R-:W-:Y:S02]  /*17660*/  FADD.FTZ R223, -R231.reuse, R223 ;  /* 0x000000dfe7df7221 */ /* 0x040fe40000010100 */
[C---:B------:R-:W-:Y:S02]  /*17670*/  FADD.FTZ R220, -R231.reuse, R220 ;  /* 0x000000dce7dc7221 */ /* 0x040fe40000010100 */
[C---:B------:R-:W-:Y:S02]  /*17680*/  FADD.FTZ R221, -R231.reuse, R221 ;  /* 0x000000dde7dd7221 */ /* 0x040fe40000010100 */
[----:B------:R-:W-:Y:S02]  /*17690*/  FMUL.FTZ R12, R12, UR27 ;  /* 0x0000001b0c0c7c20 */ /* 0x000fe40008410000 */
[----:B------:R-:W-:-:S02]  /*176a0*/  FADD.FTZ R14, -R231, R14 ;  /* 0x0000000ee70e7221 */ /* 0x000fc40000010100 */
[----:B------:R-:W-:Y:S02]  /*176b0*/  FADD.FTZ R15, -R231, R15 ;  /* 0x0000000fe70f7221 */ /* 0x000fe40000010100 */
[----:B------:R-:W-:Y:S02]  /*176c0*/  FMUL.FTZ R222, R222, UR27 ;  /* 0x0000001bdede7c20 */ /* 0x000fe40008410000 */
[----:B------:R-:W-:Y:S02]  /*176d0*/  FMUL.FTZ R223, R223, UR27 ;  /* 0x0000001bdfdf7c20 */ /* 0x000fe40008410000 */
[----:B------:R-:W-:Y:S02]  /*176e0*/  FMUL.FTZ R220, R220, UR27 ;  /* 0x0000001bdcdc7c20 */ /* 0x000fe40008410000 */
[----:B------:R-:W-:Y:S02]  /*176f0*/  FMUL.FTZ R221, R221, UR27 ;  /* 0x0000001bdddd7c20 */ /* 0x000fe40008410000 */
[----:B------:R-:W-:-:S02]  /*17700*/  FMUL.FTZ R14, R14, UR27 ;  /* 0x0000001b0e0e7c20 */ /* 0x000fc40008410000 */
[----:B------:R-:W-:Y:S02]  /*17710*/  FMUL.FTZ R15, R15, UR27 ;  /* 0x0000001b0f0f7c20 */ /* 0x000fe40008410000 */
[----:B------:R-:W-:-:S04]  /*17720*/  FADD.FTZ R13, -R231, R13 ;  /* 0x0000000de70d7221 */ /* 0x000fc80000010100 */
[----:B------:R-:W-:Y:S02]  /*17730*/  FMUL.FTZ R13, R13, UR27 ;  /* 0x0000001b0d0d7c20 */ /* 0x000fe40008410000 */
        /* <DEDUP_REMOVED lines=22> */
[----:B--2---:R-:W-:-:S02]  /*178a0*/  FFMA.FTZ R12, R242, R12, R16 ;  /* 0x0000000cf20c7223 */ /* 0x004fc40000010010 */
[----:B------:R-:W0:Y:S01]  /*178b0*/  S2R R242, SR_TID.X ;  /* 0x0000000000f27919 */ /* 0x000e220000002100 */
[----:B---3--:R-:W-:Y:S02]  /*178c0*/  FFMA.FTZ R222, R230, R222, R22 ;  /* 0x000000dee6de7223 */ /* 0x008fe40000010016 */
[----:B----4-:R-:W-:Y:S02]  /*178d0*/  FFMA.FTZ R223, R252, R223, R23 ;  /* 0x000000dffcdf7223 */ /* 0x010fe40000010017 */
[----:B-----5:R-:W-:Y:S02]  /*178e0*/  FFMA.FTZ R220, R233, R220, R20 ;  /* 0x000000dce9dc7223 */ /* 0x020fe40000010014 */
[----:B------:R-:W-:Y:S01]  /*178f0*/  FFMA.FTZ R221, R241, R221, R21 ;  /* 0x000000ddf1dd7223 */ /* 0x000fe20000010015 */
[----:B------:R-:W-:Y:S01]  /*17900*/  F2FP.BF16.PACK_AB R223, R223, R222 ;  /* 0x000000dedfdf723e */ /* 0x000fe200000010ff */
[----:B------:R-:W-:Y:S02]  /*17910*/  FFMA.FTZ R15, R235, R15, R19 ;  /* 0x0000000feb0f7223 */ /* 0x000fe40000010013 */
[----:B------:R-:W-:Y:S01]  /*17920*/  FFMA.FTZ R14, R232, R14, R18 ;  /* 0x0000000ee80e7223 */ /* 0x000fe20000010012 */
[----:B------:R-:W-:-:S04]  /*17930*/  F2FP.BF16.PACK_AB R222, R221, R220 ;  /* 0x000000dcddde723e */ /* 0x000fc800000010ff */
[----:B------:R-:W-:Y:S02]  /*17940*/  F2FP.BF16.PACK_AB R221, R15, R14 ;  /* 0x0000000e0fdd723e */ /* 0x000fe400000010ff */
[----:B------:R-:W-:-:S05]  /*17950*/  IADD3 R14, R243, -0x1, RZ ;  /* 0xfffffffff30e7810 */ /* 0x000fca0007ffe0ff */
[----:B------:R-:W-:Y:S01]  /*17960*/  IMAD R14, R14, c[0x0][0x168], RZ ;  /* 0x00005a000e0e7a24 */ /* 0x000fe200078e02ff */
[----:B0-----:R-:W-:-:S04]  /*17970*/  LOP3.LUT R242, R242, 0x7f, RZ, 0xc0, !PT ;  /* 0x0000007ff2f27812 */ /* 0x001fc800078ec0ff */
[----:B------:R-:W-:Y:S01]  /*17980*/  SHF.R.S32.HI R15, RZ, 0x1f, R14 ;  /* 0x0000001fff0f7819 */ /* 0x000fe2000001140e */
[----:B------:R-:W-:-:S03]  /*17990*/  FFMA.FTZ R13, R240, R13, R17 ;  /* 0x0000000df00d7223 */ /* 0x000fc60000010011 */
[----:B------:R-:W-:Y:S01]  /*179a0*/  LEA.HI R15, R15, R14, RZ, 0x3 ;  /* 0x0000000e0f0f7211 */ /* 0x000fe200078f18ff */
[----:B------:R-:W-:-:S03]  /*179b0*/  IMAD.MOV.U32 R232, RZ, RZ, 0x10 ;  /* 0x00000010ffe87424 */ /* 0x000fc600078e00ff */
[----:B------:R-:W-:Y:S02]  /*179c0*/  LEA.HI.SX32 R230, R15, R242, 0x1d ;  /* 0x000000f20fe67211 */ /* 0x000fe400078feaff */
[----:B------:R-:W-:-:S03]  /*179d0*/  F2FP.BF16.PACK_AB R220, R13, R12 ;  /* 0x0000000c0ddc723e */ /* 0x000fc600000010ff */
[----:B------:R-:W-:-:S04]  /*179e0*/  IMAD.WIDE.U32 R12, R230, R232, c[0x0][0x208] ;  /* 0x00008200e60c7625 */ /* 0x000fc800078e00e8 */
[----:B------:R-:W-:Y:S02]  /*179f0*/  FMUL.FTZ R15, R218, UR27 ;  /* 0x0000001bda0f7c20 */ /* 0x000fe40008410000 */
[----:B------:R-:W-:Y:S01]  /*17a00*/  FMUL.FTZ R14, R219, UR27 ;  /* 0x0000001bdb0e7c20 */ /* 0x000fe20008410000 */
[----:B------:R0:W-:Y:S01]  /*17a10*/  STG.E.128 [R12.64], R220 ;  /* 0x000000dc0c007986 */ /* 0x0001e2000c101d06 */
[----:B------:R-:W-:Y:S02]  /*17a20*/  FFMA.FTZ R15, R238, R15, R30 ;  /* 0x0000000fee0f7223 */ /* 0x000fe4000001001e */
[----:B------:R-:W-:-:S05]  /*17a30*/  FFMA.FTZ R14, R239, R14, R31 ;  /* 0x0000000eef0e7223 */ /* 0x000fca000001001f */
[----:B------:R-:W-:Y:S01]  /*17a40*/  F2FP.BF16.PACK_AB R15, R14, R15 ;  /* 0x0000000f0e0f723e */ /* 0x000fe200000010ff */
[----:B------:R-:W-:Y:S02]  /*17a50*/  FMUL.FTZ R14, R215, UR27 ;  /* 0x0000001bd70e7c20 */ /* 0x000fe40008410000 */
[----:B0-----:R-:W-:Y:S02]  /*17a60*/  FMUL.FTZ R13, R212, UR27 ;  /* 0x0000001bd40d7c20 */ /* 0x001fe40008410000 */
[----:B------:R-:W-:Y:S02]  /*17a70*/  FMUL.FTZ R12, R213, UR27 ;  /* 0x0000001bd50c7c20 */ /* 0x000fe40008410000 */
[----:B------:R-:W-:Y:S02]  /*17a80*/  FMUL.FTZ R213, R214, UR27 ;  /* 0x0000001bd6d57c20 */ /* 0x000fe40008410000 */
[----:B------:R-:W-:Y:S02]  /*17a90*/  FFMA.FTZ R212, R244, R13, R24 ;  /* 0x0000000df4d47223 */ /* 0x000fe40000010018 */
[----:B------:R-:W-:-:S02]  /*17aa0*/  FFMA.FTZ R13, R246, R213, R26 ;  /* 0x000000d5f60d7223 */ /* 0x000fc4000001001a */
[----:B------:R-:W-:Y:S02]  /*17ab0*/  FFMA.FTZ R213, R245, R12, R25 ;  /* 0x0000000cf5d57223 */ /* 0x000fe40000010019 */
[----:B------:R-:W-:Y:S02]  /*17ac0*/  FMUL.FTZ R214, R217, UR27 ;  /* 0x0000001bd9d67c20 */ /* 0x000fe40008410000 */
[----:B------:R-:W-:Y:S01]  /*17ad0*/  FMUL.FTZ R215, R216, UR27 ;  /* 0x0000001bd8d77c20 */ /* 0x000fe20008410000 */
[----:B------:R-:W-:Y:S01]  /*17ae0*/  F2FP.BF16.PACK_AB R12, R213, R212 ;  /* 0x000000d4d50c723e */ /* 0x000fe200000010ff */
[----:B------:R-:W-:Y:S01]  /*17af0*/  FFMA.FTZ R216, R237, R214, R29 ;  /* 0x000000d6edd87223 */ /* 0x000fe2000001001d */
[----:B------:R-:W-:Y:S01]  /*17b00*/  IADD3 R213, R230, 0x80, RZ ;  /* 0x00000080e6d57810 */ /* 0x000fe20007ffe0ff */
[----:B------:R-:W-:Y:S02]  /*17b10*/  FFMA.FTZ R215, R236, R215, R28 ;  /* 0x000000d7ecd77223 */ /* 0x000fe4000001001c */
[----:B------:R-:W-:-:S02]  /*17b20*/  FFMA.FTZ R214, R247, R14, R27 ;  /* 0x0000000ef7d67223 */ /* 0x000fc4000001001b */
[----:B------:R-:W-:Y:S01]  /*17b30*/  IMAD.WIDE.U32 R212, R213, R232, c[0x0][0x208] ;  /* 0x00008200d5d47625 */ /* 0x000fe200078e00e8 */
[----:B------:R-:W-:Y:S02]  /*17b40*/  F2FP.BF16.PACK_AB R14, R216, R215 ;  /* 0x000000d7d80e723e */ /* 0x000fe400000010ff */
[----:B------:R-:W-:-:S05]  /*17b50*/  F2FP.BF16.PACK_AB R13, R214, R13 ;  /* 0x0000000dd60d723e */ /* 0x000fca00000010ff */
[----:B------:R0:W-:Y:S02]  /*17b60*/  STG.E.128 [R212.64], R12 ;  /* 0x0000000cd4007986 */ /* 0x0001e4000c101d06 */
[C---:B0-----:R-:W-:Y:S02]  /*17b70*/  FADD.FTZ R15, -R231.reuse, R173 ;  /* 0x000000ade70f7221 */ /* 0x041fe40000010100 */
        /* <DEDUP_REMOVED lines=15> */
[----:B------:R-:W-:-:S02]  /*17c70*/  FMUL.FTZ R179, R14, UR27 ;  /* 0x0000001b0eb37c20 */ /* 0x000fc40008410000 */
[----:B------:R-:W-:Y:S02]  /*17c80*/  FMUL.FTZ R178, R15, UR27 ;  /* 0x0000001b0fb27c20 */ /* 0x000fe40008410000 */
[C---:B------:R-:W-:Y:S02]  /*17c90*/  FADD.FTZ R208, -R231.reuse, R174 ;  /* 0x000000aee7d07221 */ /* 0x040fe40000010100 */
[C---:B------:R-:W-:Y:S02]  /*17ca0*/  FADD.FTZ R187, -R231.reuse, R191 ;  /* 0x000000bfe7bb7221 */ /* 0x040fe40000010100 */
[C---:B------:R-:W-:Y:S02]  /*17cb0*/  FADD.FTZ R191, -R231.reuse, R196 ;  /* 0x000000c4e7bf7221 */ /* 0x040fe40000010100 */
[----:B------:R-:W-:Y:S02]  /*17cc0*/  FADD.FTZ R212, -R231, R183 ;  /* 0x000000b7e7d47221 */ /* 0x000fe40000010100 */
[----:B------:R-:W-:-:S02]  /*17cd0*/  FMUL.FTZ R196, R175, UR27 ;  /* 0x0000001bafc47c20 */ /* 0x000fc40008410000 */
[----:B------:R-:W-:Y:S02]  /*17ce0*/  FADD.FTZ R183, -R231, R203 ;  /* 0x000000cbe7b77221 */ /* 0x000fe40000010100 */
[----:B------:R-:W-:Y:S02]  /*17cf0*/  FFMA.FTZ R14, R76, R179, R36 ;  /* 0x000000b34c0e7223 */ /* 0x000fe40000010024 */
[----:B------:R-:W-:Y:S02]  /*17d00*/  FFMA.FTZ R175, R77, R178, R37 ;  /* 0x000000b24daf7223 */ /* 0x000fe40000010025 */
[----:B------:R-:W-:Y:S02]  /*17d10*/  FMUL.FTZ R203, R208, UR27 ;  /* 0x0000001bd0cb7c20 */ /* 0x000fe40008410000 */
[----:B------:R-:W-:Y:S01]  /*17d20*/  FADD.FTZ R174, -R231, R206 ;  /* 0x000000cee7ae7221 */ /* 0x000fe20000010100 */
[----:B------:R-:W-:Y:S01]  /*17d30*/  F2FP.BF16.PACK_AB R14, R175, R14 ;  /* 0x0000000eaf0e723e */ /* 0x000fe200000010ff */
[----:B------:R-:W-:-:S02]  /*17d40*/  FADD.FTZ R206, -R231, R186 ;  /* 0x000000bae7ce7221 */ /* 0x000fc40000010100 */
[----:B------:R-:W-:Y:S02]  /*17d50*/  FADD.FTZ R186, -R231, R190 ;  /* 0x000000bee7ba7221 */ /* 0x000fe40000010100 */
[----:B------:R-:W-:Y:S02]  /*17d60*/  FFMA.FTZ R15, R78, R203, R38 ;  /* 0x000000cb4e0f7223 */ /* 0x000fe40000010026 */
[----:B------:R-:W-:Y:S02]  /*17d70*/  FFMA.FTZ R196, R79, R196, R39 ;  /* 0x000000c44fc47223 */ /* 0x000fe40000010027 */
[C---:B------:R-:W-:Y:S02]  /*17d80*/  FADD.FTZ R190, -R231.reuse, R182 ;  /* 0x000000b6e7be7221 */ /* 0x040fe40000010100 */
[----:B------:R-:W-:Y:S02]  /*17d90*/  FMUL.FTZ R175, R12, UR27 ;  /* 0x0000001b0caf7c20 */ /* 0x000fe40008410000 */
[----:B------:R-:W-:-:S02]  /*17da0*/  FADD.FTZ R182, -R231, R202 ;  /* 0x000000cae7b67221 */ /* 0x000fc40000010100 */
[----:B------:R-:W-:Y:S02]  /*17db0*/  FMUL.FTZ R178, R13, UR27 ;  /* 0x0000001b0db27c20 */ /* 0x000fe40008410000 */
[----:B------:R-:W-:Y:S02]  /*17dc0*/  FMUL.FTZ R179, R206, UR27 ;  /* 0x0000001bceb37c20 */ /* 0x000fe40008410000 */
[----:B------:R-:W-:Y:S01]  /*17dd0*/  FMUL.FTZ R202, R209, UR27 ;  /* 0x0000001bd1ca7c20 */ /* 0x000fe20008410000 */
[----:B------:R-:W-:Y:S01]  /*17de0*/  F2FP.BF16.PACK_AB R15, R196, R15 ;  /* 0x0000000fc40f723e */ /* 0x000fe200000010ff */
[----:B------:R-:W-:Y:S02]  /*17df0*/  FFMA.FTZ R12, R72, R175, R32 ;  /* 0x000000af480c7223 */ /* 0x000fe40000010020 */
[----:B------:R-:W-:Y:S02]  /*17e00*/  FMUL.FTZ R13, R210, UR27 ;  /* 0x0000001bd20d7c20 */ /* 0x000fe40008410000 */
[----:B------:R-:W-:-:S02]  /*17e10*/  FMUL.FTZ R196, R211, UR27 ;  /* 0x0000001bd3c47c20 */ /* 0x000fc40008410000 */
[----:B------:R-:W-:Y:S02]  /*17e20*/  FFMA.FTZ R175, R73, R178, R33 ;  /* 0x000000b249af7223 */ /* 0x000fe40000010021 */
[----:B------:R-:W-:Y:S02]  /*17e30*/  FFMA.FTZ R179, R86, R179, R46 ;  /* 0x000000b356b37223 */ /* 0x000fe4000001002e */
[----:B------:R-:W-:Y:S01]  /*17e40*/  FFMA.FTZ R202, R87, R202, R47 ;  /* 0x000000ca57ca7223 */ /* 0x000fe2000001002f */
[----:B------:R-:W-:Y:S01]  /*17e50*/  F2FP.BF16.PACK_AB R12, R175, R12 ;  /* 0x0000000caf0c723e */ /* 0x000fe200000010ff */
[----:B------:R-:W-:Y:S02]  /*17e60*/  FFMA.FTZ R13, R74, R13, R34 ;  /* 0x0000000d4a0d7223 */ /* 0x000fe40000010022 */
[----:B------:R-:W-:Y:S01]  /*17e70*/  FFMA.FTZ R196, R75, R196, R35 ;  /* 0x000000c44bc47223 */ /* 0x000fe20000010023 */
[----:B------:R-:W-:Y:S01]  /*17e80*/  F2FP.BF16.PACK_AB R175, R202, R179 ;  /* 0x000000b3caaf723e */ /* 0x000fe200000010ff */
[----:B------:R-:W-:-:S02]  /*17e90*/  FMUL.FTZ R179, R172, UR27 ;  /* 0x0000001bacb37c20 */ /* 0x000fc40008410000 */
[----:B------:R-:W-:Y:S01]  /*17ea0*/  FMUL.FTZ R178, R173, UR27 ;  /* 0x0000001badb27c20 */ /* 0x000fe20008410000 */
[----:B------:R-:W-:Y:S01]  /*17eb0*/  F2FP.BF16.PACK_AB R13, R196, R13 ;  /* 0x0000000dc40d723e */ /* 0x000fe200000010ff */
[----:B------:R-:W-:Y:S02]  /*17ec0*/  FMUL.FTZ R173, R174, UR27 ;  /* 0x0000001baead7c20 */ /* 0x000fe40008410000 */
[----:B------:R-:W-:Y:S02]  /*17ed0*/  FMUL.FTZ R174, R207, UR27 ;  /* 0x0000001bcfae7c20 */ /* 0x000fe40008410000 */
[----:B------:R-:W-:Y:S02]  /*17ee0*/  FMUL.FTZ R203, R204, UR27 ;  /* 0x0000001bcccb7c20 */ /* 0x000fe40008410000 */
[----:B------:R-:W-:Y:S02]  /*17ef0*/  FMUL.FTZ R196, R205, UR27 ;  /* 0x0000001bcdc47c20 */ /* 0x000fe40008410000 */
[----:B------:R-:W-:-:S02]  /*17f00*/  FFMA.FTZ R172, R80, R179, R40 ;  /* 0x000000b350ac7223 */ /* 0x000fc40000010028 */
[----:B------:R-:W-:Y:S02]  /*17f10*/  FFMA.FTZ R179, R81, R178, R41 ;  /* 0x000000b251b37223 */ /* 0x000fe40000010029 */
[----:B------:R-:W-:Y:S02]  /*17f20*/  FMUL.FTZ R202, R181, UR27 ;  /* 0x0000001bb5ca7c20 */ /* 0x000fe40008410000 */
[----:B------:R-:W-:Y:S02]  /*17f30*/  FFMA.FTZ R178, R83, R174, R43 ;  /* 0x000000ae53b27223 */ /* 0x000fe4000001002b */
[----:B------:R-:W-:Y:S02]  /*17f40*/  FFMA.FTZ R174, R84, R203, R44 ;  /* 0x000000cb54ae7223 */ /* 0x000fe4000001002c */
[----:B------:R-:W-:Y:S02]  /*17f50*/  FFMA.FTZ R181, R85, R196, R45 ;  /* 0x000000c455b57223 */ /* 0x000fe4000001002d */
[----:B------:R-:W-:-:S03]  /*17f60*/  FMUL.FTZ R189, R189, UR27 ;  /* 0x0000001bbdbd7c20 */ /* 0x000fc60008410000 */
[----:B------:R-:W-:Y:S01]  /*17f70*/  F2FP.BF16.PACK_AB R174, R181, R174 ;  /* 0x000000aeb5ae723e */ /* 0x000fe200000010ff */
[----:B------:R-:W-:Y:S02]  /*17f80*/  FMUL.FTZ R181, R184, UR27 ;  /* 0x0000001bb8b57c20 */ /* 0x000fe40008410000 */
[----:B------:R-:W-:Y:S02]  /*17f90*/  FFMA.FTZ R173, R82, R173, R42 ;  /* 0x000000ad52ad7223 */ /* 0x000fe4000001002a */
[----:B------:R-:W-:Y:S02]  /*17fa0*/  FMUL.FTZ R184, R185, UR27 ;  /* 0x0000001bb9b87c20 */ /* 0x000fe40008410000 */
[----:B------:R-:W-:Y:S02]  /*17fb0*/  FFMA.FTZ R189, R92, R189, R52 ;  /* 0x000000bd5cbd7223 */ /* 0x000fe40000010034 */
[----:B------:R-:W-:Y:S02]  /*17fc0*/  FFMA.FTZ R202, R93, R202, R53 ;  /* 0x000000ca5dca7223 */ /* 0x000fe40000010035 */
[----:B------:R-:W-:-:S02]  /*17fd0*/  FMUL.FTZ R185, R186, UR27 ;  /* 0x0000001bbab97c20 */ /* 0x000fc40008410000 */
[----:B------:R-:W-:Y:S02]  /*17fe0*/  FMUL.FTZ R186, R187, UR27 ;  /* 0x0000001bbbba7c20 */ /* 0x000fe40008410000 */
[----:B------:R-:W-:Y:S01]  /*17ff0*/  FMUL.FTZ R187, R182, UR27 ;  /* 0x0000001bb6bb7c20 */ /* 0x000fe20008410000 */
[----:B------:R-:W-:Y:S01]  /*18000*/  F2FP.BF16.PACK_AB R173, R178, R173 ;  /* 0x000000adb2ad723e */ /* 0x000fe200000010ff */
[----:B------:R-:W-:Y:S02]  /*18010*/  FMUL.FTZ R205, R190, UR27 ;  /* 0x0000001bbecd7c20 */ /* 0x000fe40008410000 */
[----:B------:R-:W-:Y:S01]  /*18020*/  FMUL.FTZ R182, R183, UR27 ;  /* 0x0000001bb7b67c20 */ /* 0x000fe20008410000 */
[----:B------:R-:W-:Y:S01]  /*18030*/  F2FP.BF16.PACK_AB R178, R202, R189 ;  /* 0x000000bdcab2723e */ /* 0x000fe200000010ff */
        /* <DEDUP_REMOVED lines=16> */
[----:B------:R-:W-:Y:S01]  /*18140*/  FMUL.FTZ R185, R180, UR27 ;  /* 0x0000001bb4b97c20 */ /* 0x000fe20008410000 */
[----:B------:R-:W-:Y:S01]  /*18150*/  F2FP.BF16.PACK_AB R183, R196, R183 ;  /* 0x000000b7c4b7723e */ /* 0x000fe200000010ff */
[----:B------:R-:W-:Y:S01]  /*18160*/  FMUL.FTZ R188, R188, UR27 ;  /* 0x0000001bbcbc7c20 */ /* 0x000fe20008410000 */
[----:B------:R-:W-:Y:S01]  /*18170*/  F2FP.BF16.PACK_AB R181, R184, R187 ;  /* 0x000000bbb8b5723e */ /* 0x000fe200000010ff */
[----:B------:R-:W-:-:S02]  /*18180*/  FMUL.FTZ R187, R198, UR27 ;  /* 0x0000001bc6bb7c20 */ /* 0x000fc40008410000 */
[----:B------:R-:W-:Y:S02]  /*18190*/  FMUL.FTZ R196, R193, UR27 ;  /* 0x0000001bc1c47c20 */ /* 0x000fe40008410000 */
[----:B------:R-:W-:Y:S01]  /*181a0*/  FMUL.FTZ R193, R194, UR27 ;  /* 0x0000001bc2c17c20 */ /* 0x000fe20008410000 */
[----:B------:R-:W-:Y:S01]  /*181b0*/  F2FP.BF16.PACK_AB R177, R186, R177 ;  /* 0x000000b1bab1723e */ /* 0x000fe200000010ff */
[----:B------:R-:W-:Y:S02]  /*181c0*/  FMUL.FTZ R191, R191, UR27 ;  /* 0x0000001bbfbf7c20 */ /* 0x000fe40008410000 */
[----:B------:R-:W-:Y:S02]  /*181d0*/  FMUL.FTZ R189, R192, UR27 ;  /* 0x0000001bc0bd7c20 */ /* 0x000fe40008410000 */
[----:B------:R-:W-:Y:S02]  /*181e0*/  FFMA.FTZ R180, R96, R185, R56 ;  /* 0x000000b960b47223 */ /* 0x000fe40000010038 */
[----:B------:R-:W-:-:S02]  /*181f0*/  FMUL.FTZ R190, R199, UR27 ;  /* 0x0000001bc7be7c20 */ /* 0x000fc40008410000 */
[----:B------:R-:W-:Y:S02]  /*18200*/  FFMA.FTZ R185, R97, R188, R57 ;  /* 0x000000bc61b97223 */ /* 0x000fe40000010039 */
[----:B------:R-:W-:Y:S02]  /*18210*/  FMUL.FTZ R186, R197, UR27 ;  /* 0x0000001bc5ba7c20 */ /* 0x000fe40008410000 */
[----:B------:R-:W-:Y:S02]  /*18220*/  FFMA.FTZ R188, R106, R187, R66 ;  /* 0x000000bb6abc7223 */ /* 0x000fe40000010042 */
[----:B------:R-:W-:Y:S02]  /*18230*/  FFMA.FTZ R187, R110, R193, R70 ;  /* 0x000000c16ebb7223 */ /* 0x000fe40000010046 */
[----:B------:R-:W-:Y:S02]  /*18240*/  FMUL.FTZ R194, R195, UR27 ;  /* 0x0000001bc3c27c20 */ /* 0x000fe40008410000 */
[----:B------:R-:W-:-:S02]  /*18250*/  FFMA.FTZ R184, R104, R191, R64 ;  /* 0x000000bf68b87223 */ /* 0x000fc40000010040 */
[----:B------:R-:W-:Y:S02]  /*18260*/  FFMA.FTZ R192, R108, R189, R68 ;  /* 0x000000bd6cc07223 */ /* 0x000fe40000010044 */
[----:B------:R-:W-:Y:S02]  /*18270*/  FFMA.FTZ R193, R109, R196, R69 ;  /* 0x000000c46dc17223 */ /* 0x000fe40000010045 */
[----:B------:R-:W-:Y:S02]  /*18280*/  FFMA.FTZ R191, R107, R190, R67 ;  /* 0x000000be6bbf7223 */ /* 0x000fe40000010043 */
[----:B------:R-:W-:Y:S02]  /*18290*/  FFMA.FTZ R189, R105, R186, R65 ;  /* 0x000000ba69bd7223 */ /* 0x000fe40000010041 */
[----:B------:R-:W-:Y:S01]  /*182a0*/  FMUL.FTZ R212, R212, UR27 ;  /* 0x0000001bd4d47c20 */ /* 0x000fe20008410000 */
[----:B------:R-:W-:Y:S01]  /*182b0*/  F2FP.BF16.PACK_AB R180, R185, R180 ;  /* 0x000000b4b9b4723e */ /* 0x000fe200000010ff */
[----:B------:R-:W-:Y:S01]  /*182c0*/  FFMA.FTZ R194, R111, R194, R71 ;  /* 0x000000c26fc27223 */ /* 0x000fe20000010047 */
[----:B------:R-:W-:-:S02]  /*182d0*/  F2FP.BF16.PACK_AB R186, R193, R192 ;  /* 0x000000c0c1ba723e */ /* 0x000fc400000010ff */
[----:B------:R-:W-:Y:S01]  /*182e0*/  IADD3 R195, R230, 0x100, RZ ;  /* 0x00000100e6c37810 */ /* 0x000fe20007ffe0ff */
[----:B------:R-:W-:Y:S01]  /*182f0*/  FFMA.FTZ R205, R94, R205, R54 ;  /* 0x000000cd5ecd7223 */ /* 0x000fe20000010036 */
[----:B------:R-:W-:Y:S01]  /*18300*/  F2FP.BF16.PACK_AB R185, R191, R188 ;  /* 0x000000bcbfb9723e */ /* 0x000fe200000010ff */
[----:B------:R-:W-:Y:S01]  /*18310*/  FFMA.FTZ R212, R95, R212, R55 ;  /* 0x000000d45fd47223 */ /* 0x000fe20000010037 */
[C---:B------:R-:W-:Y:S02]  /*18320*/  IADD3 R193, R230.reuse, 0x180, RZ ;  /* 0x00000180e6c17810 */ /* 0x040fe40007ffe0ff */
[----:B------:R-:W-:Y:S02]  /*18330*/  F2FP.BF16.PACK_AB R184, R189, R184 ;  /* 0x000000b8bdb8723e */ /* 0x000fe400000010ff */
[C---:B------:R-:W-:Y:S02]  /*18340*/  IADD3 R191, R230.reuse, 0x200, RZ ;  /* 0x00000200e6bf7810 */ /* 0x040fe40007ffe0ff */
[----:B------:R-:W-:-:S02]  /*18350*/  IADD3 R189, R230, 0x280, RZ ;  /* 0x00000280e6bd7810 */ /* 0x000fc40007ffe0ff */
[----:B------:R-:W-:Y:S01]  /*18360*/  F2FP.BF16.PACK_AB R187, R194, R187 ;  /* 0x000000bbc2bb723e */ /* 0x000fe200000010ff */
[----:B------:R-:W-:Y:S01]  /*18370*/  IMAD.WIDE.U32 R194, R195, R232, c[0x0][0x208] ;  /* 0x00008200c3c27625 */ /* 0x000fe200078e00e8 */
[----:B------:R-:W-:Y:S02]  /*18380*/  IADD3 R233, R230, 0x300, RZ ;  /* 0x00000300e6e97810 */ /* 0x000fe40007ffe0ff */
[----:B------:R-:W-:Y:S01]  /*18390*/  F2FP.BF16.PACK_AB R172, R179, R172 ;  /* 0x000000acb3ac723e */ /* 0x000fe200000010ff */
[----:B------:R-:W-:Y:S01]  /*183a0*/  IMAD.WIDE.U32 R192, R193, R232, c[0x0][0x208] ;  /* 0x00008200c1c07625 */ /* 0x000fe200078e00e8 */
[----:B------:R-:W-:-:S03]  /*183b0*/  F2FP.BF16.PACK_AB R179, R212, R205 ;  /* 0x000000cdd4b3723e */ /* 0x000fc600000010ff */
[-C--:B------:R-:W-:Y:S01]  /*183c0*/  IMAD.WIDE.U32 R190, R191, R232.reuse, c[0x0][0x208] ;  /* 0x00008200bfbe7625 */ /* 0x080fe200078e00e8 */
[----:B------:R0:W-:Y:S03]  /*183d0*/  STG.E.128 [R194.64], R12 ;  /* 0x0000000cc2007986 */ /* 0x0001e6000c101d06 */
[-C--:B------:R-:W-:Y:S01]  /*183e0*/  IMAD.WIDE.U32 R188, R189, R232.reuse, c[0x0][0x208] ;  /* 0x00008200bdbc7625 */ /* 0x080fe200078e00e8 */
[----:B------:R0:W-:Y:S03]  /*183f0*/  STG.E.128 [R192.64], R172 ;  /* 0x000000acc0007986 */ /* 0x0001e6000c101d06 */
[----:B------:R-:W-:Y:S01]  /*18400*/  IMAD.WIDE.U32 R232, R233, R232, c[0x0][0x208] ;  /* 0x00008200e9e87625 */ /* 0x000fe200078e00e8 */
[----:B------:R0:W-:Y:S04]  /*18410*/  STG.E.128 [R190.64], R176 ;  /* 0x000000b0be007986 */ /* 0x0001e8000c101d06 */
[----:B------:R0:W-:Y:S04]  /*18420*/  STG.E.128 [R188.64], R180 ;  /* 0x000000b4bc007986 */ /* 0x0001e8000c101d06 */
[----:B------:R0:W-:Y:S02]  /*18430*/  STG.E.128 [R232.64], R184 ;  /* 0x000000b8e8007986 */ /* 0x0001e4000c101d06 */
.L_x_25046:
[----:B0-----:R-:W-:Y:S05]  /*18440*/  BSYNC B0 ;  /* 0x0000000000007941 */ /* 0x001fea0003800000 */
.L_x_25045:
[----:B------:R-:W2:Y:S01]  /*18450*/  LDL.LU R12, [R1+0x30] ;  /* 0x00003000010c7983 */ /* 0x000ea20000300800 */
[----:B------:R-:W-:-:S04]  /*18460*/  IADD3 R0, R0, c[0x0][0x160], RZ ;  /* 0x0000580000007a10 */ /* 0x000fc80007ffe0ff */
[----:B------:R-:W-:Y:S02]  /*18470*/  ISETP.GE.AND P0, PT, R0, c[0x0][0x164], PT ;  /* 0x0000590000007a0c */ /* 0x000fe40003f06270 */
[----:B--2---:R-:W-:-:S04]  /*18480*/  LOP3.LUT P1, RZ, R12, 0xff, RZ, 0xc0, !PT ;  /* 0x000000ff0cff7812 */ /* 0x004fc8000782c0ff */
[----:B------:R-:W-:-:S05]  /*18490*/  SEL R12, RZ, 0x1, P1 ;  /* 0x00000001ff0c7807 */ /* 0x000fca0000800000 */
[----:B------:R0:W-:Y:S02]  /*184a0*/  STL.S16 [R1+0x30], R12 ;  /* 0x0000300c01007387 */ /* 0x0001e40000100600 */
[----:B0-----:R-:W-:Y:S01]  /*184b0*/  @P0 CALL.REL.NOINC `(.L_x_25047) ;  /* 0x0000001000000944 */ /* 0x001fe20003c00000 */
[----:B------:R-:W-:Y:S05]  /*184c0*/  BRA `(.L_x_25048) ;  /* 0xfffe868000007947 */ /* 0x000fea000383ffff */
.L_x_25047:
[----:B------:R-:W-:Y:S05]  /*184d0*/  EXIT ;  /* 0x000000000000794d */ /* 0x000fea0003800000 */
.L_x_25043:
[----:B------:R-:W-:Y:S01]  /*184e0*/  HFMA2.MMA R231, -RZ, RZ, 0, 5.9604644775390625e-08 ;  /* 0x00000001ffe77435 */ /* 0x000fe200000001ff */
[----:B------:R-:W-:Y:S01]  /*184f0*/  IMAD.MOV.U32 R240, RZ, RZ, R230 ;  /* 0x000000fffff07224 */ /* 0x000fe200078e00e6 */
[----:B------:R-:W-:Y:S01]  /*18500*/  MOV R232, 0x18540 ;  /* 0x0001854000e87802 */ /* 0x000fe20000000f00 */
[----:B------:R-:W-:Y:S02]  /*18510*/  IMAD.MOV.U32 R242, RZ, RZ, 0x1f ;  /* 0x0000001ffff27424 */ /* 0x000fe400078e00ff */
[----:B------:R-:W-:Y:S02]  /*18520*/  IMAD.MOV.U32 R233, RZ, RZ, -0x1 ;  /* 0xffffffffffe97424 */ /* 0x000fe400078e00ff */
[----:B------:R-:W-:Y:S05]  /*18530*/  CALL.REL.NOINC `($__internal_79_$__cuda_sm70_shflsync_bfly_p) ;  /* 0x00000ac000007944 */ /* 0x000fea0003c00000 */
[----:B-1----:R-:W-:Y:S05]  /*18540*/  BRA `(.L_x_25049) ;  /* 0xffffe3b000007947 */ /* 0x002fea000383ffff */
.L_x_25044:
[----:B------:R-:W-:Y:S01]  /*18550*/  MOV R240, R230 ;  /* 0x000000e600f07202 */ /* 0x000fe20000000f00 */
[----:B------:R-:W-:Y:S01]  /*18560*/  IMAD.MOV.U32 R231, RZ, RZ, 0x2 ;  /* 0x00000002ffe77424 */ /* 0x000fe200078e00ff */
[----:B------:R-:W-:Y:S01]  /*18570*/  MOV R233, 0xffffffff ;  /* 0xffffffff00e97802 */ /* 0x000fe20000000f00 */
[----:B------:R-:W-:Y:S01]  /*18580*/  IMAD.MOV.U32 R242, RZ, RZ, 0x1f ;  /* 0x0000001ffff27424 */ /* 0x000fe200078e00ff */
[----:B------:R-:W-:-:S02]  /*18590*/  MOV R232, 0x185b0 ;  /* 0x000185b000e87802 */ /* 0x000fc40000000f00 */
[----:B------:R-:W-:Y:S05]  /*185a0*/  CALL.REL.NOINC `($__internal_79_$__cuda_sm70_shflsync_bfly_p) ;  /* 0x00000a5000007944 */ /* 0x000fea0003c00000 */
[----:B-1----:R-:W-:Y:S01]  /*185b0*/  FADD.FTZ R230, R230, R231 ;  /* 0x000000e7e6e67221 */ /* 0x002fe20000010000 */
[----:B------:R-:W-:Y:S01]  /*185c0*/  MOV R233, 0xffffffff ;  /* 0xffffffff00e97802 */ /* 0x000fe20000000f00 */
[----:B------:R-:W-:Y:S01]  /*185d0*/  IMAD.MOV.U32 R231, RZ, RZ, 0x4 ;  /* 0x00000004ffe77424 */ /* 0x000fe200078e00ff */
[----:B------:R-:W-:Y:S01]  /*185e0*/  MOV R232, 0x18620 ;  /* 0x0001862000e87802 */ /* 0x000fe20000000f00 */
[----:B------:R-:W-:-:S02]  /*185f0*/  IMAD.MOV.U32 R242, RZ, RZ, 0x1f ;  /* 0x0000001ffff27424 */ /* 0x000fc400078e00ff */
[----:B------:R-:W-:Y:S02]  /*18600*/  IMAD.MOV.U32 R240, RZ, RZ, R230 ;  /* 0x000000fffff07224 */ /* 0x000fe400078e00e6 */
[----:B------:R-:W-:Y:S05]  /*18610*/  CALL.REL.NOINC `($__internal_79_$__cuda_sm70_shflsync_bfly_p) ;  /* 0x000009e000007944 */ /* 0x000fea0003c00000 */
[----:B-1----:R-:W-:Y:S01]  /*18620*/  FADD.FTZ R230, R230, R231 ;  /* 0x000000e7e6e67221 */ /* 0x002fe20000010000 */
[----:B------:R-:W-:Y:S01]  /*18630*/  HFMA2.MMA R242, -RZ, RZ, 0, 1.847743988037109375e-06 ;  /* 0x0000001ffff27435 */ /* 0x000fe200000001ff */
[----:B------:R-:W-:Y:S01]  /*18640*/  IMAD.MOV.U32 R231, RZ, RZ, 0x8 ;  /* 0x00000008ffe77424 */ /* 0x000fe200078e00ff */
[----:B------:R-:W-:Y:S01]  /*18650*/  MOV R232, 0x18690 ;  /* 0x0001869000e87802 */ /* 0x000fe20000000f00 */
[----:B------:R-:W-:Y:S02]  /*18660*/  IMAD.MOV.U32 R233, RZ, RZ, -0x1 ;  /* 0xffffffffffe97424 */ /* 0x000fe400078e00ff */
[----:B------:R-:W-:Y:S02]  /*18670*/  IMAD.MOV.U32 R240, RZ, RZ, R230 ;  /* 0x000000fffff07224 */ /* 0x000fe400078e00e6 */
[----:B------:R-:W-:Y:S05]  /*18680*/  CALL.REL.NOINC `($__internal_79_$__cuda_sm70_shflsync_bfly_p) ;  /* 0x0000097000007944 */ /* 0x000fea0003c00000 */
[----:B-1----:R-:W-:Y:S01]  /*18690*/  FADD.FTZ R230, R230, R231 ;  /* 0x000000e7e6e67221 */ /* 0x002fe20000010000 */
[----:B------:R-:W-:Y:S01]  /*186a0*/  MOV R231, 0x10 ;  /* 0x0000001000e77802 */ /* 0x000fe20000000f00 */
[----:B------:R-:W-:Y:S01]  /*186b0*/  IMAD.MOV.U32 R242, RZ, RZ, 0x1f ;  /* 0x0000001ffff27424 */ /* 0x000fe200078e00ff */
[----:B------:R-:W-:Y:S01]  /*186c0*/  MOV R232, 0x18700 ;  /* 0x0001870000e87802 */ /* 0x000fe20000000f00 */
[----:B------:R-:W-:Y:S01]  /*186d0*/  IMAD.MOV.U32 R233, RZ, RZ, -0x1 ;  /* 0xffffffffffe97424 */ /* 0x000fe200078e00ff */
[----:B------:R-:W-:-:S02]  /*186e0*/  MOV R240, R230 ;  /* 0x000000e600f07202 */ /* 0x000fc40000000f00 */
[----:B------:R-:W-:Y:S05]  /*186f0*/  CALL.REL.NOINC `($__internal_79_$__cuda_sm70_shflsync_bfly_p) ;  /* 0x0000090000007944 */ /* 0x000fea0003c00000 */
        /* <DEDUP_REMOVED lines=118> */
[----:B------:R-:W-:Y:S05]  /*18e60*/  CALL.REL.NOINC `($__internal_79_$__cuda_sm70_shflsync_bfly_p) ;  /* 0x0000019000007944 */ /* 0x000fea0003c00000 */
[----:B-1----:R-:W-:Y:S01]  /*18e70*/  FADD.FTZ R240, R240, R231 ;  /* 0x000000e7f0f07221 */ /* 0x002fe20000010000 */
[----:B------:R-:W-:Y:S01]  /*18e80*/  MOV R233, 0xffffffff ;  /* 0xffffffff00e97802 */ /* 0x000fe20000000f00 */
[----:B------:R-:W-:Y:S01]  /*18e90*/  IMAD.MOV.U32 R231, RZ, RZ, 0x2 ;  /* 0x00000002ffe77424 */ /* 0x000fe200078e00ff */
[----:B------:R-:W-:Y:S01]  /*18ea0*/  MOV R232, 0x18ed0 ;  /* 0x00018ed000e87802 */ /* 0x000fe20000000f00 */
[----:B------:R-:W-:Y:S02]  /*18eb0*/  IMAD.MOV.U32 R242, RZ, RZ, 0x1f ;  /* 0x0000001ffff27424 */ /* 0x000fe400078e00ff */
[----:B------:R-:W-:Y:S05]  /*18ec0*/  CALL.REL.NOINC `($__internal_79_$__cuda_sm70_shflsync_bfly_p) ;  /* 0x0000013000007944 */ /* 0x000fea0003c00000 */
[----:B-1----:R-:W-:Y:S01]  /*18ed0*/  FADD.FTZ R240, R240, R231 ;  /* 0x000000e7f0f07221 */ /* 0x002fe20000010000 */
[----:B------:R-:W-:Y:S01]  /*18ee0*/  MOV R233, 0xffffffff ;  /* 0xffffffff00e97802 */ /* 0x000fe20000000f00 */
[----:B------:R-:W-:Y:S01]  /*18ef0*/  IMAD.MOV.U32 R231, RZ, RZ, 0x4 ;  /* 0x00000004ffe77424 */ /* 0x000fe200078e00ff */
[----:B------:R-:W-:Y:S01]  /*18f00*/  MOV R232, 0x18f30 ;  /* 0x00018f3000e87802 */ /* 0x000fe20000000f00 */
[----:B------:R-:W-:-:S02]  /*18f10*/  IMAD.MOV.U32 R242, RZ, RZ, 0x1f ;  /* 0x0000001ffff27424 */ /* 0x000fc400078e00ff */
        /* <DEDUP_REMOVED lines=13> */
[----:B-1----:R-:W-:Y:S05]  /*18ff0*/  BRA `(.L_x_25050) ;  /* 0xffffe14000007947 */ /* 0x002fea000383ffff */
        .weak           $__internal_79_$__cuda_sm70_shflsync_bfly_p
        .type           $__internal_79_$__cuda_sm70_shflsync_bfly_p,@function
        .size           $__internal_79_$__cuda_sm70_shflsync_bfly_p,(.L_x_44919 - $__internal_79_$__cuda_sm70_shflsync_bfly_p)
$__internal_79_$__cuda_sm70_shflsync_bfly_p:
[----:B------:R-:W-:Y:S04]  /*19000*/  WARPSYNC R233 ;  /* 0x000000e900007348 */ /* 0x000fe80003800000 */
[----:B------:R0:W1:Y:S02]  /*19010*/  SHFL.BFLY PT, R231, R240, R231, R242 ;  /* 0x0c0000e7f0e77389 */ /* 0x00006400000e00f2 */
[----:B0-----:R-:W-:-:S04]  /*19020*/  IMAD.MOV.U32 R233, RZ, RZ, 0x0 ;  /* 0x00000000ffe97424 */ /* 0x001fc800078e00ff */
[----:B------:R-:W-:Y:S05]  /*19030*/  RET.REL.NODEC R232 `(_ZN10layer_norm13ln_fwd_kernelINS_13Kernel_traitsIf13__nv_bfloat16fS2_fjLj7168ELj1ELj1ELj4ELj16ENS_18Kernel_traits_baseILj7168EfS2_fS2_fjLj128EEEEELb1ELb1ELb1ELb1EEEvNS_9FwdParamsE) ;  /* 0xfffe6fc0e8007950 */ /* 0x000fea0003c3ffff */
.L_x_25051:
        /* <DEDUP_REMOVED lines=12> */
.L_x_44919:


//--------------------- .text._ZN10layer_norm13ln_fwd_kernelINS_13Kernel_traitsIf6__halfS2_S2_fjLj7168ELj1ELj1ELj4ELj16ENS_18Kernel_traits_baseILj7168EfS2_S2_S2_fjLj128EEEEELb0ELb0ELb0ELb0EEEvNS_9FwdParamsE --------------------------
	.section	.text._ZN10layer_norm13ln_fwd_kernelINS_13Kernel_traitsIf6__halfS2_S2_fjLj7168ELj1ELj1ELj4ELj16ENS_18Kernel_traits_baseILj7168EfS2_S2_S2_fjLj128EEEEELb0ELb0ELb0ELb0EEEvNS_9FwdParamsE,"ax",@progbits
	.sectioninfo	@"SHI_REGISTERS=204"
	.align	128
        .global         _ZN10layer_norm13ln_fwd_kernelINS_13Kernel_traitsIf6__halfS2_S2_fjLj7168ELj1ELj1ELj4ELj16ENS_18Kernel_traits_baseILj7168EfS2_S2_S2_fjLj128EEEEELb0ELb0ELb0ELb0EEEvNS_9FwdParamsE
        .type           _ZN10layer_norm13ln_fwd_kernelINS_13Kernel_traitsIf6__halfS2_S2_fjLj7168ELj1ELj1ELj4ELj16ENS_18Kernel_traits_baseILj7168EfS2_S2_S2_fjLj128EEEEELb0ELb0ELb0ELb0EEEvNS_9FwdParamsE,@function
        .size           _ZN10layer_norm13ln_fwd_kernelINS_13Kernel_traitsIf6__halfS2_S2_fjLj7168ELj1ELj1ELj4ELj16ENS_18Kernel_traits_baseILj7168EfS2_S2_S2_fjLj128EEEEELb0ELb0ELb0ELb0EEEvNS_9FwdParamsE,(.L_x_44920 - _ZN10layer_norm13ln_fwd_kernelINS_13Kernel_traitsIf6__halfS2_S2_fjLj7168ELj1ELj1ELj4ELj16ENS_18Kernel_traits_baseILj7168EfS2_S2_S2_fjLj128EEEEELb0ELb0ELb0ELb0EEEvNS_9FwdParamsE)
        .other          _ZN10layer_norm13ln_fwd_kernelINS_13Kernel_traitsIf6__halfS2_S2_fjLj7168ELj1ELj1ELj4ELj16ENS_18Kernel_traits_baseILj7168EfS2_S2_S2_fjLj128EEEEELb0ELb0ELb0ELb0EEEvNS_9FwdParamsE,@"STO_CUDA_ENTRY STV_DEFAULT"
_ZN10layer_norm13ln_fwd_kernelINS_13Kernel_traitsIf6__halfS2_S2_fjLj7168ELj1ELj1ELj4ELj16ENS_18Kernel_traits_baseILj7168EfS2_S2_S2_fjLj128EEEEELb0ELb0ELb0ELb0EEEvNS_9FwdParamsE:
.text._ZN10layer_norm13ln_fwd_kernelINS_13Kernel_traitsIf6__halfS2_S2_fjLj7168ELj1ELj1ELj4ELj16ENS_18Kernel_traits_baseILj7168EfS2_S2_S2_fjLj128EEEEELb0ELb0ELb0ELb0EEEvNS_9FwdParamsE:
        /* <DEDUP_REMOVED lines=35> */
.L_x_25053:
[----:B------:R-:W-:Y:S05]  /*0230*/  BSYNC B0 ;  /* 0x0000000000007941 */ /* 0x000fea0003800000 */
.L_x_25052:
        /* <DEDUP_REMOVED lines=17> */
.L_x_25055:
[----:B------:R-:W-:Y:S05]  /*0350*/  BSYNC B0 ;  /* 0x0000000000007941 */ /* 0x000fea0003800000 */
.L_x_25054:
        /* <DEDUP_REMOVED lines=17> */
.L_x_25057:
[----:B------:R-:W-:Y:S05]  /*0470*/  BSYNC B0 ;  /* 0x0000000000007941 */ /* 0x000fea0003800000 */
.L_x_25056:
        /* <DEDUP_REMOVED lines=17> */
.L_x_25059:
[----:B------:R-:W-:Y:S05]  /*0590*/  BSYNC B0 ;  /* 0x0000000000007941 */ /* 0x000fea0003800000 */
.L_x_25058:
        /* <DEDUP_REMOVED lines=17> */
.L_x_25061:
[----:B------:R-:W-:Y:S05]  /*06b0*/  BSYNC B0 ;  /* 0x0000000000007941 */ /* 0x000fea0003800000 */
.L_x_25060:
        /* <DEDUP_REMOVED lines=19> */
.L_x_25063:
[----:B------:R-:W-:Y:S05]  /*07f0*/  BSYNC B0 ;  /* 0x0000000000007941 */ /* 0x000fea0003800000 */
.L_x_25062:
        /* <DEDUP_REMOVED lines=18> */
.L_x_25065:
[----:B------:R-:W-:Y:S05]  /*0920*/  BSYNC B0 ;  /* 0x0000000000007941 */ /* 0x000fea0003800000 */
.L_x_25064:
        /* <DEDUP_REMOVED lines=29> */
.L_x_25265:
        /* <DEDUP_REMOVED lines=30> */
.L_x_25068:
[----:B0----5:R-:W-:-:S05]  /*0ce0*/  HADD2.F32 R3, -RZ, R136.H0_H0 ;  /* 0x20000088ff037230 */ /* 0x021fca0000004100 */
[----:B------:R-:W-:-:S05]  /*0cf0*/  FADD.FTZ R130, R3, R130 ;  /* 0x0000008203827221 */ /* 0x000fca0000010000 */
.L_x_25069:
[----:B------:R-:W-:-:S04]  /*0d00*/  F2FP.PACK_AB R2, RZ, R130 ;  /* 0x00000082ff02723e */ /* 0x000fc800000000ff */
[----:B------:R-:W-:Y:S02]  /*0d10*/  PRMT R4, R2, 0x7610, R4 ;  /* 0x0000761002047816 */ /* 0x000fe40000000004 */
.L_x_25070:
[----:B------:R-:W-:-:S05]  /*0d20*/  HADD2.F32 R141, -RZ, R120.H1_H1 ;  /* 0x30000078ff8d7230 */ /* 0x000fca0000004100 */
[----:B------:R-:W-:Y:S01]  /*0d30*/  FMUL.FTZ R141, R141, R190 ;  /* 0x000000be8d8d7220 */ /* 0x000fe20000410000 */
[----:B------:R-:W-:Y:S05]  /*0d40*/  @P2 BRA `(.L_x_25071) ;  /* 0x0000002000002947 */ /* 0x000fea0003800000 */
[----:B------:R-:W-:Y:S05]  /*0d50*/  @P0 BRA `(.L_x_25072) ;  /* 0x0000003000000947 */ /* 0x000fea0003800000 */
[----:B------:R-:W-:Y:S05]  /*0d60*/  BRA `(.L_x_25073) ;  /* 0x0000004000007947 */ /* 0x000fea0003800000 */
.L_x_25071:
[----:B-----5:R-:W-:-:S05]  /*0d70*/  HADD2.F32 R2, -RZ, R136.H1_H1 ;  /* 0x30000088ff027230 */ /* 0x020fca0000004100 */
[----:B------:R-:W-:-:S05]  /*0d80*/  FADD.FTZ R141, R2, R141 ;  /* 0x0000008d028d7221 */ /* 0x000fca0000010000 */
.L_x_25072:
[----:B------:R-:W-:-:S04]  /*0d90*/  F2FP.PACK_AB R2, RZ, R141 ;  /* 0x0000008dff02723e */ /* 0x000fc800000000ff */
[----:B------:R-:W-:Y:S02]  /*0da0*/  PRMT R4, R4, 0x5410, R2 ;  /* 0x0000541004047816 */ /* 0x000fe40000000002 */
.L_x_25073:
[----:B------:R-:W-:-:S05]  /*0db0*/  HADD2.F32 R3, -RZ, R121.H0_H0 ;  /* 0x20000079ff037230 */ /* 0x000fca0000004100 */
[----:B------:R-:W-:Y:S01]  /*0dc0*/  FMUL.FTZ R142, R3, R190 ;  /* 0x000000be038e7220 */ /* 0x000fe20000410000 */
[----:B------:R-:W-:Y:S05]  /*0dd0*/  @P2 BRA `(.L_x_25074) ;  /* 0x0000002000002947 */ /* 0x000fea0003800000 */
[----:B------:R-:W-:Y:S05]  /*0de0*/  @P0 BRA `(.L_x_25075) ;  /* 0x0000003000000947 */ /* 0x000fea0003800000 */
[----:B------:R-:W-:Y:S05]  /*0df0*/  BRA `(.L_x_25076) ;  /* 0x0000004000007947 */ /* 0x000fea0003800000 */
.L_x_25074:
[----:B-----5:R-:W-:-:S05]  /*0e00*/  HADD2.F32 R3, -RZ, R137.H0_H0 ;  /* 0x20000089ff037230 */ /* 0x020fca0000004100 */
[----:B------:R-:W-:-:S05]  /*0e10*/  FADD.FTZ R142, R3, R142 ;  /* 0x0000008e038e7221 */ /* 0x000fca0000010000 */
.L_x_25075:
[----:B------:R-:W-:-:S04]  /*0e20*/  F2FP.PACK_AB R2, RZ, R142 ;  /* 0x0000008eff02723e */ /* 0x000fc800000000ff */
[----:B------:R-:W-:Y:S02]  /*0e30*/  PRMT R5, R2, 0x7610, R5 ;  /* 0x0000761002057816 */ /* 0x000fe40000000005 */
.L_x_25076:
[----:B------:R-:W-:-:S05]  /*0e40*/  HADD2.F32 R121, -RZ, R121.H1_H1 ;  /* 0x30000079ff797230 */ /* 0x000fca0000004100 */
[----:B------:R-:W-:Y:S01]  /*0e50*/  FMUL.FTZ R143, R121, R190 ;  /* 0x000000be798f7220 */ /* 0x000fe20000410000 */
[----:B------:R-:W-:Y:S05]  /*0e60*/  @P2 BRA `(.L_x_25077) ;  /* 0x0000002000002947 */ /* 0x000fea0003800000 */
[----:B------:R-:W-:Y:S05]  /*0e70*/  @P0 BRA `(.L_x_25078) ;  /* 0x0000003000000947 */ /* 0x000fea0003800000 */
[----:B------:R-:W-:Y:S05]  /*0e80*/  BRA `(.L_x_25079) ;  /* 0x0000004000007947 */ /* 0x000fea0003800000 */
.L_x_25077:
[----:B-----5:R-:W-:-:S05]  /*0e90*/  HADD2.F32 R2, -RZ, R137.H1_H1 ;  /* 0x30000089ff027230 */ /* 0x020fca0000004100 */
[----:B------:R-:W-:-:S05]  /*0ea0*/  FADD.FTZ R143, R2, R143 ;  /* 0x0000008f028f7221 */ /* 0x000fca0000010000 */
.L_x_25078:
[----:B------:R-:W-:-:S04]  /*0eb0*/  F2FP.PACK_AB R2, RZ, R143 ;  /* 0x0000008fff02723e */ /* 0x000fc800000000ff */
[----:B------:R-:W-:Y:S02]  /*0ec0*/  PRMT R5, R5, 0x5410, R2 ;  /* 0x0000541005057816 */ /* 0x000fe40000000002 */
.L_x_25079:
[----:B------:R-:W-:-:S05]  /*0ed0*/  HADD2.F32 R3, -RZ, R122.H0_H0 ;  /* 0x2000007aff037230 */ /* 0x000fca0000004100 */
[----:B------:R-:W-:Y:S01]  /*0ee0*/  FMUL.FTZ R144, R3, R190 ;  /* 0x000000be03907220 */ /* 0x000fe20000410000 */
[----:B------:R-:W-:Y:S05]  /*0ef0*/  @P2 BRA `(.L_x_25080) ;  /* 0x0000002000002947 */ /* 0x000fea0003800000 */
[----:B------:R-:W-:Y:S05]  /*0f00*/  @P0 BRA `(.L_x_25081) ;  /* 0x0000003000000947 */ /* 0x000fea0003800000 */
[----:B------:R-:W-:Y:S05]  /*0f10*/  BRA `(.L_x_25082) ;  /* 0x0000004000007947 */ /* 0x000fea0003800000 */
.L_x_25080:
[----:B-----5:R-:W-:-:S05]  /*0f20*/  HADD2.F32 R3, -RZ, R138.H0_H0 ;  /* 0x2000008aff037230 */ /* 0x020fca0000004100 */
[----:B------:R-:W-:-:S05]  /*0f30*/  FADD.FTZ R144, R3, R144 ;  /* 0x0000009003907221 */ /* 0x000fca0000010000 */
.L_x_25081:
[----:B------:R-:W-:-:S04]  /*0f40*/  F2FP.PACK_AB R3, RZ, R144 ;  /* 0x00000090ff03723e */ /* 0x000fc800000000ff */
[----:B------:R-:W-:Y:S02]  /*0f50*/  PRMT R6, R3, 0x7610, R6 ;  /* 0x0000761003067816 */ /* 0x000fe40000000006 */
.L_x_25082:
[----:B------:R-:W-:-:S05]  /*0f60*/  HADD2.F32 R3, -RZ, R122.H1_H1 ;  /* 0x3000007aff037230 */ /* 0x000fca0000004100 */
[----:B------:R-:W-:Y:S01]  /*0f70*/  FMUL.FTZ R170, R3, R190 ;  /* 0x000000be03aa7220 */ /* 0x000fe20000410000 */
[----:B------:R-:W-:Y:S05]  /*0f80*/  @P2 BRA `(.L_x_25083) ;  /* 0x0000002000002947 */ /* 0x000fea0003800000 */
[----:B------:R-:W-:Y:S05]  /*0f90*/  @P0 BRA `(.L_x_25084) ;  /* 0x0000003000000947 */ /* 0x000fea0003800000 */
[----:B------:R-:W-:Y:S05]  /*0fa0*/  BRA `(.L_x_25085) ;  /* 0x0000004000007947 */ /* 0x000fea0003800000 */
.L_x_25083:
[----:B-----5:R-:W-:-:S05]  /*0fb0*/  HADD2.F32 R3, -RZ, R138.H1_H1 ;  /* 0x3000008aff037230 */ /* 0x020fca0000004100 */
[----:B------:R-:W-:-:S05]  /*0fc0*/  FADD.FTZ R170, R3, R170 ;  /* 0x000000aa03aa7221 */ /* 0x000fca0000010000 */
.L_x_25084:
[----:B------:R-:W-:-:S04]  /*0fd0*/  F2FP.PACK_AB R3, RZ, R170 ;  /* 0x000000aaff03723e */ /* 0x000fc800000000ff */
[----:B------:R-:W-:Y:S02]  /*0fe0*/  PRMT R6, R6, 0x5410, R3 ;  /* 0x0000541006067816 */ /* 0x000fe40000000003 */
.L_x_25085:
[----:B------:R-:W-:-:S05]  /*0ff0*/  HADD2.F32 R171, -RZ, R123.H0_H0 ;  /* 0x2000007bffab7230 */ /* 0x000fca0000004100 */
[----:B------:R-:W-:Y:S01]  /*1000*/  FMUL.FTZ R171, R171, R190 ;  /* 0x000000beabab7220 */ /* 0x000fe20000410000 */
[----:B------:R-:W-:Y:S05]  /*1010*/  @P2 BRA `(.L_x_25086) ;  /* 0x0000002000002947 */ /* 0x000fea0003800000 */
[----:B------:R-:W-:Y:S05]  /*1020*/  @P0 BRA `(.L_x_25087) ;  /* 0x0000003000000947 */ /* 0x000fea0003800000 */
[----:B------:R-:W-:Y:S05]  /*1030*/  BRA `(.L_x_25088) ;  /* 0x0000004000007947 */ /* 0x000fea0003800000 */
.L_x_25086:
[----:B-----5:R-:W-:-:S05]  /*1040*/  HADD2.F32 R2, -RZ, R139.H0_H0 ;  /* 0x2000008bff027230 */ /* 0x020fca0000004100 */
[----:B------:R-:W-:-:S05]  /*1050*/  FADD.FTZ R171, R2, R171 ;  /* 0x000000ab02ab7221 */ /* 0x000fca0000010000 */
.L_x_25087:
[----:B------:R-:W-:-:S04]  /*1060*/  F2FP.PACK_AB R2, RZ, R171 ;  /* 0x000000abff02723e */ /* 0x000fc800000000ff */
[----:B------:R-:W-:Y:S02]  /*1070*/  PRMT R7, R2, 0x7610, R7 ;  /* 0x0000761002077816 */ /* 0x000fe40000000007 */
.L_x_25088:
[----:B------:R-:W-:-:S05]  /*1080*/  HADD2.F32 R123, -RZ, R123.H1_H1 ;  /* 0x3000007bff7b7230 */ /* 0x000fca0000004100 */
[----:B------:R-:W-:Y:S01]  /*1090*/  FMUL.FTZ R172, R123, R190 ;  /* 0x000000be7bac7220 */ /* 0x000fe20000410000 */
[----:B------:R-:W-:Y:S05]  /*10a0*/  @P2 BRA `(.L_x_25089) ;  /* 0x0000002000002947 */ /* 0x000fea0003800000 */
[----:B------:R-:W-:Y:S05]  /*10b0*/  @P0 BRA `(.L_x_25090) ;  /* 0x0000003000000947 */ /* 0x000fea0003800000 */
[----:B------:R-:W-:Y:S05]  /*10c0*/  BRA `(.L_x_25091) ;  /* 0x0000004000007947 */ /* 0x000fea0003800000 */
.L_x_25089:
[----:B-----5:R-:W-:-:S05]  /*10d0*/  HADD2.F32 R3, -RZ, R139.H1_H1 ;  /* 0x3000008bff037230 */ /* 0x020fca0000004100 */
[----:B------:R-:W-:-:S05]  /*10e0*/  FADD.FTZ R172, R3, R172 ;  /* 0x000000ac03ac7221 */ /* 0x000fca0000010000 */
.L_x_25090:
[----:B------:R-:W-:-:S04]  /*10f0*/  F2FP.PACK_AB R2, RZ, R172 ;  /* 0x000000acff02723e */ /* 0x000fc800000000ff */
[----:B------:R-:W-:Y:S02]  /*1100*/  PRMT R7, R7, 0x5410, R2 ;  /* 0x0000541007077816 */ /* 0x000fe40000000002 */
.L_x_25091:
[C---:B------:R-:W-:Y:S02]  /*1110*/  @P0 LEA R2, P2, R129.reuse, c[0x0][0x188], 0x4 ;  /* 0x0000620081020a11 */ /* 0x040fe400078420ff */
[C---:B------:R-:W-:Y:S02]  /*1120*/  IADD3 R191, R129.reuse, 0x80, RZ ;  /* 0x0000008081bf7810 */ /* 0x040fe40007ffe0ff */
[----:B------:R-:W-:-:S05]  /*1130*/  @P0 LEA.HI.X R3, R129, c[0x0][0x18c], RZ, 0x4, P2 ;  /* 0x0000630081030a11 */ /* 0x000fca00010f24ff */
[----:B------:R0:W-:Y:S04]  /*1140*/  @P0 STG.E.128 [R2.64], R4 ;  /* 0x0000000402000986 */ /* 0x0001e8000c101d04 */
.L_x_25067:
[----:B------:R-:W-:Y:S05]  /*1150*/  BSYNC B0 ;  /* 0x0000000000007941 */ /* 0x000fea0003800000 */
.L_x_25066:
        /* <DEDUP_REMOVED lines=18> */
.L_x_25094:
[----:B0----5:R-:W-:-:S05]  /*1280*/  HADD2.F32 R2, -RZ, R136.H0_H0 ;  /* 0x20000088ff027230 */ /* 0x021fca0000004100 */
[----:B------:R-:W-:-:S05]  /*1290*/  FADD.FTZ R131, R2, R131 ;  /* 0x0000008302837221 */ /* 0x000fca0000010000 */
.L_x_25095:
[----:B------:R-:W-:-:S04]  /*12a0*/  F2FP.PACK_AB R2, RZ, R131 ;  /* 0x00000083ff02723e */ /* 0x000fc800000000ff */
[----:B------:R-:W-:Y:S02]  /*12b0*/  PRMT R4, R2, 0x7610, R4 ;  /* 0x0000761002047816 */ /* 0x000fe40000000004 */
.L_x_25096:
[----:B------:R-:W-:-:S05]  /*12c0*/  HADD2.F32 R145, -RZ, R120.H1_H1 ;  /* 0x30000078ff917230 */ /* 0x000fca0000004100 */
[----:B------:R-:W-:Y:S01]  /*12d0*/  FMUL.FTZ R145, R145, R190 ;  /* 0x000000be91917220 */ /* 0x000fe20000410000 */
[----:B------:R-:W-:Y:S05]  /*12e0*/  @P2 BRA `(.L_x_25097) ;  /* 0x0000002000002947 */ /* 0x000fea0003800000 */
[----:B------:R-:W-:Y:S05]  /*12f0*/  @P0 BRA `(.L_x_25098) ;  /* 0x0000003000000947 */ /* 0x000fea0003800000 */
[----:B------:R-:W-:Y:S05]  /*1300*/  BRA `(.L_x_25099) ;  /* 0x0000004000007947 */ /* 0x000fea0003800000 */
.L_x_25097:
[----:B-----5:R-:W-:-:S05]  /*1310*/  HADD2.F32 R2, -RZ, R136.H1_H1 ;  /* 0x30000088ff027230 */ /* 0x020fca0000004100 */
[----:B------:R-:W-:-:S05]  /*1320*/  FADD.FTZ R145, R2, R145 ;  /* 0x0000009102917221 */ /* 0x000fca0000010000 */
.L_x_25098:
[----:B------:R-:W-:-:S04]  /*1330*/  F2FP.PACK_AB R2, RZ, R145 ;  /* 0x00000091ff02723e */ /* 0x000fc800000000ff */
[----:B------:R-:W-:Y:S02]  /*1340*/  PRMT R4, R4, 0x5410, R2 ;  /* 0x0000541004047816 */ /* 0x000fe40000000002 */
.L_x_25099:
[----:B------:R-:W-:-:S05]  /*1350*/  HADD2.F32 R3, -RZ, R121.H0_H0 ;  /* 0x20000079ff037230 */ /* 0x000fca0000004100 */
[----:B------:R-:W-:Y:S01]  /*1360*/  FMUL.FTZ R146, R3, R190 ;  /* 0x000000be03927220 */ /* 0x000fe20000410000 */
[----:B------:R-:W-:Y:S05]  /*1370*/  @P2 BRA `(.L_x_25100) ;  /* 0x0000002000002947 */ /* 0x000fea0003800000 */
[----:B------:R-:W-:Y:S05]  /*1380*/  @P0 BRA `(.L_x_25101) ;  /* 0x0000003000000947 */ /* 0x000fea0003800000 */
[----:B------:R-:W-:Y:S05]  /*1390*/  BRA `(.L_x_25102) ;  /* 0x0000004000007947 */ /* 0x000fea0003800000 */
.L_x_25100:
[----:B-----5:R-:W-:-:S05]  /*13a0*/  HADD2.F32 R3, -RZ, R137.H0_H0 ;  /* 0x20000089ff037230 */ /* 0x020fca0000004100 */
[----:B------:R-:W-:-:S05]  /*13b0*/  FADD.FTZ R146, R3, R146 ;  /* 0x0000009203927221 */ /* 0x000fca0000010000 */
.L_x_25101:
[----:B------:R-:W-:-:S04]  /*13c0*/  F2FP.PACK_AB R2, RZ, R146 ;  /* 0x00000092ff02723e */ /* 0x000fc800000000ff */
[----:B------:R-:W-:Y:S02]  /*13d0*/  PRMT R5, R2, 0x7610, R5 ;  /* 0x0000761002057816 */ /* 0x000fe40000000005 */
.L_x_25102:
[----:B------:R-:W-:-:S05]  /*13e0*/  HADD2.F32 R121, -RZ, R121.H1_H1 ;  /* 0x30000079ff797230 */ /* 0x000fca0000004100 */
[----:B------:R-:W-:Y:S01]  /*13f0*/  FMUL.FTZ R147, R121, R190 ;  /* 0x000000be79937220 */ /* 0x000fe20000410000 */
[----:B------:R-:W-:Y:S05]  /*1400*/  @P2 BRA `(.L_x_25103) ;  /* 0x0000002000002947 */ /* 0x000fea0003800000 */
[----:B------:R-:W-:Y:S05]  /*1410*/  @P0 BRA `(.L_x_25104) ;  /* 0x0000003000000947 */ /* 0x000fea0003800000 */
[----:B------:R-:W-:Y:S05]  /*1420*/  BRA `(.L_x_25105) ;  /* 0x0000004000007947 */ /* 0x000fea0003800000 */
.L_x_25103:
[----:B-----5:R-:W-:-:S05]  /*1430*/  HADD2.F32 R2, -RZ, R137.H1_H1 ;  /* 0x30000089ff027230 */ /* 0x020fca0000004100 */
[----:B------:R-:W-:-:S05]  /*1440*/  FADD.FTZ R147, R2, R147 ;  /* 0x0000009302937221 */ /* 0x000fca0000010000 */
.L_x_25104:
[----:B------:R-:W-:-:S04]  /*1450*/  F2FP.PACK_AB R2, RZ, R147 ;  /* 0x00000093ff02723e */ /* 0x000fc800000000ff */
[----:B------:R-:W-:Y:S02]  /*1460*/  PRMT R5, R5, 0x5410, R2 ;  /* 0x0000541005057816 */ /* 0x000fe40000000002 */
.L_x_25105:
[----:B------:R-:W-:-:S05]  /*1470*/  HADD2.F32 R3, -RZ, R122.H0_H0 ;  /* 0x2000007aff037230 */ /* 0x000fca0000004100 */
[----:B------:R-:W-:Y:S01]  /*1480*/  FMUL.FTZ R148, R3, R190 ;  /* 0x000000be03947220 */ /* 0x000fe20000410000 */
[----:B------:R-:W-:Y:S05]  /*1490*/  @P2 BRA `(.L_x_25106) ;  /* 0x0000002000002947 */ /* 0x000fea0003800000 */
[----:B------:R-:W-:Y:S05]  /*14a0*/  @P0 BRA `(.L_x_25107) ;  /* 0x0000003000000947 */ /* 0x000fea0003800000 */
[----:B------:R-:W-:Y:S05]  /*14b0*/  BRA `(.L_x_25108) ;  /* 0x0000004000007947 */ /* 0x000fea0003800000 */
.L_x_25106:
[----:B-----5:R-:W-:-:S05]  /*14c0*/  HADD2.F32 R3, -RZ, R138.H0_H0 ;  /* 0x2000008aff037230 */ /* 0x020fca0000004100 */
[----:B------:R-:W-:-:S05]  /*14d0*/  FADD.FTZ R148, R3, R148 ;  /* 0x0000009403947221 */ /* 0x000fca0000010000 */
.L_x_25107:
[----:B------:R-:W-:-:S04]  /*14e0*/  F2FP.PACK_AB R3, RZ, R148 ;  /* 0x00000094ff03723e */ /* 0x000fc800000000ff */
[----:B------:R-:W-:Y:S02]  /*14f0*/  PRMT R6, R3, 0x7610, R6 ;  /* 0x0000761003067816 */ /* 0x000fe40000000006 */
.L_x_25108:
[----:B------:R-:W-:-:S05]  /*1500*/  HADD2.F32 R173, -RZ, R122.H1_H1 ;  /* 0x3000007affad7230 */ /* 0x000fca0000004100 */
[----:B------:R-:W-:Y:S01]  /*1510*/  FMUL.FTZ R173, R173, R190 ;  /* 0x000000beadad7220 */ /* 0x000fe20000410000 */
[----:B------:R-:W-:Y:S05]  /*1520*/  @P2 BRA `(.L_x_25109) ;  /* 0x0000002000002947 */ /* 0x000fea0003800000 */
[----:B------:R-:W-:Y:S05]  /*1530*/  @P0 BRA `(.L_x_25110) ;  /* 0x0000003000000947 */ /* 0x000fea0003800000 */
[----:B------:R-:W-:Y:S05]  /*1540*/  BRA `(.L_x_25111) ;  /* 0x0000004000007947 */ /* 0x000fea0003800000 */
.L_x_25109:
[----:B-----5:R-:W-:-:S05]  /*1550*/  HADD2.F32 R2, -RZ, R138.H1_H1 ;  /* 0x3000008aff027230 */ /* 0x020fca0000004100 */
[----:B------:R-:W-:-:S05]  /*1560*/  FADD.FTZ R173, R2, R173 ;  /* 0x000000ad02ad7221 */ /* 0x000fca0000010000 */
.L_x_25110:
[----:B------:R-:W-:-:S04]  /*1570*/  F2FP.PACK_AB R3, RZ, R173 ;  /* 0x000000adff03723e */ /* 0x000fc800000000ff */
[----:B------:R-:W-:Y:S02]  /*1580*/  PRMT R6, R6, 0x5410, R3 ;  /* 0x0000541006067816 */ /* 0x000fe40000000003 */
.L_x_25111:
[----:B------:R-:W-:-:S05]  /*1590*/  HADD2.F32 R3, -RZ, R123.H0_H0 ;  /* 0x2000007bff037230 */ /* 0x000fca0000004100 */
[----:B------:R-:W-:Y:S01]  /*15a0*/  FMUL.FTZ R174, R3, R190 ;  /* 0x000000be03ae7220 */ /* 0x000fe20000410000 */
[----:B------:R-:W-:Y:S05]  /*15b0*/  @P2 BRA `(.L_x_25112) ;  /* 0x0000002000002947 */ /* 0x000fea0003800000 */
[----:B------:R-:W-:Y:S05]  /*15c0*/  @P0 BRA `(.L_x_25113) ;  /* 0x0000003000000947 */ /* 0x000fea0003800000 */
[----:B------:R-:W-:Y:S05]  /*15d0*/  BRA `(.L_x_25114) ;  /* 0x0000004000007947 */ /* 0x000fea0003800000 */
.L_x_25112:
[----:B-----5:R-:W-:-:S05]  /*15e0*/  HADD2.F32 R3, -RZ, R139.H0_H0 ;  /* 0x2000008bff037230 */ /* 0x020fca0000004100 */
[----:B------:R-:W-:-:S05]  /*15f0*/  FADD.FTZ R174, R3, R174 ;  /* 0x000000ae03ae7221 */ /* 0x000fca0000010000 */
.L_x_25113:
[----:B------:R-:W-:-:S04]  /*1600*/  F2FP.PACK_AB R2, RZ, R174 ;  /* 0x000000aeff02723e */ /* 0x000fc800000000ff */
[----:B------:R-:W-:Y:S02]  /*1610*/  PRMT R7, R2, 0x7610, R7 ;  /* 0x0000761002077816 */ /* 0x000fe40000000007 */
.L_x_25114:
[----:B------:R-:W-:-:S05]  /*1620*/  HADD2.F32 R123, -RZ, R123.H1_H1 ;  /* 0x3000007bff7b7230 */ /* 0x000fca0000004100 */
[----:B------:R-:W-:Y:S01]  /*1630*/  FMUL.FTZ R175, R123, R190 ;  /* 0x000000be7baf7220 */ /* 0x000fe20000410000 */
[----:B------:R-:W-:Y:S05]  /*1640*/  @P2 BRA `(.L_x_25115) ;  /* 0x0000002000002947 */ /* 0x000fea0003800000 */
[----:B------:R-:W-:Y:S05]  /*1650*/  @P0 BRA `(.L_x_25116) ;  /* 0x0000003000000947 */ /* 0x000fea0003800000 */
[----:B------:R-:W-:Y:S05]  /*1660*/  BRA `(.L_x_25117) ;  /* 0x0000004000007947 */ /* 0x000fea0003800000 */
.L_x_25115:
[----:B-----5:R-:W-:-:S05]  /*1670*/  HADD2.F32 R2, -RZ, R139.H1_H1 ;  /* 0x3000008bff027230 */ /* 0x020fca0000004100 */
[----:B------:R-:W-:-:S05]  /*1680*/  FADD.FTZ R175, R2, R175 ;  /* 0x000000af02af7221 */ /* 0x000fca0000010000 */
.L_x_25116:
[----:B------:R-:W-:-:S04]  /*1690*/  F2FP.PACK_AB R2, RZ, R175 ;  /* 0x000000afff02723e */ /* 0x000fc800000000ff */
[----:B------:R-:W-:Y:S02]  /*16a0*/  PRMT R7, R7, 0x5410, R2 ;  /* 0x0000541007077816 */ /* 0x000fe40000000002 */
.L_x_25117:
[----:B------:R-:W-:-:S04]  /*16b0*/  @P0 LEA R2, P2, R191, c[0x0][0x188], 0x4 ;  /* 0x00006200bf020a11 */ /* 0x000fc800078420ff */
[C---:B------:R-:W-:Y:S02]  /*16c0*/  @P0 LEA.HI.X R3, R191.reuse, c[0x0][0x18c], RZ, 0x4, P2 ;  /* 0x00006300bf030a11 */ /* 0x040fe400010f24ff */
[----:B------:R-:W-:-:S03]  /*16d0*/  IADD3 R191, R191, 0x80, RZ ;  /* 0x00000080bfbf7810 */ /* 0x000fc60007ffe0ff */
[----:B------:R0:W-:Y:S04]  /*16e0*/  @P0 STG.E.128 [R2.64], R4 ;  /* 0x0000000402000986 */ /* 0x0001e8000c101d04 */
.L_x_25093:
[----:B------:R-:W-:Y:S05]  /*16f0*/  BSYNC B0 ;  /* 0x0000000000007941 */ /* 0x000fea0003800000 */
.L_x_25092:
        /* <DEDUP_REMOVED lines=18> */
.L_x_25120:
[----:B0----5:R-:W-:-:S05]  /*1820*/  HADD2.F32 R3, -RZ, R136.H0_H0 ;  /* 0x20000088ff037230 */ /* 0x021fca0000004100 */
[----:B------:R-:W-:-:S05]  /*1830*/  FADD.FTZ R132, R3, R132 ;  /* 0x0000008403847221 */ /* 0x000fca0000010000 */
.L_x_25121:
[----:B------:R-:W-:-:S04]  /*1840*/  F2FP.PACK_AB R2, RZ, R132 ;  /* 0x00000084ff02723e */ /* 0x000fc800000000ff */
[----:B------:R-:W-:Y:S02]  /*1850*/  PRMT R4, R2, 0x7610, R4 ;  /* 0x0000761002047816 */ /* 0x000fe40000000004 */
.L_x_25122:
[----:B------:R-:W-:-:S05]  /*1860*/  HADD2.F32 R149, -RZ, R120.H1_H1 ;  /* 0x30000078ff957230 */ /* 0x000fca0000004100 */
[----:B------:R-:W-:Y:S01]  /*1870*/  FMUL.FTZ R149, R149, R190 ;  /* 0x000000be95957220 */ /* 0x000fe20000410000 */
[----:B------:R-:W-:Y:S05]  /*1880*/  @P2 BRA `(.L_x_25123) ;  /* 0x0000002000002947 */ /* 0x000fea0003800000 */
[----:B------:R-:W-:Y:S05]  /*1890*/  @P0 BRA `(.L_x_25124) ;  /* 0x0000003000000947 */ /* 0x000fea0003800000 */
[----:B------:R-:W-:Y:S05]  /*18a0*/  BRA `(.L_x_25125) ;  /* 0x0000004000007947 */ /* 0x000fea0003800000 */
.L_x_25123:
[----:B-----5:R-:W-:-:S05]  /*18b0*/  HADD2.F32 R2, -RZ, R136.H1_H1 ;  /* 0x30000088ff027230 */ /* 0x020fca0000004100 */
[----:B------:R-:W-:-:S05]  /*18c0*/  FADD.FTZ R149, R2, R149 ;  /* 0x0000009502957221 */ /* 0x000fca0000010000 */
.L_x_25124:
[----:B------:R-:W-:-:S04]  /*18d0*/  F2FP.PACK_AB R2, RZ, R149 ;  /* 0x00000095ff02723e */ /* 0x000fc800000000ff */
[----:B------:R-:W-:Y:S02]  /*18e0*/  PRMT R4, R4, 0x5410, R2 ;  /* 0x0000541004047816 */ /* 0x000fe40000000002 */
.L_x_25125:
[----:B------:R-:W-:-:S05]  /*18f0*/  HADD2.F32 R3, -RZ, R121.H0_H0 ;  /* 0x20000079ff037230 */ /* 0x000fca0000004100 */
[----:B------:R-:W-:Y:S01]  /*1900*/  FMUL.FTZ R150, R3, R190 ;  /* 0x000000be03967220 */ /* 0x000fe20000410000 */
[----:B------:R-:W-:Y:S05]  /*1910*/  @P2 BRA `(.L_x_25126) ;  /* 0x0000002000002947 */ /* 0x000fea0003800000 */
[----:B------:R-:W-:Y:S05]  /*1920*/  @P0 BRA `(.L_x_25127) ;  /* 0x0000003000000947 */ /* 0x000fea0003800000 */
[----:B------:R-:W-:Y:S05]  /*1930*/  BRA `(.L_x_25128) ;  /* 0x0000004000007947 */ /* 0x000fea0003800000 */
.L_x_25126:
[----:B-----5:R-:W-:-:S05]  /*1940*/  HADD2.F32 R3, -RZ, R137.H0_H0 ;  /* 0x20000089ff037230 */ /* 0x020fca0000004100 */
[----:B------:R-:W-:-:S05]  /*1950*/  FADD.FTZ R150, R3, R150 ;  /* 0x0000009603967221 */ /* 0x000fca0000010000 */
.L_x_25127:
[----:B------:R-:W-:-:S04]  /*1960*/  F2FP.PACK_AB R2, RZ, R150 ;  /* 0x00000096ff02723e */ /* 0x000fc800000000ff */
[----:B------:R-:W-:Y:S02]  /*1970*/  PRMT R5, R2, 0x7610, R5 ;  /* 0x0000761002057816 */ /* 0x000fe40000000005 */
.L_x_25128:
[----:B------:R-:W-:-:S05]  /*1980*/  HADD2.F32 R121, -RZ, R121.H1_H1 ;  /* 0x30000079ff797230 */ /* 0x000fca0000004100 */
[----:B------:R-:W-:Y:S01]  /*1990*/  FMUL.FTZ R151, R121, R190 ;  /* 0x000000be79977220 */ /* 0x000fe20000410000 */
[----:B------:R-:W-:Y:S05]  /*19a0*/  @P2 BRA `(.L_x_25129) ;  /* 0x0000002000002947 */ /* 0x000fea0003800000 */
[----:B------:R-:W-:Y:S05]  /*19b0*/  @P0 BRA `(.L_x_25130) ;  /* 0x0000003000000947 */ /* 0x000fea0003800000 */
[----:B------:R-:W-:Y:S05]  /*19c0*/  BRA `(.L_x_25131) ;  /* 0x0000004000007947 */ /* 0x000fea0003800000 */
.L_x_25129:
[----:B-----5:R-:W-:-:S05]  /*19d0*/  HADD2.F32 R2, -RZ, R137.H1_H1 ;  /* 0x30000089ff027230 */ /* 0x020fca0000004100 */
[----:B------:R-:W-:-:S05]  /*19e0*/  FADD.FTZ R151, R2, R151 ;  /* 0x0000009702977221 */ /* 0x000fca0000010000 */
.L_x_25130:
[----:B------:R-:W-:-:S04]  /*19f0*/  F2FP.PACK_AB R2, RZ, R151 ;  /* 0x00000097ff02723e */ /* 0x000fc800000000ff */
[----:B------:R-:W-:Y:S02]  /*1a00*/  PRMT R5, R5, 0x5410, R2 ;  /* 0x0000541005057816 */ /* 0x000fe40000000002 */
.L_x_25131:
[----:B------:R-:W-:-:S05]  /*1a10*/  HADD2.F32 R3, -RZ, R122.H0_H0 ;  /* 0x2000007aff037230 */ /* 0x000fca0000004100 */
[----:B------:R-:W-:Y:S01]  /*1a20*/  FMUL.FTZ R152, R3, R190 ;  /* 0x000000be03987220 */ /* 0x000fe20000410000 */
[----:B------:R-:W-:Y:S05]  /*1a30*/  @P2 BRA `(.L_x_25132) ;  /* 0x0000002000002947 */ /* 0x000fea0003800000 */
[----:B------:R-:W-:Y:S05]  /*1a40*/  @P0 BRA `(.L_x_25133) ;  /* 0x0000003000000947 */ /* 0x000fea0003800000 */
[----:B------:R-:W-:Y:S05]  /*1a50*/  BRA `(.L_x_25134) ;  /* 0x0000004000007947 */ /* 0x000fea0003800000 */
.L_x_25132:
[----:B-----5:R-:W-:-:S05]  /*1a60*/  HADD2.F32 R3, -RZ, R138.H0_H0 ;  /* 0x2000008aff037230 */ /* 0x020fca0000004100 */
[----:B------:R-:W-:-:S05]  /*1a70*/  FADD.FTZ R152, R3, R152 ;  /* 0x0000009803987221 */ /* 0x000fca0000010000 */
.L_x_25133:
[----:B------:R-:W-:-:S04]  /*1a80*/  F2FP.PACK_AB R3, RZ, R152 ;  /* 0x00000098ff03723e */ /* 0x000fc800000000ff */
[----:B------:R-:W-:Y:S02]  /*1a90*/  PRMT R6, R3, 0x7610, R6 ;  /* 0x0000761003067816 */ /* 0x000fe40000000006 */
.L_x_25134:
[----:B------:R-:W-:-:S05]  /*1aa0*/  HADD2.F32 R3, -RZ, R122.H1_H1 ;  /* 0x3000007aff037230 */ /* 0x000fca0000004100 */
[----:B------:R-:W-:Y:S01]  /*1ab0*/  FMUL.FTZ R176, R3, R190 ;  /* 0x000000be03b07220 */ /* 0x000fe20000410000 */
[----:B------:R-:W-:Y:S05]  /*1ac0*/  @P2 BRA `(.L_x_25135) ;  /* 0x0000002000002947 */ /* 0x000fea0003800000 */
[----:B------:R-:W-:Y:S05]  /*1ad0*/  @P0 BRA `(.L_x_25136) ;  /* 0x0000003000000947 */ /* 0x000fea0003800000 */
[----:B------:R-:W-:Y:S05]  /*1ae0*/  BRA `(.L_x_25137) ;  /* 0x0000004000007947 */ /* 0x000fea0003800000 */
.L_x_25135:
[----:B-----5:R-:W-:-:S05]  /*1af0*/  HADD2.F32 R3, -RZ, R138.H1_H1 ;  /* 0x3000008aff037230 */ /* 0x020fca0000004100 */
[----:B------:R-:W-:-:S05]  /*1b00*/  FADD.FTZ R176, R3, R176 ;  /* 0x000000b003b07221 */ /* 0x000fca0000010000 */
.L_x_25136:
[----:B------:R-:W-:-:S04]  /*1b10*/  F2FP.PACK_AB R3, RZ, R176 ;  /* 0x000000b0ff03723e */ /* 0x000fc800000000ff */
[----:B------:R-:W-:Y:S02]  /*1b20*/  PRMT R6, R6, 0x5410, R3 ;  /* 0x0000541006067816 */ /* 0x000fe40000000003 */
.L_x_25137:
[----:B------:R-:W-:-:S05]  /*1b30*/  HADD2.F32 R177, -RZ, R123.H0_H0 ;  /* 0x2000007bffb17230 */ /* 0x000fca0000004100 */
[----:B------:R-:W-:Y:S01]  /*1b40*/  FMUL.FTZ R177, R177, R190 ;  /* 0x000000beb1b17220 */ /* 0x000fe20000410000 */
[----:B------:R-:W-:Y:S05]  /*1b50*/  @P2 BRA `(.L_x_25138) ;  /* 0x0000002000002947 */ /* 0x000fea0003800000 */
[----:B------:R-:W-:Y:S05]  /*1b60*/  @P0 BRA `(.L_x_25139) ;  /* 0x0000003000000947 */ /* 0x000fea0003800000 */
[----:B------:R-:W-:Y:S05]  /*1b70*/  BRA `(.L_x_25140) ;  /* 0x0000004000007947 */ /* 0x000fea0003800000 */
.L_x_25138:
[----:B-----5:R-:W-:-:S05]  /*1b80*/  HADD2.F32 R2, -RZ, R139.H0_H0 ;  /* 0x2000008bff027230 */ /* 0x020fca0000004100 */
[----:B------:R-:W-:-:S05]  /*1b90*/  FADD.FTZ R177, R2, R177 ;  /* 0x000000b102b17221 */ /* 0x000fca0000010000 */
.L_x_25139:
[----:B------:R-:W-:-:S04]  /*1ba0*/  F2FP.PACK_AB R2, RZ, R177 ;  /* 0x000000b1ff02723e */ /* 0x000fc800000000ff */
[----:B------:R-:W-:Y:S02]  /*1bb0*/  PRMT R7, R2, 0x7610, R7 ;  /* 0x0000761002077816 */ /* 0x000fe40000000007 */
.L_x_25140:
[----:B------:R-:W-:-:S05]  /*1bc0*/  HADD2.F32 R123, -RZ, R123.H1_H1 ;  /* 0x3000007bff7b7230 */ /* 0x000fca0000004100 */
[----:B------:R-:W-:Y:S01]  /*1bd0*/  FMUL.FTZ R178, R123, R190 ;  /* 0x000000be7bb27220 */ /* 0x000fe20000410000 */
[----:B------:R-:W-:Y:S05]  /*1be0*/  @P2 BRA `(.L_x_25141) ;  /* 0x0000002000002947 */ /* 0x000fea0003800000 */
[----:B------:R-:W-:Y:S05]  /*1bf0*/  @P0 BRA `(.L_x_25142) ;  /* 0x0000003000000947 */ /* 0x000fea0003800000 */
[----:B------:R-:W-:Y:S05]  /*1c00*/  BRA `(.L_x_25143) ;  /* 0x0000004000007947 */ /* 0x000fea0003800000 */
.L_x_25141:
[----:B-----5:R-:W-:-:S05]  /*1c10*/  HADD2.F32 R3, -RZ, R139.H1_H1 ;  /* 0x3000008bff037230 */ /* 0x020fca0000004100 */
[----:B------:R-:W-:-:S05]  /*1c20*/  FADD.FTZ R178, R3, R178 ;  /* 0x000000b203b27221 */ /* 0x000fca0000010000 */
.L_x_25142:
[----:B------:R-:W-:-:S04]  /*1c30*/  F2FP.PACK_AB R2, RZ, R178 ;  /* 0x000000b2ff02723e */ /* 0x000fc800000000ff */
[----:B------:R-:W-:Y:S02]  /*1c40*/  PRMT R7, R7, 0x5410, R2 ;  /* 0x0000541007077816 */ /* 0x000fe40000000002 */
.L_x_25143:
[----:B------:R-:W-:-:S04]  /*1c50*/  @P0 LEA R2, P2, R191, c[0x0][0x188], 0x4 ;  /* 0x00006200bf020a11 */ /* 0x000fc800078420ff */
[C---:B------:R-:W-:Y:S02]  /*1c60*/  @P0 LEA.HI.X R3, R191.reuse, c[0x0][0x18c], RZ, 0x4, P2 ;  /* 0x00006300bf030a11 */ /* 0x040fe400010f24ff */
[----:B------:R-:W-:-:S03]  /*1c70*/  IADD3 R191, R191, 0x80, RZ ;  /* 0x00000080bfbf7810 */ /* 0x000fc60007ffe0ff */
[----:B------:R0:W-:Y:S04]  /*1c80*/  @P0 STG.E.128 [R2.64], R4 ;  /* 0x0000000402000986 */ /* 0x0001e8000c101d04 */
.L_x_25119:
[----:B------:R-:W-:Y:S05]  /*1c90*/  BSYNC B0 ;  /* 0x0000000000007941 */ /* 0x000fea0003800000 */
.L_x_25118:
        /* <DEDUP_REMOVED lines=18> */
.L_x_25146:
[----:B0----5:R-:W-:-:S05]  /*1dc0*/  HADD2.F32 R2, -RZ, R136.H0_H0 ;  /* 0x20000088ff027230 */ /* 0x021fca0000004100 */
[----:B------:R-:W-:-:S05]  /*1dd0*/  FADD.FTZ R133, R2, R133 ;  /* 0x0000008502857221 */ /* 0x000fca0000010000 */
.L_x_25147:
[----:B------:R-:W-:-:S04]  /*1de0*/  F2FP.PACK_AB R2, RZ, R133 ;  /* 0x00000085ff02723e */ /* 0x000fc800000000ff */
[----:B------:R-:W-:Y:S02]  /*1df0*/  PRMT R4, R2, 0x7610, R4 ;  /* 0x0000761002047816 */ /* 0x000fe40000000004 */
.L_x_25148:
[----:B------:R-:W-:-:S05]  /*1e00*/  HADD2.F32 R153, -RZ, R120.H1_H1 ;  /* 0x30000078ff997230 */ /* 0x000fca0000004100 */
[----:B------:R-:W-:Y:S01]  /*1e10*/  FMUL.FTZ R153, R153, R190 ;  /* 0x000000be99997220 */ /* 0x000fe20000410000 */
[----:B------:R-:W-:Y:S05]  /*1e20*/  @P2 BRA `(.L_x_25149) ;  /* 0x0000002000002947 */ /* 0x000fea0003800000 */
[----:B------:R-:W-:Y:S05]  /*1e30*/  @P0 BRA `(.L_x_25150) ;  /* 0x0000003000000947 */ /* 0x000fea0003800000 */
[----:B------:R-:W-:Y:S05]  /*1e40*/  BRA `(.L_x_25151) ;  /* 0x0000004000007947 */ /* 0x000fea0003800000 */
.L_x_25149:
[----:B-----5:R-:W-:-:S05]  /*1e50*/  HADD2.F32 R2, -RZ, R136.H1_H1 ;  /* 0x30000088ff027230 */ /* 0x020fca0000004100 */
[----:B------:R-:W-:-:S05]  /*1e60*/  FADD.FTZ R153, R2, R153 ;  /* 0x0000009902997221 */ /* 0x000fca0000010000 */
.L_x_25150:
[----:B------:R-:W-:-:S04]  /*1e70*/  F2FP.PACK_AB R2, RZ, R153 ;  /* 0x00000099ff02723e */ /* 0x000fc800000000ff */
[----:B------:R-:W-:Y:S02]  /*1e80*/  PRMT R4, R4, 0x5410, R2 ;  /* 0x0000541004047816 */ /* 0x000fe40000000002 */
.L_x_25151:
[----:B------:R-:W-:-:S05]  /*1e90*/  HADD2.F32 R3, -RZ, R121.H0_H0 ;  /* 0x20000079ff037230 */ /* 0x000fca0000004100 */
[----:B------:R-:W-:Y:S01]  /*1ea0*/  FMUL.FTZ R154, R3, R190 ;  /* 0x000000be039a7220 */ /* 0x000fe20000410000 */
[----:B------:R-:W-:Y:S05]  /*1eb0*/  @P2 BRA `(.L_x_25152) ;  /* 0x0000002000002947 */ /* 0x000fea0003800000 */
[----:B------:R-:W-:Y:S05]  /*1ec0*/  @P0 BRA `(.L_x_25153) ;  /* 0x0000003000000947 */ /* 0x000fea0003800000 */
[----:B------:R-:W-:Y:S05]  /*1ed0*/  BRA `(.L_x_25154) ;  /* 0x0000004000007947 */ /* 0x000fea0003800000 */
.L_x_25152:
[----:B-----5:R-:W-:-:S05]  /*1ee0*/  HADD2.F32 R3, -RZ, R137.H0_H0 ;  /* 0x20000089ff037230 */ /* 0x020fca0000004100 */
[----:B------:R-:W-:-:S05]  /*1ef0*/  FADD.FTZ R154, R3, R154 ;  /* 0x0000009a039a7221 */ /* 0x000fca0000010000 */
.L_x_25153:
[----:B------:R-:W-:-:S04]  /*1f00*/  F2FP.PACK_AB R2, RZ, R154 ;  /* 0x0000009aff02723e */ /* 0x000fc800000000ff */
[----:B------:R-:W-:Y:S02]  /*1f10*/  PRMT R5, R2, 0x7610, R5 ;  /* 0x0000761002057816 */ /* 0x000fe40000000005 */
.L_x_25154:
[----:B------:R-:W-:-:S05]  /*1f20*/  HADD2.F32 R121, -RZ, R121.H1_H1 ;  /* 0x30000079ff797230 */ /* 0x000fca0000004100 */
[----:B------:R-:W-:Y:S01]  /*1f30*/  FMUL.FTZ R155, R121, R190 ;  /* 0x000000be799b7220 */ /* 0x000fe20000410000 */
[----:B------:R-:W-:Y:S05]  /*1f40*/  @P2 BRA `(.L_x_25155) ;  /* 0x0000002000002947 */ /* 0x000fea0003800000 */
[----:B------:R-:W-:Y:S05]  /*1f50*/  @P0 BRA `(.L_x_25156) ;  /* 0x0000003000000947 */ /* 0x000fea0003800000 */
[----:B------:R-:W-:Y:S05]  /*1f60*/  BRA `(.L_x_25157) ;  /* 0x0000004000007947 */ /* 0x000fea0003800000 */
.L_x_25155:
[----:B-----5:R-:W-:-:S05]  /*1f70*/  HADD2.F32 R2, -RZ, R137.H1_H1 ;  /* 0x30000089ff027230 */ /* 0x020fca0000004100 */
[----:B------:R-:W-:-:S05]  /*1f80*/  FADD.FTZ R155, R2, R155 ;  /* 0x0000009b029b7221 */ /* 0x000fca0000010000 */
.L_x_25156:
[----:B------:R-:W-:-:S04]  /*1f90*/  F2FP.PACK_AB R2, RZ, R155 ;  /* 0x0000009bff02723e */ /* 0x000fc800000000ff */
[----:B------:R-:W-:Y:S02]  /*1fa0*/  PRMT R5, R5, 0x5410, R2 ;  /* 0x0000541005057816 */ /* 0x000fe40000000002 */
.L_x_25157:
[----:B------:R-:W-:-:S05]  /*1fb0*/  HADD2.F32 R3, -RZ, R122.H0_H0 ;  /* 0x2000007aff037230 */ /* 0x000fca0000004100 */
[----:B------:R-:W-:Y:S01]  /*1fc0*/  FMUL.FTZ R156, R3, R190 ;  /* 0x000000be039c7220 */ /* 0x000fe20000410000 */
[----:B------:R-:W-:Y:S05]  /*1fd0*/  @P2 BRA `(.L_x_25158) ;  /* 0x0000002000002947 */ /* 0x000fea0003800000 */
[----:B------:R-:W-:Y:S05]  /*1fe0*/  @P0 BRA `(.L_x_25159) ;  /* 0x0000003000000947 */ /* 0x000fea0003800000 */
[----:B------:R-:W-:Y:S05]  /*1ff0*/  BRA `(.L_x_25160) ;  /* 0x0000004000007947 */ /* 0x000fea0003800000 */
.L_x_25158:
[----:B-----5:R-:W-:-:S05]  /*2000*/  HADD2.F32 R3, -RZ, R138.H0_H0 ;  /* 0x2000008aff037230 */ /* 0x020fca0000004100 */
[----:B------:R-:W-:-:S05]  /*2010*/  FADD.FTZ R156, R3, R156 ;  /* 0x0000009c039c7221 */ /* 0x000fca0000010000 */
.L_x_25159:
[----:B------:R-:W-:-:S04]  /*2020*/  F2FP.PACK_AB R3, RZ, R156 ;  /* 0x0000009cff03723e */ /* 0x000fc800000000ff */
[----:B------:R-:W-:Y:S02]  /*2030*/  PRMT R6, R3, 0x7610, R6 ;  /* 0x0000761003067816 */ /* 0x000fe40000000006 */
.L_x_25160:
[----:B------:R-:W-:-:S05]  /*2040*/  HADD2.F32 R179, -RZ, R122.H1_H1 ;  /* 0x3000007affb37230 */ /* 0x000fca0000004100 */
[----:B------:R-:W-:Y:S01]  /*2050*/  FMUL.FTZ R179, R179, R190 ;  /* 0x000000beb3b37220 */ /* 0x000fe20000410000 */
[----:B------:R-:W-:Y:S05]  /*2060*/  @P2 BRA `(.L_x_25161) ;  /* 0x0000002000002947 */ /* 0x000fea0003800000 */
[----:B------:R-:W-:Y:S05]  /*2070*/  @P0 BRA `(.L_x_25162) ;  /* 0x0000003000000947 */ /* 0x000fea0003800000 */
[----:B------:R-:W-:Y:S05]  /*2080*/  BRA `(.L_x_25163) ;  /* 0x0000004000007947 */ /* 0x000fea0003800000 */
.L_x_25161:
[----:B-----5:R-:W-:-:S05]  /*2090*/  HADD2.F32 R2, -RZ, R138.H1_H1 ;  /* 0x3000008aff027230 */ /* 0x020fca0000004100 */
[----:B------:R-:W-:-:S05]  /*20a0*/  FADD.FTZ R179, R2, R179 ;  /* 0x000000b302b37221 */ /* 0x000fca0000010000 */
.L_x_25162:
[----:B------:R-:W-:-:S04]  /*20b0*/  F2FP.PACK_AB R3, RZ, R179 ;  /* 0x000000b3ff03723e */ /* 0x000fc800000000ff */
[----:B------:R-:W-:Y:S02]  /*20c0*/  PRMT R6, R6, 0x5410, R3 ;  /* 0x0000541006067816 */ /* 0x000fe40000000003 */
.L_x_25163:
[----:B------:R-:W-:-:S05]  /*20d0*/  HADD2.F32 R3, -RZ, R123.H0_H0 ;  /* 0x2000007bff037230 */ /* 0x000fca0000004100 */
[----:B------:R-:W-:Y:S01]  /*20e0*/  FMUL.FTZ R180, R3, R190 ;  /* 0x000000be03b47220 */ /* 0x000fe20000410000 */
[----:B------:R-:W-:Y:S05]  /*20f0*/  @P2 BRA `(.L_x_25164) ;  /* 0x0000002000002947 */ /* 0x000fea0003800000 */
[----:B------:R-:W-:Y:S05]  /*2100*/  @P0 BRA `(.L_x_25165) ;  /* 0x0000003000000947 */ /* 0x000fea0003800000 */
[----:B------:R-:W-:Y:S05]  /*2110*/  BRA `(.L_x_25166) ;  /* 0x0000004000007947 */ /* 0x000fea0003800000 */
.L_x_25164:
[----:B-----5:R-:W-:-:S05]  /*2120*/  HADD2.F32 R3, -RZ, R139.H0_H0 ;  /* 0x2000008bff037230 */ /* 0x020fca0000004100 */
[----:B------:R-:W-:-:S05]  /*2130*/  FADD.FTZ R180, R3, R180 ;  /* 0x000000b403b47221 */ /* 0x000fca0000010000 */
.L_x_25165:
[----:B------:R-:W-:-:S04]  /*2140*/  F2FP.PACK_AB R2, RZ, R180 ;  /* 0x000000b4ff02723e */ /* 0x000fc800000000ff */
[----:B------:R-:W-:Y:S02]  /*2150*/  PRMT R7, R2, 0x7610, R7 ;  /* 0x0000761002077816 */ /* 0x000fe40000000007 */
.L_x_25166:
[----:B------:R-:W-:-:S05]  /*2160*/  HADD2.F32 R123, -RZ, R123.H1_H1 ;  /* 0x3000007bff7b7230 */ /* 0x000fca0000004100 */
[----:B------:R-:W-:Y:S01]  /*2170*/  FMUL.FTZ R181, R123, R190 ;  /* 0x000000be7bb57220 */ /* 0x000fe20000410000 */
[----:B------:R-:W-:Y:S05]  /*2180*/  @P2 BRA `(.L_x_25167) ;  /* 0x0000002000002947 */ /* 0x000fea0003800000 */
[----:B------:R-:W-:Y:S05]  /*2190*/  @P0 BRA `(.L_x_25168) ;  /* 0x0000003000000947 */ /* 0x000fea0003800000 */
[----:B------:R-:W-:Y:S05]  /*21a0*/  BRA `(.L_x_25169) ;  /* 0x0000004000007947 */ /* 0x000fea0003800000 */
.L_x_25167:
[----:B-----5:R-:W-:-:S05]  /*21b0*/  HADD2.F32 R2, -RZ, R139.H1_H1 ;  /* 0x3000008bff027230 */ /* 0x020fca0000004100 */
[----:B------:R-:W-:-:S05]  /*21c0*/  FADD.FTZ R181, R2, R181 ;  /* 0x000000b502b57221 */ /* 0x000fca0000010000 */
.L_x_25168:
[----:B------:R-:W-:-:S04]  /*21d0*/  F2FP.PACK_AB R2, RZ, R181 ;  /* 0x000000b5ff02723e */ /* 0x000fc800000000ff */
[----:B------:R-:W-:Y:S02]  /*21e0*/  PRMT R7, R7, 0x5410, R2 ;  /* 0x0000541007077816 */ /* 0x000fe40000000002 */
.L_x_25169:
[----:B------:R-:W-:-:S04]  /*21f0*/  @P0 LEA R2, P2, R191, c[0x0][0x188], 0x4 ;  /* 0x00006200bf020a11 */ /* 0x000fc800078420ff */
[C---:B------:R-:W-:Y:S02]  /*2200*/  @P0 LEA.HI.X R3, R191.reuse, c[0x0][0x18c], RZ, 0x4, P2 ;  /* 0x00006300bf030a11 */ /* 0x040fe400010f24ff */
[----:B------:R-:W-:-:S03]  /*2210*/  IADD3 R191, R191, 0x80, RZ ;  /* 0x00000080bfbf7810 */ /* 0x000fc60007ffe0ff */
[----:B------:R0:W-:Y:S04]  /*2220*/  @P0 STG.E.128 [R2.64], R4 ;  /* 0x0000000402000986 */ /* 0x0001e8000c101d04 */
.L_x_25145:
[----:B------:R-:W-:Y:S05]  /*2230*/  BSYNC B0 ;  /* 0x0000000000007941 */ /* 0x000fea0003800000 */
.L_x_25144:
        /* <DEDUP_REMOVED lines=18> */
.L_x_25172:
[----:B0----5:R-:W-:-:S05]  /*2360*/  HADD2.F32 R3, -RZ, R136.H0_H0 ;  /* 0x20000088ff037230 */ /* 0x021fca0000004100 */
[----:B------:R-:W-:-:S05]  /*2370*/  FADD.FTZ R134, R3, R134 ;  /* 0x0000008603867221 */ /* 0x000fca0000010000 */
.L_x_25173:
[----:B------:R-:W-:-:S04]  /*2380*/  F2FP.PACK_AB R2, RZ, R134 ;  /* 0x00000086ff02723e */ /* 0x000fc800000000ff */
[----:B------:R-:W-:Y:S02]  /*2390*/  PRMT R4, R2, 0x7610, R4 ;  /* 0x0000761002047816 */ /* 0x000fe40000000004 */
.L_x_25174:
[----:B------:R-:W-:-:S05]  /*23a0*/  HADD2.F32 R157, -RZ, R120.H1_H1 ;  /* 0x30000078ff9d7230 */ /* 0x000fca0000004100 */
[----:B------:R-:W-:Y:S01]  /*23b0*/  FMUL.FTZ R157, R157, R190 ;  /* 0x000000be9d9d7220 */ /* 0x000fe20000410000 */
[----:B------:R-:W-:Y:S05]  /*23c0*/  @P2 BRA `(.L_x_25175) ;  /* 0x0000002000002947 */ /* 0x000fea0003800000 */
[----:B------:R-:W-:Y:S05]  /*23d0*/  @P0 BRA `(.L_x_25176) ;  /* 0x0000003000000947 */ /* 0x000fea0003800000 */
[----:B------:R-:W-:Y:S05]  /*23e0*/  BRA `(.L_x_25177) ;  /* 0x0000004000007947 */ /* 0x000fea0003800000 */
.L_x_25175:
[----:B-----5:R-:W-:-:S05]  /*23f0*/  HADD2.F32 R2, -RZ, R136.H1_H1 ;  /* 0x30000088ff027230 */ /* 0x020fca0000004100 */
[----:B------:R-:W-:-:S05]  /*2400*/  FADD.FTZ R157, R2, R157 ;  /* 0x0000009d029d7221 */ /* 0x000fca0000010000 */
.L_x_25176:
[----:B------:R-:W-:-:S04]  /*2410*/  F2FP.PACK_AB R2, RZ, R157 ;  /* 0x0000009dff02723e */ /* 0x000fc800000000ff */
[----:B------:R-:W-:Y:S02]  /*2420*/  PRMT R4, R4, 0x5410, R2 ;  /* 0x0000541004047816 */ /* 0x000fe40000000002 */
.L_x_25177:
[----:B------:R-:W-:-:S05]  /*2430*/  HADD2.F32 R3, -RZ, R121.H0_H0 ;  /* 0x20000079ff037230 */ /* 0x000fca0000004100 */
[----:B------:R-:W-:Y:S01]  /*2440*/  FMUL.FTZ R158, R3, R190 ;  /* 0x000000be039e7220 */ /* 0x000fe20000410000 */
[----:B------:R-:W-:Y:S05]  /*2450*/  @P2 BRA `(.L_x_25178) ;  /* 0x0000002000002947 */ /* 0x000fea0003800000 */
[----:B------:R-:W-:Y:S05]  /*2460*/  @P0 BRA `(.L_x_25179) ;  /* 0x0000003000000947 */ /* 0x000fea0003800000 */
[----:B------:R-:W-:Y:S05]  /*2470*/  BRA `(.L_x_25180) ;  /* 0x0000004000007947 */ /* 0x000fea0003800000 */
.L_x_25178:
[----:B-----5:R-:W-:-:S05]  /*2480*/  HADD2.F32 R3, -RZ, R137.H0_H0 ;  /* 0x20000089ff037230 */ /* 0x020fca0000004100 */
[----:B------:R-:W-:-:S05]  /*2490*/  FADD.FTZ R158, R3, R158 ;  /* 0x0000009e039e7221 */ /* 0x000fca0000010000 */
.L_x_25179:
[----:B------:R-:W-:-:S04]  /*24a0*/  F2FP.PACK_AB R2, RZ, R158 ;  /* 0x0000009eff02723e */ /* 0x000fc800000000ff */
[----:B------:R-:W-:Y:S02]  /*24b0*/  PRMT R5, R2, 0x7610, R5 ;  /* 0x0000761002057816 */ /* 0x000fe40000000005 */
.L_x_25180:
[----:B------:R-:W-:-:S05]  /*24c0*/  HADD2.F32 R121, -RZ, R121.H1_H1 ;  /* 0x30000079ff797230 */ /* 0x000fca0000004100 */
[----:B------:R-:W-:Y:S01]  /*24d0*/  FMUL.FTZ R159, R121, R190 ;  /* 0x000000be799f7220 */ /* 0x000fe20000410000 */
[----:B------:R-:W-:Y:S05]  /*24e0*/  @P2 BRA `(.L_x_25181) ;  /* 0x0000002000002947 */ /* 0x000fea0003800000 */
[----:B------:R-:W-:Y:S05]  /*24f0*/  @P0 BRA `(.L_x_25182) ;  /* 0x0000003000000947 */ /* 0x000fea0003800000 */
[----:B------:R-:W-:Y:S05]  /*2500*/  BRA `(.L_x_25183) ;  /* 0x0000004000007947 */ /* 0x000fea0003800000 */
.L_x_25181:
[----:B-----5:R-:W-:-:S05]  /*2510*/  HADD2.F32 R2, -RZ, R137.H1_H1 ;  /* 0x30000089ff027230 */ /* 0x020fca0000004100 */
[----:B------:R-:W-:-:S05]  /*2520*/  FADD.FTZ R159, R2, R159 ;  /* 0x0000009f029f7221 */ /* 0x000fca0000010000 */
.L_x_25182:
[----:B------:R-:W-:-:S04]  /*2530*/  F2FP.PACK_AB R2, RZ, R159 ;  /* 0x0000009fff02723e */ /* 0x000fc800000000ff */
[----:B------:R-:W-:Y:S02]  /*2540*/  PRMT R5, R5, 0x5410, R2 ;  /* 0x0000541005057816 */ /* 0x000fe40000000002 */
.L_x_25183:
[----:B------:R-:W-:-:S05]  /*2550*/  HADD2.F32 R3, -RZ, R122.H0_H0 ;  /* 0x2000007aff037230 */ /* 0x000fca0000004100 */
[----:B------:R-:W-:Y:S01]  /*2560*/  FMUL.FTZ R160, R3, R190 ;  /* 0x000000be03a07220 */ /* 0x000fe20000410000 */
[----:B------:R-:W-:Y:S05]  /*2570*/  @P2 BRA `(.L_x_25184) ;  /* 0x0000002000002947 */ /* 0x000fea0003800000 */
[----:B------:R-:W-:Y:S05]  /*2580*/  @P0 BRA `(.L_x_25185) ;  /* 0x0000003000000947 */ /* 0x000fea0003800000 */
[----:B------:R-:W-:Y:S05]  /*2590*/  BRA `(.L_x_25186) ;  /* 0x0000004000007947 */ /* 0x000fea0003800000 */
.L_x_25184:
[----:B-----5:R-:W-:-:S05]  /*25a0*/  HADD2.F32 R3, -RZ, R138.H0_H0 ;  /* 0x2000008aff037230 */ /* 0x020fca0000004100 */
[----:B------:R-:W-:-:S05]  /*25b0*/  FADD.FTZ R160, R3, R160 ;  /* 0x000000a003a07221 */ /* 0x000fca0000010000 */
.L_x_25185:
[----:B------:R-:W-:-:S04]  /*25c0*/  F2FP.PACK_AB R3, RZ, R160 ;  /* 0x000000a0ff03723e */ /* 0x000fc800000000ff */
[----:B------:R-:W-:Y:S02]  /*25d0*/  PRMT R6, R3, 0x7610, R6 ;  /* 0x0000761003067816 */ /* 0x000fe40000000006 */
.L_x_25186:
[----:B------:R-:W-:-:S05]  /*25e0*/  HADD2.F32 R3, -RZ, R122.H1_H1 ;  /* 0x3000007aff037230 */ /* 0x000fca0000004100 */
[----:B------:R-:W-:Y:S01]  /*25f0*/  FMUL.FTZ R182, R3, R190 ;  /* 0x000000be03b67220 */ /* 0x000fe20000410000 */
[----:B------:R-:W-:Y:S05]  /*2600*/  @P2 BRA `(.L_x_25187) ;  /* 0x0000002000002947 */ /* 0x000fea0003800000 */
[----:B------:R-:W-:Y:S05]  /*2610*/  @P0 BRA `(.L_x_25188) ;  /* 0x0000003000000947 */ /* 0x000fea0003800000 */
[----:B------:R-:W-:Y:S05]  /*2620*/  BRA `(.L_x_25189) ;  /* 0x0000004000007947 */ /* 0x000fea0003800000 */
.L_x_25187:
[----:B-----5:R-:W-:-:S05]  /*2630*/  HADD2.F32 R3, -RZ, R138.H1_H1 ;  /* 0x3000008aff037230 */ /* 0x020fca0000004100 */
[----:B------:R-:W-:-:S05]  /*2640*/  FADD.FTZ R182, R3, R182 ;  /* 0x000000b603b67221 */ /* 0x000fca0000010000 */
.L_x_25188:
[----:B------:R-:W-:-:S04]  /*2650*/  F2FP.PACK_AB R3, RZ, R182 ;  /* 0x000000b6ff03723e */ /* 0x000fc800000000ff */
[----:B------:R-:W-:Y:S02]  /*2660*/  PRMT R6, R6, 0x5410, R3 ;  /* 0x0000541006067816 */ /* 0x000fe40000000003 */
.L_x_25189:
[----:B------:R-:W-:-:S05]  /*2670*/  HADD2.F32 R183, -RZ, R123.H0_H0 ;  /* 0x2000007bffb77230 */ /* 0x000fca0000004100 */
[----:B------:R-:W-:Y:S01]  /*2680*/  FMUL.FTZ R183, R183, R190 ;  /* 0x000000beb7b77220 */ /* 0x000fe20000410000 */
[----:B------:R-:W-:Y:S05]  /*2690*/  @P2 BRA `(.L_x_25190) ;  /* 0x0000002000002947 */ /* 0x000fea0003800000 */
[----:B------:R-:W-:Y:S05]  /*26a0*/  @P0 BRA `(.L_x_25191) ;  /* 0x0000003000000947 */ /* 0x000fea0003800000 */
[----:B------:R-:W-:Y:S05]  /*26b0*/  BRA `(.L_x_25192) ;  /* 0x0000004000007947 */ /* 0x000fea0003800000 */
.L_x_25190:
[----:B-----5:R-:W-:-:S05]  /*26c0*/  HADD2.F32 R2, -RZ, R139.H0_H0 ;  /* 0x2000008bff027230 */ /* 0x020fca0000004100 */
[----:B------:R-:W-:-:S05]  /*26d0*/  FADD.FTZ R183, R2, R183 ;  /* 0x000000b702b77221 */ /* 0x000fca0000010000 */
.L_x_25191:
[----:B------:R-:W-:-:S04]  /*26e0*/  F2FP.PACK_AB R2, RZ, R183 ;  /* 0x000000b7ff02723e */ /* 0x000fc800000000ff */
[----:B------:R-:W-:Y:S02]  /*26f0*/  PRMT R7, R2, 0x7610, R7 ;  /* 0x0000761002077816 */ /* 0x000fe40000000007 */
.L_x_25192:
[----:B------:R-:W-:-:S05]  /*2700*/  HADD2.F32 R123, -RZ, R123.H1_H1 ;  /* 0x3000007bff7b7230 */ /* 0x000fca0000004100 */
[----:B------:R-:W-:Y:S01]  /*2710*/  FMUL.FTZ R184, R123, R190 ;  /* 0x000000be7bb87220 */ /* 0x000fe20000410000 */
[----:B------:R-:W-:Y:S05]  /*2720*/  @P2 BRA `(.L_x_25193) ;  /* 0x0000002000002947 */ /* 0x000fea0003800000 */
[----:B------:R-:W-:Y:S05]  /*2730*/  @P0 BRA `(.L_x_25194) ;  /* 0x0000003000000947 */ /* 0x000fea0003800000 */
[----:B------:R-:W-:Y:S05]  /*2740*/  BRA `(.L_x_25195) ;  /* 0x0000004000007947 */ /* 0x000fea0003800000 */
.L_x_25193:
[----:B-----5:R-:W-:-:S05]  /*2750*/  HADD2.F32 R3, -RZ, R139.H1_H1 ;  /* 0x3000008bff037230 */ /* 0x020fca0000004100 */
[----:B------:R-:W-:-:S05]  /*2760*/  FADD.FTZ R184, R3, R184 ;  /* 0x000000b803b87221 */ /* 0x000fca0000010000 */
.L_x_25194:
[----:B------:R-:W-:-:S04]  /*2770*/  F2FP.PACK_AB R2, RZ, R184 ;  /* 0x000000b8ff02723e */ /* 0x000fc800000000ff */
[----:B------:R-:W-:Y:S02]  /*2780*/  PRMT R7, R7, 0x5410, R2 ;  /* 0x0000541007077816 */ /* 0x000fe40000000002 */
.L_x_25195:
[----:B------:R-:W-:-:S04]  /*2790*/  @P0 LEA R2, P2, R191, c[0x0][0x188], 0x4 ;  /* 0x00006200bf020a11 */ /* 0x000fc800078420ff */
[C---:B------:R-:W-:Y:S02]  /*27a0*/  @P0 LEA.HI.X R3, R191.reuse, c[0x0][0x18c], RZ, 0x4, P2 ;  /* 0x00006300bf030a11 */ /* 0x040fe400010f24ff */
[----:B------:R-:W-:-:S03]  /*27b0*/  IADD3 R191, R191, 0x80, RZ ;  /* 0x00000080bfbf7810 */ /* 0x000fc60007ffe0ff */
[----:B------:R0:W-:Y:S04]  /*27c0*/  @P0 STG.E.128 [R2.64], R4 ;  /* 0x0000000402000986 */ /* 0x0001e8000c101d04 */
.L_x_25171:
[----:B------:R-:W-:Y:S05]  /*27d0*/  BSYNC B0 ;  /* 0x0000000000007941 */ /* 0x000fea0003800000 */
.L_x_25170:
        /* <DEDUP_REMOVED lines=18> */
.L_x_25198:
[----:B0----5:R-:W-:-:S05]  /*2900*/  HADD2.F32 R2, -RZ, R136.H0_H0 ;  /* 0x20000088ff027230 */ /* 0x021fca0000004100 */
[----:B------:R-:W-:-:S05]  /*2910*/  FADD.FTZ R135, R2, R135 ;  /* 0x0000008702877221 */ /* 0x000fca0000010000 */
.L_x_25199:
[----:B------:R-:W-:-:S04]  /*2920*/  F2FP.PACK_AB R2, RZ, R135 ;  /* 0x00000087ff02723e */ /* 0x000fc800000000ff */
[----:B------:R-:W-:Y:S02]  /*2930*/  PRMT R4, R2, 0x7610, R4 ;  /* 0x0000761002047816 */ /* 0x000fe40000000004 */
.L_x_25200:
[----:B------:R-:W-:-:S05]  /*2940*/  HADD2.F32 R161, -RZ, R120.H1_H1 ;  /* 0x30000078ffa17230 */ /* 0x000fca0000004100 */
[----:B------:R-:W-:Y:S01]  /*2950*/  FMUL.FTZ R161, R161, R190 ;  /* 0x000000bea1a17220 */ /* 0x000fe20000410000 */
[----:B------:R-:W-:Y:S05]  /*2960*/  @P2 BRA `(.L_x_25201) ;  /* 0x0000002000002947 */ /* 0x000fea0003800000 */
[----:B------:R-:W-:Y:S05]  /*2970*/  @P0 BRA `(.L_x_25202) ;  /* 0x0000003000000947 */ /* 0x000fea0003800000 */
[----:B------:R-:W-:Y:S05]  /*2980*/  BRA `(.L_x_25203) ;  /* 0x0000004000007947 */ /* 0x000fea0003800000 */
.L_x_25201:
[----:B-----5:R-:W-:-:S05]  /*2990*/  HADD2.F32 R2, -RZ, R136.H1_H1 ;  /* 0x30000088ff027230 */ /* 0x020fca0000004100 */
[----:B------:R-:W-:-:S05]  /*29a0*/  FADD.FTZ R161, R2, R161 ;  /* 0x000000a102a17221 */ /* 0x000fca0000010000 */
.L_x_25202:
[----:B------:R-:W-:-:S04]  /*29b0*/  F2FP.PACK_AB R2, RZ, R161 ;  /* 0x000000a1ff02723e */ /* 0x000fc800000000ff */
[----:B------:R-:W-:Y:S02]  /*29c0*/  PRMT R4, R4, 0x5410, R2 ;  /* 0x0000541004047816 */ /* 0x000fe40000000002 */
.L_x_25203:
[----:B------:R-:W-:-:S05]  /*29d0*/  HADD2.F32 R3, -RZ, R121.H0_H0 ;  /* 0x20000079ff037230 */ /* 0x000fca0000004100 */
[----:B------:R-:W-:Y:S01]  /*29e0*/  FMUL.FTZ R162, R3, R190 ;  /* 0x000000be03a27220 */ /* 0x000fe20000410000 */
[----:B------:R-:W-:Y:S05]  /*29f0*/  @P2 BRA `(.L_x_25204) ;  /* 0x0000002000002947 */ /* 0x000fea0003800000 */
[----:B------:R-:W-:Y:S05]  /*2a00*/  @P0 BRA `(.L_x_25205) ;  /* 0x0000003000000947 */ /* 0x000fea0003800000 */
[----:B------:R-:W-:Y:S05]  /*2a10*/  BRA `(.L_x_25206) ;  /* 0x0000004000007947 */ /* 0x000fea0003800000 */
.L_x_25204:
[----:B-----5:R-:W-:-:S05]  /*2a20*/  HADD2.F32 R3, -RZ, R137.H0_H0 ;  /* 0x20000089ff037230 */ /* 0x020fca0000004100 */
[----:B------:R-:W-:-:S05]  /*2a30*/  FADD.FTZ R162, R3, R162 ;  /* 0x000000a203a27221 */ /* 0x000fca0000010000 */
.L_x_25205:
[----:B------:R-:W-:-:S04]  /*2a40*/  F2FP.PACK_AB R2, RZ, R162 ;  /* 0x000000a2ff02723e */ /* 0x000fc800000000ff */
[----:B------:R-:W-:Y:S02]  /*2a50*/  PRMT R5, R2, 0x7610, R5 ;  /* 0x0000761002057816 */ /* 0x000fe40000000005 */
.L_x_25206:
[----:B------:R-:W-:-:S05]  /*2a60*/  HADD2.F32 R121, -RZ, R121.H1_H1 ;  /* 0x30000079ff797230 */ /* 0x000fca0000004100 */
[----:B------:R-:W-:Y:S01]  /*2a70*/  FMUL.FTZ R163, R121, R190 ;  /* 0x000000be79a37220 */ /* 0x000fe20000410000 */
[----:B------:R-:W-:Y:S05]  /*2a80*/  @P2 BRA `(.L_x_25207) ;  /* 0x0000002000002947 */ /* 0x000fea0003800000 */
[----:B------:R-:W-:Y:S05]  /*2a90*/  @P0 BRA `(.L_x_25208) ;  /* 0x0000003000000947 */ /* 0x000fea0003800000 */
[----:B------:R-:W-:Y:S05]  /*2aa0*/  BRA `(.L_x_25209) ;  /* 0x0000004000007947 */ /* 0x000fea0003800000 */
.L_x_25207:
[----:B-----5:R-:W-:-:S05]  /*2ab0*/  HADD2.F32 R2, -RZ, R137.H1_H1 ;  /* 0x30000089ff027230 */ /* 0x020fca0000004100 */
[----:B------:R-:W-:-:S05]  /*2ac0*/  FADD.FTZ R163, R2, R163 ;  /* 0x000000a302a37221 */ /* 0x000fca0000010000 */
.L_x_25208:
[----:B------:R-:W-:-:S04]  /*2ad0*/  F2FP.PACK_AB R2, RZ, R163 ;  /* 0x000000a3ff02723e */ /* 0x000fc800000000ff */
[----:B------:R-:W-:Y:S02]  /*2ae0*/  PRMT R5, R5, 0x5410, R2 ;  /* 0x0000541005057816 */ /* 0x000fe40000000002 */
.L_x_25209:
[----:B------:R-:W-:-:S05]  /*2af0*/  HADD2.F32 R3, -RZ, R122.H0_H0 ;  /* 0x2000007aff037230 */ /* 0x000fca0000004100 */
[----:B------:R-:W-:Y:S01]  /*2b00*/  FMUL.FTZ R164, R3, R190 ;  /* 0x000000be03a47220 */ /* 0x000fe20000410000 */
[----:B------:R-:W-:Y:S05]  /*2b10*/  @P2 BRA `(.L_x_25210) ;  /* 0x0000002000002947 */ /* 0x000fea0003800000 */
[----:B------:R-:W-:Y:S05]  /*2b20*/  @P0 BRA `(.L_x_25211) ;  /* 0x0000003000000947 */ /* 0x000fea0003800000 */
[----:B------:R-:W-:Y:S05]  /*2b30*/  BRA `(.L_x_25212) ;  /* 0x0000004000007947 */ /* 0x000fea0003800000 */
.L_x_25210:
[----:B-----5:R-:W-:-:S05]  /*2b40*/  HADD2.F32 R3, -RZ, R138.H0_H0 ;  /* 0x2000008aff037230 */ /* 0x020fca0000004100 */
[----:B------:R-:W-:-:S05]  /*2b50*/  FADD.FTZ R164, R3, R164 ;  /* 0x000000a403a47221 */ /* 0x000fca0000010000 */
.L_x_25211:
[----:B------:R-:W-:-:S04]  /*2b60*/  F2FP.PACK_AB R3, RZ, R164 ;  /* 0x000000a4ff03723e */ /* 0x000fc800000000ff */
[----:B------:R-:W-:Y:S02]  /*2b70*/  PRMT R6, R3, 0x7610, R6 ;  /* 0x0000761003067816 */ /* 0x000fe40000000006 */
.L_x_25212:
[----:B------:R-:W-:-:S05]  /*2b80*/  HADD2.F32 R185, -RZ, R122.H1_H1 ;  /* 0x3000007affb97230 */ /* 0x000fca0000004100 */
[----:B------:R-:W-:Y:S01]  /*2b90*/  FMUL.FTZ R185, R185, R190 ;  /* 0x000000beb9b97220 */ /* 0x000fe20000410000 */
[----:B------:R-:W-:Y:S05]  /*2ba0*/  @P2 BRA `(.L_x_25213) ;  /* 0x0000002000002947 */ /* 0x000fea0003800000 */
[----:B------:R-:W-:Y:S05]  /*2bb0*/  @P0 BRA `(.L_x_25214) ;  /* 0x0000003000000947 */ /* 0x000fea0003800000 */
[----:B------:R-:W-:Y:S05]  /*2bc0*/  BRA `(.L_x_25215) ;  /* 0x0000004000007947 */ /* 0x000fea0003800000 */
.L_x_25213:
[----:B-----5:R-:W-:-:S05]  /*2bd0*/  HADD2.F32 R2, -RZ, R138.H1_H1 ;  /* 0x3000008aff027230 */ /* 0x020fca0000004100 */
[----:B------:R-:W-:-:S05]  /*2be0*/  FADD.FTZ R185, R2, R185 ;  /* 0x000000b902b97221 */ /* 0x000fca0000010000 */
.L_x_25214:
[----:B------:R-:W-:-:S04]  /*2bf0*/  F2FP.PACK_AB R3, RZ, R185 ;  /* 0x000000b9ff03723e */ /* 0x000fc800000000ff */
[----:B------:R-:W-:Y:S02]  /*2c00*/  PRMT R6, R6, 0x5410, R3 ;  /* 0x0000541006067816 */ /* 0x000fe40000000003 */
.L_x_25215:
[----:B------:R-:W-:-:S05]  /*2c10*/  HADD2.F32 R3, -RZ, R123.H0_H0 ;  /* 0x2000007bff037230 */ /* 0x000fca0000004100 */
[----:B------:R-:W-:Y:S01]  /*2c20*/  FMUL.FTZ R186, R3, R190 ;  /* 0x000000be03ba7220 */ /* 0x000fe20000410000 */
[----:B------:R-:W-:Y:S05]  /*2c30*/  @P2 BRA `(.L_x_25216) ;  /* 0x0000002000002947 */ /* 0x000fea0003800000 */
[----:B------:R-:W-:Y:S05]  /*2c40*/  @P0 BRA `(.L_x_25217) ;  /* 0x0000003000000947 */ /* 0x000fea0003800000 */
[----:B------:R-:W-:Y:S05]  /*2c50*/  BRA `(.L_x_25218) ;  /* 0x0000004000007947 */ /* 0x000fea0003800000 */
.L_x_25216:
[----:B-----5:R-:W-:-:S05]  /*2c60*/  HADD2.F32 R3, -RZ, R139.H0_H0 ;  /* 0x2000008bff037230 */ /* 0x020fca0000004100 */
[----:B------:R-:W-:-:S05]  /*2c70*/  FADD.FTZ R186, R3, R186 ;  /* 0x000000ba03ba7221 */ /* 0x000fca0000010000 */
.L_x_25217:
[----:B------:R-:W-:-:S04]  /*2c80*/  F2FP.PACK_AB R2, RZ, R186 ;  /* 0x000000baff02723e */ /* 0x000fc800000000ff */
[----:B------:R-:W-:Y:S02]  /*2c90*/  PRMT R7, R2, 0x7610, R7 ;  /* 0x0000761002077816 */ /* 0x000fe40000000007 */
.L_x_25218:
[----:B------:R-:W-:-:S05]  /*2ca0*/  HADD2.F32 R123, -RZ, R123.H1_H1 ;  /* 0x3000007bff7b7230 */ /* 0x000fca0000004100 */
[----:B------:R-:W-:Y:S01]  /*2cb0*/  FMUL.FTZ R187, R123, R190 ;  /* 0x000000be7bbb7220 */ /* 0x000fe20000410000 */
[----:B------:R-:W-:Y:S05]  /*2cc0*/  @P2 BRA `(.L_x_25219) ;  /* 0x0000002000002947 */ /* 0x000fea0003800000 */
[----:B------:R-:W-:Y:S05]  /*2cd0*/  @P0 BRA `(.L_x_25220) ;  /* 0x0000003000000947 */ /* 0x000fea0003800000 */
[----:B------:R-:W-:Y:S05]  /*2ce0*/  BRA `(.L_x_25221) ;  /* 0x0000004000007947 */ /* 0x000fea0003800000 */
.L_x_25219:
[----:B-----5:R-:W-:-:S05]  /*2cf0*/  HADD2.F32 R2, -RZ, R139.H1_H1 ;  /* 0x3000008bff027230 */ /* 0x020fca0000004100 */
[----:B------:R-:W-:-:S05]  /*2d00*/  FADD.FTZ R187, R2, R187 ;  /* 0x000000bb02bb7221 */ /* 0x000fca0000010000 */
.L_x_25220:
[----:B------:R-:W-:-:S04]  /*2d10*/  F2FP.PACK_AB R2, RZ, R187 ;  /* 0x000000bbff02723e */ /* 0x000fc800000000ff */
[----:B------:R-:W-:Y:S02]  /*2d20*/  PRMT R7, R7, 0x5410, R2 ;  /* 0x0000541007077816 */ /* 0x000fe40000000002 */
.L_x_25221:
[----:B------:R-:W-:-:S04]  /*2d30*/  @P0 LEA R2, P2, R191, c[0x0][0x188], 0x4 ;  /* 0x00006200bf020a11 */ /* 0x000fc800078420ff */
[C---:B------:R-:W-:Y:S02]  /*2d40*/  @P0 LEA.HI.X R3, R191.reuse, c[0x0][0x18c], RZ, 0x4, P2 ;  /* 0x00006300bf030a11 */ /* 0x040fe400010f24ff */
[----:B------:R-:W-:-:S03]  /*2d50*/  IADD3 R191, R191, 0x80, RZ ;  /* 0x00000080bfbf7810 */ /* 0x000fc60007ffe0ff */
[----:B------:R0:W-:Y:S04]  /*2d60*/  @P0 STG.E.128 [R2.64], R4 ;  /* 0x0000000402000986 */ /* 0x0001e8000c101d04 */
.L_x_25197:
[----:B------:R-:W-:Y:S05]  /*2d70*/  BSYNC B0 ;  /* 0x0000000000007941 */ /* 0x000fea0003800000 */
.L_x_25196:
        /* <DEDUP_REMOVED lines=18> */
.L_x_25224:
[----:B0----5:R-:W-:-:S05]  /*2ea0*/  HADD2.F32 R3, -RZ, R136.H0_H0 ;  /* 0x20000088ff037230 */ /* 0x021fca0000004100 */
[----:B------:R-:W-:-:S05]  /*2eb0*/  FADD.FTZ R140, R3, R140 ;  /* 0x0000008c038c7221 */ /* 0x000fca0000010000 */
.L_x_25225:
[----:B------:R-:W-:-:S04]  /*2ec0*/  F2FP.PACK_AB R2, RZ, R140 ;  /* 0x0000008cff02723e */ /* 0x000fc800000000ff */
[----:B------:R-:W-:Y:S02]  /*2ed0*/  PRMT R4, R2, 0x7610, R4 ;  /* 0x0000761002047816 */ /* 0x000fe40000000004 */
.L_x_25226:
[----:B------:R-:W-:-:S05]  /*2ee0*/  HADD2.F32 R165, -RZ, R120.H1_H1 ;  /* 0x30000078ffa57230 */ /* 0x000fca0000004100 */
[----:B------:R-:W-:Y:S01]  /*2ef0*/  FMUL.FTZ R165, R165, R190 ;  /* 0x000000bea5a57220 */ /* 0x000fe20000410000 */
[----:B------:R-:W-:Y:S05]  /*2f00*/  @P2 BRA `(.L_x_25227) ;  /* 0x0000002000002947 */ /* 0x000fea0003800000 */
[----:B------:R-:W-:Y:S05]  /*2f10*/  @P0 BRA `(.L_x_25228) ;  /* 0x0000003000000947 */ /* 0x000fea0003800000 */
[----:B------:R-:W-:Y:S05]  /*2f20*/  BRA `(.L_x_25229) ;  /* 0x0000004000007947 */ /* 0x000fea0003800000 */
.L_x_25227:
[----:B-----5:R-:W-:-:S05]  /*2f30*/  HADD2.F32 R2, -RZ, R136.H1_H1 ;  /* 0x30000088ff027230 */ /* 0x020fca0000004100 */
[----:B------:R-:W-:-:S05]  /*2f40*/  FADD.FTZ R165, R2, R165 ;  /* 0x000000a502a57221 */ /* 0x000fca0000010000 */
.L_x_25228:
[----:B------:R-:W-:-:S04]  /*2f50*/  F2FP.PACK_AB R2, RZ, R165 ;  /* 0x000000a5ff02723e */ /* 0x000fc800000000ff */
[----:B------:R-:W-:Y:S02]  /*2f60*/  PRMT R4, R4, 0x5410, R2 ;  /* 0x0000541004047816 */ /* 0x000fe40000000002 */
.L_x_25229:
[----:B------:R-:W-:-:S05]  /*2f70*/  HADD2.F32 R3, -RZ, R121.H0_H0 ;  /* 0x20000079ff037230 */ /* 0x000fca0000004100 */
[----:B------:R-:W-:Y:S01]  /*2f80*/  FMUL.FTZ R166, R3, R190 ;  /* 0x000000be03a67220 */ /* 0x000fe20000410000 */
[----:B------:R-:W-:Y:S05]  /*2f90*/  @P2 BRA `(.L_x_25230) ;  /* 0x0000002000002947 */ /* 0x000fea0003800000 */
[----:B------:R-:W-:Y:S05]  /*2fa0*/  @P0 BRA `(.L_x_25231) ;  /* 0x0000003000000947 */ /* 0x000fea0003800000 */
[----:B------:R-:W-:Y:S05]  /*2fb0*/  BRA `(.L_x_25232) ;  /* 0x0000004000007947 */ /* 0x000fea0003800000 */
.L_x_25230:
[----:B-----5:R-:W-:-:S05]  /*2fc0*/  HADD2.F32 R3, -RZ, R137.H0_H0 ;  /* 0x20000089ff037230 */ /* 0x020fca0000004100 */
[----:B------:R-:W-:-:S05]  /*2fd0*/  FADD.FTZ R166, R3, R166 ;  /* 0x000000a603a67221 */ /* 0x000fca0000010000 */
.L_x_25231:
[----:B------:R-:W-:-:S04]  /*2fe0*/  F2FP.PACK_AB R2, RZ, R166 ;  /* 0x000000a6ff02723e */ /* 0x000fc800000000ff */
[----:B------:R-:W-:Y:S02]  /*2ff0*/  PRMT R5, R2, 0x7610, R5 ;  /* 0x0000761002057816 */ /* 0x000fe40000000005 */
.L_x_25232:
[----:B------:R-:W-:-:S05]  /*3000*/  HADD2.F32 R121, -RZ, R121.H1_H1 ;  /* 0x30000079ff797230 */ /* 0x000fca0000004100 */
[----:B------:R-:W-:Y:S01]  /*3010*/  FMUL.FTZ R167, R121, R190 ;  /* 0x000000be79a77220 */ /* 0x000fe20000410000 */
[----:B------:R-:W-:Y:S05]  /*3020*/  @P2 BRA `(.L_x_25233) ;  /* 0x0000002000002947 */ /* 0x000fea0003800000 */
[----:B------:R-:W-:Y:S05]  /*3030*/  @P0 BRA `(.L_x_25234) ;  /* 0x0000003000000947 */ /* 0x000fea0003800000 */
[----:B------:R-:W-:Y:S05]  /*3040*/  BRA `(.L_x_25235) ;  /* 0x0000004000007947 */ /* 0x000fea0003800000 */
.L_x_25233:
[----:B-----5:R-:W-:-:S05]  /*3050*/  HADD2.F32 R2, -RZ, R137.H1_H1 ;  /* 0x30000089ff027230 */ /* 0x020fca0000004100 */
[----:B------:R-:W-:-:S05]  /*3060*/  FADD.FTZ R167, R2, R167 ;  /* 0x000000a702a77221 */ /* 0x000fca0000010000 */
.L_x_25234:
[----:B------:R-:W-:-:S04]  /*3070*/  F2FP.PACK_AB R2, RZ, R167 ;  /* 0x000000a7ff02723e */ /* 0x000fc800000000ff */
[----:B------:R-:W-:Y:S02]  /*3080*/  PRMT R5, R5, 0x5410, R2 ;  /* 0x0000541005057816 */ /* 0x000fe40000000002 */
.L_x_25235:
[----:B------:R-:W-:-:S05]  /*3090*/  HADD2.F32 R3, -RZ, R122.H0_H0 ;  /* 0x2000007aff037230 */ /* 0x000fca0000004100 */
[----:B------:R-:W-:Y:S01]  /*30a0*/  FMUL.FTZ R168, R3, R190 ;  /* 0x000000be03a87220 */ /* 0x000fe20000410000 */
[----:B------:R-:W-:Y:S05]  /*30b0*/  @P2 BRA `(.L_x_25236) ;  /* 0x0000002000002947 */ /* 0x000fea0003800000 */
[----:B------:R-:W-:Y:S05]  /*30c0*/  @P0 BRA `(.L_x_25237) ;  /* 0x0000003000000947 */ /* 0x000fea0003800000 */
[----:B------:R-:W-:Y:S05]  /*30d0*/  BRA `(.L_x_25238) ;  /* 0x0000004000007947 */ /* 0x000fea0003800000 */
.L_x_25236:
[----:B-----5:R-:W-:-:S05]  /*30e0*/  HADD2.F32 R3, -RZ, R138.H0_H0 ;  /* 0x2000008aff037230 */ /* 0x020fca0000004100 */
[----:B------:R-:W-:-:S05]  /*30f0*/  FADD.FTZ R168, R3, R168 ;  /* 0x000000a803a87221 */ /* 0x000fca0000010000 */
.L_x_25237:
[----:B------:R-:W-:-:S04]  /*3100*/  F2FP.PACK_AB R3, RZ, R168 ;  /* 0x000000a8ff03723e */ /* 0x000fc800000000ff */
[----:B------:R-:W-:Y:S02]  /*3110*/  PRMT R6, R3, 0x7610, R6 ;  /* 0x0000761003067816 */ /* 0x000fe40000000006 */
.L_x_25238:
[----:B------:R-:W-:-:S05]  /*3120*/  HADD2.F32 R3, -RZ, R122.H1_H1 ;  /* 0x3000007aff037230 */ /* 0x000fca0000004100 */
[----:B------:R-:W-:Y:S01]  /*3130*/  FMUL.FTZ R188, R3, R190 ;  /* 0x000000be03bc7220 */ /* 0x000fe20000410000 */
[----:B------:R-:W-:Y:S05]  /*3140*/  @P2 BRA `(.L_x_25239) ;  /* 0x0000002000002947 */ /* 0x000fea0003800000 */
[----:B------:R-:W-:Y:S05]  /*3150*/  @P0 BRA `(.L_x_25240) ;  /* 0x0000003000000947 */ /* 0x000fea0003800000 */
[----:B------:R-:W-:Y:S05]  /*3160*/  BRA `(.L_x_25241) ;  /* 0x0000004000007947 */ /* 0x000fea0003800000 */
.L_x_25239:
[----:B-----5:R-:W-:-:S05]  /*3170*/  HADD2.F32 R3, -RZ, R138.H1_H1 ;  /* 0x3000008aff037230 */ /* 0x020fca0000004100 */
[----:B------:R-:W-:-:S05]  /*3180*/  FADD.FTZ R188, R3, R188 ;  /* 0x000000bc03bc7221 */ /* 0x000fca0000010000 */
.L_x_25240:
[----:B------:R-:W-:-:S04]  /*3190*/  F2FP.PACK_AB R3, RZ, R188 ;  /* 0x000000bcff03723e */ /* 0x000fc800000000ff */
[----:B------:R-:W-:Y:S02]  /*31a0*/  PRMT R6, R6, 0x5410, R3 ;  /* 0x0000541006067816 */ /* 0x000fe40000000003 */
.L_x_25241:
[----:B------:R-:W-:-:S05]  /*31b0*/  HADD2.F32 R189, -RZ, R123.H0_H0 ;  /* 0x2000007bffbd7230 */ /* 0x000fca0000004100 */
[----:B------:R-:W-:Y:S01]  /*31c0*/  FMUL.FTZ R189, R189, R190 ;  /* 0x000000bebdbd7220 */ /* 0x000fe20000410000 */
[----:B------:R-:W-:Y:S05]  /*31d0*/  @P2 BRA `(.L_x_25242) ;  /* 0x0000002000002947 */ /* 0x000fea0003800000 */
[----:B------:R-:W-:Y:S05]  /*31e0*/  @P0 BRA `(.L_x_25243) ;  /* 0x0000003000000947 */ /* 0x000fea0003800000 */
[----:B------:R-:W-:Y:S05]  /*31f0*/  BRA `(.L_x_25244) ;  /* 0x0000004000007947 */ /* 0x000fea0003800000 */
.L_x_25242:
[----:B-----5:R-:W-:-:S05]  /*3200*/  HADD2.F32 R2, -RZ, R139.H0_H0 ;  /* 0x2000008bff027230 */ /* 0x020fca0000004100 */
[----:B------:R-:W-:-:S05]  /*3210*/  FADD.FTZ R189, R2, R189 ;  /* 0x000000bd02bd7221 */ /* 0x000fca0000010000 */
.L_x_25243:
[----:B------:R-:W-:-:S04]  /*3220*/  F2FP.PACK_AB R2, RZ, R189 ;  /* 0x000000bdff02723e */ /* 0x000fc800000000ff */
[----:B------:R-:W-:Y:S02]  /*3230*/  PRMT R7, R2, 0x7610, R7 ;  /* 0x0000761002077816 */ /* 0x000fe40000000007 */
.L_x_25244:
[----:B------:R-:W-:-:S05]  /*3240*/  HADD2.F32 R123, -RZ, R123.H1_H1 ;  /* 0x3000007bff7b7230 */ /* 0x000fca0000004100 */
[----:B------:R-:W-:Y:S01]  /*3250*/  FMUL.FTZ R169, R123, R190 ;  /* 0x000000be7ba97220 */ /* 0x000fe20000410000 */
[----:B------:R-:W-:Y:S05]  /*3260*/  @P2 BRA `(.L_x_25245) ;  /* 0x0000002000002947 */ /* 0x000fea0003800000 */
[----:B------:R-:W-:Y:S05]  /*3270*/  @P0 BRA `(.L_x_25246) ;  /* 0x0000003000000947 */ /* 0x000fea0003800000 */
[----:B------:R-:W-:Y:S05]  /*3280*/  BRA `(.L_x_25247) ;  /* 0x0000004000007947 */ /* 0x000fea0003800000 */
.L_x_25245:
[----:B-----5:R-:W-:-:S05]  /*3290*/  HADD2.F32 R2, -RZ, R139.H1_H1 ;  /* 0x3000008bff027230 */ /* 0x020fca0000004100 */
[----:B------:R-:W-:-:S05]  /*32a0*/  FADD.FTZ R169, R2, R169 ;  /* 0x000000a902a97221 */ /* 0x000fca0000010000 */
.L_x_25246:
[----:B------:R-:W-:-:S04]  /*32b0*/  F2FP.PACK_AB R2, RZ, R169 ;  /* 0x000000a9ff02723e */ /* 0x000fc800000000ff */
[----:B------:R-:W-:Y:S02]  /*32c0*/  PRMT R7, R7, 0x5410, R2 ;  /* 0x0000541007077816 */ /* 0x000fe40000000002 */
.L_x_25247:
[----:B------:R-:W-:-:S04]  /*32d0*/  @P0 LEA R2, P2, R191, c[0x0][0x188], 0x4 ;  /* 0x00006200bf020a11 */ /* 0x000fc800078420ff */
[----:B------:R-:W-:-:S05]  /*32e0*/  @P0 LEA.HI.X R3, R191, c[0x0][0x18c], RZ, 0x4, P2 ;  /* 0x00006300bf030a11 */ /* 0x000fca00010f24ff */
[----:B------:R0:W-:Y:S04]  /*32f0*/  @P0 STG.E.128 [R2.64], R4 ;  /* 0x0000000402000986 */ /* 0x0001e8000c101d04 */
.L_x_25223:
[----:B------:R-:W-:Y:S05]  /*3300*/  BSYNC B0 ;  /* 0x0000000000007941 */ /* 0x000fea0003800000 */
.L_x_25222:
        /* <DEDUP_REMOVED lines=70> */
.L_x_25266:
        /* <DEDUP_REMOVED lines=136> */
.L_x_25267:
        /* <DEDUP_REMOVED lines=93> */
[----:B------:R-:W-:Y:S01]  /*45c0*/  FFMA.FTZ R200, R107, R200, R115 ;  /* 0x000000c86bc87223 */ /* 0x000fe20000010073 */
[----:B------:R-:W-:Y:S01]  /*45d0*/  F2FP.PACK_AB R121, R192, R121 ;  /* 0x00000079c079723e */ /* 0x000fe200000000ff */
[C---:B------:R-:W-:Y:S01]  /*45e0*/  IMAD.WIDE.U32 R2, R129.reuse, R2, c[0x0][0x208] ;  /* 0x0000820081027625 */ /* 0x040fe200078e0002 */
[----:B------:R-:W-:Y:S02]  /*45f0*/  IADD3 R129, R129, 0x80, RZ ;  /* 0x0000008081817810 */ /* 0x000fe40007ffe0ff */
[----:B------:R-:W-:-:S05]  /*4600*/  F2FP.PACK_AB R123, R200, R193 ;  /* 0x000000c1c87b723e */ /* 0x000fca00000000ff */
[----:B------:R0:W-:Y:S02]  /*4610*/  STG.E.128 [R2.64], R120 ;  /* 0x0000007802007986 */ /* 0x0001e4000c101d04 */
.L_x_25251:
[----:B------:R-:W-:Y:S05]  /*4620*/  BSYNC B0 ;  /* 0x0000000000007941 */ /* 0x000fea0003800000 */
.L_x_25250:
        /* <DEDUP_REMOVED lines=25> */
[----:B------:R-:W-:Y:S01]  /*47c0*/  F2FP.PACK_AB R120, R120, R3 ;  /* 0x000000037878723e */ /* 0x000fe200000000ff */
        /* <DEDUP_REMOVED lines=9> */
.L_x_25253:
[----:B------:R-:W-:Y:S05]  /*4860*/  BSYNC B0 ;  /* 0x0000000000007941 */ /* 0x000fea0003800000 */
.L_x_25252:
        /* <DEDUP_REMOVED lines=35> */
.L_x_25255:
[----:B------:R-:W-:Y:S05]  /*4aa0*/  BSYNC B0 ;  /* 0x0000000000007941 */ /* 0x000fea0003800000 */
.L_x_25254:
        /* <DEDUP_REMOVED lines=35> */
.L_x_25257:
[----:B------:R-:W-:Y:S05]  /*4ce0*/  BSYNC B0 ;  /* 0x0000000000007941 */ /* 0x000fea0003800000 */
.L_x_25256:
        /* <DEDUP_REMOVED lines=35> */
.L_x_25259:
[----:B------:R-:W-:Y:S05]  /*4f20*/  BSYNC B0 ;  /* 0x0000000000007941 */ /* 0x000fea0003800000 */
.L_x_25258:
        /* <DEDUP_REMOVED lines=35> */
.L_x_25261:
[----:B------:R-:W-:Y:S05]  /*5160*/  BSYNC B0 ;  /* 0x0000000000007941 */ /* 0x000fea0003800000 */
.L_x_25260:
        /* <DEDUP_REMOVED lines=34> */
.L_x_25263:
[----:B------:R-:W-:Y:S05]  /*5390*/  BSYNC B0 ;  /* 0x0000000000007941 */ /* 0x000fea0003800000 */
.L_x_25262:
[----:B------:R-:W-:Y:S02]  /*53a0*/  LOP3.LUT P2, RZ, R127, 0xff, RZ, 0xc0, !PT ;  /* 0x000000ff7fff7812 */ /* 0x000fe4000784c0ff */
[----:B------:R-:W-:Y:S02]  /*53b0*/  IADD3 R126, R126, c[0x0][0x160], RZ ;  /* 0x000058007e7e7a10 */ /* 0x000fe40007ffe0ff */
[----:B------:R-:W-:Y:S02]  /*53c0*/  SEL R127, RZ, 0x1, P2 ;  /* 0x00000001ff7f7807 */ /* 0x000fe40001000000 */
[----:B------:R-:W-:-:S13]  /*53d0*/  ISETP.GE.AND P2, PT, R126, c[0x0][0x164], PT ;  /* 0x000059007e007a0c */ /* 0x000fda0003f46270 */
[----:B01---5:R-:W-:Y:S01]  /*53e0*/  @P2 CALL.REL.NOINC `(.L_x_25264) ;  /* 0x0000001000002944 */ /* 0x023fe20003c00000 */
[----:B------:R-:W-:Y:S05]  /*53f0*/  BRA `(.L_x_25265) ;  /* 0xffffb70000007947 */ /* 0x000fea000383ffff */
.L_x_25264:
[----:B------:R-:W-:Y:S05]  /*5400*/  EXIT ;  /* 0x000000000000794d */ /* 0x000fea0003800000 */
.L_x_25248:
[----:B------:R-:W-:Y:S01]  /*5410*/  HFMA2.MMA R190, -RZ, RZ, 0, 1.847743988037109375e-06 ;  /* 0x0000001fffbe7435 */ /* 0x000fe200000001ff */
[----:B------:R-:W-:Y:S02]  /*5420*/  MOV R192, 0x1 ;  /* 0x0000000100c07802 */ /* 0x000fe40000000f00 */
[----:B------:R-:W-:Y:S02]  /*5430*/  MOV R191, 0xffffffff ;  /* 0xffffffff00bf7802 */ /* 0x000fe40000000f00 */
[----:B------:R-:W-:Y:S02]  /*5440*/  MOV R120, 0x5460 ;  /* 0x0000546000787802 */ /* 0x000fe40000000f00 */
[----:B-1---5:R-:W-:Y:S05]  /*5450*/  CALL.REL.NOINC `($__internal_80_$__cuda_sm70_shflsync_bfly_p) ;  /* 0x00000ae000007944 */ /* 0x022fea0003c00000 */
[----:B-1----:R-:W-:Y:S01]  /*5460*/  MOV R2, R192 ;  /* 0x000000c000027202 */ /* 0x002fe20000000f00 */
[----:B0-----:R-:W-:Y:S05]  /*5470*/  BRA `(.L_x_25266) ;  /* 0xffffe2f000007947 */ /* 0x001fea000383ffff */
.L_x_25249:
[----:B------:R-:W-:Y:S01]  /*5480*/  HFMA2.MMA R192, -RZ, RZ, 0, 1.1920928955078125e-07 ;  /* 0x00000002ffc07435 */ /* 0x000fe200000001ff */
[----:B------:R-:W-:Y:S02]  /*5490*/  MOV R190, 0x1f ;  /* 0x0000001f00be7802 */ /* 0x000fe40000000f00 */
[----:B------:R-:W-:Y:S02]  /*54a0*/  MOV R191, 0xffffffff ;  /* 0xffffffff00bf7802 */ /* 0x000fe40000000f00 */
[----:B------:R-:W-:-:S02]  /*54b0*/  MOV R120, 0x54d0 ;  /* 0x000054d000787802 */ /* 0x000fc40000000f00 */
[----:B-1---5:R-:W-:Y:S05]  /*54c0*/  CALL.REL.NOINC `($__internal_80_$__cuda_sm70_shflsync_bfly_p) ;  /* 0x00000a7000007944 */ /* 0x022fea0003c00000 */
[----:B01----:R-:W-:Y:S01]  /*54d0*/  FADD.FTZ R3, R3, R192 ;  /* 0x000000c003037221 */ /* 0x003fe20000010000 */
[----:B------:R-:W-:Y:S01]  /*54e0*/  HFMA2.MMA R192, -RZ, RZ, 0, 2.384185791015625e-07 ;  /* 0x00000004ffc07435 */ /* 0x000fe200000001ff */
[----:B------:R-:W-:-:S02]  /*54f0*/  MOV R190, 0x1f ;  /* 0x0000001f00be7802 */ /* 0x000fc40000000f00 */
[----:B------:R-:W-:Y:S02]  /*5500*/  MOV R191, 0xffffffff ;  /* 0xffffffff00bf7802 */ /* 0x000fe40000000f00 */
[----:B------:R-:W-:Y:S02]  /*5510*/  MOV R120, 0x5530 ;  /* 0x0000553000787802 */ /* 0x000fe40000000f00 */
[----:B------:R-:W-:Y:S05]  /*5520*/  CALL.REL.NOINC `($__internal_80_$__cuda_sm70_shflsync_bfly_p) ;  /* 0x00000a1000007944 */ /* 0x000fea0003c00000 */
[----:B01----:R-:W-:Y:S01]  /*5530*/  FADD.FTZ R3, R3, R192 ;  /* 0x000000c003037221 */ /* 0x003fe20000010000 */
[----:B------:R-:W-:Y:S01]  /*5540*/  HFMA2.MMA R192, -RZ, RZ, 0, 4.76837158203125e-07 ;  /* 0x00000008ffc07435 */ /* 0x000fe200000001ff */
[----:B------:R-:W-:Y:S02]  /*5550*/  MOV R190, 0x1f ;  /* 0x0000001f00be7802 */ /* 0x000fe40000000f00 */
[----:B------:R-:W-:Y:S02]  /*5560*/  MOV R191, 0xffffffff ;  /* 0xffffffff00bf7802 */ /* 0x000fe40000000f00 */
[----:B------:R-:W-:Y:S02]  /*5570*/  MOV R120, 0x5590 ;  /* 0x0000559000787802 */ /* 0x000fe40000000f00 */
[----:B------:R-:W-:Y:S05]  /*5580*/  CALL.REL.NOINC `($__internal_80_$__cuda_sm70_shflsync_bfly_p) ;  /* 0x000009b000007944 */ /* 0x000fea0003c00000 */
[----:B01----:R-:W-:Y:S01]  /*5590*/  FADD.FTZ R3, R3, R192 ;  /* 0x000000c003037221 */ /* 0x003fe20000010000 */
[----:B------:R-:W-:Y:S01]  /*55a0*/  HFMA2.MMA R192, -RZ, RZ, 0, 9.5367431640625e-07 ;  /* 0x00000010ffc07435 */ /* 0x000fe200000001ff */
[----:B------:R-:W-:-:S02]  /*55b0*/  MOV R190, 0x1f ;  /* 0x0000001f00be7802 */ /* 0x000fc40000000f00 */
[----:B------:R-:W-:Y:S02]  /*55c0*/  MOV R191, 0xffffffff ;  /* 0xffffffff00bf7802 */ /* 0x000fe40000000f00 */
[----:B------:R-:W-:Y:S02]  /*55d0*/  MOV R120, 0x55f0 ;  /* 0x000055f000787802 */ /* 0x000fe40000000f00 */
[----:B------:R-:W-:Y:S05]  /*55e0*/  CALL.REL.NOINC `($__internal_80_$__cuda_sm70_shflsync_bfly_p) ;  /* 0x0000095000007944 */ /* 0x000fea0003c00000 */
        /* <DEDUP_REMOVED lines=122> */
[----:B------:R-:W-:Y:S05]  /*5d90*/  CALL.REL.NOINC `($__internal_80_$__cuda_sm70_shflsync_bfly_p) ;  /* 0x000001a000007944 */ /* 0x000fea0003c00000 */
[----:B01----:R-:W-:Y:S01]  /*5da0*/  FADD.FTZ R3, R3, R192 ;  /* 0x000000c003037221 */ /* 0x003fe20000010000 */
[----:B------:R-:W-:Y:S01]  /*5db0*/  HFMA2.MMA R192, -RZ, RZ, 0, 1.1920928955078125e-07 ;  /* 0x00000002ffc07435 */ /* 0x000fe200000001ff */
[----:B------:R-:W-:Y:S02]  /*5dc0*/  MOV R190, 0x1f ;  /* 0x0000001f00be7802 */ /* 0x000fe40000000f00 */
[----:B------:R-:W-:Y:S02]  /*5dd0*/  MOV R191, 0xffffffff ;  /* 0xffffffff00bf7802 */ /* 0x000fe40000000f00 */
[----:B------:R-:W-:Y:S02]  /*5de0*/  MOV R120, 0x5e00 ;  /* 0x00005e0000787802 */ /* 0x000fe40000000f00 */
[----:B------:R-:W-:Y:S05]  /*5df0*/  CALL.REL.NOINC `($__internal_80_$__cuda_sm70_shflsync_bfly_p) ;  /* 0x0000014000007944 */ /* 0x000fea0003c00000 */
[----:B01----:R-:W-:Y:S01]  /*5e00*/  FADD.FTZ R3, R3, R192 ;  /* 0x000000c003037221 */ /* 0x003fe20000010000 */
[----:B------:R-:W-:Y:S01]  /*5e10*/  HFMA2.MMA R192, -RZ, RZ, 0, 2.384185791015625e-07 ;  /* 0x00000004ffc07435 */ /* 0x000fe200000001ff */
[----:B------:R-:W-:Y:S02]  /*5e20*/  MOV R190, 0x1f ;  /* 0x0000001f00be7802 */ /* 0x000fe40000000f00 */
[----:B------:R-:W-:-:S02]  /*5e30*/  MOV R191, 0xffffffff ;  /* 0xffffffff00bf7802 */ /* 0x000fc40000000f00 */
        /* <DEDUP_REMOVED lines=8> */
[----:B-1----:R-:W-:Y:S01]  /*5ec0*/  FADD.FTZ R123, R3, R192 ;  /* 0x000000c0037b7221 */ /* 0x002fe20000010000 */
[----:B------:R-:W-:Y:S01]  /*5ed0*/  HFMA2.MMA R192, -RZ, RZ, 0, 9.5367431640625e-07 ;  /* 0x00000010ffc07435 */ /* 0x000fe200000001ff */
[----:B0-----:R-:W-:Y:S02]  /*5ee0*/  MOV R190, 0x1f ;  /* 0x0000001f00be7802 */ /* 0x001fe40000000f00 */
[----:B------:R-:W-:-:S02]  /*5ef0*/  MOV R191, 0xffffffff ;  /* 0xffffffff00bf7802 */ /* 0x000fc40000000f00 */
[----:B------:R-:W-:Y:S02]  /*5f00*/  MOV R3, R123 ;  /* 0x0000007b00037202 */ /* 0x000fe40000000f00 */
[----:B------:R-:W-:Y:S02]  /*5f10*/  MOV R120, 0x5f30 ;  /* 0x00005f3000787802 */ /* 0x000fe40000000f00 */
[----:B------:R-:W-:Y:S05]  /*5f20*/  CALL.REL.NOINC `($__internal_80_$__cuda_sm70_shflsync_bfly_p) ;  /* 0x0000001000007944 */ /* 0x000fea0003c00000 */
[----:B01----:R-:W-:Y:S05]  /*5f30*/  BRA `(.L_x_25267) ;  /* 0xffffe0b000007947 */ /* 0x003fea000383ffff */
        .weak           $__internal_80_$__cuda_sm70_shflsync_bfly_p
        .type           $__internal_80_$__cuda_sm70_shflsync_bfly_p,@function
        .size           $__internal_80_$__cuda_sm70_shflsync_bfly_p,(.L_x_44920 - $__internal_80_$__cuda_sm70_shflsync_bfly_p)
$__internal_80_$__cuda_sm70_shflsync_bfly_p:
[----:B------:R-:W-:Y:S01]  /*5f40*/  HFMA2.MMA R121, -RZ, RZ, 0, 0 ;  /* 0x00000000ff797435 */ /* 0x000fe200000001ff */
[----:B------:R-:W-:Y:S04]  /*5f50*/  WARPSYNC R191 ;  /* 0x000000bf00007348 */ /* 0x000fe80003800000 */
[----:B------:R0:W1:Y:S01]  /*5f60*/  SHFL.BFLY PT, R192, R3, R192, R190 ;  /* 0x0c0000c003c07389 */ /* 0x00006200000e00be */
[----:B------:R-:W-:Y:S05]  /*5f70*/  RET.REL.NODEC R120 `(_ZN10layer_norm13ln_fwd_kernelINS_13Kernel_traitsIf6__halfS2_S2_fjLj7168ELj1ELj1ELj4ELj16ENS_18Kernel_traits_baseILj7168EfS2_S2_S2_fjLj128EEEEELb0ELb0ELb0ELb0EEEvNS_9FwdParamsE) ;  /* 0xffffa08078007950 */ /* 0x000fea0003c3ffff */
.L_x_25268:
        /* <DEDUP_REMOVED lines=16> */
.L_x_44920:


//--------------------- .text._ZN10layer_norm13ln_fwd_kernelINS_13Kernel_traitsIf6__halfS2_S2_fjLj7168ELj1ELj1ELj4ELj16ENS_18Kernel_traits_baseILj7168EfS2_S2_S2_fjLj128EEEEELb0ELb0ELb0ELb1EEEvNS_9FwdParamsE --------------------------
	.section	.text._ZN10layer_norm13ln_fwd_kernelINS_13Kernel_traitsIf6__halfS2_S2_fjLj7168ELj1ELj1ELj4ELj16ENS_18Kernel_traits_baseILj7168EfS2_S2_S2_fjLj128EEEEELb0ELb0ELb0ELb1EEEvNS_9FwdParamsE,"ax",@progbits
	.sectioninfo	@"SHI_REGISTERS=254"
	.align	128
        .global         _ZN10layer_norm13ln_fwd_kernelINS_13Kernel_traitsIf6__halfS2_S2_fjLj7168ELj1ELj1ELj4ELj16ENS_18Kernel_traits_baseILj7168EfS2_S2_S2_fjLj128EEEEELb0ELb0ELb0ELb1EEEvNS_9FwdParamsE
        .type           _ZN10layer_norm13ln_fwd_kernelINS_13Kernel_traitsIf6__halfS2_S2_fjLj7168ELj1ELj1ELj4ELj16ENS_18Kernel_traits_baseILj7168EfS2_S2_S2_fjLj128EEEEELb0ELb0ELb0ELb1EEEvNS_9FwdParamsE,@function
        .size           _ZN10layer_norm13ln_fwd_kernelINS_13Kernel_traitsIf6__halfS2_S2_fjLj7168ELj1ELj1ELj4ELj16ENS_18Kernel_traits_baseILj7168EfS2_S2_S2_fjLj128EEEEELb0ELb0ELb0ELb1EEEvNS_9FwdParamsE,(.L_x_44921 - _ZN10layer_norm13ln_fwd_kernelINS_13Kernel_traitsIf6__halfS2_S2_fjLj7168ELj1ELj1ELj4ELj16ENS_18Kernel_traits_baseILj7168EfS2_S2_S2_fjLj128EEEEELb0ELb0ELb0ELb1EEEvNS_9FwdParamsE)
        .other          _ZN10layer_norm13ln_fwd_kernelINS_13Kernel_traitsIf6__halfS2_S2_fjLj7168ELj1ELj1ELj4ELj16ENS_18Kernel_traits_baseILj7168EfS2_S2_S2_fjLj128EEEEELb0ELb0ELb0ELb1EEEvNS_9FwdParamsE,@"STO_CUDA_ENTRY STV_DEFAULT"
_ZN10layer_norm13ln_fwd_kernelINS_13Kernel_traitsIf6__halfS2_S2_fjLj7168ELj1ELj1ELj4ELj16ENS_18Kernel_traits_baseILj7168EfS2_S2_S2_fjLj128EEEEELb0ELb0ELb0ELb1EEEvNS_9FwdParamsE:
.text._ZN10layer_norm13ln_fwd_kernelINS_13Kernel_traitsIf6__halfS2_S2_fjLj7168ELj1ELj1ELj4ELj16ENS_18Kernel_traits_baseILj7168EfS2_S2_S2_fjLj128EEEEELb0ELb0ELb0ELb1EEEvNS_9FwdParamsE:
        /* <DEDUP_REMOVED lines=77> */
.L_x_25440:
        /* <DEDUP_REMOVED lines=26> */
.L_x_25269:
[----:B0----5:R-:W-:-:S05]  /*0670*/  HADD2.F32 R132, -RZ, R8.H0_H0 ;  /* 0x20000008ff847230 */ /* 0x021fca0000004100 */
[----:B------:R-:W-:-:S05]  /*0680*/  FADD.FTZ R133, R133, R132 ;  /* 0x0000008485857221 */ /* 0x000fca0000010000 */
.L_x_25270:
[----:B------:R-:W-:-:S04]  /*0690*/  F2FP.PACK_AB R131, RZ, R133 ;  /* 0x00000085ff83723e */ /* 0x000fc800000000ff */
[----:B------:R-:W-:Y:S02]  /*06a0*/  PRMT R4, R131, 0x7610, R4 ;  /* 0x0000761083047816 */ /* 0x000fe40000000004 */
.L_x_25271:
[----:B------:R-:W-:-:S05]  /*06b0*/  HADD2.F32 R135, -RZ, R124.H1_H1 ;  /* 0x3000007cff877230 */ /* 0x000fca0000004100 */
[----:B------:R-:W-:Y:S01]  /*06c0*/  FMUL.FTZ R135, R135, R2 ;  /* 0x0000000287877220 */ /* 0x000fe20000410000 */
[----:B------:R-:W-:Y:S05]  /*06d0*/  @P2 BRA `(.L_x_25272) ;  /* 0x0000002000002947 */ /* 0x000fea0003800000 */
[----:B------:R-:W-:Y:S05]  /*06e0*/  @P0 BRA `(.L_x_25273) ;  /* 0x0000003000000947 */ /* 0x000fea0003800000 */
[----:B------:R-:W-:Y:S05]  /*06f0*/  BRA `(.L_x_25274) ;  /* 0x0000004000007947 */ /* 0x000fea0003800000 */
.L_x_25272:
[----:B-----5:R-:W-:-:S05]  /*0700*/  HADD2.F32 R124, -RZ, R8.H1_H1 ;  /* 0x30000008ff7c7230 */ /* 0x020fca0000004100 */
[----:B------:R-:W-:-:S05]  /*0710*/  FADD.FTZ R135, R135, R124 ;  /* 0x0000007c87877221 */ /* 0x000fca0000010000 */
.L_x_25273:
[----:B------:R-:W-:-:S04]  /*0720*/  F2FP.PACK_AB R124, RZ, R135 ;  /* 0x00000087ff7c723e */ /* 0x000fc800000000ff */
[----:B------:R-:W-:Y:S02]  /*0730*/  PRMT R4, R4, 0x5410, R124 ;  /* 0x0000541004047816 */ /* 0x000fe4000000007c */
.L_x_25274:
[----:B------:R-:W-:-:S05]  /*0740*/  HADD2.F32 R141, -RZ, R125.H0_H0 ;  /* 0x2000007dff8d7230 */ /* 0x000fca0000004100 */
[----:B------:R-:W-:Y:S01]  /*0750*/  FMUL.FTZ R141, R141, R2 ;  /* 0x000000028d8d7220 */ /* 0x000fe20000410000 */
[----:B------:R-:W-:Y:S05]  /*0760*/  @P2 BRA `(.L_x_25275) ;  /* 0x0000002000002947 */ /* 0x000fea0003800000 */
[----:B------:R-:W-:Y:S05]  /*0770*/  @P0 BRA `(.L_x_25276) ;  /* 0x0000003000000947 */ /* 0x000fea0003800000 */
[----:B------:R-:W-:Y:S05]  /*0780*/  BRA `(.L_x_25277) ;  /* 0x0000004000007947 */ /* 0x000fea0003800000 */
.L_x_25275:
[----:B-----5:R-:W-:-:S05]  /*0790*/  HADD2.F32 R124, -RZ, R9.H0_H0 ;  /* 0x20000009ff7c7230 */ /* 0x020fca0000004100 */
[----:B------:R-:W-:-:S05]  /*07a0*/  FADD.FTZ R141, R141, R124 ;  /* 0x0000007c8d8d7221 */ /* 0x000fca0000010000 */
.L_x_25276:
[----:B------:R-:W-:-:S04]  /*07b0*/  F2FP.PACK_AB R124, RZ, R141 ;  /* 0x0000008dff7c723e */ /* 0x000fc800000000ff */
[----:B------:R-:W-:Y:S02]  /*07c0*/  PRMT R5, R124, 0x7610, R5 ;  /* 0x000076107c057816 */ /* 0x000fe40000000005 */
.L_x_25277:
[----:B------:R-:W-:-:S05]  /*07d0*/  HADD2.F32 R125, -RZ, R125.H1_H1 ;  /* 0x3000007dff7d7230 */ /* 0x000fca0000004100 */
[----:B------:R-:W-:Y:S01]  /*07e0*/  FMUL.FTZ R143, R125, R2 ;  /* 0x000000027d8f7220 */ /* 0x000fe20000410000 */
[----:B------:R-:W-:Y:S05]  /*07f0*/  @P2 BRA `(.L_x_25278) ;  /* 0x0000002000002947 */ /* 0x000fea0003800000 */
[----:B------:R-:W-:Y:S05]  /*0800*/  @P0 BRA `(.L_x_25279) ;  /* 0x0000003000000947 */ /* 0x000fea0003800000 */
[----:B------:R-:W-:Y:S05]  /*0810*/  BRA `(.L_x_25280) ;  /* 0x0000004000007947 */ /* 0x000fea0003800000 */
.L_x_25278:
[----:B-----5:R-:W-:-:S05]  /*0820*/  HADD2.F32 R124, -RZ, R9.H1_H1 ;  /* 0x30000009ff7c7230 */ /* 0x020fca0000004100 */
[----:B------:R-:W-:-:S05]  /*0830*/  FADD.FTZ R143, R143, R124 ;  /* 0x0000007c8f8f7221 */ /* 0x000fca0000010000 */
.L_x_25279:
[----:B------:R-:W-:-:S04]  /*0840*/  F2FP.PACK_AB R124, RZ, R143 ;  /* 0x0000008fff7c723e */ /* 0x000fc800000000ff */
[----:B------:R-:W-:Y:S02]  /*0850*/  PRMT R5, R5, 0x5410, R124 ;  /* 0x0000541005057816 */ /* 0x000fe4000000007c */
.L_x_25280:
[----:B------:R-:W-:-:S05]  /*0860*/  HADD2.F32 R145, -RZ, R126.H0_H0 ;  /* 0x2000007eff917230 */ /* 0x000fca0000004100 */
[----:B------:R-:W-:Y:S01]  /*0870*/  FMUL.FTZ R145, R145, R2 ;  /* 0x0000000291917220 */ /* 0x000fe20000410000 */
[----:B------:R-:W-:Y:S05]  /*0880*/  @P2 BRA `(.L_x_25281) ;  /* 0x0000002000002947 */ /* 0x000fea0003800000 */
[----:B------:R-:W-:Y:S05]  /*0890*/  @P0 BRA `(.L_x_25282) ;  /* 0x0000003000000947 */ /* 0x000fea0003800000 */
[----:B------:R-:W-:Y:S05]  /*08a0*/  BRA `(.L_x_25283) ;  /* 0x0000004000007947 */ /* 0x000fea0003800000 */
.L_x_25281:
[----:B-----5:R-:W-:-:S05]  /*08b0*/  HADD2.F32 R124, -RZ, R10.H0_H0 ;  /* 0x2000000aff7c7230 */ /* 0x020fca0000004100 */
[----:B------:R-:W-:-:S05]  /*08c0*/  FADD.FTZ R145, R145, R124 ;  /* 0x0000007c91917221 */ /* 0x000fca0000010000 */
.L_x_25282:
[----:B------:R-:W-:-:S04]  /*08d0*/  F2FP.PACK_AB R124, RZ, R145 ;  /* 0x00000091ff7c723e */ /* 0x000fc800000000ff */
[----:B------:R-:W-:Y:S02]  /*08e0*/  PRMT R6, R124, 0x7610, R6 ;  /* 0x000076107c067816 */ /* 0x000fe40000000006 */
.L_x_25283:
[----:B------:R-:W-:-:S05]  /*08f0*/  HADD2.F32 R147, -RZ, R126.H1_H1 ;  /* 0x3000007eff937230 */ /* 0x000fca0000004100 */
[----:B------:R-:W-:Y:S01]  /*0900*/  FMUL.FTZ R147, R147, R2 ;  /* 0x0000000293937220 */ /* 0x000fe20000410000 */
[----:B------:R-:W-:Y:S05]  /*0910*/  @P2 BRA `(.L_x_25284) ;  /* 0x0000002000002947 */ /* 0x000fea0003800000 */
[----:B------:R-:W-:Y:S05]  /*0920*/  @P0 BRA `(.L_x_25285) ;  /* 0x0000003000000947 */ /* 0x000fea0003800000 */
[----:B------:R-:W-:Y:S05]  /*0930*/  BRA `(.L_x_25286) ;  /* 0x0000004000007947 */ /* 0x000fea0003800000 */
.L_x_25284:
[----:B-----5:R-:W-:-:S05]  /*0940*/  HADD2.F32 R124, -RZ, R10.H1_H1 ;  /* 0x3000000aff7c7230 */ /* 0x020fca0000004100 */
[----:B------:R-:W-:-:S05]  /*0950*/  FADD.FTZ R147, R147, R124 ;  /* 0x0000007c93937221 */ /* 0x000fca0000010000 */
.L_x_25285:
[----:B------:R-:W-:-:S04]  /*0960*/  F2FP.PACK_AB R124, RZ, R147 ;  /* 0x00000093ff7c723e */ /* 0x000fc800000000ff */
[----:B------:R-:W-:Y:S02]  /*0970*/  PRMT R6, R6, 0x5410, R124 ;  /* 0x0000541006067816 */ /* 0x000fe4000000007c */
.L_x_25286:
[----:B------:R-:W-:-:S05]  /*0980*/  HADD2.F32 R149, -RZ, R127.H0_H0 ;  /* 0x2000007fff957230 */ /* 0x000fca0000004100 */
[----:B------:R-:W-:Y:S01]  /*0990*/  FMUL.FTZ R149, R149, R2 ;  /* 0x0000000295957220 */ /* 0x000fe20000410000 */
[----:B------:R-:W-:Y:S05]  /*09a0*/  @P2 BRA `(.L_x_25287) ;  /* 0x0000002000002947 */ /* 0x000fea0003800000 */
[----:B------:R-:W-:Y:S05]  /*09b0*/  @P0 BRA `(.L_x_25288) ;  /* 0x0000003000000947 */ /* 0x000fea0003800000 */
[----:B------:R-:W-:Y:S05]  /*09c0*/  BRA `(.L_x_25289) ;  /* 0x0000004000007947 */ /* 0x000fea0003800000 */
.L_x_25287:
[----:B-----5:R-:W-:-:S05]  /*09d0*/  HADD2.F32 R124, -RZ, R11.H0_H0 ;  /* 0x2000000bff7c7230 */ /* 0x020fca0000004100 */
[----:B------:R-:W-:-:S05]  /*09e0*/  FADD.FTZ R149, R149, R124 ;  /* 0x0000007c95957221 */ /* 0x000fca0000010000 */
.L_x_25288:
[----:B------:R-:W-:-:S04]  /*09f0*/  F2FP.PACK_AB R124, RZ, R149 ;  /* 0x00000095ff7c723e */ /* 0x000fc800000000ff */
[----:B------:R-:W-:Y:S02]  /*0a00*/  PRMT R7, R124, 0x7610, R7 ;  /* 0x000076107c077816 */ /* 0x000fe40000000007 */
.L_x_25289:
[----:B------:R-:W-:-:S05]  /*0a10*/  HADD2.F32 R127, -RZ, R127.H1_H1 ;  /* 0x3000007fff7f7230 */ /* 0x000fca0000004100 */
[----:B------:R-:W-:Y:S01]  /*0a20*/  FMUL.FTZ R151, R127, R2 ;  /* 0x000000027f977220 */ /* 0x000fe20000410000 */
[----:B------:R-:W-:Y:S05]  /*0a30*/  @P2 BRA `(.L_x_25290) ;  /* 0x0000002000002947 */ /* 0x000fea0003800000 */
[----:B------:R-:W-:Y:S05]  /*0a40*/  @P0 BRA `(.L_x_25291) ;  /* 0x0000003000000947 */ /* 0x000fea0003800000 */
[----:B------:R-:W-:Y:S05]  /*0a50*/  BRA `(.L_x_25292) ;  /* 0x0000004000007947 */ /* 0x000fea0003800000 */
.L_x_25290:
[----:B-----5:R-:W-:-:S05]  /*0a60*/  HADD2.F32 R124, -RZ, R11.H1_H1 ;  /* 0x3000000bff7c7230 */ /* 0x020fca0000004100 */
[----:B------:R-:W-:-:S05]  /*0a70*/  FADD.FTZ R151, R151, R124 ;  /* 0x0000007c97977221 */ /* 0x000fca0000010000 */
.L_x_25291:
[----:B------:R-:W-:-:S04]  /*0a80*/  F2FP.PACK_AB R124, RZ, R151 ;  /* 0x00000097ff7c723e */ /* 0x000fc800000000ff */
[----:B------:R-:W-:Y:S02]  /*0a90*/  PRMT R7, R7, 0x5410, R124 ;  /* 0x0000541007077816 */ /* 0x000fe4000000007c */
.L_x_25292:
[C---:B------:R-:W-:Y:S01]  /*0aa0*/  IADD3 R132, R130.reuse, 0x80, RZ ;  /* 0x0000008082847810 */ /* 0x040fe20007ffe0ff */
[----:B------:R-:W-:-:S04]  /*0ab0*/  @P0 IMAD.WIDE.U32 R136, R130, R3, c[0x0][0x188] ;  /* 0x0000620082880625 */ /* 0x000fc800078e0003 */
[CC--:B------:R-:W-:Y:S01]  /*0ac0*/  IMAD.WIDE.U32 R124, R132.reuse, R3.reuse, c[0x0][0x170] ;  /* 0x00005c00847c7625 */ /* 0x0c0fe200078e0003 */
[----:B------:R0:W-:Y:S05]  /*0ad0*/  @P0 STG.E.128 [R136.64], R4 ;  /* 0x0000000488000986 */ /* 0x0001ea000c101d04 */
[----:B------:R-:W2:Y:S01]  /*0ae0*/  LDG.E.128 R124, [R124.64] ;  /* 0x000000047c7c7981 */ /* 0x000ea2000c1e1d00 */
[----:B------:R-:W-:-:S05]  /*0af0*/  @P1 IMAD.WIDE.U32 R138, R132, R3, c[0x0][0x180] ;  /* 0x00006000848a1625 */ /* 0x000fca00078e0003 */
[----:B-----5:R0:W5:Y:S01]  /*0b00*/  @P1 LDG.E.128 R8, [R138.64] ;  /* 0x000000048a081981 */ /* 0x020162000c1e1d00 */
[----:B--2---:R-:W-:-:S05]  /*0b10*/  HADD2.F32 R165, -RZ, R124.H0_H0 ;  /* 0x2000007cffa57230 */ /* 0x004fca0000004100 */
[----:B------:R-:W-:Y:S01]  /*0b20*/  FMUL.FTZ R165, R165, R2 ;  /* 0x00000002a5a57220 */ /* 0x000fe20000410000 */
[----:B------:R-:W-:Y:S05]  /*0b30*/  @P2 BRA `(.L_x_25293) ;  /* 0x0000002000002947 */ /* 0x000fea0003800000 */
[----:B0-----:R-:W-:Y:S05]  /*0b40*/  @P0 BRA `(.L_x_25294) ;  /* 0x0000003000000947 */ /* 0x001fea0003800000 */
[----:B------:R-:W-:Y:S05]  /*0b50*/  BRA `(.L_x_25295) ;  /* 0x0000004000007947 */ /* 0x000fea0003800000 */
.L_x_25293:
[----:B0----5:R-:W-:-:S05]  /*0b60*/  HADD2.F32 R134, -RZ, R8.H0_H0 ;  /* 0x20000008ff867230 */ /* 0x021fca0000004100 */
[----:B------:R-:W-:-:S05]  /*0b70*/  FADD.FTZ R165, R134, R165 ;  /* 0x000000a586a57221 */ /* 0x000fca0000010000 */
.L_x_25294:
[----:B------:R-:W-:-:S04]  /*0b80*/  F2FP.PACK_AB R131, RZ, R165 ;  /* 0x000000a5ff83723e */ /* 0x000fc800000000ff */
[----:B------:R-:W-:Y:S02]  /*0b90*/  PRMT R4, R131, 0x7610, R4 ;  /* 0x0000761083047816 */ /* 0x000fe40000000004 */
.L_x_25295:
[----:B------:R-:W-:-:S05]  /*0ba0*/  HADD2.F32 R167, -RZ, R124.H1_H1 ;  /* 0x3000007cffa77230 */ /* 0x000fca0000004100 */
[----:B------:R-:W-:Y:S01]  /*0bb0*/  FMUL.FTZ R167, R167, R2 ;  /* 0x00000002a7a77220 */ /* 0x000fe20000410000 */
[----:B------:R-:W-:Y:S05]  /*0bc0*/  @P2 BRA `(.L_x_25296) ;  /* 0x0000002000002947 */ /* 0x000fea0003800000 */
[----:B------:R-:W-:Y:S05]  /*0bd0*/  @P0 BRA `(.L_x_25297) ;  /* 0x0000003000000947 */ /* 0x000fea0003800000 */
[----:B------:R-:W-:Y:S05]  /*0be0*/  BRA `(.L_x_25298) ;  /* 0x0000004000007947 */ /* 0x000fea0003800000 */
.L_x_25296:
[----:B-----5:R-:W-:-:S05]  /*0bf0*/  HADD2.F32 R124, -RZ, R8.H1_H1 ;  /* 0x30000008ff7c7230 */ /* 0x020fca0000004100 */
[----:B------:R-:W-:-:S05]  /*0c00*/  FADD.FTZ R167, R124, R167 ;  /* 0x000000a77ca77221 */ /* 0x000fca0000010000 */
.L_x_25297:
[----:B------:R-:W-:-:S04]  /*0c10*/  F2FP.PACK_AB R124, RZ, R167 ;  /* 0x000000a7ff7c723e */ /* 0x000fc800000000ff */
[----:B------:R-:W-:Y:S02]  /*0c20*/  PRMT R4, R4, 0x5410, R124 ;  /* 0x0000541004047816 */ /* 0x000fe4000000007c */
.L_x_25298:
[----:B------:R-:W-:-:S05]  /*0c30*/  HADD2.F32 R155, -RZ, R125.H0_H0 ;  /* 0x2000007dff9b7230 */ /* 0x000fca0000004100 */
[----:B------:R-:W-:Y:S01]  /*0c40*/  FMUL.FTZ R155, R155, R2 ;  /* 0x000000029b9b7220 */ /* 0x000fe20000410000 */
[----:B------:R-:W-:Y:S05]  /*0c50*/  @P2 BRA `(.L_x_25299) ;  /* 0x0000002000002947 */ /* 0x000fea0003800000 */
[----:B------:R-:W-:Y:S05]  /*0c60*/  @P0 BRA `(.L_x_25300) ;  /* 0x0000003000000947 */ /* 0x000fea0003800000 */
[----:B------:R-:W-:Y:S05]  /*0c70*/  BRA `(.L_x_25301) ;  /* 0x0000004000007947 */ /* 0x000fea0003800000 */
.L_x_25299:
[----:B-----5:R-:W-:-:S05]  /*0c80*/  HADD2.F32 R124, -RZ, R9.H0_H0 ;  /* 0x20000009ff7c7230 */ /* 0x020fca0000004100 */
[----:B------:R-:W-:-:S05]  /*0c90*/  FADD.FTZ R155, R124, R155 ;  /* 0x0000009b7c9b7221 */ /* 0x000fca0000010000 */
.L_x_25300:
[----:B------:R-:W-:-:S04]  /*0ca0*/  F2FP.PACK_AB R124, RZ, R155 ;  /* 0x0000009bff7c723e */ /* 0x000fc800000000ff */
[----:B------:R-:W-:Y:S02]  /*0cb0*/  PRMT R5, R124, 0x7610, R5 ;  /* 0x000076107c057816 */ /* 0x000fe40000000005 */
.L_x_25301:
[----:B------:R-:W-:-:S05]  /*0cc0*/  HADD2.F32 R125, -RZ, R125.H1_H1 ;  /* 0x3000007dff7d7230 */ /* 0x000fca0000004100 */
[----:B------:R-:W-:Y:S01]  /*0cd0*/  FMUL.FTZ R157, R125, R2 ;  /* 0x000000027d9d7220 */ /* 0x000fe20000410000 */
[----:B------:R-:W-:Y:S05]  /*0ce0*/  @P2 BRA `(.L_x_25302) ;  /* 0x0000002000002947 */ /* 0x000fea0003800000 */
[----:B------:R-:W-:Y:S05]  /*0cf0*/  @P0 BRA `(.L_x_25303) ;  /* 0x0000003000000947 */ /* 0x000fea0003800000 */
[----:B------:R-:W-:Y:S05]  /*0d00*/  BRA `(.L_x_25304) ;  /* 0x0000004000007947 */ /* 0x000fea0003800000 */
.L_x_25302:
[----:B-----5:R-:W-:-:S05]  /*0d10*/  HADD2.F32 R124, -RZ, R9.H1_H1 ;  /* 0x30000009ff7c7230 */ /* 0x020fca0000004100 */
[----:B------:R-:W-:-:S05]  /*0d20*/  FADD.FTZ R157, R124, R157 ;  /* 0x0000009d7c9d7221 */ /* 0x000fca0000010000 */
.L_x_25303:
[----:B------:R-:W-:-:S04]  /*0d30*/  F2FP.PACK_AB R124, RZ, R157 ;  /* 0x0000009dff7c723e */ /* 0x000fc800000000ff */
[----:B------:R-:W-:Y:S02]  /*0d40*/  PRMT R5, R5, 0x5410, R124 ;  /* 0x0000541005057816 */ /* 0x000fe4000000007c */
.L_x_25304:
[----:B------:R-:W-:-:S05]  /*0d50*/  HADD2.F32 R159, -RZ, R126.H0_H0 ;  /* 0x2000007eff9f7230 */ /* 0x000fca0000004100 */
[----:B------:R-:W-:Y:S01]  /*0d60*/  FMUL.FTZ R159, R159, R2 ;  /* 0x000000029f9f7220 */ /* 0x000fe20000410000 */
[----:B------:R-:W-:Y:S05]  /*0d70*/  @P2 BRA `(.L_x_25305) ;  /* 0x0000002000002947 */ /* 0x000fea0003800000 */
[----:B------:R-:W-:Y:S05]  /*0d80*/  @P0 BRA `(.L_x_25306) ;  /* 0x0000003000000947 */ /* 0x000fea0003800000 */
[----:B------:R-:W-:Y:S05]  /*0d90*/  BRA `(.L_x_25307) ;  /* 0x0000004000007947 */ /* 0x000fea0003800000 */
.L_x_25305:
[----:B-----5:R-:W-:-:S05]  /*0da0*/  HADD2.F32 R124, -RZ, R10.H0_H0 ;  /* 0x2000000aff7c7230 */ /* 0x020fca0000004100 */
[----:B------:R-:W-:-:S05]  /*0db0*/  FADD.FTZ R159, R124, R159 ;  /* 0x0000009f7c9f7221 */ /* 0x000fca0000010000 */
.L_x_25306:
[----:B------:R-:W-:-:S04]  /*0dc0*/  F2FP.PACK_AB R124, RZ, R159 ;  /* 0x0000009fff7c723e */ /* 0x000fc800000000ff */
[----:B------:R-:W-:Y:S02]  /*0dd0*/  PRMT R6, R124, 0x7610, R6 ;  /* 0x000076107c067816 */ /* 0x000fe40000000006 */
.L_x_25307:
[----:B------:R-:W-:-:S05]  /*0de0*/  HADD2.F32 R161, -RZ, R126.H1_H1 ;  /* 0x3000007effa17230 */ /* 0x000fca0000004100 */
[----:B------:R-:W-:Y:S01]  /*0df0*/  FMUL.FTZ R161, R161, R2 ;  /* 0x00000002a1a17220 */ /* 0x000fe20000410000 */
[----:B------:R-:W-:Y:S05]  /*0e00*/  @P2 BRA `(.L_x_25308) ;  /* 0x0000002000002947 */ /* 0x000fea0003800000 */
[----:B------:R-:W-:Y:S05]  /*0e10*/  @P0 BRA `(.L_x_25309) ;  /* 0x0000003000000947 */ /* 0x000fea0003800000 */
[----:B------:R-:W-:Y:S05]  /*0e20*/  BRA `(.L_x_25310) ;  /* 0x0000004000007947 */ /* 0x000fea0003800000 */
.L_x_25308:
[----:B-----5:R-:W-:-:S05]  /*0e30*/  HADD2.F32 R124, -RZ, R10.H1_H1 ;  /* 0x3000000aff7c7230 */ /* 0x020fca0000004100 */
[----:B------:R-:W-:-:S05]  /*0e40*/  FADD.FTZ R161, R124, R161 ;  /* 0x000000a17ca17221 */ /* 0x000fca0000010000 */
.L_x_25309:
[----:B------:R-:W-:-:S04]  /*0e50*/  F2FP.PACK_AB R124, RZ, R161 ;  /* 0x000000a1ff7c723e */ /* 0x000fc800000000ff */
[----:B------:R-:W-:Y:S02]  /*0e60*/  PRMT R6, R6, 0x5410, R124 ;  /* 0x0000541006067816 */ /* 0x000fe4000000007c */
.L_x_25310:
[----:B------:R-:W-:-:S05]  /*0e70*/  HADD2.F32 R153, -RZ, R127.H0_H0 ;  /* 0x2000007fff997230 */ /* 0x000fca0000004100 */
[----:B------:R-:W-:Y:S01]  /*0e80*/  FMUL.FTZ R153, R153, R2 ;  /* 0x0000000299997220 */ /* 0x000fe20000410000 */
[----:B------:R-:W-:Y:S05]  /*0e90*/  @P2 BRA `(.L_x_25311) ;  /* 0x0000002000002947 */ /* 0x000fea0003800000 */
[----:B------:R-:W-:Y:S05]  /*0ea0*/  @P0 BRA `(.L_x_25312) ;  /* 0x0000003000000947 */ /* 0x000fea0003800000 */
[----:B------:R-:W-:Y:S05]  /*0eb0*/  BRA `(.L_x_25313) ;  /* 0x0000004000007947 */ /* 0x000fea0003800000 */
.L_x_25311:
[----:B-----5:R-:W-:-:S05]  /*0ec0*/  HADD2.F32 R124, -RZ, R11.H0_H0 ;  /* 0x2000000bff7c7230 */ /* 0x020fca0000004100 */
[----:B------:R-:W-:-:S05]  /*0ed0*/  FADD.FTZ R153, R124, R153 ;  /* 0x000000997c997221 */ /* 0x000fca0000010000 */
.L_x_25312:
[----:B------:R-:W-:-:S04]  /*0ee0*/  F2FP.PACK_AB R124, RZ, R153 ;  /* 0x00000099ff7c723e */ /* 0x000fc800000000ff */
[----:B------:R-:W-:Y:S02]  /*0ef0*/  PRMT R7, R124, 0x7610, R7 ;  /* 0x000076107c077816 */ /* 0x000fe40000000007 */
.L_x_25313:
[----:B------:R-:W-:-:S05]  /*0f00*/  HADD2.F32 R127, -RZ, R127.H1_H1 ;  /* 0x3000007fff7f7230 */ /* 0x000fca0000004100 */
[----:B------:R-:W-:Y:S01]  /*0f10*/  FMUL.FTZ R163, R127, R2 ;  /* 0x000000027fa37220 */ /* 0x000fe20000410000 */
[----:B------:R-:W-:Y:S05]  /*0f20*/  @P2 BRA `(.L_x_25314) ;  /* 0x0000002000002947 */ /* 0x000fea0003800000 */
[----:B------:R-:W-:Y:S05]  /*0f30*/  @P0 BRA `(.L_x_25315) ;  /* 0x0000003000000947 */ /* 0x000fea0003800000 */
[----:B------:R-:W-:Y:S05]  /*0f40*/  BRA `(.L_x_25316) ;  /* 0x0000004000007947 */ /* 0x000fea0003800000 */
.L_x_25314:
[----:B-----5:R-:W-:-:S05]  /*0f50*/  HADD2.F32 R124, -RZ, R11.H1_H1 ;  /* 0x3000000bff7c7230 */ /* 0x020fca0000004100 */
[----:B------:R-:W-:-:S05]  /*0f60*/  FADD.FTZ R163, R124, R163 ;  /* 0x000000a37ca37221 */ /* 0x000fca0000010000 */
.L_x_25315:
[----:B------:R-:W-:-:S04]  /*0f70*/  F2FP.PACK_AB R124, RZ, R163 ;  /* 0x000000a3ff7c723e */ /* 0x000fc800000000ff */
[----:B------:R-:W-:Y:S02]  /*0f80*/  PRMT R7, R7, 0x5410, R124 ;  /* 0x0000541007077816 */ /* 0x000fe4000000007c */
.L_x_25316:
[----:B------:R-:W-:Y:S01]  /*0f90*/  IADD3 R131, R130, 0x100, RZ ;  /* 0x0000010082837810 */ /* 0x000fe20007ffe0ff */
        /* <DEDUP_REMOVED lines=11> */
.L_x_25317:
[----:B0----5:R-:W-:-:S05]  /*1050*/  HADD2.F32 R132, -RZ, R8.H0_H0 ;  /* 0x20000008ff847230 */ /* 0x021fca0000004100 */
[----:B------:R-:W-:-:S05]  /*1060*/  FADD.FTZ R185, R132, R185 ;  /* 0x000000b984b97221 */ /* 0x000fca0000010000 */
.L_x_25318:
[----:B------:R-:W-:-:S04]  /*1070*/  F2FP.PACK_AB R132, RZ, R185 ;  /* 0x000000b9ff84723e */ /* 0x000fc800000000ff */
[----:B------:R-:W-:Y:S02]  /*1080*/  PRMT R4, R132, 0x7610, R4 ;  /* 0x0000761084047816 */ /* 0x000fe40000000004 */
.L_x_25319:
[----:B------:R-:W-:-:S05]  /*1090*/  HADD2.F32 R187, -RZ, R124.H1_H1 ;  /* 0x3000007cffbb7230 */ /* 0x000fca0000004100 */
[----:B------:R-:W-:Y:S01]  /*10a0*/  FMUL.FTZ R187, R187, R2 ;  /* 0x00000002bbbb7220 */ /* 0x000fe20000410000 */
[----:B------:R-:W-:Y:S05]  /*10b0*/  @P2 BRA `(.L_x_25320) ;  /* 0x0000002000002947 */ /* 0x000fea0003800000 */
[----:B------:R-:W-:Y:S05]  /*10c0*/  @P0 BRA `(.L_x_25321) ;  /* 0x0000003000000947 */ /* 0x000fea0003800000 */
[----:B------:R-:W-:Y:S05]  /*10d0*/  BRA `(.L_x_25322) ;  /* 0x0000004000007947 */ /* 0x000fea0003800000 */
.L_x_25320:
[----:B-----5:R-:W-:-:S05]  /*10e0*/  HADD2.F32 R124, -RZ, R8.H1_H1 ;  /* 0x30000008ff7c7230 */ /* 0x020fca0000004100 */
[----:B------:R-:W-:-:S05]  /*10f0*/  FADD.FTZ R187, R124, R187 ;  /* 0x000000bb7cbb7221 */ /* 0x000fca0000010000 */
.L_x_25321:
[----:B------:R-:W-:-:S04]  /*1100*/  F2FP.PACK_AB R124, RZ, R187 ;  /* 0x000000bbff7c723e */ /* 0x000fc800000000ff */
[----:B------:R-:W-:Y:S02]  /*1110*/  PRMT R4, R4, 0x5410, R124 ;  /* 0x0000541004047816 */ /* 0x000fe4000000007c */
.L_x_25322:
[----:B------:R-:W-:-:S05]  /*1120*/  HADD2.F32 R173, -RZ, R125.H0_H0 ;  /* 0x2000007dffad7230 */ /* 0x000fca0000004100 */
[----:B------:R-:W-:Y:S01]  /*1130*/  FMUL.FTZ R173, R173, R2 ;  /* 0x00000002adad7220 */ /* 0x000fe20000410000 */
[----:B------:R-:W-:Y:S05]  /*1140*/  @P2 BRA `(.L_x_25323) ;  /* 0x0000002000002947 */ /* 0x000fea0003800000 */
[----:B------:R-:W-:Y:S05]  /*1150*/  @P0 BRA `(.L_x_25324) ;  /* 0x0000003000000947 */ /* 0x000fea0003800000 */
[----:B------:R-:W-:Y:S05]  /*1160*/  BRA `(.L_x_25325) ;  /* 0x0000004000007947 */ /* 0x000fea0003800000 */
.L_x_25323:
[----:B-----5:R-:W-:-:S05]  /*1170*/  HADD2.F32 R124, -RZ, R9.H0_H0 ;  /* 0x20000009ff7c7230 */ /* 0x020fca0000004100 */
[----:B------:R-:W-:-:S05]  /*1180*/  FADD.FTZ R173, R124, R173 ;  /* 0x000000ad7cad7221 */ /* 0x000fca0000010000 */
.L_x_25324:
[----:B------:R-:W-:-:S04]  /*1190*/  F2FP.PACK_AB R124, RZ, R173 ;  /* 0x000000adff7c723e */ /* 0x000fc800000000ff */
[----:B------:R-:W-:Y:S02]  /*11a0*/  PRMT R5, R124, 0x7610, R5 ;  /* 0x000076107c057816 */ /* 0x000fe40000000005 */
.L_x_25325:
[----:B------:R-:W-:-:S05]  /*11b0*/  HADD2.F32 R125, -RZ, R125.H1_H1 ;  /* 0x3000007dff7d7230 */ /* 0x000fca0000004100 */
[----:B------:R-:W-:Y:S01]  /*11c0*/  FMUL.FTZ R175, R125, R2 ;  /* 0x000000027daf7220 */ /* 0x000fe20000410000 */
[----:B------:R-:W-:Y:S05]  /*11d0*/  @P2 BRA `(.L_x_25326) ;  /* 0x0000002000002947 */ /* 0x000fea0003800000 */
[----:B------:R-:W-:Y:S05]  /*11e0*/  @P0 BRA `(.L_x_25327) ;  /* 0x0000003000000947 */ /* 0x000fea0003800000 */
[----:B------:R-:W-:Y:S05]  /*11f0*/  BRA `(.L_x_25328) ;  /* 0x0000004000007947 */ /* 0x000fea0003800000 */
.L_x_25326:
[----:B-----5:R-:W-:-:S05]  /*1200*/  HADD2.F32 R124, -RZ, R9.H1_H1 ;  /* 0x30000009ff7c7230 */ /* 0x020fca0000004100 */
[----:B------:R-:W-:-:S05]  /*1210*/  FADD.FTZ R175, R124, R175 ;  /* 0x000000af7caf7221 */ /* 0x000fca0000010000 */
.L_x_25327:
[----:B------:R-:W-:-:S04]  /*1220*/  F2FP.PACK_AB R124, RZ, R175 ;  /* 0x000000afff7c723e */ /* 0x000fc800000000ff */
[----:B------:R-:W-:Y:S02]  /*1230*/  PRMT R5, R5, 0x5410, R124 ;  /* 0x0000541005057816 */ /* 0x000fe4000000007c */
.L_x_25328:
[----:B------:R-:W-:-:S05]  /*1240*/  HADD2.F32 R177, -RZ, R126.H0_H0 ;  /* 0x2000007effb17230 */ /* 0x000fca0000004100 */
[----:B------:R-:W-:Y:S01]  /*1250*/  FMUL.FTZ R177, R177, R2 ;  /* 0x00000002b1b17220 */ /* 0x000fe20000410000 */
[----:B------:R-:W-:Y:S05]  /*1260*/  @P2 BRA `(.L_x_25329) ;  /* 0x0000002000002947 */ /* 0x000fea0003800000 */
[----:B------:R-:W-:Y:S05]  /*1270*/  @P0 BRA `(.L_x_25330) ;  /* 0x0000003000000947 */ /* 0x000fea0003800000 */
[----:B------:R-:W-:Y:S05]  /*1280*/  BRA `(.L_x_25331) ;  /* 0x0000004000007947 */ /* 0x000fea0003800000 */
.L_x_25329:
[----:B-----5:R-:W-:-:S05]  /*1290*/  HADD2.F32 R124, -RZ, R10.H0_H0 ;  /* 0x2000000aff7c7230 */ /* 0x020fca0000004100 */
[----:B------:R-:W-:-:S05]  /*12a0*/  FADD.FTZ R177, R124, R177 ;  /* 0x000000b17cb17221 */ /* 0x000fca0000010000 */
.L_x_25330:
[----:B------:R-:W-:-:S04]  /*12b0*/  F2FP.PACK_AB R124, RZ, R177 ;  /* 0x000000b1ff7c723e */ /* 0x000fc800000000ff */
[----:B------:R-:W-:Y:S02]  /*12c0*/  PRMT R6, R124, 0x7610, R6 ;  /* 0x000076107c067816 */ /* 0x000fe40000000006 */
.L_x_25331:
[----:B------:R-:W-:-:S05]  /*12d0*/  HADD2.F32 R179, -RZ, R126.H1_H1 ;  /* 0x3000007effb37230 */ /* 0x000fca0000004100 */
[----:B------:R-:W-:Y:S01]  /*12e0*/  FMUL.FTZ R179, R179, R2 ;  /* 0x00000002b3b37220 */ /* 0x000fe20000410000 */
[----:B------:R-:W-:Y:S05]  /*12f0*/  @P2 BRA `(.L_x_25332) ;  /* 0x0000002000002947 */ /* 0x000fea0003800000 */
[----:B------:R-:W-:Y:S05]  /*1300*/  @P0 BRA `(.L_x_25333) ;  /* 0x0000003000000947 */ /* 0x000fea0003800000 */
[----:B------:R-:W-:Y:S05]  /*1310*/  BRA `(.L_x_25334) ;  /* 0x0000004000007947 */ /* 0x000fea0003800000 */
.L_x_25332:
[----:B-----5:R-:W-:-:S05]  /*1320*/  HADD2.F32 R124, -RZ, R10.H1_H1 ;  /* 0x3000000aff7c7230 */ /* 0x020fca0000004100 */
[----:B------:R-:W-:-:S05]  /*1330*/  FADD.FTZ R179, R124, R179 ;  /* 0x000000b37cb37221 */ /* 0x000fca0000010000 */
.L_x_25333:
[----:B------:R-:W-:-:S04]  /*1340*/  F2FP.PACK_AB R124, RZ, R179 ;  /* 0x000000b3ff7c723e */ /* 0x000fc800000000ff */
[----:B------:R-:W-:Y:S02]  /*1350*/  PRMT R6, R6, 0x5410, R124 ;  /* 0x0000541006067816 */ /* 0x000fe4000000007c */
.L_x_25334:
[----:B------:R-:W-:-:S05]  /*1360*/  HADD2.F32 R169, -RZ, R127.H0_H0 ;  /* 0x2000007fffa97230 */ /* 0x000fca0000004100 */
[----:B------:R-:W-:Y:S01]  /*1370*/  FMUL.FTZ R169, R169, R2 ;  /* 0x00000002a9a97220 */ /* 0x000fe20000410000 */
[----:B------:R-:W-:Y:S05]  /*1380*/  @P2 BRA `(.L_x_25335) ;  /* 0x0000002000002947 */ /* 0x000fea0003800000 */
[----:B------:R-:W-:Y:S05]  /*1390*/  @P0 BRA `(.L_x_25336) ;  /* 0x0000003000000947 */ /* 0x000fea0003800000 */
[----:B------:R-:W-:Y:S05]  /*13a0*/  BRA `(.L_x_25337) ;  /* 0x0000004000007947 */ /* 0x000fea0003800000 */
.L_x_25335:
[----:B-----5:R-:W-:-:S05]  /*13b0*/  HADD2.F32 R124, -RZ, R11.H0_H0 ;  /* 0x2000000bff7c7230 */ /* 0x020fca0000004100 */
[----:B------:R-:W-:-:S05]  /*13c0*/  FADD.FTZ R169, R124, R169 ;  /* 0x000000a97ca97221 */ /* 0x000fca0000010000 */
.L_x_25336:
[----:B------:R-:W-:-:S04]  /*13d0*/  F2FP.PACK_AB R124, RZ, R169 ;  /* 0x000000a9ff7c723e */ /* 0x000fc800000000ff */
[----:B------:R-:W-:Y:S02]  /*13e0*/  PRMT R7, R124, 0x7610, R7 ;  /* 0x000076107c077816 */ /* 0x000fe40000000007 */
.L_x_25337:
[----:B------:R-:W-:-:S05]  /*13f0*/  HADD2.F32 R127, -RZ, R127.H1_H1 ;  /* 0x3000007fff7f7230 */ /* 0x000fca0000004100 */
[----:B------:R-:W-:Y:S01]  /*1400*/  FMUL.FTZ R171, R127, R2 ;  /* 0x000000027fab7220 */ /* 0x000fe20000410000 */
[----:B------:R-:W-:Y:S05]  /*1410*/  @P2 BRA `(.L_x_25338) ;  /* 0x0000002000002947 */ /* 0x000fea0003800000 */
[----:B------:R-:W-:Y:S05]  /*1420*/  @P0 BRA `(.L_x_25339) ;  /* 0x0000003000000947 */ /* 0x000fea0003800000 */
[----:B------:R-:W-:Y:S05]  /*1430*/  BRA `(.L_x_25340) ;  /* 0x0000004000007947 */ /* 0x000fea0003800000 */
.L_x_25338:
[----:B-----5:R-:W-:-:S05]  /*1440*/  HADD2.F32 R124, -RZ, R11.H1_H1 ;  /* 0x3000000bff7c7230 */ /* 0x020fca0000004100 */
[----:B------:R-:W-:-:S05]  /*1450*/  FADD.FTZ R171, R124, R171 ;  /* 0x000000ab7cab7221 */ /* 0x000fca0000010000 */
.L_x_25339:
[----:B------:R-:W-:-:S04]  /*1460*/  F2FP.PACK_AB R124, RZ, R171 ;  /* 0x000000abff7c723e */ /* 0x000fc800000000ff */
[----:B------:R-:W-:Y:S02]  /*1470*/  PRMT R7, R7, 0x5410, R124 ;  /* 0x0000541007077816 */ /* 0x000fe4000000007c */
.L_x_25340:
        /* <DEDUP_REMOVED lines=13> */
.L_x_25341:
[----:B0----5:R-:W-:-:S05]  /*1550*/  HADD2.F32 R132, -RZ, R8.H0_H0 ;  /* 0x20000008ff847230 */ /* 0x021fca0000004100 */
[----:B------:R-:W-:-:S05]  /*1560*/  FADD.FTZ R201, R132, R201 ;  /* 0x000000c984c97221 */ /* 0x000fca0000010000 */
.L_x_25342:
[----:B------:R-:W-:-:S04]  /*1570*/  F2FP.PACK_AB R132, RZ, R201 ;  /* 0x000000c9ff84723e */ /* 0x000fc800000000ff */
[----:B------:R-:W-:Y:S02]  /*1580*/  PRMT R4, R132, 0x7610, R4 ;  /* 0x0000761084047816 */ /* 0x000fe40000000004 */
.L_x_25343:
[----:B------:R-:W-:-:S05]  /*1590*/  HADD2.F32 R203, -RZ, R124.H1_H1 ;  /* 0x3000007cffcb7230 */ /* 0x000fca0000004100 */
[----:B------:R-:W-:Y:S01]  /*15a0*/  FMUL.FTZ R203, R203, R2 ;  /* 0x00000002cbcb7220 */ /* 0x000fe20000410000 */
[----:B------:R-:W-:Y:S05]  /*15b0*/  @P2 BRA `(.L_x_25344) ;  /* 0x0000002000002947 */ /* 0x000fea0003800000 */
[----:B------:R-:W-:Y:S05]  /*15c0*/  @P0 BRA `(.L_x_25345) ;  /* 0x0000003000000947 */ /* 0x000fea0003800000 */
[----:B------:R-:W-:Y:S05]  /*15d0*/  BRA `(.L_x_25346) ;  /* 0x0000004000007947 */ /* 0x000fea0003800000 */
.L_x_25344:
[----:B-----5:R-:W-:-:S05]  /*15e0*/  HADD2.F32 R124, -RZ, R8.H1_H1 ;  /* 0x30000008ff7c7230 */ /* 0x020fca0000004100 */
[----:B------:R-:W-:-:S05]  /*15f0*/  FADD.FTZ R203, R124, R203 ;  /* 0x000000cb7ccb7221 */ /* 0x000fca0000010000 */
.L_x_25345:
[----:B------:R-:W-:-:S04]  /*1600*/  F2FP.PACK_AB R124, RZ, R203 ;  /* 0x000000cbff7c723e */ /* 0x000fc800000000ff */
[----:B------:R-:W-:Y:S02]  /*1610*/  PRMT R4, R4, 0x5410, R124 ;  /* 0x0000541004047816 */ /* 0x000fe4000000007c */
.L_x_25346:
[----:B------:R-:W-:-:S05]  /*1620*/  HADD2.F32 R189, -RZ, R125.H0_H0 ;  /* 0x2000007dffbd7230 */ /* 0x000fca0000004100 */
[----:B------:R-:W-:Y:S01]  /*1630*/  FMUL.FTZ R189, R189, R2 ;  /* 0x00000002bdbd7220 */ /* 0x000fe20000410000 */
[----:B------:R-:W-:Y:S05]  /*1640*/  @P2 BRA `(.L_x_25347) ;  /* 0x0000002000002947 */ /* 0x000fea0003800000 */
[----:B------:R-:W-:Y:S05]  /*1650*/  @P0 BRA `(.L_x_25348) ;  /* 0x0000003000000947 */ /* 0x000fea0003800000 */
[----:B------:R-:W-:Y:S05]  /*1660*/  BRA `(.L_x_25349) ;  /* 0x0000004000007947 */ /* 0x000fea0003800000 */
.L_x_25347:
[----:B-----5:R-:W-:-:S05]  /*1670*/  HADD2.F32 R124, -RZ, R9.H0_H0 ;  /* 0x20000009ff7c7230 */ /* 0x020fca0000004100 */
[----:B------:R-:W-:-:S05]  /*1680*/  FADD.FTZ R189, R124, R189 ;  /* 0x000000bd7cbd7221 */ /* 0x000fca0000010000 */
.L_x_25348:
[----:B------:R-:W-:-:S04]  /*1690*/  F2FP.PACK_AB R124, RZ, R189 ;  /* 0x000000bdff7c723e */ /* 0x000fc800000000ff */
[----:B------:R-:W-:Y:S02]  /*16a0*/  PRMT R5, R124, 0x7610, R5 ;  /* 0x000076107c057816 */ /* 0x000fe40000000005 */
.L_x_25349:
[----:B------:R-:W-:-:S05]  /*16b0*/  HADD2.F32 R125, -RZ, R125.H1_H1 ;  /* 0x3000007dff7d7230 */ /* 0x000fca0000004100 */
[----:B------:R-:W-:Y:S01]  /*16c0*/  FMUL.FTZ R191, R125, R2 ;  /* 0x000000027dbf7220 */ /* 0x000fe20000410000 */
[----:B------:R-:W-:Y:S05]  /*16d0*/  @P2 BRA `(.L_x_25350) ;  /* 0x0000002000002947 */ /* 0x000fea0003800000 */
[----:B------:R-:W-:Y:S05]  /*16e0*/  @P0 BRA `(.L_x_25351) ;  /* 0x0000003000000947 */ /* 0x000fea0003800000 */
[----:B------:R-:W-:Y:S05]  /*16f0*/  BRA `(.L_x_25352) ;  /* 0x0000004000007947 */ /* 0x000fea0003800000 */
.L_x_25350:
[----:B-----5:R-:W-:-:S05]  /*1700*/  HADD2.F32 R124, -RZ, R9.H1_H1 ;  /* 0x30000009ff7c7230 */ /* 0x020fca0000004100 */
[----:B------:R-:W-:-:S05]  /*1710*/  FADD.FTZ R191, R124, R191 ;  /* 0x000000bf7cbf7221 */ /* 0x000fca0000010000 */
.L_x_25351:
[----:B------:R-:W-:-:S04]  /*1720*/  F2FP.PACK_AB R124, RZ, R191 ;  /* 0x000000bfff7c723e */ /* 0x000fc800000000ff */
[----:B------:R-:W-:Y:S02]  /*1730*/  PRMT R5, R5, 0x5410, R124 ;  /* 0x0000541005057816 */ /* 0x000fe4000000007c */
.L_x_25352:
[----:B------:R-:W-:-:S05]  /*1740*/  HADD2.F32 R193, -RZ, R126.H0_H0 ;  /* 0x2000007effc17230 */ /* 0x000fca0000004100 */
[----:B------:R-:W-:Y:S01]  /*1750*/  FMUL.FTZ R193, R193, R2 ;  /* 0x00000002c1c17220 */ /* 0x000fe20000410000 */
[----:B------:R-:W-:Y:S05]  /*1760*/  @P2 BRA `(.L_x_25353) ;  /* 0x0000002000002947 */ /* 0x000fea0003800000 */
[----:B------:R-:W-:Y:S05]  /*1770*/  @P0 BRA `(.L_x_25354) ;  /* 0x0000003000000947 */ /* 0x000fea0003800000 */
[----:B------:R-:W-:Y:S05]  /*1780*/  BRA `(.L_x_25355) ;  /* 0x0000004000007947 */ /* 0x000fea0003800000 */
.L_x_25353:
[----:B-----5:R-:W-:-:S05]  /*1790*/  HADD2.F32 R124, -RZ, R10.H0_H0 ;  /* 0x2000000aff7c7230 */ /* 0x020fca0000004100 */
[----:B------:R-:W-:-:S05]  /*17a0*/  FADD.FTZ R193, R124, R193 ;  /* 0x000000c17cc17221 */ /* 0x000fca0000010000 */
.L_x_25354:
[----:B------:R-:W-:-:S04]  /*17b0*/  F2FP.PACK_AB R124, RZ, R193 ;  /* 0x000000c1ff7c723e */ /* 0x000fc800000000ff */
[----:B------:R-:W-:Y:S02]  /*17c0*/  PRMT R6, R124, 0x7610, R6 ;  /* 0x000076107c067816 */ /* 0x000fe40000000006 */
.L_x_25355:
[----:B------:R-:W-:-:S05]  /*17d0*/  HADD2.F32 R195, -RZ, R126.H1_H1 ;  /* 0x3000007effc37230 */ /* 0x000fca0000004100 */
[----:B------:R-:W-:Y:S01]  /*17e0*/  FMUL.FTZ R195, R195, R2 ;  /* 0x00000002c3c37220 */ /* 0x000fe20000410000 */
[----:B------:R-:W-:Y:S05]  /*17f0*/  @P2 BRA `(.L_x_25356) ;  /* 0x0000002000002947 */ /* 0x000fea0003800000 */
[----:B------:R-:W-:Y:S05]  /*1800*/  @P0 BRA `(.L_x_25357) ;  /* 0x0000003000000947 */ /* 0x000fea0003800000 */
[----:B------:R-:W-:Y:S05]  /*1810*/  BRA `(.L_x_25358) ;  /* 0x0000004000007947 */ /* 0x000fea0003800000 */
.L_x_25356:
[----:B-----5:R-:W-:-:S05]  /*1820*/  HADD2.F32 R124, -RZ, R10.H1_H1 ;  /* 0x3000000aff7c7230 */ /* 0x020fca0000004100 */
[----:B------:R-:W-:-:S05]  /*1830*/  FADD.FTZ R195, R124, R195 ;  /* 0x000000c37cc37221 */ /* 0x000fca0000010000 */
.L_x_25357:
[----:B------:R-:W-:-:S04]  /*1840*/  F2FP.PACK_AB R124, RZ, R195 ;  /* 0x000000c3ff7c723e */ /* 0x000fc800000000ff */
[----:B------:R-:W-:Y:S02]  /*1850*/  PRMT R6, R6, 0x5410, R124 ;  /* 0x0000541006067816 */ /* 0x000fe4000000007c */
.L_x_25358:
[----:B------:R-:W-:-:S05]  /*1860*/  HADD2.F32 R181, -RZ, R127.H0_H0 ;  /* 0x2000007fffb57230 */ /* 0x000fca0000004100 */
[----:B------:R-:W-:Y:S01]  /*1870*/  FMUL.FTZ R181, R181, R2 ;  /* 0x00000002b5b57220 */ /* 0x000fe20000410000 */
[----:B------:R-:W-:Y:S05]  /*1880*/  @P2 BRA `(.L_x_25359) ;  /* 0x0000002000002947 */ /* 0x000fea0003800000 */
[----:B------:R-:W-:Y:S05]  /*1890*/  @P0 BRA `(.L_x_25360) ;  /* 0x0000003000000947 */ /* 0x000fea0003800000 */
[----:B------:R-:W-:Y:S05]  /*18a0*/  BRA `(.L_x_25361) ;  /* 0x0000004000007947 */ /* 0x000fea0003800000 */
.L_x_25359:
[----:B-----5:R-:W-:-:S05]  /*18b0*/  HADD2.F32 R124, -RZ, R11.H0_H0 ;  /* 0x2000000bff7c7230 */ /* 0x020fca0000004100 */
[----:B------:R-:W-:-:S05]  /*18c0*/  FADD.FTZ R181, R124, R181 ;  /* 0x000000b57cb57221 */ /* 0x000fca0000010000 */
.L_x_25360:
[----:B------:R-:W-:-:S04]  /*18d0*/  F2FP.PACK_AB R124, RZ, R181 ;  /* 0x000000b5ff7c723e */ /* 0x000fc800000000ff */
[----:B------:R-:W-:Y:S02]  /*18e0*/  PRMT R7, R124, 0x7610, R7 ;  /* 0x000076107c077816 */ /* 0x000fe40000000007 */
.L_x_25361:
[----:B------:R-:W-:-:S05]  /*18f0*/  HADD2.F32 R127, -RZ, R127.H1_H1 ;  /* 0x3000007fff7f7230 */ /* 0x000fca0000004100 */
[----:B------:R-:W-:Y:S01]  /*1900*/  FMUL.FTZ R183, R127, R2 ;  /* 0x000000027fb77220 */ /* 0x000fe20000410000 */
[----:B------:R-:W-:Y:S05]  /*1910*/  @P2 BRA `(.L_x_25362) ;  /* 0x0000002000002947 */ /* 0x000fea0003800000 */
[----:B------:R-:W-:Y:S05]  /*1920*/  @P0 BRA `(.L_x_25363) ;  /* 0x0000003000000947 */ /* 0x000fea0003800000 */
[----:B------:R-:W-:Y:S05]  /*1930*/  BRA `(.L_x_25364) ;  /* 0x0000004000007947 */ /* 0x000fea0003800000 */
.L_x_25362:
[----:B-----5:R-:W-:-:S05]  /*1940*/  HADD2.F32 R124, -RZ, R11.H1_H1 ;  /* 0x3000000bff7c7230 */ /* 0x020fca0000004100 */
[----:B------:R-:W-:-:S05]  /*1950*/  FADD.FTZ R183, R124, R183 ;  /* 0x000000b77cb77221 */ /* 0x000fca0000010000 */
.L_x_25363:
[----:B------:R-:W-:-:S04]  /*1960*/  F2FP.PACK_AB R124, RZ, R183 ;  /* 0x000000b7ff7c723e */ /* 0x000fc800000000ff */
[----:B------:R-:W-:Y:S02]  /*1970*/  PRMT R7, R7, 0x5410, R124 ;  /* 0x0000541007077816 */ /* 0x000fe4000000007c */
.L_x_25364:
        /* <DEDUP_REMOVED lines=13> */
.L_x_25365:
[----:B0----5:R-:W-:-:S05]  /*1a50*/  HADD2.F32 R132, -RZ, R8.H0_H0 ;  /* 0x20000008ff847230 */ /* 0x021fca0000004100 */
[----:B------:R-:W-:-:S05]  /*1a60*/  FADD.FTZ R205, R132, R205 ;  /* 0x000000cd84cd7221 */ /* 0x000fca0000010000 */
.L_x_25366:
[----:B------:R-:W-:-:S04]  /*1a70*/  F2FP.PACK_AB R132, RZ, R205 ;  /* 0x000000cdff84723e */ /* 0x000fc800000000ff */
[----:B------:R-:W-:Y:S02]  /*1a80*/  PRMT R4, R132, 0x7610, R4 ;  /* 0x0000761084047816 */ /* 0x000fe40000000004 */
.L_x_25367:
[----:B------:R-:W-:-:S05]  /*1a90*/  HADD2.F32 R207, -RZ, R124.H1_H1 ;  /* 0x3000007cffcf7230 */ /* 0x000fca0000004100 */
[----:B------:R-:W-:Y:S01]  /*1aa0*/  FMUL.FTZ R207, R207, R2 ;  /* 0x00000002cfcf7220 */ /* 0x000fe20000410000 */
[----:B------:R-:W-:Y:S05]  /*1ab0*/  @P2 BRA `(.L_x_25368) ;  /* 0x0000002000002947 */ /* 0x000fea0003800000 */
[----:B------:R-:W-:Y:S05]  /*1ac0*/  @P0 BRA `(.L_x_25369) ;  /* 0x0000003000000947 */ /* 0x000fea0003800000 */
[----:B------:R-:W-:Y:S05]  /*1ad0*/  BRA `(.L_x_25370) ;  /* 0x0000004000007947 */ /* 0x000fea0003800000 */
.L_x_25368:
[----:B-----5:R-:W-:-:S05]  /*1ae0*/  HADD2.F32 R124, -RZ, R8.H1_H1 ;  /* 0x30000008ff7c7230 */ /* 0x020fca0000004100 */
[----:B------:R-:W-:-:S05]  /*1af0*/  FADD.FTZ R207, R124, R207 ;  /* 0x000000cf7ccf7221 */ /* 0x000fca0000010000 */
.L_x_25369:
[----:B------:R-:W-:-:S04]  /*1b00*/  F2FP.PACK_AB R124, RZ, R207 ;  /* 0x000000cfff7c723e */ /* 0x000fc800000000ff */
[----:B------:R-:W-:Y:S02]  /*1b10*/  PRMT R4, R4, 0x5410, R124 ;  /* 0x0000541004047816 */ /* 0x000fe4000000007c */
.L_x_25370:
[----:B------:R-:W-:-:S05]  /*1b20*/  HADD2.F32 R209, -RZ, R125.H0_H0 ;  /* 0x2000007dffd17230 */ /* 0x000fca0000004100 */
[----:B------:R-:W-:Y:S01]  /*1b30*/  FMUL.FTZ R209, R209, R2 ;  /* 0x00000002d1d17220 */ /* 0x000fe20000410000 */
[----:B------:R-:W-:Y:S05]  /*1b40*/  @P2 BRA `(.L_x_25371) ;  /* 0x0000002000002947 */ /* 0x000fea0003800000 */
[----:B------:R-:W-:Y:S05]  /*1b50*/  @P0 BRA `(.L_x_25372) ;  /* 0x0000003000000947 */ /* 0x000fea0003800000 */
[----:B------:R-:W-:Y:S05]  /*1b60*/  BRA `(.L_x_25373) ;  /* 0x0000004000007947 */ /* 0x000fea0003800000 */
.L_x_25371:
[----:B-----5:R-:W-:-:S05]  /*1b70*/  HADD2.F32 R124, -RZ, R9.H0_H0 ;  /* 0x20000009ff7c7230 */ /* 0x020fca0000004100 */
[----:B------:R-:W-:-:S05]  /*1b80*/  FADD.FTZ R209, R124, R209 ;  /* 0x000000d17cd17221 */ /* 0x000fca0000010000 */
.L_x_25372:
[----:B------:R-:W-:-:S04]  /*1b90*/  F2FP.PACK_AB R124, RZ, R209 ;  /* 0x000000d1ff7c723e */ /* 0x000fc800000000ff */
[----:B------:R-:W-:Y:S02]  /*1ba0*/  PRMT R5, R124, 0x7610, R5 ;  /* 0x000076107c057816 */ /* 0x000fe40000000005 */
.L_x_25373:
[----:B------:R-:W-:-:S05]  /*1bb0*/  HADD2.F32 R125, -RZ, R125.H1_H1 ;  /* 0x3000007dff7d7230 */ /* 0x000fca0000004100 */
[----:B------:R-:W-:Y:S01]  /*1bc0*/  FMUL.FTZ R211, R125, R2 ;  /* 0x000000027dd37220 */ /* 0x000fe20000410000 */
[----:B------:R-:W-:Y:S05]  /*1bd0*/  @P2 BRA `(.L_x_25374) ;  /* 0x0000002000002947 */ /* 0x000fea0003800000 */
[----:B------:R-:W-:Y:S05]  /*1be0*/  @P0 BRA `(.L_x_25375) ;  /* 0x0000003000000947 */ /* 0x000fea0003800000 */
[----:B------:R-:W-:Y:S05]  /*1bf0*/  BRA `(.L_x_25376) ;  /* 0x0000004000007947 */ /* 0x000fea0003800000 */
.L_x_25374:
[----:B-----5:R-:W-:-:S05]  /*1c00*/  HADD2.F32 R124, -RZ, R9.H1_H1 ;  /* 0x30000009ff7c7230 */ /* 0x020fca0000004100 */
[----:B------:R-:W-:-:S05]  /*1c10*/  FADD.FTZ R211, R124, R211 ;  /* 0x000000d37cd37221 */ /* 0x000fca0000010000 */
.L_x_25375:
[----:B------:R-:W-:-:S04]  /*1c20*/  F2FP.PACK_AB R124, RZ, R211 ;  /* 0x000000d3ff7c723e */ /* 0x000fc800000000ff */
[----:B------:R-:W-:Y:S02]  /*1c30*/  PRMT R5, R5, 0x5410, R124 ;  /* 0x0000541005057816 */ /* 0x000fe4000000007c */
.L_x_25376:
[----:B------:R-:W-:-:S05]  /*1c40*/  HADD2.F32 R213, -RZ, R126.H0_H0 ;  /* 0x2000007effd57230 */ /* 0x000fca0000004100 */
[----:B------:R-:W-:Y:S01]  /*1c50*/  FMUL.FTZ R213, R213, R2 ;  /* 0x00000002d5d57220 */ /* 0x000fe20000410000 */
[----:B------:R-:W-:Y:S05]  /*1c60*/  @P2 BRA `(.L_x_25377) ;  /* 0x0000002000002947 */ /* 0x000fea0003800000 */
[----:B------:R-:W-:Y:S05]  /*1c70*/  @P0 BRA `(.L_x_25378) ;  /* 0x0000003000000947 */ /* 0x000fea0003800000 */
[----:B------:R-:W-:Y:S05]  /*1c80*/  BRA `(.L_x_25379) ;  /* 0x0000004000007947 */ /* 0x000fea0003800000 */
.L_x_25377:
[----:B-----5:R-:W-:-:S05]  /*1c90*/  HADD2.F32 R124, -RZ, R10.H0_H0 ;  /* 0x2000000aff7c7230 */ /* 0x020fca0000004100 */
[----:B------:R-:W-:-:S05]  /*1ca0*/  FADD.FTZ R213, R124, R213 ;  /* 0x000000d57cd57221 */ /* 0x000fca0000010000 */
.L_x_25378:
[----:B------:R-:W-:-:S04]  /*1cb0*/  F2FP.PACK_AB R124, RZ, R213 ;  /* 0x000000d5ff7c723e */ /* 0x000fc800000000ff */
[----:B------:R-:W-:Y:S02]  /*1cc0*/  PRMT R6, R124, 0x7610, R6 ;  /* 0x000076107c067816 */ /* 0x000fe40000000006 */
.L_x_25379:
[----:B------:R-:W-:-:S05]  /*1cd0*/  HADD2.F32 R215, -RZ, R126.H1_H1 ;  /* 0x3000007effd77230 */ /* 0x000fca0000004100 */
[----:B------:R-:W-:Y:S01]  /*1ce0*/  FMUL.FTZ R215, R215, R2 ;  /* 0x00000002d7d77220 */ /* 0x000fe20000410000 */
[----:B------:R-:W-:Y:S05]  /*1cf0*/  @P2 BRA `(.L_x_25380) ;  /* 0x0000002000002947 */ /* 0x000fea0003800000 */
[----:B------:R-:W-:Y:S05]  /*1d00*/  @P0 BRA `(.L_x_25381) ;  /* 0x0000003000000947 */ /* 0x000fea0003800000 */
[----:B------:R-:W-:Y:S05]  /*1d10*/  BRA `(.L_x_25382) ;  /* 0x0000004000007947 */ /* 0x000fea0003800000 */
.L_x_25380:
[----:B-----5:R-:W-:-:S05]  /*1d20*/  HADD2.F32 R124, -RZ, R10.H1_H1 ;  /* 0x3000000aff7c7230 */ /* 0x020fca0000004100 */
[----:B------:R-:W-:-:S05]  /*1d30*/  FADD.FTZ R215, R124, R215 ;  /* 0x000000d77cd77221 */ /* 0x000fca0000010000 */
.L_x_25381:
[----:B------:R-:W-:-:S04]  /*1d40*/  F2FP.PACK_AB R124, RZ, R215 ;  /* 0x000000d7ff7c723e */ /* 0x000fc800000000ff */
[----:B------:R-:W-:Y:S02]  /*1d50*/  PRMT R6, R6, 0x5410, R124 ;  /* 0x0000541006067816 */ /* 0x000fe4000000007c */
.L_x_25382:
[----:B------:R-:W-:-:S05]  /*1d60*/  HADD2.F32 R197, -RZ, R127.H0_H0 ;  /* 0x2000007fffc57230 */ /* 0x000fca0000004100 */
[----:B------:R-:W-:Y:S01]  /*1d70*/  FMUL.FTZ R197, R197, R2 ;  /* 0x00000002c5c57220 */ /* 0x000fe20000410000 */
[----:B------:R-:W-:Y:S05]  /*1d80*/  @P2 BRA `(.L_x_25383) ;  /* 0x0000002000002947 */ /* 0x000fea0003800000 */
[----:B------:R-:W-:Y:S05]  /*1d90*/  @P0 BRA `(.L_x_25384) ;  /* 0x0000003000000947 */ /* 0x000fea0003800000 */
[----:B------:R-:W-:Y:S05]  /*1da0*/  BRA `(.L_x_25385) ;  /* 0x0000004000007947 */ /* 0x000fea0003800000 */
.L_x_25383:
[----:B-----5:R-:W-:-:S05]  /*1db0*/  HADD2.F32 R124, -RZ, R11.H0_H0 ;  /* 0x2000000bff7c7230 */ /* 0x020fca0000004100 */
[----:B------:R-:W-:-:S05]  /*1dc0*/  FADD.FTZ R197, R124, R197 ;  /* 0x000000c57cc57221 */ /* 0x000fca0000010000 */
.L_x_25384:
[----:B------:R-:W-:-:S04]  /*1dd0*/  F2FP.PACK_AB R124, RZ, R197 ;  /* 0x000000c5ff7c723e */ /* 0x000fc800000000ff */
[----:B------:R-:W-:Y:S02]  /*1de0*/  PRMT R7, R124, 0x7610, R7 ;  /* 0x000076107c077816 */ /* 0x000fe40000000007 */
.L_x_25385:
[----:B------:R-:W-:-:S05]  /*1df0*/  HADD2.F32 R127, -RZ, R127.H1_H1 ;  /* 0x3000007fff7f7230 */ /* 0x000fca0000004100 */
[----:B------:R-:W-:Y:S01]  /*1e00*/  FMUL.FTZ R199, R127, R2 ;  /* 0x000000027fc77220 */ /* 0x000fe20000410000 */
[----:B------:R-:W-:Y:S05]  /*1e10*/  @P2 BRA `(.L_x_25386) ;  /* 0x0000002000002947 */ /* 0x000fea0003800000 */
[----:B------:R-:W-:Y:S05]  /*1e20*/  @P0 BRA `(.L_x_25387) ;  /* 0x0000003000000947 */ /* 0x000fea0003800000 */
[----:B------:R-:W-:Y:S05]  /*1e30*/  BRA `(.L_x_25388) ;  /* 0x0000004000007947 */ /* 0x000fea0003800000 */
.L_x_25386:
[----:B-----5:R-:W-:-:S05]  /*1e40*/  HADD2.F32 R124, -RZ, R11.H1_H1 ;  /* 0x3000000bff7c7230 */ /* 0x020fca0000004100 */
[----:B------:R-:W-:-:S05]  /*1e50*/  FADD.FTZ R199, R124, R199 ;  /* 0x000000c77cc77221 */ /* 0x000fca0000010000 */
.L_x_25387:
[----:B------:R-:W-:-:S04]  /*1e60*/  F2FP.PACK_AB R124, RZ, R199 ;  /* 0x000000c7ff7c723e */ /* 0x000fc800000000ff */
[----:B------:R-:W-:Y:S02]  /*1e70*/  PRMT R7, R7, 0x5410, R124 ;  /* 0x0000541007077816 */ /* 0x000fe4000000007c */
.L_x_25388:
        /* <DEDUP_REMOVED lines=13> */
.L_x_25389:
[----:B0----5:R-:W-:-:S05]  /*1f50*/  HADD2.F32 R132, -RZ, R8.H0_H0 ;  /* 0x20000008ff847230 */ /* 0x021fca0000004100 */
[----:B------:R-:W-:-:S05]  /*1f60*/  FADD.FTZ R217, R132, R217 ;  /* 0x000000d984d97221 */ /* 0x000fca0000010000 */
.L_x_25390:
[----:B------:R-:W-:-:S04]  /*1f70*/  F2FP.PACK_AB R132, RZ, R217 ;  /* 0x000000d9ff84723e */ /* 0x000fc800000000ff */
[----:B------:R-:W-:Y:S02]  /*1f80*/  PRMT R4, R132, 0x7610, R4 ;  /* 0x0000761084047816 */ /* 0x000fe40000000004 */
.L_x_25391:
[----:B------:R-:W-:-:S05]  /*1f90*/  HADD2.F32 R219, -RZ, R124.H1_H1 ;  /* 0x3000007cffdb7230 */ /* 0x000fca0000004100 */
[----:B------:R-:W-:Y:S01]  /*1fa0*/  FMUL.FTZ R219, R219, R2 ;  /* 0x00000002dbdb7220 */ /* 0x000fe20000410000 */
[----:B------:R-:W-:Y:S05]  /*1fb0*/  @P2 BRA `(.L_x_25392) ;  /* 0x0000002000002947 */ /* 0x000fea0003800000 */
[----:B------:R-:W-:Y:S05]  /*1fc0*/  @P0 BRA `(.L_x_25393) ;  /* 0x0000003000000947 */ /* 0x000fea0003800000 */
[----:B------:R-:W-:Y:S05]  /*1fd0*/  BRA `(.L_x_25394) ;  /* 0x0000004000007947 */ /* 0x000fea0003800000 */
.L_x_25392:
[----:B-----5:R-:W-:-:S05]  /*1fe0*/  HADD2.F32 R124, -RZ, R8.H1_H1 ;  /* 0x30000008ff7c7230 */ /* 0x020fca0000004100 */
[----:B------:R-:W-:-:S05]  /*1ff0*/  FADD.FTZ R219, R124, R219 ;  /* 0x000000db7cdb7221 */ /* 0x000fca0000010000 */
.L_x_25393:
[----:B------:R-:W-:-:S04]  /*2000*/  F2FP.PACK_AB R124, RZ, R219 ;  /* 0x000000dbff7c723e */ /* 0x000fc800000000ff */
[----:B------:R-:W-:Y:S02]  /*2010*/  PRMT R4, R4, 0x5410, R124 ;  /* 0x0000541004047816 */ /* 0x000fe4000000007c */
.L_x_25394:
[----:B------:R-:W-:-:S05]  /*2020*/  HADD2.F32 R221, -RZ, R125.H0_H0 ;  /* 0x2000007dffdd7230 */ /* 0x000fca0000004100 */
[----:B------:R-:W-:Y:S01]  /*2030*/  FMUL.FTZ R221, R221, R2 ;  /* 0x00000002dddd7220 */ /* 0x000fe20000410000 */
[----:B------:R-:W-:Y:S05]  /*2040*/  @P2 BRA `(.L_x_25395) ;  /* 0x0000002000002947 */ /* 0x000fea0003800000 */
[----:B------:R-:W-:Y:S05]  /*2050*/  @P0 BRA `(.L_x_25396) ;  /* 0x0000003000000947 */ /* 0x000fea0003800000 */
[----:B------:R-:W-:Y:S05]  /*2060*/  BRA `(.L_x_25397) ;  /* 0x0000004000007947 */ /* 0x000fea0003800000 */
.L_x_25395:
[----:B-----5:R-:W-:-:S05]  /*2070*/  HADD2.F32 R124, -RZ, R9.H0_H0 ;  /* 0x20000009ff7c7230 */ /* 0x020fca0000004100 */
[----:B------:R-:W-:-:S05]  /*2080*/  FADD.FTZ R221, R124, R221 ;  /* 0x000000dd7cdd7221 */ /* 0x000fca0000010000 */
.L_x_25396:
[----:B------:R-:W-:-:S04]  /*2090*/  F2FP.PACK_AB R124, RZ, R221 ;  /* 0x000000ddff7c723e */ /* 0x000fc800000000ff */
[----:B------:R-:W-:Y:S02]  /*20a0*/  PRMT R5, R124, 0x7610, R5 ;  /* 0x000076107c057816 */ /* 0x000fe40000000005 */
.L_x_25397:
[----:B------:R-:W-:-:S05]  /*20b0*/  HADD2.F32 R125, -RZ, R125.H1_H1 ;  /* 0x3000007dff7d7230 */ /* 0x000fca0000004100 */
[----:B------:R-:W-:Y:S01]  /*20c0*/  FMUL.FTZ R223, R125, R2 ;  /* 0x000000027ddf7220 */ /* 0x000fe20000410000 */
[----:B------:R-:W-:Y:S05]  /*20d0*/  @P2 BRA `(.L_x_25398) ;  /* 0x0000002000002947 */ /* 0x000fea0003800000 */
[----:B------:R-:W-:Y:S05]  /*20e0*/  @P0 BRA `(.L_x_25399) ;  /* 0x0000003000000947 */ /* 0x000fea0003800000 */
[----:B------:R-:W-:Y:S05]  /*20f0*/  BRA `(.L_x_25400) ;  /* 0x0000004000007947 */ /* 0x000fea0003800000 */
.L_x_25398:
[----:B-----5:R-:W-:-:S05]  /*2100*/  HADD2.F32 R124, -RZ, R9.H1_H1 ;  /* 0x30000009ff7c7230 */ /* 0x020fca0000004100 */
[----:B------:R-:W-:-:S05]  /*2110*/  FADD.FTZ R223, R124, R223 ;  /* 0x000000df7cdf7221 */ /* 0x000fca0000010000 */
.L_x_25399:
[----:B------:R-:W-:-:S04]  /*2120*/  F2FP.PACK_AB R124, RZ, R223 ;  /* 0x000000dfff7c723e */ /* 0x000fc800000000ff */
[----:B------:R-:W-:Y:S02]  /*2130*/  PRMT R5, R5, 0x5410, R124 ;  /* 0x0000541005057816 */ /* 0x000fe4000000007c */
.L_x_25400:
[----:B------:R-:W-:-:S05]  /*2140*/  HADD2.F32 R225, -RZ, R126.H0_H0 ;  /* 0x2000007effe17230 */ /* 0x000fca0000004100 */
[----:B------:R-:W-:Y:S01]  /*2150*/  FMUL.FTZ R225, R225, R2 ;  /* 0x00000002e1e17220 */ /* 0x000fe20000410000 */
[----:B------:R-:W-:Y:S05]  /*2160*/  @P2 BRA `(.L_x_25401) ;  /* 0x0000002000002947 */ /* 0x000fea0003800000 */
[----:B------:R-:W-:Y:S05]  /*2170*/  @P0 BRA `(.L_x_25402) ;  /* 0x0000003000000947 */ /* 0x000fea0003800000 */
[----:B------:R-:W-:Y:S05]  /*2180*/  BRA `(.L_x_25403) ;  /* 0x0000004000007947 */ /* 0x000fea0003800000 */
.L_x_25401:
[----:B-----5:R-:W-:-:S05]  /*2190*/  HADD2.F32 R124, -RZ, R10.H0_H0 ;  /* 0x2000000aff7c7230 */ /* 0x020fca0000004100 */
[----:B------:R-:W-:-:S05]  /*21a0*/  FADD.FTZ R225, R124, R225 ;  /* 0x000000e17ce17221 */ /* 0x000fca0000010000 */
.L_x_25402:
[----:B------:R-:W-:-:S04]  /*21b0*/  F2FP.PACK_AB R124, RZ, R225 ;  /* 0x000000e1ff7c723e */ /* 0x000fc800000000ff */
[----:B------:R-:W-:Y:S02]  /*21c0*/  PRMT R6, R124, 0x7610, R6 ;  /* 0x000076107c067816 */ /* 0x000fe40000000006 */
.L_x_25403:
[----:B------:R-:W-:-:S05]  /*21d0*/  HADD2.F32 R227, -RZ, R126.H1_H1 ;  /* 0x3000007effe37230 */ /* 0x000fca0000004100 */
[----:B------:R-:W-:Y:S01]  /*21e0*/  FMUL.FTZ R227, R227, R2 ;  /* 0x00000002e3e37220 */ /* 0x000fe20000410000 */
[----:B------:R-:W-:Y:S05]  /*21f0*/  @P2 BRA `(.L_x_25404) ;  /* 0x0000002000002947 */ /* 0x000fea0003800000 */
[----:B------:R-:W-:Y:S05]  /*2200*/  @P0 BRA `(.L_x_25405) ;  /* 0x0000003000000947 */ /* 0x000fea0003800000 */
[----:B------:R-:W-:Y:S05]  /*2210*/  BRA `(.L_x_25406) ;  /* 0x0000004000007947 */ /* 0x000fea0003800000 */
.L_x_25404:
[----:B-----5:R-:W-:-:S05]  /*2220*/  HADD2.F32 R124, -RZ, R10.H1_H1 ;  /* 0x3000000aff7c7230 */ /* 0x020fca0000004100 */
[----:B------:R-:W-:-:S05]  /*2230*/  FADD.FTZ R227, R124, R227 ;  /* 0x000000e37ce37221 */ /* 0x000fca0000010000 */
.L_x_25405:
[----:B------:R-:W-:-:S04]  /*2240*/  F2FP.PACK_AB R124, RZ, R227 ;  /* 0x000000e3ff7c723e */ /* 0x000fc800000000ff */
[----:B------:R-:W-:Y:S02]  /*2250*/  PRMT R6, R6, 0x5410, R124 ;  /* 0x0000541006067816 */ /* 0x000fe4000000007c */
.L_x_25406:
[----:B------:R-:W-:-:S05]  /*2260*/  HADD2.F32 R229, -RZ, R127.H0_H0 ;  /* 0x2000007fffe57230 */ /* 0x000fca0000004100 */
[----:B------:R-:W-:Y:S01]  /*2270*/  FMUL.FTZ R229, R229, R2 ;  /* 0x00000002e5e57220 */ /* 0x000fe20000410000 */
[----:B------:R-:W-:Y:S05]  /*2280*/  @P2 BRA `(.L_x_25407) ;  /* 0x0000002000002947 */ /* 0x000fea0003800000 */
[----:B------:R-:W-:Y:S05]  /*2290*/  @P0 BRA `(.L_x_25408) ;  /* 0x0000003000000947 */ /* 0x000fea0003800000 */
[----:B------:R-:W-:Y:S05]  /*22a0*/  BRA `(.L_x_25409) ;  /* 0x0000004000007947 */ /* 0x000fea0003800000 */
.L_x_25407:
[----:B-----5:R-:W-:-:S05]  /*22b0*/  HADD2.F32 R124, -RZ, R11.H0_H0 ;  /* 0x2000000bff7c7230 */ /* 0x020fca0000004100 */
[----:B------:R-:W-:-:S05]  /*22c0*/  FADD.FTZ R229, R124, R229 ;  /* 0x000000e57ce57221 */ /* 0x000fca0000010000 */
.L_x_25408:
[----:B------:R-:W-:-:S04]  /*22d0*/  F2FP.PACK_AB R124, RZ, R229 ;  /* 0x000000e5ff7c723e */ /* 0x000fc800000000ff */
[----:B------:R-:W-:Y:S02]  /*22e0*/  PRMT R7, R124, 0x7610, R7 ;  /* 0x000076107c077816 */ /* 0x000fe40000000007 */
.L_x_25409:
[----:B------:R-:W-:-:S05]  /*22f0*/  HADD2.F32 R127, -RZ, R127.H1_H1 ;  /* 0x3000007fff7f7230 */ /* 0x000fca0000004100 */
[----:B------:R-:W-:Y:S01]  /*2300*/  FMUL.FTZ R231, R127, R2 ;  /* 0x000000027fe77220 */ /* 0x000fe20000410000 */
[----:B------:R-:W-:Y:S05]  /*2310*/  @P2 BRA `(.L_x_25410) ;  /* 0x0000002000002947 */ /* 0x000fea0003800000 */
[----:B------:R-:W-:Y:S05]  /*2320*/  @P0 BRA `(.L_x_25411) ;  /* 0x0000003000000947 */ /* 0x000fea0003800000 */
[----:B------:R-:W-:Y:S05]  /*2330*/  BRA `(.L_x_25412) ;  /* 0x0000004000007947 */ /* 0x000fea0003800000 */
.L_x_25410:
[----:B-----5:R-:W-:-:S05]  /*2340*/  HADD2.F32 R124, -RZ, R11.H1_H1 ;  /* 0x3000000bff7c7230 */ /* 0x020fca0000004100 */
[----:B------:R-:W-:-:S05]  /*2350*/  FADD.FTZ R231, R124, R231 ;  /* 0x000000e77ce77221 */ /* 0x000fca0000010000 */
.L_x_25411:
[----:B------:R-:W-:-:S04]  /*2360*/  F2FP.PACK_AB R124, RZ, R231 ;  /* 0x000000e7ff7c723e */ /* 0x000fc800000000ff */
[----:B------:R-:W-:Y:S02]  /*2370*/  PRMT R7, R7, 0x5410, R124 ;  /* 0x0000541007077816 */ /* 0x000fe4000000007c */
.L_x_25412:
        /* <DEDUP_REMOVED lines=13> */
.L_x_25413:
[----:B0----5:R-:W-:-:S05]  /*2450*/  HADD2.F32 R132, -RZ, R8.H0_H0 ;  /* 0x20000008ff847230 */ /* 0x021fca0000004100 */
[----:B------:R-:W-:-:S05]  /*2460*/  FADD.FTZ R233, R132, R233 ;  /* 0x000000e984e97221 */ /* 0x000fca0000010000 */
.L_x_25414:
[----:B------:R-:W-:-:S04]  /*2470*/  F2FP.PACK_AB R132, RZ, R233 ;  /* 0x000000e9ff84723e */ /* 0x000fc800000000ff */
[----:B------:R-:W-:Y:S02]  /*2480*/  PRMT R4, R132, 0x7610, R4 ;  /* 0x0000761084047816 */ /* 0x000fe40000000004 */
.L_x_25415:
[----:B------:R-:W-:-:S05]  /*2490*/  HADD2.F32 R235, -RZ, R124.H1_H1 ;  /* 0x3000007cffeb7230 */ /* 0x000fca0000004100 */
[----:B------:R-:W-:Y:S01]  /*24a0*/  FMUL.FTZ R235, R235, R2 ;  /* 0x00000002ebeb7220 */ /* 0x000fe20000410000 */
[----:B------:R-:W-:Y:S05]  /*24b0*/  @P2 BRA `(.L_x_25416) ;  /* 0x0000002000002947 */ /* 0x000fea0003800000 */
[----:B------:R-:W-:Y:S05]  /*24c0*/  @P0 BRA `(.L_x_25417) ;  /* 0x0000003000000947 */ /* 0x000fea0003800000 */
[----:B------:R-:W-:Y:S05]  /*24d0*/  BRA `(.L_x_25418) ;  /* 0x0000004000007947 */ /* 0x000fea0003800000 */
.L_x_25416:
[----:B-----5:R-:W-:-:S05]  /*24e0*/  HADD2.F32 R124, -RZ, R8.H1_H1 ;  /* 0x30000008ff7c7230 */ /* 0x020fca0000004100 */
[----:B------:R-:W-:-:S05]  /*24f0*/  FADD.FTZ R235, R124, R235 ;  /* 0x000000eb7ceb7221 */ /* 0x000fca0000010000 */
.L_x_25417:
[----:B------:R-:W-:-:S04]  /*2500*/  F2FP.PACK_AB R124, RZ, R235 ;  /* 0x000000ebff7c723e */ /* 0x000fc800000000ff */
[----:B------:R-:W-:Y:S02]  /*2510*/  PRMT R4, R4, 0x5410, R124 ;  /* 0x0000541004047816 */ /* 0x000fe4000000007c */
.L_x_25418:
[----:B------:R-:W-:-:S05]  /*2520*/  HADD2.F32 R237, -RZ, R125.H0_H0 ;  /* 0x2000007dffed7230 */ /* 0x000fca0000004100 */
[----:B------:R-:W-:Y:S01]  /*2530*/  FMUL.FTZ R237, R237, R2 ;  /* 0x00000002eded7220 */ /* 0x000fe20000410000 */
[----:B------:R-:W-:Y:S05]  /*2540*/  @P2 BRA `(.L_x_25419) ;  /* 0x0000002000002947 */ /* 0x000fea0003800000 */
[----:B------:R-:W-:Y:S05]  /*2550*/  @P0 BRA `(.L_x_25420) ;  /* 0x0000003000000947 */ /* 0x000fea0003800000 */
[----:B------:R-:W-:Y:S05]  /*2560*/  BRA `(.L_x_25421) ;  /* 0x0000004000007947 */ /* 0x000fea0003800000 */
.L_x_25419:
[----:B-----5:R-:W-:-:S05]  /*2570*/  HADD2.F32 R124, -RZ, R9.H0_H0 ;  /* 0x20000009ff7c7230 */ /* 0x020fca0000004100 */
[----:B------:R-:W-:-:S05]  /*2580*/  FADD.FTZ R237, R124, R237 ;  /* 0x000000ed7ced7221 */ /* 0x000fca0000010000 */
.L_x_25420:
[----:B------:R-:W-:-:S04]  /*2590*/  F2FP.PACK_AB R124, RZ, R237 ;  /* 0x000000edff7c723e */ /* 0x000fc800000000ff */
[----:B------:R-:W-:Y:S02]  /*25a0*/  PRMT R5, R124, 0x7610, R5 ;  /* 0x000076107c057816 */ /* 0x000fe40000000005 */
.L_x_25421:
[----:B------:R-:W-:-:S05]  /*25b0*/  HADD2.F32 R125, -RZ, R125.H1_H1 ;  /* 0x3000007dff7d7230 */ /* 0x000fca0000004100 */
[----:B------:R-:W-:Y:S01]  /*25c0*/  FMUL.FTZ R239, R125, R2 ;  /* 0x000000027def7220 */ /* 0x000fe20000410000 */
[----:B------:R-:W-:Y:S05]  /*25d0*/  @P2 BRA `(.L_x_25422) ;  /* 0x0000002000002947 */ /* 0x000fea0003800000 */
[----:B------:R-:W-:Y:S05]  /*25e0*/  @P0 BRA `(.L_x_25423) ;  /* 0x0000003000000947 */ /* 0x000fea0003800000 */
[----:B------:R-:W-:Y:S05]  /*25f0*/  BRA `(.L_x_25424) ;  /* 0x0000004000007947 */ /* 0x000fea0003800000 */
.L_x_25422:
[----:B-----5:R-:W-:-:S05]  /*2600*/  HADD2.F32 R124, -RZ, R9.H1_H1 ;  /* 0x30000009ff7c7230 */ /* 0x020fca0000004100 */
[----:B------:R-:W-:-:S05]  /*2610*/  FADD.FTZ R239, R124, R239 ;  /* 0x000000ef7cef7221 */ /* 0x000fca0000010000 */
.L_x_25423:
[----:B------:R-:W-:-:S04]  /*2620*/  F2FP.PACK_AB R124, RZ, R239 ;  /* 0x000000efff7c723e */ /* 0x000fc800000000ff */
[----:B------:R-:W-:Y:S02]  /*2630*/  PRMT R5, R5, 0x5410, R124 ;  /* 0x0000541005057816 */ /* 0x000fe4000000007c */
.L_x_25424:
[----:B------:R-:W-:-:S05]  /*2640*/  HADD2.F32 R241, -RZ, R126.H0_H0 ;  /* 0x2000007efff17230 */ /* 0x000fca0000004100 */
[----:B------:R-:W-:Y:S01]  /*2650*/  FMUL.FTZ R241, R241, R2 ;  /* 0x00000002f1f17220 */ /* 0x000fe20000410000 */
[----:B------:R-:W-:Y:S05]  /*2660*/  @P2 BRA `(.L_x_25425) ;  /* 0x0000002000002947 */ /* 0x000fea0003800000 */
[----:B------:R-:W-:Y:S05]  /*2670*/  @P0 BRA `(.L_x_25426) ;  /* 0x0000003000000947 */ /* 0x000fea0003800000 */
[----:B------:R-:W-:Y:S05]  /*2680*/  BRA `(.L_x_25427) ;  /* 0x0000004000007947 */ /* 0x000fea0003800000 */
.L_x_25425:
[----:B-----5:R-:W-:-:S05]  /*2690*/  HADD2.F32 R124, -RZ, R10.H0_H0 ;  /* 0x2000000aff7c7230 */ /* 0x020fca0000004100 */
[----:B------:R-:W-:-:S05]  /*26a0*/  FADD.FTZ R241, R124, R241 ;  /* 0x000000f17cf17221 */ /* 0x000fca0000010000 */
.L_x_25426:
[----:B------:R-:W-:-:S04]  /*26b0*/  F2FP.PACK_AB R124, RZ, R241 ;  /* 0x000000f1ff7c723e */ /* 0x000fc800000000ff */
[----:B------:R-:W-:Y:S02]  /*26c0*/  PRMT R6, R124, 0x7610, R6 ;  /* 0x000076107c067816 */ /* 0x000fe40000000006 */
.L_x_25427:
[----:B------:R-:W-:-:S05]  /*26d0*/  HADD2.F32 R243, -RZ, R126.H1_H1 ;  /* 0x3000007efff37230 */ /* 0x000fca0000004100 */
[----:B------:R-:W-:Y:S01]  /*26e0*/  FMUL.FTZ R243, R243, R2 ;  /* 0x00000002f3f37220 */ /* 0x000fe20000410000 */
[----:B------:R-:W-:Y:S05]  /*26f0*/  @P2 BRA `(.L_x_25428) ;  /* 0x0000002000002947 */ /* 0x000fea0003800000 */
[----:B------:R-:W-:Y:S05]  /*2700*/  @P0 BRA `(.L_x_25429) ;  /* 0x0000003000000947 */ /* 0x000fea0003800000 */
[----:B------:R-:W-:Y:S05]  /*2710*/  BRA `(.L_x_25430) ;  /* 0x0000004000007947 */ /* 0x000fea0003800000 */
.L_x_25428:
[----:B-----5:R-:W-:-:S05]  /*2720*/  HADD2.F32 R124, -RZ, R10.H1_H1 ;  /* 0x3000000aff7c7230 */ /* 0x020fca0000004100 */
[----:B------:R-:W-:-:S05]  /*2730*/  FADD.FTZ R243, R124, R243 ;  /* 0x000000f37cf37221 */ /* 0x000fca0000010000 */
.L_x_25429:
[----:B------:R-:W-:-:S04]  /*2740*/  F2FP.PACK_AB R124, RZ, R243 ;  /* 0x000000f3ff7c723e */ /* 0x000fc800000000ff */
[----:B------:R-:W-:Y:S02]  /*2750*/  PRMT R6, R6, 0x5410, R124 ;  /* 0x0000541006067816 */ /* 0x000fe4000000007c */
.L_x_25430:
[----:B------:R-:W-:-:S05]  /*2760*/  HADD2.F32 R245, -RZ, R127.H0_H0 ;  /* 0x2000007ffff57230 */ /* 0x000fca0000004100 */
[----:B------:R-:W-:Y:S01]  /*2770*/  FMUL.FTZ R245, R245, R2 ;  /* 0x00000002f5f57220 */ /* 0x000fe20000410000 */
[----:B------:R-:W-:Y:S05]  /*2780*/  @P2 BRA `(.L_x_25431) ;  /* 0x0000002000002947 */ /* 0x000fea0003800000 */
[----:B------:R-:W-:Y:S05]  /*2790*/  @P0 BRA `(.L_x_25432) ;  /* 0x0000003000000947 */ /* 0x000fea0003800000 */
[----:B------:R-:W-:Y:S05]  /*27a0*/  BRA `(.L_x_25433) ;  /* 0x0000004000007947 */ /* 0x000fea0003800000 */
.L_x_25431:
[----:B-----5:R-:W-:-:S05]  /*27b0*/  HADD2.F32 R124, -RZ, R11.H0_H0 ;  /* 0x2000000bff7c7230 */ /* 0x020fca0000004100 */
[----:B------:R-:W-:-:S05]  /*27c0*/  FADD.FTZ R245, R124, R245 ;  /* 0x000000f57cf57221 */ /* 0x000fca0000010000 */
.L_x_25432:
[----:B------:R-:W-:-:S04]  /*27d0*/  F2FP.PACK_AB R124, RZ, R245 ;  /* 0x000000f5ff7c723e */ /* 0x000fc800000000ff */
[----:B------:R-:W-:Y:S02]  /*27e0*/  PRMT R7, R124, 0x7610, R7 ;  /* 0x000076107c077816 */ /* 0x000fe40000000007 */
.L_x_25433:
[----:B------:R-:W-:-:S05]  /*27f0*/  HADD2.F32 R127, -RZ, R127.H1_H1 ;  /* 0x3000007fff7f7230 */ /* 0x000fca0000004100 */
[----:B------:R-:W-:Y:S01]  /*2800*/  FMUL.FTZ R127, R127, R2 ;  /* 0x000000027f7f7220 */ /* 0x000fe20000410000 */
[----:B------:R-:W-:Y:S05]  /*2810*/  @P2 BRA `(.L_x_25434) ;  /* 0x0000002000002947 */ /* 0x000fea0003800000 */
[----:B------:R-:W-:Y:S05]  /*2820*/  @P0 BRA `(.L_x_25435) ;  /* 0x0000003000000947 */ /* 0x000fea0003800000 */
[----:B------:R-:W-:Y:S05]  /*2830*/  BRA `(.L_x_25436) ;  /* 0x0000004000007947 */ /* 0x000fea0003800000 */
.L_x_25434:
[----:B-----5:R-:W-:-:S05]  /*2840*/  HADD2.F32 R2, -RZ, R11.H1_H1 ;  /* 0x3000000bff027230 */ /* 0x020fca0000004100 */
[----:B------:R-:W-:-:S05]  /*2850*/  FADD.FTZ R127, R2, R127 ;  /* 0x0000007f027f7221 */ /* 0x000fca0000010000 */
.L_x_25435:
[----:B------:R-:W-:-:S04]  /*2860*/  F2FP.PACK_AB R2, RZ, R127 ;  /* 0x0000007fff02723e */ /* 0x000fc800000000ff */
[----:B------:R-:W-:Y:S02]  /*2870*/  PRMT R7, R7, 0x5410, R2 ;  /* 0x0000541007077816 */ /* 0x000fe40000000002 */
.L_x_25436:
        /* <DEDUP_REMOVED lines=66> */
.L_x_25441:
        /* <DEDUP_REMOVED lines=132> */
.L_x_25442:
        /* <DEDUP_REMOVED lines=154> */
[----:B------:R-:W-:-:S02]  /*3e80*/  FMUL.FTZ R142, R2, R161 ;  /* 0x000000a1028e7220 */ /* 0x000fc40000410000 */
[----:B------:R-:W-:Y:S01]  /*3e90*/  FMUL.FTZ R140, R2, R157 ;  /* 0x0000009d028c7220 */ /* 0x000fe20000410000 */
[----:B------:R-:W-:Y:S01]  /*3ea0*/  F2FP.PACK_AB R135, R144, R153 ;  /* 0x000000999087723e */ /* 0x000fe200000000ff */
        /* <DEDUP_REMOVED lines=11> */
[----:B------:R-:W-:Y:S01]  /*3f60*/  F2FP.PACK_AB R132, R140, R165 ;  /* 0x000000a58c84723e */ /* 0x000fe200000000ff */
[----:B------:R-:W-:Y:S01]  /*3f70*/  IMAD.WIDE.U32 R140, R130, R144, c[0x0][0x208] ;  /* 0x00008200828c7625 */ /* 0x000fe200078e0090 */
[----:B------:R-:W-:-:S02]  /*3f80*/  F2FP.PACK_AB R133, R142, R133 ;  /* 0x000000858e85723e */ /* 0x000fc400000000ff */
[----:B------:R-:W-:Y:S01]  /*3f90*/  F2FP.PACK_AB R134, R146, R159 ;  /* 0x0000009f9286723e */ /* 0x000fe200000000ff */
        /* <DEDUP_REMOVED lines=47> */
[----:B------:R-:W-:Y:S01]  /*4290*/  F2FP.PACK_AB R132, R3, R132 ;  /* 0x000000840384723e */ /* 0x000fe200000000ff */
        /* <DEDUP_REMOVED lines=40> */
[----:B------:R-:W-:Y:S02]  /*4520*/  FFMA.FTZ R174, R23, R174, R79 ;  /* 0x000000ae17ae7223 */ /* 0x000fe4000001004f */
[----:B------:R-:W-:Y:S02]  /*4530*/  FFMA.FTZ R145, R21, R172, R77 ;  /* 0x000000ac15917223 */ /* 0x000fe4000001004d */
[----:B------:R-:W-:Y:S01]  /*4540*/  FFMA.FTZ R170, R27, R170, R83 ;  /* 0x000000aa1baa7223 */ /* 0x000fe20000010053 */
[----:B------:R-:W-:Y:S01]  /*4550*/  F2FP.PACK_AB R151, R174, R151 ;  /* 0x00000097ae97723e */ /* 0x000fe200000000ff */
[----:B------:R-:W-:Y:S01]  /*4560*/  FFMA.FTZ R233, R16, R233, R72 ;  /* 0x000000e910e97223 */ /* 0x000fe20000010048 */
[----:B------:R-:W-:Y:S01]  /*4570*/  F2FP.PACK_AB R150, R145, R150 ;  /* 0x000000969196723e */ /* 0x000fe200000000ff */
[----:B------:R-:W-:Y:S01]  /*4580*/  FFMA.FTZ R237, R18, R237, R74 ;  /* 0x000000ed12ed7223 */ /* 0x000fe2000001004a */
[----:B------:R-:W-:Y:S01]  /*4590*/  F2FP.PACK_AB R149, R170, R149 ;  /* 0x00000095aa95723e */ /* 0x000fe200000000ff */
[----:B------:R-:W-:-:S02]  /*45a0*/  FFMA.FTZ R241, R12, R241, R68 ;  /* 0x000000f10cf17223 */ /* 0x000fc40000010044 */
[----:B------:R-:W-:Y:S02]  /*45b0*/  FFMA.FTZ R180, R13, R180, R69 ;  /* 0x000000b40db47223 */ /* 0x000fe40000010045 */
[----:B------:R-:W-:Y:S02]  /*45c0*/  FFMA.FTZ R178, R19, R178, R75 ;  /* 0x000000b213b27223 */ /* 0x000fe4000001004b */
[----:B------:R-:W-:Y:S01]  /*45d0*/  FFMA.FTZ R176, R17, R176, R73 ;  /* 0x000000b011b07223 */ /* 0x000fe20000010049 */
[----:B------:R-:W-:Y:S01]  /*45e0*/  F2FP.PACK_AB R238, R180, R241 ;  /* 0x000000f1b4ee723e */ /* 0x000fe200000000ff */
[-C--:B------:R-:W-:Y:S01]  /*45f0*/  IMAD.WIDE.U32 R2, R131, R144.reuse, c[0x0][0x208] ;  /* 0x0000820083027625 */ /* 0x080fe200078e0090 */
[----:B------:R-:W-:Y:S02]  /*4600*/  F2FP.PACK_AB R237, R178, R237 ;  /* 0x000000edb2ed723e */ /* 0x000fe400000000ff */
        /* <DEDUP_REMOVED lines=12> */
.L_x_25439:
[----:B------:R-:W-:Y:S05]  /*46d0*/  EXIT ;  /* 0x000000000000794d */ /* 0x000fea0003800000 */
.L_x_25437:
[----:B0-----:R-:W-:Y:S01]  /*46e0*/  HFMA2.MMA R3, -RZ, RZ, 0, 1.847743988037109375e-06 ;  /* 0x0000001fff037435 */ /* 0x001fe200000001ff */
[----:B------:R-:W-:-:S02]  /*46f0*/  MOV R247, 0x1 ;  /* 0x0000000100f77802 */ /* 0x000fc40000000f00 */
[----:B------:R-:W-:Y:S02]  /*4700*/  MOV R132, 0xffffffff ;  /* 0xffffffff00847802 */ /* 0x000fe40000000f00 */
[----:B------:R-:W-:Y:S02]  /*4710*/  MOV R124, 0x4730 ;  /* 0x00004730007c7802 */ /* 0x000fe40000000f00 */
[----:B-----5:R-:W-:Y:S05]  /*4720*/  CALL.REL.NOINC `($__internal_81_$__cuda_sm70_shflsync_bfly_p) ;  /* 0x00000a9000007944 */ /* 0x020fea0003c00000 */
[----:B-1----:R-:W-:Y:S01]  /*4730*/  MOV R2, R247 ;  /* 0x000000f700027202 */ /* 0x002fe20000000f00 */
[----:B0-----:R-:W-:Y:S05]  /*4740*/  BRA `(.L_x_25441) ;  /* 0xffffe55000007947 */ /* 0x001fea000383ffff */
.L_x_25438:
[----:B------:R-:W-:Y:S01]  /*4750*/  HFMA2.MMA R247, -RZ, RZ, 0, 1.1920928955078125e-07 ;  /* 0x00000002fff77435 */ /* 0x000fe200000001ff */
[----:B------:R-:W-:Y:S02]  /*4760*/  MOV R3, 0x1f ;  /* 0x0000001f00037802 */ /* 0x000fe40000000f00 */
[----:B------:R-:W-:Y:S02]  /*4770*/  MOV R132, 0xffffffff ;  /* 0xffffffff00847802 */ /* 0x000fe40000000f00 */
[----:B------:R-:W-:Y:S02]  /*4780*/  MOV R124, 0x47a0 ;  /* 0x000047a0007c7802 */ /* 0x000fe40000000f00 */
[----:B-----5:R-:W-:Y:S05]  /*4790*/  CALL.REL.NOINC `($__internal_81_$__cuda_sm70_shflsync_bfly_p) ;  /* 0x00000a2000007944 */ /* 0x020fea0003c00000 */
[----:B01----:R-:W-:Y:S01]  /*47a0*/  FADD.FTZ R134, R134, R247 ;  /* 0x000000f786867221 */ /* 0x003fe20000010000 */
[----:B------:R-:W-:Y:S01]  /*47b0*/  HFMA2.MMA R247, -RZ, RZ, 0, 2.384185791015625e-07 ;  /* 0x00000004fff77435 */ /* 0x000fe200000001ff */
[----:B------:R-:W-:-:S02]  /*47c0*/  MOV R3, 0x1f ;  /* 0x0000001f00037802 */ /* 0x000fc40000000f00 */
[----:B------:R-:W-:Y:S02]  /*47d0*/  MOV R132, 0xffffffff ;  /* 0xffffffff00847802 */ /* 0x000fe40000000f00 */
[----:B------:R-:W-:Y:S02]  /*47e0*/  MOV R124, 0x4800 ;  /* 0x00004800007c7802 */ /* 0x000fe40000000f00 */
[----:B------:R-:W-:Y:S05]  /*47f0*/  CALL.REL.NOINC `($__internal_81_$__cuda_sm70_shflsync_bfly_p) ;  /* 0x000009c000007944 */ /* 0x000fea0003c00000 */
[----:B01----:R-:W-:Y:S01]  /*4800*/  FADD.FTZ R134, R134, R247 ;  /* 0x000000f786867221 */ /* 0x003fe20000010000 */
[----:B------:R-:W-:Y:S01]  /*4810*/  HFMA2.MMA R247, -RZ, RZ, 0, 4.76837158203125e-07 ;  /* 0x00000008fff77435 */ /* 0x000fe200000001ff */
[----:B------:R-:W-:Y:S02]  /*4820*/  MOV R3, 0x1f ;  /* 0x0000001f00037802 */ /* 0x000fe40000000f00 */
[----:B------:R-:W-:Y:S02]  /*4830*/  MOV R132, 0xffffffff ;  /* 0xffffffff00847802 */ /* 0x000fe40000000f00 */
[----:B------:R-:W-:Y:S02]  /*4840*/  MOV R124, 0x4860 ;  /* 0x00004860007c7802 */ /* 0x000fe40000000f00 */
[----:B------:R-:W-:Y:S05]  /*4850*/  CALL.REL.NOINC `($__internal_81_$__cuda_sm70_shflsync_bfly_p) ;  /* 0x0000096000007944 */ /* 0x000fea0003c00000 */
[----:B01----:R-:W-:Y:S01]  /*4860*/  FADD.FTZ R134, R134, R247 ;  /* 0x000000f786867221 */ /* 0x003fe20000010000 */
[----:B------:R-:W-:Y:S01]  /*4870*/  HFMA2.MMA R247, -RZ, RZ, 0, 9.5367431640625e-07 ;  /* 0x00000010fff77435 */ /* 0x000fe200000001ff */
[----:B------:R-:W-:-:S02]  /*4880*/  MOV R3, 0x1f ;  /* 0x0000001f00037802 */ /* 0x000fc40000000f00 */
[----:B------:R-:W-:Y:S02]  /*4890*/  MOV R132, 0xffffffff ;  /* 0xffffffff00847802 */ /* 0x000fe40000000f00 */
[----:B------:R-:W-:Y:S02]  /*48a0*/  MOV R124, 0x48c0 ;  /* 0x000048c0007c7802 */ /* 0x000fe40000000f00 */
[----:B------:R-:W-:Y:S05]  /*48b0*/  CALL.REL.NOINC `($__internal_81_$__cuda_sm70_shflsync_bfly_p) ;  /* 0x0000090000007944 */ /* 0x000fea0003c00000 */
        /* <DEDUP_REMOVED lines=118> */
[----:B------:R-:W-:Y:S05]  /*5020*/  CALL.REL.NOINC `($__internal_81_$__cuda_sm70_shflsync_bfly_p) ;  /* 0x0000019000007944 */ /* 0x000fea0003c00000 */
[----:B01----:R-:W-:Y:S01]  /*5030*/  FADD.FTZ R134, R134, R247 ;  /* 0x000000f786867221 */ /* 0x003fe20000010000 */
[----:B------:R-:W-:Y:S01]  /*5040*/  HFMA2.MMA R247, -RZ, RZ, 0, 1.1920928955078125e-07 ;  /* 0x00000002fff77435 */ /* 0x000fe200000001ff */
[----:B------:R-:W-:Y:S02]  /*5050*/  MOV R3, 0x1f ;  /* 0x0000001f00037802 */ /* 0x000fe40000000f00 */
[----:B------:R-:W-:Y:S02]  /*5060*/  MOV R132, 0xffffffff ;  /* 0xffffffff00847802 */ /* 0x000fe40000000f00 */
[----:B------:R-:W-:Y:S02]  /*5070*/  MOV R124, 0x5090 ;  /* 0x00005090007c7802 */ /* 0x000fe40000000f00 */
[----:B------:R-:W-:Y:S05]  /*5080*/  CALL.REL.NOINC `($__internal_81_$__cuda_sm70_shflsync_bfly_p) ;  /* 0x0000013000007944 */ /* 0x000fea0003c00000 */
        /* <DEDUP_REMOVED lines=18> */
[----:B01----:R-:W-:Y:S05]  /*51b0*/  BRA `(.L_x_25442) ;  /* 0xffffe32000007947 */ /* 0x003fea000383ffff */
        .weak           $__internal_81_$__cuda_sm70_shflsync_bfly_p
        .type           $__internal_81_$__cuda_sm70_shflsync_bfly_p,@function
        .size           $__internal_81_$__cuda_sm70_shflsync_bfly_p,(.L_x_44921 - $__internal_81_$__cuda_sm70_shflsync_bfly_p)
$__internal_81_$__cuda_sm70_shflsync_bfly_p:
[----:B------:R-:W-:Y:S01]  /*51c0*/  HFMA2.MMA R125, -RZ, RZ, 0, 0 ;  /* 0x00000000ff7d7435 */ /* 0x000fe200000001ff */
[----:B------:R-:W-:Y:S04]  /*51d0*/  WARPSYNC R132 ;  /* 0x0000008400007348 */ /* 0x000fe80003800000 */
[----:B------:R0:W1:Y:S01]  /*51e0*/  SHFL.BFLY PT, R247, R134, R247, R3 ;  /* 0x0c0000f786f77389 */ /* 0x00006200000e0003 */
[----:B------:R-:W-:Y:S05]  /*51f0*/  RET.REL.NODEC R124 `(_ZN10layer_norm13ln_fwd_kernelINS_13Kernel_traitsIf6__halfS2_S2_fjLj7168ELj1ELj1ELj4ELj16ENS_18Kernel_traits_baseILj7168EfS2_S2_S2_fjLj128EEEEELb0ELb0ELb0ELb1EEEvNS_9FwdParamsE) ;  /* 0xffffae007c007950 */ /* 0x000fea0003c3ffff */
.L_x_25443:
        /* <DEDUP_REMOVED lines=16> */
.L_x_44921:


//--------------------- .text._ZN10layer_norm13ln_fwd_kernelINS_13Kernel_traitsIf6__halfS2_S2_fjLj7168ELj1ELj1ELj4ELj16ENS_18Kernel_traits_baseILj7168EfS2_S2_S2_fjLj128EEEEELb0ELb0ELb1ELb0EEEvNS_9FwdParamsE --------------------------
	.section	.text._ZN10layer_norm13ln_fwd_kernelINS_13Kernel_traitsIf6__halfS2_S2_fjLj7168ELj1ELj1ELj4ELj16ENS_18Kernel_traits_baseILj7168EfS2_S2_S2_fjLj128EEEEELb0ELb0ELb1ELb0EEEvNS_9FwdParamsE,"ax",@progbits
	.sectioninfo	@"SHI_REGISTERS=204"
	.align	128
        .global         _ZN10layer_norm13ln_fwd_kernelINS_13Kernel_traitsIf6__halfS2_S2_fjLj7168ELj1ELj1ELj4ELj16ENS_18Kernel_traits_baseILj7168EfS2_S2_S2_fjLj128EEEEELb0ELb0ELb1ELb0EEEvNS_9FwdParamsE
        .type           _ZN10layer_norm13ln_fwd_kernelINS_13Kernel_traitsIf6__halfS2_S2_fjLj7168ELj1ELj1ELj4ELj16ENS_18Kernel_traits_baseILj7168EfS2_S2_S2_fjLj128EEEEELb0ELb0ELb1ELb0EEEvNS_9FwdParamsE,@function
        .size           _ZN10layer_norm13ln_fwd_kernelINS_13Kernel_traitsIf6__halfS2_S2_fjLj7168ELj1ELj1ELj4ELj16ENS_18Kernel_traits_baseILj7168EfS2_S2_S2_fjLj128EEEEELb0ELb0ELb1ELb0EEEvNS_9FwdParamsE,(.L_x_44922 - _ZN10layer_norm13ln_fwd_kernelINS_13Kernel_traitsIf6__halfS2_S2_fjLj7168ELj1ELj1ELj4ELj16ENS_18Kernel_traits_baseILj7168EfS2_S2_S2_fjLj128EEEEELb0ELb0ELb1ELb0EEEvNS_9FwdParamsE)
        .other          _ZN10layer_norm13ln_fwd_kernelINS_13Kernel_traitsIf6__halfS2_S2_fjLj7168ELj1ELj1ELj4ELj16ENS_18Kernel_traits_baseILj7168EfS2_S2_S2_fjLj128EEEEELb0ELb0ELb1ELb0EEEvNS_9FwdParamsE,@"STO_CUDA_ENTRY STV_DEFAULT"
_ZN10layer_norm13ln_fwd_kernelINS_13Kernel_traitsIf6__halfS2_S2_fjLj7168ELj1ELj1ELj4ELj16ENS_18Kernel_traits_baseILj7168EfS2_S2_S2_fjLj128EEEEELb0ELb0ELb1ELb0EEEvNS_9FwdParamsE:
.text._ZN10layer_norm13ln_fwd_kernelINS_13Kernel_traitsIf6__halfS2_S2_fjLj7168ELj1ELj1ELj4ELj16ENS_18Kernel_traits_baseILj7168EfS2_S2_S2_fjLj128EEEEELb0ELb0ELb1ELb0EEEvNS_9FwdParamsE:
        /* <DEDUP_REMOVED lines=35> */
.L_x_25445:
[----:B------:R-:W-:Y:S05]  /*0230*/  BSYNC B0 ;  /* 0x0000000000007941 */ /* 0x000fea0003800000 */
.L_x_25444:
        /* <DEDUP_REMOVED lines=17> */
.L_x_25447:
[----:B------:R-:W-:Y:S05]  /*0350*/  BSYNC B0 ;  /* 0x0000000000007941 */ /* 0x000fea0003800000 */
.L_x_25446:
        /* <DEDUP_REMOVED lines=17> */
.L_x_25449:
[----:B------:R-:W-:Y:S05]  /*0470*/  BSYNC B0 ;  /* 0x0000000000007941 */ /* 0x000fea0003800000 */
.L_x_25448:
        /* <DEDUP_REMOVED lines=17> */
.L_x_25451:
[----:B------:R-:W-:Y:S05]  /*0590*/  BSYNC B0 ;  /* 0x0000000000007941 */ /* 0x000fea0003800000 */
.L_x_25450:
        /* <DEDUP_REMOVED lines=17> */
.L_x_25453:
[----:B------:R-:W-:Y:S05]  /*06b0*/  BSYNC B0 ;  /* 0x0000000000007941 */ /* 0x000fea0003800000 */
.L_x_25452:
        /* <DEDUP_REMOVED lines=19> */
.L_x_25455:
[----:B------:R-:W-:Y:S05]  /*07f0*/  BSYNC B0 ;  /* 0x0000000000007941 */ /* 0x000fea0003800000 */
.L_x_25454:
        /* <DEDUP_REMOVED lines=18> */
.L_x_25457:
[----:B------:R-:W-:Y:S05]  /*0920*/  BSYNC B0 ;  /* 0x0000000000007941 */ /* 0x000fea0003800000 */
.L_x_25456:
        /* <DEDUP_REMOVED lines=25> */
.L_x_25657:
        /* <DEDUP_REMOVED lines=33> */
[----:B-----5:R-:W-:Y:S01]  /*0cd0*/  HADD2.F32 R127, -RZ, R4.H0_H0 ;  /* 0x20000004ff7f7230 */ /* 0x020fe20000004100 */
[----:B------:R-:W-:Y:S05]  /*0ce0*/  BRA `(.L_x_25462) ;  /* 0x0000004000007947 */ /* 0x000fea0003800000 */
.L_x_25461:
[----:B-1---5:R-:W-:Y:S02]  /*0cf0*/  HADD2.F32 R127, -RZ, R140.H0_H0 ;  /* 0x2000008cff7f7230 */ /* 0x022fe40000004100 */
[----:B------:R-:W-:-:S03]  /*0d00*/  @P2 HADD2.F32 R120, -RZ, R4.H0_H0 ;  /* 0x20000004ff782230 */ /* 0x000fc60000004100 */
[----:B------:R-:W-:-:S04]  /*0d10*/  FMUL.FTZ R127, R127, c[0x0][0x1ec] ;  /* 0x00007b007f7f7a20 */ /* 0x000fc80000410000 */
[----:B------:R-:W-:Y:S02]  /*0d20*/  @P2 FADD.FTZ R127, R120, R127 ;  /* 0x0000007f787f2221 */ /* 0x000fe40000010000 */
.L_x_25462:
[----:B------:R-:W-:Y:S05]  /*0d30*/  BSYNC B1 ;  /* 0x0000000000017941 */ /* 0x000fea0003800000 */
.L_x_25460:
[----:B------:R-:W-:Y:S01]  /*0d40*/  BSSY B1, `(.L_x_25463) ;  /* 0x000000a000017945 */ /* 0x000fe20003800000 */
[----:B------:R-:W-:Y:S05]  /*0d50*/  @P3 BRA `(.L_x_25464) ;  /* 0x0000004000003947 */ /* 0x000fea0003800000 */
[----:B------:R-:W-:Y:S01]  /*0d60*/  MOV R128, RZ ;  /* 0x000000ff00807202 */ /* 0x000fe20000000f00 */
[----:B------:R-:W-:Y:S05]  /*0d70*/  @!P2 BRA `(.L_x_25465) ;  /* 0x000000600000a947 */ /* 0x000fea0003800000 */
[----:B-----5:R-:W-:Y:S01]  /*0d80*/  HADD2.F32 R128, -RZ, R4.H1_H1 ;  /* 0x30000004ff807230 */ /* 0x020fe20000004100 */
[----:B------:R-:W-:Y:S05]  /*0d90*/  BRA `(.L_x_25465) ;  /* 0x0000004000007947 */ /* 0x000fea0003800000 */
.L_x_25464:
[----:B-----5:R-:W-:Y:S02]  /*0da0*/  HADD2.F32 R128, -RZ, R140.H1_H1 ;  /* 0x3000008cff807230 */ /* 0x020fe40000004100 */
[----:B------:R-:W-:-:S03]  /*0db0*/  @P2 HADD2.F32 R121, -RZ, R4.H1_H1 ;  /* 0x30000004ff792230 */ /* 0x000fc60000004100 */
[----:B------:R-:W-:-:S04]  /*0dc0*/  FMUL.FTZ R128, R128, c[0x0][0x1ec] ;  /* 0x00007b0080807a20 */ /* 0x000fc80000410000 */
[----:B------:R-:W-:Y:S02]  /*0dd0*/  @P2 FADD.FTZ R128, R121, R128 ;  /* 0x0000008079802221 */ /* 0x000fe40000010000 */
.L_x_25465:
[----:B------:R-:W-:Y:S05]  /*0de0*/  BSYNC B1 ;  /* 0x0000000000017941 */ /* 0x000fea0003800000 */
.L_x_25463:
[----:B------:R-:W-:Y:S01]  /*0df0*/  BSSY B1, `(.L_x_25466) ;  /* 0x000000a000017945 */ /* 0x000fe20003800000 */
[----:B------:R-:W-:Y:S05]  /*0e00*/  @P3 BRA `(.L_x_25467) ;  /* 0x0000004000003947 */ /* 0x000fea0003800000 */
[----:B------:R-:W-:Y:S01]  /*0e10*/  HFMA2.MMA R129, -RZ, RZ, 0, 0 ;  /* 0x00000000ff817435 */ /* 0x000fe200000001ff */
[----:B------:R-:W-:Y:S05]  /*0e20*/  @!P2 BRA `(.L_x_25468) ;  /* 0x000000600000a947 */ /* 0x000fea0003800000 */
[----:B-----5:R-:W-:Y:S01]  /*0e30*/  HADD2.F32 R129, -RZ, R5.H0_H0 ;  /* 0x20000005ff817230 */ /* 0x020fe20000004100 */
[----:B------:R-:W-:Y:S05]  /*0e40*/  BRA `(.L_x_25468) ;  /* 0x0000004000007947 */ /* 0x000fea0003800000 */
.L_x_25467:
[----:B-----5:R-:W-:Y:S02]  /*0e50*/  HADD2.F32 R129, -RZ, R141.H0_H0 ;  /* 0x2000008dff817230 */ /* 0x020fe40000004100 */
[----:B------:R-:W-:-:S03]  /*0e60*/  @P2 HADD2.F32 R120, -RZ, R5.H0_H0 ;  /* 0x20000005ff782230 */ /* 0x000fc60000004100 */
[----:B------:R-:W-:-:S04]  /*0e70*/  FMUL.FTZ R129, R129, c[0x0][0x1ec] ;  /* 0x00007b0081817a20 */ /* 0x000fc80000410000 */
[----:B------:R-:W-:Y:S02]  /*0e80*/  @P2 FADD.FTZ R129, R120, R129 ;  /* 0x0000008178812221 */ /* 0x000fe40000010000 */
.L_x_25468:
[----:B------:R-:W-:Y:S05]  /*0e90*/  BSYNC B1 ;  /* 0x0000000000017941 */ /* 0x000fea0003800000 */
.L_x_25466:
[----:B------:R-:W-:Y:S01]  /*0ea0*/  BSSY B1, `(.L_x_25469) ;  /* 0x000000a000017945 */ /* 0x000fe20003800000 */
[----:B------:R-:W-:Y:S05]  /*0eb0*/  @P3 BRA `(.L_x_25470) ;  /* 0x0000004000003947 */ /* 0x000fea0003800000 */
[----:B------:R-:W-:Y:S01]  /*0ec0*/  MOV R130, RZ ;  /* 0x000000ff00827202 */ /* 0x000fe20000000f00 */
[----:B------:R-:W-:Y:S05]  /*0ed0*/  @!P2 BRA `(.L_x_25471) ;  /* 0x000000600000a947 */ /* 0x000fea0003800000 */
[----:B-----5:R-:W-:Y:S01]  /*0ee0*/  HADD2.F32 R130, -RZ, R5.H1_H1 ;  /* 0x30000005ff827230 */ /* 0x020fe20000004100 */
[----:B------:R-:W-:Y:S05]  /*0ef0*/  BRA `(.L_x_25471) ;  /* 0x0000004000007947 */ /* 0x000fea0003800000 */
.L_x_25470:
[----:B-----5:R-:W-:Y:S02]  /*0f00*/  HADD2.F32 R130, -RZ, R141.H1_H1 ;  /* 0x3000008dff827230 */ /* 0x020fe40000004100 */
[----:B------:R-:W-:-:S03]  /*0f10*/  @P2 HADD2.F32 R121, -RZ, R5.H1_H1 ;  /* 0x30000005ff792230 */ /* 0x000fc60000004100 */
[----:B------:R-:W-:-:S04]  /*0f20*/  FMUL.FTZ R130, R130, c[0x0][0x1ec] ;  /* 0x00007b0082827a20 */ /* 0x000fc80000410000 */
[----:B------:R-:W-:Y:S02]  /*0f30*/  @P2 FADD.FTZ R130, R121, R130 ;  /* 0x0000008279822221 */ /* 0x000fe40000010000 */
.L_x_25471:
[----:B------:R-:W-:Y:S05]  /*0f40*/  BSYNC B1 ;  /* 0x0000000000017941 */ /* 0x000fea0003800000 */
.L_x_25469:
[----:B------:R-:W-:Y:S01]  /*0f50*/  BSSY B1, `(.L_x_25472) ;  /* 0x000000a000017945 */ /* 0x000fe20003800000 */
[----:B------:R-:W-:Y:S05]  /*0f60*/  @P3 BRA `(.L_x_25473) ;  /* 0x0000004000003947 */ /* 0x000fea0003800000 */
[----:B------:R-:W-:Y:S01]  /*0f70*/  HFMA2.MMA R131, -RZ, RZ, 0, 0 ;  /* 0x00000000ff837435 */ /* 0x000fe200000001ff */
[----:B------:R-:W-:Y:S05]  /*0f80*/  @!P2 BRA `(.L_x_25474) ;  /* 0x000000600000a947 */ /* 0x000fea0003800000 */
[----:B-----5:R-:W-:Y:S01]  /*0f90*/  HADD2.F32 R131, -RZ, R6.H0_H0 ;  /* 0x20000006ff837230 */ /* 0x020fe20000004100 */
[----:B------:R-:W-:Y:S05]  /*0fa0*/  BRA `(.L_x_25474) ;  /* 0x0000004000007947 */ /* 0x000fea0003800000 */
.L_x_25473:
[----:B-----5:R-:W-:Y:S02]  /*0fb0*/  HADD2.F32 R131, -RZ, R142.H0_H0 ;  /* 0x2000008eff837230 */ /* 0x020fe40000004100 */
[----:B------:R-:W-:-:S03]  /*0fc0*/  @P2 HADD2.F32 R120, -RZ, R6.H0_H0 ;  /* 0x20000006ff782230 */ /* 0x000fc60000004100 */
[----:B------:R-:W-:-:S04]  /*0fd0*/  FMUL.FTZ R131, R131, c[0x0][0x1ec] ;  /* 0x00007b0083837a20 */ /* 0x000fc80000410000 */
[----:B------:R-:W-:Y:S02]  /*0fe0*/  @P2 FADD.FTZ R131, R120, R131 ;  /* 0x0000008378832221 */ /* 0x000fe40000010000 */
.L_x_25474:
[----:B------:R-:W-:Y:S05]  /*0ff0*/  BSYNC B1 ;  /* 0x0000000000017941 */ /* 0x000fea0003800000 */
.L_x_25472:
[----:B------:R-:W-:Y:S01]  /*1000*/  BSSY B1, `(.L_x_25475) ;  /* 0x000000a000017945 */ /* 0x000fe20003800000 */
[----:B------:R-:W-:Y:S05]  /*1010*/  @P3 BRA `(.L_x_25476) ;  /* 0x0000004000003947 */ /* 0x000fea0003800000 */
[----:B------:R-:W-:Y:S01]  /*1020*/  MOV R132, RZ ;  /* 0x000000ff00847202 */ /* 0x000fe20000000f00 */
[----:B------:R-:W-:Y:S05]  /*1030*/  @!P2 BRA `(.L_x_25477) ;  /* 0x000000600000a947 */ /* 0x000fea0003800000 */
[----:B-----5:R-:W-:Y:S01]  /*1040*/  HADD2.F32 R132, -RZ, R6.H1_H1 ;  /* 0x30000006ff847230 */ /* 0x020fe20000004100 */
[----:B------:R-:W-:Y:S05]  /*1050*/  BRA `(.L_x_25477) ;  /* 0x0000004000007947 */ /* 0x000fea0003800000 */
.L_x_25476:
[----:B-----5:R-:W-:Y:S02]  /*1060*/  HADD2.F32 R132, -RZ, R142.H1_H1 ;  /* 0x3000008eff847230 */ /* 0x020fe40000004100 */
[----:B------:R-:W-:-:S03]  /*1070*/  @P2 HADD2.F32 R121, -RZ, R6.H1_H1 ;  /* 0x30000006ff792230 */ /* 0x000fc60000004100 */
[----:B------:R-:W-:-:S04]  /*1080*/  FMUL.FTZ R132, R132, c[0x0][0x1ec] ;  /* 0x00007b0084847a20 */ /* 0x000fc80000410000 */
[----:B------:R-:W-:Y:S02]  /*1090*/  @P2 FADD.FTZ R132, R121, R132 ;  /* 0x0000008479842221 */ /* 0x000fe40000010000 */
.L_x_25477:
[----:B------:R-:W-:Y:S05]  /*10a0*/  BSYNC B1 ;  /* 0x0000000000017941 */ /* 0x000fea0003800000 */
.L_x_25475:
[----:B------:R-:W-:Y:S01]  /*10b0*/  BSSY B1, `(.L_x_25478) ;  /* 0x000000a000017945 */ /* 0x000fe20003800000 */
[----:B------:R-:W-:Y:S05]  /*10c0*/  @P3 BRA `(.L_x_25479) ;  /* 0x0000004000003947 */ /* 0x000fea0003800000 */
[----:B------:R-:W-:Y:S01]  /*10d0*/  HFMA2.MMA R133, -RZ, RZ, 0, 0 ;  /* 0x00000000ff857435 */ /* 0x000fe200000001ff */
[----:B------:R-:W-:Y:S05]  /*10e0*/  @!P2 BRA `(.L_x_25480) ;  /* 0x000000600000a947 */ /* 0x000fea0003800000 */
[----:B-----5:R-:W-:Y:S01]  /*10f0*/  HADD2.F32 R133, -RZ, R7.H0_H0 ;  /* 0x20000007ff857230 */ /* 0x020fe20000004100 */
[----:B------:R-:W-:Y:S05]  /*1100*/  BRA `(.L_x_25480) ;  /* 0x0000004000007947 */ /* 0x000fea0003800000 */
.L_x_25479:
[----:B-----5:R-:W-:Y:S02]  /*1110*/  HADD2.F32 R133, -RZ, R143.H0_H0 ;  /* 0x2000008fff857230 */ /* 0x020fe40000004100 */
[----:B------:R-:W-:-:S03]  /*1120*/  @P2 HADD2.F32 R120, -RZ, R7.H0_H0 ;  /* 0x20000007ff782230 */ /* 0x000fc60000004100 */
[----:B------:R-:W-:-:S04]  /*1130*/  FMUL.FTZ R133, R133, c[0x0][0x1ec] ;  /* 0x00007b0085857a20 */ /* 0x000fc80000410000 */
[----:B------:R-:W-:Y:S02]  /*1140*/  @P2 FADD.FTZ R133, R120, R133 ;  /* 0x0000008578852221 */ /* 0x000fe40000010000 */
.L_x_25480:
[----:B------:R-:W-:Y:S05]  /*1150*/  BSYNC B1 ;  /* 0x0000000000017941 */ /* 0x000fea0003800000 */
.L_x_25478:
[----:B------:R-:W-:Y:S01]  /*1160*/  BSSY B1, `(.L_x_25481) ;  /* 0x000000a000017945 */ /* 0x000fe20003800000 */
[----:B------:R-:W-:Y:S05]  /*1170*/  @P3 BRA `(.L_x_25482) ;  /* 0x0000004000003947 */ /* 0x000fea0003800000 */
[----:B------:R-:W-:Y:S01]  /*1180*/  MOV R134, RZ ;  /* 0x000000ff00867202 */ /* 0x000fe20000000f00 */
[----:B------:R-:W-:Y:S05]  /*1190*/  @!P2 BRA `(.L_x_25483) ;  /* 0x000000600000a947 */ /* 0x000fea0003800000 */
[----:B-----5:R-:W-:Y:S01]  /*11a0*/  HADD2.F32 R134, -RZ, R7.H1_H1 ;  /* 0x30000007ff867230 */ /* 0x020fe20000004100 */
[----:B------:R-:W-:Y:S05]  /*11b0*/  BRA `(.L_x_25483) ;  /* 0x0000004000007947 */ /* 0x000fea0003800000 */
.L_x_25482:
[----:B-----5:R-:W-:Y:S02]  /*11c0*/  HADD2.F32 R134, -RZ, R143.H1_H1 ;  /* 0x3000008fff867230 */ /* 0x020fe40000004100 */
[----:B------:R-:W-:-:S03]  /*11d0*/  @P2 HADD2.F32 R121, -RZ, R7.H1_H1 ;  /* 0x30000007ff792230 */ /* 0x000fc60000004100 */
[----:B------:R-:W-:-:S04]  /*11e0*/  FMUL.FTZ R134, R134, c[0x0][0x1ec] ;  /* 0x00007b0086867a20 */ /* 0x000fc80000410000 */
[----:B------:R-:W-:Y:S02]  /*11f0*/  @P2 FADD.FTZ R134, R121, R134 ;  /* 0x0000008679862221 */ /* 0x000fe40000010000 */
.L_x_25483:
[----:B------:R-:W-:Y:S05]  /*1200*/  BSYNC B1 ;  /* 0x0000000000017941 */ /* 0x000fea0003800000 */
.L_x_25481:
        /* <DEDUP_REMOVED lines=9> */
.L_x_25459:
[----:B---3--:R-:W-:Y:S05]  /*12a0*/  BSYNC B0 ;  /* 0x0000000000007941 */ /* 0x008fea0003800000 */
.L_x_25458:
        /* <DEDUP_REMOVED lines=18> */
.L_x_25487:
[----:B-1---5:R-:W-:Y:S02]  /*13d0*/  HADD2.F32 R135, -RZ, R140.H0_H0 ;  /* 0x2000008cff877230 */ /* 0x022fe40000004100 */
[----:B------:R-:W-:-:S03]  /*13e0*/  @P2 HADD2.F32 R120, -RZ, R4.H0_H0 ;  /* 0x20000004ff782230 */ /* 0x000fc60000004100 */
[----:B------:R-:W-:-:S04]  /*13f0*/  FMUL.FTZ R135, R135, c[0x0][0x1ec] ;  /* 0x00007b0087877a20 */ /* 0x000fc80000410000 */
[----:B------:R-:W-:Y:S02]  /*1400*/  @P2 FADD.FTZ R135, R120, R135 ;  /* 0x0000008778872221 */ /* 0x000fe40000010000 */
.L_x_25488:
[----:B------:R-:W-:Y:S05]  /*1410*/  BSYNC B1 ;  /* 0x0000000000017941 */ /* 0x000fea0003800000 */
.L_x_25486:
[----:B------:R-:W-:Y:S01]  /*1420*/  BSSY B1, `(.L_x_25489) ;  /* 0x000000a000017945 */ /* 0x000fe20003800000 */
[----:B------:R-:W-:Y:S05]  /*1430*/  @P3 BRA `(.L_x_25490) ;  /* 0x0000004000003947 */ /* 0x000fea0003800000 */
[----:B------:R-:W-:Y:S01]  /*1440*/  MOV R136, RZ ;  /* 0x000000ff00887202 */ /* 0x000fe20000000f00 */
[----:B------:R-:W-:Y:S05]  /*1450*/  @!P2 BRA `(.L_x_25491) ;  /* 0x000000600000a947 */ /* 0x000fea0003800000 */
[----:B-----5:R-:W-:Y:S01]  /*1460*/  HADD2.F32 R136, -RZ, R4.H1_H1 ;  /* 0x30000004ff887230 */ /* 0x020fe20000004100 */
[----:B------:R-:W-:Y:S05]  /*1470*/  BRA `(.L_x_25491) ;  /* 0x0000004000007947 */ /* 0x000fea0003800000 */
.L_x_25490:
[----:B-----5:R-:W-:Y:S02]  /*1480*/  HADD2.F32 R136, -RZ, R140.H1_H1 ;  /* 0x3000008cff887230 */ /* 0x020fe40000004100 */
[----:B------:R-:W-:-:S03]  /*1490*/  @P2 HADD2.F32 R121, -RZ, R4.H1_H1 ;  /* 0x30000004ff792230 */ /* 0x000fc60000004100 */
[----:B------:R-:W-:-:S04]  /*14a0*/  FMUL.FTZ R136, R136, c[0x0][0x1ec] ;  /* 0x00007b0088887a20 */ /* 0x000fc80000410000 */
[----:B------:R-:W-:Y:S02]  /*14b0*/  @P2 FADD.FTZ R136, R121, R136 ;  /* 0x0000008879882221 */ /* 0x000fe40000010000 */
.L_x_25491:
[----:B------:R-:W-:Y:S05]  /*14c0*/  BSYNC B1 ;  /* 0x0000000000017941 */ /* 0x000fea0003800000 */
.L_x_25489:
[----:B------:R-:W-:Y:S01]  /*14d0*/  BSSY B1, `(.L_x_25492) ;  /* 0x000000a000017945 */ /* 0x000fe20003800000 */
[----:B------:R-:W-:Y:S05]  /*14e0*/  @P3 BRA `(.L_x_25493) ;  /* 0x0000004000003947 */ /* 0x000fea0003800000 */
[----:B------:R-:W-:Y:S01]  /*14f0*/  HFMA2.MMA R137, -RZ, RZ, 0, 0 ;  /* 0x00000000ff897435 */ /* 0x000fe200000001ff */
[----:B------:R-:W-:Y:S05]  /*1500*/  @!P2 BRA `(.L_x_25494) ;  /* 0x000000600000a947 */ /* 0x000fea0003800000 */
[----:B-----5:R-:W-:Y:S01]  /*1510*/  HADD2.F32 R137, -RZ, R5.H0_H0 ;  /* 0x20000005ff897230 */ /* 0x020fe20000004100 */
[----:B------:R-:W-:Y:S05]  /*1520*/  BRA `(.L_x_25494) ;  /* 0x0000004000007947 */ /* 0x000fea0003800000 */
.L_x_25493:
[----:B-----5:R-:W-:Y:S02]  /*1530*/  HADD2.F32 R137, -RZ, R141.H0_H0 ;  /* 0x2000008dff897230 */ /* 0x020fe40000004100 */
[----:B------:R-:W-:-:S03]  /*1540*/  @P2 HADD2.F32 R120, -RZ, R5.H0_H0 ;  /* 0x20000005ff782230 */ /* 0x000fc60000004100 */
[----:B------:R-:W-:-:S04]  /*1550*/  FMUL.FTZ R137, R137, c[0x0][0x1ec] ;  /* 0x00007b0089897a20 */ /* 0x000fc80000410000 */
[----:B------:R-:W-:Y:S02]  /*1560*/  @P2 FADD.FTZ R137, R120, R137 ;  /* 0x0000008978892221 */ /* 0x000fe40000010000 */
.L_x_25494:
[----:B------:R-:W-:Y:S05]  /*1570*/  BSYNC B1 ;  /* 0x0000000000017941 */ /* 0x000fea0003800000 */
.L_x_25492:
[----:B------:R-:W-:Y:S01]  /*1580*/  BSSY B1, `(.L_x_25495) ;  /* 0x000000a000017945 */ /* 0x000fe20003800000 */
[----:B------:R-:W-:Y:S05]  /*1590*/  @P3 BRA `(.L_x_25496) ;  /* 0x0000004000003947 */ /* 0x000fea0003800000 */
[----:B------:R-:W-:Y:S01]  /*15a0*/  MOV R138, RZ ;  /* 0x000000ff008a7202 */ /* 0x000fe20000000f00 */
[----:B------:R-:W-:Y:S05]  /*15b0*/  @!P2 BRA `(.L_x_25497) ;  /* 0x000000600000a947 */ /* 0x000fea0003800000 */
[----:B-----5:R-:W-:Y:S01]  /*15c0*/  HADD2.F32 R138, -RZ, R5.H1_H1 ;  /* 0x30000005ff8a7230 */ /* 0x020fe20000004100 */
[----:B------:R-:W-:Y:S05]  /*15d0*/  BRA `(.L_x_25497) ;  /* 0x0000004000007947 */ /* 0x000fea0003800000 */
.L_x_25496:
[----:B-----5:R-:W-:Y:S02]  /*15e0*/  HADD2.F32 R138, -RZ, R141.H1_H1 ;  /* 0x3000008dff8a7230 */ /* 0x020fe40000004100 */
[----:B------:R-:W-:-:S03]  /*15f0*/  @P2 HADD2.F32 R121, -RZ, R5.H1_H1 ;  /* 0x30000005ff792230 */ /* 0x000fc60000004100 */
[----:B------:R-:W-:-:S04]  /*1600*/  FMUL.FTZ R138, R138, c[0x0][0x1ec] ;  /* 0x00007b008a8a7a20 */ /* 0x000fc80000410000 */
[----:B------:R-:W-:Y:S02]  /*1610*/  @P2 FADD.FTZ R138, R121, R138 ;  /* 0x0000008a798a2221 */ /* 0x000fe40000010000 */
.L_x_25497:
[----:B------:R-:W-:Y:S05]  /*1620*/  BSYNC B1 ;  /* 0x0000000000017941 */ /* 0x000fea0003800000 */
.L_x_25495:
[----:B------:R-:W-:Y:S01]  /*1630*/  BSSY B1, `(.L_x_25498) ;  /* 0x000000a000017945 */ /* 0x000fe20003800000 */
[----:B------:R-:W-:Y:S05]  /*1640*/  @P3 BRA `(.L_x_25499) ;  /* 0x0000004000003947 */ /* 0x000fea0003800000 */
[----:B------:R-:W-:Y:S01]  /*1650*/  HFMA2.MMA R139, -RZ, RZ, 0, 0 ;  /* 0x00000000ff8b7435 */ /* 0x000fe200000001ff */
[----:B------:R-:W-:Y:S05]  /*1660*/  @!P2 BRA `(.L_x_25500) ;  /* 0x000000600000a947 */ /* 0x000fea0003800000 */
[----:B-----5:R-:W-:Y:S01]  /*1670*/  HADD2.F32 R139, -RZ, R6.H0_H0 ;  /* 0x20000006ff8b7230 */ /* 0x020fe20000004100 */
[----:B------:R-:W-:Y:S05]  /*1680*/  BRA `(.L_x_25500) ;  /* 0x0000004000007947 */ /* 0x000fea0003800000 */
.L_x_25499:
[----:B-----5:R-:W-:Y:S02]  /*1690*/  HADD2.F32 R139, -RZ, R142.H0_H0 ;  /* 0x2000008eff8b7230 */ /* 0x020fe40000004100 */
[----:B------:R-:W-:-:S03]  /*16a0*/  @P2 HADD2.F32 R120, -RZ, R6.H0_H0 ;  /* 0x20000006ff782230 */ /* 0x000fc60000004100 */
[----:B------:R-:W-:-:S04]  /*16b0*/  FMUL.FTZ R139, R139, c[0x0][0x1ec] ;  /* 0x00007b008b8b7a20 */ /* 0x000fc80000410000 */
[----:B------:R-:W-:Y:S02]  /*16c0*/  @P2 FADD.FTZ R139, R120, R139 ;  /* 0x0000008b788b2221 */ /* 0x000fe40000010000 */
.L_x_25500:
[----:B------:R-:W-:Y:S05]  /*16d0*/  BSYNC B1 ;  /* 0x0000000000017941 */ /* 0x000fea0003800000 */
.L_x_25498:
[----:B------:R-:W-:Y:S01]  /*16e0*/  BSSY B1, `(.L_x_25501) ;  /* 0x000000a000017945 */ /* 0x000fe20003800000 */
[----:B------:R-:W-:Y:S05]  /*16f0*/  @P3 BRA `(.L_x_25502) ;  /* 0x0000004000003947 */ /* 0x000fea0003800000 */
[----:B------:R-:W-:Y:S01]  /*1700*/  MOV R144, RZ ;  /* 0x000000ff00907202 */ /* 0x000fe20000000f00 */
[----:B------:R-:W-:Y:S05]  /*1710*/  @!P2 BRA `(.L_x_25503) ;  /* 0x000000600000a947 */ /* 0x000fea0003800000 */
[----:B-----5:R-:W-:Y:S01]  /*1720*/  HADD2.F32 R144, -RZ, R6.H1_H1 ;  /* 0x30000006ff907230 */ /* 0x020fe20000004100 */
[----:B------:R-:W-:Y:S05]  /*1730*/  BRA `(.L_x_25503) ;  /* 0x0000004000007947 */ /* 0x000fea0003800000 */
.L_x_25502:
[----:B-----5:R-:W-:Y:S02]  /*1740*/  HADD2.F32 R144, -RZ, R142.H1_H1 ;  /* 0x3000008eff907230 */ /* 0x020fe40000004100 */
[----:B------:R-:W-:-:S03]  /*1750*/  @P2 HADD2.F32 R121, -RZ, R6.H1_H1 ;  /* 0x30000006ff792230 */ /* 0x000fc60000004100 */
[----:B------:R-:W-:-:S04]  /*1760*/  FMUL.FTZ R144, R144, c[0x0][0x1ec] ;  /* 0x00007b0090907a20 */ /* 0x000fc80000410000 */
[----:B------:R-:W-:Y:S02]  /*1770*/  @P2 FADD.FTZ R144, R121, R144 ;  /* 0x0000009079902221 */ /* 0x000fe40000010000 */
.L_x_25503:
[----:B------:R-:W-:Y:S05]  /*1780*/  BSYNC B1 ;  /* 0x0000000000017941 */ /* 0x000fea0003800000 */
.L_x_25501:
[----:B------:R-:W-:Y:S01]  /*1790*/  BSSY B1, `(.L_x_25504) ;  /* 0x000000a000017945 */ /* 0x000fe20003800000 */
[----:B------:R-:W-:Y:S05]  /*17a0*/  @P3 BRA `(.L_x_25505) ;  /* 0x0000004000003947 */ /* 0x000fea0003800000 */
[----:B------:R-:W-:Y:S01]  /*17b0*/  HFMA2.MMA R145, -RZ, RZ, 0, 0 ;  /* 0x00000000ff917435 */ /* 0x000fe200000001ff */
[----:B------:R-:W-:Y:S05]  /*17c0*/  @!P2 BRA `(.L_x_25506) ;  /* 0x000000600000a947 */ /* 0x000fea0003800000 */
[----:B-----5:R-:W-:Y:S01]  /*17d0*/  HADD2.F32 R145, -RZ, R7.H0_H0 ;  /* 0x20000007ff917230 */ /* 0x020fe20000004100 */
[----:B------:R-:W-:Y:S05]  /*17e0*/  BRA `(.L_x_25506) ;  /* 0x0000004000007947 */ /* 0x000fea0003800000 */
.L_x_25505:
[----:B-----5:R-:W-:Y:S02]  /*17f0*/  HADD2.F32 R145, -RZ, R143.H0_H0 ;  /* 0x2000008fff917230 */ /* 0x020fe40000004100 */
[----:B------:R-:W-:-:S03]  /*1800*/  @P2 HADD2.F32 R120, -RZ, R7.H0_H0 ;  /* 0x20000007ff782230 */ /* 0x000fc60000004100 */
[----:B------:R-:W-:-:S04]  /*1810*/  FMUL.FTZ R145, R145, c[0x0][0x1ec] ;  /* 0x00007b0091917a20 */ /* 0x000fc80000410000 */
[----:B------:R-:W-:Y:S02]  /*1820*/  @P2 FADD.FTZ R145, R120, R145 ;  /* 0x0000009178912221 */ /* 0x000fe40000010000 */
.L_x_25506:
[----:B------:R-:W-:Y:S05]  /*1830*/  BSYNC B1 ;  /* 0x0000000000017941 */ /* 0x000fea0003800000 */
.L_x_25504:
[----:B------:R-:W-:Y:S01]  /*1840*/  BSSY B1, `(.L_x_25507) ;  /* 0x000000a000017945 */ /* 0x000fe20003800000 */
[----:B------:R-:W-:Y:S05]  /*1850*/  @P3 BRA `(.L_x_25508) ;  /* 0x0000004000003947 */ /* 0x000fea0003800000 */
[----:B------:R-:W-:Y:S01]  /*1860*/  MOV R146, RZ ;  /* 0x000000ff00927202 */ /* 0x000fe20000000f00 */
[----:B------:R-:W-:Y:S05]  /*1870*/  @!P2 BRA `(.L_x_25509) ;  /* 0x000000600000a947 */ /* 0x000fea0003800000 */
[----:B-----5:R-:W-:Y:S01]  /*1880*/  HADD2.F32 R146, -RZ, R7.H1_H1 ;  /* 0x30000007ff927230 */ /* 0x020fe20000004100 */
[----:B------:R-:W-:Y:S05]  /*1890*/  BRA `(.L_x_25509) ;  /* 0x0000004000007947 */ /* 0x000fea0003800000 */
.L_x_25508:
[----:B-----5:R-:W-:Y:S02]  /*18a0*/  HADD2.F32 R146, -RZ, R143.H1_H1 ;  /* 0x3000008fff927230 */ /* 0x020fe40000004100 */
[----:B------:R-:W-:-:S03]  /*18b0*/  @P2 HADD2.F32 R121, -RZ, R7.H1_H1 ;  /* 0x30000007ff792230 */ /* 0x000fc60000004100 */
[----:B------:R-:W-:-:S04]  /*18c0*/  FMUL.FTZ R146, R146, c[0x0][0x1ec] ;  /* 0x00007b0092927a20 */ /* 0x000fc80000410000 */
[----:B------:R-:W-:Y:S02]  /*18d0*/  @P2 FADD.FTZ R146, R121, R146 ;  /* 0x0000009279922221 */ /* 0x000fe40000010000 */
.L_x_25509:
[----:B------:R-:W-:Y:S05]  /*18e0*/  BSYNC B1 ;  /* 0x0000000000017941 */ /* 0x000fea0003800000 */
.L_x_25507:
        /* <DEDUP_REMOVED lines=9> */
.L_x_25485:
[----:B------:R-:W-:Y:S05]  /*1980*/  BSYNC B0 ;  /* 0x0000000000007941 */ /* 0x000fea0003800000 */
.L_x_25484:
        /* <DEDUP_REMOVED lines=18> */
.L_x_25513:
[----:B-1---5:R-:W-:Y:S02]  /*1ab0*/  HADD2.F32 R147, -RZ, R140.H0_H0 ;  /* 0x2000008cff937230 */ /* 0x022fe40000004100 */
[----:B------:R-:W-:-:S03]  /*1ac0*/  @P2 HADD2.F32 R120, -RZ, R4.H0_H0 ;  /* 0x20000004ff782230 */ /* 0x000fc60000004100 */
[----:B------:R-:W-:-:S04]  /*1ad0*/  FMUL.FTZ R147, R147, c[0x0][0x1ec] ;  /* 0x00007b0093937a20 */ /* 0x000fc80000410000 */
[----:B------:R-:W-:Y:S02]  /*1ae0*/  @P2 FADD.FTZ R147, R120, R147 ;  /* 0x0000009378932221 */ /* 0x000fe40000010000 */
.L_x_25514:
[----:B------:R-:W-:Y:S05]  /*1af0*/  BSYNC B1 ;  /* 0x0000000000017941 */ /* 0x000fea0003800000 */
.L_x_25512:
[----:B------:R-:W-:Y:S01]  /*1b00*/  BSSY B1, `(.L_x_25515) ;  /* 0x000000a000017945 */ /* 0x000fe20003800000 */
[----:B------:R-:W-:Y:S05]  /*1b10*/  @P3 BRA `(.L_x_25516) ;  /* 0x0000004000003947 */ /* 0x000fea0003800000 */
[----:B------:R-:W-:Y:S01]  /*1b20*/  MOV R148, RZ ;  /* 0x000000ff00947202 */ /* 0x000fe20000000f00 */
[----:B------:R-:W-:Y:S05]  /*1b30*/  @!P2 BRA `(.L_x_25517) ;  /* 0x000000600000a947 */ /* 0x000fea0003800000 */
[----:B-----5:R-:W-:Y:S01]  /*1b40*/  HADD2.F32 R148, -RZ, R4.H1_H1 ;  /* 0x30000004ff947230 */ /* 0x020fe20000004100 */
[----:B------:R-:W-:Y:S05]  /*1b50*/  BRA `(.L_x_25517) ;  /* 0x0000004000007947 */ /* 0x000fea0003800000 */
.L_x_25516:
[----:B-----5:R-:W-:Y:S02]  /*1b60*/  HADD2.F32 R148, -RZ, R140.H1_H1 ;  /* 0x3000008cff947230 */ /* 0x020fe40000004100 */
[----:B------:R-:W-:-:S03]  /*1b70*/  @P2 HADD2.F32 R121, -RZ, R4.H1_H1 ;  /* 0x30000004ff792230 */ /* 0x000fc60000004100 */
[----:B------:R-:W-:-:S04]  /*1b80*/  FMUL.FTZ R148, R148, c[0x0][0x1ec] ;  /* 0x00007b0094947a20 */ /* 0x000fc80000410000 */
[----:B------:R-:W-:Y:S02]  /*1b90*/  @P2 FADD.FTZ R148, R121, R148 ;  /* 0x0000009479942221 */ /* 0x000fe40000010000 */
.L_x_25517:
[----:B------:R-:W-:Y:S05]  /*1ba0*/  BSYNC B1 ;  /* 0x0000000000017941 */ /* 0x000fea0003800000 */
.L_x_25515:
[----:B------:R-:W-:Y:S01]  /*1bb0*/  BSSY B1, `(.L_x_25518) ;  /* 0x000000a000017945 */ /* 0x000fe20003800000 */
[----:B------:R-:W-:Y:S05]  /*1bc0*/  @P3 BRA `(.L_x_25519) ;  /* 0x0000004000003947 */ /* 0x000fea0003800000 */
[----:B------:R-:W-:Y:S01]  /*1bd0*/  HFMA2.MMA R149, -RZ, RZ, 0, 0 ;  /* 0x00000000ff957435 */ /* 0x000fe200000001ff */
[----:B------:R-:W-:Y:S05]  /*1be0*/  @!P2 BRA `(.L_x_25520) ;  /* 0x000000600000a947 */ /* 0x000fea0003800000 */
[----:B-----5:R-:W-:Y:S01]  /*1bf0*/  HADD2.F32 R149, -RZ, R5.H0_H0 ;  /* 0x20000005ff957230 */ /* 0x020fe20000004100 */
[----:B------:R-:W-:Y:S05]  /*1c00*/  BRA `(.L_x_25520) ;  /* 0x0000004000007947 */ /* 0x000fea0003800000 */
.L_x_25519:
[----:B-----5:R-:W-:Y:S02]  /*1c10*/  HADD2.F32 R149, -RZ, R141.H0_H0 ;  /* 0x2000008dff957230 */ /* 0x020fe40000004100 */
[----:B------:R-:W-:-:S03]  /*1c20*/  @P2 HADD2.F32 R120, -RZ, R5.H0_H0 ;  /* 0x20000005ff782230 */ /* 0x000fc60000004100 */
[----:B------:R-:W-:-:S04]  /*1c30*/  FMUL.FTZ R149, R149, c[0x0][0x1ec] ;  /* 0x00007b0095957a20 */ /* 0x000fc80000410000 */
[----:B------:R-:W-:Y:S02]  /*1c40*/  @P2 FADD.FTZ R149, R120, R149 ;  /* 0x0000009578952221 */ /* 0x000fe40000010000 */
.L_x_25520:
[----:B------:R-:W-:Y:S05]  /*1c50*/  BSYNC B1 ;  /* 0x0000000000017941 */ /* 0x000fea0003800000 */
.L_x_25518:
[----:B------:R-:W-:Y:S01]  /*1c60*/  BSSY B1, `(.L_x_25521) ;  /* 0x000000a000017945 */ /* 0x000fe20003800000 */
[----:B------:R-:W-:Y:S05]  /*1c70*/  @P3 BRA `(.L_x_25522) ;  /* 0x0000004000003947 */ /* 0x000fea0003800000 */
[----:B------:R-:W-:Y:S01]  /*1c80*/  MOV R150, RZ ;  /* 0x000000ff00967202 */ /* 0x000fe20000000f00 */
[----:B------:R-:W-:Y:S05]  /*1c90*/  @!P2 BRA `(.L_x_25523) ;  /* 0x000000600000a947 */ /* 0x000fea0003800000 */
[----:B-----5:R-:W-:Y:S01]  /*1ca0*/  HADD2.F32 R150, -RZ, R5.H1_H1 ;  /* 0x30000005ff967230 */ /* 0x020fe20000004100 */
[----:B------:R-:W-:Y:S05]  /*1cb0*/  BRA `(.L_x_25523) ;  /* 0x0000004000007947 */ /* 0x000fea0003800000 */
.L_x_25522:
[----:B-----5:R-:W-:Y:S02]  /*1cc0*/  HADD2.F32 R150, -RZ, R141.H1_H1 ;  /* 0x3000008dff967230 */ /* 0x020fe40000004100 */
[----:B------:R-:W-:-:S03]  /*1cd0*/  @P2 HADD2.F32 R121, -RZ, R5.H1_H1 ;  /* 0x30000005ff792230 */ /* 0x000fc60000004100 */
[----:B------:R-:W-:-:S04]  /*1ce0*/  FMUL.FTZ R150, R150, c[0x0][0x1ec] ;  /* 0x00007b0096967a20 */ /* 0x000fc80000410000 */
[----:B------:R-:W-:Y:S02]  /*1cf0*/  @P2 FADD.FTZ R150, R121, R150 ;  /* 0x0000009679962221 */ /* 0x000fe40000010000 */
.L_x_25523:
[----:B------:R-:W-:Y:S05]  /*1d00*/  BSYNC B1 ;  /* 0x0000000000017941 */ /* 0x000fea0003800000 */
.L_x_25521:
[----:B------:R-:W-:Y:S01]  /*1d10*/  BSSY B1, `(.L_x_25524) ;  /* 0x000000a000017945 */ /* 0x000fe20003800000 */
[----:B------:R-:W-:Y:S05]  /*1d20*/  @P3 BRA `(.L_x_25525) ;  /* 0x0000004000003947 */ /* 0x000fea0003800000 */
[----:B------:R-:W-:Y:S01]  /*1d30*/  HFMA2.MMA R151, -RZ, RZ, 0, 0 ;  /* 0x00000000ff977435 */ /* 0x000fe200000001ff */
[----:B------:R-:W-:Y:S05]  /*1d40*/  @!P2 BRA `(.L_x_25526) ;  /* 0x000000600000a947 */ /* 0x000fea0003800000 */
[----:B-----5:R-:W-:Y:S01]  /*1d50*/  HADD2.F32 R151, -RZ, R6.H0_H0 ;  /* 0x20000006ff977230 */ /* 0x020fe20000004100 */
[----:B------:R-:W-:Y:S05]  /*1d60*/  BRA `(.L_x_25526) ;  /* 0x0000004000007947 */ /* 0x000fea0003800000 */
.L_x_25525:
[----:B-----5:R-:W-:Y:S02]  /*1d70*/  HADD2.F32 R151, -RZ, R142.H0_H0 ;  /* 0x2000008eff977230 */ /* 0x020fe40000004100 */
[----:B------:R-:W-:-:S03]  /*1d80*/  @P2 HADD2.F32 R120, -RZ, R6.H0_H0 ;  /* 0x20000006ff782230 */ /* 0x000fc60000004100 */
[----:B------:R-:W-:-:S04]  /*1d90*/  FMUL.FTZ R151, R151, c[0x0][0x1ec] ;  /* 0x00007b0097977a20 */ /* 0x000fc80000410000 */
[----:B------:R-:W-:Y:S02]  /*1da0*/  @P2 FADD.FTZ R151, R120, R151 ;  /* 0x0000009778972221 */ /* 0x000fe40000010000 */
.L_x_25526:
[----:B------:R-:W-:Y:S05]  /*1db0*/  BSYNC B1 ;  /* 0x0000000000017941 */ /* 0x000fea0003800000 */
.L_x_25524:
[----:B------:R-:W-:Y:S01]  /*1dc0*/  BSSY B1, `(.L_x_25527) ;  /* 0x000000a000017945 */ /* 0x000fe20003800000 */
[----:B------:R-:W-:Y:S05]  /*1dd0*/  @P3 BRA `(.L_x_25528) ;  /* 0x0000004000003947 */ /* 0x000fea0003800000 */
[----:B------:R-:W-:Y:S01]  /*1de0*/  MOV R152, RZ ;  /* 0x000000ff00987202 */ /* 0x000fe20000000f00 */
[----:B------:R-:W-:Y:S05]  /*1df0*/  @!P2 BRA `(.L_x_25529) ;  /* 0x000000600000a947 */ /* 0x000fea0003800000 */
[----:B-----5:R-:W-:Y:S01]  /*1e00*/  HADD2.F32 R152, -RZ, R6.H1_H1 ;  /* 0x30000006ff987230 */ /* 0x020fe20000004100 */
[----:B------:R-:W-:Y:S05]  /*1e10*/  BRA `(.L_x_25529) ;  /* 0x0000004000007947 */ /* 0x000fea0003800000 */
.L_x_25528:
[----:B-----5:R-:W-:Y:S02]  /*1e20*/  HADD2.F32 R152, -RZ, R142.H1_H1 ;  /* 0x3000008eff987230 */ /* 0x020fe40000004100 */
[----:B------:R-:W-:-:S03]  /*1e30*/  @P2 HADD2.F32 R121, -RZ, R6.H1_H1 ;  /* 0x30000006ff792230 */ /* 0x000fc60000004100 */
[----:B------:R-:W-:-:S04]  /*1e40*/  FMUL.FTZ R152, R152, c[0x0][0x1ec] ;  /* 0x00007b0098987a20 */ /* 0x000fc80000410000 */
[----:B------:R-:W-:Y:S02]  /*1e50*/  @P2 FADD.FTZ R152, R121, R152 ;  /* 0x0000009879982221 */ /* 0x000fe40000010000 */
.L_x_25529:
[----:B------:R-:W-:Y:S05]  /*1e60*/  BSYNC B1 ;  /* 0x0000000000017941 */ /* 0x000fea0003800000 */
.L_x_25527:
[----:B------:R-:W-:Y:S01]  /*1e70*/  BSSY B1, `(.L_x_25530) ;  /* 0x000000a000017945 */ /* 0x000fe20003800000 */
[----:B------:R-:W-:Y:S05]  /*1e80*/  @P3 BRA `(.L_x_25531) ;  /* 0x0000004000003947 */ /* 0x000fea0003800000 */
[----:B------:R-:W-:Y:S01]  /*1e90*/  HFMA2.MMA R153, -RZ, RZ, 0, 0 ;  /* 0x00000000ff997435 */ /* 0x000fe200000001ff */
[----:B------:R-:W-:Y:S05]  /*1ea0*/  @!P2 BRA `(.L_x_25532) ;  /* 0x000000600000a947 */ /* 0x000fea0003800000 */
[----:B-----5:R-:W-:Y:S01]  /*1eb0*/  HADD2.F32 R153, -RZ, R7.H0_H0 ;  /* 0x20000007ff997230 */ /* 0x020fe20000004100 */
[----:B------:R-:W-:Y:S05]  /*1ec0*/  BRA `(.L_x_25532) ;  /* 0x0000004000007947 */ /* 0x000fea0003800000 */
.L_x_25531:
[----:B-----5:R-:W-:Y:S02]  /*1ed0*/  HADD2.F32 R153, -RZ, R143.H0_H0 ;  /* 0x2000008fff997230 */ /* 0x020fe40000004100 */
[----:B------:R-:W-:-:S03]  /*1ee0*/  @P2 HADD2.F32 R120, -RZ, R7.H0_H0 ;  /* 0x20000007ff782230 */ /* 0x000fc60000004100 */
[----:B------:R-:W-:-:S04]  /*1ef0*/  FMUL.FTZ R153, R153, c[0x0][0x1ec] ;  /* 0x00007b0099997a20 */ /* 0x000fc80000410000 */
[----:B------:R-:W-:Y:S02]  /*1f00*/  @P2 FADD.FTZ R153, R120, R153 ;  /* 0x0000009978992221 */ /* 0x000fe40000010000 */
.L_x_25532:
[----:B------:R-:W-:Y:S05]  /*1f10*/  BSYNC B1 ;  /* 0x0000000000017941 */ /* 0x000fea0003800000 */
.L_x_25530:
[----:B------:R-:W-:Y:S01]  /*1f20*/  BSSY B1, `(.L_x_25533) ;  /* 0x000000a000017945 */ /* 0x000fe20003800000 */
[----:B------:R-:W-:Y:S05]  /*1f30*/  @P3 BRA `(.L_x_25534) ;  /* 0x0000004000003947 */ /* 0x000fea0003800000 */
[----:B------:R-:W-:Y:S01]  /*1f40*/  MOV R154, RZ ;  /* 0x000000ff009a7202 */ /* 0x000fe20000000f00 */
[----:B------:R-:W-:Y:S05]  /*1f50*/  @!P2 BRA `(.L_x_25535) ;  /* 0x000000600000a947 */ /* 0x000fea0003800000 */
[----:B-----5:R-:W-:Y:S01]  /*1f60*/  HADD2.F32 R154, -RZ, R7.H1_H1 ;  /* 0x30000007ff9a7230 */ /* 0x020fe20000004100 */
[----:B------:R-:W-:Y:S05]  /*1f70*/  BRA `(.L_x_25535) ;  /* 0x0000004000007947 */ /* 0x000fea0003800000 */
.L_x_25534:
[----:B-----5:R-:W-:Y:S02]  /*1f80*/  HADD2.F32 R154, -RZ, R143.H1_H1 ;  /* 0x3000008fff9a7230 */ /* 0x020fe40000004100 */
[----:B------:R-:W-:-:S03]  /*1f90*/  @P2 HADD2.F32 R121, -RZ, R7.H1_H1 ;  /* 0x30000007ff792230 */ /* 0x000fc60000004100 */
[----:B------:R-:W-:-:S04]  /*1fa0*/  FMUL.FTZ R154, R154, c[0x0][0x1ec] ;  /* 0x00007b009a9a7a20 */ /* 0x000fc80000410000 */
[----:B------:R-:W-:Y:S02]  /*1fb0*/  @P2 FADD.FTZ R154, R121, R154 ;  /* 0x0000009a799a2221 */ /* 0x000fe40000010000 */
.L_x_25535:
[----:B------:R-:W-:Y:S05]  /*1fc0*/  BSYNC B1 ;  /* 0x0000000000017941 */ /* 0x000fea0003800000 */
.L_x_25533:
        /* <DEDUP_REMOVED lines=9> */
.L_x_25511:
[----:B------:R-:W-:Y:S05]  /*2060*/  BSYNC B0 ;  /* 0x0000000000007941 */ /* 0x000fea0003800000 */
.L_x_25510:
        /* <DEDUP_REMOVED lines=18> */
.L_x_25539:
[----:B-1---5:R-:W-:Y:S02]  /*2190*/  HADD2.F32 R155, -RZ, R140.H0_H0 ;  /* 0x2000008cff9b7230 */ /* 0x022fe40000004100 */
[----:B------:R-:W-:-:S03]  /*21a0*/  @P2 HADD2.F32 R120, -RZ, R4.H0_H0 ;  /* 0x20000004ff782230 */ /* 0x000fc60000004100 */
[----:B------:R-:W-:-:S04]  /*21b0*/  FMUL.FTZ R155, R155, c[0x0][0x1ec] ;  /* 0x00007b009b9b7a20 */ /* 0x000fc80000410000 */
[----:B------:R-:W-:Y:S02]  /*21c0*/  @P2 FADD.FTZ R155, R120, R155 ;  /* 0x0000009b789b2221 */ /* 0x000fe40000010000 */
.L_x_25540:
[----:B------:R-:W-:Y:S05]  /*21d0*/  BSYNC B1 ;  /* 0x0000000000017941 */ /* 0x000fea0003800000 */
.L_x_25538:
[----:B------:R-:W-:Y:S01]  /*21e0*/  BSSY B1, `(.L_x_25541) ;  /* 0x000000a000017945 */ /* 0x000fe20003800000 */
[----:B------:R-:W-:Y:S05]  /*21f0*/  @P3 BRA `(.L_x_25542) ;  /* 0x0000004000003947 */ /* 0x000fea0003800000 */
[----:B------:R-:W-:Y:S01]  /*2200*/  MOV R156, RZ ;  /* 0x000000ff009c7202 */ /* 0x000fe20000000f00 */
[----:B------:R-:W-:Y:S05]  /*2210*/  @!P2 BRA `(.L_x_25543) ;  /* 0x000000600000a947 */ /* 0x000fea0003800000 */
[----:B-----5:R-:W-:Y:S01]  /*2220*/  HADD2.F32 R156, -RZ, R4.H1_H1 ;  /* 0x30000004ff9c7230 */ /* 0x020fe20000004100 */
[----:B------:R-:W-:Y:S05]  /*2230*/  BRA `(.L_x_25543) ;  /* 0x0000004000007947 */ /* 0x000fea0003800000 */
.L_x_25542:
[----:B-----5:R-:W-:Y:S02]  /*2240*/  HADD2.F32 R156, -RZ, R140.H1_H1 ;  /* 0x3000008cff9c7230 */ /* 0x020fe40000004100 */
[----:B------:R-:W-:-:S03]  /*2250*/  @P2 HADD2.F32 R121, -RZ, R4.H1_H1 ;  /* 0x30000004ff792230 */ /* 0x000fc60000004100 */
[----:B------:R-:W-:-:S04]  /*2260*/  FMUL.FTZ R156, R156, c[0x0][0x1ec] ;  /* 0x00007b009c9c7a20 */ /* 0x000fc80000410000 */
[----:B------:R-:W-:Y:S02]  /*2270*/  @P2 FADD.FTZ R156, R121, R156 ;  /* 0x0000009c799c2221 */ /* 0x000fe40000010000 */
.L_x_25543:
[----:B------:R-:W-:Y:S05]  /*2280*/  BSYNC B1 ;  /* 0x0000000000017941 */ /* 0x000fea0003800000 */
.L_x_25541:
[----:B------:R-:W-:Y:S01]  /*2290*/  BSSY B1, `(.L_x_25544) ;  /* 0x000000a000017945 */ /* 0x000fe20003800000 */
[----:B------:R-:W-:Y:S05]  /*22a0*/  @P3 BRA `(.L_x_25545) ;  /* 0x0000004000003947 */ /* 0x000fea0003800000 */
[----:B------:R-:W-:Y:S01]  /*22b0*/  HFMA2.MMA R157, -RZ, RZ, 0, 0 ;  /* 0x00000000ff9d7435 */ /* 0x000fe200000001ff */
[----:B------:R-:W-:Y:S05]  /*22c0*/  @!P2 BRA `(.L_x_25546) ;  /* 0x000000600000a947 */ /* 0x000fea0003800000 */
[----:B-----5:R-:W-:Y:S01]  /*22d0*/  HADD2.F32 R157, -RZ, R5.H0_H0 ;  /* 0x20000005ff9d7230 */ /* 0x020fe20000004100 */
[----:B------:R-:W-:Y:S05]  /*22e0*/  BRA `(.L_x_25546) ;  /* 0x0000004000007947 */ /* 0x000fea0003800000 */
.L_x_25545:
[----:B-----5:R-:W-:Y:S02]  /*22f0*/  HADD2.F32 R157, -RZ, R141.H0_H0 ;  /* 0x2000008dff9d7230 */ /* 0x020fe40000004100 */
[----:B------:R-:W-:-:S03]  /*2300*/  @P2 HADD2.F32 R120, -RZ, R5.H0_H0 ;  /* 0x20000005ff782230 */ /* 0x000fc60000004100 */
[----:B------:R-:W-:-:S04]  /*2310*/  FMUL.FTZ R157, R157, c[0x0][0x1ec] ;  /* 0x00007b009d9d7a20 */ /* 0x000fc80000410000 */
[----:B------:R-:W-:Y:S02]  /*2320*/  @P2 FADD.FTZ R157, R120, R157 ;  /* 0x0000009d789d2221 */ /* 0x000fe40000010000 */
.L_x_25546:
[----:B------:R-:W-:Y:S05]  /*2330*/  BSYNC B1 ;  /* 0x0000000000017941 */ /* 0x000fea0003800000 */
.L_x_25544:
[----:B------:R-:W-:Y:S01]  /*2340*/  BSSY B1, `(.L_x_25547) ;  /* 0x000000a000017945 */ /* 0x000fe20003800000 */
[----:B------:R-:W-:Y:S05]  /*2350*/  @P3 BRA `(.L_x_25548) ;  /* 0x0000004000003947 */ /* 0x000fea0003800000 */
[----:B------:R-:W-:Y:S01]  /*2360*/  MOV R158, RZ ;  /* 0x000000ff009e7202 */ /* 0x000fe20000000f00 */
[----:B------:R-:W-:Y:S05]  /*2370*/  @!P2 BRA `(.L_x_25549) ;  /* 0x000000600000a947 */ /* 0x000fea0003800000 */
[----:B-----5:R-:W-:Y:S01]  /*2380*/  HADD2.F32 R158, -RZ, R5.H1_H1 ;  /* 0x30000005ff9e7230 */ /* 0x020fe20000004100 */
[----:B------:R-:W-:Y:S05]  /*2390*/  BRA `(.L_x_25549) ;  /* 0x0000004000007947 */ /* 0x000fea0003800000 */
.L_x_25548:
[----:B-----5:R-:W-:Y:S02]  /*23a0*/  HADD2.F32 R158, -RZ, R141.H1_H1 ;  /* 0x3000008dff9e7230 */ /* 0x020fe40000004100 */
[----:B------:R-:W-:-:S03]  /*23b0*/  @P2 HADD2.F32 R121, -RZ, R5.H1_H1 ;  /* 0x30000005ff792230 */ /* 0x000fc60000004100 */
[----:B------:R-:W-:-:S04]  /*23c0*/  FMUL.FTZ R158, R158, c[0x0][0x1ec] ;  /* 0x00007b009e9e7a20 */ /* 0x000fc80000410000 */
[----:B------:R-:W-:Y:S02]  /*23d0*/  @P2 FADD.FTZ R158, R121, R158 ;  /* 0x0000009e799e2221 */ /* 0x000fe40000010000 */
.L_x_25549:
[----:B------:R-:W-:Y:S05]  /*23e0*/  BSYNC B1 ;  /* 0x0000000000017941 */ /* 0x000fea0003800000 */
.L_x_25547:
[----:B------:R-:W-:Y:S01]  /*23f0*/  BSSY B1, `(.L_x_25550) ;  /* 0x000000a000017945 */ /* 0x000fe20003800000 */
[----:B------:R-:W-:Y:S05]  /*2400*/  @P3 BRA `(.L_x_25551) ;  /* 0x0000004000003947 */ /* 0x000fea0003800000 */
[----:B------:R-:W-:Y:S01]  /*2410*/  HFMA2.MMA R159, -RZ, RZ, 0, 0 ;  /* 0x00000000ff9f7435 */ /* 0x000fe200000001ff */
[----:B------:R-:W-:Y:S05]  /*2420*/  @!P2 BRA `(.L_x_25552) ;  /* 0x000000600000a947 */ /* 0x000fea0003800000 */
[----:B-----5:R-:W-:Y:S01]  /*2430*/  HADD2.F32 R159, -RZ, R6.H0_H0 ;  /* 0x20000006ff9f7230 */ /* 0x020fe20000004100 */
[----:B------:R-:W-:Y:S05]  /*2440*/  BRA `(.L_x_25552) ;  /* 0x0000004000007947 */ /* 0x000fea0003800000 */
.L_x_25551:
[----:B-----5:R-:W-:Y:S02]  /*2450*/  HADD2.F32 R159, -RZ, R142.H0_H0 ;  /* 0x2000008eff9f7230 */ /* 0x020fe40000004100 */
[----:B------:R-:W-:-:S03]  /*2460*/  @P2 HADD2.F32 R120, -RZ, R6.H0_H0 ;  /* 0x20000006ff782230 */ /* 0x000fc60000004100 */
[----:B------:R-:W-:-:S04]  /*2470*/  FMUL.FTZ R159, R159, c[0x0][0x1ec] ;  /* 0x00007b009f9f7a20 */ /* 0x000fc80000410000 */
[----:B------:R-:W-:Y:S02]  /*2480*/  @P2 FADD.FTZ R159, R120, R159 ;  /* 0x0000009f789f2221 */ /* 0x000fe40000010000 */
.L_x_25552:
[----:B------:R-:W-:Y:S05]  /*2490*/  BSYNC B1 ;  /* 0x0000000000017941 */ /* 0x000fea0003800000 */
.L_x_25550:
[----:B------:R-:W-:Y:S01]  /*24a0*/  BSSY B1, `(.L_x_25553) ;  /* 0x000000a000017945 */ /* 0x000fe20003800000 */
[----:B------:R-:W-:Y:S05]  /*24b0*/  @P3 BRA `(.L_x_25554) ;  /* 0x0000004000003947 */ /* 0x000fea0003800000 */
[----:B------:R-:W-:Y:S01]  /*24c0*/  MOV R160, RZ ;  /* 0x000000ff00a07202 */ /* 0x000fe20000000f00 */
[----:B------:R-:W-:Y:S05]  /*24d0*/  @!P2 BRA `(.L_x_25555) ;  /* 0x000000600000a947 */ /* 0x000fea0003800000 */
[----:B-----5:R-:W-:Y:S01]  /*24e0*/  HADD2.F32 R160, -RZ, R6.H1_H1 ;  /* 0x30000006ffa07230 */ /* 0x020fe20000004100 */
[----:B------:R-:W-:Y:S05]  /*24f0*/  BRA `(.L_x_25555) ;  /* 0x0000004000007947 */ /* 0x000fea0003800000 */
.L_x_25554:
[----:B-----5:R-:W-:Y:S02]  /*2500*/  HADD2.F32 R160, -RZ, R142.H1_H1 ;  /* 0x3000008effa07230 */ /* 0x020fe40000004100 */
[----:B------:R-:W-:-:S03]  /*2510*/  @P2 HADD2.F32 R121, -RZ, R6.H1_H1 ;  /* 0x30000006ff792230 */ /* 0x000fc60000004100 */
[----:B------:R-:W-:-:S04]  /*2520*/  FMUL.FTZ R160, R160, c[0x0][0x1ec] ;  /* 0x00007b00a0a07a20 */ /* 0x000fc80000410000 */
[----:B------:R-:W-:Y:S02]  /*2530*/  @P2 FADD.FTZ R160, R121, R160 ;  /* 0x000000a079a02221 */ /* 0x000fe40000010000 */
.L_x_25555:
[----:B------:R-:W-:Y:S05]  /*2540*/  BSYNC B1 ;  /* 0x0000000000017941 */ /* 0x000fea0003800000 */
.L_x_25553:
[----:B------:R-:W-:Y:S01]  /*2550*/  BSSY B1, `(.L_x_25556) ;  /* 0x000000a000017945 */ /* 0x000fe20003800000 */
[----:B------:R-:W-:Y:S05]  /*2560*/  @P3 BRA `(.L_x_25557) ;  /* 0x0000004000003947 */ /* 0x000fea0003800000 */
[----:B------:R-:W-:Y:S01]  /*2570*/  HFMA2.MMA R161, -RZ, RZ, 0, 0 ;  /* 0x00000000ffa17435 */ /* 0x000fe200000001ff */
[----:B------:R-:W-:Y:S05]  /*2580*/  @!P2 BRA `(.L_x_25558) ;  /* 0x000000600000a947 */ /* 0x000fea0003800000 */
[----:B-----5:R-:W-:Y:S01]  /*2590*/  HADD2.F32 R161, -RZ, R7.H0_H0 ;  /* 0x20000007ffa17230 */ /* 0x020fe20000004100 */
[----:B------:R-:W-:Y:S05]  /*25a0*/  BRA `(.L_x_25558) ;  /* 0x0000004000007947 */ /* 0x000fea0003800000 */
.L_x_25557:
[----:B-----5:R-:W-:Y:S02]  /*25b0*/  HADD2.F32 R161, -RZ, R143.H0_H0 ;  /* 0x2000008fffa17230 */ /* 0x020fe40000004100 */
[----:B------:R-:W-:-:S03]  /*25c0*/  @P2 HADD2.F32 R120, -RZ, R7.H0_H0 ;  /* 0x20000007ff782230 */ /* 0x000fc60000004100 */
[----:B------:R-:W-:-:S04]  /*25d0*/  FMUL.FTZ R161, R161, c[0x0][0x1ec] ;  /* 0x00007b00a1a17a20 */ /* 0x000fc80000410000 */
[----:B------:R-:W-:Y:S02]  /*25e0*/  @P2 FADD.FTZ R161, R120, R161 ;  /* 0x000000a178a12221 */ /* 0x000fe40000010000 */
.L_x_25558:
[----:B------:R-:W-:Y:S05]  /*25f0*/  BSYNC B1 ;  /* 0x0000000000017941 */ /* 0x000fea0003800000 */
.L_x_25556:
[----:B------:R-:W-:Y:S01]  /*2600*/  BSSY B1, `(.L_x_25559) ;  /* 0x000000a000017945 */ /* 0x000fe20003800000 */
[----:B------:R-:W-:Y:S05]  /*2610*/  @P3 BRA `(.L_x_25560) ;  /* 0x0000004000003947 */ /* 0x000fea0003800000 */
[----:B------:R-:W-:Y:S01]  /*2620*/  MOV R162, RZ ;  /* 0x000000ff00a27202 */ /* 0x000fe20000000f00 */
[----:B------:R-:W-:Y:S05]  /*2630*/  @!P2 BRA `(.L_x_25561) ;  /* 0x000000600000a947 */ /* 0x000fea0003800000 */
[----:B-----5:R-:W-:Y:S01]  /*2640*/  HADD2.F32 R162, -RZ, R7.H1_H1 ;  /* 0x30000007ffa27230 */ /* 0x020fe20000004100 */
[----:B------:R-:W-:Y:S05]  /*2650*/  BRA `(.L_x_25561) ;  /* 0x0000004000007947 */ /* 0x000fea0003800000 */
.L_x_25560:
[----:B-----5:R-:W-:Y:S02]  /*2660*/  HADD2.F32 R162, -RZ, R143.H1_H1 ;  /* 0x3000008fffa27230 */ /* 0x020fe40000004100 */
[----:B------:R-:W-:-:S03]  /*2670*/  @P2 HADD2.F32 R121, -RZ, R7.H1_H1 ;  /* 0x30000007ff792230 */ /* 0x000fc60000004100 */
[----:B------:R-:W-:-:S04]  /*2680*/  FMUL.FTZ R162, R162, c[0x0][0x1ec] ;  /* 0x00007b00a2a27a20 */ /* 0x000fc80000410000 */
[----:B------:R-:W-:Y:S02]  /*2690*/  @P2 FADD.FTZ R162, R121, R162 ;  /* 0x000000a279a22221 */ /* 0x000fe40000010000 */
.L_x_25561:
[----:B------:R-:W-:Y:S05]  /*26a0*/  BSYNC B1 ;  /* 0x0000000000017941 */ /* 0x000fea0003800000 */
.L_x_25559:
        /* <DEDUP_REMOVED lines=9> */
.L_x_25537:
[----:B------:R-:W-:Y:S05]  /*2740*/  BSYNC B0 ;  /* 0x0000000000007941 */ /* 0x000fea0003800000 */
.L_x_25536:
        /* <DEDUP_REMOVED lines=18> */
.L_x_25565:
[----:B-1---5:R-:W-:Y:S02]  /*2870*/  HADD2.F32 R163, -RZ, R140.H0_H0 ;  /* 0x2000008cffa37230 */ /* 0x022fe40000004100 */
[----:B------:R-:W-:-:S03]  /*2880*/  @P2 HADD2.F32 R120, -RZ, R4.H0_H0 ;  /* 0x20000004ff782230 */ /* 0x000fc60000004100 */
[----:B------:R-:W-:-:S04]  /*2890*/  FMUL.FTZ R163, R163, c[0x0][0x1ec] ;  /* 0x00007b00a3a37a20 */ /* 0x000fc80000410000 */
[----:B------:R-:W-:Y:S02]  /*28a0*/  @P2 FADD.FTZ R163, R120, R163 ;  /* 0x000000a378a32221 */ /* 0x000fe40000010000 */
.L_x_25566:
[----:B------:R-:W-:Y:S05]  /*28b0*/  BSYNC B1 ;  /* 0x0000000000017941 */ /* 0x000fea0003800000 */
.L_x_25564:
[----:B------:R-:W-:Y:S01]  /*28c0*/  BSSY B1, `(.L_x_25567) ;  /* 0x000000a000017945 */ /* 0x000fe20003800000 */
[----:B------:R-:W-:Y:S05]  /*28d0*/  @P3 BRA `(.L_x_25568) ;  /* 0x0000004000003947 */ /* 0x000fea0003800000 */
[----:B------:R-:W-:Y:S01]  /*28e0*/  MOV R164, RZ ;  /* 0x000000ff00a47202 */ /* 0x000fe20000000f00 */
[----:B------:R-:W-:Y:S05]  /*28f0*/  @!P2 BRA `(.L_x_25569) ;  /* 0x000000600000a947 */ /* 0x000fea0003800000 */
[----:B-----5:R-:W-:Y:S01]  /*2900*/  HADD2.F32 R164, -RZ, R4.H1_H1 ;  /* 0x30000004ffa47230 */ /* 0x020fe20000004100 */
[----:B------:R-:W-:Y:S05]  /*2910*/  BRA `(.L_x_25569) ;  /* 0x0000004000007947 */ /* 0x000fea0003800000 */
.L_x_25568:
[----:B-----5:R-:W-:Y:S02]  /*2920*/  HADD2.F32 R164, -RZ, R140.H1_H1 ;  /* 0x3000008cffa47230 */ /* 0x020fe40000004100 */
[----:B------:R-:W-:-:S03]  /*2930*/  @P2 HADD2.F32 R121, -RZ, R4.H1_H1 ;  /* 0x30000004ff792230 */ /* 0x000fc60000004100 */
[----:B------:R-:W-:-:S04]  /*2940*/  FMUL.FTZ R164, R164, c[0x0][0x1ec] ;  /* 0x00007b00a4a47a20 */ /* 0x000fc80000410000 */
[----:B------:R-:W-:Y:S02]  /*2950*/  @P2 FADD.FTZ R164, R121, R164 ;  /* 0x000000a479a42221 */ /* 0x000fe40000010000 */
.L_x_25569:
[----:B------:R-:W-:Y:S05]  /*2960*/  BSYNC B1 ;  /* 0x0000000000017941 */ /* 0x000fea0003800000 */
.L_x_25567:
[----:B------:R-:W-:Y:S01]  /*2970*/  BSSY B1, `(.L_x_25570) ;  /* 0x000000a000017945 */ /* 0x000fe20003800000 */
[----:B------:R-:W-:Y:S05]  /*2980*/  @P3 BRA `(.L_x_25571) ;  /* 0x0000004000003947 */ /* 0x000fea0003800000 */
[----:B------:R-:W-:Y:S01]  /*2990*/  HFMA2.MMA R165, -RZ, RZ, 0, 0 ;  /* 0x00000000ffa57435 */ /* 0x000fe200000001ff */
[----:B------:R-:W-:Y:S05]  /*29a0*/  @!P2 BRA `(.L_x_25572) ;  /* 0x000000600000a947 */ /* 0x000fea0003800000 */
[----:B-----5:R-:W-:Y:S01]  /*29b0*/  HADD2.F32 R165, -RZ, R5.H0_H0 ;  /* 0x20000005ffa57230 */ /* 0x020fe20000004100 */
[----:B------:R-:W-:Y:S05]  /*29c0*/  BRA `(.L_x_25572) ;  /* 0x0000004000007947 */ /* 0x000fea0003800000 */
.L_x_25571:
[----:B-----5:R-:W-:Y:S02]  /*29d0*/  HADD2.F32 R165, -RZ, R141.H0_H0 ;  /* 0x2000008dffa57230 */ /* 0x020fe40000004100 */
[----:B------:R-:W-:-:S03]  /*29e0*/  @P2 HADD2.F32 R120, -RZ, R5.H0_H0 ;  /* 0x20000005ff782230 */ /* 0x000fc60000004100 */
[----:B------:R-:W-:-:S04]  /*29f0*/  FMUL.FTZ R165, R165, c[0x0][0x1ec] ;  /* 0x00007b00a5a57a20 */ /* 0x000fc80000410000 */
[----:B------:R-:W-:Y:S02]  /*2a00*/  @P2 FADD.FTZ R165, R120, R165 ;  /* 0x000000a578a52221 */ /* 0x000fe40000010000 */
.L_x_25572:
[----:B------:R-:W-:Y:S05]  /*2a10*/  BSYNC B1 ;  /* 0x0000000000017941 */ /* 0x000fea0003800000 */
.L_x_25570:
[----:B------:R-:W-:Y:S01]  /*2a20*/  BSSY B1, `(.L_x_25573) ;  /* 0x000000a000017945 */ /* 0x000fe20003800000 */
[----:B------:R-:W-:Y:S05]  /*2a30*/  @P3 BRA `(.L_x_25574) ;  /* 0x0000004000003947 */ /* 0x000fea0003800000 */
[----:B------:R-:W-:Y:S01]  /*2a40*/  MOV R166, RZ ;  /* 0x000000ff00a67202 */ /* 0x000fe20000000f00 */
[----:B------:R-:W-:Y:S05]  /*2a50*/  @!P2 BRA `(.L_x_25575) ;  /* 0x000000600000a947 */ /* 0x000fea0003800000 */
[----:B-----5:R-:W-:Y:S01]  /*2a60*/  HADD2.F32 R166, -RZ, R5.H1_H1 ;  /* 0x30000005ffa67230 */ /* 0x020fe20000004100 */
[----:B------:R-:W-:Y:S05]  /*2a70*/  BRA `(.L_x_25575) ;  /* 0x0000004000007947 */ /* 0x000fea0003800000 */
.L_x_25574:
[----:B-----5:R-:W-:Y:S02]  /*2a80*/  HADD2.F32 R166, -RZ, R141.H1_H1 ;  /* 0x3000008dffa67230 */ /* 0x020fe40000004100 */
[----:B------:R-:W-:-:S03]  /*2a90*/  @P2 HADD2.F32 R121, -RZ, R5.H1_H1 ;  /* 0x30000005ff792230 */ /* 0x000fc60000004100 */
[----:B------:R-:W-:-:S04]  /*2aa0*/  FMUL.FTZ R166, R166, c[0x0][0x1ec] ;  /* 0x00007b00a6a67a20 */ /* 0x000fc80000410000 */
[----:B------:R-:W-:Y:S02]  /*2ab0*/  @P2 FADD.FTZ R166, R121, R166 ;  /* 0x000000a679a62221 */ /* 0x000fe40000010000 */
.L_x_25575:
[----:B------:R-:W-:Y:S05]  /*2ac0*/  BSYNC B1 ;  /* 0x0000000000017941 */ /* 0x000fea0003800000 */
.L_x_25573:
[----:B------:R-:W-:Y:S01]  /*2ad0*/  BSSY B1, `(.L_x_25576) ;  /* 0x000000a000017945 */ /* 0x000fe20003800000 */
[----:B------:R-:W-:Y:S05]  /*2ae0*/  @P3 BRA `(.L_x_25577) ;  /* 0x0000004000003947 */ /* 0x000fea0003800000 */
[----:B------:R-:W-:Y:S01]  /*2af0*/  HFMA2.MMA R167, -RZ, RZ, 0, 0 ;  /* 0x00000000ffa77435 */ /* 0x000fe200000001ff */
[----:B------:R-:W-:Y:S05]  /*2b00*/  @!P2 BRA `(.L_x_25578) ;  /* 0x000000600000a947 */ /* 0x000fea0003800000 */
[----:B-----5:R-:W-:Y:S01]  /*2b10*/  HADD2.F32 R167, -RZ, R6.H0_H0 ;  /* 0x20000006ffa77230 */ /* 0x020fe20000004100 */
[----:B------:R-:W-:Y:S05]  /*2b20*/  BRA `(.L_x_25578) ;  /* 0x0000004000007947 */ /* 0x000fea0003800000 */
.L_x_25577:
[----:B-----5:R-:W-:Y:S02]  /*2b30*/  HADD2.F32 R167, -RZ, R142.H0_H0 ;  /* 0x2000008effa77230 */ /* 0x020fe40000004100 */
[----:B------:R-:W-:-:S03]  /*2b40*/  @P2 HADD2.F32 R120, -RZ, R6.H0_H0 ;  /* 0x20000006ff782230 */ /* 0x000fc60000004100 */
[----:B------:R-:W-:-:S04]  /*2b50*/  FMUL.FTZ R167, R167, c[0x0][0x1ec] ;  /* 0x00007b00a7a77a20 */ /* 0x000fc80000410000 */
[----:B------:R-:W-:Y:S02]  /*2b60*/  @P2 FADD.FTZ R167, R120, R167 ;  /* 0x000000a778a72221 */ /* 0x000fe40000010000 */
.L_x_25578:
[----:B------:R-:W-:Y:S05]  /*2b70*/  BSYNC B1 ;  /* 0x0000000000017941 */ /* 0x000fea0003800000 */
.L_x_25576:
[----:B------:R-:W-:Y:S01]  /*2b80*/  BSSY B1, `(.L_x_25579) ;  /* 0x000000a000017945 */ /* 0x000fe20003800000 */
[----:B------:R-:W-:Y:S05]  /*2b90*/  @P3 BRA `(.L_x_25580) ;  /* 0x0000004000003947 */ /* 0x000fea0003800000 */
[----:B------:R-:W-:Y:S01]  /*2ba0*/  MOV R168, RZ ;  /* 0x000000ff00a87202 */ /* 0x000fe20000000f00 */
[----:B------:R-:W-:Y:S05]  /*2bb0*/  @!P2 BRA `(.L_x_25581) ;  /* 0x000000600000a947 */ /* 0x000fea0003800000 */
[----:B-----5:R-:W-:Y:S01]  /*2bc0*/  HADD2.F32 R168, -RZ, R6.H1_H1 ;  /* 0x30000006ffa87230 */ /* 0x020fe20000004100 */
[----:B------:R-:W-:Y:S05]  /*2bd0*/  BRA `(.L_x_25581) ;  /* 0x0000004000007947 */ /* 0x000fea0003800000 */
.L_x_25580:
[----:B-----5:R-:W-:Y:S02]  /*2be0*/  HADD2.F32 R168, -RZ, R142.H1_H1 ;  /* 0x3000008effa87230 */ /* 0x020fe40000004100 */
[----:B------:R-:W-:-:S03]  /*2bf0*/  @P2 HADD2.F32 R121, -RZ, R6.H1_H1 ;  /* 0x30000006ff792230 */ /* 0x000fc60000004100 */
[----:B------:R-:W-:-:S04]  /*2c00*/  FMUL.FTZ R168, R168, c[0x0][0x1ec] ;  /* 0x00007b00a8a87a20 */ /* 0x000fc80000410000 */
[----:B------:R-:W-:Y:S02]  /*2c10*/  @P2 FADD.FTZ R168, R121, R168 ;  /* 0x000000a879a82221 */ /* 0x000fe40000010000 */
.L_x_25581:
[----:B------:R-:W-:Y:S05]  /*2c20*/  BSYNC B1 ;  /* 0x0000000000017941 */ /* 0x000fea0003800000 */
.L_x_25579:
[----:B------:R-:W-:Y:S01]  /*2c30*/  BSSY B1, `(.L_x_25582) ;  /* 0x000000a000017945 */ /* 0x000fe20003800000 */
[----:B------:R-:W-:Y:S05]  /*2c40*/  @P3 BRA `(.L_x_25583) ;  /* 0x0000004000003947 */ /* 0x000fea0003800000 */
[----:B------:R-:W-:Y:S01]  /*2c50*/  HFMA2.MMA R169, -RZ, RZ, 0, 0 ;  /* 0x00000000ffa97435 */ /* 0x000fe200000001ff */
[----:B------:R-:W-:Y:S05]  /*2c60*/  @!P2 BRA `(.L_x_25584) ;  /* 0x000000600000a947 */ /* 0x000fea0003800000 */
[----:B-----5:R-:W-:Y:S01]  /*2c70*/  HADD2.F32 R169, -RZ, R7.H0_H0 ;  /* 0x20000007ffa97230 */ /* 0x020fe20000004100 */
[----:B------:R-:W-:Y:S05]  /*2c80*/  BRA `(.L_x_25584) ;  /* 0x0000004000007947 */ /* 0x000fea0003800000 */
.L_x_25583:
[----:B-----5:R-:W-:Y:S02]  /*2c90*/  HADD2.F32 R169, -RZ, R143.H0_H0 ;  /* 0x2000008fffa97230 */ /* 0x020fe40000004100 */
[----:B------:R-:W-:-:S03]  /*2ca0*/  @P2 HADD2.F32 R120, -RZ, R7.H0_H0 ;  /* 0x20000007ff782230 */ /* 0x000fc60000004100 */
[----:B------:R-:W-:-:S04]  /*2cb0*/  FMUL.FTZ R169, R169, c[0x0][0x1ec] ;  /* 0x00007b00a9a97a20 */ /* 0x000fc80000410000 */
[----:B------:R-:W-:Y:S02]  /*2cc0*/  @P2 FADD.FTZ R169, R120, R169 ;  /* 0x000000a978a92221 */ /* 0x000fe40000010000 */
.L_x_25584:
[----:B------:R-:W-:Y:S05]  /*2cd0*/  BSYNC B1 ;  /* 0x0000000000017941 */ /* 0x000fea0003800000 */
.L_x_25582:
[----:B------:R-:W-:Y:S01]  /*2ce0*/  BSSY B1, `(.L_x_25585) ;  /* 0x000000a000017945 */ /* 0x000fe20003800000 */
[----:B------:R-:W-:Y:S05]  /*2cf0*/  @P3 BRA `(.L_x_25586) ;  /* 0x0000004000003947 */ /* 0x000fea0003800000 */
[----:B------:R-:W-:Y:S01]  /*2d00*/  MOV R170, RZ ;  /* 0x000000ff00aa7202 */ /* 0x000fe20000000f00 */
[----:B------:R-:W-:Y:S05]  /*2d10*/  @!P2 BRA `(.L_x_25587) ;  /* 0x000000600000a947 */ /* 0x000fea0003800000 */
[----:B-----5:R-:W-:Y:S01]  /*2d20*/  HADD2.F32 R170, -RZ, R7.H1_H1 ;  /* 0x30000007ffaa7230 */ /* 0x020fe20000004100 */
[----:B------:R-:W-:Y:S05]  /*2d30*/  BRA `(.L_x_25587) ;  /* 0x0000004000007947 */ /* 0x000fea0003800000 */
.L_x_25586:
[----:B-----5:R-:W-:Y:S02]  /*2d40*/  HADD2.F32 R170, -RZ, R143.H1_H1 ;  /* 0x3000008fffaa7230 */ /* 0x020fe40000004100 */
[----:B------:R-:W-:-:S03]  /*2d50*/  @P2 HADD2.F32 R121, -RZ, R7.H1_H1 ;  /* 0x30000007ff792230 */ /* 0x000fc60000004100 */
[----:B------:R-:W-:-:S04]  /*2d60*/  FMUL.FTZ R170, R170, c[0x0][0x1ec] ;  /* 0x00007b00aaaa7a20 */ /* 0x000fc80000410000 */
[----:B------:R-:W-:Y:S02]  /*2d70*/  @P2 FADD.FTZ R170, R121, R170 ;  /* 0x000000aa79aa2221 */ /* 0x000fe40000010000 */
.L_x_25587:
[----:B------:R-:W-:Y:S05]  /*2d80*/  BSYNC B1 ;  /* 0x0000000000017941 */ /* 0x000fea0003800000 */
.L_x_25585:
        /* <DEDUP_REMOVED lines=9> */
.L_x_25563:
[----:B------:R-:W-:Y:S05]  /*2e20*/  BSYNC B0 ;  /* 0x0000000000007941 */ /* 0x000fea0003800000 */
.L_x_25562:
        /* <DEDUP_REMOVED lines=18> */
.L_x_25591:
[----:B-1---5:R-:W-:Y:S02]  /*2f50*/  HADD2.F32 R171, -RZ, R140.H0_H0 ;  /* 0x2000008cffab7230 */ /* 0x022fe40000004100 */
[----:B------:R-:W-:-:S03]  /*2f60*/  @P2 HADD2.F32 R120, -RZ, R4.H0_H0 ;  /* 0x20000004ff782230 */ /* 0x000fc60000004100 */
[----:B------:R-:W-:-:S04]  /*2f70*/  FMUL.FTZ R171, R171, c[0x0][0x1ec] ;  /* 0x00007b00abab7a20 */ /* 0x000fc80000410000 */
[----:B------:R-:W-:Y:S02]  /*2f80*/  @P2 FADD.FTZ R171, R120, R171 ;  /* 0x000000ab78ab2221 */ /* 0x000fe40000010000 */
.L_x_25592:
[----:B------:R-:W-:Y:S05]  /*2f90*/  BSYNC B1 ;  /* 0x0000000000017941 */ /* 0x000fea0003800000 */
.L_x_25590:
[----:B------:R-:W-:Y:S01]  /*2fa0*/  BSSY B1, `(.L_x_25593) ;  /* 0x000000a000017945 */ /* 0x000fe20003800000 */
[----:B------:R-:W-:Y:S05]  /*2fb0*/  @P3 BRA `(.L_x_25594) ;  /* 0x0000004000003947 */ /* 0x000fea0003800000 */
[----:B------:R-:W-:Y:S01]  /*2fc0*/  MOV R172, RZ ;  /* 0x000000ff00ac7202 */ /* 0x000fe20000000f00 */
[----:B------:R-:W-:Y:S05]  /*2fd0*/  @!P2 BRA `(.L_x_25595) ;  /* 0x000000600000a947 */ /* 0x000fea0003800000 */
[----:B-----5:R-:W-:Y:S01]  /*2fe0*/  HADD2.F32 R172, -RZ, R4.H1_H1 ;  /* 0x30000004ffac7230 */ /* 0x020fe20000004100 */
[----:B------:R-:W-:Y:S05]  /*2ff0*/  BRA `(.L_x_25595) ;  /* 0x0000004000007947 */ /* 0x000fea0003800000 */
.L_x_25594:
[----:B-----5:R-:W-:Y:S02]  /*3000*/  HADD2.F32 R172, -RZ, R140.H1_H1 ;  /* 0x3000008cffac7230 */ /* 0x020fe40000004100 */
[----:B------:R-:W-:-:S03]  /*3010*/  @P2 HADD2.F32 R121, -RZ, R4.H1_H1 ;  /* 0x30000004ff792230 */ /* 0x000fc60000004100 */
[----:B------:R-:W-:-:S04]  /*3020*/  FMUL.FTZ R172, R172, c[0x0][0x1ec] ;  /* 0x00007b00acac7a20 */ /* 0x000fc80000410000 */
[----:B------:R-:W-:Y:S02]  /*3030*/  @P2 FADD.FTZ R172, R121, R172 ;  /* 0x000000ac79ac2221 */ /* 0x000fe40000010000 */
.L_x_25595:
[----:B------:R-:W-:Y:S05]  /*3040*/  BSYNC B1 ;  /* 0x0000000000017941 */ /* 0x000fea0003800000 */
.L_x_25593:
[----:B------:R-:W-:Y:S01]  /*3050*/  BSSY B1, `(.L_x_25596) ;  /* 0x000000a000017945 */ /* 0x000fe20003800000 */
[----:B------:R-:W-:Y:S05]  /*3060*/  @P3 BRA `(.L_x_25597) ;  /* 0x0000004000003947 */ /* 0x000fea0003800000 */
[----:B------:R-:W-:Y:S01]  /*3070*/  HFMA2.MMA R173, -RZ, RZ, 0, 0 ;  /* 0x00000000ffad7435 */ /* 0x000fe200000001ff */
[----:B------:R-:W-:Y:S05]  /*3080*/  @!P2 BRA `(.L_x_25598) ;  /* 0x000000600000a947 */ /* 0x000fea0003800000 */
[----:B-----5:R-:W-:Y:S01]  /*3090*/  HADD2.F32 R173, -RZ, R5.H0_H0 ;  /* 0x20000005ffad7230 */ /* 0x020fe20000004100 */
[----:B------:R-:W-:Y:S05]  /*30a0*/  BRA `(.L_x_25598) ;  /* 0x0000004000007947 */ /* 0x000fea0003800000 */
.L_x_25597:
[----:B-----5:R-:W-:Y:S02]  /*30b0*/  HADD2.F32 R173, -RZ, R141.H0_H0 ;  /* 0x2000008dffad7230 */ /* 0x020fe40000004100 */
[----:B------:R-:W-:-:S03]  /*30c0*/  @P2 HADD2.F32 R120, -RZ, R5.H0_H0 ;  /* 0x20000005ff782230 */ /* 0x000fc60000004100 */
[----:B------:R-:W-:-:S04]  /*30d0*/  FMUL.FTZ R173, R173, c[0x0][0x1ec] ;  /* 0x00007b00adad7a20 */ /* 0x000fc80000410000 */
[----:B------:R-:W-:Y:S02]  /*30e0*/  @P2 FADD.FTZ R173, R120, R173 ;  /* 0x000000ad78ad2221 */ /* 0x000fe40000010000 */
.L_x_25598:
[----:B------:R-:W-:Y:S05]  /*30f0*/  BSYNC B1 ;  /* 0x0000000000017941 */ /* 0x000fea0003800000 */
.L_x_25596:
[----:B------:R-:W-:Y:S01]  /*3100*/  BSSY B1, `(.L_x_25599) ;  /* 0x000000a000017945 */ /* 0x000fe20003800000 */
[----:B------:R-:W-:Y:S05]  /*3110*/  @P3 BRA `(.L_x_25600) ;  /* 0x0000004000003947 */ /* 0x000fea0003800000 */
[----:B------:R-:W-:Y:S01]  /*3120*/  MOV R174, RZ ;  /* 0x000000ff00ae7202 */ /* 0x000fe20000000f00 */
[----:B------:R-:W-:Y:S05]  /*3130*/  @!P2 BRA `(.L_x_25601) ;  /* 0x000000600000a947 */ /* 0x000fea0003800000 */
[----:B-----5:R-:W-:Y:S01]  /*3140*/  HADD2.F32 R174, -RZ, R5.H1_H1 ;  /* 0x30000005ffae7230 */ /* 0x020fe20000004100 */
[----:B------:R-:W-:Y:S05]  /*3150*/  BRA `(.L_x_25601) ;  /* 0x0000004000007947 */ /* 0x000fea0003800000 */
.L_x_25600:
[----:B-----5:R-:W-:Y:S02]  /*3160*/  HADD2.F32 R174, -RZ, R141.H1_H1 ;  /* 0x3000008dffae7230 */ /* 0x020fe40000004100 */
[----:B------:R-:W-:-:S03]  /*3170*/  @P2 HADD2.F32 R121, -RZ, R5.H1_H1 ;  /* 0x30000005ff792230 */ /* 0x000fc60000004100 */
[----:B------:R-:W-:-:S04]  /*3180*/  FMUL.FTZ R174, R174, c[0x0][0x1ec] ;  /* 0x00007b00aeae7a20 */ /* 0x000fc80000410000 */
[----:B------:R-:W-:Y:S02]  /*3190*/  @P2 FADD.FTZ R174, R121, R174 ;  /* 0x000000ae79ae2221 */ /* 0x000fe40000010000 */
.L_x_25601:
[----:B------:R-:W-:Y:S05]  /*31a0*/  BSYNC B1 ;  /* 0x0000000000017941 */ /* 0x000fea0003800000 */
.L_x_25599:
[----:B------:R-:W-:Y:S01]  /*31b0*/  BSSY B1, `(.L_x_25602) ;  /* 0x000000a000017945 */ /* 0x000fe20003800000 */
[----:B------:R-:W-:Y:S05]  /*31c0*/  @P3 BRA `(.L_x_25603) ;  /* 0x0000004000003947 */ /* 0x000fea0003800000 */
[----:B------:R-:W-:Y:S01]  /*31d0*/  HFMA2.MMA R175, -RZ, RZ, 0, 0 ;  /* 0x00000000ffaf7435 */ /* 0x000fe200000001ff */
[----:B------:R-:W-:Y:S05]  /*31e0*/  @!P2 BRA `(.L_x_25604) ;  /* 0x000000600000a947 */ /* 0x000fea0003800000 */
[----:B-----5:R-:W-:Y:S01]  /*31f0*/  HADD2.F32 R175, -RZ, R6.H0_H0 ;  /* 0x20000006ffaf7230 */ /* 0x020fe20000004100 */
[----:B------:R-:W-:Y:S05]  /*3200*/  BRA `(.L_x_25604) ;  /* 0x0000004000007947 */ /* 0x000fea0003800000 */
.L_x_25603:
[----:B-----5:R-:W-:Y:S02]  /*3210*/  HADD2.F32 R175, -RZ, R142.H0_H0 ;  /* 0x2000008effaf7230 */ /* 0x020fe40000004100 */
[----:B------:R-:W-:-:S03]  /*3220*/  @P2 HADD2.F32 R120, -RZ, R6.H0_H0 ;  /* 0x20000006ff782230 */ /* 0x000fc60000004100 */
[----:B------:R-:W-:-:S04]  /*3230*/  FMUL.FTZ R175, R175, c[0x0][0x1ec] ;  /* 0x00007b00afaf7a20 */ /* 0x000fc80000410000 */
[----:B------:R-:W-:Y:S02]  /*3240*/  @P2 FADD.FTZ R175, R120, R175 ;  /* 0x000000af78af2221 */ /* 0x000fe40000010000 */
.L_x_25604:
[----:B------:R-:W-:Y:S05]  /*3250*/  BSYNC B1 ;  /* 0x0000000000017941 */ /* 0x000fea0003800000 */
.L_x_25602:
[----:B------:R-:W-:Y:S01]  /*3260*/  BSSY B1, `(.L_x_25605) ;  /* 0x000000a000017945 */ /* 0x000fe20003800000 */
[----:B------:R-:W-:Y:S05]  /*3270*/  @P3 BRA `(.L_x_25606) ;  /* 0x0000004000003947 */ /* 0x000fea0003800000 */
[----:B------:R-:W-:Y:S01]  /*3280*/  MOV R176, RZ ;  /* 0x000000ff00b07202 */ /* 0x000fe20000000f00 */
[----:B------:R-:W-:Y:S05]  /*3290*/  @!P2 BRA `(.L_x_25607) ;  /* 0x000000600000a947 */ /* 0x000fea0003800000 */
[----:B-----5:R-:W-:Y:S01]  /*32a0*/  HADD2.F32 R176, -RZ, R6.H1_H1 ;  /* 0x30000006ffb07230 */ /* 0x020fe20000004100 */
[----:B------:R-:W-:Y:S05]  /*32b0*/  BRA `(.L_x_25607) ;  /* 0x0000004000007947 */ /* 0x000fea0003800000 */
.L_x_25606:
[----:B-----5:R-:W-:Y:S02]  /*32c0*/  HADD2.F32 R176, -RZ, R142.H1_H1 ;  /* 0x3000008effb07230 */ /* 0x020fe40000004100 */
[----:B------:R-:W-:-:S03]  /*32d0*/  @P2 HADD2.F32 R121, -RZ, R6.H1_H1 ;  /* 0x30000006ff792230 */ /* 0x000fc60000004100 */
[----:B------:R-:W-:-:S04]  /*32e0*/  FMUL.FTZ R176, R176, c[0x0][0x1ec] ;  /* 0x00007b00b0b07a20 */ /* 0x000fc80000410000 */
[----:B------:R-:W-:Y:S02]  /*32f0*/  @P2 FADD.FTZ R176, R121, R176 ;  /* 0x000000b079b02221 */ /* 0x000fe40000010000 */
.L_x_25607:
[----:B------:R-:W-:Y:S05]  /*3300*/  BSYNC B1 ;  /* 0x0000000000017941 */ /* 0x000fea0003800000 */
.L_x_25605:
[----:B------:R-:W-:Y:S01]  /*3310*/  BSSY B1, `(.L_x_25608) ;  /* 0x000000a000017945 */ /* 0x000fe20003800000 */
[----:B------:R-:W-:Y:S05]  /*3320*/  @P3 BRA `(.L_x_25609) ;  /* 0x0000004000003947 */ /* 0x000fea0003800000 */
[----:B------:R-:W-:Y:S01]  /*3330*/  HFMA2.MMA R177, -RZ, RZ, 0, 0 ;  /* 0x00000000ffb17435 */ /* 0x000fe200000001ff */
[----:B------:R-:W-:Y:S05]  /*3340*/  @!P2 BRA `(.L_x_25610) ;  /* 0x000000600000a947 */ /* 0x000fea0003800000 */
[----:B-----5:R-:W-:Y:S01]  /*3350*/  HADD2.F32 R177, -RZ, R7.H0_H0 ;  /* 0x20000007ffb17230 */ /* 0x020fe20000004100 */
[----:B------:R-:W-:Y:S05]  /*3360*/  BRA `(.L_x_25610) ;  /* 0x0000004000007947 */ /* 0x000fea0003800000 */
.L_x_25609:
[----:B-----5:R-:W-:Y:S02]  /*3370*/  HADD2.F32 R177, -RZ, R143.H0_H0 ;  /* 0x2000008fffb17230 */ /* 0x020fe40000004100 */
[----:B------:R-:W-:-:S03]  /*3380*/  @P2 HADD2.F32 R120, -RZ, R7.H0_H0 ;  /* 0x20000007ff782230 */ /* 0x000fc60000004100 */
[----:B------:R-:W-:-:S04]  /*3390*/  FMUL.FTZ R177, R177, c[0x0][0x1ec] ;  /* 0x00007b00b1b17a20 */ /* 0x000fc80000410000 */
[----:B------:R-:W-:Y:S02]  /*33a0*/  @P2 FADD.FTZ R177, R120, R177 ;  /* 0x000000b178b12221 */ /* 0x000fe40000010000 */
.L_x_25610:
[----:B------:R-:W-:Y:S05]  /*33b0*/  BSYNC B1 ;  /* 0x0000000000017941 */ /* 0x000fea0003800000 */
.L_x_25608:
[----:B------:R-:W-:Y:S01]  /*33c0*/  BSSY B1, `(.L_x_25611) ;  /* 0x000000a000017945 */ /* 0x000fe20003800000 */
[----:B------:R-:W-:Y:S05]  /*33d0*/  @P3 BRA `(.L_x_25612) ;  /* 0x0000004000003947 */ /* 0x000fea0003800000 */
[----:B------:R-:W-:Y:S01]  /*33e0*/  MOV R178, RZ ;  /* 0x000000ff00b27202 */ /* 0x000fe20000000f00 */
[----:B------:R-:W-:Y:S05]  /*33f0*/  @!P2 BRA `(.L_x_25613) ;  /* 0x000000600000a947 */ /* 0x000fea0003800000 */
[----:B-----5:R-:W-:Y:S01]  /*3400*/  HADD2.F32 R178, -RZ, R7.H1_H1 ;  /* 0x30000007ffb27230 */ /* 0x020fe20000004100 */
[----:B------:R-:W-:Y:S05]  /*3410*/  BRA `(.L_x_25613) ;  /* 0x0000004000007947 */ /* 0x000fea0003800000 */
.L_x_25612:
[----:B-----5:R-:W-:Y:S02]  /*3420*/  HADD2.F32 R178, -RZ, R143.H1_H1 ;  /* 0x3000008fffb27230 */ /* 0x020fe40000004100 */
[----:B------:R-:W-:-:S03]  /*3430*/  @P2 HADD2.F32 R121, -RZ, R7.H1_H1 ;  /* 0x30000007ff792230 */ /* 0x000fc60000004100 */
[----:B------:R-:W-:-:S04]  /*3440*/  FMUL.FTZ R178, R178, c[0x0][0x1ec] ;  /* 0x00007b00b2b27a20 */ /* 0x000fc80000410000 */
[----:B------:R-:W-:Y:S02]  /*3450*/  @P2 FADD.FTZ R178, R121, R178 ;  /* 0x000000b279b22221 */ /* 0x000fe40000010000 */
.L_x_25613:
[----:B------:R-:W-:Y:S05]  /*3460*/  BSYNC B1 ;  /* 0x0000000000017941 */ /* 0x000fea0003800000 */
.L_x_25611:
        /* <DEDUP_REMOVED lines=9> */
.L_x_25589:
[----:B------:R-:W-:Y:S05]  /*3500*/  BSYNC B0 ;  /* 0x0000000000007941 */ /* 0x000fea0003800000 */
.L_x_25588:
        /* <DEDUP_REMOVED lines=18> */
.L_x_25617:
[----:B-1---5:R-:W-:Y:S02]  /*3630*/  HADD2.F32 R179, -RZ, R140.H0_H0 ;  /* 0x2000008cffb37230 */ /* 0x022fe40000004100 */
[----:B------:R-:W-:-:S03]  /*3640*/  @P1 HADD2.F32 R120, -RZ, R4.H0_H0 ;  /* 0x20000004ff781230 */ /* 0x000fc60000004100 */
[----:B------:R-:W-:-:S04]  /*3650*/  FMUL.FTZ R179, R179, c[0x0][0x1ec] ;  /* 0x00007b00b3b37a20 */ /* 0x000fc80000410000 */
[----:B------:R-:W-:Y:S02]  /*3660*/  @P1 FADD.FTZ R179, R120, R179 ;  /* 0x000000b378b31221 */ /* 0x000fe40000010000 */
.L_x_25618:
[----:B------:R-:W-:Y:S05]  /*3670*/  BSYNC B1 ;  /* 0x0000000000017941 */ /* 0x000fea0003800000 */
.L_x_25616:
[----:B------:R-:W-:Y:S01]  /*3680*/  BSSY B1, `(.L_x_25619) ;  /* 0x000000a000017945 */ /* 0x000fe20003800000 */
[----:B------:R-:W-:Y:S05]  /*3690*/  @P2 BRA `(.L_x_25620) ;  /* 0x0000004000002947 */ /* 0x000fea0003800000 */
[----:B------:R-:W-:Y:S01]  /*36a0*/  MOV R180, RZ ;  /* 0x000000ff00b47202 */ /* 0x000fe20000000f00 */
[----:B------:R-:W-:Y:S05]  /*36b0*/  @!P1 BRA `(.L_x_25621) ;  /* 0x0000006000009947 */ /* 0x000fea0003800000 */
[----:B-----5:R-:W-:Y:S01]  /*36c0*/  HADD2.F32 R180, -RZ, R4.H1_H1 ;  /* 0x30000004ffb47230 */ /* 0x020fe20000004100 */
[----:B------:R-:W-:Y:S05]  /*36d0*/  BRA `(.L_x_25621) ;  /* 0x0000004000007947 */ /* 0x000fea0003800000 */
.L_x_25620:
[----:B-----5:R-:W-:Y:S02]  /*36e0*/  HADD2.F32 R180, -RZ, R140.H1_H1 ;  /* 0x3000008cffb47230 */ /* 0x020fe40000004100 */
[----:B------:R-:W-:-:S03]  /*36f0*/  @P1 HADD2.F32 R121, -RZ, R4.H1_H1 ;  /* 0x30000004ff791230 */ /* 0x000fc60000004100 */
[----:B------:R-:W-:-:S04]  /*3700*/  FMUL.FTZ R180, R180, c[0x0][0x1ec] ;  /* 0x00007b00b4b47a20 */ /* 0x000fc80000410000 */
[----:B------:R-:W-:Y:S02]  /*3710*/  @P1 FADD.FTZ R180, R121, R180 ;  /* 0x000000b479b41221 */ /* 0x000fe40000010000 */
.L_x_25621:
[----:B------:R-:W-:Y:S05]  /*3720*/  BSYNC B1 ;  /* 0x0000000000017941 */ /* 0x000fea0003800000 */
.L_x_25619:
[----:B------:R-:W-:Y:S01]  /*3730*/  BSSY B1, `(.L_x_25622) ;  /* 0x000000a000017945 */ /* 0x000fe20003800000 */
[----:B------:R-:W-:Y:S05]  /*3740*/  @P2 BRA `(.L_x_25623) ;  /* 0x0000004000002947 */ /* 0x000fea0003800000 */
[----:B------:R-:W-:Y:S01]  /*3750*/  HFMA2.MMA R181, -RZ, RZ, 0, 0 ;  /* 0x00000000ffb57435 */ /* 0x000fe200000001ff */
[----:B------:R-:W-:Y:S05]  /*3760*/  @!P1 BRA `(.L_x_25624) ;  /* 0x0000006000009947 */ /* 0x000fea0003800000 */
[----:B-----5:R-:W-:Y:S01]  /*3770*/  HADD2.F32 R181, -RZ, R5.H0_H0 ;  /* 0x20000005ffb57230 */ /* 0x020fe20000004100 */
[----:B------:R-:W-:Y:S05]  /*3780*/  BRA `(.L_x_25624) ;  /* 0x0000004000007947 */ /* 0x000fea0003800000 */
.L_x_25623:
[----:B-----5:R-:W-:Y:S02]  /*3790*/  HADD2.F32 R181, -RZ, R141.H0_H0 ;  /* 0x2000008dffb57230 */ /* 0x020fe40000004100 */
[----:B------:R-:W-:-:S03]  /*37a0*/  @P1 HADD2.F32 R120, -RZ, R5.H0_H0 ;  /* 0x20000005ff781230 */ /* 0x000fc60000004100 */
[----:B------:R-:W-:-:S04]  /*37b0*/  FMUL.FTZ R181, R181, c[0x0][0x1ec] ;  /* 0x00007b00b5b57a20 */ /* 0x000fc80000410000 */
[----:B------:R-:W-:Y:S02]  /*37c0*/  @P1 FADD.FTZ R181, R120, R181 ;  /* 0x000000b578b51221 */ /* 0x000fe40000010000 */
.L_x_25624:
[----:B------:R-:W-:Y:S05]  /*37d0*/  BSYNC B1 ;  /* 0x0000000000017941 */ /* 0x000fea0003800000 */
.L_x_25622:
[----:B------:R-:W-:Y:S01]  /*37e0*/  BSSY B1, `(.L_x_25625) ;  /* 0x000000a000017945 */ /* 0x000fe20003800000 */
[----:B------:R-:W-:Y:S05]  /*37f0*/  @P2 BRA `(.L_x_25626) ;  /* 0x0000004000002947 */ /* 0x000fea0003800000 */
[----:B------:R-:W-:Y:S01]  /*3800*/  MOV R182, RZ ;  /* 0x000000ff00b67202 */ /* 0x000fe20000000f00 */
[----:B------:R-:W-:Y:S05]  /*3810*/  @!P1 BRA `(.L_x_25627) ;  /* 0x0000006000009947 */ /* 0x000fea0003800000 */
[----:B-----5:R-:W-:Y:S01]  /*3820*/  HADD2.F32 R182, -RZ, R5.H1_H1 ;  /* 0x30000005ffb67230 */ /* 0x020fe20000004100 */
[----:B------:R-:W-:Y:S05]  /*3830*/  BRA `(.L_x_25627) ;  /* 0x0000004000007947 */ /* 0x000fea0003800000 */
.L_x_25626:
[----:B-----5:R-:W-:Y:S02]  /*3840*/  HADD2.F32 R182, -RZ, R141.H1_H1 ;  /* 0x3000008dffb67230 */ /* 0x020fe40000004100 */
[----:B------:R-:W-:-:S03]  /*3850*/  @P1 HADD2.F32 R121, -RZ, R5.H1_H1 ;  /* 0x30000005ff791230 */ /* 0x000fc60000004100 */
[----:B------:R-:W-:-:S04]  /*3860*/  FMUL.FTZ R182, R182, c[0x0][0x1ec] ;  /* 0x00007b00b6b67a20 */ /* 0x000fc80000410000 */
[----:B------:R-:W-:Y:S02]  /*3870*/  @P1 FADD.FTZ R182, R121, R182 ;  /* 0x000000b679b61221 */ /* 0x000fe40000010000 */
.L_x_25627:
[----:B------:R-:W-:Y:S05]  /*3880*/  BSYNC B1 ;  /* 0x0000000000017941 */ /* 0x000fea0003800000 */
.L_x_25625:
[----:B------:R-:W-:Y:S01]  /*3890*/  BSSY B1, `(.L_x_25628) ;  /* 0x000000a000017945 */ /* 0x000fe20003800000 */
[----:B------:R-:W-:Y:S05]  /*38a0*/  @P2 BRA `(.L_x_25629) ;  /* 0x0000004000002947 */ /* 0x000fea0003800000 */
[----:B------:R-:W-:Y:S01]  /*38b0*/  HFMA2.MMA R183, -RZ, RZ, 0, 0 ;  /* 0x00000000ffb77435 */ /* 0x000fe200000001ff */
[----:B------:R-:W-:Y:S05]  /*38c0*/  @!P1 BRA `(.L_x_25630) ;  /* 0x0000006000009947 */ /* 0x000fea0003800000 */
[----:B-----5:R-:W-:Y:S01]  /*38d0*/  HADD2.F32 R183, -RZ, R6.H0_H0 ;  /* 0x20000006ffb77230 */ /* 0x020fe20000004100 */
[----:B------:R-:W-:Y:S05]  /*38e0*/  BRA `(.L_x_25630) ;  /* 0x0000004000007947 */ /* 0x000fea0003800000 */
.L_x_25629:
[----:B-----5:R-:W-:Y:S02]  /*38f0*/  HADD2.F32 R183, -RZ, R142.H0_H0 ;  /* 0x2000008effb77230 */ /* 0x020fe40000004100 */
[----:B------:R-:W-:-:S03]  /*3900*/  @P1 HADD2.F32 R120, -RZ, R6.H0_H0 ;  /* 0x20000006ff781230 */ /* 0x000fc60000004100 */
[----:B------:R-:W-:-:S04]  /*3910*/  FMUL.FTZ R183, R183, c[0x0][0x1ec] ;  /* 0x00007b00b7b77a20 */ /* 0x000fc80000410000 */
[----:B------:R-:W-:Y:S02]  /*3920*/  @P1 FADD.FTZ R183, R120, R183 ;  /* 0x000000b778b71221 */ /* 0x000fe40000010000 */
.L_x_25630:
[----:B------:R-:W-:Y:S05]  /*3930*/  BSYNC B1 ;  /* 0x0000000000017941 */ /* 0x000fea0003800000 */
.L_x_25628:
[----:B------:R-:W-:Y:S01]  /*3940*/  BSSY B1, `(.L_x_25631) ;  /* 0x000000a000017945 */ /* 0x000fe20003800000 */
[----:B------:R-:W-:Y:S05]  /*3950*/  @P2 BRA `(.L_x_25632) ;  /* 0x0000004000002947 */ /* 0x000fea0003800000 */
[----:B------:R-:W-:Y:S01]  /*3960*/  MOV R184, RZ ;  /* 0x000000ff00b87202 */ /* 0x000fe20000000f00 */
[----:B------:R-:W-:Y:S05]  /*3970*/  @!P1 BRA `(.L_x_25633) ;  /* 0x0000006000009947 */ /* 0x000fea0003800000 */
[----:B-----5:R-:W-:Y:S01]  /*3980*/  HADD2.F32 R184, -RZ, R6.H1_H1 ;  /* 0x30000006ffb87230 */ /* 0x020fe20000004100 */
[----:B------:R-:W-:Y:S05]  /*3990*/  BRA `(.L_x_25633) ;  /* 0x0000004000007947 */ /* 0x000fea0003800000 */
.L_x_25632:
[----:B-----5:R-:W-:Y:S02]  /*39a0*/  HADD2.F32 R184, -RZ, R142.H1_H1 ;  /* 0x3000008effb87230 */ /* 0x020fe40000004100 */
[----:B------:R-:W-:-:S03]  /*39b0*/  @P1 HADD2.F32 R121, -RZ, R6.H1_H1 ;  /* 0x30000006ff791230 */ /* 0x000fc60000004100 */
[----:B------:R-:W-:-:S04]  /*39c0*/  FMUL.FTZ R184, R184, c[0x0][0x1ec] ;  /* 0x00007b00b8b87a20 */ /* 0x000fc80000410000 */
[----:B------:R-:W-:Y:S02]  /*39d0*/  @P1 FADD.FTZ R184, R121, R184 ;  /* 0x000000b879b81221 */ /* 0x000fe40000010000 */
.L_x_25633:
[----:B------:R-:W-:Y:S05]  /*39e0*/  BSYNC B1 ;  /* 0x0000000000017941 */ /* 0x000fea0003800000 */
.L_x_25631:
[----:B------:R-:W-:Y:S01]  /*39f0*/  BSSY B1, `(.L_x_25634) ;  /* 0x000000a000017945 */ /* 0x000fe20003800000 */
[----:B------:R-:W-:Y:S05]  /*3a00*/  @P2 BRA `(.L_x_25635) ;  /* 0x0000004000002947 */ /* 0x000fea0003800000 */
[----:B------:R-:W-:Y:S01]  /*3a10*/  HFMA2.MMA R185, -RZ, RZ, 0, 0 ;  /* 0x00000000ffb97435 */ /* 0x000fe200000001ff */
[----:B------:R-:W-:Y:S05]  /*3a20*/  @!P1 BRA `(.L_x_25636) ;  /* 0x0000006000009947 */ /* 0x000fea0003800000 */
[----:B-----5:R-:W-:Y:S01]  /*3a30*/  HADD2.F32 R185, -RZ, R7.H0_H0 ;  /* 0x20000007ffb97230 */ /* 0x020fe20000004100 */
[----:B------:R-:W-:Y:S05]  /*3a40*/  BRA `(.L_x_25636) ;  /* 0x0000004000007947 */ /* 0x000fea0003800000 */
.L_x_25635:
[----:B-----5:R-:W-:Y:S02]  /*3a50*/  HADD2.F32 R185, -RZ, R143.H0_H0 ;  /* 0x2000008fffb97230 */ /* 0x020fe40000004100 */
[----:B------:R-:W-:-:S03]  /*3a60*/  @P1 HADD2.F32 R120, -RZ, R7.H0_H0 ;  /* 0x20000007ff781230 */ /* 0x000fc60000004100 */
[----:B------:R-:W-:-:S04]  /*3a70*/  FMUL.FTZ R185, R185, c[0x0][0x1ec] ;  /* 0x00007b00b9b97a20 */ /* 0x000fc80000410000 */
[----:B------:R-:W-:Y:S02]  /*3a80*/  @P1 FADD.FTZ R185, R120, R185 ;  /* 0x000000b978b91221 */ /* 0x000fe40000010000 */
.L_x_25636:
[----:B------:R-:W-:Y:S05]  /*3a90*/  BSYNC B1 ;  /* 0x0000000000017941 */ /* 0x000fea0003800000 */
.L_x_25634:
[----:B------:R-:W-:Y:S01]  /*3aa0*/  BSSY B1, `(.L_x_25637) ;  /* 0x000000a000017945 */ /* 0x000fe20003800000 */
[----:B------:R-:W-:Y:S05]  /*3ab0*/  @P2 BRA `(.L_x_25638) ;  /* 0x0000004000002947 */ /* 0x000fea0003800000 */
[----:B------:R-:W-:Y:S01]  /*3ac0*/  MOV R186, RZ ;  /* 0x000000ff00ba7202 */ /* 0x000fe20000000f00 */
[----:B------:R-:W-:Y:S05]  /*3ad0*/  @!P1 BRA `(.L_x_25639) ;  /* 0x0000006000009947 */ /* 0x000fea0003800000 */
[----:B-----5:R-:W-:Y:S01]  /*3ae0*/  HADD2.F32 R186, -RZ, R7.H1_H1 ;  /* 0x30000007ffba7230 */ /* 0x020fe20000004100 */
[----:B------:R-:W-:Y:S05]  /*3af0*/  BRA `(.L_x_25639) ;  /* 0x0000004000007947 */ /* 0x000fea0003800000 */
.L_x_25638:
[----:B-----5:R-:W-:Y:S02]  /*3b00*/  HADD2.F32 R186, -RZ, R143.H1_H1 ;  /* 0x3000008fffba7230 */ /* 0x020fe40000004100 */
[----:B------:R-:W-:-:S03]  /*3b10*/  @P1 HADD2.F32 R121, -RZ, R7.H1_H1 ;  /* 0x30000007ff791230 */ /* 0x000fc60000004100 */
[----:B------:R-:W-:-:S04]  /*3b20*/  FMUL.FTZ R186, R186, c[0x0][0x1ec] ;  /* 0x00007b00baba7a20 */ /* 0x000fc80000410000 */
[----:B------:R-:W-:Y:S02]  /*3b30*/  @P1 FADD.FTZ R186, R121, R186 ;  /* 0x000000ba79ba1221 */ /* 0x000fe40000010000 */
.L_x_25639:
[----:B------:R-:W-:Y:S05]  /*3b40*/  BSYNC B1 ;  /* 0x0000000000017941 */ /* 0x000fea0003800000 */
.L_x_25637:
[----:B------:R-:W-:Y:S01]  /*3b50*/  HFMA2.MMA R189, -RZ, RZ, 0, 9.5367431640625e-07 ;  /* 0x00000010ffbd7435 */ /* 0x000fe200000001ff */
[----:B------:R-:W-:Y:S02]  /*3b60*/  F2FP.PACK_AB R123, R186, R185 ;  /* 0x000000b9ba7b723e */ /* 0x000fe400000000ff */
[----:B------:R-:W-:Y:S02]  /*3b70*/  F2FP.PACK_AB R122, R184, R183 ;  /* 0x000000b7b87a723e */ /* 0x000fe400000000ff */
[----:B------:R-:W-:Y:S02]  /*3b80*/  F2FP.PACK_AB R121, R182, R181 ;  /* 0x000000b5b679723e */ /* 0x000fe400000000ff */
[----:B------:R-:W-:-:S03]  /*3b90*/  F2FP.PACK_AB R120, R180, R179 ;  /* 0x000000b3b478723e */ /* 0x000fc600000000ff */
[----:B------:R-:W-:-:S05]  /*3ba0*/  IMAD.WIDE.U32 R188, R190, R189, c[0x0][0x188] ;  /* 0x00006200bebc7625 */ /* 0x000fca00078e00bd */
[----:B------:R1:W-:Y:S02]  /*3bb0*/  STG.E.128 [R188.64], R120 ;  /* 0x00000078bc007986 */ /* 0x0003e4000c101d04 */
.L_x_25615:
[----:B------:R-:W-:Y:S05]  /*3bc0*/  BSYNC B0 ;  /* 0x0000000000007941 */ /* 0x000fea0003800000 */
.L_x_25614:
        /* <DEDUP_REMOVED lines=69> */
.L_x_25658:
        /* <DEDUP_REMOVED lines=133> */
.L_x_25659:
        /* <DEDUP_REMOVED lines=100> */
[----:B------:R-:W-:Y:S01]  /*4eb0*/  FFMA.FTZ R193, R106, R193, R114 ;  /* 0x000000c16ac17223 */ /* 0x000fe20000010072 */
[----:B------:R-:W-:Y:S01]  /*4ec0*/  F2FP.PACK_AB R121, R192, R123 ;  /* 0x0000007bc079723e */ /* 0x000fe200000000ff */
[----:B------:R-:W-:Y:S01]  /*4ed0*/  FFMA.FTZ R200, R107, R200, R115 ;  /* 0x000000c86bc87223 */ /* 0x000fe20000010073 */
[----:B------:R-:W-:Y:S01]  /*4ee0*/  F2FP.PACK_AB R122, R189, R122 ;  /* 0x0000007abd7a723e */ /* 0x000fe200000000ff */
[C---:B------:R-:W-:Y:S01]  /*4ef0*/  IMAD.WIDE.U32 R188, R187.reuse, R188, c[0x0][0x208] ;  /* 0x00008200bbbc7625 */ /* 0x040fe200078e00bc */
[----:B------:R-:W-:-:S02]  /*4f00*/  IADD3 R187, R187, 0x80, RZ ;  /* 0x00000080bbbb7810 */ /* 0x000fc40007ffe0ff */
[----:B------:R-:W-:-:S05]  /*4f10*/  F2FP.PACK_AB R123, R200, R193 ;  /* 0x000000c1c87b723e */ /* 0x000fca00000000ff */
[----:B------:R0:W-:Y:S02]  /*4f20*/  STG.E.128 [R188.64], R120 ;  /* 0x00000078bc007986 */ /* 0x0001e4000c101d04 */
.L_x_25645:
[----:B------:R-:W-:Y:S05]  /*4f30*/  BSYNC B1 ;  /* 0x0000000000017941 */ /* 0x000fea0003800000 */
.L_x_25644:
        /* <DEDUP_REMOVED lines=35> */
.L_x_25647:
[----:B------:R-:W-:Y:S05]  /*5170*/  BSYNC B1 ;  /* 0x0000000000017941 */ /* 0x000fea0003800000 */
.L_x_25646:
        /* <DEDUP_REMOVED lines=35> */
.L_x_25649:
[----:B------:R-:W-:Y:S05]  /*53b0*/  BSYNC B1 ;  /* 0x0000000000017941 */ /* 0x000fea0003800000 */
.L_x_25648:
        /* <DEDUP_REMOVED lines=35> */
.L_x_25651:
[----:B------:R-:W-:Y:S05]  /*55f0*/  BSYNC B1 ;  /* 0x0000000000017941 */ /* 0x000fea0003800000 */
.L_x_25650:
        /* <DEDUP_REMOVED lines=35> */
.L_x_25653:
[----:B------:R-:W-:Y:S05]  /*5830*/  BSYNC B1 ;  /* 0x0000000000017941 */ /* 0x000fea0003800000 */
.L_x_25652:
        /* <DEDUP_REMOVED lines=35> */
.L_x_25655:
[----:B------:R-:W-:Y:S05]  /*5a70*/  BSYNC B1 ;  /* 0x0000000000017941 */ /* 0x000fea0003800000 */
.L_x_25654:
        /* <DEDUP_REMOVED lines=29> */
[----:B------:R-:W-:Y:S01]  /*5c50*/  IMAD.WIDE.U32 R188, R187, R194, c[0x0][0x208] ;  /* 0x00008200bbbc7625 */ /* 0x000fe200078e00c2 */
[----:B------:R-:W-:Y:S02]  /*5c60*/  F2FP.PACK_AB R123, R190, R123 ;  /* 0x0000007bbe7b723e */ /* 0x000fe400000000ff */
[----:B------:R-:W-:-:S05]  /*5c70*/  F2FP.PACK_AB R121, R192, R121 ;  /* 0x00000079c079723e */ /* 0x000fca00000000ff */
[----:B------:R0:W-:Y:S02]  /*5c80*/  STG.E.128 [R188.64], R120 ;  /* 0x00000078bc007986 */ /* 0x0001e4000c101d04 */
.L_x_25643:
[----:B0-----:R-:W-:Y:S05]  /*5c90*/  BSYNC B0 ;  /* 0x0000000000007941 */ /* 0x001fea0003800000 */
.L_x_25642:
[----:B------:R-:W-:Y:S02]  /*5ca0*/  LOP3.LUT P1, RZ, R125, 0xff, RZ, 0xc0, !PT ;  /* 0x000000ff7dff7812 */ /* 0x000fe4000782c0ff */
[----:B------:R-:W-:Y:S02]  /*5cb0*/  IADD3 R124, R124, c[0x0][0x160], RZ ;  /* 0x000058007c7c7a10 */ /* 0x000fe40007ffe0ff */
[----:B------:R-:W-:Y:S02]  /*5cc0*/  SEL R125, RZ, 0x1, P1 ;  /* 0x00000001ff7d7807 */ /* 0x000fe40000800000 */
[----:B------:R-:W-:-:S13]  /*5cd0*/  ISETP.GE.AND P1, PT, R124, c[0x0][0x164], PT ;  /* 0x000059007c007a0c */ /* 0x000fda0003f26270 */
[----:B------:R-:W-:Y:S01]  /*5ce0*/  @P1 CALL.REL.NOINC `(.L_x_25656) ;  /* 0x0000001000001944 */ /* 0x000fe20003c00000 */
[----:B------:R-:W-:Y:S05]  /*5cf0*/  BRA `(.L_x_25657) ;  /* 0xffffadc000007947 */ /* 0x000fea000383ffff */
.L_x_25656:
[----:B------:R-:W-:Y:S05]  /*5d00*/  EXIT ;  /* 0x000000000000794d */ /* 0x000fea0003800000 */
.L_x_25640:
[----:B------:R-:W-:Y:S01]  /*5d10*/  HFMA2.MMA R192, -RZ, RZ, 0, 5.9604644775390625e-08 ;  /* 0x00000001ffc07435 */ /* 0x000fe200000001ff */
[----:B------:R-:W-:Y:S02]  /*5d20*/  MOV R121, R120 ;  /* 0x0000007800797202 */ /* 0x000fe40000000f00 */
[----:B------:R-:W-:Y:S02]  /*5d30*/  MOV R190, 0x1f ;  /* 0x0000001f00be7802 */ /* 0x000fe40000000f00 */
[----:B------:R-:W-:Y:S02]  /*5d40*/  MOV R193, 0xffffffff ;  /* 0xffffffff00c17802 */ /* 0x000fe40000000f00 */
[----:B------:R-:W-:Y:S02]  /*5d50*/  MOV R122, 0x5d70 ;  /* 0x00005d70007a7802 */ /* 0x000fe40000000f00 */
[----:B0----5:R-:W-:Y:S05]  /*5d60*/  CALL.REL.NOINC `($__internal_82_$__cuda_sm70_shflsync_bfly_p) ;  /* 0x00000ab000007944 */ /* 0x021fea0003c00000 */
[----:B01----:R-:W-:Y:S01]  /*5d70*/  MOV R121, R192 ;  /* 0x000000c000797202 */ /* 0x003fe20000000f00 */
[----:B------:R-:W-:Y:S05]  /*5d80*/  BRA `(.L_x_25658) ;  /* 0xffffe29000007947 */ /* 0x000fea000383ffff */
.L_x_25641:
[----:B------:R-:W-:Y:S01]  /*5d90*/  HFMA2.MMA R192, -RZ, RZ, 0, 1.1920928955078125e-07 ;  /* 0x00000002ffc07435 */ /* 0x000fe200000001ff */
[----:B------:R-:W-:Y:S02]  /*5da0*/  MOV R190, 0x1f ;  /* 0x0000001f00be7802 */ /* 0x000fe40000000f00 */
[----:B------:R-:W-:-:S02]  /*5db0*/  MOV R193, 0xffffffff ;  /* 0xffffffff00c17802 */ /* 0x000fc40000000f00 */
[----:B------:R-:W-:Y:S02]  /*5dc0*/  MOV R122, 0x5de0 ;  /* 0x00005de0007a7802 */ /* 0x000fe40000000f00 */
[----:B01---5:R-:W-:Y:S05]  /*5dd0*/  CALL.REL.NOINC `($__internal_82_$__cuda_sm70_shflsync_bfly_p) ;  /* 0x00000a4000007944 */ /* 0x023fea0003c00000 */
[----:B01----:R-:W-:Y:S01]  /*5de0*/  FADD.FTZ R121, R121, R192 ;  /* 0x000000c079797221 */ /* 0x003fe20000010000 */
[----:B------:R-:W-:Y:S01]  /*5df0*/  HFMA2.MMA R192, -RZ, RZ, 0, 2.384185791015625e-07 ;  /* 0x00000004ffc07435 */ /* 0x000fe200000001ff */
[----:B------:R-:W-:Y:S02]  /*5e00*/  MOV R190, 0x1f ;  /* 0x0000001f00be7802 */ /* 0x000fe40000000f00 */
[----:B------:R-:W-:Y:S02]  /*5e10*/  MOV R193, 0xffffffff ;  /* 0xffffffff00c17802 */ /* 0x000fe40000000f00 */
[----:B------:R-:W-:Y:S02]  /*5e20*/  MOV R122, 0x5e40 ;  /* 0x00005e40007a7802 */ /* 0x000fe40000000f00 */
[----:B------:R-:W-:Y:S05]  /*5e30*/  CALL.REL.NOINC `($__internal_82_$__cuda_sm70_shflsync_bfly_p) ;  /* 0x000009e000007944 */ /* 0x000fea0003c00000 */
[----:B01----:R-:W-:Y:S01]  /*5e40*/  FADD.FTZ R121, R121, R192 ;  /* 0x000000c079797221 */ /* 0x003fe20000010000 */
[----:B------:R-:W-:Y:S01]  /*5e50*/  HFMA2.MMA R192, -RZ, RZ, 0, 4.76837158203125e-07 ;  /* 0x00000008ffc07435 */ /* 0x000fe200000001ff */
[----:B------:R-:W-:Y:S02]  /*5e60*/  MOV R190, 0x1f ;  /* 0x0000001f00be7802 */ /* 0x000fe40000000f00 */
[----:B------:R-:W-:-:S02]  /*5e70*/  MOV R193, 0xffffffff ;  /* 0xffffffff00c17802 */ /* 0x000fc40000000f00 */
[----:B------:R-:W-:Y:S02]  /*5e80*/  MOV R122, 0x5ea0 ;  /* 0x00005ea0007a7802 */ /* 0x000fe40000000f00 */
[----:B------:R-:W-:Y:S05]  /*5e90*/  CALL.REL.NOINC `($__internal_82_$__cuda_sm70_shflsync_bfly_p) ;  /* 0x0000098000007944 */ /* 0x000fea0003c00000 */
[----:B01----:R-:W-:Y:S01]  /*5ea0*/  FADD.FTZ R121, R121, R192 ;  /* 0x000000c079797221 */ /* 0x003fe20000010000 */
[----:B------:R-:W-:Y:S01]  /*5eb0*/  HFMA2.MMA R192, -RZ, RZ, 0, 9.5367431640625e-07 ;  /* 0x00000010ffc07435 */ /* 0x000fe200000001ff */
[----:B------:R-:W-:Y:S02]  /*5ec0*/  MOV R190, 0x1f ;  /* 0x0000001f00be7802 */ /* 0x000fe40000000f00 */
[----:B------:R-:W-:Y:S02]  /*5ed0*/  MOV R193, 0xffffffff ;  /* 0xffffffff00c17802 */ /* 0x000fe40000000f00 */
[----:B------:R-:W-:Y:S02]  /*5ee0*/  MOV R122, 0x5f00 ;  /* 0x00005f00007a7802 */ /* 0x000fe40000000f00 */
[----:B------:R-:W-:Y:S05]  /*5ef0*/  CALL.REL.NOINC `($__internal_82_$__cuda_sm70_shflsync_bfly_p) ;  /* 0x0000092000007944 */ /* 0x000fea0003c00000 */
        /* <DEDUP_REMOVED lines=119> */
[----:B------:R-:W-:Y:S05]  /*6670*/  CALL.REL.NOINC `($__internal_82_$__cuda_sm70_shflsync_bfly_p) ;  /* 0x000001a000007944 */ /* 0x000fea0003c00000 */
[----:B01----:R-:W-:Y:S01]  /*6680*/  FADD.FTZ R121, R121, R192 ;  /* 0x000000c079797221 */ /* 0x003fe20000010000 */
[----:B------:R-:W-:Y:S01]  /*6690*/  HFMA2.MMA R192, -RZ, RZ, 0, 1.1920928955078125e-07 ;  /* 0x00000002ffc07435 */ /* 0x000fe200000001ff */
[----:B------:R-:W-:Y:S02]  /*66a0*/  MOV R190, 0x1f ;  /* 0x0000001f00be7802 */ /* 0x000fe40000000f00 */
[----:B------:R-:W-:Y:S02]  /*66b0*/  MOV R193, 0xffffffff ;  /* 0xffffffff00c17802 */ /* 0x000fe40000000f00 */
[----:B------:R-:W-:Y:S02]  /*66c0*/  MOV R122, 0x66e0 ;  /* 0x000066e0007a7802 */ /* 0x000fe40000000f00 */
[----:B------:R-:W-:Y:S05]  /*66d0*/  CALL.REL.NOINC `($__internal_82_$__cuda_sm70_shflsync_bfly_p) ;  /* 0x0000014000007944 */ /* 0x000fea0003c00000 */
[----:B01----:R-:W-:Y:S01]  /*66e0*/  FADD.FTZ R121, R121, R192 ;  /* 0x000000c079797221 */ /* 0x003fe20000010000 */
[----:B------:R-:W-:Y:S01]  /*66f0*/  HFMA2.MMA R192, -RZ, RZ, 0, 2.384185791015625e-07 ;  /* 0x00000004ffc07435 */ /* 0x000fe200000001ff */
[----:B------:R-:W-:Y:S02]  /*6700*/  MOV R190, 0x1f ;  /* 0x0000001f00be7802 */ /* 0x000fe40000000f00 */
[----:B------:R-:W-:-:S02]  /*6710*/  MOV R193, 0xffffffff ;  /* 0xffffffff00c17802 */ /* 0x000fc40000000f00 */
[----:B------:R-:W-:Y:S02]  /*6720*/  MOV R122, 0x6740 ;  /* 0x00006740007a7802 */ /* 0x000fe40000000f00 */
[----:B------:R-:W-:Y:S05]  /*6730*/  CALL.REL.NOINC `($__internal_82_$__cuda_sm70_shflsync_bfly_p) ;  /* 0x000000e000007944 */ /* 0x000fea0003c00000 */
[----:B01----:R-:W-:Y:S01]  /*6740*/  FADD.FTZ R121, R121, R192 ;  /* 0x000000c079797221 */ /* 0x003fe20000010000 */
[----:B------:R-:W-:Y:S01]  /*6750*/  HFMA2.MMA R192, -RZ, RZ, 0, 4.76837158203125e-07 ;  /* 0x00000008ffc07435 */ /* 0x000fe200000001ff */
[----:B------:R-:W-:Y:S02]  /*6760*/  MOV R190, 0x1f ;  /* 0x0000001f00be7802 */ /* 0x000fe40000000f00 */
[----:B------:R-:W-:Y:S02]  /*6770*/  MOV R193, 0xffffffff ;  /* 0xffffffff00c17802 */ /* 0x000fe40000000f00 */
[----:B------:R-:W-:Y:S02]  /*6780*/  MOV R122, 0x67a0 ;  /* 0x000067a0007a7802 */ /* 0x000fe40000000f00 */
[----:B------:R-:W-:Y:S05]  /*6790*/  CALL.REL.NOINC `($__internal_82_$__cuda_sm70_shflsync_bfly_p) ;  /* 0x0000008000007944 */ /* 0x000fea0003c00000 */
[----:B-1----:R-:W-:Y:S01]  /*67a0*/  FADD.FTZ R189, R121, R192 ;  /* 0x000000c079bd7221 */ /* 0x002fe20000010000 */
[----:B------:R-:W-:Y:S01]  /*67b0*/  HFMA2.MMA R192, -RZ, RZ, 0, 9.5367431640625e-07 ;  /* 0x00000010ffc07435 */ /* 0x000fe200000001ff */
[----:B0-----:R-:W-:Y:S02]  /*67c0*/  MOV R190, 0x1f ;  /* 0x0000001f00be7802 */ /* 0x001fe40000000f00 */
[----:B------:R-:W-:-:S02]  /*67d0*/  MOV R193, 0xffffffff ;  /* 0xffffffff00c17802 */ /* 0x000fc40000000f00 */
[----:B------:R-:W-:Y:S02]  /*67e0*/  MOV R121, R189 ;  /* 0x000000bd00797202 */ /* 0x000fe40000000f00 */
[----:B------:R-:W-:Y:S02]  /*67f0*/  MOV R122, 0x6810 ;  /* 0x00006810007a7802 */ /* 0x000fe40000000f00 */
[----:B------:R-:W-:Y:S05]  /*6800*/  CALL.REL.NOINC `($__internal_82_$__cuda_sm70_shflsync_bfly_p) ;  /* 0x0000001000007944 */ /* 0x000fea0003c00000 */
[----:B01----:R-:W-:Y:S05]  /*6810*/  BRA `(.L_x_25659) ;  /* 0xffffe05000007947 */ /* 0x003fea000383ffff */
        .weak           $__internal_82_$__cuda_sm70_shflsync_bfly_p
        .type           $__internal_82_$__cuda_sm70_shflsync_bfly_p,@function
        .size           $__internal_82_$__cuda_sm70_shflsync_bfly_p,(.L_x_44922 - $__internal_82_$__cuda_sm70_shflsync_bfly_p)
$__internal_82_$__cuda_sm70_shflsync_bfly_p:
[----:B------:R-:W-:Y:S01]  /*6820*/  HFMA2.MMA R123, -RZ, RZ, 0, 0 ;  /* 0x00000000ff7b7435 */ /* 0x000fe200000001ff */
[----:B------:R-:W-:Y:S04]  /*6830*/  WARPSYNC R193 ;  /* 0x000000c100007348 */ /* 0x000fe80003800000 */
[----:B------:R0:W1:Y:S01]  /*6840*/  SHFL.BFLY PT, R192, R121, R192, R190 ;  /* 0x0c0000c079c07389 */ /* 0x00006200000e00be */
[----:B------:R-:W-:Y:S05]  /*6850*/  RET.REL.NODEC R122 `(_ZN10layer_norm13ln_fwd_kernelINS_13Kernel_traitsIf6__halfS2_S2_fjLj7168ELj1ELj1ELj4ELj16ENS_18Kernel_traits_baseILj7168EfS2_S2_S2_fjLj128EEEEELb0ELb0ELb1ELb0EEEvNS_9FwdParamsE) ;  /* 0xffff97a07a007950 */ /* 0x000fea0003c3ffff */
.L_x_25660:
        /* <DEDUP_REMOVED lines=10> */
.L_x_44922:


//--------------------- .text._ZN10layer_norm13ln_fwd_kernelINS_13Kernel_traitsIf6__halfS2_S2_fjLj7168ELj1ELj1ELj4ELj16ENS_18Kernel_traits_baseILj7168EfS2_S2_S2_fjLj128EEEEELb0ELb0ELb1ELb1EEEvNS_9FwdParamsE --------------------------
	.section	.text._ZN10layer_norm13ln_fwd_kernelINS_13Kernel_traitsIf6__halfS2_S2_fjLj7168ELj1ELj1ELj4ELj16ENS_18Kernel_traits_baseILj7168EfS2_S2_S2_fjLj128EEEEELb0ELb0ELb1ELb1EEEvNS_9FwdParamsE,"ax",@progbits
	.sectioninfo	@"SHI_REGISTERS=254"
	.align	128
        .global         _ZN10layer_norm13ln_fwd_kernelINS_13Kernel_traitsIf6__halfS2_S2_fjLj7168ELj1ELj1ELj4ELj16ENS_18Kernel_traits_baseILj7168EfS2_S2_S2_fjLj128EEEEELb0ELb0ELb1ELb1EEEvNS_9FwdParamsE
        .type           _ZN10layer_norm13ln_fwd_kernelINS_13Kernel_traitsIf6__halfS2_S2_fjLj7168ELj1ELj1ELj4ELj16ENS_18Kernel_traits_baseILj7168EfS2_S2_S2_fjLj128EEEEELb0ELb0ELb1ELb1EEEvNS_9FwdParamsE,@function
        .size           _ZN10layer_norm13ln_fwd_kernelINS_13Kernel_traitsIf6__halfS2_S2_fjLj7168ELj1ELj1ELj4ELj16ENS_18Kernel_traits_baseILj7168EfS2_S2_S2_fjLj128EEEEELb0ELb0ELb1ELb1EEEvNS_9FwdParamsE,(.L_x_44923 - _ZN10layer_norm13ln_fwd_kernelINS_13Kernel_traitsIf6__halfS2_S2_fjLj7168ELj1ELj1ELj4ELj16ENS_18Kernel_traits_baseILj7168EfS2_S2_S2_fjLj128EEEEELb0ELb0ELb1ELb1EEEvNS_9FwdParamsE)
        .other          _ZN10layer_norm13ln_fwd_kernelINS_13Kernel_traitsIf6__halfS2_S2_fjLj7168ELj1ELj1ELj4ELj16ENS_18Kernel_traits_baseILj7168EfS2_S2_S2_fjLj128EEEEELb0ELb0ELb1ELb1EEEvNS_9FwdParamsE,@"STO_CUDA_ENTRY STV_DEFAULT"
_ZN10layer_norm13ln_fwd_kernelINS_13Kernel_traitsIf6__halfS2_S2_fjLj7168ELj1ELj1ELj4ELj16ENS_18Kernel_traits_baseILj7168EfS2_S2_S2_fjLj128EEEEELb0ELb0ELb1ELb1EEEvNS_9FwdParamsE:
.text._ZN10layer_norm13ln_fwd_kernelINS_13Kernel_traitsIf6__halfS2_S2_fjLj7168ELj1ELj1ELj4ELj16ENS_18Kernel_traits_baseILj7168EfS2_S2_S2_fjLj128EEEEELb0ELb0ELb1ELb1EEEvNS_9FwdParamsE:
        /* <DEDUP_REMOVED lines=77> */
.L_x_25834:
        /* <DEDUP_REMOVED lines=32> */
.L_x_25662:
[----:B0----5:R-:W-:Y:S02]  /*06d0*/  HADD2.F32 R149, -RZ, R4.H0_H0 ;  /* 0x20000004ff957230 */ /* 0x021fe40000004100 */
[----:B------:R-:W-:-:S03]  /*06e0*/  @P0 HADD2.F32 R2, -RZ, R8.H0_H0 ;  /* 0x20000008ff020230 */ /* 0x000fc60000004100 */
[----:B------:R-:W-:-:S04]  /*06f0*/  FMUL.FTZ R149, R149, c[0x0][0x1ec] ;  /* 0x00007b0095957a20 */ /* 0x000fc80000410000 */
[----:B------:R-:W-:Y:S02]  /*0700*/  @P0 FADD.FTZ R149, R149, R2 ;  /* 0x0000000295950221 */ /* 0x000fe40000010000 */
.L_x_25663:
[----:B------:R-:W-:Y:S05]  /*0710*/  BSYNC B0 ;  /* 0x0000000000007941 */ /* 0x000fea0003800000 */
.L_x_25661:
[----:B------:R-:W-:Y:S01]  /*0720*/  BSSY B0, `(.L_x_25664) ;  /* 0x000000a000007945 */ /* 0x000fe20003800000 */
[----:B------:R-:W-:Y:S05]  /*0730*/  @P2 BRA `(.L_x_25665) ;  /* 0x0000004000002947 */ /* 0x000fea0003800000 */
[----:B------:R-:W-:Y:S01]  /*0740*/  MOV R135, RZ ;  /* 0x000000ff00877202 */ /* 0x000fe20000000f00 */
[----:B------:R-:W-:Y:S05]  /*0750*/  @!P0 BRA `(.L_x_25666) ;  /* 0x0000006000008947 */ /* 0x000fea0003800000 */
[----:B-----5:R-:W-:Y:S01]  /*0760*/  HADD2.F32 R135, -RZ, R8.H1_H1 ;  /* 0x30000008ff877230 */ /* 0x020fe20000004100 */
[----:B------:R-:W-:Y:S05]  /*0770*/  BRA `(.L_x_25666) ;  /* 0x0000004000007947 */ /* 0x000fea0003800000 */
.L_x_25665:
[----:B-----5:R-:W-:Y:S02]  /*0780*/  HADD2.F32 R135, -RZ, R4.H1_H1 ;  /* 0x30000004ff877230 */ /* 0x020fe40000004100 */
[----:B------:R-:W-:-:S03]  /*0790*/  @P0 HADD2.F32 R2, -RZ, R8.H1_H1 ;  /* 0x30000008ff020230 */ /* 0x000fc60000004100 */
[----:B------:R-:W-:-:S04]  /*07a0*/  FMUL.FTZ R135, R135, c[0x0][0x1ec] ;  /* 0x00007b0087877a20 */ /* 0x000fc80000410000 */
[----:B------:R-:W-:Y:S02]  /*07b0*/  @P0 FADD.FTZ R135, R135, R2 ;  /* 0x0000000287870221 */ /* 0x000fe40000010000 */
.L_x_25666:
[----:B------:R-:W-:Y:S05]  /*07c0*/  BSYNC B0 ;  /* 0x0000000000007941 */ /* 0x000fea0003800000 */
.L_x_25664:
[----:B------:R-:W-:Y:S01]  /*07d0*/  BSSY B0, `(.L_x_25667) ;  /* 0x000000a000007945 */ /* 0x000fe20003800000 */
[----:B------:R-:W-:Y:S05]  /*07e0*/  @P2 BRA `(.L_x_25668) ;  /* 0x0000004000002947 */ /* 0x000fea0003800000 */
[----:B------:R-:W-:Y:S01]  /*07f0*/  HFMA2.MMA R137, -RZ, RZ, 0, 0 ;  /* 0x00000000ff897435 */ /* 0x000fe200000001ff */
[----:B------:R-:W-:Y:S05]  /*0800*/  @!P0 BRA `(.L_x_25669) ;  /* 0x0000006000008947 */ /* 0x000fea0003800000 */
[----:B-----5:R-:W-:Y:S01]  /*0810*/  HADD2.F32 R137, -RZ, R9.H0_H0 ;  /* 0x20000009ff897230 */ /* 0x020fe20000004100 */
[----:B------:R-:W-:Y:S05]  /*0820*/  BRA `(.L_x_25669) ;  /* 0x0000004000007947 */ /* 0x000fea0003800000 */
.L_x_25668:
[----:B-----5:R-:W-:Y:S02]  /*0830*/  HADD2.F32 R137, -RZ, R5.H0_H0 ;  /* 0x20000005ff897230 */ /* 0x020fe40000004100 */
[----:B------:R-:W-:-:S03]  /*0840*/  @P0 HADD2.F32 R2, -RZ, R9.H0_H0 ;  /* 0x20000009ff020230 */ /* 0x000fc60000004100 */
[----:B------:R-:W-:-:S04]  /*0850*/  FMUL.FTZ R137, R137, c[0x0][0x1ec] ;  /* 0x00007b0089897a20 */ /* 0x000fc80000410000 */
[----:B------:R-:W-:Y:S02]  /*0860*/  @P0 FADD.FTZ R137, R137, R2 ;  /* 0x0000000289890221 */ /* 0x000fe40000010000 */
.L_x_25669:
[----:B------:R-:W-:Y:S05]  /*0870*/  BSYNC B0 ;  /* 0x0000000000007941 */ /* 0x000fea0003800000 */
.L_x_25667:
[----:B------:R-:W-:Y:S01]  /*0880*/  BSSY B0, `(.L_x_25670) ;  /* 0x000000a000007945 */ /* 0x000fe20003800000 */
[----:B------:R-:W-:Y:S05]  /*0890*/  @P2 BRA `(.L_x_25671) ;  /* 0x0000004000002947 */ /* 0x000fea0003800000 */
[----:B------:R-:W-:Y:S01]  /*08a0*/  MOV R139, RZ ;  /* 0x000000ff008b7202 */ /* 0x000fe20000000f00 */
[----:B------:R-:W-:Y:S05]  /*08b0*/  @!P0 BRA `(.L_x_25672) ;  /* 0x0000006000008947 */ /* 0x000fea0003800000 */
[----:B-----5:R-:W-:Y:S01]  /*08c0*/  HADD2.F32 R139, -RZ, R9.H1_H1 ;  /* 0x30000009ff8b7230 */ /* 0x020fe20000004100 */
[----:B------:R-:W-:Y:S05]  /*08d0*/  BRA `(.L_x_25672) ;  /* 0x0000004000007947 */ /* 0x000fea0003800000 */
.L_x_25671:
[----:B-----5:R-:W-:Y:S02]  /*08e0*/  HADD2.F32 R139, -RZ, R5.H1_H1 ;  /* 0x30000005ff8b7230 */ /* 0x020fe40000004100 */
[----:B------:R-:W-:-:S03]  /*08f0*/  @P0 HADD2.F32 R2, -RZ, R9.H1_H1 ;  /* 0x30000009ff020230 */ /* 0x000fc60000004100 */
[----:B------:R-:W-:-:S04]  /*0900*/  FMUL.FTZ R139, R139, c[0x0][0x1ec] ;  /* 0x00007b008b8b7a20 */ /* 0x000fc80000410000 */
[----:B------:R-:W-:Y:S02]  /*0910*/  @P0 FADD.FTZ R139, R139, R2 ;  /* 0x000000028b8b0221 */ /* 0x000fe40000010000 */
.L_x_25672:
[----:B------:R-:W-:Y:S05]  /*0920*/  BSYNC B0 ;  /* 0x0000000000007941 */ /* 0x000fea0003800000 */
.L_x_25670:
[----:B------:R-:W-:Y:S01]  /*0930*/  BSSY B0, `(.L_x_25673) ;  /* 0x000000a000007945 */ /* 0x000fe20003800000 */
[----:B------:R-:W-:Y:S05]  /*0940*/  @P2 BRA `(.L_x_25674) ;  /* 0x0000004000002947 */ /* 0x000fea0003800000 */
[----:B------:R-:W-:Y:S01]  /*0950*/  HFMA2.MMA R141, -RZ, RZ, 0, 0 ;  /* 0x00000000ff8d7435 */ /* 0x000fe200000001ff */
[----:B------:R-:W-:Y:S05]  /*0960*/  @!P0 BRA `(.L_x_25675) ;  /* 0x0000006000008947 */ /* 0x000fea0003800000 */
[----:B-----5:R-:W-:Y:S01]  /*0970*/  HADD2.F32 R141, -RZ, R10.H0_H0 ;  /* 0x2000000aff8d7230 */ /* 0x020fe20000004100 */
[----:B------:R-:W-:Y:S05]  /*0980*/  BRA `(.L_x_25675) ;  /* 0x0000004000007947 */ /* 0x000fea0003800000 */
.L_x_25674:
[----:B-----5:R-:W-:Y:S02]  /*0990*/  HADD2.F32 R141, -RZ, R6.H0_H0 ;  /* 0x20000006ff8d7230 */ /* 0x020fe40000004100 */
[----:B------:R-:W-:-:S03]  /*09a0*/  @P0 HADD2.F32 R2, -RZ, R10.H0_H0 ;  /* 0x2000000aff020230 */ /* 0x000fc60000004100 */
[----:B------:R-:W-:-:S04]  /*09b0*/  FMUL.FTZ R141, R141, c[0x0][0x1ec] ;  /* 0x00007b008d8d7a20 */ /* 0x000fc80000410000 */
[----:B------:R-:W-:Y:S02]  /*09c0*/  @P0 FADD.FTZ R141, R141, R2 ;  /* 0x000000028d8d0221 */ /* 0x000fe40000010000 */
.L_x_25675:
[----:B------:R-:W-:Y:S05]  /*09d0*/  BSYNC B0 ;  /* 0x0000000000007941 */ /* 0x000fea0003800000 */
.L_x_25673:
[----:B------:R-:W-:Y:S01]  /*09e0*/  BSSY B0, `(.L_x_25676) ;  /* 0x000000a000007945 */ /* 0x000fe20003800000 */
[----:B------:R-:W-:Y:S05]  /*09f0*/  @P2 BRA `(.L_x_25677) ;  /* 0x0000004000002947 */ /* 0x000fea0003800000 */
[----:B------:R-:W-:Y:S01]  /*0a00*/  MOV R143, RZ ;  /* 0x000000ff008f7202 */ /* 0x000fe20000000f00 */
[----:B------:R-:W-:Y:S05]  /*0a10*/  @!P0 BRA `(.L_x_25678) ;  /* 0x0000006000008947 */ /* 0x000fea0003800000 */
[----:B-----5:R-:W-:Y:S01]  /*0a20*/  HADD2.F32 R143, -RZ, R10.H1_H1 ;  /* 0x3000000aff8f7230 */ /* 0x020fe20000004100 */
[----:B------:R-:W-:Y:S05]  /*0a30*/  BRA `(.L_x_25678) ;  /* 0x0000004000007947 */ /* 0x000fea0003800000 */
.L_x_25677:
[----:B-----5:R-:W-:Y:S02]  /*0a40*/  HADD2.F32 R143, -RZ, R6.H1_H1 ;  /* 0x30000006ff8f7230 */ /* 0x020fe40000004100 */
[----:B------:R-:W-:-:S03]  /*0a50*/  @P0 HADD2.F32 R2, -RZ, R10.H1_H1 ;  /* 0x3000000aff020230 */ /* 0x000fc60000004100 */
[----:B------:R-:W-:-:S04]  /*0a60*/  FMUL.FTZ R143, R143, c[0x0][0x1ec] ;  /* 0x00007b008f8f7a20 */ /* 0x000fc80000410000 */
[----:B------:R-:W-:Y:S02]  /*0a70*/  @P0 FADD.FTZ R143, R143, R2 ;  /* 0x000000028f8f0221 */ /* 0x000fe40000010000 */
.L_x_25678:
[----:B------:R-:W-:Y:S05]  /*0a80*/  BSYNC B0 ;  /* 0x0000000000007941 */ /* 0x000fea0003800000 */
.L_x_25676:
[----:B------:R-:W-:Y:S01]  /*0a90*/  BSSY B0, `(.L_x_25679) ;  /* 0x000000a000007945 */ /* 0x000fe20003800000 */
[----:B------:R-:W-:Y:S05]  /*0aa0*/  @P2 BRA `(.L_x_25680) ;  /* 0x0000004000002947 */ /* 0x000fea0003800000 */
[----:B------:R-:W-:Y:S01]  /*0ab0*/  HFMA2.MMA R145, -RZ, RZ, 0, 0 ;  /* 0x00000000ff917435 */ /* 0x000fe200000001ff */
[----:B------:R-:W-:Y:S05]  /*0ac0*/  @!P0 BRA `(.L_x_25681) ;  /* 0x0000006000008947 */ /* 0x000fea0003800000 */
[----:B-----5:R-:W-:Y:S01]  /*0ad0*/  HADD2.F32 R145, -RZ, R11.H0_H0 ;  /* 0x2000000bff917230 */ /* 0x020fe20000004100 */
[----:B------:R-:W-:Y:S05]  /*0ae0*/  BRA `(.L_x_25681) ;  /* 0x0000004000007947 */ /* 0x000fea0003800000 */
.L_x_25680:
[----:B-----5:R-:W-:Y:S02]  /*0af0*/  HADD2.F32 R145, -RZ, R7.H0_H0 ;  /* 0x20000007ff917230 */ /* 0x020fe40000004100 */
[----:B------:R-:W-:-:S03]  /*0b00*/  @P0 HADD2.F32 R2, -RZ, R11.H0_H0 ;  /* 0x2000000bff020230 */ /* 0x000fc60000004100 */
[----:B------:R-:W-:-:S04]  /*0b10*/  FMUL.FTZ R145, R145, c[0x0][0x1ec] ;  /* 0x00007b0091917a20 */ /* 0x000fc80000410000 */
[----:B------:R-:W-:Y:S02]  /*0b20*/  @P0 FADD.FTZ R145, R145, R2 ;  /* 0x0000000291910221 */ /* 0x000fe40000010000 */
.L_x_25681:
[----:B------:R-:W-:Y:S05]  /*0b30*/  BSYNC B0 ;  /* 0x0000000000007941 */ /* 0x000fea0003800000 */
.L_x_25679:
[----:B------:R-:W-:Y:S01]  /*0b40*/  BSSY B0, `(.L_x_25682) ;  /* 0x000000a000007945 */ /* 0x000fe20003800000 */
[----:B------:R-:W-:Y:S05]  /*0b50*/  @P2 BRA `(.L_x_25683) ;  /* 0x0000004000002947 */ /* 0x000fea0003800000 */
[----:B------:R-:W-:Y:S01]  /*0b60*/  MOV R147, RZ ;  /* 0x000000ff00937202 */ /* 0x000fe20000000f00 */
[----:B------:R-:W-:Y:S05]  /*0b70*/  @!P0 BRA `(.L_x_25684) ;  /* 0x0000006000008947 */ /* 0x000fea0003800000 */
[----:B-----5:R-:W-:Y:S01]  /*0b80*/  HADD2.F32 R147, -RZ, R11.H1_H1 ;  /* 0x3000000bff937230 */ /* 0x020fe20000004100 */
[----:B------:R-:W-:Y:S05]  /*0b90*/  BRA `(.L_x_25684) ;  /* 0x0000004000007947 */ /* 0x000fea0003800000 */
.L_x_25683:
[----:B-----5:R-:W-:Y:S02]  /*0ba0*/  HADD2.F32 R147, -RZ, R7.H1_H1 ;  /* 0x30000007ff937230 */ /* 0x020fe40000004100 */
[----:B------:R-:W-:-:S03]  /*0bb0*/  @P0 HADD2.F32 R2, -RZ, R11.H1_H1 ;  /* 0x3000000bff020230 */ /* 0x000fc60000004100 */
[----:B------:R-:W-:-:S04]  /*0bc0*/  FMUL.FTZ R147, R147, c[0x0][0x1ec] ;  /* 0x00007b0093937a20 */ /* 0x000fc80000410000 */
[----:B------:R-:W-:Y:S02]  /*0bd0*/  @P0 FADD.FTZ R147, R147, R2 ;  /* 0x0000000293930221 */ /* 0x000fe40000010000 */
.L_x_25684:
[----:B------:R-:W-:Y:S05]  /*0be0*/  BSYNC B0 ;  /* 0x0000000000007941 */ /* 0x000fea0003800000 */
.L_x_25682:
        /* <DEDUP_REMOVED lines=19> */
.L_x_25686:
[----:B0----5:R-:W-:Y:S02]  /*0d20*/  HADD2.F32 R153, -RZ, R4.H0_H0 ;  /* 0x20000004ff997230 */ /* 0x021fe40000004100 */
[----:B------:R-:W-:-:S03]  /*0d30*/  @P0 HADD2.F32 R124, -RZ, R8.H0_H0 ;  /* 0x20000008ff7c0230 */ /* 0x000fc60000004100 */
[----:B------:R-:W-:-:S04]  /*0d40*/  FMUL.FTZ R153, R153, c[0x0][0x1ec] ;  /* 0x00007b0099997a20 */ /* 0x000fc80000410000 */
[----:B------:R-:W-:Y:S02]  /*0d50*/  @P0 FADD.FTZ R153, R124, R153 ;  /* 0x000000997c990221 */ /* 0x000fe40000010000 */
.L_x_25687:
[----:B------:R-:W-:Y:S05]  /*0d60*/  BSYNC B0 ;  /* 0x0000000000007941 */ /* 0x000fea0003800000 */
.L_x_25685:
[----:B------:R-:W-:Y:S01]  /*0d70*/  BSSY B0, `(.L_x_25688) ;  /* 0x000000a000007945 */ /* 0x000fe20003800000 */
[----:B------:R-:W-:Y:S05]  /*0d80*/  @P2 BRA `(.L_x_25689) ;  /* 0x0000004000002947 */ /* 0x000fea0003800000 */
[----:B------:R-:W-:Y:S01]  /*0d90*/  MOV R155, RZ ;  /* 0x000000ff009b7202 */ /* 0x000fe20000000f00 */
[----:B------:R-:W-:Y:S05]  /*0da0*/  @!P0 BRA `(.L_x_25690) ;  /* 0x0000006000008947 */ /* 0x000fea0003800000 */
[----:B-----5:R-:W-:Y:S01]  /*0db0*/  HADD2.F32 R155, -RZ, R8.H1_H1 ;  /* 0x30000008ff9b7230 */ /* 0x020fe20000004100 */
[----:B------:R-:W-:Y:S05]  /*0dc0*/  BRA `(.L_x_25690) ;  /* 0x0000004000007947 */ /* 0x000fea0003800000 */
.L_x_25689:
[----:B-----5:R-:W-:Y:S02]  /*0dd0*/  HADD2.F32 R155, -RZ, R4.H1_H1 ;  /* 0x30000004ff9b7230 */ /* 0x020fe40000004100 */
[----:B------:R-:W-:-:S03]  /*0de0*/  @P0 HADD2.F32 R124, -RZ, R8.H1_H1 ;  /* 0x30000008ff7c0230 */ /* 0x000fc60000004100 */
[----:B------:R-:W-:-:S04]  /*0df0*/  FMUL.FTZ R155, R155, c[0x0][0x1ec] ;  /* 0x00007b009b9b7a20 */ /* 0x000fc80000410000 */
[----:B------:R-:W-:Y:S02]  /*0e00*/  @P0 FADD.FTZ R155, R124, R155 ;  /* 0x0000009b7c9b0221 */ /* 0x000fe40000010000 */
.L_x_25690:
[----:B------:R-:W-:Y:S05]  /*0e10*/  BSYNC B0 ;  /* 0x0000000000007941 */ /* 0x000fea0003800000 */
.L_x_25688:
[----:B------:R-:W-:Y:S01]  /*0e20*/  BSSY B0, `(.L_x_25691) ;  /* 0x000000a000007945 */ /* 0x000fe20003800000 */
[----:B------:R-:W-:Y:S05]  /*0e30*/  @P2 BRA `(.L_x_25692) ;  /* 0x0000004000002947 */ /* 0x000fea0003800000 */
[----:B------:R-:W-:Y:S01]  /*0e40*/  HFMA2.MMA R157, -RZ, RZ, 0, 0 ;  /* 0x00000000ff9d7435 */ /* 0x000fe200000001ff */
[----:B------:R-:W-:Y:S05]  /*0e50*/  @!P0 BRA `(.L_x_25693) ;  /* 0x0000006000008947 */ /* 0x000fea0003800000 */
[----:B-----5:R-:W-:Y:S01]  /*0e60*/  HADD2.F32 R157, -RZ, R9.H0_H0 ;  /* 0x20000009ff9d7230 */ /* 0x020fe20000004100 */
[----:B------:R-:W-:Y:S05]  /*0e70*/  BRA `(.L_x_25693) ;  /* 0x0000004000007947 */ /* 0x000fea0003800000 */
.L_x_25692:
[----:B-----5:R-:W-:Y:S02]  /*0e80*/  HADD2.F32 R157, -RZ, R5.H0_H0 ;  /* 0x20000005ff9d7230 */ /* 0x020fe40000004100 */
[----:B------:R-:W-:-:S03]  /*0e90*/  @P0 HADD2.F32 R124, -RZ, R9.H0_H0 ;  /* 0x20000009ff7c0230 */ /* 0x000fc60000004100 */
[----:B------:R-:W-:-:S04]  /*0ea0*/  FMUL.FTZ R157, R157, c[0x0][0x1ec] ;  /* 0x00007b009d9d7a20 */ /* 0x000fc80000410000 */
[----:B------:R-:W-:Y:S02]  /*0eb0*/  @P0 FADD.FTZ R157, R124, R157 ;  /* 0x0000009d7c9d0221 */ /* 0x000fe40000010000 */
.L_x_25693:
[----:B------:R-:W-:Y:S05]  /*0ec0*/  BSYNC B0 ;  /* 0x0000000000007941 */ /* 0x000fea0003800000 */
.L_x_25691:
[----:B------:R-:W-:Y:S01]  /*0ed0*/  BSSY B0, `(.L_x_25694) ;  /* 0x000000a000007945 */ /* 0x000fe20003800000 */
[----:B------:R-:W-:Y:S05]  /*0ee0*/  @P2 BRA `(.L_x_25695) ;  /* 0x0000004000002947 */ /* 0x000fea0003800000 */
[----:B------:R-:W-:Y:S01]  /*0ef0*/  MOV R159, RZ ;  /* 0x000000ff009f7202 */ /* 0x000fe20000000f00 */
[----:B------:R-:W-:Y:S05]  /*0f00*/  @!P0 BRA `(.L_x_25696) ;  /* 0x0000006000008947 */ /* 0x000fea0003800000 */
[----:B-----5:R-:W-:Y:S01]  /*0f10*/  HADD2.F32 R159, -RZ, R9.H1_H1 ;  /* 0x30000009ff9f7230 */ /* 0x020fe20000004100 */
[----:B------:R-:W-:Y:S05]  /*0f20*/  BRA `(.L_x_25696) ;  /* 0x0000004000007947 */ /* 0x000fea0003800000 */
.L_x_25695:
[----:B-----5:R-:W-:Y:S02]  /*0f30*/  HADD2.F32 R159, -RZ, R5.H1_H1 ;  /* 0x30000005ff9f7230 */ /* 0x020fe40000004100 */
[----:B------:R-:W-:-:S03]  /*0f40*/  @P0 HADD2.F32 R124, -RZ, R9.H1_H1 ;  /* 0x30000009ff7c0230 */ /* 0x000fc60000004100 */
[----:B------:R-:W-:-:S04]  /*0f50*/  FMUL.FTZ R159, R159, c[0x0][0x1ec] ;  /* 0x00007b009f9f7a20 */ /* 0x000fc80000410000 */
[----:B------:R-:W-:Y:S02]  /*0f60*/  @P0 FADD.FTZ R159, R124, R159 ;  /* 0x0000009f7c9f0221 */ /* 0x000fe40000010000 */
.L_x_25696:
[----:B------:R-:W-:Y:S05]  /*0f70*/  BSYNC B0 ;  /* 0x0000000000007941 */ /* 0x000fea0003800000 */
.L_x_25694:
[----:B------:R-:W-:Y:S01]  /*0f80*/  BSSY B0, `(.L_x_25697) ;  /* 0x000000a000007945 */ /* 0x000fe20003800000 */
[----:B------:R-:W-:Y:S05]  /*0f90*/  @P2 BRA `(.L_x_25698) ;  /* 0x0000004000002947 */ /* 0x000fea0003800000 */
[----:B------:R-:W-:Y:S01]  /*0fa0*/  HFMA2.MMA R161, -RZ, RZ, 0, 0 ;  /* 0x00000000ffa17435 */ /* 0x000fe200000001ff */
[----:B------:R-:W-:Y:S05]  /*0fb0*/  @!P0 BRA `(.L_x_25699) ;  /* 0x0000006000008947 */ /* 0x000fea0003800000 */
[----:B-----5:R-:W-:Y:S01]  /*0fc0*/  HADD2.F32 R161, -RZ, R10.H0_H0 ;  /* 0x2000000affa17230 */ /* 0x020fe20000004100 */
[----:B------:R-:W-:Y:S05]  /*0fd0*/  BRA `(.L_x_25699) ;  /* 0x0000004000007947 */ /* 0x000fea0003800000 */
.L_x_25698:
[----:B-----5:R-:W-:Y:S02]  /*0fe0*/  HADD2.F32 R161, -RZ, R6.H0_H0 ;  /* 0x20000006ffa17230 */ /* 0x020fe40000004100 */
[----:B------:R-:W-:-:S03]  /*0ff0*/  @P0 HADD2.F32 R124, -RZ, R10.H0_H0 ;  /* 0x2000000aff7c0230 */ /* 0x000fc60000004100 */
[----:B------:R-:W-:-:S04]  /*1000*/  FMUL.FTZ R161, R161, c[0x0][0x1ec] ;  /* 0x00007b00a1a17a20 */ /* 0x000fc80000410000 */
[----:B------:R-:W-:Y:S02]  /*1010*/  @P0 FADD.FTZ R161, R124, R161 ;  /* 0x000000a17ca10221 */ /* 0x000fe40000010000 */
.L_x_25699:
[----:B------:R-:W-:Y:S05]  /*1020*/  BSYNC B0 ;  /* 0x0000000000007941 */ /* 0x000fea0003800000 */
.L_x_25697:
[----:B------:R-:W-:Y:S01]  /*1030*/  BSSY B0, `(.L_x_25700) ;  /* 0x000000a000007945 */ /* 0x000fe20003800000 */
[----:B------:R-:W-:Y:S05]  /*1040*/  @P2 BRA `(.L_x_25701) ;  /* 0x0000004000002947 */ /* 0x000fea0003800000 */
[----:B------:R-:W-:Y:S01]  /*1050*/  MOV R163, RZ ;  /* 0x000000ff00a37202 */ /* 0x000fe20000000f00 */
[----:B------:R-:W-:Y:S05]  /*1060*/  @!P0 BRA `(.L_x_25702) ;  /* 0x0000006000008947 */ /* 0x000fea0003800000 */
[----:B-----5:R-:W-:Y:S01]  /*1070*/  HADD2.F32 R163, -RZ, R10.H1_H1 ;  /* 0x3000000affa37230 */ /* 0x020fe20000004100 */
[----:B------:R-:W-:Y:S05]  /*1080*/  BRA `(.L_x_25702) ;  /* 0x0000004000007947 */ /* 0x000fea0003800000 */
.L_x_25701:
[----:B-----5:R-:W-:Y:S02]  /*1090*/  HADD2.F32 R163, -RZ, R6.H1_H1 ;  /* 0x30000006ffa37230 */ /* 0x020fe40000004100 */
[----:B------:R-:W-:-:S03]  /*10a0*/  @P0 HADD2.F32 R124, -RZ, R10.H1_H1 ;  /* 0x3000000aff7c0230 */ /* 0x000fc60000004100 */
[----:B------:R-:W-:-:S04]  /*10b0*/  FMUL.FTZ R163, R163, c[0x0][0x1ec] ;  /* 0x00007b00a3a37a20 */ /* 0x000fc80000410000 */
[----:B------:R-:W-:Y:S02]  /*10c0*/  @P0 FADD.FTZ R163, R124, R163 ;  /* 0x000000a37ca30221 */ /* 0x000fe40000010000 */
.L_x_25702:
[----:B------:R-:W-:Y:S05]  /*10d0*/  BSYNC B0 ;  /* 0x0000000000007941 */ /* 0x000fea0003800000 */
.L_x_25700:
[----:B------:R-:W-:Y:S01]  /*10e0*/  BSSY B0, `(.L_x_25703) ;  /* 0x000000a000007945 */ /* 0x000fe20003800000 */
[----:B------:R-:W-:Y:S05]  /*10f0*/  @P2 BRA `(.L_x_25704) ;  /* 0x0000004000002947 */ /* 0x000fea0003800000 */
[----:B------:R-:W-:Y:S01]  /*1100*/  HFMA2.MMA R165, -RZ, RZ, 0, 0 ;  /* 0x00000000ffa57435 */ /* 0x000fe200000001ff */
[----:B------:R-:W-:Y:S05]  /*1110*/  @!P0 BRA `(.L_x_25705) ;  /* 0x0000006000008947 */ /* 0x000fea0003800000 */
[----:B-----5:R-:W-:Y:S01]  /*1120*/  HADD2.F32 R165, -RZ, R11.H0_H0 ;  /* 0x2000000bffa57230 */ /* 0x020fe20000004100 */
[----:B------:R-:W-:Y:S05]  /*1130*/  BRA `(.L_x_25705) ;  /* 0x0000004000007947 */ /* 0x000fea0003800000 */
.L_x_25704:
[----:B-----5:R-:W-:Y:S02]  /*1140*/  HADD2.F32 R165, -RZ, R7.H0_H0 ;  /* 0x20000007ffa57230 */ /* 0x020fe40000004100 */
[----:B------:R-:W-:-:S03]  /*1150*/  @P0 HADD2.F32 R124, -RZ, R11.H0_H0 ;  /* 0x2000000bff7c0230 */ /* 0x000fc60000004100 */
[----:B------:R-:W-:-:S04]  /*1160*/  FMUL.FTZ R165, R165, c[0x0][0x1ec] ;  /* 0x00007b00a5a57a20 */ /* 0x000fc80000410000 */
[----:B------:R-:W-:Y:S02]  /*1170*/  @P0 FADD.FTZ R165, R124, R165 ;  /* 0x000000a57ca50221 */ /* 0x000fe40000010000 */
.L_x_25705:
[----:B------:R-:W-:Y:S05]  /*1180*/  BSYNC B0 ;  /* 0x0000000000007941 */ /* 0x000fea0003800000 */
.L_x_25703:
[----:B------:R-:W-:Y:S01]  /*1190*/  BSSY B0, `(.L_x_25706) ;  /* 0x000000a000007945 */ /* 0x000fe20003800000 */
[----:B------:R-:W-:Y:S05]  /*11a0*/  @P2 BRA `(.L_x_25707) ;  /* 0x0000004000002947 */ /* 0x000fea0003800000 */
[----:B------:R-:W-:Y:S01]  /*11b0*/  MOV R167, RZ ;  /* 0x000000ff00a77202 */ /* 0x000fe20000000f00 */
[----:B------:R-:W-:Y:S05]  /*11c0*/  @!P0 BRA `(.L_x_25708) ;  /* 0x0000006000008947 */ /* 0x000fea0003800000 */
[----:B-----5:R-:W-:Y:S01]  /*11d0*/  HADD2.F32 R167, -RZ, R11.H1_H1 ;  /* 0x3000000bffa77230 */ /* 0x020fe20000004100 */
[----:B------:R-:W-:Y:S05]  /*11e0*/  BRA `(.L_x_25708) ;  /* 0x0000004000007947 */ /* 0x000fea0003800000 */
.L_x_25707:
[----:B-----5:R-:W-:Y:S02]  /*11f0*/  HADD2.F32 R167, -RZ, R7.H1_H1 ;  /* 0x30000007ffa77230 */ /* 0x020fe40000004100 */
[----:B------:R-:W-:-:S03]  /*1200*/  @P0 HADD2.F32 R124, -RZ, R11.H1_H1 ;  /* 0x3000000bff7c0230 */ /* 0x000fc60000004100 */
[----:B------:R-:W-:-:S04]  /*1210*/  FMUL.FTZ R167, R167, c[0x0][0x1ec] ;  /* 0x00007b00a7a77a20 */ /* 0x000fc80000410000 */
[----:B------:R-:W-:Y:S02]  /*1220*/  @P0 FADD.FTZ R167, R124, R167 ;  /* 0x000000a77ca70221 */ /* 0x000fe40000010000 */
.L_x_25708:
[----:B------:R-:W-:Y:S05]  /*1230*/  BSYNC B0 ;  /* 0x0000000000007941 */ /* 0x000fea0003800000 */
.L_x_25706:
        /* <DEDUP_REMOVED lines=18> */
.L_x_25710:
[----:B-----5:R-:W-:Y:S02]  /*1360*/  HADD2.F32 R215, -RZ, R4.H0_H0 ;  /* 0x20000004ffd77230 */ /* 0x020fe40000004100 */
[----:B0-----:R-:W-:-:S03]  /*1370*/  @P0 HADD2.F32 R124, -RZ, R8.H0_H0 ;  /* 0x20000008ff7c0230 */ /* 0x001fc60000004100 */
[----:B------:R-:W-:-:S04]  /*1380*/  FMUL.FTZ R215, R215, c[0x0][0x1ec] ;  /* 0x00007b00d7d77a20 */ /* 0x000fc80000410000 */
[----:B------:R-:W-:Y:S02]  /*1390*/  @P0 FADD.FTZ R215, R124, R215 ;  /* 0x000000d77cd70221 */ /* 0x000fe40000010000 */
.L_x_25711:
[----:B------:R-:W-:Y:S05]  /*13a0*/  BSYNC B0 ;  /* 0x0000000000007941 */ /* 0x000fea0003800000 */
.L_x_25709:
[----:B------:R-:W-:Y:S01]  /*13b0*/  BSSY B0, `(.L_x_25712) ;  /* 0x000000a000007945 */ /* 0x000fe20003800000 */
[----:B------:R-:W-:Y:S05]  /*13c0*/  @P2 BRA `(.L_x_25713) ;  /* 0x0000004000002947 */ /* 0x000fea0003800000 */
[----:B------:R-:W-:Y:S01]  /*13d0*/  MOV R205, RZ ;  /* 0x000000ff00cd7202 */ /* 0x000fe20000000f00 */
[----:B------:R-:W-:Y:S05]  /*13e0*/  @!P0 BRA `(.L_x_25714) ;  /* 0x0000006000008947 */ /* 0x000fea0003800000 */
[----:B-----5:R-:W-:Y:S01]  /*13f0*/  HADD2.F32 R205, -RZ, R8.H1_H1 ;  /* 0x30000008ffcd7230 */ /* 0x020fe20000004100 */
[----:B------:R-:W-:Y:S05]  /*1400*/  BRA `(.L_x_25714) ;  /* 0x0000004000007947 */ /* 0x000fea0003800000 */
.L_x_25713:
[----:B-----5:R-:W-:Y:S02]  /*1410*/  HADD2.F32 R205, -RZ, R4.H1_H1 ;  /* 0x30000004ffcd7230 */ /* 0x020fe40000004100 */
[----:B0-----:R-:W-:-:S03]  /*1420*/  @P0 HADD2.F32 R124, -RZ, R8.H1_H1 ;  /* 0x30000008ff7c0230 */ /* 0x001fc60000004100 */
[----:B------:R-:W-:-:S04]  /*1430*/  FMUL.FTZ R205, R205, c[0x0][0x1ec] ;  /* 0x00007b00cdcd7a20 */ /* 0x000fc80000410000 */
[----:B------:R-:W-:Y:S02]  /*1440*/  @P0 FADD.FTZ R205, R124, R205 ;  /* 0x000000cd7ccd0221 */ /* 0x000fe40000010000 */
.L_x_25714:
[----:B------:R-:W-:Y:S05]  /*1450*/  BSYNC B0 ;  /* 0x0000000000007941 */ /* 0x000fea0003800000 */
.L_x_25712:
[----:B------:R-:W-:Y:S01]  /*1460*/  BSSY B0, `(.L_x_25715) ;  /* 0x000000a000007945 */ /* 0x000fe20003800000 */
[----:B------:R-:W-:Y:S05]  /*1470*/  @P2 BRA `(.L_x_25716) ;  /* 0x0000004000002947 */ /* 0x000fea0003800000 */
[----:B------:R-:W-:Y:S01]  /*1480*/  HFMA2.MMA R197, -RZ, RZ, 0, 0 ;  /* 0x00000000ffc57435 */ /* 0x000fe200000001ff */
[----:B------:R-:W-:Y:S05]  /*1490*/  @!P0 BRA `(.L_x_25717) ;  /* 0x0000006000008947 */ /* 0x000fea0003800000 */
[----:B-----5:R-:W-:Y:S01]  /*14a0*/  HADD2.F32 R197, -RZ, R9.H0_H0 ;  /* 0x20000009ffc57230 */ /* 0x020fe20000004100 */
[----:B------:R-:W-:Y:S05]  /*14b0*/  BRA `(.L_x_25717) ;  /* 0x0000004000007947 */ /* 0x000fea0003800000 */
.L_x_25716:
[----:B-----5:R-:W-:Y:S02]  /*14c0*/  HADD2.F32 R197, -RZ, R5.H0_H0 ;  /* 0x20000005ffc57230 */ /* 0x020fe40000004100 */
[----:B0-----:R-:W-:-:S03]  /*14d0*/  @P0 HADD2.F32 R124, -RZ, R9.H0_H0 ;  /* 0x20000009ff7c0230 */ /* 0x001fc60000004100 */
[----:B------:R-:W-:-:S04]  /*14e0*/  FMUL.FTZ R197, R197, c[0x0][0x1ec] ;  /* 0x00007b00c5c57a20 */ /* 0x000fc80000410000 */
[----:B------:R-:W-:Y:S02]  /*14f0*/  @P0 FADD.FTZ R197, R124, R197 ;  /* 0x000000c57cc50221 */ /* 0x000fe40000010000 */
.L_x_25717:
[----:B------:R-:W-:Y:S05]  /*1500*/  BSYNC B0 ;  /* 0x0000000000007941 */ /* 0x000fea0003800000 */
.L_x_25715:
[----:B------:R-:W-:Y:S01]  /*1510*/  BSSY B0, `(.L_x_25718) ;  /* 0x000000a000007945 */ /* 0x000fe20003800000 */
[----:B------:R-:W-:Y:S05]  /*1520*/  @P2 BRA `(.L_x_25719) ;  /* 0x0000004000002947 */ /* 0x000fea0003800000 */
[----:B------:R-:W-:Y:S01]  /*1530*/  MOV R189, RZ ;  /* 0x000000ff00bd7202 */ /* 0x000fe20000000f00 */
[----:B------:R-:W-:Y:S05]  /*1540*/  @!P0 BRA `(.L_x_25720) ;  /* 0x0000006000008947 */ /* 0x000fea0003800000 */
[----:B-----5:R-:W-:Y:S01]  /*1550*/  HADD2.F32 R189, -RZ, R9.H1_H1 ;  /* 0x30000009ffbd7230 */ /* 0x020fe20000004100 */
[----:B------:R-:W-:Y:S05]  /*1560*/  BRA `(.L_x_25720) ;  /* 0x0000004000007947 */ /* 0x000fea0003800000 */
.L_x_25719:
[----:B-----5:R-:W-:Y:S02]  /*1570*/  HADD2.F32 R189, -RZ, R5.H1_H1 ;  /* 0x30000005ffbd7230 */ /* 0x020fe40000004100 */
[----:B0-----:R-:W-:-:S03]  /*1580*/  @P0 HADD2.F32 R124, -RZ, R9.H1_H1 ;  /* 0x30000009ff7c0230 */ /* 0x001fc60000004100 */
[----:B------:R-:W-:-:S04]  /*1590*/  FMUL.FTZ R189, R189, c[0x0][0x1ec] ;  /* 0x00007b00bdbd7a20 */ /* 0x000fc80000410000 */
[----:B------:R-:W-:Y:S02]  /*15a0*/  @P0 FADD.FTZ R189, R124, R189 ;  /* 0x000000bd7cbd0221 */ /* 0x000fe40000010000 */
.L_x_25720:
[----:B------:R-:W-:Y:S05]  /*15b0*/  BSYNC B0 ;  /* 0x0000000000007941 */ /* 0x000fea0003800000 */
.L_x_25718:
[----:B------:R-:W-:Y:S01]  /*15c0*/  BSSY B0, `(.L_x_25721) ;  /* 0x000000a000007945 */ /* 0x000fe20003800000 */
[----:B------:R-:W-:Y:S05]  /*15d0*/  @P2 BRA `(.L_x_25722) ;  /* 0x0000004000002947 */ /* 0x000fea0003800000 */
[----:B------:R-:W-:Y:S01]  /*15e0*/  HFMA2.MMA R181, -RZ, RZ, 0, 0 ;  /* 0x00000000ffb57435 */ /* 0x000fe200000001ff */
[----:B------:R-:W-:Y:S05]  /*15f0*/  @!P0 BRA `(.L_x_25723) ;  /* 0x0000006000008947 */ /* 0x000fea0003800000 */
[----:B-----5:R-:W-:Y:S01]  /*1600*/  HADD2.F32 R181, -RZ, R10.H0_H0 ;  /* 0x2000000affb57230 */ /* 0x020fe20000004100 */
[----:B------:R-:W-:Y:S05]  /*1610*/  BRA `(.L_x_25723) ;  /* 0x0000004000007947 */ /* 0x000fea0003800000 */
.L_x_25722:
[----:B-----5:R-:W-:Y:S02]  /*1620*/  HADD2.F32 R181, -RZ, R6.H0_H0 ;  /* 0x20000006ffb57230 */ /* 0x020fe40000004100 */
[----:B0-----:R-:W-:-:S03]  /*1630*/  @P0 HADD2.F32 R124, -RZ, R10.H0_H0 ;  /* 0x2000000aff7c0230 */ /* 0x001fc60000004100 */
[----:B------:R-:W-:-:S04]  /*1640*/  FMUL.FTZ R181, R181, c[0x0][0x1ec] ;  /* 0x00007b00b5b57a20 */ /* 0x000fc80000410000 */
[----:B------:R-:W-:Y:S02]  /*1650*/  @P0 FADD.FTZ R181, R124, R181 ;  /* 0x000000b57cb50221 */ /* 0x000fe40000010000 */
.L_x_25723:
[----:B------:R-:W-:Y:S05]  /*1660*/  BSYNC B0 ;  /* 0x0000000000007941 */ /* 0x000fea0003800000 */
.L_x_25721:
[----:B------:R-:W-:Y:S01]  /*1670*/  BSSY B0, `(.L_x_25724) ;  /* 0x000000a000007945 */ /* 0x000fe20003800000 */
[----:B------:R-:W-:Y:S05]  /*1680*/  @P2 BRA `(.L_x_25725) ;  /* 0x0000004000002947 */ /* 0x000fea0003800000 */
[----:B0-----:R-:W-:Y:S01]  /*1690*/  MOV R175, RZ ;  /* 0x000000ff00af7202 */ /* 0x001fe20000000f00 */
[----:B------:R-:W-:Y:S05]  /*16a0*/  @!P0 BRA `(.L_x_25726) ;  /* 0x0000006000008947 */ /* 0x000fea0003800000 */
[----:B-----5:R-:W-:Y:S01]  /*16b0*/  HADD2.F32 R175, -RZ, R10.H1_H1 ;  /* 0x3000000affaf7230 */ /* 0x020fe20000004100 */
[----:B------:R-:W-:Y:S05]  /*16c0*/  BRA `(.L_x_25726) ;  /* 0x0000004000007947 */ /* 0x000fea0003800000 */
.L_x_25725:
[----:B0----5:R-:W-:Y:S02]  /*16d0*/  HADD2.F32 R175, -RZ, R6.H1_H1 ;  /* 0x30000006ffaf7230 */ /* 0x021fe40000004100 */
[----:B------:R-:W-:-:S03]  /*16e0*/  @P0 HADD2.F32 R124, -RZ, R10.H1_H1 ;  /* 0x3000000aff7c0230 */ /* 0x000fc60000004100 */
[----:B------:R-:W-:-:S04]  /*16f0*/  FMUL.FTZ R175, R175, c[0x0][0x1ec] ;  /* 0x00007b00afaf7a20 */ /* 0x000fc80000410000 */
[----:B------:R-:W-:Y:S02]  /*1700*/  @P0 FADD.FTZ R175, R124, R175 ;  /* 0x000000af7caf0221 */ /* 0x000fe40000010000 */
.L_x_25726:
[----:B------:R-:W-:Y:S05]  /*1710*/  BSYNC B0 ;  /* 0x0000000000007941 */ /* 0x000fea0003800000 */
.L_x_25724:
[----:B------:R-:W-:Y:S01]  /*1720*/  BSSY B0, `(.L_x_25727) ;  /* 0x000000a000007945 */ /* 0x000fe20003800000 */
[----:B------:R-:W-:Y:S05]  /*1730*/  @P2 BRA `(.L_x_25728) ;  /* 0x0000004000002947 */ /* 0x000fea0003800000 */
[----:B------:R-:W-:Y:S01]  /*1740*/  HFMA2.MMA R171, -RZ, RZ, 0, 0 ;  /* 0x00000000ffab7435 */ /* 0x000fe200000001ff */
[----:B------:R-:W-:Y:S05]  /*1750*/  @!P0 BRA `(.L_x_25729) ;  /* 0x0000006000008947 */ /* 0x000fea0003800000 */
[----:B-----5:R-:W-:Y:S01]  /*1760*/  HADD2.F32 R171, -RZ, R11.H0_H0 ;  /* 0x2000000bffab7230 */ /* 0x020fe20000004100 */
[----:B------:R-:W-:Y:S05]  /*1770*/  BRA `(.L_x_25729) ;  /* 0x0000004000007947 */ /* 0x000fea0003800000 */
.L_x_25728:
[----:B-----5:R-:W-:Y:S02]  /*1780*/  HADD2.F32 R171, -RZ, R7.H0_H0 ;  /* 0x20000007ffab7230 */ /* 0x020fe40000004100 */
[----:B------:R-:W-:-:S03]  /*1790*/  @P0 HADD2.F32 R124, -RZ, R11.H0_H0 ;  /* 0x2000000bff7c0230 */ /* 0x000fc60000004100 */
[----:B------:R-:W-:-:S04]  /*17a0*/  FMUL.FTZ R171, R171, c[0x0][0x1ec] ;  /* 0x00007b00abab7a20 */ /* 0x000fc80000410000 */
[----:B------:R-:W-:Y:S02]  /*17b0*/  @P0 FADD.FTZ R171, R124, R171 ;  /* 0x000000ab7cab0221 */ /* 0x000fe40000010000 */
.L_x_25729:
[----:B------:R-:W-:Y:S05]  /*17c0*/  BSYNC B0 ;  /* 0x0000000000007941 */ /* 0x000fea0003800000 */
.L_x_25727:
[----:B------:R-:W-:Y:S01]  /*17d0*/  BSSY B0, `(.L_x_25730) ;  /* 0x000000a000007945 */ /* 0x000fe20003800000 */
[----:B------:R-:W-:Y:S05]  /*17e0*/  @P2 BRA `(.L_x_25731) ;  /* 0x0000004000002947 */ /* 0x000fea0003800000 */
[----:B------:R-:W-:Y:S01]  /*17f0*/  MOV R169, RZ ;  /* 0x000000ff00a97202 */ /* 0x000fe20000000f00 */
[----:B------:R-:W-:Y:S05]  /*1800*/  @!P0 BRA `(.L_x_25732) ;  /* 0x0000006000008947 */ /* 0x000fea0003800000 */
[----:B-----5:R-:W-:Y:S01]  /*1810*/  HADD2.F32 R169, -RZ, R11.H1_H1 ;  /* 0x3000000bffa97230 */ /* 0x020fe20000004100 */
[----:B------:R-:W-:Y:S05]  /*1820*/  BRA `(.L_x_25732) ;  /* 0x0000004000007947 */ /* 0x000fea0003800000 */
.L_x_25731:
[----:B-----5:R-:W-:Y:S02]  /*1830*/  HADD2.F32 R169, -RZ, R7.H1_H1 ;  /* 0x30000007ffa97230 */ /* 0x020fe40000004100 */
[----:B------:R-:W-:-:S03]  /*1840*/  @P0 HADD2.F32 R124, -RZ, R11.H1_H1 ;  /* 0x3000000bff7c0230 */ /* 0x000fc60000004100 */
[----:B------:R-:W-:-:S04]  /*1850*/  FMUL.FTZ R169, R169, c[0x0][0x1ec] ;  /* 0x00007b00a9a97a20 */ /* 0x000fc80000410000 */
[----:B------:R-:W-:Y:S02]  /*1860*/  @P0 FADD.FTZ R169, R124, R169 ;  /* 0x000000a97ca90221 */ /* 0x000fe40000010000 */
.L_x_25732:
[----:B------:R-:W-:Y:S05]  /*1870*/  BSYNC B0 ;  /* 0x0000000000007941 */ /* 0x000fea0003800000 */
.L_x_25730:
        /* <DEDUP_REMOVED lines=18> */
.L_x_25734:
[----:B-----5:R-:W-:Y:S02]  /*19a0*/  HADD2.F32 R225, -RZ, R4.H0_H0 ;  /* 0x20000004ffe17230 */ /* 0x020fe40000004100 */
[----:B0-----:R-:W-:-:S03]  /*19b0*/  @P0 HADD2.F32 R124, -RZ, R8.H0_H0 ;  /* 0x20000008ff7c0230 */ /* 0x001fc60000004100 */
[----:B------:R-:W-:-:S04]  /*19c0*/  FMUL.FTZ R225, R225, c[0x0][0x1ec] ;  /* 0x00007b00e1e17a20 */ /* 0x000fc80000410000 */
[----:B------:R-:W-:Y:S02]  /*19d0*/  @P0 FADD.FTZ R225, R124, R225 ;  /* 0x000000e17ce10221 */ /* 0x000fe40000010000 */
.L_x_25735:
[----:B------:R-:W-:Y:S05]  /*19e0*/  BSYNC B0 ;  /* 0x0000000000007941 */ /* 0x000fea0003800000 */
.L_x_25733:
[----:B------:R-:W-:Y:S01]  /*19f0*/  BSSY B0, `(.L_x_25736) ;  /* 0x000000a000007945 */ /* 0x000fe20003800000 */
[----:B------:R-:W-:Y:S05]  /*1a00*/  @P2 BRA `(.L_x_25737) ;  /* 0x0000004000002947 */ /* 0x000fea0003800000 */
[----:B------:R-:W-:Y:S01]  /*1a10*/  MOV R217, RZ ;  /* 0x000000ff00d97202 */ /* 0x000fe20000000f00 */
[----:B------:R-:W-:Y:S05]  /*1a20*/  @!P0 BRA `(.L_x_25738) ;  /* 0x0000006000008947 */ /* 0x000fea0003800000 */
[----:B-----5:R-:W-:Y:S01]  /*1a30*/  HADD2.F32 R217, -RZ, R8.H1_H1 ;  /* 0x30000008ffd97230 */ /* 0x020fe20000004100 */
[----:B------:R-:W-:Y:S05]  /*1a40*/  BRA `(.L_x_25738) ;  /* 0x0000004000007947 */ /* 0x000fea0003800000 */
.L_x_25737:
[----:B-----5:R-:W-:Y:S02]  /*1a50*/  HADD2.F32 R217, -RZ, R4.H1_H1 ;  /* 0x30000004ffd97230 */ /* 0x020fe40000004100 */
[----:B0-----:R-:W-:-:S03]  /*1a60*/  @P0 HADD2.F32 R124, -RZ, R8.H1_H1 ;  /* 0x30000008ff7c0230 */ /* 0x001fc60000004100 */
[----:B------:R-:W-:-:S04]  /*1a70*/  FMUL.FTZ R217, R217, c[0x0][0x1ec] ;  /* 0x00007b00d9d97a20 */ /* 0x000fc80000410000 */
[----:B------:R-:W-:Y:S02]  /*1a80*/  @P0 FADD.FTZ R217, R124, R217 ;  /* 0x000000d97cd90221 */ /* 0x000fe40000010000 */
.L_x_25738:
[----:B------:R-:W-:Y:S05]  /*1a90*/  BSYNC B0 ;  /* 0x0000000000007941 */ /* 0x000fea0003800000 */
.L_x_25736:
[----:B------:R-:W-:Y:S01]  /*1aa0*/  BSSY B0, `(.L_x_25739) ;  /* 0x000000a000007945 */ /* 0x000fe20003800000 */
[----:B------:R-:W-:Y:S05]  /*1ab0*/  @P2 BRA `(.L_x_25740) ;  /* 0x0000004000002947 */ /* 0x000fea0003800000 */
[----:B------:R-:W-:Y:S01]  /*1ac0*/  HFMA2.MMA R207, -RZ, RZ, 0, 0 ;  /* 0x00000000ffcf7435 */ /* 0x000fe200000001ff */
[----:B------:R-:W-:Y:S05]  /*1ad0*/  @!P0 BRA `(.L_x_25741) ;  /* 0x0000006000008947 */ /* 0x000fea0003800000 */
[----:B-----5:R-:W-:Y:S01]  /*1ae0*/  HADD2.F32 R207, -RZ, R9.H0_H0 ;  /* 0x20000009ffcf7230 */ /* 0x020fe20000004100 */
[----:B------:R-:W-:Y:S05]  /*1af0*/  BRA `(.L_x_25741) ;  /* 0x0000004000007947 */ /* 0x000fea0003800000 */
.L_x_25740:
[----:B-----5:R-:W-:Y:S02]  /*1b00*/  HADD2.F32 R207, -RZ, R5.H0_H0 ;  /* 0x20000005ffcf7230 */ /* 0x020fe40000004100 */
[----:B0-----:R-:W-:-:S03]  /*1b10*/  @P0 HADD2.F32 R124, -RZ, R9.H0_H0 ;  /* 0x20000009ff7c0230 */ /* 0x001fc60000004100 */
[----:B------:R-:W-:-:S04]  /*1b20*/  FMUL.FTZ R207, R207, c[0x0][0x1ec] ;  /* 0x00007b00cfcf7a20 */ /* 0x000fc80000410000 */
[----:B------:R-:W-:Y:S02]  /*1b30*/  @P0 FADD.FTZ R207, R124, R207 ;  /* 0x000000cf7ccf0221 */ /* 0x000fe40000010000 */
.L_x_25741:
[----:B------:R-:W-:Y:S05]  /*1b40*/  BSYNC B0 ;  /* 0x0000000000007941 */ /* 0x000fea0003800000 */
.L_x_25739:
[----:B------:R-:W-:Y:S01]  /*1b50*/  BSSY B0, `(.L_x_25742) ;  /* 0x000000a000007945 */ /* 0x000fe20003800000 */
[----:B------:R-:W-:Y:S05]  /*1b60*/  @P2 BRA `(.L_x_25743) ;  /* 0x0000004000002947 */ /* 0x000fea0003800000 */
[----:B------:R-:W-:Y:S01]  /*1b70*/  MOV R199, RZ ;  /* 0x000000ff00c77202 */ /* 0x000fe20000000f00 */
[----:B------:R-:W-:Y:S05]  /*1b80*/  @!P0 BRA `(.L_x_25744) ;  /* 0x0000006000008947 */ /* 0x000fea0003800000 */
[----:B-----5:R-:W-:Y:S01]  /*1b90*/  HADD2.F32 R199, -RZ, R9.H1_H1 ;  /* 0x30000009ffc77230 */ /* 0x020fe20000004100 */
[----:B------:R-:W-:Y:S05]  /*1ba0*/  BRA `(.L_x_25744) ;  /* 0x0000004000007947 */ /* 0x000fea0003800000 */
.L_x_25743:
[----:B-----5:R-:W-:Y:S02]  /*1bb0*/  HADD2.F32 R199, -RZ, R5.H1_H1 ;  /* 0x30000005ffc77230 */ /* 0x020fe40000004100 */
[----:B0-----:R-:W-:-:S03]  /*1bc0*/  @P0 HADD2.F32 R124, -RZ, R9.H1_H1 ;  /* 0x30000009ff7c0230 */ /* 0x001fc60000004100 */
[----:B------:R-:W-:-:S04]  /*1bd0*/  FMUL.FTZ R199, R199, c[0x0][0x1ec] ;  /* 0x00007b00c7c77a20 */ /* 0x000fc80000410000 */
[----:B------:R-:W-:Y:S02]  /*1be0*/  @P0 FADD.FTZ R199, R124, R199 ;  /* 0x000000c77cc70221 */ /* 0x000fe40000010000 */
.L_x_25744:
[----:B------:R-:W-:Y:S05]  /*1bf0*/  BSYNC B0 ;  /* 0x0000000000007941 */ /* 0x000fea0003800000 */
.L_x_25742:
[----:B------:R-:W-:Y:S01]  /*1c00*/  BSSY B0, `(.L_x_25745) ;  /* 0x000000a000007945 */ /* 0x000fe20003800000 */
[----:B------:R-:W-:Y:S05]  /*1c10*/  @P2 BRA `(.L_x_25746) ;  /* 0x0000004000002947 */ /* 0x000fea0003800000 */
[----:B------:R-:W-:Y:S01]  /*1c20*/  HFMA2.MMA R191, -RZ, RZ, 0, 0 ;  /* 0x00000000ffbf7435 */ /* 0x000fe200000001ff */
[----:B------:R-:W-:Y:S05]  /*1c30*/  @!P0 BRA `(.L_x_25747) ;  /* 0x0000006000008947 */ /* 0x000fea0003800000 */
[----:B-----5:R-:W-:Y:S01]  /*1c40*/  HADD2.F32 R191, -RZ, R10.H0_H0 ;  /* 0x2000000affbf7230 */ /* 0x020fe20000004100 */
[----:B------:R-:W-:Y:S05]  /*1c50*/  BRA `(.L_x_25747) ;  /* 0x0000004000007947 */ /* 0x000fea0003800000 */
.L_x_25746:
[----:B-----5:R-:W-:Y:S02]  /*1c60*/  HADD2.F32 R191, -RZ, R6.H0_H0 ;  /* 0x20000006ffbf7230 */ /* 0x020fe40000004100 */
[----:B0-----:R-:W-:-:S03]  /*1c70*/  @P0 HADD2.F32 R124, -RZ, R10.H0_H0 ;  /* 0x2000000aff7c0230 */ /* 0x001fc60000004100 */
[----:B------:R-:W-:-:S04]  /*1c80*/  FMUL.FTZ R191, R191, c[0x0][0x1ec] ;  /* 0x00007b00bfbf7a20 */ /* 0x000fc80000410000 */
[----:B------:R-:W-:Y:S02]  /*1c90*/  @P0 FADD.FTZ R191, R124, R191 ;  /* 0x000000bf7cbf0221 */ /* 0x000fe40000010000 */
.L_x_25747:
[----:B------:R-:W-:Y:S05]  /*1ca0*/  BSYNC B0 ;  /* 0x0000000000007941 */ /* 0x000fea0003800000 */
.L_x_25745:
[----:B------:R-:W-:Y:S01]  /*1cb0*/  BSSY B0, `(.L_x_25748) ;  /* 0x000000a000007945 */ /* 0x000fe20003800000 */
[----:B------:R-:W-:Y:S05]  /*1cc0*/  @P2 BRA `(.L_x_25749) ;  /* 0x0000004000002947 */ /* 0x000fea0003800000 */
[----:B0-----:R-:W-:Y:S01]  /*1cd0*/  MOV R183, RZ ;  /* 0x000000ff00b77202 */ /* 0x001fe20000000f00 */
[----:B------:R-:W-:Y:S05]  /*1ce0*/  @!P0 BRA `(.L_x_25750) ;  /* 0x0000006000008947 */ /* 0x000fea0003800000 */
[----:B-----5:R-:W-:Y:S01]  /*1cf0*/  HADD2.F32 R183, -RZ, R10.H1_H1 ;  /* 0x3000000affb77230 */ /* 0x020fe20000004100 */
[----:B------:R-:W-:Y:S05]  /*1d00*/  BRA `(.L_x_25750) ;  /* 0x0000004000007947 */ /* 0x000fea0003800000 */
.L_x_25749:
[----:B0----5:R-:W-:Y:S02]  /*1d10*/  HADD2.F32 R183, -RZ, R6.H1_H1 ;  /* 0x30000006ffb77230 */ /* 0x021fe40000004100 */
[----:B------:R-:W-:-:S03]  /*1d20*/  @P0 HADD2.F32 R124, -RZ, R10.H1_H1 ;  /* 0x3000000aff7c0230 */ /* 0x000fc60000004100 */
[----:B------:R-:W-:-:S04]  /*1d30*/  FMUL.FTZ R183, R183, c[0x0][0x1ec] ;  /* 0x00007b00b7b77a20 */ /* 0x000fc80000410000 */
[----:B------:R-:W-:Y:S02]  /*1d40*/  @P0 FADD.FTZ R183, R124, R183 ;  /* 0x000000b77cb70221 */ /* 0x000fe40000010000 */
.L_x_25750:
[----:B------:R-:W-:Y:S05]  /*1d50*/  BSYNC B0 ;  /* 0x0000000000007941 */ /* 0x000fea0003800000 */
.L_x_25748:
[----:B------:R-:W-:Y:S01]  /*1d60*/  BSSY B0, `(.L_x_25751) ;  /* 0x000000a000007945 */ /* 0x000fe20003800000 */
[----:B------:R-:W-:Y:S05]  /*1d70*/  @P2 BRA `(.L_x_25752) ;  /* 0x0000004000002947 */ /* 0x000fea0003800000 */
[----:B------:R-:W-:Y:S01]  /*1d80*/  HFMA2.MMA R177, -RZ, RZ, 0, 0 ;  /* 0x00000000ffb17435 */ /* 0x000fe200000001ff */
[----:B------:R-:W-:Y:S05]  /*1d90*/  @!P0 BRA `(.L_x_25753) ;  /* 0x0000006000008947 */ /* 0x000fea0003800000 */
[----:B-----5:R-:W-:Y:S01]  /*1da0*/  HADD2.F32 R177, -RZ, R11.H0_H0 ;  /* 0x2000000bffb17230 */ /* 0x020fe20000004100 */
[----:B------:R-:W-:Y:S05]  /*1db0*/  BRA `(.L_x_25753) ;  /* 0x0000004000007947 */ /* 0x000fea0003800000 */
.L_x_25752:
[----:B-----5:R-:W-:Y:S02]  /*1dc0*/  HADD2.F32 R177, -RZ, R7.H0_H0 ;  /* 0x20000007ffb17230 */ /* 0x020fe40000004100 */
[----:B------:R-:W-:-:S03]  /*1dd0*/  @P0 HADD2.F32 R124, -RZ, R11.H0_H0 ;  /* 0x2000000bff7c0230 */ /* 0x000fc60000004100 */
[----:B------:R-:W-:-:S04]  /*1de0*/  FMUL.FTZ R177, R177, c[0x0][0x1ec] ;  /* 0x00007b00b1b17a20 */ /* 0x000fc80000410000 */
[----:B------:R-:W-:Y:S02]  /*1df0*/  @P0 FADD.FTZ R177, R124, R177 ;  /* 0x000000b17cb10221 */ /* 0x000fe40000010000 */
.L_x_25753:
[----:B------:R-:W-:Y:S05]  /*1e00*/  BSYNC B0 ;  /* 0x0000000000007941 */ /* 0x000fea0003800000 */
.L_x_25751:
[----:B------:R-:W-:Y:S01]  /*1e10*/  BSSY B0, `(.L_x_25754) ;  /* 0x000000a000007945 */ /* 0x000fe20003800000 */
[----:B------:R-:W-:Y:S05]  /*1e20*/  @P2 BRA `(.L_x_25755) ;  /* 0x0000004000002947 */ /* 0x000fea0003800000 */
[----:B------:R-:W-:Y:S01]  /*1e30*/  MOV R173, RZ ;  /* 0x000000ff00ad7202 */ /* 0x000fe20000000f00 */
[----:B------:R-:W-:Y:S05]  /*1e40*/  @!P0 BRA `(.L_x_25756) ;  /* 0x0000006000008947 */ /* 0x000fea0003800000 */
[----:B-----5:R-:W-:Y:S01]  /*1e50*/  HADD2.F32 R173, -RZ, R11.H1_H1 ;  /* 0x3000000bffad7230 */ /* 0x020fe20000004100 */
[----:B------:R-:W-:Y:S05]  /*1e60*/  BRA `(.L_x_25756) ;  /* 0x0000004000007947 */ /* 0x000fea0003800000 */
.L_x_25755:
[----:B-----5:R-:W-:Y:S02]  /*1e70*/  HADD2.F32 R173, -RZ, R7.H1_H1 ;  /* 0x30000007ffad7230 */ /* 0x020fe40000004100 */
[----:B------:R-:W-:-:S03]  /*1e80*/  @P0 HADD2.F32 R124, -RZ, R11.H1_H1 ;  /* 0x3000000bff7c0230 */ /* 0x000fc60000004100 */
[----:B------:R-:W-:-:S04]  /*1e90*/  FMUL.FTZ R173, R173, c[0x0][0x1ec] ;  /* 0x00007b00adad7a20 */ /* 0x000fc80000410000 */
[----:B------:R-:W-:Y:S02]  /*1ea0*/  @P0 FADD.FTZ R173, R124, R173 ;  /* 0x000000ad7cad0221 */ /* 0x000fe40000010000 */
.L_x_25756:
[----:B------:R-:W-:Y:S05]  /*1eb0*/  BSYNC B0 ;  /* 0x0000000000007941 */ /* 0x000fea0003800000 */
.L_x_25754:
        /* <DEDUP_REMOVED lines=18> */
.L_x_25758:
[----:B-----5:R-:W-:Y:S02]  /*1fe0*/  HADD2.F32 R233, -RZ, R4.H0_H0 ;  /* 0x20000004ffe97230 */ /* 0x020fe40000004100 */
[----:B0-----:R-:W-:-:S03]  /*1ff0*/  @P0 HADD2.F32 R124, -RZ, R8.H0_H0 ;  /* 0x20000008ff7c0230 */ /* 0x001fc60000004100 */
[----:B------:R-:W-:-:S04]  /*2000*/  FMUL.FTZ R233, R233, c[0x0][0x1ec] ;  /* 0x00007b00e9e97a20 */ /* 0x000fc80000410000 */
[----:B------:R-:W-:Y:S02]  /*2010*/  @P0 FADD.FTZ R233, R124, R233 ;  /* 0x000000e97ce90221 */ /* 0x000fe40000010000 */
.L_x_25759:
[----:B------:R-:W-:Y:S05]  /*2020*/  BSYNC B0 ;  /* 0x0000000000007941 */ /* 0x000fea0003800000 */
.L_x_25757:
[----:B------:R-:W-:Y:S01]  /*2030*/  BSSY B0, `(.L_x_25760) ;  /* 0x000000a000007945 */ /* 0x000fe20003800000 */
[----:B------:R-:W-:Y:S05]  /*2040*/  @P2 BRA `(.L_x_25761) ;  /* 0x0000004000002947 */ /* 0x000fea0003800000 */
[----:B------:R-:W-:Y:S01]  /*2050*/  MOV R227, RZ ;  /* 0x000000ff00e37202 */ /* 0x000fe20000000f00 */
[----:B------:R-:W-:Y:S05]  /*2060*/  @!P0 BRA `(.L_x_25762) ;  /* 0x0000006000008947 */ /* 0x000fea0003800000 */
[----:B-----5:R-:W-:Y:S01]  /*2070*/  HADD2.F32 R227, -RZ, R8.H1_H1 ;  /* 0x30000008ffe37230 */ /* 0x020fe20000004100 */
[----:B------:R-:W-:Y:S05]  /*2080*/  BRA `(.L_x_25762) ;  /* 0x0000004000007947 */ /* 0x000fea0003800000 */
.L_x_25761:
[----:B-----5:R-:W-:Y:S02]  /*2090*/  HADD2.F32 R227, -RZ, R4.H1_H1 ;  /* 0x30000004ffe37230 */ /* 0x020fe40000004100 */
[----:B0-----:R-:W-:-:S03]  /*20a0*/  @P0 HADD2.F32 R124, -RZ, R8.H1_H1 ;  /* 0x30000008ff7c0230 */ /* 0x001fc60000004100 */
[----:B------:R-:W-:-:S04]  /*20b0*/  FMUL.FTZ R227, R227, c[0x0][0x1ec] ;  /* 0x00007b00e3e37a20 */ /* 0x000fc80000410000 */
[----:B------:R-:W-:Y:S02]  /*20c0*/  @P0 FADD.FTZ R227, R124, R227 ;  /* 0x000000e37ce30221 */ /* 0x000fe40000010000 */
.L_x_25762:
[----:B------:R-:W-:Y:S05]  /*20d0*/  BSYNC B0 ;  /* 0x0000000000007941 */ /* 0x000fea0003800000 */
.L_x_25760:
[----:B------:R-:W-:Y:S01]  /*20e0*/  BSSY B0, `(.L_x_25763) ;  /* 0x000000a000007945 */ /* 0x000fe20003800000 */
[----:B------:R-:W-:Y:S05]  /*20f0*/  @P2 BRA `(.L_x_25764) ;  /* 0x0000004000002947 */ /* 0x000fea0003800000 */
[----:B------:R-:W-:Y:S01]  /*2100*/  HFMA2.MMA R219, -RZ, RZ, 0, 0 ;  /* 0x00000000ffdb7435 */ /* 0x000fe200000001ff */
[----:B------:R-:W-:Y:S05]  /*2110*/  @!P0 BRA `(.L_x_25765) ;  /* 0x0000006000008947 */ /* 0x000fea0003800000 */
[----:B-----5:R-:W-:Y:S01]  /*2120*/  HADD2.F32 R219, -RZ, R9.H0_H0 ;  /* 0x20000009ffdb7230 */ /* 0x020fe20000004100 */
[----:B------:R-:W-:Y:S05]  /*2130*/  BRA `(.L_x_25765) ;  /* 0x0000004000007947 */ /* 0x000fea0003800000 */
.L_x_25764:
[----:B-----5:R-:W-:Y:S02]  /*2140*/  HADD2.F32 R219, -RZ, R5.H0_H0 ;  /* 0x20000005ffdb7230 */ /* 0x020fe40000004100 */
[----:B0-----:R-:W-:-:S03]  /*2150*/  @P0 HADD2.F32 R124, -RZ, R9.H0_H0 ;  /* 0x20000009ff7c0230 */ /* 0x001fc60000004100 */
[----:B------:R-:W-:-:S04]  /*2160*/  FMUL.FTZ R219, R219, c[0x0][0x1ec] ;  /* 0x00007b00dbdb7a20 */ /* 0x000fc80000410000 */
[----:B------:R-:W-:Y:S02]  /*2170*/  @P0 FADD.FTZ R219, R124, R219 ;  /* 0x000000db7cdb0221 */ /* 0x000fe40000010000 */
.L_x_25765:
[----:B------:R-:W-:Y:S05]  /*2180*/  BSYNC B0 ;  /* 0x0000000000007941 */ /* 0x000fea0003800000 */
.L_x_25763:
[----:B------:R-:W-:Y:S01]  /*2190*/  BSSY B0, `(.L_x_25766) ;  /* 0x000000a000007945 */ /* 0x000fe20003800000 */
[----:B------:R-:W-:Y:S05]  /*21a0*/  @P2 BRA `(.L_x_25767) ;  /* 0x0000004000002947 */ /* 0x000fea0003800000 */
[----:B------:R-:W-:Y:S01]  /*21b0*/  MOV R209, RZ ;  /* 0x000000ff00d17202 */ /* 0x000fe20000000f00 */
[----:B------:R-:W-:Y:S05]  /*21c0*/  @!P0 BRA `(.L_x_25768) ;  /* 0x0000006000008947 */ /* 0x000fea0003800000 */
[----:B-----5:R-:W-:Y:S01]  /*21d0*/  HADD2.F32 R209, -RZ, R9.H1_H1 ;  /* 0x30000009ffd17230 */ /* 0x020fe20000004100 */
[----:B------:R-:W-:Y:S05]  /*21e0*/  BRA `(.L_x_25768) ;  /* 0x0000004000007947 */ /* 0x000fea0003800000 */
.L_x_25767:
[----:B-----5:R-:W-:Y:S02]  /*21f0*/  HADD2.F32 R209, -RZ, R5.H1_H1 ;  /* 0x30000005ffd17230 */ /* 0x020fe40000004100 */
[----:B0-----:R-:W-:-:S03]  /*2200*/  @P0 HADD2.F32 R124, -RZ, R9.H1_H1 ;  /* 0x30000009ff7c0230 */ /* 0x001fc60000004100 */
[----:B------:R-:W-:-:S04]  /*2210*/  FMUL.FTZ R209, R209, c[0x0][0x1ec] ;  /* 0x00007b00d1d17a20 */ /* 0x000fc80000410000 */
[----:B------:R-:W-:Y:S02]  /*2220*/  @P0 FADD.FTZ R209, R124, R209 ;  /* 0x000000d17cd10221 */ /* 0x000fe40000010000 */
.L_x_25768:
[----:B------:R-:W-:Y:S05]  /*2230*/  BSYNC B0 ;  /* 0x0000000000007941 */ /* 0x000fea0003800000 */
.L_x_25766:
[----:B------:R-:W-:Y:S01]  /*2240*/  BSSY B0, `(.L_x_25769) ;  /* 0x000000a000007945 */ /* 0x000fe20003800000 */
[----:B------:R-:W-:Y:S05]  /*2250*/  @P2 BRA `(.L_x_25770) ;  /* 0x0000004000002947 */ /* 0x000fea0003800000 */
[----:B------:R-:W-:Y:S01]  /*2260*/  HFMA2.MMA R201, -RZ, RZ, 0, 0 ;  /* 0x00000000ffc97435 */ /* 0x000fe200000001ff */
[----:B------:R-:W-:Y:S05]  /*2270*/  @!P0 BRA `(.L_x_25771) ;  /* 0x0000006000008947 */ /* 0x000fea0003800000 */
[----:B-----5:R-:W-:Y:S01]  /*2280*/  HADD2.F32 R201, -RZ, R10.H0_H0 ;  /* 0x2000000affc97230 */ /* 0x020fe20000004100 */
[----:B------:R-:W-:Y:S05]  /*2290*/  BRA `(.L_x_25771) ;  /* 0x0000004000007947 */ /* 0x000fea0003800000 */
.L_x_25770:
[----:B-----5:R-:W-:Y:S02]  /*22a0*/  HADD2.F32 R201, -RZ, R6.H0_H0 ;  /* 0x20000006ffc97230 */ /* 0x020fe40000004100 */
[----:B0-----:R-:W-:-:S03]  /*22b0*/  @P0 HADD2.F32 R124, -RZ, R10.H0_H0 ;  /* 0x2000000aff7c0230 */ /* 0x001fc60000004100 */
[----:B------:R-:W-:-:S04]  /*22c0*/  FMUL.FTZ R201, R201, c[0x0][0x1ec] ;  /* 0x00007b00c9c97a20 */ /* 0x000fc80000410000 */
[----:B------:R-:W-:Y:S02]  /*22d0*/  @P0 FADD.FTZ R201, R124, R201 ;  /* 0x000000c97cc90221 */ /* 0x000fe40000010000 */
.L_x_25771:
[----:B------:R-:W-:Y:S05]  /*22e0*/  BSYNC B0 ;  /* 0x0000000000007941 */ /* 0x000fea0003800000 */
.L_x_25769:
[----:B------:R-:W-:Y:S01]  /*22f0*/  BSSY B0, `(.L_x_25772) ;  /* 0x000000a000007945 */ /* 0x000fe20003800000 */
[----:B------:R-:W-:Y:S05]  /*2300*/  @P2 BRA `(.L_x_25773) ;  /* 0x0000004000002947 */ /* 0x000fea0003800000 */
[----:B0-----:R-:W-:Y:S01]  /*2310*/  MOV R193, RZ ;  /* 0x000000ff00c17202 */ /* 0x001fe20000000f00 */
[----:B------:R-:W-:Y:S05]  /*2320*/  @!P0 BRA `(.L_x_25774) ;  /* 0x0000006000008947 */ /* 0x000fea0003800000 */
[----:B-----5:R-:W-:Y:S01]  /*2330*/  HADD2.F32 R193, -RZ, R10.H1_H1 ;  /* 0x3000000affc17230 */ /* 0x020fe20000004100 */
[----:B------:R-:W-:Y:S05]  /*2340*/  BRA `(.L_x_25774) ;  /* 0x0000004000007947 */ /* 0x000fea0003800000 */
.L_x_25773:
[----:B0----5:R-:W-:Y:S02]  /*2350*/  HADD2.F32 R193, -RZ, R6.H1_H1 ;  /* 0x30000006ffc17230 */ /* 0x021fe40000004100 */
[----:B------:R-:W-:-:S03]  /*2360*/  @P0 HADD2.F32 R124, -RZ, R10.H1_H1 ;  /* 0x3000000aff7c0230 */ /* 0x000fc60000004100 */
[----:B------:R-:W-:-:S04]  /*2370*/  FMUL.FTZ R193, R193, c[0x0][0x1ec] ;  /* 0x00007b00c1c17a20 */ /* 0x000fc80000410000 */
[----:B------:R-:W-:Y:S02]  /*2380*/  @P0 FADD.FTZ R193, R124, R193 ;  /* 0x000000c17cc10221 */ /* 0x000fe40000010000 */
.L_x_25774:
[----:B------:R-:W-:Y:S05]  /*2390*/  BSYNC B0 ;  /* 0x0000000000007941 */ /* 0x000fea0003800000 */
.L_x_25772:
[----:B------:R-:W-:Y:S01]  /*23a0*/  BSSY B0, `(.L_x_25775) ;  /* 0x000000a000007945 */ /* 0x000fe20003800000 */
[----:B------:R-:W-:Y:S05]  /*23b0*/  @P2 BRA `(.L_x_25776) ;  /* 0x0000004000002947 */ /* 0x000fea0003800000 */
[----:B------:R-:W-:Y:S01]  /*23c0*/  HFMA2.MMA R185, -RZ, RZ, 0, 0 ;  /* 0x00000000ffb97435 */ /* 0x000fe200000001ff */
[----:B------:R-:W-:Y:S05]  /*23d0*/  @!P0 BRA `(.L_x_25777) ;  /* 0x0000006000008947 */ /* 0x000fea0003800000 */
[----:B-----5:R-:W-:Y:S01]  /*23e0*/  HADD2.F32 R185, -RZ, R11.H0_H0 ;  /* 0x2000000bffb97230 */ /* 0x020fe20000004100 */
[----:B------:R-:W-:Y:S05]  /*23f0*/  BRA `(.L_x_25777) ;  /* 0x0000004000007947 */ /* 0x000fea0003800000 */
.L_x_25776:
[----:B-----5:R-:W-:Y:S02]  /*2400*/  HADD2.F32 R185, -RZ, R7.H0_H0 ;  /* 0x20000007ffb97230 */ /* 0x020fe40000004100 */
[----:B------:R-:W-:-:S03]  /*2410*/  @P0 HADD2.F32 R124, -RZ, R11.H0_H0 ;  /* 0x2000000bff7c0230 */ /* 0x000fc60000004100 */
[----:B------:R-:W-:-:S04]  /*2420*/  FMUL.FTZ R185, R185, c[0x0][0x1ec] ;  /* 0x00007b00b9b97a20 */ /* 0x000fc80000410000 */
[----:B------:R-:W-:Y:S02]  /*2430*/  @P0 FADD.FTZ R185, R124, R185 ;  /* 0x000000b97cb90221 */ /* 0x000fe40000010000 */
.L_x_25777:
[----:B------:R-:W-:Y:S05]  /*2440*/  BSYNC B0 ;  /* 0x0000000000007941 */ /* 0x000fea0003800000 */
.L_x_25775:
[----:B------:R-:W-:Y:S01]  /*2450*/  BSSY B0, `(.L_x_25778) ;  /* 0x000000a000007945 */ /* 0x000fe20003800000 */
[----:B------:R-:W-:Y:S05]  /*2460*/  @P2 BRA `(.L_x_25779) ;  /* 0x0000004000002947 */ /* 0x000fea0003800000 */
[----:B------:R-:W-:Y:S01]  /*2470*/  MOV R179, RZ ;  /* 0x000000ff00b37202 */ /* 0x000fe20000000f00 */
[----:B------:R-:W-:Y:S05]  /*2480*/  @!P0 BRA `(.L_x_25780) ;  /* 0x0000006000008947 */ /* 0x000fea0003800000 */
[----:B-----5:R-:W-:Y:S01]  /*2490*/  HADD2.F32 R179, -RZ, R11.H1_H1 ;  /* 0x3000000bffb37230 */ /* 0x020fe20000004100 */
[----:B------:R-:W-:Y:S05]  /*24a0*/  BRA `(.L_x_25780) ;  /* 0x0000004000007947 */ /* 0x000fea0003800000 */
.L_x_25779:
[----:B-----5:R-:W-:Y:S02]  /*24b0*/  HADD2.F32 R179, -RZ, R7.H1_H1 ;  /* 0x30000007ffb37230 */ /* 0x020fe40000004100 */
[----:B------:R-:W-:-:S03]  /*24c0*/  @P0 HADD2.F32 R124, -RZ, R11.H1_H1 ;  /* 0x3000000bff7c0230 */ /* 0x000fc60000004100 */
[----:B------:R-:W-:-:S04]  /*24d0*/  FMUL.FTZ R179, R179, c[0x0][0x1ec] ;  /* 0x00007b00b3b37a20 */ /* 0x000fc80000410000 */
[----:B------:R-:W-:Y:S02]  /*24e0*/  @P0 FADD.FTZ R179, R124, R179 ;  /* 0x000000b37cb30221 */ /* 0x000fe40000010000 */
.L_x_25780:
[----:B------:R-:W-:Y:S05]  /*24f0*/  BSYNC B0 ;  /* 0x0000000000007941 */ /* 0x000fea0003800000 */
.L_x_25778:
        /* <DEDUP_REMOVED lines=18> */
.L_x_25782:
[----:B-----5:R-:W-:Y:S02]  /*2620*/  HADD2.F32 R239, -RZ, R4.H0_H0 ;  /* 0x20000004ffef7230 */ /* 0x020fe40000004100 */
[----:B0-----:R-:W-:-:S03]  /*2630*/  @P0 HADD2.F32 R124, -RZ, R8.H0_H0 ;  /* 0x20000008ff7c0230 */ /* 0x001fc60000004100 */
[----:B------:R-:W-:-:S04]  /*2640*/  FMUL.FTZ R239, R239, c[0x0][0x1ec] ;  /* 0x00007b00efef7a20 */ /* 0x000fc80000410000 */
[----:B------:R-:W-:Y:S02]  /*2650*/  @P0 FADD.FTZ R239, R124, R239 ;  /* 0x000000ef7cef0221 */ /* 0x000fe40000010000 */
.L_x_25783:
[----:B------:R-:W-:Y:S05]  /*2660*/  BSYNC B0 ;  /* 0x0000000000007941 */ /* 0x000fea0003800000 */
.L_x_25781:
[----:B------:R-:W-:Y:S01]  /*2670*/  BSSY B0, `(.L_x_25784) ;  /* 0x000000a000007945 */ /* 0x000fe20003800000 */
[----:B------:R-:W-:Y:S05]  /*2680*/  @P2 BRA `(.L_x_25785) ;  /* 0x0000004000002947 */ /* 0x000fea0003800000 */
[----:B------:R-:W-:Y:S01]  /*2690*/  MOV R235, RZ ;  /* 0x000000ff00eb7202 */ /* 0x000fe20000000f00 */
[----:B------:R-:W-:Y:S05]  /*26a0*/  @!P0 BRA `(.L_x_25786) ;  /* 0x0000006000008947 */ /* 0x000fea0003800000 */
[----:B-----5:R-:W-:Y:S01]  /*26b0*/  HADD2.F32 R235, -RZ, R8.H1_H1 ;  /* 0x30000008ffeb7230 */ /* 0x020fe20000004100 */
[----:B------:R-:W-:Y:S05]  /*26c0*/  BRA `(.L_x_25786) ;  /* 0x0000004000007947 */ /* 0x000fea0003800000 */
.L_x_25785:
[----:B-----5:R-:W-:Y:S02]  /*26d0*/  HADD2.F32 R235, -RZ, R4.H1_H1 ;  /* 0x30000004ffeb7230 */ /* 0x020fe40000004100 */
[----:B0-----:R-:W-:-:S03]  /*26e0*/  @P0 HADD2.F32 R124, -RZ, R8.H1_H1 ;  /* 0x30000008ff7c0230 */ /* 0x001fc60000004100 */
[----:B------:R-:W-:-:S04]  /*26f0*/  FMUL.FTZ R235, R235, c[0x0][0x1ec] ;  /* 0x00007b00ebeb7a20 */ /* 0x000fc80000410000 */
[----:B------:R-:W-:Y:S02]  /*2700*/  @P0 FADD.FTZ R235, R124, R235 ;  /* 0x000000eb7ceb0221 */ /* 0x000fe40000010000 */
.L_x_25786:
[----:B------:R-:W-:Y:S05]  /*2710*/  BSYNC B0 ;  /* 0x0000000000007941 */ /* 0x000fea0003800000 */
.L_x_25784:
[----:B------:R-:W-:Y:S01]  /*2720*/  BSSY B0, `(.L_x_25787) ;  /* 0x000000a000007945 */ /* 0x000fe20003800000 */
[----:B------:R-:W-:Y:S05]  /*2730*/  @P2 BRA `(.L_x_25788) ;  /* 0x0000004000002947 */ /* 0x000fea0003800000 */
[----:B------:R-:W-:Y:S01]  /*2740*/  HFMA2.MMA R229, -RZ, RZ, 0, 0 ;  /* 0x00000000ffe57435 */ /* 0x000fe200000001ff */
[----:B------:R-:W-:Y:S05]  /*2750*/  @!P0 BRA `(.L_x_25789) ;  /* 0x0000006000008947 */ /* 0x000fea0003800000 */
[----:B-----5:R-:W-:Y:S01]  /*2760*/  HADD2.F32 R229, -RZ, R9.H0_H0 ;  /* 0x20000009ffe57230 */ /* 0x020fe20000004100 */
[----:B------:R-:W-:Y:S05]  /*2770*/  BRA `(.L_x_25789) ;  /* 0x0000004000007947 */ /* 0x000fea0003800000 */
.L_x_25788:
[----:B-----5:R-:W-:Y:S02]  /*2780*/  HADD2.F32 R229, -RZ, R5.H0_H0 ;  /* 0x20000005ffe57230 */ /* 0x020fe40000004100 */
[----:B0-----:R-:W-:-:S03]  /*2790*/  @P0 HADD2.F32 R124, -RZ, R9.H0_H0 ;  /* 0x20000009ff7c0230 */ /* 0x001fc60000004100 */
[----:B------:R-:W-:-:S04]  /*27a0*/  FMUL.FTZ R229, R229, c[0x0][0x1ec] ;  /* 0x00007b00e5e57a20 */ /* 0x000fc80000410000 */
[----:B------:R-:W-:Y:S02]  /*27b0*/  @P0 FADD.FTZ R229, R124, R229 ;  /* 0x000000e57ce50221 */ /* 0x000fe40000010000 */
.L_x_25789:
[----:B------:R-:W-:Y:S05]  /*27c0*/  BSYNC B0 ;  /* 0x0000000000007941 */ /* 0x000fea0003800000 */
.L_x_25787:
[----:B------:R-:W-:Y:S01]  /*27d0*/  BSSY B0, `(.L_x_25790) ;  /* 0x000000a000007945 */ /* 0x000fe20003800000 */
[----:B------:R-:W-:Y:S05]  /*27e0*/  @P2 BRA `(.L_x_25791) ;  /* 0x0000004000002947 */ /* 0x000fea0003800000 */
[----:B------:R-:W-:Y:S01]  /*27f0*/  MOV R221, RZ ;  /* 0x000000ff00dd7202 */ /* 0x000fe20000000f00 */
[----:B------:R-:W-:Y:S05]  /*2800*/  @!P0 BRA `(.L_x_25792) ;  /* 0x0000006000008947 */ /* 0x000fea0003800000 */
[----:B-----5:R-:W-:Y:S01]  /*2810*/  HADD2.F32 R221, -RZ, R9.H1_H1 ;  /* 0x30000009ffdd7230 */ /* 0x020fe20000004100 */
[----:B------:R-:W-:Y:S05]  /*2820*/  BRA `(.L_x_25792) ;  /* 0x0000004000007947 */ /* 0x000fea0003800000 */
.L_x_25791:
[----:B-----5:R-:W-:Y:S02]  /*2830*/  HADD2.F32 R221, -RZ, R5.H1_H1 ;  /* 0x30000005ffdd7230 */ /* 0x020fe40000004100 */
[----:B0-----:R-:W-:-:S03]  /*2840*/  @P0 HADD2.F32 R124, -RZ, R9.H1_H1 ;  /* 0x30000009ff7c0230 */ /* 0x001fc60000004100 */
[----:B------:R-:W-:-:S04]  /*2850*/  FMUL.FTZ R221, R221, c[0x0][0x1ec] ;  /* 0x00007b00dddd7a20 */ /* 0x000fc80000410000 */
[----:B------:R-:W-:Y:S02]  /*2860*/  @P0 FADD.FTZ R221, R124, R221 ;  /* 0x000000dd7cdd0221 */ /* 0x000fe40000010000 */
.L_x_25792:
[----:B------:R-:W-:Y:S05]  /*2870*/  BSYNC B0 ;  /* 0x0000000000007941 */ /* 0x000fea0003800000 */
.L_x_25790:
[----:B------:R-:W-:Y:S01]  /*2880*/  BSSY B0, `(.L_x_25793) ;  /* 0x000000a000007945 */ /* 0x000fe20003800000 */
[----:B------:R-:W-:Y:S05]  /*2890*/  @P2 BRA `(.L_x_25794) ;  /* 0x0000004000002947 */ /* 0x000fea0003800000 */
[----:B------:R-:W-:Y:S01]  /*28a0*/  HFMA2.MMA R211, -RZ, RZ, 0, 0 ;  /* 0x00000000ffd37435 */ /* 0x000fe200000001ff */
[----:B------:R-:W-:Y:S05]  /*28b0*/  @!P0 BRA `(.L_x_25795) ;  /* 0x0000006000008947 */ /* 0x000fea0003800000 */
[----:B-----5:R-:W-:Y:S01]  /*28c0*/  HADD2.F32 R211, -RZ, R10.H0_H0 ;  /* 0x2000000affd37230 */ /* 0x020fe20000004100 */
[----:B------:R-:W-:Y:S05]  /*28d0*/  BRA `(.L_x_25795) ;  /* 0x0000004000007947 */ /* 0x000fea0003800000 */
.L_x_25794:
[----:B-----5:R-:W-:Y:S02]  /*28e0*/  HADD2.F32 R211, -RZ, R6.H0_H0 ;  /* 0x20000006ffd37230 */ /* 0x020fe40000004100 */
[----:B0-----:R-:W-:-:S03]  /*28f0*/  @P0 HADD2.F32 R124, -RZ, R10.H0_H0 ;  /* 0x2000000aff7c0230 */ /* 0x001fc60000004100 */
[----:B------:R-:W-:-:S04]  /*2900*/  FMUL.FTZ R211, R211, c[0x0][0x1ec] ;  /* 0x00007b00d3d37a20 */ /* 0x000fc80000410000 */
[----:B------:R-:W-:Y:S02]  /*2910*/  @P0 FADD.FTZ R211, R124, R211 ;  /* 0x000000d37cd30221 */ /* 0x000fe40000010000 */
.L_x_25795:
[----:B------:R-:W-:Y:S05]  /*2920*/  BSYNC B0 ;  /* 0x0000000000007941 */ /* 0x000fea0003800000 */
.L_x_25793:
[----:B------:R-:W-:Y:S01]  /*2930*/  BSSY B0, `(.L_x_25796) ;  /* 0x000000a000007945 */ /* 0x000fe20003800000 */
[----:B------:R-:W-:Y:S05]  /*2940*/  @P2 BRA `(.L_x_25797) ;  /* 0x0000004000002947 */ /* 0x000fea0003800000 */
[----:B0-----:R-:W-:Y:S01]  /*2950*/  MOV R203, RZ ;  /* 0x000000ff00cb7202 */ /* 0x001fe20000000f00 */
[----:B------:R-:W-:Y:S05]  /*2960*/  @!P0 BRA `(.L_x_25798) ;  /* 0x0000006000008947 */ /* 0x000fea0003800000 */
[----:B-----5:R-:W-:Y:S01]  /*2970*/  HADD2.F32 R203, -RZ, R10.H1_H1 ;  /* 0x3000000affcb7230 */ /* 0x020fe20000004100 */
[----:B------:R-:W-:Y:S05]  /*2980*/  BRA `(.L_x_25798) ;  /* 0x0000004000007947 */ /* 0x000fea0003800000 */
.L_x_25797:
[----:B0----5:R-:W-:Y:S02]  /*2990*/  HADD2.F32 R203, -RZ, R6.H1_H1 ;  /* 0x30000006ffcb7230 */ /* 0x021fe40000004100 */
[----:B------:R-:W-:-:S03]  /*29a0*/  @P0 HADD2.F32 R124, -RZ, R10.H1_H1 ;  /* 0x3000000aff7c0230 */ /* 0x000fc60000004100 */
[----:B------:R-:W-:-:S04]  /*29b0*/  FMUL.FTZ R203, R203, c[0x0][0x1ec] ;  /* 0x00007b00cbcb7a20 */ /* 0x000fc80000410000 */
[----:B------:R-:W-:Y:S02]  /*29c0*/  @P0 FADD.FTZ R203, R124, R203 ;  /* 0x000000cb7ccb0221 */ /* 0x000fe40000010000 */
.L_x_25798:
[----:B------:R-:W-:Y:S05]  /*29d0*/  BSYNC B0 ;  /* 0x0000000000007941 */ /* 0x000fea0003800000 */
.L_x_25796:
[----:B------:R-:W-:Y:S01]  /*29e0*/  BSSY B0, `(.L_x_25799) ;  /* 0x000000a000007945 */ /* 0x000fe20003800000 */
[----:B------:R-:W-:Y:S05]  /*29f0*/  @P2 BRA `(.L_x_25800) ;  /* 0x0000004000002947 */ /* 0x000fea0003800000 */
[----:B------:R-:W-:Y:S01]  /*2a00*/  HFMA2.MMA R195, -RZ, RZ, 0, 0 ;  /* 0x00000000ffc37435 */ /* 0x000fe200000001ff */
[----:B------:R-:W-:Y:S05]  /*2a10*/  @!P0 BRA `(.L_x_25801) ;  /* 0x0000006000008947 */ /* 0x000fea0003800000 */
[----:B-----5:R-:W-:Y:S01]  /*2a20*/  HADD2.F32 R195, -RZ, R11.H0_H0 ;  /* 0x2000000bffc37230 */ /* 0x020fe20000004100 */
[----:B------:R-:W-:Y:S05]  /*2a30*/  BRA `(.L_x_25801) ;  /* 0x0000004000007947 */ /* 0x000fea0003800000 */
.L_x_25800:
[----:B-----5:R-:W-:Y:S02]  /*2a40*/  HADD2.F32 R195, -RZ, R7.H0_H0 ;  /* 0x20000007ffc37230 */ /* 0x020fe40000004100 */
[----:B------:R-:W-:-:S03]  /*2a50*/  @P0 HADD2.F32 R124, -RZ, R11.H0_H0 ;  /* 0x2000000bff7c0230 */ /* 0x000fc60000004100 */
[----:B------:R-:W-:-:S04]  /*2a60*/  FMUL.FTZ R195, R195, c[0x0][0x1ec] ;  /* 0x00007b00c3c37a20 */ /* 0x000fc80000410000 */
[----:B------:R-:W-:Y:S02]  /*2a70*/  @P0 FADD.FTZ R195, R124, R195 ;  /* 0x000000c37cc30221 */ /* 0x000fe40000010000 */
.L_x_25801:
[----:B------:R-:W-:Y:S05]  /*2a80*/  BSYNC B0 ;  /* 0x0000000000007941 */ /* 0x000fea0003800000 */
.L_x_25799:
[----:B------:R-:W-:Y:S01]  /*2a90*/  BSSY B0, `(.L_x_25802) ;  /* 0x000000a000007945 */ /* 0x000fe20003800000 */
[----:B------:R-:W-:Y:S05]  /*2aa0*/  @P2 BRA `(.L_x_25803) ;  /* 0x0000004000002947 */ /* 0x000fea0003800000 */
[----:B------:R-:W-:Y:S01]  /*2ab0*/  MOV R187, RZ ;  /* 0x000000ff00bb7202 */ /* 0x000fe20000000f00 */
[----:B------:R-:W-:Y:S05]  /*2ac0*/  @!P0 BRA `(.L_x_25804) ;  /* 0x0000006000008947 */ /* 0x000fea0003800000 */
[----:B-----5:R-:W-:Y:S01]  /*2ad0*/  HADD2.F32 R187, -RZ, R11.H1_H1 ;  /* 0x3000000bffbb7230 */ /* 0x020fe20000004100 */
[----:B------:R-:W-:Y:S05]  /*2ae0*/  BRA `(.L_x_25804) ;  /* 0x0000004000007947 */ /* 0x000fea0003800000 */
.L_x_25803:
[----:B-----5:R-:W-:Y:S02]  /*2af0*/  HADD2.F32 R187, -RZ, R7.H1_H1 ;  /* 0x30000007ffbb7230 */ /* 0x020fe40000004100 */
[----:B------:R-:W-:-:S03]  /*2b00*/  @P0 HADD2.F32 R124, -RZ, R11.H1_H1 ;  /* 0x3000000bff7c0230 */ /* 0x000fc60000004100 */
[----:B------:R-:W-:-:S04]  /*2b10*/  FMUL.FTZ R187, R187, c[0x0][0x1ec] ;  /* 0x00007b00bbbb7a20 */ /* 0x000fc80000410000 */
[----:B------:R-:W-:Y:S02]  /*2b20*/  @P0 FADD.FTZ R187, R124, R187 ;  /* 0x000000bb7cbb0221 */ /* 0x000fe40000010000 */
.L_x_25804:
[----:B------:R-:W-:Y:S05]  /*2b30*/  BSYNC B0 ;  /* 0x0000000000007941 */ /* 0x000fea0003800000 */
.L_x_25802:
[----:B------:R-:W-:Y:S01]  /*2b40*/  IADD3 R249, R213, 0x300, RZ ;  /* 0x00000300d5f97810 */ /* 0x000fe20007ffe0ff */
[-C--:B------:R-:W-:Y:S01]  /*2b50*/  IMAD.WIDE.U32 R212, R231, R2.reuse, c[0x0][0x188] ;  /* 0x00006200e7d47625 */ /* 0x080fe200078e0002 */
        /* <DEDUP_REMOVED lines=16> */
.L_x_25806:
[----:B-----5:R-:W-:Y:S02]  /*2c60*/  HADD2.F32 R247, -RZ, R4.H0_H0 ;  /* 0x20000004fff77230 */ /* 0x020fe40000004100 */
[----:B0-----:R-:W-:-:S03]  /*2c70*/  @P0 HADD2.F32 R124, -RZ, R8.H0_H0 ;  /* 0x20000008ff7c0230 */ /* 0x001fc60000004100 */
[----:B------:R-:W-:-:S04]  /*2c80*/  FMUL.FTZ R247, R247, c[0x0][0x1ec] ;  /* 0x00007b00f7f77a20 */ /* 0x000fc80000410000 */
[----:B------:R-:W-:Y:S02]  /*2c90*/  @P0 FADD.FTZ R247, R124, R247 ;  /* 0x000000f77cf70221 */ /* 0x000fe40000010000 */
.L_x_25807:
[----:B------:R-:W-:Y:S05]  /*2ca0*/  BSYNC B0 ;  /* 0x0000000000007941 */ /* 0x000fea0003800000 */
.L_x_25805:
[----:B------:R-:W-:Y:S01]  /*2cb0*/  BSSY B0, `(.L_x_25808) ;  /* 0x000000a000007945 */ /* 0x000fe20003800000 */
[----:B------:R-:W-:Y:S05]  /*2cc0*/  @P2 BRA `(.L_x_25809) ;  /* 0x0000004000002947 */ /* 0x000fea0003800000 */
[----:B------:R-:W-:Y:S01]  /*2cd0*/  MOV R245, RZ ;  /* 0x000000ff00f57202 */ /* 0x000fe20000000f00 */
[----:B------:R-:W-:Y:S05]  /*2ce0*/  @!P0 BRA `(.L_x_25810) ;  /* 0x0000006000008947 */ /* 0x000fea0003800000 */
[----:B-----5:R-:W-:Y:S01]  /*2cf0*/  HADD2.F32 R245, -RZ, R8.H1_H1 ;  /* 0x30000008fff57230 */ /* 0x020fe20000004100 */
[----:B------:R-:W-:Y:S05]  /*2d00*/  BRA `(.L_x_25810) ;  /* 0x0000004000007947 */ /* 0x000fea0003800000 */
.L_x_25809:
[----:B-----5:R-:W-:Y:S02]  /*2d10*/  HADD2.F32 R245, -RZ, R4.H1_H1 ;  /* 0x30000004fff57230 */ /* 0x020fe40000004100 */
[----:B0-----:R-:W-:-:S03]  /*2d20*/  @P0 HADD2.F32 R124, -RZ, R8.H1_H1 ;  /* 0x30000008ff7c0230 */ /* 0x001fc60000004100 */
[----:B------:R-:W-:-:S04]  /*2d30*/  FMUL.FTZ R245, R245, c[0x0][0x1ec] ;  /* 0x00007b00f5f57a20 */ /* 0x000fc80000410000 */
[----:B------:R-:W-:Y:S02]  /*2d40*/  @P0 FADD.FTZ R245, R124, R245 ;  /* 0x000000f57cf50221 */ /* 0x000fe40000010000 */
.L_x_25810:
[----:B------:R-:W-:Y:S05]  /*2d50*/  BSYNC B0 ;  /* 0x0000000000007941 */ /* 0x000fea0003800000 */
.L_x_25808:
[----:B------:R-:W-:Y:S01]  /*2d60*/  BSSY B0, `(.L_x_25811) ;  /* 0x000000a000007945 */ /* 0x000fe20003800000 */
[----:B------:R-:W-:Y:S05]  /*2d70*/  @P2 BRA `(.L_x_25812) ;  /* 0x0000004000002947 */ /* 0x000fea0003800000 */
[----:B------:R-:W-:Y:S01]  /*2d80*/  HFMA2.MMA R243, -RZ, RZ, 0, 0 ;  /* 0x00000000fff37435 */ /* 0x000fe200000001ff */
[----:B------:R-:W-:Y:S05]  /*2d90*/  @!P0 BRA `(.L_x_25813) ;  /* 0x0000006000008947 */ /* 0x000fea0003800000 */
[----:B-----5:R-:W-:Y:S01]  /*2da0*/  HADD2.F32 R243, -RZ, R9.H0_H0 ;  /* 0x20000009fff37230 */ /* 0x020fe20000004100 */
[----:B------:R-:W-:Y:S05]  /*2db0*/  BRA `(.L_x_25813) ;  /* 0x0000004000007947 */ /* 0x000fea0003800000 */
.L_x_25812:
[----:B-----5:R-:W-:Y:S02]  /*2dc0*/  HADD2.F32 R243, -RZ, R5.H0_H0 ;  /* 0x20000005fff37230 */ /* 0x020fe40000004100 */
[----:B0-----:R-:W-:-:S03]  /*2dd0*/  @P0 HADD2.F32 R124, -RZ, R9.H0_H0 ;  /* 0x20000009ff7c0230 */ /* 0x001fc60000004100 */
[----:B------:R-:W-:-:S04]  /*2de0*/  FMUL.FTZ R243, R243, c[0x0][0x1ec] ;  /* 0x00007b00f3f37a20 */ /* 0x000fc80000410000 */
[----:B------:R-:W-:Y:S02]  /*2df0*/  @P0 FADD.FTZ R243, R124, R243 ;  /* 0x000000f37cf30221 */ /* 0x000fe40000010000 */
.L_x_25813:
[----:B------:R-:W-:Y:S05]  /*2e00*/  BSYNC B0 ;  /* 0x0000000000007941 */ /* 0x000fea0003800000 */
.L_x_25811:
[----:B------:R-:W-:Y:S01]  /*2e10*/  BSSY B0, `(.L_x_25814) ;  /* 0x000000a000007945 */ /* 0x000fe20003800000 */
[----:B------:R-:W-:Y:S05]  /*2e20*/  @P2 BRA `(.L_x_25815) ;  /* 0x0000004000002947 */ /* 0x000fea0003800000 */
[----:B------:R-:W-:Y:S01]  /*2e30*/  MOV R241, RZ ;  /* 0x000000ff00f17202 */ /* 0x000fe20000000f00 */
[----:B------:R-:W-:Y:S05]  /*2e40*/  @!P0 BRA `(.L_x_25816) ;  /* 0x0000006000008947 */ /* 0x000fea0003800000 */
[----:B-----5:R-:W-:Y:S01]  /*2e50*/  HADD2.F32 R241, -RZ, R9.H1_H1 ;  /* 0x30000009fff17230 */ /* 0x020fe20000004100 */
[----:B------:R-:W-:Y:S05]  /*2e60*/  BRA `(.L_x_25816) ;  /* 0x0000004000007947 */ /* 0x000fea0003800000 */
.L_x_25815:
[----:B-----5:R-:W-:Y:S02]  /*2e70*/  HADD2.F32 R241, -RZ, R5.H1_H1 ;  /* 0x30000005fff17230 */ /* 0x020fe40000004100 */
[----:B0-----:R-:W-:-:S03]  /*2e80*/  @P0 HADD2.F32 R124, -RZ, R9.H1_H1 ;  /* 0x30000009ff7c0230 */ /* 0x001fc60000004100 */
[----:B------:R-:W-:-:S04]  /*2e90*/  FMUL.FTZ R241, R241, c[0x0][0x1ec] ;  /* 0x00007b00f1f17a20 */ /* 0x000fc80000410000 */
[----:B------:R-:W-:Y:S02]  /*2ea0*/  @P0 FADD.FTZ R241, R124, R241 ;  /* 0x000000f17cf10221 */ /* 0x000fe40000010000 */
.L_x_25816:
[----:B------:R-:W-:Y:S05]  /*2eb0*/  BSYNC B0 ;  /* 0x0000000000007941 */ /* 0x000fea0003800000 */
.L_x_25814:
[----:B------:R-:W-:Y:S01]  /*2ec0*/  BSSY B0, `(.L_x_25817) ;  /* 0x000000a000007945 */ /* 0x000fe20003800000 */
[----:B------:R-:W-:Y:S05]  /*2ed0*/  @P2 BRA `(.L_x_25818) ;  /* 0x0000004000002947 */ /* 0x000fea0003800000 */
[----:B------:R-:W-:Y:S01]  /*2ee0*/  HFMA2.MMA R237, -RZ, RZ, 0, 0 ;  /* 0x00000000ffed7435 */ /* 0x000fe200000001ff */
[----:B------:R-:W-:Y:S05]  /*2ef0*/  @!P0 BRA `(.L_x_25819) ;  /* 0x0000006000008947 */ /* 0x000fea0003800000 */
[----:B-----5:R-:W-:Y:S01]  /*2f00*/  HADD2.F32 R237, -RZ, R10.H0_H0 ;  /* 0x2000000affed7230 */ /* 0x020fe20000004100 */
[----:B------:R-:W-:Y:S05]  /*2f10*/  BRA `(.L_x_25819) ;  /* 0x0000004000007947 */ /* 0x000fea0003800000 */
.L_x_25818:
[----:B-----5:R-:W-:Y:S02]  /*2f20*/  HADD2.F32 R237, -RZ, R6.H0_H0 ;  /* 0x20000006ffed7230 */ /* 0x020fe40000004100 */
[----:B0-----:R-:W-:-:S03]  /*2f30*/  @P0 HADD2.F32 R124, -RZ, R10.H0_H0 ;  /* 0x2000000aff7c0230 */ /* 0x001fc60000004100 */
[----:B------:R-:W-:-:S04]  /*2f40*/  FMUL.FTZ R237, R237, c[0x0][0x1ec] ;  /* 0x00007b00eded7a20 */ /* 0x000fc80000410000 */
[----:B------:R-:W-:Y:S02]  /*2f50*/  @P0 FADD.FTZ R237, R124, R237 ;  /* 0x000000ed7ced0221 */ /* 0x000fe40000010000 */
.L_x_25819:
[----:B------:R-:W-:Y:S05]  /*2f60*/  BSYNC B0 ;  /* 0x0000000000007941 */ /* 0x000fea0003800000 */
.L_x_25817:
[----:B------:R-:W-:Y:S01]  /*2f70*/  BSSY B0, `(.L_x_25820) ;  /* 0x000000a000007945 */ /* 0x000fe20003800000 */
[----:B------:R-:W-:Y:S05]  /*2f80*/  @P2 BRA `(.L_x_25821) ;  /* 0x0000004000002947 */ /* 0x000fea0003800000 */
[----:B0-----:R-:W-:Y:S01]  /*2f90*/  MOV R231, RZ ;  /* 0x000000ff00e77202 */ /* 0x001fe20000000f00 */
[----:B------:R-:W-:Y:S05]  /*2fa0*/  @!P0 BRA `(.L_x_25822) ;  /* 0x0000006000008947 */ /* 0x000fea0003800000 */
[----:B-----5:R-:W-:Y:S01]  /*2fb0*/  HADD2.F32 R231, -RZ, R10.H1_H1 ;  /* 0x3000000affe77230 */ /* 0x020fe20000004100 */
[----:B------:R-:W-:Y:S05]  /*2fc0*/  BRA `(.L_x_25822) ;  /* 0x0000004000007947 */ /* 0x000fea0003800000 */
.L_x_25821:
[----:B0----5:R-:W-:Y:S02]  /*2fd0*/  HADD2.F32 R231, -RZ, R6.H1_H1 ;  /* 0x30000006ffe77230 */ /* 0x021fe40000004100 */
[----:B------:R-:W-:-:S03]  /*2fe0*/  @P0 HADD2.F32 R124, -RZ, R10.H1_H1 ;  /* 0x3000000aff7c0230 */ /* 0x000fc60000004100 */
[----:B------:R-:W-:-:S04]  /*2ff0*/  FMUL.FTZ R231, R231, c[0x0][0x1ec] ;  /* 0x00007b00e7e77a20 */ /* 0x000fc80000410000 */
[----:B------:R-:W-:Y:S02]  /*3000*/  @P0 FADD.FTZ R231, R124, R231 ;  /* 0x000000e77ce70221 */ /* 0x000fe40000010000 */
.L_x_25822:
[----:B------:R-:W-:Y:S05]  /*3010*/  BSYNC B0 ;  /* 0x0000000000007941 */ /* 0x000fea0003800000 */
.L_x_25820:
[----:B------:R-:W-:Y:S01]  /*3020*/  BSSY B0, `(.L_x_25823) ;  /* 0x000000a000007945 */ /* 0x000fe20003800000 */
[----:B------:R-:W-:Y:S05]  /*3030*/  @P2 BRA `(.L_x_25824) ;  /* 0x0000004000002947 */ /* 0x000fea0003800000 */
[----:B------:R-:W-:Y:S01]  /*3040*/  HFMA2.MMA R223, -RZ, RZ, 0, 0 ;  /* 0x00000000ffdf7435 */ /* 0x000fe200000001ff */
[----:B------:R-:W-:Y:S05]  /*3050*/  @!P0 BRA `(.L_x_25825) ;  /* 0x0000006000008947 */ /* 0x000fea0003800000 */
[----:B-----5:R-:W-:Y:S01]  /*3060*/  HADD2.F32 R223, -RZ, R11.H0_H0 ;  /* 0x2000000bffdf7230 */ /* 0x020fe20000004100 */
[----:B------:R-:W-:Y:S05]  /*3070*/  BRA `(.L_x_25825) ;  /* 0x0000004000007947 */ /* 0x000fea0003800000 */
.L_x_25824:
[----:B-----5:R-:W-:Y:S02]  /*3080*/  HADD2.F32 R223, -RZ, R7.H0_H0 ;  /* 0x20000007ffdf7230 */ /* 0x020fe40000004100 */
[----:B------:R-:W-:-:S03]  /*3090*/  @P0 HADD2.F32 R124, -RZ, R11.H0_H0 ;  /* 0x2000000bff7c0230 */ /* 0x000fc60000004100 */
[----:B------:R-:W-:-:S04]  /*30a0*/  FMUL.FTZ R223, R223, c[0x0][0x1ec] ;  /* 0x00007b00dfdf7a20 */ /* 0x000fc80000410000 */
[----:B------:R-:W-:Y:S02]  /*30b0*/  @P0 FADD.FTZ R223, R124, R223 ;  /* 0x000000df7cdf0221 */ /* 0x000fe40000010000 */
.L_x_25825:
[----:B------:R-:W-:Y:S05]  /*30c0*/  BSYNC B0 ;  /* 0x0000000000007941 */ /* 0x000fea0003800000 */
.L_x_25823:
[----:B------:R-:W-:Y:S01]  /*30d0*/  BSSY B0, `(.L_x_25826) ;  /* 0x000000a000007945 */ /* 0x000fe20003800000 */
[----:B------:R-:W-:Y:S05]  /*30e0*/  @P2 BRA `(.L_x_25827) ;  /* 0x0000004000002947 */ /* 0x000fea0003800000 */
[----:B------:R-:W-:Y:S01]  /*30f0*/  MOV R213, RZ ;  /* 0x000000ff00d57202 */ /* 0x000fe20000000f00 */
[----:B------:R-:W-:Y:S05]  /*3100*/  @!P0 BRA `(.L_x_25828) ;  /* 0x0000006000008947 */ /* 0x000fea0003800000 */
[----:B-----5:R-:W-:Y:S01]  /*3110*/  HADD2.F32 R213, -RZ, R11.H1_H1 ;  /* 0x3000000bffd57230 */ /* 0x020fe20000004100 */
[----:B------:R-:W-:Y:S05]  /*3120*/  BRA `(.L_x_25828) ;  /* 0x0000004000007947 */ /* 0x000fea0003800000 */
.L_x_25827:
[----:B-----5:R-:W-:Y:S02]  /*3130*/  HADD2.F32 R213, -RZ, R7.H1_H1 ;  /* 0x30000007ffd57230 */ /* 0x020fe40000004100 */
[----:B------:R-:W-:-:S03]  /*3140*/  @P0 HADD2.F32 R124, -RZ, R11.H1_H1 ;  /* 0x3000000bff7c0230 */ /* 0x000fc60000004100 */
[----:B------:R-:W-:-:S04]  /*3150*/  FMUL.FTZ R213, R213, c[0x0][0x1ec] ;  /* 0x00007b00d5d57a20 */ /* 0x000fc80000410000 */
[----:B------:R-:W-:Y:S02]  /*3160*/  @P0 FADD.FTZ R213, R124, R213 ;  /* 0x000000d57cd50221 */ /* 0x000fe40000010000 */
.L_x_25828:
[----:B------:R-:W-:Y:S05]  /*3170*/  BSYNC B0 ;  /* 0x0000000000007941 */ /* 0x000fea0003800000 */
.L_x_25826:
[----:B------:R-:W-:Y:S01]  /*3180*/  FADD.FTZ R124, RZ, R149 ;  /* 0x00000095ff7c7221 */ /* 0x000fe20000010000 */
[----:B------:R-:W0:Y:S01]  /*3190*/  S2R R136, SR_TID.X ;  /* 0x0000000000887919 */ /* 0x000e220000002100 */
[----:B------:R-:W-:Y:S01]  /*31a0*/  IMAD.WIDE.U32 R2, R249, R2, c[0x0][0x188] ;  /* 0x00006200f9027625 */ /* 0x000fe200078e0002 */
[----:B------:R-:W-:Y:S02]  /*31b0*/  F2FP.PACK_AB R127, R213, R223 ;  /* 0x000000dfd57f723e */ /* 0x000fe400000000ff */
[----:B------:R-:W-:Y:S01]  /*31c0*/  F2FP.PACK_AB R126, R231, R237 ;  /* 0x000000ede77e723e */ /* 0x000fe200000000ff */
[----:B------:R-:W-:Y:S01]  /*31d0*/  FADD.FTZ R124, R124, R135 ;  /* 0x000000877c7c7221 */ /* 0x000fe20000010000 */
[----:B------:R-:W-:Y:S02]  /*31e0*/  F2FP.PACK_AB R125, R241, R243 ;  /* 0x000000f3f17d723e */ /* 0x000fe400000000ff */
        /* <DEDUP_REMOVED lines=62> */
.L_x_25835:
        /* <DEDUP_REMOVED lines=132> */
.L_x_25836:
        /* <DEDUP_REMOVED lines=88> */
[----:B------:R-:W-:Y:S01]  /*4390*/  F2FP.PACK_AB R125, R138, R125 ;  /* 0x0000007d8a7d723e */ /* 0x000fe200000000ff */
        /* <DEDUP_REMOVED lines=49> */
[----:B------:R-:W-:Y:S01]  /*46b0*/  F2FP.PACK_AB R126, R218, R133 ;  /* 0x00000085da7e723e */ /* 0x000fe200000000ff */
        /* <DEDUP_REMOVED lines=11> */
[----:B------:R-:W-:Y:S01]  /*4770*/  F2FP.PACK_AB R138, R141, R138 ;  /* 0x0000008a8d8a723e */ /* 0x000fe200000000ff */
        /* <DEDUP_REMOVED lines=8> */
[----:B------:R-:W-:Y:S01]  /*4800*/  F2FP.PACK_AB R124, R133, R124 ;  /* 0x0000007c857c723e */ /* 0x000fe200000000ff */
[----:B------:R-:W-:Y:S02]  /*4810*/  FFMA.FTZ R222, R63, R222, R119 ;  /* 0x000000de3fde7223 */ /* 0x000fe40000010077 */
[----:B------:R-:W-:Y:S01]  /*4820*/  FFMA.FTZ R137, R58, R137, R114 ;  /* 0x000000893a897223 */ /* 0x000fe20000010072 */
[----:B------:R-:W-:Y:S01]  /*4830*/  F2FP.PACK_AB R136, R136, R135 ;  /* 0x000000878888723e */ /* 0x000fe200000000ff */
[----:B------:R-:W-:Y:S01]  /*4840*/  FFMA.FTZ R238, R55, R238, R111 ;  /* 0x000000ee37ee7223 */ /* 0x000fe2000001006f */
[----:B------:R-:W-:Y:S01]  /*4850*/  F2FP.PACK_AB R127, R222, R127 ;  /* 0x0000007fde7f723e */ /* 0x000fe200000000ff */
[----:B------:R-:W-:Y:S02]  /*4860*/  FFMA.FTZ R230, R59, R230, R115 ;  /* 0x000000e63be67223 */ /* 0x000fe40000010073 */
[C---:B------:R-:W-:Y:S01]  /*4870*/  FMUL.FTZ R133, R249.reuse, R134 ;  /* 0x00000086f9857220 */ /* 0x040fe20000410000 */
[----:B------:R-:W-:Y:S01]  /*4880*/  F2FP.PACK_AB R139, R238, R139 ;  /* 0x0000008bee8b723e */ /* 0x000fe200000000ff */
[----:B------:R-:W-:Y:S01]  /*4890*/  FMUL.FTZ R218, R249, R140 ;  /* 0x0000008cf9da7220 */ /* 0x000fe20000410000 */
[----:B------:R-:W-:Y:S01]  /*48a0*/  F2FP.PACK_AB R137, R230, R137 ;  /* 0x00000089e689723e */ /* 0x000fe200000000ff */
        /* <DEDUP_REMOVED lines=12> */
[----:B0-----:R-:W-:Y:S01]  /*4970*/  F2FP.PACK_AB R124, R218, R133 ;  /* 0x00000085da7c723e */ /* 0x001fe200000000ff */
[----:B------:R-:W-:Y:S02]  /*4980*/  FFMA.FTZ R135, R37, R164, R93 ;  /* 0x000000a425877223 */ /* 0x000fe4000001005d */
[----:B------:R-:W-:-:S02]  /*4990*/  FFMA.FTZ R133, R41, R156, R97 ;  /* 0x0000009c29857223 */ /* 0x000fc40000010061 */
[----:B-1----:R-:W-:Y:S01]  /*49a0*/  FFMA.FTZ R138, R36, R153, R92 ;  /* 0x00000099248a7223 */ /* 0x002fe2000001005c */
[C---:B------:R-:W-:Y:S01]  /*49b0*/  IADD3 R153, R3.reuse, 0x280, RZ ;  /* 0x0000028003997810 */ /* 0x040fe20007ffe0ff */
[----:B------:R-:W-:Y:S01]  /*49c0*/  FFMA.FTZ R136, R40, R149, R96 ;  /* 0x0000009528887223 */ /* 0x000fe20000010060 */
[----:B------:R-:W-:Y:S01]  /*49d0*/  IADD3 R149, R3, 0x180, RZ ;  /* 0x0000018003957810 */ /* 0x000fe20007ffe0ff */
[----:B------:R-:W-:Y:S01]  /*49e0*/  FMUL.FTZ R143, R249, R142 ;  /* 0x0000008ef98f7220 */ /* 0x000fe20000410000 */
[----:B------:R-:W-:Y:S01]  /*49f0*/  F2FP.PACK_AB R138, R135, R138 ;  /* 0x0000008a878a723e */ /* 0x000fe200000000ff */
[----:B------:R-:W-:Y:S01]  /*4a00*/  FMUL.FTZ R144, R249, R144 ;  /* 0x00000090f9907220 */ /* 0x000fe20000410000 */
[----:B------:R-:W-:Y:S01]  /*4a10*/  F2FP.PACK_AB R136, R133, R136 ;  /* 0x000000888588723e */ /* 0x000fe200000000ff */
        /* <DEDUP_REMOVED lines=12> */
[----:B------:R-:W-:Y:S01]  /*4ae0*/  F2FP.PACK_AB R146, R135, R146 ;  /* 0x000000928792723e */ /* 0x000fe200000000ff */
[----:B------:R-:W-:Y:S01]  /*4af0*/  FFMA.FTZ R142, R28, R161, R84 ;  /* 0x000000a11c8e7223 */ /* 0x000fe20000010054 */
[----:B------:R-:W-:Y:S01]  /*4b00*/  IADD3 R135, R3, 0x100, RZ ;  /* 0x0000010003877810 */ /* 0x000fe20007ffe0ff */
[----:B------:R-:W-:Y:S01]  /*4b10*/  FFMA.FTZ R141, R29, R180, R85 ;  /* 0x000000b41d8d7223 */ /* 0x000fe20000010055 */
[----:B------:R-:W-:Y:S01]  /*4b20*/  F2FP.PACK_AB R125, R144, R143 ;  /* 0x0000008f907d723e */ /* 0x000fe200000000ff */
[----:B------:R-:W-:-:S02]  /*4b30*/  FMUL.FTZ R151, R249, R158 ;  /* 0x0000009ef9977220 */ /* 0x000fc40000410000 */
[----:B------:R-:W-:Y:S01]  /*4b40*/  FMUL.FTZ R160, R249, R160 ;  /* 0x000000a0f9a07220 */ /* 0x000fe20000410000 */
[----:B------:R-:W-:Y:S01]  /*4b50*/  F2FP.PACK_AB R142, R141, R142 ;  /* 0x0000008e8d8e723e */ /* 0x000fe200000000ff */
[C---:B------:R-:W-:Y:S02]  /*4b60*/  FMUL.FTZ R155, R249.reuse, R166 ;  /* 0x000000a6f99b7220 */ /* 0x040fe40000410000 */
[----:B------:R-:W-:Y:S02]  /*4b70*/  FMUL.FTZ R168, R249, R168 ;  /* 0x000000a8f9a87220 */ /* 0x000fe40000410000 */
[----:B------:R-:W-:Y:S02]  /*4b80*/  FFMA.FTZ R145, R44, R145, R100 ;  /* 0x000000912c917223 */ /* 0x000fe40000010064 */
[----:B------:R-:W-:Y:S02]  /*4b90*/  FFMA.FTZ R147, R46, R147, R102 ;  /* 0x000000932e937223 */ /* 0x000fe40000010066 */
[----:B------:R-:W-:-:S02]  /*4ba0*/  FFMA.FTZ R152, R47, R152, R103 ;  /* 0x000000982f987223 */ /* 0x000fc40000010067 */
[----:B------:R-:W-:Y:S02]  /*4bb0*/  FFMA.FTZ R148, R45, R148, R101 ;  /* 0x000000942d947223 */ /* 0x000fe40000010065 */
[----:B------:R-:W-:Y:S01]  /*4bc0*/  FFMA.FTZ R140, R32, R157, R88 ;  /* 0x0000009d208c7223 */ /* 0x000fe20000010058 */
[----:B------:R-:W-:Y:S01]  /*4bd0*/  F2FP.PACK_AB R127, R152, R147 ;  /* 0x00000093987f723e */ /* 0x000fe200000000ff */
[----:B------:R-:W-:Y:S01]  /*4be0*/  FFMA.FTZ R133, R33, R172, R89 ;  /* 0x000000ac21857223 */ /* 0x000fe20000010059 */
[----:B------:R-:W-:Y:S01]  /*4bf0*/  F2FP.PACK_AB R126, R148, R145 ;  /* 0x00000091947e723e */ /* 0x000fe200000000ff */
[C---:B------:R-:W-:Y:S02]  /*4c00*/  FMUL.FTZ R159, R249.reuse, R174 ;  /* 0x000000aef99f7220 */ /* 0x040fe40000410000 */
[----:B------:R-:W-:Y:S01]  /*4c10*/  FMUL.FTZ R176, R249, R176 ;  /* 0x000000b0f9b07220 */ /* 0x000fe20000410000 */
[----:B------:R-:W-:Y:S01]  /*4c20*/  F2FP.PACK_AB R140, R133, R140 ;  /* 0x0000008c858c723e */ /* 0x000fe200000000ff */
        /* <DEDUP_REMOVED lines=23> */
[----:B------:R-:W-:Y:S01]  /*4da0*/  F2FP.PACK_AB R139, R168, R155 ;  /* 0x0000009ba88b723e */ /* 0x000fe200000000ff */
        /* <DEDUP_REMOVED lines=22> */
[----:B------:R-:W-:-:S02]  /*4f10*/  FFMA.FTZ R212, R19, R212, R75 ;  /* 0x000000d413d47223 */ /* 0x000fc4000001004b */
        /* <DEDUP_REMOVED lines=14> */
.L_x_25832:
[----:B-1----:R-:W-:Y:S05]  /*5000*/  BSYNC B0 ;  /* 0x0000000000007941 */ /* 0x002fea0003800000 */
.L_x_25831:
[----:B------:R-:W-:Y:S02]  /*5010*/  IADD3 R128, R128, c[0x0][0x160], RZ ;  /* 0x0000580080807a10 */ /* 0x000fe40007ffe0ff */
[----:B------:R-:W-:-:S02]  /*5020*/  LOP3.LUT P1, RZ, R132, 0xff, RZ, 0xc0, !PT ;  /* 0x000000ff84ff7812 */ /* 0x000fc4000782c0ff */
[----:B------:R-:W-:Y:S02]  /*5030*/  ISETP.GE.AND P0, PT, R128, c[0x0][0x164], PT ;  /* 0x0000590080007a0c */ /* 0x000fe40003f06270 */
[----:B------:R-:W-:-:S11]  /*5040*/  SEL R132, RZ, 0x1, P1 ;  /* 0x00000001ff847807 */ /* 0x000fd60000800000 */
[----:B0----5:R-:W-:Y:S01]  /*5050*/  @P0 CALL.REL.NOINC `(.L_x_25833) ;  /* 0x0000001000000944 */ /* 0x021fe20003c00000 */
[----:B------:R-:W-:Y:S05]  /*5060*/  BRA `(.L_x_25834) ;  /* 0xffffb46000007947 */ /* 0x000fea000383ffff */
.L_x_25833:
[----:B------:R-:W-:Y:S05]  /*5070*/  EXIT ;  /* 0x000000000000794d */ /* 0x000fea0003800000 */
.L_x_25829:
[----:B0-----:R-:W-:Y:S01]  /*5080*/  HFMA2.MMA R127, -RZ, RZ, 0, 5.9604644775390625e-08 ;  /* 0x00000001ff7f7435 */ /* 0x001fe200000001ff */
[----:B------:R-:W-:Y:S02]  /*5090*/  MOV R3, 0x1f ;  /* 0x0000001f00037802 */ /* 0x000fe40000000f00 */
[----:B------:R-:W-:Y:S02]  /*50a0*/  MOV R126, 0xffffffff ;  /* 0xffffffff007e7802 */ /* 0x000fe40000000f00 */
[----:B------:R-:W-:Y:S02]  /*50b0*/  MOV R124, 0x50d0 ;  /* 0x000050d0007c7802 */ /* 0x000fe40000000f00 */
[----:B-----5:R-:W-:Y:S05]  /*50c0*/  CALL.REL.NOINC `($__internal_83_$__cuda_sm70_shflsync_bfly_p) ;  /* 0x00000a9000007944 */ /* 0x020fea0003c00000 */
[----:B-1----:R-:W-:Y:S01]  /*50d0*/  MOV R2, R127 ;  /* 0x0000007f00027202 */ /* 0x002fe20000000f00 */
[----:B0-----:R-:W-:Y:S05]  /*50e0*/  BRA `(.L_x_25835) ;  /* 0xffffe4e000007947 */ /* 0x001fea000383ffff */
.L_x_25830:
[----:B------:R-:W-:Y:S01]  /*50f0*/  HFMA2.MMA R127, -RZ, RZ, 0, 1.1920928955078125e-07 ;  /* 0x00000002ff7f7435 */ /* 0x000fe200000001ff */
[----:B------:R-:W-:Y:S02]  /*5100*/  MOV R3, 0x1f ;  /* 0x0000001f00037802 */ /* 0x000fe40000000f00 */
[----:B------:R-:W-:Y:S02]  /*5110*/  MOV R126, 0xffffffff ;  /* 0xffffffff007e7802 */ /* 0x000fe40000000f00 */
[----:B------:R-:W-:-:S02]  /*5120*/  MOV R124, 0x5140 ;  /* 0x00005140007c7802 */ /* 0x000fc40000000f00 */
[----:B-----5:R-:W-:Y:S05]  /*5130*/  CALL.REL.NOINC `($__internal_83_$__cuda_sm70_shflsync_bfly_p) ;  /* 0x00000a2000007944 */ /* 0x020fea0003c00000 */
[----:B01----:R-:W-:Y:S01]  /*5140*/  FADD.FTZ R136, R136, R127 ;  /* 0x0000007f88887221 */ /* 0x003fe20000010000 */
[----:B------:R-:W-:Y:S01]  /*5150*/  HFMA2.MMA R127, -RZ, RZ, 0, 2.384185791015625e-07 ;  /* 0x00000004ff7f7435 */ /* 0x000fe200000001ff */
[----:B------:R-:W-:-:S02]  /*5160*/  MOV R3, 0x1f ;  /* 0x0000001f00037802 */ /* 0x000fc40000000f00 */
[----:B------:R-:W-:Y:S02]  /*5170*/  MOV R126, 0xffffffff ;  /* 0xffffffff007e7802 */ /* 0x000fe40000000f00 */
[----:B------:R-:W-:Y:S02]  /*5180*/  MOV R124, 0x51a0 ;  /* 0x000051a0007c7802 */ /* 0x000fe40000000f00 */
[----:B------:R-:W-:Y:S05]  /*5190*/  CALL.REL.NOINC `($__internal_83_$__cuda_sm70_shflsync_bfly_p) ;  /* 0x000009c000007944 */ /* 0x000fea0003c00000 */
[----:B01----:R-:W-:Y:S01]  /*51a0*/  FADD.FTZ R136, R136, R127 ;  /* 0x0000007f88887221 */ /* 0x003fe20000010000 */
[----:B------:R-:W-:Y:S01]  /*51b0*/  HFMA2.MMA R127, -RZ, RZ, 0, 4.76837158203125e-07 ;  /* 0x00000008ff7f7435 */ /* 0x000fe200000001ff */
[----:B------:R-:W-:Y:S02]  /*51c0*/  MOV R3, 0x1f ;  /* 0x0000001f00037802 */ /* 0x000fe40000000f00 */
[----:B------:R-:W-:Y:S02]  /*51d0*/  MOV R126, 0xffffffff ;  /* 0xffffffff007e7802 */ /* 0x000fe40000000f00 */
[----:B------:R-:W-:Y:S02]  /*51e0*/  MOV R124, 0x5200 ;  /* 0x00005200007c7802 */ /* 0x000fe40000000f00 */
[----:B------:R-:W-:Y:S05]  /*51f0*/  CALL.REL.NOINC `($__internal_83_$__cuda_sm70_shflsync_bfly_p) ;  /* 0x0000096000007944 */ /* 0x000fea0003c00000 */
[----:B01----:R-:W-:Y:S01]  /*5200*/  FADD.FTZ R136, R136, R127 ;  /* 0x0000007f88887221 */ /* 0x003fe20000010000 */
[----:B------:R-:W-:Y:S01]  /*5210*/  HFMA2.MMA R127, -RZ, RZ, 0, 9.5367431640625e-07 ;  /* 0x00000010ff7f7435 */ /* 0x000fe200000001ff */
[----:B------:R-:W-:-:S02]  /*5220*/  MOV R3, 0x1f ;  /* 0x0000001f00037802 */ /* 0x000fc40000000f00 */
[----:B------:R-:W-:Y:S02]  /*5230*/  MOV R126, 0xffffffff ;  /* 0xffffffff007e7802 */ /* 0x000fe40000000f00 */
[----:B------:R-:W-:Y:S02]  /*5240*/  MOV R124, 0x5260 ;  /* 0x00005260007c7802 */ /* 0x000fe40000000f00 */
[----:B------:R-:W-:Y:S05]  /*5250*/  CALL.REL.NOINC `($__internal_83_$__cuda_sm70_shflsync_bfly_p) ;  /* 0x0000090000007944 */ /* 0x000fea0003c00000 */
        /* <DEDUP_REMOVED lines=118> */
[----:B------:R-:W-:Y:S05]  /*59c0*/  CALL.REL.NOINC `($__internal_83_$__cuda_sm70_shflsync_bfly_p) ;  /* 0x0000019000007944 */ /* 0x000fea0003c00000 */
[----:B01----:R-:W-:Y:S01]  /*59d0*/  FADD.FTZ R136, R136, R127 ;  /* 0x0000007f88887221 */ /* 0x003fe20000010000 */
[----:B------:R-:W-:Y:S01]  /*59e0*/  HFMA2.MMA R127, -RZ, RZ, 0, 1.1920928955078125e-07 ;  /* 0x00000002ff7f7435 */ /* 0x000fe200000001ff */
[----:B------:R-:W-:Y:S02]  /*59f0*/  MOV R3, 0x1f ;  /* 0x0000001f00037802 */ /* 0x000fe40000000f00 */
[----:B------:R-:W-:Y:S02]  /*5a00*/  MOV R126, 0xffffffff ;  /* 0xffffffff007e7802 */ /* 0x000fe40000000f00 */
[----:B------:R-:W-:Y:S02]  /*5a10*/  MOV R124, 0x5a30 ;  /* 0x00005a30007c7802 */ /* 0x000fe40000000f00 */
[----:B------:R-:W-:Y:S05]  /*5a20*/  CALL.REL.NOINC `($__internal_83_$__cuda_sm70_shflsync_bfly_p) ;  /* 0x0000013000007944 */ /* 0x000fea0003c00000 */
        /* <DEDUP_REMOVED lines=18> */
[----:B01----:R-:W-:Y:S05]  /*5b50*/  BRA `(.L_x_25836) ;  /* 0xffffe2b000007947 */ /* 0x003fea000383ffff */
        .weak           $__internal_83_$__cuda_sm70_shflsync_bfly_p
        .type           $__internal_83_$__cuda_sm70_shflsync_bfly_p,@function
        .size           $__internal_83_$__cuda_sm70_shflsync_bfly_p,(.L_x_44923 - $__internal_83_$__cuda_sm70_shflsync_bfly_p)
$__internal_83_$__cuda_sm70_shflsync_bfly_p:
[----:B------:R-:W-:Y:S01]  /*5b60*/  HFMA2.MMA R125, -RZ, RZ, 0, 0 ;  /* 0x00000000ff7d7435 */ /* 0x000fe200000001ff */
[----:B------:R-:W-:Y:S04]  /*5b70*/  WARPSYNC R126 ;  /* 0x0000007e00007348 */ /* 0x000fe80003800000 */
[----:B------:R0:W1:Y:S01]  /*5b80*/  SHFL.BFLY PT, R127, R136, R127, R3 ;  /* 0x0c00007f887f7389 */ /* 0x00006200000e0003 */
[----:B------:R-:W-:Y:S05]  /*5b90*/  RET.REL.NODEC R124 `(_ZN10layer_norm13ln_fwd_kernelINS_13Kernel_traitsIf6__halfS2_S2_fjLj7168ELj1ELj1ELj4ELj16ENS_18Kernel_traits_baseILj7168EfS2_S2_S2_fjLj128EEEEELb0ELb0ELb1ELb1EEEvNS_9FwdParamsE) ;  /* 0xffffa4607c007950 */ /* 0x000fea0003c3ffff */
.L_x_25837:
        /* <DEDUP_REMOVED lines=14> */
.L_x_44923:


//--------------------- .text._ZN10layer_norm13ln_fwd_kernelINS_13Kernel_traitsIf6__halfS2_S2_fjLj7168ELj1ELj1ELj4ELj16ENS_18Kernel_traits_baseILj7168EfS2_S2_S2_fjLj128EEEEELb0ELb1ELb0ELb0EEEvNS_9FwdParamsE --------------------------
	.section	.text._ZN10layer_norm13ln_fwd_kernelINS_13Kernel_traitsIf6__halfS2_S2_fjLj7168ELj1ELj1ELj4ELj16ENS_18Kernel_traits_baseILj7168EfS2_S2_S2_fjLj128EEEEELb0ELb1ELb0ELb0EEEvNS_9FwdParamsE,"ax",@progbits
	.sectioninfo	@"SHI_REGISTERS=253"
	.align	128
        .global         _ZN10layer_norm13ln_fwd_kernelINS_13Kernel_traitsIf6__halfS2_S2_fjLj7168ELj1ELj1ELj4ELj16ENS_18Kernel_traits_baseILj7168EfS2_S2_S2_fjLj128EEEEELb0ELb1ELb0ELb0EEEvNS_9FwdParamsE
        .type           _ZN10layer_norm13ln_fwd_kernelINS_13Kernel_traitsIf6__halfS2_S2_fjLj7168ELj1ELj1ELj4ELj16ENS_18Kernel_traits_baseILj7168EfS2_S2_S2_fjLj128EEEEELb0ELb1ELb0ELb0EEEvNS_9FwdParamsE,@function
        .size           _ZN10layer_norm13ln_fwd_kernelINS_13Kernel_traitsIf6__halfS2_S2_fjLj7168ELj1ELj1ELj4ELj16ENS_18Kernel_traits_baseILj7168EfS2_S2_S2_fjLj128EEEEELb0ELb1ELb0ELb0EEEvNS_9FwdParamsE,(.L_x_44924 - _ZN10layer_norm13ln_fwd_kernelINS_13Kernel_traitsIf6__halfS2_S2_fjLj7168ELj1ELj1ELj4ELj16ENS_18Kernel_traits_baseILj7168EfS2_S2_S2_fjLj128EEEEELb0ELb1ELb0ELb0EEEvNS_9FwdParamsE)
        .other          _ZN10layer_norm13ln_fwd_kernelINS_13Kernel_traitsIf6__halfS2_S2_fjLj7168ELj1ELj1ELj4ELj16ENS_18Kernel_traits_baseILj7168EfS2_S2_S2_fjLj128EEEEELb0ELb1ELb0ELb0EEEvNS_9FwdParamsE,@"STO_CUDA_ENTRY STV_DEFAULT"
_ZN10layer_norm13ln_fwd_kernelINS_13Kernel_traitsIf6__halfS2_S2_fjLj7168ELj1ELj1ELj4ELj16ENS_18Kernel_traits_baseILj7168EfS2_S2_S2_fjLj128EEEEELb0ELb1ELb0ELb0EEEvNS_9FwdParamsE:
.text._ZN10layer_norm13ln_fwd_kernelINS_13Kernel_traitsIf6__halfS2_S2_fjLj7168ELj1ELj1ELj4ELj16ENS_18Kernel_traits_baseILj7168EfS2_S2_S2_fjLj128EEEEELb0ELb1ELb0ELb0EEEvNS_9FwdParamsE:
        /* <DEDUP_REMOVED lines=43> */
.L_x_25839:
[----:B------:R-:W-:Y:S05]  /*02b0*/  BSYNC B0 ;  /* 0x0000000000007941 */ /* 0x000fea0003800000 */
.L_x_25838:
        /* <DEDUP_REMOVED lines=21> */
.L_x_25841:
[----:B------:R-:W-:Y:S05]  /*0410*/  BSYNC B0 ;  /* 0x0000000000007941 */ /* 0x000fea0003800000 */
.L_x_25840:
        /* <DEDUP_REMOVED lines=21> */
.L_x_25843:
[----:B------:R-:W-:Y:S05]  /*0570*/  BSYNC B0 ;  /* 0x0000000000007941 */ /* 0x000fea0003800000 */
.L_x_25842:
        /* <DEDUP_REMOVED lines=21> */
.L_x_25845:
[----:B------:R-:W-:Y:S05]  /*06d0*/  BSYNC B0 ;  /* 0x0000000000007941 */ /* 0x000fea0003800000 */
.L_x_25844:
        /* <DEDUP_REMOVED lines=21> */
.L_x_25847:
[----:B------:R-:W-:Y:S05]  /*0830*/  BSYNC B0 ;  /* 0x0000000000007941 */ /* 0x000fea0003800000 */
.L_x_25846:
        /* <DEDUP_REMOVED lines=24> */
.L_x_25849:
[----:B------:R-:W-:Y:S05]  /*09c0*/  BSYNC B0 ;  /* 0x0000000000007941 */ /* 0x000fea0003800000 */
.L_x_25848:
        /* <DEDUP_REMOVED lines=23> */
.L_x_25851:
[----:B------:R-:W-:Y:S05]  /*0b40*/  BSYNC B0 ;  /* 0x0000000000007941 */ /* 0x000fea0003800000 */
.L_x_25850:
        /* <DEDUP_REMOVED lines=25> */
.L_x_25883:
        /* <DEDUP_REMOVED lines=23> */
[--C-:B--2---:R-:W-:Y:S02]  /*0e50*/  HADD2.F32 R203, -RZ, R192.reuse.H0_H0 ;  /* 0x200000c0ffcb7230 */ /* 0x104fe40000004100 */
[----:B------:R-:W-:-:S03]  /*0e60*/  HADD2.F32 R215, -RZ, R192.H1_H1 ;  /* 0x300000c0ffd77230 */ /* 0x000fc60000004100 */
[----:B------:R-:W-:Y:S01]  /*0e70*/  FMUL.FTZ R203, R203, R240 ;  /* 0x000000f0cbcb7220 */ /* 0x000fe20000410000 */
[----:B------:R-:W-:-:S03]  /*0e80*/  HADD2.F32 R241, -RZ, R193.H0_H0 ;  /* 0x200000c1fff17230 */ /* 0x000fc60000004100 */
[----:B-1---5:R-:W-:Y:S02]  /*0e90*/  FMUL.FTZ R8, R36, R203 ;  /* 0x000000cb24087220 */ /* 0x022fe40000410000 */
[-C--:B------:R-:W-:Y:S01]  /*0ea0*/  FMUL.FTZ R10, R215, R240.reuse ;  /* 0x000000f0d70a7220 */ /* 0x080fe20000410000 */
[----:B---3--:R-:W-:Y:S01]  /*0eb0*/  @P1 HADD2.F32 R203, -RZ, R188.H0_H0 ;  /* 0x200000bcffcb1230 */ /* 0x008fe20000004100 */
[----:B------:R-:W-:Y:S01]  /*0ec0*/  FMUL.FTZ R241, R241, R240 ;  /* 0x000000f0f1f17220 */ /* 0x000fe20000410000 */
[----:B------:R-:W-:Y:S01]  /*0ed0*/  HADD2.F32 R193, -RZ, R193.H1_H1 ;  /* 0x300000c1ffc17230 */ /* 0x000fe20000004100 */
[----:B------:R-:W-:Y:S02]  /*0ee0*/  FMUL.FTZ R9, R37, R10 ;  /* 0x0000000a25097220 */ /* 0x000fe40000410000 */
[----:B------:R-:W-:Y:S01]  /*0ef0*/  @P1 FADD.FTZ R8, R203, R8 ;  /* 0x00000008cb081221 */ /* 0x000fe20000010000 */
[----:B------:R-:W-:Y:S01]  /*0f00*/  @P1 HADD2.F32 R203, -RZ, R189.H0_H0 ;  /* 0x200000bdffcb1230 */ /* 0x000fe20000004100 */
[----:B------:R-:W-:Y:S01]  /*0f10*/  FMUL.FTZ R10, R38, R241 ;  /* 0x000000f1260a7220 */ /* 0x000fe20000410000 */
[----:B------:R-:W-:Y:S01]  /*0f20*/  HADD2.F32 R215, -RZ, R194.H1_H1 ;  /* 0x300000c2ffd77230 */ /* 0x000fe20000004100 */
[----:B------:R-:W-:-:S02]  /*0f30*/  FMUL.FTZ R202, R193, R240 ;  /* 0x000000f0c1ca7220 */ /* 0x000fc40000410000 */
[----:B------:R-:W-:Y:S01]  /*0f40*/  @P1 FADD.FTZ R10, R203, R10 ;  /* 0x0000000acb0a1221 */ /* 0x000fe20000010000 */
[----:B------:R-:W-:Y:S01]  /*0f50*/  HADD2.F32 R203, -RZ, R194.H0_H0 ;  /* 0x200000c2ffcb7230 */ /* 0x000fe20000004100 */
[----:B------:R-:W-:Y:S01]  /*0f60*/  FMUL.FTZ R202, R39, R202 ;  /* 0x000000ca27ca7220 */ /* 0x000fe20000410000 */
[----:B------:R-:W-:Y:S02]  /*0f70*/  @P1 HADD2.F32 R192, -RZ, R188.H1_H1 ;  /* 0x300000bcffc01230 */ /* 0x000fe40000004100 */
[----:B------:R-:W-:Y:S01]  /*0f80*/  @P1 HADD2.F32 R193, -RZ, R189.H1_H1 ;  /* 0x300000bdffc11230 */ /* 0x000fe20000004100 */
[-C--:B------:R-:W-:Y:S01]  /*0f90*/  FMUL.FTZ R214, R215, R240.reuse ;  /* 0x000000f0d7d67220 */ /* 0x080fe20000410000 */
[--C-:B------:R-:W-:Y:S01]  /*0fa0*/  HADD2.F32 R215, -RZ, R195.reuse.H0_H0 ;  /* 0x200000c3ffd77230 */ /* 0x100fe20000004100 */
[----:B------:R-:W-:Y:S01]  /*0fb0*/  FMUL.FTZ R203, R203, R240 ;  /* 0x000000f0cbcb7220 */ /* 0x000fe20000410000 */
[----:B------:R-:W-:Y:S01]  /*0fc0*/  HADD2.F32 R195, -RZ, R195.H1_H1 ;  /* 0x300000c3ffc37230 */ /* 0x000fe20000004100 */
[----:B------:R-:W-:Y:S01]  /*0fd0*/  @P1 FADD.FTZ R9, R192, R9 ;  /* 0x00000009c0091221 */ /* 0x000fe20000010000 */
[--C-:B------:R-:W-:Y:S01]  /*0fe0*/  @P1 HADD2.F32 R192, -RZ, R190.reuse.H0_H0 ;  /* 0x200000beffc01230 */ /* 0x100fe20000004100 */
[----:B------:R-:W-:Y:S01]  /*0ff0*/  @P1 FADD.FTZ R202, R193, R202 ;  /* 0x000000cac1ca1221 */ /* 0x000fe20000010000 */
[----:B------:R-:W-:Y:S01]  /*1000*/  @P1 HADD2.F32 R193, -RZ, R190.H1_H1 ;  /* 0x300000beffc11230 */ /* 0x000fe20000004100 */
[----:B------:R-:W-:-:S02]  /*1010*/  FMUL.FTZ R203, R40, R203 ;  /* 0x000000cb28cb7220 */ /* 0x000fc40000410000 */
[----:B------:R-:W-:Y:S02]  /*1020*/  FMUL.FTZ R214, R41, R214 ;  /* 0x000000d629d67220 */ /* 0x000fe40000410000 */
[-C--:B------:R-:W-:Y:S02]  /*1030*/  FMUL.FTZ R215, R215, R240.reuse ;  /* 0x000000f0d7d77220 */ /* 0x080fe40000410000 */
[----:B------:R-:W-:Y:S02]  /*1040*/  FMUL.FTZ R216, R195, R240 ;  /* 0x000000f0c3d87220 */ /* 0x000fe40000410000 */
[----:B------:R-:W-:Y:S01]  /*1050*/  @P1 FADD.FTZ R203, R192, R203 ;  /* 0x000000cbc0cb1221 */ /* 0x000fe20000010000 */
[--C-:B------:R-:W-:Y:S01]  /*1060*/  @P1 HADD2.F32 R192, -RZ, R191.reuse.H0_H0 ;  /* 0x200000bfffc01230 */ /* 0x100fe20000004100 */
[----:B------:R-:W-:Y:S01]  /*1070*/  @P1 FADD.FTZ R214, R193, R214 ;  /* 0x000000d6c1d61221 */ /* 0x000fe20000010000 */
[----:B------:R-:W-:Y:S01]  /*1080*/  @P1 HADD2.F32 R193, -RZ, R191.H1_H1 ;  /* 0x300000bfffc11230 */ /* 0x000fe20000004100 */
[----:B------:R-:W-:-:S02]  /*1090*/  FMUL.FTZ R215, R42, R215 ;  /* 0x000000d72ad77220 */ /* 0x000fc40000410000 */
[----:B------:R-:W-:Y:S02]  /*10a0*/  FMUL.FTZ R216, R43, R216 ;  /* 0x000000d82bd87220 */ /* 0x000fe40000410000 */
[----:B------:R-:W-:Y:S02]  /*10b0*/  @P1 FADD.FTZ R215, R192, R215 ;  /* 0x000000d7c0d71221 */ /* 0x000fe40000010000 */
[----:B------:R-:W-:Y:S01]  /*10c0*/  @P1 FADD.FTZ R216, R193, R216 ;  /* 0x000000d8c1d81221 */ /* 0x000fe20000010000 */
[C---:B------:R-:W-:Y:S02]  /*10d0*/  LEA R242, P1, R7.reuse, c[0x0][0x188], 0x4 ;  /* 0x0000620007f27a11 */ /* 0x040fe400078220ff */
[----:B------:R-:W-:Y:S02]  /*10e0*/  F2FP.PACK_AB R194, R214, R203 ;  /* 0x000000cbd6c2723e */ /* 0x000fe400000000ff */
[----:B------:R-:W-:Y:S02]  /*10f0*/  LEA.HI.X R243, R7, c[0x0][0x18c], RZ, 0x4, P1 ;  /* 0x0000630007f37a11 */ /* 0x000fe400008f24ff */
[----:B------:R-:W-:-:S02]  /*1100*/  F2FP.PACK_AB R193, R202, R10 ;  /* 0x0000000acac1723e */ /* 0x000fc400000000ff */
[----:B------:R-:W-:Y:S02]  /*1110*/  F2FP.PACK_AB R192, R9, R8 ;  /* 0x0000000809c0723e */ /* 0x000fe400000000ff */
[----:B------:R-:W-:-:S05]  /*1120*/  F2FP.PACK_AB R195, R216, R215 ;  /* 0x000000d7d8c3723e */ /* 0x000fca00000000ff */
[----:B------:R1:W-:Y:S01]  /*1130*/  STG.E.128 [R242.64], R192 ;  /* 0x000000c0f2007986 */ /* 0x0003e2000c101d04 */
[----:B------:R-:W-:-:S03]  /*1140*/  IADD3 R241, R7, 0x80, RZ ;  /* 0x0000008007f17810 */ /* 0x000fc60007ffe0ff */
.L_x_25853:
[----:B------:R-:W-:Y:S05]  /*1150*/  BSYNC B0 ;  /* 0x0000000000007941 */ /* 0x000fea0003800000 */
.L_x_25852:
[----:B------:R-:W-:Y:S01]  /*1160*/  ISETP.GE.U32.AND P1, PT, R2, 0x100, PT ;  /* 0x000001000200780c */ /* 0x000fe20003f26070 */
[----:B------:R-:W-:-:S12]  /*1170*/  BSSY B0, `(.L_x_25854) ;  /* 0x000003a000007945 */ /* 0x000fd80003800000 */
[----:B------:R-:W-:Y:S05]  /*1180*/  @!P1 BRA `(.L_x_25855) ;  /* 0x0000038000009947 */ /* 0x000fea0003800000 */
[----:B------:R-:W-:Y:S01]  /*1190*/  ISETP.NE.U32.AND P1, PT, RZ, c[0x0][0x180], PT ;  /* 0x00006000ff007a0c */ /* 0x000fe20003f25070 */
[----:B-1----:R-:W-:-:S03]  /*11a0*/  HFMA2.MMA R192, -RZ, RZ, 0, 9.5367431640625e-07 ;  /* 0x00000010ffc07435 */ /* 0x002fc600000001ff */
        /* <DEDUP_REMOVED lines=10> */
[----:B-----5:R-:W-:Y:S02]  /*1250*/  FMUL.FTZ R12, R61, R204 ;  /* 0x000000cc3d0c7220 */ /* 0x020fe40000410000 */
[-C--:B------:R-:W-:Y:S02]  /*1260*/  FMUL.FTZ R217, R217, R240.reuse ;  /* 0x000000f0d9d97220 */ /* 0x080fe40000410000 */
[----:B------:R-:W-:Y:S01]  /*1270*/  @P1 FADD.FTZ R12, R205, R12 ;  /* 0x0000000ccd0c1221 */ /* 0x000fe20000010000 */
[----:B------:R-:W-:Y:S02]  /*1280*/  HADD2.F32 R205, -RZ, R194.H0_H0 ;  /* 0x200000c2ffcd7230 */ /* 0x000fe40000004100 */
[----:B------:R-:W-:Y:S01]  /*1290*/  HADD2.F32 R11, -RZ, R192.H0_H0 ;  /* 0x200000c0ff0b7230 */ /* 0x000fe20000004100 */
[----:B------:R-:W-:Y:S01]  /*12a0*/  FMUL.FTZ R13, R62, R217 ;  /* 0x000000d93e0d7220 */ /* 0x000fe20000410000 */
[----:B------:R-:W-:Y:S02]  /*12b0*/  @P1 HADD2.F32 R192, -RZ, R189.H0_H0 ;  /* 0x200000bdffc01230 */ /* 0x000fe40000004100 */
[----:B------:R-:W-:Y:S01]  /*12c0*/  HADD2.F32 R193, -RZ, R193.H1_H1 ;  /* 0x300000c1ffc17230 */ /* 0x000fe20000004100 */
[----:B------:R-:W-:-:S02]  /*12d0*/  FMUL.FTZ R205, R205, R240 ;  /* 0x000000f0cdcd7220 */ /* 0x000fc40000410000 */
[----:B------:R-:W-:Y:S01]  /*12e0*/  @P1 FADD.FTZ R13, R192, R13 ;  /* 0x0000000dc00d1221 */ /* 0x000fe20000010000 */
[----:B------:R-:W-:Y:S01]  /*12f0*/  @P1 HADD2.F32 R192, -RZ, R190.H0_H0 ;  /* 0x200000beffc01230 */ /* 0x000fe20000004100 */
[----:B------:R-:W-:Y:S01]  /*1300*/  FMUL.FTZ R204, R193, R240 ;  /* 0x000000f0c1cc7220 */ /* 0x000fe20000410000 */
[----:B------:R-:W-:Y:S01]  /*1310*/  HADD2.F32 R193, -RZ, R194.H1_H1 ;  /* 0x300000c2ffc17230 */ /* 0x000fe20000004100 */
[----:B------:R-:W-:Y:S01]  /*1320*/  FMUL.FTZ R205, R64, R205 ;  /* 0x000000cd40cd7220 */ /* 0x000fe20000410000 */
[----:B------:R-:W-:Y:S01]  /*1330*/  @P1 HADD2.F32 R217, -RZ, R189.H1_H1 ;  /* 0x300000bdffd91230 */ /* 0x000fe20000004100 */
[----:B------:R-:W-:Y:S02]  /*1340*/  FMUL.FTZ R204, R63, R204 ;  /* 0x000000cc3fcc7220 */ /* 0x000fe40000410000 */
[----:B------:R-:W-:Y:S02]  /*1350*/  @P1 FADD.FTZ R205, R192, R205 ;  /* 0x000000cdc0cd1221 */ /* 0x000fe40000010000 */
[-C--:B------:R-:W-:Y:S01]  /*1360*/  FMUL.FTZ R192, R193, R240.reuse ;  /* 0x000000f0c1c07220 */ /* 0x080fe20000410000 */
[--C-:B------:R-:W-:Y:S01]  /*1370*/  HADD2.F32 R193, -RZ, R195.reuse.H0_H0 ;  /* 0x200000c3ffc17230 */ /* 0x100fe20000004100 */
[----:B------:R-:W-:Y:S01]  /*1380*/  FMUL.FTZ R11, R11, R240 ;  /* 0x000000f00b0b7220 */ /* 0x000fe20000410000 */
[----:B------:R-:W-:Y:S01]  /*1390*/  HADD2.F32 R195, -RZ, R195.H1_H1 ;  /* 0x300000c3ffc37230 */ /* 0x000fe20000004100 */
[----:B------:R-:W-:Y:S01]  /*13a0*/  @P1 FADD.FTZ R204, R217, R204 ;  /* 0x000000ccd9cc1221 */ /* 0x000fe20000010000 */
[----:B------:R-:W-:Y:S01]  /*13b0*/  @P1 HADD2.F32 R218, -RZ, R188.H0_H0 ;  /* 0x200000bcffda1230 */ /* 0x000fe20000004100 */
[----:B------:R-:W-:-:S02]  /*13c0*/  FMUL.FTZ R11, R60, R11 ;  /* 0x0000000b3c0b7220 */ /* 0x000fc40000410000 */
[----:B------:R-:W-:Y:S02]  /*13d0*/  FMUL.FTZ R217, R65, R192 ;  /* 0x000000c041d97220 */ /* 0x000fe40000410000 */
[-C--:B------:R-:W-:Y:S02]  /*13e0*/  FMUL.FTZ R193, R193, R240.reuse ;  /* 0x000000f0c1c17220 */ /* 0x080fe40000410000 */
[----:B------:R-:W-:Y:S02]  /*13f0*/  FMUL.FTZ R192, R195, R240 ;  /* 0x000000f0c3c07220 */ /* 0x000fe40000410000 */
[----:B------:R-:W-:Y:S01]  /*1400*/  @P1 FADD.FTZ R11, R218, R11 ;  /* 0x0000000bda0b1221 */ /* 0x000fe20000010000 */
[----:B------:R-:W-:Y:S01]  /*1410*/  @P1 HADD2.F32 R194, -RZ, R190.H1_H1 ;  /* 0x300000beffc21230 */ /* 0x000fe20000004100 */
[----:B------:R-:W-:Y:S01]  /*1420*/  FMUL.FTZ R218, R66, R193 ;  /* 0x000000c142da7220 */ /* 0x000fe20000410000 */
[--C-:B------:R-:W-:Y:S01]  /*1430*/  @P1 HADD2.F32 R193, -RZ, R191.reuse.H0_H0 ;  /* 0x200000bfffc11230 */ /* 0x100fe20000004100 */
[----:B------:R-:W-:Y:S01]  /*1440*/  FMUL.FTZ R219, R67, R192 ;  /* 0x000000c043db7220 */ /* 0x000fe20000410000 */
[----:B------:R-:W-:Y:S01]  /*1450*/  @P1 HADD2.F32 R192, -RZ, R191.H1_H1 ;  /* 0x300000bfffc01230 */ /* 0x000fe20000004100 */
        /* <DEDUP_REMOVED lines=11> */
.L_x_25855:
[----:B------:R-:W-:Y:S05]  /*1510*/  BSYNC B0 ;  /* 0x0000000000007941 */ /* 0x000fea0003800000 */
.L_x_25854:
[----:B------:R-:W-:Y:S01]  /*1520*/  ISETP.GE.U32.AND P1, PT, R2, 0x180, PT ;  /* 0x000001800200780c */ /* 0x000fe20003f26070 */
[----:B------:R-:W-:-:S12]  /*1530*/  BSSY B0, `(.L_x_25856) ;  /* 0x000003a000007945 */ /* 0x000fd80003800000 */
[----:B------:R-:W-:Y:S05]  /*1540*/  @!P1 BRA `(.L_x_25857) ;  /* 0x0000038000009947 */ /* 0x000fea0003800000 */
[----:B-1----:R-:W-:Y:S02]  /*1550*/  MOV R192, 0x10 ;  /* 0x0000001000c07802 */ /* 0x002fe40000000f00 */
[----:B------:R-:W-:-:S03]  /*1560*/  ISETP.NE.U32.AND P1, PT, RZ, c[0x0][0x180], PT ;  /* 0x00006000ff007a0c */ /* 0x000fc60003f25070 */
[----:B------:R-:W-:Y:S01]  /*1570*/  IMAD.WIDE.U32 R192, R241, R192, c[0x0][0x170] ;  /* 0x00005c00f1c07625 */ /* 0x000fe200078e00c0 */
[----:B------:R-:W-:-:S05]  /*1580*/  ISETP.NE.AND.EX P1, PT, RZ, c[0x0][0x184], PT, P1 ;  /* 0x00006100ff007a0c */ /* 0x000fca0003f25310 */
[----:B------:R-:W2:Y:S08]  /*1590*/  LDG.E.128 R192, [R192.64] ;  /* 0x00000004c0c07981 */ /* 0x000eb0000c1e1d00 */
[----:B------:R-:W-:-:S04]  /*15a0*/  @P1 LEA R14, P2, R241, c[0x0][0x180], 0x4 ;  /* 0x00006000f10e1a11 */ /* 0x000fc800078420ff */
[----:B------:R-:W-:-:S05]  /*15b0*/  @P1 LEA.HI.X R15, R241, c[0x0][0x184], RZ, 0x4, P2 ;  /* 0x00006100f10f1a11 */ /* 0x000fca00010f24ff */
[----:B------:R1:W3:Y:S01]  /*15c0*/  @P1 LDG.E.128 R188, [R14.64] ;  /* 0x000000040ebc1981 */ /* 0x0002e2000c1e1d00 */
[----:B--2---:R-:W-:-:S05]  /*15d0*/  HADD2.F32 R207, -RZ, R192.H0_H0 ;  /* 0x200000c0ffcf7230 */ /* 0x004fca0000004100 */
[----:B------:R-:W-:Y:S01]  /*15e0*/  FMUL.FTZ R207, R207, R240 ;  /* 0x000000f0cfcf7220 */ /* 0x000fe20000410000 */
[----:B------:R-:W-:-:S03]  /*15f0*/  HADD2.F32 R221, -RZ, R192.H1_H1 ;  /* 0x300000c0ffdd7230 */ /* 0x000fc60000004100 */
[----:B-1---5:R-:W-:Y:S01]  /*1600*/  FMUL.FTZ R14, R84, R207 ;  /* 0x000000cf540e7220 */ /* 0x022fe20000410000 */
[--C-:B------:R-:W-:Y:S01]  /*1610*/  HADD2.F32 R207, -RZ, R193.reuse.H0_H0 ;  /* 0x200000c1ffcf7230 */ /* 0x100fe20000004100 */
[----:B------:R-:W-:Y:S01]  /*1620*/  FMUL.FTZ R16, R221, R240 ;  /* 0x000000f0dd107220 */ /* 0x000fe20000410000 */
[----:B------:R-:W-:-:S03]  /*1630*/  HADD2.F32 R193, -RZ, R193.H1_H1 ;  /* 0x300000c1ffc17230 */ /* 0x000fc60000004100 */
[----:B------:R-:W-:Y:S02]  /*1640*/  FMUL.FTZ R207, R207, R240 ;  /* 0x000000f0cfcf7220 */ /* 0x000fe40000410000 */
[----:B------:R-:W-:Y:S02]  /*1650*/  FMUL.FTZ R15, R85, R16 ;  /* 0x00000010550f7220 */ /* 0x000fe40000410000 */
[----:B------:R-:W-:Y:S01]  /*1660*/  FMUL.FTZ R16, R86, R207 ;  /* 0x000000cf56107220 */ /* 0x000fe20000410000 */
[----:B---3--:R-:W-:Y:S01]  /*1670*/  @P1 HADD2.F32 R207, -RZ, R189.H0_H0 ;  /* 0x200000bdffcf1230 */ /* 0x008fe20000004100 */
[----:B------:R-:W-:Y:S01]  /*1680*/  FMUL.FTZ R206, R193, R240 ;  /* 0x000000f0c1ce7220 */ /* 0x000fe20000410000 */
[----:B------:R-:W-:-:S03]  /*1690*/  HADD2.F32 R193, -RZ, R194.H1_H1 ;  /* 0x300000c2ffc17230 */ /* 0x000fc60000004100 */
[----:B------:R-:W-:Y:S01]  /*16a0*/  @P1 FADD.FTZ R16, R207, R16 ;  /* 0x00000010cf101221 */ /* 0x000fe20000010000 */
[----:B------:R-:W-:Y:S01]  /*16b0*/  HADD2.F32 R207, -RZ, R194.H0_H0 ;  /* 0x200000c2ffcf7230 */ /* 0x000fe20000004100 */
[----:B------:R-:W-:Y:S01]  /*16c0*/  FMUL.FTZ R206, R87, R206 ;  /* 0x000000ce57ce7220 */ /* 0x000fe20000410000 */
[----:B------:R-:W-:Y:S01]  /*16d0*/  @P1 HADD2.F32 R221, -RZ, R189.H1_H1 ;  /* 0x300000bdffdd1230 */ /* 0x000fe20000004100 */
[-C--:B------:R-:W-:Y:S01]  /*16e0*/  FMUL.FTZ R220, R193, R240.reuse ;  /* 0x000000f0c1dc7220 */ /* 0x080fe20000410000 */
[----:B------:R-:W-:Y:S01]  /*16f0*/  @P1 HADD2.F32 R192, -RZ, R188.H1_H1 ;  /* 0x300000bcffc01230 */ /* 0x000fe20000004100 */
[----:B------:R-:W-:Y:S01]  /*1700*/  FMUL.FTZ R207, R207, R240 ;  /* 0x000000f0cfcf7220 */ /* 0x000fe20000410000 */
[--C-:B------:R-:W-:Y:S01]  /*1710*/  HADD2.F32 R193, -RZ, R195.reuse.H0_H0 ;  /* 0x200000c3ffc17230 */ /* 0x100fe20000004100 */
[----:B------:R-:W-:Y:S01]  /*1720*/  @P1 FADD.FTZ R206, R221, R206 ;  /* 0x000000ceddce1221 */ /* 0x000fe20000010000 */
[----:B------:R-:W-:Y:S01]  /*1730*/  HADD2.F32 R195, -RZ, R195.H1_H1 ;  /* 0x300000c3ffc37230 */ /* 0x000fe20000004100 */
[----:B------:R-:W-:Y:S01]  /*1740*/  @P1 FADD.FTZ R15, R192, R15 ;  /* 0x0000000fc00f1221 */ /* 0x000fe20000010000 */
[--C-:B------:R-:W-:Y:S01]  /*1750*/  @P1 HADD2.F32 R221, -RZ, R190.reuse.H1_H1 ;  /* 0x300000beffdd1230 */ /* 0x100fe20000004100 */
[----:B------:R-:W-:Y:S01]  /*1760*/  FMUL.FTZ R220, R89, R220 ;  /* 0x000000dc59dc7220 */ /* 0x000fe20000410000 */
[----:B------:R-:W-:Y:S01]  /*1770*/  @P1 HADD2.F32 R192, -RZ, R190.H0_H0 ;  /* 0x200000beffc01230 */ /* 0x000fe20000004100 */
[----:B------:R-:W-:-:S02]  /*1780*/  FMUL.FTZ R207, R88, R207 ;  /* 0x000000cf58cf7220 */ /* 0x000fc40000410000 */
[-C--:B------:R-:W-:Y:S02]  /*1790*/  FMUL.FTZ R193, R193, R240.reuse ;  /* 0x000000f0c1c17220 */ /* 0x080fe40000410000 */
[----:B------:R-:W-:Y:S02]  /*17a0*/  FMUL.FTZ R222, R195, R240 ;  /* 0x000000f0c3de7220 */ /* 0x000fe40000410000 */
[----:B------:R-:W-:Y:S01]  /*17b0*/  @P1 FADD.FTZ R220, R221, R220 ;  /* 0x000000dcdddc1221 */ /* 0x000fe20000010000 */
[----:B------:R-:W-:Y:S01]  /*17c0*/  @P1 HADD2.F32 R243, -RZ, R188.H0_H0 ;  /* 0x200000bcfff31230 */ /* 0x000fe20000004100 */
[----:B------:R-:W-:Y:S01]  /*17d0*/  @P1 FADD.FTZ R207, R192, R207 ;  /* 0x000000cfc0cf1221 */ /* 0x000fe20000010000 */
[--C-:B------:R-:W-:Y:S01]  /*17e0*/  @P1 HADD2.F32 R192, -RZ, R191.reuse.H0_H0 ;  /* 0x200000bfffc01230 */ /* 0x100fe20000004100 */
[----:B------:R-:W-:Y:S01]  /*17f0*/  FMUL.FTZ R221, R90, R193 ;  /* 0x000000c15add7220 */ /* 0x000fe20000410000 */
[----:B------:R-:W-:Y:S01]  /*1800*/  @P1 HADD2.F32 R193, -RZ, R191.H1_H1 ;  /* 0x300000bfffc11230 */ /* 0x000fe20000004100 */
[----:B------:R-:W-:-:S02]  /*1810*/  FMUL.FTZ R222, R91, R222 ;  /* 0x000000de5bde7220 */ /* 0x000fc40000410000 */
[----:B------:R-:W-:Y:S02]  /*1820*/  @P1 FADD.FTZ R14, R243, R14 ;  /* 0x0000000ef30e1221 */ /* 0x000fe40000010000 */
        /* <DEDUP_REMOVED lines=10> */
.L_x_25857:
[----:B------:R-:W-:Y:S05]  /*18d0*/  BSYNC B0 ;  /* 0x0000000000007941 */ /* 0x000fea0003800000 */
.L_x_25856:
        /* <DEDUP_REMOVED lines=59> */
.L_x_25859:
[----:B------:R-:W-:Y:S05]  /*1c90*/  BSYNC B0 ;  /* 0x0000000000007941 */ /* 0x000fea0003800000 */
.L_x_25858:
        /* <DEDUP_REMOVED lines=59> */
.L_x_25861:
[----:B------:R-:W-:Y:S05]  /*2050*/  BSYNC B0 ;  /* 0x0000000000007941 */ /* 0x000fea0003800000 */
.L_x_25860:
        /* <DEDUP_REMOVED lines=59> */
.L_x_25863:
[----:B------:R-:W-:Y:S05]  /*2410*/  BSYNC B0 ;  /* 0x0000000000007941 */ /* 0x000fea0003800000 */
.L_x_25862:
        /* <DEDUP_REMOVED lines=11> */
[--C-:B--2---:R-:W-:Y:S02]  /*24d0*/  HADD2.F32 R237, -RZ, R192.reuse.H1_H1 ;  /* 0x300000c0ffed7230 */ /* 0x104fe40000004100 */
[----:B------:R-:W-:-:S03]  /*24e0*/  HADD2.F32 R235, -RZ, R192.H0_H0 ;  /* 0x200000c0ffeb7230 */ /* 0x000fc60000004100 */
[-C--:B------:R-:W-:Y:S01]  /*24f0*/  FMUL.FTZ R192, R237, R240.reuse ;  /* 0x000000f0edc07220 */ /* 0x080fe20000410000 */
[--C-:B------:R-:W-:Y:S01]  /*2500*/  HADD2.F32 R239, -RZ, R193.reuse.H0_H0 ;  /* 0x200000c1ffef7230 */ /* 0x100fe20000004100 */
[----:B------:R-:W-:Y:S01]  /*2510*/  FMUL.FTZ R235, R235, R240 ;  /* 0x000000f0ebeb7220 */ /* 0x000fe20000410000 */
[----:B------:R-:W-:Y:S01]  /*2520*/  HADD2.F32 R243, -RZ, R193.H1_H1 ;  /* 0x300000c1fff37230 */ /* 0x000fe20000004100 */
[----:B-1---5:R-:W-:Y:S01]  /*2530*/  FMUL.FTZ R233, R181, R192 ;  /* 0x000000c0b5e97220 */ /* 0x022fe20000410000 */
[----:B------:R-:W-:Y:S01]  /*2540*/  HADD2.F32 R245, -RZ, R194.H0_H0 ;  /* 0x200000c2fff57230 */ /* 0x000fe20000004100 */
[----:B------:R-:W-:Y:S01]  /*2550*/  FMUL.FTZ R232, R180, R235 ;  /* 0x000000ebb4e87220 */ /* 0x000fe20000410000 */
[--C-:B---3--:R-:W-:Y:S02]  /*2560*/  @P1 HADD2.F32 R193, -RZ, R188.reuse.H0_H0 ;  /* 0x200000bcffc11230 */ /* 0x108fe40000004100 */
[----:B------:R-:W-:Y:S01]  /*2570*/  @P1 HADD2.F32 R192, -RZ, R188.H1_H1 ;  /* 0x300000bcffc01230 */ /* 0x000fe20000004100 */
        /* <DEDUP_REMOVED lines=8> */
[----:B------:R-:W-:Y:S01]  /*2600*/  FMUL.FTZ R235, R183, R194 ;  /* 0x000000c2b7eb7220 */ /* 0x000fe20000410000 */
        /* <DEDUP_REMOVED lines=10> */
[-C--:B------:R-:W-:Y:S02]  /*26b0*/  FMUL.FTZ R249, R249, R240.reuse ;  /* 0x000000f0f9f97220 */ /* 0x080fe40000410000 */
[----:B------:R-:W-:-:S02]  /*26c0*/  FMUL.FTZ R240, R195, R240 ;  /* 0x000000f0c3f07220 */ /* 0x000fc40000410000 */
[----:B------:R-:W-:Y:S01]  /*26d0*/  @P1 FADD.FTZ R236, R193, R236 ;  /* 0x000000ecc1ec1221 */ /* 0x000fe20000010000 */
[--C-:B------:R-:W-:Y:S01]  /*26e0*/  @P1 HADD2.F32 R193, -RZ, R191.reuse.H0_H0 ;  /* 0x200000bfffc11230 */ /* 0x100fe20000004100 */
[----:B------:R-:W-:Y:S01]  /*26f0*/  @P1 FADD.FTZ R237, R192, R237 ;  /* 0x000000edc0ed1221 */ /* 0x000fe20000010000 */
[----:B------:R-:W-:Y:S01]  /*2700*/  @P1 HADD2.F32 R192, -RZ, R191.H1_H1 ;  /* 0x300000bfffc01230 */ /* 0x000fe20000004100 */
[----:B------:R-:W-:Y:S02]  /*2710*/  FMUL.FTZ R238, R186, R249 ;  /* 0x000000f9baee7220 */ /* 0x000fe40000410000 */
[----:B------:R-:W-:Y:S02]  /*2720*/  FMUL.FTZ R239, R187, R240 ;  /* 0x000000f0bbef7220 */ /* 0x000fe40000410000 */
[----:B------:R-:W-:Y:S02]  /*2730*/  @P1 FADD.FTZ R238, R193, R238 ;  /* 0x000000eec1ee1221 */ /* 0x000fe40000010000 */
[----:B------:R-:W-:Y:S01]  /*2740*/  @P1 FADD.FTZ R239, R192, R239 ;  /* 0x000000efc0ef1221 */ /* 0x000fe20000010000 */
[----:B------:R-:W-:-:S02]  /*2750*/  LEA R240, P1, R241, c[0x0][0x188], 0x4 ;  /* 0x00006200f1f07a11 */ /* 0x000fc400078220ff */
[----:B------:R-:W-:Y:S02]  /*2760*/  F2FP.PACK_AB R194, R237, R236 ;  /* 0x000000ecedc2723e */ /* 0x000fe400000000ff */
[----:B------:R-:W-:Y:S02]  /*2770*/  LEA.HI.X R241, R241, c[0x0][0x18c], RZ, 0x4, P1 ;  /* 0x00006300f1f17a11 */ /* 0x000fe400008f24ff */
[----:B------:R-:W-:Y:S02]  /*2780*/  F2FP.PACK_AB R193, R235, R234 ;  /* 0x000000eaebc1723e */ /* 0x000fe400000000ff */
[----:B------:R-:W-:Y:S02]  /*2790*/  F2FP.PACK_AB R192, R233, R232 ;  /* 0x000000e8e9c0723e */ /* 0x000fe400000000ff */
[----:B------:R-:W-:-:S05]  /*27a0*/  F2FP.PACK_AB R195, R239, R238 ;  /* 0x000000eeefc3723e */ /* 0x000fca00000000ff */
[----:B------:R1:W-:Y:S02]  /*27b0*/  STG.E.128 [R240.64], R192 ;  /* 0x000000c0f0007986 */ /* 0x0003e4000c101d04 */
.L_x_25865:
[----:B------:R-:W-:Y:S05]  /*27c0*/  BSYNC B0 ;  /* 0x0000000000007941 */ /* 0x000fea0003800000 */
.L_x_25864:
        /* <DEDUP_REMOVED lines=69> */
.L_x_25884:
        /* <DEDUP_REMOVED lines=133> */
.L_x_25885:
        /* <DEDUP_REMOVED lines=74> */
[----:B------:R-:W-:Y:S01]  /*3910*/  F2FP.PACK_AB R192, R193, R192 ;  /* 0x000000c0c1c0723e */ /* 0x000fe200000000ff */
        /* <DEDUP_REMOVED lines=12> */
[----:B------:R-:W-:Y:S01]  /*39e0*/  F2FP.PACK_AB R193, R242, R193 ;  /* 0x000000c1f2c1723e */ /* 0x000fe200000000ff */
[----:B------:R-:W-:Y:S01]  /*39f0*/  FFMA.FTZ R194, R32, R195, R24 ;  /* 0x000000c320c27223 */ /* 0x000fe20000010018 */
[----:B------:R-:W-:Y:S01]  /*3a00*/  MOV R242, 0x10 ;  /* 0x0000001000f27802 */ /* 0x000fe20000000f00 */
[----:B------:R-:W-:Y:S02]  /*3a10*/  FFMA.FTZ R195, R33, R244, R25 ;  /* 0x000000f421c37223 */ /* 0x000fe40000010019 */
[----:B------:R-:W-:Y:S02]  /*3a20*/  FFMA.FTZ R243, R34, R243, R26 ;  /* 0x000000f322f37223 */ /* 0x000fe4000001001a */
[----:B------:R-:W-:Y:S01]  /*3a30*/  FFMA.FTZ R248, R35, R248, R27 ;  /* 0x000000f823f87223 */ /* 0x000fe2000001001b */
[----:B------:R-:W-:-:S04]  /*3a40*/  F2FP.PACK_AB R194, R195, R194 ;  /* 0x000000c2c3c2723e */ /* 0x000fc800000000ff */
[----:B------:R-:W-:Y:S01]  /*3a50*/  F2FP.PACK_AB R195, R248, R243 ;  /* 0x000000f3f8c3723e */ /* 0x000fe200000000ff */
[C---:B------:R-:W-:Y:S01]  /*3a60*/  IMAD.WIDE.U32 R242, R7.reuse, R242, c[0x0][0x208] ;  /* 0x0000820007f27625 */ /* 0x040fe200078e00f2 */
[----:B------:R-:W-:-:S04]  /*3a70*/  IADD3 R7, R7, 0x80, RZ ;  /* 0x0000008007077810 */ /* 0x000fc80007ffe0ff */
[----:B------:R0:W-:Y:S03]  /*3a80*/  STG.E.128 [R242.64], R192 ;  /* 0x000000c0f2007986 */ /* 0x0001e6000c101d04 */
.L_x_25869:
[----:B------:R-:W-:Y:S05]  /*3a90*/  BSYNC B0 ;  /* 0x0000000000007941 */ /* 0x000fea0003800000 */
.L_x_25868:
        /* <DEDUP_REMOVED lines=12> */
[C---:B------:R-:W-:Y:S02]  /*3b60*/  FMUL.FTZ R193, R241.reuse, R194 ;  /* 0x000000c2f1c17220 */ /* 0x040fe40000410000 */
[----:B------:R-:W-:Y:S02]  /*3b70*/  FMUL.FTZ R242, R241, R242 ;  /* 0x000000f2f1f27220 */ /* 0x000fe40000410000 */
[----:B------:R-:W-:Y:S02]  /*3b80*/  FADD.FTZ R244, R205, -R240 ;  /* 0x800000f0cdf47221 */ /* 0x000fe40000010000 */
[----:B------:R-:W-:-:S02]  /*3b90*/  FFMA.FTZ R193, R54, R193, R46 ;  /* 0x000000c136c17223 */ /* 0x000fc4000001002e */
[----:B------:R-:W-:Y:S02]  /*3ba0*/  FFMA.FTZ R242, R55, R242, R47 ;  /* 0x000000f237f27223 */ /* 0x000fe4000001002f */
[--C-:B------:R-:W-:Y:S02]  /*3bb0*/  FADD.FTZ R194, R217, -R240.reuse ;  /* 0x800000f0d9c27221 */ /* 0x100fe40000010000 */
[--C-:B------:R-:W-:Y:S01]  /*3bc0*/  FADD.FTZ R246, R218, -R240.reuse ;  /* 0x800000f0daf67221 */ /* 0x100fe20000010000 */
[----:B------:R-:W-:Y:S01]  /*3bd0*/  F2FP.PACK_AB R193, R242, R193 ;  /* 0x000000c1f2c1723e */ /* 0x000fe200000000ff */
        /* <DEDUP_REMOVED lines=15> */
.L_x_25871:
[----:B------:R-:W-:Y:S05]  /*3cd0*/  BSYNC B0 ;  /* 0x0000000000007941 */ /* 0x000fea0003800000 */
.L_x_25870:
        /* <DEDUP_REMOVED lines=35> */
.L_x_25873:
[----:B------:R-:W-:Y:S05]  /*3f10*/  BSYNC B0 ;  /* 0x0000000000007941 */ /* 0x000fea0003800000 */
.L_x_25872:
        /* <DEDUP_REMOVED lines=35> */
.L_x_25875:
[----:B------:R-:W-:Y:S05]  /*4150*/  BSYNC B0 ;  /* 0x0000000000007941 */ /* 0x000fea0003800000 */
.L_x_25874:
        /* <DEDUP_REMOVED lines=35> */
.L_x_25877:
[----:B------:R-:W-:Y:S05]  /*4390*/  BSYNC B0 ;  /* 0x0000000000007941 */ /* 0x000fea0003800000 */
.L_x_25876:
        /* <DEDUP_REMOVED lines=35> */
.L_x_25879:
[----:B------:R-:W-:Y:S05]  /*45d0*/  BSYNC B0 ;  /* 0x0000000000007941 */ /* 0x000fea0003800000 */
.L_x_25878:
        /* <DEDUP_REMOVED lines=23> */
[----:B------:R-:W-:Y:S01]  /*4750*/  F2FP.PACK_AB R192, R241, R240 ;  /* 0x000000f0f1c0723e */ /* 0x000fe200000000ff */
[----:B------:R-:W-:Y:S01]  /*4760*/  FFMA.FTZ R250, R179, R250, R171 ;  /* 0x000000fab3fa7223 */ /* 0x000fe200000100ab */
[----:B------:R-:W-:Y:S01]  /*4770*/  MOV R240, 0x10 ;  /* 0x0000001000f07802 */ /* 0x000fe20000000f00 */
[----:B------:R-:W-:Y:S02]  /*4780*/  FFMA.FTZ R194, R176, R245, R168 ;  /* 0x000000f5b0c27223 */ /* 0x000fe400000100a8 */
[----:B------:R-:W-:Y:S01]  /*4790*/  FFMA.FTZ R243, R177, R242, R169 ;  /* 0x000000f2b1f37223 */ /* 0x000fe200000100a9 */
[----:B------:R-:W-:Y:S01]  /*47a0*/  F2FP.PACK_AB R195, R250, R195 ;  /* 0x000000c3fac3723e */ /* 0x000fe200000000ff */
[----:B------:R-:W-:-:S02]  /*47b0*/  FFMA.FTZ R246, R175, R246, R167 ;  /* 0x000000f6aff67223 */ /* 0x000fc400000100a7 */
[----:B------:R-:W-:Y:S01]  /*47c0*/  IMAD.WIDE.U32 R240, R7, R240, c[0x0][0x208] ;  /* 0x0000820007f07625 */ /* 0x000fe200078e00f0 */
[----:B------:R-:W-:Y:S02]  /*47d0*/  F2FP.PACK_AB R194, R243, R194 ;  /* 0x000000c2f3c2723e */ /* 0x000fe400000000ff */
[----:B------:R-:W-:-:S05]  /*47e0*/  F2FP.PACK_AB R193, R246, R193 ;  /* 0x000000c1f6c1723e */ /* 0x000fca00000000ff */
[----:B------:R0:W-:Y:S02]  /*47f0*/  STG.E.128 [R240.64], R192 ;  /* 0x000000c0f0007986 */ /* 0x0001e4000c101d04 */
.L_x_25881:
[----:B------:R-:W-:Y:S05]  /*4800*/  BSYNC B0 ;  /* 0x0000000000007941 */ /* 0x000fea0003800000 */
.L_x_25880:
[----:B------:R-:W-:Y:S02]  /*4810*/  LOP3.LUT P1, RZ, R5, 0xff, RZ, 0xc0, !PT ;  /* 0x000000ff05ff7812 */ /* 0x000fe4000782c0ff */
[----:B------:R-:W-:Y:S02]  /*4820*/  IADD3 R4, R4, c[0x0][0x160], RZ ;  /* 0x0000580004047a10 */ /* 0x000fe40007ffe0ff */
[----:B------:R-:W-:Y:S02]  /*4830*/  SEL R5, RZ, 0x1, P1 ;  /* 0x00000001ff057807 */ /* 0x000fe40000800000 */
[----:B------:R-:W-:-:S13]  /*4840*/  ISETP.GE.AND P1, PT, R4, c[0x0][0x164], PT ;  /* 0x0000590004007a0c */ /* 0x000fda0003f26270 */
[----:B0----5:R-:W-:Y:S01]  /*4850*/  @P1 CALL.REL.NOINC `(.L_x_25882) ;  /* 0x0000001000001944 */ /* 0x021fe20003c00000 */
[----:B------:R-:W-:Y:S05]  /*4860*/  BRA `(.L_x_25883) ;  /* 0xffffc47000007947 */ /* 0x000fea000383ffff */
.L_x_25882:
[----:B------:R-:W-:Y:S05]  /*4870*/  EXIT ;  /* 0x000000000000794d */ /* 0x000fea0003800000 */
.L_x_25866:
[----:B------:R-:W-:Y:S01]  /*4880*/  HFMA2.MMA R242, -RZ, RZ, 0, 5.9604644775390625e-08 ;  /* 0x00000001fff27435 */ /* 0x000fe200000001ff */
[----:B------:R-:W-:Y:S02]  /*4890*/  MOV R193, R192 ;  /* 0x000000c000c17202 */ /* 0x000fe40000000f00 */
[----:B------:R-:W-:Y:S02]  /*48a0*/  MOV R243, 0x1f ;  /* 0x0000001f00f37802 */ /* 0x000fe40000000f00 */
[----:B------:R-:W-:Y:S02]  /*48b0*/  MOV R244, 0xffffffff ;  /* 0xffffffff00f47802 */ /* 0x000fe40000000f00 */
[----:B------:R-:W-:Y:S02]  /*48c0*/  MOV R194, 0x48e0 ;  /* 0x000048e000c27802 */ /* 0x000fe40000000f00 */
[----:B0----5:R-:W-:Y:S05]  /*48d0*/  CALL.REL.NOINC `($__internal_84_$__cuda_sm70_shflsync_bfly_p) ;  /* 0x00000aa000007944 */ /* 0x021fea0003c00000 */
[----:B01----:R-:W-:Y:S05]  /*48e0*/  BRA `(.L_x_25884) ;  /* 0xffffe33000007947 */ /* 0x003fea000383ffff */
.L_x_25867:
[----:B------:R-:W-:Y:S01]  /*48f0*/  HFMA2.MMA R242, -RZ, RZ, 0, 1.1920928955078125e-07 ;  /* 0x00000002fff27435 */ /* 0x000fe200000001ff */
[----:B------:R-:W-:Y:S02]  /*4900*/  MOV R243, 0x1f ;  /* 0x0000001f00f37802 */ /* 0x000fe40000000f00 */
[----:B------:R-:W-:-:S02]  /*4910*/  MOV R244, 0xffffffff ;  /* 0xffffffff00f47802 */ /* 0x000fc40000000f00 */
[----:B------:R-:W-:Y:S02]  /*4920*/  MOV R194, 0x4940 ;  /* 0x0000494000c27802 */ /* 0x000fe40000000f00 */
[----:B01---5:R-:W-:Y:S05]  /*4930*/  CALL.REL.NOINC `($__internal_84_$__cuda_sm70_shflsync_bfly_p) ;  /* 0x00000a4000007944 */ /* 0x023fea0003c00000 */
[----:B01----:R-:W-:Y:S01]  /*4940*/  FADD.FTZ R193, R193, R242 ;  /* 0x000000f2c1c17221 */ /* 0x003fe20000010000 */
[----:B------:R-:W-:Y:S01]  /*4950*/  HFMA2.MMA R242, -RZ, RZ, 0, 2.384185791015625e-07 ;  /* 0x00000004fff27435 */ /* 0x000fe200000001ff */
[----:B------:R-:W-:Y:S02]  /*4960*/  MOV R243, 0x1f ;  /* 0x0000001f00f37802 */ /* 0x000fe40000000f00 */
[----:B------:R-:W-:Y:S02]  /*4970*/  MOV R244, 0xffffffff ;  /* 0xffffffff00f47802 */ /* 0x000fe40000000f00 */
[----:B------:R-:W-:Y:S02]  /*4980*/  MOV R194, 0x49a0 ;  /* 0x000049a000c27802 */ /* 0x000fe40000000f00 */
[----:B------:R-:W-:Y:S05]  /*4990*/  CALL.REL.NOINC `($__internal_84_$__cuda_sm70_shflsync_bfly_p) ;  /* 0x000009e000007944 */ /* 0x000fea0003c00000 */
[----:B01----:R-:W-:Y:S01]  /*49a0*/  FADD.FTZ R193, R193, R242 ;  /* 0x000000f2c1c17221 */ /* 0x003fe20000010000 */
[----:B------:R-:W-:Y:S01]  /*49b0*/  HFMA2.MMA R242, -RZ, RZ, 0, 4.76837158203125e-07 ;  /* 0x00000008fff27435 */ /* 0x000fe200000001ff */
[----:B------:R-:W-:Y:S02]  /*49c0*/  MOV R243, 0x1f ;  /* 0x0000001f00f37802 */ /* 0x000fe40000000f00 */
[----:B------:R-:W-:-:S02]  /*49d0*/  MOV R244, 0xffffffff ;  /* 0xffffffff00f47802 */ /* 0x000fc40000000f00 */
[----:B------:R-:W-:Y:S02]  /*49e0*/  MOV R194, 0x4a00 ;  /* 0x00004a0000c27802 */ /* 0x000fe40000000f00 */
[----:B------:R-:W-:Y:S05]  /*49f0*/  CALL.REL.NOINC `($__internal_84_$__cuda_sm70_shflsync_bfly_p) ;  /* 0x0000098000007944 */ /* 0x000fea0003c00000 */
[----:B01----:R-:W-:Y:S01]  /*4a00*/  FADD.FTZ R193, R193, R242 ;  /* 0x000000f2c1c17221 */ /* 0x003fe20000010000 */
[----:B------:R-:W-:Y:S01]  /*4a10*/  HFMA2.MMA R242, -RZ, RZ, 0, 9.5367431640625e-07 ;  /* 0x00000010fff27435 */ /* 0x000fe200000001ff */
[----:B------:R-:W-:Y:S02]  /*4a20*/  MOV R243, 0x1f ;  /* 0x0000001f00f37802 */ /* 0x000fe40000000f00 */
[----:B------:R-:W-:Y:S02]  /*4a30*/  MOV R244, 0xffffffff ;  /* 0xffffffff00f47802 */ /* 0x000fe40000000f00 */
[----:B------:R-:W-:Y:S02]  /*4a40*/  MOV R194, 0x4a60 ;  /* 0x00004a6000c27802 */ /* 0x000fe40000000f00 */
[----:B------:R-:W-:Y:S05]  /*4a50*/  CALL.REL.NOINC `($__internal_84_$__cuda_sm70_shflsync_bfly_p) ;  /* 0x0000092000007944 */ /* 0x000fea0003c00000 */
        /* <DEDUP_REMOVED lines=119> */
[----:B------:R-:W-:Y:S05]  /*51d0*/  CALL.REL.NOINC `($__internal_84_$__cuda_sm70_shflsync_bfly_p) ;  /* 0x000001a000007944 */ /* 0x000fea0003c00000 */
[----:B01----:R-:W-:Y:S01]  /*51e0*/  FADD.FTZ R193, R193, R242 ;  /* 0x000000f2c1c17221 */ /* 0x003fe20000010000 */
[----:B------:R-:W-:Y:S01]  /*51f0*/  HFMA2.MMA R242, -RZ, RZ, 0, 1.1920928955078125e-07 ;  /* 0x00000002fff27435 */ /* 0x000fe200000001ff */
[----:B------:R-:W-:Y:S02]  /*5200*/  MOV R243, 0x1f ;  /* 0x0000001f00f37802 */ /* 0x000fe40000000f00 */
[----:B------:R-:W-:Y:S02]  /*5210*/  MOV R244, 0xffffffff ;  /* 0xffffffff00f47802 */ /* 0x000fe40000000f00 */
[----:B------:R-:W-:Y:S02]  /*5220*/  MOV R194, 0x5240 ;  /* 0x0000524000c27802 */ /* 0x000fe40000000f00 */
[----:B------:R-:W-:Y:S05]  /*5230*/  CALL.REL.NOINC `($__internal_84_$__cuda_sm70_shflsync_bfly_p) ;  /* 0x0000014000007944 */ /* 0x000fea0003c00000 */
[----:B01----:R-:W-:Y:S01]  /*5240*/  FADD.FTZ R193, R193, R242 ;  /* 0x000000f2c1c17221 */ /* 0x003fe20000010000 */
[----:B------:R-:W-:Y:S01]  /*5250*/  HFMA2.MMA R242, -RZ, RZ, 0, 2.384185791015625e-07 ;  /* 0x00000004fff27435 */ /* 0x000fe200000001ff */
[----:B------:R-:W-:Y:S02]  /*5260*/  MOV R243, 0x1f ;  /* 0x0000001f00f37802 */ /* 0x000fe40000000f00 */
[----:B------:R-:W-:-:S02]  /*5270*/  MOV R244, 0xffffffff ;  /* 0xffffffff00f47802 */ /* 0x000fc40000000f00 */
[----:B------:R-:W-:Y:S02]  /*5280*/  MOV R194, 0x52a0 ;  /* 0x000052a000c27802 */ /* 0x000fe40000000f00 */
[----:B------:R-:W-:Y:S05]  /*5290*/  CALL.REL.NOINC `($__internal_84_$__cuda_sm70_shflsync_bfly_p) ;  /* 0x000000e000007944 */ /* 0x000fea0003c00000 */
[----:B01----:R-:W-:Y:S01]  /*52a0*/  FADD.FTZ R193, R193, R242 ;  /* 0x000000f2c1c17221 */ /* 0x003fe20000010000 */
[----:B------:R-:W-:Y:S01]  /*52b0*/  HFMA2.MMA R242, -RZ, RZ, 0, 4.76837158203125e-07 ;  /* 0x00000008fff27435 */ /* 0x000fe200000001ff */
[----:B------:R-:W-:Y:S02]  /*52c0*/  MOV R243, 0x1f ;  /* 0x0000001f00f37802 */ /* 0x000fe40000000f00 */
[----:B------:R-:W-:Y:S02]  /*52d0*/  MOV R244, 0xffffffff ;  /* 0xffffffff00f47802 */ /* 0x000fe40000000f00 */
[----:B------:R-:W-:Y:S02]  /*52e0*/  MOV R194, 0x5300 ;  /* 0x0000530000c27802 */ /* 0x000fe40000000f00 */
[----:B------:R-:W-:Y:S05]  /*52f0*/  CALL.REL.NOINC `($__internal_84_$__cuda_sm70_shflsync_bfly_p) ;  /* 0x0000008000007944 */ /* 0x000fea0003c00000 */
[----:B-1----:R-:W-:Y:S01]  /*5300*/  FADD.FTZ R241, R193, R242 ;  /* 0x000000f2c1f17221 */ /* 0x002fe20000010000 */
[----:B------:R-:W-:Y:S01]  /*5310*/  HFMA2.MMA R242, -RZ, RZ, 0, 9.5367431640625e-07 ;  /* 0x00000010fff27435 */ /* 0x000fe200000001ff */
[----:B0-----:R-:W-:Y:S02]  /*5320*/  MOV R243, 0x1f ;  /* 0x0000001f00f37802 */ /* 0x001fe40000000f00 */
[----:B------:R-:W-:-:S02]  /*5330*/  MOV R244, 0xffffffff ;  /* 0xffffffff00f47802 */ /* 0x000fc40000000f00 */
[----:B------:R-:W-:Y:S02]  /*5340*/  MOV R193, R241 ;  /* 0x000000f100c17202 */ /* 0x000fe40000000f00 */
[----:B------:R-:W-:Y:S02]  /*5350*/  MOV R194, 0x5370 ;  /* 0x0000537000c27802 */ /* 0x000fe40000000f00 */
[----:B------:R-:W-:Y:S05]  /*5360*/  CALL.REL.NOINC `($__internal_84_$__cuda_sm70_shflsync_bfly_p) ;  /* 0x0000001000007944 */ /* 0x000fea0003c00000 */
[----:B01----:R-:W-:Y:S05]  /*5370*/  BRA `(.L_x_25885) ;  /* 0xffffe0f000007947 */ /* 0x003fea000383ffff */
        .weak           $__internal_84_$__cuda_sm70_shflsync_bfly_p
        .type           $__internal_84_$__cuda_sm70_shflsync_bfly_p,@function
        .size           $__internal_84_$__cuda_sm70_shflsync_bfly_p,(.L_x_44924 - $__internal_84_$__cuda_sm70_shflsync_bfly_p)
$__internal_84_$__cuda_sm70_shflsync_bfly_p:
[----:B------:R-:W-:Y:S01]  /*5380*/  HFMA2.MMA R195, -RZ, RZ, 0, 0 ;  /* 0x00000000ffc37435 */ /* 0x000fe200000001ff */
[----:B------:R-:W-:Y:S04]  /*5390*/  WARPSYNC R244 ;  /* 0x000000f400007348 */ /* 0x000fe80003800000 */
[----:B------:R0:W1:Y:S01]  /*53a0*/  SHFL.BFLY PT, R242, R193, R242, R243 ;  /* 0x0c0000f2c1f27389 */ /* 0x00006200000e00f3 */
[----:B------:R-:W-:Y:S05]  /*53b0*/  RET.REL.NODEC R194 `(_ZN10layer_norm13ln_fwd_kernelINS_13Kernel_traitsIf6__halfS2_S2_fjLj7168ELj1ELj1ELj4ELj16ENS_18Kernel_traits_baseILj7168EfS2_S2_S2_fjLj128EEEEELb0ELb1ELb0ELb0EEEvNS_9FwdParamsE) ;  /* 0xffffac40c2007950 */ /* 0x000fea0003c3ffff */
.L_x_25886:
        /* <DEDUP_REMOVED lines=12> */
.L_x_44924:


//--------------------- .text._ZN10layer_norm13ln_fwd_kernelINS_13Kernel_traitsIf6__halfS2_S2_fjLj7168ELj1ELj1ELj4ELj16ENS_18Kernel_traits_baseILj7168EfS2_S2_S2_fjLj128EEEEELb0ELb1ELb0ELb1EEEvNS_9FwdParamsE --------------------------
	.section	.text._ZN10layer_norm13ln_fwd_kernelINS_13Kernel_traitsIf6__halfS2_S2_fjLj7168ELj1ELj1ELj4ELj16ENS_18Kernel_traits_baseILj7168EfS2_S2_S2_fjLj128EEEEELb0ELb1ELb0ELb1EEEvNS_9FwdParamsE,"ax",@progbits
	.sectioninfo	@"SHI_REGISTERS=255"
	.align	128
        .global         _ZN10layer_norm13ln_fwd_kernelINS_13Kernel_traitsIf6__halfS2_S2_fjLj7168ELj1ELj1ELj4ELj16ENS_18Kernel_traits_baseILj7168EfS2_S2_S2_fjLj128EEEEELb0ELb1ELb0ELb1EEEvNS_9FwdParamsE
        .type           _ZN10layer_norm13ln_fwd_kernelINS_13Kernel_traitsIf6__halfS2_S2_fjLj7168ELj1ELj1ELj4ELj16ENS_18Kernel_traits_baseILj7168EfS2_S2_S2_fjLj128EEEEELb0ELb1ELb0ELb1EEEvNS_9FwdParamsE,@function
        .size           _ZN10layer_norm13ln_fwd_kernelINS_13Kernel_traitsIf6__halfS2_S2_fjLj7168ELj1ELj1ELj4ELj16ENS_18Kernel_traits_baseILj7168EfS2_S2_S2_fjLj128EEEEELb0ELb1ELb0ELb1EEEvNS_9FwdParamsE,(.L_x_44925 - _ZN10layer_norm13ln_fwd_kernelINS_13Kernel_traitsIf6__halfS2_S2_fjLj7168ELj1ELj1ELj4ELj16ENS_18Kernel_traits_baseILj7168EfS2_S2_S2_fjLj128EEEEELb0ELb1ELb0ELb1EEEvNS_9FwdParamsE)
        .other          _ZN10layer_norm13ln_fwd_kernelINS_13Kernel_traitsIf6__halfS2_S2_fjLj7168ELj1ELj1ELj4ELj16ENS_18Kernel_traits_baseILj7168EfS2_S2_S2_fjLj128EEEEELb0ELb1ELb0ELb1EEEvNS_9FwdParamsE,@"STO_CUDA_ENTRY STV_DEFAULT"
_ZN10layer_norm13ln_fwd_kernelINS_13Kernel_traitsIf6__halfS2_S2_fjLj7168ELj1ELj1ELj4ELj16ENS_18Kernel_traits_baseILj7168EfS2_S2_S2_fjLj128EEEEELb0ELb1ELb0ELb1EEEvNS_9FwdParamsE:
.text._ZN10layer_norm13ln_fwd_kernelINS_13Kernel_traitsIf6__halfS2_S2_fjLj7168ELj1ELj1ELj4ELj16ENS_18Kernel_traits_baseILj7168EfS2_S2_S2_fjLj128EEEEELb0ELb1ELb0ELb1EEEvNS_9FwdParamsE:
        /* <DEDUP_REMOVED lines=91> */
.L_x_25890:
        /* <DEDUP_REMOVED lines=13> */
[----:B------:R-:W3:Y:S01]  /*0680*/  @P0 LDG.E.U16 R6, [R6.64] ;  /* 0x0000000406060981 */ /* 0x000ee2000c1e1500 */
[----:B------:R-:W-:-:S05]  /*0690*/  @P1 IMAD.WIDE.U32 R10, R4, R201, c[0x0][0x180] ;  /* 0x00006000040a1625 */ /* 0x000fca00078e00c9 */
[----:B------:R-:W4:Y:S01]  /*06a0*/  @P1 LDG.E.128 R20, [R10.64] ;  /* 0x000000040a141981 */ /* 0x000f22000c1e1d00 */
[----:B------:R-:W-:Y:S02]  /*06b0*/  MOV R202, 0x3f800000 ;  /* 0x3f80000000ca7802 */ /* 0x000fe40000000f00 */
[----:B------:R-:W-:Y:S01]  /*06c0*/  IADD3 R204, R4, 0x80, RZ ;  /* 0x0000008004cc7810 */ /* 0x000fe20007ffe0ff */
[----:B--2---:R-:W-:Y:S02]  /*06d0*/  HADD2.F32 R5, -RZ, R196.H0_H0 ;  /* 0x200000c4ff057230 */ /* 0x004fe40000004100 */
[----:B------:R-:W-:Y:S02]  /*06e0*/  HADD2.F32 R15, -RZ, R197.H0_H0 ;  /* 0x200000c5ff0f7230 */ /* 0x000fe40000004100 */
[----:B---3--:R-:W-:Y:S02]  /*06f0*/  @P0 HADD2.F32 R202, -RZ, R6.H0_H0 ;  /* 0x20000006ffca0230 */ /* 0x008fe40000004100 */
[----:B------:R-:W-:-:S02]  /*0700*/  HADD2.F32 R13, -RZ, R196.H1_H1 ;  /* 0x300000c4ff0d7230 */ /* 0x000fc40000004100 */
[----:B------:R-:W-:Y:S01]  /*0710*/  HADD2.F32 R19, -RZ, R198.H0_H0 ;  /* 0x200000c6ff137230 */ /* 0x000fe20000004100 */
[-C--:B------:R-:W-:Y:S02]  /*0720*/  FMUL.FTZ R5, R5, R202.reuse ;  /* 0x000000ca05057220 */ /* 0x080fe40000410000 */
[-C--:B------:R-:W-:Y:S01]  /*0730*/  FMUL.FTZ R15, R15, R202.reuse ;  /* 0x000000ca0f0f7220 */ /* 0x080fe20000410000 */
[----:B------:R-:W-:Y:S01]  /*0740*/  HADD2.F32 R17, -RZ, R197.H1_H1 ;  /* 0x300000c5ff117230 */ /* 0x000fe20000004100 */
[-C--:B------:R-:W-:Y:S01]  /*0750*/  FMUL.FTZ R6, R13, R202.reuse ;  /* 0x000000ca0d067220 */ /* 0x080fe20000410000 */
[----:B----4-:R-:W-:Y:S01]  /*0760*/  @P1 HADD2.F32 R10, -RZ, R20.H0_H0 ;  /* 0x20000014ff0a1230 */ /* 0x010fe20000004100 */
[----:B------:R-:W-:Y:S01]  /*0770*/  FMUL.FTZ R19, R19, R202 ;  /* 0x000000ca13137220 */ /* 0x000fe20000410000 */
[----:B------:R-:W-:Y:S01]  /*0780*/  @P1 HADD2.F32 R12, -RZ, R21.H0_H0 ;  /* 0x20000015ff0c1230 */ /* 0x000fe20000004100 */
[----:B-----5:R-:W-:Y:S01]  /*0790*/  FMUL.FTZ R5, R136, R5 ;  /* 0x0000000588057220 */ /* 0x020fe20000410000 */
[----:B------:R-:W-:Y:S01]  /*07a0*/  HADD2.F32 R193, -RZ, R198.H1_H1 ;  /* 0x300000c6ffc17230 */ /* 0x000fe20000004100 */
[----:B------:R-:W-:Y:S01]  /*07b0*/  FMUL.FTZ R7, R138, R15 ;  /* 0x0000000f8a077220 */ /* 0x000fe20000410000 */
[----:B------:R-:W-:-:S02]  /*07c0*/  HADD2.F32 R195, -RZ, R199.H0_H0 ;  /* 0x200000c7ffc37230 */ /* 0x000fc40000004100 */
[----:B------:R-:W-:Y:S01]  /*07d0*/  HADD2.F32 R197, -RZ, R199.H1_H1 ;  /* 0x300000c7ffc57230 */ /* 0x000fe20000004100 */
[----:B------:R-:W-:Y:S01]  /*07e0*/  FMUL.FTZ R6, R137, R6 ;  /* 0x0000000689067220 */ /* 0x000fe20000410000 */
[----:B------:R-:W-:Y:S01]  /*07f0*/  @P1 HADD2.F32 R9, -RZ, R20.H1_H1 ;  /* 0x30000014ff091230 */ /* 0x000fe20000004100 */
[----:B------:R-:W-:Y:S01]  /*0800*/  FMUL.FTZ R8, R140, R19 ;  /* 0x000000138c087220 */ /* 0x000fe20000410000 */
[----:B------:R-:W-:Y:S01]  /*0810*/  @P1 HADD2.F32 R11, -RZ, R22.H0_H0 ;  /* 0x20000016ff0b1230 */ /* 0x000fe20000004100 */
[----:B------:R-:W-:Y:S02]  /*0820*/  @P1 FADD.FTZ R5, R5, R10 ;  /* 0x0000000a05051221 */ /* 0x000fe40000010000 */
[----:B------:R-:W-:Y:S02]  /*0830*/  @P1 FADD.FTZ R7, R7, R12 ;  /* 0x0000000c07071221 */ /* 0x000fe40000010000 */
[-C--:B------:R-:W-:Y:S02]  /*0840*/  FMUL.FTZ R195, R195, R202.reuse ;  /* 0x000000cac3c37220 */ /* 0x080fe40000410000 */
[----:B------:R-:W-:-:S02]  /*0850*/  FMUL.FTZ R10, R197, R202 ;  /* 0x000000cac50a7220 */ /* 0x000fc40000410000 */
[-C--:B------:R-:W-:Y:S02]  /*0860*/  FMUL.FTZ R14, R193, R202.reuse ;  /* 0x000000cac10e7220 */ /* 0x080fe40000410000 */
[----:B------:R-:W-:Y:S01]  /*0870*/  FMUL.FTZ R12, R17, R202 ;  /* 0x000000ca110c7220 */ /* 0x000fe20000410000 */
[----:B------:R-:W-:Y:S01]  /*0880*/  @P1 HADD2.F32 R13, -RZ, R21.H1_H1 ;  /* 0x30000015ff0d1230 */ /* 0x000fe20000004100 */
[----:B------:R-:W-:Y:S01]  /*0890*/  @P1 FADD.FTZ R6, R6, R9 ;  /* 0x0000000906061221 */ /* 0x000fe20000010000 */
[----:B------:R-:W-:Y:S01]  /*08a0*/  @P1 HADD2.F32 R16, -RZ, R22.H1_H1 ;  /* 0x30000016ff101230 */ /* 0x000fe20000004100 */
[----:B------:R-:W-:Y:S01]  /*08b0*/  @P1 FADD.FTZ R8, R8, R11 ;  /* 0x0000000b08081221 */ /* 0x000fe20000010000 */
[--C-:B------:R-:W-:Y:S01]  /*08c0*/  @P1 HADD2.F32 R18, -RZ, R23.reuse.H0_H0 ;  /* 0x20000017ff121230 */ /* 0x100fe20000004100 */
[----:B------:R-:W-:Y:S01]  /*08d0*/  FMUL.FTZ R9, R142, R195 ;  /* 0x000000c38e097220 */ /* 0x000fe20000410000 */
[----:B------:R-:W-:Y:S01]  /*08e0*/  @P1 HADD2.F32 R15, -RZ, R23.H1_H1 ;  /* 0x30000017ff0f1230 */ /* 0x000fe20000004100 */
[----:B------:R-:W-:-:S02]  /*08f0*/  FMUL.FTZ R10, R143, R10 ;  /* 0x0000000a8f0a7220 */ /* 0x000fc40000410000 */
[----:B------:R-:W-:Y:S02]  /*0900*/  FMUL.FTZ R11, R141, R14 ;  /* 0x0000000e8d0b7220 */ /* 0x000fe40000410000 */
[----:B------:R-:W-:Y:S02]  /*0910*/  FMUL.FTZ R12, R139, R12 ;  /* 0x0000000c8b0c7220 */ /* 0x000fe40000410000 */
[----:B------:R-:W-:Y:S02]  /*0920*/  @P1 FADD.FTZ R9, R9, R18 ;  /* 0x0000001209091221 */ /* 0x000fe40000010000 */
[----:B------:R-:W-:Y:S02]  /*0930*/  @P1 FADD.FTZ R10, R10, R15 ;  /* 0x0000000f0a0a1221 */ /* 0x000fe40000010000 */
[----:B------:R-:W-:Y:S02]  /*0940*/  @P1 FADD.FTZ R11, R11, R16 ;  /* 0x000000100b0b1221 */ /* 0x000fe40000010000 */
[----:B------:R-:W-:Y:S01]  /*0950*/  @P1 FADD.FTZ R12, R12, R13 ;  /* 0x0000000d0c0c1221 */ /* 0x000fe20000010000 */
[----:B------:R-:W-:Y:S01]  /*0960*/  F2FP.PACK_AB R199, R10, R9 ;  /* 0x000000090ac7723e */ /* 0x000fe200000000ff */
[----:B------:R-:W-:Y:S01]  /*0970*/  IMAD.WIDE.U32 R14, R4, R201, c[0x0][0x188] ;  /* 0x00006200040e7625 */ /* 0x000fe200078e00c9 */
[----:B------:R-:W-:-:S02]  /*0980*/  F2FP.PACK_AB R198, R11, R8 ;  /* 0x000000080bc6723e */ /* 0x000fc400000000ff */
[----:B------:R-:W-:Y:S01]  /*0990*/  F2FP.PACK_AB R197, R12, R7 ;  /* 0x000000070cc5723e */ /* 0x000fe200000000ff */
[----:B------:R-:W-:Y:S01]  /*09a0*/  IMAD.WIDE.U32 R16, R204, R201, c[0x0][0x170] ;  /* 0x00005c00cc107625 */ /* 0x000fe200078e00c9 */
[----:B------:R-:W-:-:S05]  /*09b0*/  F2FP.PACK_AB R196, R6, R5 ;  /* 0x0000000506c4723e */ /* 0x000fca00000000ff */
[----:B------:R0:W-:Y:S01]  /*09c0*/  STG.E.128 [R14.64], R196 ;  /* 0x000000c40e007986 */ /* 0x0001e2000c101d04 */
[----:B------:R-:W-:-:S03]  /*09d0*/  @P1 IMAD.WIDE.U32 R192, R204, R201, c[0x0][0x180] ;  /* 0x00006000ccc01625 */ /* 0x000fc600078e00c9 */
[----:B------:R-:W2:Y:S04]  /*09e0*/  LDG.E.128 R16, [R16.64] ;  /* 0x0000000410107981 */ /* 0x000ea8000c1e1d00 */
[----:B------:R-:W3:Y:S01]  /*09f0*/  @P1 LDG.E.128 R20, [R192.64] ;  /* 0x00000004c0141981 */ /* 0x000ee2000c1e1d00 */
[----:B------:R-:W-:Y:S01]  /*0a00*/  IADD3 R212, R4, 0x100, RZ ;  /* 0x0000010004d47810 */ /* 0x000fe20007ffe0ff */
[----:B--2---:R-:W-:Y:S02]  /*0a10*/  HADD2.F32 R13, -RZ, R16.H0_H0 ;  /* 0x20000010ff0d7230 */ /* 0x004fe40000004100 */
[----:B------:R-:W-:Y:S02]  /*0a20*/  HADD2.F32 R203, -RZ, R17.H0_H0 ;  /* 0x20000011ffcb7230 */ /* 0x000fe40000004100 */
[----:B------:R-:W-:Y:S01]  /*0a30*/  HADD2.F32 R207, -RZ, R18.H0_H0 ;  /* 0x20000012ffcf7230 */ /* 0x000fe20000004100 */
[-C--:B------:R-:W-:Y:S01]  /*0a40*/  FMUL.FTZ R13, R13, R202.reuse ;  /* 0x000000ca0d0d7220 */ /* 0x080fe20000410000 */
[----:B------:R-:W-:Y:S01]  /*0a50*/  HADD2.F32 R195, -RZ, R16.H1_H1 ;  /* 0x30000010ffc37230 */ /* 0x000fe20000004100 */
[-C--:B------:R-:W-:Y:S01]  /*0a60*/  FMUL.FTZ R203, R203, R202.reuse ;  /* 0x000000cacbcb7220 */ /* 0x080fe20000410000 */
[----:B------:R-:W-:Y:S01]  /*0a70*/  HADD2.F32 R209, -RZ, R18.H1_H1 ;  /* 0x30000012ffd17230 */ /* 0x000fe20000004100 */
[-C--:B------:R-:W-:Y:S01]  /*0a80*/  FMUL.FTZ R207, R207, R202.reuse ;  /* 0x000000cacfcf7220 */ /* 0x080fe20000410000 */
[----:B------:R-:W-:Y:S01]  /*0a90*/  HADD2.F32 R211, -RZ, R19.H0_H0 ;  /* 0x20000013ffd37230 */ /* 0x000fe20000004100 */
[----:B0-----:R-:W-:Y:S01]  /*0aa0*/  FMUL.FTZ R14, R195, R202 ;  /* 0x000000cac30e7220 */ /* 0x001fe20000410000 */
[----:B---3--:R-:W-:Y:S01]  /*0ab0*/  @P1 HADD2.F32 R18, -RZ, R20.H0_H0 ;  /* 0x20000014ff121230 */ /* 0x008fe20000004100 */
[----:B------:R-:W-:Y:S01]  /*0ac0*/  FMUL.FTZ R13, R144, R13 ;  /* 0x0000000d900d7220 */ /* 0x000fe20000410000 */
[----:B------:R-:W-:Y:S01]  /*0ad0*/  @P1 HADD2.F32 R192, -RZ, R21.H0_H0 ;  /* 0x20000015ffc01230 */ /* 0x000fe20000004100 */
[----:B------:R-:W-:Y:S01]  /*0ae0*/  FMUL.FTZ R15, R146, R203 ;  /* 0x000000cb920f7220 */ /* 0x000fe20000410000 */
[----:B------:R-:W-:-:S02]  /*0af0*/  HADD2.F32 R205, -RZ, R17.H1_H1 ;  /* 0x30000011ffcd7230 */ /* 0x000fc40000004100 */
[----:B------:R-:W-:Y:S01]  /*0b00*/  HADD2.F32 R19, -RZ, R19.H1_H1 ;  /* 0x30000013ff137230 */ /* 0x000fe20000004100 */
[----:B------:R-:W-:Y:S01]  /*0b10*/  FMUL.FTZ R16, R148, R207 ;  /* 0x000000cf94107220 */ /* 0x000fe20000410000 */
[----:B------:R-:W-:Y:S01]  /*0b20*/  @P1 HADD2.F32 R193, -RZ, R22.H0_H0 ;  /* 0x20000016ffc11230 */ /* 0x000fe20000004100 */
[----:B------:R-:W-:Y:S01]  /*0b30*/  FMUL.FTZ R14, R145, R14 ;  /* 0x0000000e910e7220 */ /* 0x000fe20000410000 */
[----:B------:R-:W-:Y:S01]  /*0b40*/  @P1 HADD2.F32 R17, -RZ, R20.H1_H1 ;  /* 0x30000014ff111230 */ /* 0x000fe20000004100 */
        /* <DEDUP_REMOVED lines=31> */
[--C-:B--2---:R-:W-:Y:S02]  /*0d40*/  HADD2.F32 R203, -RZ, R196.reuse.H0_H0 ;  /* 0x200000c4ffcb7230 */ /* 0x104fe40000004100 */
[----:B------:R-:W-:Y:S02]  /*0d50*/  HADD2.F32 R209, -RZ, R196.H1_H1 ;  /* 0x300000c4ffd17230 */ /* 0x000fe40000004100 */
[----:B------:R-:W-:-:S02]  /*0d60*/  HADD2.F32 R211, -RZ, R197.H0_H0 ;  /* 0x200000c5ffd37230 */ /* 0x000fc40000004100 */
[----:B------:R-:W-:Y:S01]  /*0d70*/  HADD2.F32 R215, -RZ, R198.H0_H0 ;  /* 0x200000c6ffd77230 */ /* 0x000fe20000004100 */
[-C--:B------:R-:W-:Y:S01]  /*0d80*/  FMUL.FTZ R203, R203, R202.reuse ;  /* 0x000000cacbcb7220 */ /* 0x080fe20000410000 */
[----:B------:R-:W-:Y:S01]  /*0d90*/  HADD2.F32 R219, -RZ, R199.H0_H0 ;  /* 0x200000c7ffdb7230 */ /* 0x000fe20000004100 */
[-C--:B0-----:R-:W-:Y:S01]  /*0da0*/  FMUL.FTZ R204, R209, R202.reuse ;  /* 0x000000cad1cc7220 */ /* 0x081fe20000410000 */
[----:B---3--:R-:W-:Y:S01]  /*0db0*/  @P1 HADD2.F32 R192, -RZ, R20.H0_H0 ;  /* 0x20000014ffc01230 */ /* 0x008fe20000004100 */
[-C--:B------:R-:W-:Y:S01]  /*0dc0*/  FMUL.FTZ R211, R211, R202.reuse ;  /* 0x000000cad3d37220 */ /* 0x080fe20000410000 */
[----:B------:R-:W-:Y:S01]  /*0dd0*/  HADD2.F32 R213, -RZ, R197.H1_H1 ;  /* 0x300000c5ffd57230 */ /* 0x000fe20000004100 */
[----:B------:R-:W-:Y:S01]  /*0de0*/  FMUL.FTZ R215, R215, R202 ;  /* 0x000000cad7d77220 */ /* 0x000fe20000410000 */
[----:B------:R-:W-:Y:S01]  /*0df0*/  HADD2.F32 R217, -RZ, R198.H1_H1 ;  /* 0x300000c6ffd97230 */ /* 0x000fe20000004100 */
[----:B------:R-:W-:Y:S01]  /*0e00*/  FMUL.FTZ R203, R152, R203 ;  /* 0x000000cb98cb7220 */ /* 0x000fe20000410000 */
[----:B------:R-:W-:Y:S01]  /*0e10*/  HADD2.F32 R199, -RZ, R199.H1_H1 ;  /* 0x300000c7ffc77230 */ /* 0x000fe20000004100 */
[----:B------:R-:W-:Y:S01]  /*0e20*/  FMUL.FTZ R204, R153, R204 ;  /* 0x000000cc99cc7220 */ /* 0x000fe20000410000 */
[----:B------:R-:W-:Y:S01]  /*0e30*/  @P1 HADD2.F32 R193, -RZ, R20.H1_H1 ;  /* 0x30000014ffc11230 */ /* 0x000fe20000004100 */
[----:B------:R-:W-:Y:S01]  /*0e40*/  FMUL.FTZ R205, R154, R211 ;  /* 0x000000d39acd7220 */ /* 0x000fe20000410000 */
[----:B------:R-:W-:Y:S01]  /*0e50*/  @P1 HADD2.F32 R194, -RZ, R21.H0_H0 ;  /* 0x20000015ffc21230 */ /* 0x000fe20000004100 */
[----:B------:R-:W-:Y:S01]  /*0e60*/  FMUL.FTZ R206, R156, R215 ;  /* 0x000000d79cce7220 */ /* 0x000fe20000410000 */
[----:B------:R-:W-:Y:S01]  /*0e70*/  @P1 HADD2.F32 R195, -RZ, R22.H0_H0 ;  /* 0x20000016ffc31230 */ /* 0x000fe20000004100 */
[----:B------:R-:W-:-:S02]  /*0e80*/  @P1 FADD.FTZ R203, R192, R203 ;  /* 0x000000cbc0cb1221 */ /* 0x000fc40000010000 */
[-C--:B------:R-:W-:Y:S02]  /*0e90*/  FMUL.FTZ R219, R219, R202.reuse ;  /* 0x000000cadbdb7220 */ /* 0x080fe40000410000 */
[-C--:B------:R-:W-:Y:S02]  /*0ea0*/  FMUL.FTZ R208, R199, R202.reuse ;  /* 0x000000cac7d07220 */ /* 0x080fe40000410000 */
[-C--:B------:R-:W-:Y:S02]  /*0eb0*/  FMUL.FTZ R192, R217, R202.reuse ;  /* 0x000000cad9c07220 */ /* 0x080fe40000410000 */
[----:B------:R-:W-:Y:S01]  /*0ec0*/  FMUL.FTZ R210, R213, R202 ;  /* 0x000000cad5d27220 */ /* 0x000fe20000410000 */
[----:B------:R-:W-:Y:S01]  /*0ed0*/  @P1 HADD2.F32 R196, -RZ, R23.H0_H0 ;  /* 0x20000017ffc41230 */ /* 0x000fe20000004100 */
[----:B------:R-:W-:Y:S01]  /*0ee0*/  @P1 FADD.FTZ R204, R193, R204 ;  /* 0x000000ccc1cc1221 */ /* 0x000fe20000010000 */
[----:B------:R-:W-:Y:S01]  /*0ef0*/  @P1 HADD2.F32 R193, -RZ, R21.H1_H1 ;  /* 0x30000015ffc11230 */ /* 0x000fe20000004100 */
[----:B------:R-:W-:Y:S01]  /*0f00*/  @P1 FADD.FTZ R205, R194, R205 ;  /* 0x000000cdc2cd1221 */ /* 0x000fe20000010000 */
[----:B------:R-:W-:Y:S01]  /*0f10*/  @P1 HADD2.F32 R194, -RZ, R22.H1_H1 ;  /* 0x30000016ffc21230 */ /* 0x000fe20000004100 */
[----:B------:R-:W-:Y:S01]  /*0f20*/  @P1 FADD.FTZ R206, R195, R206 ;  /* 0x000000cec3ce1221 */ /* 0x000fe20000010000 */
[----:B------:R-:W-:Y:S01]  /*0f30*/  @P1 HADD2.F32 R195, -RZ, R23.H1_H1 ;  /* 0x30000017ffc31230 */ /* 0x000fe20000004100 */
[----:B------:R-:W-:-:S02]  /*0f40*/  FMUL.FTZ R207, R158, R219 ;  /* 0x000000db9ecf7220 */ /* 0x000fc40000410000 */
[----:B------:R-:W-:Y:S02]  /*0f50*/  FMUL.FTZ R208, R159, R208 ;  /* 0x000000d09fd07220 */ /* 0x000fe40000410000 */
[----:B------:R-:W-:Y:S02]  /*0f60*/  FMUL.FTZ R209, R157, R192 ;  /* 0x000000c09dd17220 */ /* 0x000fe40000410000 */
[----:B------:R-:W-:Y:S02]  /*0f70*/  FMUL.FTZ R210, R155, R210 ;  /* 0x000000d29bd27220 */ /* 0x000fe40000410000 */
[----:B------:R-:W-:Y:S02]  /*0f80*/  @P1 FADD.FTZ R207, R196, R207 ;  /* 0x000000cfc4cf1221 */ /* 0x000fe40000010000 */
[----:B------:R-:W-:Y:S02]  /*0f90*/  @P1 FADD.FTZ R208, R195, R208 ;  /* 0x000000d0c3d01221 */ /* 0x000fe40000010000 */
[----:B------:R-:W-:-:S02]  /*0fa0*/  @P1 FADD.FTZ R209, R194, R209 ;  /* 0x000000d1c2d11221 */ /* 0x000fc40000010000 */
[----:B------:R-:W-:Y:S01]  /*0fb0*/  @P1 FADD.FTZ R210, R193, R210 ;  /* 0x000000d2c1d21221 */ /* 0x000fe20000010000 */
[----:B------:R-:W-:Y:S01]  /*0fc0*/  F2FP.PACK_AB R195, R208, R207 ;  /* 0x000000cfd0c3723e */ /* 0x000fe200000000ff */
[----:B------:R-:W-:Y:S01]  /*0fd0*/  IMAD.WIDE.U32 R212, R212, R201, c[0x0][0x188] ;  /* 0x00006200d4d47625 */ /* 0x000fe200078e00c9 */
[----:B------:R-:W-:Y:S02]  /*0fe0*/  F2FP.PACK_AB R194, R209, R206 ;  /* 0x000000ced1c2723e */ /* 0x000fe400000000ff */
        /* <DEDUP_REMOVED lines=8> */
[--C-:B--2---:R-:W-:Y:S02]  /*1070*/  HADD2.F32 R217, -RZ, R196.reuse.H1_H1 ;  /* 0x300000c4ffd97230 */ /* 0x104fe40000004100 */
[----:B------:R-:W-:Y:S02]  /*1080*/  HADD2.F32 R211, -RZ, R196.H0_H0 ;  /* 0x200000c4ffd37230 */ /* 0x000fe40000004100 */
[----:B------:R-:W-:-:S02]  /*1090*/  HADD2.F32 R219, -RZ, R197.H0_H0 ;  /* 0x200000c5ffdb7230 */ /* 0x000fc40000004100 */
[----:B------:R-:W-:Y:S01]  /*10a0*/  HADD2.F32 R223, -RZ, R198.H0_H0 ;  /* 0x200000c6ffdf7230 */ /* 0x000fe20000004100 */
[-C--:B0-----:R-:W-:Y:S01]  /*10b0*/  FMUL.FTZ R192, R217, R202.reuse ;  /* 0x000000cad9c07220 */ /* 0x081fe20000410000 */
[----:B------:R-:W-:Y:S01]  /*10c0*/  HADD2.F32 R227, -RZ, R199.H0_H0 ;  /* 0x200000c7ffe37230 */ /* 0x000fe20000004100 */
[-C--:B------:R-:W-:Y:S01]  /*10d0*/  FMUL.FTZ R211, R211, R202.reuse ;  /* 0x000000cad3d37220 */ /* 0x080fe20000410000 */
[----:B---3--:R-:W-:Y:S01]  /*10e0*/  @P1 HADD2.F32 R194, -RZ, R20.H1_H1 ;  /* 0x30000014ffc21230 */ /* 0x008fe20000004100 */
[-C--:B------:R-:W-:Y:S01]  /*10f0*/  FMUL.FTZ R193, R219, R202.reuse ;  /* 0x000000cadbc17220 */ /* 0x080fe20000410000 */
[----:B------:R-:W-:Y:S01]  /*1100*/  HADD2.F32 R221, -RZ, R197.H1_H1 ;  /* 0x300000c5ffdd7230 */ /* 0x000fe20000004100 */
[----:B------:R-:W-:Y:S01]  /*1110*/  FMUL.FTZ R223, R223, R202 ;  /* 0x000000cadfdf7220 */ /* 0x000fe20000410000 */
[----:B------:R-:W-:Y:S01]  /*1120*/  HADD2.F32 R225, -RZ, R198.H1_H1 ;  /* 0x300000c6ffe17230 */ /* 0x000fe20000004100 */
[----:B------:R-:W-:Y:S01]  /*1130*/  FMUL.FTZ R219, R161, R192 ;  /* 0x000000c0a1db7220 */ /* 0x000fe20000410000 */
[----:B------:R-:W-:Y:S01]  /*1140*/  HADD2.F32 R199, -RZ, R199.H1_H1 ;  /* 0x300000c7ffc77230 */ /* 0x000fe20000004100 */
        /* <DEDUP_REMOVED lines=10> */
[----:B------:R-:W-:Y:S01]  /*11f0*/  FMUL.FTZ R218, R162, R193 ;  /* 0x000000c1a2da7220 */ /* 0x000fe20000410000 */
[----:B------:R-:W-:Y:S01]  /*1200*/  @P1 HADD2.F32 R193, -RZ, R22.H1_H1 ;  /* 0x30000016ffc11230 */ /* 0x000fe20000004100 */
[----:B------:R-:W-:Y:S01]  /*1210*/  @P1 FADD.FTZ R222, R195, R222 ;  /* 0x000000dec3de1221 */ /* 0x000fe20000010000 */
[----:B------:R-:W-:Y:S01]  /*1220*/  @P1 HADD2.F32 R195, -RZ, R23.H0_H0 ;  /* 0x20000017ffc31230 */ /* 0x000fe20000004100 */
[----:B------:R-:W-:Y:S01]  /*1230*/  @P1 FADD.FTZ R215, R196, R215 ;  /* 0x000000d7c4d71221 */ /* 0x000fe20000010000 */
[----:B------:R-:W-:Y:S01]  /*1240*/  @P1 HADD2.F32 R196, -RZ, R21.H1_H1 ;  /* 0x30000015ffc41230 */ /* 0x000fe20000004100 */
        /* <DEDUP_REMOVED lines=19> */
[----:B------:R1:W3:Y:S01]  /*1380*/  @P1 LDG.E.128 R20, [R220.64] ;  /* 0x00000004dc141981 */ /* 0x0002e2000c1e1d00 */
[----:B------:R-:W-:-:S05]  /*1390*/  IADD3 R228, R4, 0x280, RZ ;  /* 0x0000028004e47810 */ /* 0x000fca0007ffe0ff */
[----:B-1----:R-:W-:Y:S01]  /*13a0*/  @P1 IMAD.WIDE.U32 R220, R228, R201, c[0x0][0x180] ;  /* 0x00006000e4dc1625 */ /* 0x002fe200078e00c9 */
[--C-:B--2---:R-:W-:Y:S02]  /*13b0*/  HADD2.F32 R223, -RZ, R196.reuse.H0_H0 ;  /* 0x200000c4ffdf7230 */ /* 0x104fe40000004100 */
[----:B------:R-:W-:Y:S02]  /*13c0*/  HADD2.F32 R225, -RZ, R196.H1_H1 ;  /* 0x300000c4ffe17230 */ /* 0x000fe40000004100 */
[----:B------:R-:W-:Y:S02]  /*13d0*/  HADD2.F32 R227, -RZ, R197.H0_H0 ;  /* 0x200000c5ffe37230 */ /* 0x000fe40000004100 */
        /* <DEDUP_REMOVED lines=22> */
[----:B------:R-:W-:Y:S01]  /*1540*/  @P1 HADD2.F32 R193, -RZ, R22.H1_H1 ;  /* 0x30000016ffc11230 */ /* 0x000fe20000004100 */
[----:B------:R-:W-:Y:S01]  /*1550*/  @P1 FADD.FTZ R233, R196, R233 ;  /* 0x000000e9c4e91221 */ /* 0x000fe20000010000 */
[----:B------:R-:W-:Y:S01]  /*1560*/  @P1 HADD2.F32 R196, -RZ, R21.H1_H1 ;  /* 0x30000015ffc41230 */ /* 0x000fe20000004100 */
[----:B------:R-:W-:Y:S01]  /*1570*/  @P1 FADD.FTZ R231, R198, R231 ;  /* 0x000000e7c6e71221 */ /* 0x000fe20000010000 */
[--C-:B------:R-:W-:Y:S01]  /*1580*/  @P1 HADD2.F32 R198, -RZ, R23.reuse.H0_H0 ;  /* 0x20000017ffc61230 */ /* 0x100fe20000004100 */
        /* <DEDUP_REMOVED lines=16> */
[----:B------:R0:W-:Y:S04]  /*1690*/  STG.E.128 [R216.64], R192 ;  /* 0x000000c0d8007986 */ /* 0x0001e8000c101d04 */
[----:B------:R-:W2:Y:S04]  /*16a0*/  LDG.E.128 R196, [R196.64] ;  /* 0x00000004c4c47981 */ /* 0x000ea8000c1e1d00 */
[----:B------:R-:W3:Y:S01]  /*16b0*/  @P1 LDG.E.128 R20, [R220.64] ;  /* 0x00000004dc141981 */ /* 0x000ee2000c1e1d00 */
[--C-:B--2---:R-:W-:Y:S02]  /*16c0*/  HADD2.F32 R239, -RZ, R196.reuse.H1_H1 ;  /* 0x300000c4ffef7230 */ /* 0x104fe40000004100 */
[----:B------:R-:W-:-:S02]  /*16d0*/  HADD2.F32 R237, -RZ, R196.H0_H0 ;  /* 0x200000c4ffed7230 */ /* 0x000fc40000004100 */
[----:B------:R-:W-:Y:S01]  /*16e0*/  HADD2.F32 R241, -RZ, R197.H0_H0 ;  /* 0x200000c5fff17230 */ /* 0x000fe20000004100 */
[-C--:B0-----:R-:W-:Y:S01]  /*16f0*/  FMUL.FTZ R192, R239, R202.reuse ;  /* 0x000000caefc07220 */ /* 0x081fe20000410000 */
[----:B------:R-:W-:Y:S01]  /*1700*/  HADD2.F32 R243, -RZ, R198.H0_H0 ;  /* 0x200000c6fff37230 */ /* 0x000fe20000004100 */
[-C--:B------:R-:W-:Y:S01]  /*1710*/  FMUL.FTZ R237, R237, R202.reuse ;  /* 0x000000caeded7220 */ /* 0x080fe20000410000 */
[--C-:B------:R-:W-:Y:S01]  /*1720*/  HADD2.F32 R249, -RZ, R199.reuse.H0_H0 ;  /* 0x200000c7fff97230 */ /* 0x100fe20000004100 */
[-C--:B------:R-:W-:Y:S01]  /*1730*/  FMUL.FTZ R241, R241, R202.reuse ;  /* 0x000000caf1f17220 */ /* 0x080fe20000410000 */
[--C-:B---3--:R-:W-:Y:S01]  /*1740*/  @P1 HADD2.F32 R196, -RZ, R20.reuse.H1_H1 ;  /* 0x30000014ffc41230 */ /* 0x108fe20000004100 */
[----:B------:R-:W-:Y:S01]  /*1750*/  FMUL.FTZ R243, R243, R202 ;  /* 0x000000caf3f37220 */ /* 0x000fe20000410000 */
[----:B------:R-:W-:Y:S01]  /*1760*/  HADD2.F32 R199, -RZ, R199.H1_H1 ;  /* 0x300000c7ffc77230 */ /* 0x000fe20000004100 */
        /* <DEDUP_REMOVED lines=19> */
[----:B------:R-:W-:Y:S01]  /*18a0*/  @P1 HADD2.F32 R216, -RZ, R22.H1_H1 ;  /* 0x30000016ffd81230 */ /* 0x000fe20000004100 */
[----:B------:R-:W-:Y:S01]  /*18b0*/  FMUL.FTZ R245, R182, R249 ;  /* 0x000000f9b6f57220 */ /* 0x000fe20000410000 */
[----:B------:R-:W-:Y:S01]  /*18c0*/  @P1 HADD2.F32 R220, -RZ, R23.H0_H0 ;  /* 0x20000017ffdc1230 */ /* 0x000fe20000004100 */
[----:B------:R-:W-:-:S02]  /*18d0*/  FMUL.FTZ R247, R183, R196 ;  /* 0x000000c4b7f77220 */ /* 0x000fc40000410000 */
[----:B------:R-:W-:Y:S02]  /*18e0*/  FMUL.FTZ R249, R181, R194 ;  /* 0x000000c2b5f97220 */ /* 0x000fe40000410000 */
[----:B------:R-:W-:Y:S02]  /*18f0*/  FMUL.FTZ R251, R179, R192 ;  /* 0x000000c0b3fb7220 */ /* 0x000fe40000410000 */
[----:B------:R-:W-:Y:S01]  /*1900*/  @P1 FADD.FTZ R247, R226, R247 ;  /* 0x000000f7e2f71221 */ /* 0x000fe20000010000 */
[----:B------:R-:W-:Y:S01]  /*1910*/  IADD3 R226, R4, 0x300, RZ ;  /* 0x0000030004e27810 */ /* 0x000fe20007ffe0ff */
        /* <DEDUP_REMOVED lines=9> */
[----:B------:R0:W-:Y:S04]  /*19b0*/  STG.E.128 [R216.64], R192 ;  /* 0x000000c0d8007986 */ /* 0x0001e8000c101d04 */
[----:B------:R-:W2:Y:S01]  /*19c0*/  LDG.E.128 R196, [R196.64] ;  /* 0x00000004c4c47981 */ /* 0x000ea2000c1e1d00 */
[----:B------:R-:W-:-:S05]  /*19d0*/  @P1 IMAD.WIDE.U32 R220, R201, R226, c[0x0][0x180] ;  /* 0x00006000c9dc1625 */ /* 0x000fca00078e00e2 */
[----:B------:R-:W3:Y:S01]  /*19e0*/  @P1 LDG.E.128 R20, [R220.64] ;  /* 0x00000004dc141981 */ /* 0x000ee2000c1e1d00 */
[--C-:B--2---:R-:W-:Y:S02]  /*19f0*/  HADD2.F32 R236, -RZ, R198.reuse.H0_H0 ;  /* 0x200000c6ffec7230 */ /* 0x104fe40000004100 */
[----:B------:R-:W-:Y:S02]  /*1a00*/  HADD2.F32 R198, -RZ, R198.H1_H1 ;  /* 0x300000c6ffc67230 */ /* 0x000fe40000004100 */
[----:B0-----:R-:W-:-:S03]  /*1a10*/  HADD2.F32 R217, -RZ, R199.H1_H1 ;  /* 0x300000c7ffd97230 */ /* 0x001fc60000004100 */
[-C--:B------:R-:W-:Y:S01]  /*1a20*/  FMUL.FTZ R198, R198, R202.reuse ;  /* 0x000000cac6c67220 */ /* 0x080fe20000410000 */
[--C-:B------:R-:W-:Y:S01]  /*1a30*/  HADD2.F32 R228, -RZ, R196.reuse.H0_H0 ;  /* 0x200000c4ffe47230 */ /* 0x100fe20000004100 */
[-C--:B------:R-:W-:Y:S01]  /*1a40*/  FMUL.FTZ R194, R217, R202.reuse ;  /* 0x000000cad9c27220 */ /* 0x080fe20000410000 */
[----:B------:R-:W-:Y:S02]  /*1a50*/  HADD2.F32 R230, -RZ, R196.H1_H1 ;  /* 0x300000c4ffe67230 */ /* 0x000fe40000004100 */
[--C-:B------:R-:W-:Y:S02]  /*1a60*/  HADD2.F32 R232, -RZ, R197.reuse.H0_H0 ;  /* 0x200000c5ffe87230 */ /* 0x100fe40000004100 */
[----:B------:R-:W-:Y:S02]  /*1a70*/  HADD2.F32 R234, -RZ, R197.H1_H1 ;  /* 0x300000c5ffea7230 */ /* 0x000fe40000004100 */
[----:B------:R-:W-:Y:S01]  /*1a80*/  HADD2.F32 R238, -RZ, R199.H0_H0 ;  /* 0x200000c7ffee7230 */ /* 0x000fe20000004100 */
[----:B------:R-:W-:Y:S01]  /*1a90*/  FMUL.FTZ R197, R236, R202 ;  /* 0x000000caecc57220 */ /* 0x000fe20000410000 */
[----:B---3--:R-:W-:Y:S01]  /*1aa0*/  @P1 HADD2.F32 R196, -RZ, R22.H1_H1 ;  /* 0x30000016ffc41230 */ /* 0x008fe20000004100 */
[----:B------:R-:W-:-:S02]  /*1ab0*/  FMUL.FTZ R217, R189, R198 ;  /* 0x000000c6bdd97220 */ /* 0x000fc40000410000 */
[-C--:B------:R-:W-:Y:S02]  /*1ac0*/  FMUL.FTZ R193, R228, R202.reuse ;  /* 0x000000cae4c17220 */ /* 0x080fe40000410000 */
[-C--:B------:R-:W-:Y:S02]  /*1ad0*/  FMUL.FTZ R192, R230, R202.reuse ;  /* 0x000000cae6c07220 */ /* 0x080fe40000410000 */
[-C--:B------:R-:W-:Y:S02]  /*1ae0*/  FMUL.FTZ R195, R232, R202.reuse ;  /* 0x000000cae8c37220 */ /* 0x080fe40000410000 */
[-C--:B------:R-:W-:Y:S02]  /*1af0*/  FMUL.FTZ R234, R234, R202.reuse ;  /* 0x000000caeaea7220 */ /* 0x080fe40000410000 */
[----:B------:R-:W-:Y:S02]  /*1b00*/  FMUL.FTZ R199, R238, R202 ;  /* 0x000000caeec77220 */ /* 0x000fe40000410000 */
[----:B------:R-:W-:-:S02]  /*1b10*/  FMUL.FTZ R202, R188, R197 ;  /* 0x000000c5bcca7220 */ /* 0x000fc40000410000 */
[----:B------:R-:W-:Y:S02]  /*1b20*/  @P1 FADD.FTZ R217, R196, R217 ;  /* 0x000000d9c4d91221 */ /* 0x000fe40000010000 */
[----:B------:R-:W-:-:S04]  /*1b30*/  IMAD.WIDE.U32 R196, R226, R201, c[0x0][0x188] ;  /* 0x00006200e2c47625 */ /* 0x000fc800078e00c9 */
[----:B------:R-:W-:Y:S02]  /*1b40*/  FADD.FTZ R201, RZ, R5 ;  /* 0x00000005ffc97221 */ /* 0x000fe40000010000 */
[----:B------:R-:W-:Y:S02]  /*1b50*/  FMUL.FTZ R216, R184, R193 ;  /* 0x000000c1b8d87220 */ /* 0x000fe40000410000 */
[----:B------:R-:W-:Y:S01]  /*1b60*/  FADD.FTZ R230, R201, R6 ;  /* 0x00000006c9e67221 */ /* 0x000fe20000010000 */
[----:B------:R-:W-:-:S03]  /*1b70*/  @P1 HADD2.F32 R193, -RZ, R20.H0_H0 ;  /* 0x20000014ffc11230 */ /* 0x000fc60000004100 */
[----:B------:R-:W-:Y:S02]  /*1b80*/  FADD.FTZ R201, R230, R7 ;  /* 0x00000007e6c97221 */ /* 0x000fe40000010000 */
[----:B------:R-:W-:Y:S01]  /*1b90*/  @P1 FADD.FTZ R216, R193, R216 ;  /* 0x000000d8c1d81221 */ /* 0x000fe20000010000 */
[----:B------:R-:W-:Y:S01]  /*1ba0*/  @P1 HADD2.F32 R193, -RZ, R22.H0_H0 ;  /* 0x20000016ffc11230 */ /* 0x000fe20000004100 */
[----:B------:R-:W-:-:S04]  /*1bb0*/  FADD.FTZ R201, R201, R12 ;  /* 0x0000000cc9c97221 */ /* 0x000fc80000010000 */
[----:B------:R-:W-:Y:S02]  /*1bc0*/  FADD.FTZ R230, R201, R8 ;  /* 0x00000008c9e67221 */ /* 0x000fe40000010000 */
[----:B------:R-:W-:Y:S01]  /*1bd0*/  @P1 FADD.FTZ R202, R193, R202 ;  /* 0x000000cac1ca1221 */ /* 0x000fe20000010000 */
[----:B------:R-:W-:Y:S01]  /*1be0*/  @P1 HADD2.F32 R193, -RZ, R23.H0_H0 ;  /* 0x20000017ffc11230 */ /* 0x000fe20000004100 */
[----:B------:R-:W-:Y:S02]  /*1bf0*/  FMUL.FTZ R198, R190, R199 ;  /* 0x000000c7bec67220 */ /* 0x000fe40000410000 */
[----:B------:R-:W-:Y:S02]  /*1c00*/  FADD.FTZ R230, R230, R11 ;  /* 0x0000000be6e67221 */ /* 0x000fe40000010000 */
[----:B------:R-:W-:Y:S01]  /*1c10*/  FMUL.FTZ R228, R186, R195 ;  /* 0x000000c3bae47220 */ /* 0x000fe20000410000 */
[----:B------:R-:W-:Y:S01]  /*1c20*/  @P1 HADD2.F32 R195, -RZ, R21.H0_H0 ;  /* 0x20000015ffc31230 */ /* 0x000fe20000004100 */
[----:B------:R-:W-:Y:S01]  /*1c30*/  FMUL.FTZ R221, R191, R194 ;  /* 0x000000c2bfdd7220 */ /* 0x000fe20000410000 */
[----:B------:R-:W-:Y:S01]  /*1c40*/  @P1 HADD2.F32 R194, -RZ, R23.H1_H1 ;  /* 0x30000017ffc21230 */ /* 0x000fe20000004100 */
[----:B------:R-:W-:Y:S01]  /*1c50*/  @P1 FADD.FTZ R198, R193, R198 ;  /* 0x000000c6c1c61221 */ /* 0x000fe20000010000 */
[----:B------:R-:W-:Y:S01]  /*1c60*/  @P1 HADD2.F32 R193, -RZ, R20.H1_H1 ;  /* 0x30000014ffc11230 */ /* 0x000fe20000004100 */
[----:B------:R-:W-:Y:S01]  /*1c70*/  FMUL.FTZ R220, R185, R192 ;  /* 0x000000c0b9dc7220 */ /* 0x000fe20000410000 */
[----:B------:R-:W-:Y:S01]  /*1c80*/  @P1 HADD2.F32 R192, -RZ, R21.H1_H1 ;  /* 0x30000015ffc01230 */ /* 0x000fe20000004100 */
[----:B------:R-:W-:-:S02]  /*1c90*/  FADD.FTZ R201, R230, R9 ;  /* 0x00000009e6c97221 */ /* 0x000fc40000010000 */
[----:B------:R-:W-:Y:S02]  /*1ca0*/  FMUL.FTZ R199, R187, R234 ;  /* 0x000000eabbc77220 */ /* 0x000fe40000410000 */
[----:B------:R-:W-:Y:S02]  /*1cb0*/  FADD.FTZ R230, R201, R10 ;  /* 0x0000000ac9e67221 */ /* 0x000fe40000010000 */
[----:B------:R-:W-:Y:S02]  /*1cc0*/  @P1 FADD.FTZ R228, R195, R228 ;  /* 0x000000e4c3e41221 */ /* 0x000fe40000010000 */
[----:B------:R-:W-:Y:S02]  /*1cd0*/  @P1 FADD.FTZ R221, R194, R221 ;  /* 0x000000ddc2dd1221 */ /* 0x000fe40000010000 */
[----:B------:R-:W-:Y:S02]  /*1ce0*/  @P1 FADD.FTZ R199, R192, R199 ;  /* 0x000000c7c0c71221 */ /* 0x000fe40000010000 */
[----:B------:R-:W-:-:S02]  /*1cf0*/  @P1 FADD.FTZ R220, R193, R220 ;  /* 0x000000dcc1dc1221 */ /* 0x000fc40000010000 */
[----:B------:R-:W-:Y:S01]  /*1d00*/  FADD.FTZ R201, R230, R13 ;  /* 0x0000000de6c97221 */ /* 0x000fe20000010000 */
[----:B------:R-:W-:Y:S02]  /*1d10*/  F2FP.PACK_AB R195, R221, R198 ;  /* 0x000000c6ddc3723e */ /* 0x000fe400000000ff */
[----:B------:R-:W-:Y:S02]  /*1d20*/  F2FP.PACK_AB R194, R217, R202 ;  /* 0x000000cad9c2723e */ /* 0x000fe400000000ff */
[----:B------:R-:W-:Y:S02]  /*1d30*/  F2FP.PACK_AB R193, R199, R228 ;  /* 0x000000e4c7c1723e */ /* 0x000fe400000000ff */
[----:B------:R-:W-:Y:S01]  /*1d40*/  F2FP.PACK_AB R192, R220, R216 ;  /* 0x000000d8dcc0723e */ /* 0x000fe200000000ff */
        /* <DEDUP_REMOVED lines=56> */
.L_x_25891:
        /* <DEDUP_REMOVED lines=132> */
.L_x_25892:
        /* <DEDUP_REMOVED lines=75> */
[----:B-1----:R-:W-:Y:S02]  /*2dc0*/  FADD.FTZ R194, -R196, R9 ;  /* 0x00000009c4c27221 */ /* 0x002fe40000010100 */
[----:B------:R-:W-:Y:S02]  /*2dd0*/  FFMA.FTZ R10, R87, R10, R31 ;  /* 0x0000000a570a7223 */ /* 0x000fe4000001001f */
[C---:B------:R-:W-:Y:S02]  /*2de0*/  FMUL.FTZ R7, R197.reuse, R194 ;  /* 0x000000c2c5077220 */ /* 0x040fe40000410000 */
[----:B------:R-:W-:Y:S02]  /*2df0*/  FMUL.FTZ R6, R197, R6 ;  /* 0x00000006c5067220 */ /* 0x000fe40000410000 */
[----:B------:R-:W-:-:S02]  /*2e00*/  FFMA.FTZ R7, R86, R7, R30 ;  /* 0x0000000756077223 */ /* 0x000fc4000001001e */
[C---:B------:R-:W-:Y:S02]  /*2e10*/  FMUL.FTZ R9, R197.reuse, R232 ;  /* 0x000000e8c5097220 */ /* 0x040fe40000410000 */
[C---:B------:R-:W-:Y:S01]  /*2e20*/  FMUL.FTZ R12, R197.reuse, R12 ;  /* 0x0000000cc50c7220 */ /* 0x040fe20000410000 */
[----:B------:R-:W-:Y:S01]  /*2e30*/  F2FP.PACK_AB R11, R10, R7 ;  /* 0x000000070a0b723e */ /* 0x000fe200000000ff */
[----:B------:R-:W-:Y:S02]  /*2e40*/  FMUL.FTZ R7, R197, R230 ;  /* 0x000000e6c5077220 */ /* 0x000fe40000410000 */
[C---:B------:R-:W-:Y:S02]  /*2e50*/  FADD.FTZ R238, -R196.reuse, R19 ;  /* 0x00000013c4ee7221 */ /* 0x040fe40000010100 */
[----:B------:R-:W-:Y:S02]  /*2e60*/  FADD.FTZ R8, -R196, R8 ;  /* 0x00000008c4087221 */ /* 0x000fe40000010100 */
[----:B------:R-:W-:-:S02]  /*2e70*/  FFMA.FTZ R7, R80, R7, R24 ;  /* 0x0000000750077223 */ /* 0x000fc40000010018 */
[----:B------:R-:W-:Y:S02]  /*2e80*/  FFMA.FTZ R6, R81, R6, R25 ;  /* 0x0000000651067223 */ /* 0x000fe40000010019 */
[----:B------:R-:W-:Y:S02]  /*2e90*/  FFMA.FTZ R9, R82, R9, R26 ;  /* 0x0000000952097223 */ /* 0x000fe4000001001a */
[----:B------:R-:W-:Y:S02]  /*2ea0*/  FFMA.FTZ R12, R83, R12, R27 ;  /* 0x0000000c530c7223 */ /* 0x000fe4000001001b */
[C---:B------:R-:W-:Y:S02]  /*2eb0*/  FADD.FTZ R236, -R196.reuse, R13 ;  /* 0x0000000dc4ec7221 */ /* 0x040fe40000010100 */
[----:B------:R-:W-:Y:S01]  /*2ec0*/  FADD.FTZ R240, -R196, R17 ;  /* 0x00000011c4f07221 */ /* 0x000fe20000010100 */
[----:B------:R-:W-:Y:S01]  /*2ed0*/  F2FP.PACK_AB R9, R12, R9 ;  /* 0x000000090c09723e */ /* 0x000fe200000000ff */
[----:B------:R-:W-:-:S02]  /*2ee0*/  FADD.FTZ R5, -R196, R208 ;  /* 0x000000d0c4057221 */ /* 0x000fc40000010100 */
[C---:B------:R-:W-:Y:S02]  /*2ef0*/  FMUL.FTZ R14, R197.reuse, R14 ;  /* 0x0000000ec50e7220 */ /* 0x040fe40000410000 */
[C---:B------:R-:W-:Y:S01]  /*2f00*/  FMUL.FTZ R17, R197.reuse, R16 ;  /* 0x00000010c5117220 */ /* 0x040fe20000410000 */
[----:B------:R-:W-:Y:S01]  /*2f10*/  IADD3 R16, R4, 0x100, RZ ;  /* 0x0000010004107810 */ /* 0x000fe20007ffe0ff */
[----:B------:R-:W-:Y:S02]  /*2f20*/  FMUL.FTZ R238, R197, R238 ;  /* 0x000000eec5ee7220 */ /* 0x000fe40000410000 */
[C---:B------:R-:W-:Y:S01]  /*2f30*/  @!P0 IMAD.WIDE R192, R2.reuse, R193, c[0x0][0x1a8] ;  /* 0x00006a0002c08625 */ /* 0x040fe200078e02c1 */
[----:B------:R-:W-:-:S03]  /*2f40*/  IADD3 R2, R2, c[0x0][0x160], RZ ;  /* 0x0000580002027a10 */ /* 0x000fc60007ffe0ff */
[C---:B------:R-:W-:Y:S01]  /*2f50*/  FMUL.FTZ R13, R197.reuse, R8 ;  /* 0x00000008c50d7220 */ /* 0x040fe20000410000 */
[----:B------:R-:W-:Y:S01]  /*2f60*/  F2FP.PACK_AB R8, R6, R7 ;  /* 0x000000070608723e */ /* 0x000fe200000000ff */
[----:B------:R-:W-:Y:S01]  /*2f70*/  FADD.FTZ R248, -R196, R207 ;  /* 0x000000cfc4f87221 */ /* 0x000fe20000010100 */
[----:B------:R0:W-:Y:S01]  /*2f80*/  @!P0 STG.E [R192.64], R197 ;  /* 0x000000c5c0008986 */ /* 0x0001e2000c101904 */
[C---:B------:R-:W-:Y:S02]  /*2f90*/  FMUL.FTZ R234, R197.reuse, R234 ;  /* 0x000000eac5ea7220 */ /* 0x040fe40000410000 */
[C---:B------:R-:W-:Y:S02]  /*2fa0*/  FMUL.FTZ R7, R197.reuse, R236 ;  /* 0x000000ecc5077220 */ /* 0x040fe40000410000 */
[----:B------:R-:W-:Y:S02]  /*2fb0*/  FMUL.FTZ R6, R197, R5 ;  /* 0x00000005c5067220 */ /* 0x000fe40000410000 */
[----:B------:R-:W-:-:S02]  /*2fc0*/  FFMA.FTZ R12, R89, R14, R33 ;  /* 0x0000000e590c7223 */ /* 0x000fc40000010021 */
[----:B------:R-:W-:Y:S02]  /*2fd0*/  FFMA.FTZ R14, R92, R17, R36 ;  /* 0x000000115c0e7223 */ /* 0x000fe40000010024 */
[----:B------:R-:W-:Y:S02]  /*2fe0*/  FFMA.FTZ R5, R93, R238, R37 ;  /* 0x000000ee5d057223 */ /* 0x000fe40000010025 */
[C---:B------:R-:W-:Y:S02]  /*2ff0*/  FADD.FTZ R244, -R196.reuse, R18 ;  /* 0x00000012c4f47221 */ /* 0x040fe40000010100 */
[----:B------:R-:W-:Y:S01]  /*3000*/  FADD.FTZ R18, -R196, R203 ;  /* 0x000000cbc4127221 */ /* 0x000fe20000010100 */
[----:B------:R-:W-:Y:S01]  /*3010*/  F2FP.PACK_AB R14, R5, R14 ;  /* 0x0000000e050e723e */ /* 0x000fe200000000ff */
[----:B------:R-:W-:Y:S02]  /*3020*/  FFMA.FTZ R10, R84, R13, R28 ;  /* 0x0000000d540a7223 */ /* 0x000fe4000001001c */
[----:B------:R-:W-:-:S02]  /*3030*/  FFMA.FTZ R13, R85, R234, R29 ;  /* 0x000000ea550d7223 */ /* 0x000fc4000001001d */
[----:B0-----:R-:W-:Y:S02]  /*3040*/  FMUL.FTZ R193, R197, R248 ;  /* 0x000000f8c5c17220 */ /* 0x001fe40000410000 */
[----:B------:R-:W-:Y:S01]  /*3050*/  FFMA.FTZ R7, R88, R7, R32 ;  /* 0x0000000758077223 */ /* 0x000fe20000010020 */
[----:B------:R-:W-:Y:S01]  /*3060*/  F2FP.PACK_AB R10, R13, R10 ;  /* 0x0000000a0d0a723e */ /* 0x000fe200000000ff */
[C---:B------:R-:W-:Y:S02]  /*3070*/  FADD.FTZ R192, -R196.reuse, R15 ;  /* 0x0000000fc4c07221 */ /* 0x040fe40000010100 */
[----:B------:R-:W-:Y:S01]  /*3080*/  FADD.FTZ R242, -R196, R205 ;  /* 0x000000cdc4f27221 */ /* 0x000fe20000010100 */
[----:B------:R-:W-:Y:S01]  /*3090*/  F2FP.PACK_AB R12, R12, R7 ;  /* 0x000000070c0c723e */ /* 0x000fe200000000ff */
[----:B------:R-:W-:Y:S02]  /*30a0*/  FADD.FTZ R204, -R196, R204 ;  /* 0x000000ccc4cc7221 */ /* 0x000fe40000010100 */
[----:B------:R-:W-:Y:S01]  /*30b0*/  FMUL.FTZ R5, R197, R18 ;  /* 0x00000012c5057220 */ /* 0x000fe20000410000 */
[----:B------:R-:W-:Y:S01]  /*30c0*/  IADD3 R18, R4, 0x80, RZ ;  /* 0x0000008004127810 */ /* 0x000fe20007ffe0ff */
[----:B------:R-:W-:-:S02]  /*30d0*/  FADD.FTZ R206, -R196, R206 ;  /* 0x000000cec4ce7221 */ /* 0x000fc40000010100 */
[----:B------:R-:W-:Y:S02]  /*30e0*/  FADD.FTZ R246, -R196, R209 ;  /* 0x000000d1c4f67221 */ /* 0x000fe40000010100 */
[----:B------:R-:W-:Y:S02]  /*30f0*/  FFMA.FTZ R193, R102, R193, R46 ;  /* 0x000000c166c17223 */ /* 0x000fe4000001002e */
[----:B------:R-:W-:Y:S02]  /*3100*/  FFMA.FTZ R6, R103, R6, R47 ;  /* 0x0000000667067223 */ /* 0x000fe4000001002f */
[----:B------:R-:W-:Y:S02]  /*3110*/  FADD.FTZ R200, -R196, R200 ;  /* 0x000000c8c4c87221 */ /* 0x000fe40000010100 */
[C---:B------:R-:W-:Y:S01]  /*3120*/  FMUL.FTZ R13, R197.reuse, R192 ;  /* 0x000000c0c50d7220 */ /* 0x040fe20000410000 */
[----:B------:R-:W-:Y:S01]  /*3130*/  F2FP.PACK_AB R195, R6, R193 ;  /* 0x000000c106c3723e */ /* 0x000fe200000000ff */
[----:B------:R-:W-:Y:S01]  /*3140*/  FMUL.FTZ R7, R197, R242 ;  /* 0x000000f2c5077220 */ /* 0x000fe20000410000 */
[----:B------:R-:W-:Y:S01]  /*3150*/  LEA R6, P0, R4, c[0x0][0x208], 0x4 ;  /* 0x0000820004067a11 */ /* 0x000fe200078020ff */
[----:B------:R-:W-:-:S02]  /*3160*/  FADD.FTZ R210, -R196, R210 ;  /* 0x000000d2c4d27221 */ /* 0x000fc40000010100 */
[C---:B------:R-:W-:Y:S02]  /*3170*/  FMUL.FTZ R204, R197.reuse, R204 ;  /* 0x000000ccc5cc7220 */ /* 0x040fe40000410000 */
[----:B------:R-:W-:Y:S01]  /*3180*/  FFMA.FTZ R192, R96, R5, R40 ;  /* 0x0000000560c07223 */ /* 0x000fe20000010028 */
[----:B------:R-:W-:Y:S01]  /*3190*/  HFMA2.MMA R5, -RZ, RZ, 0, 9.5367431640625e-07 ;  /* 0x00000010ff057435 */ /* 0x000fe200000001ff */
[C---:B------:R-:W-:Y:S02]  /*31a0*/  FMUL.FTZ R19, R197.reuse, R206 ;  /* 0x000000cec5137220 */ /* 0x040fe40000410000 */
        /* <DEDUP_REMOVED lines=8> */
[----:B------:R-:W-:Y:S01]  /*3230*/  FFMA.FTZ R194, R101, R246, R45 ;  /* 0x000000f665c27223 */ /* 0x000fe2000001002d */
[----:B------:R-:W-:Y:S01]  /*3240*/  F2FP.PACK_AB R192, R7, R192 ;  /* 0x000000c007c0723e */ /* 0x000fe200000000ff */
[----:B------:R-:W-:Y:S01]  /*3250*/  FFMA.FTZ R15, R94, R15, R38 ;  /* 0x0000000f5e0f7223 */ /* 0x000fe20000010026 */
[----:B------:R-:W-:Y:S01]  /*3260*/  LEA.HI.X R7, R4, c[0x0][0x20c], RZ, 0x4, P0 ;  /* 0x0000830004077a11 */ /* 0x000fe200000f24ff */
[----:B------:R-:W-:Y:S01]  /*3270*/  FFMA.FTZ R244, R95, R244, R39 ;  /* 0x000000f45ff47223 */ /* 0x000fe20000010027 */
[----:B------:R-:W-:Y:S01]  /*3280*/  F2FP.PACK_AB R194, R194, R19 ;  /* 0x00000013c2c2723e */ /* 0x000fe200000000ff */
[----:B------:R-:W-:-:S02]  /*3290*/  FFMA.FTZ R13, R90, R13, R34 ;  /* 0x0000000d5a0d7223 */ /* 0x000fc40000010022 */
[----:B------:R-:W-:Y:S01]  /*32a0*/  FFMA.FTZ R200, R91, R200, R35 ;  /* 0x000000c85bc87223 */ /* 0x000fe20000010023 */
[----:B------:R-:W-:Y:S01]  /*32b0*/  F2FP.PACK_AB R15, R244, R15 ;  /* 0x0000000ff40f723e */ /* 0x000fe200000000ff */
[----:B------:R-:W-:Y:S01]  /*32c0*/  FFMA.FTZ R210, R99, R210, R43 ;  /* 0x000000d263d27223 */ /* 0x000fe2000001002b */
[----:B------:R0:W-:Y:S01]  /*32d0*/  STG.E.128 [R6.64], R8 ;  /* 0x0000000806007986 */ /* 0x0001e2000c101d04 */
[----:B------:R-:W-:Y:S01]  /*32e0*/  FADD.FTZ R235, -R196, R235 ;  /* 0x000000ebc4eb7221 */ /* 0x000fe20000010100 */
[----:B------:R-:W-:Y:S01]  /*32f0*/  F2FP.PACK_AB R13, R200, R13 ;  /* 0x0000000dc80d723e */ /* 0x000fe200000000ff */
[----:B------:R-:W-:Y:S01]  /*3300*/  FADD.FTZ R233, -R196, R233 ;  /* 0x000000e9c4e97221 */ /* 0x000fe20000010100 */
[----:B------:R-:W-:Y:S01]  /*3310*/  F2FP.PACK_AB R193, R210, R193 ;  /* 0x000000c1d2c1723e */ /* 0x000fe200000000ff */
[C---:B------:R-:W-:Y:S02]  /*3320*/  FADD.FTZ R222, -R196.reuse, R222 ;  /* 0x000000dec4de7221 */ /* 0x040fe40000010100 */
[----:B------:R-:W-:-:S02]  /*3330*/  FADD.FTZ R208, -R196, R219 ;  /* 0x000000dbc4d07221 */ /* 0x000fc40000010100 */
[C---:B------:R-:W-:Y:S02]  /*3340*/  FADD.FTZ R218, -R196.reuse, R218 ;  /* 0x000000dac4da7221 */ /* 0x040fe40000010100 */
[C---:B------:R-:W-:Y:S02]  /*3350*/  FADD.FTZ R250, -R196.reuse, R211 ;  /* 0x000000d3c4fa7221 */ /* 0x040fe40000010100 */
[C---:B------:R-:W-:Y:S02]  /*3360*/  FADD.FTZ R252, -R196.reuse, R215 ;  /* 0x000000d7c4fc7221 */ /* 0x040fe40000010100 */
[C---:B------:R-:W-:Y:S02]  /*3370*/  FADD.FTZ R212, -R196.reuse, R212 ;  /* 0x000000d4c4d47221 */ /* 0x040fe40000010100 */
[----:B------:R-:W-:Y:S01]  /*3380*/  FADD.FTZ R214, -R196, R214 ;  /* 0x000000d6c4d67221 */ /* 0x000fe20000010100 */
[----:B0-----:R-:W-:Y:S01]  /*3390*/  IADD3 R6, R4, 0x180, RZ ;  /* 0x0000018004067810 */ /* 0x001fe20007ffe0ff */
        /* <DEDUP_REMOVED lines=30> */
[C---:B------:R-:W-:Y:S01]  /*3580*/  FMUL.FTZ R213, R197.reuse, R198 ;  /* 0x000000c6c5d57220 */ /* 0x040fe20000410000 */
[----:B------:R-:W-:Y:S01]  /*3590*/  LEA R198, P0, R226, c[0x0][0x208], 0x4 ;  /* 0x00008200e2c67a11 */ /* 0x000fe200078020ff */
        /* <DEDUP_REMOVED lines=8> */
[----:B0-----:R-:W-:Y:S02]  /*3620*/  FFMA.FTZ R12, R112, R235, R56 ;  /* 0x000000eb700c7223 */ /* 0x001fe40000010038 */
[----:B------:R-:W-:Y:S01]  /*3630*/  FFMA.FTZ R7, R113, R200, R57 ;  /* 0x000000c871077223 */ /* 0x000fe20000010039 */
[----:B------:R-:W-:Y:S01]  /*3640*/  IADD3 R200, R4, 0x280, RZ ;  /* 0x0000028004c87810 */ /* 0x000fe20007ffe0ff */
[C---:B------:R-:W-:Y:S02]  /*3650*/  FMUL.FTZ R216, R197.reuse, R199 ;  /* 0x000000c7c5d87220 */ /* 0x040fe40000410000 */
[----:B------:R-:W-:Y:S01]  /*3660*/  FMUL.FTZ R237, R197, R237 ;  /* 0x000000edc5ed7220 */ /* 0x000fe20000410000 */
[----:B------:R-:W-:Y:S01]  /*3670*/  F2FP.PACK_AB R12, R7, R12 ;  /* 0x0000000c070c723e */ /* 0x000fe200000000ff */
[----:B------:R-:W-:-:S02]  /*3680*/  FMUL.FTZ R206, R197, R239 ;  /* 0x000000efc5ce7220 */ /* 0x000fc40000410000 */
[----:B------:R-:W-:Y:S02]  /*3690*/  FMUL.FTZ R199, R197, R202 ;  /* 0x000000cac5c77220 */ /* 0x000fe40000410000 */
[----:B-1----:R-:W-:Y:S02]  /*36a0*/  FFMA.FTZ R195, R134, R213, R78 ;  /* 0x000000d586c37223 */ /* 0x002fe4000001004e */
[----:B------:R-:W-:Y:S02]  /*36b0*/  FFMA.FTZ R196, R135, R196, R79 ;  /* 0x000000c487c47223 */ /* 0x000fe4000001004f */
[C---:B------:R-:W-:Y:S02]  /*36c0*/  FMUL.FTZ R203, R197.reuse, R218 ;  /* 0x000000dac5cb7220 */ /* 0x040fe40000410000 */
[C---:B------:R-:W-:Y:S01]  /*36d0*/  FMUL.FTZ R250, R197.reuse, R250 ;  /* 0x000000fac5fa7220 */ /* 0x040fe20000410000 */
[----:B------:R-:W-:Y:S01]  /*36e0*/  F2FP.PACK_AB R195, R196, R195 ;  /* 0x000000c3c4c3723e */ /* 0x000fe200000000ff */
[C---:B------:R-:W-:Y:S01]  /*36f0*/  FMUL.FTZ R205, R197.reuse, R252 ;  /* 0x000000fcc5cd7220 */ /* 0x040fe20000410000 */
[----:B------:R-:W-:Y:S01]  /*3700*/  IADD3 R196, R4, 0x200, RZ ;  /* 0x0000020004c47810 */ /* 0x000fe20007ffe0ff */
[----:B------:R-:W-:-:S02]  /*3710*/  FMUL.FTZ R212, R197, R212 ;  /* 0x000000d4c5d47220 */ /* 0x000fc40000410000 */
[C---:B------:R-:W-:Y:S02]  /*3720*/  FMUL.FTZ R207, R197.reuse, R214 ;  /* 0x000000d6c5cf7220 */ /* 0x040fe40000410000 */
[----:B------:R-:W-:Y:S02]  /*3730*/  FMUL.FTZ R202, R197, R217 ;  /* 0x000000d9c5ca7220 */ /* 0x000fe40000410000 */
[----:B------:R-:W-:Y:S02]  /*3740*/  FFMA.FTZ R14, R116, R229, R60 ;  /* 0x000000e5740e7223 */ /* 0x000fe4000001003c */
[----:B------:R-:W-:Y:S02]  /*3750*/  FFMA.FTZ R17, R117, R224, R61 ;  /* 0x000000e075117223 */ /* 0x000fe4000001003d */
[C---:B------:R-:W-:Y:S02]  /*3760*/  FMUL.FTZ R231, R197.reuse, R231 ;  /* 0x000000e7c5e77220 */ /* 0x040fe40000410000 */
[----:B------:R-:W-:Y:S01]  /*3770*/  FMUL.FTZ R204, R197, R223 ;  /* 0x000000dfc5cc7220 */ /* 0x000fe20000410000 */
[----:B------:R-:W-:Y:S01]  /*3780*/  F2FP.PACK_AB R14, R17, R14 ;  /* 0x0000000e110e723e */ /* 0x000fe200000000ff */
[----:B------:R-:W-:-:S02]  /*3790*/  FMUL.FTZ R227, R197, R227 ;  /* 0x000000e3c5e37220 */ /* 0x000fc40000410000 */
[----:B------:R-:W-:Y:S02]  /*37a0*/  FMUL.FTZ R218, R197, R225 ;  /* 0x000000e1c5da7220 */ /* 0x000fe40000410000 */
[----:B------:R-:W-:Y:S02]  /*37b0*/  FFMA.FTZ R201, R104, R201, R48 ;  /* 0x000000c968c97223 */ /* 0x000fe40000010030 */
[----:B------:R-:W-:Y:S02]  /*37c0*/  FFMA.FTZ R208, R105, R208, R49 ;  /* 0x000000d069d07223 */ /* 0x000fe40000010031 */
[----:B------:R-:W-:Y:S02]  /*37d0*/  FFMA.FTZ R18, R124, R243, R68 ;  /* 0x000000f37c127223 */ /* 0x000fe40000010044 */
[----:B------:R-:W-:Y:S01]  /*37e0*/  FFMA.FTZ R193, R125, R222, R69 ;  /* 0x000000de7dc17223 */ /* 0x000fe20000010045 */
[----:B------:R-:W-:Y:S01]  /*37f0*/  F2FP.PACK_AB R8, R208, R201 ;  /* 0x000000c9d008723e */ /* 0x000fe200000000ff */
[----:B------:R-:W-:-:S02]  /*3800*/  FMUL.FTZ R241, R197, R241 ;  /* 0x000000f1c5f17220 */ /* 0x000fc40000410000 */
[----:B------:R-:W-:Y:S01]  /*3810*/  FMUL.FTZ R214, R197, R251 ;  /* 0x000000fbc5d67220 */ /* 0x000fe20000410000 */
[----:B------:R-:W-:Y:S01]  /*3820*/  F2FP.PACK_AB R18, R193, R18 ;  /* 0x00000012c112723e */ /* 0x000fe200000000ff */
        /* <DEDUP_REMOVED lines=14> */
[----:B------:R-:W-:Y:S01]  /*3910*/  FFMA.FTZ R194, R132, R199, R76 ;  /* 0x000000c784c27223 */ /* 0x000fe2000001004c */
[----:B------:R-:W-:Y:S01]  /*3920*/  F2FP.PACK_AB R10, R212, R205 ;  /* 0x000000cdd40a723e */ /* 0x000fe200000000ff */
[----:B------:R-:W-:Y:S01]  /*3930*/  FFMA.FTZ R197, R133, R202, R77 ;  /* 0x000000ca85c57223 */ /* 0x000fe2000001004d */
[----:B------:R-:W-:Y:S01]  /*3940*/  F2FP.PACK_AB R9, R250, R203 ;  /* 0x000000cbfa09723e */ /* 0x000fe200000000ff */
[----:B------:R-:W-:Y:S01]  /*3950*/  FFMA.FTZ R227, R118, R227, R62 ;  /* 0x000000e376e37223 */ /* 0x000fe2000001003e */
[----:B------:R-:W-:Y:S01]  /*3960*/  LEA.HI.X R199, R226, c[0x0][0x20c], RZ, 0x4, P0 ;  /* 0x00008300e2c77a11 */ /* 0x000fe200000f24ff */
[----:B------:R-:W-:Y:S01]  /*3970*/  FFMA.FTZ R218, R119, R218, R63 ;  /* 0x000000da77da7223 */ /* 0x000fe2000001003f */
[----:B------:R-:W-:Y:S01]  /*3980*/  F2FP.PACK_AB R194, R197, R194 ;  /* 0x000000c2c5c2723e */ /* 0x000fe200000000ff */
[----:B------:R-:W-:Y:S01]  /*3990*/  FFMA.FTZ R13, R114, R231, R58 ;  /* 0x000000e7720d7223 */ /* 0x000fe2000001003a */
[----:B------:R-:W-:Y:S01]  /*39a0*/  ISETP.GE.AND P0, PT, R2, c[0x0][0x164], PT ;  /* 0x0000590002007a0c */ /* 0x000fe20003f06270 */
        /* <DEDUP_REMOVED lines=14> */
[----:B------:R-:W-:-:S03]  /*3a90*/  IMAD.WIDE.U32 R6, R6, R5, c[0x0][0x208] ;  /* 0x0000820006067625 */ /* 0x000fc600078e0005 */
[----:B------:R-:W-:Y:S01]  /*3aa0*/  F2FP.PACK_AB R192, R201, R192 ;  /* 0x000000c0c9c0723e */ /* 0x000fe200000000ff */
        /* <DEDUP_REMOVED lines=8> */
.L_x_25889:
[----:B------:R-:W-:Y:S05]  /*3b30*/  EXIT ;  /* 0x000000000000794d */ /* 0x000fea0003800000 */
.L_x_25887:
[----:B------:R-:W-:Y:S01]  /*3b40*/  HFMA2.MMA R234, -RZ, RZ, 0, 1.847743988037109375e-06 ;  /* 0x0000001fffea7435 */ /* 0x000fe200000001ff */
[----:B------:R-:W-:-:S02]  /*3b50*/  MOV R197, 0x1 ;  /* 0x0000000100c57802 */ /* 0x000fc40000000f00 */
[----:B------:R-:W-:Y:S02]  /*3b60*/  MOV R201, 0xffffffff ;  /* 0xffffffff00c97802 */ /* 0x000fe40000000f00 */
[----:B------:R-:W-:Y:S02]  /*3b70*/  MOV R194, 0x3b90 ;  /* 0x00003b9000c27802 */ /* 0x000fe40000000f00 */
[----:B------:R-:W-:Y:S05]  /*3b80*/  CALL.REL.NOINC `($__internal_85_$__cuda_sm70_shflsync_bfly_p) ;  /* 0x00000a9000007944 */ /* 0x000fea0003c00000 */
[----:B-1----:R-:W-:Y:S01]  /*3b90*/  MOV R192, R234 ;  /* 0x000000ea00c07202 */ /* 0x002fe20000000f00 */
[----:B0-----:R-:W-:Y:S05]  /*3ba0*/  BRA `(.L_x_25891) ;  /* 0xffffe52000007947 */ /* 0x001fea000383ffff */
.L_x_25888:
[----:B------:R-:W-:Y:S01]  /*3bb0*/  HFMA2.MMA R197, -RZ, RZ, 0, 1.1920928955078125e-07 ;  /* 0x00000002ffc57435 */ /* 0x000fe200000001ff */
[----:B------:R-:W-:Y:S02]  /*3bc0*/  MOV R234, 0x1f ;  /* 0x0000001f00ea7802 */ /* 0x000fe40000000f00 */
[----:B------:R-:W-:Y:S02]  /*3bd0*/  MOV R201, 0xffffffff ;  /* 0xffffffff00c97802 */ /* 0x000fe40000000f00 */
[----:B------:R-:W-:Y:S02]  /*3be0*/  MOV R194, 0x3c00 ;  /* 0x00003c0000c27802 */ /* 0x000fe40000000f00 */
[----:B------:R-:W-:Y:S05]  /*3bf0*/  CALL.REL.NOINC `($__internal_85_$__cuda_sm70_shflsync_bfly_p) ;  /* 0x00000a2000007944 */ /* 0x000fea0003c00000 */
[----:B0-----:R-:W-:Y:S01]  /*3c00*/  HFMA2.MMA R197, -RZ, RZ, 0, 2.384185791015625e-07 ;  /* 0x00000004ffc57435 */ /* 0x001fe200000001ff */
[----:B-1----:R-:W-:Y:S01]  /*3c10*/  FADD.FTZ R232, R232, R234 ;  /* 0x000000eae8e87221 */ /* 0x002fe20000010000 */
[----:B------:R-:W-:-:S02]  /*3c20*/  MOV R234, 0x1f ;  /* 0x0000001f00ea7802 */ /* 0x000fc40000000f00 */
[----:B------:R-:W-:Y:S02]  /*3c30*/  MOV R201, 0xffffffff ;  /* 0xffffffff00c97802 */ /* 0x000fe40000000f00 */
[----:B------:R-:W-:Y:S02]  /*3c40*/  MOV R194, 0x3c60 ;  /* 0x00003c6000c27802 */ /* 0x000fe40000000f00 */
[----:B------:R-:W-:Y:S05]  /*3c50*/  CALL.REL.NOINC `($__internal_85_$__cuda_sm70_shflsync_bfly_p) ;  /* 0x000009c000007944 */ /* 0x000fea0003c00000 */
[----:B0-----:R-:W-:Y:S01]  /*3c60*/  HFMA2.MMA R197, -RZ, RZ, 0, 4.76837158203125e-07 ;  /* 0x00000008ffc57435 */ /* 0x001fe200000001ff */
[----:B-1----:R-:W-:Y:S01]  /*3c70*/  FADD.FTZ R232, R232, R234 ;  /* 0x000000eae8e87221 */ /* 0x002fe20000010000 */
[----:B------:R-:W-:Y:S02]  /*3c80*/  MOV R234, 0x1f ;  /* 0x0000001f00ea7802 */ /* 0x000fe40000000f00 */
[----:B------:R-:W-:Y:S02]  /*3c90*/  MOV R201, 0xffffffff ;  /* 0xffffffff00c97802 */ /* 0x000fe40000000f00 */
[----:B------:R-:W-:Y:S02]  /*3ca0*/  MOV R194, 0x3cc0 ;  /* 0x00003cc000c27802 */ /* 0x000fe40000000f00 */
[----:B------:R-:W-:Y:S05]  /*3cb0*/  CALL.REL.NOINC `($__internal_85_$__cuda_sm70_shflsync_bfly_p) ;  /* 0x0000096000007944 */ /* 0x000fea0003c00000 */
[----:B0-----:R-:W-:Y:S01]  /*3cc0*/  HFMA2.MMA R197, -RZ, RZ, 0, 9.5367431640625e-07 ;  /* 0x00000010ffc57435 */ /* 0x001fe200000001ff */
[----:B-1----:R-:W-:Y:S01]  /*3cd0*/  FADD.FTZ R232, R232, R234 ;  /* 0x000000eae8e87221 */ /* 0x002fe20000010000 */
[----:B------:R-:W-:-:S02]  /*3ce0*/  MOV R234, 0x1f ;  /* 0x0000001f00ea7802 */ /* 0x000fc40000000f00 */
[----:B------:R-:W-:Y:S02]  /*3cf0*/  MOV R201, 0xffffffff ;  /* 0xffffffff00c97802 */ /* 0x000fe40000000f00 */
[----:B------:R-:W-:Y:S02]  /*3d00*/  MOV R194, 0x3d20 ;  /* 0x00003d2000c27802 */ /* 0x000fe40000000f00 */
[----:B------:R-:W-:Y:S05]  /*3d10*/  CALL.REL.NOINC `($__internal_85_$__cuda_sm70_shflsync_bfly_p) ;  /* 0x0000090000007944 */ /* 0x000fea0003c00000 */
        /* <DEDUP_REMOVED lines=118> */
[----:B------:R-:W-:Y:S05]  /*4480*/  CALL.REL.NOINC `($__internal_85_$__cuda_sm70_shflsync_bfly_p) ;  /* 0x0000019000007944 */ /* 0x000fea0003c00000 */
[----:B0-----:R-:W-:Y:S01]  /*4490*/  HFMA2.MMA R197, -RZ, RZ, 0, 1.1920928955078125e-07 ;  /* 0x00000002ffc57435 */ /* 0x001fe200000001ff */
[----:B-1----:R-:W-:Y:S01]  /*44a0*/  FADD.FTZ R232, R232, R234 ;  /* 0x000000eae8e87221 */ /* 0x002fe20000010000 */
[----:B------:R-:W-:Y:S02]  /*44b0*/  MOV R234, 0x1f ;  /* 0x0000001f00ea7802 */ /* 0x000fe40000000f00 */
[----:B------:R-:W-:Y:S02]  /*44c0*/  MOV R201, 0xffffffff ;  /* 0xffffffff00c97802 */ /* 0x000fe40000000f00 */
[----:B------:R-:W-:Y:S02]  /*44d0*/  MOV R194, 0x44f0 ;  /* 0x000044f000c27802 */ /* 0x000fe40000000f00 */
[----:B------:R-:W-:Y:S05]  /*44e0*/  CALL.REL.NOINC `($__internal_85_$__cuda_sm70_shflsync_bfly_p) ;  /* 0x0000013000007944 */ /* 0x000fea0003c00000 */
[----:B0-----:R-:W-:Y:S01]  /*44f0*/  HFMA2.MMA R197, -RZ, RZ, 0, 2.384185791015625e-07 ;  /* 0x00000004ffc57435 */ /* 0x001fe200000001ff */
[----:B-1----:R-:W-:Y:S01]  /*4500*/  FADD.FTZ R232, R232, R234 ;  /* 0x000000eae8e87221 */ /* 0x002fe20000010000 */
[----:B------:R-:W-:Y:S02]  /*4510*/  MOV R234, 0x1f ;  /* 0x0000001f00ea7802 */ /* 0x000fe40000000f00 */
[----:B------:R-:W-:-:S02]  /*4520*/  MOV R201, 0xffffffff ;  /* 0xffffffff00c97802 */ /* 0x000fc40000000f00 */
        /* <DEDUP_REMOVED lines=10> */
[----:B------:R-:W-:Y:S02]  /*45d0*/  MOV R234, 0x1f ;  /* 0x0000001f00ea7802 */ /* 0x000fe40000000f00 */
[----:B------:R-:W-:-:S02]  /*45e0*/  MOV R201, 0xffffffff ;  /* 0xffffffff00c97802 */ /* 0x000fc40000000f00 */
[----:B------:R-:W-:Y:S02]  /*45f0*/  MOV R194, 0x4610 ;  /* 0x0000461000c27802 */ /* 0x000fe40000000f00 */
[----:B------:R-:W-:Y:S05]  /*4600*/  CALL.REL.NOINC `($__internal_85_$__cuda_sm70_shflsync_bfly_p) ;  /* 0x0000001000007944 */ /* 0x000fea0003c00000 */
[----:B01----:R-:W-:Y:S05]  /*4610*/  BRA `(.L_x_25892) ;  /* 0xffffe2f000007947 */ /* 0x003fea000383ffff */
        .weak           $__internal_85_$__cuda_sm70_shflsync_bfly_p
        .type           $__internal_85_$__cuda_sm70_shflsync_bfly_p,@function
        .size           $__internal_85_$__cuda_sm70_shflsync_bfly_p,(.L_x_44925 - $__internal_85_$__cuda_sm70_shflsync_bfly_p)
$__internal_85_$__cuda_sm70_shflsync_bfly_p:
[----:B------:R-:W-:Y:S01]  /*4620*/  HFMA2.MMA R195, -RZ, RZ, 0, 0 ;  /* 0x00000000ffc37435 */ /* 0x000fe200000001ff */
[----:B------:R-:W-:Y:S04]  /*4630*/  WARPSYNC R201 ;  /* 0x000000c900007348 */ /* 0x000fe80003800000 */
[----:B------:R0:W1:Y:S01]  /*4640*/  SHFL.BFLY PT, R234, R232, R197, R234 ;  /* 0x0c0000c5e8ea7389 */ /* 0x00006200000e00ea */
[----:B------:R-:W-:Y:S05]  /*4650*/  RET.REL.NODEC R194 `(_ZN10layer_norm13ln_fwd_kernelINS_13Kernel_traitsIf6__halfS2_S2_fjLj7168ELj1ELj1ELj4ELj16ENS_18Kernel_traits_baseILj7168EfS2_S2_S2_fjLj128EEEEELb0ELb1ELb0ELb1EEEvNS_9FwdParamsE) ;  /* 0xffffb9a0c2007950 */ /* 0x000fea0003c3ffff */
.L_x_25893:
        /* <DEDUP_REMOVED lines=10> */
.L_x_44925:


//--------------------- .text._ZN10layer_norm13ln_fwd_kernelINS_13Kernel_traitsIf6__halfS2_S2_fjLj7168ELj1ELj1ELj4ELj16ENS_18Kernel_traits_baseILj7168EfS2_S2_S2_fjLj128EEEEELb0ELb1ELb1ELb0EEEvNS_9FwdParamsE --------------------------
	.section	.text._ZN10layer_norm13ln_fwd_kernelINS_13Kernel_traitsIf6__halfS2_S2_fjLj7168ELj1ELj1ELj4ELj16ENS_18Kernel_traits_baseILj7168EfS2_S2_S2_fjLj128EEEEELb0ELb1ELb1ELb0EEEvNS_9FwdParamsE,"ax",@progbits
	.sectioninfo	@"SHI_REGISTERS=255"
	.align	128
        .global         _ZN10layer_norm13ln_fwd_kernelINS_13Kernel_traitsIf6__halfS2_S2_fjLj7168ELj1ELj1ELj4ELj16ENS_18Kernel_traits_baseILj7168EfS2_S2_S2_fjLj128EEEEELb0ELb1ELb1ELb0EEEvNS_9FwdParamsE
        .type           _ZN10layer_norm13ln_fwd_kernelINS_13Kernel_traitsIf6__halfS2_S2_fjLj7168ELj1ELj1ELj4ELj16ENS_18Kernel_traits_baseILj7168EfS2_S2_S2_fjLj128EEEEELb0ELb1ELb1ELb0EEEvNS_9FwdParamsE,@function
        .size           _ZN10layer_norm13ln_fwd_kernelINS_13Kernel_traitsIf6__halfS2_S2_fjLj7168ELj1ELj1ELj4ELj16ENS_18Kernel_traits_baseILj7168EfS2_S2_S2_fjLj128EEEEELb0ELb1ELb1ELb0EEEvNS_9FwdParamsE,(.L_x_44926 - _ZN10layer_norm13ln_fwd_kernelINS_13Kernel_traitsIf6__halfS2_S2_fjLj7168ELj1ELj1ELj4ELj16ENS_18Kernel_traits_baseILj7168EfS2_S2_S2_fjLj128EEEEELb0ELb1ELb1ELb0EEEvNS_9FwdParamsE)
        .other          _ZN10layer_norm13ln_fwd_kernelINS_13Kernel_traitsIf6__halfS2_S2_fjLj7168ELj1ELj1ELj4ELj16ENS_18Kernel_traits_baseILj7168EfS2_S2_S2_fjLj128EEEEELb0ELb1ELb1ELb0EEEvNS_9FwdParamsE,@"STO_CUDA_ENTRY STV_DEFAULT"
_ZN10layer_norm13ln_fwd_kernelINS_13Kernel_traitsIf6__halfS2_S2_fjLj7168ELj1ELj1ELj4ELj16ENS_18Kernel_traits_baseILj7168EfS2_S2_S2_fjLj128EEEEELb0ELb1ELb1ELb0EEEvNS_9FwdParamsE:
.text._ZN10layer_norm13ln_fwd_kernelINS_13Kernel_traitsIf6__halfS2_S2_fjLj7168ELj1ELj1ELj4ELj16ENS_18Kernel_traits_baseILj7168EfS2_S2_S2_fjLj128EEEEELb0ELb1ELb1ELb0EEEvNS_9FwdParamsE:
        /* <DEDUP_REMOVED lines=43> */
.L_x_25895:
[----:B------:R-:W-:Y:S05]  /*02b0*/  BSYNC B0 ;  /* 0x0000000000007941 */ /* 0x000fea0003800000 */
.L_x_25894:
        /* <DEDUP_REMOVED lines=21> */
.L_x_25897:
[----:B------:R-:W-:Y:S05]  /*0410*/  BSYNC B0 ;  /* 0x0000000000007941 */ /* 0x000fea0003800000 */
.L_x_25896:
        /* <DEDUP_REMOVED lines=21> */
.L_x_25899:
[----:B------:R-:W-:Y:S05]  /*0570*/  BSYNC B0 ;  /* 0x0000000000007941 */ /* 0x000fea0003800000 */
.L_x_25898:
        /* <DEDUP_REMOVED lines=21> */
.L_x_25901:
[----:B------:R-:W-:Y:S05]  /*06d0*/  BSYNC B0 ;  /* 0x0000000000007941 */ /* 0x000fea0003800000 */
.L_x_25900:
        /* <DEDUP_REMOVED lines=21> */
.L_x_25903:
[----:B------:R-:W-:Y:S05]  /*0830*/  BSYNC B0 ;  /* 0x0000000000007941 */ /* 0x000fea0003800000 */
.L_x_25902:
        /* <DEDUP_REMOVED lines=24> */
.L_x_25905:
[----:B------:R-:W-:Y:S05]  /*09c0*/  BSYNC B0 ;  /* 0x0000000000007941 */ /* 0x000fea0003800000 */
.L_x_25904:
        /* <DEDUP_REMOVED lines=23> */
.L_x_25907:
[----:B------:R-:W-:Y:S05]  /*0b40*/  BSYNC B0 ;  /* 0x0000000000007941 */ /* 0x000fea0003800000 */
.L_x_25906:
        /* <DEDUP_REMOVED lines=25> */
.L_x_26107:
        /* <DEDUP_REMOVED lines=33> */
[----:B-----5:R-:W-:Y:S01]  /*0ef0*/  HADD2.F32 R200, -RZ, R192.H0_H0 ;  /* 0x200000c0ffc87230 */ /* 0x020fe20000004100 */
[----:B------:R-:W-:Y:S05]  /*0f00*/  BRA `(.L_x_25912) ;  /* 0x0000005000007947 */ /* 0x000fea0003800000 */
.L_x_25911:
[----:B--2--5:R-:W-:-:S05]  /*0f10*/  HADD2.F32 R13, -RZ, R188.H0_H0 ;  /* 0x200000bcff0d7230 */ /* 0x024fca0000004100 */
[----:B------:R-:W-:-:S04]  /*0f20*/  FMUL.FTZ R13, R13, c[0x0][0x1ec] ;  /* 0x00007b000d0d7a20 */ /* 0x000fc80000410000 */
[----:B------:R-:W-:Y:S01]  /*0f30*/  FMUL.FTZ R200, R40, R13 ;  /* 0x0000000d28c87220 */ /* 0x000fe20000410000 */
[----:B------:R-:W-:-:S05]  /*0f40*/  @P2 HADD2.F32 R13, -RZ, R192.H0_H0 ;  /* 0x200000c0ff0d2230 */ /* 0x000fca0000004100 */
[----:B------:R-:W-:Y:S02]  /*0f50*/  @P2 FADD.FTZ R200, R13, R200 ;  /* 0x000000c80dc82221 */ /* 0x000fe40000010000 */
.L_x_25912:
[----:B------:R-:W-:Y:S05]  /*0f60*/  BSYNC B1 ;  /* 0x0000000000017941 */ /* 0x000fea0003800000 */
.L_x_25910:
[----:B------:R-:W-:Y:S01]  /*0f70*/  BSSY B1, `(.L_x_25913) ;  /* 0x000000b000017945 */ /* 0x000fe20003800000 */
[----:B------:R-:W-:Y:S05]  /*0f80*/  @P3 BRA `(.L_x_25914) ;  /* 0x0000004000003947 */ /* 0x000fea0003800000 */
[----:B------:R-:W-:Y:S01]  /*0f90*/  MOV R19, RZ ;  /* 0x000000ff00137202 */ /* 0x000fe20000000f00 */
[----:B------:R-:W-:Y:S05]  /*0fa0*/  @!P2 BRA `(.L_x_25915) ;  /* 0x000000700000a947 */ /* 0x000fea0003800000 */
[----:B-----5:R-:W-:Y:S01]  /*0fb0*/  HADD2.F32 R19, -RZ, R192.H1_H1 ;  /* 0x300000c0ff137230 */ /* 0x020fe20000004100 */
[----:B------:R-:W-:Y:S05]  /*0fc0*/  BRA `(.L_x_25915) ;  /* 0x0000005000007947 */ /* 0x000fea0003800000 */
.L_x_25914:
[----:B-----5:R-:W-:-:S05]  /*0fd0*/  HADD2.F32 R13, -RZ, R188.H1_H1 ;  /* 0x300000bcff0d7230 */ /* 0x020fca0000004100 */
[----:B------:R-:W-:-:S04]  /*0fe0*/  FMUL.FTZ R14, R13, c[0x0][0x1ec] ;  /* 0x00007b000d0e7a20 */ /* 0x000fc80000410000 */
[----:B------:R-:W-:Y:S01]  /*0ff0*/  FMUL.FTZ R19, R41, R14 ;  /* 0x0000000e29137220 */ /* 0x000fe20000410000 */
[----:B------:R-:W-:-:S05]  /*1000*/  @P2 HADD2.F32 R14, -RZ, R192.H1_H1 ;  /* 0x300000c0ff0e2230 */ /* 0x000fca0000004100 */
[----:B------:R-:W-:Y:S02]  /*1010*/  @P2 FADD.FTZ R19, R14, R19 ;  /* 0x000000130e132221 */ /* 0x000fe40000010000 */
.L_x_25915:
[----:B------:R-:W-:Y:S05]  /*1020*/  BSYNC B1 ;  /* 0x0000000000017941 */ /* 0x000fea0003800000 */
.L_x_25913:
[----:B------:R-:W-:Y:S01]  /*1030*/  BSSY B1, `(.L_x_25916) ;  /* 0x000000b000017945 */ /* 0x000fe20003800000 */
[----:B------:R-:W-:Y:S05]  /*1040*/  @P3 BRA `(.L_x_25917) ;  /* 0x0000004000003947 */ /* 0x000fea0003800000 */
[----:B------:R-:W-:Y:S01]  /*1050*/  HFMA2.MMA R18, -RZ, RZ, 0, 0 ;  /* 0x00000000ff127435 */ /* 0x000fe200000001ff */
[----:B------:R-:W-:Y:S05]  /*1060*/  @!P2 BRA `(.L_x_25918) ;  /* 0x000000700000a947 */ /* 0x000fea0003800000 */
[----:B-----5:R-:W-:Y:S01]  /*1070*/  HADD2.F32 R18, -RZ, R193.H0_H0 ;  /* 0x200000c1ff127230 */ /* 0x020fe20000004100 */
[----:B------:R-:W-:Y:S05]  /*1080*/  BRA `(.L_x_25918) ;  /* 0x0000005000007947 */ /* 0x000fea0003800000 */
.L_x_25917:
[----:B-----5:R-:W-:-:S05]  /*1090*/  HADD2.F32 R13, -RZ, R189.H0_H0 ;  /* 0x200000bdff0d7230 */ /* 0x020fca0000004100 */
[----:B------:R-:W-:-:S04]  /*10a0*/  FMUL.FTZ R13, R13, c[0x0][0x1ec] ;  /* 0x00007b000d0d7a20 */ /* 0x000fc80000410000 */
[----:B------:R-:W-:Y:S01]  /*10b0*/  FMUL.FTZ R18, R42, R13 ;  /* 0x0000000d2a127220 */ /* 0x000fe20000410000 */
[----:B------:R-:W-:-:S05]  /*10c0*/  @P2 HADD2.F32 R13, -RZ, R193.H0_H0 ;  /* 0x200000c1ff0d2230 */ /* 0x000fca0000004100 */
[----:B------:R-:W-:Y:S02]  /*10d0*/  @P2 FADD.FTZ R18, R13, R18 ;  /* 0x000000120d122221 */ /* 0x000fe40000010000 */
.L_x_25918:
[----:B------:R-:W-:Y:S05]  /*10e0*/  BSYNC B1 ;  /* 0x0000000000017941 */ /* 0x000fea0003800000 */
.L_x_25916:
[----:B------:R-:W-:Y:S01]  /*10f0*/  BSSY B1, `(.L_x_25919) ;  /* 0x000000b000017945 */ /* 0x000fe20003800000 */
[----:B------:R-:W-:Y:S05]  /*1100*/  @P3 BRA `(.L_x_25920) ;  /* 0x0000004000003947 */ /* 0x000fea0003800000 */
[----:B------:R-:W-:Y:S01]  /*1110*/  MOV R17, RZ ;  /* 0x000000ff00117202 */ /* 0x000fe20000000f00 */
[----:B------:R-:W-:Y:S05]  /*1120*/  @!P2 BRA `(.L_x_25921) ;  /* 0x000000700000a947 */ /* 0x000fea0003800000 */
[----:B-----5:R-:W-:Y:S01]  /*1130*/  HADD2.F32 R17, -RZ, R193.H1_H1 ;  /* 0x300000c1ff117230 */ /* 0x020fe20000004100 */
[----:B------:R-:W-:Y:S05]  /*1140*/  BRA `(.L_x_25921) ;  /* 0x0000005000007947 */ /* 0x000fea0003800000 */
.L_x_25920:
[----:B-----5:R-:W-:-:S05]  /*1150*/  HADD2.F32 R13, -RZ, R189.H1_H1 ;  /* 0x300000bdff0d7230 */ /* 0x020fca0000004100 */
[----:B------:R-:W-:-:S04]  /*1160*/  FMUL.FTZ R14, R13, c[0x0][0x1ec] ;  /* 0x00007b000d0e7a20 */ /* 0x000fc80000410000 */
[----:B------:R-:W-:Y:S01]  /*1170*/  FMUL.FTZ R17, R43, R14 ;  /* 0x0000000e2b117220 */ /* 0x000fe20000410000 */
[----:B------:R-:W-:-:S05]  /*1180*/  @P2 HADD2.F32 R14, -RZ, R193.H1_H1 ;  /* 0x300000c1ff0e2230 */ /* 0x000fca0000004100 */
[----:B------:R-:W-:Y:S02]  /*1190*/  @P2 FADD.FTZ R17, R14, R17 ;  /* 0x000000110e112221 */ /* 0x000fe40000010000 */
.L_x_25921:
[----:B------:R-:W-:Y:S05]  /*11a0*/  BSYNC B1 ;  /* 0x0000000000017941 */ /* 0x000fea0003800000 */
.L_x_25919:
[----:B------:R-:W-:Y:S01]  /*11b0*/  BSSY B1, `(.L_x_25922) ;  /* 0x000000b000017945 */ /* 0x000fe20003800000 */
[----:B------:R-:W-:Y:S05]  /*11c0*/  @P3 BRA `(.L_x_25923) ;  /* 0x0000004000003947 */ /* 0x000fea0003800000 */
[----:B------:R-:W-:Y:S01]  /*11d0*/  HFMA2.MMA R16, -RZ, RZ, 0, 0 ;  /* 0x00000000ff107435 */ /* 0x000fe200000001ff */
[----:B------:R-:W-:Y:S05]  /*11e0*/  @!P2 BRA `(.L_x_25924) ;  /* 0x000000700000a947 */ /* 0x000fea0003800000 */
[----:B-----5:R-:W-:Y:S01]  /*11f0*/  HADD2.F32 R16, -RZ, R194.H0_H0 ;  /* 0x200000c2ff107230 */ /* 0x020fe20000004100 */
[----:B------:R-:W-:Y:S05]  /*1200*/  BRA `(.L_x_25924) ;  /* 0x0000005000007947 */ /* 0x000fea0003800000 */
.L_x_25923:
[----:B-----5:R-:W-:-:S05]  /*1210*/  HADD2.F32 R13, -RZ, R190.H0_H0 ;  /* 0x200000beff0d7230 */ /* 0x020fca0000004100 */
[----:B------:R-:W-:-:S04]  /*1220*/  FMUL.FTZ R13, R13, c[0x0][0x1ec] ;  /* 0x00007b000d0d7a20 */ /* 0x000fc80000410000 */
[----:B------:R-:W-:Y:S01]  /*1230*/  FMUL.FTZ R16, R36, R13 ;  /* 0x0000000d24107220 */ /* 0x000fe20000410000 */
[----:B------:R-:W-:-:S05]  /*1240*/  @P2 HADD2.F32 R13, -RZ, R194.H0_H0 ;  /* 0x200000c2ff0d2230 */ /* 0x000fca0000004100 */
[----:B------:R-:W-:Y:S02]  /*1250*/  @P2 FADD.FTZ R16, R13, R16 ;  /* 0x000000100d102221 */ /* 0x000fe40000010000 */
.L_x_25924:
[----:B------:R-:W-:Y:S05]  /*1260*/  BSYNC B1 ;  /* 0x0000000000017941 */ /* 0x000fea0003800000 */
.L_x_25922:
[----:B------:R-:W-:Y:S01]  /*1270*/  BSSY B1, `(.L_x_25925) ;  /* 0x000000b000017945 */ /* 0x000fe20003800000 */
[----:B------:R-:W-:Y:S05]  /*1280*/  @P3 BRA `(.L_x_25926) ;  /* 0x0000004000003947 */ /* 0x000fea0003800000 */
[----:B------:R-:W-:Y:S01]  /*1290*/  MOV R15, RZ ;  /* 0x000000ff000f7202 */ /* 0x000fe20000000f00 */
[----:B------:R-:W-:Y:S05]  /*12a0*/  @!P2 BRA `(.L_x_25927) ;  /* 0x000000700000a947 */ /* 0x000fea0003800000 */
[----:B-----5:R-:W-:Y:S01]  /*12b0*/  HADD2.F32 R15, -RZ, R194.H1_H1 ;  /* 0x300000c2ff0f7230 */ /* 0x020fe20000004100 */
[----:B------:R-:W-:Y:S05]  /*12c0*/  BRA `(.L_x_25927) ;  /* 0x0000005000007947 */ /* 0x000fea0003800000 */
.L_x_25926:
[----:B-----5:R-:W-:-:S05]  /*12d0*/  HADD2.F32 R13, -RZ, R190.H1_H1 ;  /* 0x300000beff0d7230 */ /* 0x020fca0000004100 */
[----:B------:R-:W-:-:S04]  /*12e0*/  FMUL.FTZ R14, R13, c[0x0][0x1ec] ;  /* 0x00007b000d0e7a20 */ /* 0x000fc80000410000 */
[----:B------:R-:W-:Y:S01]  /*12f0*/  FMUL.FTZ R15, R37, R14 ;  /* 0x0000000e250f7220 */ /* 0x000fe20000410000 */
[----:B------:R-:W-:-:S05]  /*1300*/  @P2 HADD2.F32 R14, -RZ, R194.H1_H1 ;  /* 0x300000c2ff0e2230 */ /* 0x000fca0000004100 */
[----:B------:R-:W-:Y:S02]  /*1310*/  @P2 FADD.FTZ R15, R14, R15 ;  /* 0x0000000f0e0f2221 */ /* 0x000fe40000010000 */
.L_x_25927:
[----:B------:R-:W-:Y:S05]  /*1320*/  BSYNC B1 ;  /* 0x0000000000017941 */ /* 0x000fea0003800000 */
.L_x_25925:
[----:B------:R-:W-:Y:S01]  /*1330*/  BSSY B1, `(.L_x_25928) ;  /* 0x000000b000017945 */ /* 0x000fe20003800000 */
[----:B------:R-:W-:Y:S05]  /*1340*/  @P3 BRA `(.L_x_25929) ;  /* 0x0000004000003947 */ /* 0x000fea0003800000 */
[----:B------:R-:W-:Y:S01]  /*1350*/  HFMA2.MMA R14, -RZ, RZ, 0, 0 ;  /* 0x00000000ff0e7435 */ /* 0x000fe200000001ff */
[----:B------:R-:W-:Y:S05]  /*1360*/  @!P2 BRA `(.L_x_25930) ;  /* 0x000000700000a947 */ /* 0x000fea0003800000 */
[----:B-----5:R-:W-:Y:S01]  /*1370*/  HADD2.F32 R14, -RZ, R195.H0_H0 ;  /* 0x200000c3ff0e7230 */ /* 0x020fe20000004100 */
[----:B------:R-:W-:Y:S05]  /*1380*/  BRA `(.L_x_25930) ;  /* 0x0000005000007947 */ /* 0x000fea0003800000 */
.L_x_25929:
[----:B-----5:R-:W-:-:S05]  /*1390*/  HADD2.F32 R13, -RZ, R191.H0_H0 ;  /* 0x200000bfff0d7230 */ /* 0x020fca0000004100 */
[----:B------:R-:W-:-:S04]  /*13a0*/  FMUL.FTZ R13, R13, c[0x0][0x1ec] ;  /* 0x00007b000d0d7a20 */ /* 0x000fc80000410000 */
[----:B------:R-:W-:Y:S01]  /*13b0*/  FMUL.FTZ R14, R38, R13 ;  /* 0x0000000d260e7220 */ /* 0x000fe20000410000 */
[----:B------:R-:W-:-:S05]  /*13c0*/  @P2 HADD2.F32 R13, -RZ, R195.H0_H0 ;  /* 0x200000c3ff0d2230 */ /* 0x000fca0000004100 */
[----:B------:R-:W-:Y:S02]  /*13d0*/  @P2 FADD.FTZ R14, R13, R14 ;  /* 0x0000000e0d0e2221 */ /* 0x000fe40000010000 */
.L_x_25930:
[----:B------:R-:W-:Y:S05]  /*13e0*/  BSYNC B1 ;  /* 0x0000000000017941 */ /* 0x000fea0003800000 */
.L_x_25928:
[----:B------:R-:W-:Y:S01]  /*13f0*/  BSSY B1, `(.L_x_25931) ;  /* 0x000000b000017945 */ /* 0x000fe20003800000 */
[----:B------:R-:W-:Y:S05]  /*1400*/  @P3 BRA `(.L_x_25932) ;  /* 0x0000004000003947 */ /* 0x000fea0003800000 */
[----:B------:R-:W-:Y:S01]  /*1410*/  MOV R13, RZ ;  /* 0x000000ff000d7202 */ /* 0x000fe20000000f00 */
[----:B------:R-:W-:Y:S05]  /*1420*/  @!P2 BRA `(.L_x_25933) ;  /* 0x000000700000a947 */ /* 0x000fea0003800000 */
[----:B-----5:R-:W-:Y:S01]  /*1430*/  HADD2.F32 R13, -RZ, R195.H1_H1 ;  /* 0x300000c3ff0d7230 */ /* 0x020fe20000004100 */
[----:B------:R-:W-:Y:S05]  /*1440*/  BRA `(.L_x_25933) ;  /* 0x0000005000007947 */ /* 0x000fea0003800000 */
.L_x_25932:
[----:B-----5:R-:W-:-:S05]  /*1450*/  HADD2.F32 R13, -RZ, R191.H1_H1 ;  /* 0x300000bfff0d7230 */ /* 0x020fca0000004100 */
[----:B------:R-:W-:-:S04]  /*1460*/  FMUL.FTZ R196, R13, c[0x0][0x1ec] ;  /* 0x00007b000dc47a20 */ /* 0x000fc80000410000 */
[----:B------:R-:W-:Y:S01]  /*1470*/  FMUL.FTZ R13, R39, R196 ;  /* 0x000000c4270d7220 */ /* 0x000fe20000410000 */
[----:B------:R-:W-:-:S05]  /*1480*/  @P2 HADD2.F32 R196, -RZ, R195.H1_H1 ;  /* 0x300000c3ffc42230 */ /* 0x000fca0000004100 */
[----:B------:R-:W-:Y:S02]  /*1490*/  @P2 FADD.FTZ R13, R196, R13 ;  /* 0x0000000dc40d2221 */ /* 0x000fe40000010000 */
.L_x_25933:
[----:B------:R-:W-:Y:S05]  /*14a0*/  BSYNC B1 ;  /* 0x0000000000017941 */ /* 0x000fea0003800000 */
.L_x_25931:
        /* <DEDUP_REMOVED lines=9> */
.L_x_25909:
[----:B--2---:R-:W-:Y:S05]  /*1540*/  BSYNC B0 ;  /* 0x0000000000007941 */ /* 0x004fea0003800000 */
.L_x_25908:
        /* <DEDUP_REMOVED lines=18> */
.L_x_25937:
[----:B--2--5:R-:W-:-:S05]  /*1670*/  HADD2.F32 R5, -RZ, R188.H0_H0 ;  /* 0x200000bcff057230 */ /* 0x024fca0000004100 */
[----:B------:R-:W-:-:S04]  /*1680*/  FMUL.FTZ R5, R5, c[0x0][0x1ec] ;  /* 0x00007b0005057a20 */ /* 0x000fc80000410000 */
[----:B------:R-:W-:Y:S01]  /*1690*/  FMUL.FTZ R12, R64, R5 ;  /* 0x00000005400c7220 */ /* 0x000fe20000410000 */
[----:B------:R-:W-:-:S05]  /*16a0*/  @P2 HADD2.F32 R5, -RZ, R192.H0_H0 ;  /* 0x200000c0ff052230 */ /* 0x000fca0000004100 */
[----:B------:R-:W-:Y:S02]  /*16b0*/  @P2 FADD.FTZ R12, R5, R12 ;  /* 0x0000000c050c2221 */ /* 0x000fe40000010000 */
.L_x_25938:
[----:B------:R-:W-:Y:S05]  /*16c0*/  BSYNC B1 ;  /* 0x0000000000017941 */ /* 0x000fea0003800000 */
.L_x_25936:
[----:B------:R-:W-:Y:S01]  /*16d0*/  BSSY B1, `(.L_x_25939) ;  /* 0x000000b000017945 */ /* 0x000fe20003800000 */
[----:B------:R-:W-:Y:S05]  /*16e0*/  @P3 BRA `(.L_x_25940) ;  /* 0x0000004000003947 */ /* 0x000fea0003800000 */
[----:B------:R-:W-:Y:S01]  /*16f0*/  MOV R11, RZ ;  /* 0x000000ff000b7202 */ /* 0x000fe20000000f00 */
[----:B------:R-:W-:Y:S05]  /*1700*/  @!P2 BRA `(.L_x_25941) ;  /* 0x000000700000a947 */ /* 0x000fea0003800000 */
[----:B-----5:R-:W-:Y:S01]  /*1710*/  HADD2.F32 R11, -RZ, R192.H1_H1 ;  /* 0x300000c0ff0b7230 */ /* 0x020fe20000004100 */
[----:B------:R-:W-:Y:S05]  /*1720*/  BRA `(.L_x_25941) ;  /* 0x0000005000007947 */ /* 0x000fea0003800000 */
.L_x_25940:
[----:B-----5:R-:W-:-:S05]  /*1730*/  HADD2.F32 R5, -RZ, R188.H1_H1 ;  /* 0x300000bcff057230 */ /* 0x020fca0000004100 */
[----:B------:R-:W-:-:S04]  /*1740*/  FMUL.FTZ R6, R5, c[0x0][0x1ec] ;  /* 0x00007b0005067a20 */ /* 0x000fc80000410000 */
[----:B------:R-:W-:Y:S01]  /*1750*/  FMUL.FTZ R11, R65, R6 ;  /* 0x00000006410b7220 */ /* 0x000fe20000410000 */
[----:B------:R-:W-:-:S05]  /*1760*/  @P2 HADD2.F32 R6, -RZ, R192.H1_H1 ;  /* 0x300000c0ff062230 */ /* 0x000fca0000004100 */
[----:B------:R-:W-:Y:S02]  /*1770*/  @P2 FADD.FTZ R11, R6, R11 ;  /* 0x0000000b060b2221 */ /* 0x000fe40000010000 */
.L_x_25941:
[----:B------:R-:W-:Y:S05]  /*1780*/  BSYNC B1 ;  /* 0x0000000000017941 */ /* 0x000fea0003800000 */
.L_x_25939:
[----:B------:R-:W-:Y:S01]  /*1790*/  BSSY B1, `(.L_x_25942) ;  /* 0x000000b000017945 */ /* 0x000fe20003800000 */
[----:B------:R-:W-:Y:S05]  /*17a0*/  @P3 BRA `(.L_x_25943) ;  /* 0x0000004000003947 */ /* 0x000fea0003800000 */
[----:B------:R-:W-:Y:S01]  /*17b0*/  HFMA2.MMA R10, -RZ, RZ, 0, 0 ;  /* 0x00000000ff0a7435 */ /* 0x000fe200000001ff */
[----:B------:R-:W-:Y:S05]  /*17c0*/  @!P2 BRA `(.L_x_25944) ;  /* 0x000000700000a947 */ /* 0x000fea0003800000 */
[----:B-----5:R-:W-:Y:S01]  /*17d0*/  HADD2.F32 R10, -RZ, R193.H0_H0 ;  /* 0x200000c1ff0a7230 */ /* 0x020fe20000004100 */
[----:B------:R-:W-:Y:S05]  /*17e0*/  BRA `(.L_x_25944) ;  /* 0x0000005000007947 */ /* 0x000fea0003800000 */
.L_x_25943:
[----:B-----5:R-:W-:-:S05]  /*17f0*/  HADD2.F32 R5, -RZ, R189.H0_H0 ;  /* 0x200000bdff057230 */ /* 0x020fca0000004100 */
[----:B------:R-:W-:-:S04]  /*1800*/  FMUL.FTZ R5, R5, c[0x0][0x1ec] ;  /* 0x00007b0005057a20 */ /* 0x000fc80000410000 */
[----:B------:R-:W-:Y:S01]  /*1810*/  FMUL.FTZ R10, R66, R5 ;  /* 0x00000005420a7220 */ /* 0x000fe20000410000 */
[----:B------:R-:W-:-:S05]  /*1820*/  @P2 HADD2.F32 R5, -RZ, R193.H0_H0 ;  /* 0x200000c1ff052230 */ /* 0x000fca0000004100 */
[----:B------:R-:W-:Y:S02]  /*1830*/  @P2 FADD.FTZ R10, R5, R10 ;  /* 0x0000000a050a2221 */ /* 0x000fe40000010000 */
.L_x_25944:
[----:B------:R-:W-:Y:S05]  /*1840*/  BSYNC B1 ;  /* 0x0000000000017941 */ /* 0x000fea0003800000 */
.L_x_25942:
[----:B------:R-:W-:Y:S01]  /*1850*/  BSSY B1, `(.L_x_25945) ;  /* 0x000000b000017945 */ /* 0x000fe20003800000 */
[----:B------:R-:W-:Y:S05]  /*1860*/  @P3 BRA `(.L_x_25946) ;  /* 0x0000004000003947 */ /* 0x000fea0003800000 */
[----:B------:R-:W-:Y:S01]  /*1870*/  MOV R9, RZ ;  /* 0x000000ff00097202 */ /* 0x000fe20000000f00 */
[----:B------:R-:W-:Y:S05]  /*1880*/  @!P2 BRA `(.L_x_25947) ;  /* 0x000000700000a947 */ /* 0x000fea0003800000 */
[----:B-----5:R-:W-:Y:S01]  /*1890*/  HADD2.F32 R9, -RZ, R193.H1_H1 ;  /* 0x300000c1ff097230 */ /* 0x020fe20000004100 */
[----:B------:R-:W-:Y:S05]  /*18a0*/  BRA `(.L_x_25947) ;  /* 0x0000005000007947 */ /* 0x000fea0003800000 */
.L_x_25946:
[----:B-----5:R-:W-:-:S05]  /*18b0*/  HADD2.F32 R5, -RZ, R189.H1_H1 ;  /* 0x300000bdff057230 */ /* 0x020fca0000004100 */
[----:B------:R-:W-:-:S04]  /*18c0*/  FMUL.FTZ R6, R5, c[0x0][0x1ec] ;  /* 0x00007b0005067a20 */ /* 0x000fc80000410000 */
[----:B------:R-:W-:Y:S01]  /*18d0*/  FMUL.FTZ R9, R67, R6 ;  /* 0x0000000643097220 */ /* 0x000fe20000410000 */
[----:B------:R-:W-:-:S05]  /*18e0*/  @P2 HADD2.F32 R6, -RZ, R193.H1_H1 ;  /* 0x300000c1ff062230 */ /* 0x000fca0000004100 */
[----:B------:R-:W-:Y:S02]  /*18f0*/  @P2 FADD.FTZ R9, R6, R9 ;  /* 0x0000000906092221 */ /* 0x000fe40000010000 */
.L_x_25947:
[----:B------:R-:W-:Y:S05]  /*1900*/  BSYNC B1 ;  /* 0x0000000000017941 */ /* 0x000fea0003800000 */
.L_x_25945:
[----:B------:R-:W-:Y:S01]  /*1910*/  BSSY B1, `(.L_x_25948) ;  /* 0x000000b000017945 */ /* 0x000fe20003800000 */
[----:B------:R-:W-:Y:S05]  /*1920*/  @P3 BRA `(.L_x_25949) ;  /* 0x0000004000003947 */ /* 0x000fea0003800000 */
[----:B------:R-:W-:Y:S01]  /*1930*/  HFMA2.MMA R8, -RZ, RZ, 0, 0 ;  /* 0x00000000ff087435 */ /* 0x000fe200000001ff */
[----:B------:R-:W-:Y:S05]  /*1940*/  @!P2 BRA `(.L_x_25950) ;  /* 0x000000700000a947 */ /* 0x000fea0003800000 */
[----:B-----5:R-:W-:Y:S01]  /*1950*/  HADD2.F32 R8, -RZ, R194.H0_H0 ;  /* 0x200000c2ff087230 */ /* 0x020fe20000004100 */
[----:B------:R-:W-:Y:S05]  /*1960*/  BRA `(.L_x_25950) ;  /* 0x0000005000007947 */ /* 0x000fea0003800000 */
.L_x_25949:
[----:B-----5:R-:W-:-:S05]  /*1970*/  HADD2.F32 R5, -RZ, R190.H0_H0 ;  /* 0x200000beff057230 */ /* 0x020fca0000004100 */
[----:B------:R-:W-:-:S04]  /*1980*/  FMUL.FTZ R5, R5, c[0x0][0x1ec] ;  /* 0x00007b0005057a20 */ /* 0x000fc80000410000 */
[----:B------:R-:W-:Y:S01]  /*1990*/  FMUL.FTZ R8, R60, R5 ;  /* 0x000000053c087220 */ /* 0x000fe20000410000 */
[----:B------:R-:W-:-:S05]  /*19a0*/  @P2 HADD2.F32 R5, -RZ, R194.H0_H0 ;  /* 0x200000c2ff052230 */ /* 0x000fca0000004100 */
[----:B------:R-:W-:Y:S02]  /*19b0*/  @P2 FADD.FTZ R8, R5, R8 ;  /* 0x0000000805082221 */ /* 0x000fe40000010000 */
.L_x_25950:
[----:B------:R-:W-:Y:S05]  /*19c0*/  BSYNC B1 ;  /* 0x0000000000017941 */ /* 0x000fea0003800000 */
.L_x_25948:
[----:B------:R-:W-:Y:S01]  /*19d0*/  BSSY B1, `(.L_x_25951) ;  /* 0x000000b000017945 */ /* 0x000fe20003800000 */
[----:B------:R-:W-:Y:S05]  /*19e0*/  @P3 BRA `(.L_x_25952) ;  /* 0x0000004000003947 */ /* 0x000fea0003800000 */
[----:B------:R-:W-:Y:S01]  /*19f0*/  MOV R7, RZ ;  /* 0x000000ff00077202 */ /* 0x000fe20000000f00 */
[----:B------:R-:W-:Y:S05]  /*1a00*/  @!P2 BRA `(.L_x_25953) ;  /* 0x000000700000a947 */ /* 0x000fea0003800000 */
[----:B-----5:R-:W-:Y:S01]  /*1a10*/  HADD2.F32 R7, -RZ, R194.H1_H1 ;  /* 0x300000c2ff077230 */ /* 0x020fe20000004100 */
[----:B------:R-:W-:Y:S05]  /*1a20*/  BRA `(.L_x_25953) ;  /* 0x0000005000007947 */ /* 0x000fea0003800000 */
.L_x_25952:
[----:B-----5:R-:W-:-:S05]  /*1a30*/  HADD2.F32 R5, -RZ, R190.H1_H1 ;  /* 0x300000beff057230 */ /* 0x020fca0000004100 */
[----:B------:R-:W-:-:S04]  /*1a40*/  FMUL.FTZ R6, R5, c[0x0][0x1ec] ;  /* 0x00007b0005067a20 */ /* 0x000fc80000410000 */
[----:B------:R-:W-:Y:S01]  /*1a50*/  FMUL.FTZ R7, R61, R6 ;  /* 0x000000063d077220 */ /* 0x000fe20000410000 */
[----:B------:R-:W-:-:S05]  /*1a60*/  @P2 HADD2.F32 R6, -RZ, R194.H1_H1 ;  /* 0x300000c2ff062230 */ /* 0x000fca0000004100 */
[----:B------:R-:W-:Y:S02]  /*1a70*/  @P2 FADD.FTZ R7, R6, R7 ;  /* 0x0000000706072221 */ /* 0x000fe40000010000 */
.L_x_25953:
[----:B------:R-:W-:Y:S05]  /*1a80*/  BSYNC B1 ;  /* 0x0000000000017941 */ /* 0x000fea0003800000 */
.L_x_25951:
[----:B------:R-:W-:Y:S01]  /*1a90*/  BSSY B1, `(.L_x_25954) ;  /* 0x000000b000017945 */ /* 0x000fe20003800000 */
[----:B------:R-:W-:Y:S05]  /*1aa0*/  @P3 BRA `(.L_x_25955) ;  /* 0x0000004000003947 */ /* 0x000fea0003800000 */
[----:B------:R-:W-:Y:S01]  /*1ab0*/  HFMA2.MMA R6, -RZ, RZ, 0, 0 ;  /* 0x00000000ff067435 */ /* 0x000fe200000001ff */
[----:B------:R-:W-:Y:S05]  /*1ac0*/  @!P2 BRA `(.L_x_25956) ;  /* 0x000000700000a947 */ /* 0x000fea0003800000 */
[----:B-----5:R-:W-:Y:S01]  /*1ad0*/  HADD2.F32 R6, -RZ, R195.H0_H0 ;  /* 0x200000c3ff067230 */ /* 0x020fe20000004100 */
[----:B------:R-:W-:Y:S05]  /*1ae0*/  BRA `(.L_x_25956) ;  /* 0x0000005000007947 */ /* 0x000fea0003800000 */
.L_x_25955:
[----:B-----5:R-:W-:-:S05]  /*1af0*/  HADD2.F32 R5, -RZ, R191.H0_H0 ;  /* 0x200000bfff057230 */ /* 0x020fca0000004100 */
[----:B------:R-:W-:-:S04]  /*1b00*/  FMUL.FTZ R5, R5, c[0x0][0x1ec] ;  /* 0x00007b0005057a20 */ /* 0x000fc80000410000 */
[----:B------:R-:W-:Y:S01]  /*1b10*/  FMUL.FTZ R6, R62, R5 ;  /* 0x000000053e067220 */ /* 0x000fe20000410000 */
[----:B------:R-:W-:-:S05]  /*1b20*/  @P2 HADD2.F32 R5, -RZ, R195.H0_H0 ;  /* 0x200000c3ff052230 */ /* 0x000fca0000004100 */
[----:B------:R-:W-:Y:S02]  /*1b30*/  @P2 FADD.FTZ R6, R5, R6 ;  /* 0x0000000605062221 */ /* 0x000fe40000010000 */
.L_x_25956:
[----:B------:R-:W-:Y:S05]  /*1b40*/  BSYNC B1 ;  /* 0x0000000000017941 */ /* 0x000fea0003800000 */
.L_x_25954:
[----:B------:R-:W-:Y:S01]  /*1b50*/  BSSY B1, `(.L_x_25957) ;  /* 0x000000b000017945 */ /* 0x000fe20003800000 */
[----:B------:R-:W-:Y:S05]  /*1b60*/  @P3 BRA `(.L_x_25958) ;  /* 0x0000004000003947 */ /* 0x000fea0003800000 */
[----:B------:R-:W-:Y:S01]  /*1b70*/  MOV R5, RZ ;  /* 0x000000ff00057202 */ /* 0x000fe20000000f00 */
[----:B------:R-:W-:Y:S05]  /*1b80*/  @!P2 BRA `(.L_x_25959) ;  /* 0x000000700000a947 */ /* 0x000fea0003800000 */
[----:B-----5:R-:W-:Y:S01]  /*1b90*/  HADD2.F32 R5, -RZ, R195.H1_H1 ;  /* 0x300000c3ff057230 */ /* 0x020fe20000004100 */
[----:B------:R-:W-:Y:S05]  /*1ba0*/  BRA `(.L_x_25959) ;  /* 0x0000005000007947 */ /* 0x000fea0003800000 */
.L_x_25958:
[----:B-----5:R-:W-:-:S05]  /*1bb0*/  HADD2.F32 R5, -RZ, R191.H1_H1 ;  /* 0x300000bfff057230 */ /* 0x020fca0000004100 */
[----:B------:R-:W-:-:S04]  /*1bc0*/  FMUL.FTZ R196, R5, c[0x0][0x1ec] ;  /* 0x00007b0005c47a20 */ /* 0x000fc80000410000 */
[----:B------:R-:W-:Y:S01]  /*1bd0*/  FMUL.FTZ R5, R63, R196 ;  /* 0x000000c43f057220 */ /* 0x000fe20000410000 */
[----:B------:R-:W-:-:S05]  /*1be0*/  @P2 HADD2.F32 R196, -RZ, R195.H1_H1 ;  /* 0x300000c3ffc42230 */ /* 0x000fca0000004100 */
[----:B------:R-:W-:Y:S02]  /*1bf0*/  @P2 FADD.FTZ R5, R196, R5 ;  /* 0x00000005c4052221 */ /* 0x000fe40000010000 */
.L_x_25959:
[----:B------:R-:W-:Y:S05]  /*1c00*/  BSYNC B1 ;  /* 0x0000000000017941 */ /* 0x000fea0003800000 */
.L_x_25957:
        /* <DEDUP_REMOVED lines=9> */
.L_x_25935:
[----:B------:R-:W-:Y:S05]  /*1ca0*/  BSYNC B0 ;  /* 0x0000000000007941 */ /* 0x000fea0003800000 */
.L_x_25934:
        /* <DEDUP_REMOVED lines=18> */
.L_x_25963:
[----:B0----5:R-:W-:-:S05]  /*1dd0*/  HADD2.F32 R0, -RZ, R188.H0_H0 ;  /* 0x200000bcff007230 */ /* 0x021fca0000004100 */
[----:B------:R-:W-:-:S04]  /*1de0*/  FMUL.FTZ R3, R0, c[0x0][0x1ec] ;  /* 0x00007b0000037a20 */ /* 0x000fc80000410000 */
[----:B------:R-:W-:Y:S01]  /*1df0*/  FMUL.FTZ R4, R88, R3 ;  /* 0x0000000358047220 */ /* 0x000fe20000410000 */
[----:B------:R-:W-:-:S05]  /*1e00*/  @P2 HADD2.F32 R3, -RZ, R192.H0_H0 ;  /* 0x200000c0ff032230 */ /* 0x000fca0000004100 */
[----:B------:R-:W-:Y:S02]  /*1e10*/  @P2 FADD.FTZ R4, R3, R4 ;  /* 0x0000000403042221 */ /* 0x000fe40000010000 */
.L_x_25964:
[----:B------:R-:W-:Y:S05]  /*1e20*/  BSYNC B1 ;  /* 0x0000000000017941 */ /* 0x000fea0003800000 */
.L_x_25962:
[----:B------:R-:W-:Y:S01]  /*1e30*/  BSSY B1, `(.L_x_25965) ;  /* 0x000000b000017945 */ /* 0x000fe20003800000 */
[----:B------:R-:W-:Y:S05]  /*1e40*/  @P3 BRA `(.L_x_25966) ;  /* 0x0000004000003947 */ /* 0x000fea0003800000 */
[----:B------:R-:W-:Y:S01]  /*1e50*/  MOV R3, RZ ;  /* 0x000000ff00037202 */ /* 0x000fe20000000f00 */
[----:B------:R-:W-:Y:S05]  /*1e60*/  @!P2 BRA `(.L_x_25967) ;  /* 0x000000700000a947 */ /* 0x000fea0003800000 */
[----:B-----5:R-:W-:Y:S01]  /*1e70*/  HADD2.F32 R3, -RZ, R192.H1_H1 ;  /* 0x300000c0ff037230 */ /* 0x020fe20000004100 */
[----:B------:R-:W-:Y:S05]  /*1e80*/  BRA `(.L_x_25967) ;  /* 0x0000005000007947 */ /* 0x000fea0003800000 */
.L_x_25966:
[----:B-----5:R-:W-:-:S05]  /*1e90*/  HADD2.F32 R0, -RZ, R188.H1_H1 ;  /* 0x300000bcff007230 */ /* 0x020fca0000004100 */
[----:B------:R-:W-:-:S04]  /*1ea0*/  FMUL.FTZ R0, R0, c[0x0][0x1ec] ;  /* 0x00007b0000007a20 */ /* 0x000fc80000410000 */
[----:B------:R-:W-:Y:S01]  /*1eb0*/  FMUL.FTZ R3, R89, R0 ;  /* 0x0000000059037220 */ /* 0x000fe20000410000 */
[----:B------:R-:W-:-:S05]  /*1ec0*/  @P2 HADD2.F32 R0, -RZ, R192.H1_H1 ;  /* 0x300000c0ff002230 */ /* 0x000fca0000004100 */
[----:B------:R-:W-:Y:S02]  /*1ed0*/  @P2 FADD.FTZ R3, R0, R3 ;  /* 0x0000000300032221 */ /* 0x000fe40000010000 */
.L_x_25967:
[----:B------:R-:W-:Y:S05]  /*1ee0*/  BSYNC B1 ;  /* 0x0000000000017941 */ /* 0x000fea0003800000 */
.L_x_25965:
[----:B------:R-:W-:Y:S01]  /*1ef0*/  BSSY B1, `(.L_x_25968) ;  /* 0x000000b000017945 */ /* 0x000fe20003800000 */
[----:B------:R-:W-:Y:S05]  /*1f00*/  @P3 BRA `(.L_x_25969) ;  /* 0x0000004000003947 */ /* 0x000fea0003800000 */
[----:B------:R-:W-:Y:S01]  /*1f10*/  HFMA2.MMA R2, -RZ, RZ, 0, 0 ;  /* 0x00000000ff027435 */ /* 0x000fe200000001ff */
[----:B------:R-:W-:Y:S05]  /*1f20*/  @!P2 BRA `(.L_x_25970) ;  /* 0x000000700000a947 */ /* 0x000fea0003800000 */
[----:B-----5:R-:W-:Y:S01]  /*1f30*/  HADD2.F32 R2, -RZ, R193.H0_H0 ;  /* 0x200000c1ff027230 */ /* 0x020fe20000004100 */
[----:B------:R-:W-:Y:S05]  /*1f40*/  BRA `(.L_x_25970) ;  /* 0x0000005000007947 */ /* 0x000fea0003800000 */
.L_x_25969:
[----:B-----5:R-:W-:-:S05]  /*1f50*/  HADD2.F32 R0, -RZ, R189.H0_H0 ;  /* 0x200000bdff007230 */ /* 0x020fca0000004100 */
[----:B------:R-:W-:-:S04]  /*1f60*/  FMUL.FTZ R197, R0, c[0x0][0x1ec] ;  /* 0x00007b0000c57a20 */ /* 0x000fc80000410000 */
[----:B------:R-:W-:Y:S01]  /*1f70*/  FMUL.FTZ R2, R90, R197 ;  /* 0x000000c55a027220 */ /* 0x000fe20000410000 */
[----:B------:R-:W-:-:S05]  /*1f80*/  @P2 HADD2.F32 R197, -RZ, R193.H0_H0 ;  /* 0x200000c1ffc52230 */ /* 0x000fca0000004100 */
[----:B------:R-:W-:Y:S02]  /*1f90*/  @P2 FADD.FTZ R2, R197, R2 ;  /* 0x00000002c5022221 */ /* 0x000fe40000010000 */
.L_x_25970:
[----:B------:R-:W-:Y:S05]  /*1fa0*/  BSYNC B1 ;  /* 0x0000000000017941 */ /* 0x000fea0003800000 */
.L_x_25968:
[----:B------:R-:W-:Y:S01]  /*1fb0*/  BSSY B1, `(.L_x_25971) ;  /* 0x000000b000017945 */ /* 0x000fe20003800000 */
[----:B------:R-:W-:Y:S05]  /*1fc0*/  @P3 BRA `(.L_x_25972) ;  /* 0x0000004000003947 */ /* 0x000fea0003800000 */
[----:B------:R-:W-:Y:S01]  /*1fd0*/  MOV R0, RZ ;  /* 0x000000ff00007202 */ /* 0x000fe20000000f00 */
[----:B------:R-:W-:Y:S05]  /*1fe0*/  @!P2 BRA `(.L_x_25973) ;  /* 0x000000700000a947 */ /* 0x000fea0003800000 */
[----:B-----5:R-:W-:Y:S01]  /*1ff0*/  HADD2.F32 R0, -RZ, R193.H1_H1 ;  /* 0x300000c1ff007230 */ /* 0x020fe20000004100 */
[----:B------:R-:W-:Y:S05]  /*2000*/  BRA `(.L_x_25973) ;  /* 0x0000005000007947 */ /* 0x000fea0003800000 */
.L_x_25972:
[----:B-----5:R-:W-:Y:S02]  /*2010*/  HADD2.F32 R0, -RZ, R189.H1_H1 ;  /* 0x300000bdff007230 */ /* 0x020fe40000004100 */
[----:B------:R-:W-:-:S03]  /*2020*/  @P2 HADD2.F32 R197, -RZ, R193.H1_H1 ;  /* 0x300000c1ffc52230 */ /* 0x000fc60000004100 */
[----:B------:R-:W-:-:S04]  /*2030*/  FMUL.FTZ R0, R0, c[0x0][0x1ec] ;  /* 0x00007b0000007a20 */ /* 0x000fc80000410000 */
[----:B------:R-:W-:-:S04]  /*2040*/  FMUL.FTZ R0, R91, R0 ;  /* 0x000000005b007220 */ /* 0x000fc80000410000 */
[----:B------:R-:W-:Y:S02]  /*2050*/  @P2 FADD.FTZ R0, R197, R0 ;  /* 0x00000000c5002221 */ /* 0x000fe40000010000 */
.L_x_25973:
[----:B------:R-:W-:Y:S05]  /*2060*/  BSYNC B1 ;  /* 0x0000000000017941 */ /* 0x000fea0003800000 */
.L_x_25971:
[----:B------:R-:W-:Y:S01]  /*2070*/  BSSY B1, `(.L_x_25974) ;  /* 0x000000b000017945 */ /* 0x000fe20003800000 */
[----:B------:R-:W-:Y:S05]  /*2080*/  @P3 BRA `(.L_x_25975) ;  /* 0x0000004000003947 */ /* 0x000fea0003800000 */
[----:B------:R-:W-:Y:S01]  /*2090*/  HFMA2.MMA R201, -RZ, RZ, 0, 0 ;  /* 0x00000000ffc97435 */ /* 0x000fe200000001ff */
[----:B------:R-:W-:Y:S05]  /*20a0*/  @!P2 BRA `(.L_x_25976) ;  /* 0x000000700000a947 */ /* 0x000fea0003800000 */
[----:B-----5:R-:W-:Y:S01]  /*20b0*/  HADD2.F32 R201, -RZ, R194.H0_H0 ;  /* 0x200000c2ffc97230 */ /* 0x020fe20000004100 */
[----:B------:R-:W-:Y:S05]  /*20c0*/  BRA `(.L_x_25976) ;  /* 0x0000005000007947 */ /* 0x000fea0003800000 */
.L_x_25975:
[----:B-----5:R-:W-:-:S05]  /*20d0*/  HADD2.F32 R196, -RZ, R190.H0_H0 ;  /* 0x200000beffc47230 */ /* 0x020fca0000004100 */
[----:B------:R-:W-:Y:S01]  /*20e0*/  FMUL.FTZ R201, R196, c[0x0][0x1ec] ;  /* 0x00007b00c4c97a20 */ /* 0x000fe20000410000 */
[----:B------:R-:W-:-:S03]  /*20f0*/  @P2 HADD2.F32 R196, -RZ, R194.H0_H0 ;  /* 0x200000c2ffc42230 */ /* 0x000fc60000004100 */
[----:B------:R-:W-:-:S04]  /*2100*/  FMUL.FTZ R201, R84, R201 ;  /* 0x000000c954c97220 */ /* 0x000fc80000410000 */
[----:B------:R-:W-:Y:S02]  /*2110*/  @P2 FADD.FTZ R201, R196, R201 ;  /* 0x000000c9c4c92221 */ /* 0x000fe40000010000 */
.L_x_25976:
[----:B------:R-:W-:Y:S05]  /*2120*/  BSYNC B1 ;  /* 0x0000000000017941 */ /* 0x000fea0003800000 */
.L_x_25974:
[----:B------:R-:W-:Y:S01]  /*2130*/  BSSY B1, `(.L_x_25977) ;  /* 0x000000b000017945 */ /* 0x000fe20003800000 */
[----:B------:R-:W-:Y:S05]  /*2140*/  @P3 BRA `(.L_x_25978) ;  /* 0x0000004000003947 */ /* 0x000fea0003800000 */
[----:B------:R-:W-:Y:S01]  /*2150*/  MOV R202, RZ ;  /* 0x000000ff00ca7202 */ /* 0x000fe20000000f00 */
[----:B------:R-:W-:Y:S05]  /*2160*/  @!P2 BRA `(.L_x_25979) ;  /* 0x000000700000a947 */ /* 0x000fea0003800000 */
[----:B-----5:R-:W-:Y:S01]  /*2170*/  HADD2.F32 R202, -RZ, R194.H1_H1 ;  /* 0x300000c2ffca7230 */ /* 0x020fe20000004100 */
[----:B------:R-:W-:Y:S05]  /*2180*/  BRA `(.L_x_25979) ;  /* 0x0000005000007947 */ /* 0x000fea0003800000 */
.L_x_25978:
[----:B-----5:R-:W-:Y:S02]  /*2190*/  HADD2.F32 R196, -RZ, R190.H1_H1 ;  /* 0x300000beffc47230 */ /* 0x020fe40000004100 */
[----:B------:R-:W-:-:S03]  /*21a0*/  @P2 HADD2.F32 R197, -RZ, R194.H1_H1 ;  /* 0x300000c2ffc52230 */ /* 0x000fc60000004100 */
[----:B------:R-:W-:-:S04]  /*21b0*/  FMUL.FTZ R196, R196, c[0x0][0x1ec] ;  /* 0x00007b00c4c47a20 */ /* 0x000fc80000410000 */
[----:B------:R-:W-:-:S04]  /*21c0*/  FMUL.FTZ R202, R85, R196 ;  /* 0x000000c455ca7220 */ /* 0x000fc80000410000 */
[----:B------:R-:W-:Y:S02]  /*21d0*/  @P2 FADD.FTZ R202, R197, R202 ;  /* 0x000000cac5ca2221 */ /* 0x000fe40000010000 */
.L_x_25979:
[----:B------:R-:W-:Y:S05]  /*21e0*/  BSYNC B1 ;  /* 0x0000000000017941 */ /* 0x000fea0003800000 */
.L_x_25977:
[----:B------:R-:W-:Y:S01]  /*21f0*/  BSSY B1, `(.L_x_25980) ;  /* 0x000000b000017945 */ /* 0x000fe20003800000 */
[----:B------:R-:W-:Y:S05]  /*2200*/  @P3 BRA `(.L_x_25981) ;  /* 0x0000004000003947 */ /* 0x000fea0003800000 */
[----:B------:R-:W-:Y:S01]  /*2210*/  HFMA2.MMA R203, -RZ, RZ, 0, 0 ;  /* 0x00000000ffcb7435 */ /* 0x000fe200000001ff */
[----:B------:R-:W-:Y:S05]  /*2220*/  @!P2 BRA `(.L_x_25982) ;  /* 0x000000700000a947 */ /* 0x000fea0003800000 */
[----:B-----5:R-:W-:Y:S01]  /*2230*/  HADD2.F32 R203, -RZ, R195.H0_H0 ;  /* 0x200000c3ffcb7230 */ /* 0x020fe20000004100 */
[----:B------:R-:W-:Y:S05]  /*2240*/  BRA `(.L_x_25982) ;  /* 0x0000005000007947 */ /* 0x000fea0003800000 */
.L_x_25981:
[----:B-----5:R-:W-:-:S05]  /*2250*/  HADD2.F32 R196, -RZ, R191.H0_H0 ;  /* 0x200000bfffc47230 */ /* 0x020fca0000004100 */
[----:B------:R-:W-:Y:S01]  /*2260*/  FMUL.FTZ R203, R196, c[0x0][0x1ec] ;  /* 0x00007b00c4cb7a20 */ /* 0x000fe20000410000 */
[----:B------:R-:W-:-:S03]  /*2270*/  @P2 HADD2.F32 R196, -RZ, R195.H0_H0 ;  /* 0x200000c3ffc42230 */ /* 0x000fc60000004100 */
[----:B------:R-:W-:-:S04]  /*2280*/  FMUL.FTZ R203, R86, R203 ;  /* 0x000000cb56cb7220 */ /* 0x000fc80000410000 */
[----:B------:R-:W-:Y:S02]  /*2290*/  @P2 FADD.FTZ R203, R196, R203 ;  /* 0x000000cbc4cb2221 */ /* 0x000fe40000010000 */
.L_x_25982:
[----:B------:R-:W-:Y:S05]  /*22a0*/  BSYNC B1 ;  /* 0x0000000000017941 */ /* 0x000fea0003800000 */
.L_x_25980:
[----:B------:R-:W-:Y:S01]  /*22b0*/  BSSY B1, `(.L_x_25983) ;  /* 0x000000b000017945 */ /* 0x000fe20003800000 */
[----:B------:R-:W-:Y:S05]  /*22c0*/  @P3 BRA `(.L_x_25984) ;  /* 0x0000004000003947 */ /* 0x000fea0003800000 */
[----:B------:R-:W-:Y:S01]  /*22d0*/  MOV R204, RZ ;  /* 0x000000ff00cc7202 */ /* 0x000fe20000000f00 */
[----:B------:R-:W-:Y:S05]  /*22e0*/  @!P2 BRA `(.L_x_25985) ;  /* 0x000000700000a947 */ /* 0x000fea0003800000 */
[----:B-----5:R-:W-:Y:S01]  /*22f0*/  HADD2.F32 R204, -RZ, R195.H1_H1 ;  /* 0x300000c3ffcc7230 */ /* 0x020fe20000004100 */
[----:B------:R-:W-:Y:S05]  /*2300*/  BRA `(.L_x_25985) ;  /* 0x0000005000007947 */ /* 0x000fea0003800000 */
.L_x_25984:
[----:B-----5:R-:W-:Y:S02]  /*2310*/  HADD2.F32 R196, -RZ, R191.H1_H1 ;  /* 0x300000bfffc47230 */ /* 0x020fe40000004100 */
[----:B------:R-:W-:-:S03]  /*2320*/  @P2 HADD2.F32 R197, -RZ, R195.H1_H1 ;  /* 0x300000c3ffc52230 */ /* 0x000fc60000004100 */
[----:B------:R-:W-:-:S04]  /*2330*/  FMUL.FTZ R196, R196, c[0x0][0x1ec] ;  /* 0x00007b00c4c47a20 */ /* 0x000fc80000410000 */
[----:B------:R-:W-:-:S04]  /*2340*/  FMUL.FTZ R204, R87, R196 ;  /* 0x000000c457cc7220 */ /* 0x000fc80000410000 */
[----:B------:R-:W-:Y:S02]  /*2350*/  @P2 FADD.FTZ R204, R197, R204 ;  /* 0x000000ccc5cc2221 */ /* 0x000fe40000010000 */
.L_x_25985:
[----:B------:R-:W-:Y:S05]  /*2360*/  BSYNC B1 ;  /* 0x0000000000017941 */ /* 0x000fea0003800000 */
.L_x_25983:
        /* <DEDUP_REMOVED lines=9> */
.L_x_25961:
[----:B------:R-:W-:Y:S05]  /*2400*/  BSYNC B0 ;  /* 0x0000000000007941 */ /* 0x000fea0003800000 */
.L_x_25960:
        /* <DEDUP_REMOVED lines=18> */
.L_x_25989:
[----:B0----5:R-:W-:-:S05]  /*2530*/  HADD2.F32 R196, -RZ, R188.H0_H0 ;  /* 0x200000bcffc47230 */ /* 0x021fca0000004100 */
[----:B------:R-:W-:Y:S01]  /*2540*/  FMUL.FTZ R205, R196, c[0x0][0x1ec] ;  /* 0x00007b00c4cd7a20 */ /* 0x000fe20000410000 */
[----:B------:R-:W-:-:S03]  /*2550*/  @P2 HADD2.F32 R196, -RZ, R192.H0_H0 ;  /* 0x200000c0ffc42230 */ /* 0x000fc60000004100 */
[----:B------:R-:W-:-:S04]  /*2560*/  FMUL.FTZ R205, R112, R205 ;  /* 0x000000cd70cd7220 */ /* 0x000fc80000410000 */
[----:B------:R-:W-:Y:S02]  /*2570*/  @P2 FADD.FTZ R205, R196, R205 ;  /* 0x000000cdc4cd2221 */ /* 0x000fe40000010000 */
.L_x_25990:
[----:B------:R-:W-:Y:S05]  /*2580*/  BSYNC B1 ;  /* 0x0000000000017941 */ /* 0x000fea0003800000 */
.L_x_25988:
[----:B------:R-:W-:Y:S01]  /*2590*/  BSSY B1, `(.L_x_25991) ;  /* 0x000000b000017945 */ /* 0x000fe20003800000 */
[----:B------:R-:W-:Y:S05]  /*25a0*/  @P3 BRA `(.L_x_25992) ;  /* 0x0000004000003947 */ /* 0x000fea0003800000 */
[----:B------:R-:W-:Y:S01]  /*25b0*/  MOV R206, RZ ;  /* 0x000000ff00ce7202 */ /* 0x000fe20000000f00 */
[----:B------:R-:W-:Y:S05]  /*25c0*/  @!P2 BRA `(.L_x_25993) ;  /* 0x000000700000a947 */ /* 0x000fea0003800000 */
[----:B-----5:R-:W-:Y:S01]  /*25d0*/  HADD2.F32 R206, -RZ, R192.H1_H1 ;  /* 0x300000c0ffce7230 */ /* 0x020fe20000004100 */
[----:B------:R-:W-:Y:S05]  /*25e0*/  BRA `(.L_x_25993) ;  /* 0x0000005000007947 */ /* 0x000fea0003800000 */
.L_x_25992:
[----:B-----5:R-:W-:Y:S02]  /*25f0*/  HADD2.F32 R196, -RZ, R188.H1_H1 ;  /* 0x300000bcffc47230 */ /* 0x020fe40000004100 */
[----:B------:R-:W-:-:S03]  /*2600*/  @P2 HADD2.F32 R197, -RZ, R192.H1_H1 ;  /* 0x300000c0ffc52230 */ /* 0x000fc60000004100 */
[----:B------:R-:W-:-:S04]  /*2610*/  FMUL.FTZ R196, R196, c[0x0][0x1ec] ;  /* 0x00007b00c4c47a20 */ /* 0x000fc80000410000 */
[----:B------:R-:W-:-:S04]  /*2620*/  FMUL.FTZ R206, R113, R196 ;  /* 0x000000c471ce7220 */ /* 0x000fc80000410000 */
[----:B------:R-:W-:Y:S02]  /*2630*/  @P2 FADD.FTZ R206, R197, R206 ;  /* 0x000000cec5ce2221 */ /* 0x000fe40000010000 */
.L_x_25993:
[----:B------:R-:W-:Y:S05]  /*2640*/  BSYNC B1 ;  /* 0x0000000000017941 */ /* 0x000fea0003800000 */
.L_x_25991:
[----:B------:R-:W-:Y:S01]  /*2650*/  BSSY B1, `(.L_x_25994) ;  /* 0x000000b000017945 */ /* 0x000fe20003800000 */
[----:B------:R-:W-:Y:S05]  /*2660*/  @P3 BRA `(.L_x_25995) ;  /* 0x0000004000003947 */ /* 0x000fea0003800000 */
[----:B------:R-:W-:Y:S01]  /*2670*/  HFMA2.MMA R207, -RZ, RZ, 0, 0 ;  /* 0x00000000ffcf7435 */ /* 0x000fe200000001ff */
[----:B------:R-:W-:Y:S05]  /*2680*/  @!P2 BRA `(.L_x_25996) ;  /* 0x000000700000a947 */ /* 0x000fea0003800000 */
[----:B-----5:R-:W-:Y:S01]  /*2690*/  HADD2.F32 R207, -RZ, R193.H0_H0 ;  /* 0x200000c1ffcf7230 */ /* 0x020fe20000004100 */
[----:B------:R-:W-:Y:S05]  /*26a0*/  BRA `(.L_x_25996) ;  /* 0x0000005000007947 */ /* 0x000fea0003800000 */
.L_x_25995:
[----:B-----5:R-:W-:-:S05]  /*26b0*/  HADD2.F32 R196, -RZ, R189.H0_H0 ;  /* 0x200000bdffc47230 */ /* 0x020fca0000004100 */
[----:B------:R-:W-:Y:S01]  /*26c0*/  FMUL.FTZ R207, R196, c[0x0][0x1ec] ;  /* 0x00007b00c4cf7a20 */ /* 0x000fe20000410000 */
[----:B------:R-:W-:-:S03]  /*26d0*/  @P2 HADD2.F32 R196, -RZ, R193.H0_H0 ;  /* 0x200000c1ffc42230 */ /* 0x000fc60000004100 */
[----:B------:R-:W-:-:S04]  /*26e0*/  FMUL.FTZ R207, R114, R207 ;  /* 0x000000cf72cf7220 */ /* 0x000fc80000410000 */
[----:B------:R-:W-:Y:S02]  /*26f0*/  @P2 FADD.FTZ R207, R196, R207 ;  /* 0x000000cfc4cf2221 */ /* 0x000fe40000010000 */
.L_x_25996:
[----:B------:R-:W-:Y:S05]  /*2700*/  BSYNC B1 ;  /* 0x0000000000017941 */ /* 0x000fea0003800000 */
.L_x_25994:
[----:B------:R-:W-:Y:S01]  /*2710*/  BSSY B1, `(.L_x_25997) ;  /* 0x000000b000017945 */ /* 0x000fe20003800000 */
[----:B------:R-:W-:Y:S05]  /*2720*/  @P3 BRA `(.L_x_25998) ;  /* 0x0000004000003947 */ /* 0x000fea0003800000 */
[----:B------:R-:W-:Y:S01]  /*2730*/  MOV R208, RZ ;  /* 0x000000ff00d07202 */ /* 0x000fe20000000f00 */
[----:B------:R-:W-:Y:S05]  /*2740*/  @!P2 BRA `(.L_x_25999) ;  /* 0x000000700000a947 */ /* 0x000fea0003800000 */
[----:B-----5:R-:W-:Y:S01]  /*2750*/  HADD2.F32 R208, -RZ, R193.H1_H1 ;  /* 0x300000c1ffd07230 */ /* 0x020fe20000004100 */
[----:B------:R-:W-:Y:S05]  /*2760*/  BRA `(.L_x_25999) ;  /* 0x0000005000007947 */ /* 0x000fea0003800000 */
.L_x_25998:
[----:B-----5:R-:W-:Y:S02]  /*2770*/  HADD2.F32 R196, -RZ, R189.H1_H1 ;  /* 0x300000bdffc47230 */ /* 0x020fe40000004100 */
[----:B------:R-:W-:-:S03]  /*2780*/  @P2 HADD2.F32 R197, -RZ, R193.H1_H1 ;  /* 0x300000c1ffc52230 */ /* 0x000fc60000004100 */
[----:B------:R-:W-:-:S04]  /*2790*/  FMUL.FTZ R196, R196, c[0x0][0x1ec] ;  /* 0x00007b00c4c47a20 */ /* 0x000fc80000410000 */
[----:B------:R-:W-:-:S04]  /*27a0*/  FMUL.FTZ R208, R115, R196 ;  /* 0x000000c473d07220 */ /* 0x000fc80000410000 */
[----:B------:R-:W-:Y:S02]  /*27b0*/  @P2 FADD.FTZ R208, R197, R208 ;  /* 0x000000d0c5d02221 */ /* 0x000fe40000010000 */
.L_x_25999:
[----:B------:R-:W-:Y:S05]  /*27c0*/  BSYNC B1 ;  /* 0x0000000000017941 */ /* 0x000fea0003800000 */
.L_x_25997:
[----:B------:R-:W-:Y:S01]  /*27d0*/  BSSY B1, `(.L_x_26000) ;  /* 0x000000b000017945 */ /* 0x000fe20003800000 */
[----:B------:R-:W-:Y:S05]  /*27e0*/  @P3 BRA `(.L_x_26001) ;  /* 0x0000004000003947 */ /* 0x000fea0003800000 */
[----:B------:R-:W-:Y:S01]  /*27f0*/  HFMA2.MMA R209, -RZ, RZ, 0, 0 ;  /* 0x00000000ffd17435 */ /* 0x000fe200000001ff */
[----:B------:R-:W-:Y:S05]  /*2800*/  @!P2 BRA `(.L_x_26002) ;  /* 0x000000700000a947 */ /* 0x000fea0003800000 */
[----:B-----5:R-:W-:Y:S01]  /*2810*/  HADD2.F32 R209, -RZ, R194.H0_H0 ;  /* 0x200000c2ffd17230 */ /* 0x020fe20000004100 */
[----:B------:R-:W-:Y:S05]  /*2820*/  BRA `(.L_x_26002) ;  /* 0x0000005000007947 */ /* 0x000fea0003800000 */
.L_x_26001:
[----:B-----5:R-:W-:-:S05]  /*2830*/  HADD2.F32 R196, -RZ, R190.H0_H0 ;  /* 0x200000beffc47230 */ /* 0x020fca0000004100 */
[----:B------:R-:W-:Y:S01]  /*2840*/  FMUL.FTZ R209, R196, c[0x0][0x1ec] ;  /* 0x00007b00c4d17a20 */ /* 0x000fe20000410000 */
[----:B------:R-:W-:-:S03]  /*2850*/  @P2 HADD2.F32 R196, -RZ, R194.H0_H0 ;  /* 0x200000c2ffc42230 */ /* 0x000fc60000004100 */
[----:B------:R-:W-:-:S04]  /*2860*/  FMUL.FTZ R209, R108, R209 ;  /* 0x000000d16cd17220 */ /* 0x000fc80000410000 */
[----:B------:R-:W-:Y:S02]  /*2870*/  @P2 FADD.FTZ R209, R196, R209 ;  /* 0x000000d1c4d12221 */ /* 0x000fe40000010000 */
.L_x_26002:
[----:B------:R-:W-:Y:S05]  /*2880*/  BSYNC B1 ;  /* 0x0000000000017941 */ /* 0x000fea0003800000 */
.L_x_26000:
[----:B------:R-:W-:Y:S01]  /*2890*/  BSSY B1, `(.L_x_26003) ;  /* 0x000000b000017945 */ /* 0x000fe20003800000 */
[----:B------:R-:W-:Y:S05]  /*28a0*/  @P3 BRA `(.L_x_26004) ;  /* 0x0000004000003947 */ /* 0x000fea0003800000 */
[----:B------:R-:W-:Y:S01]  /*28b0*/  MOV R210, RZ ;  /* 0x000000ff00d27202 */ /* 0x000fe20000000f00 */
[----:B------:R-:W-:Y:S05]  /*28c0*/  @!P2 BRA `(.L_x_26005) ;  /* 0x000000700000a947 */ /* 0x000fea0003800000 */
[----:B-----5:R-:W-:Y:S01]  /*28d0*/  HADD2.F32 R210, -RZ, R194.H1_H1 ;  /* 0x300000c2ffd27230 */ /* 0x020fe20000004100 */
[----:B------:R-:W-:Y:S05]  /*28e0*/  BRA `(.L_x_26005) ;  /* 0x0000005000007947 */ /* 0x000fea0003800000 */
.L_x_26004:
[----:B-----5:R-:W-:Y:S02]  /*28f0*/  HADD2.F32 R196, -RZ, R190.H1_H1 ;  /* 0x300000beffc47230 */ /* 0x020fe40000004100 */
[----:B------:R-:W-:-:S03]  /*2900*/  @P2 HADD2.F32 R197, -RZ, R194.H1_H1 ;  /* 0x300000c2ffc52230 */ /* 0x000fc60000004100 */
[----:B------:R-:W-:-:S04]  /*2910*/  FMUL.FTZ R196, R196, c[0x0][0x1ec] ;  /* 0x00007b00c4c47a20 */ /* 0x000fc80000410000 */
[----:B------:R-:W-:-:S04]  /*2920*/  FMUL.FTZ R210, R109, R196 ;  /* 0x000000c46dd27220 */ /* 0x000fc80000410000 */
[----:B------:R-:W-:Y:S02]  /*2930*/  @P2 FADD.FTZ R210, R197, R210 ;  /* 0x000000d2c5d22221 */ /* 0x000fe40000010000 */
.L_x_26005:
[----:B------:R-:W-:Y:S05]  /*2940*/  BSYNC B1 ;  /* 0x0000000000017941 */ /* 0x000fea0003800000 */
.L_x_26003:
[----:B------:R-:W-:Y:S01]  /*2950*/  BSSY B1, `(.L_x_26006) ;  /* 0x000000b000017945 */ /* 0x000fe20003800000 */
[----:B------:R-:W-:Y:S05]  /*2960*/  @P3 BRA `(.L_x_26007) ;  /* 0x0000004000003947 */ /* 0x000fea0003800000 */
[----:B------:R-:W-:Y:S01]  /*2970*/  HFMA2.MMA R211, -RZ, RZ, 0, 0 ;  /* 0x00000000ffd37435 */ /* 0x000fe200000001ff */
[----:B------:R-:W-:Y:S05]  /*2980*/  @!P2 BRA `(.L_x_26008) ;  /* 0x000000700000a947 */ /* 0x000fea0003800000 */
[----:B-----5:R-:W-:Y:S01]  /*2990*/  HADD2.F32 R211, -RZ, R195.H0_H0 ;  /* 0x200000c3ffd37230 */ /* 0x020fe20000004100 */
[----:B------:R-:W-:Y:S05]  /*29a0*/  BRA `(.L_x_26008) ;  /* 0x0000005000007947 */ /* 0x000fea0003800000 */
.L_x_26007:
[----:B-----5:R-:W-:-:S05]  /*29b0*/  HADD2.F32 R196, -RZ, R191.H0_H0 ;  /* 0x200000bfffc47230 */ /* 0x020fca0000004100 */
[----:B------:R-:W-:Y:S01]  /*29c0*/  FMUL.FTZ R211, R196, c[0x0][0x1ec] ;  /* 0x00007b00c4d37a20 */ /* 0x000fe20000410000 */
[----:B------:R-:W-:-:S03]  /*29d0*/  @P2 HADD2.F32 R196, -RZ, R195.H0_H0 ;  /* 0x200000c3ffc42230 */ /* 0x000fc60000004100 */
[----:B------:R-:W-:-:S04]  /*29e0*/  FMUL.FTZ R211, R110, R211 ;  /* 0x000000d36ed37220 */ /* 0x000fc80000410000 */
[----:B------:R-:W-:Y:S02]  /*29f0*/  @P2 FADD.FTZ R211, R196, R211 ;  /* 0x000000d3c4d32221 */ /* 0x000fe40000010000 */
.L_x_26008:
[----:B------:R-:W-:Y:S05]  /*2a00*/  BSYNC B1 ;  /* 0x0000000000017941 */ /* 0x000fea0003800000 */
.L_x_26006:
[----:B------:R-:W-:Y:S01]  /*2a10*/  BSSY B1, `(.L_x_26009) ;  /* 0x000000b000017945 */ /* 0x000fe20003800000 */
[----:B------:R-:W-:Y:S05]  /*2a20*/  @P3 BRA `(.L_x_26010) ;  /* 0x0000004000003947 */ /* 0x000fea0003800000 */
[----:B------:R-:W-:Y:S01]  /*2a30*/  MOV R212, RZ ;  /* 0x000000ff00d47202 */ /* 0x000fe20000000f00 */
[----:B------:R-:W-:Y:S05]  /*2a40*/  @!P2 BRA `(.L_x_26011) ;  /* 0x000000700000a947 */ /* 0x000fea0003800000 */
[----:B-----5:R-:W-:Y:S01]  /*2a50*/  HADD2.F32 R212, -RZ, R195.H1_H1 ;  /* 0x300000c3ffd47230 */ /* 0x020fe20000004100 */
[----:B------:R-:W-:Y:S05]  /*2a60*/  BRA `(.L_x_26011) ;  /* 0x0000005000007947 */ /* 0x000fea0003800000 */
.L_x_26010:
[----:B-----5:R-:W-:Y:S02]  /*2a70*/  HADD2.F32 R196, -RZ, R191.H1_H1 ;  /* 0x300000bfffc47230 */ /* 0x020fe40000004100 */
[----:B------:R-:W-:-:S03]  /*2a80*/  @P2 HADD2.F32 R197, -RZ, R195.H1_H1 ;  /* 0x300000c3ffc52230 */ /* 0x000fc60000004100 */
[----:B------:R-:W-:-:S04]  /*2a90*/  FMUL.FTZ R196, R196, c[0x0][0x1ec] ;  /* 0x00007b00c4c47a20 */ /* 0x000fc80000410000 */
[----:B------:R-:W-:-:S04]  /*2aa0*/  FMUL.FTZ R212, R111, R196 ;  /* 0x000000c46fd47220 */ /* 0x000fc80000410000 */
[----:B------:R-:W-:Y:S02]  /*2ab0*/  @P2 FADD.FTZ R212, R197, R212 ;  /* 0x000000d4c5d42221 */ /* 0x000fe40000010000 */
.L_x_26011:
[----:B------:R-:W-:Y:S05]  /*2ac0*/  BSYNC B1 ;  /* 0x0000000000017941 */ /* 0x000fea0003800000 */
.L_x_26009:
        /* <DEDUP_REMOVED lines=9> */
.L_x_25987:
[----:B------:R-:W-:Y:S05]  /*2b60*/  BSYNC B0 ;  /* 0x0000000000007941 */ /* 0x000fea0003800000 */
.L_x_25986:
        /* <DEDUP_REMOVED lines=18> */
.L_x_26015:
[----:B0----5:R-:W-:-:S05]  /*2c90*/  HADD2.F32 R196, -RZ, R188.H0_H0 ;  /* 0x200000bcffc47230 */ /* 0x021fca0000004100 */
[----:B------:R-:W-:Y:S01]  /*2ca0*/  FMUL.FTZ R213, R196, c[0x0][0x1ec] ;  /* 0x00007b00c4d57a20 */ /* 0x000fe20000410000 */
[----:B------:R-:W-:-:S03]  /*2cb0*/  @P2 HADD2.F32 R196, -RZ, R192.H0_H0 ;  /* 0x200000c0ffc42230 */ /* 0x000fc60000004100 */
[----:B------:R-:W-:-:S04]  /*2cc0*/  FMUL.FTZ R213, R136, R213 ;  /* 0x000000d588d57220 */ /* 0x000fc80000410000 */
[----:B------:R-:W-:Y:S02]  /*2cd0*/  @P2 FADD.FTZ R213, R196, R213 ;  /* 0x000000d5c4d52221 */ /* 0x000fe40000010000 */
.L_x_26016:
[----:B------:R-:W-:Y:S05]  /*2ce0*/  BSYNC B1 ;  /* 0x0000000000017941 */ /* 0x000fea0003800000 */
.L_x_26014:
[----:B------:R-:W-:Y:S01]  /*2cf0*/  BSSY B1, `(.L_x_26017) ;  /* 0x000000b000017945 */ /* 0x000fe20003800000 */
[----:B------:R-:W-:Y:S05]  /*2d00*/  @P3 BRA `(.L_x_26018) ;  /* 0x0000004000003947 */ /* 0x000fea0003800000 */
[----:B------:R-:W-:Y:S01]  /*2d10*/  MOV R214, RZ ;  /* 0x000000ff00d67202 */ /* 0x000fe20000000f00 */
[----:B------:R-:W-:Y:S05]  /*2d20*/  @!P2 BRA `(.L_x_26019) ;  /* 0x000000700000a947 */ /* 0x000fea0003800000 */
[----:B-----5:R-:W-:Y:S01]  /*2d30*/  HADD2.F32 R214, -RZ, R192.H1_H1 ;  /* 0x300000c0ffd67230 */ /* 0x020fe20000004100 */
[----:B------:R-:W-:Y:S05]  /*2d40*/  BRA `(.L_x_26019) ;  /* 0x0000005000007947 */ /* 0x000fea0003800000 */
.L_x_26018:
[----:B-----5:R-:W-:Y:S02]  /*2d50*/  HADD2.F32 R196, -RZ, R188.H1_H1 ;  /* 0x300000bcffc47230 */ /* 0x020fe40000004100 */
[----:B------:R-:W-:-:S03]  /*2d60*/  @P2 HADD2.F32 R197, -RZ, R192.H1_H1 ;  /* 0x300000c0ffc52230 */ /* 0x000fc60000004100 */
[----:B------:R-:W-:-:S04]  /*2d70*/  FMUL.FTZ R196, R196, c[0x0][0x1ec] ;  /* 0x00007b00c4c47a20 */ /* 0x000fc80000410000 */
[----:B------:R-:W-:-:S04]  /*2d80*/  FMUL.FTZ R214, R137, R196 ;  /* 0x000000c489d67220 */ /* 0x000fc80000410000 */
[----:B------:R-:W-:Y:S02]  /*2d90*/  @P2 FADD.FTZ R214, R197, R214 ;  /* 0x000000d6c5d62221 */ /* 0x000fe40000010000 */
.L_x_26019:
[----:B------:R-:W-:Y:S05]  /*2da0*/  BSYNC B1 ;  /* 0x0000000000017941 */ /* 0x000fea0003800000 */
.L_x_26017:
[----:B------:R-:W-:Y:S01]  /*2db0*/  BSSY B1, `(.L_x_26020) ;  /* 0x000000b000017945 */ /* 0x000fe20003800000 */
[----:B------:R-:W-:Y:S05]  /*2dc0*/  @P3 BRA `(.L_x_26021) ;  /* 0x0000004000003947 */ /* 0x000fea0003800000 */
[----:B------:R-:W-:Y:S01]  /*2dd0*/  HFMA2.MMA R215, -RZ, RZ, 0, 0 ;  /* 0x00000000ffd77435 */ /* 0x000fe200000001ff */
[----:B------:R-:W-:Y:S05]  /*2de0*/  @!P2 BRA `(.L_x_26022) ;  /* 0x000000700000a947 */ /* 0x000fea0003800000 */
[----:B-----5:R-:W-:Y:S01]  /*2df0*/  HADD2.F32 R215, -RZ, R193.H0_H0 ;  /* 0x200000c1ffd77230 */ /* 0x020fe20000004100 */
[----:B------:R-:W-:Y:S05]  /*2e00*/  BRA `(.L_x_26022) ;  /* 0x0000005000007947 */ /* 0x000fea0003800000 */
.L_x_26021:
[----:B-----5:R-:W-:-:S05]  /*2e10*/  HADD2.F32 R196, -RZ, R189.H0_H0 ;  /* 0x200000bdffc47230 */ /* 0x020fca0000004100 */
[----:B------:R-:W-:Y:S01]  /*2e20*/  FMUL.FTZ R215, R196, c[0x0][0x1ec] ;  /* 0x00007b00c4d77a20 */ /* 0x000fe20000410000 */
[----:B------:R-:W-:-:S03]  /*2e30*/  @P2 HADD2.F32 R196, -RZ, R193.H0_H0 ;  /* 0x200000c1ffc42230 */ /* 0x000fc60000004100 */
[----:B------:R-:W-:-:S04]  /*2e40*/  FMUL.FTZ R215, R138, R215 ;  /* 0x000000d78ad77220 */ /* 0x000fc80000410000 */
[----:B------:R-:W-:Y:S02]  /*2e50*/  @P2 FADD.FTZ R215, R196, R215 ;  /* 0x000000d7c4d72221 */ /* 0x000fe40000010000 */
.L_x_26022:
[----:B------:R-:W-:Y:S05]  /*2e60*/  BSYNC B1 ;  /* 0x0000000000017941 */ /* 0x000fea0003800000 */
.L_x_26020:
[----:B------:R-:W-:Y:S01]  /*2e70*/  BSSY B1, `(.L_x_26023) ;  /* 0x000000b000017945 */ /* 0x000fe20003800000 */
[----:B------:R-:W-:Y:S05]  /*2e80*/  @P3 BRA `(.L_x_26024) ;  /* 0x0000004000003947 */ /* 0x000fea0003800000 */
[----:B------:R-:W-:Y:S01]  /*2e90*/  MOV R216, RZ ;  /* 0x000000ff00d87202 */ /* 0x000fe20000000f00 */
[----:B------:R-:W-:Y:S05]  /*2ea0*/  @!P2 BRA `(.L_x_26025) ;  /* 0x000000700000a947 */ /* 0x000fea0003800000 */
[----:B-----5:R-:W-:Y:S01]  /*2eb0*/  HADD2.F32 R216, -RZ, R193.H1_H1 ;  /* 0x300000c1ffd87230 */ /* 0x020fe20000004100 */
[----:B------:R-:W-:Y:S05]  /*2ec0*/  BRA `(.L_x_26025) ;  /* 0x0000005000007947 */ /* 0x000fea0003800000 */
.L_x_26024:
[----:B-----5:R-:W-:Y:S02]  /*2ed0*/  HADD2.F32 R196, -RZ, R189.H1_H1 ;  /* 0x300000bdffc47230 */ /* 0x020fe40000004100 */
[----:B------:R-:W-:-:S03]  /*2ee0*/  @P2 HADD2.F32 R197, -RZ, R193.H1_H1 ;  /* 0x300000c1ffc52230 */ /* 0x000fc60000004100 */
[----:B------:R-:W-:-:S04]  /*2ef0*/  FMUL.FTZ R196, R196, c[0x0][0x1ec] ;  /* 0x00007b00c4c47a20 */ /* 0x000fc80000410000 */
[----:B------:R-:W-:-:S04]  /*2f00*/  FMUL.FTZ R216, R139, R196 ;  /* 0x000000c48bd87220 */ /* 0x000fc80000410000 */
[----:B------:R-:W-:Y:S02]  /*2f10*/  @P2 FADD.FTZ R216, R197, R216 ;  /* 0x000000d8c5d82221 */ /* 0x000fe40000010000 */
.L_x_26025:
[----:B------:R-:W-:Y:S05]  /*2f20*/  BSYNC B1 ;  /* 0x0000000000017941 */ /* 0x000fea0003800000 */
.L_x_26023:
[----:B------:R-:W-:Y:S01]  /*2f30*/  BSSY B1, `(.L_x_26026) ;  /* 0x000000b000017945 */ /* 0x000fe20003800000 */
[----:B------:R-:W-:Y:S05]  /*2f40*/  @P3 BRA `(.L_x_26027) ;  /* 0x0000004000003947 */ /* 0x000fea0003800000 */
[----:B------:R-:W-:Y:S01]  /*2f50*/  HFMA2.MMA R217, -RZ, RZ, 0, 0 ;  /* 0x00000000ffd97435 */ /* 0x000fe200000001ff */
[----:B------:R-:W-:Y:S05]  /*2f60*/  @!P2 BRA `(.L_x_26028) ;  /* 0x000000700000a947 */ /* 0x000fea0003800000 */
[----:B-----5:R-:W-:Y:S01]  /*2f70*/  HADD2.F32 R217, -RZ, R194.H0_H0 ;  /* 0x200000c2ffd97230 */ /* 0x020fe20000004100 */
[----:B------:R-:W-:Y:S05]  /*2f80*/  BRA `(.L_x_26028) ;  /* 0x0000005000007947 */ /* 0x000fea0003800000 */
.L_x_26027:
[----:B-----5:R-:W-:-:S05]  /*2f90*/  HADD2.F32 R196, -RZ, R190.H0_H0 ;  /* 0x200000beffc47230 */ /* 0x020fca0000004100 */
[----:B------:R-:W-:Y:S01]  /*2fa0*/  FMUL.FTZ R217, R196, c[0x0][0x1ec] ;  /* 0x00007b00c4d97a20 */ /* 0x000fe20000410000 */
[----:B------:R-:W-:-:S03]  /*2fb0*/  @P2 HADD2.F32 R196, -RZ, R194.H0_H0 ;  /* 0x200000c2ffc42230 */ /* 0x000fc60000004100 */
[----:B------:R-:W-:-:S04]  /*2fc0*/  FMUL.FTZ R217, R132, R217 ;  /* 0x000000d984d97220 */ /* 0x000fc80000410000 */
[----:B------:R-:W-:Y:S02]  /*2fd0*/  @P2 FADD.FTZ R217, R196, R217 ;  /* 0x000000d9c4d92221 */ /* 0x000fe40000010000 */
.L_x_26028:
[----:B------:R-:W-:Y:S05]  /*2fe0*/  BSYNC B1 ;  /* 0x0000000000017941 */ /* 0x000fea0003800000 */
.L_x_26026:
[----:B------:R-:W-:Y:S01]  /*2ff0*/  BSSY B1, `(.L_x_26029) ;  /* 0x000000b000017945 */ /* 0x000fe20003800000 */
[----:B------:R-:W-:Y:S05]  /*3000*/  @P3 BRA `(.L_x_26030) ;  /* 0x0000004000003947 */ /* 0x000fea0003800000 */
[----:B------:R-:W-:Y:S01]  /*3010*/  MOV R218, RZ ;  /* 0x000000ff00da7202 */ /* 0x000fe20000000f00 */
[----:B------:R-:W-:Y:S05]  /*3020*/  @!P2 BRA `(.L_x_26031) ;  /* 0x000000700000a947 */ /* 0x000fea0003800000 */
[----:B-----5:R-:W-:Y:S01]  /*3030*/  HADD2.F32 R218, -RZ, R194.H1_H1 ;  /* 0x300000c2ffda7230 */ /* 0x020fe20000004100 */
[----:B------:R-:W-:Y:S05]  /*3040*/  BRA `(.L_x_26031) ;  /* 0x0000005000007947 */ /* 0x000fea0003800000 */
.L_x_26030:
[----:B-----5:R-:W-:Y:S02]  /*3050*/  HADD2.F32 R196, -RZ, R190.H1_H1 ;  /* 0x300000beffc47230 */ /* 0x020fe40000004100 */
[----:B------:R-:W-:-:S03]  /*3060*/  @P2 HADD2.F32 R197, -RZ, R194.H1_H1 ;  /* 0x300000c2ffc52230 */ /* 0x000fc60000004100 */
[----:B------:R-:W-:-:S04]  /*3070*/  FMUL.FTZ R196, R196, c[0x0][0x1ec] ;  /* 0x00007b00c4c47a20 */ /* 0x000fc80000410000 */
[----:B------:R-:W-:-:S04]  /*3080*/  FMUL.FTZ R218, R133, R196 ;  /* 0x000000c485da7220 */ /* 0x000fc80000410000 */
[----:B------:R-:W-:Y:S02]  /*3090*/  @P2 FADD.FTZ R218, R197, R218 ;  /* 0x000000dac5da2221 */ /* 0x000fe40000010000 */
.L_x_26031:
[----:B------:R-:W-:Y:S05]  /*30a0*/  BSYNC B1 ;  /* 0x0000000000017941 */ /* 0x000fea0003800000 */
.L_x_26029:
[----:B------:R-:W-:Y:S01]  /*30b0*/  BSSY B1, `(.L_x_26032) ;  /* 0x000000b000017945 */ /* 0x000fe20003800000 */
[----:B------:R-:W-:Y:S05]  /*30c0*/  @P3 BRA `(.L_x_26033) ;  /* 0x0000004000003947 */ /* 0x000fea0003800000 */
[----:B------:R-:W-:Y:S01]  /*30d0*/  HFMA2.MMA R219, -RZ, RZ, 0, 0 ;  /* 0x00000000ffdb7435 */ /* 0x000fe200000001ff */
[----:B------:R-:W-:Y:S05]  /*30e0*/  @!P2 BRA `(.L_x_26034) ;  /* 0x000000700000a947 */ /* 0x000fea0003800000 */
[----:B-----5:R-:W-:Y:S01]  /*30f0*/  HADD2.F32 R219, -RZ, R195.H0_H0 ;  /* 0x200000c3ffdb7230 */ /* 0x020fe20000004100 */
[----:B------:R-:W-:Y:S05]  /*3100*/  BRA `(.L_x_26034) ;  /* 0x0000005000007947 */ /* 0x000fea0003800000 */
.L_x_26033:
[----:B-----5:R-:W-:-:S05]  /*3110*/  HADD2.F32 R196, -RZ, R191.H0_H0 ;  /* 0x200000bfffc47230 */ /* 0x020fca0000004100 */
[----:B------:R-:W-:Y:S01]  /*3120*/  FMUL.FTZ R219, R196, c[0x0][0x1ec] ;  /* 0x00007b00c4db7a20 */ /* 0x000fe20000410000 */
[----:B------:R-:W-:-:S03]  /*3130*/  @P2 HADD2.F32 R196, -RZ, R195.H0_H0 ;  /* 0x200000c3ffc42230 */ /* 0x000fc60000004100 */
[----:B------:R-:W-:-:S04]  /*3140*/  FMUL.FTZ R219, R134, R219 ;  /* 0x000000db86db7220 */ /* 0x000fc80000410000 */
[----:B------:R-:W-:Y:S02]  /*3150*/  @P2 FADD.FTZ R219, R196, R219 ;  /* 0x000000dbc4db2221 */ /* 0x000fe40000010000 */
.L_x_26034:
[----:B------:R-:W-:Y:S05]  /*3160*/  BSYNC B1 ;  /* 0x0000000000017941 */ /* 0x000fea0003800000 */
.L_x_26032:
[----:B------:R-:W-:Y:S01]  /*3170*/  BSSY B1, `(.L_x_26035) ;  /* 0x000000b000017945 */ /* 0x000fe20003800000 */
[----:B------:R-:W-:Y:S05]  /*3180*/  @P3 BRA `(.L_x_26036) ;  /* 0x0000004000003947 */ /* 0x000fea0003800000 */
[----:B------:R-:W-:Y:S01]  /*3190*/  MOV R220, RZ ;  /* 0x000000ff00dc7202 */ /* 0x000fe20000000f00 */
[----:B------:R-:W-:Y:S05]  /*31a0*/  @!P2 BRA `(.L_x_26037) ;  /* 0x000000700000a947 */ /* 0x000fea0003800000 */
[----:B-----5:R-:W-:Y:S01]  /*31b0*/  HADD2.F32 R220, -RZ, R195.H1_H1 ;  /* 0x300000c3ffdc7230 */ /* 0x020fe20000004100 */
[----:B------:R-:W-:Y:S05]  /*31c0*/  BRA `(.L_x_26037) ;  /* 0x0000005000007947 */ /* 0x000fea0003800000 */
.L_x_26036:
[----:B-----5:R-:W-:Y:S02]  /*31d0*/  HADD2.F32 R196, -RZ, R191.H1_H1 ;  /* 0x300000bfffc47230 */ /* 0x020fe40000004100 */
[----:B------:R-:W-:-:S03]  /*31e0*/  @P2 HADD2.F32 R197, -RZ, R195.H1_H1 ;  /* 0x300000c3ffc52230 */ /* 0x000fc60000004100 */
[----:B------:R-:W-:-:S04]  /*31f0*/  FMUL.FTZ R196, R196, c[0x0][0x1ec] ;  /* 0x00007b00c4c47a20 */ /* 0x000fc80000410000 */
[----:B------:R-:W-:-:S04]  /*3200*/  FMUL.FTZ R220, R135, R196 ;  /* 0x000000c487dc7220 */ /* 0x000fc80000410000 */
[----:B------:R-:W-:Y:S02]  /*3210*/  @P2 FADD.FTZ R220, R197, R220 ;  /* 0x000000dcc5dc2221 */ /* 0x000fe40000010000 */
.L_x_26037:
[----:B------:R-:W-:Y:S05]  /*3220*/  BSYNC B1 ;  /* 0x0000000000017941 */ /* 0x000fea0003800000 */
.L_x_26035:
        /* <DEDUP_REMOVED lines=9> */
.L_x_26013:
[----:B------:R-:W-:Y:S05]  /*32c0*/  BSYNC B0 ;  /* 0x0000000000007941 */ /* 0x000fea0003800000 */
.L_x_26012:
        /* <DEDUP_REMOVED lines=18> */
.L_x_26041:
[----:B0----5:R-:W-:-:S05]  /*33f0*/  HADD2.F32 R196, -RZ, R188.H0_H0 ;  /* 0x200000bcffc47230 */ /* 0x021fca0000004100 */
[----:B------:R-:W-:Y:S01]  /*3400*/  FMUL.FTZ R221, R196, c[0x0][0x1ec] ;  /* 0x00007b00c4dd7a20 */ /* 0x000fe20000410000 */
[----:B------:R-:W-:-:S03]  /*3410*/  @P2 HADD2.F32 R196, -RZ, R192.H0_H0 ;  /* 0x200000c0ffc42230 */ /* 0x000fc60000004100 */
[----:B------:R-:W-:-:S04]  /*3420*/  FMUL.FTZ R221, R160, R221 ;  /* 0x000000dda0dd7220 */ /* 0x000fc80000410000 */
[----:B------:R-:W-:Y:S02]  /*3430*/  @P2 FADD.FTZ R221, R196, R221 ;  /* 0x000000ddc4dd2221 */ /* 0x000fe40000010000 */
.L_x_26042:
[----:B------:R-:W-:Y:S05]  /*3440*/  BSYNC B1 ;  /* 0x0000000000017941 */ /* 0x000fea0003800000 */
.L_x_26040:
[----:B------:R-:W-:Y:S01]  /*3450*/  BSSY B1, `(.L_x_26043) ;  /* 0x000000b000017945 */ /* 0x000fe20003800000 */
[----:B------:R-:W-:Y:S05]  /*3460*/  @P3 BRA `(.L_x_26044) ;  /* 0x0000004000003947 */ /* 0x000fea0003800000 */
[----:B------:R-:W-:Y:S01]  /*3470*/  MOV R222, RZ ;  /* 0x000000ff00de7202 */ /* 0x000fe20000000f00 */
[----:B------:R-:W-:Y:S05]  /*3480*/  @!P2 BRA `(.L_x_26045) ;  /* 0x000000700000a947 */ /* 0x000fea0003800000 */
[----:B-----5:R-:W-:Y:S01]  /*3490*/  HADD2.F32 R222, -RZ, R192.H1_H1 ;  /* 0x300000c0ffde7230 */ /* 0x020fe20000004100 */
[----:B------:R-:W-:Y:S05]  /*34a0*/  BRA `(.L_x_26045) ;  /* 0x0000005000007947 */ /* 0x000fea0003800000 */
.L_x_26044:
[----:B-----5:R-:W-:Y:S02]  /*34b0*/  HADD2.F32 R196, -RZ, R188.H1_H1 ;  /* 0x300000bcffc47230 */ /* 0x020fe40000004100 */
[----:B------:R-:W-:-:S03]  /*34c0*/  @P2 HADD2.F32 R197, -RZ, R192.H1_H1 ;  /* 0x300000c0ffc52230 */ /* 0x000fc60000004100 */
[----:B------:R-:W-:-:S04]  /*34d0*/  FMUL.FTZ R196, R196, c[0x0][0x1ec] ;  /* 0x00007b00c4c47a20 */ /* 0x000fc80000410000 */
[----:B------:R-:W-:-:S04]  /*34e0*/  FMUL.FTZ R222, R161, R196 ;  /* 0x000000c4a1de7220 */ /* 0x000fc80000410000 */
[----:B------:R-:W-:Y:S02]  /*34f0*/  @P2 FADD.FTZ R222, R197, R222 ;  /* 0x000000dec5de2221 */ /* 0x000fe40000010000 */
.L_x_26045:
[----:B------:R-:W-:Y:S05]  /*3500*/  BSYNC B1 ;  /* 0x0000000000017941 */ /* 0x000fea0003800000 */
.L_x_26043:
[----:B------:R-:W-:Y:S01]  /*3510*/  BSSY B1, `(.L_x_26046) ;  /* 0x000000b000017945 */ /* 0x000fe20003800000 */
[----:B------:R-:W-:Y:S05]  /*3520*/  @P3 BRA `(.L_x_26047) ;  /* 0x0000004000003947 */ /* 0x000fea0003800000 */
[----:B------:R-:W-:Y:S01]  /*3530*/  HFMA2.MMA R223, -RZ, RZ, 0, 0 ;  /* 0x00000000ffdf7435 */ /* 0x000fe200000001ff */
[----:B------:R-:W-:Y:S05]  /*3540*/  @!P2 BRA `(.L_x_26048) ;  /* 0x000000700000a947 */ /* 0x000fea0003800000 */
[----:B-----5:R-:W-:Y:S01]  /*3550*/  HADD2.F32 R223, -RZ, R193.H0_H0 ;  /* 0x200000c1ffdf7230 */ /* 0x020fe20000004100 */
[----:B------:R-:W-:Y:S05]  /*3560*/  BRA `(.L_x_26048) ;  /* 0x0000005000007947 */ /* 0x000fea0003800000 */
.L_x_26047:
[----:B-----5:R-:W-:-:S05]  /*3570*/  HADD2.F32 R196, -RZ, R189.H0_H0 ;  /* 0x200000bdffc47230 */ /* 0x020fca0000004100 */
[----:B------:R-:W-:Y:S01]  /*3580*/  FMUL.FTZ R223, R196, c[0x0][0x1ec] ;  /* 0x00007b00c4df7a20 */ /* 0x000fe20000410000 */
[----:B------:R-:W-:-:S03]  /*3590*/  @P2 HADD2.F32 R196, -RZ, R193.H0_H0 ;  /* 0x200000c1ffc42230 */ /* 0x000fc60000004100 */
[----:B------:R-:W-:-:S04]  /*35a0*/  FMUL.FTZ R223, R162, R223 ;  /* 0x000000dfa2df7220 */ /* 0x000fc80000410000 */
[----:B------:R-:W-:Y:S02]  /*35b0*/  @P2 FADD.FTZ R223, R196, R223 ;  /* 0x000000dfc4df2221 */ /* 0x000fe40000010000 */
.L_x_26048:
[----:B------:R-:W-:Y:S05]  /*35c0*/  BSYNC B1 ;  /* 0x0000000000017941 */ /* 0x000fea0003800000 */
.L_x_26046:
[----:B------:R-:W-:Y:S01]  /*35d0*/  BSSY B1, `(.L_x_26049) ;  /* 0x000000b000017945 */ /* 0x000fe20003800000 */
[----:B------:R-:W-:Y:S05]  /*35e0*/  @P3 BRA `(.L_x_26050) ;  /* 0x0000004000003947 */ /* 0x000fea0003800000 */
[----:B------:R-:W-:Y:S01]  /*35f0*/  MOV R224, RZ ;  /* 0x000000ff00e07202 */ /* 0x000fe20000000f00 */
[----:B------:R-:W-:Y:S05]  /*3600*/  @!P2 BRA `(.L_x_26051) ;  /* 0x000000700000a947 */ /* 0x000fea0003800000 */
[----:B-----5:R-:W-:Y:S01]  /*3610*/  HADD2.F32 R224, -RZ, R193.H1_H1 ;  /* 0x300000c1ffe07230 */ /* 0x020fe20000004100 */
[----:B------:R-:W-:Y:S05]  /*3620*/  BRA `(.L_x_26051) ;  /* 0x0000005000007947 */ /* 0x000fea0003800000 */
.L_x_26050:
[----:B-----5:R-:W-:Y:S02]  /*3630*/  HADD2.F32 R196, -RZ, R189.H1_H1 ;  /* 0x300000bdffc47230 */ /* 0x020fe40000004100 */
[----:B------:R-:W-:-:S03]  /*3640*/  @P2 HADD2.F32 R197, -RZ, R193.H1_H1 ;  /* 0x300000c1ffc52230 */ /* 0x000fc60000004100 */
[----:B------:R-:W-:-:S04]  /*3650*/  FMUL.FTZ R196, R196, c[0x0][0x1ec] ;  /* 0x00007b00c4c47a20 */ /* 0x000fc80000410000 */
[----:B------:R-:W-:-:S04]  /*3660*/  FMUL.FTZ R224, R163, R196 ;  /* 0x000000c4a3e07220 */ /* 0x000fc80000410000 */
[----:B------:R-:W-:Y:S02]  /*3670*/  @P2 FADD.FTZ R224, R197, R224 ;  /* 0x000000e0c5e02221 */ /* 0x000fe40000010000 */
.L_x_26051:
[----:B------:R-:W-:Y:S05]  /*3680*/  BSYNC B1 ;  /* 0x0000000000017941 */ /* 0x000fea0003800000 */
.L_x_26049:
[----:B------:R-:W-:Y:S01]  /*3690*/  BSSY B1, `(.L_x_26052) ;  /* 0x000000b000017945 */ /* 0x000fe20003800000 */
[----:B------:R-:W-:Y:S05]  /*36a0*/  @P3 BRA `(.L_x_26053) ;  /* 0x0000004000003947 */ /* 0x000fea0003800000 */
[----:B------:R-:W-:Y:S01]  /*36b0*/  HFMA2.MMA R225, -RZ, RZ, 0, 0 ;  /* 0x00000000ffe17435 */ /* 0x000fe200000001ff */
[----:B------:R-:W-:Y:S05]  /*36c0*/  @!P2 BRA `(.L_x_26054) ;  /* 0x000000700000a947 */ /* 0x000fea0003800000 */
[----:B-----5:R-:W-:Y:S01]  /*36d0*/  HADD2.F32 R225, -RZ, R194.H0_H0 ;  /* 0x200000c2ffe17230 */ /* 0x020fe20000004100 */
[----:B------:R-:W-:Y:S05]  /*36e0*/  BRA `(.L_x_26054) ;  /* 0x0000005000007947 */ /* 0x000fea0003800000 */
.L_x_26053:
[----:B-----5:R-:W-:-:S05]  /*36f0*/  HADD2.F32 R196, -RZ, R190.H0_H0 ;  /* 0x200000beffc47230 */ /* 0x020fca0000004100 */
[----:B------:R-:W-:Y:S01]  /*3700*/  FMUL.FTZ R225, R196, c[0x0][0x1ec] ;  /* 0x00007b00c4e17a20 */ /* 0x000fe20000410000 */
[----:B------:R-:W-:-:S03]  /*3710*/  @P2 HADD2.F32 R196, -RZ, R194.H0_H0 ;  /* 0x200000c2ffc42230 */ /* 0x000fc60000004100 */
[----:B------:R-:W-:-:S04]  /*3720*/  FMUL.FTZ R225, R156, R225 ;  /* 0x000000e19ce17220 */ /* 0x000fc80000410000 */
[----:B------:R-:W-:Y:S02]  /*3730*/  @P2 FADD.FTZ R225, R196, R225 ;  /* 0x000000e1c4e12221 */ /* 0x000fe40000010000 */
.L_x_26054:
[----:B------:R-:W-:Y:S05]  /*3740*/  BSYNC B1 ;  /* 0x0000000000017941 */ /* 0x000fea0003800000 */
.L_x_26052:
[----:B------:R-:W-:Y:S01]  /*3750*/  BSSY B1, `(.L_x_26055) ;  /* 0x000000b000017945 */ /* 0x000fe20003800000 */
[----:B------:R-:W-:Y:S05]  /*3760*/  @P3 BRA `(.L_x_26056) ;  /* 0x0000004000003947 */ /* 0x000fea0003800000 */
[----:B------:R-:W-:Y:S01]  /*3770*/  MOV R226, RZ ;  /* 0x000000ff00e27202 */ /* 0x000fe20000000f00 */
[----:B------:R-:W-:Y:S05]  /*3780*/  @!P2 BRA `(.L_x_26057) ;  /* 0x000000700000a947 */ /* 0x000fea0003800000 */
[----:B-----5:R-:W-:Y:S01]  /*3790*/  HADD2.F32 R226, -RZ, R194.H1_H1 ;  /* 0x300000c2ffe27230 */ /* 0x020fe20000004100 */
[----:B------:R-:W-:Y:S05]  /*37a0*/  BRA `(.L_x_26057) ;  /* 0x0000005000007947 */ /* 0x000fea0003800000 */
.L_x_26056:
[----:B-----5:R-:W-:Y:S02]  /*37b0*/  HADD2.F32 R196, -RZ, R190.H1_H1 ;  /* 0x300000beffc47230 */ /* 0x020fe40000004100 */
[----:B------:R-:W-:-:S03]  /*37c0*/  @P2 HADD2.F32 R197, -RZ, R194.H1_H1 ;  /* 0x300000c2ffc52230 */ /* 0x000fc60000004100 */
[----:B------:R-:W-:-:S04]  /*37d0*/  FMUL.FTZ R196, R196, c[0x0][0x1ec] ;  /* 0x00007b00c4c47a20 */ /* 0x000fc80000410000 */
[----:B------:R-:W-:-:S04]  /*37e0*/  FMUL.FTZ R226, R157, R196 ;  /* 0x000000c49de27220 */ /* 0x000fc80000410000 */
[----:B------:R-:W-:Y:S02]  /*37f0*/  @P2 FADD.FTZ R226, R197, R226 ;  /* 0x000000e2c5e22221 */ /* 0x000fe40000010000 */
.L_x_26057:
[----:B------:R-:W-:Y:S05]  /*3800*/  BSYNC B1 ;  /* 0x0000000000017941 */ /* 0x000fea0003800000 */
.L_x_26055:
[----:B------:R-:W-:Y:S01]  /*3810*/  BSSY B1, `(.L_x_26058) ;  /* 0x000000b000017945 */ /* 0x000fe20003800000 */
[----:B------:R-:W-:Y:S05]  /*3820*/  @P3 BRA `(.L_x_26059) ;  /* 0x0000004000003947 */ /* 0x000fea0003800000 */
[----:B------:R-:W-:Y:S01]  /*3830*/  HFMA2.MMA R227, -RZ, RZ, 0, 0 ;  /* 0x00000000ffe37435 */ /* 0x000fe200000001ff */
[----:B------:R-:W-:Y:S05]  /*3840*/  @!P2 BRA `(.L_x_26060) ;  /* 0x000000700000a947 */ /* 0x000fea0003800000 */
[----:B-----5:R-:W-:Y:S01]  /*3850*/  HADD2.F32 R227, -RZ, R195.H0_H0 ;  /* 0x200000c3ffe37230 */ /* 0x020fe20000004100 */
[----:B------:R-:W-:Y:S05]  /*3860*/  BRA `(.L_x_26060) ;  /* 0x0000005000007947 */ /* 0x000fea0003800000 */
.L_x_26059:
[----:B-----5:R-:W-:-:S05]  /*3870*/  HADD2.F32 R196, -RZ, R191.H0_H0 ;  /* 0x200000bfffc47230 */ /* 0x020fca0000004100 */
[----:B------:R-:W-:Y:S01]  /*3880*/  FMUL.FTZ R227, R196, c[0x0][0x1ec] ;  /* 0x00007b00c4e37a20 */ /* 0x000fe20000410000 */
[----:B------:R-:W-:-:S03]  /*3890*/  @P2 HADD2.F32 R196, -RZ, R195.H0_H0 ;  /* 0x200000c3ffc42230 */ /* 0x000fc60000004100 */
[----:B------:R-:W-:-:S04]  /*38a0*/  FMUL.FTZ R227, R158, R227 ;  /* 0x000000e39ee37220 */ /* 0x000fc80000410000 */
[----:B------:R-:W-:Y:S02]  /*38b0*/  @P2 FADD.FTZ R227, R196, R227 ;  /* 0x000000e3c4e32221 */ /* 0x000fe40000010000 */
.L_x_26060:
[----:B------:R-:W-:Y:S05]  /*38c0*/  BSYNC B1 ;  /* 0x0000000000017941 */ /* 0x000fea0003800000 */
.L_x_26058:
[----:B------:R-:W-:Y:S01]  /*38d0*/  BSSY B1, `(.L_x_26061) ;  /* 0x000000b000017945 */ /* 0x000fe20003800000 */
[----:B------:R-:W-:Y:S05]  /*38e0*/  @P3 BRA `(.L_x_26062) ;  /* 0x0000004000003947 */ /* 0x000fea0003800000 */
[----:B------:R-:W-:Y:S01]  /*38f0*/  MOV R228, RZ ;  /* 0x000000ff00e47202 */ /* 0x000fe20000000f00 */
[----:B------:R-:W-:Y:S05]  /*3900*/  @!P2 BRA `(.L_x_26063) ;  /* 0x000000700000a947 */ /* 0x000fea0003800000 */
[----:B-----5:R-:W-:Y:S01]  /*3910*/  HADD2.F32 R228, -RZ, R195.H1_H1 ;  /* 0x300000c3ffe47230 */ /* 0x020fe20000004100 */
[----:B------:R-:W-:Y:S05]  /*3920*/  BRA `(.L_x_26063) ;  /* 0x0000005000007947 */ /* 0x000fea0003800000 */
.L_x_26062:
[----:B-----5:R-:W-:Y:S02]  /*3930*/  HADD2.F32 R196, -RZ, R191.H1_H1 ;  /* 0x300000bfffc47230 */ /* 0x020fe40000004100 */
[----:B------:R-:W-:-:S03]  /*3940*/  @P2 HADD2.F32 R197, -RZ, R195.H1_H1 ;  /* 0x300000c3ffc52230 */ /* 0x000fc60000004100 */
[----:B------:R-:W-:-:S04]  /*3950*/  FMUL.FTZ R196, R196, c[0x0][0x1ec] ;  /* 0x00007b00c4c47a20 */ /* 0x000fc80000410000 */
[----:B------:R-:W-:-:S04]  /*3960*/  FMUL.FTZ R228, R159, R196 ;  /* 0x000000c49fe47220 */ /* 0x000fc80000410000 */
[----:B------:R-:W-:Y:S02]  /*3970*/  @P2 FADD.FTZ R228, R197, R228 ;  /* 0x000000e4c5e42221 */ /* 0x000fe40000010000 */
.L_x_26063:
[----:B------:R-:W-:Y:S05]  /*3980*/  BSYNC B1 ;  /* 0x0000000000017941 */ /* 0x000fea0003800000 */
.L_x_26061:
        /* <DEDUP_REMOVED lines=9> */
.L_x_26039:
[----:B------:R-:W-:Y:S05]  /*3a20*/  BSYNC B0 ;  /* 0x0000000000007941 */ /* 0x000fea0003800000 */
.L_x_26038:
        /* <DEDUP_REMOVED lines=18> */
.L_x_26067:
[----:B0----5:R-:W-:-:S05]  /*3b50*/  HADD2.F32 R196, -RZ, R188.H0_H0 ;  /* 0x200000bcffc47230 */ /* 0x021fca0000004100 */
[----:B------:R-:W-:Y:S01]  /*3b60*/  FMUL.FTZ R229, R196, c[0x0][0x1ec] ;  /* 0x00007b00c4e57a20 */ /* 0x000fe20000410000 */
[----:B------:R-:W-:-:S03]  /*3b70*/  @P1 HADD2.F32 R196, -RZ, R192.H0_H0 ;  /* 0x200000c0ffc41230 */ /* 0x000fc60000004100 */
[----:B------:R-:W-:-:S04]  /*3b80*/  FMUL.FTZ R229, R184, R229 ;  /* 0x000000e5b8e57220 */ /* 0x000fc80000410000 */
[----:B------:R-:W-:Y:S02]  /*3b90*/  @P1 FADD.FTZ R229, R196, R229 ;  /* 0x000000e5c4e51221 */ /* 0x000fe40000010000 */
.L_x_26068:
[----:B------:R-:W-:Y:S05]  /*3ba0*/  BSYNC B1 ;  /* 0x0000000000017941 */ /* 0x000fea0003800000 */
.L_x_26066:
[----:B------:R-:W-:Y:S01]  /*3bb0*/  BSSY B1, `(.L_x_26069) ;  /* 0x000000b000017945 */ /* 0x000fe20003800000 */
[----:B------:R-:W-:Y:S05]  /*3bc0*/  @P2 BRA `(.L_x_26070) ;  /* 0x0000004000002947 */ /* 0x000fea0003800000 */
[----:B------:R-:W-:Y:S01]  /*3bd0*/  MOV R230, RZ ;  /* 0x000000ff00e67202 */ /* 0x000fe20000000f00 */
[----:B------:R-:W-:Y:S05]  /*3be0*/  @!P1 BRA `(.L_x_26071) ;  /* 0x0000007000009947 */ /* 0x000fea0003800000 */
[----:B-----5:R-:W-:Y:S01]  /*3bf0*/  HADD2.F32 R230, -RZ, R192.H1_H1 ;  /* 0x300000c0ffe67230 */ /* 0x020fe20000004100 */
[----:B------:R-:W-:Y:S05]  /*3c00*/  BRA `(.L_x_26071) ;  /* 0x0000005000007947 */ /* 0x000fea0003800000 */
.L_x_26070:
[----:B-----5:R-:W-:Y:S02]  /*3c10*/  HADD2.F32 R196, -RZ, R188.H1_H1 ;  /* 0x300000bcffc47230 */ /* 0x020fe40000004100 */
[----:B------:R-:W-:-:S03]  /*3c20*/  @P1 HADD2.F32 R197, -RZ, R192.H1_H1 ;  /* 0x300000c0ffc51230 */ /* 0x000fc60000004100 */
[----:B------:R-:W-:-:S04]  /*3c30*/  FMUL.FTZ R196, R196, c[0x0][0x1ec] ;  /* 0x00007b00c4c47a20 */ /* 0x000fc80000410000 */
[----:B------:R-:W-:-:S04]  /*3c40*/  FMUL.FTZ R230, R185, R196 ;  /* 0x000000c4b9e67220 */ /* 0x000fc80000410000 */
[----:B------:R-:W-:Y:S02]  /*3c50*/  @P1 FADD.FTZ R230, R197, R230 ;  /* 0x000000e6c5e61221 */ /* 0x000fe40000010000 */
.L_x_26071:
[----:B------:R-:W-:Y:S05]  /*3c60*/  BSYNC B1 ;  /* 0x0000000000017941 */ /* 0x000fea0003800000 */
.L_x_26069:
[----:B------:R-:W-:Y:S01]  /*3c70*/  BSSY B1, `(.L_x_26072) ;  /* 0x000000b000017945 */ /* 0x000fe20003800000 */
[----:B------:R-:W-:Y:S05]  /*3c80*/  @P2 BRA `(.L_x_26073) ;  /* 0x0000004000002947 */ /* 0x000fea0003800000 */
[----:B------:R-:W-:Y:S01]  /*3c90*/  HFMA2.MMA R231, -RZ, RZ, 0, 0 ;  /* 0x00000000ffe77435 */ /* 0x000fe200000001ff */
[----:B------:R-:W-:Y:S05]  /*3ca0*/  @!P1 BRA `(.L_x_26074) ;  /* 0x0000007000009947 */ /* 0x000fea0003800000 */
[----:B-----5:R-:W-:Y:S01]  /*3cb0*/  HADD2.F32 R231, -RZ, R193.H0_H0 ;  /* 0x200000c1ffe77230 */ /* 0x020fe20000004100 */
[----:B------:R-:W-:Y:S05]  /*3cc0*/  BRA `(.L_x_26074) ;  /* 0x0000005000007947 */ /* 0x000fea0003800000 */
.L_x_26073:
[----:B-----5:R-:W-:-:S05]  /*3cd0*/  HADD2.F32 R196, -RZ, R189.H0_H0 ;  /* 0x200000bdffc47230 */ /* 0x020fca0000004100 */
[----:B------:R-:W-:Y:S01]  /*3ce0*/  FMUL.FTZ R231, R196, c[0x0][0x1ec] ;  /* 0x00007b00c4e77a20 */ /* 0x000fe20000410000 */
[----:B------:R-:W-:-:S03]  /*3cf0*/  @P1 HADD2.F32 R196, -RZ, R193.H0_H0 ;  /* 0x200000c1ffc41230 */ /* 0x000fc60000004100 */
[----:B------:R-:W-:-:S04]  /*3d00*/  FMUL.FTZ R231, R186, R231 ;  /* 0x000000e7bae77220 */ /* 0x000fc80000410000 */
[----:B------:R-:W-:Y:S02]  /*3d10*/  @P1 FADD.FTZ R231, R196, R231 ;  /* 0x000000e7c4e71221 */ /* 0x000fe40000010000 */
.L_x_26074:
[----:B------:R-:W-:Y:S05]  /*3d20*/  BSYNC B1 ;  /* 0x0000000000017941 */ /* 0x000fea0003800000 */
.L_x_26072:
[----:B------:R-:W-:Y:S01]  /*3d30*/  BSSY B1, `(.L_x_26075) ;  /* 0x000000b000017945 */ /* 0x000fe20003800000 */
[----:B------:R-:W-:Y:S05]  /*3d40*/  @P2 BRA `(.L_x_26076) ;  /* 0x0000004000002947 */ /* 0x000fea0003800000 */
[----:B------:R-:W-:Y:S01]  /*3d50*/  MOV R232, RZ ;  /* 0x000000ff00e87202 */ /* 0x000fe20000000f00 */
[----:B------:R-:W-:Y:S05]  /*3d60*/  @!P1 BRA `(.L_x_26077) ;  /* 0x0000007000009947 */ /* 0x000fea0003800000 */
[----:B-----5:R-:W-:Y:S01]  /*3d70*/  HADD2.F32 R232, -RZ, R193.H1_H1 ;  /* 0x300000c1ffe87230 */ /* 0x020fe20000004100 */
[----:B------:R-:W-:Y:S05]  /*3d80*/  BRA `(.L_x_26077) ;  /* 0x0000005000007947 */ /* 0x000fea0003800000 */
.L_x_26076:
[----:B-----5:R-:W-:Y:S02]  /*3d90*/  HADD2.F32 R196, -RZ, R189.H1_H1 ;  /* 0x300000bdffc47230 */ /* 0x020fe40000004100 */
[----:B------:R-:W-:-:S03]  /*3da0*/  @P1 HADD2.F32 R197, -RZ, R193.H1_H1 ;  /* 0x300000c1ffc51230 */ /* 0x000fc60000004100 */
[----:B------:R-:W-:-:S04]  /*3db0*/  FMUL.FTZ R196, R196, c[0x0][0x1ec] ;  /* 0x00007b00c4c47a20 */ /* 0x000fc80000410000 */
[----:B------:R-:W-:-:S04]  /*3dc0*/  FMUL.FTZ R232, R187, R196 ;  /* 0x000000c4bbe87220 */ /* 0x000fc80000410000 */
[----:B------:R-:W-:Y:S02]  /*3dd0*/  @P1 FADD.FTZ R232, R197, R232 ;  /* 0x000000e8c5e81221 */ /* 0x000fe40000010000 */
.L_x_26077:
[----:B------:R-:W-:Y:S05]  /*3de0*/  BSYNC B1 ;  /* 0x0000000000017941 */ /* 0x000fea0003800000 */
.L_x_26075:
[----:B------:R-:W-:Y:S01]  /*3df0*/  BSSY B1, `(.L_x_26078) ;  /* 0x000000b000017945 */ /* 0x000fe20003800000 */
[----:B------:R-:W-:Y:S05]  /*3e00*/  @P2 BRA `(.L_x_26079) ;  /* 0x0000004000002947 */ /* 0x000fea0003800000 */
[----:B------:R-:W-:Y:S01]  /*3e10*/  HFMA2.MMA R233, -RZ, RZ, 0, 0 ;  /* 0x00000000ffe97435 */ /* 0x000fe200000001ff */
[----:B------:R-:W-:Y:S05]  /*3e20*/  @!P1 BRA `(.L_x_26080) ;  /* 0x0000007000009947 */ /* 0x000fea0003800000 */
[----:B-----5:R-:W-:Y:S01]  /*3e30*/  HADD2.F32 R233, -RZ, R194.H0_H0 ;  /* 0x200000c2ffe97230 */ /* 0x020fe20000004100 */
[----:B------:R-:W-:Y:S05]  /*3e40*/  BRA `(.L_x_26080) ;  /* 0x0000005000007947 */ /* 0x000fea0003800000 */
.L_x_26079:
[----:B-----5:R-:W-:-:S05]  /*3e50*/  HADD2.F32 R196, -RZ, R190.H0_H0 ;  /* 0x200000beffc47230 */ /* 0x020fca0000004100 */
[----:B------:R-:W-:Y:S01]  /*3e60*/  FMUL.FTZ R233, R196, c[0x0][0x1ec] ;  /* 0x00007b00c4e97a20 */ /* 0x000fe20000410000 */
[----:B------:R-:W-:-:S03]  /*3e70*/  @P1 HADD2.F32 R196, -RZ, R194.H0_H0 ;  /* 0x200000c2ffc41230 */ /* 0x000fc60000004100 */
[----:B------:R-:W-:-:S04]  /*3e80*/  FMUL.FTZ R233, R180, R233 ;  /* 0x000000e9b4e97220 */ /* 0x000fc80000410000 */
[----:B------:R-:W-:Y:S02]  /*3e90*/  @P1 FADD.FTZ R233, R196, R233 ;  /* 0x000000e9c4e91221 */ /* 0x000fe40000010000 */
.L_x_26080:
[----:B------:R-:W-:Y:S05]  /*3ea0*/  BSYNC B1 ;  /* 0x0000000000017941 */ /* 0x000fea0003800000 */
.L_x_26078:
[----:B------:R-:W-:Y:S01]  /*3eb0*/  BSSY B1, `(.L_x_26081) ;  /* 0x000000b000017945 */ /* 0x000fe20003800000 */
[----:B------:R-:W-:Y:S05]  /*3ec0*/  @P2 BRA `(.L_x_26082) ;  /* 0x0000004000002947 */ /* 0x000fea0003800000 */
[----:B------:R-:W-:Y:S01]  /*3ed0*/  MOV R234, RZ ;  /* 0x000000ff00ea7202 */ /* 0x000fe20000000f00 */
[----:B------:R-:W-:Y:S05]  /*3ee0*/  @!P1 BRA `(.L_x_26083) ;  /* 0x0000007000009947 */ /* 0x000fea0003800000 */
[----:B-----5:R-:W-:Y:S01]  /*3ef0*/  HADD2.F32 R234, -RZ, R194.H1_H1 ;  /* 0x300000c2ffea7230 */ /* 0x020fe20000004100 */
[----:B------:R-:W-:Y:S05]  /*3f00*/  BRA `(.L_x_26083) ;  /* 0x0000005000007947 */ /* 0x000fea0003800000 */
.L_x_26082:
[----:B-----5:R-:W-:Y:S02]  /*3f10*/  HADD2.F32 R196, -RZ, R190.H1_H1 ;  /* 0x300000beffc47230 */ /* 0x020fe40000004100 */
[----:B------:R-:W-:-:S03]  /*3f20*/  @P1 HADD2.F32 R197, -RZ, R194.H1_H1 ;  /* 0x300000c2ffc51230 */ /* 0x000fc60000004100 */
[----:B------:R-:W-:-:S04]  /*3f30*/  FMUL.FTZ R196, R196, c[0x0][0x1ec] ;  /* 0x00007b00c4c47a20 */ /* 0x000fc80000410000 */
[----:B------:R-:W-:-:S04]  /*3f40*/  FMUL.FTZ R234, R181, R196 ;  /* 0x000000c4b5ea7220 */ /* 0x000fc80000410000 */
[----:B------:R-:W-:Y:S02]  /*3f50*/  @P1 FADD.FTZ R234, R197, R234 ;  /* 0x000000eac5ea1221 */ /* 0x000fe40000010000 */
.L_x_26083:
[----:B------:R-:W-:Y:S05]  /*3f60*/  BSYNC B1 ;  /* 0x0000000000017941 */ /* 0x000fea0003800000 */
.L_x_26081:
[----:B------:R-:W-:Y:S01]  /*3f70*/  BSSY B1, `(.L_x_26084) ;  /* 0x000000b000017945 */ /* 0x000fe20003800000 */
[----:B------:R-:W-:Y:S05]  /*3f80*/  @P2 BRA `(.L_x_26085) ;  /* 0x0000004000002947 */ /* 0x000fea0003800000 */
[----:B------:R-:W-:Y:S01]  /*3f90*/  HFMA2.MMA R235, -RZ, RZ, 0, 0 ;  /* 0x00000000ffeb7435 */ /* 0x000fe200000001ff */
[----:B------:R-:W-:Y:S05]  /*3fa0*/  @!P1 BRA `(.L_x_26086) ;  /* 0x0000007000009947 */ /* 0x000fea0003800000 */
[----:B-----5:R-:W-:Y:S01]  /*3fb0*/  HADD2.F32 R235, -RZ, R195.H0_H0 ;  /* 0x200000c3ffeb7230 */ /* 0x020fe20000004100 */
[----:B------:R-:W-:Y:S05]  /*3fc0*/  BRA `(.L_x_26086) ;  /* 0x0000005000007947 */ /* 0x000fea0003800000 */
.L_x_26085:
[----:B-----5:R-:W-:-:S05]  /*3fd0*/  HADD2.F32 R196, -RZ, R191.H0_H0 ;  /* 0x200000bfffc47230 */ /* 0x020fca0000004100 */
[----:B------:R-:W-:Y:S01]  /*3fe0*/  FMUL.FTZ R235, R196, c[0x0][0x1ec] ;  /* 0x00007b00c4eb7a20 */ /* 0x000fe20000410000 */
[----:B------:R-:W-:-:S03]  /*3ff0*/  @P1 HADD2.F32 R196, -RZ, R195.H0_H0 ;  /* 0x200000c3ffc41230 */ /* 0x000fc60000004100 */
[----:B------:R-:W-:-:S04]  /*4000*/  FMUL.FTZ R235, R182, R235 ;  /* 0x000000ebb6eb7220 */ /* 0x000fc80000410000 */
[----:B------:R-:W-:Y:S02]  /*4010*/  @P1 FADD.FTZ R235, R196, R235 ;  /* 0x000000ebc4eb1221 */ /* 0x000fe40000010000 */
.L_x_26086:
[----:B------:R-:W-:Y:S05]  /*4020*/  BSYNC B1 ;  /* 0x0000000000017941 */ /* 0x000fea0003800000 */
.L_x_26084:
[----:B------:R-:W-:Y:S01]  /*4030*/  BSSY B1, `(.L_x_26087) ;  /* 0x000000b000017945 */ /* 0x000fe20003800000 */
[----:B------:R-:W-:Y:S05]  /*4040*/  @P2 BRA `(.L_x_26088) ;  /* 0x0000004000002947 */ /* 0x000fea0003800000 */
[----:B------:R-:W-:Y:S01]  /*4050*/  MOV R236, RZ ;  /* 0x000000ff00ec7202 */ /* 0x000fe20000000f00 */
[----:B------:R-:W-:Y:S05]  /*4060*/  @!P1 BRA `(.L_x_26089) ;  /* 0x0000007000009947 */ /* 0x000fea0003800000 */
[----:B-----5:R-:W-:Y:S01]  /*4070*/  HADD2.F32 R236, -RZ, R195.H1_H1 ;  /* 0x300000c3ffec7230 */ /* 0x020fe20000004100 */
[----:B------:R-:W-:Y:S05]  /*4080*/  BRA `(.L_x_26089) ;  /* 0x0000005000007947 */ /* 0x000fea0003800000 */
.L_x_26088:
[----:B-----5:R-:W-:Y:S02]  /*4090*/  HADD2.F32 R196, -RZ, R191.H1_H1 ;  /* 0x300000bfffc47230 */ /* 0x020fe40000004100 */
[----:B------:R-:W-:-:S03]  /*40a0*/  @P1 HADD2.F32 R197, -RZ, R195.H1_H1 ;  /* 0x300000c3ffc51230 */ /* 0x000fc60000004100 */
[----:B------:R-:W-:-:S04]  /*40b0*/  FMUL.FTZ R196, R196, c[0x0][0x1ec] ;  /* 0x00007b00c4c47a20 */ /* 0x000fc80000410000 */
[----:B------:R-:W-:-:S04]  /*40c0*/  FMUL.FTZ R236, R183, R196 ;  /* 0x000000c4b7ec7220 */ /* 0x000fc80000410000 */
[----:B------:R-:W-:Y:S02]  /*40d0*/  @P1 FADD.FTZ R236, R197, R236 ;  /* 0x000000ecc5ec1221 */ /* 0x000fe40000010000 */
.L_x_26089:
[----:B------:R-:W-:Y:S05]  /*40e0*/  BSYNC B1 ;  /* 0x0000000000017941 */ /* 0x000fea0003800000 */
.L_x_26087:
[----:B------:R-:W-:Y:S01]  /*40f0*/  HFMA2.MMA R247, -RZ, RZ, 0, 9.5367431640625e-07 ;  /* 0x00000010fff77435 */ /* 0x000fe200000001ff */
[----:B------:R-:W-:Y:S02]  /*4100*/  F2FP.PACK_AB R199, R236, R235 ;  /* 0x000000ebecc7723e */ /* 0x000fe400000000ff */
[----:B------:R-:W-:Y:S02]  /*4110*/  F2FP.PACK_AB R198, R234, R233 ;  /* 0x000000e9eac6723e */ /* 0x000fe400000000ff */
[----:B------:R-:W-:Y:S02]  /*4120*/  F2FP.PACK_AB R197, R232, R231 ;  /* 0x000000e7e8c5723e */ /* 0x000fe400000000ff */
[----:B------:R-:W-:-:S03]  /*4130*/  F2FP.PACK_AB R196, R230, R229 ;  /* 0x000000e5e6c4723e */ /* 0x000fc600000000ff */
[----:B------:R-:W-:-:S05]  /*4140*/  IMAD.WIDE.U32 R246, R246, R247, c[0x0][0x188] ;  /* 0x00006200f6f67625 */ /* 0x000fca00078e00f7 */
[----:B------:R0:W-:Y:S02]  /*4150*/  STG.E.128 [R246.64], R196 ;  /* 0x000000c4f6007986 */ /* 0x0001e4000c101d04 */
.L_x_26065:
[----:B------:R-:W-:Y:S05]  /*4160*/  BSYNC B0 ;  /* 0x0000000000007941 */ /* 0x000fea0003800000 */
.L_x_26064:
        /* <DEDUP_REMOVED lines=69> */
.L_x_26108:
        /* <DEDUP_REMOVED lines=133> */
.L_x_26109:
        /* <DEDUP_REMOVED lines=95> */
[----:B------:R-:W-:Y:S01]  /*5400*/  F2FP.PACK_AB R197, R246, R199 ;  /* 0x000000c7f6c5723e */ /* 0x000fe200000000ff */
[C---:B------:R-:W-:Y:S01]  /*5410*/  FMUL.FTZ R247, R245.reuse, R198 ;  /* 0x000000c6f5f77220 */ /* 0x040fe20000410000 */
[----:B------:R-:W-:Y:S01]  /*5420*/  HFMA2.MMA R246, -RZ, RZ, 0, 9.5367431640625e-07 ;  /* 0x00000010fff67435 */ /* 0x000fe200000001ff */
[----:B------:R-:W-:-:S02]  /*5430*/  FMUL.FTZ R198, R245, R250 ;  /* 0x000000faf5c67220 */ /* 0x000fc40000410000 */
[----:B------:R-:W-:Y:S02]  /*5440*/  FMUL.FTZ R248, R245, R248 ;  /* 0x000000f8f5f87220 */ /* 0x000fe40000410000 */
[----:B------:R-:W-:Y:S02]  /*5450*/  FFMA.FTZ R247, R34, R247, R26 ;  /* 0x000000f722f77223 */ /* 0x000fe4000001001a */
[----:B------:R-:W-:Y:S02]  /*5460*/  FFMA.FTZ R250, R35, R198, R27 ;  /* 0x000000c623fa7223 */ /* 0x000fe4000001001b */
[----:B------:R-:W-:-:S03]  /*5470*/  FFMA.FTZ R248, R33, R248, R25 ;  /* 0x000000f821f87223 */ /* 0x000fc60000010019 */
[----:B------:R-:W-:Y:S01]  /*5480*/  F2FP.PACK_AB R199, R250, R247 ;  /* 0x000000f7fac7723e */ /* 0x000fe200000000ff */
[C---:B------:R-:W-:Y:S01]  /*5490*/  IMAD.WIDE.U32 R246, R243.reuse, R246, c[0x0][0x208] ;  /* 0x00008200f3f67625 */ /* 0x040fe200078e00f6 */
[----:B------:R-:W-:Y:S02]  /*54a0*/  F2FP.PACK_AB R198, R248, R249 ;  /* 0x000000f9f8c6723e */ /* 0x000fe400000000ff */
[----:B------:R-:W-:-:S03]  /*54b0*/  IADD3 R243, R243, 0x80, RZ ;  /* 0x00000080f3f37810 */ /* 0x000fc60007ffe0ff */
[----:B------:R0:W-:Y:S04]  /*54c0*/  STG.E.128 [R246.64], R196 ;  /* 0x000000c4f6007986 */ /* 0x0001e8000c101d04 */
.L_x_26095:
[----:B------:R-:W-:Y:S05]  /*54d0*/  BSYNC B1 ;  /* 0x0000000000017941 */ /* 0x000fea0003800000 */
.L_x_26094:
        /* <DEDUP_REMOVED lines=29> */
[----:B------:R-:W-:-:S03]  /*56b0*/  FFMA.FTZ R248, R57, R248, R49 ;  /* 0x000000f839f87223 */ /* 0x000fc60000010031 */
[----:B------:R-:W-:Y:S01]  /*56c0*/  F2FP.PACK_AB R199, R250, R247 ;  /* 0x000000f7fac7723e */ /* 0x000fe200000000ff */
[C---:B------:R-:W-:Y:S01]  /*56d0*/  IMAD.WIDE.U32 R246, R243.reuse, R246, c[0x0][0x208] ;  /* 0x00008200f3f67625 */ /* 0x040fe200078e00f6 */
[----:B------:R-:W-:Y:S02]  /*56e0*/  F2FP.PACK_AB R198, R248, R249 ;  /* 0x000000f9f8c6723e */ /* 0x000fe400000000ff */
[----:B------:R-:W-:-:S03]  /*56f0*/  IADD3 R243, R243, 0x80, RZ ;  /* 0x00000080f3f37810 */ /* 0x000fc60007ffe0ff */
[----:B------:R0:W-:Y:S04]  /*5700*/  STG.E.128 [R246.64], R196 ;  /* 0x000000c4f6007986 */ /* 0x0001e8000c101d04 */
.L_x_26097:
[----:B------:R-:W-:Y:S05]  /*5710*/  BSYNC B1 ;  /* 0x0000000000017941 */ /* 0x000fea0003800000 */
.L_x_26096:
        /* <DEDUP_REMOVED lines=35> */
.L_x_26099:
[----:B------:R-:W-:Y:S05]  /*5950*/  BSYNC B1 ;  /* 0x0000000000017941 */ /* 0x000fea0003800000 */
.L_x_26098:
        /* <DEDUP_REMOVED lines=35> */
.L_x_26101:
[----:B------:R-:W-:Y:S05]  /*5b90*/  BSYNC B1 ;  /* 0x0000000000017941 */ /* 0x000fea0003800000 */
.L_x_26100:
        /* <DEDUP_REMOVED lines=35> */
.L_x_26103:
[----:B------:R-:W-:Y:S05]  /*5dd0*/  BSYNC B1 ;  /* 0x0000000000017941 */ /* 0x000fea0003800000 */
.L_x_26102:
        /* <DEDUP_REMOVED lines=35> */
.L_x_26105:
[----:B------:R-:W-:Y:S05]  /*6010*/  BSYNC B1 ;  /* 0x0000000000017941 */ /* 0x000fea0003800000 */
.L_x_26104:
        /* <DEDUP_REMOVED lines=23> */
[----:B------:R-:W-:Y:S01]  /*6190*/  HFMA2.MMA R244, -RZ, RZ, 0, 9.5367431640625e-07 ;  /* 0x00000010fff47435 */ /* 0x000fe200000001ff */
[----:B------:R-:W-:Y:S02]  /*61a0*/  FFMA.FTZ R252, R179, R252, R171 ;  /* 0x000000fcb3fc7223 */ /* 0x000fe400000100ab */
[----:B------:R-:W-:Y:S02]  /*61b0*/  FFMA.FTZ R197, R174, R247, R166 ;  /* 0x000000f7aec57223 */ /* 0x000fe400000100a6 */
[----:B------:R-:W-:Y:S01]  /*61c0*/  FFMA.FTZ R249, R176, R249, R168 ;  /* 0x000000f9b0f97223 */ /* 0x000fe200000100a8 */
[----:B------:R-:W-:Y:S01]  /*61d0*/  F2FP.PACK_AB R199, R252, R199 ;  /* 0x000000c7fcc7723e */ /* 0x000fe200000000ff */
[----:B------:R-:W-:-:S03]  /*61e0*/  FFMA.FTZ R246, R175, R198, R167 ;  /* 0x000000c6aff67223 */ /* 0x000fc600000100a7 */
[----:B------:R-:W-:Y:S01]  /*61f0*/  F2FP.PACK_AB R198, R248, R249 ;  /* 0x000000f9f8c6723e */ /* 0x000fe200000000ff */
[----:B------:R-:W-:Y:S01]  /*6200*/  IMAD.WIDE.U32 R244, R243, R244, c[0x0][0x208] ;  /* 0x00008200f3f47625 */ /* 0x000fe200078e00f4 */
[----:B------:R-:W-:-:S05]  /*6210*/  F2FP.PACK_AB R197, R246, R197 ;  /* 0x000000c5f6c5723e */ /* 0x000fca00000000ff */
[----:B------:R0:W-:Y:S02]  /*6220*/  STG.E.128 [R244.64], R196 ;  /* 0x000000c4f4007986 */ /* 0x0001e4000c101d04 */
.L_x_26093:
[----:B0-----:R-:W-:Y:S05]  /*6230*/  BSYNC B0 ;  /* 0x0000000000007941 */ /* 0x001fea0003800000 */
.L_x_26092:
[----:B------:R-:W-:Y:S02]  /*6240*/  LOP3.LUT P1, RZ, R238, 0xff, RZ, 0xc0, !PT ;  /* 0x000000ffeeff7812 */ /* 0x000fe4000782c0ff */
[----:B------:R-:W-:Y:S02]  /*6250*/  IADD3 R241, R241, c[0x0][0x160], RZ ;  /* 0x00005800f1f17a10 */ /* 0x000fe40007ffe0ff */
[----:B------:R-:W-:Y:S02]  /*6260*/  SEL R238, RZ, 0x1, P1 ;  /* 0x00000001ffee7807 */ /* 0x000fe40000800000 */
[----:B------:R-:W-:-:S13]  /*6270*/  ISETP.GE.AND P1, PT, R241, c[0x0][0x164], PT ;  /* 0x00005900f1007a0c */ /* 0x000fda0003f26270 */
[----:B------:R-:W-:Y:S01]  /*6280*/  @P1 CALL.REL.NOINC `(.L_x_26106) ;  /* 0x0000001000001944 */ /* 0x000fe20003c00000 */
[----:B------:R-:W-:Y:S05]  /*6290*/  BRA `(.L_x_26107) ;  /* 0xffffaa4000007947 */ /* 0x000fea000383ffff */
.L_x_26106:
[----:B------:R-:W-:Y:S05]  /*62a0*/  EXIT ;  /* 0x000000000000794d */ /* 0x000fea0003800000 */
.L_x_26090:
[----:B------:R-:W-:Y:S01]  /*62b0*/  HFMA2.MMA R249, -RZ, RZ, 0, 5.9604644775390625e-08 ;  /* 0x00000001fff97435 */ /* 0x000fe200000001ff */
[----:B------:R-:W-:Y:S02]  /*62c0*/  MOV R246, R196 ;  /* 0x000000c400f67202 */ /* 0x000fe40000000f00 */
[----:B------:R-:W-:Y:S02]  /*62d0*/  MOV R247, 0x1f ;  /* 0x0000001f00f77802 */ /* 0x000fe40000000f00 */
[----:B------:R-:W-:Y:S02]  /*62e0*/  MOV R248, 0xffffffff ;  /* 0xffffffff00f87802 */ /* 0x000fe40000000f00 */
[----:B------:R-:W-:Y:S02]  /*62f0*/  MOV R198, 0x6310 ;  /* 0x0000631000c67802 */ /* 0x000fe40000000f00 */
[----:B-1---5:R-:W-:Y:S05]  /*6300*/  CALL.REL.NOINC `($__internal_86_$__cuda_sm70_shflsync_bfly_p) ;  /* 0x00000ab000007944 */ /* 0x022fea0003c00000 */
[----:B01----:R-:W-:Y:S05]  /*6310*/  BRA `(.L_x_26108) ;  /* 0xffffe2a000007947 */ /* 0x003fea000383ffff */
.L_x_26091:
[----:B------:R-:W-:Y:S01]  /*6320*/  HFMA2.MMA R249, -RZ, RZ, 0, 1.1920928955078125e-07 ;  /* 0x00000002fff97435 */ /* 0x000fe200000001ff */
[----:B------:R-:W-:Y:S02]  /*6330*/  MOV R246, R251 ;  /* 0x000000fb00f67202 */ /* 0x000fe40000000f00 */
[----:B------:R-:W-:-:S02]  /*6340*/  MOV R247, 0x1f ;  /* 0x0000001f00f77802 */ /* 0x000fc40000000f00 */
[----:B------:R-:W-:Y:S02]  /*6350*/  MOV R248, 0xffffffff ;  /* 0xffffffff00f87802 */ /* 0x000fe40000000f00 */
[----:B------:R-:W-:Y:S02]  /*6360*/  MOV R198, 0x6380 ;  /* 0x0000638000c67802 */ /* 0x000fe40000000f00 */
[----:B01---5:R-:W-:Y:S05]  /*6370*/  CALL.REL.NOINC `($__internal_86_$__cuda_sm70_shflsync_bfly_p) ;  /* 0x00000a4000007944 */ /* 0x023fea0003c00000 */
[----:B0-----:R-:W-:Y:S01]  /*6380*/  HFMA2.MMA R249, -RZ, RZ, 0, 2.384185791015625e-07 ;  /* 0x00000004fff97435 */ /* 0x001fe200000001ff */
[----:B-1----:R-:W-:Y:S01]  /*6390*/  FADD.FTZ R246, R251, R248 ;  /* 0x000000f8fbf67221 */ /* 0x002fe20000010000 */
[----:B------:R-:W-:Y:S02]  /*63a0*/  MOV R247, 0x1f ;  /* 0x0000001f00f77802 */ /* 0x000fe40000000f00 */
[----:B------:R-:W-:Y:S02]  /*63b0*/  MOV R248, 0xffffffff ;  /* 0xffffffff00f87802 */ /* 0x000fe40000000f00 */
[----:B------:R-:W-:Y:S02]  /*63c0*/  MOV R198, 0x63e0 ;  /* 0x000063e000c67802 */ /* 0x000fe40000000f00 */
[----:B------:R-:W-:Y:S05]  /*63d0*/  CALL.REL.NOINC `($__internal_86_$__cuda_sm70_shflsync_bfly_p) ;  /* 0x000009e000007944 */ /* 0x000fea0003c00000 */
[----:B0-----:R-:W-:Y:S01]  /*63e0*/  HFMA2.MMA R249, -RZ, RZ, 0, 4.76837158203125e-07 ;  /* 0x00000008fff97435 */ /* 0x001fe200000001ff */
[----:B-1----:R-:W-:Y:S01]  /*63f0*/  FADD.FTZ R246, R246, R248 ;  /* 0x000000f8f6f67221 */ /* 0x002fe20000010000 */
[----:B------:R-:W-:-:S02]  /*6400*/  MOV R247, 0x1f ;  /* 0x0000001f00f77802 */ /* 0x000fc40000000f00 */
[----:B------:R-:W-:Y:S02]  /*6410*/  MOV R248, 0xffffffff ;  /* 0xffffffff00f87802 */ /* 0x000fe40000000f00 */
[----:B------:R-:W-:Y:S02]  /*6420*/  MOV R198, 0x6440 ;  /* 0x0000644000c67802 */ /* 0x000fe40000000f00 */
[----:B------:R-:W-:Y:S05]  /*6430*/  CALL.REL.NOINC `($__internal_86_$__cuda_sm70_shflsync_bfly_p) ;  /* 0x0000098000007944 */ /* 0x000fea0003c00000 */
[----:B0-----:R-:W-:Y:S01]  /*6440*/  HFMA2.MMA R249, -RZ, RZ, 0, 9.5367431640625e-07 ;  /* 0x00000010fff97435 */ /* 0x001fe200000001ff */
[----:B-1----:R-:W-:Y:S01]  /*6450*/  FADD.FTZ R246, R246, R248 ;  /* 0x000000f8f6f67221 */ /* 0x002fe20000010000 */
[----:B------:R-:W-:Y:S02]  /*6460*/  MOV R247, 0x1f ;  /* 0x0000001f00f77802 */ /* 0x000fe40000000f00 */
[----:B------:R-:W-:Y:S02]  /*6470*/  MOV R248, 0xffffffff ;  /* 0xffffffff00f87802 */ /* 0x000fe40000000f00 */
[----:B------:R-:W-:Y:S02]  /*6480*/  MOV R198, 0x64a0 ;  /* 0x000064a000c67802 */ /* 0x000fe40000000f00 */
[----:B------:R-:W-:Y:S05]  /*6490*/  CALL.REL.NOINC `($__internal_86_$__cuda_sm70_shflsync_bfly_p) ;  /* 0x0000092000007944 */ /* 0x000fea0003c00000 */
        /* <DEDUP_REMOVED lines=120> */
[----:B------:R-:W-:Y:S05]  /*6c20*/  CALL.REL.NOINC `($__internal_86_$__cuda_sm70_shflsync_bfly_p) ;  /* 0x0000019000007944 */ /* 0x000fea0003c00000 */
[----:B0-----:R-:W-:Y:S01]  /*6c30*/  HFMA2.MMA R249, -RZ, RZ, 0, 1.1920928955078125e-07 ;  /* 0x00000002fff97435 */ /* 0x001fe200000001ff */
[----:B-1----:R-:W-:Y:S01]  /*6c40*/  FADD.FTZ R246, R197, R248 ;  /* 0x000000f8c5f67221 */ /* 0x002fe20000010000 */
[----:B------:R-:W-:Y:S02]  /*6c50*/  MOV R247, 0x1f ;  /* 0x0000001f00f77802 */ /* 0x000fe40000000f00 */
[----:B------:R-:W-:Y:S02]  /*6c60*/  MOV R248, 0xffffffff ;  /* 0xffffffff00f87802 */ /* 0x000fe40000000f00 */
[----:B------:R-:W-:Y:S02]  /*6c70*/  MOV R198, 0x6c90 ;  /* 0x00006c9000c67802 */ /* 0x000fe40000000f00 */
[----:B------:R-:W-:Y:S05]  /*6c80*/  CALL.REL.NOINC `($__internal_86_$__cuda_sm70_shflsync_bfly_p) ;  /* 0x0000013000007944 */ /* 0x000fea0003c00000 */
[----:B0-----:R-:W-:Y:S01]  /*6c90*/  HFMA2.MMA R249, -RZ, RZ, 0, 2.384185791015625e-07 ;  /* 0x00000004fff97435 */ /* 0x001fe200000001ff */
[----:B-1----:R-:W-:Y:S01]  /*6ca0*/  FADD.FTZ R246, R246, R248 ;  /* 0x000000f8f6f67221 */ /* 0x002fe20000010000 */
[----:B------:R-:W-:Y:S02]  /*6cb0*/  MOV R247, 0x1f ;  /* 0x0000001f00f77802 */ /* 0x000fe40000000f00 */
[----:B------:R-:W-:-:S02]  /*6cc0*/  MOV R248, 0xffffffff ;  /* 0xffffffff00f87802 */ /* 0x000fc40000000f00 */
[----:B------:R-:W-:Y:S02]  /*6cd0*/  MOV R198, 0x6cf0 ;  /* 0x00006cf000c67802 */ /* 0x000fe40000000f00 */
[----:B------:R-:W-:Y:S05]  /*6ce0*/  CALL.REL.NOINC `($__internal_86_$__cuda_sm70_shflsync_bfly_p) ;  /* 0x000000d000007944 */ /* 0x000fea0003c00000 */
[----:B0-----:R-:W-:Y:S01]  /*6cf0*/  HFMA2.MMA R249, -RZ, RZ, 0, 4.76837158203125e-07 ;  /* 0x00000008fff97435 */ /* 0x001fe200000001ff */
[----:B-1----:R-:W-:Y:S01]  /*6d00*/  FADD.FTZ R246, R246, R248 ;  /* 0x000000f8f6f67221 */ /* 0x002fe20000010000 */
[----:B------:R-:W-:Y:S02]  /*6d10*/  MOV R247, 0x1f ;  /* 0x0000001f00f77802 */ /* 0x000fe40000000f00 */
[----:B------:R-:W-:Y:S02]  /*6d20*/  MOV R248, 0xffffffff ;  /* 0xffffffff00f87802 */ /* 0x000fe40000000f00 */
[----:B------:R-:W-:Y:S02]  /*6d30*/  MOV R198, 0x6d50 ;  /* 0x00006d5000c67802 */ /* 0x000fe40000000f00 */
[----:B------:R-:W-:Y:S05]  /*6d40*/  CALL.REL.NOINC `($__internal_86_$__cuda_sm70_shflsync_bfly_p) ;  /* 0x0000007000007944 */ /* 0x000fea0003c00000 */
[----:B0-----:R-:W-:Y:S01]  /*6d50*/  HFMA2.MMA R249, -RZ, RZ, 0, 9.5367431640625e-07 ;  /* 0x00000010fff97435 */ /* 0x001fe200000001ff */
[----:B-1----:R-:W-:Y:S01]  /*6d60*/  FADD.FTZ R246, R246, R248 ;  /* 0x000000f8f6f67221 */ /* 0x002fe20000010000 */
[----:B------:R-:W-:Y:S02]  /*6d70*/  MOV R247, 0x1f ;  /* 0x0000001f00f77802 */ /* 0x000fe40000000f00 */
[----:B------:R-:W-:-:S02]  /*6d80*/  MOV R248, 0xffffffff ;  /* 0xffffffff00f87802 */ /* 0x000fc40000000f00 */
[----:B------:R-:W-:Y:S02]  /*6d90*/  MOV R198, 0x6db0 ;  /* 0x00006db000c67802 */ /* 0x000fe40000000f00 */
[----:B------:R-:W-:Y:S05]  /*6da0*/  CALL.REL.NOINC `($__internal_86_$__cuda_sm70_shflsync_bfly_p) ;  /* 0x0000001000007944 */ /* 0x000fea0003c00000 */
[----:B01----:R-:W-:Y:S05]  /*6db0*/  BRA `(.L_x_26109) ;  /* 0xffffe05000007947 */ /* 0x003fea000383ffff */
        .weak           $__internal_86_$__cuda_sm70_shflsync_bfly_p
        .type           $__internal_86_$__cuda_sm70_shflsync_bfly_p,@function
        .size           $__internal_86_$__cuda_sm70_shflsync_bfly_p,(.L_x_44926 - $__internal_86_$__cuda_sm70_shflsync_bfly_p)
$__internal_86_$__cuda_sm70_shflsync_bfly_p:
[----:B------:R-:W-:Y:S01]  /*6dc0*/  HFMA2.MMA R199, -RZ, RZ, 0, 0 ;  /* 0x00000000ffc77435 */ /* 0x000fe200000001ff */
[----:B------:R-:W-:Y:S04]  /*6dd0*/  WARPSYNC R248 ;  /* 0x000000f800007348 */ /* 0x000fe80003800000 */
[----:B------:R0:W1:Y:S01]  /*6de0*/  SHFL.BFLY PT, R248, R246, R249, R247 ;  /* 0x0c0000f9f6f87389 */ /* 0x00006200000e00f7 */
[----:B------:R-:W-:Y:S05]  /*6df0*/  RET.REL.NODEC R198 `(_ZN10layer_norm13ln_fwd_kernelINS_13Kernel_traitsIf6__halfS2_S2_fjLj7168ELj1ELj1ELj4ELj16ENS_18Kernel_traits_baseILj7168EfS2_S2_S2_fjLj128EEEEELb0ELb1ELb1ELb0EEEvNS_9FwdParamsE) ;  /* 0xffff9200c6007950 */ /* 0x000fea0003c3ffff */
.L_x_26110:
        /* <DEDUP_REMOVED lines=16> */
.L_x_44926:


//--------------------- .text._ZN10layer_norm13ln_fwd_kernelINS_13Kernel_traitsIf6__halfS2_S2_fjLj7168ELj1ELj1ELj4ELj16ENS_18Kernel_traits_baseILj7168EfS2_S2_S2_fjLj128EEEEELb0ELb1ELb1ELb1EEEvNS_9FwdParamsE --------------------------
	.section	.text._ZN10layer_norm13ln_fwd_kernelINS_13Kernel_traitsIf6__halfS2_S2_fjLj7168ELj1ELj1ELj4ELj16ENS_18Kernel_traits_baseILj7168EfS2_S2_S2_fjLj128EEEEELb0ELb1ELb1ELb1EEEvNS_9FwdParamsE,"ax",@progbits
	.sectioninfo	@"SHI_REGISTERS=255"
	.align	128
        .global         _ZN10layer_norm13ln_fwd_kernelINS_13Kernel_traitsIf6__halfS2_S2_fjLj7168ELj1ELj1ELj4ELj16ENS_18Kernel_traits_baseILj7168EfS2_S2_S2_fjLj128EEEEELb0ELb1ELb1ELb1EEEvNS_9FwdParamsE
        .type           _ZN10layer_norm13ln_fwd_kernelINS_13Kernel_traitsIf6__halfS2_S2_fjLj7168ELj1ELj1ELj4ELj16ENS_18Kernel_traits_baseILj7168EfS2_S2_S2_fjLj128EEEEELb0ELb1ELb1ELb1EEEvNS_9FwdParamsE,@function
        .size           _ZN10layer_norm13ln_fwd_kernelINS_13Kernel_traitsIf6__halfS2_S2_fjLj7168ELj1ELj1ELj4ELj16ENS_18Kernel_traits_baseILj7168EfS2_S2_S2_fjLj128EEEEELb0ELb1ELb1ELb1EEEvNS_9FwdParamsE,(.L_x_44927 - _ZN10layer_norm13ln_fwd_kernelINS_13Kernel_traitsIf6__halfS2_S2_fjLj7168ELj1ELj1ELj4ELj16ENS_18Kernel_traits_baseILj7168EfS2_S2_S2_fjLj128EEEEELb0ELb1ELb1ELb1EEEvNS_9FwdParamsE)
        .other          _ZN10layer_norm13ln_fwd_kernelINS_13Kernel_traitsIf6__halfS2_S2_fjLj7168ELj1ELj1ELj4ELj16ENS_18Kernel_traits_baseILj7168EfS2_S2_S2_fjLj128EEEEELb0ELb1ELb1ELb1EEEvNS_9FwdParamsE,@"STO_CUDA_ENTRY STV_DEFAULT"
_ZN10layer_norm13ln_fwd_kernelINS_13Kernel_traitsIf6__halfS2_S2_fjLj7168ELj1ELj1ELj4ELj16ENS_18Kernel_traits_baseILj7168EfS2_S2_S2_fjLj128EEEEELb0ELb1ELb1ELb1EEEvNS_9FwdParamsE:
.text._ZN10layer_norm13ln_fwd_kernelINS_13Kernel_traitsIf6__halfS2_S2_fjLj7168ELj1ELj1ELj4ELj16ENS_18Kernel_traits_baseILj7168EfS2_S2_S2_fjLj128EEEEELb0ELb1ELb1ELb1EEEvNS_9FwdParamsE:
        /* <DEDUP_REMOVED lines=90> */
.L_x_26284:
        /* <DEDUP_REMOVED lines=32> */
.L_x_26112:
[----:B0----5:R-:W-:Y:S02]  /*07a0*/  HADD2.F32 R0, -RZ, R192.H0_H0 ;  /* 0x200000c0ff007230 */ /* 0x021fe40000004100 */
[----:B------:R-:W-:-:S03]  /*07b0*/  @P0 HADD2.F32 R5, -RZ, R188.H0_H0 ;  /* 0x200000bcff050230 */ /* 0x000fc60000004100 */
[----:B------:R-:W-:-:S04]  /*07c0*/  FMUL.FTZ R3, R0, c[0x0][0x1ec] ;  /* 0x00007b0000037a20 */ /* 0x000fc80000410000 */
[----:B------:R-:W-:-:S04]  /*07d0*/  FMUL.FTZ R16, R132, R3 ;  /* 0x0000000384107220 */ /* 0x000fc80000410000 */
[----:B------:R-:W-:Y:S02]  /*07e0*/  @P0 FADD.FTZ R16, R16, R5 ;  /* 0x0000000510100221 */ /* 0x000fe40000010000 */
.L_x_26113:
[----:B------:R-:W-:Y:S05]  /*07f0*/  BSYNC B0 ;  /* 0x0000000000007941 */ /* 0x000fea0003800000 */
.L_x_26111:
[----:B------:R-:W-:Y:S01]  /*0800*/  BSSY B0, `(.L_x_26114) ;  /* 0x000000b000007945 */ /* 0x000fe20003800000 */
[----:B------:R-:W-:Y:S05]  /*0810*/  @P2 BRA `(.L_x_26115) ;  /* 0x0000004000002947 */ /* 0x000fea0003800000 */
[----:B------:R-:W-:Y:S01]  /*0820*/  MOV R15, RZ ;  /* 0x000000ff000f7202 */ /* 0x000fe20000000f00 */
[----:B------:R-:W-:Y:S05]  /*0830*/  @!P0 BRA `(.L_x_26116) ;  /* 0x0000007000008947 */ /* 0x000fea0003800000 */
[----:B-----5:R-:W-:Y:S01]  /*0840*/  HADD2.F32 R15, -RZ, R188.H1_H1 ;  /* 0x300000bcff0f7230 */ /* 0x020fe20000004100 */
[----:B------:R-:W-:Y:S05]  /*0850*/  BRA `(.L_x_26116) ;  /* 0x0000005000007947 */ /* 0x000fea0003800000 */
.L_x_26115:
[----:B-----5:R-:W-:Y:S02]  /*0860*/  HADD2.F32 R0, -RZ, R192.H1_H1 ;  /* 0x300000c0ff007230 */ /* 0x020fe40000004100 */
[----:B------:R-:W-:-:S03]  /*0870*/  @P0 HADD2.F32 R2, -RZ, R188.H1_H1 ;  /* 0x300000bcff020230 */ /* 0x000fc60000004100 */
[----:B------:R-:W-:-:S04]  /*0880*/  FMUL.FTZ R0, R0, c[0x0][0x1ec] ;  /* 0x00007b0000007a20 */ /* 0x000fc80000410000 */
[----:B------:R-:W-:-:S04]  /*0890*/  FMUL.FTZ R15, R133, R0 ;  /* 0x00000000850f7220 */ /* 0x000fc80000410000 */
[----:B------:R-:W-:Y:S02]  /*08a0*/  @P0 FADD.FTZ R15, R15, R2 ;  /* 0x000000020f0f0221 */ /* 0x000fe40000010000 */
.L_x_26116:
[----:B------:R-:W-:Y:S05]  /*08b0*/  BSYNC B0 ;  /* 0x0000000000007941 */ /* 0x000fea0003800000 */
.L_x_26114:
[----:B------:R-:W-:Y:S01]  /*08c0*/  BSSY B0, `(.L_x_26117) ;  /* 0x000000b000007945 */ /* 0x000fe20003800000 */
[----:B------:R-:W-:Y:S05]  /*08d0*/  @P2 BRA `(.L_x_26118) ;  /* 0x0000004000002947 */ /* 0x000fea0003800000 */
[----:B------:R-:W-:Y:S01]  /*08e0*/  HFMA2.MMA R14, -RZ, RZ, 0, 0 ;  /* 0x00000000ff0e7435 */ /* 0x000fe200000001ff */
[----:B------:R-:W-:Y:S05]  /*08f0*/  @!P0 BRA `(.L_x_26119) ;  /* 0x0000007000008947 */ /* 0x000fea0003800000 */
[----:B-----5:R-:W-:Y:S01]  /*0900*/  HADD2.F32 R14, -RZ, R189.H0_H0 ;  /* 0x200000bdff0e7230 */ /* 0x020fe20000004100 */
[----:B------:R-:W-:Y:S05]  /*0910*/  BRA `(.L_x_26119) ;  /* 0x0000005000007947 */ /* 0x000fea0003800000 */
.L_x_26118:
[----:B-----5:R-:W-:Y:S02]  /*0920*/  HADD2.F32 R0, -RZ, R193.H0_H0 ;  /* 0x200000c1ff007230 */ /* 0x020fe40000004100 */
[----:B------:R-:W-:-:S03]  /*0930*/  @P0 HADD2.F32 R5, -RZ, R189.H0_H0 ;  /* 0x200000bdff050230 */ /* 0x000fc60000004100 */
[----:B------:R-:W-:-:S04]  /*0940*/  FMUL.FTZ R3, R0, c[0x0][0x1ec] ;  /* 0x00007b0000037a20 */ /* 0x000fc80000410000 */
[----:B------:R-:W-:-:S04]  /*0950*/  FMUL.FTZ R14, R134, R3 ;  /* 0x00000003860e7220 */ /* 0x000fc80000410000 */
[----:B------:R-:W-:Y:S02]  /*0960*/  @P0 FADD.FTZ R14, R14, R5 ;  /* 0x000000050e0e0221 */ /* 0x000fe40000010000 */
.L_x_26119:
[----:B------:R-:W-:Y:S05]  /*0970*/  BSYNC B0 ;  /* 0x0000000000007941 */ /* 0x000fea0003800000 */
.L_x_26117:
[----:B------:R-:W-:Y:S01]  /*0980*/  BSSY B0, `(.L_x_26120) ;  /* 0x000000b000007945 */ /* 0x000fe20003800000 */
[----:B------:R-:W-:Y:S05]  /*0990*/  @P2 BRA `(.L_x_26121) ;  /* 0x0000004000002947 */ /* 0x000fea0003800000 */
[----:B------:R-:W-:Y:S01]  /*09a0*/  MOV R13, RZ ;  /* 0x000000ff000d7202 */ /* 0x000fe20000000f00 */
[----:B------:R-:W-:Y:S05]  /*09b0*/  @!P0 BRA `(.L_x_26122) ;  /* 0x0000007000008947 */ /* 0x000fea0003800000 */
[----:B-----5:R-:W-:Y:S01]  /*09c0*/  HADD2.F32 R13, -RZ, R189.H1_H1 ;  /* 0x300000bdff0d7230 */ /* 0x020fe20000004100 */
[----:B------:R-:W-:Y:S05]  /*09d0*/  BRA `(.L_x_26122) ;  /* 0x0000005000007947 */ /* 0x000fea0003800000 */
.L_x_26121:
[----:B-----5:R-:W-:Y:S02]  /*09e0*/  HADD2.F32 R0, -RZ, R193.H1_H1 ;  /* 0x300000c1ff007230 */ /* 0x020fe40000004100 */
[----:B------:R-:W-:-:S03]  /*09f0*/  @P0 HADD2.F32 R2, -RZ, R189.H1_H1 ;  /* 0x300000bdff020230 */ /* 0x000fc60000004100 */
[----:B------:R-:W-:-:S04]  /*0a00*/  FMUL.FTZ R0, R0, c[0x0][0x1ec] ;  /* 0x00007b0000007a20 */ /* 0x000fc80000410000 */
[----:B------:R-:W-:-:S04]  /*0a10*/  FMUL.FTZ R13, R135, R0 ;  /* 0x00000000870d7220 */ /* 0x000fc80000410000 */
[----:B------:R-:W-:Y:S02]  /*0a20*/  @P0 FADD.FTZ R13, R13, R2 ;  /* 0x000000020d0d0221 */ /* 0x000fe40000010000 */
.L_x_26122:
[----:B------:R-:W-:Y:S05]  /*0a30*/  BSYNC B0 ;  /* 0x0000000000007941 */ /* 0x000fea0003800000 */
.L_x_26120:
[----:B------:R-:W-:Y:S01]  /*0a40*/  BSSY B0, `(.L_x_26123) ;  /* 0x000000b000007945 */ /* 0x000fe20003800000 */
[----:B------:R-:W-:Y:S05]  /*0a50*/  @P2 BRA `(.L_x_26124) ;  /* 0x0000004000002947 */ /* 0x000fea0003800000 */
[----:B------:R-:W-:Y:S01]  /*0a60*/  HFMA2.MMA R12, -RZ, RZ, 0, 0 ;  /* 0x00000000ff0c7435 */ /* 0x000fe200000001ff */
[----:B------:R-:W-:Y:S05]  /*0a70*/  @!P0 BRA `(.L_x_26125) ;  /* 0x0000007000008947 */ /* 0x000fea0003800000 */
[----:B-----5:R-:W-:Y:S01]  /*0a80*/  HADD2.F32 R12, -RZ, R190.H0_H0 ;  /* 0x200000beff0c7230 */ /* 0x020fe20000004100 */
[----:B------:R-:W-:Y:S05]  /*0a90*/  BRA `(.L_x_26125) ;  /* 0x0000005000007947 */ /* 0x000fea0003800000 */
.L_x_26124:
[----:B-----5:R-:W-:Y:S02]  /*0aa0*/  HADD2.F32 R0, -RZ, R194.H0_H0 ;  /* 0x200000c2ff007230 */ /* 0x020fe40000004100 */
[----:B------:R-:W-:-:S03]  /*0ab0*/  @P0 HADD2.F32 R5, -RZ, R190.H0_H0 ;  /* 0x200000beff050230 */ /* 0x000fc60000004100 */
[----:B------:R-:W-:-:S04]  /*0ac0*/  FMUL.FTZ R3, R0, c[0x0][0x1ec] ;  /* 0x00007b0000037a20 */ /* 0x000fc80000410000 */
[----:B------:R-:W-:-:S04]  /*0ad0*/  FMUL.FTZ R12, R136, R3 ;  /* 0x00000003880c7220 */ /* 0x000fc80000410000 */
[----:B------:R-:W-:Y:S02]  /*0ae0*/  @P0 FADD.FTZ R12, R12, R5 ;  /* 0x000000050c0c0221 */ /* 0x000fe40000010000 */
.L_x_26125:
[----:B------:R-:W-:Y:S05]  /*0af0*/  BSYNC B0 ;  /* 0x0000000000007941 */ /* 0x000fea0003800000 */
.L_x_26123:
[----:B------:R-:W-:Y:S01]  /*0b00*/  BSSY B0, `(.L_x_26126) ;  /* 0x000000b000007945 */ /* 0x000fe20003800000 */
[----:B------:R-:W-:Y:S05]  /*0b10*/  @P2 BRA `(.L_x_26127) ;  /* 0x0000004000002947 */ /* 0x000fea0003800000 */
[----:B------:R-:W-:Y:S01]  /*0b20*/  MOV R11, RZ ;  /* 0x000000ff000b7202 */ /* 0x000fe20000000f00 */
[----:B------:R-:W-:Y:S05]  /*0b30*/  @!P0 BRA `(.L_x_26128) ;  /* 0x0000007000008947 */ /* 0x000fea0003800000 */
[----:B-----5:R-:W-:Y:S01]  /*0b40*/  HADD2.F32 R11, -RZ, R190.H1_H1 ;  /* 0x300000beff0b7230 */ /* 0x020fe20000004100 */
[----:B------:R-:W-:Y:S05]  /*0b50*/  BRA `(.L_x_26128) ;  /* 0x0000005000007947 */ /* 0x000fea0003800000 */
.L_x_26127:
[----:B-----5:R-:W-:Y:S02]  /*0b60*/  HADD2.F32 R0, -RZ, R194.H1_H1 ;  /* 0x300000c2ff007230 */ /* 0x020fe40000004100 */
[----:B------:R-:W-:-:S03]  /*0b70*/  @P0 HADD2.F32 R2, -RZ, R190.H1_H1 ;  /* 0x300000beff020230 */ /* 0x000fc60000004100 */
[----:B------:R-:W-:-:S04]  /*0b80*/  FMUL.FTZ R0, R0, c[0x0][0x1ec] ;  /* 0x00007b0000007a20 */ /* 0x000fc80000410000 */
[----:B------:R-:W-:-:S04]  /*0b90*/  FMUL.FTZ R11, R137, R0 ;  /* 0x00000000890b7220 */ /* 0x000fc80000410000 */
[----:B------:R-:W-:Y:S02]  /*0ba0*/  @P0 FADD.FTZ R11, R11, R2 ;  /* 0x000000020b0b0221 */ /* 0x000fe40000010000 */
.L_x_26128:
[----:B------:R-:W-:Y:S05]  /*0bb0*/  BSYNC B0 ;  /* 0x0000000000007941 */ /* 0x000fea0003800000 */
.L_x_26126:
[----:B------:R-:W-:Y:S01]  /*0bc0*/  BSSY B0, `(.L_x_26129) ;  /* 0x000000b000007945 */ /* 0x000fe20003800000 */
[----:B------:R-:W-:Y:S05]  /*0bd0*/  @P2 BRA `(.L_x_26130) ;  /* 0x0000004000002947 */ /* 0x000fea0003800000 */
[----:B------:R-:W-:Y:S01]  /*0be0*/  HFMA2.MMA R10, -RZ, RZ, 0, 0 ;  /* 0x00000000ff0a7435 */ /* 0x000fe200000001ff */
[----:B------:R-:W-:Y:S05]  /*0bf0*/  @!P0 BRA `(.L_x_26131) ;  /* 0x0000007000008947 */ /* 0x000fea0003800000 */
[----:B-----5:R-:W-:Y:S01]  /*0c00*/  HADD2.F32 R10, -RZ, R191.H0_H0 ;  /* 0x200000bfff0a7230 */ /* 0x020fe20000004100 */
[----:B------:R-:W-:Y:S05]  /*0c10*/  BRA `(.L_x_26131) ;  /* 0x0000005000007947 */ /* 0x000fea0003800000 */
.L_x_26130:
[----:B-----5:R-:W-:Y:S02]  /*0c20*/  HADD2.F32 R0, -RZ, R195.H0_H0 ;  /* 0x200000c3ff007230 */ /* 0x020fe40000004100 */
[----:B------:R-:W-:-:S03]  /*0c30*/  @P0 HADD2.F32 R5, -RZ, R191.H0_H0 ;  /* 0x200000bfff050230 */ /* 0x000fc60000004100 */
[----:B------:R-:W-:-:S04]  /*0c40*/  FMUL.FTZ R3, R0, c[0x0][0x1ec] ;  /* 0x00007b0000037a20 */ /* 0x000fc80000410000 */
[----:B------:R-:W-:-:S04]  /*0c50*/  FMUL.FTZ R10, R138, R3 ;  /* 0x000000038a0a7220 */ /* 0x000fc80000410000 */
[----:B------:R-:W-:Y:S02]  /*0c60*/  @P0 FADD.FTZ R10, R10, R5 ;  /* 0x000000050a0a0221 */ /* 0x000fe40000010000 */
.L_x_26131:
[----:B------:R-:W-:Y:S05]  /*0c70*/  BSYNC B0 ;  /* 0x0000000000007941 */ /* 0x000fea0003800000 */
.L_x_26129:
[----:B------:R-:W-:Y:S01]  /*0c80*/  BSSY B0, `(.L_x_26132) ;  /* 0x000000b000007945 */ /* 0x000fe20003800000 */
[----:B------:R-:W-:Y:S05]  /*0c90*/  @P2 BRA `(.L_x_26133) ;  /* 0x0000004000002947 */ /* 0x000fea0003800000 */
[----:B------:R-:W-:Y:S01]  /*0ca0*/  MOV R9, RZ ;  /* 0x000000ff00097202 */ /* 0x000fe20000000f00 */
[----:B------:R-:W-:Y:S05]  /*0cb0*/  @!P0 BRA `(.L_x_26134) ;  /* 0x0000007000008947 */ /* 0x000fea0003800000 */
[----:B-----5:R-:W-:Y:S01]  /*0cc0*/  HADD2.F32 R9, -RZ, R191.H1_H1 ;  /* 0x300000bfff097230 */ /* 0x020fe20000004100 */
[----:B------:R-:W-:Y:S05]  /*0cd0*/  BRA `(.L_x_26134) ;  /* 0x0000005000007947 */ /* 0x000fea0003800000 */
.L_x_26133:
[----:B-----5:R-:W-:Y:S02]  /*0ce0*/  HADD2.F32 R0, -RZ, R195.H1_H1 ;  /* 0x300000c3ff007230 */ /* 0x020fe40000004100 */
[----:B------:R-:W-:-:S03]  /*0cf0*/  @P0 HADD2.F32 R2, -RZ, R191.H1_H1 ;  /* 0x300000bfff020230 */ /* 0x000fc60000004100 */
[----:B------:R-:W-:-:S04]  /*0d00*/  FMUL.FTZ R0, R0, c[0x0][0x1ec] ;  /* 0x00007b0000007a20 */ /* 0x000fc80000410000 */
[----:B------:R-:W-:-:S04]  /*0d10*/  FMUL.FTZ R9, R139, R0 ;  /* 0x000000008b097220 */ /* 0x000fc80000410000 */
[----:B------:R-:W-:Y:S02]  /*0d20*/  @P0 FADD.FTZ R9, R9, R2 ;  /* 0x0000000209090221 */ /* 0x000fe40000010000 */
.L_x_26134:
[----:B------:R-:W-:Y:S05]  /*0d30*/  BSYNC B0 ;  /* 0x0000000000007941 */ /* 0x000fea0003800000 */
.L_x_26132:
        /* <DEDUP_REMOVED lines=19> */
.L_x_26136:
[----:B-----5:R-:W-:Y:S02]  /*0e70*/  HADD2.F32 R0, -RZ, R192.H0_H0 ;  /* 0x200000c0ff007230 */ /* 0x020fe40000004100 */
[----:B0-----:R-:W-:-:S03]  /*0e80*/  @P0 HADD2.F32 R5, -RZ, R188.H0_H0 ;  /* 0x200000bcff050230 */ /* 0x001fc60000004100 */
[----:B------:R-:W-:-:S04]  /*0e90*/  FMUL.FTZ R3, R0, c[0x0][0x1ec] ;  /* 0x00007b0000037a20 */ /* 0x000fc80000410000 */
[----:B------:R-:W-:-:S04]  /*0ea0*/  FMUL.FTZ R8, R140, R3 ;  /* 0x000000038c087220 */ /* 0x000fc80000410000 */
[----:B------:R-:W-:Y:S02]  /*0eb0*/  @P0 FADD.FTZ R8, R5, R8 ;  /* 0x0000000805080221 */ /* 0x000fe40000010000 */
.L_x_26137:
[----:B------:R-:W-:Y:S05]  /*0ec0*/  BSYNC B0 ;  /* 0x0000000000007941 */ /* 0x000fea0003800000 */
.L_x_26135:
[----:B------:R-:W-:Y:S01]  /*0ed0*/  BSSY B0, `(.L_x_26138) ;  /* 0x000000b000007945 */ /* 0x000fe20003800000 */
[----:B------:R-:W-:Y:S05]  /*0ee0*/  @P2 BRA `(.L_x_26139) ;  /* 0x0000004000002947 */ /* 0x000fea0003800000 */
[----:B0-----:R-:W-:Y:S01]  /*0ef0*/  MOV R7, RZ ;  /* 0x000000ff00077202 */ /* 0x001fe20000000f00 */
[----:B------:R-:W-:Y:S05]  /*0f00*/  @!P0 BRA `(.L_x_26140) ;  /* 0x0000007000008947 */ /* 0x000fea0003800000 */
[----:B-----5:R-:W-:Y:S01]  /*0f10*/  HADD2.F32 R7, -RZ, R188.H1_H1 ;  /* 0x300000bcff077230 */ /* 0x020fe20000004100 */
[----:B------:R-:W-:Y:S05]  /*0f20*/  BRA `(.L_x_26140) ;  /* 0x0000005000007947 */ /* 0x000fea0003800000 */
.L_x_26139:
[----:B-----5:R-:W-:Y:S02]  /*0f30*/  HADD2.F32 R0, -RZ, R192.H1_H1 ;  /* 0x300000c0ff007230 */ /* 0x020fe40000004100 */
[----:B0-----:R-:W-:-:S03]  /*0f40*/  @P0 HADD2.F32 R2, -RZ, R188.H1_H1 ;  /* 0x300000bcff020230 */ /* 0x001fc60000004100 */
[----:B------:R-:W-:-:S04]  /*0f50*/  FMUL.FTZ R0, R0, c[0x0][0x1ec] ;  /* 0x00007b0000007a20 */ /* 0x000fc80000410000 */
[----:B------:R-:W-:-:S04]  /*0f60*/  FMUL.FTZ R7, R141, R0 ;  /* 0x000000008d077220 */ /* 0x000fc80000410000 */
[----:B------:R-:W-:Y:S02]  /*0f70*/  @P0 FADD.FTZ R7, R2, R7 ;  /* 0x0000000702070221 */ /* 0x000fe40000010000 */
.L_x_26140:
[----:B------:R-:W-:Y:S05]  /*0f80*/  BSYNC B0 ;  /* 0x0000000000007941 */ /* 0x000fea0003800000 */
.L_x_26138:
[----:B------:R-:W-:Y:S01]  /*0f90*/  BSSY B0, `(.L_x_26141) ;  /* 0x000000b000007945 */ /* 0x000fe20003800000 */
[----:B------:R-:W-:Y:S05]  /*0fa0*/  @P2 BRA `(.L_x_26142) ;  /* 0x0000004000002947 */ /* 0x000fea0003800000 */
[----:B------:R-:W-:Y:S01]  /*0fb0*/  HFMA2.MMA R6, -RZ, RZ, 0, 0 ;  /* 0x00000000ff067435 */ /* 0x000fe200000001ff */
[----:B------:R-:W-:Y:S05]  /*0fc0*/  @!P0 BRA `(.L_x_26143) ;  /* 0x0000007000008947 */ /* 0x000fea0003800000 */
[----:B-----5:R-:W-:Y:S01]  /*0fd0*/  HADD2.F32 R6, -RZ, R189.H0_H0 ;  /* 0x200000bdff067230 */ /* 0x020fe20000004100 */
[----:B------:R-:W-:Y:S05]  /*0fe0*/  BRA `(.L_x_26143) ;  /* 0x0000005000007947 */ /* 0x000fea0003800000 */
.L_x_26142:
[----:B-----5:R-:W-:Y:S02]  /*0ff0*/  HADD2.F32 R0, -RZ, R193.H0_H0 ;  /* 0x200000c1ff007230 */ /* 0x020fe40000004100 */
[----:B------:R-:W-:-:S03]  /*1000*/  @P0 HADD2.F32 R5, -RZ, R189.H0_H0 ;  /* 0x200000bdff050230 */ /* 0x000fc60000004100 */
[----:B------:R-:W-:-:S04]  /*1010*/  FMUL.FTZ R3, R0, c[0x0][0x1ec] ;  /* 0x00007b0000037a20 */ /* 0x000fc80000410000 */
[----:B------:R-:W-:-:S04]  /*1020*/  FMUL.FTZ R6, R142, R3 ;  /* 0x000000038e067220 */ /* 0x000fc80000410000 */
[----:B------:R-:W-:Y:S02]  /*1030*/  @P0 FADD.FTZ R6, R5, R6 ;  /* 0x0000000605060221 */ /* 0x000fe40000010000 */
.L_x_26143:
[----:B------:R-:W-:Y:S05]  /*1040*/  BSYNC B0 ;  /* 0x0000000000007941 */ /* 0x000fea0003800000 */
.L_x_26141:
[----:B------:R-:W-:Y:S01]  /*1050*/  BSSY B0, `(.L_x_26144) ;  /* 0x000000b000007945 */ /* 0x000fe20003800000 */
[----:B------:R-:W-:Y:S05]  /*1060*/  @P2 BRA `(.L_x_26145) ;  /* 0x0000004000002947 */ /* 0x000fea0003800000 */
[----:B------:R-:W-:Y:S01]  /*1070*/  MOV R5, RZ ;  /* 0x000000ff00057202 */ /* 0x000fe20000000f00 */
[----:B------:R-:W-:Y:S05]  /*1080*/  @!P0 BRA `(.L_x_26146) ;  /* 0x0000007000008947 */ /* 0x000fea0003800000 */
[----:B-----5:R-:W-:Y:S01]  /*1090*/  HADD2.F32 R5, -RZ, R189.H1_H1 ;  /* 0x300000bdff057230 */ /* 0x020fe20000004100 */
[----:B------:R-:W-:Y:S05]  /*10a0*/  BRA `(.L_x_26146) ;  /* 0x0000005000007947 */ /* 0x000fea0003800000 */
.L_x_26145:
[----:B-----5:R-:W-:Y:S02]  /*10b0*/  HADD2.F32 R0, -RZ, R193.H1_H1 ;  /* 0x300000c1ff007230 */ /* 0x020fe40000004100 */
[----:B------:R-:W-:-:S03]  /*10c0*/  @P0 HADD2.F32 R2, -RZ, R189.H1_H1 ;  /* 0x300000bdff020230 */ /* 0x000fc60000004100 */
[----:B------:R-:W-:-:S04]  /*10d0*/  FMUL.FTZ R0, R0, c[0x0][0x1ec] ;  /* 0x00007b0000007a20 */ /* 0x000fc80000410000 */
[----:B------:R-:W-:-:S04]  /*10e0*/  FMUL.FTZ R5, R143, R0 ;  /* 0x000000008f057220 */ /* 0x000fc80000410000 */
[----:B------:R-:W-:Y:S02]  /*10f0*/  @P0 FADD.FTZ R5, R2, R5 ;  /* 0x0000000502050221 */ /* 0x000fe40000010000 */
.L_x_26146:
[----:B------:R-:W-:Y:S05]  /*1100*/  BSYNC B0 ;  /* 0x0000000000007941 */ /* 0x000fea0003800000 */
.L_x_26144:
[----:B------:R-:W-:Y:S01]  /*1110*/  BSSY B0, `(.L_x_26147) ;  /* 0x000000b000007945 */ /* 0x000fe20003800000 */
[----:B------:R-:W-:Y:S05]  /*1120*/  @P2 BRA `(.L_x_26148) ;  /* 0x0000004000002947 */ /* 0x000fea0003800000 */
[----:B------:R-:W-:Y:S01]  /*1130*/  HFMA2.MMA R4, -RZ, RZ, 0, 0 ;  /* 0x00000000ff047435 */ /* 0x000fe200000001ff */
[----:B------:R-:W-:Y:S05]  /*1140*/  @!P0 BRA `(.L_x_26149) ;  /* 0x0000007000008947 */ /* 0x000fea0003800000 */
[----:B-----5:R-:W-:Y:S01]  /*1150*/  HADD2.F32 R4, -RZ, R190.H0_H0 ;  /* 0x200000beff047230 */ /* 0x020fe20000004100 */
[----:B------:R-:W-:Y:S05]  /*1160*/  BRA `(.L_x_26149) ;  /* 0x0000005000007947 */ /* 0x000fea0003800000 */
.L_x_26148:
[----:B-----5:R-:W-:Y:S02]  /*1170*/  HADD2.F32 R0, -RZ, R194.H0_H0 ;  /* 0x200000c2ff007230 */ /* 0x020fe40000004100 */
[----:B------:R-:W-:-:S03]  /*1180*/  @P0 HADD2.F32 R197, -RZ, R190.H0_H0 ;  /* 0x200000beffc50230 */ /* 0x000fc60000004100 */
[----:B------:R-:W-:-:S04]  /*1190*/  FMUL.FTZ R3, R0, c[0x0][0x1ec] ;  /* 0x00007b0000037a20 */ /* 0x000fc80000410000 */
[----:B------:R-:W-:-:S04]  /*11a0*/  FMUL.FTZ R4, R144, R3 ;  /* 0x0000000390047220 */ /* 0x000fc80000410000 */
[----:B------:R-:W-:Y:S02]  /*11b0*/  @P0 FADD.FTZ R4, R197, R4 ;  /* 0x00000004c5040221 */ /* 0x000fe40000010000 */
.L_x_26149:
[----:B------:R-:W-:Y:S05]  /*11c0*/  BSYNC B0 ;  /* 0x0000000000007941 */ /* 0x000fea0003800000 */
.L_x_26147:
[----:B------:R-:W-:Y:S01]  /*11d0*/  BSSY B0, `(.L_x_26150) ;  /* 0x000000b000007945 */ /* 0x000fe20003800000 */
[----:B------:R-:W-:Y:S05]  /*11e0*/  @P2 BRA `(.L_x_26151) ;  /* 0x0000004000002947 */ /* 0x000fea0003800000 */
[----:B------:R-:W-:Y:S01]  /*11f0*/  MOV R3, RZ ;  /* 0x000000ff00037202 */ /* 0x000fe20000000f00 */
[----:B------:R-:W-:Y:S05]  /*1200*/  @!P0 BRA `(.L_x_26152) ;  /* 0x0000007000008947 */ /* 0x000fea0003800000 */
[----:B-----5:R-:W-:Y:S01]  /*1210*/  HADD2.F32 R3, -RZ, R190.H1_H1 ;  /* 0x300000beff037230 */ /* 0x020fe20000004100 */
[----:B------:R-:W-:Y:S05]  /*1220*/  BRA `(.L_x_26152) ;  /* 0x0000005000007947 */ /* 0x000fea0003800000 */
.L_x_26151:
[----:B-----5:R-:W-:Y:S02]  /*1230*/  HADD2.F32 R0, -RZ, R194.H1_H1 ;  /* 0x300000c2ff007230 */ /* 0x020fe40000004100 */
[----:B------:R-:W-:-:S03]  /*1240*/  @P0 HADD2.F32 R2, -RZ, R190.H1_H1 ;  /* 0x300000beff020230 */ /* 0x000fc60000004100 */
[----:B------:R-:W-:-:S04]  /*1250*/  FMUL.FTZ R0, R0, c[0x0][0x1ec] ;  /* 0x00007b0000007a20 */ /* 0x000fc80000410000 */
[----:B------:R-:W-:-:S04]  /*1260*/  FMUL.FTZ R3, R145, R0 ;  /* 0x0000000091037220 */ /* 0x000fc80000410000 */
[----:B------:R-:W-:Y:S02]  /*1270*/  @P0 FADD.FTZ R3, R2, R3 ;  /* 0x0000000302030221 */ /* 0x000fe40000010000 */
.L_x_26152:
[----:B------:R-:W-:Y:S05]  /*1280*/  BSYNC B0 ;  /* 0x0000000000007941 */ /* 0x000fea0003800000 */
.L_x_26150:
[----:B------:R-:W-:Y:S01]  /*1290*/  BSSY B0, `(.L_x_26153) ;  /* 0x000000b000007945 */ /* 0x000fe20003800000 */
[----:B------:R-:W-:Y:S05]  /*12a0*/  @P2 BRA `(.L_x_26154) ;  /* 0x0000004000002947 */ /* 0x000fea0003800000 */
[----:B------:R-:W-:Y:S01]  /*12b0*/  HFMA2.MMA R2, -RZ, RZ, 0, 0 ;  /* 0x00000000ff027435 */ /* 0x000fe200000001ff */
[----:B------:R-:W-:Y:S05]  /*12c0*/  @!P0 BRA `(.L_x_26155) ;  /* 0x0000007000008947 */ /* 0x000fea0003800000 */
[----:B-----5:R-:W-:Y:S01]  /*12d0*/  HADD2.F32 R2, -RZ, R191.H0_H0 ;  /* 0x200000bfff027230 */ /* 0x020fe20000004100 */
[----:B------:R-:W-:Y:S05]  /*12e0*/  BRA `(.L_x_26155) ;  /* 0x0000005000007947 */ /* 0x000fea0003800000 */
.L_x_26154:
[----:B-----5:R-:W-:Y:S02]  /*12f0*/  HADD2.F32 R0, -RZ, R195.H0_H0 ;  /* 0x200000c3ff007230 */ /* 0x020fe40000004100 */
[----:B------:R-:W-:-:S03]  /*1300*/  @P0 HADD2.F32 R199, -RZ, R191.H0_H0 ;  /* 0x200000bfffc70230 */ /* 0x000fc60000004100 */
[----:B------:R-:W-:-:S04]  /*1310*/  FMUL.FTZ R197, R0, c[0x0][0x1ec] ;  /* 0x00007b0000c57a20 */ /* 0x000fc80000410000 */
[----:B------:R-:W-:-:S04]  /*1320*/  FMUL.FTZ R2, R146, R197 ;  /* 0x000000c592027220 */ /* 0x000fc80000410000 */
[----:B------:R-:W-:Y:S02]  /*1330*/  @P0 FADD.FTZ R2, R199, R2 ;  /* 0x00000002c7020221 */ /* 0x000fe40000010000 */
.L_x_26155:
[----:B------:R-:W-:Y:S05]  /*1340*/  BSYNC B0 ;  /* 0x0000000000007941 */ /* 0x000fea0003800000 */
.L_x_26153:
[----:B------:R-:W-:Y:S01]  /*1350*/  BSSY B0, `(.L_x_26156) ;  /* 0x000000b000007945 */ /* 0x000fe20003800000 */
[----:B------:R-:W-:Y:S05]  /*1360*/  @P2 BRA `(.L_x_26157) ;  /* 0x0000004000002947 */ /* 0x000fea0003800000 */
[----:B------:R-:W-:Y:S01]  /*1370*/  MOV R0, RZ ;  /* 0x000000ff00007202 */ /* 0x000fe20000000f00 */
[----:B------:R-:W-:Y:S05]  /*1380*/  @!P0 BRA `(.L_x_26158) ;  /* 0x0000007000008947 */ /* 0x000fea0003800000 */
[----:B-----5:R-:W-:Y:S01]  /*1390*/  HADD2.F32 R0, -RZ, R191.H1_H1 ;  /* 0x300000bfff007230 */ /* 0x020fe20000004100 */
[----:B------:R-:W-:Y:S05]  /*13a0*/  BRA `(.L_x_26158) ;  /* 0x0000005000007947 */ /* 0x000fea0003800000 */
.L_x_26157:
[----:B-----5:R-:W-:Y:S02]  /*13b0*/  HADD2.F32 R0, -RZ, R195.H1_H1 ;  /* 0x300000c3ff007230 */ /* 0x020fe40000004100 */
[----:B------:R-:W-:-:S03]  /*13c0*/  @P0 HADD2.F32 R197, -RZ, R191.H1_H1 ;  /* 0x300000bfffc50230 */ /* 0x000fc60000004100 */
[----:B------:R-:W-:-:S04]  /*13d0*/  FMUL.FTZ R0, R0, c[0x0][0x1ec] ;  /* 0x00007b0000007a20 */ /* 0x000fc80000410000 */
[----:B------:R-:W-:-:S04]  /*13e0*/  FMUL.FTZ R0, R147, R0 ;  /* 0x0000000093007220 */ /* 0x000fc80000410000 */
[----:B------:R-:W-:Y:S02]  /*13f0*/  @P0 FADD.FTZ R0, R197, R0 ;  /* 0x00000000c5000221 */ /* 0x000fe40000010000 */
.L_x_26158:
[----:B------:R-:W-:Y:S05]  /*1400*/  BSYNC B0 ;  /* 0x0000000000007941 */ /* 0x000fea0003800000 */
.L_x_26156:
[----:B------:R-:W-:Y:S01]  /*1410*/  @P1 IADD3 R205, R236, 0x100, RZ ;  /* 0x00000100eccd1810 */ /* 0x000fe20007ffe0ff */
[----:B------:R-:W-:Y:S01]  /*1420*/  IMAD.WIDE.U32 R202, R203, R216, c[0x0][0x188] ;  /* 0x00006200cbca7625 */ /* 0x000fe200078e00d8 */
[----:B------:R-:W-:Y:S02]  /*1430*/  IADD3 R211, R217, 0x100, RZ ;  /* 0x00000100d9d37810 */ /* 0x000fe40007ffe0ff */
[----:B------:R-:W-:Y:S01]  /*1440*/  F2FP.PACK_AB R199, R0, R2 ;  /* 0x0000000200c7723e */ /* 0x000fe200000000ff */
[----:B------:R-:W-:Y:S01]  /*1450*/  @P1 IMAD.WIDE.U32 R204, R205, R216, c[0x0][0x170] ;  /* 0x00005c00cdcc1625 */ /* 0x000fe200078e00d8 */
        /* <DEDUP_REMOVED lines=13> */
.L_x_26160:
[----:B0----5:R-:W-:-:S05]  /*1530*/  HADD2.F32 R196, -RZ, R192.H0_H0 ;  /* 0x200000c0ffc47230 */ /* 0x021fca0000004100 */
[----:B------:R-:W-:Y:S01]  /*1540*/  FMUL.FTZ R209, R196, c[0x0][0x1ec] ;  /* 0x00007b00c4d17a20 */ /* 0x000fe20000410000 */
[----:B------:R-:W-:-:S03]  /*1550*/  @P0 HADD2.F32 R196, -RZ, R188.H0_H0 ;  /* 0x200000bcffc40230 */ /* 0x000fc60000004100 */
[----:B------:R-:W-:-:S04]  /*1560*/  FMUL.FTZ R209, R148, R209 ;  /* 0x000000d194d17220 */ /* 0x000fc80000410000 */
[----:B------:R-:W-:Y:S02]  /*1570*/  @P0 FADD.FTZ R209, R196, R209 ;  /* 0x000000d1c4d10221 */ /* 0x000fe40000010000 */
.L_x_26161:
[----:B------:R-:W-:Y:S05]  /*1580*/  BSYNC B0 ;  /* 0x0000000000007941 */ /* 0x000fea0003800000 */
.L_x_26159:
[----:B------:R-:W-:Y:S01]  /*1590*/  BSSY B0, `(.L_x_26162) ;  /* 0x000000b000007945 */ /* 0x000fe20003800000 */
[----:B------:R-:W-:Y:S05]  /*15a0*/  @P2 BRA `(.L_x_26163) ;  /* 0x0000004000002947 */ /* 0x000fea0003800000 */
[----:B------:R-:W-:Y:S01]  /*15b0*/  MOV R208, RZ ;  /* 0x000000ff00d07202 */ /* 0x000fe20000000f00 */
[----:B------:R-:W-:Y:S05]  /*15c0*/  @!P0 BRA `(.L_x_26164) ;  /* 0x0000007000008947 */ /* 0x000fea0003800000 */
[----:B-----5:R-:W-:Y:S01]  /*15d0*/  HADD2.F32 R208, -RZ, R188.H1_H1 ;  /* 0x300000bcffd07230 */ /* 0x020fe20000004100 */
[----:B------:R-:W-:Y:S05]  /*15e0*/  BRA `(.L_x_26164) ;  /* 0x0000005000007947 */ /* 0x000fea0003800000 */
.L_x_26163:
[----:B0----5:R-:W-:Y:S02]  /*15f0*/  HADD2.F32 R196, -RZ, R192.H1_H1 ;  /* 0x300000c0ffc47230 */ /* 0x021fe40000004100 */
[----:B------:R-:W-:-:S03]  /*1600*/  @P0 HADD2.F32 R197, -RZ, R188.H1_H1 ;  /* 0x300000bcffc50230 */ /* 0x000fc60000004100 */
[----:B------:R-:W-:-:S04]  /*1610*/  FMUL.FTZ R196, R196, c[0x0][0x1ec] ;  /* 0x00007b00c4c47a20 */ /* 0x000fc80000410000 */
[----:B------:R-:W-:-:S04]  /*1620*/  FMUL.FTZ R208, R149, R196 ;  /* 0x000000c495d07220 */ /* 0x000fc80000410000 */
[----:B------:R-:W-:Y:S02]  /*1630*/  @P0 FADD.FTZ R208, R197, R208 ;  /* 0x000000d0c5d00221 */ /* 0x000fe40000010000 */
.L_x_26164:
[----:B------:R-:W-:Y:S05]  /*1640*/  BSYNC B0 ;  /* 0x0000000000007941 */ /* 0x000fea0003800000 */
.L_x_26162:
[----:B------:R-:W-:Y:S01]  /*1650*/  BSSY B0, `(.L_x_26165) ;  /* 0x000000b000007945 */ /* 0x000fe20003800000 */
[----:B------:R-:W-:Y:S05]  /*1660*/  @P2 BRA `(.L_x_26166) ;  /* 0x0000004000002947 */ /* 0x000fea0003800000 */
[----:B0-----:R-:W-:Y:S01]  /*1670*/  HFMA2.MMA R207, -RZ, RZ, 0, 0 ;  /* 0x00000000ffcf7435 */ /* 0x001fe200000001ff */
[----:B------:R-:W-:Y:S05]  /*1680*/  @!P0 BRA `(.L_x_26167) ;  /* 0x0000007000008947 */ /* 0x000fea0003800000 */
[----:B-----5:R-:W-:Y:S01]  /*1690*/  HADD2.F32 R207, -RZ, R189.H0_H0 ;  /* 0x200000bdffcf7230 */ /* 0x020fe20000004100 */
[----:B------:R-:W-:Y:S05]  /*16a0*/  BRA `(.L_x_26167) ;  /* 0x0000005000007947 */ /* 0x000fea0003800000 */
.L_x_26166:
[----:B0----5:R-:W-:-:S05]  /*16b0*/  HADD2.F32 R196, -RZ, R193.H0_H0 ;  /* 0x200000c1ffc47230 */ /* 0x021fca0000004100 */
[----:B------:R-:W-:Y:S01]  /*16c0*/  FMUL.FTZ R207, R196, c[0x0][0x1ec] ;  /* 0x00007b00c4cf7a20 */ /* 0x000fe20000410000 */
[----:B------:R-:W-:-:S03]  /*16d0*/  @P0 HADD2.F32 R196, -RZ, R189.H0_H0 ;  /* 0x200000bdffc40230 */ /* 0x000fc60000004100 */
[----:B------:R-:W-:-:S04]  /*16e0*/  FMUL.FTZ R207, R150, R207 ;  /* 0x000000cf96cf7220 */ /* 0x000fc80000410000 */
[----:B------:R-:W-:Y:S02]  /*16f0*/  @P0 FADD.FTZ R207, R196, R207 ;  /* 0x000000cfc4cf0221 */ /* 0x000fe40000010000 */
.L_x_26167:
[----:B------:R-:W-:Y:S05]  /*1700*/  BSYNC B0 ;  /* 0x0000000000007941 */ /* 0x000fea0003800000 */
.L_x_26165:
[----:B------:R-:W-:Y:S01]  /*1710*/  BSSY B0, `(.L_x_26168) ;  /* 0x000000b000007945 */ /* 0x000fe20003800000 */
[----:B------:R-:W-:Y:S05]  /*1720*/  @P2 BRA `(.L_x_26169) ;  /* 0x0000004000002947 */ /* 0x000fea0003800000 */
[----:B------:R-:W-:Y:S01]  /*1730*/  MOV R206, RZ ;  /* 0x000000ff00ce7202 */ /* 0x000fe20000000f00 */
[----:B------:R-:W-:Y:S05]  /*1740*/  @!P0 BRA `(.L_x_26170) ;  /* 0x0000007000008947 */ /* 0x000fea0003800000 */
[----:B-----5:R-:W-:Y:S01]  /*1750*/  HADD2.F32 R206, -RZ, R189.H1_H1 ;  /* 0x300000bdffce7230 */ /* 0x020fe20000004100 */
[----:B------:R-:W-:Y:S05]  /*1760*/  BRA `(.L_x_26170) ;  /* 0x0000005000007947 */ /* 0x000fea0003800000 */
.L_x_26169:
[----:B-----5:R-:W-:Y:S02]  /*1770*/  HADD2.F32 R196, -RZ, R193.H1_H1 ;  /* 0x300000c1ffc47230 */ /* 0x020fe40000004100 */
[----:B------:R-:W-:-:S03]  /*1780*/  @P0 HADD2.F32 R197, -RZ, R189.H1_H1 ;  /* 0x300000bdffc50230 */ /* 0x000fc60000004100 */
[----:B------:R-:W-:-:S04]  /*1790*/  FMUL.FTZ R196, R196, c[0x0][0x1ec] ;  /* 0x00007b00c4c47a20 */ /* 0x000fc80000410000 */
[----:B------:R-:W-:-:S04]  /*17a0*/  FMUL.FTZ R206, R151, R196 ;  /* 0x000000c497ce7220 */ /* 0x000fc80000410000 */
[----:B------:R-:W-:Y:S02]  /*17b0*/  @P0 FADD.FTZ R206, R197, R206 ;  /* 0x000000cec5ce0221 */ /* 0x000fe40000010000 */
.L_x_26170:
[----:B------:R-:W-:Y:S05]  /*17c0*/  BSYNC B0 ;  /* 0x0000000000007941 */ /* 0x000fea0003800000 */
.L_x_26168:
[----:B------:R-:W-:Y:S01]  /*17d0*/  BSSY B0, `(.L_x_26171) ;  /* 0x000000b000007945 */ /* 0x000fe20003800000 */
[----:B------:R-:W-:Y:S05]  /*17e0*/  @P2 BRA `(.L_x_26172) ;  /* 0x0000004000002947 */ /* 0x000fea0003800000 */
[----:B------:R-:W-:Y:S01]  /*17f0*/  HFMA2.MMA R205, -RZ, RZ, 0, 0 ;  /* 0x00000000ffcd7435 */ /* 0x000fe200000001ff */
[----:B------:R-:W-:Y:S05]  /*1800*/  @!P0 BRA `(.L_x_26173) ;  /* 0x0000007000008947 */ /* 0x000fea0003800000 */
[----:B-----5:R-:W-:Y:S01]  /*1810*/  HADD2.F32 R205, -RZ, R190.H0_H0 ;  /* 0x200000beffcd7230 */ /* 0x020fe20000004100 */
[----:B------:R-:W-:Y:S05]  /*1820*/  BRA `(.L_x_26173) ;  /* 0x0000005000007947 */ /* 0x000fea0003800000 */
.L_x_26172:
[----:B-----5:R-:W-:-:S05]  /*1830*/  HADD2.F32 R196, -RZ, R194.H0_H0 ;  /* 0x200000c2ffc47230 */ /* 0x020fca0000004100 */
[----:B------:R-:W-:Y:S01]  /*1840*/  FMUL.FTZ R205, R196, c[0x0][0x1ec] ;  /* 0x00007b00c4cd7a20 */ /* 0x000fe20000410000 */
[----:B------:R-:W-:-:S03]  /*1850*/  @P0 HADD2.F32 R196, -RZ, R190.H0_H0 ;  /* 0x200000beffc40230 */ /* 0x000fc60000004100 */
[----:B------:R-:W-:-:S04]  /*1860*/  FMUL.FTZ R205, R152, R205 ;  /* 0x000000cd98cd7220 */ /* 0x000fc80000410000 */
[----:B------:R-:W-:Y:S02]  /*1870*/  @P0 FADD.FTZ R205, R196, R205 ;  /* 0x000000cdc4cd0221 */ /* 0x000fe40000010000 */
.L_x_26173:
[----:B------:R-:W-:Y:S05]  /*1880*/  BSYNC B0 ;  /* 0x0000000000007941 */ /* 0x000fea0003800000 */
.L_x_26171:
[----:B------:R-:W-:Y:S01]  /*1890*/  BSSY B0, `(.L_x_26174) ;  /* 0x000000b000007945 */ /* 0x000fe20003800000 */
[----:B------:R-:W-:Y:S05]  /*18a0*/  @P2 BRA `(.L_x_26175) ;  /* 0x0000004000002947 */ /* 0x000fea0003800000 */
[----:B------:R-:W-:Y:S01]  /*18b0*/  MOV R204, RZ ;  /* 0x000000ff00cc7202 */ /* 0x000fe20000000f00 */
[----:B------:R-:W-:Y:S05]  /*18c0*/  @!P0 BRA `(.L_x_26176) ;  /* 0x0000007000008947 */ /* 0x000fea0003800000 */
[----:B-----5:R-:W-:Y:S01]  /*18d0*/  HADD2.F32 R204, -RZ, R190.H1_H1 ;  /* 0x300000beffcc7230 */ /* 0x020fe20000004100 */
[----:B------:R-:W-:Y:S05]  /*18e0*/  BRA `(.L_x_26176) ;  /* 0x0000005000007947 */ /* 0x000fea0003800000 */
.L_x_26175:
[----:B-----5:R-:W-:Y:S02]  /*18f0*/  HADD2.F32 R196, -RZ, R194.H1_H1 ;  /* 0x300000c2ffc47230 */ /* 0x020fe40000004100 */
[----:B------:R-:W-:-:S03]  /*1900*/  @P0 HADD2.F32 R197, -RZ, R190.H1_H1 ;  /* 0x300000beffc50230 */ /* 0x000fc60000004100 */
[----:B------:R-:W-:-:S04]  /*1910*/  FMUL.FTZ R196, R196, c[0x0][0x1ec] ;  /* 0x00007b00c4c47a20 */ /* 0x000fc80000410000 */
[----:B------:R-:W-:-:S04]  /*1920*/  FMUL.FTZ R204, R153, R196 ;  /* 0x000000c499cc7220 */ /* 0x000fc80000410000 */
[----:B------:R-:W-:Y:S02]  /*1930*/  @P0 FADD.FTZ R204, R197, R204 ;  /* 0x000000ccc5cc0221 */ /* 0x000fe40000010000 */
.L_x_26176:
[----:B------:R-:W-:Y:S05]  /*1940*/  BSYNC B0 ;  /* 0x0000000000007941 */ /* 0x000fea0003800000 */
.L_x_26174:
[----:B------:R-:W-:Y:S01]  /*1950*/  BSSY B0, `(.L_x_26177) ;  /* 0x000000b000007945 */ /* 0x000fe20003800000 */
[----:B------:R-:W-:Y:S05]  /*1960*/  @P2 BRA `(.L_x_26178) ;  /* 0x0000004000002947 */ /* 0x000fea0003800000 */
[----:B------:R-:W-:Y:S01]  /*1970*/  HFMA2.MMA R203, -RZ, RZ, 0, 0 ;  /* 0x00000000ffcb7435 */ /* 0x000fe200000001ff */
[----:B------:R-:W-:Y:S05]  /*1980*/  @!P0 BRA `(.L_x_26179) ;  /* 0x0000007000008947 */ /* 0x000fea0003800000 */
[----:B-----5:R-:W-:Y:S01]  /*1990*/  HADD2.F32 R203, -RZ, R191.H0_H0 ;  /* 0x200000bfffcb7230 */ /* 0x020fe20000004100 */
[----:B------:R-:W-:Y:S05]  /*19a0*/  BRA `(.L_x_26179) ;  /* 0x0000005000007947 */ /* 0x000fea0003800000 */
.L_x_26178:
[----:B-----5:R-:W-:-:S05]  /*19b0*/  HADD2.F32 R196, -RZ, R195.H0_H0 ;  /* 0x200000c3ffc47230 */ /* 0x020fca0000004100 */
[----:B------:R-:W-:Y:S01]  /*19c0*/  FMUL.FTZ R203, R196, c[0x0][0x1ec] ;  /* 0x00007b00c4cb7a20 */ /* 0x000fe20000410000 */
[----:B------:R-:W-:-:S03]  /*19d0*/  @P0 HADD2.F32 R196, -RZ, R191.H0_H0 ;  /* 0x200000bfffc40230 */ /* 0x000fc60000004100 */
[----:B------:R-:W-:-:S04]  /*19e0*/  FMUL.FTZ R203, R154, R203 ;  /* 0x000000cb9acb7220 */ /* 0x000fc80000410000 */
[----:B------:R-:W-:Y:S02]  /*19f0*/  @P0 FADD.FTZ R203, R196, R203 ;  /* 0x000000cbc4cb0221 */ /* 0x000fe40000010000 */
.L_x_26179:
[----:B------:R-:W-:Y:S05]  /*1a00*/  BSYNC B0 ;  /* 0x0000000000007941 */ /* 0x000fea0003800000 */
.L_x_26177:
[----:B------:R-:W-:Y:S01]  /*1a10*/  BSSY B0, `(.L_x_26180) ;  /* 0x000000b000007945 */ /* 0x000fe20003800000 */
[----:B------:R-:W-:Y:S05]  /*1a20*/  @P2 BRA `(.L_x_26181) ;  /* 0x0000004000002947 */ /* 0x000fea0003800000 */
[----:B------:R-:W-:Y:S01]  /*1a30*/  MOV R202, RZ ;  /* 0x000000ff00ca7202 */ /* 0x000fe20000000f00 */
[----:B------:R-:W-:Y:S05]  /*1a40*/  @!P0 BRA `(.L_x_26182) ;  /* 0x0000007000008947 */ /* 0x000fea0003800000 */
[----:B-----5:R-:W-:Y:S01]  /*1a50*/  HADD2.F32 R202, -RZ, R191.H1_H1 ;  /* 0x300000bfffca7230 */ /* 0x020fe20000004100 */
[----:B------:R-:W-:Y:S05]  /*1a60*/  BRA `(.L_x_26182) ;  /* 0x0000005000007947 */ /* 0x000fea0003800000 */
.L_x_26181:
[----:B-----5:R-:W-:Y:S02]  /*1a70*/  HADD2.F32 R196, -RZ, R195.H1_H1 ;  /* 0x300000c3ffc47230 */ /* 0x020fe40000004100 */
[----:B------:R-:W-:-:S03]  /*1a80*/  @P0 HADD2.F32 R197, -RZ, R191.H1_H1 ;  /* 0x300000bfffc50230 */ /* 0x000fc60000004100 */
[----:B------:R-:W-:-:S04]  /*1a90*/  FMUL.FTZ R196, R196, c[0x0][0x1ec] ;  /* 0x00007b00c4c47a20 */ /* 0x000fc80000410000 */
[----:B------:R-:W-:-:S04]  /*1aa0*/  FMUL.FTZ R202, R155, R196 ;  /* 0x000000c49bca7220 */ /* 0x000fc80000410000 */
[----:B------:R-:W-:Y:S02]  /*1ab0*/  @P0 FADD.FTZ R202, R197, R202 ;  /* 0x000000cac5ca0221 */ /* 0x000fe40000010000 */
.L_x_26182:
[----:B------:R-:W-:Y:S05]  /*1ac0*/  BSYNC B0 ;  /* 0x0000000000007941 */ /* 0x000fea0003800000 */
.L_x_26180:
        /* <DEDUP_REMOVED lines=18> */
.L_x_26184:
[----:B0----5:R-:W-:-:S05]  /*1bf0*/  HADD2.F32 R196, -RZ, R192.H0_H0 ;  /* 0x200000c0ffc47230 */ /* 0x021fca0000004100 */
[----:B------:R-:W-:Y:S01]  /*1c00*/  FMUL.FTZ R219, R196, c[0x0][0x1ec] ;  /* 0x00007b00c4db7a20 */ /* 0x000fe20000410000 */
[----:B------:R-:W-:-:S03]  /*1c10*/  @P0 HADD2.F32 R196, -RZ, R188.H0_H0 ;  /* 0x200000bcffc40230 */ /* 0x000fc60000004100 */
[----:B------:R-:W-:-:S04]  /*1c20*/  FMUL.FTZ R219, R156, R219 ;  /* 0x000000db9cdb7220 */ /* 0x000fc80000410000 */
[----:B------:R-:W-:Y:S02]  /*1c30*/  @P0 FADD.FTZ R219, R196, R219 ;  /* 0x000000dbc4db0221 */ /* 0x000fe40000010000 */
.L_x_26185:
[----:B------:R-:W-:Y:S05]  /*1c40*/  BSYNC B0 ;  /* 0x0000000000007941 */ /* 0x000fea0003800000 */
.L_x_26183:
[----:B------:R-:W-:Y:S01]  /*1c50*/  BSSY B0, `(.L_x_26186) ;  /* 0x000000b000007945 */ /* 0x000fe20003800000 */
[----:B------:R-:W-:Y:S05]  /*1c60*/  @P2 BRA `(.L_x_26187) ;  /* 0x0000004000002947 */ /* 0x000fea0003800000 */
[----:B------:R-:W-:Y:S01]  /*1c70*/  MOV R218, RZ ;  /* 0x000000ff00da7202 */ /* 0x000fe20000000f00 */
[----:B------:R-:W-:Y:S05]  /*1c80*/  @!P0 BRA `(.L_x_26188) ;  /* 0x0000007000008947 */ /* 0x000fea0003800000 */
[----:B-----5:R-:W-:Y:S01]  /*1c90*/  HADD2.F32 R218, -RZ, R188.H1_H1 ;  /* 0x300000bcffda7230 */ /* 0x020fe20000004100 */
[----:B------:R-:W-:Y:S05]  /*1ca0*/  BRA `(.L_x_26188) ;  /* 0x0000005000007947 */ /* 0x000fea0003800000 */
.L_x_26187:
[----:B0----5:R-:W-:Y:S02]  /*1cb0*/  HADD2.F32 R196, -RZ, R192.H1_H1 ;  /* 0x300000c0ffc47230 */ /* 0x021fe40000004100 */
[----:B------:R-:W-:-:S03]  /*1cc0*/  @P0 HADD2.F32 R197, -RZ, R188.H1_H1 ;  /* 0x300000bcffc50230 */ /* 0x000fc60000004100 */
[----:B------:R-:W-:-:S04]  /*1cd0*/  FMUL.FTZ R196, R196, c[0x0][0x1ec] ;  /* 0x00007b00c4c47a20 */ /* 0x000fc80000410000 */
[----:B------:R-:W-:-:S04]  /*1ce0*/  FMUL.FTZ R218, R157, R196 ;  /* 0x000000c49dda7220 */ /* 0x000fc80000410000 */
[----:B------:R-:W-:Y:S02]  /*1cf0*/  @P0 FADD.FTZ R218, R197, R218 ;  /* 0x000000dac5da0221 */ /* 0x000fe40000010000 */
.L_x_26188:
[----:B------:R-:W-:Y:S05]  /*1d00*/  BSYNC B0 ;  /* 0x0000000000007941 */ /* 0x000fea0003800000 */
.L_x_26186:
[----:B------:R-:W-:Y:S01]  /*1d10*/  BSSY B0, `(.L_x_26189) ;  /* 0x000000b000007945 */ /* 0x000fe20003800000 */
[----:B------:R-:W-:Y:S05]  /*1d20*/  @P2 BRA `(.L_x_26190) ;  /* 0x0000004000002947 */ /* 0x000fea0003800000 */
[----:B0-----:R-:W-:Y:S01]  /*1d30*/  HFMA2.MMA R215, -RZ, RZ, 0, 0 ;  /* 0x00000000ffd77435 */ /* 0x001fe200000001ff */
[----:B------:R-:W-:Y:S05]  /*1d40*/  @!P0 BRA `(.L_x_26191) ;  /* 0x0000007000008947 */ /* 0x000fea0003800000 */
[----:B-----5:R-:W-:Y:S01]  /*1d50*/  HADD2.F32 R215, -RZ, R189.H0_H0 ;  /* 0x200000bdffd77230 */ /* 0x020fe20000004100 */
[----:B------:R-:W-:Y:S05]  /*1d60*/  BRA `(.L_x_26191) ;  /* 0x0000005000007947 */ /* 0x000fea0003800000 */
.L_x_26190:
[----:B0----5:R-:W-:-:S05]  /*1d70*/  HADD2.F32 R196, -RZ, R193.H0_H0 ;  /* 0x200000c1ffc47230 */ /* 0x021fca0000004100 */
[----:B------:R-:W-:Y:S01]  /*1d80*/  FMUL.FTZ R215, R196, c[0x0][0x1ec] ;  /* 0x00007b00c4d77a20 */ /* 0x000fe20000410000 */
[----:B------:R-:W-:-:S03]  /*1d90*/  @P0 HADD2.F32 R196, -RZ, R189.H0_H0 ;  /* 0x200000bdffc40230 */ /* 0x000fc60000004100 */
[----:B------:R-:W-:-:S04]  /*1da0*/  FMUL.FTZ R215, R158, R215 ;  /* 0x000000d79ed77220 */ /* 0x000fc80000410000 */
[----:B------:R-:W-:Y:S02]  /*1db0*/  @P0 FADD.FTZ R215, R196, R215 ;  /* 0x000000d7c4d70221 */ /* 0x000fe40000010000 */
.L_x_26191:
[----:B------:R-:W-:Y:S05]  /*1dc0*/  BSYNC B0 ;  /* 0x0000000000007941 */ /* 0x000fea0003800000 */
.L_x_26189:
[----:B------:R-:W-:Y:S01]  /*1dd0*/  BSSY B0, `(.L_x_26192) ;  /* 0x000000b000007945 */ /* 0x000fe20003800000 */
[----:B------:R-:W-:Y:S05]  /*1de0*/  @P2 BRA `(.L_x_26193) ;  /* 0x0000004000002947 */ /* 0x000fea0003800000 */
[----:B------:R-:W-:Y:S01]  /*1df0*/  MOV R214, RZ ;  /* 0x000000ff00d67202 */ /* 0x000fe20000000f00 */
[----:B------:R-:W-:Y:S05]  /*1e00*/  @!P0 BRA `(.L_x_26194) ;  /* 0x0000007000008947 */ /* 0x000fea0003800000 */
[----:B-----5:R-:W-:Y:S01]  /*1e10*/  HADD2.F32 R214, -RZ, R189.H1_H1 ;  /* 0x300000bdffd67230 */ /* 0x020fe20000004100 */
[----:B------:R-:W-:Y:S05]  /*1e20*/  BRA `(.L_x_26194) ;  /* 0x0000005000007947 */ /* 0x000fea0003800000 */
.L_x_26193:
[----:B-----5:R-:W-:Y:S02]  /*1e30*/  HADD2.F32 R196, -RZ, R193.H1_H1 ;  /* 0x300000c1ffc47230 */ /* 0x020fe40000004100 */
[----:B------:R-:W-:-:S03]  /*1e40*/  @P0 HADD2.F32 R197, -RZ, R189.H1_H1 ;  /* 0x300000bdffc50230 */ /* 0x000fc60000004100 */
[----:B------:R-:W-:-:S04]  /*1e50*/  FMUL.FTZ R196, R196, c[0x0][0x1ec] ;  /* 0x00007b00c4c47a20 */ /* 0x000fc80000410000 */
[----:B------:R-:W-:-:S04]  /*1e60*/  FMUL.FTZ R214, R159, R196 ;  /* 0x000000c49fd67220 */ /* 0x000fc80000410000 */
[----:B------:R-:W-:Y:S02]  /*1e70*/  @P0 FADD.FTZ R214, R197, R214 ;  /* 0x000000d6c5d60221 */ /* 0x000fe40000010000 */
.L_x_26194:
[----:B------:R-:W-:Y:S05]  /*1e80*/  BSYNC B0 ;  /* 0x0000000000007941 */ /* 0x000fea0003800000 */
.L_x_26192:
[----:B------:R-:W-:Y:S01]  /*1e90*/  BSSY B0, `(.L_x_26195) ;  /* 0x000000b000007945 */ /* 0x000fe20003800000 */
[----:B------:R-:W-:Y:S05]  /*1ea0*/  @P2 BRA `(.L_x_26196) ;  /* 0x0000004000002947 */ /* 0x000fea0003800000 */
[----:B------:R-:W-:Y:S01]  /*1eb0*/  HFMA2.MMA R213, -RZ, RZ, 0, 0 ;  /* 0x00000000ffd57435 */ /* 0x000fe200000001ff */
[----:B------:R-:W-:Y:S05]  /*1ec0*/  @!P0 BRA `(.L_x_26197) ;  /* 0x0000007000008947 */ /* 0x000fea0003800000 */
[----:B-----5:R-:W-:Y:S01]  /*1ed0*/  HADD2.F32 R213, -RZ, R190.H0_H0 ;  /* 0x200000beffd57230 */ /* 0x020fe20000004100 */
[----:B------:R-:W-:Y:S05]  /*1ee0*/  BRA `(.L_x_26197) ;  /* 0x0000005000007947 */ /* 0x000fea0003800000 */
.L_x_26196:
[----:B-----5:R-:W-:-:S05]  /*1ef0*/  HADD2.F32 R196, -RZ, R194.H0_H0 ;  /* 0x200000c2ffc47230 */ /* 0x020fca0000004100 */
[----:B------:R-:W-:Y:S01]  /*1f00*/  FMUL.FTZ R213, R196, c[0x0][0x1ec] ;  /* 0x00007b00c4d57a20 */ /* 0x000fe20000410000 */
[----:B------:R-:W-:-:S03]  /*1f10*/  @P0 HADD2.F32 R196, -RZ, R190.H0_H0 ;  /* 0x200000beffc40230 */ /* 0x000fc60000004100 */
[----:B------:R-:W-:-:S04]  /*1f20*/  FMUL.FTZ R213, R160, R213 ;  /* 0x000000d5a0d57220 */ /* 0x000fc80000410000 */
[----:B------:R-:W-:Y:S02]  /*1f30*/  @P0 FADD.FTZ R213, R196, R213 ;  /* 0x000000d5c4d50221 */ /* 0x000fe40000010000 */
.L_x_26197:
[----:B------:R-:W-:Y:S05]  /*1f40*/  BSYNC B0 ;  /* 0x0000000000007941 */ /* 0x000fea0003800000 */
.L_x_26195:
[----:B------:R-:W-:Y:S01]  /*1f50*/  BSSY B0, `(.L_x_26198) ;  /* 0x000000b000007945 */ /* 0x000fe20003800000 */
[----:B------:R-:W-:Y:S05]  /*1f60*/  @P2 BRA `(.L_x_26199) ;  /* 0x0000004000002947 */ /* 0x000fea0003800000 */
[----:B------:R-:W-:Y:S01]  /*1f70*/  MOV R212, RZ ;  /* 0x000000ff00d47202 */ /* 0x000fe20000000f00 */
[----:B------:R-:W-:Y:S05]  /*1f80*/  @!P0 BRA `(.L_x_26200) ;  /* 0x0000007000008947 */ /* 0x000fea0003800000 */
[----:B-----5:R-:W-:Y:S01]  /*1f90*/  HADD2.F32 R212, -RZ, R190.H1_H1 ;  /* 0x300000beffd47230 */ /* 0x020fe20000004100 */
[----:B------:R-:W-:Y:S05]  /*1fa0*/  BRA `(.L_x_26200) ;  /* 0x0000005000007947 */ /* 0x000fea0003800000 */
.L_x_26199:
[----:B-----5:R-:W-:Y:S02]  /*1fb0*/  HADD2.F32 R196, -RZ, R194.H1_H1 ;  /* 0x300000c2ffc47230 */ /* 0x020fe40000004100 */
[----:B------:R-:W-:-:S03]  /*1fc0*/  @P0 HADD2.F32 R197, -RZ, R190.H1_H1 ;  /* 0x300000beffc50230 */ /* 0x000fc60000004100 */
[----:B------:R-:W-:-:S04]  /*1fd0*/  FMUL.FTZ R196, R196, c[0x0][0x1ec] ;  /* 0x00007b00c4c47a20 */ /* 0x000fc80000410000 */
[----:B------:R-:W-:-:S04]  /*1fe0*/  FMUL.FTZ R212, R161, R196 ;  /* 0x000000c4a1d47220 */ /* 0x000fc80000410000 */
[----:B------:R-:W-:Y:S02]  /*1ff0*/  @P0 FADD.FTZ R212, R197, R212 ;  /* 0x000000d4c5d40221 */ /* 0x000fe40000010000 */
.L_x_26200:
[----:B------:R-:W-:Y:S05]  /*2000*/  BSYNC B0 ;  /* 0x0000000000007941 */ /* 0x000fea0003800000 */
.L_x_26198:
[----:B------:R-:W-:Y:S01]  /*2010*/  BSSY B0, `(.L_x_26201) ;  /* 0x000000b000007945 */ /* 0x000fe20003800000 */
[----:B------:R-:W-:Y:S05]  /*2020*/  @P2 BRA `(.L_x_26202) ;  /* 0x0000004000002947 */ /* 0x000fea0003800000 */
[----:B------:R-:W-:Y:S01]  /*2030*/  HFMA2.MMA R211, -RZ, RZ, 0, 0 ;  /* 0x00000000ffd37435 */ /* 0x000fe200000001ff */
[----:B------:R-:W-:Y:S05]  /*2040*/  @!P0 BRA `(.L_x_26203) ;  /* 0x0000007000008947 */ /* 0x000fea0003800000 */
[----:B-----5:R-:W-:Y:S01]  /*2050*/  HADD2.F32 R211, -RZ, R191.H0_H0 ;  /* 0x200000bfffd37230 */ /* 0x020fe20000004100 */
[----:B------:R-:W-:Y:S05]  /*2060*/  BRA `(.L_x_26203) ;  /* 0x0000005000007947 */ /* 0x000fea0003800000 */
.L_x_26202:
[----:B-----5:R-:W-:-:S05]  /*2070*/  HADD2.F32 R196, -RZ, R195.H0_H0 ;  /* 0x200000c3ffc47230 */ /* 0x020fca0000004100 */
[----:B------:R-:W-:Y:S01]  /*2080*/  FMUL.FTZ R211, R196, c[0x0][0x1ec] ;  /* 0x00007b00c4d37a20 */ /* 0x000fe20000410000 */
[----:B------:R-:W-:-:S03]  /*2090*/  @P0 HADD2.F32 R196, -RZ, R191.H0_H0 ;  /* 0x200000bfffc40230 */ /* 0x000fc60000004100 */
[----:B------:R-:W-:-:S04]  /*20a0*/  FMUL.FTZ R211, R162, R211 ;  /* 0x000000d3a2d37220 */ /* 0x000fc80000410000 */
[----:B------:R-:W-:Y:S02]  /*20b0*/  @P0 FADD.FTZ R211, R196, R211 ;  /* 0x000000d3c4d30221 */ /* 0x000fe40000010000 */
.L_x_26203:
[----:B------:R-:W-:Y:S05]  /*20c0*/  BSYNC B0 ;  /* 0x0000000000007941 */ /* 0x000fea0003800000 */
.L_x_26201:
[----:B------:R-:W-:Y:S01]  /*20d0*/  BSSY B0, `(.L_x_26204) ;  /* 0x000000b000007945 */ /* 0x000fe20003800000 */
[----:B------:R-:W-:Y:S05]  /*20e0*/  @P2 BRA `(.L_x_26205) ;  /* 0x0000004000002947 */ /* 0x000fea0003800000 */
[----:B------:R-:W-:Y:S01]  /*20f0*/  MOV R210, RZ ;  /* 0x000000ff00d27202 */ /* 0x000fe20000000f00 */
[----:B------:R-:W-:Y:S05]  /*2100*/  @!P0 BRA `(.L_x_26206) ;  /* 0x0000007000008947 */ /* 0x000fea0003800000 */
[----:B-----5:R-:W-:Y:S01]  /*2110*/  HADD2.F32 R210, -RZ, R191.H1_H1 ;  /* 0x300000bfffd27230 */ /* 0x020fe20000004100 */
[----:B------:R-:W-:Y:S05]  /*2120*/  BRA `(.L_x_26206) ;  /* 0x0000005000007947 */ /* 0x000fea0003800000 */
.L_x_26205:
[----:B-----5:R-:W-:Y:S02]  /*2130*/  HADD2.F32 R196, -RZ, R195.H1_H1 ;  /* 0x300000c3ffc47230 */ /* 0x020fe40000004100 */
[----:B------:R-:W-:-:S03]  /*2140*/  @P0 HADD2.F32 R197, -RZ, R191.H1_H1 ;  /* 0x300000bfffc50230 */ /* 0x000fc60000004100 */
[----:B------:R-:W-:-:S04]  /*2150*/  FMUL.FTZ R196, R196, c[0x0][0x1ec] ;  /* 0x00007b00c4c47a20 */ /* 0x000fc80000410000 */
[----:B------:R-:W-:-:S04]  /*2160*/  FMUL.FTZ R210, R163, R196 ;  /* 0x000000c4a3d27220 */ /* 0x000fc80000410000 */
[----:B------:R-:W-:Y:S02]  /*2170*/  @P0 FADD.FTZ R210, R197, R210 ;  /* 0x000000d2c5d20221 */ /* 0x000fe40000010000 */
.L_x_26206:
[----:B------:R-:W-:Y:S05]  /*2180*/  BSYNC B0 ;  /* 0x0000000000007941 */ /* 0x000fea0003800000 */
.L_x_26204:
        /* <DEDUP_REMOVED lines=18> */
.L_x_26208:
[----:B0----5:R-:W-:-:S05]  /*22b0*/  HADD2.F32 R196, -RZ, R192.H0_H0 ;  /* 0x200000c0ffc47230 */ /* 0x021fca0000004100 */
[----:B------:R-:W-:Y:S01]  /*22c0*/  FMUL.FTZ R227, R196, c[0x0][0x1ec] ;  /* 0x00007b00c4e37a20 */ /* 0x000fe20000410000 */
[----:B------:R-:W-:-:S03]  /*22d0*/  @P0 HADD2.F32 R196, -RZ, R188.H0_H0 ;  /* 0x200000bcffc40230 */ /* 0x000fc60000004100 */
[----:B------:R-:W-:-:S04]  /*22e0*/  FMUL.FTZ R227, R164, R227 ;  /* 0x000000e3a4e37220 */ /* 0x000fc80000410000 */
[----:B------:R-:W-:Y:S02]  /*22f0*/  @P0 FADD.FTZ R227, R196, R227 ;  /* 0x000000e3c4e30221 */ /* 0x000fe40000010000 */
.L_x_26209:
[----:B------:R-:W-:Y:S05]  /*2300*/  BSYNC B0 ;  /* 0x0000000000007941 */ /* 0x000fea0003800000 */
.L_x_26207:
[----:B------:R-:W-:Y:S01]  /*2310*/  BSSY B0, `(.L_x_26210) ;  /* 0x000000b000007945 */ /* 0x000fe20003800000 */
[----:B------:R-:W-:Y:S05]  /*2320*/  @P2 BRA `(.L_x_26211) ;  /* 0x0000004000002947 */ /* 0x000fea0003800000 */
[----:B------:R-:W-:Y:S01]  /*2330*/  MOV R226, RZ ;  /* 0x000000ff00e27202 */ /* 0x000fe20000000f00 */
[----:B------:R-:W-:Y:S05]  /*2340*/  @!P0 BRA `(.L_x_26212) ;  /* 0x0000007000008947 */ /* 0x000fea0003800000 */
[----:B-----5:R-:W-:Y:S01]  /*2350*/  HADD2.F32 R226, -RZ, R188.H1_H1 ;  /* 0x300000bcffe27230 */ /* 0x020fe20000004100 */
[----:B------:R-:W-:Y:S05]  /*2360*/  BRA `(.L_x_26212) ;  /* 0x0000005000007947 */ /* 0x000fea0003800000 */
.L_x_26211:
[----:B0----5:R-:W-:Y:S02]  /*2370*/  HADD2.F32 R196, -RZ, R192.H1_H1 ;  /* 0x300000c0ffc47230 */ /* 0x021fe40000004100 */
[----:B------:R-:W-:-:S03]  /*2380*/  @P0 HADD2.F32 R197, -RZ, R188.H1_H1 ;  /* 0x300000bcffc50230 */ /* 0x000fc60000004100 */
[----:B------:R-:W-:-:S04]  /*2390*/  FMUL.FTZ R196, R196, c[0x0][0x1ec] ;  /* 0x00007b00c4c47a20 */ /* 0x000fc80000410000 */
[----:B------:R-:W-:-:S04]  /*23a0*/  FMUL.FTZ R226, R165, R196 ;  /* 0x000000c4a5e27220 */ /* 0x000fc80000410000 */
[----:B------:R-:W-:Y:S02]  /*23b0*/  @P0 FADD.FTZ R226, R197, R226 ;  /* 0x000000e2c5e20221 */ /* 0x000fe40000010000 */
.L_x_26212:
[----:B------:R-:W-:Y:S05]  /*23c0*/  BSYNC B0 ;  /* 0x0000000000007941 */ /* 0x000fea0003800000 */
.L_x_26210:
[----:B------:R-:W-:Y:S01]  /*23d0*/  BSSY B0, `(.L_x_26213) ;  /* 0x000000b000007945 */ /* 0x000fe20003800000 */
[----:B------:R-:W-:Y:S05]  /*23e0*/  @P2 BRA `(.L_x_26214) ;  /* 0x0000004000002947 */ /* 0x000fea0003800000 */
[----:B0-----:R-:W-:Y:S01]  /*23f0*/  HFMA2.MMA R225, -RZ, RZ, 0, 0 ;  /* 0x00000000ffe17435 */ /* 0x001fe200000001ff */
[----:B------:R-:W-:Y:S05]  /*2400*/  @!P0 BRA `(.L_x_26215) ;  /* 0x0000007000008947 */ /* 0x000fea0003800000 */
[----:B-----5:R-:W-:Y:S01]  /*2410*/  HADD2.F32 R225, -RZ, R189.H0_H0 ;  /* 0x200000bdffe17230 */ /* 0x020fe20000004100 */
[----:B------:R-:W-:Y:S05]  /*2420*/  BRA `(.L_x_26215) ;  /* 0x0000005000007947 */ /* 0x000fea0003800000 */
.L_x_26214:
[----:B0----5:R-:W-:-:S05]  /*2430*/  HADD2.F32 R196, -RZ, R193.H0_H0 ;  /* 0x200000c1ffc47230 */ /* 0x021fca0000004100 */
[----:B------:R-:W-:Y:S01]  /*2440*/  FMUL.FTZ R225, R196, c[0x0][0x1ec] ;  /* 0x00007b00c4e17a20 */ /* 0x000fe20000410000 */
[----:B------:R-:W-:-:S03]  /*2450*/  @P0 HADD2.F32 R196, -RZ, R189.H0_H0 ;  /* 0x200000bdffc40230 */ /* 0x000fc60000004100 */
[----:B------:R-:W-:-:S04]  /*2460*/  FMUL.FTZ R225, R166, R225 ;  /* 0x000000e1a6e17220 */ /* 0x000fc80000410000 */
[----:B------:R-:W-:Y:S02]  /*2470*/  @P0 FADD.FTZ R225, R196, R225 ;  /* 0x000000e1c4e10221 */ /* 0x000fe40000010000 */
.L_x_26215:
[----:B------:R-:W-:Y:S05]  /*2480*/  BSYNC B0 ;  /* 0x0000000000007941 */ /* 0x000fea0003800000 */
.L_x_26213:
[----:B------:R-:W-:Y:S01]  /*2490*/  BSSY B0, `(.L_x_26216) ;  /* 0x000000b000007945 */ /* 0x000fe20003800000 */
[----:B------:R-:W-:Y:S05]  /*24a0*/  @P2 BRA `(.L_x_26217) ;  /* 0x0000004000002947 */ /* 0x000fea0003800000 */
[----:B------:R-:W-:Y:S01]  /*24b0*/  MOV R224, RZ ;  /* 0x000000ff00e07202 */ /* 0x000fe20000000f00 */
[----:B------:R-:W-:Y:S05]  /*24c0*/  @!P0 BRA `(.L_x_26218) ;  /* 0x0000007000008947 */ /* 0x000fea0003800000 */
[----:B-----5:R-:W-:Y:S01]  /*24d0*/  HADD2.F32 R224, -RZ, R189.H1_H1 ;  /* 0x300000bdffe07230 */ /* 0x020fe20000004100 */
[----:B------:R-:W-:Y:S05]  /*24e0*/  BRA `(.L_x_26218) ;  /* 0x0000005000007947 */ /* 0x000fea0003800000 */
.L_x_26217:
[----:B-----5:R-:W-:Y:S02]  /*24f0*/  HADD2.F32 R196, -RZ, R193.H1_H1 ;  /* 0x300000c1ffc47230 */ /* 0x020fe40000004100 */
[----:B------:R-:W-:-:S03]  /*2500*/  @P0 HADD2.F32 R197, -RZ, R189.H1_H1 ;  /* 0x300000bdffc50230 */ /* 0x000fc60000004100 */
[----:B------:R-:W-:-:S04]  /*2510*/  FMUL.FTZ R196, R196, c[0x0][0x1ec] ;  /* 0x00007b00c4c47a20 */ /* 0x000fc80000410000 */
[----:B------:R-:W-:-:S04]  /*2520*/  FMUL.FTZ R224, R167, R196 ;  /* 0x000000c4a7e07220 */ /* 0x000fc80000410000 */
[----:B------:R-:W-:Y:S02]  /*2530*/  @P0 FADD.FTZ R224, R197, R224 ;  /* 0x000000e0c5e00221 */ /* 0x000fe40000010000 */
.L_x_26218:
[----:B------:R-:W-:Y:S05]  /*2540*/  BSYNC B0 ;  /* 0x0000000000007941 */ /* 0x000fea0003800000 */
.L_x_26216:
[----:B------:R-:W-:Y:S01]  /*2550*/  BSSY B0, `(.L_x_26219) ;  /* 0x000000b000007945 */ /* 0x000fe20003800000 */
[----:B------:R-:W-:Y:S05]  /*2560*/  @P2 BRA `(.L_x_26220) ;  /* 0x0000004000002947 */ /* 0x000fea0003800000 */
[----:B------:R-:W-:Y:S01]  /*2570*/  HFMA2.MMA R223, -RZ, RZ, 0, 0 ;  /* 0x00000000ffdf7435 */ /* 0x000fe200000001ff */
[----:B------:R-:W-:Y:S05]  /*2580*/  @!P0 BRA `(.L_x_26221) ;  /* 0x0000007000008947 */ /* 0x000fea0003800000 */
[----:B-----5:R-:W-:Y:S01]  /*2590*/  HADD2.F32 R223, -RZ, R190.H0_H0 ;  /* 0x200000beffdf7230 */ /* 0x020fe20000004100 */
[----:B------:R-:W-:Y:S05]  /*25a0*/  BRA `(.L_x_26221) ;  /* 0x0000005000007947 */ /* 0x000fea0003800000 */
.L_x_26220:
[----:B-----5:R-:W-:-:S05]  /*25b0*/  HADD2.F32 R196, -RZ, R194.H0_H0 ;  /* 0x200000c2ffc47230 */ /* 0x020fca0000004100 */
[----:B------:R-:W-:Y:S01]  /*25c0*/  FMUL.FTZ R223, R196, c[0x0][0x1ec] ;  /* 0x00007b00c4df7a20 */ /* 0x000fe20000410000 */
[----:B------:R-:W-:-:S03]  /*25d0*/  @P0 HADD2.F32 R196, -RZ, R190.H0_H0 ;  /* 0x200000beffc40230 */ /* 0x000fc60000004100 */
[----:B------:R-:W-:-:S04]  /*25e0*/  FMUL.FTZ R223, R168, R223 ;  /* 0x000000dfa8df7220 */ /* 0x000fc80000410000 */
[----:B------:R-:W-:Y:S02]  /*25f0*/  @P0 FADD.FTZ R223, R196, R223 ;  /* 0x000000dfc4df0221 */ /* 0x000fe40000010000 */
.L_x_26221:
[----:B------:R-:W-:Y:S05]  /*2600*/  BSYNC B0 ;  /* 0x0000000000007941 */ /* 0x000fea0003800000 */
.L_x_26219:
[----:B------:R-:W-:Y:S01]  /*2610*/  BSSY B0, `(.L_x_26222) ;  /* 0x000000b000007945 */ /* 0x000fe20003800000 */
[----:B------:R-:W-:Y:S05]  /*2620*/  @P2 BRA `(.L_x_26223) ;  /* 0x0000004000002947 */ /* 0x000fea0003800000 */
[----:B------:R-:W-:Y:S01]  /*2630*/  MOV R222, RZ ;  /* 0x000000ff00de7202 */ /* 0x000fe20000000f00 */
[----:B------:R-:W-:Y:S05]  /*2640*/  @!P0 BRA `(.L_x_26224) ;  /* 0x0000007000008947 */ /* 0x000fea0003800000 */
[----:B-----5:R-:W-:Y:S01]  /*2650*/  HADD2.F32 R222, -RZ, R190.H1_H1 ;  /* 0x300000beffde7230 */ /* 0x020fe20000004100 */
[----:B------:R-:W-:Y:S05]  /*2660*/  BRA `(.L_x_26224) ;  /* 0x0000005000007947 */ /* 0x000fea0003800000 */
.L_x_26223:
[----:B-----5:R-:W-:Y:S02]  /*2670*/  HADD2.F32 R196, -RZ, R194.H1_H1 ;  /* 0x300000c2ffc47230 */ /* 0x020fe40000004100 */
[----:B------:R-:W-:-:S03]  /*2680*/  @P0 HADD2.F32 R197, -RZ, R190.H1_H1 ;  /* 0x300000beffc50230 */ /* 0x000fc60000004100 */
[----:B------:R-:W-:-:S04]  /*2690*/  FMUL.FTZ R196, R196, c[0x0][0x1ec] ;  /* 0x00007b00c4c47a20 */ /* 0x000fc80000410000 */
[----:B------:R-:W-:-:S04]  /*26a0*/  FMUL.FTZ R222, R169, R196 ;  /* 0x000000c4a9de7220 */ /* 0x000fc80000410000 */
[----:B------:R-:W-:Y:S02]  /*26b0*/  @P0 FADD.FTZ R222, R197, R222 ;  /* 0x000000dec5de0221 */ /* 0x000fe40000010000 */
.L_x_26224:
[----:B------:R-:W-:Y:S05]  /*26c0*/  BSYNC B0 ;  /* 0x0000000000007941 */ /* 0x000fea0003800000 */
.L_x_26222:
[----:B------:R-:W-:Y:S01]  /*26d0*/  BSSY B0, `(.L_x_26225) ;  /* 0x000000b000007945 */ /* 0x000fe20003800000 */
[----:B------:R-:W-:Y:S05]  /*26e0*/  @P2 BRA `(.L_x_26226) ;  /* 0x0000004000002947 */ /* 0x000fea0003800000 */
[----:B------:R-:W-:Y:S01]  /*26f0*/  HFMA2.MMA R221, -RZ, RZ, 0, 0 ;  /* 0x00000000ffdd7435 */ /* 0x000fe200000001ff */
[----:B------:R-:W-:Y:S05]  /*2700*/  @!P0 BRA `(.L_x_26227) ;  /* 0x0000007000008947 */ /* 0x000fea0003800000 */
[----:B-----5:R-:W-:Y:S01]  /*2710*/  HADD2.F32 R221, -RZ, R191.H0_H0 ;  /* 0x200000bfffdd7230 */ /* 0x020fe20000004100 */
[----:B------:R-:W-:Y:S05]  /*2720*/  BRA `(.L_x_26227) ;  /* 0x0000005000007947 */ /* 0x000fea0003800000 */
.L_x_26226:
[----:B-----5:R-:W-:-:S05]  /*2730*/  HADD2.F32 R196, -RZ, R195.H0_H0 ;  /* 0x200000c3ffc47230 */ /* 0x020fca0000004100 */
[----:B------:R-:W-:Y:S01]  /*2740*/  FMUL.FTZ R221, R196, c[0x0][0x1ec] ;  /* 0x00007b00c4dd7a20 */ /* 0x000fe20000410000 */
[----:B------:R-:W-:-:S03]  /*2750*/  @P0 HADD2.F32 R196, -RZ, R191.H0_H0 ;  /* 0x200000bfffc40230 */ /* 0x000fc60000004100 */
[----:B------:R-:W-:-:S04]  /*2760*/  FMUL.FTZ R221, R170, R221 ;  /* 0x000000ddaadd7220 */ /* 0x000fc80000410000 */
[----:B------:R-:W-:Y:S02]  /*2770*/  @P0 FADD.FTZ R221, R196, R221 ;  /* 0x000000ddc4dd0221 */ /* 0x000fe40000010000 */
.L_x_26227:
[----:B------:R-:W-:Y:S05]  /*2780*/  BSYNC B0 ;  /* 0x0000000000007941 */ /* 0x000fea0003800000 */
.L_x_26225:
[----:B------:R-:W-:Y:S01]  /*2790*/  BSSY B0, `(.L_x_26228) ;  /* 0x000000b000007945 */ /* 0x000fe20003800000 */
[----:B------:R-:W-:Y:S05]  /*27a0*/  @P2 BRA `(.L_x_26229) ;  /* 0x0000004000002947 */ /* 0x000fea0003800000 */
[----:B------:R-:W-:Y:S01]  /*27b0*/  MOV R220, RZ ;  /* 0x000000ff00dc7202 */ /* 0x000fe20000000f00 */
[----:B------:R-:W-:Y:S05]  /*27c0*/  @!P0 BRA `(.L_x_26230) ;  /* 0x0000007000008947 */ /* 0x000fea0003800000 */
[----:B-----5:R-:W-:Y:S01]  /*27d0*/  HADD2.F32 R220, -RZ, R191.H1_H1 ;  /* 0x300000bfffdc7230 */ /* 0x020fe20000004100 */
[----:B------:R-:W-:Y:S05]  /*27e0*/  BRA `(.L_x_26230) ;  /* 0x0000005000007947 */ /* 0x000fea0003800000 */
.L_x_26229:
[----:B-----5:R-:W-:Y:S02]  /*27f0*/  HADD2.F32 R196, -RZ, R195.H1_H1 ;  /* 0x300000c3ffc47230 */ /* 0x020fe40000004100 */
[----:B------:R-:W-:-:S03]  /*2800*/  @P0 HADD2.F32 R197, -RZ, R191.H1_H1 ;  /* 0x300000bfffc50230 */ /* 0x000fc60000004100 */
[----:B------:R-:W-:-:S04]  /*2810*/  FMUL.FTZ R196, R196, c[0x0][0x1ec] ;  /* 0x00007b00c4c47a20 */ /* 0x000fc80000410000 */
[----:B------:R-:W-:-:S04]  /*2820*/  FMUL.FTZ R220, R171, R196 ;  /* 0x000000c4abdc7220 */ /* 0x000fc80000410000 */
[----:B------:R-:W-:Y:S02]  /*2830*/  @P0 FADD.FTZ R220, R197, R220 ;  /* 0x000000dcc5dc0221 */ /* 0x000fe40000010000 */
.L_x_26230:
[----:B------:R-:W-:Y:S05]  /*2840*/  BSYNC B0 ;  /* 0x0000000000007941 */ /* 0x000fea0003800000 */
.L_x_26228:
[-C--:B------:R-:W-:Y:S01]  /*2850*/  IMAD.WIDE.U32 R228, R229, R216.reuse, c[0x0][0x188] ;  /* 0x00006200e5e47625 */ /* 0x080fe200078e00d8 */
[----:B------:R-:W-:Y:S02]  /*2860*/  F2FP.PACK_AB R199, R220, R221 ;  /* 0x000000dddcc7723e */ /* 0x000fe400000000ff */
[----:B------:R-:W-:Y:S02]  /*2870*/  F2FP.PACK_AB R198, R222, R223 ;  /* 0x000000dfdec6723e */ /* 0x000fe400000000ff */
[----:B------:R-:W-:Y:S02]  /*2880*/  F2FP.PACK_AB R197, R224, R225 ;  /* 0x000000e1e0c5723e */ /* 0x000fe400000000ff */
[----:B------:R-:W-:Y:S02]  /*2890*/  F2FP.PACK_AB R196, R226, R227 ;  /* 0x000000e3e2c4723e */ /* 0x000fe400000000ff */
        /* <DEDUP_REMOVED lines=13> */
.L_x_26232:
[----:B0----5:R-:W-:-:S05]  /*2970*/  HADD2.F32 R196, -RZ, R192.H0_H0 ;  /* 0x200000c0ffc47230 */ /* 0x021fca0000004100 */
[----:B------:R-:W-:Y:S01]  /*2980*/  FMUL.FTZ R235, R196, c[0x0][0x1ec] ;  /* 0x00007b00c4eb7a20 */ /* 0x000fe20000410000 */
[----:B------:R-:W-:-:S03]  /*2990*/  @P0 HADD2.F32 R196, -RZ, R188.H0_H0 ;  /* 0x200000bcffc40230 */ /* 0x000fc60000004100 */
[----:B------:R-:W-:-:S04]  /*29a0*/  FMUL.FTZ R235, R172, R235 ;  /* 0x000000ebaceb7220 */ /* 0x000fc80000410000 */
[----:B------:R-:W-:Y:S02]  /*29b0*/  @P0 FADD.FTZ R235, R196, R235 ;  /* 0x000000ebc4eb0221 */ /* 0x000fe40000010000 */
.L_x_26233:
[----:B------:R-:W-:Y:S05]  /*29c0*/  BSYNC B0 ;  /* 0x0000000000007941 */ /* 0x000fea0003800000 */
.L_x_26231:
[----:B------:R-:W-:Y:S01]  /*29d0*/  BSSY B0, `(.L_x_26234) ;  /* 0x000000b000007945 */ /* 0x000fe20003800000 */
[----:B------:R-:W-:Y:S05]  /*29e0*/  @P2 BRA `(.L_x_26235) ;  /* 0x0000004000002947 */ /* 0x000fea0003800000 */
[----:B------:R-:W-:Y:S01]  /*29f0*/  MOV R234, RZ ;  /* 0x000000ff00ea7202 */ /* 0x000fe20000000f00 */
[----:B------:R-:W-:Y:S05]  /*2a00*/  @!P0 BRA `(.L_x_26236) ;  /* 0x0000007000008947 */ /* 0x000fea0003800000 */
[----:B-----5:R-:W-:Y:S01]  /*2a10*/  HADD2.F32 R234, -RZ, R188.H1_H1 ;  /* 0x300000bcffea7230 */ /* 0x020fe20000004100 */
[----:B------:R-:W-:Y:S05]  /*2a20*/  BRA `(.L_x_26236) ;  /* 0x0000005000007947 */ /* 0x000fea0003800000 */
.L_x_26235:
[----:B0----5:R-:W-:Y:S02]  /*2a30*/  HADD2.F32 R196, -RZ, R192.H1_H1 ;  /* 0x300000c0ffc47230 */ /* 0x021fe40000004100 */
[----:B------:R-:W-:-:S03]  /*2a40*/  @P0 HADD2.F32 R197, -RZ, R188.H1_H1 ;  /* 0x300000bcffc50230 */ /* 0x000fc60000004100 */
[----:B------:R-:W-:-:S04]  /*2a50*/  FMUL.FTZ R196, R196, c[0x0][0x1ec] ;  /* 0x00007b00c4c47a20 */ /* 0x000fc80000410000 */
[----:B------:R-:W-:-:S04]  /*2a60*/  FMUL.FTZ R234, R173, R196 ;  /* 0x000000c4adea7220 */ /* 0x000fc80000410000 */
[----:B------:R-:W-:Y:S02]  /*2a70*/  @P0 FADD.FTZ R234, R197, R234 ;  /* 0x000000eac5ea0221 */ /* 0x000fe40000010000 */
.L_x_26236:
[----:B------:R-:W-:Y:S05]  /*2a80*/  BSYNC B0 ;  /* 0x0000000000007941 */ /* 0x000fea0003800000 */
.L_x_26234:
[----:B------:R-:W-:Y:S01]  /*2a90*/  BSSY B0, `(.L_x_26237) ;  /* 0x000000b000007945 */ /* 0x000fe20003800000 */
[----:B------:R-:W-:Y:S05]  /*2aa0*/  @P2 BRA `(.L_x_26238) ;  /* 0x0000004000002947 */ /* 0x000fea0003800000 */
[----:B------:R-:W-:Y:S01]  /*2ab0*/  HFMA2.MMA R233, -RZ, RZ, 0, 0 ;  /* 0x00000000ffe97435 */ /* 0x000fe200000001ff */
[----:B------:R-:W-:Y:S05]  /*2ac0*/  @!P0 BRA `(.L_x_26239) ;  /* 0x0000007000008947 */ /* 0x000fea0003800000 */
[----:B-----5:R-:W-:Y:S01]  /*2ad0*/  HADD2.F32 R233, -RZ, R189.H0_H0 ;  /* 0x200000bdffe97230 */ /* 0x020fe20000004100 */
[----:B------:R-:W-:Y:S05]  /*2ae0*/  BRA `(.L_x_26239) ;  /* 0x0000005000007947 */ /* 0x000fea0003800000 */
.L_x_26238:
[----:B0----5:R-:W-:-:S05]  /*2af0*/  HADD2.F32 R196, -RZ, R193.H0_H0 ;  /* 0x200000c1ffc47230 */ /* 0x021fca0000004100 */
[----:B------:R-:W-:Y:S01]  /*2b00*/  FMUL.FTZ R233, R196, c[0x0][0x1ec] ;  /* 0x00007b00c4e97a20 */ /* 0x000fe20000410000 */
[----:B------:R-:W-:-:S03]  /*2b10*/  @P0 HADD2.F32 R196, -RZ, R189.H0_H0 ;  /* 0x200000bdffc40230 */ /* 0x000fc60000004100 */
[----:B------:R-:W-:-:S04]  /*2b20*/  FMUL.FTZ R233, R174, R233 ;  /* 0x000000e9aee97220 */ /* 0x000fc80000410000 */
[----:B------:R-:W-:Y:S02]  /*2b30*/  @P0 FADD.FTZ R233, R196, R233 ;  /* 0x000000e9c4e90221 */ /* 0x000fe40000010000 */
.L_x_26239:
[----:B------:R-:W-:Y:S05]  /*2b40*/  BSYNC B0 ;  /* 0x0000000000007941 */ /* 0x000fea0003800000 */
.L_x_26237:
[----:B------:R-:W-:Y:S01]  /*2b50*/  BSSY B0, `(.L_x_26240) ;  /* 0x000000b000007945 */ /* 0x000fe20003800000 */
[----:B------:R-:W-:Y:S05]  /*2b60*/  @P2 BRA `(.L_x_26241) ;  /* 0x0000004000002947 */ /* 0x000fea0003800000 */
[----:B------:R-:W-:Y:S01]  /*2b70*/  MOV R232, RZ ;  /* 0x000000ff00e87202 */ /* 0x000fe20000000f00 */
[----:B------:R-:W-:Y:S05]  /*2b80*/  @!P0 BRA `(.L_x_26242) ;  /* 0x0000007000008947 */ /* 0x000fea0003800000 */
[----:B-----5:R-:W-:Y:S01]  /*2b90*/  HADD2.F32 R232, -RZ, R189.H1_H1 ;  /* 0x300000bdffe87230 */ /* 0x020fe20000004100 */
[----:B------:R-:W-:Y:S05]  /*2ba0*/  BRA `(.L_x_26242) ;  /* 0x0000005000007947 */ /* 0x000fea0003800000 */
.L_x_26241:
[----:B0----5:R-:W-:Y:S02]  /*2bb0*/  HADD2.F32 R196, -RZ, R193.H1_H1 ;  /* 0x300000c1ffc47230 */ /* 0x021fe40000004100 */
[----:B------:R-:W-:-:S03]  /*2bc0*/  @P0 HADD2.F32 R197, -RZ, R189.H1_H1 ;  /* 0x300000bdffc50230 */ /* 0x000fc60000004100 */
[----:B------:R-:W-:-:S04]  /*2bd0*/  FMUL.FTZ R196, R196, c[0x0][0x1ec] ;  /* 0x00007b00c4c47a20 */ /* 0x000fc80000410000 */
[----:B------:R-:W-:-:S04]  /*2be0*/  FMUL.FTZ R232, R175, R196 ;  /* 0x000000c4afe87220 */ /* 0x000fc80000410000 */
[----:B------:R-:W-:Y:S02]  /*2bf0*/  @P0 FADD.FTZ R232, R197, R232 ;  /* 0x000000e8c5e80221 */ /* 0x000fe40000010000 */
.L_x_26242:
[----:B------:R-:W-:Y:S05]  /*2c00*/  BSYNC B0 ;  /* 0x0000000000007941 */ /* 0x000fea0003800000 */
.L_x_26240:
[----:B------:R-:W-:Y:S01]  /*2c10*/  BSSY B0, `(.L_x_26243) ;  /* 0x000000b000007945 */ /* 0x000fe20003800000 */
[----:B------:R-:W-:Y:S05]  /*2c20*/  @P2 BRA `(.L_x_26244) ;  /* 0x0000004000002947 */ /* 0x000fea0003800000 */
[----:B------:R-:W-:Y:S01]  /*2c30*/  HFMA2.MMA R231, -RZ, RZ, 0, 0 ;  /* 0x00000000ffe77435 */ /* 0x000fe200000001ff */
[----:B------:R-:W-:Y:S05]  /*2c40*/  @!P0 BRA `(.L_x_26245) ;  /* 0x0000007000008947 */ /* 0x000fea0003800000 */
[----:B-----5:R-:W-:Y:S01]  /*2c50*/  HADD2.F32 R231, -RZ, R190.H0_H0 ;  /* 0x200000beffe77230 */ /* 0x020fe20000004100 */
[----:B------:R-:W-:Y:S05]  /*2c60*/  BRA `(.L_x_26245) ;  /* 0x0000005000007947 */ /* 0x000fea0003800000 */
.L_x_26244:
[----:B0----5:R-:W-:-:S05]  /*2c70*/  HADD2.F32 R196, -RZ, R194.H0_H0 ;  /* 0x200000c2ffc47230 */ /* 0x021fca0000004100 */
[----:B------:R-:W-:Y:S01]  /*2c80*/  FMUL.FTZ R231, R196, c[0x0][0x1ec] ;  /* 0x00007b00c4e77a20 */ /* 0x000fe20000410000 */
[----:B------:R-:W-:-:S03]  /*2c90*/  @P0 HADD2.F32 R196, -RZ, R190.H0_H0 ;  /* 0x200000beffc40230 */ /* 0x000fc60000004100 */
[----:B------:R-:W-:-:S04]  /*2ca0*/  FMUL.FTZ R231, R176, R231 ;  /* 0x000000e7b0e77220 */ /* 0x000fc80000410000 */
[----:B------:R-:W-:Y:S02]  /*2cb0*/  @P0 FADD.FTZ R231, R196, R231 ;  /* 0x000000e7c4e70221 */ /* 0x000fe40000010000 */
.L_x_26245:
[----:B------:R-:W-:Y:S05]  /*2cc0*/  BSYNC B0 ;  /* 0x0000000000007941 */ /* 0x000fea0003800000 */
.L_x_26243:
[----:B------:R-:W-:Y:S01]  /*2cd0*/  BSSY B0, `(.L_x_26246) ;  /* 0x000000b000007945 */ /* 0x000fe20003800000 */
[----:B------:R-:W-:Y:S05]  /*2ce0*/  @P2 BRA `(.L_x_26247) ;  /* 0x0000004000002947 */ /* 0x000fea0003800000 */
[----:B------:R-:W-:Y:S01]  /*2cf0*/  MOV R230, RZ ;  /* 0x000000ff00e67202 */ /* 0x000fe20000000f00 */
[----:B------:R-:W-:Y:S05]  /*2d00*/  @!P0 BRA `(.L_x_26248) ;  /* 0x0000007000008947 */ /* 0x000fea0003800000 */
[----:B-----5:R-:W-:Y:S01]  /*2d10*/  HADD2.F32 R230, -RZ, R190.H1_H1 ;  /* 0x300000beffe67230 */ /* 0x020fe20000004100 */
[----:B------:R-:W-:Y:S05]  /*2d20*/  BRA `(.L_x_26248) ;  /* 0x0000005000007947 */ /* 0x000fea0003800000 */
.L_x_26247:
[----:B0----5:R-:W-:Y:S02]  /*2d30*/  HADD2.F32 R196, -RZ, R194.H1_H1 ;  /* 0x300000c2ffc47230 */ /* 0x021fe40000004100 */
[----:B------:R-:W-:-:S03]  /*2d40*/  @P0 HADD2.F32 R197, -RZ, R190.H1_H1 ;  /* 0x300000beffc50230 */ /* 0x000fc60000004100 */
[----:B------:R-:W-:-:S04]  /*2d50*/  FMUL.FTZ R196, R196, c[0x0][0x1ec] ;  /* 0x00007b00c4c47a20 */ /* 0x000fc80000410000 */
[----:B------:R-:W-:-:S04]  /*2d60*/  FMUL.FTZ R230, R177, R196 ;  /* 0x000000c4b1e67220 */ /* 0x000fc80000410000 */
[----:B------:R-:W-:Y:S02]  /*2d70*/  @P0 FADD.FTZ R230, R197, R230 ;  /* 0x000000e6c5e60221 */ /* 0x000fe40000010000 */
.L_x_26248:
[----:B------:R-:W-:Y:S05]  /*2d80*/  BSYNC B0 ;  /* 0x0000000000007941 */ /* 0x000fea0003800000 */
.L_x_26246:
[----:B------:R-:W-:Y:S01]  /*2d90*/  BSSY B0, `(.L_x_26249) ;  /* 0x000000b000007945 */ /* 0x000fe20003800000 */
[----:B------:R-:W-:Y:S05]  /*2da0*/  @P2 BRA `(.L_x_26250) ;  /* 0x0000004000002947 */ /* 0x000fea0003800000 */
[----:B------:R-:W-:Y:S01]  /*2db0*/  HFMA2.MMA R229, -RZ, RZ, 0, 0 ;  /* 0x00000000ffe57435 */ /* 0x000fe200000001ff */
[----:B------:R-:W-:Y:S05]  /*2dc0*/  @!P0 BRA `(.L_x_26251) ;  /* 0x0000007000008947 */ /* 0x000fea0003800000 */
[----:B-----5:R-:W-:Y:S01]  /*2dd0*/  HADD2.F32 R229, -RZ, R191.H0_H0 ;  /* 0x200000bfffe57230 */ /* 0x020fe20000004100 */
[----:B------:R-:W-:Y:S05]  /*2de0*/  BRA `(.L_x_26251) ;  /* 0x0000005000007947 */ /* 0x000fea0003800000 */
.L_x_26250:
[----:B0----5:R-:W-:-:S05]  /*2df0*/  HADD2.F32 R196, -RZ, R195.H0_H0 ;  /* 0x200000c3ffc47230 */ /* 0x021fca0000004100 */
[----:B------:R-:W-:Y:S01]  /*2e00*/  FMUL.FTZ R229, R196, c[0x0][0x1ec] ;  /* 0x00007b00c4e57a20 */ /* 0x000fe20000410000 */
[----:B------:R-:W-:-:S03]  /*2e10*/  @P0 HADD2.F32 R196, -RZ, R191.H0_H0 ;  /* 0x200000bfffc40230 */ /* 0x000fc60000004100 */
[----:B------:R-:W-:-:S04]  /*2e20*/  FMUL.FTZ R229, R178, R229 ;  /* 0x000000e5b2e57220 */ /* 0x000fc80000410000 */
[----:B------:R-:W-:Y:S02]  /*2e30*/  @P0 FADD.FTZ R229, R196, R229 ;  /* 0x000000e5c4e50221 */ /* 0x000fe40000010000 */
.L_x_26251:
[----:B------:R-:W-:Y:S05]  /*2e40*/  BSYNC B0 ;  /* 0x0000000000007941 */ /* 0x000fea0003800000 */
.L_x_26249:
[----:B------:R-:W-:Y:S01]  /*2e50*/  BSSY B0, `(.L_x_26252) ;  /* 0x000000b000007945 */ /* 0x000fe20003800000 */
[----:B------:R-:W-:Y:S05]  /*2e60*/  @P2 BRA `(.L_x_26253) ;  /* 0x0000004000002947 */ /* 0x000fea0003800000 */
[----:B------:R-:W-:Y:S01]  /*2e70*/  MOV R228, RZ ;  /* 0x000000ff00e47202 */ /* 0x000fe20000000f00 */
[----:B------:R-:W-:Y:S05]  /*2e80*/  @!P0 BRA `(.L_x_26254) ;  /* 0x0000007000008947 */ /* 0x000fea0003800000 */
[----:B-----5:R-:W-:Y:S01]  /*2e90*/  HADD2.F32 R228, -RZ, R191.H1_H1 ;  /* 0x300000bfffe47230 */ /* 0x020fe20000004100 */
[----:B------:R-:W-:Y:S05]  /*2ea0*/  BRA `(.L_x_26254) ;  /* 0x0000005000007947 */ /* 0x000fea0003800000 */
.L_x_26253:
[----:B0----5:R-:W-:Y:S02]  /*2eb0*/  HADD2.F32 R196, -RZ, R195.H1_H1 ;  /* 0x300000c3ffc47230 */ /* 0x021fe40000004100 */
[----:B------:R-:W-:-:S03]  /*2ec0*/  @P0 HADD2.F32 R197, -RZ, R191.H1_H1 ;  /* 0x300000bfffc50230 */ /* 0x000fc60000004100 */
[----:B------:R-:W-:-:S04]  /*2ed0*/  FMUL.FTZ R196, R196, c[0x0][0x1ec] ;  /* 0x00007b00c4c47a20 */ /* 0x000fc80000410000 */
[----:B------:R-:W-:-:S04]  /*2ee0*/  FMUL.FTZ R228, R179, R196 ;  /* 0x000000c4b3e47220 */ /* 0x000fc80000410000 */
[----:B------:R-:W-:Y:S02]  /*2ef0*/  @P0 FADD.FTZ R228, R197, R228 ;  /* 0x000000e4c5e40221 */ /* 0x000fe40000010000 */
.L_x_26254:
[----:B------:R-:W-:Y:S05]  /*2f00*/  BSYNC B0 ;  /* 0x0000000000007941 */ /* 0x000fea0003800000 */
.L_x_26252:
[-C--:B------:R-:W-:Y:S01]  /*2f10*/  IMAD.WIDE.U32 R238, R239, R216.reuse, c[0x0][0x188] ;  /* 0x00006200efee7625 */ /* 0x080fe200078e00d8 */
[----:B0-----:R-:W-:Y:S02]  /*2f20*/  F2FP.PACK_AB R199, R228, R229 ;  /* 0x000000e5e4c7723e */ /* 0x001fe400000000ff */
        /* <DEDUP_REMOVED lines=16> */
.L_x_26256:
[----:B0----5:R-:W-:Y:S02]  /*3030*/  HADD2.F32 R196, -RZ, R192.H0_H0 ;  /* 0x200000c0ffc47230 */ /* 0x021fe40000004100 */
[----:B------:R-:W-:-:S03]  /*3040*/  @P0 HADD2.F32 R199, -RZ, R188.H0_H0 ;  /* 0x200000bcffc70230 */ /* 0x000fc60000004100 */
[----:B------:R-:W-:-:S04]  /*3050*/  FMUL.FTZ R197, R196, c[0x0][0x1ec] ;  /* 0x00007b00c4c57a20 */ /* 0x000fc80000410000 */
[----:B------:R-:W-:-:S04]  /*3060*/  FMUL.FTZ R236, R180, R197 ;  /* 0x000000c5b4ec7220 */ /* 0x000fc80000410000 */
[----:B------:R-:W-:Y:S02]  /*3070*/  @P0 FADD.FTZ R236, R199, R236 ;  /* 0x000000ecc7ec0221 */ /* 0x000fe40000010000 */
.L_x_26257:
[----:B------:R-:W-:Y:S05]  /*3080*/  BSYNC B0 ;  /* 0x0000000000007941 */ /* 0x000fea0003800000 */
.L_x_26255:
[----:B------:R-:W-:Y:S01]  /*3090*/  BSSY B0, `(.L_x_26258) ;  /* 0x000000b000007945 */ /* 0x000fe20003800000 */
[----:B------:R-:W-:Y:S05]  /*30a0*/  @P2 BRA `(.L_x_26259) ;  /* 0x0000004000002947 */ /* 0x000fea0003800000 */
[----:B------:R-:W-:Y:S01]  /*30b0*/  MOV R237, RZ ;  /* 0x000000ff00ed7202 */ /* 0x000fe20000000f00 */
[----:B------:R-:W-:Y:S05]  /*30c0*/  @!P0 BRA `(.L_x_26260) ;  /* 0x0000007000008947 */ /* 0x000fea0003800000 */
[----:B-----5:R-:W-:Y:S01]  /*30d0*/  HADD2.F32 R237, -RZ, R188.H1_H1 ;  /* 0x300000bcffed7230 */ /* 0x020fe20000004100 */
[----:B------:R-:W-:Y:S05]  /*30e0*/  BRA `(.L_x_26260) ;  /* 0x0000005000007947 */ /* 0x000fea0003800000 */
.L_x_26259:
[----:B0----5:R-:W-:Y:S02]  /*30f0*/  HADD2.F32 R196, -RZ, R192.H1_H1 ;  /* 0x300000c0ffc47230 */ /* 0x021fe40000004100 */
[----:B------:R-:W-:-:S03]  /*3100*/  @P0 HADD2.F32 R198, -RZ, R188.H1_H1 ;  /* 0x300000bcffc60230 */ /* 0x000fc60000004100 */
[----:B------:R-:W-:-:S04]  /*3110*/  FMUL.FTZ R196, R196, c[0x0][0x1ec] ;  /* 0x00007b00c4c47a20 */ /* 0x000fc80000410000 */
[----:B------:R-:W-:-:S04]  /*3120*/  FMUL.FTZ R237, R181, R196 ;  /* 0x000000c4b5ed7220 */ /* 0x000fc80000410000 */
[----:B------:R-:W-:Y:S02]  /*3130*/  @P0 FADD.FTZ R237, R198, R237 ;  /* 0x000000edc6ed0221 */ /* 0x000fe40000010000 */
.L_x_26260:
[----:B------:R-:W-:Y:S05]  /*3140*/  BSYNC B0 ;  /* 0x0000000000007941 */ /* 0x000fea0003800000 */
.L_x_26258:
[----:B------:R-:W-:Y:S01]  /*3150*/  BSSY B0, `(.L_x_26261) ;  /* 0x000000b000007945 */ /* 0x000fe20003800000 */
[----:B------:R-:W-:Y:S05]  /*3160*/  @P2 BRA `(.L_x_26262) ;  /* 0x0000004000002947 */ /* 0x000fea0003800000 */
[----:B------:R-:W-:Y:S01]  /*3170*/  HFMA2.MMA R238, -RZ, RZ, 0, 0 ;  /* 0x00000000ffee7435 */ /* 0x000fe200000001ff */
[----:B------:R-:W-:Y:S05]  /*3180*/  @!P0 BRA `(.L_x_26263) ;  /* 0x0000007000008947 */ /* 0x000fea0003800000 */
[----:B-----5:R-:W-:Y:S01]  /*3190*/  HADD2.F32 R238, -RZ, R189.H0_H0 ;  /* 0x200000bdffee7230 */ /* 0x020fe20000004100 */
[----:B------:R-:W-:Y:S05]  /*31a0*/  BRA `(.L_x_26263) ;  /* 0x0000005000007947 */ /* 0x000fea0003800000 */
.L_x_26262:
[----:B0----5:R-:W-:-:S05]  /*31b0*/  HADD2.F32 R196, -RZ, R193.H0_H0 ;  /* 0x200000c1ffc47230 */ /* 0x021fca0000004100 */
[----:B------:R-:W-:-:S04]  /*31c0*/  FMUL.FTZ R197, R196, c[0x0][0x1ec] ;  /* 0x00007b00c4c57a20 */ /* 0x000fc80000410000 */
[----:B------:R-:W-:Y:S01]  /*31d0*/  FMUL.FTZ R238, R182, R197 ;  /* 0x000000c5b6ee7220 */ /* 0x000fe20000410000 */
[----:B------:R-:W-:-:S05]  /*31e0*/  @P0 HADD2.F32 R197, -RZ, R189.H0_H0 ;  /* 0x200000bdffc50230 */ /* 0x000fca0000004100 */
[----:B------:R-:W-:Y:S02]  /*31f0*/  @P0 FADD.FTZ R238, R197, R238 ;  /* 0x000000eec5ee0221 */ /* 0x000fe40000010000 */
.L_x_26263:
[----:B------:R-:W-:Y:S05]  /*3200*/  BSYNC B0 ;  /* 0x0000000000007941 */ /* 0x000fea0003800000 */
.L_x_26261:
[----:B------:R-:W-:Y:S01]  /*3210*/  BSSY B0, `(.L_x_26264) ;  /* 0x000000b000007945 */ /* 0x000fe20003800000 */
[----:B------:R-:W-:Y:S05]  /*3220*/  @P2 BRA `(.L_x_26265) ;  /* 0x0000004000002947 */ /* 0x000fea0003800000 */
[----:B------:R-:W-:Y:S01]  /*3230*/  MOV R239, RZ ;  /* 0x000000ff00ef7202 */ /* 0x000fe20000000f00 */
[----:B------:R-:W-:Y:S05]  /*3240*/  @!P0 BRA `(.L_x_26266) ;  /* 0x0000007000008947 */ /* 0x000fea0003800000 */
[----:B-----5:R-:W-:Y:S01]  /*3250*/  HADD2.F32 R239, -RZ, R189.H1_H1 ;  /* 0x300000bdffef7230 */ /* 0x020fe20000004100 */
[----:B------:R-:W-:Y:S05]  /*3260*/  BRA `(.L_x_26266) ;  /* 0x0000005000007947 */ /* 0x000fea0003800000 */
.L_x_26265:
[----:B0----5:R-:W-:-:S05]  /*3270*/  HADD2.F32 R196, -RZ, R193.H1_H1 ;  /* 0x300000c1ffc47230 */ /* 0x021fca0000004100 */
[----:B------:R-:W-:-:S04]  /*3280*/  FMUL.FTZ R196, R196, c[0x0][0x1ec] ;  /* 0x00007b00c4c47a20 */ /* 0x000fc80000410000 */
[----:B------:R-:W-:Y:S01]  /*3290*/  FMUL.FTZ R239, R183, R196 ;  /* 0x000000c4b7ef7220 */ /* 0x000fe20000410000 */
[----:B------:R-:W-:-:S05]  /*32a0*/  @P0 HADD2.F32 R196, -RZ, R189.H1_H1 ;  /* 0x300000bdffc40230 */ /* 0x000fca0000004100 */
[----:B------:R-:W-:Y:S02]  /*32b0*/  @P0 FADD.FTZ R239, R196, R239 ;  /* 0x000000efc4ef0221 */ /* 0x000fe40000010000 */
.L_x_26266:
[----:B------:R-:W-:Y:S05]  /*32c0*/  BSYNC B0 ;  /* 0x0000000000007941 */ /* 0x000fea0003800000 */
.L_x_26264:
[----:B------:R-:W-:Y:S01]  /*32d0*/  BSSY B0, `(.L_x_26267) ;  /* 0x000000b000007945 */ /* 0x000fe20003800000 */
[----:B------:R-:W-:Y:S05]  /*32e0*/  @P2 BRA `(.L_x_26268) ;  /* 0x0000004000002947 */ /* 0x000fea0003800000 */
[----:B------:R-:W-:Y:S01]  /*32f0*/  HFMA2.MMA R240, -RZ, RZ, 0, 0 ;  /* 0x00000000fff07435 */ /* 0x000fe200000001ff */
[----:B------:R-:W-:Y:S05]  /*3300*/  @!P0 BRA `(.L_x_26269) ;  /* 0x0000007000008947 */ /* 0x000fea0003800000 */
[----:B-----5:R-:W-:Y:S01]  /*3310*/  HADD2.F32 R240, -RZ, R190.H0_H0 ;  /* 0x200000befff07230 */ /* 0x020fe20000004100 */
[----:B------:R-:W-:Y:S05]  /*3320*/  BRA `(.L_x_26269) ;  /* 0x0000005000007947 */ /* 0x000fea0003800000 */
.L_x_26268:
[----:B0----5:R-:W-:-:S05]  /*3330*/  HADD2.F32 R196, -RZ, R194.H0_H0 ;  /* 0x200000c2ffc47230 */ /* 0x021fca0000004100 */
[----:B------:R-:W-:-:S04]  /*3340*/  FMUL.FTZ R197, R196, c[0x0][0x1ec] ;  /* 0x00007b00c4c57a20 */ /* 0x000fc80000410000 */
[----:B------:R-:W-:Y:S01]  /*3350*/  FMUL.FTZ R240, R184, R197 ;  /* 0x000000c5b8f07220 */ /* 0x000fe20000410000 */
[----:B------:R-:W-:-:S05]  /*3360*/  @P0 HADD2.F32 R197, -RZ, R190.H0_H0 ;  /* 0x200000beffc50230 */ /* 0x000fca0000004100 */
[----:B------:R-:W-:Y:S02]  /*3370*/  @P0 FADD.FTZ R240, R197, R240 ;  /* 0x000000f0c5f00221 */ /* 0x000fe40000010000 */
.L_x_26269:
[----:B------:R-:W-:Y:S05]  /*3380*/  BSYNC B0 ;  /* 0x0000000000007941 */ /* 0x000fea0003800000 */
.L_x_26267:
[----:B------:R-:W-:Y:S01]  /*3390*/  BSSY B0, `(.L_x_26270) ;  /* 0x000000b000007945 */ /* 0x000fe20003800000 */
[----:B------:R-:W-:Y:S05]  /*33a0*/  @P2 BRA `(.L_x_26271) ;  /* 0x0000004000002947 */ /* 0x000fea0003800000 */
[----:B------:R-:W-:Y:S01]  /*33b0*/  MOV R241, RZ ;  /* 0x000000ff00f17202 */ /* 0x000fe20000000f00 */
[----:B------:R-:W-:Y:S05]  /*33c0*/  @!P0 BRA `(.L_x_26272) ;  /* 0x0000007000008947 */ /* 0x000fea0003800000 */
[----:B-----5:R-:W-:Y:S01]  /*33d0*/  HADD2.F32 R241, -RZ, R190.H1_H1 ;  /* 0x300000befff17230 */ /* 0x020fe20000004100 */
[----:B------:R-:W-:Y:S05]  /*33e0*/  BRA `(.L_x_26272) ;  /* 0x0000005000007947 */ /* 0x000fea0003800000 */
.L_x_26271:
[----:B0----5:R-:W-:-:S05]  /*33f0*/  HADD2.F32 R196, -RZ, R194.H1_H1 ;  /* 0x300000c2ffc47230 */ /* 0x021fca0000004100 */
[----:B------:R-:W-:-:S04]  /*3400*/  FMUL.FTZ R196, R196, c[0x0][0x1ec] ;  /* 0x00007b00c4c47a20 */ /* 0x000fc80000410000 */
[----:B------:R-:W-:Y:S01]  /*3410*/  FMUL.FTZ R241, R185, R196 ;  /* 0x000000c4b9f17220 */ /* 0x000fe20000410000 */
[----:B------:R-:W-:-:S05]  /*3420*/  @P0 HADD2.F32 R196, -RZ, R190.H1_H1 ;  /* 0x300000beffc40230 */ /* 0x000fca0000004100 */
[----:B------:R-:W-:Y:S02]  /*3430*/  @P0 FADD.FTZ R241, R196, R241 ;  /* 0x000000f1c4f10221 */ /* 0x000fe40000010000 */
.L_x_26272:
[----:B------:R-:W-:Y:S05]  /*3440*/  BSYNC B0 ;  /* 0x0000000000007941 */ /* 0x000fea0003800000 */
.L_x_26270:
[----:B------:R-:W-:Y:S01]  /*3450*/  BSSY B0, `(.L_x_26273) ;  /* 0x000000b000007945 */ /* 0x000fe20003800000 */
[----:B------:R-:W-:Y:S05]  /*3460*/  @P2 BRA `(.L_x_26274) ;  /* 0x0000004000002947 */ /* 0x000fea0003800000 */
[----:B------:R-:W-:Y:S01]  /*3470*/  HFMA2.MMA R242, -RZ, RZ, 0, 0 ;  /* 0x00000000fff27435 */ /* 0x000fe200000001ff */
[----:B------:R-:W-:Y:S05]  /*3480*/  @!P0 BRA `(.L_x_26275) ;  /* 0x0000007000008947 */ /* 0x000fea0003800000 */
[----:B-----5:R-:W-:Y:S01]  /*3490*/  HADD2.F32 R242, -RZ, R191.H0_H0 ;  /* 0x200000bffff27230 */ /* 0x020fe20000004100 */
[----:B------:R-:W-:Y:S05]  /*34a0*/  BRA `(.L_x_26275) ;  /* 0x0000005000007947 */ /* 0x000fea0003800000 */
.L_x_26274:
[----:B0----5:R-:W-:-:S05]  /*34b0*/  HADD2.F32 R196, -RZ, R195.H0_H0 ;  /* 0x200000c3ffc47230 */ /* 0x021fca0000004100 */
[----:B------:R-:W-:-:S04]  /*34c0*/  FMUL.FTZ R197, R196, c[0x0][0x1ec] ;  /* 0x00007b00c4c57a20 */ /* 0x000fc80000410000 */
[----:B------:R-:W-:Y:S01]  /*34d0*/  FMUL.FTZ R242, R186, R197 ;  /* 0x000000c5baf27220 */ /* 0x000fe20000410000 */
[----:B------:R-:W-:-:S05]  /*34e0*/  @P0 HADD2.F32 R197, -RZ, R191.H0_H0 ;  /* 0x200000bfffc50230 */ /* 0x000fca0000004100 */
[----:B------:R-:W-:Y:S02]  /*34f0*/  @P0 FADD.FTZ R242, R197, R242 ;  /* 0x000000f2c5f20221 */ /* 0x000fe40000010000 */
.L_x_26275:
[----:B------:R-:W-:Y:S05]  /*3500*/  BSYNC B0 ;  /* 0x0000000000007941 */ /* 0x000fea0003800000 */
.L_x_26273:
[----:B------:R-:W-:Y:S01]  /*3510*/  BSSY B0, `(.L_x_26276) ;  /* 0x000000b000007945 */ /* 0x000fe20003800000 */
[----:B------:R-:W-:Y:S05]  /*3520*/  @P2 BRA `(.L_x_26277) ;  /* 0x0000004000002947 */ /* 0x000fea0003800000 */
[----:B------:R-:W-:Y:S01]  /*3530*/  MOV R243, RZ ;  /* 0x000000ff00f37202 */ /* 0x000fe20000000f00 */
[----:B------:R-:W-:Y:S05]  /*3540*/  @!P0 BRA `(.L_x_26278) ;  /* 0x0000007000008947 */ /* 0x000fea0003800000 */
[----:B-----5:R-:W-:Y:S01]  /*3550*/  HADD2.F32 R243, -RZ, R191.H1_H1 ;  /* 0x300000bffff37230 */ /* 0x020fe20000004100 */
[----:B------:R-:W-:Y:S05]  /*3560*/  BRA `(.L_x_26278) ;  /* 0x0000005000007947 */ /* 0x000fea0003800000 */
.L_x_26277:
[----:B0----5:R-:W-:-:S05]  /*3570*/  HADD2.F32 R196, -RZ, R195.H1_H1 ;  /* 0x300000c3ffc47230 */ /* 0x021fca0000004100 */
[----:B------:R-:W-:-:S04]  /*3580*/  FMUL.FTZ R196, R196, c[0x0][0x1ec] ;  /* 0x00007b00c4c47a20 */ /* 0x000fc80000410000 */
[----:B------:R-:W-:Y:S01]  /*3590*/  FMUL.FTZ R243, R187, R196 ;  /* 0x000000c4bbf37220 */ /* 0x000fe20000410000 */
[----:B------:R-:W-:-:S05]  /*35a0*/  @P0 HADD2.F32 R196, -RZ, R191.H1_H1 ;  /* 0x300000bfffc40230 */ /* 0x000fca0000004100 */
[----:B------:R-:W-:Y:S02]  /*35b0*/  @P0 FADD.FTZ R243, R196, R243 ;  /* 0x000000f3c4f30221 */ /* 0x000fe40000010000 */
.L_x_26278:
[----:B------:R-:W-:Y:S05]  /*35c0*/  BSYNC B0 ;  /* 0x0000000000007941 */ /* 0x000fea0003800000 */
.L_x_26276:
[----:B------:R-:W-:Y:S01]  /*35d0*/  FADD.FTZ R244, RZ, R16 ;  /* 0x00000010fff47221 */ /* 0x000fe20000010000 */
[----:B0-----:R-:W-:Y:S01]  /*35e0*/  F2FP.PACK_AB R199, R243, R242 ;  /* 0x000000f2f3c7723e */ /* 0x001fe200000000ff */
[----:B------:R-:W-:Y:S01]  /*35f0*/  IMAD.WIDE.U32 R216, R217, R216, c[0x0][0x188] ;  /* 0x00006200d9d87625 */ /* 0x000fe200078e00d8 */
[----:B------:R-:W-:Y:S02]  /*3600*/  F2FP.PACK_AB R198, R241, R240 ;  /* 0x000000f0f1c6723e */ /* 0x000fe400000000ff */
[----:B------:R-:W-:Y:S01]  /*3610*/  F2FP.PACK_AB R197, R239, R238 ;  /* 0x000000eeefc5723e */ /* 0x000fe200000000ff */
[----:B------:R-:W-:Y:S01]  /*3620*/  FADD.FTZ R245, R244, R15 ;  /* 0x0000000ff4f57221 */ /* 0x000fe20000010000 */
[----:B------:R-:W-:Y:S02]  /*3630*/  F2FP.PACK_AB R196, R237, R236 ;  /* 0x000000ecedc4723e */ /* 0x000fe400000000ff */
        /* <DEDUP_REMOVED lines=63> */
.L_x_26285:
        /* <DEDUP_REMOVED lines=132> */
.L_x_26286:
        /* <DEDUP_REMOVED lines=81> */
[----:B------:R-:W-:Y:S01]  /*4780*/  F2FP.PACK_AB R6, R6, R5 ;  /* 0x000000050606723e */ /* 0x000fe200000000ff */
        /* <DEDUP_REMOVED lines=10> */
[----:B------:R-:W-:Y:S01]  /*4830*/  F2FP.PACK_AB R4, R11, R4 ;  /* 0x000000040b04723e */ /* 0x000fe200000000ff */
        /* <DEDUP_REMOVED lines=19> */
[----:B------:R-:W-:Y:S01]  /*4970*/  F2FP.PACK_AB R11, R16, R11 ;  /* 0x0000000b100b723e */ /* 0x000fe200000000ff */
        /* <DEDUP_REMOVED lines=9> */
[----:B------:R-:W-:Y:S01]  /*4a10*/  F2FP.PACK_AB R10, R2, R15 ;  /* 0x0000000f020a723e */ /* 0x000fe200000000ff */
[C---:B------:R-:W-:Y:S01]  /*4a20*/  FADD.FTZ R0, -R17.reuse, R209 ;  /* 0x000000d111007221 */ /* 0x040fe20000010100 */
[----:B------:R-:W-:Y:S01]  /*4a30*/  MOV R2, 0x10 ;  /* 0x0000001000027802 */ /* 0x000fe20000000f00 */
[----:B------:R-:W-:Y:S01]  /*4a40*/  FADD.FTZ R208, -R17, R208 ;  /* 0x000000d011d07221 */ /* 0x000fe20000010100 */
[----:B------:R-:W-:Y:S01]  /*4a50*/  F2FP.PACK_AB R8, R13, R8 ;  /* 0x000000080d08723e */ /* 0x000fe200000000ff */
        /* <DEDUP_REMOVED lines=39> */
[----:B------:R-:W-:Y:S01]  /*4cd0*/  F2FP.PACK_AB R7, R250, R7 ;  /* 0x00000007fa07723e */ /* 0x000fe200000000ff */
[----:B------:R-:W-:Y:S01]  /*4ce0*/  FADD.FTZ R216, -R17, R243 ;  /* 0x000000f311d87221 */ /* 0x000fe20000010100 */
[----:B------:R-:W-:Y:S01]  /*4cf0*/  IADD3 R17, R197, 0x80, RZ ;  /* 0x00000080c5117810 */ /* 0x000fe20007ffe0ff */
[----:B------:R-:W-:Y:S02]  /*4d00*/  FFMA.FTZ R198, R79, R198, R23 ;  /* 0x000000c64fc67223 */ /* 0x000fe40000010017 */
        /* <DEDUP_REMOVED lines=17> */
[----:B0-----:R-:W-:Y:S01]  /*4e20*/  F2FP.PACK_AB R4, R208, R3 ;  /* 0x00000003d004723e */ /* 0x001fe200000000ff */
[----:B------:R-:W-:Y:S02]  /*4e30*/  FFMA.FTZ R207, R94, R207, R38 ;  /* 0x000000cf5ecf7223 */ /* 0x000fe40000010026 */
[----:B------:R-:W-:-:S02]  /*4e40*/  FFMA.FTZ R206, R95, R206, R39 ;  /* 0x000000ce5fce7223 */ /* 0x000fc40000010027 */
[----:B------:R-:W-:Y:S02]  /*4e50*/  FFMA.FTZ R14, R112, R223, R56 ;  /* 0x000000df700e7223 */ /* 0x000fe40000010038 */
[----:B-1----:R-:W-:Y:S01]  /*4e60*/  FFMA.FTZ R17, R113, R222, R57 ;  /* 0x000000de71117223 */ /* 0x002fe20000010039 */
[----:B------:R-:W-:Y:S01]  /*4e70*/  F2FP.PACK_AB R5, R206, R207 ;  /* 0x000000cfce05723e */ /* 0x000fe200000000ff */
[----:B------:R-:W-:Y:S02]  /*4e80*/  FFMA.FTZ R8, R100, R219, R44 ;  /* 0x000000db64087223 */ /* 0x000fe4000001002c */
        /* <DEDUP_REMOVED lines=23> */
[----:B------:R-:W-:Y:S02]  /*5000*/  FFMA.FTZ R211, R106, R211, R50 ;  /* 0x000000d36ad37223 */ /* 0x000fe40000010032 */
[----:B------:R-:W-:Y:S02]  /*5010*/  FFMA.FTZ R210, R107, R210, R51 ;  /* 0x000000d26bd27223 */ /* 0x000fe40000010033 */
[C---:B------:R-:W-:Y:S02]  /*5020*/  FMUL.FTZ R235, R199.reuse, R235 ;  /* 0x000000ebc7eb7220 */ /* 0x040fe40000410000 */
[C---:B------:R-:W-:Y:S01]  /*5030*/  FMUL.FTZ R234, R199.reuse, R234 ;  /* 0x000000eac7ea7220 */ /* 0x040fe20000410000 */
[----:B------:R-:W-:Y:S01]  /*5040*/  F2FP.PACK_AB R11, R210, R211 ;  /* 0x000000d3d20b723e */ /* 0x000fe200000000ff */
        /* <DEDUP_REMOVED lines=10> */
[----:B------:R-:W-:Y:S01]  /*50f0*/  F2FP.PACK_AB R208, R17, R208 ;  /* 0x000000d011d0723e */ /* 0x000fe200000000ff */
        /* <DEDUP_REMOVED lines=22> */
[----:B------:R-:W-:-:S02]  /*5260*/  FFMA.FTZ R203, R98, R203, R42 ;  /* 0x000000cb62cb7223 */ /* 0x000fc4000001002a */
[----:B------:R-:W-:Y:S01]  /*5270*/  FFMA.FTZ R202, R99, R202, R43 ;  /* 0x000000ca63ca7223 */ /* 0x000fe2000001002b */
[----:B------:R-:W-:Y:S01]  /*5280*/  F2FP.PACK_AB R210, R199, R210 ;  /* 0x000000d2c7d2723e */ /* 0x000fe200000000ff */
        /* <DEDUP_REMOVED lines=21> */
[----:B------:R-:W-:Y:S02]  /*53e0*/  FFMA.FTZ R18, R127, R18, R71 ;  /* 0x000000127f127223 */ /* 0x000fe40000010047 */
        /* <DEDUP_REMOVED lines=12> */
.L_x_26282:
[----:B0-----:R-:W-:Y:S05]  /*54b0*/  BSYNC B0 ;  /* 0x0000000000007941 */ /* 0x001fea0003800000 */
.L_x_26281:
[----:B------:R-:W-:Y:S02]  /*54c0*/  IADD3 R200, R200, c[0x0][0x160], RZ ;  /* 0x00005800c8c87a10 */ /* 0x000fe40007ffe0ff */
[----:B------:R-:W-:-:S02]  /*54d0*/  LOP3.LUT P1, RZ, R19, 0xff, RZ, 0xc0, !PT ;  /* 0x000000ff13ff7812 */ /* 0x000fc4000782c0ff */
[----:B------:R-:W-:Y:S02]  /*54e0*/  ISETP.GE.AND P0, PT, R200, c[0x0][0x164], PT ;  /* 0x00005900c8007a0c */ /* 0x000fe40003f06270 */
[----:B------:R-:W-:-:S11]  /*54f0*/  SEL R19, RZ, 0x1, P1 ;  /* 0x00000001ff137807 */ /* 0x000fd60000800000 */
[----:B-----5:R-:W-:Y:S01]  /*5500*/  @P0 CALL.REL.NOINC `(.L_x_26283) ;  /* 0x0000001000000944 */ /* 0x020fe20003c00000 */
[----:B------:R-:W-:Y:S05]  /*5510*/  BRA `(.L_x_26284) ;  /* 0xffffb08000007947 */ /* 0x000fea000383ffff */
.L_x_26283:
[----:B------:R-:W-:Y:S05]  /*5520*/  EXIT ;  /* 0x000000000000794d */ /* 0x000fea0003800000 */
.L_x_26279:
[----:B------:R-:W-:Y:S01]  /*5530*/  HFMA2.MMA R246, -RZ, RZ, 0, 5.9604644775390625e-08 ;  /* 0x00000001fff67435 */ /* 0x000fe200000001ff */
[----:B------:R-:W-:Y:S02]  /*5540*/  MOV R245, 0x1f ;  /* 0x0000001f00f57802 */ /* 0x000fe40000000f00 */
[----:B------:R-:W-:Y:S02]  /*5550*/  MOV R244, 0xffffffff ;  /* 0xffffffff00f47802 */ /* 0x000fe40000000f00 */
[----:B------:R-:W-:Y:S02]  /*5560*/  MOV R198, 0x5580 ;  /* 0x0000558000c67802 */ /* 0x000fe40000000f00 */
[----:B-----5:R-:W-:Y:S05]  /*5570*/  CALL.REL.NOINC `($__internal_87_$__cuda_sm70_shflsync_bfly_p) ;  /* 0x00000a8000007944 */ /* 0x020fea0003c00000 */
[----:B01----:R-:W-:Y:S05]  /*5580*/  BRA `(.L_x_26285) ;  /* 0xffffe4a000007947 */ /* 0x003fea000383ffff */
.L_x_26280:
[----:B------:R-:W-:Y:S01]  /*5590*/  HFMA2.MMA R246, -RZ, RZ, 0, 1.1920928955078125e-07 ;  /* 0x00000002fff67435 */ /* 0x000fe200000001ff */
[----:B------:R-:W-:Y:S02]  /*55a0*/  MOV R245, 0x1f ;  /* 0x0000001f00f57802 */ /* 0x000fe40000000f00 */
[----:B------:R-:W-:Y:S02]  /*55b0*/  MOV R244, 0xffffffff ;  /* 0xffffffff00f47802 */ /* 0x000fe40000000f00 */
[----:B------:R-:W-:-:S02]  /*55c0*/  MOV R198, 0x55e0 ;  /* 0x000055e000c67802 */ /* 0x000fc40000000f00 */
[----:B-----5:R-:W-:Y:S05]  /*55d0*/  CALL.REL.NOINC `($__internal_87_$__cuda_sm70_shflsync_bfly_p) ;  /* 0x00000a2000007944 */ /* 0x020fea0003c00000 */
[----:B0-----:R-:W-:Y:S01]  /*55e0*/  HFMA2.MMA R246, -RZ, RZ, 0, 2.384185791015625e-07 ;  /* 0x00000004fff67435 */ /* 0x001fe200000001ff */
[----:B-1----:R-:W-:Y:S01]  /*55f0*/  FADD.FTZ R217, R217, R244 ;  /* 0x000000f4d9d97221 */ /* 0x002fe20000010000 */
[----:B------:R-:W-:-:S02]  /*5600*/  MOV R245, 0x1f ;  /* 0x0000001f00f57802 */ /* 0x000fc40000000f00 */
[----:B------:R-:W-:Y:S02]  /*5610*/  MOV R244, 0xffffffff ;  /* 0xffffffff00f47802 */ /* 0x000fe40000000f00 */
[----:B------:R-:W-:Y:S02]  /*5620*/  MOV R198, 0x5640 ;  /* 0x0000564000c67802 */ /* 0x000fe40000000f00 */
[----:B------:R-:W-:Y:S05]  /*5630*/  CALL.REL.NOINC `($__internal_87_$__cuda_sm70_shflsync_bfly_p) ;  /* 0x000009c000007944 */ /* 0x000fea0003c00000 */
[----:B0-----:R-:W-:Y:S01]  /*5640*/  HFMA2.MMA R246, -RZ, RZ, 0, 4.76837158203125e-07 ;  /* 0x00000008fff67435 */ /* 0x001fe200000001ff */
[----:B-1----:R-:W-:Y:S01]  /*5650*/  FADD.FTZ R217, R217, R244 ;  /* 0x000000f4d9d97221 */ /* 0x002fe20000010000 */
[----:B------:R-:W-:Y:S02]  /*5660*/  MOV R245, 0x1f ;  /* 0x0000001f00f57802 */ /* 0x000fe40000000f00 */
[----:B------:R-:W-:Y:S02]  /*5670*/  MOV R244, 0xffffffff ;  /* 0xffffffff00f47802 */ /* 0x000fe40000000f00 */
[----:B------:R-:W-:Y:S02]  /*5680*/  MOV R198, 0x56a0 ;  /* 0x000056a000c67802 */ /* 0x000fe40000000f00 */
[----:B------:R-:W-:Y:S05]  /*5690*/  CALL.REL.NOINC `($__internal_87_$__cuda_sm70_shflsync_bfly_p) ;  /* 0x0000096000007944 */ /* 0x000fea0003c00000 */
[----:B0-----:R-:W-:Y:S01]  /*56a0*/  HFMA2.MMA R246, -RZ, RZ, 0, 9.5367431640625e-07 ;  /* 0x00000010fff67435 */ /* 0x001fe200000001ff */
[----:B-1----:R-:W-:Y:S01]  /*56b0*/  FADD.FTZ R217, R217, R244 ;  /* 0x000000f4d9d97221 */ /* 0x002fe20000010000 */
[----:B------:R-:W-:-:S02]  /*56c0*/  MOV R245, 0x1f ;  /* 0x0000001f00f57802 */ /* 0x000fc40000000f00 */
[----:B------:R-:W-:Y:S02]  /*56d0*/  MOV R244, 0xffffffff ;  /* 0xffffffff00f47802 */ /* 0x000fe40000000f00 */
[----:B------:R-:W-:Y:S02]  /*56e0*/  MOV R198, 0x5700 ;  /* 0x0000570000c67802 */ /* 0x000fe40000000f00 */
[----:B------:R-:W-:Y:S05]  /*56f0*/  CALL.REL.NOINC `($__internal_87_$__cuda_sm70_shflsync_bfly_p) ;  /* 0x0000090000007944 */ /* 0x000fea0003c00000 */
        /* <DEDUP_REMOVED lines=118> */
[----:B------:R-:W-:Y:S05]  /*5e60*/  CALL.REL.NOINC `($__internal_87_$__cuda_sm70_shflsync_bfly_p) ;  /* 0x0000019000007944 */ /* 0x000fea0003c00000 */
[----:B0-----:R-:W-:Y:S01]  /*5e70*/  HFMA2.MMA R246, -RZ, RZ, 0, 1.1920928955078125e-07 ;  /* 0x00000002fff67435 */ /* 0x001fe200000001ff */
[----:B-1----:R-:W-:Y:S01]  /*5e80*/  FADD.FTZ R217, R217, R244 ;  /* 0x000000f4d9d97221 */ /* 0x002fe20000010000 */
[----:B------:R-:W-:Y:S02]  /*5e90*/  MOV R245, 0x1f ;  /* 0x0000001f00f57802 */ /* 0x000fe40000000f00 */
[----:B------:R-:W-:Y:S02]  /*5ea0*/  MOV R244, 0xffffffff ;  /* 0xffffffff00f47802 */ /* 0x000fe40000000f00 */
[----:B------:R-:W-:Y:S02]  /*5eb0*/  MOV R198, 0x5ed0 ;  /* 0x00005ed000c67802 */ /* 0x000fe40000000f00 */
[----:B------:R-:W-:Y:S05]  /*5ec0*/  CALL.REL.NOINC `($__internal_87_$__cuda_sm70_shflsync_bfly_p) ;  /* 0x0000013000007944 */ /* 0x000fea0003c00000 */
[----:B0-----:R-:W-:Y:S01]  /*5ed0*/  HFMA2.MMA R246, -RZ, RZ, 0, 2.384185791015625e-07 ;  /* 0x00000004fff67435 */ /* 0x001fe200000001ff */
[----:B-1----:R-:W-:Y:S01]  /*5ee0*/  FADD.FTZ R217, R217, R244 ;  /* 0x000000f4d9d97221 */ /* 0x002fe20000010000 */
[----:B------:R-:W-:Y:S02]  /*5ef0*/  MOV R245, 0x1f ;  /* 0x0000001f00f57802 */ /* 0x000fe40000000f00 */
[----:B------:R-:W-:-:S02]  /*5f00*/  MOV R244, 0xffffffff ;  /* 0xffffffff00f47802 */ /* 0x000fc40000000f00 */
        /* <DEDUP_REMOVED lines=10> */
[----:B------:R-:W-:Y:S02]  /*5fb0*/  MOV R245, 0x1f ;  /* 0x0000001f00f57802 */ /* 0x000fe40000000f00 */
[----:B------:R-:W-:-:S02]  /*5fc0*/  MOV R244, 0xffffffff ;  /* 0xffffffff00f47802 */ /* 0x000fc40000000f00 */
[----:B------:R-:W-:Y:S02]  /*5fd0*/  MOV R198, 0x5ff0 ;  /* 0x00005ff000c67802 */ /* 0x000fe40000000f00 */
[----:B------:R-:W-:Y:S05]  /*5fe0*/  CALL.REL.NOINC `($__internal_87_$__cuda_sm70_shflsync_bfly_p) ;  /* 0x0000001000007944 */ /* 0x000fea0003c00000 */
[----:B01----:R-:W-:Y:S05]  /*5ff0*/  BRA `(.L_x_26286) ;  /* 0xffffe27000007947 */ /* 0x003fea000383ffff */
        .weak           $__internal_87_$__cuda_sm70_shflsync_bfly_p
        .type           $__internal_87_$__cuda_sm70_shflsync_bfly_p,@function
        .size           $__internal_87_$__cuda_sm70_shflsync_bfly_p,(.L_x_44927 - $__internal_87_$__cuda_sm70_shflsync_bfly_p)
$__internal_87_$__cuda_sm70_shflsync_bfly_p:
[----:B------:R-:W-:Y:S01]  /*6000*/  HFMA2.MMA R199, -RZ, RZ, 0, 0 ;  /* 0x00000000ffc77435 */ /* 0x000fe200000001ff */
[----:B------:R-:W-:Y:S04]  /*6010*/  WARPSYNC R244 ;  /* 0x000000f400007348 */ /* 0x000fe80003800000 */
[----:B------:R0:W1:Y:S01]  /*6020*/  SHFL.BFLY PT, R244, R217, R246, R245 ;  /* 0x0c0000f6d9f47389 */ /* 0x00006200000e00f5 */
[----:B------:R-:W-:Y:S05]  /*6030*/  RET.REL.NODEC R198 `(_ZN10layer_norm13ln_fwd_kernelINS_13Kernel_traitsIf6__halfS2_S2_fjLj7168ELj1ELj1ELj4ELj16ENS_18Kernel_traits_baseILj7168EfS2_S2_S2_fjLj128EEEEELb0ELb1ELb1ELb1EEEvNS_9FwdParamsE) ;  /* 0xffff9fc0c6007950 */ /* 0x000fea0003c3ffff */
.L_x_26287:
        /* <DEDUP_REMOVED lines=12> */
.L_x_44927:


//--------------------- .text._ZN10layer_norm13ln_fwd_kernelINS_13Kernel_traitsIf6__halfS2_S2_fjLj7168ELj1ELj1ELj4ELj16ENS_18Kernel_traits_baseILj7168EfS2_S2_S2_fjLj128EEEEELb1ELb0ELb0ELb0EEEvNS_9FwdParamsE --------------------------
	.section	.text._ZN10layer_norm13ln_fwd_kernelINS_13Kernel_traitsIf6__halfS2_S2_fjLj7168ELj1ELj1ELj4ELj16ENS_18Kernel_traits_baseILj7168EfS2_S2_S2_fjLj128EEEEELb1ELb0ELb0ELb0EEEvNS_9FwdParamsE,"ax",@progbits
	.sectioninfo	@"SHI_REGISTERS=254"
	.align	128
        .global         _ZN10layer_norm13ln_fwd_kernelINS_13Kernel_traitsIf6__halfS2_S2_fjLj7168ELj1ELj1ELj4ELj16ENS_18Kernel_traits_baseILj7168EfS2_S2_S2_fjLj128EEEEELb1ELb0ELb0ELb0EEEvNS_9FwdParamsE
        .type           _ZN10layer_norm13ln_fwd_kernelINS_13Kernel_traitsIf6__halfS2_S2_fjLj7168ELj1ELj1ELj4ELj16ENS_18Kernel_traits_baseILj7168EfS2_S2_S2_fjLj128EEEEELb1ELb0ELb0ELb0EEEvNS_9FwdParamsE,@function
        .size           _ZN10layer_norm13ln_fwd_kernelINS_13Kernel_traitsIf6__halfS2_S2_fjLj7168ELj1ELj1ELj4ELj16ENS_18Kernel_traits_baseILj7168EfS2_S2_S2_fjLj128EEEEELb1ELb0ELb0ELb0EEEvNS_9FwdParamsE,(.L_x_44928 - _ZN10layer_norm13ln_fwd_kernelINS_13Kernel_traitsIf6__halfS2_S2_fjLj7168ELj1ELj1ELj4ELj16ENS_18Kernel_traits_baseILj7168EfS2_S2_S2_fjLj128EEEEELb1ELb0ELb0ELb0EEEvNS_9FwdParamsE)
        .other          _ZN10layer_norm13ln_fwd_kernelINS_13Kernel_traitsIf6__halfS2_S2_fjLj7168ELj1ELj1ELj4ELj16ENS_18Kernel_traits_baseILj7168EfS2_S2_S2_fjLj128EEEEELb1ELb0ELb0ELb0EEEvNS_9FwdParamsE,@"STO_CUDA_ENTRY STV_DEFAULT"
_ZN10layer_norm13ln_fwd_kernelINS_13Kernel_traitsIf6__halfS2_S2_fjLj7168ELj1ELj1ELj4ELj16ENS_18Kernel_traits_baseILj7168EfS2_S2_S2_fjLj128EEEEELb1ELb0ELb0ELb0EEEvNS_9FwdParamsE:
.text._ZN10layer_norm13ln_fwd_kernelINS_13Kernel_traitsIf6__halfS2_S2_fjLj7168ELj1ELj1ELj4ELj16ENS_18Kernel_traits_baseILj7168EfS2_S2_S2_fjLj128EEEEELb1ELb0ELb0ELb0EEEvNS_9FwdParamsE:
        /* <DEDUP_REMOVED lines=77> */
.L_x_26289:
[----:B------:R-:W-:Y:S05]  /*04d0*/  BSYNC B0 ;  /* 0x0000000000007941 */ /* 0x000fea0003800000 */
.L_x_26288:
        /* <DEDUP_REMOVED lines=17> */
.L_x_26291:
[----:B------:R-:W-:Y:S05]  /*05f0*/  BSYNC B0 ;  /* 0x0000000000007941 */ /* 0x000fea0003800000 */
.L_x_26290:
        /* <DEDUP_REMOVED lines=17> */
.L_x_26293:
[----:B------:R-:W-:Y:S05]  /*0710*/  BSYNC B0 ;  /* 0x0000000000007941 */ /* 0x000fea0003800000 */
.L_x_26292:
        /* <DEDUP_REMOVED lines=17> */
.L_x_26295:
[----:B------:R-:W-:Y:S05]  /*0830*/  BSYNC B0 ;  /* 0x0000000000007941 */ /* 0x000fea0003800000 */
.L_x_26294:
        /* <DEDUP_REMOVED lines=17> */
.L_x_26297:
[----:B------:R-:W-:Y:S05]  /*0950*/  BSYNC B0 ;  /* 0x0000000000007941 */ /* 0x000fea0003800000 */
.L_x_26296:
        /* <DEDUP_REMOVED lines=26> */
.L_x_26299:
[----:B------:R-:W-:Y:S05]  /*0b00*/  BSYNC B0 ;  /* 0x0000000000007941 */ /* 0x000fea0003800000 */
.L_x_26298:
        /* <DEDUP_REMOVED lines=26> */
.L_x_26301:
[----:B------:R-:W-:Y:S05]  /*0cb0*/  BSYNC B0 ;  /* 0x0000000000007941 */ /* 0x000fea0003800000 */
.L_x_26300:
        /* <DEDUP_REMOVED lines=36> */
[----:B------:R-:W-:Y:S01]  /*0f00*/  LOP3.LUT R8, R8, 0x3, RZ, 0xc0, !PT ;  /* 0x0000000308087812 */ /* 0x000fe200078ec0ff */
[----:B------:R-:W-:Y:S01]  /*0f10*/  IMAD.IADD R7, R12, 0x1, -R7 ;  /* 0x000000010c077824 */ /* 0x000fe200078e0a07 */
[----:B------:R-:W-:Y:S01]  /*0f20*/  LOP3.LUT R36, R3, R6, R14, 0x96, !PT ;  /* 0x0000000603247212 */ /* 0x000fe200078e960e */
[----:B------:R-:W-:Y:S01]  /*0f30*/  IMAD R11, R11, -0x2daee0ad, RZ ;  /* 0xd2511f530b0b7824 */ /* 0x000fe200078e02ff */
[----:B------:R-:W-:Y:S01]  /*0f40*/  IADD3 R12, R236, -0x700cb87f, RZ ;  /* 0x8ff34781ec0c7810 */ /* 0x000fe20007ffe0ff */
[----:B------:R-:W-:Y:S01]  /*0f50*/  IMAD.HI.U32 R0, R4, -0x2daee0ad, RZ ;  /* 0xd2511f5304007827 */ /* 0x000fe200078e00ff */
[----:B------:R-:W-:-:S03]  /*0f60*/  IMNMX R7, RZ, R7, !PT ;  /* 0x00000007ff077217 */ /* 0x000fc60007800200 */
[----:B------:R-:W-:Y:S01]  /*0f70*/  IMAD R3, R9, -0x326172a9, RZ ;  /* 0xcd9e8d5709037824 */ /* 0x000fe200078e02ff */
[----:B------:R-:W-:Y:S01]  /*0f80*/  LOP3.LUT R11, R0, R11, R13, 0x96, !PT ;  /* 0x0000000b000b7212 */ /* 0x000fe200078e960d */
[----:B------:R-:W-:Y:S01]  /*0f90*/  IMAD.HI.U32 R9, R36, -0x326172a9, RZ ;  /* 0xcd9e8d5724097827 */ /* 0x000fe200078e00ff */
[----:B0-----:R0:W1:Y:S01]  /*0fa0*/  MUFU.RCP R10, R2 ;  /* 0x00000002000a7308 */ /* 0x0010620000001000 */
[----:B------:R-:W-:Y:S02]  /*0fb0*/  IMNMX R0, R7, 0x20, PT ;  /* 0x0000002007007817 */ /* 0x000fe40003800200 */
[----:B------:R-:W-:Y:S01]  /*0fc0*/  IMAD R6, R4, -0x2daee0ad, RZ ;  /* 0xd2511f5304067824 */ /* 0x000fe200078e02ff */
[----:B------:R-:W-:Y:S01]  /*0fd0*/  LOP3.LUT R9, R9, R3, R12, 0x96, !PT ;  /* 0x0000000309097212 */ /* 0x000fe200078e960c */
[----:B------:R-:W-:Y:S02]  /*0fe0*/  IMAD.MOV.U32 R3, RZ, RZ, 0x1 ;  /* 0x00000001ff037424 */ /* 0x000fe400078e00ff */
[----:B------:R-:W-:-:S02]  /*0ff0*/  IMAD.IADD R0, R5, 0x1, R0 ;  /* 0x0000000105007824 */ /* 0x000fc400078e0200 */
[----:B------:R-:W-:Y:S01]  /*1000*/  IMAD.MOV.U32 R7, RZ, RZ, RZ ;  /* 0x000000ffff077224 */ /* 0x000fe200078e00ff */
[----:B------:R-:W-:Y:S01]  /*1010*/  PRMT R5, R3, 0x7610, R5 ;  /* 0x0000761003057816 */ /* 0x000fe20000000005 */
[----:B------:R-:W-:Y:S01]  /*1020*/  IMAD R4, R36, -0x326172a9, RZ ;  /* 0xcd9e8d5724047824 */ /* 0x000fe200078e02ff */
[----:B0-----:R-:W-:Y:S02]  /*1030*/  SHF.L.U32 R3, R0, 0x3, RZ ;  /* 0x0000000300037819 */ /* 0x001fe400000006ff */
.L_x_26725:
        /* <DEDUP_REMOVED lines=36> */
.L_x_26305:
[----:B0-----:R-:W-:Y:S02]  /*1280*/  IMAD.MOV.U32 R171, RZ, RZ, R4 ;  /* 0x000000ffffab7224 */ /* 0x001fe400078e0004 */
.L_x_26306:
[----:B------:R-:W-:Y:S05]  /*1290*/  BSYNC B1 ;  /* 0x0000000000017941 */ /* 0x000fea0003800000 */
.L_x_26304:
        /* <DEDUP_REMOVED lines=16> */
.L_x_26310:
[----:B------:R-:W-:Y:S05]  /*13a0*/  BSYNC B2 ;  /* 0x0000000000027941 */ /* 0x000fea0003800000 */
.L_x_26309:
        /* <DEDUP_REMOVED lines=44> */
.L_x_26308:
[----:B------:R-:W-:Y:S05]  /*1670*/  BSYNC B1 ;  /* 0x0000000000017941 */ /* 0x000fea0003800000 */
.L_x_26307:
        /* <DEDUP_REMOVED lines=24> */
.L_x_26312:
[----:B------:R-:W-:Y:S02]  /*1800*/  IMAD.MOV.U32 R171, RZ, RZ, R4 ;  /* 0x000000ffffab7224 */ /* 0x000fe400078e0004 */
.L_x_26313:
[----:B------:R-:W-:Y:S05]  /*1810*/  BSYNC B1 ;  /* 0x0000000000017941 */ /* 0x000fea0003800000 */
.L_x_26311:
        /* <DEDUP_REMOVED lines=16> */
.L_x_26317:
[----:B------:R-:W-:Y:S05]  /*1920*/  BSYNC B2 ;  /* 0x0000000000027941 */ /* 0x000fea0003800000 */
.L_x_26316:
        /* <DEDUP_REMOVED lines=44> */
.L_x_26315:
[----:B------:R-:W-:Y:S05]  /*1bf0*/  BSYNC B1 ;  /* 0x0000000000017941 */ /* 0x000fea0003800000 */
.L_x_26314:
        /* <DEDUP_REMOVED lines=23> */
.L_x_26319:
[----:B------:R-:W-:Y:S02]  /*1d70*/  MOV R152, R4 ;  /* 0x0000000400987202 */ /* 0x000fe40000000f00 */
.L_x_26320:
[----:B------:R-:W-:Y:S05]  /*1d80*/  BSYNC B1 ;  /* 0x0000000000017941 */ /* 0x000fea0003800000 */
.L_x_26318:
        /* <DEDUP_REMOVED lines=16> */
.L_x_26324:
[----:B------:R-:W-:Y:S05]  /*1e90*/  BSYNC B2 ;  /* 0x0000000000027941 */ /* 0x000fea0003800000 */
.L_x_26323:
        /* <DEDUP_REMOVED lines=44> */
.L_x_26322:
[----:B------:R-:W-:Y:S05]  /*2160*/  BSYNC B1 ;  /* 0x0000000000017941 */ /* 0x000fea0003800000 */
.L_x_26321:
        /* <DEDUP_REMOVED lines=21> */
.L_x_26326:
[----:B------:R-:W-:Y:S02]  /*22c0*/  IMAD.MOV.U32 R152, RZ, RZ, R4 ;  /* 0x000000ffff987224 */ /* 0x000fe400078e0004 */
.L_x_26327:
[----:B------:R-:W-:Y:S05]  /*22d0*/  BSYNC B1 ;  /* 0x0000000000017941 */ /* 0x000fea0003800000 */
.L_x_26325:
        /* <DEDUP_REMOVED lines=16> */
.L_x_26331:
[----:B------:R-:W-:Y:S05]  /*23e0*/  BSYNC B2 ;  /* 0x0000000000027941 */ /* 0x000fea0003800000 */
.L_x_26330:
        /* <DEDUP_REMOVED lines=44> */
.L_x_26329:
[----:B------:R-:W-:Y:S05]  /*26b0*/  BSYNC B1 ;  /* 0x0000000000017941 */ /* 0x000fea0003800000 */
.L_x_26328:
[----:B------:R-:W0:Y:S01]  /*26c0*/  I2F.U32 R177, R152 ;  /* 0x0000009800b17306 */ /* 0x000e220000201000 */
[----:B------:R-:W-:Y:S01]  /*26d0*/  HADD2.F32 R153, -RZ, R153.H1_H1 ;  /* 0x30000099ff997230 */ /* 0x000fe20000004100 */
[C---:B------:R-:W-:Y:S01]  /*26e0*/  ISETP.NE.AND P3, PT, R194.reuse, 0x1, PT ;  /* 0x00000001c200780c */ /* 0x040fe20003f65270 */
        /* <DEDUP_REMOVED lines=18> */
.L_x_26333:
[----:B------:R-:W-:Y:S02]  /*2810*/  MOV R192, R4 ;  /* 0x0000000400c07202 */ /* 0x000fe40000000f00 */
.L_x_26334:
[----:B------:R-:W-:Y:S05]  /*2820*/  BSYNC B1 ;  /* 0x0000000000017941 */ /* 0x000fea0003800000 */
.L_x_26332:
        /* <DEDUP_REMOVED lines=16> */
.L_x_26338:
[----:B------:R-:W-:Y:S05]  /*2930*/  BSYNC B2 ;  /* 0x0000000000027941 */ /* 0x000fea0003800000 */
.L_x_26337:
        /* <DEDUP_REMOVED lines=44> */
.L_x_26336:
[----:B------:R-:W-:Y:S05]  /*2c00*/  BSYNC B1 ;  /* 0x0000000000017941 */ /* 0x000fea0003800000 */
.L_x_26335:
        /* <DEDUP_REMOVED lines=21> */
.L_x_26340:
[----:B------:R-:W-:Y:S02]  /*2d60*/  IMAD.MOV.U32 R192, RZ, RZ, R4 ;  /* 0x000000ffffc07224 */ /* 0x000fe400078e0004 */
.L_x_26341:
[----:B------:R-:W-:Y:S05]  /*2d70*/  BSYNC B1 ;  /* 0x0000000000017941 */ /* 0x000fea0003800000 */
.L_x_26339:
        /* <DEDUP_REMOVED lines=16> */
.L_x_26345:
[----:B------:R-:W-:Y:S05]  /*2e80*/  BSYNC B2 ;  /* 0x0000000000027941 */ /* 0x000fea0003800000 */
.L_x_26344:
        /* <DEDUP_REMOVED lines=44> */
.L_x_26343:
[----:B------:R-:W-:Y:S05]  /*3150*/  BSYNC B1 ;  /* 0x0000000000017941 */ /* 0x000fea0003800000 */
.L_x_26342:
        /* <DEDUP_REMOVED lines=21> */
.L_x_26347:
[----:B------:R-:W-:Y:S02]  /*32b0*/  MOV R154, R4 ;  /* 0x00000004009a7202 */ /* 0x000fe40000000f00 */
.L_x_26348:
[----:B------:R-:W-:Y:S05]  /*32c0*/  BSYNC B1 ;  /* 0x0000000000017941 */ /* 0x000fea0003800000 */
.L_x_26346:
        /* <DEDUP_REMOVED lines=16> */
.L_x_26352:
[----:B------:R-:W-:Y:S05]  /*33d0*/  BSYNC B2 ;  /* 0x0000000000027941 */ /* 0x000fea0003800000 */
.L_x_26351:
        /* <DEDUP_REMOVED lines=44> */
.L_x_26350:
[----:B------:R-:W-:Y:S05]  /*36a0*/  BSYNC B1 ;  /* 0x0000000000017941 */ /* 0x000fea0003800000 */
.L_x_26349:
        /* <DEDUP_REMOVED lines=21> */
.L_x_26354:
[----:B------:R-:W-:Y:S02]  /*3800*/  IMAD.MOV.U32 R154, RZ, RZ, R4 ;  /* 0x000000ffff9a7224 */ /* 0x000fe400078e0004 */
.L_x_26355:
[----:B------:R-:W-:Y:S05]  /*3810*/  BSYNC B1 ;  /* 0x0000000000017941 */ /* 0x000fea0003800000 */
.L_x_26353:
        /* <DEDUP_REMOVED lines=18> */
.L_x_26359:
[----:B------:R-:W-:Y:S05]  /*3940*/  BSYNC B2 ;  /* 0x0000000000027941 */ /* 0x000fea0003800000 */
.L_x_26358:
        /* <DEDUP_REMOVED lines=44> */
.L_x_26357:
[----:B------:R-:W-:Y:S05]  /*3c10*/  BSYNC B1 ;  /* 0x0000000000017941 */ /* 0x000fea0003800000 */
.L_x_26356:
        /* <DEDUP_REMOVED lines=14> */
[----:B0-----:R-:W-:Y:S01]  /*3d00*/  FFMA.FTZ R153, R153, R190, 1.1641532182693481445e-10 ;  /* 0x2f00000099997423 */ /* 0x001fe200000100be */
[----:B------:R-:W-:Y:S01]  /*3d10*/  IADD3 R190, R2, 0x80, RZ ;  /* 0x0000008002be7810 */ /* 0x000fe20007ffe0ff */
[----:B------:R-:W-:-:S03]  /*3d20*/  IMAD.WIDE.U32 R242, R242, 0x100, RZ ;  /* 0x00000100f2f27825 */ /* 0x000fc600078e00ff */
[----:B------:R-:W-:-:S04]  /*3d30*/  FSETP.GTU.FTZ.AND P4, PT, R153, c[0x0][0x1e4], PT ;  /* 0x0000790099007a0b */ /* 0x000fc80003f9c000 */
        /* <DEDUP_REMOVED lines=11> */
[----:B------:R-:W-:Y:S02]  /*3df0*/  F2FP.PACK_AB R154, R195, R177 ;  /* 0x000000b1c39a723e */ /* 0x000fe400000000ff */
[----:B------:R-:W-:Y:S02]  /*3e00*/  F2FP.PACK_AB R153, R178, R171 ;  /* 0x000000abb299723e */ /* 0x000fe400000000ff */
[----:B------:R-:W-:Y:S02]  /*3e10*/  F2FP.PACK_AB R152, R173, R0 ;  /* 0x00000000ad98723e */ /* 0x000fe400000000ff */
[----:B------:R-:W-:Y:S02]  /*3e20*/  F2FP.PACK_AB R155, R223, R197 ;  /* 0x000000c5df9b723e */ /* 0x000fe400000000ff */
[----:B------:R-:W-:-:S02]  /*3e30*/  LEA.HI.X R239, R2, c[0x0][0x194], RZ, 0x3, P0 ;  /* 0x0000650002ef7a11 */ /* 0x000fc400000f1cff */
[----:B------:R-:W-:Y:S01]  /*3e40*/  LOP3.LUT R242, R242, R247, RZ, 0xfc, !PT ;  /* 0x000000f7f2f27212 */ /* 0x000fe200078efcff */
[----:B------:R0:W-:Y:S01]  /*3e50*/  STG.E.128 [R240.64], R152 ;  /* 0x00000098f0007986 */ /* 0x0001e2000c101d04 */
[----:B------:R-:W-:-:S05]  /*3e60*/  LOP3.LUT R243, R243, R249, R245, 0xfe, !PT ;  /* 0x000000f9f3f37212 */ /* 0x000fca00078efef5 */
[----:B------:R0:W-:Y:S02]  /*3e70*/  STG.E.64 [R238.64], R242 ;  /* 0x000000f2ee007986 */ /* 0x0001e4000c101b04 */
.L_x_26303:
[----:B------:R-:W-:Y:S05]  /*3e80*/  BSYNC B0 ;  /* 0x0000000000007941 */ /* 0x000fea0003800000 */
.L_x_26302:
        /* <DEDUP_REMOVED lines=23> */
.L_x_26363:
[----:B0-----:R-:W-:Y:S02]  /*4000*/  IMAD.MOV.U32 R170, RZ, RZ, R4 ;  /* 0x000000ffffaa7224 */ /* 0x001fe400078e0004 */
.L_x_26364:
[----:B------:R-:W-:Y:S05]  /*4010*/  BSYNC B1 ;  /* 0x0000000000017941 */ /* 0x000fea0003800000 */
.L_x_26362:
        /* <DEDUP_REMOVED lines=16> */
.L_x_26368:
[----:B------:R-:W-:Y:S05]  /*4120*/  BSYNC B2 ;  /* 0x0000000000027941 */ /* 0x000fea0003800000 */
.L_x_26367:
        /* <DEDUP_REMOVED lines=44> */
.L_x_26366:
[----:B------:R-:W-:Y:S05]  /*43f0*/  BSYNC B1 ;  /* 0x0000000000017941 */ /* 0x000fea0003800000 */
.L_x_26365:
        /* <DEDUP_REMOVED lines=24> */
.L_x_26370:
[----:B------:R-:W-:Y:S02]  /*4580*/  MOV R170, R4 ;  /* 0x0000000400aa7202 */ /* 0x000fe40000000f00 */
.L_x_26371:
[----:B------:R-:W-:Y:S05]  /*4590*/  BSYNC B1 ;  /* 0x0000000000017941 */ /* 0x000fea0003800000 */
.L_x_26369:
        /* <DEDUP_REMOVED lines=16> */
.L_x_26375:
[----:B------:R-:W-:Y:S05]  /*46a0*/  BSYNC B2 ;  /* 0x0000000000027941 */ /* 0x000fea0003800000 */
.L_x_26374:
        /* <DEDUP_REMOVED lines=44> */
.L_x_26373:
[----:B------:R-:W-:Y:S05]  /*4970*/  BSYNC B1 ;  /* 0x0000000000017941 */ /* 0x000fea0003800000 */
.L_x_26372:
        /* <DEDUP_REMOVED lines=23> */
.L_x_26377:
[----:B------:R-:W-:Y:S02]  /*4af0*/  IMAD.MOV.U32 R152, RZ, RZ, R4 ;  /* 0x000000ffff987224 */ /* 0x000fe400078e0004 */
.L_x_26378:
[----:B------:R-:W-:Y:S05]  /*4b00*/  BSYNC B1 ;  /* 0x0000000000017941 */ /* 0x000fea0003800000 */
.L_x_26376:
        /* <DEDUP_REMOVED lines=16> */
.L_x_26382:
[----:B------:R-:W-:Y:S05]  /*4c10*/  BSYNC B2 ;  /* 0x0000000000027941 */ /* 0x000fea0003800000 */
.L_x_26381:
        /* <DEDUP_REMOVED lines=44> */
.L_x_26380:
[----:B------:R-:W-:Y:S05]  /*4ee0*/  BSYNC B1 ;  /* 0x0000000000017941 */ /* 0x000fea0003800000 */
.L_x_26379:
        /* <DEDUP_REMOVED lines=21> */
.L_x_26384:
[----:B------:R-:W-:Y:S02]  /*5040*/  MOV R152, R4 ;  /* 0x0000000400987202 */ /* 0x000fe40000000f00 */
.L_x_26385:
[----:B------:R-:W-:Y:S05]  /*5050*/  BSYNC B1 ;  /* 0x0000000000017941 */ /* 0x000fea0003800000 */
.L_x_26383:
        /* <DEDUP_REMOVED lines=16> */
.L_x_26389:
[----:B------:R-:W-:Y:S05]  /*5160*/  BSYNC B2 ;  /* 0x0000000000027941 */ /* 0x000fea0003800000 */
.L_x_26388:
        /* <DEDUP_REMOVED lines=44> */
.L_x_26387:
[----:B------:R-:W-:Y:S05]  /*5430*/  BSYNC B1 ;  /* 0x0000000000017941 */ /* 0x000fea0003800000 */
.L_x_26386:
        /* <DEDUP_REMOVED lines=21> */
.L_x_26391:
[----:B------:R-:W-:Y:S02]  /*5590*/  IMAD.MOV.U32 R194, RZ, RZ, R4 ;  /* 0x000000ffffc27224 */ /* 0x000fe400078e0004 */
.L_x_26392:
[----:B------:R-:W-:Y:S05]  /*55a0*/  BSYNC B1 ;  /* 0x0000000000017941 */ /* 0x000fea0003800000 */
.L_x_26390:
        /* <DEDUP_REMOVED lines=16> */
.L_x_26396:
[----:B------:R-:W-:Y:S05]  /*56b0*/  BSYNC B2 ;  /* 0x0000000000027941 */ /* 0x000fea0003800000 */
.L_x_26395:
        /* <DEDUP_REMOVED lines=44> */
.L_x_26394:
[----:B------:R-:W-:Y:S05]  /*5980*/  BSYNC B1 ;  /* 0x0000000000017941 */ /* 0x000fea0003800000 */
.L_x_26393:
        /* <DEDUP_REMOVED lines=21> */
.L_x_26398:
[----:B------:R-:W-:Y:S02]  /*5ae0*/  MOV R194, R4 ;  /* 0x0000000400c27202 */ /* 0x000fe40000000f00 */
.L_x_26399:
[----:B------:R-:W-:Y:S05]  /*5af0*/  BSYNC B1 ;  /* 0x0000000000017941 */ /* 0x000fea0003800000 */
.L_x_26397:
        /* <DEDUP_REMOVED lines=16> */
.L_x_26403:
[----:B------:R-:W-:Y:S05]  /*5c00*/  BSYNC B2 ;  /* 0x0000000000027941 */ /* 0x000fea0003800000 */
.L_x_26402:
        /* <DEDUP_REMOVED lines=44> */
.L_x_26401:
[----:B------:R-:W-:Y:S05]  /*5ed0*/  BSYNC B1 ;  /* 0x0000000000017941 */ /* 0x000fea0003800000 */
.L_x_26400:
        /* <DEDUP_REMOVED lines=21> */
.L_x_26405:
[----:B------:R-:W-:Y:S02]  /*6030*/  IMAD.MOV.U32 R154, RZ, RZ, R4 ;  /* 0x000000ffff9a7224 */ /* 0x000fe400078e0004 */
.L_x_26406:
[----:B------:R-:W-:Y:S05]  /*6040*/  BSYNC B1 ;  /* 0x0000000000017941 */ /* 0x000fea0003800000 */
.L_x_26404:
        /* <DEDUP_REMOVED lines=16> */
.L_x_26410:
[----:B------:R-:W-:Y:S05]  /*6150*/  BSYNC B2 ;  /* 0x0000000000027941 */ /* 0x000fea0003800000 */
.L_x_26409:
        /* <DEDUP_REMOVED lines=44> */
.L_x_26408:
[----:B------:R-:W-:Y:S05]  /*6420*/  BSYNC B1 ;  /* 0x0000000000017941 */ /* 0x000fea0003800000 */
.L_x_26407:
        /* <DEDUP_REMOVED lines=21> */
.L_x_26412:
[----:B------:R-:W-:Y:S02]  /*6580*/  MOV R154, R4 ;  /* 0x00000004009a7202 */ /* 0x000fe40000000f00 */
.L_x_26413:
[----:B------:R-:W-:Y:S05]  /*6590*/  BSYNC B1 ;  /* 0x0000000000017941 */ /* 0x000fea0003800000 */
.L_x_26411:
        /* <DEDUP_REMOVED lines=18> */
.L_x_26417:
[----:B------:R-:W-:Y:S05]  /*66c0*/  BSYNC B2 ;  /* 0x0000000000027941 */ /* 0x000fea0003800000 */
.L_x_26416:
        /* <DEDUP_REMOVED lines=44> */
.L_x_26415:
[----:B------:R-:W-:Y:S05]  /*6990*/  BSYNC B1 ;  /* 0x0000000000017941 */ /* 0x000fea0003800000 */
.L_x_26414:
[----:B------:R-:W0:Y:S01]  /*69a0*/  I2F.U32 R153, R154 ;  /* 0x0000009a00997306 */ /* 0x000e220000201000 */
[----:B------:R-:W-:Y:S01]  /*69b0*/  HADD2.F32 R155, -RZ, R155.H1_H1 ;  /* 0x3000009bff9b7230 */ /* 0x000fe20000004100 */
[----:B------:R-:W-:Y:S01]  /*69c0*/  SEL R194, RZ, 0x100, P4 ;  /* 0x00000100ffc27807 */ /* 0x000fe20002000000 */
[----:B------:R-:W-:Y:S01]  /*69d0*/  @P0 HADD2.F32 R152, -RZ, R39.H1_H1 ;  /* 0x30000027ff980230 */ /* 0x000fe20000004100 */
[----:B------:R-:W-:-:S02]  /*69e0*/  SEL R251, RZ, 0x10000, P5 ;  /* 0x00010000fffb7807 */ /* 0x000fc40002800000 */
[----:B------:R-:W-:Y:S01]  /*69f0*/  FMUL.FTZ R155, R155, R188 ;  /* 0x000000bc9b9b7220 */ /* 0x000fe20000410000 */
[C---:B------:R-:W-:Y:S02]  /*6a00*/  LOP3.LUT P5, RZ, R24.reuse, 0x2, RZ, 0xc0, !PT ;  /* 0x0000000218ff7812 */ /* 0x040fe400078ac0ff */
[----:B------:R-:W-:Y:S01]  /*6a10*/  SEL R244, RZ, 0x1, P1 ;  /* 0x00000001fff47807 */ /* 0x000fe20000800000 */
[----:B------:R-:W-:Y:S01]  /*6a20*/  FMUL.FTZ R155, R155, c[0x0][0x1e8] ;  /* 0x00007a009b9b7a20 */ /* 0x000fe20000410000 */
[----:B------:R-:W-:Y:S02]  /*6a30*/  SEL R242, RZ, 0x1, P5 ;  /* 0x00000001fff27807 */ /* 0x000fe40002800000 */
[----:B------:R-:W-:Y:S01]  /*6a40*/  LOP3.LUT P6, RZ, R24, 0x4, RZ, 0xc0, !PT ;  /* 0x0000000418ff7812 */ /* 0x000fe200078cc0ff */
[----:B------:R-:W-:Y:S01]  /*6a50*/  IMAD.WIDE.U32 R244, R244, 0x10000, RZ ;  /* 0x00010000f4f47825 */ /* 0x000fe200078e00ff */
[----:B------:R-:W-:Y:S02]  /*6a60*/  SEL R249, RZ, 0x1, P3 ;  /* 0x00000001fff97807 */ /* 0x000fe40001800000 */
[----:B------:R-:W-:Y:S01]  /*6a70*/  SEL R247, RZ, 0x1, P6 ;  /* 0x00000001fff77807 */ /* 0x000fe20003000000 */
[----:B0-----:R-:W-:-:S02]  /*6a80*/  FFMA.FTZ R153, R153, R192, 1.1641532182693481445e-10 ;  /* 0x2f00000099997423 */ /* 0x001fc400000100c0 */
        /* <DEDUP_REMOVED lines=20> */
[----:B------:R-:W-:Y:S02]  /*6bd0*/  LOP3.LUT R243, R243, R249, R245, 0xfe, !PT ;  /* 0x000000f9f3f37212 */ /* 0x000fe400078efef5 */
[----:B------:R-:W-:-:S03]  /*6be0*/  IADD3 R190, R190, 0x80, RZ ;  /* 0x00000080bebe7810 */ /* 0x000fc60007ffe0ff */
[----:B------:R0:W-:Y:S04]  /*6bf0*/  STG.E.64 [R238.64], R242 ;  /* 0x000000f2ee007986 */ /* 0x0001e8000c101b04 */
.L_x_26361:
[----:B------:R-:W-:Y:S05]  /*6c00*/  BSYNC B0 ;  /* 0x0000000000007941 */ /* 0x000fea0003800000 */
.L_x_26360:
        /* <DEDUP_REMOVED lines=23> */
.L_x_26421:
[----:B0-----:R-:W-:Y:S02]  /*6d80*/  IMAD.MOV.U32 R167, RZ, RZ, R4 ;  /* 0x000000ffffa77224 */ /* 0x001fe400078e0004 */
.L_x_26422:
[----:B------:R-:W-:Y:S05]  /*6d90*/  BSYNC B1 ;  /* 0x0000000000017941 */ /* 0x000fea0003800000 */
.L_x_26420:
        /* <DEDUP_REMOVED lines=16> */
.L_x_26426:
[----:B------:R-:W-:Y:S05]  /*6ea0*/  BSYNC B2 ;  /* 0x0000000000027941 */ /* 0x000fea0003800000 */
.L_x_26425:
        /* <DEDUP_REMOVED lines=44> */
.L_x_26424:
[----:B------:R-:W-:Y:S05]  /*7170*/  BSYNC B1 ;  /* 0x0000000000017941 */ /* 0x000fea0003800000 */
.L_x_26423:
        /* <DEDUP_REMOVED lines=24> */
.L_x_26428:
[----:B------:R-:W-:Y:S02]  /*7300*/  IMAD.MOV.U32 R167, RZ, RZ, R4 ;  /* 0x000000ffffa77224 */ /* 0x000fe400078e0004 */
.L_x_26429:
[----:B------:R-:W-:Y:S05]  /*7310*/  BSYNC B1 ;  /* 0x0000000000017941 */ /* 0x000fea0003800000 */
.L_x_26427:
        /* <DEDUP_REMOVED lines=16> */
.L_x_26433:
[----:B------:R-:W-:Y:S05]  /*7420*/  BSYNC B2 ;  /* 0x0000000000027941 */ /* 0x000fea0003800000 */
.L_x_26432:
        /* <DEDUP_REMOVED lines=44> */
.L_x_26431:
[----:B------:R-:W-:Y:S05]  /*76f0*/  BSYNC B1 ;  /* 0x0000000000017941 */ /* 0x000fea0003800000 */
.L_x_26430:
        /* <DEDUP_REMOVED lines=23> */
.L_x_26435:
[----:B------:R-:W-:Y:S02]  /*7870*/  MOV R152, R4 ;  /* 0x0000000400987202 */ /* 0x000fe40000000f00 */
.L_x_26436:
[----:B------:R-:W-:Y:S05]  /*7880*/  BSYNC B1 ;  /* 0x0000000000017941 */ /* 0x000fea0003800000 */
.L_x_26434:
        /* <DEDUP_REMOVED lines=16> */
.L_x_26440:
[----:B------:R-:W-:Y:S05]  /*7990*/  BSYNC B2 ;  /* 0x0000000000027941 */ /* 0x000fea0003800000 */
.L_x_26439:
        /* <DEDUP_REMOVED lines=44> */
.L_x_26438:
[----:B------:R-:W-:Y:S05]  /*7c60*/  BSYNC B1 ;  /* 0x0000000000017941 */ /* 0x000fea0003800000 */
.L_x_26437:
        /* <DEDUP_REMOVED lines=21> */
.L_x_26442:
[----:B------:R-:W-:Y:S02]  /*7dc0*/  IMAD.MOV.U32 R152, RZ, RZ, R4 ;  /* 0x000000ffff987224 */ /* 0x000fe400078e0004 */
.L_x_26443:
[----:B------:R-:W-:Y:S05]  /*7dd0*/  BSYNC B1 ;  /* 0x0000000000017941 */ /* 0x000fea0003800000 */
.L_x_26441:
        /* <DEDUP_REMOVED lines=16> */
.L_x_26447:
[----:B------:R-:W-:Y:S05]  /*7ee0*/  BSYNC B2 ;  /* 0x0000000000027941 */ /* 0x000fea0003800000 */
.L_x_26446:
        /* <DEDUP_REMOVED lines=44> */
.L_x_26445:
[----:B------:R-:W-:Y:S05]  /*81b0*/  BSYNC B1 ;  /* 0x0000000000017941 */ /* 0x000fea0003800000 */
.L_x_26444:
        /* <DEDUP_REMOVED lines=21> */
.L_x_26449:
[----:B------:R-:W-:Y:S02]  /*8310*/  MOV R194, R4 ;  /* 0x0000000400c27202 */ /* 0x000fe40000000f00 */
.L_x_26450:
[----:B------:R-:W-:Y:S05]  /*8320*/  BSYNC B1 ;  /* 0x0000000000017941 */ /* 0x000fea0003800000 */
.L_x_26448:
        /* <DEDUP_REMOVED lines=16> */
.L_x_26454:
[----:B------:R-:W-:Y:S05]  /*8430*/  BSYNC B2 ;  /* 0x0000000000027941 */ /* 0x000fea0003800000 */
.L_x_26453:
        /* <DEDUP_REMOVED lines=44> */
.L_x_26452:
[----:B------:R-:W-:Y:S05]  /*8700*/  BSYNC B1 ;  /* 0x0000000000017941 */ /* 0x000fea0003800000 */
.L_x_26451:
        /* <DEDUP_REMOVED lines=21> */
.L_x_26456:
[----:B------:R-:W-:Y:S02]  /*8860*/  IMAD.MOV.U32 R194, RZ, RZ, R4 ;  /* 0x000000ffffc27224 */ /* 0x000fe400078e0004 */
.L_x_26457:
[----:B------:R-:W-:Y:S05]  /*8870*/  BSYNC B1 ;  /* 0x0000000000017941 */ /* 0x000fea0003800000 */
.L_x_26455:
        /* <DEDUP_REMOVED lines=16> */
.L_x_26461:
[----:B------:R-:W-:Y:S05]  /*8980*/  BSYNC B2 ;  /* 0x0000000000027941 */ /* 0x000fea0003800000 */
.L_x_26460:
        /* <DEDUP_REMOVED lines=44> */
.L_x_26459:
[----:B------:R-:W-:Y:S05]  /*8c50*/  BSYNC B1 ;  /* 0x0000000000017941 */ /* 0x000fea0003800000 */
.L_x_26458:
        /* <DEDUP_REMOVED lines=21> */
.L_x_26463:
[----:B------:R-:W-:Y:S02]  /*8db0*/  MOV R154, R4 ;  /* 0x00000004009a7202 */ /* 0x000fe40000000f00 */
.L_x_26464:
[----:B------:R-:W-:Y:S05]  /*8dc0*/  BSYNC B1 ;  /* 0x0000000000017941 */ /* 0x000fea0003800000 */
.L_x_26462:
        /* <DEDUP_REMOVED lines=16> */
.L_x_26468:
[----:B------:R-:W-:Y:S05]  /*8ed0*/  BSYNC B2 ;  /* 0x0000000000027941 */ /* 0x000fea0003800000 */
.L_x_26467:
        /* <DEDUP_REMOVED lines=44> */
.L_x_26466:
[----:B------:R-:W-:Y:S05]  /*91a0*/  BSYNC B1 ;  /* 0x0000000000017941 */ /* 0x000fea0003800000 */
.L_x_26465:
        /* <DEDUP_REMOVED lines=21> */
.L_x_26470:
[----:B------:R-:W-:Y:S02]  /*9300*/  IMAD.MOV.U32 R154, RZ, RZ, R4 ;  /* 0x000000ffff9a7224 */ /* 0x000fe400078e0004 */
.L_x_26471:
[----:B------:R-:W-:Y:S05]  /*9310*/  BSYNC B1 ;  /* 0x0000000000017941 */ /* 0x000fea0003800000 */
.L_x_26469:
        /* <DEDUP_REMOVED lines=18> */
.L_x_26475:
[----:B------:R-:W-:Y:S05]  /*9440*/  BSYNC B2 ;  /* 0x0000000000027941 */ /* 0x000fea0003800000 */
.L_x_26474:
        /* <DEDUP_REMOVED lines=44> */
.L_x_26473:
[----:B------:R-:W-:Y:S05]  /*9710*/  BSYNC B1 ;  /* 0x0000000000017941 */ /* 0x000fea0003800000 */
.L_x_26472:
        /* <DEDUP_REMOVED lines=38> */
.L_x_26419:
[----:B------:R-:W-:Y:S05]  /*9980*/  BSYNC B0 ;  /* 0x0000000000007941 */ /* 0x000fea0003800000 */
.L_x_26418:
        /* <DEDUP_REMOVED lines=23> */
.L_x_26479:
[----:B0-----:R-:W-:Y:S02]  /*9b00*/  IMAD.MOV.U32 R166, RZ, RZ, R4 ;  /* 0x000000ffffa67224 */ /* 0x001fe400078e0004 */
.L_x_26480:
[----:B------:R-:W-:Y:S05]  /*9b10*/  BSYNC B1 ;  /* 0x0000000000017941 */ /* 0x000fea0003800000 */
.L_x_26478:
        /* <DEDUP_REMOVED lines=16> */
.L_x_26484:
[----:B------:R-:W-:Y:S05]  /*9c20*/  BSYNC B2 ;  /* 0x0000000000027941 */ /* 0x000fea0003800000 */
.L_x_26483:
        /* <DEDUP_REMOVED lines=44> */
.L_x_26482:
[----:B------:R-:W-:Y:S05]  /*9ef0*/  BSYNC B1 ;  /* 0x0000000000017941 */ /* 0x000fea0003800000 */
.L_x_26481:
        /* <DEDUP_REMOVED lines=24> */
.L_x_26486:
[----:B------:R-:W-:Y:S02]  /*a080*/  MOV R166, R4 ;  /* 0x0000000400a67202 */ /* 0x000fe40000000f00 */
.L_x_26487:
[----:B------:R-:W-:Y:S05]  /*a090*/  BSYNC B1 ;  /* 0x0000000000017941 */ /* 0x000fea0003800000 */
.L_x_26485:
        /* <DEDUP_REMOVED lines=16> */
.L_x_26491:
[----:B------:R-:W-:Y:S05]  /*a1a0*/  BSYNC B2 ;  /* 0x0000000000027941 */ /* 0x000fea0003800000 */
.L_x_26490:
        /* <DEDUP_REMOVED lines=44> */
.L_x_26489:
[----:B------:R-:W-:Y:S05]  /*a470*/  BSYNC B1 ;  /* 0x0000000000017941 */ /* 0x000fea0003800000 */
.L_x_26488:
        /* <DEDUP_REMOVED lines=23> */
.L_x_26493:
[----:B------:R-:W-:Y:S02]  /*a5f0*/  IMAD.MOV.U32 R152, RZ, RZ, R4 ;  /* 0x000000ffff987224 */ /* 0x000fe400078e0004 */
.L_x_26494:
[----:B------:R-:W-:Y:S05]  /*a600*/  BSYNC B1 ;  /* 0x0000000000017941 */ /* 0x000fea0003800000 */
.L_x_26492:
        /* <DEDUP_REMOVED lines=16> */
.L_x_26498:
[----:B------:R-:W-:Y:S05]  /*a710*/  BSYNC B2 ;  /* 0x0000000000027941 */ /* 0x000fea0003800000 */
.L_x_26497:
        /* <DEDUP_REMOVED lines=44> */
.L_x_26496:
[----:B------:R-:W-:Y:S05]  /*a9e0*/  BSYNC B1 ;  /* 0x0000000000017941 */ /* 0x000fea0003800000 */
.L_x_26495:
        /* <DEDUP_REMOVED lines=21> */
.L_x_26500:
[----:B------:R-:W-:Y:S02]  /*ab40*/  MOV R152, R4 ;  /* 0x0000000400987202 */ /* 0x000fe40000000f00 */
.L_x_26501:
[----:B------:R-:W-:Y:S05]  /*ab50*/  BSYNC B1 ;  /* 0x0000000000017941 */ /* 0x000fea0003800000 */
.L_x_26499:
        /* <DEDUP_REMOVED lines=16> */
.L_x_26505:
[----:B------:R-:W-:Y:S05]  /*ac60*/  BSYNC B2 ;  /* 0x0000000000027941 */ /* 0x000fea0003800000 */
.L_x_26504:
        /* <DEDUP_REMOVED lines=44> */
.L_x_26503:
[----:B------:R-:W-:Y:S05]  /*af30*/  BSYNC B1 ;  /* 0x0000000000017941 */ /* 0x000fea0003800000 */
.L_x_26502:
        /* <DEDUP_REMOVED lines=21> */
.L_x_26507:
[----:B------:R-:W-:Y:S02]  /*b090*/  IMAD.MOV.U32 R194, RZ, RZ, R4 ;  /* 0x000000ffffc27224 */ /* 0x000fe400078e0004 */
.L_x_26508:
[----:B------:R-:W-:Y:S05]  /*b0a0*/  BSYNC B1 ;  /* 0x0000000000017941 */ /* 0x000fea0003800000 */
.L_x_26506:
        /* <DEDUP_REMOVED lines=16> */
.L_x_26512:
[----:B------:R-:W-:Y:S05]  /*b1b0*/  BSYNC B2 ;  /* 0x0000000000027941 */ /* 0x000fea0003800000 */
.L_x_26511:
        /* <DEDUP_REMOVED lines=44> */
.L_x_26510:
[----:B------:R-:W-:Y:S05]  /*b480*/  BSYNC B1 ;  /* 0x0000000000017941 */ /* 0x000fea0003800000 */
.L_x_26509:
        /* <DEDUP_REMOVED lines=21> */
.L_x_26514:
[----:B------:R-:W-:Y:S02]  /*b5e0*/  MOV R194, R4 ;  /* 0x0000000400c27202 */ /* 0x000fe40000000f00 */
.L_x_26515:
[----:B------:R-:W-:Y:S05]  /*b5f0*/  BSYNC B1 ;  /* 0x0000000000017941 */ /* 0x000fea0003800000 */
.L_x_26513:
        /* <DEDUP_REMOVED lines=16> */
.L_x_26519:
[----:B------:R-:W-:Y:S05]  /*b700*/  BSYNC B2 ;  /* 0x0000000000027941 */ /* 0x000fea0003800000 */
.L_x_26518:
        /* <DEDUP_REMOVED lines=44> */
.L_x_26517:
[----:B------:R-:W-:Y:S05]  /*b9d0*/  BSYNC B1 ;  /* 0x0000000000017941 */ /* 0x000fea0003800000 */
.L_x_26516:
        /* <DEDUP_REMOVED lines=21> */
.L_x_26521:
[----:B------:R-:W-:Y:S02]  /*bb30*/  IMAD.MOV.U32 R154, RZ, RZ, R4 ;  /* 0x000000ffff9a7224 */ /* 0x000fe400078e0004 */
.L_x_26522:
[----:B------:R-:W-:Y:S05]  /*bb40*/  BSYNC B1 ;  /* 0x0000000000017941 */ /* 0x000fea0003800000 */
.L_x_26520:
        /* <DEDUP_REMOVED lines=16> */
.L_x_26526:
[----:B------:R-:W-:Y:S05]  /*bc50*/  BSYNC B2 ;  /* 0x0000000000027941 */ /* 0x000fea0003800000 */
.L_x_26525:
        /* <DEDUP_REMOVED lines=44> */
.L_x_26524:
[----:B------:R-:W-:Y:S05]  /*bf20*/  BSYNC B1 ;  /* 0x0000000000017941 */ /* 0x000fea0003800000 */
.L_x_26523:
        /* <DEDUP_REMOVED lines=21> */
.L_x_26528:
[----:B------:R-:W-:Y:S02]  /*c080*/  MOV R154, R4 ;  /* 0x00000004009a7202 */ /* 0x000fe40000000f00 */
.L_x_26529:
[----:B------:R-:W-:Y:S05]  /*c090*/  BSYNC B1 ;  /* 0x0000000000017941 */ /* 0x000fea0003800000 */
.L_x_26527:
        /* <DEDUP_REMOVED lines=18> */
.L_x_26533:
[----:B------:R-:W-:Y:S05]  /*c1c0*/  BSYNC B2 ;  /* 0x0000000000027941 */ /* 0x000fea0003800000 */
.L_x_26532:
        /* <DEDUP_REMOVED lines=44> */
.L_x_26531:
[----:B------:R-:W-:Y:S05]  /*c490*/  BSYNC B1 ;  /* 0x0000000000017941 */ /* 0x000fea0003800000 */
.L_x_26530:
        /* <DEDUP_REMOVED lines=38> */
.L_x_26477:
[----:B------:R-:W-:Y:S05]  /*c700*/  BSYNC B0 ;  /* 0x0000000000007941 */ /* 0x000fea0003800000 */
.L_x_26476:
        /* <DEDUP_REMOVED lines=23> */
.L_x_26537:
[----:B0-----:R-:W-:Y:S02]  /*c880*/  IMAD.MOV.U32 R163, RZ, RZ, R4 ;  /* 0x000000ffffa37224 */ /* 0x001fe400078e0004 */
.L_x_26538:
[----:B------:R-:W-:Y:S05]  /*c890*/  BSYNC B1 ;  /* 0x0000000000017941 */ /* 0x000fea0003800000 */
.L_x_26536:
        /* <DEDUP_REMOVED lines=16> */
.L_x_26542:
[----:B------:R-:W-:Y:S05]  /*c9a0*/  BSYNC B2 ;  /* 0x0000000000027941 */ /* 0x000fea0003800000 */
.L_x_26541:
        /* <DEDUP_REMOVED lines=44> */
.L_x_26540:
[----:B------:R-:W-:Y:S05]  /*cc70*/  BSYNC B1 ;  /* 0x0000000000017941 */ /* 0x000fea0003800000 */
.L_x_26539:
        /* <DEDUP_REMOVED lines=24> */
.L_x_26544:
[----:B------:R-:W-:Y:S02]  /*ce00*/  IMAD.MOV.U32 R163, RZ, RZ, R4 ;  /* 0x000000ffffa37224 */ /* 0x000fe400078e0004 */
.L_x_26545:
[----:B------:R-:W-:Y:S05]  /*ce10*/  BSYNC B1 ;  /* 0x0000000000017941 */ /* 0x000fea0003800000 */
.L_x_26543:
        /* <DEDUP_REMOVED lines=16> */
.L_x_26549:
[----:B------:R-:W-:Y:S05]  /*cf20*/  BSYNC B2 ;  /* 0x0000000000027941 */ /* 0x000fea0003800000 */
.L_x_26548:
        /* <DEDUP_REMOVED lines=44> */
.L_x_26547:
[----:B------:R-:W-:Y:S05]  /*d1f0*/  BSYNC B1 ;  /* 0x0000000000017941 */ /* 0x000fea0003800000 */
.L_x_26546:
        /* <DEDUP_REMOVED lines=23> */
.L_x_26551:
[----:B------:R-:W-:Y:S02]  /*d370*/  MOV R152, R4 ;  /* 0x0000000400987202 */ /* 0x000fe40000000f00 */
.L_x_26552:
[----:B------:R-:W-:Y:S05]  /*d380*/  BSYNC B1 ;  /* 0x0000000000017941 */ /* 0x000fea0003800000 */
.L_x_26550:
        /* <DEDUP_REMOVED lines=16> */
.L_x_26556:
[----:B------:R-:W-:Y:S05]  /*d490*/  BSYNC B2 ;  /* 0x0000000000027941 */ /* 0x000fea0003800000 */
.L_x_26555:
        /* <DEDUP_REMOVED lines=44> */
.L_x_26554:
[----:B------:R-:W-:Y:S05]  /*d760*/  BSYNC B1 ;  /* 0x0000000000017941 */ /* 0x000fea0003800000 */
.L_x_26553:
        /* <DEDUP_REMOVED lines=21> */
.L_x_26558:
[----:B------:R-:W-:Y:S02]  /*d8c0*/  IMAD.MOV.U32 R152, RZ, RZ, R4 ;  /* 0x000000ffff987224 */ /* 0x000fe400078e0004 */
.L_x_26559:
[----:B------:R-:W-:Y:S05]  /*d8d0*/  BSYNC B1 ;  /* 0x0000000000017941 */ /* 0x000fea0003800000 */
.L_x_26557:
        /* <DEDUP_REMOVED lines=16> */
.L_x_26563:
[----:B------:R-:W-:Y:S05]  /*d9e0*/  BSYNC B2 ;  /* 0x0000000000027941 */ /* 0x000fea0003800000 */
.L_x_26562:
        /* <DEDUP_REMOVED lines=44> */
.L_x_26561:
[----:B------:R-:W-:Y:S05]  /*dcb0*/  BSYNC B1 ;  /* 0x0000000000017941 */ /* 0x000fea0003800000 */
.L_x_26560:
        /* <DEDUP_REMOVED lines=21> */
.L_x_26565:
[----:B------:R-:W-:Y:S02]  /*de10*/  MOV R194, R4 ;  /* 0x0000000400c27202 */ /* 0x000fe40000000f00 */
.L_x_26566:
[----:B------:R-:W-:Y:S05]  /*de20*/  BSYNC B1 ;  /* 0x0000000000017941 */ /* 0x000fea0003800000 */
.L_x_26564:
        /* <DEDUP_REMOVED lines=16> */
.L_x_26570:
[----:B------:R-:W-:Y:S05]  /*df30*/  BSYNC B2 ;  /* 0x0000000000027941 */ /* 0x000fea0003800000 */
.L_x_26569:
        /* <DEDUP_REMOVED lines=44> */
.L_x_26568:
[----:B------:R-:W-:Y:S05]  /*e200*/  BSYNC B1 ;  /* 0x0000000000017941 */ /* 0x000fea0003800000 */
.L_x_26567:
        /* <DEDUP_REMOVED lines=21> */
.L_x_26572:
[----:B------:R-:W-:Y:S02]  /*e360*/  IMAD.MOV.U32 R194, RZ, RZ, R4 ;  /* 0x000000ffffc27224 */ /* 0x000fe400078e0004 */
.L_x_26573:
[----:B------:R-:W-:Y:S05]  /*e370*/  BSYNC B1 ;  /* 0x0000000000017941 */ /* 0x000fea0003800000 */
.L_x_26571:
        /* <DEDUP_REMOVED lines=16> */
.L_x_26577:
[----:B------:R-:W-:Y:S05]  /*e480*/  BSYNC B2 ;  /* 0x0000000000027941 */ /* 0x000fea0003800000 */
.L_x_26576:
        /* <DEDUP_REMOVED lines=44> */
.L_x_26575:
[----:B------:R-:W-:Y:S05]  /*e750*/  BSYNC B1 ;  /* 0x0000000000017941 */ /* 0x000fea0003800000 */
.L_x_26574:
        /* <DEDUP_REMOVED lines=21> */
.L_x_26579:
[----:B------:R-:W-:Y:S02]  /*e8b0*/  MOV R154, R4 ;  /* 0x00000004009a7202 */ /* 0x000fe40000000f00 */
.L_x_26580:
[----:B------:R-:W-:Y:S05]  /*e8c0*/  BSYNC B1 ;  /* 0x0000000000017941 */ /* 0x000fea0003800000 */
.L_x_26578:
        /* <DEDUP_REMOVED lines=16> */
.L_x_26584:
[----:B------:R-:W-:Y:S05]  /*e9d0*/  BSYNC B2 ;  /* 0x0000000000027941 */ /* 0x000fea0003800000 */
.L_x_26583:
        /* <DEDUP_REMOVED lines=44> */
.L_x_26582:
[----:B------:R-:W-:Y:S05]  /*eca0*/  BSYNC B1 ;  /* 0x0000000000017941 */ /* 0x000fea0003800000 */
.L_x_26581:
        /* <DEDUP_REMOVED lines=21> */
.L_x_26586:
[----:B------:R-:W-:Y:S02]  /*ee00*/  IMAD.MOV.U32 R154, RZ, RZ, R4 ;  /* 0x000000ffff9a7224 */ /* 0x000fe400078e0004 */
.L_x_26587:
[----:B------:R-:W-:Y:S05]  /*ee10*/  BSYNC B1 ;  /* 0x0000000000017941 */ /* 0x000fea0003800000 */
.L_x_26585:
        /* <DEDUP_REMOVED lines=18> */
.L_x_26591:
[----:B------:R-:W-:Y:S05]  /*ef40*/  BSYNC B2 ;  /* 0x0000000000027941 */ /* 0x000fea0003800000 */
.L_x_26590:
        /* <DEDUP_REMOVED lines=44> */
.L_x_26589:
[----:B------:R-:W-:Y:S05]  /*f210*/  BSYNC B1 ;  /* 0x0000000000017941 */ /* 0x000fea0003800000 */
.L_x_26588:
        /* <DEDUP_REMOVED lines=38> */
.L_x_26535:
[----:B------:R-:W-:Y:S05]  /*f480*/  BSYNC B0 ;  /* 0x0000000000007941 */ /* 0x000fea0003800000 */
.L_x_26534:
        /* <DEDUP_REMOVED lines=23> */
.L_x_26595:
[----:B0-----:R-:W-:Y:S02]  /*f600*/  IMAD.MOV.U32 R164, RZ, RZ, R4 ;  /* 0x000000ffffa47224 */ /* 0x001fe400078e0004 */
.L_x_26596:
[----:B------:R-:W-:Y:S05]  /*f610*/  BSYNC B1 ;  /* 0x0000000000017941 */ /* 0x000fea0003800000 */
.L_x_26594:
        /* <DEDUP_REMOVED lines=16> */
.L_x_26600:
[----:B------:R-:W-:Y:S05]  /*f720*/  BSYNC B2 ;  /* 0x0000000000027941 */ /* 0x000fea0003800000 */
.L_x_26599:
        /* <DEDUP_REMOVED lines=44> */
.L_x_26598:
[----:B------:R-:W-:Y:S05]  /*f9f0*/  BSYNC B1 ;  /* 0x0000000000017941 */ /* 0x000fea0003800000 */
.L_x_26597:
        /* <DEDUP_REMOVED lines=24> */
.L_x_26602:
[----:B------:R-:W-:Y:S02]  /*fb80*/  MOV R174, R4 ;  /* 0x0000000400ae7202 */ /* 0x000fe40000000f00 */
.L_x_26603:
[----:B------:R-:W-:Y:S05]  /*fb90*/  BSYNC B1 ;  /* 0x0000000000017941 */ /* 0x000fea0003800000 */
.L_x_26601:
        /* <DEDUP_REMOVED lines=16> */
.L_x_26607:
[----:B------:R-:W-:Y:S05]  /*fca0*/  BSYNC B2 ;  /* 0x0000000000027941 */ /* 0x000fea0003800000 */
.L_x_26606:
        /* <DEDUP_REMOVED lines=44> */
.L_x_26605:
[----:B------:R-:W-:Y:S05]  /*ff70*/  BSYNC B1 ;  /* 0x0000000000017941 */ /* 0x000fea0003800000 */
.L_x_26604:
        /* <DEDUP_REMOVED lines=23> */
.L_x_26609:
[----:B------:R-:W-:Y:S02]  /*100f0*/  IMAD.MOV.U32 R152, RZ, RZ, R4 ;  /* 0x000000ffff987224 */ /* 0x000fe400078e0004 */
.L_x_26610:
[----:B------:R-:W-:Y:S05]  /*10100*/  BSYNC B1 ;  /* 0x0000000000017941 */ /* 0x000fea0003800000 */
.L_x_26608:
        /* <DEDUP_REMOVED lines=16> */
.L_x_26614:
[----:B------:R-:W-:Y:S05]  /*10210*/  BSYNC B2 ;  /* 0x0000000000027941 */ /* 0x000fea0003800000 */
.L_x_26613:
        /* <DEDUP_REMOVED lines=44> */
.L_x_26612:
[----:B------:R-:W-:Y:S05]  /*104e0*/  BSYNC B1 ;  /* 0x0000000000017941 */ /* 0x000fea0003800000 */
.L_x_26611:
        /* <DEDUP_REMOVED lines=21> */
.L_x_26616:
[----:B------:R-:W-:Y:S02]  /*10640*/  MOV R152, R4 ;  /* 0x0000000400987202 */ /* 0x000fe40000000f00 */
.L_x_26617:
[----:B------:R-:W-:Y:S05]  /*10650*/  BSYNC B1 ;  /* 0x0000000000017941 */ /* 0x000fea0003800000 */
.L_x_26615:
        /* <DEDUP_REMOVED lines=16> */
.L_x_26621:
[----:B------:R-:W-:Y:S05]  /*10760*/  BSYNC B2 ;  /* 0x0000000000027941 */ /* 0x000fea0003800000 */
.L_x_26620:
        /* <DEDUP_REMOVED lines=44> */
.L_x_26619:
[----:B------:R-:W-:Y:S05]  /*10a30*/  BSYNC B1 ;  /* 0x0000000000017941 */ /* 0x000fea0003800000 */
.L_x_26618:
        /* <DEDUP_REMOVED lines=21> */
.L_x_26623:
[----:B------:R-:W-:Y:S02]  /*10b90*/  IMAD.MOV.U32 R194, RZ, RZ, R4 ;  /* 0x000000ffffc27224 */ /* 0x000fe400078e0004 */
.L_x_26624:
[----:B------:R-:W-:Y:S05]  /*10ba0*/  BSYNC B1 ;  /* 0x0000000000017941 */ /* 0x000fea0003800000 */
.L_x_26622:
        /* <DEDUP_REMOVED lines=16> */
.L_x_26628:
[----:B------:R-:W-:Y:S05]  /*10cb0*/  BSYNC B2 ;  /* 0x0000000000027941 */ /* 0x000fea0003800000 */
.L_x_26627:
        /* <DEDUP_REMOVED lines=44> */
.L_x_26626:
[----:B------:R-:W-:Y:S05]  /*10f80*/  BSYNC B1 ;  /* 0x0000000000017941 */ /* 0x000fea0003800000 */
.L_x_26625:
        /* <DEDUP_REMOVED lines=21> */
.L_x_26630:
[----:B------:R-:W-:Y:S02]  /*110e0*/  MOV R194, R4 ;  /* 0x0000000400c27202 */ /* 0x000fe40000000f00 */
.L_x_26631:
[----:B------:R-:W-:Y:S05]  /*110f0*/  BSYNC B1 ;  /* 0x0000000000017941 */ /* 0x000fea0003800000 */
.L_x_26629:
        /* <DEDUP_REMOVED lines=16> */
.L_x_26635:
[----:B------:R-:W-:Y:S05]  /*11200*/  BSYNC B2 ;  /* 0x0000000000027941 */ /* 0x000fea0003800000 */
.L_x_26634:
        /* <DEDUP_REMOVED lines=44> */
.L_x_26633:
[----:B------:R-:W-:Y:S05]  /*114d0*/  BSYNC B1 ;  /* 0x0000000000017941 */ /* 0x000fea0003800000 */
.L_x_26632:
        /* <DEDUP_REMOVED lines=21> */
.L_x_26637:
[----:B------:R-:W-:Y:S02]  /*11630*/  IMAD.MOV.U32 R154, RZ, RZ, R4 ;  /* 0x000000ffff9a7224 */ /* 0x000fe400078e0004 */
.L_x_26638:
[----:B------:R-:W-:Y:S05]  /*11640*/  BSYNC B1 ;  /* 0x0000000000017941 */ /* 0x000fea0003800000 */
.L_x_26636:
        /* <DEDUP_REMOVED lines=16> */
.L_x_26642:
[----:B------:R-:W-:Y:S05]  /*11750*/  BSYNC B2 ;  /* 0x0000000000027941 */ /* 0x000fea0003800000 */
.L_x_26641:
        /* <DEDUP_REMOVED lines=44> */
.L_x_26640:
[----:B------:R-:W-:Y:S05]  /*11a20*/  BSYNC B1 ;  /* 0x0000000000017941 */ /* 0x000fea0003800000 */
.L_x_26639:
        /* <DEDUP_REMOVED lines=21> */
.L_x_26644:
[----:B------:R-:W-:Y:S02]  /*11b80*/  MOV R154, R4 ;  /* 0x00000004009a7202 */ /* 0x000fe40000000f00 */
.L_x_26645:
[----:B------:R-:W-:Y:S05]  /*11b90*/  BSYNC B1 ;  /* 0x0000000000017941 */ /* 0x000fea0003800000 */
.L_x_26643:
        /* <DEDUP_REMOVED lines=18> */
.L_x_26649:
[----:B------:R-:W-:Y:S05]  /*11cc0*/  BSYNC B2 ;  /* 0x0000000000027941 */ /* 0x000fea0003800000 */
.L_x_26648:
        /* <DEDUP_REMOVED lines=44> */
.L_x_26647:
[----:B------:R-:W-:Y:S05]  /*11f90*/  BSYNC B1 ;  /* 0x0000000000017941 */ /* 0x000fea0003800000 */
.L_x_26646:
        /* <DEDUP_REMOVED lines=38> */
.L_x_26593:
[----:B------:R-:W-:Y:S05]  /*12200*/  BSYNC B0 ;  /* 0x0000000000007941 */ /* 0x000fea0003800000 */
.L_x_26592:
        /* <DEDUP_REMOVED lines=23> */
.L_x_26653:
[----:B0-----:R-:W-:Y:S02]  /*12380*/  IMAD.MOV.U32 R175, RZ, RZ, R4 ;  /* 0x000000ffffaf7224 */ /* 0x001fe400078e0004 */
.L_x_26654:
[----:B------:R-:W-:Y:S05]  /*12390*/  BSYNC B1 ;  /* 0x0000000000017941 */ /* 0x000fea0003800000 */
.L_x_26652:
        /* <DEDUP_REMOVED lines=16> */
.L_x_26658:
[----:B------:R-:W-:Y:S05]  /*124a0*/  BSYNC B2 ;  /* 0x0000000000027941 */ /* 0x000fea0003800000 */
.L_x_26657:
        /* <DEDUP_REMOVED lines=44> */
.L_x_26656:
[----:B------:R-:W-:Y:S05]  /*12770*/  BSYNC B1 ;  /* 0x0000000000017941 */ /* 0x000fea0003800000 */
.L_x_26655:
        /* <DEDUP_REMOVED lines=24> */
.L_x_26660:
[----:B------:R-:W-:Y:S02]  /*12900*/  IMAD.MOV.U32 R176, RZ, RZ, R4 ;  /* 0x000000ffffb07224 */ /* 0x000fe400078e0004 */
.L_x_26661:
[----:B------:R-:W-:Y:S05]  /*12910*/  BSYNC B1 ;  /* 0x0000000000017941 */ /* 0x000fea0003800000 */
.L_x_26659:
        /* <DEDUP_REMOVED lines=16> */
.L_x_26665:
[----:B------:R-:W-:Y:S05]  /*12a20*/  BSYNC B2 ;  /* 0x0000000000027941 */ /* 0x000fea0003800000 */
.L_x_26664:
        /* <DEDUP_REMOVED lines=44> */
.L_x_26663:
[----:B------:R-:W-:Y:S05]  /*12cf0*/  BSYNC B1 ;  /* 0x0000000000017941 */ /* 0x000fea0003800000 */
.L_x_26662:
        /* <DEDUP_REMOVED lines=23> */
.L_x_26667:
[----:B------:R-:W-:Y:S02]  /*12e70*/  MOV R152, R4 ;  /* 0x0000000400987202 */ /* 0x000fe40000000f00 */
.L_x_26668:
[----:B------:R-:W-:Y:S05]  /*12e80*/  BSYNC B1 ;  /* 0x0000000000017941 */ /* 0x000fea0003800000 */
.L_x_26666:
        /* <DEDUP_REMOVED lines=16> */
.L_x_26672:
[----:B------:R-:W-:Y:S05]  /*12f90*/  BSYNC B2 ;  /* 0x0000000000027941 */ /* 0x000fea0003800000 */
.L_x_26671:
        /* <DEDUP_REMOVED lines=44> */
.L_x_26670:
[----:B------:R-:W-:Y:S05]  /*13260*/  BSYNC B1 ;  /* 0x0000000000017941 */ /* 0x000fea0003800000 */
.L_x_26669:
        /* <DEDUP_REMOVED lines=21> */
.L_x_26674:
[----:B------:R-:W-:Y:S02]  /*133c0*/  IMAD.MOV.U32 R152, RZ, RZ, R4 ;  /* 0x000000ffff987224 */ /* 0x000fe400078e0004 */
.L_x_26675:
[----:B------:R-:W-:Y:S05]  /*133d0*/  BSYNC B1 ;  /* 0x0000000000017941 */ /* 0x000fea0003800000 */
.L_x_26673:
        /* <DEDUP_REMOVED lines=16> */
.L_x_26679:
[----:B------:R-:W-:Y:S05]  /*134e0*/  BSYNC B2 ;  /* 0x0000000000027941 */ /* 0x000fea0003800000 */
.L_x_26678:
        /* <DEDUP_REMOVED lines=44> */
.L_x_26677:
[----:B------:R-:W-:Y:S05]  /*137b0*/  BSYNC B1 ;  /* 0x0000000000017941 */ /* 0x000fea0003800000 */
.L_x_26676:
        /* <DEDUP_REMOVED lines=21> */
.L_x_26681:
[----:B------:R-:W-:Y:S02]  /*13910*/  MOV R194, R4 ;  /* 0x0000000400c27202 */ /* 0x000fe40000000f00 */
.L_x_26682:
[----:B------:R-:W-:Y:S05]  /*13920*/  BSYNC B1 ;  /* 0x0000000000017941 */ /* 0x000fea0003800000 */
.L_x_26680:
        /* <DEDUP_REMOVED lines=16> */
.L_x_26686:
[----:B------:R-:W-:Y:S05]  /*13a30*/  BSYNC B2 ;  /* 0x0000000000027941 */ /* 0x000fea0003800000 */
.L_x_26685:
        /* <DEDUP_REMOVED lines=44> */
.L_x_26684:
[----:B------:R-:W-:Y:S05]  /*13d00*/  BSYNC B1 ;  /* 0x0000000000017941 */ /* 0x000fea0003800000 */
.L_x_26683:
        /* <DEDUP_REMOVED lines=21> */
.L_x_26688:
[----:B------:R-:W-:Y:S02]  /*13e60*/  IMAD.MOV.U32 R194, RZ, RZ, R4 ;  /* 0x000000ffffc27224 */ /* 0x000fe400078e0004 */
.L_x_26689:
[----:B------:R-:W-:Y:S05]  /*13e70*/  BSYNC B1 ;  /* 0x0000000000017941 */ /* 0x000fea0003800000 */
.L_x_26687:
        /* <DEDUP_REMOVED lines=16> */
.L_x_26693:
[----:B------:R-:W-:Y:S05]  /*13f80*/  BSYNC B2 ;  /* 0x0000000000027941 */ /* 0x000fea0003800000 */
.L_x_26692:
        /* <DEDUP_REMOVED lines=44> */
.L_x_26691:
[----:B------:R-:W-:Y:S05]  /*14250*/  BSYNC B1 ;  /* 0x0000000000017941 */ /* 0x000fea0003800000 */
.L_x_26690:
        /* <DEDUP_REMOVED lines=21> */
.L_x_26695:
[----:B------:R-:W-:Y:S02]  /*143b0*/  MOV R154, R4 ;  /* 0x00000004009a7202 */ /* 0x000fe40000000f00 */
.L_x_26696:
[----:B------:R-:W-:Y:S05]  /*143c0*/  BSYNC B1 ;  /* 0x0000000000017941 */ /* 0x000fea0003800000 */
.L_x_26694:
        /* <DEDUP_REMOVED lines=16> */
.L_x_26700:
[----:B------:R-:W-:Y:S05]  /*144d0*/  BSYNC B2 ;  /* 0x0000000000027941 */ /* 0x000fea0003800000 */
.L_x_26699:
        /* <DEDUP_REMOVED lines=44> */
.L_x_26698:
[----:B------:R-:W-:Y:S05]  /*147a0*/  BSYNC B1 ;  /* 0x0000000000017941 */ /* 0x000fea0003800000 */
.L_x_26697:
        /* <DEDUP_REMOVED lines=21> */
.L_x_26702:
[----:B------:R-:W-:Y:S02]  /*14900*/  IMAD.MOV.U32 R154, RZ, RZ, R4 ;  /* 0x000000ffff9a7224 */ /* 0x000fe400078e0004 */
.L_x_26703:
[----:B------:R-:W-:Y:S05]  /*14910*/  BSYNC B1 ;  /* 0x0000000000017941 */ /* 0x000fea0003800000 */
.L_x_26701:
        /* <DEDUP_REMOVED lines=18> */
.L_x_26707:
[----:B------:R-:W-:Y:S05]  /*14a40*/  BSYNC B2 ;  /* 0x0000000000027941 */ /* 0x000fea0003800000 */
.L_x_26706:
        /* <DEDUP_REMOVED lines=44> */
.L_x_26705:
[----:B------:R-:W-:Y:S05]  /*14d10*/  BSYNC B1 ;  /* 0x0000000000017941 */ /* 0x000fea0003800000 */
.L_x_26704:
        /* <DEDUP_REMOVED lines=37> */
.L_x_26651:
[----:B------:R-:W-:Y:S05]  /*14f70*/  BSYNC B0 ;  /* 0x0000000000007941 */ /* 0x000fea0003800000 */
.L_x_26650:
        /* <DEDUP_REMOVED lines=70> */
.L_x_26726:
        /* <DEDUP_REMOVED lines=134> */
.L_x_26727:
        /* <DEDUP_REMOVED lines=95> */
[----:B------:R-:W-:-:S03]  /*16230*/  IMAD.MOV.U32 R245, RZ, RZ, 0x10 ;  /* 0x00000010fff57424 */ /* 0x000fc600078e00ff */
[----:B------:R-:W-:Y:S01]  /*16240*/  F2FP.PACK_AB R155, R200, R243 ;  /* 0x000000f3c89b723e */ /* 0x000fe200000000ff */
[C---:B------:R-:W-:Y:S01]  /*16250*/  IMAD.WIDE.U32 R238, R2.reuse, R245, c[0x0][0x208] ;  /* 0x0000820002ee7625 */ /* 0x040fe200078e00f5 */
[----:B------:R-:W-:-:S04]  /*16260*/  IADD3 R2, R2, 0x80, RZ ;  /* 0x0000008002027810 */ /* 0x000fc80007ffe0ff */
[----:B------:R0:W-:Y:S03]  /*16270*/  STG.E.128 [R238.64], R152 ;  /* 0x00000098ee007986 */ /* 0x0001e6000c101d04 */
.L_x_26711:
[----:B------:R-:W-:Y:S05]  /*16280*/  BSYNC B0 ;  /* 0x0000000000007941 */ /* 0x000fea0003800000 */
.L_x_26710:
        /* <DEDUP_REMOVED lines=35> */
.L_x_26713:
[----:B------:R-:W-:Y:S05]  /*164c0*/  BSYNC B0 ;  /* 0x0000000000007941 */ /* 0x000fea0003800000 */
.L_x_26712:
[----:B------:R-:W-:Y:S01]  /*164d0*/  LOP3.LUT P0, RZ, R24, 0x100, RZ, 0xc0, !PT ;  /* 0x0000010018ff7812 */ /* 0x000fe2000780c0ff */
        /* <DEDUP_REMOVED lines=34> */
.L_x_26715:
[----:B------:R-:W-:Y:S05]  /*16700*/  BSYNC B0 ;  /* 0x0000000000007941 */ /* 0x000fea0003800000 */
.L_x_26714:
        /* <DEDUP_REMOVED lines=35> */
.L_x_26717:
[----:B------:R-:W-:Y:S05]  /*16940*/  BSYNC B0 ;  /* 0x0000000000007941 */ /* 0x000fea0003800000 */
.L_x_26716:
        /* <DEDUP_REMOVED lines=35> */
.L_x_26719:
[----:B------:R-:W-:Y:S05]  /*16b80*/  BSYNC B0 ;  /* 0x0000000000007941 */ /* 0x000fea0003800000 */
.L_x_26718:
        /* <DEDUP_REMOVED lines=35> */
.L_x_26721:
[----:B------:R-:W-:Y:S05]  /*16dc0*/  BSYNC B0 ;  /* 0x0000000000007941 */ /* 0x000fea0003800000 */
.L_x_26720:
        /* <DEDUP_REMOVED lines=34> */
.L_x_26723:
[----:B------:R-:W-:Y:S05]  /*16ff0*/  BSYNC B0 ;  /* 0x0000000000007941 */ /* 0x000fea0003800000 */
.L_x_26722:
[----:B------:R-:W-:Y:S02]  /*17000*/  LOP3.LUT P0, RZ, R5, 0xff, RZ, 0xc0, !PT ;  /* 0x000000ff05ff7812 */ /* 0x000fe4000780c0ff */
[----:B------:R-:W-:Y:S02]  /*17010*/  IADD3 R22, R22, c[0x0][0x160], RZ ;  /* 0x0000580016167a10 */ /* 0x000fe40007ffe0ff */
[----:B------:R-:W-:Y:S02]  /*17020*/  SEL R5, RZ, 0x1, P0 ;  /* 0x00000001ff057807 */ /* 0x000fe40000000000 */
[----:B------:R-:W-:-:S13]  /*17030*/  ISETP.GE.AND P0, PT, R22, c[0x0][0x164], PT ;  /* 0x0000590016007a0c */ /* 0x000fda0003f06270 */
[----:B0----5:R-:W-:Y:S01]  /*17040*/  @P0 CALL.REL.NOINC `(.L_x_26724) ;  /* 0x0000001000000944 */ /* 0x021fe20003c00000 */
[----:B------:R-:W-:Y:S05]  /*17050*/  BRA `(.L_x_26725) ;  /* 0xfffe9fe000007947 */ /* 0x000fea000383ffff */
.L_x_26724:
[----:B------:R-:W-:Y:S05]  /*17060*/  EXIT ;  /* 0x000000000000794d */ /* 0x000fea0003800000 */
.L_x_26708:
[----:B------:R-:W-:Y:S01]  /*17070*/  IMAD.MOV.U32 R153, RZ, RZ, R152 ;  /* 0x000000ffff997224 */ /* 0x000fe200078e0098 */
[----:B------:R-:W-:Y:S01]  /*17080*/  MOV R241, 0xffffffff ;  /* 0xffffffff00f17802 */ /* 0x000fe20000000f00 */
[----:B------:R-:W-:Y:S01]  /*17090*/  IMAD.MOV.U32 R192, RZ, RZ, 0x1 ;  /* 0x00000001ffc07424 */ /* 0x000fe200078e00ff */
[----:B------:R-:W-:Y:S01]  /*170a0*/  MOV R154, 0x170d0 ;  /* 0x000170d0009a7802 */ /* 0x000fe20000000f00 */
[----:B------:R-:W-:Y:S02]  /*170b0*/  IMAD.MOV.U32 R190, RZ, RZ, 0x1f ;  /* 0x0000001fffbe7424 */ /* 0x000fe400078e00ff */
[----:B-1---5:R-:W-:Y:S05]  /*170c0*/  CALL.REL.NOINC `($__internal_88_$__cuda_sm70_shflsync_bfly_p) ;  /* 0x00000ac000007944 */ /* 0x022fea0003c00000 */
[----:B01----:R-:W-:Y:S01]  /*170d0*/  IMAD.MOV.U32 R153, RZ, RZ, R192 ;  /* 0x000000ffff997224 */ /* 0x003fe200078e00c0 */
[----:B------:R-:W-:Y:S05]  /*170e0*/  BRA `(.L_x_26726) ;  /* 0xffffe2f000007947 */ /* 0x000fea000383ffff */
.L_x_26709:
[----:B------:R-:W-:Y:S01]  /*170f0*/  IMAD.MOV.U32 R192, RZ, RZ, 0x2 ;  /* 0x00000002ffc07424 */ /* 0x000fe200078e00ff */
[----:B------:R-:W-:Y:S01]  /*17100*/  MOV R241, 0xffffffff ;  /* 0xffffffff00f17802 */ /* 0x000fe20000000f00 */
[----:B------:R-:W-:Y:S01]  /*17110*/  IMAD.MOV.U32 R190, RZ, RZ, 0x1f ;  /* 0x0000001fffbe7424 */ /* 0x000fe200078e00ff */
[----:B------:R-:W-:Y:S02]  /*17120*/  MOV R154, 0x17140 ;  /* 0x00017140009a7802 */ /* 0x000fe40000000f00 */
[----:B01---5:R-:W-:Y:S05]  /*17130*/  CALL.REL.NOINC `($__internal_88_$__cuda_sm70_shflsync_bfly_p) ;  /* 0x00000a5000007944 */ /* 0x023fea0003c00000 */
[----:B01----:R-:W-:Y:S01]  /*17140*/  FADD.FTZ R153, R153, R192 ;  /* 0x000000c099997221 */ /* 0x003fe20000010000 */
[----:B------:R-:W-:Y:S01]  /*17150*/  MOV R154, 0x171a0 ;  /* 0x000171a0009a7802 */ /* 0x000fe20000000f00 */
[----:B------:R-:W-:-:S02]  /*17160*/  IMAD.MOV.U32 R192, RZ, RZ, 0x4 ;  /* 0x00000004ffc07424 */ /* 0x000fc400078e00ff */
[----:B------:R-:W-:Y:S02]  /*17170*/  IMAD.MOV.U32 R190, RZ, RZ, 0x1f ;  /* 0x0000001fffbe7424 */ /* 0x000fe400078e00ff */
[----:B------:R-:W-:Y:S02]  /*17180*/  IMAD.MOV.U32 R241, RZ, RZ, -0x1 ;  /* 0xfffffffffff17424 */ /* 0x000fe400078e00ff */
[----:B------:R-:W-:Y:S05]  /*17190*/  CALL.REL.NOINC `($__internal_88_$__cuda_sm70_shflsync_bfly_p) ;  /* 0x000009f000007944 */ /* 0x000fea0003c00000 */
[----:B01----:R-:W-:Y:S01]  /*171a0*/  FADD.FTZ R153, R153, R192 ;  /* 0x000000c099997221 */ /* 0x003fe20000010000 */
[----:B------:R-:W-:Y:S01]  /*171b0*/  HFMA2.MMA R192, -RZ, RZ, 0, 4.76837158203125e-07 ;  /* 0x00000008ffc07435 */ /* 0x000fe200000001ff */
[----:B------:R-:W-:Y:S01]  /*171c0*/  IMAD.MOV.U32 R190, RZ, RZ, 0x1f ;  /* 0x0000001fffbe7424 */ /* 0x000fe200078e00ff */
[----:B------:R-:W-:Y:S01]  /*171d0*/  MOV R154, 0x17200 ;  /* 0x00017200009a7802 */ /* 0x000fe20000000f00 */
[----:B------:R-:W-:-:S03]  /*171e0*/  IMAD.MOV.U32 R241, RZ, RZ, -0x1 ;  /* 0xfffffffffff17424 */ /* 0x000fc600078e00ff */
[----:B------:R-:W-:Y:S05]  /*171f0*/  CALL.REL.NOINC `($__internal_88_$__cuda_sm70_shflsync_bfly_p) ;  /* 0x0000099000007944 */ /* 0x000fea0003c00000 */
[----:B01----:R-:W-:Y:S01]  /*17200*/  FADD.FTZ R153, R153, R192 ;  /* 0x000000c099997221 */ /* 0x003fe20000010000 */
[----:B------:R-:W-:Y:S01]  /*17210*/  MOV R190, 0x1f ;  /* 0x0000001f00be7802 */ /* 0x000fe20000000f00 */
[----:B------:R-:W-:Y:S01]  /*17220*/  IMAD.MOV.U32 R192, RZ, RZ, 0x10 ;  /* 0x00000010ffc07424 */ /* 0x000fe200078e00ff */
[----:B------:R-:W-:Y:S01]  /*17230*/  MOV R154, 0x17260 ;  /* 0x00017260009a7802 */ /* 0x000fe20000000f00 */
[----:B------:R-:W-:-:S02]  /*17240*/  IMAD.MOV.U32 R241, RZ, RZ, -0x1 ;  /* 0xfffffffffff17424 */ /* 0x000fc400078e00ff */
[----:B------:R-:W-:Y:S05]  /*17250*/  CALL.REL.NOINC `($__internal_88_$__cuda_sm70_shflsync_bfly_p) ;  /* 0x0000093000007944 */ /* 0x000fea0003c00000 */
        /* <DEDUP_REMOVED lines=120> */
[----:B------:R-:W-:Y:S05]  /*179e0*/  CALL.REL.NOINC `($__internal_88_$__cuda_sm70_shflsync_bfly_p) ;  /* 0x000001a000007944 */ /* 0x000fea0003c00000 */
[----:B01----:R-:W-:Y:S01]  /*179f0*/  FADD.FTZ R153, R153, R192 ;  /* 0x000000c099997221 */ /* 0x003fe20000010000 */
[----:B------:R-:W-:Y:S01]  /*17a00*/  MOV R154, 0x17a50 ;  /* 0x00017a50009a7802 */ /* 0x000fe20000000f00 */
[----:B------:R-:W-:Y:S02]  /*17a10*/  IMAD.MOV.U32 R192, RZ, RZ, 0x2 ;  /* 0x00000002ffc07424 */ /* 0x000fe400078e00ff */
[----:B------:R-:W-:Y:S02]  /*17a20*/  IMAD.MOV.U32 R190, RZ, RZ, 0x1f ;  /* 0x0000001fffbe7424 */ /* 0x000fe400078e00ff */
[----:B------:R-:W-:Y:S02]  /*17a30*/  IMAD.MOV.U32 R241, RZ, RZ, -0x1 ;  /* 0xfffffffffff17424 */ /* 0x000fe400078e00ff */
[----:B------:R-:W-:Y:S05]  /*17a40*/  CALL.REL.NOINC `($__internal_88_$__cuda_sm70_shflsync_bfly_p) ;  /* 0x0000014000007944 */ /* 0x000fea0003c00000 */
[----:B01----:R-:W-:Y:S01]  /*17a50*/  FADD.FTZ R153, R153, R192 ;  /* 0x000000c099997221 */ /* 0x003fe20000010000 */
[----:B------:R-:W-:Y:S01]  /*17a60*/  HFMA2.MMA R192, -RZ, RZ, 0, 2.384185791015625e-07 ;  /* 0x00000004ffc07435 */ /* 0x000fe200000001ff */
        /* <DEDUP_REMOVED lines=10> */
[----:B-1----:R-:W-:Y:S01]  /*17b10*/  FADD.FTZ R239, R153, R192 ;  /* 0x000000c099ef7221 */ /* 0x002fe20000010000 */
[----:B0-----:R-:W-:Y:S01]  /*17b20*/  MOV R241, 0xffffffff ;  /* 0xffffffff00f17802 */ /* 0x001fe20000000f00 */
[----:B------:R-:W-:Y:S01]  /*17b30*/  IMAD.MOV.U32 R192, RZ, RZ, 0x10 ;  /* 0x00000010ffc07424 */ /* 0x000fe200078e00ff */
[----:B------:R-:W-:Y:S01]  /*17b40*/  MOV R154, 0x17b80 ;  /* 0x00017b80009a7802 */ /* 0x000fe20000000f00 */
[----:B------:R-:W-:-:S02]  /*17b50*/  IMAD.MOV.U32 R190, RZ, RZ, 0x1f ;  /* 0x0000001fffbe7424 */ /* 0x000fc400078e00ff */
[----:B------:R-:W-:Y:S02]  /*17b60*/  IMAD.MOV.U32 R153, RZ, RZ, R239 ;  /* 0x000000ffff997224 */ /* 0x000fe400078e00ef */
[----:B------:R-:W-:Y:S05]  /*17b70*/  CALL.REL.NOINC `($__internal_88_$__cuda_sm70_shflsync_bfly_p) ;  /* 0x0000001000007944 */ /* 0x000fea0003c00000 */
[----:B01----:R-:W-:Y:S05]  /*17b80*/  BRA `(.L_x_26727) ;  /* 0xffffe0b000007947 */ /* 0x003fea000383ffff */
        .weak           $__internal_88_$__cuda_sm70_shflsync_bfly_p
        .type           $__internal_88_$__cuda_sm70_shflsync_bfly_p,@function
        .size           $__internal_88_$__cuda_sm70_shflsync_bfly_p,(.L_x_44928 - $__internal_88_$__cuda_sm70_shflsync_bfly_p)
$__internal_88_$__cuda_sm70_shflsync_bfly_p:
[----:B------:R-:W-:Y:S01]  /*17b90*/  IMAD.MOV.U32 R155, RZ, RZ, 0x0 ;  /* 0x00000000ff9b7424 */ /* 0x000fe200078e00ff */
[----:B------:R-:W-:Y:S04]  /*17ba0*/  WARPSYNC R241 ;  /* 0x000000f100007348 */ /* 0x000fe80003800000 */
[----:B------:R0:W1:Y:S01]  /*17bb0*/  SHFL.BFLY PT, R192, R153, R192, R190 ;  /* 0x0c0000c099c07389 */ /* 0x00006200000e00be */
[----:B------:R-:W-:Y:S05]  /*17bc0*/  RET.REL.NODEC R154 `(_ZN10layer_norm13ln_fwd_kernelINS_13Kernel_traitsIf6__halfS2_S2_fjLj7168ELj1ELj1ELj4ELj16ENS_18Kernel_traits_baseILj7168EfS2_S2_S2_fjLj128EEEEELb1ELb0ELb0ELb0EEEvNS_9FwdParamsE) ;  /* 0xfffe84309a007950 */ /* 0x000fea0003c3ffff */
.L_x_26728:
        /* <DEDUP_REMOVED lines=11> */
.L_x_44928:


//--------------------- .text._ZN10layer_norm13ln_fwd_kernelINS_13Kernel_traitsIf6__halfS2_S2_fjLj7168ELj1ELj1ELj4ELj16ENS_18Kernel_traits_baseILj7168EfS2_S2_S2_fjLj128EEEEELb1ELb0ELb0ELb1EEEvNS_9FwdParamsE --------------------------
	.section	.text._ZN10layer_norm13ln_fwd_kernelINS_13Kernel_traitsIf6__halfS2_S2_fjLj7168ELj1ELj1ELj4ELj16ENS_18Kernel_traits_baseILj7168EfS2_S2_S2_fjLj128EEEEELb1ELb0ELb0ELb1EEEvNS_9FwdParamsE,"ax",@progbits
	.sectioninfo	@"SHI_REGISTERS=248"
	.align	128
        .global         _ZN10layer_norm13ln_fwd_kernelINS_13Kernel_traitsIf6__halfS2_S2_fjLj7168ELj1ELj1ELj4ELj16ENS_18Kernel_traits_baseILj7168EfS2_S2_S2_fjLj128EEEEELb1ELb0ELb0ELb1EEEvNS_9FwdParamsE
        .type           _ZN10layer_norm13ln_fwd_kernelINS_13Kernel_traitsIf6__halfS2_S2_fjLj7168ELj1ELj1ELj4ELj16ENS_18Kernel_traits_baseILj7168EfS2_S2_S2_fjLj128EEEEELb1ELb0ELb0ELb1EEEvNS_9FwdParamsE,@function
        .size           _ZN10layer_norm13ln_fwd_kernelINS_13Kernel_traitsIf6__halfS2_S2_fjLj7168ELj1ELj1ELj4ELj16ENS_18Kernel_traits_baseILj7168EfS2_S2_S2_fjLj128EEEEELb1ELb0ELb0ELb1EEEvNS_9FwdParamsE,(.L_x_44929 - _ZN10layer_norm13ln_fwd_kernelINS_13Kernel_traitsIf6__halfS2_S2_fjLj7168ELj1ELj1ELj4ELj16ENS_18Kernel_traits_baseILj7168EfS2_S2_S2_fjLj128EEEEELb1ELb0ELb0ELb1EEEvNS_9FwdParamsE)
        .other          _ZN10layer_norm13ln_fwd_kernelINS_13Kernel_traitsIf6__halfS2_S2_fjLj7168ELj1ELj1ELj4ELj16ENS_18Kernel_traits_baseILj7168EfS2_S2_S2_fjLj128EEEEELb1ELb0ELb0ELb1EEEvNS_9FwdParamsE,@"STO_CUDA_ENTRY STV_DEFAULT"
_ZN10layer_norm13ln_fwd_kernelINS_13Kernel_traitsIf6__halfS2_S2_fjLj7168ELj1ELj1ELj4ELj16ENS_18Kernel_traits_baseILj7168EfS2_S2_S2_fjLj128EEEEELb1ELb0ELb0ELb1EEEvNS_9FwdParamsE:
.text._ZN10layer_norm13ln_fwd_kernelINS_13Kernel_traitsIf6__halfS2_S2_fjLj7168ELj1ELj1ELj4ELj16ENS_18Kernel_traits_baseILj7168EfS2_S2_S2_fjLj128EEEEELb1ELb0ELb0ELb1EEEvNS_9FwdParamsE:
[----:B------:R-:W-:Y:S02]  /*0000*/  IMAD.MOV.U32 R1, RZ, RZ, c[0x0][0x28] ;  /* 0x00000a00ff017624 */ /* 0x000fe400078e00ff */
[----:B------:R-:W0:Y:S01]  /*0010*/  S2R R30, SR_TID.X ;  /* 0x00000000001e7919 */ /* 0x000e220000002100 */
[----:B------:R-:W-:Y:S01]  /*0020*/  ISETP.NE.U32.AND P0, PT, RZ, c[0x0][0x218], PT ;  /* 0x00008600ff007a0c */ /* 0x000fe20003f05070 */
[----:B------:R-:W-:Y:S01]  /*0030*/  ULDC.U8 UR4, c[0x0][0x244] ;  /* 0x0000910000047ab9 */ /* 0x000fe20000000000 */
[----:B------:R-:W-:Y:S01]  /*0040*/  MOV R195, c[0x0][0x23c] ;  /* 0x00008f0000c37a02 */ /* 0x000fe20000000f00 */
[----:B------:R-:W-:Y:S01]  /*0050*/  IMAD.MOV.U32 R194, RZ, RZ, c[0x0][0x238] ;  /* 0x00008e00ffc27624 */ /* 0x000fe200078e00ff */
[----:B------:R-:W-:Y:S01]  /*0060*/  ISETP.NE.AND P1, PT, RZ, UR4, PT ;  /* 0x00000004ff007c0c */ /* 0x000fe2000bf25270 */
[----:B------:R-:W-:Y:S01]  /*0070*/  IMAD.MOV.U32 R165, RZ, RZ, c[0x0][0x234] ;  /* 0x00008d00ffa57624 */ /* 0x000fe200078e00ff */
[----:B------:R-:W-:Y:S01]  /*0080*/  ISETP.NE.AND.EX P0, PT, RZ, c[0x0][0x21c], PT, P0 ;  /* 0x00008700ff007a0c */ /* 0x000fe20003f05300 */
[----:B------:R-:W-:Y:S01]  /*0090*/  CS2R R32, SRZ ;  /* 0x0000000000207805 */ /* 0x000fe2000001ff00 */
[----:B------:R-:W-:Y:S01]  /*00a0*/  MOV R164, c[0x0][0x230] ;  /* 0x00008c0000a47a02 */ /* 0x000fe20000000f00 */
        /* <DEDUP_REMOVED lines=14> */
[----:B0-----:R-:W-:Y:S01]  /*0190*/  IMAD.SHL.U32 R0, R30, 0x20, RZ ;  /* 0x000000201e007824 */ /* 0x001fe200078e00ff */
[----:B------:R-:W-:Y:S01]  /*01a0*/  CS2R R62, SRZ ;  /* 0x00000000003e7805 */ /* 0x000fe2000001ff00 */
        /* <DEDUP_REMOVED lines=14> */
[----:B------:R-:W-:Y:S01]  /*0290*/  IADD3.X R5, RZ, c[0x0][0x21c], RZ, P2, !PT ;  /* 0x00008700ff057a10 */ /* 0x000fe200017fe4ff */
[----:B------:R-:W-:Y:S01]  /*02a0*/  ULDC.64 UR4, c[0x0][0x118] ;  /* 0x0000460000047ab9 */ /* 0x000fe20000000a00 */
[----:B------:R-:W0:Y:S01]  /*02b0*/  S2R R7, SR_CTAID.X ;  /* 0x0000000000077919 */ /* 0x000e220000002500 */
[----:B------:R-:W-:-:S02]  /*02c0*/  @P1 IMAD.MOV.U32 R2, RZ, RZ, R194 ;  /* 0x000000ffff021224 */ /* 0x000fc400078e00c2 */
[----:B------:R-:W-:Y:S01]  /*02d0*/  @P1 IMAD.MOV.U32 R3, RZ, RZ, R195 ;  /* 0x000000ffff031224 */ /* 0x000fe200078e00c3 */
[----:B------:R-:W5:Y:S04]  /*02e0*/  @P1 LDG.E.64 R164, [R164.64] ;  /* 0x00000004a4a41981 */ /* 0x000f68000c1e1b00 */
        /* <DEDUP_REMOVED lines=21> */
[----:B------:R-:W-:Y:S01]  /*0440*/  IMAD R0, R7, c[0x0][0x0], R30 ;  /* 0x0000000007007a24 */ /* 0x000fe200078e021e */
[----:B------:R0:W5:Y:S03]  /*0450*/  LDG.E.128 R88, [R2.64] ;  /* 0x0000000402587981 */ /* 0x000166000c1e1d00 */
[----:B------:R-:W-:Y:S01]  /*0460*/  @P1 IMAD.X R195, RZ, RZ, R9, P0 ;  /* 0x000000ffffc31224 */ /* 0x000fe200000e0609 */
[----:B------:R0:W5:Y:S01]  /*0470*/  LDG.E.128 R92, [R2.64+0x10] ;  /* 0x00001004025c7981 */ /* 0x000162000c1e1d00 */
[----:B------:R-:W-:-:S03]  /*0480*/  IMAD.WIDE.U32 R6, R0, -0x326172a9, RZ ;  /* 0xcd9e8d5700067825 */ /* 0x000fc600078e00ff */
[--C-:B------:R-:W-:Y:S01]  /*0490*/  SHF.R.U64 R144, R194, 0x2, R195.reuse ;  /* 0x00000002c2907819 */ /* 0x100fe200000012c3 */
[----:B------:R0:W5:Y:S01]  /*04a0*/  LDG.E.128 R96, [R2.64+0x1000] ;  /* 0x0010000402607981 */ /* 0x000162000c1e1d00 */
[----:B------:R-:W-:-:S03]  /*04b0*/  SHF.R.U32.HI R31, RZ, 0x2, R195 ;  /* 0x00000002ff1f7819 */ /* 0x000fc600000116c3 */
[----:B------:R-:W-:Y:S01]  /*04c0*/  IMAD.WIDE.U32 R4, R144, -0x2daee0ad, RZ ;  /* 0xd2511f5390047825 */ /* 0x000fe200078e00ff */
[----:B------:R-:W-:Y:S01]  /*04d0*/  LOP3.LUT R8, R7, R31, R164, 0x96, !PT ;  /* 0x0000001f07087212 */ /* 0x000fe200078e96a4 */
[----:B------:R0:W5:Y:S03]  /*04e0*/  LDG.E.128 R100, [R2.64+0x1010] ;  /* 0x0010100402647981 */ /* 0x000166000c1e1d00 */
[----:B------:R-:W-:Y:S01]  /*04f0*/  LOP3.LUT R5, R5, R165, RZ, 0x3c, !PT ;  /* 0x000000a505057212 */ /* 0x000fe200078e3cff */
[----:B------:R-:W-:Y:S01]  /*0500*/  IMAD.WIDE.U32 R8, R8, -0x2daee0ad, RZ ;  /* 0xd2511f5308087825 */ /* 0x000fe200078e00ff */
[----:B------:R0:W5:Y:S01]  /*0510*/  LDG.E.128 R104, [R2.64+0x2000] ;  /* 0x0020000402687981 */ /* 0x000162000c1e1d00 */
[----:B------:R-:W-:-:S03]  /*0520*/  IADD3 R28, R165, -0x4498517b, RZ ;  /* 0xbb67ae85a51c7810 */ /* 0x000fc60007ffe0ff */
        /* <DEDUP_REMOVED lines=61> */
[----:B------:R-:W-:-:S04]  /*0900*/  IMAD.WIDE.U32 R2, R5, -0x2daee0ad, RZ ;  /* 0xd2511f5305027825 */ /* 0x000fc800078e00ff */
[----:B------:R-:W-:Y:S01]  /*0910*/  IMAD R4, R4, -0x326172a9, RZ ;  /* 0xcd9e8d5704047824 */ /* 0x000fe200078e02ff */
[----:B------:R-:W-:Y:S01]  /*0920*/  LOP3.LUT R9, R3, R9, R12, 0x96, !PT ;  /* 0x0000000903097212 */ /* 0x000fe200078e960c */
[----:B------:R-:W-:Y:S01]  /*0930*/  IMAD.HI.U32 R8, R145, -0x326172a9, RZ ;  /* 0xcd9e8d5791087827 */ /* 0x000fe200078e00ff */
[----:B------:R-:W-:Y:S01]  /*0940*/  HFMA2.MMA R3, -RZ, RZ, 0, 5.9604644775390625e-08 ;  /* 0x00000001ff037435 */ /* 0x000fe200000001ff */
[----:B------:R-:W-:Y:S02]  /*0950*/  MOV R10, R2 ;  /* 0x00000002000a7202 */ /* 0x000fe40000000f00 */
[----:B------:R-:W-:Y:S01]  /*0960*/  IMAD.MOV.U32 R6, RZ, RZ, R144 ;  /* 0x000000ffff067224 */ /* 0x000fe200078e0090 */
[----:B------:R-:W-:Y:S01]  /*0970*/  LOP3.LUT R8, R8, R4, R11, 0x96, !PT ;  /* 0x0000000408087212 */ /* 0x000fe200078e960b */
[----:B------:R-:W-:Y:S02]  /*0980*/  IMAD.MOV.U32 R5, RZ, RZ, R31 ;  /* 0x000000ffff057224 */ /* 0x000fe400078e001f */
[----:B------:R-:W-:-:S02]  /*0990*/  IMAD.MOV.U32 R4, RZ, RZ, RZ ;  /* 0x000000ffff047224 */ /* 0x000fc400078e00ff */
[----:B------:R-:W-:Y:S02]  /*09a0*/  IMAD R2, R145, -0x326172a9, RZ ;  /* 0xcd9e8d5791027824 */ /* 0x000fe400078e02ff */
.L_x_27124:
        /* <DEDUP_REMOVED lines=9> */
[----:B------:R-:W-:Y:S02]  /*0a40*/  LEA.HI.SX32 R31, R31, R148, 0x1d ;  /* 0x000000941f1f7211 */ /* 0x000fe400078feaff */
        /* <DEDUP_REMOVED lines=21> */
.L_x_26730:
[----:B0-----:R-:W-:Y:S02]  /*0ba0*/  MOV R160, R2 ;  /* 0x0000000200a07202 */ /* 0x001fe40000000f00 */
.L_x_26731:
[----:B------:R-:W-:Y:S05]  /*0bb0*/  BSYNC B0 ;  /* 0x0000000000007941 */ /* 0x000fea0003800000 */
.L_x_26729:
        /* <DEDUP_REMOVED lines=16> */
.L_x_26735:
[----:B------:R-:W-:Y:S05]  /*0cc0*/  BSYNC B1 ;  /* 0x0000000000017941 */ /* 0x000fea0003800000 */
.L_x_26734:
        /* <DEDUP_REMOVED lines=40> */
[----:B------:R-:W-:-:S03]  /*0f50*/  LOP3.LUT R8, R159, R156, R11, 0x96, !PT ;  /* 0x0000009c9f087212 */ /* 0x000fc600078e960b */
[----:B------:R-:W-:Y:S01]  /*0f60*/  IMAD.MOV.U32 R2, RZ, RZ, R158 ;  /* 0x000000ffff027224 */ /* 0x000fe200078e009e */
[----:B------:R-:W-:Y:S01]  /*0f70*/  LOP3.LUT R9, R153, R154, R12, 0x96, !PT ;  /* 0x0000009a99097212 */ /* 0x000fe200078e960c */
[----:B------:R-:W-:Y:S02]  /*0f80*/  IMAD.MOV.U32 R10, RZ, RZ, R152 ;  /* 0x000000ffff0a7224 */ /* 0x000fe400078e0098 */
.L_x_26733:
[----:B------:R-:W-:Y:S05]  /*0f90*/  BSYNC B0 ;  /* 0x0000000000007941 */ /* 0x000fea0003800000 */
.L_x_26732:
[----:B------:R-:W0:Y:S01]  /*0fa0*/  I2F.U32 R152, R160 ;  /* 0x000000a000987306 */ /* 0x000e220000201000 */
[----:B-----5:R-:W-:Y:S01]  /*0fb0*/  HADD2.F32 R154, -RZ, R148.H0_H0 ;  /* 0x20000094ff9a7230 */ /* 0x020fe20000004100 */
[----:B------:R-:W-:Y:S01]  /*0fc0*/  IMAD.MOV.U32 R169, RZ, RZ, 0x2f800000 ;  /* 0x2f800000ffa97424 */ /* 0x000fe200078e00ff */
[----:B------:R-:W-:Y:S01]  /*0fd0*/  ISETP.NE.AND P1, PT, R157, 0x1, PT ;  /* 0x000000019d00780c */ /* 0x000fe20003f25270 */
[----:B------:R-:W-:Y:S01]  /*0fe0*/  @P0 HADD2.F32 R153, -RZ, R144.H0_H0 ;  /* 0x20000090ff990230 */ /* 0x000fe20000004100 */
[----:B------:R-:W-:Y:S01]  /*0ff0*/  BSSY B0, `(.L_x_26736) ;  /* 0x0000013000007945 */ /* 0x000fe20003800000 */
        /* <DEDUP_REMOVED lines=17> */
.L_x_26737:
[----:B------:R-:W-:Y:S02]  /*1110*/  IMAD.MOV.U32 R162, RZ, RZ, R2 ;  /* 0x000000ffffa27224 */ /* 0x000fe400078e0002 */
.L_x_26738:
[----:B------:R-:W-:Y:S05]  /*1120*/  BSYNC B0 ;  /* 0x0000000000007941 */ /* 0x000fea0003800000 */
.L_x_26736:
        /* <DEDUP_REMOVED lines=16> */
.L_x_26742:
[----:B------:R-:W-:Y:S05]  /*1230*/  BSYNC B1 ;  /* 0x0000000000017941 */ /* 0x000fea0003800000 */
.L_x_26741:
        /* <DEDUP_REMOVED lines=44> */
.L_x_26740:
[----:B------:R-:W-:Y:S05]  /*1500*/  BSYNC B0 ;  /* 0x0000000000007941 */ /* 0x000fea0003800000 */
.L_x_26739:
[----:B------:R-:W0:Y:S01]  /*1510*/  I2F.U32 R154, R162 ;  /* 0x000000a2009a7306 */ /* 0x000e220000201000 */
[----:B------:R-:W-:Y:S01]  /*1520*/  HADD2.F32 R148, -RZ, R148.H1_H1 ;  /* 0x30000094ff947230 */ /* 0x000fe20000004100 */
[----:B------:R-:W-:Y:S01]  /*1530*/  ISETP.NE.AND P1, PT, R152, 0x1, PT ;  /* 0x000000019800780c */ /* 0x000fe20003f25270 */
[----:B------:R-:W-:Y:S03]  /*1540*/  BSSY B0, `(.L_x_26743) ;  /* 0x0000014000007945 */ /* 0x000fe60003800000 */
[----:B------:R-:W-:-:S04]  /*1550*/  FMUL.FTZ R148, R148, R167 ;  /* 0x000000a794947220 */ /* 0x000fc80000410000 */
[----:B------:R-:W-:Y:S02]  /*1560*/  FMUL.FTZ R148, R148, c[0x0][0x1e8] ;  /* 0x00007a0094947a20 */ /* 0x000fe40000410000 */
[----:B0-----:R-:W-:-:S05]  /*1570*/  FFMA.FTZ R154, R154, R169, 1.1641532182693481445e-10 ;  /* 0x2f0000009a9a7423 */ /* 0x001fca00000100a9 */
[----:B------:R-:W-:Y:S01]  /*1580*/  FSETP.GTU.FTZ.AND P2, PT, R154, c[0x0][0x1e4], PT ;  /* 0x000079009a007a0b */ /* 0x000fe20003f5c000 */
[----:B------:R-:W-:-:S03]  /*1590*/  @P0 HADD2.F32 R154, -RZ, R144.H1_H1 ;  /* 0x30000090ff9a0230 */ /* 0x000fc60000004100 */
[----:B------:R-:W-:Y:S02]  /*15a0*/  FSEL R157, R148, RZ, !P2 ;  /* 0x000000ff949d7208 */ /* 0x000fe40005000000 */
[----:B------:R-:W-:Y:S02]  /*15b0*/  P2R R166, PR, RZ, 0x4 ;  /* 0x00000004ffa67803 */ /* 0x000fe40000000000 */
[----:B------:R-:W-:Y:S01]  /*15c0*/  IADD3 R148, R152, 0x1, RZ ;  /* 0x0000000198947810 */ /* 0x000fe20007ffe0ff */
        /* <DEDUP_REMOVED lines=10> */
.L_x_26744:
[----:B------:R-:W-:Y:S02]  /*1670*/  MOV R162, R2 ;  /* 0x0000000200a27202 */ /* 0x000fe40000000f00 */
.L_x_26745:
[----:B------:R-:W-:Y:S05]  /*1680*/  BSYNC B0 ;  /* 0x0000000000007941 */ /* 0x000fea0003800000 */
.L_x_26743:
        /* <DEDUP_REMOVED lines=16> */
.L_x_26749:
[----:B------:R-:W-:Y:S05]  /*1790*/  BSYNC B1 ;  /* 0x0000000000017941 */ /* 0x000fea0003800000 */
.L_x_26748:
        /* <DEDUP_REMOVED lines=44> */
.L_x_26747:
[----:B------:R-:W-:Y:S05]  /*1a60*/  BSYNC B0 ;  /* 0x0000000000007941 */ /* 0x000fea0003800000 */
.L_x_26746:
        /* <DEDUP_REMOVED lines=21> */
.L_x_26751:
[----:B------:R-:W-:Y:S02]  /*1bc0*/  IMAD.MOV.U32 R162, RZ, RZ, R2 ;  /* 0x000000ffffa27224 */ /* 0x000fe400078e0002 */
.L_x_26752:
[----:B------:R-:W-:Y:S05]  /*1bd0*/  BSYNC B0 ;  /* 0x0000000000007941 */ /* 0x000fea0003800000 */
.L_x_26750:
        /* <DEDUP_REMOVED lines=16> */
.L_x_26756:
[----:B------:R-:W-:Y:S05]  /*1ce0*/  BSYNC B1 ;  /* 0x0000000000017941 */ /* 0x000fea0003800000 */
.L_x_26755:
        /* <DEDUP_REMOVED lines=44> */
.L_x_26754:
[----:B------:R-:W-:Y:S05]  /*1fb0*/  BSYNC B0 ;  /* 0x0000000000007941 */ /* 0x000fea0003800000 */
.L_x_26753:
        /* <DEDUP_REMOVED lines=8> */
[----:B------:R-:W-:Y:S01]  /*2040*/  FSETP.GTU.FTZ.AND P2, PT, R148, c[0x0][0x1e4], PT ;  /* 0x0000790094007a0b */ /* 0x000fe20003f5c000 */
[----:B------:R-:W-:-:S03]  /*2050*/  @P0 HADD2.F32 R148, -RZ, R145.H1_H1 ;  /* 0x30000091ff940230 */ /* 0x000fc60000004100 */
        /* <DEDUP_REMOVED lines=11> */
.L_x_26758:
[----:B------:R-:W-:Y:S02]  /*2110*/  IMAD.MOV.U32 R162, RZ, RZ, R2 ;  /* 0x000000ffffa27224 */ /* 0x000fe400078e0002 */
.L_x_26759:
[----:B------:R-:W-:Y:S05]  /*2120*/  BSYNC B0 ;  /* 0x0000000000007941 */ /* 0x000fea0003800000 */
.L_x_26757:
        /* <DEDUP_REMOVED lines=16> */
.L_x_26763:
[----:B------:R-:W-:Y:S05]  /*2230*/  BSYNC B1 ;  /* 0x0000000000017941 */ /* 0x000fea0003800000 */
.L_x_26762:
        /* <DEDUP_REMOVED lines=44> */
.L_x_26761:
[----:B------:R-:W-:Y:S05]  /*2500*/  BSYNC B0 ;  /* 0x0000000000007941 */ /* 0x000fea0003800000 */
.L_x_26760:
        /* <DEDUP_REMOVED lines=21> */
.L_x_26765:
[----:B------:R-:W-:Y:S02]  /*2660*/  MOV R162, R2 ;  /* 0x0000000200a27202 */ /* 0x000fe40000000f00 */
.L_x_26766:
[----:B------:R-:W-:Y:S05]  /*2670*/  BSYNC B0 ;  /* 0x0000000000007941 */ /* 0x000fea0003800000 */
.L_x_26764:
        /* <DEDUP_REMOVED lines=16> */
.L_x_26770:
[----:B------:R-:W-:Y:S05]  /*2780*/  BSYNC B1 ;  /* 0x0000000000017941 */ /* 0x000fea0003800000 */
.L_x_26769:
        /* <DEDUP_REMOVED lines=44> */
.L_x_26768:
[----:B------:R-:W-:Y:S05]  /*2a50*/  BSYNC B0 ;  /* 0x0000000000007941 */ /* 0x000fea0003800000 */
.L_x_26767:
        /* <DEDUP_REMOVED lines=21> */
.L_x_26772:
[----:B------:R-:W-:Y:S02]  /*2bb0*/  IMAD.MOV.U32 R150, RZ, RZ, R2 ;  /* 0x000000ffff967224 */ /* 0x000fe400078e0002 */
.L_x_26773:
[----:B------:R-:W-:Y:S05]  /*2bc0*/  BSYNC B0 ;  /* 0x0000000000007941 */ /* 0x000fea0003800000 */
.L_x_26771:
        /* <DEDUP_REMOVED lines=16> */
.L_x_26777:
[----:B------:R-:W-:Y:S05]  /*2cd0*/  BSYNC B1 ;  /* 0x0000000000017941 */ /* 0x000fea0003800000 */
.L_x_26776:
        /* <DEDUP_REMOVED lines=44> */
.L_x_26775:
[----:B------:R-:W-:Y:S05]  /*2fa0*/  BSYNC B0 ;  /* 0x0000000000007941 */ /* 0x000fea0003800000 */
.L_x_26774:
        /* <DEDUP_REMOVED lines=21> */
.L_x_26779:
[----:B------:R-:W-:Y:S02]  /*3100*/  IMAD.MOV.U32 R172, RZ, RZ, R2 ;  /* 0x000000ffffac7224 */ /* 0x000fe400078e0002 */
.L_x_26780:
[----:B------:R-:W-:Y:S05]  /*3110*/  BSYNC B0 ;  /* 0x0000000000007941 */ /* 0x000fea0003800000 */
.L_x_26778:
        /* <DEDUP_REMOVED lines=18> */
.L_x_26784:
[----:B------:R-:W-:Y:S05]  /*3240*/  BSYNC B1 ;  /* 0x0000000000017941 */ /* 0x000fea0003800000 */
.L_x_26783:
        /* <DEDUP_REMOVED lines=44> */
.L_x_26782:
[----:B------:R-:W-:Y:S05]  /*3510*/  BSYNC B0 ;  /* 0x0000000000007941 */ /* 0x000fea0003800000 */
.L_x_26781:
[----:B------:R-:W0:Y:S01]  /*3520*/  I2F.U32 R148, R172 ;  /* 0x000000ac00947306 */ /* 0x000e220000201000 */
[----:B------:R-:W-:Y:S01]  /*3530*/  SEL R149, RZ, 0x1, P2 ;  /* 0x00000001ff957807 */ /* 0x000fe20001000000 */
[----:B------:R-:W-:Y:S01]  /*3540*/  HADD2.F32 R150, -RZ, R151.H1_H1 ;  /* 0x30000097ff967230 */ /* 0x000fe20000004100 */
[----:B------:R-:W-:Y:S01]  /*3550*/  ISETP.NE.AND P2, PT, R166, RZ, PT ;  /* 0x000000ffa600720c */ /* 0x000fe20003f45270 */
[----:B------:R-:W-:Y:S01]  /*3560*/  @P0 HADD2.F32 R154, -RZ, R147.H1_H1 ;  /* 0x30000093ff9a0230 */ /* 0x000fe20000004100 */
[----:B------:R-:W-:Y:S01]  /*3570*/  SEL R151, RZ, 0x1, P1 ;  /* 0x00000001ff977807 */ /* 0x000fe20000800000 */
[----:B------:R-:W-:Y:S01]  /*3580*/  IMAD.WIDE.U32 R170, R31, R168, c[0x0][0x188] ;  /* 0x000062001faa7625 */ /* 0x000fe200078e00a8 */
[----:B------:R-:W-:-:S02]  /*3590*/  SEL R173, RZ, 0x1, P2 ;  /* 0x00000001ffad7807 */ /* 0x000fc40001000000 */
[----:B------:R-:W-:Y:S01]  /*35a0*/  SEL R166, RZ, 0x10000, P5 ;  /* 0x00010000ffa67807 */ /* 0x000fe20002800000 */
[----:B------:R-:W-:Y:S01]  /*35b0*/  FMUL.FTZ R152, R150, R167 ;  /* 0x000000a796987220 */ /* 0x000fe20000410000 */
[----:B------:R-:W-:Y:S01]  /*35c0*/  SEL R153, RZ, 0x100, P4 ;  /* 0x00000100ff997807 */ /* 0x000fe20002000000 */
[----:B------:R-:W-:Y:S01]  /*35d0*/  IMAD.WIDE.U32 R150, R151, 0x10000, RZ ;  /* 0x0001000097967825 */ /* 0x000fe200078e00ff */
[----:B------:R-:W-:Y:S02]  /*35e0*/  ISETP.NE.AND P6, PT, R163, RZ, PT ;  /* 0x000000ffa300720c */ /* 0x000fe40003fc5270 */
[----:B------:R-:W-:Y:S01]  /*35f0*/  IADD3 R179, R31, 0x80, RZ ;  /* 0x000000801fb37810 */ /* 0x000fe20007ffe0ff */
[----:B0-----:R-:W-:Y:S01]  /*3600*/  FFMA.FTZ R148, R148, R169, 1.1641532182693481445e-10 ;  /* 0x2f00000094947423 */ /* 0x001fe200000100a9 */
[----:B------:R-:W-:Y:S01]  /*3610*/  SEL R177, RZ, 0x1, P6 ;  /* 0x00000001ffb17807 */ /* 0x000fe20003000000 */
[----:B------:R-:W-:Y:S02]  /*3620*/  FMUL.FTZ R152, R152, c[0x0][0x1e8] ;  /* 0x00007a0098987a20 */ /* 0x000fe40000410000 */
[----:B------:R-:W-:Y:S01]  /*3630*/  IMAD.WIDE.U32 R172, R173, 0x100, RZ ;  /* 0x00000100adac7825 */ /* 0x000fe200078e00ff */
[----:B------:R-:W-:-:S03]  /*3640*/  FSETP.GTU.FTZ.AND P1, PT, R148, c[0x0][0x1e4], PT ;  /* 0x0000790094007a0b */ /* 0x000fc60003f3c000 */
[----:B------:R-:W-:Y:S01]  /*3650*/  IMAD.WIDE.U32 R148, R149, 0x1000000, RZ ;  /* 0x0100000095947825 */ /* 0x000fe200078e00ff */
[----:B------:R-:W-:Y:S02]  /*3660*/  SEL R155, RZ, 0x1000000, P1 ;  /* 0x01000000ff9b7807 */ /* 0x000fe40000800000 */
[----:B------:R-:W-:Y:S01]  /*3670*/  FSEL R163, R152, RZ, !P1 ;  /* 0x000000ff98a37208 */ /* 0x000fe20004800000 */
[----:B------:R-:W-:Y:S01]  /*3680*/  @P0 IMAD.WIDE.U32 R174, R179, R168, c[0x0][0x180] ;  /* 0x00006000b3ae0625 */ /* 0x000fe200078e00a8 */
[----:B------:R-:W-:Y:S01]  /*3690*/  LOP3.LUT R153, R153, R155, R166, 0xfe, !PT ;  /* 0x0000009b99997212 */ /* 0x000fe200078efea6 */
[----:B------:R-:W-:Y:S01]  /*36a0*/  HFMA2.MMA R166, -RZ, RZ, 0, 4.76837158203125e-07 ;  /* 0x00000008ffa67435 */ /* 0x000fe200000001ff */
[----:B------:R-:W-:Y:S01]  /*36b0*/  LOP3.LUT R176, R172, R148, R150, 0xfe, !PT ;  /* 0x00000094acb07212 */ /* 0x000fe200078efe96 */
[----:B------:R-:W-:Y:S01]  /*36c0*/  @P0 FADD.FTZ R163, R163, R154 ;  /* 0x0000009aa3a30221 */ /* 0x000fe20000010000 */
[----:B------:R-:W-:Y:S02]  /*36d0*/  SEL R148, RZ, 0x1, P3 ;  /* 0x00000001ff947807 */ /* 0x000fe40001800000 */
        /* <DEDUP_REMOVED lines=25> */
.L_x_26786:
[----:B0-----:R-:W-:Y:S02]  /*3870*/  IMAD.MOV.U32 R174, RZ, RZ, R2 ;  /* 0x000000ffffae7224 */ /* 0x001fe400078e0002 */
.L_x_26787:
[----:B------:R-:W-:Y:S05]  /*3880*/  BSYNC B0 ;  /* 0x0000000000007941 */ /* 0x000fea0003800000 */
.L_x_26785:
        /* <DEDUP_REMOVED lines=16> */
.L_x_26791:
[----:B------:R-:W-:Y:S05]  /*3990*/  BSYNC B1 ;  /* 0x0000000000017941 */ /* 0x000fea0003800000 */
.L_x_26790:
        /* <DEDUP_REMOVED lines=44> */
.L_x_26789:
[----:B------:R-:W-:Y:S05]  /*3c60*/  BSYNC B0 ;  /* 0x0000000000007941 */ /* 0x000fea0003800000 */
.L_x_26788:
        /* <DEDUP_REMOVED lines=23> */
.L_x_26793:
[----:B------:R-:W-:Y:S02]  /*3de0*/  IMAD.MOV.U32 R176, RZ, RZ, R2 ;  /* 0x000000ffffb07224 */ /* 0x000fe400078e0002 */
.L_x_26794:
[----:B------:R-:W-:Y:S05]  /*3df0*/  BSYNC B0 ;  /* 0x0000000000007941 */ /* 0x000fea0003800000 */
.L_x_26792:
        /* <DEDUP_REMOVED lines=16> */
.L_x_26798:
[----:B------:R-:W-:Y:S05]  /*3f00*/  BSYNC B1 ;  /* 0x0000000000017941 */ /* 0x000fea0003800000 */
.L_x_26797:
        /* <DEDUP_REMOVED lines=44> */
.L_x_26796:
[----:B------:R-:W-:Y:S05]  /*41d0*/  BSYNC B0 ;  /* 0x0000000000007941 */ /* 0x000fea0003800000 */
.L_x_26795:
        /* <DEDUP_REMOVED lines=22> */
.L_x_26800:
[----:B------:R-:W-:Y:S02]  /*4340*/  MOV R176, R2 ;  /* 0x0000000200b07202 */ /* 0x000fe40000000f00 */
.L_x_26801:
[----:B------:R-:W-:Y:S05]  /*4350*/  BSYNC B0 ;  /* 0x0000000000007941 */ /* 0x000fea0003800000 */
.L_x_26799:
        /* <DEDUP_REMOVED lines=16> */
.L_x_26805:
[----:B------:R-:W-:Y:S05]  /*4460*/  BSYNC B1 ;  /* 0x0000000000017941 */ /* 0x000fea0003800000 */
.L_x_26804:
        /* <DEDUP_REMOVED lines=44> */
.L_x_26803:
[----:B------:R-:W-:Y:S05]  /*4730*/  BSYNC B0 ;  /* 0x0000000000007941 */ /* 0x000fea0003800000 */
.L_x_26802:
        /* <DEDUP_REMOVED lines=21> */
.L_x_26807:
[----:B------:R-:W-:Y:S02]  /*4890*/  IMAD.MOV.U32 R180, RZ, RZ, R2 ;  /* 0x000000ffffb47224 */ /* 0x000fe400078e0002 */
.L_x_26808:
[----:B------:R-:W-:Y:S05]  /*48a0*/  BSYNC B0 ;  /* 0x0000000000007941 */ /* 0x000fea0003800000 */
.L_x_26806:
        /* <DEDUP_REMOVED lines=16> */
.L_x_26812:
[----:B------:R-:W-:Y:S05]  /*49b0*/  BSYNC B1 ;  /* 0x0000000000017941 */ /* 0x000fea0003800000 */
.L_x_26811:
        /* <DEDUP_REMOVED lines=44> */
.L_x_26810:
[----:B------:R-:W-:Y:S05]  /*4c80*/  BSYNC B0 ;  /* 0x0000000000007941 */ /* 0x000fea0003800000 */
.L_x_26809:
        /* <DEDUP_REMOVED lines=21> */
.L_x_26814:
[----:B------:R-:W-:Y:S02]  /*4de0*/  IMAD.MOV.U32 R176, RZ, RZ, R2 ;  /* 0x000000ffffb07224 */ /* 0x000fe400078e0002 */
.L_x_26815:
[----:B------:R-:W-:Y:S05]  /*4df0*/  BSYNC B0 ;  /* 0x0000000000007941 */ /* 0x000fea0003800000 */
.L_x_26813:
        /* <DEDUP_REMOVED lines=16> */
.L_x_26819:
[----:B------:R-:W-:Y:S05]  /*4f00*/  BSYNC B1 ;  /* 0x0000000000017941 */ /* 0x000fea0003800000 */
.L_x_26818:
        /* <DEDUP_REMOVED lines=44> */
.L_x_26817:
[----:B------:R-:W-:Y:S05]  /*51d0*/  BSYNC B0 ;  /* 0x0000000000007941 */ /* 0x000fea0003800000 */
.L_x_26816:
        /* <DEDUP_REMOVED lines=21> */
.L_x_26821:
[----:B------:R-:W-:Y:S02]  /*5330*/  MOV R180, R2 ;  /* 0x0000000200b47202 */ /* 0x000fe40000000f00 */
.L_x_26822:
[----:B------:R-:W-:Y:S05]  /*5340*/  BSYNC B0 ;  /* 0x0000000000007941 */ /* 0x000fea0003800000 */
.L_x_26820:
        /* <DEDUP_REMOVED lines=16> */
.L_x_26826:
[----:B------:R-:W-:Y:S05]  /*5450*/  BSYNC B1 ;  /* 0x0000000000017941 */ /* 0x000fea0003800000 */
.L_x_26825:
        /* <DEDUP_REMOVED lines=44> */
.L_x_26824:
[----:B------:R-:W-:Y:S05]  /*5720*/  BSYNC B0 ;  /* 0x0000000000007941 */ /* 0x000fea0003800000 */
.L_x_26823:
        /* <DEDUP_REMOVED lines=21> */
.L_x_26828:
[----:B------:R-:W-:Y:S02]  /*5880*/  IMAD.MOV.U32 R150, RZ, RZ, R2 ;  /* 0x000000ffff967224 */ /* 0x000fe400078e0002 */
.L_x_26829:
[----:B------:R-:W-:Y:S05]  /*5890*/  BSYNC B0 ;  /* 0x0000000000007941 */ /* 0x000fea0003800000 */
.L_x_26827:
        /* <DEDUP_REMOVED lines=16> */
.L_x_26833:
[----:B------:R-:W-:Y:S05]  /*59a0*/  BSYNC B1 ;  /* 0x0000000000017941 */ /* 0x000fea0003800000 */
.L_x_26832:
        /* <DEDUP_REMOVED lines=44> */
.L_x_26831:
[----:B------:R-:W-:Y:S05]  /*5c70*/  BSYNC B0 ;  /* 0x0000000000007941 */ /* 0x000fea0003800000 */
.L_x_26830:
        /* <DEDUP_REMOVED lines=21> */
.L_x_26835:
[----:B------:R-:W-:Y:S02]  /*5dd0*/  IMAD.MOV.U32 R150, RZ, RZ, R2 ;  /* 0x000000ffff967224 */ /* 0x000fe400078e0002 */
.L_x_26836:
[----:B------:R-:W-:Y:S05]  /*5de0*/  BSYNC B0 ;  /* 0x0000000000007941 */ /* 0x000fea0003800000 */
.L_x_26834:
        /* <DEDUP_REMOVED lines=18> */
.L_x_26840:
[----:B------:R-:W-:Y:S05]  /*5f10*/  BSYNC B1 ;  /* 0x0000000000017941 */ /* 0x000fea0003800000 */
.L_x_26839:
        /* <DEDUP_REMOVED lines=44> */
.L_x_26838:
[----:B------:R-:W-:Y:S05]  /*61e0*/  BSYNC B0 ;  /* 0x0000000000007941 */ /* 0x000fea0003800000 */
.L_x_26837:
[----:B------:R-:W0:Y:S01]  /*61f0*/  I2F.U32 R148, R150 ;  /* 0x0000009600947306 */ /* 0x000e220000201000 */
[----:B------:R-:W-:Y:S01]  /*6200*/  SEL R153, RZ, 0x1, P2 ;  /* 0x00000001ff997807 */ /* 0x000fe20001000000 */
[----:B------:R-:W-:Y:S01]  /*6210*/  HADD2.F32 R152, -RZ, R151.H1_H1 ;  /* 0x30000097ff987230 */ /* 0x000fe20000004100 */
[----:B------:R-:W-:Y:S01]  /*6220*/  ISETP.NE.AND P2, PT, R178, RZ, PT ;  /* 0x000000ffb200720c */ /* 0x000fe20003f45270 */
[----:B------:R-:W-:Y:S01]  /*6230*/  @P0 HADD2.F32 R182, -RZ, R147.H1_H1 ;  /* 0x30000093ffb60230 */ /* 0x000fe20000004100 */
[----:B------:R-:W-:-:S02]  /*6240*/  SEL R149, RZ, 0x1, P1 ;  /* 0x00000001ff957807 */ /* 0x000fc40000800000 */
[----:B------:R-:W-:Y:S01]  /*6250*/  SEL R151, RZ, 0x1, P2 ;  /* 0x00000001ff977807 */ /* 0x000fe20001000000 */
[----:B------:R-:W-:Y:S01]  /*6260*/  FMUL.FTZ R154, R152, R167 ;  /* 0x000000a7989a7220 */ /* 0x000fe20000410000 */
[----:B------:R-:W-:Y:S01]  /*6270*/  SEL R178, RZ, 0x10000, P5 ;  /* 0x00010000ffb27807 */ /* 0x000fe20002800000 */
[----:B------:R-:W-:Y:S01]  /*6280*/  IMAD.WIDE.U32 R152, R153, 0x1000000, RZ ;  /* 0x0100000099987825 */ /* 0x000fe200078e00ff */
[----:B------:R-:W-:Y:S02]  /*6290*/  SEL R155, RZ, 0x100, P4 ;  /* 0x00000100ff9b7807 */ /* 0x000fe40002000000 */
[----:B------:R-:W-:Y:S01]  /*62a0*/  LOP3.LUT P6, RZ, R0, 0x4, RZ, 0xc0, !PT ;  /* 0x0000000400ff7812 */ /* 0x000fe200078cc0ff */
[----:B------:R-:W-:Y:S01]  /*62b0*/  FMUL.FTZ R154, R154, c[0x0][0x1e8] ;  /* 0x00007a009a9a7a20 */ /* 0x000fe20000410000 */
[----:B------:R-:W-:Y:S01]  /*62c0*/  SEL R183, RZ, 0x1, P3 ;  /* 0x00000001ffb77807 */ /* 0x000fe20001800000 */
[----:B0-----:R-:W-:Y:S01]  /*62d0*/  FFMA.FTZ R148, R148, R169, 1.1641532182693481445e-10 ;  /* 0x2f00000094947423 */ /* 0x001fe200000100a9 */
[----:B------:R-:W-:Y:S01]  /*62e0*/  SEL R185, RZ, 0x1, P6 ;  /* 0x00000001ffb97807 */ /* 0x000fe20003000000 */
[----:B------:R-:W-:Y:S01]  /*62f0*/  IMAD.WIDE.U32 R150, R151, 0x100, RZ ;  /* 0x0000010097967825 */ /* 0x000fe200078e00ff */
[----:B------:R-:W-:-:S02]  /*6300*/  IADD3 R191, R31, 0x100, RZ ;  /* 0x000001001fbf7810 */ /* 0x000fc40007ffe0ff */
[----:B------:R-:W-:Y:S01]  /*6310*/  FSETP.GTU.FTZ.AND P1, PT, R148, c[0x0][0x1e4], PT ;  /* 0x0000790094007a0b */ /* 0x000fe20003f3c000 */
[----:B------:R-:W-:-:S03]  /*6320*/  IMAD.WIDE.U32 R148, R149, 0x10000, RZ ;  /* 0x0001000095947825 */ /* 0x000fc600078e00ff */
[----:B------:R-:W-:Y:S02]  /*6330*/  SEL R180, RZ, 0x1000000, P1 ;  /* 0x01000000ffb47807 */ /* 0x000fe40000800000 */
[----:B------:R-:W-:Y:S02]  /*6340*/  FSEL R177, R154, RZ, !P1 ;  /* 0x000000ff9ab17208 */ /* 0x000fe40004800000 */
[----:B------:R-:W-:Y:S02]  /*6350*/  LOP3.LUT R184, R150, R152, R148, 0xfe, !PT ;  /* 0x0000009896b87212 */ /* 0x000fe400078efe94 */
[----:B------:R-:W-:Y:S01]  /*6360*/  LOP3.LUT R152, R155, R180, R178, 0xfe, !PT ;  /* 0x000000b49b987212 */ /* 0x000fe200078efeb2 */
[----:B------:R-:W-:Y:S01]  /*6370*/  @P0 FADD.FTZ R177, R182, R177 ;  /* 0x000000b1b6b10221 */ /* 0x000fe20000010000 */
[----:B------:R-:W-:Y:S01]  /*6380*/  LOP3.LUT R184, R184, R185, RZ, 0xfc, !PT ;  /* 0x000000b9b8b87212 */ /* 0x000fe200078efcff */
[----:B------:R-:W-:Y:S01]  /*6390*/  IMAD.WIDE.U32 R180, R179, R168, c[0x0][0x188] ;  /* 0x00006200b3b47625 */ /* 0x000fe200078e00a8 */
[----:B------:R-:W-:-:S02]  /*63a0*/  LOP3.LUT R183, R153, R152, R183, 0xfe, !PT ;  /* 0x0000009899b77212 */ /* 0x000fc400078efeb7 */
[----:B------:R-:W-:Y:S01]  /*63b0*/  F2FP.PACK_AB R154, R175, R174 ;  /* 0x000000aeaf9a723e */ /* 0x000fe200000000ff */
[----:B------:R-:W-:Y:S01]  /*63c0*/  IMAD.WIDE.U32 R178, R179, R166, c[0x0][0x190] ;  /* 0x00006400b3b27625 */ /* 0x000fe200078e00a6 */
[----:B------:R-:W-:Y:S02]  /*63d0*/  F2FP.PACK_AB R153, R173, R172 ;  /* 0x000000acad99723e */ /* 0x000fe400000000ff */
[----:B------:R-:W-:Y:S02]  /*63e0*/  F2FP.PACK_AB R152, R171, R170 ;  /* 0x000000aaab98723e */ /* 0x000fe400000000ff */
[----:B------:R-:W-:Y:S02]  /*63f0*/  F2FP.PACK_AB R155, R177, R176 ;  /* 0x000000b0b19b723e */ /* 0x000fe400000000ff */
[----:B------:R-:W-:Y:S01]  /*6400*/  LOP3.LUT R185, R151, R183, R149, 0xfe, !PT ;  /* 0x000000b797b97212 */ /* 0x000fe200078efe95 */
[CC--:B------:R-:W-:Y:S02]  /*6410*/  IMAD.WIDE.U32 R148, R191.reuse, R168.reuse, c[0x0][0x170] ;  /* 0x00005c00bf947625 */ /* 0x0c0fe400078e00a8 */
[----:B------:R0:W-:Y:S02]  /*6420*/  STG.E.128 [R180.64], R152 ;  /* 0x00000098b4007986 */ /* 0x0001e4000c101d04 */
[----:B------:R-:W-:-:S02]  /*6430*/  @P0 IMAD.WIDE.U32 R182, R191, R168, c[0x0][0x180] ;  /* 0x00006000bfb60625 */ /* 0x000fc400078e00a8 */
        /* <DEDUP_REMOVED lines=15> */
.L_x_26842:
[----:B0-----:R-:W-:Y:S02]  /*6530*/  MOV R182, R2 ;  /* 0x0000000200b67202 */ /* 0x001fe40000000f00 */
.L_x_26843:
[----:B------:R-:W-:Y:S05]  /*6540*/  BSYNC B0 ;  /* 0x0000000000007941 */ /* 0x000fea0003800000 */
.L_x_26841:
        /* <DEDUP_REMOVED lines=16> */
.L_x_26847:
[----:B------:R-:W-:Y:S05]  /*6650*/  BSYNC B1 ;  /* 0x0000000000017941 */ /* 0x000fea0003800000 */
.L_x_26846:
        /* <DEDUP_REMOVED lines=44> */
.L_x_26845:
[----:B------:R-:W-:Y:S05]  /*6920*/  BSYNC B0 ;  /* 0x0000000000007941 */ /* 0x000fea0003800000 */
.L_x_26844:
        /* <DEDUP_REMOVED lines=23> */
.L_x_26849:
[----:B------:R-:W-:Y:S02]  /*6aa0*/  IMAD.MOV.U32 R184, RZ, RZ, R2 ;  /* 0x000000ffffb87224 */ /* 0x000fe400078e0002 */
.L_x_26850:
[----:B------:R-:W-:Y:S05]  /*6ab0*/  BSYNC B0 ;  /* 0x0000000000007941 */ /* 0x000fea0003800000 */
.L_x_26848:
        /* <DEDUP_REMOVED lines=16> */
.L_x_26854:
[----:B------:R-:W-:Y:S05]  /*6bc0*/  BSYNC B1 ;  /* 0x0000000000017941 */ /* 0x000fea0003800000 */
.L_x_26853:
        /* <DEDUP_REMOVED lines=44> */
.L_x_26852:
[----:B------:R-:W-:Y:S05]  /*6e90*/  BSYNC B0 ;  /* 0x0000000000007941 */ /* 0x000fea0003800000 */
.L_x_26851:
[----:B------:R-:W0:Y:S01]  /*6ea0*/  I2F.U32 R154, R184 ;  /* 0x000000b8009a7306 */ /* 0x000e220000201000 */
[----:B------:R-:W-:Y:S01]  /*6eb0*/  HADD2.F32 R148, -RZ, R148.H1_H1 ;  /* 0x30000094ff947230 */ /* 0x000fe20000004100 */
[----:B------:R-:W-:Y:S01]  /*6ec0*/  ISETP.NE.AND P1, PT, R152, 0x1, PT ;  /* 0x000000019800780c */ /* 0x000fe20003f25270 */
[----:B------:R-:W-:Y:S01]  /*6ed0*/  BSSY B0, `(.L_x_26855) ;  /* 0x0000015000007945 */ /* 0x000fe20003800000 */
[----:B------:R-:W-:Y:S02]  /*6ee0*/  LOP3.LUT R0, R0, 0xfffffffd, RZ, 0xc0, !PT ;  /* 0xfffffffd00007812 */ /* 0x000fe400078ec0ff */
[----:B------:R-:W-:-:S04]  /*6ef0*/  FMUL.FTZ R148, R148, R167 ;  /* 0x000000a794947220 */ /* 0x000fc80000410000 */
[----:B------:R-:W-:Y:S02]  /*6f00*/  FMUL.FTZ R148, R148, c[0x0][0x1e8] ;  /* 0x00007a0094947a20 */ /* 0x000fe40000410000 */
[----:B0-----:R-:W-:-:S05]  /*6f10*/  FFMA.FTZ R154, R154, R169, 1.1641532182693481445e-10 ;  /* 0x2f0000009a9a7423 */ /* 0x001fca00000100a9 */
[----:B------:R-:W-:Y:S01]  /*6f20*/  FSETP.GTU.FTZ.AND P2, PT, R154, c[0x0][0x1e4], PT ;  /* 0x000079009a007a0b */ /* 0x000fe20003f5c000 */
[----:B------:R-:W-:-:S03]  /*6f30*/  @P0 HADD2.F32 R154, -RZ, R144.H1_H1 ;  /* 0x30000090ff9a0230 */ /* 0x000fc60000004100 */
        /* <DEDUP_REMOVED lines=13> */
.L_x_26856:
[----:B------:R-:W-:Y:S02]  /*7010*/  IMAD.MOV.U32 R184, RZ, RZ, R2 ;  /* 0x000000ffffb87224 */ /* 0x000fe400078e0002 */
.L_x_26857:
[----:B------:R-:W-:Y:S05]  /*7020*/  BSYNC B0 ;  /* 0x0000000000007941 */ /* 0x000fea0003800000 */
.L_x_26855:
        /* <DEDUP_REMOVED lines=16> */
.L_x_26861:
[----:B------:R-:W-:Y:S05]  /*7130*/  BSYNC B1 ;  /* 0x0000000000017941 */ /* 0x000fea0003800000 */
.L_x_26860:
        /* <DEDUP_REMOVED lines=44> */
.L_x_26859:
[----:B------:R-:W-:Y:S05]  /*7400*/  BSYNC B0 ;  /* 0x0000000000007941 */ /* 0x000fea0003800000 */
.L_x_26858:
        /* <DEDUP_REMOVED lines=21> */
.L_x_26863:
[----:B------:R-:W-:Y:S02]  /*7560*/  MOV R181, R2 ;  /* 0x0000000200b57202 */ /* 0x000fe40000000f00 */
.L_x_26864:
[----:B------:R-:W-:Y:S05]  /*7570*/  BSYNC B0 ;  /* 0x0000000000007941 */ /* 0x000fea0003800000 */
.L_x_26862:
        /* <DEDUP_REMOVED lines=16> */
.L_x_26868:
[----:B------:R-:W-:Y:S05]  /*7680*/  BSYNC B1 ;  /* 0x0000000000017941 */ /* 0x000fea0003800000 */
.L_x_26867:
        /* <DEDUP_REMOVED lines=44> */
.L_x_26866:
[----:B------:R-:W-:Y:S05]  /*7950*/  BSYNC B0 ;  /* 0x0000000000007941 */ /* 0x000fea0003800000 */
.L_x_26865:
        /* <DEDUP_REMOVED lines=21> */
.L_x_26870:
[----:B------:R-:W-:Y:S02]  /*7ab0*/  IMAD.MOV.U32 R181, RZ, RZ, R2 ;  /* 0x000000ffffb57224 */ /* 0x000fe400078e0002 */
.L_x_26871:
[----:B------:R-:W-:Y:S05]  /*7ac0*/  BSYNC B0 ;  /* 0x0000000000007941 */ /* 0x000fea0003800000 */
.L_x_26869:
        /* <DEDUP_REMOVED lines=16> */
.L_x_26875:
[----:B------:R-:W-:Y:S05]  /*7bd0*/  BSYNC B1 ;  /* 0x0000000000017941 */ /* 0x000fea0003800000 */
.L_x_26874:
        /* <DEDUP_REMOVED lines=44> */
.L_x_26873:
[----:B------:R-:W-:Y:S05]  /*7ea0*/  BSYNC B0 ;  /* 0x0000000000007941 */ /* 0x000fea0003800000 */
.L_x_26872:
        /* <DEDUP_REMOVED lines=21> */
.L_x_26877:
[----:B------:R-:W-:Y:S02]  /*8000*/  IMAD.MOV.U32 R181, RZ, RZ, R2 ;  /* 0x000000ffffb57224 */ /* 0x000fe400078e0002 */
.L_x_26878:
[----:B------:R-:W-:Y:S05]  /*8010*/  BSYNC B0 ;  /* 0x0000000000007941 */ /* 0x000fea0003800000 */
.L_x_26876:
        /* <DEDUP_REMOVED lines=16> */
.L_x_26882:
[----:B------:R-:W-:Y:S05]  /*8120*/  BSYNC B1 ;  /* 0x0000000000017941 */ /* 0x000fea0003800000 */
.L_x_26881:
        /* <DEDUP_REMOVED lines=44> */
.L_x_26880:
[----:B------:R-:W-:Y:S05]  /*83f0*/  BSYNC B0 ;  /* 0x0000000000007941 */ /* 0x000fea0003800000 */
.L_x_26879:
        /* <DEDUP_REMOVED lines=21> */
.L_x_26884:
[----:B------:R-:W-:Y:S02]  /*8550*/  MOV R150, R2 ;  /* 0x0000000200967202 */ /* 0x000fe40000000f00 */
.L_x_26885:
[----:B------:R-:W-:Y:S05]  /*8560*/  BSYNC B0 ;  /* 0x0000000000007941 */ /* 0x000fea0003800000 */
.L_x_26883:
        /* <DEDUP_REMOVED lines=16> */
.L_x_26889:
[----:B------:R-:W-:Y:S05]  /*8670*/  BSYNC B1 ;  /* 0x0000000000017941 */ /* 0x000fea0003800000 */
.L_x_26888:
        /* <DEDUP_REMOVED lines=44> */
.L_x_26887:
[----:B------:R-:W-:Y:S05]  /*8940*/  BSYNC B0 ;  /* 0x0000000000007941 */ /* 0x000fea0003800000 */
.L_x_26886:
        /* <DEDUP_REMOVED lines=21> */
.L_x_26891:
[----:B------:R-:W-:Y:S02]  /*8aa0*/  IMAD.MOV.U32 R150, RZ, RZ, R2 ;  /* 0x000000ffff967224 */ /* 0x000fe400078e0002 */
.L_x_26892:
[----:B------:R-:W-:Y:S05]  /*8ab0*/  BSYNC B0 ;  /* 0x0000000000007941 */ /* 0x000fea0003800000 */
.L_x_26890:
        /* <DEDUP_REMOVED lines=18> */
.L_x_26896:
[----:B------:R-:W-:Y:S05]  /*8be0*/  BSYNC B1 ;  /* 0x0000000000017941 */ /* 0x000fea0003800000 */
.L_x_26895:
        /* <DEDUP_REMOVED lines=44> */
.L_x_26894:
[----:B------:R-:W-:Y:S05]  /*8eb0*/  BSYNC B0 ;  /* 0x0000000000007941 */ /* 0x000fea0003800000 */
.L_x_26893:
[----:B------:R-:W0:Y:S01]  /*8ec0*/  I2F.U32 R148, R150 ;  /* 0x0000009600947306 */ /* 0x000e220000201000 */
[----:B------:R-:W-:Y:S01]  /*8ed0*/  SEL R153, RZ, 0x1, P2 ;  /* 0x00000001ff997807 */ /* 0x000fe20001000000 */
[----:B------:R-:W-:Y:S01]  /*8ee0*/  HADD2.F32 R152, -RZ, R151.H1_H1 ;  /* 0x30000097ff987230 */ /* 0x000fe20000004100 */
[----:B------:R-:W-:Y:S01]  /*8ef0*/  LOP3.LUT P2, RZ, R0, 0x2, RZ, 0xc0, !PT ;  /* 0x0000000200ff7812 */ /* 0x000fe2000784c0ff */
[----:B------:R-:W-:Y:S01]  /*8f00*/  @P0 HADD2.F32 R192, -RZ, R147.H1_H1 ;  /* 0x30000093ffc00230 */ /* 0x000fe20000004100 */
[----:B------:R-:W-:Y:S01]  /*8f10*/  SEL R149, RZ, 0x1, P1 ;  /* 0x00000001ff957807 */ /* 0x000fe20000800000 */
[----:B------:R-:W-:Y:S01]  /*8f20*/  IMAD.WIDE.U32 R194, R191, R168, c[0x0][0x188] ;  /* 0x00006200bfc27625 */ /* 0x000fe200078e00a8 */
        /* <DEDUP_REMOVED lines=22> */
[----:B------:R-:W-:Y:S01]  /*9090*/  @P0 IMAD.WIDE.U32 R192, R201, R168, c[0x0][0x180] ;  /* 0x00006000c9c00625 */ /* 0x000fe200078e00a8 */
        /* <DEDUP_REMOVED lines=22> */
.L_x_26898:
[----:B0-----:R-:W-:Y:S02]  /*9200*/  IMAD.MOV.U32 R192, RZ, RZ, R2 ;  /* 0x000000ffffc07224 */ /* 0x001fe400078e0002 */
.L_x_26899:
[----:B------:R-:W-:Y:S05]  /*9210*/  BSYNC B0 ;  /* 0x0000000000007941 */ /* 0x000fea0003800000 */
.L_x_26897:
        /* <DEDUP_REMOVED lines=16> */
.L_x_26903:
[----:B------:R-:W-:Y:S05]  /*9320*/  BSYNC B1 ;  /* 0x0000000000017941 */ /* 0x000fea0003800000 */
.L_x_26902:
        /* <DEDUP_REMOVED lines=44> */
.L_x_26901:
[----:B------:R-:W-:Y:S05]  /*95f0*/  BSYNC B0 ;  /* 0x0000000000007941 */ /* 0x000fea0003800000 */
.L_x_26900:
        /* <DEDUP_REMOVED lines=23> */
.L_x_26905:
[----:B------:R-:W-:Y:S02]  /*9770*/  MOV R181, R2 ;  /* 0x0000000200b57202 */ /* 0x000fe40000000f00 */
.L_x_26906:
[----:B------:R-:W-:Y:S05]  /*9780*/  BSYNC B0 ;  /* 0x0000000000007941 */ /* 0x000fea0003800000 */
.L_x_26904:
        /* <DEDUP_REMOVED lines=16> */
.L_x_26910:
[----:B------:R-:W-:Y:S05]  /*9890*/  BSYNC B1 ;  /* 0x0000000000017941 */ /* 0x000fea0003800000 */
.L_x_26909:
        /* <DEDUP_REMOVED lines=44> */
.L_x_26908:
[----:B------:R-:W-:Y:S05]  /*9b60*/  BSYNC B0 ;  /* 0x0000000000007941 */ /* 0x000fea0003800000 */
.L_x_26907:
        /* <DEDUP_REMOVED lines=23> */
.L_x_26912:
[----:B------:R-:W-:Y:S02]  /*9ce0*/  IMAD.MOV.U32 R181, RZ, RZ, R2 ;  /* 0x000000ffffb57224 */ /* 0x000fe400078e0002 */
.L_x_26913:
[----:B------:R-:W-:Y:S05]  /*9cf0*/  BSYNC B0 ;  /* 0x0000000000007941 */ /* 0x000fea0003800000 */
.L_x_26911:
        /* <DEDUP_REMOVED lines=16> */
.L_x_26917:
[----:B------:R-:W-:Y:S05]  /*9e00*/  BSYNC B1 ;  /* 0x0000000000017941 */ /* 0x000fea0003800000 */
.L_x_26916:
        /* <DEDUP_REMOVED lines=44> */
.L_x_26915:
[----:B------:R-:W-:Y:S05]  /*a0d0*/  BSYNC B0 ;  /* 0x0000000000007941 */ /* 0x000fea0003800000 */
.L_x_26914:
        /* <DEDUP_REMOVED lines=21> */
.L_x_26919:
[----:B------:R-:W-:Y:S02]  /*a230*/  IMAD.MOV.U32 R181, RZ, RZ, R2 ;  /* 0x000000ffffb57224 */ /* 0x000fe400078e0002 */
.L_x_26920:
[----:B------:R-:W-:Y:S05]  /*a240*/  BSYNC B0 ;  /* 0x0000000000007941 */ /* 0x000fea0003800000 */
.L_x_26918:
        /* <DEDUP_REMOVED lines=16> */
.L_x_26924:
[----:B------:R-:W-:Y:S05]  /*a350*/  BSYNC B1 ;  /* 0x0000000000017941 */ /* 0x000fea0003800000 */
.L_x_26923:
        /* <DEDUP_REMOVED lines=44> */
.L_x_26922:
[----:B------:R-:W-:Y:S05]  /*a620*/  BSYNC B0 ;  /* 0x0000000000007941 */ /* 0x000fea0003800000 */
.L_x_26921:
        /* <DEDUP_REMOVED lines=21> */
.L_x_26926:
[----:B------:R-:W-:Y:S02]  /*a780*/  MOV R181, R2 ;  /* 0x0000000200b57202 */ /* 0x000fe40000000f00 */
.L_x_26927:
[----:B------:R-:W-:Y:S05]  /*a790*/  BSYNC B0 ;  /* 0x0000000000007941 */ /* 0x000fea0003800000 */
.L_x_26925:
        /* <DEDUP_REMOVED lines=16> */
.L_x_26931:
[----:B------:R-:W-:Y:S05]  /*a8a0*/  BSYNC B1 ;  /* 0x0000000000017941 */ /* 0x000fea0003800000 */
.L_x_26930:
        /* <DEDUP_REMOVED lines=44> */
.L_x_26929:
[----:B------:R-:W-:Y:S05]  /*ab70*/  BSYNC B0 ;  /* 0x0000000000007941 */ /* 0x000fea0003800000 */
.L_x_26928:
        /* <DEDUP_REMOVED lines=21> */
.L_x_26933:
[----:B------:R-:W-:Y:S02]  /*acd0*/  IMAD.MOV.U32 R181, RZ, RZ, R2 ;  /* 0x000000ffffb57224 */ /* 0x000fe400078e0002 */
.L_x_26934:
[----:B------:R-:W-:Y:S05]  /*ace0*/  BSYNC B0 ;  /* 0x0000000000007941 */ /* 0x000fea0003800000 */
.L_x_26932:
        /* <DEDUP_REMOVED lines=16> */
.L_x_26938:
[----:B------:R-:W-:Y:S05]  /*adf0*/  BSYNC B1 ;  /* 0x0000000000017941 */ /* 0x000fea0003800000 */
.L_x_26937:
        /* <DEDUP_REMOVED lines=44> */
.L_x_26936:
[----:B------:R-:W-:Y:S05]  /*b0c0*/  BSYNC B0 ;  /* 0x0000000000007941 */ /* 0x000fea0003800000 */
.L_x_26935:
        /* <DEDUP_REMOVED lines=21> */
.L_x_26940:
[----:B------:R-:W-:Y:S02]  /*b220*/  IMAD.MOV.U32 R150, RZ, RZ, R2 ;  /* 0x000000ffff967224 */ /* 0x000fe400078e0002 */
.L_x_26941:
[----:B------:R-:W-:Y:S05]  /*b230*/  BSYNC B0 ;  /* 0x0000000000007941 */ /* 0x000fea0003800000 */
.L_x_26939:
        /* <DEDUP_REMOVED lines=16> */
.L_x_26945:
[----:B------:R-:W-:Y:S05]  /*b340*/  BSYNC B1 ;  /* 0x0000000000017941 */ /* 0x000fea0003800000 */
.L_x_26944:
        /* <DEDUP_REMOVED lines=44> */
.L_x_26943:
[----:B------:R-:W-:Y:S05]  /*b610*/  BSYNC B0 ;  /* 0x0000000000007941 */ /* 0x000fea0003800000 */
.L_x_26942:
        /* <DEDUP_REMOVED lines=21> */
.L_x_26947:
[----:B------:R-:W-:Y:S02]  /*b770*/  MOV R194, R2 ;  /* 0x0000000200c27202 */ /* 0x000fe40000000f00 */
.L_x_26948:
[----:B------:R-:W-:Y:S05]  /*b780*/  BSYNC B0 ;  /* 0x0000000000007941 */ /* 0x000fea0003800000 */
.L_x_26946:
        /* <DEDUP_REMOVED lines=18> */
.L_x_26952:
[----:B------:R-:W-:Y:S05]  /*b8b0*/  BSYNC B1 ;  /* 0x0000000000017941 */ /* 0x000fea0003800000 */
.L_x_26951:
        /* <DEDUP_REMOVED lines=44> */
.L_x_26950:
[----:B------:R-:W-:Y:S05]  /*bb80*/  BSYNC B0 ;  /* 0x0000000000007941 */ /* 0x000fea0003800000 */
.L_x_26949:
        /* <DEDUP_REMOVED lines=12> */
[----:B------:R-:W-:-:S02]  /*bc50*/  SEL R197, RZ, 0x1, P6 ;  /* 0x00000001ffc57807 */ /* 0x000fc40003000000 */
[----:B------:R-:W-:Y:S01]  /*bc60*/  IADD3 R217, R31, 0x200, RZ ;  /* 0x000002001fd97810 */ /* 0x000fe20007ffe0ff */
[----:B0-----:R-:W-:Y:S02]  /*bc70*/  FFMA.FTZ R148, R148, R169, 1.1641532182693481445e-10 ;  /* 0x2f00000094947423 */ /* 0x001fe400000100a9 */
[----:B------:R-:W-:Y:S02]  /*bc80*/  FMUL.FTZ R154, R154, c[0x0][0x1e8] ;  /* 0x00007a009a9a7a20 */ /* 0x000fe40000410000 */
[----:B------:R-:W-:Y:S01]  /*bc90*/  IMAD.WIDE.U32 R202, R201, R168, c[0x0][0x188] ;  /* 0x00006200c9ca7625 */ /* 0x000fe200078e00a8 */
[----:B------:R-:W-:Y:S02]  /*bca0*/  FSETP.GTU.FTZ.AND P1, PT, R148, c[0x0][0x1e4], PT ;  /* 0x0000790094007a0b */ /* 0x000fe40003f3c000 */
[----:B------:R-:W-:Y:S02]  /*bcb0*/  SEL R148, RZ, 0x1, P2 ;  /* 0x00000001ff947807 */ /* 0x000fe40001000000 */
[----:B------:R-:W-:-:S02]  /*bcc0*/  SEL R194, RZ, 0x1000000, P1 ;  /* 0x01000000ffc27807 */ /* 0x000fc40000800000 */
[----:B------:R-:W-:Y:S01]  /*bcd0*/  FSEL R195, R154, RZ, !P1 ;  /* 0x000000ff9ac37208 */ /* 0x000fe20004800000 */
[----:B------:R-:W-:Y:S01]  /*bce0*/  IMAD.WIDE.U32 R148, R148, 0x100, RZ ;  /* 0x0000010094947825 */ /* 0x000fe200078e00ff */
[----:B------:R-:W-:Y:S02]  /*bcf0*/  LOP3.LUT R155, R155, R194, R198, 0xfe, !PT ;  /* 0x000000c29b9b7212 */ /* 0x000fe400078efec6 */
[----:B------:R-:W-:Y:S01]  /*bd00*/  F2FP.PACK_AB R154, R193, R190 ;  /* 0x000000bec19a723e */ /* 0x000fe200000000ff */
[----:B------:R-:W-:Y:S01]  /*bd10*/  @P0 FADD.FTZ R195, R200, R195 ;  /* 0x000000c3c8c30221 */ /* 0x000fe20000010000 */
[----:B------:R-:W-:Y:S01]  /*bd20*/  LOP3.LUT R196, R148, R152, R150, 0xfe, !PT ;  /* 0x0000009894c47212 */ /* 0x000fe200078efe96 */
[----:B------:R-:W-:Y:S01]  /*bd30*/  IMAD.WIDE.U32 R200, R201, R166, c[0x0][0x190] ;  /* 0x00006400c9c87625 */ /* 0x000fe200078e00a6 */
[----:B------:R-:W-:Y:S02]  /*bd40*/  SEL R152, RZ, 0x1, P3 ;  /* 0x00000001ff987807 */ /* 0x000fe40001800000 */
[----:B------:R-:W-:Y:S01]  /*bd50*/  LOP3.LUT R196, R196, R197, RZ, 0xfc, !PT ;  /* 0x000000c5c4c47212 */ /* 0x000fe200078efcff */
[----:B------:R-:W-:Y:S01]  /*bd60*/  @P0 IMAD.WIDE.U32 R198, R217, R168, c[0x0][0x180] ;  /* 0x00006000d9c60625 */ /* 0x000fe200078e00a8 */
[----:B------:R-:W-:-:S02]  /*bd70*/  LOP3.LUT R197, R153, R155, R152, 0xfe, !PT ;  /* 0x0000009b99c57212 */ /* 0x000fc400078efe98 */
        /* <DEDUP_REMOVED lines=21> */
.L_x_26954:
[----:B0-----:R-:W-:Y:S02]  /*bed0*/  IMAD.MOV.U32 R198, RZ, RZ, R2 ;  /* 0x000000ffffc67224 */ /* 0x001fe400078e0002 */
.L_x_26955:
[----:B------:R-:W-:Y:S05]  /*bee0*/  BSYNC B0 ;  /* 0x0000000000007941 */ /* 0x000fea0003800000 */
.L_x_26953:
        /* <DEDUP_REMOVED lines=16> */
.L_x_26959:
[----:B------:R-:W-:Y:S05]  /*bff0*/  BSYNC B1 ;  /* 0x0000000000017941 */ /* 0x000fea0003800000 */
.L_x_26958:
        /* <DEDUP_REMOVED lines=44> */
.L_x_26957:
[----:B------:R-:W-:Y:S05]  /*c2c0*/  BSYNC B0 ;  /* 0x0000000000007941 */ /* 0x000fea0003800000 */
.L_x_26956:
        /* <DEDUP_REMOVED lines=23> */
.L_x_26961:
[----:B------:R-:W-:Y:S02]  /*c440*/  IMAD.MOV.U32 R181, RZ, RZ, R2 ;  /* 0x000000ffffb57224 */ /* 0x000fe400078e0002 */
.L_x_26962:
[----:B------:R-:W-:Y:S05]  /*c450*/  BSYNC B0 ;  /* 0x0000000000007941 */ /* 0x000fea0003800000 */
.L_x_26960:
        /* <DEDUP_REMOVED lines=16> */
.L_x_26966:
[----:B------:R-:W-:Y:S05]  /*c560*/  BSYNC B1 ;  /* 0x0000000000017941 */ /* 0x000fea0003800000 */
.L_x_26965:
        /* <DEDUP_REMOVED lines=44> */
.L_x_26964:
[----:B------:R-:W-:Y:S05]  /*c830*/  BSYNC B0 ;  /* 0x0000000000007941 */ /* 0x000fea0003800000 */
.L_x_26963:
[----:B------:R-:W0:Y:S01]  /*c840*/  I2F.U32 R154, R181 ;  /* 0x000000b5009a7306 */ /* 0x000e220000201000 */
[----:B------:R-:W-:Y:S01]  /*c850*/  HADD2.F32 R148, -RZ, R148.H1_H1 ;  /* 0x30000094ff947230 */ /* 0x000fe20000004100 */
[----:B------:R-:W-:Y:S01]  /*c860*/  ISETP.NE.AND P1, PT, R152, 0x1, PT ;  /* 0x000000019800780c */ /* 0x000fe20003f25270 */
[----:B------:R-:W-:Y:S01]  /*c870*/  BSSY B0, `(.L_x_26967) ;  /* 0x0000015000007945 */ /* 0x000fe20003800000 */
[----:B------:R-:W-:-:S02]  /*c880*/  LOP3.LUT R0, R0, 0xfffffffd, RZ, 0xc0, !PT ;  /* 0xfffffffd00007812 */ /* 0x000fc400078ec0ff */
        /* <DEDUP_REMOVED lines=18> */
.L_x_26968:
[----:B------:R-:W-:Y:S02]  /*c9b0*/  MOV R148, R2 ;  /* 0x0000000200947202 */ /* 0x000fe40000000f00 */
.L_x_26969:
[----:B------:R-:W-:Y:S05]  /*c9c0*/  BSYNC B0 ;  /* 0x0000000000007941 */ /* 0x000fea0003800000 */
.L_x_26967:
        /* <DEDUP_REMOVED lines=16> */
.L_x_26973:
[----:B------:R-:W-:Y:S05]  /*cad0*/  BSYNC B1 ;  /* 0x0000000000017941 */ /* 0x000fea0003800000 */
.L_x_26972:
        /* <DEDUP_REMOVED lines=44> */
.L_x_26971:
[----:B------:R-:W-:Y:S05]  /*cda0*/  BSYNC B0 ;  /* 0x0000000000007941 */ /* 0x000fea0003800000 */
.L_x_26970:
        /* <DEDUP_REMOVED lines=21> */
.L_x_26975:
[----:B------:R-:W-:Y:S02]  /*cf00*/  IMAD.MOV.U32 R148, RZ, RZ, R2 ;  /* 0x000000ffff947224 */ /* 0x000fe400078e0002 */
.L_x_26976:
[----:B------:R-:W-:Y:S05]  /*cf10*/  BSYNC B0 ;  /* 0x0000000000007941 */ /* 0x000fea0003800000 */
.L_x_26974:
        /* <DEDUP_REMOVED lines=16> */
.L_x_26980:
[----:B------:R-:W-:Y:S05]  /*d020*/  BSYNC B1 ;  /* 0x0000000000017941 */ /* 0x000fea0003800000 */
.L_x_26979:
        /* <DEDUP_REMOVED lines=44> */
.L_x_26978:
[----:B------:R-:W-:Y:S05]  /*d2f0*/  BSYNC B0 ;  /* 0x0000000000007941 */ /* 0x000fea0003800000 */
.L_x_26977:
        /* <DEDUP_REMOVED lines=21> */
.L_x_26982:
[----:B------:R-:W-:Y:S02]  /*d450*/  IMAD.MOV.U32 R181, RZ, RZ, R2 ;  /* 0x000000ffffb57224 */ /* 0x000fe400078e0002 */
.L_x_26983:
[----:B------:R-:W-:Y:S05]  /*d460*/  BSYNC B0 ;  /* 0x0000000000007941 */ /* 0x000fea0003800000 */
.L_x_26981:
        /* <DEDUP_REMOVED lines=16> */
.L_x_26987:
[----:B------:R-:W-:Y:S05]  /*d570*/  BSYNC B1 ;  /* 0x0000000000017941 */ /* 0x000fea0003800000 */
.L_x_26986:
        /* <DEDUP_REMOVED lines=44> */
.L_x_26985:
[----:B------:R-:W-:Y:S05]  /*d840*/  BSYNC B0 ;  /* 0x0000000000007941 */ /* 0x000fea0003800000 */
.L_x_26984:
        /* <DEDUP_REMOVED lines=21> */
.L_x_26989:
[----:B------:R-:W-:Y:S02]  /*d9a0*/  MOV R181, R2 ;  /* 0x0000000200b57202 */ /* 0x000fe40000000f00 */
.L_x_26990:
[----:B------:R-:W-:Y:S05]  /*d9b0*/  BSYNC B0 ;  /* 0x0000000000007941 */ /* 0x000fea0003800000 */
.L_x_26988:
        /* <DEDUP_REMOVED lines=16> */
.L_x_26994:
[----:B------:R-:W-:Y:S05]  /*dac0*/  BSYNC B1 ;  /* 0x0000000000017941 */ /* 0x000fea0003800000 */
.L_x_26993:
        /* <DEDUP_REMOVED lines=44> */
.L_x_26992:
[----:B------:R-:W-:Y:S05]  /*dd90*/  BSYNC B0 ;  /* 0x0000000000007941 */ /* 0x000fea0003800000 */
.L_x_26991:
        /* <DEDUP_REMOVED lines=21> */
.L_x_26996:
[----:B------:R-:W-:Y:S02]  /*def0*/  IMAD.MOV.U32 R150, RZ, RZ, R2 ;  /* 0x000000ffff967224 */ /* 0x000fe400078e0002 */
.L_x_26997:
[----:B------:R-:W-:Y:S05]  /*df00*/  BSYNC B0 ;  /* 0x0000000000007941 */ /* 0x000fea0003800000 */
.L_x_26995:
        /* <DEDUP_REMOVED lines=16> */
.L_x_27001:
[----:B------:R-:W-:Y:S05]  /*e010*/  BSYNC B1 ;  /* 0x0000000000017941 */ /* 0x000fea0003800000 */
.L_x_27000:
        /* <DEDUP_REMOVED lines=44> */
.L_x_26999:
[----:B------:R-:W-:Y:S05]  /*e2e0*/  BSYNC B0 ;  /* 0x0000000000007941 */ /* 0x000fea0003800000 */
.L_x_26998:
        /* <DEDUP_REMOVED lines=21> */
.L_x_27003:
[----:B------:R-:W-:Y:S02]  /*e440*/  IMAD.MOV.U32 R181, RZ, RZ, R2 ;  /* 0x000000ffffb57224 */ /* 0x000fe400078e0002 */
.L_x_27004:
[----:B------:R-:W-:Y:S05]  /*e450*/  BSYNC B0 ;  /* 0x0000000000007941 */ /* 0x000fea0003800000 */
.L_x_27002:
        /* <DEDUP_REMOVED lines=18> */
.L_x_27008:
[----:B------:R-:W-:Y:S05]  /*e580*/  BSYNC B1 ;  /* 0x0000000000017941 */ /* 0x000fea0003800000 */
.L_x_27007:
        /* <DEDUP_REMOVED lines=44> */
.L_x_27006:
[----:B------:R-:W-:Y:S05]  /*e850*/  BSYNC B0 ;  /* 0x0000000000007941 */ /* 0x000fea0003800000 */
.L_x_27005:
[----:B------:R-:W0:Y:S01]  /*e860*/  I2F.U32 R148, R181 ;  /* 0x000000b500947306 */ /* 0x000e220000201000 */
[----:B------:R-:W-:Y:S01]  /*e870*/  SEL R152, RZ, 0x1, P2 ;  /* 0x00000001ff987807 */ /* 0x000fe20001000000 */
[----:B------:R-:W-:Y:S01]  /*e880*/  HADD2.F32 R150, -RZ, R151.H1_H1 ;  /* 0x30000097ff967230 */ /* 0x000fe20000004100 */
[----:B------:R-:W-:Y:S01]  /*e890*/  LOP3.LUT P2, RZ, R0, 0x2, RZ, 0xc0, !PT ;  /* 0x0000000200ff7812 */ /* 0x000fe2000784c0ff */
[----:B------:R-:W-:Y:S01]  /*e8a0*/  @P0 HADD2.F32 R198, -RZ, R147.H1_H1 ;  /* 0x30000093ffc60230 */ /* 0x000fe20000004100 */
[----:B------:R-:W-:Y:S01]  /*e8b0*/  SEL R151, RZ, 0x1, P1 ;  /* 0x00000001ff977807 */ /* 0x000fe20000800000 */
[----:B------:R-:W-:Y:S01]  /*e8c0*/  IMAD.WIDE.U32 R152, R152, 0x1000000, RZ ;  /* 0x0100000098987825 */ /* 0x000fe200078e00ff */
[----:B------:R-:W-:-:S02]  /*e8d0*/  SEL R196, RZ, 0x10000, P5 ;  /* 0x00010000ffc47807 */ /* 0x000fc40002800000 */
[----:B------:R-:W-:Y:S01]  /*e8e0*/  SEL R155, RZ, 0x100, P4 ;  /* 0x00000100ff9b7807 */ /* 0x000fe20002000000 */
[----:B------:R-:W-:Y:S01]  /*e8f0*/  FMUL.FTZ R154, R150, R167 ;  /* 0x000000a7969a7220 */ /* 0x000fe20000410000 */
[----:B------:R-:W-:Y:S01]  /*e900*/  LOP3.LUT P6, RZ, R0, 0x4, RZ, 0xc0, !PT ;  /* 0x0000000400ff7812 */ /* 0x000fe200078cc0ff */
[----:B------:R-:W-:Y:S01]  /*e910*/  IMAD.WIDE.U32 R150, R151, 0x10000, RZ ;  /* 0x0001000097967825 */ /* 0x000fe200078e00ff */
[----:B------:R-:W-:Y:S02]  /*e920*/  IADD3 R233, R31, 0x280, RZ ;  /* 0x000002801fe97810 */ /* 0x000fe40007ffe0ff */
[----:B------:R-:W-:Y:S01]  /*e930*/  SEL R213, RZ, 0x1, P6 ;  /* 0x00000001ffd57807 */ /* 0x000fe20003000000 */
[----:B0-----:R-:W-:Y:S02]  /*e940*/  FFMA.FTZ R148, R148, R169, 1.1641532182693481445e-10 ;  /* 0x2f00000094947423 */ /* 0x001fe400000100a9 */
[----:B------:R-:W-:Y:S02]  /*e950*/  FMUL.FTZ R154, R154, c[0x0][0x1e8] ;  /* 0x00007a009a9a7a20 */ /* 0x000fe40000410000 */
[----:B------:R-:W-:Y:S01]  /*e960*/  IMAD.WIDE.U32 R218, R217, R168, c[0x0][0x188] ;  /* 0x00006200d9da7625 */ /* 0x000fe200078e00a8 */
[----:B------:R-:W-:-:S02]  /*e970*/  FSETP.GTU.FTZ.AND P1, PT, R148, c[0x0][0x1e4], PT ;  /* 0x0000790094007a0b */ /* 0x000fc40003f3c000 */
[----:B------:R-:W-:Y:S01]  /*e980*/  SEL R148, RZ, 0x1, P2 ;  /* 0x00000001ff947807 */ /* 0x000fe20001000000 */
[----:B------:R-:W-:Y:S01]  /*e990*/  IMAD.WIDE.U32 R216, R217, R166, c[0x0][0x190] ;  /* 0x00006400d9d87625 */ /* 0x000fe200078e00a6 */
[----:B------:R-:W-:Y:S02]  /*e9a0*/  SEL R181, RZ, 0x1000000, P1 ;  /* 0x01000000ffb57807 */ /* 0x000fe40000800000 */
[----:B------:R-:W-:Y:S01]  /*e9b0*/  FSEL R211, R154, RZ, !P1 ;  /* 0x000000ff9ad37208 */ /* 0x000fe20004800000 */
[----:B------:R-:W-:Y:S01]  /*e9c0*/  IMAD.WIDE.U32 R148, R148, 0x100, RZ ;  /* 0x0000010094947825 */ /* 0x000fe200078e00ff */
[----:B------:R-:W-:-:S03]  /*e9d0*/  F2FP.PACK_AB R154, R209, R205 ;  /* 0x000000cdd19a723e */ /* 0x000fc600000000ff */
[----:B------:R-:W-:Y:S01]  /*e9e0*/  @P0 FADD.FTZ R211, R198, R211 ;  /* 0x000000d3c6d30221 */ /* 0x000fe20000010000 */
[----:B------:R-:W-:Y:S01]  /*e9f0*/  LOP3.LUT R212, R148, R152, R150, 0xfe, !PT ;  /* 0x0000009894d47212 */ /* 0x000fe200078efe96 */
[----:B------:R-:W-:Y:S01]  /*ea00*/  @P0 IMAD.WIDE.U32 R214, R233, R168, c[0x0][0x180] ;  /* 0x00006000e9d60625 */ /* 0x000fe200078e00a8 */
[----:B------:R-:W-:Y:S02]  /*ea10*/  LOP3.LUT R152, R155, R181, R196, 0xfe, !PT ;  /* 0x000000b59b987212 */ /* 0x000fe400078efec4 */
[----:B------:R-:W-:Y:S02]  /*ea20*/  SEL R181, RZ, 0x1, P3 ;  /* 0x00000001ffb57807 */ /* 0x000fe40001800000 */
[----:B------:R-:W-:Y:S02]  /*ea30*/  LOP3.LUT R212, R212, R213, RZ, 0xfc, !PT ;  /* 0x000000d5d4d47212 */ /* 0x000fe400078efcff */
[----:B------:R-:W-:Y:S02]  /*ea40*/  LOP3.LUT R181, R153, R152, R181, 0xfe, !PT ;  /* 0x0000009899b57212 */ /* 0x000fe400078efeb5 */
        /* <DEDUP_REMOVED lines=21> */
.L_x_27010:
[----:B0-----:R-:W-:Y:S02]  /*eba0*/  MOV R181, R2 ;  /* 0x0000000200b57202 */ /* 0x001fe40000000f00 */
.L_x_27011:
[----:B------:R-:W-:Y:S05]  /*ebb0*/  BSYNC B0 ;  /* 0x0000000000007941 */ /* 0x000fea0003800000 */
.L_x_27009:
        /* <DEDUP_REMOVED lines=16> */
.L_x_27015:
[----:B------:R-:W-:Y:S05]  /*ecc0*/  BSYNC B1 ;  /* 0x0000000000017941 */ /* 0x000fea0003800000 */
.L_x_27014:
        /* <DEDUP_REMOVED lines=44> */
.L_x_27013:
[----:B------:R-:W-:Y:S05]  /*ef90*/  BSYNC B0 ;  /* 0x0000000000007941 */ /* 0x000fea0003800000 */
.L_x_27012:
        /* <DEDUP_REMOVED lines=23> */
.L_x_27017:
[----:B------:R-:W-:Y:S02]  /*f110*/  IMAD.MOV.U32 R181, RZ, RZ, R2 ;  /* 0x000000ffffb57224 */ /* 0x000fe400078e0002 */
.L_x_27018:
[----:B------:R-:W-:Y:S05]  /*f120*/  BSYNC B0 ;  /* 0x0000000000007941 */ /* 0x000fea0003800000 */
.L_x_27016:
        /* <DEDUP_REMOVED lines=16> */
.L_x_27022:
[----:B------:R-:W-:Y:S05]  /*f230*/  BSYNC B1 ;  /* 0x0000000000017941 */ /* 0x000fea0003800000 */
.L_x_27021:
        /* <DEDUP_REMOVED lines=44> */
.L_x_27020:
[----:B------:R-:W-:Y:S05]  /*f500*/  BSYNC B0 ;  /* 0x0000000000007941 */ /* 0x000fea0003800000 */
.L_x_27019:
        /* <DEDUP_REMOVED lines=23> */
.L_x_27024:
[----:B------:R-:W-:Y:S02]  /*f680*/  IMAD.MOV.U32 R148, RZ, RZ, R2 ;  /* 0x000000ffff947224 */ /* 0x000fe400078e0002 */
.L_x_27025:
[----:B------:R-:W-:Y:S05]  /*f690*/  BSYNC B0 ;  /* 0x0000000000007941 */ /* 0x000fea0003800000 */
.L_x_27023:
        /* <DEDUP_REMOVED lines=16> */
.L_x_27029:
[----:B------:R-:W-:Y:S05]  /*f7a0*/  BSYNC B1 ;  /* 0x0000000000017941 */ /* 0x000fea0003800000 */
.L_x_27028:
        /* <DEDUP_REMOVED lines=44> */
.L_x_27027:
[----:B------:R-:W-:Y:S05]  /*fa70*/  BSYNC B0 ;  /* 0x0000000000007941 */ /* 0x000fea0003800000 */
.L_x_27026:
        /* <DEDUP_REMOVED lines=21> */
.L_x_27031:
[----:B------:R-:W-:Y:S02]  /*fbd0*/  MOV R148, R2 ;  /* 0x0000000200947202 */ /* 0x000fe40000000f00 */
.L_x_27032:
[----:B------:R-:W-:Y:S05]  /*fbe0*/  BSYNC B0 ;  /* 0x0000000000007941 */ /* 0x000fea0003800000 */
.L_x_27030:
        /* <DEDUP_REMOVED lines=16> */
.L_x_27036:
[----:B------:R-:W-:Y:S05]  /*fcf0*/  BSYNC B1 ;  /* 0x0000000000017941 */ /* 0x000fea0003800000 */
.L_x_27035:
        /* <DEDUP_REMOVED lines=44> */
.L_x_27034:
[----:B------:R-:W-:Y:S05]  /*ffc0*/  BSYNC B0 ;  /* 0x0000000000007941 */ /* 0x000fea0003800000 */
.L_x_27033:
        /* <DEDUP_REMOVED lines=21> */
.L_x_27038:
[----:B------:R-:W-:Y:S02]  /*10120*/  IMAD.MOV.U32 R181, RZ, RZ, R2 ;  /* 0x000000ffffb57224 */ /* 0x000fe400078e0002 */
.L_x_27039:
[----:B------:R-:W-:Y:S05]  /*10130*/  BSYNC B0 ;  /* 0x0000000000007941 */ /* 0x000fea0003800000 */
.L_x_27037:
        /* <DEDUP_REMOVED lines=16> */
.L_x_27043:
[----:B------:R-:W-:Y:S05]  /*10240*/  BSYNC B1 ;  /* 0x0000000000017941 */ /* 0x000fea0003800000 */
.L_x_27042:
        /* <DEDUP_REMOVED lines=44> */
.L_x_27041:
[----:B------:R-:W-:Y:S05]  /*10510*/  BSYNC B0 ;  /* 0x0000000000007941 */ /* 0x000fea0003800000 */
.L_x_27040:
        /* <DEDUP_REMOVED lines=21> */
.L_x_27045:
[----:B------:R-:W-:Y:S02]  /*10670*/  IMAD.MOV.U32 R181, RZ, RZ, R2 ;  /* 0x000000ffffb57224 */ /* 0x000fe400078e0002 */
.L_x_27046:
[----:B------:R-:W-:Y:S05]  /*10680*/  BSYNC B0 ;  /* 0x0000000000007941 */ /* 0x000fea0003800000 */
.L_x_27044:
        /* <DEDUP_REMOVED lines=16> */
.L_x_27050:
[----:B------:R-:W-:Y:S05]  /*10790*/  BSYNC B1 ;  /* 0x0000000000017941 */ /* 0x000fea0003800000 */
.L_x_27049:
        /* <DEDUP_REMOVED lines=44> */
.L_x_27048:
[----:B------:R-:W-:Y:S05]  /*10a60*/  BSYNC B0 ;  /* 0x0000000000007941 */ /* 0x000fea0003800000 */
.L_x_27047:
[----:B------:R-:W0:Y:S01]  /*10a70*/  I2F.U32 R152, R181 ;  /* 0x000000b500987306 */ /* 0x000e220000201000 */
[----:B------:R-:W-:Y:S01]  /*10a80*/  HADD2.F32 R150, -RZ, R150.H1_H1 ;  /* 0x30000096ff967230 */ /* 0x000fe20000004100 */
[C---:B------:R-:W-:Y:S01]  /*10a90*/  ISETP.NE.AND P5, PT, R148.reuse, 0x1, PT ;  /* 0x000000019400780c */ /* 0x040fe20003fa5270 */
[----:B------:R-:W-:Y:S01]  /*10aa0*/  BSSY B0, `(.L_x_27051) ;  /* 0x0000013000007945 */ /* 0x000fe20003800000 */
[----:B------:R-:W-:-:S02]  /*10ab0*/  IADD3 R149, R148, 0x1, RZ ;  /* 0x0000000194957810 */ /* 0x000fc40007ffe0ff */
        /* <DEDUP_REMOVED lines=16> */
.L_x_27052:
[----:B------:R-:W-:Y:S02]  /*10bc0*/  MOV R150, R2 ;  /* 0x0000000200967202 */ /* 0x000fe40000000f00 */
.L_x_27053:
[----:B------:R-:W-:Y:S05]  /*10bd0*/  BSYNC B0 ;  /* 0x0000000000007941 */ /* 0x000fea0003800000 */
.L_x_27051:
        /* <DEDUP_REMOVED lines=16> */
.L_x_27057:
[----:B------:R-:W-:Y:S05]  /*10ce0*/  BSYNC B1 ;  /* 0x0000000000017941 */ /* 0x000fea0003800000 */
.L_x_27056:
        /* <DEDUP_REMOVED lines=44> */
.L_x_27055:
[----:B------:R-:W-:Y:S05]  /*10fb0*/  BSYNC B0 ;  /* 0x0000000000007941 */ /* 0x000fea0003800000 */
.L_x_27054:
        /* <DEDUP_REMOVED lines=21> */
.L_x_27059:
[----:B------:R-:W-:Y:S02]  /*11110*/  IMAD.MOV.U32 R181, RZ, RZ, R2 ;  /* 0x000000ffffb57224 */ /* 0x000fe400078e0002 */
.L_x_27060:
[----:B------:R-:W-:Y:S05]  /*11120*/  BSYNC B0 ;  /* 0x0000000000007941 */ /* 0x000fea0003800000 */
.L_x_27058:
        /* <DEDUP_REMOVED lines=18> */
.L_x_27064:
[----:B------:R-:W-:Y:S05]  /*11250*/  BSYNC B1 ;  /* 0x0000000000017941 */ /* 0x000fea0003800000 */
.L_x_27063:
        /* <DEDUP_REMOVED lines=44> */
.L_x_27062:
[----:B------:R-:W-:Y:S05]  /*11520*/  BSYNC B0 ;  /* 0x0000000000007941 */ /* 0x000fea0003800000 */
.L_x_27061:
[----:B------:R-:W0:Y:S01]  /*11530*/  I2F.U32 R148, R181 ;  /* 0x000000b500947306 */ /* 0x000e220000201000 */
[----:B------:R-:W-:Y:S01]  /*11540*/  SEL R152, RZ, 0x1, P2 ;  /* 0x00000001ff987807 */ /* 0x000fe20001000000 */
[----:B------:R-:W-:Y:S01]  /*11550*/  HADD2.F32 R150, -RZ, R151.H1_H1 ;  /* 0x30000097ff967230 */ /* 0x000fe20000004100 */
[----:B------:R-:W-:Y:S01]  /*11560*/  LOP3.LUT P2, RZ, R0, 0x2, RZ, 0xc0, !PT ;  /* 0x0000000200ff7812 */ /* 0x000fe2000784c0ff */
[----:B------:R-:W-:Y:S01]  /*11570*/  @P0 HADD2.F32 R198, -RZ, R147.H1_H1 ;  /* 0x30000093ffc60230 */ /* 0x000fe20000004100 */
[----:B------:R-:W-:Y:S01]  /*11580*/  SEL R151, RZ, 0x1, P1 ;  /* 0x00000001ff977807 */ /* 0x000fe20000800000 */
[----:B------:R-:W-:Y:S01]  /*11590*/  IMAD.WIDE.U32 R152, R152, 0x1000000, RZ ;  /* 0x0100000098987825 */ /* 0x000fe200078e00ff */
[----:B------:R-:W-:-:S02]  /*115a0*/  LOP3.LUT P6, RZ, R0, 0x4, RZ, 0xc0, !PT ;  /* 0x0000000400ff7812 */ /* 0x000fc400078cc0ff */
[----:B------:R-:W-:Y:S01]  /*115b0*/  SEL R194, RZ, 0x10000, P5 ;  /* 0x00010000ffc27807 */ /* 0x000fe20002800000 */
[----:B------:R-:W-:Y:S01]  /*115c0*/  FMUL.FTZ R154, R150, R167 ;  /* 0x000000a7969a7220 */ /* 0x000fe20000410000 */
[----:B------:R-:W-:Y:S01]  /*115d0*/  SEL R155, RZ, 0x100, P4 ;  /* 0x00000100ff9b7807 */ /* 0x000fe20002000000 */
[----:B------:R-:W-:Y:S01]  /*115e0*/  IMAD.WIDE.U32 R150, R151, 0x10000, RZ ;  /* 0x0001000097967825 */ /* 0x000fe200078e00ff */
[----:B------:R-:W-:-:S03]  /*115f0*/  SEL R229, RZ, 0x1, P6 ;  /* 0x00000001ffe57807 */ /* 0x000fc60003000000 */
[----:B0-----:R-:W-:Y:S02]  /*11600*/  FFMA.FTZ R148, R148, R169, 1.1641532182693481445e-10 ;  /* 0x2f00000094947423 */ /* 0x001fe400000100a9 */
[----:B------:R-:W-:Y:S02]  /*11610*/  FMUL.FTZ R154, R154, c[0x0][0x1e8] ;  /* 0x00007a009a9a7a20 */ /* 0x000fe40000410000 */
[C---:B------:R-:W-:Y:S01]  /*11620*/  IMAD.WIDE.U32 R234, R233.reuse, R168, c[0x0][0x188] ;  /* 0x00006200e9ea7625 */ /* 0x040fe200078e00a8 */
        /* <DEDUP_REMOVED lines=36> */
.L_x_27066:
[----:B0-----:R-:W-:Y:S02]  /*11870*/  IMAD.MOV.U32 R194, RZ, RZ, R2 ;  /* 0x000000ffffc27224 */ /* 0x001fe400078e0002 */
.L_x_27067:
[----:B------:R-:W-:Y:S05]  /*11880*/  BSYNC B0 ;  /* 0x0000000000007941 */ /* 0x000fea0003800000 */
.L_x_27065:
        /* <DEDUP_REMOVED lines=16> */
.L_x_27071:
[----:B------:R-:W-:Y:S05]  /*11990*/  BSYNC B1 ;  /* 0x0000000000017941 */ /* 0x000fea0003800000 */
.L_x_27070:
        /* <DEDUP_REMOVED lines=44> */
.L_x_27069:
[----:B------:R-:W-:Y:S05]  /*11c60*/  BSYNC B0 ;  /* 0x0000000000007941 */ /* 0x000fea0003800000 */
.L_x_27068:
        /* <DEDUP_REMOVED lines=23> */
.L_x_27073:
[----:B------:R-:W-:Y:S02]  /*11de0*/  MOV R194, R2 ;  /* 0x0000000200c27202 */ /* 0x000fe40000000f00 */
.L_x_27074:
[----:B------:R-:W-:Y:S05]  /*11df0*/  BSYNC B0 ;  /* 0x0000000000007941 */ /* 0x000fea0003800000 */
.L_x_27072:
        /* <DEDUP_REMOVED lines=16> */
.L_x_27078:
[----:B------:R-:W-:Y:S05]  /*11f00*/  BSYNC B1 ;  /* 0x0000000000017941 */ /* 0x000fea0003800000 */
.L_x_27077:
        /* <DEDUP_REMOVED lines=44> */
.L_x_27076:
[----:B------:R-:W-:Y:S05]  /*121d0*/  BSYNC B0 ;  /* 0x0000000000007941 */ /* 0x000fea0003800000 */
.L_x_27075:
        /* <DEDUP_REMOVED lines=23> */
.L_x_27080:
[----:B------:R-:W-:Y:S02]  /*12350*/  IMAD.MOV.U32 R148, RZ, RZ, R2 ;  /* 0x000000ffff947224 */ /* 0x000fe400078e0002 */
.L_x_27081:
[----:B------:R-:W-:Y:S05]  /*12360*/  BSYNC B0 ;  /* 0x0000000000007941 */ /* 0x000fea0003800000 */
.L_x_27079:
        /* <DEDUP_REMOVED lines=16> */
.L_x_27085:
[----:B------:R-:W-:Y:S05]  /*12470*/  BSYNC B1 ;  /* 0x0000000000017941 */ /* 0x000fea0003800000 */
.L_x_27084:
        /* <DEDUP_REMOVED lines=44> */
.L_x_27083:
[----:B------:R-:W-:Y:S05]  /*12740*/  BSYNC B0 ;  /* 0x0000000000007941 */ /* 0x000fea0003800000 */
.L_x_27082:
        /* <DEDUP_REMOVED lines=21> */
.L_x_27087:
[----:B------:R-:W-:Y:S02]  /*128a0*/  IMAD.MOV.U32 R148, RZ, RZ, R2 ;  /* 0x000000ffff947224 */ /* 0x000fe400078e0002 */
.L_x_27088:
[----:B------:R-:W-:Y:S05]  /*128b0*/  BSYNC B0 ;  /* 0x0000000000007941 */ /* 0x000fea0003800000 */
.L_x_27086:
        /* <DEDUP_REMOVED lines=16> */
.L_x_27092:
[----:B------:R-:W-:Y:S05]  /*129c0*/  BSYNC B1 ;  /* 0x0000000000017941 */ /* 0x000fea0003800000 */
.L_x_27091:
        /* <DEDUP_REMOVED lines=44> */
.L_x_27090:
[----:B------:R-:W-:Y:S05]  /*12c90*/  BSYNC B0 ;  /* 0x0000000000007941 */ /* 0x000fea0003800000 */
.L_x_27089:
        /* <DEDUP_REMOVED lines=21> */
.L_x_27094:
[----:B------:R-:W-:Y:S02]  /*12df0*/  IMAD.MOV.U32 R194, RZ, RZ, R2 ;  /* 0x000000ffffc27224 */ /* 0x000fe400078e0002 */
.L_x_27095:
[----:B------:R-:W-:Y:S05]  /*12e00*/  BSYNC B0 ;  /* 0x0000000000007941 */ /* 0x000fea0003800000 */
.L_x_27093:
        /* <DEDUP_REMOVED lines=16> */
.L_x_27099:
[----:B------:R-:W-:Y:S05]  /*12f10*/  BSYNC B1 ;  /* 0x0000000000017941 */ /* 0x000fea0003800000 */
.L_x_27098:
        /* <DEDUP_REMOVED lines=44> */
.L_x_27097:
[----:B------:R-:W-:Y:S05]  /*131e0*/  BSYNC B0 ;  /* 0x0000000000007941 */ /* 0x000fea0003800000 */
.L_x_27096:
        /* <DEDUP_REMOVED lines=21> */
.L_x_27101:
[----:B------:R-:W-:Y:S02]  /*13340*/  IMAD.MOV.U32 R194, RZ, RZ, R2 ;  /* 0x000000ffffc27224 */ /* 0x000fe400078e0002 */
.L_x_27102:
[----:B------:R-:W-:Y:S05]  /*13350*/  BSYNC B0 ;  /* 0x0000000000007941 */ /* 0x000fea0003800000 */
.L_x_27100:
        /* <DEDUP_REMOVED lines=16> */
.L_x_27106:
[----:B------:R-:W-:Y:S05]  /*13460*/  BSYNC B1 ;  /* 0x0000000000017941 */ /* 0x000fea0003800000 */
.L_x_27105:
        /* <DEDUP_REMOVED lines=44> */
.L_x_27104:
[----:B------:R-:W-:Y:S05]  /*13730*/  BSYNC B0 ;  /* 0x0000000000007941 */ /* 0x000fea0003800000 */
.L_x_27103:
        /* <DEDUP_REMOVED lines=21> */
.L_x_27108:
[----:B------:R-:W-:Y:S02]  /*13890*/  IMAD.MOV.U32 R150, RZ, RZ, R2 ;  /* 0x000000ffff967224 */ /* 0x000fe400078e0002 */
.L_x_27109:
[----:B------:R-:W-:Y:S05]  /*138a0*/  BSYNC B0 ;  /* 0x0000000000007941 */ /* 0x000fea0003800000 */
.L_x_27107:
        /* <DEDUP_REMOVED lines=16> */
.L_x_27113:
[----:B------:R-:W-:Y:S05]  /*139b0*/  BSYNC B1 ;  /* 0x0000000000017941 */ /* 0x000fea0003800000 */
.L_x_27112:
        /* <DEDUP_REMOVED lines=44> */
.L_x_27111:
[----:B------:R-:W-:Y:S05]  /*13c80*/  BSYNC B0 ;  /* 0x0000000000007941 */ /* 0x000fea0003800000 */
.L_x_27110:
        /* <DEDUP_REMOVED lines=21> */
.L_x_27115:
[----:B------:R-:W-:Y:S02]  /*13de0*/  IMAD.MOV.U32 R150, RZ, RZ, R2 ;  /* 0x000000ffff967224 */ /* 0x000fe400078e0002 */
.L_x_27116:
[----:B------:R-:W-:Y:S05]  /*13df0*/  BSYNC B0 ;  /* 0x0000000000007941 */ /* 0x000fea0003800000 */
.L_x_27114:
        /* <DEDUP_REMOVED lines=18> */
.L_x_27120:
[----:B------:R-:W-:Y:S05]  /*13f20*/  BSYNC B1 ;  /* 0x0000000000017941 */ /* 0x000fea0003800000 */
.L_x_27119:
        /* <DEDUP_REMOVED lines=44> */
.L_x_27118:
[----:B------:R-:W-:Y:S05]  /*141f0*/  BSYNC B0 ;  /* 0x0000000000007941 */ /* 0x000fea0003800000 */
.L_x_27117:
[----:B------:R-:W-:Y:S01]  /*14200*/  FADD.FTZ R148, RZ, R156 ;  /* 0x0000009cff947221 */ /* 0x000fe20000010000 */
[----:B------:R-:W-:Y:S01]  /*14210*/  SEL R196, RZ, 0x10000, P5 ;  /* 0x00010000ffc47807 */ /* 0x000fe20002800000 */
[----:B------:R-:W-:Y:S01]  /*14220*/  @P0 HADD2.F32 R200, -RZ, R147.H1_H1 ;  /* 0x30000093ffc80230 */ /* 0x000fe20000004100 */
        /* <DEDUP_REMOVED lines=42> */
[----:B------:R-:W-:Y:S01]  /*144d0*/  FADD.FTZ R154, R152, R211 ;  /* 0x000000d3989a7221 */ /* 0x000fe20000010000 */
[----:B------:R-:W-:Y:S01]  /*144e0*/  HADD2.F32 R152, -RZ, R151.H1_H1 ;  /* 0x30000097ff987230 */ /* 0x000fe20000004100 */
[----:B------:R-:W-:Y:S02]  /*144f0*/  SEL R151, RZ, 0x1, P6 ;  /* 0x00000001ff977807 */ /* 0x000fe40003000000 */
[----:B------:R-:W-:Y:S02]  /*14500*/  FADD.FTZ R154, R154, R213 ;  /* 0x000000d59a9a7221 */ /* 0x000fe40000010000 */
[----:B0-----:R-:W-:Y:S01]  /*14510*/  FFMA.FTZ R148, R148, R169, 1.1641532182693481445e-10 ;  /* 0x2f00000094947423 */ /* 0x001fe200000100a9 */
[----:B------:R-:W-:Y:S01]  /*14520*/  SEL R169, RZ, 0x100, P4 ;  /* 0x00000100ffa97807 */ /* 0x000fe20002000000 */
[----:B------:R-:W-:Y:S02]  /*14530*/  FADD.FTZ R154, R154, R217 ;  /* 0x000000d99a9a7221 */ /* 0x000fe40000010000 */
[----:B------:R-:W-:Y:S01]  /*14540*/  FMUL.FTZ R167, R152, R167 ;  /* 0x000000a798a77220 */ /* 0x000fe20000410000 */
[----:B------:R-:W-:Y:S01]  /*14550*/  FSETP.GTU.FTZ.AND P2, PT, R148, c[0x0][0x1e4], PT ;  /* 0x0000790094007a0b */ /* 0x000fe20003f5c000 */
[----:B------:R-:W-:Y:S01]  /*14560*/  FADD.FTZ R148, R154, R215 ;  /* 0x000000d79a947221 */ /* 0x000fe20000010000 */
[----:B------:R-:W-:Y:S01]  /*14570*/  SEL R152, RZ, 0x1, P1 ;  /* 0x00000001ff987807 */ /* 0x000fe20000800000 */
[----:B------:R-:W-:Y:S01]  /*14580*/  FMUL.FTZ R167, R167, c[0x0][0x1e8] ;  /* 0x00007a00a7a77a20 */ /* 0x000fe20000410000 */
[----:B------:R-:W-:Y:S01]  /*14590*/  SEL R154, RZ, 0x1, P5 ;  /* 0x00000001ff9a7807 */ /* 0x000fe20002800000 */
[----:B------:R-:W-:Y:S01]  /*145a0*/  FADD.FTZ R150, R148, R221 ;  /* 0x000000dd94967221 */ /* 0x000fe20000010000 */
[----:B------:R-:W-:Y:S01]  /*145b0*/  SEL R198, RZ, 0x1000000, P2 ;  /* 0x01000000ffc67807 */ /* 0x000fe20001000000 */
[----:B------:R-:W-:Y:S01]  /*145c0*/  IMAD.WIDE.U32 R148, R149, 0x1000000, RZ ;  /* 0x0100000095947825 */ /* 0x000fe200078e00ff */
[----:B------:R-:W-:-:S02]  /*145d0*/  FSEL R243, R167, RZ, !P2 ;  /* 0x000000ffa7f37208 */ /* 0x000fc40005000000 */
[----:B------:R-:W-:Y:S01]  /*145e0*/  LOP3.LUT R196, R169, R198, R196, 0xfe, !PT ;  /* 0x000000c6a9c47212 */ /* 0x000fe200078efec4 */
[----:B------:R-:W-:Y:S01]  /*145f0*/  FADD.FTZ R150, R150, R219 ;  /* 0x000000db96967221 */ /* 0x000fe20000010000 */
[----:B------:R-:W-:Y:S01]  /*14600*/  SEL R167, RZ, 0x1, P3 ;  /* 0x00000001ffa77807 */ /* 0x000fe20001800000 */
[----:B------:R-:W-:Y:S01]  /*14610*/  IMAD.WIDE.U32 R152, R152, 0x10000, RZ ;  /* 0x0001000098987825 */ /* 0x000fe200078e00ff */
[----:B------:R-:W-:Y:S02]  /*14620*/  LOP3.LUT P1, RZ, R3, 0xff, RZ, 0xc0, !PT ;  /* 0x000000ff03ff7812 */ /* 0x000fe4000782c0ff */
[----:B------:R-:W-:Y:S01]  /*14630*/  LOP3.LUT R167, R149, R196, R167, 0xfe, !PT ;  /* 0x000000c495a77212 */ /* 0x000fe200078efea7 */
[----:B------:R-:W-:Y:S01]  /*14640*/  FADD.FTZ R150, R150, R225 ;  /* 0x000000e196967221 */ /* 0x000fe20000010000 */
[----:B------:R-:W-:Y:S01]  /*14650*/  F2FP.PACK_AB R149, R235, R231 ;  /* 0x000000e7eb95723e */ /* 0x000fe200000000ff */
[----:B------:R-:W-:-:S04]  /*14660*/  IMAD.WIDE.U32 R154, R154, 0x100, RZ ;  /* 0x000001009a9a7825 */ /* 0x000fc800078e00ff */
        /* <DEDUP_REMOVED lines=8> */
[----:B------:R-:W-:Y:S01]  /*146f0*/  F2FP.PACK_AB R151, R243, R239 ;  /* 0x000000eff397723e */ /* 0x000fe200000000ff */
[----:B------:R-:W-:Y:S01]  /*14700*/  FADD.FTZ R154, R148, R229 ;  /* 0x000000e5949a7221 */ /* 0x000fe20000010000 */
[----:B------:R-:W-:Y:S01]  /*14710*/  F2FP.PACK_AB R148, R233, R229 ;  /* 0x000000e5e994723e */ /* 0x000fe200000000ff */
[----:B------:R-:W-:Y:S01]  /*14720*/  IMAD.WIDE.U32 R166, R181, R166, c[0x0][0x190] ;  /* 0x00006400b5a67625 */ /* 0x000fe200078e00a6 */
[----:B------:R-:W-:-:S03]  /*14730*/  LOP3.LUT P0, RZ, R30, 0x1f, RZ, 0xc0, !PT ;  /* 0x0000001f1eff7812 */ /* 0x000fc6000780c0ff */
        /* <DEDUP_REMOVED lines=11> */
[----:B0-----:R-:W-:Y:S01]  /*147f0*/  FADD.FTZ R169, R196, R243 ;  /* 0x000000f3c4a97221 */ /* 0x001fe20000010000 */
[----:B------:R-:W-:Y:S05]  /*14800*/  BRA.DIV ~URZ, `(.L_x_27121) ;  /* 0x00001a627f007947 */ /* 0x000fea000b800000 */
[----:B-1----:R0:W1:Y:S02]  /*14810*/  SHFL.BFLY PT, R148, R169, 0x1, 0x1f ;  /* 0x0c201f00a9947f89 */ /* 0x00206400000e0000 */
.L_x_27125:
        /* <DEDUP_REMOVED lines=132> */
.L_x_27126:
[----:B------:R-:W-:Y:S01]  /*15060*/  SHF.R.U32.HI R153, RZ, 0x5, R30 ;  /* 0x00000005ff997819 */ /* 0x000fe2000001161e */
[----:B--2---:R-:W-:Y:S01]  /*15070*/  FADD.FTZ R149, R155, R166 ;  /* 0x000000a69b957221 */ /* 0x004fe20000010000 */
[----:B------:R-:W-:Y:S01]  /*15080*/  WARPSYNC 0xffffffff ;  /* 0xffffffff00007948 */ /* 0x000fe20003800000 */
[----:B------:R-:W-:Y:S02]  /*15090*/  LOP3.LUT R151, R30, 0x1f, RZ, 0xc0, !PT ;  /* 0x0000001f1e977812 */ /* 0x000fe400078ec0ff */
[----:B------:R-:W-:Y:S02]  /*150a0*/  LOP3.LUT R153, R153, 0x3, RZ, 0xc0, !PT ;  /* 0x0000000399997812 */ /* 0x000fe400078ec0ff */
[----:B------:R-:W-:Y:S02]  /*150b0*/  ISETP.GT.U32.AND P1, PT, R151, 0x3, PT ;  /* 0x000000039700780c */ /* 0x000fe40003f24070 */
[----:B------:R-:W-:-:S05]  /*150c0*/  @!P0 IADD3 R152, R154, R153, RZ ;  /* 0x000000999a988210 */ /* 0x000fca0007ffe0ff */
[----:B------:R-:W-:Y:S04]  /*150d0*/  @!P0 STS.64 [R152.X8], R148 ;  /* 0x0000009498008388 */ /* 0x000fe80000008a00 */
[----:B------:R-:W-:Y:S01]  /*150e0*/  BAR.SYNC.DEFER_BLOCKING 0x0 ;  /* 0x0000000000007b1d */ /* 0x000fe20000010000 */
[----:B------:R-:W-:Y:S01]  /*150f0*/  LOP3.LUT P0, RZ, R153, 0x1f, R30, 0xf8, !PT ;  /* 0x0000001f99ff7812 */ /* 0x000fe2000780f81e */
[----:B------:R-:W-:Y:S01]  /*15100*/  @!P1 IMAD.IADD R155, R154, 0x1, R151 ;  /* 0x000000019a9b9824 */ /* 0x000fe200078e0297 */
[----:B------:R-:W-:Y:S01]  /*15110*/  HFMA2.MMA R154, -RZ, RZ, 0, 0 ;  /* 0x00000000ff9a7435 */ /* 0x000fe200000001ff */
[----:B------:R-:W-:-:S05]  /*15120*/  CS2R R150, SRZ ;  /* 0x0000000000967805 */ /* 0x000fca000001ff00 */
[----:B------:R-:W-:-:S04]  /*15130*/  @!P1 IMAD.MOV.U32 R154, RZ, RZ, 0x700 ;  /* 0x00000700ff9a9424 */ /* 0x000fc800078e00ff */
[----:B------:R-:W-:Y:S01]  /*15140*/  I2F R196, R154 ;  /* 0x0000009a00c47306 */ /* 0x000fe20000201400 */
[----:B------:R-:W2:Y:S04]  /*15150*/  SHFL.DOWN PT, R167, R154, 0x2, 0x1f ;  /* 0x08401f009aa77f89 */ /* 0x000ea800000e0000 */
[----:B------:R-:W3:Y:S01]  /*15160*/  @!P1 LDS.64 R150, [R155.X8] ;  /* 0x000000009b969984 */ /* 0x000ee20000008a00 */
[----:B------:R-:W-:Y:S02]  /*15170*/  ISETP.NE.AND P1, PT, RZ, UR6, PT ;  /* 0x00000006ff007c0c */ /* 0x000fe4000bf25270 */
[----:B-12---:R-:W-:Y:S01]  /*15180*/  IADD3 R166, R167, R154, RZ ;  /* 0x0000009aa7a67210 */ /* 0x006fe20007ffe0ff */
[----:B------:R-:W-:Y:S04]  /*15190*/  I2F R152, R167 ;  /* 0x000000a700987306 */ /* 0x000fe80000201400 */
[----:B------:R-:W1:Y:S04]  /*151a0*/  SHFL.DOWN PT, R245, R166, 0x1, 0x1f ;  /* 0x08201f00a6f57f89 */ /* 0x000e6800000e0000 */
[----:B------:R-:W2:Y:S08]  /*151b0*/  I2F R168, R166 ;  /* 0x000000a600a87306 */ /* 0x000eb00000201400 */
[----:B--2---:R-:W2:Y:S01]  /*151c0*/  MUFU.RCP R149, R168 ;  /* 0x000000a800957308 */ /* 0x004ea20000001000 */
[----:B0--3--:R-:W0:Y:S01]  /*151d0*/  SHFL.DOWN PT, R169, R150, 0x2, 0x1f ;  /* 0x08401f0096a97f89 */ /* 0x009e2200000e0000 */
[----:B-1----:R-:W-:-:S03]  /*151e0*/  IMAD.IADD R154, R166, 0x1, R245 ;  /* 0x00000001a69a7824 */ /* 0x002fc600078e02f5 */
[----:B------:R-:W1:Y:S03]  /*151f0*/  SHFL.DOWN PT, R148, R151, 0x2, 0x1f ;  /* 0x08401f0097947f89 */ /* 0x000e6600000e0000 */
[----:B------:R-:W-:Y:S08]  /*15200*/  I2F R245, R245 ;  /* 0x000000f500f57306 */ /* 0x000ff00000201400 */
        /* <DEDUP_REMOVED lines=24> */
[----:B------:R-:W-:Y:S01]  /*15390*/  FFMA.FTZ R167, R151, R167, R150 ;  /* 0x000000a797a77223 */ /* 0x000fe20000010096 */
[----:B------:R-:W-:-:S05]  /*153a0*/  @!P0 MOV R150, 0x4 ;  /* 0x0000000400968802 */ /* 0x000fca0000000f00 */
        /* <DEDUP_REMOVED lines=83> */
[----:B------:R-:W-:Y:S01]  /*158e0*/  F2FP.PACK_AB R148, R153, R148 ;  /* 0x000000949994723e */ /* 0x000fe200000000ff */
[----:B------:R-:W-:Y:S02]  /*158f0*/  FFMA.FTZ R155, R93, R154, R37 ;  /* 0x0000009a5d9b7223 */ /* 0x000fe40000010025 */
[C---:B------:R-:W-:Y:S02]  /*15900*/  FMUL.FTZ R159, R168.reuse, R162 ;  /* 0x000000a2a89f7220 */ /* 0x040fe40000410000 */
[----:B------:R-:W-:Y:S01]  /*15910*/  FMUL.FTZ R156, R168, R163 ;  /* 0x000000a3a89c7220 */ /* 0x000fe20000410000 */
        /* <DEDUP_REMOVED lines=8> */
[C---:B------:R-:W-:Y:S01]  /*159a0*/  FMUL.FTZ R153, R168.reuse, R170 ;  /* 0x000000aaa8997220 */ /* 0x040fe20000410000 */
[----:B------:R-:W-:Y:S01]  /*159b0*/  IADD3 R170, R31, 0x100, RZ ;  /* 0x000001001faa7810 */ /* 0x000fe20007ffe0ff */
        /* <DEDUP_REMOVED lines=13> */
[----:B------:R-:W-:Y:S01]  /*15a90*/  F2FP.PACK_AB R152, R157, R152 ;  /* 0x000000989d98723e */ /* 0x000fe200000000ff */
[----:B------:R-:W-:Y:S02]  /*15aa0*/  FFMA.FTZ R154, R100, R161, R44 ;  /* 0x000000a1649a7223 */ /* 0x000fe4000001002c */
[----:B------:R-:W-:-:S02]  /*15ab0*/  FFMA.FTZ R159, R101, R158, R45 ;  /* 0x0000009e659f7223 */ /* 0x000fc4000001002d */
[----:B------:R-:W-:Y:S02]  /*15ac0*/  FFMA.FTZ R158, R108, R163, R52 ;  /* 0x000000a36c9e7223 */ /* 0x000fe40000010034 */
[----:B------:R-:W-:Y:S01]  /*15ad0*/  FFMA.FTZ R161, R109, R160, R53 ;  /* 0x000000a06da17223 */ /* 0x000fe20000010035 */
[----:B------:R-:W-:Y:S01]  /*15ae0*/  F2FP.PACK_AB R154, R159, R154 ;  /* 0x0000009a9f9a723e */ /* 0x000fe200000000ff */
[----:B------:R-:W-:Y:S01]  /*15af0*/  FFMA.FTZ R167, R110, R167, R54 ;  /* 0x000000a76ea77223 */ /* 0x000fe20000010036 */
[----:B------:R-:W-:Y:S01]  /*15b00*/  LEA R160, P0, R31, c[0x0][0x208], 0x4 ;  /* 0x000082001fa07a11 */ /* 0x000fe200078020ff */
[----:B------:R-:W-:Y:S01]  /*15b10*/  FFMA.FTZ R162, R111, R162, R55 ;  /* 0x000000a26fa27223 */ /* 0x000fe20000010037 */
[----:B------:R-:W-:Y:S01]  /*15b20*/  F2FP.PACK_AB R158, R161, R158 ;  /* 0x0000009ea19e723e */ /* 0x000fe200000000ff */
[----:B------:R-:W-:Y:S02]  /*15b30*/  FFMA.FTZ R156, R99, R156, R43 ;  /* 0x0000009c639c7223 */ /* 0x000fe4000001002b */
[----:B------:R-:W-:Y:S01]  /*15b40*/  FMUL.FTZ R157, R168, R178 ;  /* 0x000000b2a89d7220 */ /* 0x000fe20000410000 */
[----:B------:R-:W-:Y:S01]  /*15b50*/  F2FP.PACK_AB R159, R162, R167 ;  /* 0x000000a7a29f723e */ /* 0x000fe200000000ff */
[----:B------:R-:W-:Y:S01]  /*15b60*/  FMUL.FTZ R161, R168, R180 ;  /* 0x000000b4a8a17220 */ /* 0x000fe20000410000 */
[----:B------:R-:W-:Y:S01]  /*15b70*/  F2FP.PACK_AB R153, R156, R153 ;  /* 0x000000999c99723e */ /* 0x000fe200000000ff */
        /* <DEDUP_REMOVED lines=8> */
[----:B------:R-:W-:Y:S01]  /*15c00*/  F2FP.PACK_AB R156, R161, R156 ;  /* 0x0000009ca19c723e */ /* 0x000fe200000000ff */
[----:B------:R-:W-:Y:S01]  /*15c10*/  IMAD.WIDE.U32 R162, R162, R169, c[0x0][0x208] ;  /* 0x00008200a2a27625 */ /* 0x000fe200078e00a9 */
[----:B------:R-:W-:-:S02]  /*15c20*/  LEA.HI.X R161, R31, c[0x0][0x20c], RZ, 0x4, P0 ;  /* 0x000083001fa17a11 */ /* 0x000fc400000f24ff */
[----:B------:R-:W-:Y:S01]  /*15c30*/  F2FP.PACK_AB R157, R166, R157 ;  /* 0x0000009da69d723e */ /* 0x000fe200000000ff */
        /* <DEDUP_REMOVED lines=51> */
[----:B------:R-:W-:Y:S01]  /*15f70*/  FFMA.FTZ R162, R140, R237, R84 ;  /* 0x000000ed8ca27223 */ /* 0x000fe20000010054 */
[----:B------:R-:W-:Y:S01]  /*15f80*/  IADD3 R168, R31, 0x280, RZ ;  /* 0x000002801fa87810 */ /* 0x000fe20007ffe0ff */
[----:B------:R-:W-:Y:S01]  /*15f90*/  FFMA.FTZ R167, R141, R200, R85 ;  /* 0x000000c88da77223 */ /* 0x000fe20000010055 */
[----:B------:R-:W-:Y:S01]  /*15fa0*/  F2FP.PACK_AB R148, R172, R171 ;  /* 0x000000abac94723e */ /* 0x000fe200000000ff */
[----:B------:R-:W-:Y:S01]  /*15fb0*/  FFMA.FTZ R175, R116, R175, R60 ;  /* 0x000000af74af7223 */ /* 0x000fe2000001003c */
[----:B------:R-:W-:Y:S01]  /*15fc0*/  LEA R172, P0, R181, c[0x0][0x208], 0x4 ;  /* 0x00008200b5ac7a11 */ /* 0x000fe200078020ff */
[----:B------:R-:W-:Y:S01]  /*15fd0*/  FFMA.FTZ R177, R118, R177, R62 ;  /* 0x000000b176b17223 */ /* 0x000fe2000001003e */
[----:B------:R-:W-:Y:S01]  /*15fe0*/  F2FP.PACK_AB R162, R167, R162 ;  /* 0x000000a2a7a2723e */ /* 0x000fe200000000ff */
[----:B------:R-:W-:Y:S01]  /*15ff0*/  FFMA.FTZ R178, R119, R178, R63 ;  /* 0x000000b277b27223 */ /* 0x000fe2000001003f */
[----:B------:R-:W-:Y:S01]  /*16000*/  LEA.HI.X R173, R181, c[0x0][0x20c], RZ, 0x4, P0 ;  /* 0x00008300b5ad7a11 */ /* 0x000fe200000f24ff */
[----:B------:R-:W-:Y:S01]  /*16010*/  FFMA.FTZ R176, R117, R176, R61 ;  /* 0x000000b075b07223 */ /* 0x000fe2000001003d */
[----:B------:R-:W-:Y:S01]  /*16020*/  ISETP.GE.AND P0, PT, R29, c[0x0][0x164], PT ;  /* 0x000059001d007a0c */ /* 0x000fe20003f06270 */
        /* <DEDUP_REMOVED lines=35> */
.L_x_27123:
[----:B------:R-:W-:Y:S05]  /*16260*/  EXIT ;  /* 0x000000000000794d */ /* 0x000fea0003800000 */
.L_x_27121:
[----:B-1----:R-:W-:Y:S01]  /*16270*/  HFMA2.MMA R149, -RZ, RZ, 0, 1.847743988037109375e-06 ;  /* 0x0000001fff957435 */ /* 0x002fe200000001ff */
[----:B------:R-:W-:Y:S01]  /*16280*/  MOV R166, R169 ;  /* 0x000000a900a67202 */ /* 0x000fe20000000f00 */
[----:B------:R-:W-:Y:S01]  /*16290*/  IMAD.MOV.U32 R155, RZ, RZ, 0x1 ;  /* 0x00000001ff9b7424 */ /* 0x000fe200078e00ff */
[----:B------:R-:W-:Y:S01]  /*162a0*/  MOV R150, 0x162d0 ;  /* 0x000162d000967802 */ /* 0x000fe20000000f00 */
[----:B------:R-:W-:-:S02]  /*162b0*/  IMAD.MOV.U32 R152, RZ, RZ, -0x1 ;  /* 0xffffffffff987424 */ /* 0x000fc400078e00ff */
[----:B------:R-:W-:Y:S05]  /*162c0*/  CALL.REL.NOINC `($__internal_89_$__cuda_sm70_shflsync_bfly_p) ;  /* 0x00000a9000007944 */ /* 0x000fea0003c00000 */
[----:B-1----:R-:W-:Y:S01]  /*162d0*/  MOV R148, R155 ;  /* 0x0000009b00947202 */ /* 0x002fe20000000f00 */
[----:B0-----:R-:W-:Y:S05]  /*162e0*/  BRA `(.L_x_27125) ;  /* 0xffffe53000007947 */ /* 0x001fea000383ffff */
.L_x_27122:
[----:B------:R-:W-:Y:S01]  /*162f0*/  HFMA2.MMA R149, -RZ, RZ, 0, 1.847743988037109375e-06 ;  /* 0x0000001fff957435 */ /* 0x000fe200000001ff */
[----:B------:R-:W-:Y:S01]  /*16300*/  IMAD.MOV.U32 R155, RZ, RZ, 0x2 ;  /* 0x00000002ff9b7424 */ /* 0x000fe200078e00ff */
[----:B------:R-:W-:Y:S01]  /*16310*/  MOV R150, 0x16340 ;  /* 0x0001634000967802 */ /* 0x000fe20000000f00 */
[----:B------:R-:W-:-:S03]  /*16320*/  IMAD.MOV.U32 R152, RZ, RZ, -0x1 ;  /* 0xffffffffff987424 */ /* 0x000fc600078e00ff */
[----:B0-----:R-:W-:Y:S05]  /*16330*/  CALL.REL.NOINC `($__internal_89_$__cuda_sm70_shflsync_bfly_p) ;  /* 0x00000a2000007944 */ /* 0x001fea0003c00000 */
[----:B01----:R-:W-:Y:S01]  /*16340*/  FADD.FTZ R166, R166, R155 ;  /* 0x0000009ba6a67221 */ /* 0x003fe20000010000 */
[----:B------:R-:W-:Y:S01]  /*16350*/  MOV R155, 0x4 ;  /* 0x00000004009b7802 */ /* 0x000fe20000000f00 */
[----:B------:R-:W-:Y:S01]  /*16360*/  IMAD.MOV.U32 R149, RZ, RZ, 0x1f ;  /* 0x0000001fff957424 */ /* 0x000fe200078e00ff */
[----:B------:R-:W-:-:S02]  /*16370*/  MOV R152, 0xffffffff ;  /* 0xffffffff00987802 */ /* 0x000fc40000000f00 */
[----:B------:R-:W-:Y:S02]  /*16380*/  MOV R150, 0x163a0 ;  /* 0x000163a000967802 */ /* 0x000fe40000000f00 */
[----:B------:R-:W-:Y:S05]  /*16390*/  CALL.REL.NOINC `($__internal_89_$__cuda_sm70_shflsync_bfly_p) ;  /* 0x000009c000007944 */ /* 0x000fea0003c00000 */
[----:B0-----:R-:W-:Y:S01]  /*163a0*/  HFMA2.MMA R149, -RZ, RZ, 0, 1.847743988037109375e-06 ;  /* 0x0000001fff957435 */ /* 0x001fe200000001ff */
[----:B-1----:R-:W-:Y:S01]  /*163b0*/  FADD.FTZ R166, R166, R155 ;  /* 0x0000009ba6a67221 */ /* 0x002fe20000010000 */
[----:B------:R-:W-:Y:S01]  /*163c0*/  MOV R150, 0x16400 ;  /* 0x0001640000967802 */ /* 0x000fe20000000f00 */
[----:B------:R-:W-:Y:S02]  /*163d0*/  IMAD.MOV.U32 R155, RZ, RZ, 0x8 ;  /* 0x00000008ff9b7424 */ /* 0x000fe400078e00ff */
[----:B------:R-:W-:Y:S02]  /*163e0*/  IMAD.MOV.U32 R152, RZ, RZ, -0x1 ;  /* 0xffffffffff987424 */ /* 0x000fe400078e00ff */
[----:B------:R-:W-:Y:S05]  /*163f0*/  CALL.REL.NOINC `($__internal_89_$__cuda_sm70_shflsync_bfly_p) ;  /* 0x0000096000007944 */ /* 0x000fea0003c00000 */
[----:B01----:R-:W-:Y:S01]  /*16400*/  FADD.FTZ R166, R166, R155 ;  /* 0x0000009ba6a67221 */ /* 0x003fe20000010000 */
[----:B------:R-:W-:Y:S01]  /*16410*/  MOV R155, 0x10 ;  /* 0x00000010009b7802 */ /* 0x000fe20000000f00 */
[----:B------:R-:W-:Y:S01]  /*16420*/  IMAD.MOV.U32 R149, RZ, RZ, 0x1f ;  /* 0x0000001fff957424 */ /* 0x000fe200078e00ff */
[----:B------:R-:W-:Y:S02]  /*16430*/  MOV R152, 0xffffffff ;  /* 0xffffffff00987802 */ /* 0x000fe40000000f00 */
[----:B------:R-:W-:-:S02]  /*16440*/  MOV R150, 0x16460 ;  /* 0x0001646000967802 */ /* 0x000fc40000000f00 */
[----:B------:R-:W-:Y:S05]  /*16450*/  CALL.REL.NOINC `($__internal_89_$__cuda_sm70_shflsync_bfly_p) ;  /* 0x0000090000007944 */ /* 0x000fea0003c00000 */
        /* <DEDUP_REMOVED lines=118> */
[----:B------:R-:W-:Y:S05]  /*16bc0*/  CALL.REL.NOINC `($__internal_89_$__cuda_sm70_shflsync_bfly_p) ;  /* 0x0000019000007944 */ /* 0x000fea0003c00000 */
        /* <DEDUP_REMOVED lines=18> */
[----:B0-----:R-:W-:Y:S01]  /*16cf0*/  HFMA2.MMA R149, -RZ, RZ, 0, 1.847743988037109375e-06 ;  /* 0x0000001fff957435 */ /* 0x001fe200000001ff */
[----:B-1----:R-:W-:Y:S01]  /*16d00*/  FADD.FTZ R166, R166, R155 ;  /* 0x0000009ba6a67221 */ /* 0x002fe20000010000 */
[----:B------:R-:W-:Y:S01]  /*16d10*/  MOV R150, 0x16d50 ;  /* 0x00016d5000967802 */ /* 0x000fe20000000f00 */
[----:B------:R-:W-:-:S02]  /*16d20*/  IMAD.MOV.U32 R155, RZ, RZ, 0x10 ;  /* 0x00000010ff9b7424 */ /* 0x000fc400078e00ff */
[----:B------:R-:W-:Y:S02]  /*16d30*/  IMAD.MOV.U32 R152, RZ, RZ, -0x1 ;  /* 0xffffffffff987424 */ /* 0x000fe400078e00ff */
[----:B------:R-:W-:Y:S05]  /*16d40*/  CALL.REL.NOINC `($__internal_89_$__cuda_sm70_shflsync_bfly_p) ;  /* 0x0000001000007944 */ /* 0x000fea0003c00000 */
[----:B01----:R-:W-:Y:S05]  /*16d50*/  BRA `(.L_x_27126) ;  /* 0xffffe30000007947 */ /* 0x003fea000383ffff */
        .weak           $__internal_89_$__cuda_sm70_shflsync_bfly_p
        .type           $__internal_89_$__cuda_sm70_shflsync_bfly_p,@function
        .size           $__internal_89_$__cuda_sm70_shflsync_bfly_p,(.L_x_44929 - $__internal_89_$__cuda_sm70_shflsync_bfly_p)
$__internal_89_$__cuda_sm70_shflsync_bfly_p:
[----:B------:R-:W-:Y:S01]  /*16d60*/  MOV R151, 0x0 ;  /* 0x0000000000977802 */ /* 0x000fe20000000f00 */
[----:B------:R-:W-:Y:S04]  /*16d70*/  WARPSYNC R152 ;  /* 0x0000009800007348 */ /* 0x000fe80003800000 */
[----:B------:R0:W1:Y:S01]  /*16d80*/  SHFL.BFLY PT, R155, R166, R155, R149 ;  /* 0x0c00009ba69b7389 */ /* 0x00006200000e0095 */
[----:B------:R-:W-:Y:S05]  /*16d90*/  RET.REL.NODEC R150 `(_ZN10layer_norm13ln_fwd_kernelINS_13Kernel_traitsIf6__halfS2_S2_fjLj7168ELj1ELj1ELj4ELj16ENS_18Kernel_traits_baseILj7168EfS2_S2_S2_fjLj128EEEEELb1ELb0ELb0ELb1EEEvNS_9FwdParamsE) ;  /* 0xfffe926096007950 */ /* 0x000fea0003c3ffff */
.L_x_27127:
        /* <DEDUP_REMOVED lines=14> */
.L_x_44929:


//--------------------- .text._ZN10layer_norm13ln_fwd_kernelINS_13Kernel_traitsIf6__halfS2_S2_fjLj7168ELj1ELj1ELj4ELj16ENS_18Kernel_traits_baseILj7168EfS2_S2_S2_fjLj128EEEEELb1ELb0ELb1ELb0EEEvNS_9FwdParamsE --------------------------
	.section	.text._ZN10layer_norm13ln_fwd_kernelINS_13Kernel_traitsIf6__halfS2_S2_fjLj7168ELj1ELj1ELj4ELj16ENS_18Kernel_traits_baseILj7168EfS2_S2_S2_fjLj128EEEEELb1ELb0ELb1ELb0EEEvNS_9FwdParamsE,"ax",@progbits
	.sectioninfo	@"SHI_REGISTERS=227"
	.align	128
        .global         _ZN10layer_norm13ln_fwd_kernelINS_13Kernel_traitsIf6__halfS2_S2_fjLj7168ELj1ELj1ELj4ELj16ENS_18Kernel_traits_baseILj7168EfS2_S2_S2_fjLj128EEEEELb1ELb0ELb1ELb0EEEvNS_9FwdParamsE
        .type           _ZN10layer_norm13ln_fwd_kernelINS_13Kernel_traitsIf6__halfS2_S2_fjLj7168ELj1ELj1ELj4ELj16ENS_18Kernel_traits_baseILj7168EfS2_S2_S2_fjLj128EEEEELb1ELb0ELb1ELb0EEEvNS_9FwdParamsE,@function
        .size           _ZN10layer_norm13ln_fwd_kernelINS_13Kernel_traitsIf6__halfS2_S2_fjLj7168ELj1ELj1ELj4ELj16ENS_18Kernel_traits_baseILj7168EfS2_S2_S2_fjLj128EEEEELb1ELb0ELb1ELb0EEEvNS_9FwdParamsE,(.L_x_44930 - _ZN10layer_norm13ln_fwd_kernelINS_13Kernel_traitsIf6__halfS2_S2_fjLj7168ELj1ELj1ELj4ELj16ENS_18Kernel_traits_baseILj7168EfS2_S2_S2_fjLj128EEEEELb1ELb0ELb1ELb0EEEvNS_9FwdParamsE)
        .other          _ZN10layer_norm13ln_fwd_kernelINS_13Kernel_traitsIf6__halfS2_S2_fjLj7168ELj1ELj1ELj4ELj16ENS_18Kernel_traits_baseILj7168EfS2_S2_S2_fjLj128EEEEELb1ELb0ELb1ELb0EEEvNS_9FwdParamsE,@"STO_CUDA_ENTRY STV_DEFAULT"
_ZN10layer_norm13ln_fwd_kernelINS_13Kernel_traitsIf6__halfS2_S2_fjLj7168ELj1ELj1ELj4ELj16ENS_18Kernel_traits_baseILj7168EfS2_S2_S2_fjLj128EEEEELb1ELb0ELb1ELb0EEEvNS_9FwdParamsE:
.text._ZN10layer_norm13ln_fwd_kernelINS_13Kernel_traitsIf6__halfS2_S2_fjLj7168ELj1ELj1ELj4ELj16ENS_18Kernel_traits_baseILj7168EfS2_S2_S2_fjLj128EEEEELb1ELb0ELb1ELb0EEEvNS_9FwdParamsE:
        /* <DEDUP_REMOVED lines=96> */
.L_x_27129:
[----:B------:R-:W-:Y:S05]  /*0600*/  BSYNC B0 ;  /* 0x0000000000007941 */ /* 0x000fea0003800000 */
.L_x_27128:
        /* <DEDUP_REMOVED lines=17> */
.L_x_27131:
[----:B------:R-:W-:Y:S05]  /*0720*/  BSYNC B0 ;  /* 0x0000000000007941 */ /* 0x000fea0003800000 */
.L_x_27130:
        /* <DEDUP_REMOVED lines=17> */
.L_x_27133:
[----:B------:R-:W-:Y:S05]  /*0840*/  BSYNC B0 ;  /* 0x0000000000007941 */ /* 0x000fea0003800000 */
.L_x_27132:
        /* <DEDUP_REMOVED lines=17> */
.L_x_27135:
[----:B------:R-:W-:Y:S05]  /*0960*/  BSYNC B0 ;  /* 0x0000000000007941 */ /* 0x000fea0003800000 */
.L_x_27134:
        /* <DEDUP_REMOVED lines=17> */
.L_x_27137:
[----:B------:R-:W-:Y:S05]  /*0a80*/  BSYNC B0 ;  /* 0x0000000000007941 */ /* 0x000fea0003800000 */
.L_x_27136:
        /* <DEDUP_REMOVED lines=24> */
.L_x_27139:
[----:B------:R-:W-:Y:S05]  /*0c10*/  BSYNC B0 ;  /* 0x0000000000007941 */ /* 0x000fea0003800000 */
.L_x_27138:
        /* <DEDUP_REMOVED lines=24> */
.L_x_27141:
[----:B------:R-:W-:Y:S05]  /*0da0*/  BSYNC B0 ;  /* 0x0000000000007941 */ /* 0x000fea0003800000 */
.L_x_27140:
        /* <DEDUP_REMOVED lines=17> */
[----:B------:R-:W-:-:S04]  /*0ec0*/  IMNMX R3, R3, 0x20, PT ;  /* 0x0000002003037817 */ /* 0x000fc80003800200 */
[----:B------:R-:W-:-:S05]  /*0ed0*/  IADD3 R3, R3, R16, RZ ;  /* 0x0000001003037210 */ /* 0x000fca0007ffe0ff */
[----:B------:R-:W-:Y:S02]  /*0ee0*/  IMAD.SHL.U32 R2, R3, 0x8, RZ ;  /* 0x0000000803027824 */ /* 0x000fe400078e00ff */
[----:B------:R-:W-:Y:S02]  /*0ef0*/  IMAD.SHL.U32 R3, R5, 0x20, RZ ;  /* 0x0000002005037824 */ /* 0x000fe400078e00ff */
[----:B------:R0:W1:Y:S03]  /*0f00*/  I2F.U32 R194, R2 ;  /* 0x0000000200c27306 */ /* 0x0000660000201000 */
[----:B------:R-:W-:-:S04]  /*0f10*/  LOP3.LUT R3, R3, 0x3e0, RZ, 0xc0, !PT ;  /* 0x000003e003037812 */ /* 0x000fc800078ec0ff */
[----:B------:R-:W-:Y:S01]  /*0f20*/  IADD3 R3, R0, -R3, RZ ;  /* 0x8000000300037210 */ /* 0x000fe20007ffe0ff */
        /* <DEDUP_REMOVED lines=11> */
.L_x_27745:
[----:B------:R-:W-:-:S04]  /*0fe0*/  IMAD.MOV.U32 R213, RZ, RZ, 0x4 ;  /* 0x00000004ffd57424 */ /* 0x000fc800078e00ff */
[----:B------:R-:W-:-:S06]  /*0ff0*/  IMAD.WIDE R216, R202, R213, c[0x0][0x1d0] ;  /* 0x00007400cad87625 */ /* 0x000fcc00078e02d5 */
[----:B------:R-:W2:Y:S01]  /*1000*/  LDG.E R216, [R216.64] ;  /* 0x00000006d8d87981 */ /* 0x000ea2000c1e1900 */
[C---:B------:R-:W-:Y:S02]  /*1010*/  IMAD R152, R202.reuse, c[0x0][0x168], RZ ;  /* 0x00005a00ca987a24 */ /* 0x040fe400078e02ff */
[----:B------:R-:W-:Y:S01]  /*1020*/  IMAD.WIDE R212, R202, R213, c[0x0][0x1d8] ;  /* 0x00007600cad47625 */ /* 0x000fe200078e02d5 */
[----:B------:R-:W-:Y:S01]  /*1030*/  BSSY B0, `(.L_x_27142) ;  /* 0x000033a000007945 */ /* 0x000fe20003800000 */
[----:B------:R-:W-:-:S04]  /*1040*/  MOV R214, RZ ;  /* 0x000000ff00d67202 */ /* 0x000fc80000000f00 */
[----:B-----5:R1:W5:Y:S02]  /*1050*/  LDG.E R212, [R212.64] ;  /* 0x00000006d4d47981 */ /* 0x020364000c1e1900 */
[----:B-1----:R-:W-:Y:S02]  /*1060*/  SHF.R.S32.HI R213, RZ, 0x1f, R202 ;  /* 0x0000001fffd57819 */ /* 0x002fe400000114ca */
        /* <DEDUP_REMOVED lines=26> */
[----:B-----5:R-:W-:Y:S01]  /*1210*/  HADD2.F32 R9, -RZ, R148.H0_H0 ;  /* 0x20000094ff097230 */ /* 0x020fe20000004100 */
[----:B------:R-:W-:Y:S05]  /*1220*/  BRA `(.L_x_27146) ;  /* 0x0000058000007947 */ /* 0x000fea0003800000 */
.L_x_27145:
        /* <DEDUP_REMOVED lines=12> */
.L_x_27148:
[----:B------:R-:W-:Y:S02]  /*12f0*/  MOV R10, R190 ;  /* 0x000000be000a7202 */ /* 0x000fe40000000f00 */
.L_x_27149:
[----:B------:R-:W-:Y:S05]  /*1300*/  BSYNC B2 ;  /* 0x0000000000027941 */ /* 0x000fea0003800000 */
.L_x_27147:
        /* <DEDUP_REMOVED lines=16> */
.L_x_27153:
[----:B------:R-:W-:Y:S05]  /*1410*/  BSYNC B3 ;  /* 0x0000000000037941 */ /* 0x000fea0003800000 */
.L_x_27152:
        /* <DEDUP_REMOVED lines=44> */
.L_x_27151:
[----:B------:R-:W-:Y:S05]  /*16e0*/  BSYNC B2 ;  /* 0x0000000000027941 */ /* 0x000fea0003800000 */
.L_x_27150:
[----:B------:R-:W1:Y:S01]  /*16f0*/  I2F.U32 R0, R10 ;  /* 0x0000000a00007306 */ /* 0x000e620000201000 */
[----:B-----5:R-:W-:Y:S01]  /*1700*/  HADD2.F32 R9, -RZ, R144.H0_H0 ;  /* 0x20000090ff097230 */ /* 0x020fe20000004100 */
[----:B------:R-:W-:Y:S01]  /*1710*/  IMAD.MOV.U32 R17, RZ, RZ, 0x2f800000 ;  /* 0x2f800000ff117424 */ /* 0x000fe200078e00ff */
[----:B------:R-:W-:-:S03]  /*1720*/  @P2 HADD2.F32 R12, -RZ, R148.H0_H0 ;  /* 0x20000094ff0c2230 */ /* 0x000fc60000004100 */
        /* <DEDUP_REMOVED lines=8> */
.L_x_27146:
[----:B------:R-:W-:Y:S05]  /*17b0*/  BSYNC B1 ;  /* 0x0000000000017941 */ /* 0x000fea0003800000 */
.L_x_27144:
        /* <DEDUP_REMOVED lines=8> */
.L_x_27155:
        /* <DEDUP_REMOVED lines=12> */
.L_x_27158:
[----:B------:R-:W-:Y:S02]  /*1900*/  IMAD.MOV.U32 R0, RZ, RZ, R190 ;  /* 0x000000ffff007224 */ /* 0x000fe400078e00be */
.L_x_27159:
[----:B------:R-:W-:Y:S05]  /*1910*/  BSYNC B2 ;  /* 0x0000000000027941 */ /* 0x000fea0003800000 */
.L_x_27157:
        /* <DEDUP_REMOVED lines=16> */
.L_x_27163:
[----:B------:R-:W-:Y:S05]  /*1a20*/  BSYNC B3 ;  /* 0x0000000000037941 */ /* 0x000fea0003800000 */
.L_x_27162:
        /* <DEDUP_REMOVED lines=44> */
.L_x_27161:
[----:B------:R-:W-:Y:S05]  /*1cf0*/  BSYNC B2 ;  /* 0x0000000000027941 */ /* 0x000fea0003800000 */
.L_x_27160:
[----:B------:R-:W1:Y:S01]  /*1d00*/  I2F.U32 R0, R0 ;  /* 0x0000000000007306 */ /* 0x000e620000201000 */
[----:B------:R-:W-:Y:S01]  /*1d10*/  HFMA2.MMA R11, -RZ, RZ, 0.1171875, 0 ;  /* 0x2f800000ff0b7435 */ /* 0x000fe200000001ff */
[----:B-----5:R-:W-:Y:S02]  /*1d20*/  HADD2.F32 R12, -RZ, R144.H1_H1 ;  /* 0x30000090ff0c7230 */ /* 0x020fe40000004100 */
[----:B------:R-:W-:-:S03]  /*1d30*/  @P2 HADD2.F32 R13, -RZ, R148.H1_H1 ;  /* 0x30000094ff0d2230 */ /* 0x000fc60000004100 */
[----:B------:R-:W-:-:S04]  /*1d40*/  FMUL.FTZ R12, R12, c[0x0][0x1ec] ;  /* 0x00007b000c0c7a20 */ /* 0x000fc80000410000 */
[----:B------:R-:W-:Y:S02]  /*1d50*/  FMUL.FTZ R12, R12, c[0x0][0x1e8] ;  /* 0x00007a000c0c7a20 */ /* 0x000fe40000410000 */
[----:B-1----:R-:W-:-:S05]  /*1d60*/  FFMA.FTZ R11, R0, R11, 1.1641532182693481445e-10 ;  /* 0x2f000000000b7423 */ /* 0x002fca000001000b */
[----:B------:R-:W-:-:S04]  /*1d70*/  FSETP.GTU.FTZ.AND P4, PT, R11, c[0x0][0x1e4], PT ;  /* 0x000079000b007a0b */ /* 0x000fc80003f9c000 */
[----:B------:R-:W-:Y:S02]  /*1d80*/  FSEL R12, R12, RZ, !P4 ;  /* 0x000000ff0c0c7208 */ /* 0x000fe40006000000 */
[----:B------:R-:W-:-:S03]  /*1d90*/  SEL R11, RZ, 0x1, P4 ;  /* 0x00000001ff0b7807 */ /* 0x000fc60002000000 */
[----:B------:R-:W-:Y:S02]  /*1da0*/  @P2 FADD.FTZ R12, R13, R12 ;  /* 0x0000000c0d0c2221 */ /* 0x000fe40000010000 */
.L_x_27156:
[----:B------:R-:W-:Y:S05]  /*1db0*/  BSYNC B1 ;  /* 0x0000000000017941 */ /* 0x000fea0003800000 */
.L_x_27154:
        /* <DEDUP_REMOVED lines=8> */
.L_x_27165:
        /* <DEDUP_REMOVED lines=12> */
.L_x_27168:
[----:B------:R-:W-:Y:S02]  /*1f00*/  IMAD.MOV.U32 R0, RZ, RZ, R190 ;  /* 0x000000ffff007224 */ /* 0x000fe400078e00be */
.L_x_27169:
[----:B------:R-:W-:Y:S05]  /*1f10*/  BSYNC B2 ;  /* 0x0000000000027941 */ /* 0x000fea0003800000 */
.L_x_27167:
        /* <DEDUP_REMOVED lines=16> */
.L_x_27173:
[----:B------:R-:W-:Y:S05]  /*2020*/  BSYNC B3 ;  /* 0x0000000000037941 */ /* 0x000fea0003800000 */
.L_x_27172:
        /* <DEDUP_REMOVED lines=44> */
.L_x_27171:
[----:B------:R-:W-:Y:S05]  /*22f0*/  BSYNC B2 ;  /* 0x0000000000027941 */ /* 0x000fea0003800000 */
.L_x_27170:
        /* <DEDUP_REMOVED lines=10> */
[----:B------:R-:W-:Y:S02]  /*23a0*/  @P2 FADD.FTZ R13, R16, R13 ;  /* 0x0000000d100d2221 */ /* 0x000fe40000010000 */
.L_x_27166:
[----:B------:R-:W-:Y:S05]  /*23b0*/  BSYNC B1 ;  /* 0x0000000000017941 */ /* 0x000fea0003800000 */
.L_x_27164:
        /* <DEDUP_REMOVED lines=8> */
.L_x_27175:
        /* <DEDUP_REMOVED lines=12> */
.L_x_27178:
[----:B------:R-:W-:Y:S02]  /*2500*/  MOV R0, R190 ;  /* 0x000000be00007202 */ /* 0x000fe40000000f00 */
.L_x_27179:
[----:B------:R-:W-:Y:S05]  /*2510*/  BSYNC B2 ;  /* 0x0000000000027941 */ /* 0x000fea0003800000 */
.L_x_27177:
        /* <DEDUP_REMOVED lines=16> */
.L_x_27183:
[----:B------:R-:W-:Y:S05]  /*2620*/  BSYNC B3 ;  /* 0x0000000000037941 */ /* 0x000fea0003800000 */
.L_x_27182:
        /* <DEDUP_REMOVED lines=44> */
.L_x_27181:
[----:B------:R-:W-:Y:S05]  /*28f0*/  BSYNC B2 ;  /* 0x0000000000027941 */ /* 0x000fea0003800000 */
.L_x_27180:
[----:B------:R-:W1:Y:S01]  /*2900*/  I2F.U32 R0, R0 ;  /* 0x0000000000007306 */ /* 0x000e620000201000 */
[----:B-----5:R-:W-:Y:S01]  /*2910*/  HADD2.F32 R16, -RZ, R145.H1_H1 ;  /* 0x30000091ff107230 */ /* 0x020fe20000004100 */
[----:B------:R-:W-:Y:S01]  /*2920*/  IMAD.MOV.U32 R15, RZ, RZ, 0x2f800000 ;  /* 0x2f800000ff0f7424 */ /* 0x000fe200078e00ff */
        /* <DEDUP_REMOVED lines=8> */
.L_x_27176:
[----:B------:R-:W-:Y:S05]  /*29b0*/  BSYNC B1 ;  /* 0x0000000000017941 */ /* 0x000fea0003800000 */
.L_x_27174:
        /* <DEDUP_REMOVED lines=8> */
.L_x_27185:
        /* <DEDUP_REMOVED lines=12> */
.L_x_27188:
[----:B------:R-:W-:Y:S02]  /*2b00*/  IMAD.MOV.U32 R0, RZ, RZ, R190 ;  /* 0x000000ffff007224 */ /* 0x000fe400078e00be */
.L_x_27189:
[----:B------:R-:W-:Y:S05]  /*2b10*/  BSYNC B2 ;  /* 0x0000000000027941 */ /* 0x000fea0003800000 */
.L_x_27187:
        /* <DEDUP_REMOVED lines=16> */
.L_x_27193:
[----:B------:R-:W-:Y:S05]  /*2c20*/  BSYNC B3 ;  /* 0x0000000000037941 */ /* 0x000fea0003800000 */
.L_x_27192:
        /* <DEDUP_REMOVED lines=44> */
.L_x_27191:
[----:B------:R-:W-:Y:S05]  /*2ef0*/  BSYNC B2 ;  /* 0x0000000000027941 */ /* 0x000fea0003800000 */
.L_x_27190:
[----:B------:R-:W1:Y:S01]  /*2f00*/  I2F.U32 R0, R0 ;  /* 0x0000000000007306 */ /* 0x000e620000201000 */
[----:B------:R-:W-:Y:S01]  /*2f10*/  HFMA2.MMA R17, -RZ, RZ, 0.1171875, 0 ;  /* 0x2f800000ff117435 */ /* 0x000fe200000001ff */
[----:B-----5:R-:W-:Y:S02]  /*2f20*/  HADD2.F32 R18, -RZ, R146.H0_H0 ;  /* 0x20000092ff127230 */ /* 0x020fe40000004100 */
        /* <DEDUP_REMOVED lines=8> */
.L_x_27186:
[----:B------:R-:W-:Y:S05]  /*2fb0*/  BSYNC B1 ;  /* 0x0000000000017941 */ /* 0x000fea0003800000 */
.L_x_27184:
        /* <DEDUP_REMOVED lines=8> */
.L_x_27195:
        /* <DEDUP_REMOVED lines=12> */
.L_x_27198:
[----:B------:R-:W-:Y:S02]  /*3100*/  IMAD.MOV.U32 R0, RZ, RZ, R190 ;  /* 0x000000ffff007224 */ /* 0x000fe400078e00be */
.L_x_27199:
[----:B------:R-:W-:Y:S05]  /*3110*/  BSYNC B2 ;  /* 0x0000000000027941 */ /* 0x000fea0003800000 */
.L_x_27197:
        /* <DEDUP_REMOVED lines=16> */
.L_x_27203:
[----:B------:R-:W-:Y:S05]  /*3220*/  BSYNC B3 ;  /* 0x0000000000037941 */ /* 0x000fea0003800000 */
.L_x_27202:
        /* <DEDUP_REMOVED lines=44> */
.L_x_27201:
[----:B------:R-:W-:Y:S05]  /*34f0*/  BSYNC B2 ;  /* 0x0000000000027941 */ /* 0x000fea0003800000 */
.L_x_27200:
        /* <DEDUP_REMOVED lines=11> */
.L_x_27196:
[----:B------:R-:W-:Y:S05]  /*35b0*/  BSYNC B1 ;  /* 0x0000000000017941 */ /* 0x000fea0003800000 */
.L_x_27194:
        /* <DEDUP_REMOVED lines=8> */
.L_x_27205:
        /* <DEDUP_REMOVED lines=12> */
.L_x_27208:
[----:B------:R-:W-:Y:S02]  /*3700*/  MOV R0, R190 ;  /* 0x000000be00007202 */ /* 0x000fe40000000f00 */
.L_x_27209:
[----:B------:R-:W-:Y:S05]  /*3710*/  BSYNC B2 ;  /* 0x0000000000027941 */ /* 0x000fea0003800000 */
.L_x_27207:
        /* <DEDUP_REMOVED lines=16> */
.L_x_27213:
[----:B------:R-:W-:Y:S05]  /*3820*/  BSYNC B3 ;  /* 0x0000000000037941 */ /* 0x000fea0003800000 */
.L_x_27212:
        /* <DEDUP_REMOVED lines=44> */
.L_x_27211:
[----:B------:R-:W-:Y:S05]  /*3af0*/  BSYNC B2 ;  /* 0x0000000000027941 */ /* 0x000fea0003800000 */
.L_x_27210:
        /* <DEDUP_REMOVED lines=11> */
.L_x_27206:
[----:B------:R-:W-:Y:S05]  /*3bb0*/  BSYNC B1 ;  /* 0x0000000000017941 */ /* 0x000fea0003800000 */
.L_x_27204:
        /* <DEDUP_REMOVED lines=8> */
.L_x_27215:
        /* <DEDUP_REMOVED lines=12> */
.L_x_27218:
[----:B------:R-:W-:Y:S02]  /*3d00*/  IMAD.MOV.U32 R23, RZ, RZ, R190 ;  /* 0x000000ffff177224 */ /* 0x000fe400078e00be */
.L_x_27219:
[----:B------:R-:W-:Y:S05]  /*3d10*/  BSYNC B2 ;  /* 0x0000000000027941 */ /* 0x000fea0003800000 */
.L_x_27217:
        /* <DEDUP_REMOVED lines=16> */
.L_x_27223:
[----:B------:R-:W-:Y:S05]  /*3e20*/  BSYNC B3 ;  /* 0x0000000000037941 */ /* 0x000fea0003800000 */
.L_x_27222:
        /* <DEDUP_REMOVED lines=44> */
.L_x_27221:
[----:B------:R-:W-:Y:S05]  /*40f0*/  BSYNC B2 ;  /* 0x0000000000027941 */ /* 0x000fea0003800000 */
.L_x_27220:
        /* <DEDUP_REMOVED lines=12> */
.L_x_27216:
[----:B------:R-:W-:Y:S05]  /*41c0*/  BSYNC B1 ;  /* 0x0000000000017941 */ /* 0x000fea0003800000 */
.L_x_27214:
        /* <DEDUP_REMOVED lines=29> */
.L_x_27225:
[----:B------:R-:W-:Y:S05]  /*43a0*/  BSYNC B1 ;  /* 0x0000000000017941 */ /* 0x000fea0003800000 */
.L_x_27224:
[----:B------:R-:W-:Y:S02]  /*43b0*/  IADD3 R215, R215, 0x80, RZ ;  /* 0x00000080d7d77810 */ /* 0x000fe40007ffe0ff */
[----:B------:R-:W-:Y:S02]  /*43c0*/  IADD3 R214, R214, 0x80, RZ ;  /* 0x00000080d6d67810 */ /* 0x000fe40007ffe0ff */
.L_x_27143:
[----:B------:R-:W-:Y:S05]  /*43d0*/  BSYNC B0 ;  /* 0x0000000000007941 */ /* 0x000fea0003800000 */
.L_x_27142:
        /* <DEDUP_REMOVED lines=18> */
[----:B-----5:R-:W-:Y:S01]  /*4500*/  HADD2.F32 R25, -RZ, R148.H0_H0 ;  /* 0x20000094ff197230 */ /* 0x020fe20000004100 */
[----:B------:R-:W-:Y:S05]  /*4510*/  BRA `(.L_x_27230) ;  /* 0x0000058000007947 */ /* 0x000fea0003800000 */
.L_x_27229:
        /* <DEDUP_REMOVED lines=12> */
.L_x_27232:
[----:B------:R-:W-:Y:S02]  /*45e0*/  MOV R10, R190 ;  /* 0x000000be000a7202 */ /* 0x000fe40000000f00 */
.L_x_27233:
[----:B------:R-:W-:Y:S05]  /*45f0*/  BSYNC B2 ;  /* 0x0000000000027941 */ /* 0x000fea0003800000 */
.L_x_27231:
        /* <DEDUP_REMOVED lines=16> */
.L_x_27237:
[----:B------:R-:W-:Y:S05]  /*4700*/  BSYNC B3 ;  /* 0x0000000000037941 */ /* 0x000fea0003800000 */
.L_x_27236:
        /* <DEDUP_REMOVED lines=44> */
.L_x_27235:
[----:B------:R-:W-:Y:S05]  /*49d0*/  BSYNC B2 ;  /* 0x0000000000027941 */ /* 0x000fea0003800000 */
.L_x_27234:
[----:B------:R-:W2:Y:S01]  /*49e0*/  I2F.U32 R0, R10 ;  /* 0x0000000a00007306 */ /* 0x000ea20000201000 */
[----:B-----5:R-:W-:Y:S01]  /*49f0*/  HADD2.F32 R26, -RZ, R144.H0_H0 ;  /* 0x20000090ff1a7230 */ /* 0x020fe20000004100 */
[----:B------:R-:W-:-:S04]  /*4a00*/  IMAD.MOV.U32 R25, RZ, RZ, 0x2f800000 ;  /* 0x2f800000ff197424 */ /* 0x000fc800078e00ff */
[----:B------:R-:W-:-:S04]  /*4a10*/  FMUL.FTZ R26, R26, c[0x0][0x1ec] ;  /* 0x00007b001a1a7a20 */ /* 0x000fc80000410000 */
[----:B------:R-:W-:Y:S02]  /*4a20*/  FMUL.FTZ R26, R26, c[0x0][0x1e8] ;  /* 0x00007a001a1a7a20 */ /* 0x000fe40000410000 */
[----:B--2---:R-:W-:-:S05]  /*4a30*/  FFMA.FTZ R0, R0, R25, 1.1641532182693481445e-10 ;  /* 0x2f00000000007423 */ /* 0x004fca0000010019 */
[----:B------:R-:W-:-:S04]  /*4a40*/  FSETP.GTU.FTZ.AND P4, PT, R0, c[0x0][0x1e4], PT ;  /* 0x0000790000007a0b */ /* 0x000fc80003f9c000 */
[----:B------:R-:W-:Y:S01]  /*4a50*/  FSEL R25, R26, RZ, !P4 ;  /* 0x000000ff1a197208 */ /* 0x000fe20006000000 */
[----:B------:R-:W-:Y:S01]  /*4a60*/  @P2 HADD2.F32 R26, -RZ, R148.H0_H0 ;  /* 0x20000094ff1a2230 */ /* 0x000fe20000004100 */
[----:B------:R-:W-:-:S04]  /*4a70*/  SEL R0, RZ, 0x1, P4 ;  /* 0x00000001ff007807 */ /* 0x000fc80002000000 */
[----:B------:R-:W-:Y:S01]  /*4a80*/  @P2 FADD.FTZ R25, R26, R25 ;  /* 0x000000191a192221 */ /* 0x000fe20000010000 */
[----:B------:R-:W-:Y:S02]  /*4a90*/  PRMT R10, R0, 0x7610, R10 ;  /* 0x00007610000a7816 */ /* 0x000fe4000000000a */
.L_x_27230:
[----:B------:R-:W-:Y:S05]  /*4aa0*/  BSYNC B1 ;  /* 0x0000000000017941 */ /* 0x000fea0003800000 */
.L_x_27228:
        /* <DEDUP_REMOVED lines=8> */
.L_x_27239:
        /* <DEDUP_REMOVED lines=12> */
.L_x_27242:
[----:B------:R-:W-:Y:S02]  /*4bf0*/  IMAD.MOV.U32 R0, RZ, RZ, R190 ;  /* 0x000000ffff007224 */ /* 0x000fe400078e00be */
.L_x_27243:
[----:B------:R-:W-:Y:S05]  /*4c00*/  BSYNC B2 ;  /* 0x0000000000027941 */ /* 0x000fea0003800000 */
.L_x_27241:
        /* <DEDUP_REMOVED lines=16> */
.L_x_27247:
[----:B------:R-:W-:Y:S05]  /*4d10*/  BSYNC B3 ;  /* 0x0000000000037941 */ /* 0x000fea0003800000 */
.L_x_27246:
        /* <DEDUP_REMOVED lines=44> */
.L_x_27245:
[----:B------:R-:W-:Y:S05]  /*4fe0*/  BSYNC B2 ;  /* 0x0000000000027941 */ /* 0x000fea0003800000 */
.L_x_27244:
[----:B------:R-:W2:Y:S01]  /*4ff0*/  I2F.U32 R0, R0 ;  /* 0x0000000000007306 */ /* 0x000ea20000201000 */
[----:B------:R-:W-:Y:S01]  /*5000*/  HFMA2.MMA R11, -RZ, RZ, 0.1171875, 0 ;  /* 0x2f800000ff0b7435 */ /* 0x000fe200000001ff */
[----:B-----5:R-:W-:Y:S02]  /*5010*/  HADD2.F32 R26, -RZ, R144.H1_H1 ;  /* 0x30000090ff1a7230 */ /* 0x020fe40000004100 */
[----:B------:R-:W-:-:S03]  /*5020*/  @P2 HADD2.F32 R27, -RZ, R148.H1_H1 ;  /* 0x30000094ff1b2230 */ /* 0x000fc60000004100 */
[----:B------:R-:W-:-:S04]  /*5030*/  FMUL.FTZ R26, R26, c[0x0][0x1ec] ;  /* 0x00007b001a1a7a20 */ /* 0x000fc80000410000 */
[----:B------:R-:W-:Y:S02]  /*5040*/  FMUL.FTZ R26, R26, c[0x0][0x1e8] ;  /* 0x00007a001a1a7a20 */ /* 0x000fe40000410000 */
[----:B--2---:R-:W-:-:S05]  /*5050*/  FFMA.FTZ R11, R0, R11, 1.1641532182693481445e-10 ;  /* 0x2f000000000b7423 */ /* 0x004fca000001000b */
[----:B------:R-:W-:-:S04]  /*5060*/  FSETP.GTU.FTZ.AND P4, PT, R11, c[0x0][0x1e4], PT ;  /* 0x000079000b007a0b */ /* 0x000fc80003f9c000 */
[----:B------:R-:W-:Y:S02]  /*5070*/  FSEL R26, R26, RZ, !P4 ;  /* 0x000000ff1a1a7208 */ /* 0x000fe40006000000 */
[----:B------:R-:W-:-:S03]  /*5080*/  SEL R11, RZ, 0x1, P4 ;  /* 0x00000001ff0b7807 */ /* 0x000fc60002000000 */
[----:B------:R-:W-:Y:S02]  /*5090*/  @P2 FADD.FTZ R26, R27, R26 ;  /* 0x0000001a1b1a2221 */ /* 0x000fe40000010000 */
.L_x_27240:
[----:B------:R-:W-:Y:S05]  /*50a0*/  BSYNC B1 ;  /* 0x0000000000017941 */ /* 0x000fea0003800000 */
.L_x_27238:
        /* <DEDUP_REMOVED lines=8> */
.L_x_27249:
        /* <DEDUP_REMOVED lines=12> */
.L_x_27252:
[----:B------:R-:W-:Y:S02]  /*51f0*/  IMAD.MOV.U32 R0, RZ, RZ, R190 ;  /* 0x000000ffff007224 */ /* 0x000fe400078e00be */
.L_x_27253:
[----:B------:R-:W-:Y:S05]  /*5200*/  BSYNC B2 ;  /* 0x0000000000027941 */ /* 0x000fea0003800000 */
.L_x_27251:
        /* <DEDUP_REMOVED lines=16> */
.L_x_27257:
[----:B------:R-:W-:Y:S05]  /*5310*/  BSYNC B3 ;  /* 0x0000000000037941 */ /* 0x000fea0003800000 */
.L_x_27256:
        /* <DEDUP_REMOVED lines=44> */
.L_x_27255:
[----:B------:R-:W-:Y:S05]  /*55e0*/  BSYNC B2 ;  /* 0x0000000000027941 */ /* 0x000fea0003800000 */
.L_x_27254:
        /* <DEDUP_REMOVED lines=10> */
[----:B------:R-:W-:Y:S02]  /*5690*/  @P2 FADD.FTZ R27, R28, R27 ;  /* 0x0000001b1c1b2221 */ /* 0x000fe40000010000 */
.L_x_27250:
[----:B------:R-:W-:Y:S05]  /*56a0*/  BSYNC B1 ;  /* 0x0000000000017941 */ /* 0x000fea0003800000 */
.L_x_27248:
        /* <DEDUP_REMOVED lines=8> */
.L_x_27259:
        /* <DEDUP_REMOVED lines=12> */
.L_x_27262:
[----:B------:R-:W-:Y:S02]  /*57f0*/  MOV R0, R190 ;  /* 0x000000be00007202 */ /* 0x000fe40000000f00 */
.L_x_27263:
[----:B------:R-:W-:Y:S05]  /*5800*/  BSYNC B2 ;  /* 0x0000000000027941 */ /* 0x000fea0003800000 */
.L_x_27261:
        /* <DEDUP_REMOVED lines=16> */
.L_x_27267:
[----:B------:R-:W-:Y:S05]  /*5910*/  BSYNC B3 ;  /* 0x0000000000037941 */ /* 0x000fea0003800000 */
.L_x_27266:
        /* <DEDUP_REMOVED lines=44> */
.L_x_27265:
[----:B------:R-:W-:Y:S05]  /*5be0*/  BSYNC B2 ;  /* 0x0000000000027941 */ /* 0x000fea0003800000 */
.L_x_27264:
[----:B------:R-:W2:Y:S01]  /*5bf0*/  I2F.U32 R0, R0 ;  /* 0x0000000000007306 */ /* 0x000ea20000201000 */
[----:B-----5:R-:W-:Y:S01]  /*5c00*/  HADD2.F32 R28, -RZ, R145.H1_H1 ;  /* 0x30000091ff1c7230 */ /* 0x020fe20000004100 */
[----:B------:R-:W-:Y:S01]  /*5c10*/  IMAD.MOV.U32 R15, RZ, RZ, 0x2f800000 ;  /* 0x2f800000ff0f7424 */ /* 0x000fe200078e00ff */
        /* <DEDUP_REMOVED lines=8> */
.L_x_27260:
[----:B------:R-:W-:Y:S05]  /*5ca0*/  BSYNC B1 ;  /* 0x0000000000017941 */ /* 0x000fea0003800000 */
.L_x_27258:
        /* <DEDUP_REMOVED lines=8> */
.L_x_27269:
        /* <DEDUP_REMOVED lines=12> */
.L_x_27272:
[----:B------:R-:W-:Y:S02]  /*5df0*/  IMAD.MOV.U32 R0, RZ, RZ, R190 ;  /* 0x000000ffff007224 */ /* 0x000fe400078e00be */
.L_x_27273:
[----:B------:R-:W-:Y:S05]  /*5e00*/  BSYNC B2 ;  /* 0x0000000000027941 */ /* 0x000fea0003800000 */
.L_x_27271:
        /* <DEDUP_REMOVED lines=16> */
.L_x_27277:
[----:B------:R-:W-:Y:S05]  /*5f10*/  BSYNC B3 ;  /* 0x0000000000037941 */ /* 0x000fea0003800000 */
.L_x_27276:
        /* <DEDUP_REMOVED lines=44> */
.L_x_27275:
[----:B------:R-:W-:Y:S05]  /*61e0*/  BSYNC B2 ;  /* 0x0000000000027941 */ /* 0x000fea0003800000 */
.L_x_27274:
[----:B------:R-:W2:Y:S01]  /*61f0*/  I2F.U32 R0, R0 ;  /* 0x0000000000007306 */ /* 0x000ea20000201000 */
[----:B------:R-:W-:Y:S01]  /*6200*/  HFMA2.MMA R29, -RZ, RZ, 0.1171875, 0 ;  /* 0x2f800000ff1d7435 */ /* 0x000fe200000001ff */
[----:B-----5:R-:W-:-:S05]  /*6210*/  HADD2.F32 R30, -RZ, R146.H0_H0 ;  /* 0x20000092ff1e7230 */ /* 0x020fca0000004100 */
        /* <DEDUP_REMOVED lines=8> */
.L_x_27270:
[----:B------:R-:W-:Y:S05]  /*62a0*/  BSYNC B1 ;  /* 0x0000000000017941 */ /* 0x000fea0003800000 */
.L_x_27268:
[----:B------:R-:W-:Y:S01]  /*62b0*/  BSSY B1, `(.L_x_27278) ;  /* 0x000005f000017945 */ /* 0x000fe20003800000 */
[----:B------:R-:W-:Y:S05]  /*62c0*/  @P3 BRA `(.L_x_27279) ;  /* 0x0000006000003947 */ /* 0x000fea0003800000 */
[----:B------:R-:W-:Y:S02]  /*62d0*/  IMAD.MOV.U32 R30, RZ, RZ, RZ ;  /* 0x000000ffff1e7224 */ /* 0x000fe400078e00ff */
[----:B-1----:R-:W-:Y:S01]  /*62e0*/  IMAD.MOV.U32 R152, RZ, RZ, R31 ;  /* 0x000000ffff987224 */ /* 0x002fe200078e001f */
[----:B------:R-:W-:Y:S05]  /*62f0*/  @!P2 BRA `(.L_x_27280) ;  /* 0x000005a00000a947 */ /* 0x000fea0003800000 */
[----:B------:R-:W-:Y:S01]  /*6300*/  MOV R152, R31 ;  /* 0x0000001f00987202 */ /* 0x000fe20000000f00 */
[----:B-----5:R-:W-:Y:S01]  /*6310*/  HADD2.F32 R30, -RZ, R150.H1_H1 ;  /* 0x30000096ff1e7230 */ /* 0x020fe20000004100 */
[----:B------:R-:W-:Y:S05]  /*6320*/  BRA `(.L_x_27280) ;  /* 0x0000057000007947 */ /* 0x000fea0003800000 */
.L_x_27279:
        /* <DEDUP_REMOVED lines=12> */
.L_x_27282:
[----:B------:R-:W-:Y:S02]  /*63f0*/  IMAD.MOV.U32 R0, RZ, RZ, R190 ;  /* 0x000000ffff007224 */ /* 0x000fe400078e00be */
.L_x_27283:
[----:B------:R-:W-:Y:S05]  /*6400*/  BSYNC B2 ;  /* 0x0000000000027941 */ /* 0x000fea0003800000 */
.L_x_27281:
        /* <DEDUP_REMOVED lines=16> */
.L_x_27287:
[----:B------:R-:W-:Y:S05]  /*6510*/  BSYNC B3 ;  /* 0x0000000000037941 */ /* 0x000fea0003800000 */
.L_x_27286:
        /* <DEDUP_REMOVED lines=44> */
.L_x_27285:
[----:B------:R-:W-:Y:S05]  /*67e0*/  BSYNC B2 ;  /* 0x0000000000027941 */ /* 0x000fea0003800000 */
.L_x_27284:
        /* <DEDUP_REMOVED lines=11> */
.L_x_27280:
[----:B------:R-:W-:Y:S05]  /*68a0*/  BSYNC B1 ;  /* 0x0000000000017941 */ /* 0x000fea0003800000 */
.L_x_27278:
        /* <DEDUP_REMOVED lines=8> */
.L_x_27289:
        /* <DEDUP_REMOVED lines=12> */
.L_x_27292:
[----:B------:R-:W-:Y:S02]  /*69f0*/  MOV R0, R190 ;  /* 0x000000be00007202 */ /* 0x000fe40000000f00 */
.L_x_27293:
[----:B------:R-:W-:Y:S05]  /*6a00*/  BSYNC B2 ;  /* 0x0000000000027941 */ /* 0x000fea0003800000 */
.L_x_27291:
        /* <DEDUP_REMOVED lines=16> */
.L_x_27297:
[----:B------:R-:W-:Y:S05]  /*6b10*/  BSYNC B3 ;  /* 0x0000000000037941 */ /* 0x000fea0003800000 */
.L_x_27296:
        /* <DEDUP_REMOVED lines=44> */
.L_x_27295:
[----:B------:R-:W-:Y:S05]  /*6de0*/  BSYNC B2 ;  /* 0x0000000000027941 */ /* 0x000fea0003800000 */
.L_x_27294:
[----:B------:R-:W1:Y:S01]  /*6df0*/  I2F.U32 R0, R0 ;  /* 0x0000000000007306 */ /* 0x000e620000201000 */
[----:B-----5:R-:W-:Y:S01]  /*6e00*/  HADD2.F32 R152, -RZ, R147.H0_H0 ;  /* 0x20000093ff987230 */ /* 0x020fe20000004100 */
[----:B------:R-:W-:-:S04]  /*6e10*/  IMAD.MOV.U32 R31, RZ, RZ, 0x2f800000 ;  /* 0x2f800000ff1f7424 */ /* 0x000fc800078e00ff */
[----:B------:R-:W-:-:S04]  /*6e20*/  FMUL.FTZ R152, R152, c[0x0][0x1ec] ;  /* 0x00007b0098987a20 */ /* 0x000fc80000410000 */
[----:B------:R-:W-:Y:S02]  /*6e30*/  FMUL.FTZ R152, R152, c[0x0][0x1e8] ;  /* 0x00007a0098987a20 */ /* 0x000fe40000410000 */
[----:B-1----:R-:W-:-:S05]  /*6e40*/  FFMA.FTZ R22, R0, R31, 1.1641532182693481445e-10 ;  /* 0x2f00000000167423 */ /* 0x002fca000001001f */
[----:B------:R-:W-:-:S04]  /*6e50*/  FSETP.GTU.FTZ.AND P4, PT, R22, c[0x0][0x1e4], PT ;  /* 0x0000790016007a0b */ /* 0x000fc80003f9c000 */
[----:B------:R-:W-:Y:S01]  /*6e60*/  FSEL R31, R152, RZ, !P4 ;  /* 0x000000ff981f7208 */ /* 0x000fe20006000000 */
[----:B------:R-:W-:Y:S01]  /*6e70*/  @P2 HADD2.F32 R152, -RZ, R151.H0_H0 ;  /* 0x20000097ff982230 */ /* 0x000fe20000004100 */
[----:B------:R-:W-:-:S04]  /*6e80*/  SEL R22, RZ, 0x1, P4 ;  /* 0x00000001ff167807 */ /* 0x000fc80002000000 */
[----:B------:R-:W-:Y:S02]  /*6e90*/  @P2 FADD.FTZ R31, R152, R31 ;  /* 0x0000001f981f2221 */ /* 0x000fe40000010000 */
.L_x_27290:
[----:B------:R-:W-:Y:S05]  /*6ea0*/  BSYNC B1 ;  /* 0x0000000000017941 */ /* 0x000fea0003800000 */
.L_x_27288:
        /* <DEDUP_REMOVED lines=8> */
.L_x_27299:
        /* <DEDUP_REMOVED lines=12> */
.L_x_27302:
[----:B------:R-:W-:Y:S02]  /*6ff0*/  IMAD.MOV.U32 R23, RZ, RZ, R190 ;  /* 0x000000ffff177224 */ /* 0x000fe400078e00be */
.L_x_27303:
[----:B------:R-:W-:Y:S05]  /*7000*/  BSYNC B2 ;  /* 0x0000000000027941 */ /* 0x000fea0003800000 */
.L_x_27301:
        /* <DEDUP_REMOVED lines=16> */
.L_x_27307:
[----:B------:R-:W-:Y:S05]  /*7110*/  BSYNC B3 ;  /* 0x0000000000037941 */ /* 0x000fea0003800000 */
.L_x_27306:
        /* <DEDUP_REMOVED lines=44> */
.L_x_27305:
[----:B------:R-:W-:Y:S05]  /*73e0*/  BSYNC B2 ;  /* 0x0000000000027941 */ /* 0x000fea0003800000 */
.L_x_27304:
[----:B------:R-:W1:Y:S01]  /*73f0*/  I2F.U32 R23, R23 ;  /* 0x0000001700177306 */ /* 0x000e620000201000 */
[----:B------:R-:W-:Y:S01]  /*7400*/  HFMA2.MMA R152, -RZ, RZ, 0.1171875, 0 ;  /* 0x2f800000ff987435 */ /* 0x000fe200000001ff */
[----:B-----5:R-:W-:-:S05]  /*7410*/  HADD2.F32 R153, -RZ, R147.H1_H1 ;  /* 0x30000093ff997230 */ /* 0x020fca0000004100 */
[----:B------:R-:W-:-:S04]  /*7420*/  FMUL.FTZ R153, R153, c[0x0][0x1ec] ;  /* 0x00007b0099997a20 */ /* 0x000fc80000410000 */
[----:B------:R-:W-:Y:S02]  /*7430*/  FMUL.FTZ R153, R153, c[0x0][0x1e8] ;  /* 0x00007a0099997a20 */ /* 0x000fe40000410000 */
[----:B-1----:R-:W-:-:S05]  /*7440*/  FFMA.FTZ R152, R23, R152, 1.1641532182693481445e-10 ;  /* 0x2f00000017987423 */ /* 0x002fca0000010098 */
[----:B------:R-:W-:-:S04]  /*7450*/  FSETP.GTU.FTZ.AND P3, PT, R152, c[0x0][0x1e4], PT ;  /* 0x0000790098007a0b */ /* 0x000fc80003f7c000 */
[----:B------:R-:W-:Y:S01]  /*7460*/  FSEL R156, R153, RZ, !P3 ;  /* 0x000000ff999c7208 */ /* 0x000fe20005800000 */
[----:B------:R-:W-:Y:S01]  /*7470*/  @P2 HADD2.F32 R153, -RZ, R151.H1_H1 ;  /* 0x30000097ff992230 */ /* 0x000fe20000004100 */
[----:B------:R-:W-:-:S04]  /*7480*/  SEL R152, RZ, 0x1, P3 ;  /* 0x00000001ff987807 */ /* 0x000fc80001800000 */
[----:B------:R-:W-:Y:S01]  /*7490*/  @P2 FADD.FTZ R156, R153, R156 ;  /* 0x0000009c999c2221 */ /* 0x000fe20000010000 */
[----:B------:R-:W-:Y:S02]  /*74a0*/  PRMT R23, R152, 0x7610, R23 ;  /* 0x0000761098177816 */ /* 0x000fe40000000017 */
.L_x_27300:
[----:B------:R-:W-:Y:S05]  /*74b0*/  BSYNC B1 ;  /* 0x0000000000017941 */ /* 0x000fea0003800000 */
.L_x_27298:
        /* <DEDUP_REMOVED lines=29> */
.L_x_27309:
[----:B------:R-:W-:Y:S05]  /*7690*/  BSYNC B1 ;  /* 0x0000000000017941 */ /* 0x000fea0003800000 */
.L_x_27308:
[----:B------:R-:W-:Y:S02]  /*76a0*/  IADD3 R215, R215, 0x80, RZ ;  /* 0x00000080d7d77810 */ /* 0x000fe40007ffe0ff */
[----:B------:R-:W-:Y:S02]  /*76b0*/  IADD3 R214, R214, 0x80, RZ ;  /* 0x00000080d6d67810 */ /* 0x000fe40007ffe0ff */
.L_x_27227:
[----:B------:R-:W-:Y:S05]  /*76c0*/  BSYNC B0 ;  /* 0x0000000000007941 */ /* 0x000fea0003800000 */
.L_x_27226:
        /* <DEDUP_REMOVED lines=20> */
.L_x_27313:
        /* <DEDUP_REMOVED lines=12> */
.L_x_27316:
[----:B------:R-:W-:Y:S02]  /*78d0*/  MOV R10, R190 ;  /* 0x000000be000a7202 */ /* 0x000fe40000000f00 */
.L_x_27317:
[----:B------:R-:W-:Y:S05]  /*78e0*/  BSYNC B2 ;  /* 0x0000000000027941 */ /* 0x000fea0003800000 */
.L_x_27315:
        /* <DEDUP_REMOVED lines=16> */
.L_x_27321:
[----:B------:R-:W-:Y:S05]  /*79f0*/  BSYNC B3 ;  /* 0x0000000000037941 */ /* 0x000fea0003800000 */
.L_x_27320:
        /* <DEDUP_REMOVED lines=44> */
.L_x_27319:
[----:B------:R-:W-:Y:S05]  /*7cc0*/  BSYNC B2 ;  /* 0x0000000000027941 */ /* 0x000fea0003800000 */
.L_x_27318:
        /* <DEDUP_REMOVED lines=10> */
[----:B------:R-:W-:Y:S01]  /*7d70*/  @P2 FADD.FTZ R157, R154, R157 ;  /* 0x0000009d9a9d2221 */ /* 0x000fe20000010000 */
[----:B------:R-:W-:Y:S02]  /*7d80*/  PRMT R10, R0, 0x7610, R10 ;  /* 0x00007610000a7816 */ /* 0x000fe4000000000a */
.L_x_27314:
[----:B------:R-:W-:Y:S05]  /*7d90*/  BSYNC B1 ;  /* 0x0000000000017941 */ /* 0x000fea0003800000 */
.L_x_27312:
        /* <DEDUP_REMOVED lines=8> */
.L_x_27323:
        /* <DEDUP_REMOVED lines=12> */
.L_x_27326:
[----:B------:R-:W-:Y:S02]  /*7ee0*/  IMAD.MOV.U32 R0, RZ, RZ, R190 ;  /* 0x000000ffff007224 */ /* 0x000fe400078e00be */
.L_x_27327:
[----:B------:R-:W-:Y:S05]  /*7ef0*/  BSYNC B2 ;  /* 0x0000000000027941 */ /* 0x000fea0003800000 */
.L_x_27325:
        /* <DEDUP_REMOVED lines=16> */
.L_x_27331:
[----:B------:R-:W-:Y:S05]  /*8000*/  BSYNC B3 ;  /* 0x0000000000037941 */ /* 0x000fea0003800000 */
.L_x_27330:
        /* <DEDUP_REMOVED lines=44> */
.L_x_27329:
[----:B------:R-:W-:Y:S05]  /*82d0*/  BSYNC B2 ;  /* 0x0000000000027941 */ /* 0x000fea0003800000 */
.L_x_27328:
        /* <DEDUP_REMOVED lines=11> */
.L_x_27324:
[----:B------:R-:W-:Y:S05]  /*8390*/  BSYNC B1 ;  /* 0x0000000000017941 */ /* 0x000fea0003800000 */
.L_x_27322:
        /* <DEDUP_REMOVED lines=8> */
.L_x_27333:
        /* <DEDUP_REMOVED lines=12> */
.L_x_27336:
[----:B------:R-:W-:Y:S02]  /*84e0*/  IMAD.MOV.U32 R0, RZ, RZ, R190 ;  /* 0x000000ffff007224 */ /* 0x000fe400078e00be */
.L_x_27337:
[----:B------:R-:W-:Y:S05]  /*84f0*/  BSYNC B2 ;  /* 0x0000000000027941 */ /* 0x000fea0003800000 */
.L_x_27335:
        /* <DEDUP_REMOVED lines=16> */
.L_x_27341:
[----:B------:R-:W-:Y:S05]  /*8600*/  BSYNC B3 ;  /* 0x0000000000037941 */ /* 0x000fea0003800000 */
.L_x_27340:
        /* <DEDUP_REMOVED lines=44> */
.L_x_27339:
[----:B------:R-:W-:Y:S05]  /*88d0*/  BSYNC B2 ;  /* 0x0000000000027941 */ /* 0x000fea0003800000 */
.L_x_27338:
        /* <DEDUP_REMOVED lines=11> */
.L_x_27334:
[----:B------:R-:W-:Y:S05]  /*8990*/  BSYNC B1 ;  /* 0x0000000000017941 */ /* 0x000fea0003800000 */
.L_x_27332:
        /* <DEDUP_REMOVED lines=8> */
.L_x_27343:
        /* <DEDUP_REMOVED lines=12> */
.L_x_27346:
[----:B------:R-:W-:Y:S02]  /*8ae0*/  MOV R0, R190 ;  /* 0x000000be00007202 */ /* 0x000fe40000000f00 */
.L_x_27347:
[----:B------:R-:W-:Y:S05]  /*8af0*/  BSYNC B2 ;  /* 0x0000000000027941 */ /* 0x000fea0003800000 */
.L_x_27345:
        /* <DEDUP_REMOVED lines=16> */
.L_x_27351:
[----:B------:R-:W-:Y:S05]  /*8c00*/  BSYNC B3 ;  /* 0x0000000000037941 */ /* 0x000fea0003800000 */
.L_x_27350:
        /* <DEDUP_REMOVED lines=44> */
.L_x_27349:
[----:B------:R-:W-:Y:S05]  /*8ed0*/  BSYNC B2 ;  /* 0x0000000000027941 */ /* 0x000fea0003800000 */
.L_x_27348:
        /* <DEDUP_REMOVED lines=11> */
.L_x_27344:
[----:B------:R-:W-:Y:S05]  /*8f90*/  BSYNC B1 ;  /* 0x0000000000017941 */ /* 0x000fea0003800000 */
.L_x_27342:
        /* <DEDUP_REMOVED lines=8> */
.L_x_27353:
        /* <DEDUP_REMOVED lines=12> */
.L_x_27356:
[----:B------:R-:W-:Y:S02]  /*90e0*/  IMAD.MOV.U32 R0, RZ, RZ, R190 ;  /* 0x000000ffff007224 */ /* 0x000fe400078e00be */
.L_x_27357:
[----:B------:R-:W-:Y:S05]  /*90f0*/  BSYNC B2 ;  /* 0x0000000000027941 */ /* 0x000fea0003800000 */
.L_x_27355:
        /* <DEDUP_REMOVED lines=16> */
.L_x_27361:
[----:B------:R-:W-:Y:S05]  /*9200*/  BSYNC B3 ;  /* 0x0000000000037941 */ /* 0x000fea0003800000 */
.L_x_27360:
        /* <DEDUP_REMOVED lines=44> */
.L_x_27359:
[----:B------:R-:W-:Y:S05]  /*94d0*/  BSYNC B2 ;  /* 0x0000000000027941 */ /* 0x000fea0003800000 */
.L_x_27358:
[----:B------:R-:W1:Y:S01]  /*94e0*/  I2F.U32 R0, R0 ;  /* 0x0000000000007306 */ /* 0x000e620000201000 */
[----:B------:R-:W-:Y:S01]  /*94f0*/  HFMA2.MMA R153, -RZ, RZ, 0.1171875, 0 ;  /* 0x2f800000ff997435 */ /* 0x000fe200000001ff */
[----:B-----5:R-:W-:-:S05]  /*9500*/  HADD2.F32 R154, -RZ, R146.H0_H0 ;  /* 0x20000092ff9a7230 */ /* 0x020fca0000004100 */
        /* <DEDUP_REMOVED lines=8> */
.L_x_27354:
[----:B------:R-:W-:Y:S05]  /*9590*/  BSYNC B1 ;  /* 0x0000000000017941 */ /* 0x000fea0003800000 */
.L_x_27352:
        /* <DEDUP_REMOVED lines=8> */
.L_x_27363:
        /* <DEDUP_REMOVED lines=12> */
.L_x_27366:
[----:B------:R-:W-:Y:S02]  /*96e0*/  IMAD.MOV.U32 R0, RZ, RZ, R190 ;  /* 0x000000ffff007224 */ /* 0x000fe400078e00be */
.L_x_27367:
[----:B------:R-:W-:Y:S05]  /*96f0*/  BSYNC B2 ;  /* 0x0000000000027941 */ /* 0x000fea0003800000 */
.L_x_27365:
        /* <DEDUP_REMOVED lines=16> */
.L_x_27371:
[----:B------:R-:W-:Y:S05]  /*9800*/  BSYNC B3 ;  /* 0x0000000000037941 */ /* 0x000fea0003800000 */
.L_x_27370:
        /* <DEDUP_REMOVED lines=44> */
.L_x_27369:
[----:B------:R-:W-:Y:S05]  /*9ad0*/  BSYNC B2 ;  /* 0x0000000000027941 */ /* 0x000fea0003800000 */
.L_x_27368:
        /* <DEDUP_REMOVED lines=11> */
.L_x_27364:
[----:B------:R-:W-:Y:S05]  /*9b90*/  BSYNC B1 ;  /* 0x0000000000017941 */ /* 0x000fea0003800000 */
.L_x_27362:
        /* <DEDUP_REMOVED lines=8> */
.L_x_27373:
        /* <DEDUP_REMOVED lines=12> */
.L_x_27376:
[----:B------:R-:W-:Y:S02]  /*9ce0*/  MOV R0, R190 ;  /* 0x000000be00007202 */ /* 0x000fe40000000f00 */
.L_x_27377:
[----:B------:R-:W-:Y:S05]  /*9cf0*/  BSYNC B2 ;  /* 0x0000000000027941 */ /* 0x000fea0003800000 */
.L_x_27375:
        /* <DEDUP_REMOVED lines=16> */
.L_x_27381:
[----:B------:R-:W-:Y:S05]  /*9e00*/  BSYNC B3 ;  /* 0x0000000000037941 */ /* 0x000fea0003800000 */
.L_x_27380:
        /* <DEDUP_REMOVED lines=44> */
.L_x_27379:
[----:B------:R-:W-:Y:S05]  /*a0d0*/  BSYNC B2 ;  /* 0x0000000000027941 */ /* 0x000fea0003800000 */
.L_x_27378:
        /* <DEDUP_REMOVED lines=11> */
.L_x_27374:
[----:B------:R-:W-:Y:S05]  /*a190*/  BSYNC B1 ;  /* 0x0000000000017941 */ /* 0x000fea0003800000 */
.L_x_27372:
        /* <DEDUP_REMOVED lines=8> */
.L_x_27383:
        /* <DEDUP_REMOVED lines=12> */
.L_x_27386:
[----:B------:R-:W-:Y:S02]  /*a2e0*/  IMAD.MOV.U32 R23, RZ, RZ, R190 ;  /* 0x000000ffff177224 */ /* 0x000fe400078e00be */
.L_x_27387:
[----:B------:R-:W-:Y:S05]  /*a2f0*/  BSYNC B2 ;  /* 0x0000000000027941 */ /* 0x000fea0003800000 */
.L_x_27385:
        /* <DEDUP_REMOVED lines=16> */
.L_x_27391:
[----:B------:R-:W-:Y:S05]  /*a400*/  BSYNC B3 ;  /* 0x0000000000037941 */ /* 0x000fea0003800000 */
.L_x_27390:
        /* <DEDUP_REMOVED lines=44> */
.L_x_27389:
[----:B------:R-:W-:Y:S05]  /*a6d0*/  BSYNC B2 ;  /* 0x0000000000027941 */ /* 0x000fea0003800000 */
.L_x_27388:
        /* <DEDUP_REMOVED lines=12> */
.L_x_27384:
[----:B------:R-:W-:Y:S05]  /*a7a0*/  BSYNC B1 ;  /* 0x0000000000017941 */ /* 0x000fea0003800000 */
.L_x_27382:
        /* <DEDUP_REMOVED lines=29> */
.L_x_27393:
[----:B------:R-:W-:Y:S05]  /*a980*/  BSYNC B1 ;  /* 0x0000000000017941 */ /* 0x000fea0003800000 */
.L_x_27392:
[----:B------:R-:W-:Y:S02]  /*a990*/  IADD3 R215, R215, 0x80, RZ ;  /* 0x00000080d7d77810 */ /* 0x000fe40007ffe0ff */
[----:B------:R-:W-:Y:S02]  /*a9a0*/  IADD3 R214, R214, 0x80, RZ ;  /* 0x00000080d6d67810 */ /* 0x000fe40007ffe0ff */
.L_x_27311:
[----:B------:R-:W-:Y:S05]  /*a9b0*/  BSYNC B0 ;  /* 0x0000000000007941 */ /* 0x000fea0003800000 */
.L_x_27310:
        /* <DEDUP_REMOVED lines=20> */
.L_x_27397:
        /* <DEDUP_REMOVED lines=12> */
.L_x_27400:
[----:B------:R-:W-:Y:S02]  /*abc0*/  MOV R10, R190 ;  /* 0x000000be000a7202 */ /* 0x000fe40000000f00 */
.L_x_27401:
[----:B------:R-:W-:Y:S05]  /*abd0*/  BSYNC B2 ;  /* 0x0000000000027941 */ /* 0x000fea0003800000 */
.L_x_27399:
        /* <DEDUP_REMOVED lines=16> */
.L_x_27405:
[----:B------:R-:W-:Y:S05]  /*ace0*/  BSYNC B3 ;  /* 0x0000000000037941 */ /* 0x000fea0003800000 */
.L_x_27404:
        /* <DEDUP_REMOVED lines=44> */
.L_x_27403:
[----:B------:R-:W-:Y:S05]  /*afb0*/  BSYNC B2 ;  /* 0x0000000000027941 */ /* 0x000fea0003800000 */
.L_x_27402:
        /* <DEDUP_REMOVED lines=12> */
.L_x_27398:
[----:B------:R-:W-:Y:S05]  /*b080*/  BSYNC B1 ;  /* 0x0000000000017941 */ /* 0x000fea0003800000 */
.L_x_27396:
        /* <DEDUP_REMOVED lines=8> */
.L_x_27407:
        /* <DEDUP_REMOVED lines=12> */
.L_x_27410:
[----:B------:R-:W-:Y:S02]  /*b1d0*/  IMAD.MOV.U32 R0, RZ, RZ, R190 ;  /* 0x000000ffff007224 */ /* 0x000fe400078e00be */
.L_x_27411:
[----:B------:R-:W-:Y:S05]  /*b1e0*/  BSYNC B2 ;  /* 0x0000000000027941 */ /* 0x000fea0003800000 */
.L_x_27409:
        /* <DEDUP_REMOVED lines=16> */
.L_x_27415:
[----:B------:R-:W-:Y:S05]  /*b2f0*/  BSYNC B3 ;  /* 0x0000000000037941 */ /* 0x000fea0003800000 */
.L_x_27414:
        /* <DEDUP_REMOVED lines=44> */
.L_x_27413:
[----:B------:R-:W-:Y:S05]  /*b5c0*/  BSYNC B2 ;  /* 0x0000000000027941 */ /* 0x000fea0003800000 */
.L_x_27412:
        /* <DEDUP_REMOVED lines=11> */
.L_x_27408:
[----:B------:R-:W-:Y:S05]  /*b680*/  BSYNC B1 ;  /* 0x0000000000017941 */ /* 0x000fea0003800000 */
.L_x_27406:
        /* <DEDUP_REMOVED lines=8> */
.L_x_27417:
        /* <DEDUP_REMOVED lines=12> */
.L_x_27420:
[----:B------:R-:W-:Y:S02]  /*b7d0*/  IMAD.MOV.U32 R0, RZ, RZ, R190 ;  /* 0x000000ffff007224 */ /* 0x000fe400078e00be */
.L_x_27421:
[----:B------:R-:W-:Y:S05]  /*b7e0*/  BSYNC B2 ;  /* 0x0000000000027941 */ /* 0x000fea0003800000 */
.L_x_27419:
        /* <DEDUP_REMOVED lines=16> */
.L_x_27425:
[----:B------:R-:W-:Y:S05]  /*b8f0*/  BSYNC B3 ;  /* 0x0000000000037941 */ /* 0x000fea0003800000 */
.L_x_27424:
        /* <DEDUP_REMOVED lines=44> */
.L_x_27423:
[----:B------:R-:W-:Y:S05]  /*bbc0*/  BSYNC B2 ;  /* 0x0000000000027941 */ /* 0x000fea0003800000 */
.L_x_27422:
        /* <DEDUP_REMOVED lines=11> */
.L_x_27418:
[----:B------:R-:W-:Y:S05]  /*bc80*/  BSYNC B1 ;  /* 0x0000000000017941 */ /* 0x000fea0003800000 */
.L_x_27416:
        /* <DEDUP_REMOVED lines=8> */
.L_x_27427:
        /* <DEDUP_REMOVED lines=12> */
.L_x_27430:
[----:B------:R-:W-:Y:S02]  /*bdd0*/  MOV R0, R190 ;  /* 0x000000be00007202 */ /* 0x000fe40000000f00 */
.L_x_27431:
[----:B------:R-:W-:Y:S05]  /*bde0*/  BSYNC B2 ;  /* 0x0000000000027941 */ /* 0x000fea0003800000 */
.L_x_27429:
        /* <DEDUP_REMOVED lines=16> */
.L_x_27435:
[----:B------:R-:W-:Y:S05]  /*bef0*/  BSYNC B3 ;  /* 0x0000000000037941 */ /* 0x000fea0003800000 */
.L_x_27434:
        /* <DEDUP_REMOVED lines=44> */
.L_x_27433:
[----:B------:R-:W-:Y:S05]  /*c1c0*/  BSYNC B2 ;  /* 0x0000000000027941 */ /* 0x000fea0003800000 */
.L_x_27432:
        /* <DEDUP_REMOVED lines=11> */
.L_x_27428:
[----:B------:R-:W-:Y:S05]  /*c280*/  BSYNC B1 ;  /* 0x0000000000017941 */ /* 0x000fea0003800000 */
.L_x_27426:
        /* <DEDUP_REMOVED lines=8> */
.L_x_27437:
        /* <DEDUP_REMOVED lines=12> */
.L_x_27440:
[----:B------:R-:W-:Y:S02]  /*c3d0*/  IMAD.MOV.U32 R0, RZ, RZ, R190 ;  /* 0x000000ffff007224 */ /* 0x000fe400078e00be */
.L_x_27441:
[----:B------:R-:W-:Y:S05]  /*c3e0*/  BSYNC B2 ;  /* 0x0000000000027941 */ /* 0x000fea0003800000 */
.L_x_27439:
        /* <DEDUP_REMOVED lines=16> */
.L_x_27445:
[----:B------:R-:W-:Y:S05]  /*c4f0*/  BSYNC B3 ;  /* 0x0000000000037941 */ /* 0x000fea0003800000 */
.L_x_27444:
        /* <DEDUP_REMOVED lines=44> */
.L_x_27443:
[----:B------:R-:W-:Y:S05]  /*c7c0*/  BSYNC B2 ;  /* 0x0000000000027941 */ /* 0x000fea0003800000 */
.L_x_27442:
        /* <DEDUP_REMOVED lines=11> */
.L_x_27438:
[----:B------:R-:W-:Y:S05]  /*c880*/  BSYNC B1 ;  /* 0x0000000000017941 */ /* 0x000fea0003800000 */
.L_x_27436:
        /* <DEDUP_REMOVED lines=8> */
.L_x_27447:
        /* <DEDUP_REMOVED lines=12> */
.L_x_27450:
[----:B------:R-:W-:Y:S02]  /*c9d0*/  IMAD.MOV.U32 R0, RZ, RZ, R190 ;  /* 0x000000ffff007224 */ /* 0x000fe400078e00be */
.L_x_27451:
[----:B------:R-:W-:Y:S05]  /*c9e0*/  BSYNC B2 ;  /* 0x0000000000027941 */ /* 0x000fea0003800000 */
.L_x_27449:
        /* <DEDUP_REMOVED lines=16> */
.L_x_27455:
[----:B------:R-:W-:Y:S05]  /*caf0*/  BSYNC B3 ;  /* 0x0000000000037941 */ /* 0x000fea0003800000 */
.L_x_27454:
        /* <DEDUP_REMOVED lines=44> */
.L_x_27453:
[----:B------:R-:W-:Y:S05]  /*cdc0*/  BSYNC B2 ;  /* 0x0000000000027941 */ /* 0x000fea0003800000 */
.L_x_27452:
        /* <DEDUP_REMOVED lines=11> */
.L_x_27448:
[----:B------:R-:W-:Y:S05]  /*ce80*/  BSYNC B1 ;  /* 0x0000000000017941 */ /* 0x000fea0003800000 */
.L_x_27446:
        /* <DEDUP_REMOVED lines=8> */
.L_x_27457:
        /* <DEDUP_REMOVED lines=12> */
.L_x_27460:
[----:B------:R-:W-:Y:S02]  /*cfd0*/  MOV R0, R190 ;  /* 0x000000be00007202 */ /* 0x000fe40000000f00 */
.L_x_27461:
[----:B------:R-:W-:Y:S05]  /*cfe0*/  BSYNC B2 ;  /* 0x0000000000027941 */ /* 0x000fea0003800000 */
.L_x_27459:
        /* <DEDUP_REMOVED lines=16> */
.L_x_27465:
[----:B------:R-:W-:Y:S05]  /*d0f0*/  BSYNC B3 ;  /* 0x0000000000037941 */ /* 0x000fea0003800000 */
.L_x_27464:
        /* <DEDUP_REMOVED lines=44> */
.L_x_27463:
[----:B------:R-:W-:Y:S05]  /*d3c0*/  BSYNC B2 ;  /* 0x0000000000027941 */ /* 0x000fea0003800000 */
.L_x_27462:
        /* <DEDUP_REMOVED lines=11> */
.L_x_27458:
[----:B------:R-:W-:Y:S05]  /*d480*/  BSYNC B1 ;  /* 0x0000000000017941 */ /* 0x000fea0003800000 */
.L_x_27456:
        /* <DEDUP_REMOVED lines=8> */
.L_x_27467:
        /* <DEDUP_REMOVED lines=12> */
.L_x_27470:
[----:B------:R-:W-:Y:S02]  /*d5d0*/  IMAD.MOV.U32 R23, RZ, RZ, R190 ;  /* 0x000000ffff177224 */ /* 0x000fe400078e00be */
.L_x_27471:
[----:B------:R-:W-:Y:S05]  /*d5e0*/  BSYNC B2 ;  /* 0x0000000000027941 */ /* 0x000fea0003800000 */
.L_x_27469:
        /* <DEDUP_REMOVED lines=16> */
.L_x_27475:
[----:B------:R-:W-:Y:S05]  /*d6f0*/  BSYNC B3 ;  /* 0x0000000000037941 */ /* 0x000fea0003800000 */
.L_x_27474:
        /* <DEDUP_REMOVED lines=44> */
.L_x_27473:
[----:B------:R-:W-:Y:S05]  /*d9c0*/  BSYNC B2 ;  /* 0x0000000000027941 */ /* 0x000fea0003800000 */
.L_x_27472:
        /* <DEDUP_REMOVED lines=12> */
.L_x_27468:
[----:B------:R-:W-:Y:S05]  /*da90*/  BSYNC B1 ;  /* 0x0000000000017941 */ /* 0x000fea0003800000 */
.L_x_27466:
        /* <DEDUP_REMOVED lines=29> */
.L_x_27477:
[----:B------:R-:W-:Y:S05]  /*dc70*/  BSYNC B1 ;  /* 0x0000000000017941 */ /* 0x000fea0003800000 */
.L_x_27476:
[----:B------:R-:W-:Y:S02]  /*dc80*/  IADD3 R215, R215, 0x80, RZ ;  /* 0x00000080d7d77810 */ /* 0x000fe40007ffe0ff */
[----:B------:R-:W-:Y:S02]  /*dc90*/  IADD3 R214, R214, 0x80, RZ ;  /* 0x00000080d6d67810 */ /* 0x000fe40007ffe0ff */
.L_x_27395:
[----:B------:R-:W-:Y:S05]  /*dca0*/  BSYNC B0 ;  /* 0x0000000000007941 */ /* 0x000fea0003800000 */
.L_x_27394:
        /* <DEDUP_REMOVED lines=20> */
.L_x_27481:
        /* <DEDUP_REMOVED lines=12> */
.L_x_27484:
[----:B------:R-:W-:Y:S02]  /*deb0*/  MOV R10, R190 ;  /* 0x000000be000a7202 */ /* 0x000fe40000000f00 */
.L_x_27485:
[----:B------:R-:W-:Y:S05]  /*dec0*/  BSYNC B2 ;  /* 0x0000000000027941 */ /* 0x000fea0003800000 */
.L_x_27483:
        /* <DEDUP_REMOVED lines=16> */
.L_x_27489:
[----:B------:R-:W-:Y:S05]  /*dfd0*/  BSYNC B3 ;  /* 0x0000000000037941 */ /* 0x000fea0003800000 */
.L_x_27488:
        /* <DEDUP_REMOVED lines=44> */
.L_x_27487:
[----:B------:R-:W-:Y:S05]  /*e2a0*/  BSYNC B2 ;  /* 0x0000000000027941 */ /* 0x000fea0003800000 */
.L_x_27486:
        /* <DEDUP_REMOVED lines=12> */
.L_x_27482:
[----:B------:R-:W-:Y:S05]  /*e370*/  BSYNC B1 ;  /* 0x0000000000017941 */ /* 0x000fea0003800000 */
.L_x_27480:
        /* <DEDUP_REMOVED lines=8> */
.L_x_27491:
        /* <DEDUP_REMOVED lines=12> */
.L_x_27494:
[----:B------:R-:W-:Y:S02]  /*e4c0*/  IMAD.MOV.U32 R0, RZ, RZ, R190 ;  /* 0x000000ffff007224 */ /* 0x000fe400078e00be */
.L_x_27495:
[----:B------:R-:W-:Y:S05]  /*e4d0*/  BSYNC B2 ;  /* 0x0000000000027941 */ /* 0x000fea0003800000 */
.L_x_27493:
        /* <DEDUP_REMOVED lines=16> */
.L_x_27499:
[----:B------:R-:W-:Y:S05]  /*e5e0*/  BSYNC B3 ;  /* 0x0000000000037941 */ /* 0x000fea0003800000 */
.L_x_27498:
        /* <DEDUP_REMOVED lines=44> */
.L_x_27497:
[----:B------:R-:W-:Y:S05]  /*e8b0*/  BSYNC B2 ;  /* 0x0000000000027941 */ /* 0x000fea0003800000 */
.L_x_27496:
        /* <DEDUP_REMOVED lines=11> */
.L_x_27492:
[----:B------:R-:W-:Y:S05]  /*e970*/  BSYNC B1 ;  /* 0x0000000000017941 */ /* 0x000fea0003800000 */
.L_x_27490:
        /* <DEDUP_REMOVED lines=8> */
.L_x_27501:
        /* <DEDUP_REMOVED lines=12> */
.L_x_27504:
[----:B------:R-:W-:Y:S02]  /*eac0*/  IMAD.MOV.U32 R0, RZ, RZ, R190 ;  /* 0x000000ffff007224 */ /* 0x000fe400078e00be */
.L_x_27505:
[----:B------:R-:W-:Y:S05]  /*ead0*/  BSYNC B2 ;  /* 0x0000000000027941 */ /* 0x000fea0003800000 */
.L_x_27503:
        /* <DEDUP_REMOVED lines=16> */
.L_x_27509:
[----:B------:R-:W-:Y:S05]  /*ebe0*/  BSYNC B3 ;  /* 0x0000000000037941 */ /* 0x000fea0003800000 */
.L_x_27508:
        /* <DEDUP_REMOVED lines=44> */
.L_x_27507:
[----:B------:R-:W-:Y:S05]  /*eeb0*/  BSYNC B2 ;  /* 0x0000000000027941 */ /* 0x000fea0003800000 */
.L_x_27506:
        /* <DEDUP_REMOVED lines=11> */
.L_x_27502:
[----:B------:R-:W-:Y:S05]  /*ef70*/  BSYNC B1 ;  /* 0x0000000000017941 */ /* 0x000fea0003800000 */
.L_x_27500:
        /* <DEDUP_REMOVED lines=8> */
.L_x_27511:
        /* <DEDUP_REMOVED lines=12> */
.L_x_27514:
[----:B------:R-:W-:Y:S02]  /*f0c0*/  MOV R0, R190 ;  /* 0x000000be00007202 */ /* 0x000fe40000000f00 */
.L_x_27515:
[----:B------:R-:W-:Y:S05]  /*f0d0*/  BSYNC B2 ;  /* 0x0000000000027941 */ /* 0x000fea0003800000 */
.L_x_27513:
        /* <DEDUP_REMOVED lines=16> */
.L_x_27519:
[----:B------:R-:W-:Y:S05]  /*f1e0*/  BSYNC B3 ;  /* 0x0000000000037941 */ /* 0x000fea0003800000 */
.L_x_27518:
        /* <DEDUP_REMOVED lines=44> */
.L_x_27517:
[----:B------:R-:W-:Y:S05]  /*f4b0*/  BSYNC B2 ;  /* 0x0000000000027941 */ /* 0x000fea0003800000 */
.L_x_27516:
        /* <DEDUP_REMOVED lines=11> */
.L_x_27512:
[----:B------:R-:W-:Y:S05]  /*f570*/  BSYNC B1 ;  /* 0x0000000000017941 */ /* 0x000fea0003800000 */
.L_x_27510:
        /* <DEDUP_REMOVED lines=8> */
.L_x_27521:
        /* <DEDUP_REMOVED lines=12> */
.L_x_27524:
[----:B------:R-:W-:Y:S02]  /*f6c0*/  IMAD.MOV.U32 R0, RZ, RZ, R190 ;  /* 0x000000ffff007224 */ /* 0x000fe400078e00be */
.L_x_27525:
[----:B------:R-:W-:Y:S05]  /*f6d0*/  BSYNC B2 ;  /* 0x0000000000027941 */ /* 0x000fea0003800000 */
.L_x_27523:
        /* <DEDUP_REMOVED lines=16> */
.L_x_27529:
[----:B------:R-:W-:Y:S05]  /*f7e0*/  BSYNC B3 ;  /* 0x0000000000037941 */ /* 0x000fea0003800000 */
.L_x_27528:
        /* <DEDUP_REMOVED lines=44> */
.L_x_27527:
[----:B------:R-:W-:Y:S05]  /*fab0*/  BSYNC B2 ;  /* 0x0000000000027941 */ /* 0x000fea0003800000 */
.L_x_27526:
        /* <DEDUP_REMOVED lines=11> */
.L_x_27522:
[----:B------:R-:W-:Y:S05]  /*fb70*/  BSYNC B1 ;  /* 0x0000000000017941 */ /* 0x000fea0003800000 */
.L_x_27520:
        /* <DEDUP_REMOVED lines=8> */
.L_x_27531:
        /* <DEDUP_REMOVED lines=12> */
.L_x_27534:
[----:B------:R-:W-:Y:S02]  /*fcc0*/  IMAD.MOV.U32 R0, RZ, RZ, R190 ;  /* 0x000000ffff007224 */ /* 0x000fe400078e00be */
.L_x_27535:
[----:B------:R-:W-:Y:S05]  /*fcd0*/  BSYNC B2 ;  /* 0x0000000000027941 */ /* 0x000fea0003800000 */
.L_x_27533:
        /* <DEDUP_REMOVED lines=16> */
.L_x_27539:
[----:B------:R-:W-:Y:S05]  /*fde0*/  BSYNC B3 ;  /* 0x0000000000037941 */ /* 0x000fea0003800000 */
.L_x_27538:
        /* <DEDUP_REMOVED lines=44> */
.L_x_27537:
[----:B------:R-:W-:Y:S05]  /*100b0*/  BSYNC B2 ;  /* 0x0000000000027941 */ /* 0x000fea0003800000 */
.L_x_27536:
        /* <DEDUP_REMOVED lines=11> */
.L_x_27532:
[----:B------:R-:W-:Y:S05]  /*10170*/  BSYNC B1 ;  /* 0x0000000000017941 */ /* 0x000fea0003800000 */
.L_x_27530:
        /* <DEDUP_REMOVED lines=8> */
.L_x_27541:
        /* <DEDUP_REMOVED lines=12> */
.L_x_27544:
[----:B------:R-:W-:Y:S02]  /*102c0*/  MOV R0, R190 ;  /* 0x000000be00007202 */ /* 0x000fe40000000f00 */
.L_x_27545:
[----:B------:R-:W-:Y:S05]  /*102d0*/  BSYNC B2 ;  /* 0x0000000000027941 */ /* 0x000fea0003800000 */
.L_x_27543:
        /* <DEDUP_REMOVED lines=16> */
.L_x_27549:
[----:B------:R-:W-:Y:S05]  /*103e0*/  BSYNC B3 ;  /* 0x0000000000037941 */ /* 0x000fea0003800000 */
.L_x_27548:
        /* <DEDUP_REMOVED lines=44> */
.L_x_27547:
[----:B------:R-:W-:Y:S05]  /*106b0*/  BSYNC B2 ;  /* 0x0000000000027941 */ /* 0x000fea0003800000 */
.L_x_27546:
        /* <DEDUP_REMOVED lines=11> */
.L_x_27542:
[----:B------:R-:W-:Y:S05]  /*10770*/  BSYNC B1 ;  /* 0x0000000000017941 */ /* 0x000fea0003800000 */
.L_x_27540:
        /* <DEDUP_REMOVED lines=8> */
.L_x_27551:
        /* <DEDUP_REMOVED lines=12> */
.L_x_27554:
[----:B------:R-:W-:Y:S02]  /*108c0*/  IMAD.MOV.U32 R23, RZ, RZ, R190 ;  /* 0x000000ffff177224 */ /* 0x000fe400078e00be */
.L_x_27555:
[----:B------:R-:W-:Y:S05]  /*108d0*/  BSYNC B2 ;  /* 0x0000000000027941 */ /* 0x000fea0003800000 */
.L_x_27553:
        /* <DEDUP_REMOVED lines=16> */
.L_x_27559:
[----:B------:R-:W-:Y:S05]  /*109e0*/  BSYNC B3 ;  /* 0x0000000000037941 */ /* 0x000fea0003800000 */
.L_x_27558:
        /* <DEDUP_REMOVED lines=44> */
.L_x_27557:
[----:B------:R-:W-:Y:S05]  /*10cb0*/  BSYNC B2 ;  /* 0x0000000000027941 */ /* 0x000fea0003800000 */
.L_x_27556:
        /* <DEDUP_REMOVED lines=12> */
.L_x_27552:
[----:B------:R-:W-:Y:S05]  /*10d80*/  BSYNC B1 ;  /* 0x0000000000017941 */ /* 0x000fea0003800000 */
.L_x_27550:
        /* <DEDUP_REMOVED lines=29> */
.L_x_27561:
[----:B------:R-:W-:Y:S05]  /*10f60*/  BSYNC B1 ;  /* 0x0000000000017941 */ /* 0x000fea0003800000 */
.L_x_27560:
[----:B------:R-:W-:Y:S02]  /*10f70*/  IADD3 R215, R215, 0x80, RZ ;  /* 0x00000080d7d77810 */ /* 0x000fe40007ffe0ff */
[----:B------:R-:W-:Y:S02]  /*10f80*/  IADD3 R214, R214, 0x80, RZ ;  /* 0x00000080d6d67810 */ /* 0x000fe40007ffe0ff */
.L_x_27479:
[----:B------:R-:W-:Y:S05]  /*10f90*/  BSYNC B0 ;  /* 0x0000000000007941 */ /* 0x000fea0003800000 */
.L_x_27478:
        /* <DEDUP_REMOVED lines=20> */
.L_x_27565:
        /* <DEDUP_REMOVED lines=12> */
.L_x_27568:
[----:B------:R-:W-:Y:S02]  /*111a0*/  MOV R10, R190 ;  /* 0x000000be000a7202 */ /* 0x000fe40000000f00 */
.L_x_27569:
[----:B------:R-:W-:Y:S05]  /*111b0*/  BSYNC B2 ;  /* 0x0000000000027941 */ /* 0x000fea0003800000 */
.L_x_27567:
        /* <DEDUP_REMOVED lines=16> */
.L_x_27573:
[----:B------:R-:W-:Y:S05]  /*112c0*/  BSYNC B3 ;  /* 0x0000000000037941 */ /* 0x000fea0003800000 */
.L_x_27572:
        /* <DEDUP_REMOVED lines=44> */
.L_x_27571:
[----:B------:R-:W-:Y:S05]  /*11590*/  BSYNC B2 ;  /* 0x0000000000027941 */ /* 0x000fea0003800000 */
.L_x_27570:
        /* <DEDUP_REMOVED lines=12> */
.L_x_27566:
[----:B------:R-:W-:Y:S05]  /*11660*/  BSYNC B1 ;  /* 0x0000000000017941 */ /* 0x000fea0003800000 */
.L_x_27564:
        /* <DEDUP_REMOVED lines=8> */
.L_x_27575:
        /* <DEDUP_REMOVED lines=12> */
.L_x_27578:
[----:B------:R-:W-:Y:S02]  /*117b0*/  IMAD.MOV.U32 R0, RZ, RZ, R190 ;  /* 0x000000ffff007224 */ /* 0x000fe400078e00be */
.L_x_27579:
[----:B------:R-:W-:Y:S05]  /*117c0*/  BSYNC B2 ;  /* 0x0000000000027941 */ /* 0x000fea0003800000 */
.L_x_27577:
        /* <DEDUP_REMOVED lines=16> */
.L_x_27583:
[----:B------:R-:W-:Y:S05]  /*118d0*/  BSYNC B3 ;  /* 0x0000000000037941 */ /* 0x000fea0003800000 */
.L_x_27582:
        /* <DEDUP_REMOVED lines=44> */
.L_x_27581:
[----:B------:R-:W-:Y:S05]  /*11ba0*/  BSYNC B2 ;  /* 0x0000000000027941 */ /* 0x000fea0003800000 */
.L_x_27580:
        /* <DEDUP_REMOVED lines=11> */
.L_x_27576:
[----:B------:R-:W-:Y:S05]  /*11c60*/  BSYNC B1 ;  /* 0x0000000000017941 */ /* 0x000fea0003800000 */
.L_x_27574:
        /* <DEDUP_REMOVED lines=8> */
.L_x_27585:
        /* <DEDUP_REMOVED lines=12> */
.L_x_27588:
[----:B------:R-:W-:Y:S02]  /*11db0*/  IMAD.MOV.U32 R0, RZ, RZ, R190 ;  /* 0x000000ffff007224 */ /* 0x000fe400078e00be */
.L_x_27589:
[----:B------:R-:W-:Y:S05]  /*11dc0*/  BSYNC B2 ;  /* 0x0000000000027941 */ /* 0x000fea0003800000 */
.L_x_27587:
        /* <DEDUP_REMOVED lines=16> */
.L_x_27593:
[----:B------:R-:W-:Y:S05]  /*11ed0*/  BSYNC B3 ;  /* 0x0000000000037941 */ /* 0x000fea0003800000 */
.L_x_27592:
        /* <DEDUP_REMOVED lines=44> */
.L_x_27591:
[----:B------:R-:W-:Y:S05]  /*121a0*/  BSYNC B2 ;  /* 0x0000000000027941 */ /* 0x000fea0003800000 */
.L_x_27590:
        /* <DEDUP_REMOVED lines=11> */
.L_x_27586:
[----:B------:R-:W-:Y:S05]  /*12260*/  BSYNC B1 ;  /* 0x0000000000017941 */ /* 0x000fea0003800000 */
.L_x_27584:
        /* <DEDUP_REMOVED lines=8> */
.L_x_27595:
        /* <DEDUP_REMOVED lines=12> */
.L_x_27598:
[----:B------:R-:W-:Y:S02]  /*123b0*/  MOV R0, R190 ;  /* 0x000000be00007202 */ /* 0x000fe40000000f00 */
.L_x_27599:
[----:B------:R-:W-:Y:S05]  /*123c0*/  BSYNC B2 ;  /* 0x0000000000027941 */ /* 0x000fea0003800000 */
.L_x_27597:
        /* <DEDUP_REMOVED lines=16> */
.L_x_27603:
[----:B------:R-:W-:Y:S05]  /*124d0*/  BSYNC B3 ;  /* 0x0000000000037941 */ /* 0x000fea0003800000 */
.L_x_27602:
        /* <DEDUP_REMOVED lines=44> */
.L_x_27601:
[----:B------:R-:W-:Y:S05]  /*127a0*/  BSYNC B2 ;  /* 0x0000000000027941 */ /* 0x000fea0003800000 */
.L_x_27600:
        /* <DEDUP_REMOVED lines=11> */
.L_x_27596:
[----:B------:R-:W-:Y:S05]  /*12860*/  BSYNC B1 ;  /* 0x0000000000017941 */ /* 0x000fea0003800000 */
.L_x_27594:
        /* <DEDUP_REMOVED lines=8> */
.L_x_27605:
        /* <DEDUP_REMOVED lines=12> */
.L_x_27608:
[----:B------:R-:W-:Y:S02]  /*129b0*/  IMAD.MOV.U32 R0, RZ, RZ, R190 ;  /* 0x000000ffff007224 */ /* 0x000fe400078e00be */
.L_x_27609:
[----:B------:R-:W-:Y:S05]  /*129c0*/  BSYNC B2 ;  /* 0x0000000000027941 */ /* 0x000fea0003800000 */
.L_x_27607:
        /* <DEDUP_REMOVED lines=16> */
.L_x_27613:
[----:B------:R-:W-:Y:S05]  /*12ad0*/  BSYNC B3 ;  /* 0x0000000000037941 */ /* 0x000fea0003800000 */
.L_x_27612:
        /* <DEDUP_REMOVED lines=44> */
.L_x_27611:
[----:B------:R-:W-:Y:S05]  /*12da0*/  BSYNC B2 ;  /* 0x0000000000027941 */ /* 0x000fea0003800000 */
.L_x_27610:
        /* <DEDUP_REMOVED lines=11> */
.L_x_27606:
[----:B------:R-:W-:Y:S05]  /*12e60*/  BSYNC B1 ;  /* 0x0000000000017941 */ /* 0x000fea0003800000 */
.L_x_27604:
        /* <DEDUP_REMOVED lines=8> */
.L_x_27615:
        /* <DEDUP_REMOVED lines=12> */
.L_x_27618:
[----:B------:R-:W-:Y:S02]  /*12fb0*/  IMAD.MOV.U32 R0, RZ, RZ, R190 ;  /* 0x000000ffff007224 */ /* 0x000fe400078e00be */
.L_x_27619:
[----:B------:R-:W-:Y:S05]  /*12fc0*/  BSYNC B2 ;  /* 0x0000000000027941 */ /* 0x000fea0003800000 */
.L_x_27617:
        /* <DEDUP_REMOVED lines=16> */
.L_x_27623:
[----:B------:R-:W-:Y:S05]  /*130d0*/  BSYNC B3 ;  /* 0x0000000000037941 */ /* 0x000fea0003800000 */
.L_x_27622:
        /* <DEDUP_REMOVED lines=44> */
.L_x_27621:
[----:B------:R-:W-:Y:S05]  /*133a0*/  BSYNC B2 ;  /* 0x0000000000027941 */ /* 0x000fea0003800000 */
.L_x_27620:
        /* <DEDUP_REMOVED lines=11> */
.L_x_27616:
[----:B------:R-:W-:Y:S05]  /*13460*/  BSYNC B1 ;  /* 0x0000000000017941 */ /* 0x000fea0003800000 */
.L_x_27614:
        /* <DEDUP_REMOVED lines=8> */
.L_x_27625:
        /* <DEDUP_REMOVED lines=12> */
.L_x_27628:
[----:B------:R-:W-:Y:S02]  /*135b0*/  MOV R0, R190 ;  /* 0x000000be00007202 */ /* 0x000fe40000000f00 */
.L_x_27629:
[----:B------:R-:W-:Y:S05]  /*135c0*/  BSYNC B2 ;  /* 0x0000000000027941 */ /* 0x000fea0003800000 */
.L_x_27627:
        /* <DEDUP_REMOVED lines=16> */
.L_x_27633:
[----:B------:R-:W-:Y:S05]  /*136d0*/  BSYNC B3 ;  /* 0x0000000000037941 */ /* 0x000fea0003800000 */
.L_x_27632:
        /* <DEDUP_REMOVED lines=44> */
.L_x_27631:
[----:B------:R-:W-:Y:S05]  /*139a0*/  BSYNC B2 ;  /* 0x0000000000027941 */ /* 0x000fea0003800000 */
.L_x_27630:
        /* <DEDUP_REMOVED lines=11> */
.L_x_27626:
[----:B------:R-:W-:Y:S05]  /*13a60*/  BSYNC B1 ;  /* 0x0000000000017941 */ /* 0x000fea0003800000 */
.L_x_27624:
        /* <DEDUP_REMOVED lines=8> */
.L_x_27635:
        /* <DEDUP_REMOVED lines=12> */
.L_x_27638:
[----:B------:R-:W-:Y:S02]  /*13bb0*/  IMAD.MOV.U32 R23, RZ, RZ, R190 ;  /* 0x000000ffff177224 */ /* 0x000fe400078e00be */
.L_x_27639:
[----:B------:R-:W-:Y:S05]  /*13bc0*/  BSYNC B2 ;  /* 0x0000000000027941 */ /* 0x000fea0003800000 */
.L_x_27637:
        /* <DEDUP_REMOVED lines=16> */
.L_x_27643:
[----:B------:R-:W-:Y:S05]  /*13cd0*/  BSYNC B3 ;  /* 0x0000000000037941 */ /* 0x000fea0003800000 */
.L_x_27642:
        /* <DEDUP_REMOVED lines=44> */
.L_x_27641:
[----:B------:R-:W-:Y:S05]  /*13fa0*/  BSYNC B2 ;  /* 0x0000000000027941 */ /* 0x000fea0003800000 */
.L_x_27640:
        /* <DEDUP_REMOVED lines=12> */
.L_x_27636:
[----:B------:R-:W-:Y:S05]  /*14070*/  BSYNC B1 ;  /* 0x0000000000017941 */ /* 0x000fea0003800000 */
.L_x_27634:
        /* <DEDUP_REMOVED lines=29> */
.L_x_27645:
[----:B------:R-:W-:Y:S05]  /*14250*/  BSYNC B1 ;  /* 0x0000000000017941 */ /* 0x000fea0003800000 */
.L_x_27644:
[----:B------:R-:W-:Y:S02]  /*14260*/  IADD3 R215, R215, 0x80, RZ ;  /* 0x00000080d7d77810 */ /* 0x000fe40007ffe0ff */
[----:B------:R-:W-:Y:S02]  /*14270*/  IADD3 R214, R214, 0x80, RZ ;  /* 0x00000080d6d67810 */ /* 0x000fe40007ffe0ff */
.L_x_27563:
[----:B------:R-:W-:Y:S05]  /*14280*/  BSYNC B0 ;  /* 0x0000000000007941 */ /* 0x000fea0003800000 */
.L_x_27562:
        /* <DEDUP_REMOVED lines=20> */
.L_x_27649:
        /* <DEDUP_REMOVED lines=12> */
.L_x_27652:
[----:B------:R-:W-:Y:S02]  /*14490*/  MOV R10, R190 ;  /* 0x000000be000a7202 */ /* 0x000fe40000000f00 */
.L_x_27653:
[----:B------:R-:W-:Y:S05]  /*144a0*/  BSYNC B2 ;  /* 0x0000000000027941 */ /* 0x000fea0003800000 */
.L_x_27651:
        /* <DEDUP_REMOVED lines=16> */
.L_x_27657:
[----:B------:R-:W-:Y:S05]  /*145b0*/  BSYNC B3 ;  /* 0x0000000000037941 */ /* 0x000fea0003800000 */
.L_x_27656:
        /* <DEDUP_REMOVED lines=43> */
.L_x_27655:
[----:B------:R-:W-:Y:S05]  /*14870*/  BSYNC B2 ;  /* 0x0000000000027941 */ /* 0x000fea0003800000 */
.L_x_27654:
        /* <DEDUP_REMOVED lines=12> */
.L_x_27650:
[----:B------:R-:W-:Y:S05]  /*14940*/  BSYNC B1 ;  /* 0x0000000000017941 */ /* 0x000fea0003800000 */
.L_x_27648:
        /* <DEDUP_REMOVED lines=8> */
.L_x_27659:
        /* <DEDUP_REMOVED lines=12> */
.L_x_27662:
[----:B------:R-:W-:Y:S02]  /*14a90*/  IMAD.MOV.U32 R0, RZ, RZ, R190 ;  /* 0x000000ffff007224 */ /* 0x000fe400078e00be */
.L_x_27663:
[----:B------:R-:W-:Y:S05]  /*14aa0*/  BSYNC B2 ;  /* 0x0000000000027941 */ /* 0x000fea0003800000 */
.L_x_27661:
        /* <DEDUP_REMOVED lines=16> */
.L_x_27667:
[----:B------:R-:W-:Y:S05]  /*14bb0*/  BSYNC B3 ;  /* 0x0000000000037941 */ /* 0x000fea0003800000 */
.L_x_27666:
        /* <DEDUP_REMOVED lines=43> */
.L_x_27665:
[----:B------:R-:W-:Y:S05]  /*14e70*/  BSYNC B2 ;  /* 0x0000000000027941 */ /* 0x000fea0003800000 */
.L_x_27664:
[----:B------:R-:W1:Y:S01]  /*14e80*/  I2F.U32 R0, R0 ;  /* 0x0000000000007306 */ /* 0x000e620000201000 */
[----:B-----5:R-:W-:Y:S01]  /*14e90*/  HADD2.F32 R152, -RZ, R144.H1_H1 ;  /* 0x30000090ff987230 */ /* 0x020fe20000004100 */
[----:B------:R-:W-:-:S04]  /*14ea0*/  IMAD.MOV.U32 R11, RZ, RZ, 0x2f800000 ;  /* 0x2f800000ff0b7424 */ /* 0x000fc800078e00ff */
[----:B------:R-:W-:-:S04]  /*14eb0*/  FMUL.FTZ R152, R152, c[0x0][0x1ec] ;  /* 0x00007b0098987a20 */ /* 0x000fc80000410000 */
[----:B------:R-:W-:Y:S02]  /*14ec0*/  FMUL.FTZ R152, R152, c[0x0][0x1e8] ;  /* 0x00007a0098987a20 */ /* 0x000fe40000410000 */
[----:B-1----:R-:W-:-:S05]  /*14ed0*/  FFMA.FTZ R11, R0, R11, 1.1641532182693481445e-10 ;  /* 0x2f000000000b7423 */ /* 0x002fca000001000b */
[----:B------:R-:W-:-:S04]  /*14ee0*/  FSETP.GTU.FTZ.AND P4, PT, R11, c[0x0][0x1e4], PT ;  /* 0x000079000b007a0b */ /* 0x000fc80003f9c000 */
[----:B------:R-:W-:Y:S01]  /*14ef0*/  FSEL R191, R152, RZ, !P4 ;  /* 0x000000ff98bf7208 */ /* 0x000fe20006000000 */
[----:B------:R-:W-:Y:S01]  /*14f00*/  @P2 HADD2.F32 R152, -RZ, R148.H1_H1 ;  /* 0x30000094ff982230 */ /* 0x000fe20000004100 */
[----:B------:R-:W-:-:S04]  /*14f10*/  SEL R11, RZ, 0x1, P4 ;  /* 0x00000001ff0b7807 */ /* 0x000fc80002000000 */
[----:B------:R-:W-:Y:S02]  /*14f20*/  @P2 FADD.FTZ R191, R152, R191 ;  /* 0x000000bf98bf2221 */ /* 0x000fe40000010000 */
.L_x_27660:
[----:B------:R-:W-:Y:S05]  /*14f30*/  BSYNC B1 ;  /* 0x0000000000017941 */ /* 0x000fea0003800000 */
.L_x_27658:
        /* <DEDUP_REMOVED lines=8> */
.L_x_27669:
        /* <DEDUP_REMOVED lines=12> */
.L_x_27672:
[----:B------:R-:W-:Y:S02]  /*15080*/  IMAD.MOV.U32 R0, RZ, RZ, R190 ;  /* 0x000000ffff007224 */ /* 0x000fe400078e00be */
.L_x_27673:
[----:B------:R-:W-:Y:S05]  /*15090*/  BSYNC B2 ;  /* 0x0000000000027941 */ /* 0x000fea0003800000 */
.L_x_27671:
        /* <DEDUP_REMOVED lines=16> */
.L_x_27677:
[----:B------:R-:W-:Y:S05]  /*151a0*/  BSYNC B3 ;  /* 0x0000000000037941 */ /* 0x000fea0003800000 */
.L_x_27676:
        /* <DEDUP_REMOVED lines=44> */
.L_x_27675:
[----:B------:R-:W-:Y:S05]  /*15470*/  BSYNC B2 ;  /* 0x0000000000027941 */ /* 0x000fea0003800000 */
.L_x_27674:
        /* <DEDUP_REMOVED lines=11> */
.L_x_27670:
[----:B------:R-:W-:Y:S05]  /*15530*/  BSYNC B1 ;  /* 0x0000000000017941 */ /* 0x000fea0003800000 */
.L_x_27668:
        /* <DEDUP_REMOVED lines=8> */
.L_x_27679:
        /* <DEDUP_REMOVED lines=12> */
.L_x_27682:
[----:B------:R-:W-:Y:S02]  /*15680*/  IMAD.MOV.U32 R0, RZ, RZ, R190 ;  /* 0x000000ffff007224 */ /* 0x000fe400078e00be */
.L_x_27683:
[----:B------:R-:W-:Y:S05]  /*15690*/  BSYNC B2 ;  /* 0x0000000000027941 */ /* 0x000fea0003800000 */
.L_x_27681:
        /* <DEDUP_REMOVED lines=16> */
.L_x_27687:
[----:B------:R-:W-:Y:S05]  /*157a0*/  BSYNC B3 ;  /* 0x0000000000037941 */ /* 0x000fea0003800000 */
.L_x_27686:
        /* <DEDUP_REMOVED lines=44> */
.L_x_27685:
[----:B------:R-:W-:Y:S05]  /*15a70*/  BSYNC B2 ;  /* 0x0000000000027941 */ /* 0x000fea0003800000 */
.L_x_27684:
        /* <DEDUP_REMOVED lines=11> */
.L_x_27680:
[----:B------:R-:W-:Y:S05]  /*15b30*/  BSYNC B1 ;  /* 0x0000000000017941 */ /* 0x000fea0003800000 */
.L_x_27678:
        /* <DEDUP_REMOVED lines=8> */
.L_x_27689:
        /* <DEDUP_REMOVED lines=12> */
.L_x_27692:
[----:B------:R-:W-:Y:S02]  /*15c80*/  MOV R0, R190 ;  /* 0x000000be00007202 */ /* 0x000fe40000000f00 */
.L_x_27693:
[----:B------:R-:W-:Y:S05]  /*15c90*/  BSYNC B2 ;  /* 0x0000000000027941 */ /* 0x000fea0003800000 */
.L_x_27691:
        /* <DEDUP_REMOVED lines=16> */
.L_x_27697:
[----:B------:R-:W-:Y:S05]  /*15da0*/  BSYNC B3 ;  /* 0x0000000000037941 */ /* 0x000fea0003800000 */
.L_x_27696:
        /* <DEDUP_REMOVED lines=44> */
.L_x_27695:
[----:B------:R-:W-:Y:S05]  /*16070*/  BSYNC B2 ;  /* 0x0000000000027941 */ /* 0x000fea0003800000 */
.L_x_27694:
        /* <DEDUP_REMOVED lines=11> */
.L_x_27690:
[----:B------:R-:W-:Y:S05]  /*16130*/  BSYNC B1 ;  /* 0x0000000000017941 */ /* 0x000fea0003800000 */
.L_x_27688:
        /* <DEDUP_REMOVED lines=8> */
.L_x_27699:
        /* <DEDUP_REMOVED lines=12> */
.L_x_27702:
[----:B------:R-:W-:Y:S02]  /*16280*/  IMAD.MOV.U32 R0, RZ, RZ, R190 ;  /* 0x000000ffff007224 */ /* 0x000fe400078e00be */
.L_x_27703:
[----:B------:R-:W-:Y:S05]  /*16290*/  BSYNC B2 ;  /* 0x0000000000027941 */ /* 0x000fea0003800000 */
.L_x_27701:
        /* <DEDUP_REMOVED lines=16> */
.L_x_27707:
[----:B------:R-:W-:Y:S05]  /*163a0*/  BSYNC B3 ;  /* 0x0000000000037941 */ /* 0x000fea0003800000 */
.L_x_27706:
        /* <DEDUP_REMOVED lines=44> */
.L_x_27705:
[----:B------:R-:W-:Y:S05]  /*16670*/  BSYNC B2 ;  /* 0x0000000000027941 */ /* 0x000fea0003800000 */
.L_x_27704:
        /* <DEDUP_REMOVED lines=11> */
.L_x_27700:
[----:B------:R-:W-:Y:S05]  /*16730*/  BSYNC B1 ;  /* 0x0000000000017941 */ /* 0x000fea0003800000 */
.L_x_27698:
        /* <DEDUP_REMOVED lines=8> */
.L_x_27709:
        /* <DEDUP_REMOVED lines=12> */
.L_x_27712:
[----:B------:R-:W-:Y:S02]  /*16880*/  IMAD.MOV.U32 R0, RZ, RZ, R190 ;  /* 0x000000ffff007224 */ /* 0x000fe400078e00be */
.L_x_27713:
[----:B------:R-:W-:Y:S05]  /*16890*/  BSYNC B2 ;  /* 0x0000000000027941 */ /* 0x000fea0003800000 */
.L_x_27711:
        /* <DEDUP_REMOVED lines=16> */
.L_x_27717:
[----:B------:R-:W-:Y:S05]  /*169a0*/  BSYNC B3 ;  /* 0x0000000000037941 */ /* 0x000fea0003800000 */
.L_x_27716:
        /* <DEDUP_REMOVED lines=44> */
.L_x_27715:
[----:B------:R-:W-:Y:S05]  /*16c70*/  BSYNC B2 ;  /* 0x0000000000027941 */ /* 0x000fea0003800000 */
.L_x_27714:
        /* <DEDUP_REMOVED lines=11> */
.L_x_27710:
[----:B------:R-:W-:Y:S05]  /*16d30*/  BSYNC B1 ;  /* 0x0000000000017941 */ /* 0x000fea0003800000 */
.L_x_27708:
[----:B------:R-:W-:Y:S01]  /*16d40*/  BSSY B1, `(.L_x_27718) ;  /* 0x0000060000017945 */ /* 0x000fe20003800000 */
[----:B------:R-:W-:Y:S05]  /*16d50*/  @P3 BRA `(.L_x_27719) ;  /* 0x0000006000003947 */ /* 0x000fea0003800000 */
[----:B------:R-:W-:Y:S01]  /*16d60*/  HFMA2.MMA R203, -RZ, RZ, 0, 0 ;  /* 0x00000000ffcb7435 */ /* 0x000fe200000001ff */
[----:B------:R-:W-:Y:S01]  /*16d70*/  IMAD.MOV.U32 R0, RZ, RZ, R152 ;  /* 0x000000ffff007224 */ /* 0x000fe200078e0098 */
[----:B------:R-:W-:Y:S05]  /*16d80*/  @!P2 BRA `(.L_x_27720) ;  /* 0x000005b00000a947 */ /* 0x000fea0003800000 */
[----:B------:R-:W-:Y:S01]  /*16d90*/  MOV R0, R152 ;  /* 0x0000009800007202 */ /* 0x000fe20000000f00 */
[----:B-----5:R-:W-:Y:S01]  /*16da0*/  HADD2.F32 R203, -RZ, R151.H1_H1 ;  /* 0x30000097ffcb7230 */ /* 0x020fe20000004100 */
[----:B------:R-:W-:Y:S05]  /*16db0*/  BRA `(.L_x_27720) ;  /* 0x0000058000007947 */ /* 0x000fea0003800000 */
.L_x_27719:
        /* <DEDUP_REMOVED lines=12> */
.L_x_27722:
[----:B------:R-:W-:Y:S02]  /*16e80*/  MOV R23, R190 ;  /* 0x000000be00177202 */ /* 0x000fe40000000f00 */
.L_x_27723:
[----:B------:R-:W-:Y:S05]  /*16e90*/  BSYNC B2 ;  /* 0x0000000000027941 */ /* 0x000fea0003800000 */
.L_x_27721:
        /* <DEDUP_REMOVED lines=16> */
.L_x_27727:
[----:B------:R-:W-:Y:S05]  /*16fa0*/  BSYNC B3 ;  /* 0x0000000000037941 */ /* 0x000fea0003800000 */
.L_x_27726:
        /* <DEDUP_REMOVED lines=44> */
.L_x_27725:
[----:B------:R-:W-:Y:S05]  /*17270*/  BSYNC B2 ;  /* 0x0000000000027941 */ /* 0x000fea0003800000 */
.L_x_27724:
        /* <DEDUP_REMOVED lines=12> */
.L_x_27720:
[----:B------:R-:W-:Y:S05]  /*17340*/  BSYNC B1 ;  /* 0x0000000000017941 */ /* 0x000fea0003800000 */
.L_x_27718:
[----:B------:R-:W-:Y:S02]  /*17350*/  MOV R210, 0x10 ;  /* 0x0000001000d27802 */ /* 0x000fe40000000f00 */
[----:B------:R-:W-:Y:S02]  /*17360*/  F2FP.PACK_AB R155, R203, R201 ;  /* 0x000000c9cb9b723e */ /* 0x000fe400000000ff */
[----:B------:R-:W-:Y:S01]  /*17370*/  F2FP.PACK_AB R154, R199, R197 ;  /* 0x000000c5c79a723e */ /* 0x000fe200000000ff */
[----:B------:R-:W-:Y:S01]  /*17380*/  IMAD.WIDE.U32 R210, R215, R210, c[0x0][0x188] ;  /* 0x00006200d7d27625 */ /* 0x000fe200078e00d2 */
[----:B------:R-:W-:Y:S02]  /*17390*/  F2FP.PACK_AB R153, R195, R193 ;  /* 0x000000c1c399723e */ /* 0x000fe400000000ff */
[----:B------:R-:W-:-:S05]  /*173a0*/  F2FP.PACK_AB R152, R191, R189 ;  /* 0x000000bdbf98723e */ /* 0x000fca00000000ff */
[----:B------:R1:W-:Y:S01]  /*173b0*/  STG.E.128 [R210.64], R152 ;  /* 0x00000098d2007986 */ /* 0x0003e2000c101d06 */
[----:B------:R-:W-:Y:S05]  /*173c0*/  @!P1 BRA `(.L_x_27647) ;  /* 0x0000014000009947 */ /* 0x000fea0003800000 */
[----:B-1----:R-:W-:Y:S01]  /*173d0*/  IMAD.U32 R153, R22, 0x10000, RZ ;  /* 0x0001000016997824 */ /* 0x002fe200078e00ff */
        /* <DEDUP_REMOVED lines=19> */
.L_x_27647:
[----:B------:R-:W-:Y:S05]  /*17510*/  BSYNC B0 ;  /* 0x0000000000007941 */ /* 0x000fea0003800000 */
.L_x_27646:
        /* <DEDUP_REMOVED lines=69> */
.L_x_27746:
        /* <DEDUP_REMOVED lines=133> */
.L_x_27747:
        /* <DEDUP_REMOVED lines=108> */
.L_x_27733:
[----:B------:R-:W-:Y:S05]  /*18880*/  BSYNC B1 ;  /* 0x0000000000017941 */ /* 0x000fea0003800000 */
.L_x_27732:
        /* <DEDUP_REMOVED lines=35> */
.L_x_27735:
[----:B------:R-:W-:Y:S05]  /*18ac0*/  BSYNC B1 ;  /* 0x0000000000017941 */ /* 0x000fea0003800000 */
.L_x_27734:
        /* <DEDUP_REMOVED lines=35> */
.L_x_27737:
[----:B------:R-:W-:Y:S05]  /*18d00*/  BSYNC B1 ;  /* 0x0000000000017941 */ /* 0x000fea0003800000 */
.L_x_27736:
        /* <DEDUP_REMOVED lines=35> */
.L_x_27739:
[----:B------:R-:W-:Y:S05]  /*18f40*/  BSYNC B1 ;  /* 0x0000000000017941 */ /* 0x000fea0003800000 */
.L_x_27738:
        /* <DEDUP_REMOVED lines=35> */
.L_x_27741:
[----:B------:R-:W-:Y:S05]  /*19180*/  BSYNC B1 ;  /* 0x0000000000017941 */ /* 0x000fea0003800000 */
.L_x_27740:
        /* <DEDUP_REMOVED lines=35> */
.L_x_27743:
[----:B------:R-:W-:Y:S05]  /*193c0*/  BSYNC B1 ;  /* 0x0000000000017941 */ /* 0x000fea0003800000 */
.L_x_27742:
        /* <DEDUP_REMOVED lines=33> */
.L_x_27731:
[----:B0-----:R-:W-:Y:S05]  /*195e0*/  BSYNC B0 ;  /* 0x0000000000007941 */ /* 0x001fea0003800000 */
.L_x_27730:
[----:B------:R-:W-:Y:S02]  /*195f0*/  LOP3.LUT P1, RZ, R8, 0xff, RZ, 0xc0, !PT ;  /* 0x000000ff08ff7812 */ /* 0x000fe4000782c0ff */
[----:B------:R-:W-:Y:S02]  /*19600*/  IADD3 R202, R202, c[0x0][0x160], RZ ;  /* 0x00005800caca7a10 */ /* 0x000fe40007ffe0ff */
[----:B------:R-:W-:Y:S02]  /*19610*/  SEL R8, RZ, 0x1, P1 ;  /* 0x00000001ff087807 */ /* 0x000fe40000800000 */
[----:B------:R-:W-:-:S13]  /*19620*/  ISETP.GE.AND P1, PT, R202, c[0x0][0x164], PT ;  /* 0x00005900ca007a0c */ /* 0x000fda0003f26270 */
[----:B------:R-:W-:Y:S01]  /*19630*/  @P1 CALL.REL.NOINC `(.L_x_27744) ;  /* 0x0000001000001944 */ /* 0x000fe20003c00000 */
[----:B------:R-:W-:Y:S05]  /*19640*/  BRA `(.L_x_27745) ;  /* 0xfffe799000007947 */ /* 0x000fea000383ffff */
.L_x_27744:
[----:B------:R-:W-:Y:S05]  /*19650*/  EXIT ;  /* 0x000000000000794d */ /* 0x000fea0003800000 */
.L_x_27728:
[----:B------:R-:W-:Y:S01]  /*19660*/  HFMA2.MMA R216, -RZ, RZ, 0, 5.9604644775390625e-08 ;  /* 0x00000001ffd87435 */ /* 0x000fe200000001ff */
[----:B------:R-:W-:Y:S01]  /*19670*/  IMAD.MOV.U32 R153, RZ, RZ, R152 ;  /* 0x000000ffff997224 */ /* 0x000fe200078e0098 */
[----:B------:R-:W-:Y:S01]  /*19680*/  MOV R215, 0xffffffff ;  /* 0xffffffff00d77802 */ /* 0x000fe20000000f00 */
[----:B------:R-:W-:Y:S01]  /*19690*/  IMAD.MOV.U32 R214, RZ, RZ, 0x1f ;  /* 0x0000001fffd67424 */ /* 0x000fe200078e00ff */
[----:B------:R-:W-:Y:S02]  /*196a0*/  MOV R154, 0x196c0 ;  /* 0x000196c0009a7802 */ /* 0x000fe40000000f00 */
[----:B0----5:R-:W-:Y:S05]  /*196b0*/  CALL.REL.NOINC `($__internal_90_$__cuda_sm70_shflsync_bfly_p) ;  /* 0x00000ab000007944 */ /* 0x021fea0003c00000 */
[----:B01----:R-:W-:Y:S01]  /*196c0*/  IMAD.MOV.U32 R153, RZ, RZ, R216 ;  /* 0x000000ffff997224 */ /* 0x003fe200078e00d8 */
[----:B------:R-:W-:Y:S05]  /*196d0*/  BRA `(.L_x_27746) ;  /* 0xffffe29000007947 */ /* 0x000fea000383ffff */
.L_x_27729:
[----:B------:R-:W-:Y:S01]  /*196e0*/  HFMA2.MMA R216, -RZ, RZ, 0, 1.1920928955078125e-07 ;  /* 0x00000002ffd87435 */ /* 0x000fe200000001ff */
[----:B------:R-:W-:Y:S01]  /*196f0*/  IMAD.MOV.U32 R214, RZ, RZ, 0x1f ;  /* 0x0000001fffd67424 */ /* 0x000fe200078e00ff */
[----:B------:R-:W-:Y:S02]  /*19700*/  MOV R215, 0xffffffff ;  /* 0xffffffff00d77802 */ /* 0x000fe40000000f00 */
[----:B------:R-:W-:Y:S02]  /*19710*/  MOV R154, 0x19730 ;  /* 0x00019730009a7802 */ /* 0x000fe40000000f00 */
[----:B01---5:R-:W-:Y:S05]  /*19720*/  CALL.REL.NOINC `($__internal_90_$__cuda_sm70_shflsync_bfly_p) ;  /* 0x00000a4000007944 */ /* 0x023fea0003c00000 */
[----:B0-----:R-:W-:Y:S01]  /*19730*/  HFMA2.MMA R214, -RZ, RZ, 0, 1.847743988037109375e-06 ;  /* 0x0000001fffd67435 */ /* 0x001fe200000001ff */
[----:B-1----:R-:W-:Y:S01]  /*19740*/  FADD.FTZ R153, R153, R216 ;  /* 0x000000d899997221 */ /* 0x002fe20000010000 */
[----:B------:R-:W-:Y:S01]  /*19750*/  MOV R154, 0x19790 ;  /* 0x00019790009a7802 */ /* 0x000fe20000000f00 */
[----:B------:R-:W-:-:S02]  /*19760*/  IMAD.MOV.U32 R216, RZ, RZ, 0x4 ;  /* 0x00000004ffd87424 */ /* 0x000fc400078e00ff */
[----:B------:R-:W-:Y:S02]  /*19770*/  IMAD.MOV.U32 R215, RZ, RZ, -0x1 ;  /* 0xffffffffffd77424 */ /* 0x000fe400078e00ff */
[----:B------:R-:W-:Y:S05]  /*19780*/  CALL.REL.NOINC `($__internal_90_$__cuda_sm70_shflsync_bfly_p) ;  /* 0x000009e000007944 */ /* 0x000fea0003c00000 */
[----:B01----:R-:W-:Y:S01]  /*19790*/  FADD.FTZ R153, R153, R216 ;  /* 0x000000d899997221 */ /* 0x003fe20000010000 */
[----:B------:R-:W-:Y:S01]  /*197a0*/  MOV R216, 0x8 ;  /* 0x0000000800d87802 */ /* 0x000fe20000000f00 */
[----:B------:R-:W-:Y:S01]  /*197b0*/  IMAD.MOV.U32 R214, RZ, RZ, 0x1f ;  /* 0x0000001fffd67424 */ /* 0x000fe200078e00ff */
[----:B------:R-:W-:Y:S02]  /*197c0*/  MOV R215, 0xffffffff ;  /* 0xffffffff00d77802 */ /* 0x000fe40000000f00 */
[----:B------:R-:W-:Y:S02]  /*197d0*/  MOV R154, 0x197f0 ;  /* 0x000197f0009a7802 */ /* 0x000fe40000000f00 */
[----:B------:R-:W-:Y:S05]  /*197e0*/  CALL.REL.NOINC `($__internal_90_$__cuda_sm70_shflsync_bfly_p) ;  /* 0x0000098000007944 */ /* 0x000fea0003c00000 */
[----:B0-----:R-:W-:Y:S01]  /*197f0*/  HFMA2.MMA R214, -RZ, RZ, 0, 1.847743988037109375e-06 ;  /* 0x0000001fffd67435 */ /* 0x001fe200000001ff */
[----:B-1----:R-:W-:Y:S01]  /*19800*/  FADD.FTZ R153, R153, R216 ;  /* 0x000000d899997221 */ /* 0x002fe20000010000 */
[----:B------:R-:W-:Y:S01]  /*19810*/  MOV R154, 0x19850 ;  /* 0x00019850009a7802 */ /* 0x000fe20000000f00 */
[----:B------:R-:W-:Y:S02]  /*19820*/  IMAD.MOV.U32 R216, RZ, RZ, 0x10 ;  /* 0x00000010ffd87424 */ /* 0x000fe400078e00ff */
[----:B------:R-:W-:-:S02]  /*19830*/  IMAD.MOV.U32 R215, RZ, RZ, -0x1 ;  /* 0xffffffffffd77424 */ /* 0x000fc400078e00ff */
[----:B------:R-:W-:Y:S05]  /*19840*/  CALL.REL.NOINC `($__internal_90_$__cuda_sm70_shflsync_bfly_p) ;  /* 0x0000092000007944 */ /* 0x000fea0003c00000 */
[----:B01----:R-:W-:Y:S01]  /*19850*/  FADD.FTZ R153, R153, R216 ;  /* 0x000000d899997221 */ /* 0x003fe20000010000 */
[----:B------:R-:W-:-:S02]  /*19860*/  MOV R216, 0x1 ;  /* 0x0000000100d87802 */ /* 0x000fc40000000f00 */
        /* <DEDUP_REMOVED lines=117> */
[----:B------:R-:W-:Y:S05]  /*19fc0*/  CALL.REL.NOINC `($__internal_90_$__cuda_sm70_shflsync_bfly_p) ;  /* 0x000001a000007944 */ /* 0x000fea0003c00000 */
[----:B0-----:R-:W-:Y:S01]  /*19fd0*/  HFMA2.MMA R214, -RZ, RZ, 0, 1.847743988037109375e-06 ;  /* 0x0000001fffd67435 */ /* 0x001fe200000001ff */
[----:B-1----:R-:W-:Y:S01]  /*19fe0*/  FADD.FTZ R153, R153, R216 ;  /* 0x000000d899997221 */ /* 0x002fe20000010000 */
[----:B------:R-:W-:Y:S01]  /*19ff0*/  MOV R154, 0x1a030 ;  /* 0x0001a030009a7802 */ /* 0x000fe20000000f00 */
[----:B------:R-:W-:Y:S02]  /*1a000*/  IMAD.MOV.U32 R216, RZ, RZ, 0x2 ;  /* 0x00000002ffd87424 */ /* 0x000fe400078e00ff */
[----:B------:R-:W-:Y:S02]  /*1a010*/  IMAD.MOV.U32 R215, RZ, RZ, -0x1 ;  /* 0xffffffffffd77424 */ /* 0x000fe400078e00ff */
[----:B------:R-:W-:Y:S05]  /*1a020*/  CALL.REL.NOINC `($__internal_90_$__cuda_sm70_shflsync_bfly_p) ;  /* 0x0000014000007944 */ /* 0x000fea0003c00000 */
[----:B01----:R-:W-:Y:S01]  /*1a030*/  FADD.FTZ R153, R153, R216 ;  /* 0x000000d899997221 */ /* 0x003fe20000010000 */
[----:B------:R-:W-:Y:S01]  /*1a040*/  MOV R216, 0x4 ;  /* 0x0000000400d87802 */ /* 0x000fe20000000f00 */
[----:B------:R-:W-:Y:S01]  /*1a050*/  IMAD.MOV.U32 R214, RZ, RZ, 0x1f ;  /* 0x0000001fffd67424 */ /* 0x000fe200078e00ff */
[----:B------:R-:W-:Y:S02]  /*1a060*/  MOV R215, 0xffffffff ;  /* 0xffffffff00d77802 */ /* 0x000fe40000000f00 */
[----:B------:R-:W-:-:S02]  /*1a070*/  MOV R154, 0x1a090 ;  /* 0x0001a090009a7802 */ /* 0x000fc40000000f00 */
[----:B------:R-:W-:Y:S05]  /*1a080*/  CALL.REL.NOINC `($__internal_90_$__cuda_sm70_shflsync_bfly_p) ;  /* 0x000000e000007944 */ /* 0x000fea0003c00000 */
[----:B0-----:R-:W-:Y:S01]  /*1a090*/  HFMA2.MMA R214, -RZ, RZ, 0, 1.847743988037109375e-06 ;  /* 0x0000001fffd67435 */ /* 0x001fe200000001ff */
[----:B-1----:R-:W-:Y:S01]  /*1a0a0*/  FADD.FTZ R153, R153, R216 ;  /* 0x000000d899997221 */ /* 0x002fe20000010000 */
[----:B------:R-:W-:Y:S01]  /*1a0b0*/  MOV R154, 0x1a0f0 ;  /* 0x0001a0f0009a7802 */ /* 0x000fe20000000f00 */
[----:B------:R-:W-:-:S02]  /*1a0c0*/  IMAD.MOV.U32 R216, RZ, RZ, 0x8 ;  /* 0x00000008ffd87424 */ /* 0x000fc400078e00ff */
[----:B------:R-:W-:Y:S02]  /*1a0d0*/  IMAD.MOV.U32 R215, RZ, RZ, -0x1 ;  /* 0xffffffffffd77424 */ /* 0x000fe400078e00ff */
[----:B------:R-:W-:Y:S05]  /*1a0e0*/  CALL.REL.NOINC `($__internal_90_$__cuda_sm70_shflsync_bfly_p) ;  /* 0x0000008000007944 */ /* 0x000fea0003c00000 */
[----:B-1----:R-:W-:Y:S01]  /*1a0f0*/  FADD.FTZ R211, R153, R216 ;  /* 0x000000d899d37221 */ /* 0x002fe20000010000 */
[----:B------:R-:W-:Y:S01]  /*1a100*/  MOV R216, 0x10 ;  /* 0x0000001000d87802 */ /* 0x000fe20000000f00 */
[----:B0-----:R-:W-:Y:S01]  /*1a110*/  IMAD.MOV.U32 R214, RZ, RZ, 0x1f ;  /* 0x0000001fffd67424 */ /* 0x001fe200078e00ff */
[----:B------:R-:W-:Y:S01]  /*1a120*/  MOV R215, 0xffffffff ;  /* 0xffffffff00d77802 */ /* 0x000fe20000000f00 */
[----:B------:R-:W-:Y:S01]  /*1a130*/  IMAD.MOV.U32 R153, RZ, RZ, R211 ;  /* 0x000000ffff997224 */ /* 0x000fe200078e00d3 */
[----:B------:R-:W-:Y:S02]  /*1a140*/  MOV R154, 0x1a160 ;  /* 0x0001a160009a7802 */ /* 0x000fe40000000f00 */
[----:B------:R-:W-:Y:S05]  /*1a150*/  CALL.REL.NOINC `($__internal_90_$__cuda_sm70_shflsync_bfly_p) ;  /* 0x0000001000007944 */ /* 0x000fea0003c00000 */
[----:B01----:R-:W-:Y:S05]  /*1a160*/  BRA `(.L_x_27747) ;  /* 0xffffe05000007947 */ /* 0x003fea000383ffff */
        .weak           $__internal_90_$__cuda_sm70_shflsync_bfly_p
        .type           $__internal_90_$__cuda_sm70_shflsync_bfly_p,@function
        .size           $__internal_90_$__cuda_sm70_shflsync_bfly_p,(.L_x_44930 - $__internal_90_$__cuda_sm70_shflsync_bfly_p)
$__internal_90_$__cuda_sm70_shflsync_bfly_p:
[----:B------:R-:W-:Y:S01]  /*1a170*/  HFMA2.MMA R155, -RZ, RZ, 0, 0 ;  /* 0x00000000ff9b7435 */ /* 0x000fe200000001ff */
[----:B------:R-:W-:Y:S04]  /*1a180*/  WARPSYNC R215 ;  /* 0x000000d700007348 */ /* 0x000fe80003800000 */
[----:B------:R0:W1:Y:S01]  /*1a190*/  SHFL.BFLY PT, R216, R153, R216, R214 ;  /* 0x0c0000d899d87389 */ /* 0x00006200000e00d6 */
[----:B------:R-:W-:Y:S05]  /*1a1a0*/  RET.REL.NODEC R154 `(_ZN10layer_norm13ln_fwd_kernelINS_13Kernel_traitsIf6__halfS2_S2_fjLj7168ELj1ELj1ELj4ELj16ENS_18Kernel_traits_baseILj7168EfS2_S2_S2_fjLj128EEEEELb1ELb0ELb1ELb0EEEvNS_9FwdParamsE) ;  /* 0xfffe5e509a007950 */ /* 0x000fea0003c3ffff */
.L_x_27748:
        /* <DEDUP_REMOVED lines=13> */
.L_x_44930:


//--------------------- .text._ZN10layer_norm13ln_fwd_kernelINS_13Kernel_traitsIf6__halfS2_S2_fjLj7168ELj1ELj1ELj4ELj16ENS_18Kernel_traits_baseILj7168EfS2_S2_S2_fjLj128EEEEELb1ELb0ELb1ELb1EEEvNS_9FwdParamsE --------------------------
	.section	.text._ZN10layer_norm13ln_fwd_kernelINS_13Kernel_traitsIf6__halfS2_S2_fjLj7168ELj1ELj1ELj4ELj16ENS_18Kernel_traits_baseILj7168EfS2_S2_S2_fjLj128EEEEELb1ELb0ELb1ELb1EEEvNS_9FwdParamsE,"ax",@progbits
	.sectioninfo	@"SHI_REGISTERS=255"
	.align	128
        .global         _ZN10layer_norm13ln_fwd_kernelINS_13Kernel_traitsIf6__halfS2_S2_fjLj7168ELj1ELj1ELj4ELj16ENS_18Kernel_traits_baseILj7168EfS2_S2_S2_fjLj128EEEEELb1ELb0ELb1ELb1EEEvNS_9FwdParamsE
        .type           _ZN10layer_norm13ln_fwd_kernelINS_13Kernel_traitsIf6__halfS2_S2_fjLj7168ELj1ELj1ELj4ELj16ENS_18Kernel_traits_baseILj7168EfS2_S2_S2_fjLj128EEEEELb1ELb0ELb1ELb1EEEvNS_9FwdParamsE,@function
        .size           _ZN10layer_norm13ln_fwd_kernelINS_13Kernel_traitsIf6__halfS2_S2_fjLj7168ELj1ELj1ELj4ELj16ENS_18Kernel_traits_baseILj7168EfS2_S2_S2_fjLj128EEEEELb1ELb0ELb1ELb1EEEvNS_9FwdParamsE,(.L_x_44931 - _ZN10layer_norm13ln_fwd_kernelINS_13Kernel_traitsIf6__halfS2_S2_fjLj7168ELj1ELj1ELj4ELj16ENS_18Kernel_traits_baseILj7168EfS2_S2_S2_fjLj128EEEEELb1ELb0ELb1ELb1EEEvNS_9FwdParamsE)
        .other          _ZN10layer_norm13ln_fwd_kernelINS_13Kernel_traitsIf6__halfS2_S2_fjLj7168ELj1ELj1ELj4ELj16ENS_18Kernel_traits_baseILj7168EfS2_S2_S2_fjLj128EEEEELb1ELb0ELb1ELb1EEEvNS_9FwdParamsE,@"STO_CUDA_ENTRY STV_DEFAULT"
_ZN10layer_norm13ln_fwd_kernelINS_13Kernel_traitsIf6__halfS2_S2_fjLj7168ELj1ELj1ELj4ELj16ENS_18Kernel_traits_baseILj7168EfS2_S2_S2_fjLj128EEEEELb1ELb0ELb1ELb1EEEvNS_9FwdParamsE:
.text._ZN10layer_norm13ln_fwd_kernelINS_13Kernel_traitsIf6__halfS2_S2_fjLj7168ELj1ELj1ELj4ELj16ENS_18Kernel_traits_baseILj7168EfS2_S2_S2_fjLj128EEEEELb1ELb0ELb1ELb1EEEvNS_9FwdParamsE:
        /* <DEDUP_REMOVED lines=135> */
[----:B------:R-:W-:Y:S01]  /*0870*/  HFMA2.MMA R7, -RZ, RZ, 0, 5.9604644775390625e-08 ;  /* 0x00000001ff077435 */ /* 0x000fe200000001ff */
[----:B------:R-:W-:Y:S01]  /*0880*/  LOP3.LUT R189, R189, UR25, R6, 0x96, !PT ;  /* 0x00000019bdbd7c12 */ /* 0x000fe2000f8e9606 */
[----:B------:R0:W5:Y:S01]  /*0890*/  LDG.E.128 R96, [R4.64+0x1000] ;  /* 0x0010000604607981 */ /* 0x000162000c1e1d00 */
[----:B------:R-:W-:Y:S01]  /*08a0*/  LOP3.LUT R198, R198, 0x3, RZ, 0xc0, !PT ;  /* 0x00000003c6c67812 */ /* 0x000fe200078ec0ff */
[----:B------:R-:W-:Y:S01]  /*08b0*/  IMAD R196, R196, -0x326172a9, RZ ;  /* 0xcd9e8d57c4c47824 */ /* 0x000fe200078e02ff */
[----:B------:R-:W-:Y:S01]  /*08c0*/  LOP3.LUT R188, R201, UR26, R3, 0x96, !PT ;  /* 0x0000001ac9bc7c12 */ /* 0x000fe2000f8e9603 */
[----:B------:R0:W5:Y:S01]  /*08d0*/  LDG.E.128 R100, [R4.64+0x1010] ;  /* 0x0010100604647981 */ /* 0x000162000c1e1d00 */
[----:B------:R-:W-:Y:S01]  /*08e0*/  MOV R3, R10 ;  /* 0x0000000a00037202 */ /* 0x000fe20000000f00 */
[----:B------:R-:W-:-:S02]  /*08f0*/  IMAD.MOV.U32 R6, RZ, RZ, RZ ;  /* 0x000000ffff067224 */ /* 0x000fc400078e00ff */
        /* <DEDUP_REMOVED lines=11> */
[----:B0-----:R-:W-:-:S02]  /*09b0*/  IMAD.MOV.U32 R4, RZ, RZ, R12 ;  /* 0x000000ffff047224 */ /* 0x001fc400078e000c */
[----:B------:R-:W-:Y:S02]  /*09c0*/  IMAD.MOV.U32 R5, RZ, RZ, R13 ;  /* 0x000000ffff057224 */ /* 0x000fe400078e000d */
.L_x_28328:
[----:B------:R-:W-:-:S04]  /*09d0*/  IMAD.MOV.U32 R23, RZ, RZ, 0x4 ;  /* 0x00000004ff177424 */ /* 0x000fc800078e00ff */
[----:B------:R-:W-:-:S06]  /*09e0*/  IMAD.WIDE R8, R2, R23, c[0x0][0x1d0] ;  /* 0x0000740002087625 */ /* 0x000fcc00078e0217 */
[----:B------:R0:W2:Y:S01]  /*09f0*/  LDG.E R9, [R8.64] ;  /* 0x0000000608097981 */ /* 0x0000a2000c1e1900 */
[----:B------:R-:W-:Y:S01]  /*0a00*/  ISETP.NE.U32.AND P0, PT, RZ, c[0x0][0x180], PT ;  /* 0x00006000ff007a0c */ /* 0x000fe20003f05070 */
[C---:B------:R-:W-:Y:S01]  /*0a10*/  IMAD R10, R2.reuse, c[0x0][0x168], RZ ;  /* 0x00005a00020a7a24 */ /* 0x040fe200078e02ff */
[----:B------:R-:W-:Y:S01]  /*0a20*/  MOV R195, RZ ;  /* 0x000000ff00c37202 */ /* 0x000fe20000000f00 */
[----:B------:R-:W-:Y:S01]  /*0a30*/  IMAD.WIDE R22, R2, R23, c[0x0][0x1d8] ;  /* 0x0000760002167625 */ /* 0x000fe200078e0217 */
[----:B------:R-:W-:Y:S02]  /*0a40*/  ISETP.NE.AND.EX P0, PT, RZ, c[0x0][0x184], PT, P0 ;  /* 0x00006100ff007a0c */ /* 0x000fe40003f05300 */
        /* <DEDUP_REMOVED lines=22> */
[----:B------:R-:W-:Y:S01]  /*0bb0*/  IMAD.MOV.U32 R14, RZ, RZ, R198 ;  /* 0x000000ffff0e7224 */ /* 0x000fe200078e00c6 */
[----:B------:R-:W-:Y:S05]  /*0bc0*/  @!P0 BRA `(.L_x_27751) ;  /* 0x0000058000008947 */ /* 0x000fea0003800000 */
[----:B------:R-:W-:Y:S01]  /*0bd0*/  IMAD.MOV.U32 R14, RZ, RZ, R198 ;  /* 0x000000ffff0e7224 */ /* 0x000fe200078e00c6 */
[----:B-----5:R-:W-:Y:S01]  /*0be0*/  HADD2.F32 R10, -RZ, R144.H0_H0 ;  /* 0x20000090ff0a7230 */ /* 0x020fe20000004100 */
[----:B------:R-:W-:Y:S05]  /*0bf0*/  BRA `(.L_x_27751) ;  /* 0x0000055000007947 */ /* 0x000fea0003800000 */
.L_x_27750:
        /* <DEDUP_REMOVED lines=12> */
.L_x_27753:
[----:B------:R-:W-:Y:S02]  /*0cc0*/  MOV R13, R196 ;  /* 0x000000c4000d7202 */ /* 0x000fe40000000f00 */
.L_x_27754:
[----:B------:R-:W-:Y:S05]  /*0cd0*/  BSYNC B1 ;  /* 0x0000000000017941 */ /* 0x000fea0003800000 */
.L_x_27752:
        /* <DEDUP_REMOVED lines=16> */
.L_x_27758:
[----:B------:R-:W-:Y:S05]  /*0de0*/  BSYNC B2 ;  /* 0x0000000000027941 */ /* 0x000fea0003800000 */
.L_x_27757:
        /* <DEDUP_REMOVED lines=42> */
.L_x_27756:
[----:B------:R-:W-:Y:S05]  /*1090*/  BSYNC B1 ;  /* 0x0000000000017941 */ /* 0x000fea0003800000 */
.L_x_27755:
        /* <DEDUP_REMOVED lines=11> */
.L_x_27751:
[----:B------:R-:W-:Y:S05]  /*1150*/  BSYNC B0 ;  /* 0x0000000000007941 */ /* 0x000fea0003800000 */
.L_x_27749:
        /* <DEDUP_REMOVED lines=8> */
.L_x_27760:
        /* <DEDUP_REMOVED lines=12> */
.L_x_27763:
[----:B------:R-:W-:Y:S02]  /*12a0*/  MOV R18, R196 ;  /* 0x000000c400127202 */ /* 0x000fe40000000f00 */
.L_x_27764:
[----:B------:R-:W-:Y:S05]  /*12b0*/  BSYNC B1 ;  /* 0x0000000000017941 */ /* 0x000fea0003800000 */
.L_x_27762:
        /* <DEDUP_REMOVED lines=16> */
.L_x_27768:
[----:B------:R-:W-:Y:S05]  /*13c0*/  BSYNC B2 ;  /* 0x0000000000027941 */ /* 0x000fea0003800000 */
.L_x_27767:
        /* <DEDUP_REMOVED lines=42> */
.L_x_27766:
[----:B------:R-:W-:Y:S05]  /*1670*/  BSYNC B1 ;  /* 0x0000000000017941 */ /* 0x000fea0003800000 */
.L_x_27765:
        /* <DEDUP_REMOVED lines=10> */
[----:B------:R-:W-:Y:S02]  /*1720*/  @P0 FADD.FTZ R13, R13, R14 ;  /* 0x0000000e0d0d0221 */ /* 0x000fe40000010000 */
.L_x_27761:
[----:B------:R-:W-:Y:S05]  /*1730*/  BSYNC B0 ;  /* 0x0000000000007941 */ /* 0x000fea0003800000 */
.L_x_27759:
        /* <DEDUP_REMOVED lines=8> */
.L_x_27770:
        /* <DEDUP_REMOVED lines=12> */
.L_x_27773:
[----:B------:R-:W-:Y:S02]  /*1880*/  MOV R21, R196 ;  /* 0x000000c400157202 */ /* 0x000fe40000000f00 */
.L_x_27774:
[----:B------:R-:W-:Y:S05]  /*1890*/  BSYNC B1 ;  /* 0x0000000000017941 */ /* 0x000fea0003800000 */
.L_x_27772:
        /* <DEDUP_REMOVED lines=16> */
.L_x_27778:
[----:B------:R-:W-:Y:S05]  /*19a0*/  BSYNC B2 ;  /* 0x0000000000027941 */ /* 0x000fea0003800000 */
.L_x_27777:
        /* <DEDUP_REMOVED lines=42> */
.L_x_27776:
[----:B------:R-:W-:Y:S05]  /*1c50*/  BSYNC B1 ;  /* 0x0000000000017941 */ /* 0x000fea0003800000 */
.L_x_27775:
        /* <DEDUP_REMOVED lines=11> */
.L_x_27771:
[----:B------:R-:W-:Y:S05]  /*1d10*/  BSYNC B0 ;  /* 0x0000000000007941 */ /* 0x000fea0003800000 */
.L_x_27769:
        /* <DEDUP_REMOVED lines=8> */
.L_x_27780:
        /* <DEDUP_REMOVED lines=12> */
.L_x_27783:
[----:B------:R-:W-:Y:S02]  /*1e60*/  MOV R28, R196 ;  /* 0x000000c4001c7202 */ /* 0x000fe40000000f00 */
.L_x_27784:
[----:B------:R-:W-:Y:S05]  /*1e70*/  BSYNC B1 ;  /* 0x0000000000017941 */ /* 0x000fea0003800000 */
.L_x_27782:
        /* <DEDUP_REMOVED lines=16> */
.L_x_27788:
[----:B------:R-:W-:Y:S05]  /*1f80*/  BSYNC B2 ;  /* 0x0000000000027941 */ /* 0x000fea0003800000 */
.L_x_27787:
        /* <DEDUP_REMOVED lines=42> */
.L_x_27786:
[----:B------:R-:W-:Y:S05]  /*2230*/  BSYNC B1 ;  /* 0x0000000000017941 */ /* 0x000fea0003800000 */
.L_x_27785:
        /* <DEDUP_REMOVED lines=11> */
.L_x_27781:
[----:B------:R-:W-:Y:S05]  /*22f0*/  BSYNC B0 ;  /* 0x0000000000007941 */ /* 0x000fea0003800000 */
.L_x_27779:
        /* <DEDUP_REMOVED lines=8> */
.L_x_27790:
        /* <DEDUP_REMOVED lines=12> */
.L_x_27793:
[----:B------:R-:W-:Y:S02]  /*2440*/  MOV R28, R196 ;  /* 0x000000c4001c7202 */ /* 0x000fe40000000f00 */
.L_x_27794:
[----:B------:R-:W-:Y:S05]  /*2450*/  BSYNC B1 ;  /* 0x0000000000017941 */ /* 0x000fea0003800000 */
.L_x_27792:
        /* <DEDUP_REMOVED lines=16> */
.L_x_27798:
[----:B------:R-:W-:Y:S05]  /*2560*/  BSYNC B2 ;  /* 0x0000000000027941 */ /* 0x000fea0003800000 */
.L_x_27797:
        /* <DEDUP_REMOVED lines=42> */
.L_x_27796:
[----:B------:R-:W-:Y:S05]  /*2810*/  BSYNC B1 ;  /* 0x0000000000017941 */ /* 0x000fea0003800000 */
.L_x_27795:
        /* <DEDUP_REMOVED lines=11> */
.L_x_27791:
[----:B------:R-:W-:Y:S05]  /*28d0*/  BSYNC B0 ;  /* 0x0000000000007941 */ /* 0x000fea0003800000 */
.L_x_27789:
        /* <DEDUP_REMOVED lines=8> */
.L_x_27800:
        /* <DEDUP_REMOVED lines=12> */
.L_x_27803:
[----:B------:R-:W-:Y:S02]  /*2a20*/  MOV R28, R196 ;  /* 0x000000c4001c7202 */ /* 0x000fe40000000f00 */
.L_x_27804:
[----:B------:R-:W-:Y:S05]  /*2a30*/  BSYNC B1 ;  /* 0x0000000000017941 */ /* 0x000fea0003800000 */
.L_x_27802:
        /* <DEDUP_REMOVED lines=16> */
.L_x_27808:
[----:B------:R-:W-:Y:S05]  /*2b40*/  BSYNC B2 ;  /* 0x0000000000027941 */ /* 0x000fea0003800000 */
.L_x_27807:
        /* <DEDUP_REMOVED lines=42> */
.L_x_27806:
[----:B------:R-:W-:Y:S05]  /*2df0*/  BSYNC B1 ;  /* 0x0000000000017941 */ /* 0x000fea0003800000 */
.L_x_27805:
        /* <DEDUP_REMOVED lines=11> */
.L_x_27801:
[----:B------:R-:W-:Y:S05]  /*2eb0*/  BSYNC B0 ;  /* 0x0000000000007941 */ /* 0x000fea0003800000 */
.L_x_27799:
        /* <DEDUP_REMOVED lines=8> */
.L_x_27810:
        /* <DEDUP_REMOVED lines=12> */
.L_x_27813:
[----:B------:R-:W-:Y:S02]  /*3000*/  MOV R30, R196 ;  /* 0x000000c4001e7202 */ /* 0x000fe40000000f00 */
.L_x_27814:
[----:B------:R-:W-:Y:S05]  /*3010*/  BSYNC B1 ;  /* 0x0000000000017941 */ /* 0x000fea0003800000 */
.L_x_27812:
        /* <DEDUP_REMOVED lines=16> */
.L_x_27818:
[----:B------:R-:W-:Y:S05]  /*3120*/  BSYNC B2 ;  /* 0x0000000000027941 */ /* 0x000fea0003800000 */
.L_x_27817:
        /* <DEDUP_REMOVED lines=42> */
.L_x_27816:
[----:B------:R-:W-:Y:S05]  /*33d0*/  BSYNC B1 ;  /* 0x0000000000017941 */ /* 0x000fea0003800000 */
.L_x_27815:
        /* <DEDUP_REMOVED lines=11> */
.L_x_27811:
[----:B------:R-:W-:Y:S05]  /*3490*/  BSYNC B0 ;  /* 0x0000000000007941 */ /* 0x000fea0003800000 */
.L_x_27809:
        /* <DEDUP_REMOVED lines=8> */
.L_x_27820:
        /* <DEDUP_REMOVED lines=12> */
.L_x_27823:
[----:B------:R-:W-:Y:S02]  /*35e0*/  MOV R153, R196 ;  /* 0x000000c400997202 */ /* 0x000fe40000000f00 */
.L_x_27824:
[----:B------:R-:W-:Y:S05]  /*35f0*/  BSYNC B1 ;  /* 0x0000000000017941 */ /* 0x000fea0003800000 */
.L_x_27822:
        /* <DEDUP_REMOVED lines=16> */
.L_x_27828:
[----:B------:R-:W-:Y:S05]  /*3700*/  BSYNC B2 ;  /* 0x0000000000027941 */ /* 0x000fea0003800000 */
.L_x_27827:
        /* <DEDUP_REMOVED lines=42> */
.L_x_27826:
[----:B------:R-:W-:Y:S05]  /*39b0*/  BSYNC B1 ;  /* 0x0000000000017941 */ /* 0x000fea0003800000 */
.L_x_27825:
        /* <DEDUP_REMOVED lines=11> */
.L_x_27821:
[----:B------:R-:W-:Y:S05]  /*3a70*/  BSYNC B0 ;  /* 0x0000000000007941 */ /* 0x000fea0003800000 */
.L_x_27819:
[----:B------:R-:W-:Y:S01]  /*3a80*/  HFMA2.MMA R156, -RZ, RZ, 0, 9.5367431640625e-07 ;  /* 0x00000010ff9c7435 */ /* 0x000fe200000001ff */
[----:B------:R-:W-:Y:S01]  /*3a90*/  F2FP.PACK_AB R27, R23, R22 ;  /* 0x00000016171b723e */ /* 0x000fe200000000ff */
[----:B------:R-:W-:Y:S01]  /*3aa0*/  BSSY B0, `(.L_x_27829) ;  /* 0x000001f000007945 */ /* 0x000fe20003800000 */
[----:B------:R-:W-:Y:S02]  /*3ab0*/  F2FP.PACK_AB R26, R21, R18 ;  /* 0x00000012151a723e */ /* 0x000fe400000000ff */
[----:B------:R-:W-:Y:S02]  /*3ac0*/  F2FP.PACK_AB R25, R17, R14 ;  /* 0x0000000e1119723e */ /* 0x000fe400000000ff */
[----:B------:R-:W-:Y:S02]  /*3ad0*/  F2FP.PACK_AB R24, R13, R10 ;  /* 0x0000000a0d18723e */ /* 0x000fe400000000ff */
        /* <DEDUP_REMOVED lines=27> */
.L_x_27830:
[----:B------:R-:W-:Y:S05]  /*3c90*/  BSYNC B0 ;  /* 0x0000000000007941 */ /* 0x000fea0003800000 */
.L_x_27829:
[----:B-----5:R1:W5:Y:S04]  /*3ca0*/  @P1 LDG.E.128 R148, [R30.64] ;  /* 0x000000061e941981 */ /* 0x020368000c1e1d00 */
[----:B------:R1:W5:Y:S01]  /*3cb0*/  @P0 LDG.E.128 R144, [R158.64] ;  /* 0x000000069e900981 */ /* 0x000362000c1e1d00 */
[----:B------:R-:W-:Y:S01]  /*3cc0*/  BSSY B0, `(.L_x_27831) ;  /* 0x000005e000007945 */ /* 0x000fe20003800000 */
[----:B------:R-:W-:Y:S05]  /*3cd0*/  @P2 BRA `(.L_x_27832) ;  /* 0x0000006000002947 */ /* 0x000fea0003800000 */
[----:B0-----:R-:W-:Y:S01]  /*3ce0*/  MOV R24, RZ ;  /* 0x000000ff00187202 */ /* 0x001fe20000000f00 */
[----:B------:R-:W-:Y:S01]  /*3cf0*/  IMAD.MOV.U32 R26, RZ, RZ, R152 ;  /* 0x000000ffff1a7224 */ /* 0x000fe200078e0098 */
[----:B------:R-:W-:Y:S05]  /*3d00*/  @!P0 BRA `(.L_x_27833) ;  /* 0x0000059000008947 */ /* 0x000fea0003800000 */
[----:B------:R-:W-:Y:S01]  /*3d10*/  IMAD.MOV.U32 R26, RZ, RZ, R152 ;  /* 0x000000ffff1a7224 */ /* 0x000fe200078e0098 */
[----:B-----5:R-:W-:Y:S01]  /*3d20*/  HADD2.F32 R24, -RZ, R144.H0_H0 ;  /* 0x20000090ff187230 */ /* 0x020fe20000004100 */
[----:B------:R-:W-:Y:S05]  /*3d30*/  BRA `(.L_x_27833) ;  /* 0x0000056000007947 */ /* 0x000fea0003800000 */
.L_x_27832:
        /* <DEDUP_REMOVED lines=12> */
.L_x_27835:
[----:B------:R-:W-:Y:S02]  /*3e00*/  MOV R11, R196 ;  /* 0x000000c4000b7202 */ /* 0x000fe40000000f00 */
.L_x_27836:
[----:B------:R-:W-:Y:S05]  /*3e10*/  BSYNC B1 ;  /* 0x0000000000017941 */ /* 0x000fea0003800000 */
.L_x_27834:
        /* <DEDUP_REMOVED lines=16> */
.L_x_27840:
[----:B------:R-:W-:Y:S05]  /*3f20*/  BSYNC B2 ;  /* 0x0000000000027941 */ /* 0x000fea0003800000 */
.L_x_27839:
        /* <DEDUP_REMOVED lines=42> */
.L_x_27838:
[----:B------:R-:W-:Y:S05]  /*41d0*/  BSYNC B1 ;  /* 0x0000000000017941 */ /* 0x000fea0003800000 */
.L_x_27837:
[----:B------:R-:W0:Y:S01]  /*41e0*/  I2F.U32 R11, R11 ;  /* 0x0000000b000b7306 */ /* 0x000e220000201000 */
[----:B-----5:R-:W-:Y:S01]  /*41f0*/  HADD2.F32 R25, -RZ, R148.H0_H0 ;  /* 0x20000094ff197230 */ /* 0x020fe20000004100 */
[----:B------:R-:W-:Y:S01]  /*4200*/  IMAD.MOV.U32 R24, RZ, RZ, 0x2f800000 ;  /* 0x2f800000ff187424 */ /* 0x000fe200078e00ff */
[----:B------:R-:W-:-:S03]  /*4210*/  @P0 HADD2.F32 R27, -RZ, R144.H0_H0 ;  /* 0x20000090ff1b0230 */ /* 0x000fc60000004100 */
        /* <DEDUP_REMOVED lines=8> */
.L_x_27833:
[----:B------:R-:W-:Y:S05]  /*42a0*/  BSYNC B0 ;  /* 0x0000000000007941 */ /* 0x000fea0003800000 */
.L_x_27831:
        /* <DEDUP_REMOVED lines=8> */
.L_x_27842:
        /* <DEDUP_REMOVED lines=12> */
.L_x_27845:
[----:B------:R-:W-:Y:S02]  /*43f0*/  MOV R12, R196 ;  /* 0x000000c4000c7202 */ /* 0x000fe40000000f00 */
.L_x_27846:
[----:B------:R-:W-:Y:S05]  /*4400*/  BSYNC B1 ;  /* 0x0000000000017941 */ /* 0x000fea0003800000 */
.L_x_27844:
        /* <DEDUP_REMOVED lines=16> */
.L_x_27850:
[----:B------:R-:W-:Y:S05]  /*4510*/  BSYNC B2 ;  /* 0x0000000000027941 */ /* 0x000fea0003800000 */
.L_x_27849:
        /* <DEDUP_REMOVED lines=42> */
.L_x_27848:
[----:B------:R-:W-:Y:S05]  /*47c0*/  BSYNC B1 ;  /* 0x0000000000017941 */ /* 0x000fea0003800000 */
.L_x_27847:
        /* <DEDUP_REMOVED lines=12> */
.L_x_27843:
[----:B------:R-:W-:Y:S05]  /*4890*/  BSYNC B0 ;  /* 0x0000000000007941 */ /* 0x000fea0003800000 */
.L_x_27841:
        /* <DEDUP_REMOVED lines=8> */
.L_x_27852:
        /* <DEDUP_REMOVED lines=12> */
.L_x_27855:
[----:B------:R-:W-:Y:S02]  /*49e0*/  MOV R15, R196 ;  /* 0x000000c4000f7202 */ /* 0x000fe40000000f00 */
.L_x_27856:
[----:B------:R-:W-:Y:S05]  /*49f0*/  BSYNC B1 ;  /* 0x0000000000017941 */ /* 0x000fea0003800000 */
.L_x_27854:
        /* <DEDUP_REMOVED lines=16> */
.L_x_27860:
[----:B------:R-:W-:Y:S05]  /*4b00*/  BSYNC B2 ;  /* 0x0000000000027941 */ /* 0x000fea0003800000 */
.L_x_27859:
        /* <DEDUP_REMOVED lines=42> */
.L_x_27858:
[----:B------:R-:W-:Y:S05]  /*4db0*/  BSYNC B1 ;  /* 0x0000000000017941 */ /* 0x000fea0003800000 */
.L_x_27857:
        /* <DEDUP_REMOVED lines=12> */
.L_x_27853:
[----:B------:R-:W-:Y:S05]  /*4e80*/  BSYNC B0 ;  /* 0x0000000000007941 */ /* 0x000fea0003800000 */
.L_x_27851:
        /* <DEDUP_REMOVED lines=8> */
.L_x_27862:
        /* <DEDUP_REMOVED lines=12> */
.L_x_27865:
[----:B------:R-:W-:Y:S02]  /*4fd0*/  MOV R16, R196 ;  /* 0x000000c400107202 */ /* 0x000fe40000000f00 */
.L_x_27866:
[----:B------:R-:W-:Y:S05]  /*4fe0*/  BSYNC B1 ;  /* 0x0000000000017941 */ /* 0x000fea0003800000 */
.L_x_27864:
        /* <DEDUP_REMOVED lines=16> */
.L_x_27870:
[----:B------:R-:W-:Y:S05]  /*50f0*/  BSYNC B2 ;  /* 0x0000000000027941 */ /* 0x000fea0003800000 */
.L_x_27869:
        /* <DEDUP_REMOVED lines=42> */
.L_x_27868:
[----:B------:R-:W-:Y:S05]  /*53a0*/  BSYNC B1 ;  /* 0x0000000000017941 */ /* 0x000fea0003800000 */
.L_x_27867:
        /* <DEDUP_REMOVED lines=12> */
.L_x_27863:
[----:B------:R-:W-:Y:S05]  /*5470*/  BSYNC B0 ;  /* 0x0000000000007941 */ /* 0x000fea0003800000 */
.L_x_27861:
[----:B------:R-:W-:Y:S01]  /*5480*/  BSSY B0, `(.L_x_27871) ;  /* 0x000005e000007945 */ /* 0x000fe20003800000 */
[----:B------:R-:W-:Y:S05]  /*5490*/  @P2 BRA `(.L_x_27872) ;  /* 0x0000006000002947 */ /* 0x000fea0003800000 */
[----:B------:R-:W-:Y:S01]  /*54a0*/  HFMA2.MMA R28, -RZ, RZ, 0, 0 ;  /* 0x00000000ff1c7435 */ /* 0x000fe200000001ff */
[----:B-1----:R-:W-:Y:S01]  /*54b0*/  IMAD.MOV.U32 R30, RZ, RZ, R29 ;  /* 0x000000ffff1e7224 */ /* 0x002fe200078e001d */
[----:B------:R-:W-:Y:S05]  /*54c0*/  @!P0 BRA `(.L_x_27873) ;  /* 0x0000059000008947 */ /* 0x000fea0003800000 */
[----:B------:R-:W-:Y:S01]  /*54d0*/  IMAD.MOV.U32 R30, RZ, RZ, R29 ;  /* 0x000000ffff1e7224 */ /* 0x000fe200078e001d */
[----:B-----5:R-:W-:Y:S01]  /*54e0*/  HADD2.F32 R28, -RZ, R146.H0_H0 ;  /* 0x20000092ff1c7230 */ /* 0x020fe20000004100 */
[----:B------:R-:W-:Y:S05]  /*54f0*/  BRA `(.L_x_27873) ;  /* 0x0000056000007947 */ /* 0x000fea0003800000 */
.L_x_27872:
        /* <DEDUP_REMOVED lines=12> */
.L_x_27875:
[----:B------:R-:W-:Y:S02]  /*55c0*/  MOV R19, R196 ;  /* 0x000000c400137202 */ /* 0x000fe40000000f00 */
.L_x_27876:
[----:B------:R-:W-:Y:S05]  /*55d0*/  BSYNC B1 ;  /* 0x0000000000017941 */ /* 0x000fea0003800000 */
.L_x_27874:
        /* <DEDUP_REMOVED lines=16> */
.L_x_27880:
[----:B------:R-:W-:Y:S05]  /*56e0*/  BSYNC B2 ;  /* 0x0000000000027941 */ /* 0x000fea0003800000 */
.L_x_27879:
        /* <DEDUP_REMOVED lines=42> */
.L_x_27878:
[----:B------:R-:W-:Y:S05]  /*5990*/  BSYNC B1 ;  /* 0x0000000000017941 */ /* 0x000fea0003800000 */
.L_x_27877:
        /* <DEDUP_REMOVED lines=12> */
.L_x_27873:
[----:B------:R-:W-:Y:S05]  /*5a60*/  BSYNC B0 ;  /* 0x0000000000007941 */ /* 0x000fea0003800000 */
.L_x_27871:
        /* <DEDUP_REMOVED lines=8> */
.L_x_27882:
        /* <DEDUP_REMOVED lines=12> */
.L_x_27885:
[----:B------:R-:W-:Y:S02]  /*5bb0*/  MOV R20, R196 ;  /* 0x000000c400147202 */ /* 0x000fe40000000f00 */
.L_x_27886:
[----:B------:R-:W-:Y:S05]  /*5bc0*/  BSYNC B1 ;  /* 0x0000000000017941 */ /* 0x000fea0003800000 */
.L_x_27884:
        /* <DEDUP_REMOVED lines=16> */
.L_x_27890:
[----:B------:R-:W-:Y:S05]  /*5cd0*/  BSYNC B2 ;  /* 0x0000000000027941 */ /* 0x000fea0003800000 */
.L_x_27889:
        /* <DEDUP_REMOVED lines=42> */
.L_x_27888:
[----:B------:R-:W-:Y:S05]  /*5f80*/  BSYNC B1 ;  /* 0x0000000000017941 */ /* 0x000fea0003800000 */
.L_x_27887:
        /* <DEDUP_REMOVED lines=12> */
.L_x_27883:
[----:B------:R-:W-:Y:S05]  /*6050*/  BSYNC B0 ;  /* 0x0000000000007941 */ /* 0x000fea0003800000 */
.L_x_27881:
        /* <DEDUP_REMOVED lines=8> */
.L_x_27892:
        /* <DEDUP_REMOVED lines=12> */
.L_x_27895:
[----:B------:R-:W-:Y:S02]  /*61a0*/  MOV R162, R196 ;  /* 0x000000c400a27202 */ /* 0x000fe40000000f00 */
.L_x_27896:
[----:B------:R-:W-:Y:S05]  /*61b0*/  BSYNC B1 ;  /* 0x0000000000017941 */ /* 0x000fea0003800000 */
.L_x_27894:
        /* <DEDUP_REMOVED lines=16> */
.L_x_27900:
[----:B------:R-:W-:Y:S05]  /*62c0*/  BSYNC B2 ;  /* 0x0000000000027941 */ /* 0x000fea0003800000 */
.L_x_27899:
        /* <DEDUP_REMOVED lines=42> */
.L_x_27898:
[----:B------:R-:W-:Y:S05]  /*6570*/  BSYNC B1 ;  /* 0x0000000000017941 */ /* 0x000fea0003800000 */
.L_x_27897:
        /* <DEDUP_REMOVED lines=11> */
.L_x_27893:
[----:B------:R-:W-:Y:S05]  /*6630*/  BSYNC B0 ;  /* 0x0000000000007941 */ /* 0x000fea0003800000 */
.L_x_27891:
        /* <DEDUP_REMOVED lines=8> */
.L_x_27902:
        /* <DEDUP_REMOVED lines=12> */
.L_x_27905:
[----:B------:R-:W-:Y:S02]  /*6780*/  MOV R164, R196 ;  /* 0x000000c400a47202 */ /* 0x000fe40000000f00 */
.L_x_27906:
[----:B------:R-:W-:Y:S05]  /*6790*/  BSYNC B1 ;  /* 0x0000000000017941 */ /* 0x000fea0003800000 */
.L_x_27904:
        /* <DEDUP_REMOVED lines=16> */
.L_x_27910:
[----:B------:R-:W-:Y:S05]  /*68a0*/  BSYNC B2 ;  /* 0x0000000000027941 */ /* 0x000fea0003800000 */
.L_x_27909:
        /* <DEDUP_REMOVED lines=42> */
.L_x_27908:
[----:B------:R-:W-:Y:S05]  /*6b50*/  BSYNC B1 ;  /* 0x0000000000017941 */ /* 0x000fea0003800000 */
.L_x_27907:
        /* <DEDUP_REMOVED lines=11> */
.L_x_27903:
[----:B------:R-:W-:Y:S05]  /*6c10*/  BSYNC B0 ;  /* 0x0000000000007941 */ /* 0x000fea0003800000 */
.L_x_27901:
[----:B------:R-:W-:Y:S01]  /*6c20*/  IMAD.WIDE.U32 R160, R153, R156, c[0x0][0x188] ;  /* 0x0000620099a07625 */ /* 0x000fe200078e009c */
        /* <DEDUP_REMOVED lines=31> */
.L_x_27912:
[----:B------:R-:W-:Y:S05]  /*6e20*/  BSYNC B0 ;  /* 0x0000000000007941 */ /* 0x000fea0003800000 */
.L_x_27911:
        /* <DEDUP_REMOVED lines=10> */
.L_x_27914:
        /* <DEDUP_REMOVED lines=12> */
.L_x_27917:
[----:B------:R-:W-:Y:S02]  /*6f90*/  IMAD.MOV.U32 R11, RZ, RZ, R196 ;  /* 0x000000ffff0b7224 */ /* 0x000fe400078e00c4 */
.L_x_27918:
[----:B------:R-:W-:Y:S05]  /*6fa0*/  BSYNC B1 ;  /* 0x0000000000017941 */ /* 0x000fea0003800000 */
.L_x_27916:
        /* <DEDUP_REMOVED lines=16> */
.L_x_27922:
[----:B------:R-:W-:Y:S05]  /*70b0*/  BSYNC B2 ;  /* 0x0000000000027941 */ /* 0x000fea0003800000 */
.L_x_27921:
        /* <DEDUP_REMOVED lines=42> */
.L_x_27920:
[----:B------:R-:W-:Y:S05]  /*7360*/  BSYNC B1 ;  /* 0x0000000000017941 */ /* 0x000fea0003800000 */
.L_x_27919:
        /* <DEDUP_REMOVED lines=12> */
.L_x_27915:
[----:B------:R-:W-:Y:S05]  /*7430*/  BSYNC B0 ;  /* 0x0000000000007941 */ /* 0x000fea0003800000 */
.L_x_27913:
        /* <DEDUP_REMOVED lines=8> */
.L_x_27924:
        /* <DEDUP_REMOVED lines=12> */
.L_x_27927:
[----:B------:R-:W-:Y:S02]  /*7580*/  IMAD.MOV.U32 R12, RZ, RZ, R196 ;  /* 0x000000ffff0c7224 */ /* 0x000fe400078e00c4 */
.L_x_27928:
[----:B------:R-:W-:Y:S05]  /*7590*/  BSYNC B1 ;  /* 0x0000000000017941 */ /* 0x000fea0003800000 */
.L_x_27926:
        /* <DEDUP_REMOVED lines=16> */
.L_x_27932:
[----:B------:R-:W-:Y:S05]  /*76a0*/  BSYNC B2 ;  /* 0x0000000000027941 */ /* 0x000fea0003800000 */
.L_x_27931:
        /* <DEDUP_REMOVED lines=42> */
.L_x_27930:
[----:B------:R-:W-:Y:S05]  /*7950*/  BSYNC B1 ;  /* 0x0000000000017941 */ /* 0x000fea0003800000 */
.L_x_27929:
        /* <DEDUP_REMOVED lines=8> */
[----:B-1----:R-:W-:Y:S02]  /*79e0*/  FSEL R158, R154, RZ, !P3 ;  /* 0x000000ff9a9e7208 */ /* 0x002fe40005800000 */
[----:B------:R-:W-:-:S03]  /*79f0*/  SEL R152, RZ, 0x1, P3 ;  /* 0x00000001ff987807 */ /* 0x000fc60001800000 */
[----:B------:R-:W-:Y:S01]  /*7a00*/  @P0 FADD.FTZ R158, R155, R158 ;  /* 0x0000009e9b9e0221 */ /* 0x000fe20000010000 */
[----:B------:R-:W-:Y:S02]  /*7a10*/  PRMT R12, R152, 0x7610, R12 ;  /* 0x00007610980c7816 */ /* 0x000fe4000000000c */
.L_x_27925:
[----:B------:R-:W-:Y:S05]  /*7a20*/  BSYNC B0 ;  /* 0x0000000000007941 */ /* 0x000fea0003800000 */
.L_x_27923:
        /* <DEDUP_REMOVED lines=8> */
.L_x_27934:
        /* <DEDUP_REMOVED lines=12> */
.L_x_27937:
[----:B------:R-:W-:Y:S02]  /*7b70*/  IMAD.MOV.U32 R15, RZ, RZ, R196 ;  /* 0x000000ffff0f7224 */ /* 0x000fe400078e00c4 */
.L_x_27938:
[----:B------:R-:W-:Y:S05]  /*7b80*/  BSYNC B1 ;  /* 0x0000000000017941 */ /* 0x000fea0003800000 */
.L_x_27936:
        /* <DEDUP_REMOVED lines=16> */
.L_x_27942:
[----:B------:R-:W-:Y:S05]  /*7c90*/  BSYNC B2 ;  /* 0x0000000000027941 */ /* 0x000fea0003800000 */
.L_x_27941:
        /* <DEDUP_REMOVED lines=42> */
.L_x_27940:
[----:B------:R-:W-:Y:S05]  /*7f40*/  BSYNC B1 ;  /* 0x0000000000017941 */ /* 0x000fea0003800000 */
.L_x_27939:
        /* <DEDUP_REMOVED lines=12> */
.L_x_27935:
[----:B------:R-:W-:Y:S05]  /*8010*/  BSYNC B0 ;  /* 0x0000000000007941 */ /* 0x000fea0003800000 */
.L_x_27933:
        /* <DEDUP_REMOVED lines=8> */
.L_x_27944:
        /* <DEDUP_REMOVED lines=12> */
.L_x_27947:
[----:B------:R-:W-:Y:S02]  /*8160*/  IMAD.MOV.U32 R16, RZ, RZ, R196 ;  /* 0x000000ffff107224 */ /* 0x000fe400078e00c4 */
.L_x_27948:
[----:B------:R-:W-:Y:S05]  /*8170*/  BSYNC B1 ;  /* 0x0000000000017941 */ /* 0x000fea0003800000 */
.L_x_27946:
        /* <DEDUP_REMOVED lines=16> */
.L_x_27952:
[----:B------:R-:W-:Y:S05]  /*8280*/  BSYNC B2 ;  /* 0x0000000000027941 */ /* 0x000fea0003800000 */
.L_x_27951:
        /* <DEDUP_REMOVED lines=42> */
.L_x_27950:
[----:B------:R-:W-:Y:S05]  /*8530*/  BSYNC B1 ;  /* 0x0000000000017941 */ /* 0x000fea0003800000 */
.L_x_27949:
        /* <DEDUP_REMOVED lines=12> */
.L_x_27945:
[----:B------:R-:W-:Y:S05]  /*8600*/  BSYNC B0 ;  /* 0x0000000000007941 */ /* 0x000fea0003800000 */
.L_x_27943:
        /* <DEDUP_REMOVED lines=8> */
.L_x_27954:
        /* <DEDUP_REMOVED lines=12> */
.L_x_27957:
[----:B------:R-:W-:Y:S02]  /*8750*/  IMAD.MOV.U32 R19, RZ, RZ, R196 ;  /* 0x000000ffff137224 */ /* 0x000fe400078e00c4 */
.L_x_27958:
[----:B------:R-:W-:Y:S05]  /*8760*/  BSYNC B1 ;  /* 0x0000000000017941 */ /* 0x000fea0003800000 */
.L_x_27956:
        /* <DEDUP_REMOVED lines=16> */
.L_x_27962:
[----:B------:R-:W-:Y:S05]  /*8870*/  BSYNC B2 ;  /* 0x0000000000027941 */ /* 0x000fea0003800000 */
.L_x_27961:
        /* <DEDUP_REMOVED lines=42> */
.L_x_27960:
[----:B------:R-:W-:Y:S05]  /*8b20*/  BSYNC B1 ;  /* 0x0000000000017941 */ /* 0x000fea0003800000 */
.L_x_27959:
        /* <DEDUP_REMOVED lines=12> */
.L_x_27955:
[----:B------:R-:W-:Y:S05]  /*8bf0*/  BSYNC B0 ;  /* 0x0000000000007941 */ /* 0x000fea0003800000 */
.L_x_27953:
        /* <DEDUP_REMOVED lines=8> */
.L_x_27964:
        /* <DEDUP_REMOVED lines=12> */
.L_x_27967:
[----:B------:R-:W-:Y:S02]  /*8d40*/  IMAD.MOV.U32 R20, RZ, RZ, R196 ;  /* 0x000000ffff147224 */ /* 0x000fe400078e00c4 */
.L_x_27968:
[----:B------:R-:W-:Y:S05]  /*8d50*/  BSYNC B1 ;  /* 0x0000000000017941 */ /* 0x000fea0003800000 */
.L_x_27966:
        /* <DEDUP_REMOVED lines=16> */
.L_x_27972:
[----:B------:R-:W-:Y:S05]  /*8e60*/  BSYNC B2 ;  /* 0x0000000000027941 */ /* 0x000fea0003800000 */
.L_x_27971:
        /* <DEDUP_REMOVED lines=42> */
.L_x_27970:
[----:B------:R-:W-:Y:S05]  /*9110*/  BSYNC B1 ;  /* 0x0000000000017941 */ /* 0x000fea0003800000 */
.L_x_27969:
        /* <DEDUP_REMOVED lines=12> */
.L_x_27965:
[----:B------:R-:W-:Y:S05]  /*91e0*/  BSYNC B0 ;  /* 0x0000000000007941 */ /* 0x000fea0003800000 */
.L_x_27963:
        /* <DEDUP_REMOVED lines=8> */
.L_x_27974:
        /* <DEDUP_REMOVED lines=12> */
.L_x_27977:
[----:B------:R-:W-:Y:S02]  /*9330*/  IMAD.MOV.U32 R164, RZ, RZ, R196 ;  /* 0x000000ffffa47224 */ /* 0x000fe400078e00c4 */
.L_x_27978:
[----:B------:R-:W-:Y:S05]  /*9340*/  BSYNC B1 ;  /* 0x0000000000017941 */ /* 0x000fea0003800000 */
.L_x_27976:
        /* <DEDUP_REMOVED lines=16> */
.L_x_27982:
[----:B------:R-:W-:Y:S05]  /*9450*/  BSYNC B2 ;  /* 0x0000000000027941 */ /* 0x000fea0003800000 */
.L_x_27981:
        /* <DEDUP_REMOVED lines=42> */
.L_x_27980:
[----:B------:R-:W-:Y:S05]  /*9700*/  BSYNC B1 ;  /* 0x0000000000017941 */ /* 0x000fea0003800000 */
.L_x_27979:
        /* <DEDUP_REMOVED lines=11> */
.L_x_27975:
[----:B------:R-:W-:Y:S05]  /*97c0*/  BSYNC B0 ;  /* 0x0000000000007941 */ /* 0x000fea0003800000 */
.L_x_27973:
        /* <DEDUP_REMOVED lines=8> */
.L_x_27984:
        /* <DEDUP_REMOVED lines=12> */
.L_x_27987:
[----:B------:R-:W-:Y:S02]  /*9910*/  IMAD.MOV.U32 R166, RZ, RZ, R196 ;  /* 0x000000ffffa67224 */ /* 0x000fe400078e00c4 */
.L_x_27988:
[----:B------:R-:W-:Y:S05]  /*9920*/  BSYNC B1 ;  /* 0x0000000000017941 */ /* 0x000fea0003800000 */
.L_x_27986:
        /* <DEDUP_REMOVED lines=16> */
.L_x_27992:
[----:B------:R-:W-:Y:S05]  /*9a30*/  BSYNC B2 ;  /* 0x0000000000027941 */ /* 0x000fea0003800000 */
.L_x_27991:
        /* <DEDUP_REMOVED lines=42> */
.L_x_27990:
[----:B------:R-:W-:Y:S05]  /*9ce0*/  BSYNC B1 ;  /* 0x0000000000017941 */ /* 0x000fea0003800000 */
.L_x_27989:
        /* <DEDUP_REMOVED lines=11> */
.L_x_27985:
[----:B------:R-:W-:Y:S05]  /*9da0*/  BSYNC B0 ;  /* 0x0000000000007941 */ /* 0x000fea0003800000 */
.L_x_27983:
        /* <DEDUP_REMOVED lines=23> */
[----:B------:R-:W-:Y:S01]  /*9f20*/  IMAD.WIDE.U32 R154, R168, 0x10000, RZ ;  /* 0x00010000a89a7825 */ /* 0x000fe200078e00ff */
[----:B------:R-:W-:-:S03]  /*9f30*/  MOV R172, 0x8 ;  /* 0x0000000800ac7802 */ /* 0x000fc60000000f00 */
[----:B------:R-:W-:Y:S01]  /*9f40*/  IMAD.WIDE.U32 R168, R169, 0x100, RZ ;  /* 0x00000100a9a87825 */ /* 0x000fe200078e00ff */
[----:B------:R-:W-:-:S04]  /*9f50*/  LOP3.LUT R171, R155, R171, R153, 0xfe, !PT ;  /* 0x000000ab9bab7212 */ /* 0x000fc800078efe99 */
[----:B------:R-:W-:Y:S01]  /*9f60*/  LOP3.LUT R154, R168, R152, R154, 0xfe, !PT ;  /* 0x00000098a89a7212 */ /* 0x000fe200078efe9a */
[----:B------:R-:W-:Y:S01]  /*9f70*/  IMAD.WIDE.U32 R152, R165, R172, c[0x0][0x190] ;  /* 0x00006400a5987625 */ /* 0x000fe200078e00ac */
[----:B------:R-:W-:Y:S02]  /*9f80*/  LOP3.LUT R155, R171, R169, RZ, 0xfc, !PT ;  /* 0x000000a9ab9b7212 */ /* 0x000fe400078efcff */
[----:B------:R-:W-:-:S05]  /*9f90*/  LOP3.LUT R154, R154, 0xff, R11, 0xf8, !PT ;  /* 0x000000ff9a9a7812 */ /* 0x000fca00078ef80b */
[----:B------:R0:W-:Y:S02]  /*9fa0*/  STG.E.64 [R152.64], R154 ;  /* 0x0000009a98007986 */ /* 0x0001e4000c101b06 */
.L_x_27994:
[----:B------:R-:W-:Y:S05]  /*9fb0*/  BSYNC B0 ;  /* 0x0000000000007941 */ /* 0x000fea0003800000 */
.L_x_27993:
        /* <DEDUP_REMOVED lines=10> */
.L_x_27996:
        /* <DEDUP_REMOVED lines=12> */
.L_x_27999:
[----:B------:R-:W-:Y:S02]  /*a120*/  IMAD.MOV.U32 R11, RZ, RZ, R196 ;  /* 0x000000ffff0b7224 */ /* 0x000fe400078e00c4 */
.L_x_28000:
[----:B------:R-:W-:Y:S05]  /*a130*/  BSYNC B1 ;  /* 0x0000000000017941 */ /* 0x000fea0003800000 */
.L_x_27998:
        /* <DEDUP_REMOVED lines=16> */
.L_x_28004:
[----:B------:R-:W-:Y:S05]  /*a240*/  BSYNC B2 ;  /* 0x0000000000027941 */ /* 0x000fea0003800000 */
.L_x_28003:
        /* <DEDUP_REMOVED lines=42> */
.L_x_28002:
[----:B------:R-:W-:Y:S05]  /*a4f0*/  BSYNC B1 ;  /* 0x0000000000017941 */ /* 0x000fea0003800000 */
.L_x_28001:
        /* <DEDUP_REMOVED lines=12> */
.L_x_27997:
[----:B------:R-:W-:Y:S05]  /*a5c0*/  BSYNC B0 ;  /* 0x0000000000007941 */ /* 0x000fea0003800000 */
.L_x_27995:
        /* <DEDUP_REMOVED lines=8> */
.L_x_28006:
        /* <DEDUP_REMOVED lines=12> */
.L_x_28009:
[----:B------:R-:W-:Y:S02]  /*a710*/  IMAD.MOV.U32 R12, RZ, RZ, R196 ;  /* 0x000000ffff0c7224 */ /* 0x000fe400078e00c4 */
.L_x_28010:
[----:B------:R-:W-:Y:S05]  /*a720*/  BSYNC B1 ;  /* 0x0000000000017941 */ /* 0x000fea0003800000 */
.L_x_28008:
        /* <DEDUP_REMOVED lines=16> */
.L_x_28014:
[----:B------:R-:W-:Y:S05]  /*a830*/  BSYNC B2 ;  /* 0x0000000000027941 */ /* 0x000fea0003800000 */
.L_x_28013:
        /* <DEDUP_REMOVED lines=42> */
.L_x_28012:
[----:B------:R-:W-:Y:S05]  /*aae0*/  BSYNC B1 ;  /* 0x0000000000017941 */ /* 0x000fea0003800000 */
.L_x_28011:
        /* <DEDUP_REMOVED lines=12> */
.L_x_28007:
[----:B------:R-:W-:Y:S05]  /*abb0*/  BSYNC B0 ;  /* 0x0000000000007941 */ /* 0x000fea0003800000 */
.L_x_28005:
        /* <DEDUP_REMOVED lines=8> */
.L_x_28016:
        /* <DEDUP_REMOVED lines=12> */
.L_x_28019:
[----:B------:R-:W-:Y:S02]  /*ad00*/  IMAD.MOV.U32 R15, RZ, RZ, R196 ;  /* 0x000000ffff0f7224 */ /* 0x000fe400078e00c4 */
.L_x_28020:
[----:B------:R-:W-:Y:S05]  /*ad10*/  BSYNC B1 ;  /* 0x0000000000017941 */ /* 0x000fea0003800000 */
.L_x_28018:
        /* <DEDUP_REMOVED lines=16> */
.L_x_28024:
[----:B------:R-:W-:Y:S05]  /*ae20*/  BSYNC B2 ;  /* 0x0000000000027941 */ /* 0x000fea0003800000 */
.L_x_28023:
        /* <DEDUP_REMOVED lines=42> */
.L_x_28022:
[----:B------:R-:W-:Y:S05]  /*b0d0*/  BSYNC B1 ;  /* 0x0000000000017941 */ /* 0x000fea0003800000 */
.L_x_28021:
        /* <DEDUP_REMOVED lines=12> */
.L_x_28017:
[----:B------:R-:W-:Y:S05]  /*b1a0*/  BSYNC B0 ;  /* 0x0000000000007941 */ /* 0x000fea0003800000 */
.L_x_28015:
        /* <DEDUP_REMOVED lines=8> */
.L_x_28026:
        /* <DEDUP_REMOVED lines=12> */
.L_x_28029:
[----:B------:R-:W-:Y:S02]  /*b2f0*/  IMAD.MOV.U32 R16, RZ, RZ, R196 ;  /* 0x000000ffff107224 */ /* 0x000fe400078e00c4 */
.L_x_28030:
[----:B------:R-:W-:Y:S05]  /*b300*/  BSYNC B1 ;  /* 0x0000000000017941 */ /* 0x000fea0003800000 */
.L_x_28028:
        /* <DEDUP_REMOVED lines=16> */
.L_x_28034:
[----:B------:R-:W-:Y:S05]  /*b410*/  BSYNC B2 ;  /* 0x0000000000027941 */ /* 0x000fea0003800000 */
.L_x_28033:
        /* <DEDUP_REMOVED lines=42> */
.L_x_28032:
[----:B------:R-:W-:Y:S05]  /*b6c0*/  BSYNC B1 ;  /* 0x0000000000017941 */ /* 0x000fea0003800000 */
.L_x_28031:
        /* <DEDUP_REMOVED lines=12> */
.L_x_28027:
[----:B------:R-:W-:Y:S05]  /*b790*/  BSYNC B0 ;  /* 0x0000000000007941 */ /* 0x000fea0003800000 */
.L_x_28025:
        /* <DEDUP_REMOVED lines=8> */
.L_x_28036:
        /* <DEDUP_REMOVED lines=12> */
.L_x_28039:
[----:B------:R-:W-:Y:S02]  /*b8e0*/  IMAD.MOV.U32 R19, RZ, RZ, R196 ;  /* 0x000000ffff137224 */ /* 0x000fe400078e00c4 */
.L_x_28040:
[----:B------:R-:W-:Y:S05]  /*b8f0*/  BSYNC B1 ;  /* 0x0000000000017941 */ /* 0x000fea0003800000 */
.L_x_28038:
        /* <DEDUP_REMOVED lines=16> */
.L_x_28044:
[----:B------:R-:W-:Y:S05]  /*ba00*/  BSYNC B2 ;  /* 0x0000000000027941 */ /* 0x000fea0003800000 */
.L_x_28043:
        /* <DEDUP_REMOVED lines=42> */
.L_x_28042:
[----:B------:R-:W-:Y:S05]  /*bcb0*/  BSYNC B1 ;  /* 0x0000000000017941 */ /* 0x000fea0003800000 */
.L_x_28041:
        /* <DEDUP_REMOVED lines=12> */
.L_x_28037:
[----:B------:R-:W-:Y:S05]  /*bd80*/  BSYNC B0 ;  /* 0x0000000000007941 */ /* 0x000fea0003800000 */
.L_x_28035:
        /* <DEDUP_REMOVED lines=8> */
.L_x_28046:
        /* <DEDUP_REMOVED lines=12> */
.L_x_28049:
[----:B------:R-:W-:Y:S02]  /*bed0*/  IMAD.MOV.U32 R20, RZ, RZ, R196 ;  /* 0x000000ffff147224 */ /* 0x000fe400078e00c4 */
.L_x_28050:
[----:B------:R-:W-:Y:S05]  /*bee0*/  BSYNC B1 ;  /* 0x0000000000017941 */ /* 0x000fea0003800000 */
.L_x_28048:
        /* <DEDUP_REMOVED lines=16> */
.L_x_28054:
[----:B------:R-:W-:Y:S05]  /*bff0*/  BSYNC B2 ;  /* 0x0000000000027941 */ /* 0x000fea0003800000 */
.L_x_28053:
        /* <DEDUP_REMOVED lines=42> */
.L_x_28052:
[----:B------:R-:W-:Y:S05]  /*c2a0*/  BSYNC B1 ;  /* 0x0000000000017941 */ /* 0x000fea0003800000 */
.L_x_28051:
        /* <DEDUP_REMOVED lines=12> */
.L_x_28047:
[----:B------:R-:W-:Y:S05]  /*c370*/  BSYNC B0 ;  /* 0x0000000000007941 */ /* 0x000fea0003800000 */
.L_x_28045:
        /* <DEDUP_REMOVED lines=8> */
.L_x_28056:
        /* <DEDUP_REMOVED lines=12> */
.L_x_28059:
[----:B------:R-:W-:Y:S02]  /*c4c0*/  IMAD.MOV.U32 R172, RZ, RZ, R196 ;  /* 0x000000ffffac7224 */ /* 0x000fe400078e00c4 */
.L_x_28060:
[----:B------:R-:W-:Y:S05]  /*c4d0*/  BSYNC B1 ;  /* 0x0000000000017941 */ /* 0x000fea0003800000 */
.L_x_28058:
        /* <DEDUP_REMOVED lines=16> */
.L_x_28064:
[----:B------:R-:W-:Y:S05]  /*c5e0*/  BSYNC B2 ;  /* 0x0000000000027941 */ /* 0x000fea0003800000 */
.L_x_28063:
        /* <DEDUP_REMOVED lines=42> */
.L_x_28062:
[----:B------:R-:W-:Y:S05]  /*c890*/  BSYNC B1 ;  /* 0x0000000000017941 */ /* 0x000fea0003800000 */
.L_x_28061:
        /* <DEDUP_REMOVED lines=11> */
.L_x_28057:
[----:B------:R-:W-:Y:S05]  /*c950*/  BSYNC B0 ;  /* 0x0000000000007941 */ /* 0x000fea0003800000 */
.L_x_28055:
        /* <DEDUP_REMOVED lines=8> */
.L_x_28066:
        /* <DEDUP_REMOVED lines=12> */
.L_x_28069:
[----:B------:R-:W-:Y:S02]  /*caa0*/  IMAD.MOV.U32 R174, RZ, RZ, R196 ;  /* 0x000000ffffae7224 */ /* 0x000fe400078e00c4 */
.L_x_28070:
[----:B------:R-:W-:Y:S05]  /*cab0*/  BSYNC B1 ;  /* 0x0000000000017941 */ /* 0x000fea0003800000 */
.L_x_28068:
        /* <DEDUP_REMOVED lines=16> */
.L_x_28074:
[----:B------:R-:W-:Y:S05]  /*cbc0*/  BSYNC B2 ;  /* 0x0000000000027941 */ /* 0x000fea0003800000 */
.L_x_28073:
        /* <DEDUP_REMOVED lines=42> */
.L_x_28072:
[----:B------:R-:W-:Y:S05]  /*ce70*/  BSYNC B1 ;  /* 0x0000000000017941 */ /* 0x000fea0003800000 */
.L_x_28071:
        /* <DEDUP_REMOVED lines=11> */
.L_x_28067:
[----:B------:R-:W-:Y:S05]  /*cf30*/  BSYNC B0 ;  /* 0x0000000000007941 */ /* 0x000fea0003800000 */
.L_x_28065:
        /* <DEDUP_REMOVED lines=32> */
.L_x_28076:
[----:B------:R-:W-:Y:S05]  /*d140*/  BSYNC B0 ;  /* 0x0000000000007941 */ /* 0x000fea0003800000 */
.L_x_28075:
        /* <DEDUP_REMOVED lines=10> */
.L_x_28078:
        /* <DEDUP_REMOVED lines=12> */
.L_x_28081:
[----:B------:R-:W-:Y:S02]  /*d2b0*/  MOV R11, R196 ;  /* 0x000000c4000b7202 */ /* 0x000fe40000000f00 */
.L_x_28082:
[----:B------:R-:W-:Y:S05]  /*d2c0*/  BSYNC B1 ;  /* 0x0000000000017941 */ /* 0x000fea0003800000 */
.L_x_28080:
        /* <DEDUP_REMOVED lines=16> */
.L_x_28086:
[----:B------:R-:W-:Y:S05]  /*d3d0*/  BSYNC B2 ;  /* 0x0000000000027941 */ /* 0x000fea0003800000 */
.L_x_28085:
        /* <DEDUP_REMOVED lines=42> */
.L_x_28084:
[----:B------:R-:W-:Y:S05]  /*d680*/  BSYNC B1 ;  /* 0x0000000000017941 */ /* 0x000fea0003800000 */
.L_x_28083:
        /* <DEDUP_REMOVED lines=12> */
.L_x_28079:
[----:B------:R-:W-:Y:S05]  /*d750*/  BSYNC B0 ;  /* 0x0000000000007941 */ /* 0x000fea0003800000 */
.L_x_28077:
        /* <DEDUP_REMOVED lines=8> */
.L_x_28088:
        /* <DEDUP_REMOVED lines=12> */
.L_x_28091:
[----:B------:R-:W-:Y:S02]  /*d8a0*/  MOV R12, R196 ;  /* 0x000000c4000c7202 */ /* 0x000fe40000000f00 */
.L_x_28092:
[----:B------:R-:W-:Y:S05]  /*d8b0*/  BSYNC B1 ;  /* 0x0000000000017941 */ /* 0x000fea0003800000 */
.L_x_28090:
        /* <DEDUP_REMOVED lines=16> */
.L_x_28096:
[----:B------:R-:W-:Y:S05]  /*d9c0*/  BSYNC B2 ;  /* 0x0000000000027941 */ /* 0x000fea0003800000 */
.L_x_28095:
        /* <DEDUP_REMOVED lines=42> */
.L_x_28094:
[----:B------:R-:W-:Y:S05]  /*dc70*/  BSYNC B1 ;  /* 0x0000000000017941 */ /* 0x000fea0003800000 */
.L_x_28093:
        /* <DEDUP_REMOVED lines=12> */
.L_x_28089:
[----:B------:R-:W-:Y:S05]  /*dd40*/  BSYNC B0 ;  /* 0x0000000000007941 */ /* 0x000fea0003800000 */
.L_x_28087:
        /* <DEDUP_REMOVED lines=8> */
.L_x_28098:
        /* <DEDUP_REMOVED lines=12> */
.L_x_28101:
[----:B------:R-:W-:Y:S02]  /*de90*/  MOV R15, R196 ;  /* 0x000000c4000f7202 */ /* 0x000fe40000000f00 */
.L_x_28102:
[----:B------:R-:W-:Y:S05]  /*dea0*/  BSYNC B1 ;  /* 0x0000000000017941 */ /* 0x000fea0003800000 */
.L_x_28100:
        /* <DEDUP_REMOVED lines=16> */
.L_x_28106:
[----:B------:R-:W-:Y:S05]  /*dfb0*/  BSYNC B2 ;  /* 0x0000000000027941 */ /* 0x000fea0003800000 */
.L_x_28105:
        /* <DEDUP_REMOVED lines=42> */
.L_x_28104:
[----:B------:R-:W-:Y:S05]  /*e260*/  BSYNC B1 ;  /* 0x0000000000017941 */ /* 0x000fea0003800000 */
.L_x_28103:
        /* <DEDUP_REMOVED lines=12> */
.L_x_28099:
[----:B------:R-:W-:Y:S05]  /*e330*/  BSYNC B0 ;  /* 0x0000000000007941 */ /* 0x000fea0003800000 */
.L_x_28097:
        /* <DEDUP_REMOVED lines=8> */
.L_x_28108:
        /* <DEDUP_REMOVED lines=12> */
.L_x_28111:
[----:B------:R-:W-:Y:S02]  /*e480*/  MOV R16, R196 ;  /* 0x000000c400107202 */ /* 0x000fe40000000f00 */
.L_x_28112:
[----:B------:R-:W-:Y:S05]  /*e490*/  BSYNC B1 ;  /* 0x0000000000017941 */ /* 0x000fea0003800000 */
.L_x_28110:
        /* <DEDUP_REMOVED lines=16> */
.L_x_28116:
[----:B------:R-:W-:Y:S05]  /*e5a0*/  BSYNC B2 ;  /* 0x0000000000027941 */ /* 0x000fea0003800000 */
.L_x_28115:
        /* <DEDUP_REMOVED lines=42> */
.L_x_28114:
[----:B------:R-:W-:Y:S05]  /*e850*/  BSYNC B1 ;  /* 0x0000000000017941 */ /* 0x000fea0003800000 */
.L_x_28113:
        /* <DEDUP_REMOVED lines=12> */
.L_x_28109:
[----:B------:R-:W-:Y:S05]  /*e920*/  BSYNC B0 ;  /* 0x0000000000007941 */ /* 0x000fea0003800000 */
.L_x_28107:
        /* <DEDUP_REMOVED lines=8> */
.L_x_28118:
        /* <DEDUP_REMOVED lines=12> */
.L_x_28121:
[----:B------:R-:W-:Y:S02]  /*ea70*/  MOV R19, R196 ;  /* 0x000000c400137202 */ /* 0x000fe40000000f00 */
.L_x_28122:
[----:B------:R-:W-:Y:S05]  /*ea80*/  BSYNC B1 ;  /* 0x0000000000017941 */ /* 0x000fea0003800000 */
.L_x_28120:
        /* <DEDUP_REMOVED lines=16> */
.L_x_28126:
[----:B------:R-:W-:Y:S05]  /*eb90*/  BSYNC B2 ;  /* 0x0000000000027941 */ /* 0x000fea0003800000 */
.L_x_28125:
        /* <DEDUP_REMOVED lines=42> */
.L_x_28124:
[----:B------:R-:W-:Y:S05]  /*ee40*/  BSYNC B1 ;  /* 0x0000000000017941 */ /* 0x000fea0003800000 */
.L_x_28123:
        /* <DEDUP_REMOVED lines=12> */
.L_x_28119:
[----:B------:R-:W-:Y:S05]  /*ef10*/  BSYNC B0 ;  /* 0x0000000000007941 */ /* 0x000fea0003800000 */
.L_x_28117:
        /* <DEDUP_REMOVED lines=8> */
.L_x_28128:
        /* <DEDUP_REMOVED lines=12> */
.L_x_28131:
[----:B------:R-:W-:Y:S02]  /*f060*/  MOV R20, R196 ;  /* 0x000000c400147202 */ /* 0x000fe40000000f00 */
.L_x_28132:
[----:B------:R-:W-:Y:S05]  /*f070*/  BSYNC B1 ;  /* 0x0000000000017941 */ /* 0x000fea0003800000 */
.L_x_28130:
        /* <DEDUP_REMOVED lines=16> */
.L_x_28136:
[----:B------:R-:W-:Y:S05]  /*f180*/  BSYNC B2 ;  /* 0x0000000000027941 */ /* 0x000fea0003800000 */
.L_x_28135:
        /* <DEDUP_REMOVED lines=42> */
.L_x_28134:
[----:B------:R-:W-:Y:S05]  /*f430*/  BSYNC B1 ;  /* 0x0000000000017941 */ /* 0x000fea0003800000 */
.L_x_28133:
        /* <DEDUP_REMOVED lines=12> */
.L_x_28129:
[----:B------:R-:W-:Y:S05]  /*f500*/  BSYNC B0 ;  /* 0x0000000000007941 */ /* 0x000fea0003800000 */
.L_x_28127:
        /* <DEDUP_REMOVED lines=8> */
.L_x_28138:
        /* <DEDUP_REMOVED lines=12> */
.L_x_28141:
[----:B------:R-:W-:Y:S02]  /*f650*/  MOV R184, R196 ;  /* 0x000000c400b87202 */ /* 0x000fe40000000f00 */
.L_x_28142:
[----:B------:R-:W-:Y:S05]  /*f660*/  BSYNC B1 ;  /* 0x0000000000017941 */ /* 0x000fea0003800000 */
.L_x_28140:
        /* <DEDUP_REMOVED lines=16> */
.L_x_28146:
[----:B------:R-:W-:Y:S05]  /*f770*/  BSYNC B2 ;  /* 0x0000000000027941 */ /* 0x000fea0003800000 */
.L_x_28145:
        /* <DEDUP_REMOVED lines=42> */
.L_x_28144:
[----:B------:R-:W-:Y:S05]  /*fa20*/  BSYNC B1 ;  /* 0x0000000000017941 */ /* 0x000fea0003800000 */
.L_x_28143:
        /* <DEDUP_REMOVED lines=11> */
.L_x_28139:
[----:B------:R-:W-:Y:S05]  /*fae0*/  BSYNC B0 ;  /* 0x0000000000007941 */ /* 0x000fea0003800000 */
.L_x_28137:
        /* <DEDUP_REMOVED lines=8> */
.L_x_28148:
        /* <DEDUP_REMOVED lines=12> */
.L_x_28151:
[----:B------:R-:W-:Y:S02]  /*fc30*/  MOV R184, R196 ;  /* 0x000000c400b87202 */ /* 0x000fe40000000f00 */
.L_x_28152:
[----:B------:R-:W-:Y:S05]  /*fc40*/  BSYNC B1 ;  /* 0x0000000000017941 */ /* 0x000fea0003800000 */
.L_x_28150:
        /* <DEDUP_REMOVED lines=16> */
.L_x_28156:
[----:B------:R-:W-:Y:S05]  /*fd50*/  BSYNC B2 ;  /* 0x0000000000027941 */ /* 0x000fea0003800000 */
.L_x_28155:
        /* <DEDUP_REMOVED lines=42> */
.L_x_28154:
[----:B------:R-:W-:Y:S05]  /*10000*/  BSYNC B1 ;  /* 0x0000000000017941 */ /* 0x000fea0003800000 */
.L_x_28153:
        /* <DEDUP_REMOVED lines=11> */
.L_x_28149:
[----:B------:R-:W-:Y:S05]  /*100c0*/  BSYNC B0 ;  /* 0x0000000000007941 */ /* 0x000fea0003800000 */
.L_x_28147:
        /* <DEDUP_REMOVED lines=32> */
.L_x_28158:
[----:B------:R-:W-:Y:S05]  /*102d0*/  BSYNC B0 ;  /* 0x0000000000007941 */ /* 0x000fea0003800000 */
.L_x_28157:
        /* <DEDUP_REMOVED lines=10> */
.L_x_28160:
        /* <DEDUP_REMOVED lines=12> */
.L_x_28163:
[----:B------:R-:W-:Y:S02]  /*10440*/  IMAD.MOV.U32 R11, RZ, RZ, R196 ;  /* 0x000000ffff0b7224 */ /* 0x000fe400078e00c4 */
.L_x_28164:
[----:B------:R-:W-:Y:S05]  /*10450*/  BSYNC B1 ;  /* 0x0000000000017941 */ /* 0x000fea0003800000 */
.L_x_28162:
        /* <DEDUP_REMOVED lines=16> */
.L_x_28168:
[----:B------:R-:W-:Y:S05]  /*10560*/  BSYNC B2 ;  /* 0x0000000000027941 */ /* 0x000fea0003800000 */
.L_x_28167:
        /* <DEDUP_REMOVED lines=42> */
.L_x_28166:
[----:B------:R-:W-:Y:S05]  /*10810*/  BSYNC B1 ;  /* 0x0000000000017941 */ /* 0x000fea0003800000 */
.L_x_28165:
        /* <DEDUP_REMOVED lines=12> */
.L_x_28161:
[----:B------:R-:W-:Y:S05]  /*108e0*/  BSYNC B0 ;  /* 0x0000000000007941 */ /* 0x000fea0003800000 */
.L_x_28159:
        /* <DEDUP_REMOVED lines=8> */
.L_x_28170:
        /* <DEDUP_REMOVED lines=12> */
.L_x_28173:
[----:B------:R-:W-:Y:S02]  /*10a30*/  IMAD.MOV.U32 R12, RZ, RZ, R196 ;  /* 0x000000ffff0c7224 */ /* 0x000fe400078e00c4 */
.L_x_28174:
[----:B------:R-:W-:Y:S05]  /*10a40*/  BSYNC B1 ;  /* 0x0000000000017941 */ /* 0x000fea0003800000 */
.L_x_28172:
        /* <DEDUP_REMOVED lines=16> */
.L_x_28178:
[----:B------:R-:W-:Y:S05]  /*10b50*/  BSYNC B2 ;  /* 0x0000000000027941 */ /* 0x000fea0003800000 */
.L_x_28177:
        /* <DEDUP_REMOVED lines=41> */
[----:B------:R-:W-:Y:S02]  /*10df0*/  LOP3.LUT R188, R201, UR26, R188, 0x96, !PT ;  /* 0x0000001ac9bc7c12 */ /* 0x000fe4000f8e96bc */
.L_x_28176:
[----:B------:R-:W-:Y:S05]  /*10e00*/  BSYNC B1 ;  /* 0x0000000000017941 */ /* 0x000fea0003800000 */
.L_x_28175:
        /* <DEDUP_REMOVED lines=12> */
.L_x_28171:
[----:B------:R-:W-:Y:S05]  /*10ed0*/  BSYNC B0 ;  /* 0x0000000000007941 */ /* 0x000fea0003800000 */
.L_x_28169:
        /* <DEDUP_REMOVED lines=8> */
.L_x_28180:
        /* <DEDUP_REMOVED lines=12> */
.L_x_28183:
[----:B------:R-:W-:Y:S02]  /*11020*/  IMAD.MOV.U32 R15, RZ, RZ, R196 ;  /* 0x000000ffff0f7224 */ /* 0x000fe400078e00c4 */
.L_x_28184:
[----:B------:R-:W-:Y:S05]  /*11030*/  BSYNC B1 ;  /* 0x0000000000017941 */ /* 0x000fea0003800000 */
.L_x_28182:
        /* <DEDUP_REMOVED lines=16> */
.L_x_28188:
[----:B------:R-:W-:Y:S05]  /*11140*/  BSYNC B2 ;  /* 0x0000000000027941 */ /* 0x000fea0003800000 */
.L_x_28187:
        /* <DEDUP_REMOVED lines=42> */
.L_x_28186:
[----:B------:R-:W-:Y:S05]  /*113f0*/  BSYNC B1 ;  /* 0x0000000000017941 */ /* 0x000fea0003800000 */
.L_x_28185:
        /* <DEDUP_REMOVED lines=12> */
.L_x_28181:
[----:B------:R-:W-:Y:S05]  /*114c0*/  BSYNC B0 ;  /* 0x0000000000007941 */ /* 0x000fea0003800000 */
.L_x_28179:
        /* <DEDUP_REMOVED lines=8> */
.L_x_28190:
        /* <DEDUP_REMOVED lines=12> */
.L_x_28193:
[----:B------:R-:W-:Y:S02]  /*11610*/  IMAD.MOV.U32 R16, RZ, RZ, R196 ;  /* 0x000000ffff107224 */ /* 0x000fe400078e00c4 */
.L_x_28194:
[----:B------:R-:W-:Y:S05]  /*11620*/  BSYNC B1 ;  /* 0x0000000000017941 */ /* 0x000fea0003800000 */
.L_x_28192:
        /* <DEDUP_REMOVED lines=16> */
.L_x_28198:
[----:B------:R-:W-:Y:S05]  /*11730*/  BSYNC B2 ;  /* 0x0000000000027941 */ /* 0x000fea0003800000 */
.L_x_28197:
        /* <DEDUP_REMOVED lines=42> */
.L_x_28196:
[----:B------:R-:W-:Y:S05]  /*119e0*/  BSYNC B1 ;  /* 0x0000000000017941 */ /* 0x000fea0003800000 */
.L_x_28195:
        /* <DEDUP_REMOVED lines=12> */
.L_x_28191:
[----:B------:R-:W-:Y:S05]  /*11ab0*/  BSYNC B0 ;  /* 0x0000000000007941 */ /* 0x000fea0003800000 */
.L_x_28189:
        /* <DEDUP_REMOVED lines=8> */
.L_x_28200:
        /* <DEDUP_REMOVED lines=12> */
.L_x_28203:
[----:B------:R-:W-:Y:S02]  /*11c00*/  IMAD.MOV.U32 R19, RZ, RZ, R196 ;  /* 0x000000ffff137224 */ /* 0x000fe400078e00c4 */
.L_x_28204:
[----:B------:R-:W-:Y:S05]  /*11c10*/  BSYNC B1 ;  /* 0x0000000000017941 */ /* 0x000fea0003800000 */
.L_x_28202:
        /* <DEDUP_REMOVED lines=16> */
.L_x_28208:
[----:B------:R-:W-:Y:S05]  /*11d20*/  BSYNC B2 ;  /* 0x0000000000027941 */ /* 0x000fea0003800000 */
.L_x_28207:
        /* <DEDUP_REMOVED lines=42> */
.L_x_28206:
[----:B------:R-:W-:Y:S05]  /*11fd0*/  BSYNC B1 ;  /* 0x0000000000017941 */ /* 0x000fea0003800000 */
.L_x_28205:
        /* <DEDUP_REMOVED lines=12> */
.L_x_28201:
[----:B------:R-:W-:Y:S05]  /*120a0*/  BSYNC B0 ;  /* 0x0000000000007941 */ /* 0x000fea0003800000 */
.L_x_28199:
        /* <DEDUP_REMOVED lines=8> */
.L_x_28210:
        /* <DEDUP_REMOVED lines=12> */
.L_x_28213:
[----:B------:R-:W-:Y:S02]  /*121f0*/  IMAD.MOV.U32 R20, RZ, RZ, R196 ;  /* 0x000000ffff147224 */ /* 0x000fe400078e00c4 */
.L_x_28214:
[----:B------:R-:W-:Y:S05]  /*12200*/  BSYNC B1 ;  /* 0x0000000000017941 */ /* 0x000fea0003800000 */
.L_x_28212:
        /* <DEDUP_REMOVED lines=16> */
.L_x_28218:
[----:B------:R-:W-:Y:S05]  /*12310*/  BSYNC B2 ;  /* 0x0000000000027941 */ /* 0x000fea0003800000 */
.L_x_28217:
        /* <DEDUP_REMOVED lines=42> */
.L_x_28216:
[----:B------:R-:W-:Y:S05]  /*125c0*/  BSYNC B1 ;  /* 0x0000000000017941 */ /* 0x000fea0003800000 */
.L_x_28215:
        /* <DEDUP_REMOVED lines=12> */
.L_x_28211:
[----:B------:R-:W-:Y:S05]  /*12690*/  BSYNC B0 ;  /* 0x0000000000007941 */ /* 0x000fea0003800000 */
.L_x_28209:
        /* <DEDUP_REMOVED lines=8> */
.L_x_28220:
        /* <DEDUP_REMOVED lines=12> */
.L_x_28223:
[----:B------:R-:W-:Y:S02]  /*127e0*/  IMAD.MOV.U32 R181, RZ, RZ, R196 ;  /* 0x000000ffffb57224 */ /* 0x000fe400078e00c4 */
.L_x_28224:
[----:B------:R-:W-:Y:S05]  /*127f0*/  BSYNC B1 ;  /* 0x0000000000017941 */ /* 0x000fea0003800000 */
.L_x_28222:
        /* <DEDUP_REMOVED lines=16> */
.L_x_28228:
[----:B------:R-:W-:Y:S05]  /*12900*/  BSYNC B2 ;  /* 0x0000000000027941 */ /* 0x000fea0003800000 */
.L_x_28227:
        /* <DEDUP_REMOVED lines=42> */
.L_x_28226:
[----:B------:R-:W-:Y:S05]  /*12bb0*/  BSYNC B1 ;  /* 0x0000000000017941 */ /* 0x000fea0003800000 */
.L_x_28225:
        /* <DEDUP_REMOVED lines=11> */
.L_x_28221:
[----:B------:R-:W-:Y:S05]  /*12c70*/  BSYNC B0 ;  /* 0x0000000000007941 */ /* 0x000fea0003800000 */
.L_x_28219:
        /* <DEDUP_REMOVED lines=8> */
.L_x_28230:
        /* <DEDUP_REMOVED lines=12> */
.L_x_28233:
[----:B------:R-:W-:Y:S02]  /*12dc0*/  IMAD.MOV.U32 R194, RZ, RZ, R196 ;  /* 0x000000ffffc27224 */ /* 0x000fe400078e00c4 */
.L_x_28234:
[----:B------:R-:W-:Y:S05]  /*12dd0*/  BSYNC B1 ;  /* 0x0000000000017941 */ /* 0x000fea0003800000 */
.L_x_28232:
        /* <DEDUP_REMOVED lines=16> */
.L_x_28238:
[----:B------:R-:W-:Y:S05]  /*12ee0*/  BSYNC B2 ;  /* 0x0000000000027941 */ /* 0x000fea0003800000 */
.L_x_28237:
        /* <DEDUP_REMOVED lines=42> */
.L_x_28236:
[----:B------:R-:W-:Y:S05]  /*13190*/  BSYNC B1 ;  /* 0x0000000000017941 */ /* 0x000fea0003800000 */
.L_x_28235:
        /* <DEDUP_REMOVED lines=12> */
.L_x_28231:
[----:B------:R-:W-:Y:S05]  /*13260*/  BSYNC B0 ;  /* 0x0000000000007941 */ /* 0x000fea0003800000 */
.L_x_28229:
        /* <DEDUP_REMOVED lines=24> */
[----:B------:R-:W-:Y:S01]  /*133f0*/  IMAD.WIDE.U32 R152, R153, 0x100, RZ ;  /* 0x0000010099987825 */ /* 0x000fe200078e00ff */
[----:B------:R-:W-:Y:S02]  /*13400*/  MOV R204, 0x8 ;  /* 0x0000000800cc7802 */ /* 0x000fe40000000f00 */
[----:B------:R-:W-:Y:S02]  /*13410*/  LOP3.LUT R197, R155, R197, R203, 0xfe, !PT ;  /* 0x000000c59bc57212 */ /* 0x000fe400078efecb */
[----:B------:R-:W-:Y:S01]  /*13420*/  LOP3.LUT R152, R152, R202, R154, 0xfe, !PT ;  /* 0x000000ca98987212 */ /* 0x000fe200078efe9a */
[----:B------:R-:W-:Y:S01]  /*13430*/  IMAD.WIDE.U32 R154, R205, R204, c[0x0][0x190] ;  /* 0x00006400cd9a7625 */ /* 0x000fe200078e00cc */
[----:B------:R-:W-:Y:S02]  /*13440*/  LOP3.LUT R153, R197, R153, RZ, 0xfc, !PT ;  /* 0x00000099c5997212 */ /* 0x000fe400078efcff */
[----:B------:R-:W-:-:S05]  /*13450*/  LOP3.LUT R152, R152, 0xff, R11, 0xf8, !PT ;  /* 0x000000ff98987812 */ /* 0x000fca00078ef80b */
[----:B------:R0:W-:Y:S02]  /*13460*/  STG.E.64 [R154.64], R152 ;  /* 0x000000989a007986 */ /* 0x0001e4000c101b06 */
.L_x_28240:
[----:B------:R-:W-:Y:S05]  /*13470*/  BSYNC B0 ;  /* 0x0000000000007941 */ /* 0x000fea0003800000 */
.L_x_28239:
        /* <DEDUP_REMOVED lines=10> */
.L_x_28242:
        /* <DEDUP_REMOVED lines=12> */
.L_x_28245:
[----:B------:R-:W-:Y:S02]  /*135e0*/  IMAD.MOV.U32 R11, RZ, RZ, R196 ;  /* 0x000000ffff0b7224 */ /* 0x000fe400078e00c4 */
.L_x_28246:
[----:B------:R-:W-:Y:S05]  /*135f0*/  BSYNC B1 ;  /* 0x0000000000017941 */ /* 0x000fea0003800000 */
.L_x_28244:
        /* <DEDUP_REMOVED lines=16> */
.L_x_28250:
[----:B------:R-:W-:Y:S05]  /*13700*/  BSYNC B2 ;  /* 0x0000000000027941 */ /* 0x000fea0003800000 */
.L_x_28249:
        /* <DEDUP_REMOVED lines=42> */
.L_x_28248:
[----:B------:R-:W-:Y:S05]  /*139b0*/  BSYNC B1 ;  /* 0x0000000000017941 */ /* 0x000fea0003800000 */
.L_x_28247:
        /* <DEDUP_REMOVED lines=12> */
.L_x_28243:
[----:B------:R-:W-:Y:S05]  /*13a80*/  BSYNC B0 ;  /* 0x0000000000007941 */ /* 0x000fea0003800000 */
.L_x_28241:
        /* <DEDUP_REMOVED lines=8> */
.L_x_28252:
        /* <DEDUP_REMOVED lines=12> */
.L_x_28255:
[----:B------:R-:W-:Y:S02]  /*13bd0*/  IMAD.MOV.U32 R12, RZ, RZ, R196 ;  /* 0x000000ffff0c7224 */ /* 0x000fe400078e00c4 */
.L_x_28256:
[----:B------:R-:W-:Y:S05]  /*13be0*/  BSYNC B1 ;  /* 0x0000000000017941 */ /* 0x000fea0003800000 */
.L_x_28254:
        /* <DEDUP_REMOVED lines=16> */
.L_x_28260:
[----:B------:R-:W-:Y:S05]  /*13cf0*/  BSYNC B2 ;  /* 0x0000000000027941 */ /* 0x000fea0003800000 */
.L_x_28259:
        /* <DEDUP_REMOVED lines=43> */
.L_x_28258:
[----:B------:R-:W-:Y:S05]  /*13fb0*/  BSYNC B1 ;  /* 0x0000000000017941 */ /* 0x000fea0003800000 */
.L_x_28257:
        /* <DEDUP_REMOVED lines=12> */
.L_x_28253:
[----:B------:R-:W-:Y:S05]  /*14080*/  BSYNC B0 ;  /* 0x0000000000007941 */ /* 0x000fea0003800000 */
.L_x_28251:
        /* <DEDUP_REMOVED lines=8> */
.L_x_28262:
        /* <DEDUP_REMOVED lines=12> */
.L_x_28265:
[----:B------:R-:W-:Y:S02]  /*141d0*/  MOV R15, R196 ;  /* 0x000000c4000f7202 */ /* 0x000fe40000000f00 */
.L_x_28266:
[----:B------:R-:W-:Y:S05]  /*141e0*/  BSYNC B1 ;  /* 0x0000000000017941 */ /* 0x000fea0003800000 */
.L_x_28264:
        /* <DEDUP_REMOVED lines=16> */
.L_x_28270:
[----:B------:R-:W-:Y:S05]  /*142f0*/  BSYNC B2 ;  /* 0x0000000000027941 */ /* 0x000fea0003800000 */
.L_x_28269:
        /* <DEDUP_REMOVED lines=43> */
.L_x_28268:
[----:B------:R-:W-:Y:S05]  /*145b0*/  BSYNC B1 ;  /* 0x0000000000017941 */ /* 0x000fea0003800000 */
.L_x_28267:
        /* <DEDUP_REMOVED lines=12> */
.L_x_28263:
[----:B------:R-:W-:Y:S05]  /*14680*/  BSYNC B0 ;  /* 0x0000000000007941 */ /* 0x000fea0003800000 */
.L_x_28261:
        /* <DEDUP_REMOVED lines=8> */
.L_x_28272:
        /* <DEDUP_REMOVED lines=12> */
.L_x_28275:
[----:B------:R-:W-:Y:S02]  /*147d0*/  IMAD.MOV.U32 R16, RZ, RZ, R196 ;  /* 0x000000ffff107224 */ /* 0x000fe400078e00c4 */
.L_x_28276:
[----:B------:R-:W-:Y:S05]  /*147e0*/  BSYNC B1 ;  /* 0x0000000000017941 */ /* 0x000fea0003800000 */
.L_x_28274:
        /* <DEDUP_REMOVED lines=16> */
.L_x_28280:
[----:B------:R-:W-:Y:S05]  /*148f0*/  BSYNC B2 ;  /* 0x0000000000027941 */ /* 0x000fea0003800000 */
.L_x_28279:
        /* <DEDUP_REMOVED lines=44> */
.L_x_28278:
[----:B------:R-:W-:Y:S05]  /*14bc0*/  BSYNC B1 ;  /* 0x0000000000017941 */ /* 0x000fea0003800000 */
.L_x_28277:
        /* <DEDUP_REMOVED lines=12> */
.L_x_28273:
[----:B------:R-:W-:Y:S05]  /*14c90*/  BSYNC B0 ;  /* 0x0000000000007941 */ /* 0x000fea0003800000 */
.L_x_28271:
        /* <DEDUP_REMOVED lines=8> */
.L_x_28282:
        /* <DEDUP_REMOVED lines=12> */
.L_x_28285:
[----:B------:R-:W-:Y:S02]  /*14de0*/  IMAD.MOV.U32 R19, RZ, RZ, R196 ;  /* 0x000000ffff137224 */ /* 0x000fe400078e00c4 */
.L_x_28286:
[----:B------:R-:W-:Y:S05]  /*14df0*/  BSYNC B1 ;  /* 0x0000000000017941 */ /* 0x000fea0003800000 */
.L_x_28284:
        /* <DEDUP_REMOVED lines=16> */
.L_x_28290:
[----:B------:R-:W-:Y:S05]  /*14f00*/  BSYNC B2 ;  /* 0x0000000000027941 */ /* 0x000fea0003800000 */
.L_x_28289:
        /* <DEDUP_REMOVED lines=44> */
.L_x_28288:
[----:B------:R-:W-:Y:S05]  /*151d0*/  BSYNC B1 ;  /* 0x0000000000017941 */ /* 0x000fea0003800000 */
.L_x_28287:
        /* <DEDUP_REMOVED lines=12> */
.L_x_28283:
[----:B------:R-:W-:Y:S05]  /*152a0*/  BSYNC B0 ;  /* 0x0000000000007941 */ /* 0x000fea0003800000 */
.L_x_28281:
        /* <DEDUP_REMOVED lines=8> */
.L_x_28292:
        /* <DEDUP_REMOVED lines=12> */
.L_x_28295:
[----:B------:R-:W-:Y:S02]  /*153f0*/  IMAD.MOV.U32 R20, RZ, RZ, R196 ;  /* 0x000000ffff147224 */ /* 0x000fe400078e00c4 */
.L_x_28296:
[----:B------:R-:W-:Y:S05]  /*15400*/  BSYNC B1 ;  /* 0x0000000000017941 */ /* 0x000fea0003800000 */
.L_x_28294:
        /* <DEDUP_REMOVED lines=16> */
.L_x_28300:
[----:B------:R-:W-:Y:S05]  /*15510*/  BSYNC B2 ;  /* 0x0000000000027941 */ /* 0x000fea0003800000 */
.L_x_28299:
        /* <DEDUP_REMOVED lines=44> */
.L_x_28298:
[----:B------:R-:W-:Y:S05]  /*157e0*/  BSYNC B1 ;  /* 0x0000000000017941 */ /* 0x000fea0003800000 */
.L_x_28297:
        /* <DEDUP_REMOVED lines=12> */
.L_x_28293:
[----:B------:R-:W-:Y:S05]  /*158b0*/  BSYNC B0 ;  /* 0x0000000000007941 */ /* 0x000fea0003800000 */
.L_x_28291:
        /* <DEDUP_REMOVED lines=8> */
.L_x_28302:
        /* <DEDUP_REMOVED lines=12> */
.L_x_28305:
[----:B------:R-:W-:Y:S02]  /*15a00*/  IMAD.MOV.U32 R193, RZ, RZ, R196 ;  /* 0x000000ffffc17224 */ /* 0x000fe400078e00c4 */
.L_x_28306:
[----:B------:R-:W-:Y:S05]  /*15a10*/  BSYNC B1 ;  /* 0x0000000000017941 */ /* 0x000fea0003800000 */
.L_x_28304:
        /* <DEDUP_REMOVED lines=16> */
.L_x_28310:
[----:B------:R-:W-:Y:S05]  /*15b20*/  BSYNC B2 ;  /* 0x0000000000027941 */ /* 0x000fea0003800000 */
.L_x_28309:
        /* <DEDUP_REMOVED lines=44> */
.L_x_28308:
[----:B------:R-:W-:Y:S05]  /*15df0*/  BSYNC B1 ;  /* 0x0000000000017941 */ /* 0x000fea0003800000 */
.L_x_28307:
        /* <DEDUP_REMOVED lines=12> */
.L_x_28303:
[----:B------:R-:W-:Y:S05]  /*15ec0*/  BSYNC B0 ;  /* 0x0000000000007941 */ /* 0x000fea0003800000 */
.L_x_28301:
        /* <DEDUP_REMOVED lines=8> */
.L_x_28312:
        /* <DEDUP_REMOVED lines=12> */
.L_x_28315:
[----:B------:R-:W-:Y:S02]  /*16010*/  IMAD.MOV.U32 R194, RZ, RZ, R196 ;  /* 0x000000ffffc27224 */ /* 0x000fe400078e00c4 */
.L_x_28316:
[----:B------:R-:W-:Y:S05]  /*16020*/  BSYNC B1 ;  /* 0x0000000000017941 */ /* 0x000fea0003800000 */
.L_x_28314:
        /* <DEDUP_REMOVED lines=16> */
.L_x_28320:
[----:B------:R-:W-:Y:S05]  /*16130*/  BSYNC B2 ;  /* 0x0000000000027941 */ /* 0x000fea0003800000 */
.L_x_28319:
        /* <DEDUP_REMOVED lines=44> */
.L_x_28318:
[----:B------:R-:W-:Y:S05]  /*16400*/  BSYNC B1 ;  /* 0x0000000000017941 */ /* 0x000fea0003800000 */
.L_x_28317:
        /* <DEDUP_REMOVED lines=12> */
.L_x_28313:
[----:B------:R-:W-:Y:S05]  /*164d0*/  BSYNC B0 ;  /* 0x0000000000007941 */ /* 0x000fea0003800000 */
.L_x_28311:
        /* <DEDUP_REMOVED lines=87> */
.L_x_28322:
[----:B------:R-:W-:Y:S05]  /*16a50*/  BSYNC B0 ;  /* 0x0000000000007941 */ /* 0x000fea0003800000 */
.L_x_28321:
[----:B------:R-:W-:Y:S01]  /*16a60*/  @!P2 IADD3 R156, R156, 0x4, RZ ;  /* 0x000000049c9ca810 */ /* 0x000fe20007ffe0ff */
[----:B------:R-:W-:Y:S01]  /*16a70*/  FADD.FTZ R202, R202, R213 ;  /* 0x000000d5caca7221 */ /* 0x000fe20000010000 */
[----:B------:R-:W-:Y:S05]  /*16a80*/  BRA.DIV ~URZ, `(.L_x_28323) ;  /* 0x00001af27f007947 */ /* 0x000fea000b800000 */
[----:B0-----:R0:W1:Y:S02]  /*16a90*/  SHFL.BFLY PT, R152, R202, 0x1, 0x1f ;  /* 0x0c201f00ca987f89 */ /* 0x00106400000e0000 */
.L_x_28329:
        /* <DEDUP_REMOVED lines=132> */
.L_x_28330:
        /* <DEDUP_REMOVED lines=74> */
[----:B------:R-:W-:Y:S01]  /*17780*/  FMUL.FTZ R250, R187, R250 ;  /* 0x000000fabbfa7220 */ /* 0x000fe20000410000 */
[----:B------:R-:W-:Y:S01]  /*17790*/  LEA.HI R154, R153, R8, RZ, 0x3 ;  /* 0x00000008999a7211 */ /* 0x000fe200078f18ff */
[----:B------:R-:W-:Y:S02]  /*177a0*/  FADD.FTZ R8, -R152, R13 ;  /* 0x0000000d98087221 */ /* 0x000fe40000010100 */
[----:B------:R-:W-:Y:S01]  /*177b0*/  FMUL.FTZ R13, R187, R248 ;  /* 0x000000f8bb0d7220 */ /* 0x000fe20000410000 */
[----:B------:R-:W-:Y:S01]  /*177c0*/  LEA.HI.SX32 R9, R154, R9, 0x1d ;  /* 0x000000099a097211 */ /* 0x000fe200078feaff */
[----:B------:R-:W-:Y:S02]  /*177d0*/  FADD.FTZ R21, -R152, R21 ;  /* 0x0000001598157221 */ /* 0x000fe40000010100 */
[----:B------:R-:W-:Y:S01]  /*177e0*/  FFMA.FTZ R13, R90, R13, R34 ;  /* 0x0000000d5a0d7223 */ /* 0x000fe20000010022 */
[----:B------:R-:W-:Y:S01]  /*177f0*/  IADD3 R155, R9, 0x80, RZ ;  /* 0x00000080099b7810 */ /* 0x000fe20007ffe0ff */
[----:B------:R-:W-:-:S02]  /*17800*/  FFMA.FTZ R250, R91, R250, R35 ;  /* 0x000000fa5bfa7223 */ /* 0x000fc40000010023 */
[C---:B------:R-:W-:Y:S02]  /*17810*/  FADD.FTZ R10, -R152.reuse, R10 ;  /* 0x0000000a980a7221 */ /* 0x040fe40000010100 */
[C---:B------:R-:W-:Y:S02]  /*17820*/  FADD.FTZ R156, -R152.reuse, R26 ;  /* 0x0000001a989c7221 */ /* 0x040fe40000010100 */
[----:B------:R-:W-:Y:S01]  /*17830*/  FADD.FTZ R18, -R152, R25 ;  /* 0x0000001998127221 */ /* 0x000fe20000010100 */
[----:B------:R-:W-:Y:S01]  /*17840*/  F2FP.PACK_AB R25, R250, R13 ;  /* 0x0000000dfa19723e */ /* 0x000fe200000000ff */
[C---:B------:R-:W-:Y:S02]  /*17850*/  FMUL.FTZ R17, R187.reuse, R252 ;  /* 0x000000fcbb117220 */ /* 0x040fe40000410000 */
[C---:B------:R-:W-:Y:S02]  /*17860*/  FMUL.FTZ R26, R187.reuse, R21 ;  /* 0x00000015bb1a7220 */ /* 0x040fe40000410000 */
[----:B------:R-:W-:-:S02]  /*17870*/  FMUL.FTZ R13, R187, R10 ;  /* 0x0000000abb0d7220 */ /* 0x000fc40000410000 */
[----:B------:R-:W-:Y:S02]  /*17880*/  FMUL.FTZ R8, R187, R8 ;  /* 0x00000008bb087220 */ /* 0x000fe40000410000 */
[----:B------:R-:W-:Y:S02]  /*17890*/  FFMA.FTZ R17, R92, R17, R36 ;  /* 0x000000115c117223 */ /* 0x000fe40000010024 */
[----:B------:R-:W-:Y:S02]  /*178a0*/  FFMA.FTZ R26, R93, R26, R37 ;  /* 0x0000001a5d1a7223 */ /* 0x000fe40000010025 */
[C---:B------:R-:W-:Y:S02]  /*178b0*/  FADD.FTZ R24, -R152.reuse, R24 ;  /* 0x0000001898187221 */ /* 0x040fe40000010100 */
[----:B------:R-:W-:Y:S01]  /*178c0*/  FADD.FTZ R30, -R152, R30 ;  /* 0x0000001e981e7221 */ /* 0x000fe20000010100 */
[----:B------:R-:W-:Y:S01]  /*178d0*/  F2FP.PACK_AB R26, R26, R17 ;  /* 0x000000111a1a723e */ /* 0x000fe200000000ff */
[----:B------:R-:W-:-:S02]  /*178e0*/  FADD.FTZ R208, -R152, R31 ;  /* 0x0000001f98d07221 */ /* 0x000fc40000010100 */
[----:B------:R-:W-:Y:S02]  /*178f0*/  FFMA.FTZ R13, R88, R13, R32 ;  /* 0x0000000d580d7223 */ /* 0x000fe40000010020 */
[----:B------:R-:W-:Y:S02]  /*17900*/  FFMA.FTZ R8, R89, R8, R33 ;  /* 0x0000000859087223 */ /* 0x000fe40000010021 */
[C---:B------:R-:W-:Y:S02]  /*17910*/  FADD.FTZ R23, -R152.reuse, R23 ;  /* 0x0000001798177221 */ /* 0x040fe40000010100 */
[C---:B------:R-:W-:Y:S02]  /*17920*/  FADD.FTZ R186, -R152.reuse, R27 ;  /* 0x0000001b98ba7221 */ /* 0x040fe40000010100 */
[C---:B------:R-:W-:Y:S02]  /*17930*/  FADD.FTZ R28, -R152.reuse, R28 ;  /* 0x0000001c981c7221 */ /* 0x040fe40000010100 */
[----:B------:R-:W-:-:S02]  /*17940*/  FADD.FTZ R204, -R152, R29 ;  /* 0x0000001d98cc7221 */ /* 0x000fc40000010100 */
[----:B------:R-:W-:Y:S02]  /*17950*/  FADD.FTZ R153, -R152, R22 ;  /* 0x0000001698997221 */ /* 0x000fe40000010100 */
[C---:B------:R-:W-:Y:S01]  /*17960*/  FMUL.FTZ R17, R187.reuse, R24 ;  /* 0x00000018bb117220 */ /* 0x040fe20000410000 */
[----:B------:R-:W-:Y:S01]  /*17970*/  F2FP.PACK_AB R24, R8, R13 ;  /* 0x0000000d0818723e */ /* 0x000fe200000000ff */
        /* <DEDUP_REMOVED lines=20> */
[----:B------:R-:W-:Y:S01]  /*17ac0*/  FADD.FTZ R22, -R152, R159 ;  /* 0x0000009f98167221 */ /* 0x000fe20000010100 */
[----:B------:R-:W-:Y:S01]  /*17ad0*/  F2FP.PACK_AB R30, R30, R23 ;  /* 0x000000171e1e723e */ /* 0x000fe200000000ff */
[----:B------:R-:W-:Y:S01]  /*17ae0*/  FADD.FTZ R206, -R152, R163 ;  /* 0x000000a398ce7221 */ /* 0x000fe20000010100 */
[----:B------:R-:W-:Y:S01]  /*17af0*/  F2FP.PACK_AB R28, R18, R17 ;  /* 0x00000011121c723e */ /* 0x000fe200000000ff */
[----:B------:R-:W-:Y:S02]  /*17b00*/  FADD.FTZ R164, -R152, R164 ;  /* 0x000000a498a47221 */ /* 0x000fe40000010100 */
        /* <DEDUP_REMOVED lines=57> */
[----:B------:R-:W-:Y:S01]  /*17ea0*/  F2FP.PACK_AB R156, R156, R17 ;  /* 0x000000119c9c723e */ /* 0x000fe200000000ff */
[----:B------:R-:W-:Y:S02]  /*17eb0*/  FADD.FTZ R152, -R152, R213 ;  /* 0x000000d598987221 */ /* 0x000fe40000010100 */
[----:B------:R-:W-:-:S02]  /*17ec0*/  FMUL.FTZ R161, R187, R210 ;  /* 0x000000d2bba17220 */ /* 0x000fc40000410000 */
[C---:B------:R-:W-:Y:S02]  /*17ed0*/  FMUL.FTZ R166, R187.reuse, R166 ;  /* 0x000000a6bba67220 */ /* 0x040fe40000410000 */
[C---:B------:R-:W-:Y:S02]  /*17ee0*/  FMUL.FTZ R165, R187.reuse, R214 ;  /* 0x000000d6bba57220 */ /* 0x040fe40000410000 */
[----:B------:R-:W-:Y:S02]  /*17ef0*/  FMUL.FTZ R170, R187, R170 ;  /* 0x000000aabbaa7220 */ /* 0x000fe40000410000 */
[----:B------:R-:W-:Y:S01]  /*17f00*/  FFMA.FTZ R10, R118, R159, R62 ;  /* 0x0000009f760a7223 */ /* 0x000fe2000001003e */
[----:B------:R-:W-:Y:S01]  /*17f10*/  F2FP.PACK_AB R159, R164, R157 ;  /* 0x0000009da49f723e */ /* 0x000fe200000000ff */
[----:B0-----:R-:W-:Y:S01]  /*17f20*/  FFMA.FTZ R23, R119, R172, R63 ;  /* 0x000000ac77177223 */ /* 0x001fe2000001003f */
[----:B------:R-:W-:Y:S01]  /*17f30*/  F2FP.PACK_AB R157, R160, R21 ;  /* 0x00000015a09d723e */ /* 0x000fe200000000ff */
[----:B------:R-:W-:-:S02]  /*17f40*/  FMUL.FTZ R171, R187, R222 ;  /* 0x000000debbab7220 */ /* 0x000fc40000410000 */
[----:B------:R-:W-:Y:S01]  /*17f50*/  FMUL.FTZ R178, R187, R178 ;  /* 0x000000b2bbb27220 */ /* 0x000fe20000410000 */
[----:B-1----:R-:W-:Y:S01]  /*17f60*/  F2FP.PACK_AB R155, R23, R10 ;  /* 0x0000000a179b723e */ /* 0x002fe200000000ff */
        /* <DEDUP_REMOVED lines=8> */
[----:B------:R-:W-:Y:S01]  /*17ff0*/  F2FP.PACK_AB R152, R17, R152 ;  /* 0x000000981198723e */ /* 0x000fe200000000ff */
[C---:B------:R-:W-:Y:S02]  /*18000*/  FMUL.FTZ R167, R187.reuse, R218 ;  /* 0x000000dabba77220 */ /* 0x040fe40000410000 */
[----:B------:R-:W-:Y:S01]  /*18010*/  FMUL.FTZ R174, R187, R174 ;  /* 0x000000aebbae7220 */ /* 0x000fe20000410000 */
[----:B------:R-:W-:Y:S01]  /*18020*/  F2FP.PACK_AB R154, R21, R154 ;  /* 0x0000009a159a723e */ /* 0x000fe200000000ff */
[C---:B------:R-:W-:Y:S02]  /*18030*/  FMUL.FTZ R177, R187.reuse, R184 ;  /* 0x000000b8bbb17220 */ /* 0x040fe40000410000 */
[----:B------:R-:W-:-:S02]  /*18040*/  FMUL.FTZ R230, R187, R230 ;  /* 0x000000e6bbe67220 */ /* 0x000fc40000410000 */
[----:B------:R-:W-:Y:S02]  /*18050*/  FFMA.FTZ R30, R124, R171, R68 ;  /* 0x000000ab7c1e7223 */ /* 0x000fe40000010044 */
[----:B------:R-:W-:Y:S02]  /*18060*/  FFMA.FTZ R23, R125, R178, R69 ;  /* 0x000000b27d177223 */ /* 0x000fe40000010045 */
[----:B------:R-:W-:Y:S02]  /*18070*/  FFMA.FTZ R153, R108, R153, R52 ;  /* 0x000000996c997223 */ /* 0x000fe40000010034 */
[----:B------:R-:W-:Y:S01]  /*18080*/  FFMA.FTZ R158, R109, R162, R53 ;  /* 0x000000a26d9e7223 */ /* 0x000fe20000010035 */
[----:B------:R-:W-:Y:S01]  /*18090*/  F2FP.PACK_AB R30, R23, R30 ;  /* 0x0000001e171e723e */ /* 0x000fe200000000ff */
[----:B------:R-:W-:Y:S01]  /*180a0*/  FMUL.FTZ R163, R187, R212 ;  /* 0x000000d4bba37220 */ /* 0x000fe20000410000 */
[----:B------:R-:W-:Y:S01]  /*180b0*/  IADD3 R23, R9, 0x100, RZ ;  /* 0x0000010009177810 */ /* 0x000fe20007ffe0ff */
[C---:B------:R-:W-:Y:S01]  /*180c0*/  FMUL.FTZ R168, R187.reuse, R168 ;  /* 0x000000a8bba87220 */ /* 0x040fe20000410000 */
[----:B------:R-:W-:Y:S01]  /*180d0*/  F2FP.PACK_AB R158, R158, R153 ;  /* 0x000000999e9e723e */ /* 0x000fe200000000ff */
        /* <DEDUP_REMOVED lines=9> */
[----:B------:R-:W-:Y:S01]  /*18170*/  F2FP.PACK_AB R28, R17, R28 ;  /* 0x0000001c111c723e */ /* 0x000fe200000000ff */
[C---:B------:R-:W-:Y:S02]  /*18180*/  FMUL.FTZ R13, R187.reuse, R226 ;  /* 0x000000e2bb0d7220 */ /* 0x040fe40000410000 */
[----:B------:R-:W-:Y:S01]  /*18190*/  FMUL.FTZ R192, R187, R192 ;  /* 0x000000c0bbc07220 */ /* 0x000fe20000410000 */
[----:B------:R-:W-:Y:S01]  /*181a0*/  F2FP.PACK_AB R26, R21, R26 ;  /* 0x0000001a151a723e */ /* 0x000fe200000000ff */
        /* <DEDUP_REMOVED lines=53> */
.L_x_28326:
[----:B-1----:R-:W-:Y:S05]  /*18500*/  BSYNC B0 ;  /* 0x0000000000007941 */ /* 0x002fea0003800000 */
.L_x_28325:
[----:B------:R-:W-:Y:S02]  /*18510*/  IADD3 R2, R2, c[0x0][0x160], RZ ;  /* 0x0000580002027a10 */ /* 0x000fe40007ffe0ff */
[----:B------:R-:W-:-:S02]  /*18520*/  LOP3.LUT P1, RZ, R7, 0xff, RZ, 0xc0, !PT ;  /* 0x000000ff07ff7812 */ /* 0x000fc4000782c0ff */
[----:B------:R-:W-:Y:S02]  /*18530*/  ISETP.GE.AND P0, PT, R2, c[0x0][0x164], PT ;  /* 0x0000590002007a0c */ /* 0x000fe40003f06270 */
[----:B------:R-:W-:-:S11]  /*18540*/  SEL R7, RZ, 0x1, P1 ;  /* 0x00000001ff077807 */ /* 0x000fd60000800000 */
[----:B0----5:R-:W-:Y:S01]  /*18550*/  @P0 CALL.REL.NOINC `(.L_x_28327) ;  /* 0x0000001000000944 */ /* 0x021fe20003c00000 */
[----:B------:R-:W-:Y:S05]  /*18560*/  BRA `(.L_x_28328) ;  /* 0xfffe846000007947 */ /* 0x000fea000383ffff */
.L_x_28327:
[----:B------:R-:W-:Y:S05]  /*18570*/  EXIT ;  /* 0x000000000000794d */ /* 0x000fea0003800000 */
.L_x_28323:
[----:B0-----:R-:W-:Y:S01]  /*18580*/  IMAD.MOV.U32 R187, RZ, RZ, 0x1 ;  /* 0x00000001ffbb7424 */ /* 0x001fe200078e00ff */
[----:B------:R-:W-:Y:S01]  /*18590*/  MOV R153, 0x1f ;  /* 0x0000001f00997802 */ /* 0x000fe20000000f00 */
[----:B------:R-:W-:Y:S01]  /*185a0*/  IMAD.MOV.U32 R186, RZ, RZ, -0x1 ;  /* 0xffffffffffba7424 */ /* 0x000fe200078e00ff */
[----:B------:R-:W-:Y:S02]  /*185b0*/  MOV R154, 0x185d0 ;  /* 0x000185d0009a7802 */ /* 0x000fe40000000f00 */
[----:B-----5:R-:W-:Y:S05]  /*185c0*/  CALL.REL.NOINC `($__internal_91_$__cuda_sm70_shflsync_bfly_p) ;  /* 0x00000a9000007944 */ /* 0x020fea0003c00000 */
[----:B-1----:R-:W-:Y:S01]  /*185d0*/  MOV R152, R187 ;  /* 0x000000bb00987202 */ /* 0x002fe20000000f00 */
[----:B0-----:R-:W-:Y:S05]  /*185e0*/  BRA `(.L_x_28329) ;  /* 0xffffe4b000007947 */ /* 0x001fea000383ffff */
.L_x_28324:
[----:B------:R-:W-:Y:S01]  /*185f0*/  HFMA2.MMA R153, -RZ, RZ, 0, 1.847743988037109375e-06 ;  /* 0x0000001fff997435 */ /* 0x000fe200000001ff */
[----:B------:R-:W-:Y:S01]  /*18600*/  IMAD.MOV.U32 R187, RZ, RZ, 0x2 ;  /* 0x00000002ffbb7424 */ /* 0x000fe200078e00ff */
[----:B------:R-:W-:Y:S01]  /*18610*/  MOV R154, 0x18640 ;  /* 0x00018640009a7802 */ /* 0x000fe20000000f00 */
[----:B------:R-:W-:-:S03]  /*18620*/  IMAD.MOV.U32 R186, RZ, RZ, -0x1 ;  /* 0xffffffffffba7424 */ /* 0x000fc600078e00ff */
[----:B-----5:R-:W-:Y:S05]  /*18630*/  CALL.REL.NOINC `($__internal_91_$__cuda_sm70_shflsync_bfly_p) ;  /* 0x00000a2000007944 */ /* 0x020fea0003c00000 */
[----:B01----:R-:W-:Y:S01]  /*18640*/  FADD.FTZ R202, R202, R187 ;  /* 0x000000bbcaca7221 */ /* 0x003fe20000010000 */
[----:B------:R-:W-:Y:S01]  /*18650*/  MOV R187, 0x4 ;  /* 0x0000000400bb7802 */ /* 0x000fe20000000f00 */
[----:B------:R-:W-:Y:S01]  /*18660*/  IMAD.MOV.U32 R153, RZ, RZ, 0x1f ;  /* 0x0000001fff997424 */ /* 0x000fe200078e00ff */
[----:B------:R-:W-:-:S02]  /*18670*/  MOV R186, 0xffffffff ;  /* 0xffffffff00ba7802 */ /* 0x000fc40000000f00 */
[----:B------:R-:W-:Y:S02]  /*18680*/  MOV R154, 0x186a0 ;  /* 0x000186a0009a7802 */ /* 0x000fe40000000f00 */
[----:B------:R-:W-:Y:S05]  /*18690*/  CALL.REL.NOINC `($__internal_91_$__cuda_sm70_shflsync_bfly_p) ;  /* 0x000009c000007944 */ /* 0x000fea0003c00000 */
[----:B0-----:R-:W-:Y:S01]  /*186a0*/  HFMA2.MMA R153, -RZ, RZ, 0, 1.847743988037109375e-06 ;  /* 0x0000001fff997435 */ /* 0x001fe200000001ff */
[----:B-1----:R-:W-:Y:S01]  /*186b0*/  FADD.FTZ R202, R202, R187 ;  /* 0x000000bbcaca7221 */ /* 0x002fe20000010000 */
[----:B------:R-:W-:Y:S01]  /*186c0*/  MOV R154, 0x18700 ;  /* 0x00018700009a7802 */ /* 0x000fe20000000f00 */
[----:B------:R-:W-:Y:S02]  /*186d0*/  IMAD.MOV.U32 R187, RZ, RZ, 0x8 ;  /* 0x00000008ffbb7424 */ /* 0x000fe400078e00ff */
[----:B------:R-:W-:Y:S02]  /*186e0*/  IMAD.MOV.U32 R186, RZ, RZ, -0x1 ;  /* 0xffffffffffba7424 */ /* 0x000fe400078e00ff */
[----:B------:R-:W-:Y:S05]  /*186f0*/  CALL.REL.NOINC `($__internal_91_$__cuda_sm70_shflsync_bfly_p) ;  /* 0x0000096000007944 */ /* 0x000fea0003c00000 */
[----:B01----:R-:W-:Y:S01]  /*18700*/  FADD.FTZ R202, R202, R187 ;  /* 0x000000bbcaca7221 */ /* 0x003fe20000010000 */
[----:B------:R-:W-:Y:S01]  /*18710*/  MOV R187, 0x10 ;  /* 0x0000001000bb7802 */ /* 0x000fe20000000f00 */
[----:B------:R-:W-:Y:S01]  /*18720*/  IMAD.MOV.U32 R153, RZ, RZ, 0x1f ;  /* 0x0000001fff997424 */ /* 0x000fe200078e00ff */
[----:B------:R-:W-:Y:S02]  /*18730*/  MOV R186, 0xffffffff ;  /* 0xffffffff00ba7802 */ /* 0x000fe40000000f00 */
[----:B------:R-:W-:-:S02]  /*18740*/  MOV R154, 0x18760 ;  /* 0x00018760009a7802 */ /* 0x000fc40000000f00 */
[----:B------:R-:W-:Y:S05]  /*18750*/  CALL.REL.NOINC `($__internal_91_$__cuda_sm70_shflsync_bfly_p) ;  /* 0x0000090000007944 */ /* 0x000fea0003c00000 */
        /* <DEDUP_REMOVED lines=118> */
[----:B------:R-:W-:Y:S05]  /*18ec0*/  CALL.REL.NOINC `($__internal_91_$__cuda_sm70_shflsync_bfly_p) ;  /* 0x0000019000007944 */ /* 0x000fea0003c00000 */
        /* <DEDUP_REMOVED lines=18> */
[----:B0-----:R-:W-:Y:S01]  /*18ff0*/  HFMA2.MMA R153, -RZ, RZ, 0, 1.847743988037109375e-06 ;  /* 0x0000001fff997435 */ /* 0x001fe200000001ff */
[----:B-1----:R-:W-:Y:S01]  /*19000*/  FADD.FTZ R202, R202, R187 ;  /* 0x000000bbcaca7221 */ /* 0x002fe20000010000 */
[----:B------:R-:W-:Y:S01]  /*19010*/  MOV R154, 0x19050 ;  /* 0x00019050009a7802 */ /* 0x000fe20000000f00 */
[----:B------:R-:W-:-:S02]  /*19020*/  IMAD.MOV.U32 R187, RZ, RZ, 0x10 ;  /* 0x00000010ffbb7424 */ /* 0x000fc400078e00ff */
[----:B------:R-:W-:Y:S02]  /*19030*/  IMAD.MOV.U32 R186, RZ, RZ, -0x1 ;  /* 0xffffffffffba7424 */ /* 0x000fe400078e00ff */
[----:B------:R-:W-:Y:S05]  /*19040*/  CALL.REL.NOINC `($__internal_91_$__cuda_sm70_shflsync_bfly_p) ;  /* 0x0000001000007944 */ /* 0x000fea0003c00000 */
[----:B01----:R-:W-:Y:S05]  /*19050*/  BRA `(.L_x_28330) ;  /* 0xffffe28000007947 */ /* 0x003fea000383ffff */
        .weak           $__internal_91_$__cuda_sm70_shflsync_bfly_p
        .type           $__internal_91_$__cuda_sm70_shflsync_bfly_p,@function
        .size           $__internal_91_$__cuda_sm70_shflsync_bfly_p,(.L_x_44931 - $__internal_91_$__cuda_sm70_shflsync_bfly_p)
$__internal_91_$__cuda_sm70_shflsync_bfly_p:
[----:B------:R-:W-:Y:S01]  /*19060*/  MOV R155, 0x0 ;  /* 0x00000000009b7802 */ /* 0x000fe20000000f00 */
[----:B------:R-:W-:Y:S04]  /*19070*/  WARPSYNC R186 ;  /* 0x000000ba00007348 */ /* 0x000fe80003800000 */
[----:B------:R0:W1:Y:S01]  /*19080*/  SHFL.BFLY PT, R187, R202, R187, R153 ;  /* 0x0c0000bbcabb7389 */ /* 0x00006200000e0099 */
[----:B------:R-:W-:Y:S05]  /*19090*/  RET.REL.NODEC R154 `(_ZN10layer_norm13ln_fwd_kernelINS_13Kernel_traitsIf6__halfS2_S2_fjLj7168ELj1ELj1ELj4ELj16ENS_18Kernel_traits_baseILj7168EfS2_S2_S2_fjLj128EEEEELb1ELb0ELb1ELb1EEEvNS_9FwdParamsE) ;  /* 0xfffe6f609a007950 */ /* 0x000fea0003c3ffff */
.L_x_28331:
        /* <DEDUP_REMOVED lines=14> */
.L_x_44931:


//--------------------- .text._ZN10layer_norm13ln_fwd_kernelINS_13Kernel_traitsIf6__halfS2_S2_fjLj7168ELj1ELj1ELj4ELj16ENS_18Kernel_traits_baseILj7168EfS2_S2_S2_fjLj128EEEEELb1ELb1ELb0ELb0EEEvNS_9FwdParamsE --------------------------
	.section	.text._ZN10layer_norm13ln_fwd_kernelINS_13Kernel_traitsIf6__halfS2_S2_fjLj7168ELj1ELj1ELj4ELj16ENS_18Kernel_traits_baseILj7168EfS2_S2_S2_fjLj128EEEEELb1ELb1ELb0ELb0EEEvNS_9FwdParamsE,"ax",@progbits
	.sectioninfo	@"SHI_REGISTERS=255"
	.align	128
        .global         _ZN10layer_norm13ln_fwd_kernelINS_13Kernel_traitsIf6__halfS2_S2_fjLj7168ELj1ELj1ELj4ELj16ENS_18Kernel_traits_baseILj7168EfS2_S2_S2_fjLj128EEEEELb1ELb1ELb0ELb0EEEvNS_9FwdParamsE
        .type           _ZN10layer_norm13ln_fwd_kernelINS_13Kernel_traitsIf6__halfS2_S2_fjLj7168ELj1ELj1ELj4ELj16ENS_18Kernel_traits_baseILj7168EfS2_S2_S2_fjLj128EEEEELb1ELb1ELb0ELb0EEEvNS_9FwdParamsE,@function
        .size           _ZN10layer_norm13ln_fwd_kernelINS_13Kernel_traitsIf6__halfS2_S2_fjLj7168ELj1ELj1ELj4ELj16ENS_18Kernel_traits_baseILj7168EfS2_S2_S2_fjLj128EEEEELb1ELb1ELb0ELb0EEEvNS_9FwdParamsE,(.L_x_44932 - _ZN10layer_norm13ln_fwd_kernelINS_13Kernel_traitsIf6__halfS2_S2_fjLj7168ELj1ELj1ELj4ELj16ENS_18Kernel_traits_baseILj7168EfS2_S2_S2_fjLj128EEEEELb1ELb1ELb0ELb0EEEvNS_9FwdParamsE)
        .other          _ZN10layer_norm13ln_fwd_kernelINS_13Kernel_traitsIf6__halfS2_S2_fjLj7168ELj1ELj1ELj4ELj16ENS_18Kernel_traits_baseILj7168EfS2_S2_S2_fjLj128EEEEELb1ELb1ELb0ELb0EEEvNS_9FwdParamsE,@"STO_CUDA_ENTRY STV_DEFAULT"
_ZN10layer_norm13ln_fwd_kernelINS_13Kernel_traitsIf6__halfS2_S2_fjLj7168ELj1ELj1ELj4ELj16ENS_18Kernel_traits_baseILj7168EfS2_S2_S2_fjLj128EEEEELb1ELb1ELb0ELb0EEEvNS_9FwdParamsE:
.text._ZN10layer_norm13ln_fwd_kernelINS_13Kernel_traitsIf6__halfS2_S2_fjLj7168ELj1ELj1ELj4ELj16ENS_18Kernel_traits_baseILj7168EfS2_S2_S2_fjLj128EEEEELb1ELb1ELb0ELb0EEEvNS_9FwdParamsE:
        /* <DEDUP_REMOVED lines=49> */
[----:B------:R-:W-:Y:S01]  /*0310*/  IMAD.WIDE.U32 R8, R8, -0x2daee0ad, RZ ;  /* 0xd2511f5308087825 */ /* 0x000fe200078e00ff */
[----:B------:R-:W-:Y:S01]  /*0320*/  MOV R2, c[0x0][0x168] ;  /* 0x00005a0000027a02 */ /* 0x000fe20000000f00 */
[----:B------:R-:W-:Y:S02]  /*0330*/  UIADD3 UR20, UR5, 0x646e171e, URZ ;  /* 0x646e171e05147890 */ /* 0x000fe4000fffe03f */
[----:B------:R-:W-:Y:S01]  /*0340*/  IMAD.WIDE.U32 R10, R10, -0x326172a9, RZ ;  /* 0xcd9e8d570a0a7825 */ /* 0x000fe200078e00ff */
[----:B------:R-:W-:Y:S01]  /*0350*/  SHF.R.S32.HI R2, RZ, 0x1f, R2 ;  /* 0x0000001fff027819 */ /* 0x000fe20000011402 */
[----:B------:R-:W-:Y:S01]  /*0360*/  UIADD3 UR21, UR4, 0x5384540f, URZ ;  /* 0x5384540f04157890 */ /* 0x000fe2000fffe03f */
        /* <DEDUP_REMOVED lines=51> */
.L_x_28333:
[----:B------:R-:W-:Y:S05]  /*06a0*/  BSYNC B0 ;  /* 0x0000000000007941 */ /* 0x000fea0003800000 */
.L_x_28332:
        /* <DEDUP_REMOVED lines=21> */
.L_x_28335:
[----:B------:R-:W-:Y:S05]  /*0800*/  BSYNC B0 ;  /* 0x0000000000007941 */ /* 0x000fea0003800000 */
.L_x_28334:
        /* <DEDUP_REMOVED lines=21> */
.L_x_28337:
[----:B------:R-:W-:Y:S05]  /*0960*/  BSYNC B0 ;  /* 0x0000000000007941 */ /* 0x000fea0003800000 */
.L_x_28336:
        /* <DEDUP_REMOVED lines=21> */
.L_x_28339:
[----:B------:R-:W-:Y:S05]  /*0ac0*/  BSYNC B0 ;  /* 0x0000000000007941 */ /* 0x000fea0003800000 */
.L_x_28338:
        /* <DEDUP_REMOVED lines=21> */
.L_x_28341:
[----:B------:R-:W-:Y:S05]  /*0c20*/  BSYNC B0 ;  /* 0x0000000000007941 */ /* 0x000fea0003800000 */
.L_x_28340:
        /* <DEDUP_REMOVED lines=29> */
.L_x_28343:
[----:B------:R-:W-:Y:S05]  /*0e00*/  BSYNC B0 ;  /* 0x0000000000007941 */ /* 0x000fea0003800000 */
.L_x_28342:
        /* <DEDUP_REMOVED lines=29> */
.L_x_28345:
[----:B------:R-:W-:Y:S05]  /*0fe0*/  BSYNC B0 ;  /* 0x0000000000007941 */ /* 0x000fea0003800000 */
.L_x_28344:
        /* <DEDUP_REMOVED lines=12> */
[----:B------:R-:W-:Y:S02]  /*10b0*/  IADD3 R4, R3, -R4, RZ ;  /* 0x8000000403047210 */ /* 0x000fe40007ffe0ff */
[----:B------:R-:W-:Y:S01]  /*10c0*/  LOP3.LUT R5, R2, 0x3fffffe0, RZ, 0xc0, !PT ;  /* 0x3fffffe002057812 */ /* 0x000fe200078ec0ff */
[----:B------:R-:W-:Y:S01]  /*10d0*/  IMAD.SHL.U32 R2, R252, 0x20, RZ ;  /* 0x00000020fc027824 */ /* 0x000fe200078e00ff */
[----:B------:R-:W-:Y:S01]  /*10e0*/  IMNMX R4, RZ, R4, !PT ;  /* 0x00000004ff047217 */ /* 0x000fe20007800200 */
[----:B------:R-:W-:Y:S01]  /*10f0*/  IMAD.MOV.U32 R182, RZ, RZ, 0x1 ;  /* 0x00000001ffb67424 */ /* 0x000fe200078e00ff */
[----:B------:R-:W-:Y:S01]  /*1100*/  LOP3.LUT R11, R0, 0x3, RZ, 0xc0, !PT ;  /* 0x00000003000b7812 */ /* 0x000fe200078ec0ff */
[----:B------:R-:W-:Y:S01]  /*1110*/  IMAD R12, R21, -0x326172a9, RZ ;  /* 0xcd9e8d57150c7824 */ /* 0x000fe200078e02ff */
[----:B------:R-:W-:Y:S01]  /*1120*/  LOP3.LUT R2, R2, 0x3e0, RZ, 0xc0, !PT ;  /* 0x000003e002027812 */ /* 0x000fe200078ec0ff */
[----:B------:R-:W-:Y:S01]  /*1130*/  IMAD R10, R23, -0x2daee0ad, RZ ;  /* 0xd2511f53170a7824 */ /* 0x000fe200078e02ff */
[----:B------:R-:W-:Y:S01]  /*1140*/  IMNMX R4, R4, 0x20, PT ;  /* 0x0000002004047817 */ /* 0x000fe20003800200 */
[----:B------:R-:W-:Y:S01]  /*1150*/  IMAD.MOV.U32 R9, RZ, RZ, RZ ;  /* 0x000000ffff097224 */ /* 0x000fe200078e00ff */
[----:B------:R-:W-:Y:S01]  /*1160*/  IADD3 R2, R3, -R2, RZ ;  /* 0x8000000203027210 */ /* 0x000fe20007ffe0ff */
[----:B------:R-:W-:Y:S01]  /*1170*/  IMAD R3, R24, -0x326172a9, RZ ;  /* 0xcd9e8d5718037824 */ /* 0x000fe200078e02ff */
[----:B------:R-:W-:Y:S01]  /*1180*/  LOP3.LUT R13, R13, UR26, R6, 0x96, !PT ;  /* 0x0000001a0d0d7c12 */ /* 0x000fe2000f8e9606 */
[----:B------:R-:W-:Y:S01]  /*1190*/  IMAD.IADD R4, R4, 0x1, R5 ;  /* 0x0000000104047824 */ /* 0x000fe200078e0205 */
[----:B------:R-:W-:-:S02]  /*11a0*/  IMNMX R2, RZ, R2, !PT ;  /* 0x00000002ff027217 */ /* 0x000fc40007800200 */
[----:B------:R-:W-:Y:S01]  /*11b0*/  LOP3.LUT R14, R14, UR25, R3, 0x96, !PT ;  /* 0x000000190e0e7c12 */ /* 0x000fe2000f8e9603 */
[----:B------:R-:W-:Y:S01]  /*11c0*/  IMAD.SHL.U32 R4, R4, 0x8, RZ ;  /* 0x0000000804047824 */ /* 0x000fe200078e00ff */
[----:B------:R-:W-:-:S05]  /*11d0*/  IMNMX R2, R2, 0x20, PT ;  /* 0x0000002002027817 */ /* 0x000fca0003800200 */
[----:B------:R-:W-:Y:S01]  /*11e0*/  IMAD.IADD R2, R5, 0x1, R2 ;  /* 0x0000000105027824 */ /* 0x000fe200078e0202 */
[----:B------:R-:W0:Y:S04]  /*11f0*/  I2F.U32 R4, R4 ;  /* 0x0000000400047306 */ /* 0x000e280000201000 */
[----:B------:R-:W-:-:S05]  /*1200*/  SHF.L.U32 R0, R2, 0x3, RZ ;  /* 0x0000000302007819 */ /* 0x000fca00000006ff */
[----:B------:R1:W-:Y:S01]  /*1210*/  STL [R1], R0 ;  /* 0x0000000001007387 */ /* 0x0003e20000100800 */
[----:B0-----:R1:W0:Y:S02]  /*1220*/  MUFU.RCP R183, R4 ;  /* 0x0000000400b77308 */ /* 0x0012240000001000 */
.L_x_28769:
        /* <DEDUP_REMOVED lines=14> */
[----:B--2---:R-:W-:Y:S01]  /*1310*/  @P0 HADD2.F32 R174, -RZ, R140.H0_H0 ;  /* 0x2000008cffae0230 */ /* 0x004fe20000004100 */
[----:B------:R-:W-:Y:S05]  /*1320*/  @!P1 BRA `(.L_x_28347) ;  /* 0x00002d4000009947 */ /* 0x000fea0003800000 */
[----:B------:R-:W-:-:S04]  /*1330*/  ISETP.NE.U32.AND P0, PT, RZ, c[0x0][0x180], PT ;  /* 0x00006000ff007a0c */ /* 0x000fc80003f05070 */
[----:B------:R-:W-:Y:S01]  /*1340*/  ISETP.NE.AND.EX P0, PT, RZ, c[0x0][0x184], PT, P0 ;  /* 0x00006100ff007a0c */ /* 0x000fe20003f05300 */
[----:B------:R-:W-:-:S12]  /*1350*/  HFMA2.MMA R7, -RZ, RZ, 0, 9.5367431640625e-07 ;  /* 0x00000010ff077435 */ /* 0x000fd800000001ff */
        /* <DEDUP_REMOVED lines=17> */
.L_x_28349:
[----:B------:R-:W-:Y:S02]  /*1470*/  MOV R7, R12 ;  /* 0x0000000c00077202 */ /* 0x000fe40000000f00 */
.L_x_28350:
[----:B------:R-:W-:Y:S05]  /*1480*/  BSYNC B1 ;  /* 0x0000000000017941 */ /* 0x000fea0003800000 */
.L_x_28348:
        /* <DEDUP_REMOVED lines=16> */
.L_x_28354:
[----:B------:R-:W-:Y:S05]  /*1590*/  BSYNC B2 ;  /* 0x0000000000027941 */ /* 0x000fea0003800000 */
.L_x_28353:
        /* <DEDUP_REMOVED lines=43> */
.L_x_28352:
[----:B------:R-:W-:Y:S05]  /*1850*/  BSYNC B1 ;  /* 0x0000000000017941 */ /* 0x000fea0003800000 */
.L_x_28351:
[----:B------:R-:W2:Y:S01]  /*1860*/  I2F.U32 R140, R7 ;  /* 0x00000007008c7306 */ /* 0x000ea20000201000 */
[----:B------:R-:W-:Y:S01]  /*1870*/  IMAD.MOV.U32 R143, RZ, RZ, 0x2f800000 ;  /* 0x2f800000ff8f7424 */ /* 0x000fe200078e00ff */
[----:B-----5:R-:W-:Y:S01]  /*1880*/  HADD2.F32 R11, -RZ, R36.H0_H0 ;  /* 0x20000024ff0b7230 */ /* 0x020fe20000004100 */
[----:B------:R-:W-:Y:S01]  /*1890*/  LOP3.LUT R16, R16, 0xfffffffb, RZ, 0xc0, !PT ;  /* 0xfffffffb10107812 */ /* 0x000fe200078ec0ff */
[----:B------:R-:W-:Y:S01]  /*18a0*/  BSSY B1, `(.L_x_28355) ;  /* 0x0000016000017945 */ /* 0x000fe20003800000 */
[----:B------:R-:W-:Y:S02]  /*18b0*/  IADD3 R35, R22, 0x1, RZ ;  /* 0x0000000116237810 */ /* 0x000fe40007ffe0ff */
[----:B------:R-:W-:-:S04]  /*18c0*/  FMUL.FTZ R11, R11, R174 ;  /* 0x000000ae0b0b7220 */ /* 0x000fc80000410000 */
[----:B------:R-:W-:Y:S02]  /*18d0*/  FMUL.FTZ R11, R11, c[0x0][0x1e8] ;  /* 0x00007a000b0b7a20 */ /* 0x000fe40000410000 */
[----:B--2---:R-:W-:-:S05]  /*18e0*/  FFMA.FTZ R140, R140, R143, 1.1641532182693481445e-10 ;  /* 0x2f0000008c8c7423 */ /* 0x004fca000001008f */
        /* <DEDUP_REMOVED lines=16> */
.L_x_28356:
[----:B------:R-:W-:Y:S02]  /*19f0*/  IMAD.MOV.U32 R21, RZ, RZ, R12 ;  /* 0x000000ffff157224 */ /* 0x000fe400078e000c */
.L_x_28357:
[----:B------:R-:W-:Y:S05]  /*1a00*/  BSYNC B1 ;  /* 0x0000000000017941 */ /* 0x000fea0003800000 */
.L_x_28355:
        /* <DEDUP_REMOVED lines=16> */
.L_x_28361:
[----:B------:R-:W-:Y:S05]  /*1b10*/  BSYNC B2 ;  /* 0x0000000000027941 */ /* 0x000fea0003800000 */
.L_x_28360:
        /* <DEDUP_REMOVED lines=43> */
.L_x_28359:
[----:B------:R-:W-:Y:S05]  /*1dd0*/  BSYNC B1 ;  /* 0x0000000000017941 */ /* 0x000fea0003800000 */
.L_x_28358:
[----:B------:R-:W2:Y:S01]  /*1de0*/  I2F.U32 R22, R21 ;  /* 0x0000001500167306 */ /* 0x000ea20000201000 */
[----:B------:R-:W-:Y:S01]  /*1df0*/  HADD2.F32 R11, -RZ, R36.H1_H1 ;  /* 0x30000024ff0b7230 */ /* 0x000fe20000004100 */
[----:B------:R-:W-:Y:S01]  /*1e00*/  LOP3.LUT R16, R16, 0xfffffffd, RZ, 0xc0, !PT ;  /* 0xfffffffd10107812 */ /* 0x000fe200078ec0ff */
[----:B------:R-:W-:Y:S03]  /*1e10*/  BSSY B1, `(.L_x_28362) ;  /* 0x0000016000017945 */ /* 0x000fe60003800000 */
[----:B------:R-:W-:-:S04]  /*1e20*/  FMUL.FTZ R11, R11, R174 ;  /* 0x000000ae0b0b7220 */ /* 0x000fc80000410000 */
[----:B------:R-:W-:Y:S02]  /*1e30*/  FMUL.FTZ R11, R11, c[0x0][0x1e8] ;  /* 0x00007a000b0b7a20 */ /* 0x000fe40000410000 */
[----:B--2---:R-:W-:-:S05]  /*1e40*/  FFMA.FTZ R22, R22, R143, 1.1641532182693481445e-10 ;  /* 0x2f00000016167423 */ /* 0x004fca000001008f */
[----:B------:R-:W-:-:S04]  /*1e50*/  FSETP.GTU.FTZ.AND P1, PT, R22, c[0x0][0x1e4], PT ;  /* 0x0000790016007a0b */ /* 0x000fc80003f3c000 */
[----:B------:R-:W-:Y:S02]  /*1e60*/  FSEL R22, R11, RZ, !P1 ;  /* 0x000000ff0b167208 */ /* 0x000fe40004800000 */
[----:B------:R-:W-:-:S03]  /*1e70*/  IADD3 R11, R35, 0x1, RZ ;  /* 0x00000001230b7810 */ /* 0x000fc60007ffe0ff */
[----:B------:R-:W-:Y:S01]  /*1e80*/  FMUL.FTZ R21, R241, R22 ;  /* 0x00000016f1157220 */ /* 0x000fe20000410000 */
[----:B------:R-:W-:-:S03]  /*1e90*/  @P0 HADD2.F32 R22, -RZ, R40.H1_H1 ;  /* 0x30000028ff160230 */ /* 0x000fc60000004100 */
        /* <DEDUP_REMOVED lines=12> */
.L_x_28363:
[----:B------:R-:W-:Y:S02]  /*1f60*/  IMAD.MOV.U32 R22, RZ, RZ, R12 ;  /* 0x000000ffff167224 */ /* 0x000fe400078e000c */
.L_x_28364:
[----:B------:R-:W-:Y:S05]  /*1f70*/  BSYNC B1 ;  /* 0x0000000000017941 */ /* 0x000fea0003800000 */
.L_x_28362:
        /* <DEDUP_REMOVED lines=16> */
.L_x_28368:
[----:B------:R-:W-:Y:S05]  /*2080*/  BSYNC B2 ;  /* 0x0000000000027941 */ /* 0x000fea0003800000 */
.L_x_28367:
        /* <DEDUP_REMOVED lines=43> */
.L_x_28366:
[----:B------:R-:W-:Y:S05]  /*2340*/  BSYNC B1 ;  /* 0x0000000000017941 */ /* 0x000fea0003800000 */
.L_x_28365:
[----:B------:R-:W2:Y:S01]  /*2350*/  I2F.U32 R22, R22 ;  /* 0x0000001600167306 */ /* 0x000ea20000201000 */
[----:B------:R-:W-:Y:S01]  /*2360*/  HADD2.F32 R141, -RZ, R37.H0_H0 ;  /* 0x20000025ff8d7230 */ /* 0x000fe20000004100 */
[C---:B------:R-:W-:Y:S01]  /*2370*/  ISETP.NE.AND P2, PT, R11.reuse, 0x1, PT ;  /* 0x000000010b00780c */ /* 0x040fe20003f45270 */
        /* <DEDUP_REMOVED lines=19> */
.L_x_28370:
[----:B------:R-:W-:Y:S02]  /*24b0*/  MOV R35, R12 ;  /* 0x0000000c00237202 */ /* 0x000fe40000000f00 */
.L_x_28371:
[----:B------:R-:W-:Y:S05]  /*24c0*/  BSYNC B1 ;  /* 0x0000000000017941 */ /* 0x000fea0003800000 */
.L_x_28369:
        /* <DEDUP_REMOVED lines=16> */
.L_x_28375:
[----:B------:R-:W-:Y:S05]  /*25d0*/  BSYNC B2 ;  /* 0x0000000000027941 */ /* 0x000fea0003800000 */
.L_x_28374:
        /* <DEDUP_REMOVED lines=43> */
.L_x_28373:
[----:B------:R-:W-:Y:S05]  /*2890*/  BSYNC B1 ;  /* 0x0000000000017941 */ /* 0x000fea0003800000 */
.L_x_28372:
[----:B------:R-:W2:Y:S01]  /*28a0*/  I2F.U32 R140, R35 ;  /* 0x00000023008c7306 */ /* 0x000ea20000201000 */
[----:B------:R-:W-:Y:S01]  /*28b0*/  HADD2.F32 R37, -RZ, R37.H1_H1 ;  /* 0x30000025ff257230 */ /* 0x000fe20000004100 */
[C---:B------:R-:W-:Y:S01]  /*28c0*/  ISETP.NE.AND P3, PT, R36.reuse, 0x1, PT ;  /* 0x000000012400780c */ /* 0x040fe20003f65270 */
[----:B------:R-:W-:Y:S01]  /*28d0*/  BSSY B1, `(.L_x_28376) ;  /* 0x0000014000017945 */ /* 0x000fe20003800000 */
[----:B------:R-:W-:Y:S02]  /*28e0*/  IADD3 R11, R36, 0x1, RZ ;  /* 0x00000001240b7810 */ /* 0x000fe40007ffe0ff */
[----:B------:R-:W-:-:S04]  /*28f0*/  FMUL.FTZ R37, R37, R174 ;  /* 0x000000ae25257220 */ /* 0x000fc80000410000 */
[----:B------:R-:W-:Y:S02]  /*2900*/  FMUL.FTZ R37, R37, c[0x0][0x1e8] ;  /* 0x00007a0025257a20 */ /* 0x000fe40000410000 */
[----:B--2---:R-:W-:-:S05]  /*2910*/  FFMA.FTZ R140, R140, R143, 1.1641532182693481445e-10 ;  /* 0x2f0000008c8c7423 */ /* 0x004fca000001008f */
        /* <DEDUP_REMOVED lines=14> */
.L_x_28377:
[----:B------:R-:W-:Y:S02]  /*2a00*/  IMAD.MOV.U32 R140, RZ, RZ, R12 ;  /* 0x000000ffff8c7224 */ /* 0x000fe400078e000c */
.L_x_28378:
[----:B------:R-:W-:Y:S05]  /*2a10*/  BSYNC B1 ;  /* 0x0000000000017941 */ /* 0x000fea0003800000 */
.L_x_28376:
        /* <DEDUP_REMOVED lines=16> */
.L_x_28382:
[----:B------:R-:W-:Y:S05]  /*2b20*/  BSYNC B2 ;  /* 0x0000000000027941 */ /* 0x000fea0003800000 */
.L_x_28381:
        /* <DEDUP_REMOVED lines=43> */
.L_x_28380:
[----:B------:R-:W-:Y:S05]  /*2de0*/  BSYNC B1 ;  /* 0x0000000000017941 */ /* 0x000fea0003800000 */
.L_x_28379:
        /* <DEDUP_REMOVED lines=22> */
.L_x_28384:
[----:B------:R-:W-:Y:S02]  /*2f50*/  IMAD.MOV.U32 R37, RZ, RZ, R12 ;  /* 0x000000ffff257224 */ /* 0x000fe400078e000c */
.L_x_28385:
[----:B------:R-:W-:Y:S05]  /*2f60*/  BSYNC B1 ;  /* 0x0000000000017941 */ /* 0x000fea0003800000 */
.L_x_28383:
        /* <DEDUP_REMOVED lines=16> */
.L_x_28389:
[----:B------:R-:W-:Y:S05]  /*3070*/  BSYNC B2 ;  /* 0x0000000000027941 */ /* 0x000fea0003800000 */
.L_x_28388:
        /* <DEDUP_REMOVED lines=43> */
.L_x_28387:
[----:B------:R-:W-:Y:S05]  /*3330*/  BSYNC B1 ;  /* 0x0000000000017941 */ /* 0x000fea0003800000 */
.L_x_28386:
[----:B------:R-:W2:Y:S01]  /*3340*/  I2F.U32 R140, R37 ;  /* 0x00000025008c7306 */ /* 0x000ea20000201000 */
[----:B------:R-:W-:Y:S01]  /*3350*/  HADD2.F32 R11, -RZ, R38.H1_H1 ;  /* 0x30000026ff0b7230 */ /* 0x000fe20000004100 */
[----:B------:R-:W-:Y:S01]  /*3360*/  ISETP.NE.AND P5, PT, R141, 0x1, PT ;  /* 0x000000018d00780c */ /* 0x000fe20003fa5270 */
[----:B------:R-:W-:Y:S03]  /*3370*/  BSSY B1, `(.L_x_28390) ;  /* 0x0000014000017945 */ /* 0x000fe60003800000 */
[----:B------:R-:W-:-:S04]  /*3380*/  FMUL.FTZ R11, R11, R174 ;  /* 0x000000ae0b0b7220 */ /* 0x000fc80000410000 */
[----:B------:R-:W-:Y:S02]  /*3390*/  FMUL.FTZ R11, R11, c[0x0][0x1e8] ;  /* 0x00007a000b0b7a20 */ /* 0x000fe40000410000 */
[----:B--2---:R-:W-:-:S05]  /*33a0*/  FFMA.FTZ R140, R140, R143, 1.1641532182693481445e-10 ;  /* 0x2f0000008c8c7423 */ /* 0x004fca000001008f */
[----:B------:R-:W-:Y:S02]  /*33b0*/  FSETP.GTU.FTZ.AND P4, PT, R140, c[0x0][0x1e4], PT ;  /* 0x000079008c007a0b */ /* 0x000fe40003f9c000 */
[----:B------:R-:W-:Y:S02]  /*33c0*/  IADD3 R140, R141, 0x1, RZ ;  /* 0x000000018d8c7810 */ /* 0x000fe40007ffe0ff */
        /* <DEDUP_REMOVED lines=13> */
.L_x_28391:
[----:B------:R-:W-:Y:S02]  /*34a0*/  IMAD.MOV.U32 R38, RZ, RZ, R12 ;  /* 0x000000ffff267224 */ /* 0x000fe400078e000c */
.L_x_28392:
[----:B------:R-:W-:Y:S05]  /*34b0*/  BSYNC B1 ;  /* 0x0000000000017941 */ /* 0x000fea0003800000 */
.L_x_28390:
        /* <DEDUP_REMOVED lines=16> */
.L_x_28396:
[----:B------:R-:W-:Y:S05]  /*35c0*/  BSYNC B2 ;  /* 0x0000000000027941 */ /* 0x000fea0003800000 */
.L_x_28395:
        /* <DEDUP_REMOVED lines=43> */
.L_x_28394:
[----:B------:R-:W-:Y:S05]  /*3880*/  BSYNC B1 ;  /* 0x0000000000017941 */ /* 0x000fea0003800000 */
.L_x_28393:
[----:B------:R-:W2:Y:S01]  /*3890*/  I2F.U32 R38, R38 ;  /* 0x0000002600267306 */ /* 0x000ea20000201000 */
[----:B------:R-:W-:Y:S01]  /*38a0*/  HADD2.F32 R141, -RZ, R39.H0_H0 ;  /* 0x20000027ff8d7230 */ /* 0x000fe20000004100 */
[----:B------:R-:W-:Y:S01]  /*38b0*/  ISETP.NE.AND P6, PT, R140, 0x1, PT ;  /* 0x000000018c00780c */ /* 0x000fe20003fc5270 */
[----:B------:R-:W-:Y:S03]  /*38c0*/  BSSY B1, `(.L_x_28397) ;  /* 0x0000014000017945 */ /* 0x000fe60003800000 */
        /* <DEDUP_REMOVED lines=18> */
.L_x_28398:
[----:B------:R-:W-:Y:S02]  /*39f0*/  MOV R142, R12 ;  /* 0x0000000c008e7202 */ /* 0x000fe40000000f00 */
.L_x_28399:
[----:B------:R-:W-:Y:S05]  /*3a00*/  BSYNC B1 ;  /* 0x0000000000017941 */ /* 0x000fea0003800000 */
.L_x_28397:
        /* <DEDUP_REMOVED lines=18> */
.L_x_28403:
[----:B------:R-:W-:Y:S05]  /*3b30*/  BSYNC B2 ;  /* 0x0000000000027941 */ /* 0x000fea0003800000 */
.L_x_28402:
        /* <DEDUP_REMOVED lines=43> */
.L_x_28401:
[----:B------:R-:W-:Y:S05]  /*3df0*/  BSYNC B1 ;  /* 0x0000000000017941 */ /* 0x000fea0003800000 */
.L_x_28400:
[----:B------:R2:W3:Y:S01]  /*3e00*/  I2F.U32 R140, R142 ;  /* 0x0000008e008c7306 */ /* 0x0004e20000201000 */
[----:B------:R-:W-:Y:S01]  /*3e10*/  HADD2.F32 R39, -RZ, R39.H1_H1 ;  /* 0x30000027ff277230 */ /* 0x000fe20000004100 */
[----:B------:R-:W-:Y:S02]  /*3e20*/  F2FP.PACK_AB R141, R35, R22 ;  /* 0x00000016238d723e */ /* 0x000fe400000000ff */
[----:B------:R-:W-:Y:S02]  /*3e30*/  SEL R175, RZ, 0x1, P2 ;  /* 0x00000001ffaf7807 */ /* 0x000fe40001000000 */
[----:B------:R-:W-:Y:S01]  /*3e40*/  FMUL.FTZ R39, R39, R174 ;  /* 0x000000ae27277220 */ /* 0x000fe20000410000 */
[----:B--2---:R-:W-:-:S03]  /*3e50*/  F2FP.PACK_AB R142, R37, R36 ;  /* 0x00000024258e723e */ /* 0x004fc600000000ff */
[----:B------:R-:W-:Y:S02]  /*3e60*/  FMUL.FTZ R39, R39, c[0x0][0x1e8] ;  /* 0x00007a0027277a20 */ /* 0x000fe40000410000 */
[----:B---3--:R-:W-:-:S05]  /*3e70*/  FFMA.FTZ R140, R140, R143, 1.1641532182693481445e-10 ;  /* 0x2f0000008c8c7423 */ /* 0x008fca000001008f */
[----:B------:R-:W-:-:S04]  /*3e80*/  FSETP.GTU.FTZ.AND P6, PT, R140, c[0x0][0x1e4], PT ;  /* 0x000079008c007a0b */ /* 0x000fc80003fdc000 */
[----:B------:R-:W-:-:S05]  /*3e90*/  FSEL R140, R39, RZ, !P6 ;  /* 0x000000ff278c7208 */ /* 0x000fca0007000000 */
[----:B------:R-:W-:Y:S01]  /*3ea0*/  FMUL.FTZ R39, R239, R140 ;  /* 0x0000008cef277220 */ /* 0x000fe20000410000 */
[----:B------:R-:W-:-:S05]  /*3eb0*/  @P0 HADD2.F32 R140, -RZ, R43.H1_H1 ;  /* 0x3000002bff8c0230 */ /* 0x000fca0000004100 */
[----:B------:R-:W-:Y:S01]  /*3ec0*/  @P0 FADD.FTZ R39, R140, R39 ;  /* 0x000000278c270221 */ /* 0x000fe20000010000 */
[C---:B------:R-:W-:Y:S02]  /*3ed0*/  LEA R180, P0, R8.reuse, c[0x0][0x188], 0x4 ;  /* 0x0000620008b47a11 */ /* 0x040fe400078020ff */
[----:B------:R-:W-:Y:S02]  /*3ee0*/  F2FP.PACK_AB R140, R21, R7 ;  /* 0x00000007158c723e */ /* 0x000fe400000000ff */
[----:B------:R-:W-:Y:S02]  /*3ef0*/  LEA.HI.X R181, R8, c[0x0][0x18c], RZ, 0x4, P0 ;  /* 0x0000630008b57a11 */ /* 0x000fe400000f24ff */
[----:B------:R-:W-:Y:S02]  /*3f00*/  F2FP.PACK_AB R143, R39, R38 ;  /* 0x00000026278f723e */ /* 0x000fe400000000ff */
        /* <DEDUP_REMOVED lines=22> */
.L_x_28347:
[----:B------:R-:W-:Y:S05]  /*4070*/  BSYNC B0 ;  /* 0x0000000000007941 */ /* 0x000fea0003800000 */
.L_x_28346:
        /* <DEDUP_REMOVED lines=23> */
.L_x_28407:
[----:B------:R-:W-:Y:S02]  /*41f0*/  IMAD.MOV.U32 R6, RZ, RZ, R12 ;  /* 0x000000ffff067224 */ /* 0x000fe400078e000c */
.L_x_28408:
[----:B------:R-:W-:Y:S05]  /*4200*/  BSYNC B1 ;  /* 0x0000000000017941 */ /* 0x000fea0003800000 */
.L_x_28406:
        /* <DEDUP_REMOVED lines=16> */
.L_x_28412:
[----:B------:R-:W-:Y:S05]  /*4310*/  BSYNC B2 ;  /* 0x0000000000027941 */ /* 0x000fea0003800000 */
.L_x_28411:
        /* <DEDUP_REMOVED lines=43> */
.L_x_28410:
[----:B------:R-:W-:Y:S05]  /*45d0*/  BSYNC B1 ;  /* 0x0000000000017941 */ /* 0x000fea0003800000 */
.L_x_28409:
[----:B------:R-:W2:Y:S01]  /*45e0*/  I2F.U32 R11, R6 ;  /* 0x00000006000b7306 */ /* 0x000ea20000201000 */
[----:B------:R-:W-:Y:S01]  /*45f0*/  HFMA2.MMA R168, -RZ, RZ, 0.1171875, 0 ;  /* 0x2f800000ffa87435 */ /* 0x000fe200000001ff */
        /* <DEDUP_REMOVED lines=23> */
.L_x_28414:
[----:B------:R-:W-:Y:S02]  /*4770*/  MOV R23, R12 ;  /* 0x0000000c00177202 */ /* 0x000fe40000000f00 */
.L_x_28415:
[----:B------:R-:W-:Y:S05]  /*4780*/  BSYNC B1 ;  /* 0x0000000000017941 */ /* 0x000fea0003800000 */
.L_x_28413:
        /* <DEDUP_REMOVED lines=16> */
.L_x_28419:
[----:B------:R-:W-:Y:S05]  /*4890*/  BSYNC B2 ;  /* 0x0000000000027941 */ /* 0x000fea0003800000 */
.L_x_28418:
        /* <DEDUP_REMOVED lines=43> */
.L_x_28417:
[----:B------:R-:W-:Y:S05]  /*4b50*/  BSYNC B1 ;  /* 0x0000000000017941 */ /* 0x000fea0003800000 */
.L_x_28416:
[----:B------:R-:W2:Y:S01]  /*4b60*/  I2F.U32 R11, R23 ;  /* 0x00000017000b7306 */ /* 0x000ea20000201000 */
[----:B------:R-:W-:Y:S01]  /*4b70*/  HADD2.F32 R145, -RZ, R140.H1_H1 ;  /* 0x3000008cff917230 */ /* 0x000fe20000004100 */
[----:B------:R-:W-:Y:S01]  /*4b80*/  LOP3.LUT R16, R16, 0xfffffffd, RZ, 0xc0, !PT ;  /* 0xfffffffd10107812 */ /* 0x000fe200078ec0ff */
        /* <DEDUP_REMOVED lines=8> */
[----:B------:R-:W-:-:S03]  /*4c10*/  @P0 HADD2.F32 R24, -RZ, R40.H1_H1 ;  /* 0x30000028ff180230 */ /* 0x000fc60000004100 */
        /* <DEDUP_REMOVED lines=12> */
.L_x_28421:
[----:B------:R-:W-:Y:S02]  /*4ce0*/  IMAD.MOV.U32 R24, RZ, RZ, R12 ;  /* 0x000000ffff187224 */ /* 0x000fe400078e000c */
.L_x_28422:
[----:B------:R-:W-:Y:S05]  /*4cf0*/  BSYNC B1 ;  /* 0x0000000000017941 */ /* 0x000fea0003800000 */
.L_x_28420:
        /* <DEDUP_REMOVED lines=16> */
.L_x_28426:
[----:B------:R-:W-:Y:S05]  /*4e00*/  BSYNC B2 ;  /* 0x0000000000027941 */ /* 0x000fea0003800000 */
.L_x_28425:
        /* <DEDUP_REMOVED lines=43> */
.L_x_28424:
[----:B------:R-:W-:Y:S05]  /*50c0*/  BSYNC B1 ;  /* 0x0000000000017941 */ /* 0x000fea0003800000 */
.L_x_28423:
        /* <DEDUP_REMOVED lines=22> */
.L_x_28428:
[----:B------:R-:W-:Y:S02]  /*5230*/  IMAD.MOV.U32 R140, RZ, RZ, R12 ;  /* 0x000000ffff8c7224 */ /* 0x000fe400078e000c */
.L_x_28429:
[----:B------:R-:W-:Y:S05]  /*5240*/  BSYNC B1 ;  /* 0x0000000000017941 */ /* 0x000fea0003800000 */
.L_x_28427:
        /* <DEDUP_REMOVED lines=16> */
.L_x_28433:
[----:B------:R-:W-:Y:S05]  /*5350*/  BSYNC B2 ;  /* 0x0000000000027941 */ /* 0x000fea0003800000 */
.L_x_28432:
        /* <DEDUP_REMOVED lines=43> */
.L_x_28431:
[----:B------:R-:W-:Y:S05]  /*5610*/  BSYNC B1 ;  /* 0x0000000000017941 */ /* 0x000fea0003800000 */
.L_x_28430:
[----:B------:R-:W2:Y:S01]  /*5620*/  I2F.U32 R11, R140 ;  /* 0x0000008c000b7306 */ /* 0x000ea20000201000 */
[----:B------:R-:W-:Y:S01]  /*5630*/  HADD2.F32 R141, -RZ, R141.H1_H1 ;  /* 0x3000008dff8d7230 */ /* 0x000fe20000004100 */
[----:B------:R-:W-:Y:S01]  /*5640*/  ISETP.NE.AND P3, PT, R156, 0x1, PT ;  /* 0x000000019c00780c */ /* 0x000fe20003f65270 */
[----:B------:R-:W-:Y:S03]  /*5650*/  BSSY B1, `(.L_x_28434) ;  /* 0x0000014000017945 */ /* 0x000fe60003800000 */
[----:B------:R-:W-:-:S04]  /*5660*/  FMUL.FTZ R141, R141, R174 ;  /* 0x000000ae8d8d7220 */ /* 0x000fc80000410000 */
[----:B------:R-:W-:Y:S02]  /*5670*/  FMUL.FTZ R141, R141, c[0x0][0x1e8] ;  /* 0x00007a008d8d7a20 */ /* 0x000fe40000410000 */
[----:B--2---:R-:W-:-:S05]  /*5680*/  FFMA.FTZ R11, R11, R168, 1.1641532182693481445e-10 ;  /* 0x2f0000000b0b7423 */ /* 0x004fca00000100a8 */
[----:B------:R-:W-:Y:S01]  /*5690*/  FSETP.GTU.FTZ.AND P2, PT, R11, c[0x0][0x1e4], PT ;  /* 0x000079000b007a0b */ /* 0x000fe20003f5c000 */
[----:B------:R-:W-:-:S03]  /*56a0*/  @P0 HADD2.F32 R11, -RZ, R41.H1_H1 ;  /* 0x30000029ff0b0230 */ /* 0x000fc60000004100 */
        /* <DEDUP_REMOVED lines=13> */
.L_x_28435:
[----:B------:R-:W-:Y:S02]  /*5780*/  IMAD.MOV.U32 R145, RZ, RZ, R12 ;  /* 0x000000ffff917224 */ /* 0x000fe400078e000c */
.L_x_28436:
[----:B------:R-:W-:Y:S05]  /*5790*/  BSYNC B1 ;  /* 0x0000000000017941 */ /* 0x000fea0003800000 */
.L_x_28434:
        /* <DEDUP_REMOVED lines=16> */
.L_x_28440:
[----:B------:R-:W-:Y:S05]  /*58a0*/  BSYNC B2 ;  /* 0x0000000000027941 */ /* 0x000fea0003800000 */
.L_x_28439:
        /* <DEDUP_REMOVED lines=43> */
.L_x_28438:
[----:B------:R-:W-:Y:S05]  /*5b60*/  BSYNC B1 ;  /* 0x0000000000017941 */ /* 0x000fea0003800000 */
.L_x_28437:
[----:B------:R-:W2:Y:S01]  /*5b70*/  I2F.U32 R141, R145 ;  /* 0x00000091008d7306 */ /* 0x000ea20000201000 */
[----:B------:R-:W-:Y:S01]  /*5b80*/  HADD2.F32 R157, -RZ, R142.H0_H0 ;  /* 0x2000008eff9d7230 */ /* 0x000fe20000004100 */
[----:B------:R-:W-:Y:S01]  /*5b90*/  ISETP.NE.AND P4, PT, R11, 0x1, PT ;  /* 0x000000010b00780c */ /* 0x000fe20003f85270 */
[----:B------:R-:W-:Y:S01]  /*5ba0*/  @P0 HADD2.F32 R140, -RZ, R42.H0_H0 ;  /* 0x2000002aff8c0230 */ /* 0x000fe20000004100 */
[----:B------:R-:W-:Y:S02]  /*5bb0*/  BSSY B1, `(.L_x_28441) ;  /* 0x0000013000017945 */ /* 0x000fe40003800000 */
[----:B------:R-:W-:-:S04]  /*5bc0*/  FMUL.FTZ R157, R157, R174 ;  /* 0x000000ae9d9d7220 */ /* 0x000fc80000410000 */
[----:B------:R-:W-:Y:S02]  /*5bd0*/  FMUL.FTZ R157, R157, c[0x0][0x1e8] ;  /* 0x00007a009d9d7a20 */ /* 0x000fe40000410000 */
[----:B--2---:R-:W-:-:S05]  /*5be0*/  FFMA.FTZ R141, R141, R168, 1.1641532182693481445e-10 ;  /* 0x2f0000008d8d7423 */ /* 0x004fca00000100a8 */
        /* <DEDUP_REMOVED lines=14> */
.L_x_28442:
[----:B------:R-:W-:Y:S02]  /*5cd0*/  MOV R156, R12 ;  /* 0x0000000c009c7202 */ /* 0x000fe40000000f00 */
.L_x_28443:
[----:B------:R-:W-:Y:S05]  /*5ce0*/  BSYNC B1 ;  /* 0x0000000000017941 */ /* 0x000fea0003800000 */
.L_x_28441:
        /* <DEDUP_REMOVED lines=16> */
.L_x_28447:
[----:B------:R-:W-:Y:S05]  /*5df0*/  BSYNC B2 ;  /* 0x0000000000027941 */ /* 0x000fea0003800000 */
.L_x_28446:
        /* <DEDUP_REMOVED lines=43> */
.L_x_28445:
[----:B------:R-:W-:Y:S05]  /*60b0*/  BSYNC B1 ;  /* 0x0000000000017941 */ /* 0x000fea0003800000 */
.L_x_28444:
        /* <DEDUP_REMOVED lines=22> */
.L_x_28449:
[----:B------:R-:W-:Y:S02]  /*6220*/  IMAD.MOV.U32 R142, RZ, RZ, R12 ;  /* 0x000000ffff8e7224 */ /* 0x000fe400078e000c */
.L_x_28450:
[----:B------:R-:W-:Y:S05]  /*6230*/  BSYNC B1 ;  /* 0x0000000000017941 */ /* 0x000fea0003800000 */
.L_x_28448:
        /* <DEDUP_REMOVED lines=16> */
.L_x_28454:
[----:B------:R-:W-:Y:S05]  /*6340*/  BSYNC B2 ;  /* 0x0000000000027941 */ /* 0x000fea0003800000 */
.L_x_28453:
        /* <DEDUP_REMOVED lines=43> */
.L_x_28452:
[----:B------:R-:W-:Y:S05]  /*6600*/  BSYNC B1 ;  /* 0x0000000000017941 */ /* 0x000fea0003800000 */
.L_x_28451:
        /* <DEDUP_REMOVED lines=22> */
.L_x_28456:
[----:B------:R-:W-:Y:S02]  /*6770*/  IMAD.MOV.U32 R142, RZ, RZ, R12 ;  /* 0x000000ffff8e7224 */ /* 0x000fe400078e000c */
.L_x_28457:
[----:B------:R-:W-:Y:S05]  /*6780*/  BSYNC B1 ;  /* 0x0000000000017941 */ /* 0x000fea0003800000 */
.L_x_28455:
        /* <DEDUP_REMOVED lines=18> */
.L_x_28461:
[----:B------:R-:W-:Y:S05]  /*68b0*/  BSYNC B2 ;  /* 0x0000000000027941 */ /* 0x000fea0003800000 */
.L_x_28460:
        /* <DEDUP_REMOVED lines=43> */
.L_x_28459:
[----:B------:R-:W-:Y:S05]  /*6b70*/  BSYNC B1 ;  /* 0x0000000000017941 */ /* 0x000fea0003800000 */
.L_x_28458:
[----:B------:R2:W3:Y:S01]  /*6b80*/  I2F.U32 R141, R142 ;  /* 0x0000008e008d7306 */ /* 0x0004e20000201000 */
[----:B------:R-:W-:Y:S01]  /*6b90*/  HADD2.F32 R143, -RZ, R143.H1_H1 ;  /* 0x3000008fff8f7230 */ /* 0x000fe20000004100 */
[----:B------:R-:W-:-:S04]  /*6ba0*/  F2FP.PACK_AB R140, R23, R6 ;  /* 0x00000006178c723e */ /* 0x000fc800000000ff */
[----:B------:R-:W-:Y:S01]  /*6bb0*/  FMUL.FTZ R143, R143, R174 ;  /* 0x000000ae8f8f7220 */ /* 0x000fe20000410000 */
[----:B--2---:R-:W-:-:S03]  /*6bc0*/  F2FP.PACK_AB R142, R156, R145 ;  /* 0x000000919c8e723e */ /* 0x004fc600000000ff */
[----:B------:R-:W-:Y:S02]  /*6bd0*/  FMUL.FTZ R143, R143, c[0x0][0x1e8] ;  /* 0x00007a008f8f7a20 */ /* 0x000fe40000410000 */
[----:B---3--:R-:W-:-:S05]  /*6be0*/  FFMA.FTZ R141, R141, R168, 1.1641532182693481445e-10 ;  /* 0x2f0000008d8d7423 */ /* 0x008fca00000100a8 */
[----:B------:R-:W-:Y:S01]  /*6bf0*/  FSETP.GTU.FTZ.AND P6, PT, R141, c[0x0][0x1e4], PT ;  /* 0x000079008d007a0b */ /* 0x000fe20003fdc000 */
[----:B------:R-:W-:-:S03]  /*6c00*/  @P0 HADD2.F32 R141, -RZ, R43.H1_H1 ;  /* 0x3000002bff8d0230 */ /* 0x000fc60000004100 */
[----:B------:R-:W-:-:S05]  /*6c10*/  FSEL R168, R143, RZ, !P6 ;  /* 0x000000ff8fa87208 */ /* 0x000fca0007000000 */
[----:B------:R-:W-:-:S04]  /*6c20*/  FMUL.FTZ R168, R231, R168 ;  /* 0x000000a8e7a87220 */ /* 0x000fc80000410000 */
[----:B------:R-:W-:Y:S01]  /*6c30*/  @P0 FADD.FTZ R168, R141, R168 ;  /* 0x000000a88da80221 */ /* 0x000fe20000010000 */
[C---:B------:R-:W-:Y:S02]  /*6c40*/  LEA R180, P0, R175.reuse, c[0x0][0x188], 0x4 ;  /* 0x00006200afb47a11 */ /* 0x040fe400078020ff */
[----:B------:R-:W-:Y:S02]  /*6c50*/  F2FP.PACK_AB R141, R144, R24 ;  /* 0x00000018908d723e */ /* 0x000fe400000000ff */
[----:B------:R-:W-:Y:S02]  /*6c60*/  LEA.HI.X R181, R175, c[0x0][0x18c], RZ, 0x4, P0 ;  /* 0x00006300afb57a11 */ /* 0x000fe400000f24ff */
[----:B------:R-:W-:Y:S02]  /*6c70*/  F2FP.PACK_AB R143, R168, R157 ;  /* 0x0000009da88f723e */ /* 0x000fe400000000ff */
        /* <DEDUP_REMOVED lines=23> */
.L_x_28405:
[----:B------:R-:W-:Y:S05]  /*6df0*/  BSYNC B0 ;  /* 0x0000000000007941 */ /* 0x000fea0003800000 */
.L_x_28404:
        /* <DEDUP_REMOVED lines=23> */
.L_x_28465:
[----:B------:R-:W-:Y:S02]  /*6f70*/  MOV R5, R12 ;  /* 0x0000000c00057202 */ /* 0x000fe40000000f00 */
.L_x_28466:
[----:B------:R-:W-:Y:S05]  /*6f80*/  BSYNC B1 ;  /* 0x0000000000017941 */ /* 0x000fea0003800000 */
.L_x_28464:
        /* <DEDUP_REMOVED lines=16> */
.L_x_28470:
[----:B------:R-:W-:Y:S05]  /*7090*/  BSYNC B2 ;  /* 0x0000000000027941 */ /* 0x000fea0003800000 */
.L_x_28469:
        /* <DEDUP_REMOVED lines=43> */
.L_x_28468:
[----:B------:R-:W-:Y:S05]  /*7350*/  BSYNC B1 ;  /* 0x0000000000017941 */ /* 0x000fea0003800000 */
.L_x_28467:
[----:B------:R-:W2:Y:S01]  /*7360*/  I2F.U32 R146, R5 ;  /* 0x0000000500927306 */ /* 0x000ea20000201000 */
[----:B------:R-:W-:Y:S01]  /*7370*/  IMAD.MOV.U32 R169, RZ, RZ, 0x2f800000 ;  /* 0x2f800000ffa97424 */ /* 0x000fe200078e00ff */
[----:B-----5:R-:W-:Y:S01]  /*7380*/  HADD2.F32 R11, -RZ, R140.H0_H0 ;  /* 0x2000008cff0b7230 */ /* 0x020fe20000004100 */
[----:B------:R-:W-:Y:S01]  /*7390*/  LOP3.LUT R16, R16, 0xfffffffb, RZ, 0xc0, !PT ;  /* 0xfffffffb10107812 */ /* 0x000fe200078ec0ff */
        /* <DEDUP_REMOVED lines=21> */
.L_x_28472:
[----:B------:R-:W-:Y:S02]  /*74f0*/  IMAD.MOV.U32 R25, RZ, RZ, R12 ;  /* 0x000000ffff197224 */ /* 0x000fe400078e000c */
.L_x_28473:
[----:B------:R-:W-:Y:S05]  /*7500*/  BSYNC B1 ;  /* 0x0000000000017941 */ /* 0x000fea0003800000 */
.L_x_28471:
        /* <DEDUP_REMOVED lines=16> */
.L_x_28477:
[----:B------:R-:W-:Y:S05]  /*7610*/  BSYNC B2 ;  /* 0x0000000000027941 */ /* 0x000fea0003800000 */
.L_x_28476:
        /* <DEDUP_REMOVED lines=43> */
.L_x_28475:
[----:B------:R-:W-:Y:S05]  /*78d0*/  BSYNC B1 ;  /* 0x0000000000017941 */ /* 0x000fea0003800000 */
.L_x_28474:
        /* <DEDUP_REMOVED lines=24> */
.L_x_28479:
[----:B------:R-:W-:Y:S02]  /*7a60*/  IMAD.MOV.U32 R26, RZ, RZ, R12 ;  /* 0x000000ffff1a7224 */ /* 0x000fe400078e000c */
.L_x_28480:
[----:B------:R-:W-:Y:S05]  /*7a70*/  BSYNC B1 ;  /* 0x0000000000017941 */ /* 0x000fea0003800000 */
.L_x_28478:
        /* <DEDUP_REMOVED lines=16> */
.L_x_28484:
[----:B------:R-:W-:Y:S05]  /*7b80*/  BSYNC B2 ;  /* 0x0000000000027941 */ /* 0x000fea0003800000 */
.L_x_28483:
        /* <DEDUP_REMOVED lines=43> */
.L_x_28482:
[----:B------:R-:W-:Y:S05]  /*7e40*/  BSYNC B1 ;  /* 0x0000000000017941 */ /* 0x000fea0003800000 */
.L_x_28481:
        /* <DEDUP_REMOVED lines=22> */
.L_x_28486:
[----:B------:R-:W-:Y:S02]  /*7fb0*/  MOV R140, R12 ;  /* 0x0000000c008c7202 */ /* 0x000fe40000000f00 */
.L_x_28487:
[----:B------:R-:W-:Y:S05]  /*7fc0*/  BSYNC B1 ;  /* 0x0000000000017941 */ /* 0x000fea0003800000 */
.L_x_28485:
        /* <DEDUP_REMOVED lines=16> */
.L_x_28491:
[----:B------:R-:W-:Y:S05]  /*80d0*/  BSYNC B2 ;  /* 0x0000000000027941 */ /* 0x000fea0003800000 */
.L_x_28490:
        /* <DEDUP_REMOVED lines=43> */
.L_x_28489:
[----:B------:R-:W-:Y:S05]  /*8390*/  BSYNC B1 ;  /* 0x0000000000017941 */ /* 0x000fea0003800000 */
.L_x_28488:
        /* <DEDUP_REMOVED lines=22> */
.L_x_28493:
[----:B------:R-:W-:Y:S02]  /*8500*/  IMAD.MOV.U32 R147, RZ, RZ, R12 ;  /* 0x000000ffff937224 */ /* 0x000fe400078e000c */
.L_x_28494:
[----:B------:R-:W-:Y:S05]  /*8510*/  BSYNC B1 ;  /* 0x0000000000017941 */ /* 0x000fea0003800000 */
.L_x_28492:
        /* <DEDUP_REMOVED lines=16> */
.L_x_28498:
[----:B------:R-:W-:Y:S05]  /*8620*/  BSYNC B2 ;  /* 0x0000000000027941 */ /* 0x000fea0003800000 */
.L_x_28497:
        /* <DEDUP_REMOVED lines=43> */
.L_x_28496:
[----:B------:R-:W-:Y:S05]  /*88e0*/  BSYNC B1 ;  /* 0x0000000000017941 */ /* 0x000fea0003800000 */
.L_x_28495:
        /* <DEDUP_REMOVED lines=22> */
.L_x_28500:
[----:B------:R-:W-:Y:S02]  /*8a50*/  IMAD.MOV.U32 R158, RZ, RZ, R12 ;  /* 0x000000ffff9e7224 */ /* 0x000fe400078e000c */
.L_x_28501:
[----:B------:R-:W-:Y:S05]  /*8a60*/  BSYNC B1 ;  /* 0x0000000000017941 */ /* 0x000fea0003800000 */
.L_x_28499:
        /* <DEDUP_REMOVED lines=16> */
.L_x_28505:
[----:B------:R-:W-:Y:S05]  /*8b70*/  BSYNC B2 ;  /* 0x0000000000027941 */ /* 0x000fea0003800000 */
.L_x_28504:
        /* <DEDUP_REMOVED lines=43> */
.L_x_28503:
[----:B------:R-:W-:Y:S05]  /*8e30*/  BSYNC B1 ;  /* 0x0000000000017941 */ /* 0x000fea0003800000 */
.L_x_28502:
        /* <DEDUP_REMOVED lines=22> */
.L_x_28507:
[----:B------:R-:W-:Y:S02]  /*8fa0*/  IMAD.MOV.U32 R142, RZ, RZ, R12 ;  /* 0x000000ffff8e7224 */ /* 0x000fe400078e000c */
.L_x_28508:
[----:B------:R-:W-:Y:S05]  /*8fb0*/  BSYNC B1 ;  /* 0x0000000000017941 */ /* 0x000fea0003800000 */
.L_x_28506:
        /* <DEDUP_REMOVED lines=16> */
.L_x_28512:
[----:B------:R-:W-:Y:S05]  /*90c0*/  BSYNC B2 ;  /* 0x0000000000027941 */ /* 0x000fea0003800000 */
.L_x_28511:
        /* <DEDUP_REMOVED lines=43> */
.L_x_28510:
[----:B------:R-:W-:Y:S05]  /*9380*/  BSYNC B1 ;  /* 0x0000000000017941 */ /* 0x000fea0003800000 */
.L_x_28509:
        /* <DEDUP_REMOVED lines=22> */
.L_x_28514:
[----:B------:R-:W-:Y:S02]  /*94f0*/  MOV R142, R12 ;  /* 0x0000000c008e7202 */ /* 0x000fe40000000f00 */
.L_x_28515:
[----:B------:R-:W-:Y:S05]  /*9500*/  BSYNC B1 ;  /* 0x0000000000017941 */ /* 0x000fea0003800000 */
.L_x_28513:
        /* <DEDUP_REMOVED lines=18> */
.L_x_28519:
[----:B------:R-:W-:Y:S05]  /*9630*/  BSYNC B2 ;  /* 0x0000000000027941 */ /* 0x000fea0003800000 */
.L_x_28518:
        /* <DEDUP_REMOVED lines=43> */
.L_x_28517:
[----:B------:R-:W-:Y:S05]  /*98f0*/  BSYNC B1 ;  /* 0x0000000000017941 */ /* 0x000fea0003800000 */
.L_x_28516:
[----:B------:R2:W3:Y:S01]  /*9900*/  I2F.U32 R140, R142 ;  /* 0x0000008e008c7306 */ /* 0x0004e20000201000 */
[----:B------:R-:W-:Y:S01]  /*9910*/  HADD2.F32 R143, -RZ, R143.H1_H1 ;  /* 0x3000008fff8f7230 */ /* 0x000fe20000004100 */
[----:B------:R-:W-:-:S04]  /*9920*/  F2FP.PACK_AB R141, R146, R26 ;  /* 0x0000001a928d723e */ /* 0x000fc800000000ff */
        /* <DEDUP_REMOVED lines=36> */
.L_x_28463:
[----:B------:R-:W-:Y:S05]  /*9b70*/  BSYNC B0 ;  /* 0x0000000000007941 */ /* 0x000fea0003800000 */
.L_x_28462:
        /* <DEDUP_REMOVED lines=23> */
.L_x_28523:
[----:B------:R-:W-:Y:S02]  /*9cf0*/  IMAD.MOV.U32 R4, RZ, RZ, R12 ;  /* 0x000000ffff047224 */ /* 0x000fe400078e000c */
.L_x_28524:
[----:B------:R-:W-:Y:S05]  /*9d00*/  BSYNC B1 ;  /* 0x0000000000017941 */ /* 0x000fea0003800000 */
.L_x_28522:
        /* <DEDUP_REMOVED lines=16> */
.L_x_28528:
[----:B------:R-:W-:Y:S05]  /*9e10*/  BSYNC B2 ;  /* 0x0000000000027941 */ /* 0x000fea0003800000 */
.L_x_28527:
        /* <DEDUP_REMOVED lines=43> */
.L_x_28526:
[----:B------:R-:W-:Y:S05]  /*a0d0*/  BSYNC B1 ;  /* 0x0000000000017941 */ /* 0x000fea0003800000 */
.L_x_28525:
[----:B------:R-:W1:Y:S01]  /*a0e0*/  I2F.U32 R11, R4 ;  /* 0x00000004000b7306 */ /* 0x000e620000201000 */
[----:B------:R-:W-:Y:S01]  /*a0f0*/  HFMA2.MMA R170, -RZ, RZ, 0.1171875, 0 ;  /* 0x2f800000ffaa7435 */ /* 0x000fe200000001ff */
[----:B-----5:R-:W-:Y:S01]  /*a100*/  HADD2.F32 R27, -RZ, R140.H0_H0 ;  /* 0x2000008cff1b7230 */ /* 0x020fe20000004100 */
[----:B------:R-:W-:Y:S01]  /*a110*/  LOP3.LUT R16, R16, 0xfffffffb, RZ, 0xc0, !PT ;  /* 0xfffffffb10107812 */ /* 0x000fe200078ec0ff */
[----:B------:R-:W-:Y:S01]  /*a120*/  BSSY B1, `(.L_x_28529) ;  /* 0x0000016000017945 */ /* 0x000fe20003800000 */
[----:B------:R-:W-:Y:S02]  /*a130*/  IADD3 R148, R28, 0x1, RZ ;  /* 0x000000011c947810 */ /* 0x000fe40007ffe0ff */
[----:B------:R-:W-:-:S04]  /*a140*/  FMUL.FTZ R27, R27, R174 ;  /* 0x000000ae1b1b7220 */ /* 0x000fc80000410000 */
[----:B------:R-:W-:Y:S02]  /*a150*/  FMUL.FTZ R27, R27, c[0x0][0x1e8] ;  /* 0x00007a001b1b7a20 */ /* 0x000fe40000410000 */
[----:B-1----:R-:W-:-:S05]  /*a160*/  FFMA.FTZ R11, R11, R170, 1.1641532182693481445e-10 ;  /* 0x2f0000000b0b7423 */ /* 0x002fca00000100aa */
        /* <DEDUP_REMOVED lines=16> */
.L_x_28530:
[----:B------:R-:W-:Y:S02]  /*a270*/  MOV R27, R12 ;  /* 0x0000000c001b7202 */ /* 0x000fe40000000f00 */
.L_x_28531:
[----:B------:R-:W-:Y:S05]  /*a280*/  BSYNC B1 ;  /* 0x0000000000017941 */ /* 0x000fea0003800000 */
.L_x_28529:
        /* <DEDUP_REMOVED lines=16> */
.L_x_28535:
[----:B------:R-:W-:Y:S05]  /*a390*/  BSYNC B2 ;  /* 0x0000000000027941 */ /* 0x000fea0003800000 */
.L_x_28534:
        /* <DEDUP_REMOVED lines=43> */
.L_x_28533:
[----:B------:R-:W-:Y:S05]  /*a650*/  BSYNC B1 ;  /* 0x0000000000017941 */ /* 0x000fea0003800000 */
.L_x_28532:
[----:B------:R-:W1:Y:S01]  /*a660*/  I2F.U32 R11, R27 ;  /* 0x0000001b000b7306 */ /* 0x000e620000201000 */
[----:B------:R-:W-:Y:S01]  /*a670*/  HADD2.F32 R149, -RZ, R140.H1_H1 ;  /* 0x3000008cff957230 */ /* 0x000fe20000004100 */
[----:B------:R-:W-:Y:S01]  /*a680*/  LOP3.LUT R16, R16, 0xfffffffd, RZ, 0xc0, !PT ;  /* 0xfffffffd10107812 */ /* 0x000fe200078ec0ff */
[----:B------:R-:W-:Y:S03]  /*a690*/  BSSY B1, `(.L_x_28536) ;  /* 0x0000016000017945 */ /* 0x000fe60003800000 */
[----:B------:R-:W-:-:S04]  /*a6a0*/  FMUL.FTZ R149, R149, R174 ;  /* 0x000000ae95957220 */ /* 0x000fc80000410000 */
[----:B------:R-:W-:Y:S02]  /*a6b0*/  FMUL.FTZ R149, R149, c[0x0][0x1e8] ;  /* 0x00007a0095957a20 */ /* 0x000fe40000410000 */
[----:B-1----:R-:W-:-:S05]  /*a6c0*/  FFMA.FTZ R11, R11, R170, 1.1641532182693481445e-10 ;  /* 0x2f0000000b0b7423 */ /* 0x002fca00000100aa */
        /* <DEDUP_REMOVED lines=17> */
.L_x_28537:
[----:B------:R-:W-:Y:S02]  /*a7e0*/  IMAD.MOV.U32 R28, RZ, RZ, R12 ;  /* 0x000000ffff1c7224 */ /* 0x000fe400078e000c */
.L_x_28538:
[----:B------:R-:W-:Y:S05]  /*a7f0*/  BSYNC B1 ;  /* 0x0000000000017941 */ /* 0x000fea0003800000 */
.L_x_28536:
        /* <DEDUP_REMOVED lines=16> */
.L_x_28542:
[----:B------:R-:W-:Y:S05]  /*a900*/  BSYNC B2 ;  /* 0x0000000000027941 */ /* 0x000fea0003800000 */
.L_x_28541:
        /* <DEDUP_REMOVED lines=43> */
.L_x_28540:
[----:B------:R-:W-:Y:S05]  /*abc0*/  BSYNC B1 ;  /* 0x0000000000017941 */ /* 0x000fea0003800000 */
.L_x_28539:
[----:B------:R-:W1:Y:S01]  /*abd0*/  I2F.U32 R149, R28 ;  /* 0x0000001c00957306 */ /* 0x000e620000201000 */
[----:B------:R-:W-:Y:S01]  /*abe0*/  HADD2.F32 R161, -RZ, R141.H0_H0 ;  /* 0x2000008dffa17230 */ /* 0x000fe20000004100 */
[C---:B------:R-:W-:Y:S01]  /*abf0*/  ISETP.NE.AND P2, PT, R11.reuse, 0x1, PT ;  /* 0x000000010b00780c */ /* 0x040fe20003f45270 */
        /* <DEDUP_REMOVED lines=19> */
.L_x_28544:
[----:B------:R-:W-:Y:S02]  /*ad30*/  IMAD.MOV.U32 R140, RZ, RZ, R12 ;  /* 0x000000ffff8c7224 */ /* 0x000fe400078e000c */
.L_x_28545:
[----:B------:R-:W-:Y:S05]  /*ad40*/  BSYNC B1 ;  /* 0x0000000000017941 */ /* 0x000fea0003800000 */
.L_x_28543:
        /* <DEDUP_REMOVED lines=16> */
.L_x_28549:
[----:B------:R-:W-:Y:S05]  /*ae50*/  BSYNC B2 ;  /* 0x0000000000027941 */ /* 0x000fea0003800000 */
.L_x_28548:
        /* <DEDUP_REMOVED lines=43> */
.L_x_28547:
[----:B------:R-:W-:Y:S05]  /*b110*/  BSYNC B1 ;  /* 0x0000000000017941 */ /* 0x000fea0003800000 */
.L_x_28546:
[----:B------:R-:W1:Y:S01]  /*b120*/  I2F.U32 R11, R140 ;  /* 0x0000008c000b7306 */ /* 0x000e620000201000 */
[----:B------:R-:W-:Y:S01]  /*b130*/  HADD2.F32 R141, -RZ, R141.H1_H1 ;  /* 0x3000008dff8d7230 */ /* 0x000fe20000004100 */
[----:B------:R-:W-:Y:S01]  /*b140*/  ISETP.NE.AND P3, PT, R160, 0x1, PT ;  /* 0x00000001a000780c */ /* 0x000fe20003f65270 */
[----:B------:R-:W-:Y:S03]  /*b150*/  BSSY B1, `(.L_x_28550) ;  /* 0x0000014000017945 */ /* 0x000fe60003800000 */
[----:B------:R-:W-:-:S04]  /*b160*/  FMUL.FTZ R141, R141, R174 ;  /* 0x000000ae8d8d7220 */ /* 0x000fc80000410000 */
[----:B------:R-:W-:Y:S02]  /*b170*/  FMUL.FTZ R141, R141, c[0x0][0x1e8] ;  /* 0x00007a008d8d7a20 */ /* 0x000fe40000410000 */
[----:B-1----:R-:W-:-:S05]  /*b180*/  FFMA.FTZ R11, R11, R170, 1.1641532182693481445e-10 ;  /* 0x2f0000000b0b7423 */ /* 0x002fca00000100aa */
        /* <DEDUP_REMOVED lines=15> */
.L_x_28551:
[----:B------:R-:W-:Y:S02]  /*b280*/  IMAD.MOV.U32 R149, RZ, RZ, R12 ;  /* 0x000000ffff957224 */ /* 0x000fe400078e000c */
.L_x_28552:
[----:B------:R-:W-:Y:S05]  /*b290*/  BSYNC B1 ;  /* 0x0000000000017941 */ /* 0x000fea0003800000 */
.L_x_28550:
        /* <DEDUP_REMOVED lines=16> */
.L_x_28556:
[----:B------:R-:W-:Y:S05]  /*b3a0*/  BSYNC B2 ;  /* 0x0000000000027941 */ /* 0x000fea0003800000 */
.L_x_28555:
        /* <DEDUP_REMOVED lines=43> */
.L_x_28554:
[----:B------:R-:W-:Y:S05]  /*b660*/  BSYNC B1 ;  /* 0x0000000000017941 */ /* 0x000fea0003800000 */
.L_x_28553:
[----:B------:R-:W1:Y:S01]  /*b670*/  I2F.U32 R141, R149 ;  /* 0x00000095008d7306 */ /* 0x000e620000201000 */
[----:B------:R-:W-:Y:S01]  /*b680*/  HADD2.F32 R161, -RZ, R142.H0_H0 ;  /* 0x2000008effa17230 */ /* 0x000fe20000004100 */
[----:B------:R-:W-:Y:S01]  /*b690*/  ISETP.NE.AND P4, PT, R11, 0x1, PT ;  /* 0x000000010b00780c */ /* 0x000fe20003f85270 */
[----:B------:R-:W-:Y:S01]  /*b6a0*/  @P0 HADD2.F32 R140, -RZ, R42.H0_H0 ;  /* 0x2000002aff8c0230 */ /* 0x000fe20000004100 */
[----:B------:R-:W-:Y:S02]  /*b6b0*/  BSSY B1, `(.L_x_28557) ;  /* 0x0000013000017945 */ /* 0x000fe40003800000 */
[----:B------:R-:W-:-:S04]  /*b6c0*/  FMUL.FTZ R161, R161, R174 ;  /* 0x000000aea1a17220 */ /* 0x000fc80000410000 */
[----:B------:R-:W-:Y:S02]  /*b6d0*/  FMUL.FTZ R161, R161, c[0x0][0x1e8] ;  /* 0x00007a00a1a17a20 */ /* 0x000fe40000410000 */
[----:B-1----:R-:W-:-:S05]  /*b6e0*/  FFMA.FTZ R141, R141, R170, 1.1641532182693481445e-10 ;  /* 0x2f0000008d8d7423 */ /* 0x002fca00000100aa */
        /* <DEDUP_REMOVED lines=14> */
.L_x_28558:
[----:B------:R-:W-:Y:S02]  /*b7d0*/  MOV R160, R12 ;  /* 0x0000000c00a07202 */ /* 0x000fe40000000f00 */
.L_x_28559:
[----:B------:R-:W-:Y:S05]  /*b7e0*/  BSYNC B1 ;  /* 0x0000000000017941 */ /* 0x000fea0003800000 */
.L_x_28557:
        /* <DEDUP_REMOVED lines=16> */
.L_x_28563:
[----:B------:R-:W-:Y:S05]  /*b8f0*/  BSYNC B2 ;  /* 0x0000000000027941 */ /* 0x000fea0003800000 */
.L_x_28562:
        /* <DEDUP_REMOVED lines=43> */
.L_x_28561:
[----:B------:R-:W-:Y:S05]  /*bbb0*/  BSYNC B1 ;  /* 0x0000000000017941 */ /* 0x000fea0003800000 */
.L_x_28560:
        /* <DEDUP_REMOVED lines=22> */
.L_x_28565:
[----:B------:R-:W-:Y:S02]  /*bd20*/  IMAD.MOV.U32 R142, RZ, RZ, R12 ;  /* 0x000000ffff8e7224 */ /* 0x000fe400078e000c */
.L_x_28566:
[----:B------:R-:W-:Y:S05]  /*bd30*/  BSYNC B1 ;  /* 0x0000000000017941 */ /* 0x000fea0003800000 */
.L_x_28564:
        /* <DEDUP_REMOVED lines=16> */
.L_x_28570:
[----:B------:R-:W-:Y:S05]  /*be40*/  BSYNC B2 ;  /* 0x0000000000027941 */ /* 0x000fea0003800000 */
.L_x_28569:
        /* <DEDUP_REMOVED lines=43> */
.L_x_28568:
[----:B------:R-:W-:Y:S05]  /*c100*/  BSYNC B1 ;  /* 0x0000000000017941 */ /* 0x000fea0003800000 */
.L_x_28567:
        /* <DEDUP_REMOVED lines=22> */
.L_x_28572:
[----:B------:R-:W-:Y:S02]  /*c270*/  IMAD.MOV.U32 R142, RZ, RZ, R12 ;  /* 0x000000ffff8e7224 */ /* 0x000fe400078e000c */
.L_x_28573:
[----:B------:R-:W-:Y:S05]  /*c280*/  BSYNC B1 ;  /* 0x0000000000017941 */ /* 0x000fea0003800000 */
.L_x_28571:
        /* <DEDUP_REMOVED lines=18> */
.L_x_28577:
[----:B------:R-:W-:Y:S05]  /*c3b0*/  BSYNC B2 ;  /* 0x0000000000027941 */ /* 0x000fea0003800000 */
.L_x_28576:
        /* <DEDUP_REMOVED lines=43> */
.L_x_28575:
[----:B------:R-:W-:Y:S05]  /*c670*/  BSYNC B1 ;  /* 0x0000000000017941 */ /* 0x000fea0003800000 */
.L_x_28574:
[----:B------:R1:W2:Y:S01]  /*c680*/  I2F.U32 R141, R142 ;  /* 0x0000008e008d7306 */ /* 0x0002a20000201000 */
[----:B------:R-:W-:Y:S01]  /*c690*/  HADD2.F32 R143, -RZ, R143.H1_H1 ;  /* 0x3000008fff8f7230 */ /* 0x000fe20000004100 */
[----:B------:R-:W-:-:S04]  /*c6a0*/  F2FP.PACK_AB R140, R27, R4 ;  /* 0x000000041b8c723e */ /* 0x000fc800000000ff */
[----:B------:R-:W-:Y:S01]  /*c6b0*/  FMUL.FTZ R143, R143, R174 ;  /* 0x000000ae8f8f7220 */ /* 0x000fe20000410000 */
[----:B-1----:R-:W-:-:S03]  /*c6c0*/  F2FP.PACK_AB R142, R160, R149 ;  /* 0x00000095a08e723e */ /* 0x002fc600000000ff */
[----:B------:R-:W-:Y:S02]  /*c6d0*/  FMUL.FTZ R143, R143, c[0x0][0x1e8] ;  /* 0x00007a008f8f7a20 */ /* 0x000fe40000410000 */
[----:B--2---:R-:W-:-:S05]  /*c6e0*/  FFMA.FTZ R141, R141, R170, 1.1641532182693481445e-10 ;  /* 0x2f0000008d8d7423 */ /* 0x004fca00000100aa */
        /* <DEDUP_REMOVED lines=32> */
.L_x_28521:
[----:B------:R-:W-:Y:S05]  /*c8f0*/  BSYNC B0 ;  /* 0x0000000000007941 */ /* 0x000fea0003800000 */
.L_x_28520:
        /* <DEDUP_REMOVED lines=23> */
.L_x_28581:
[----:B------:R-:W-:Y:S02]  /*ca70*/  MOV R3, R12 ;  /* 0x0000000c00037202 */ /* 0x000fe40000000f00 */
.L_x_28582:
[----:B------:R-:W-:Y:S05]  /*ca80*/  BSYNC B1 ;  /* 0x0000000000017941 */ /* 0x000fea0003800000 */
.L_x_28580:
        /* <DEDUP_REMOVED lines=16> */
.L_x_28586:
[----:B------:R-:W-:Y:S05]  /*cb90*/  BSYNC B2 ;  /* 0x0000000000027941 */ /* 0x000fea0003800000 */
.L_x_28585:
        /* <DEDUP_REMOVED lines=43> */
.L_x_28584:
[----:B------:R-:W-:Y:S05]  /*ce50*/  BSYNC B1 ;  /* 0x0000000000017941 */ /* 0x000fea0003800000 */
.L_x_28583:
[----:B------:R-:W1:Y:S01]  /*ce60*/  I2F.U32 R150, R3 ;  /* 0x0000000300967306 */ /* 0x000e620000201000 */
[----:B------:R-:W-:Y:S01]  /*ce70*/  IMAD.MOV.U32 R171, RZ, RZ, 0x2f800000 ;  /* 0x2f800000ffab7424 */ /* 0x000fe200078e00ff */
[----:B-----5:R-:W-:Y:S01]  /*ce80*/  HADD2.F32 R11, -RZ, R140.H0_H0 ;  /* 0x2000008cff0b7230 */ /* 0x020fe20000004100 */
[----:B------:R-:W-:Y:S01]  /*ce90*/  LOP3.LUT R16, R16, 0xfffffffb, RZ, 0xc0, !PT ;  /* 0xfffffffb10107812 */ /* 0x000fe200078ec0ff */
[----:B------:R-:W-:Y:S03]  /*cea0*/  BSSY B1, `(.L_x_28587) ;  /* 0x0000016000017945 */ /* 0x000fe60003800000 */
        /* <DEDUP_REMOVED lines=20> */
.L_x_28588:
[----:B------:R-:W-:Y:S02]  /*cff0*/  IMAD.MOV.U32 R29, RZ, RZ, R12 ;  /* 0x000000ffff1d7224 */ /* 0x000fe400078e000c */
.L_x_28589:
[----:B------:R-:W-:Y:S05]  /*d000*/  BSYNC B1 ;  /* 0x0000000000017941 */ /* 0x000fea0003800000 */
.L_x_28587:
        /* <DEDUP_REMOVED lines=16> */
.L_x_28593:
[----:B------:R-:W-:Y:S05]  /*d110*/  BSYNC B2 ;  /* 0x0000000000027941 */ /* 0x000fea0003800000 */
.L_x_28592:
        /* <DEDUP_REMOVED lines=43> */
.L_x_28591:
[----:B------:R-:W-:Y:S05]  /*d3d0*/  BSYNC B1 ;  /* 0x0000000000017941 */ /* 0x000fea0003800000 */
.L_x_28590:
[----:B------:R-:W1:Y:S01]  /*d3e0*/  I2F.U32 R30, R29 ;  /* 0x0000001d001e7306 */ /* 0x000e620000201000 */
[----:B------:R-:W-:Y:S01]  /*d3f0*/  HADD2.F32 R11, -RZ, R140.H1_H1 ;  /* 0x3000008cff0b7230 */ /* 0x000fe20000004100 */
[----:B------:R-:W-:Y:S01]  /*d400*/  LOP3.LUT R16, R16, 0xfffffffd, RZ, 0xc0, !PT ;  /* 0xfffffffd10107812 */ /* 0x000fe200078ec0ff */
[----:B------:R-:W-:Y:S03]  /*d410*/  BSSY B1, `(.L_x_28594) ;  /* 0x0000016000017945 */ /* 0x000fe60003800000 */
[----:B------:R-:W-:-:S04]  /*d420*/  FMUL.FTZ R11, R11, R174 ;  /* 0x000000ae0b0b7220 */ /* 0x000fc80000410000 */
[----:B------:R-:W-:Y:S02]  /*d430*/  FMUL.FTZ R11, R11, c[0x0][0x1e8] ;  /* 0x00007a000b0b7a20 */ /* 0x000fe40000410000 */
[----:B-1----:R-:W-:-:S05]  /*d440*/  FFMA.FTZ R30, R30, R171, 1.1641532182693481445e-10 ;  /* 0x2f0000001e1e7423 */ /* 0x002fca00000100ab */
        /* <DEDUP_REMOVED lines=17> */
.L_x_28595:
[----:B------:R-:W-:Y:S02]  /*d560*/  IMAD.MOV.U32 R30, RZ, RZ, R12 ;  /* 0x000000ffff1e7224 */ /* 0x000fe400078e000c */
.L_x_28596:
[----:B------:R-:W-:Y:S05]  /*d570*/  BSYNC B1 ;  /* 0x0000000000017941 */ /* 0x000fea0003800000 */
.L_x_28594:
        /* <DEDUP_REMOVED lines=16> */
.L_x_28600:
[----:B------:R-:W-:Y:S05]  /*d680*/  BSYNC B2 ;  /* 0x0000000000027941 */ /* 0x000fea0003800000 */
.L_x_28599:
        /* <DEDUP_REMOVED lines=43> */
.L_x_28598:
[----:B------:R-:W-:Y:S05]  /*d940*/  BSYNC B1 ;  /* 0x0000000000017941 */ /* 0x000fea0003800000 */
.L_x_28597:
        /* <DEDUP_REMOVED lines=22> */
.L_x_28602:
[----:B------:R-:W-:Y:S02]  /*dab0*/  MOV R140, R12 ;  /* 0x0000000c008c7202 */ /* 0x000fe40000000f00 */
.L_x_28603:
[----:B------:R-:W-:Y:S05]  /*dac0*/  BSYNC B1 ;  /* 0x0000000000017941 */ /* 0x000fea0003800000 */
.L_x_28601:
        /* <DEDUP_REMOVED lines=16> */
.L_x_28607:
[----:B------:R-:W-:Y:S05]  /*dbd0*/  BSYNC B2 ;  /* 0x0000000000027941 */ /* 0x000fea0003800000 */
.L_x_28606:
        /* <DEDUP_REMOVED lines=43> */
.L_x_28605:
[----:B------:R-:W-:Y:S05]  /*de90*/  BSYNC B1 ;  /* 0x0000000000017941 */ /* 0x000fea0003800000 */
.L_x_28604:
        /* <DEDUP_REMOVED lines=22> */
.L_x_28609:
[----:B------:R-:W-:Y:S02]  /*e000*/  IMAD.MOV.U32 R151, RZ, RZ, R12 ;  /* 0x000000ffff977224 */ /* 0x000fe400078e000c */
.L_x_28610:
[----:B------:R-:W-:Y:S05]  /*e010*/  BSYNC B1 ;  /* 0x0000000000017941 */ /* 0x000fea0003800000 */
.L_x_28608:
        /* <DEDUP_REMOVED lines=16> */
.L_x_28614:
[----:B------:R-:W-:Y:S05]  /*e120*/  BSYNC B2 ;  /* 0x0000000000027941 */ /* 0x000fea0003800000 */
.L_x_28613:
        /* <DEDUP_REMOVED lines=43> */
.L_x_28612:
[----:B------:R-:W-:Y:S05]  /*e3e0*/  BSYNC B1 ;  /* 0x0000000000017941 */ /* 0x000fea0003800000 */
.L_x_28611:
[----:B------:R-:W1:Y:S01]  /*e3f0*/  I2F.U32 R140, R151 ;  /* 0x00000097008c7306 */ /* 0x000e620000201000 */
[----:B------:R-:W-:Y:S01]  /*e400*/  HADD2.F32 R141, -RZ, R142.H0_H0 ;  /* 0x2000008eff8d7230 */ /* 0x000fe20000004100 */
[----:B------:R-:W-:Y:S01]  /*e410*/  ISETP.NE.AND P4, PT, R11, 0x1, PT ;  /* 0x000000010b00780c */ /* 0x000fe20003f85270 */
        /* <DEDUP_REMOVED lines=19> */
.L_x_28616:
[----:B------:R-:W-:Y:S02]  /*e550*/  IMAD.MOV.U32 R162, RZ, RZ, R12 ;  /* 0x000000ffffa27224 */ /* 0x000fe400078e000c */
.L_x_28617:
[----:B------:R-:W-:Y:S05]  /*e560*/  BSYNC B1 ;  /* 0x0000000000017941 */ /* 0x000fea0003800000 */
.L_x_28615:
        /* <DEDUP_REMOVED lines=16> */
.L_x_28621:
[----:B------:R-:W-:Y:S05]  /*e670*/  BSYNC B2 ;  /* 0x0000000000027941 */ /* 0x000fea0003800000 */
.L_x_28620:
        /* <DEDUP_REMOVED lines=43> */
.L_x_28619:
[----:B------:R-:W-:Y:S05]  /*e930*/  BSYNC B1 ;  /* 0x0000000000017941 */ /* 0x000fea0003800000 */
.L_x_28618:
        /* <DEDUP_REMOVED lines=22> */
.L_x_28623:
[----:B------:R-:W-:Y:S02]  /*eaa0*/  IMAD.MOV.U32 R142, RZ, RZ, R12 ;  /* 0x000000ffff8e7224 */ /* 0x000fe400078e000c */
.L_x_28624:
[----:B------:R-:W-:Y:S05]  /*eab0*/  BSYNC B1 ;  /* 0x0000000000017941 */ /* 0x000fea0003800000 */
.L_x_28622:
        /* <DEDUP_REMOVED lines=16> */
.L_x_28628:
[----:B------:R-:W-:Y:S05]  /*ebc0*/  BSYNC B2 ;  /* 0x0000000000027941 */ /* 0x000fea0003800000 */
.L_x_28627:
        /* <DEDUP_REMOVED lines=43> */
.L_x_28626:
[----:B------:R-:W-:Y:S05]  /*ee80*/  BSYNC B1 ;  /* 0x0000000000017941 */ /* 0x000fea0003800000 */
.L_x_28625:
        /* <DEDUP_REMOVED lines=22> */
.L_x_28630:
[----:B------:R-:W-:Y:S02]  /*eff0*/  MOV R142, R12 ;  /* 0x0000000c008e7202 */ /* 0x000fe40000000f00 */
.L_x_28631:
[----:B------:R-:W-:Y:S05]  /*f000*/  BSYNC B1 ;  /* 0x0000000000017941 */ /* 0x000fea0003800000 */
.L_x_28629:
        /* <DEDUP_REMOVED lines=18> */
.L_x_28635:
[----:B------:R-:W-:Y:S05]  /*f130*/  BSYNC B2 ;  /* 0x0000000000027941 */ /* 0x000fea0003800000 */
.L_x_28634:
        /* <DEDUP_REMOVED lines=43> */
.L_x_28633:
[----:B------:R-:W-:Y:S05]  /*f3f0*/  BSYNC B1 ;  /* 0x0000000000017941 */ /* 0x000fea0003800000 */
.L_x_28632:
[----:B------:R1:W2:Y:S01]  /*f400*/  I2F.U32 R140, R142 ;  /* 0x0000008e008c7306 */ /* 0x0002a20000201000 */
[----:B------:R-:W-:Y:S01]  /*f410*/  HADD2.F32 R143, -RZ, R143.H1_H1 ;  /* 0x3000008fff8f7230 */ /* 0x000fe20000004100 */
[----:B------:R-:W-:-:S04]  /*f420*/  F2FP.PACK_AB R141, R150, R30 ;  /* 0x0000001e968d723e */ /* 0x000fc800000000ff */
[----:B------:R-:W-:Y:S01]  /*f430*/  FMUL.FTZ R143, R143, R174 ;  /* 0x000000ae8f8f7220 */ /* 0x000fe20000410000 */
[----:B-1----:R-:W-:-:S03]  /*f440*/  F2FP.PACK_AB R142, R162, R151 ;  /* 0x00000097a28e723e */ /* 0x002fc600000000ff */
[----:B------:R-:W-:Y:S02]  /*f450*/  FMUL.FTZ R143, R143, c[0x0][0x1e8] ;  /* 0x00007a008f8f7a20 */ /* 0x000fe40000410000 */
[----:B--2---:R-:W-:-:S05]  /*f460*/  FFMA.FTZ R140, R140, R171, 1.1641532182693481445e-10 ;  /* 0x2f0000008c8c7423 */ /* 0x004fca00000100ab */
        /* <DEDUP_REMOVED lines=32> */
.L_x_28579:
[----:B------:R-:W-:Y:S05]  /*f670*/  BSYNC B0 ;  /* 0x0000000000007941 */ /* 0x000fea0003800000 */
.L_x_28578:
        /* <DEDUP_REMOVED lines=23> */
.L_x_28639:
[----:B------:R-:W-:Y:S02]  /*f7f0*/  IMAD.MOV.U32 R2, RZ, RZ, R12 ;  /* 0x000000ffff027224 */ /* 0x000fe400078e000c */
.L_x_28640:
[----:B------:R-:W-:Y:S05]  /*f800*/  BSYNC B1 ;  /* 0x0000000000017941 */ /* 0x000fea0003800000 */
.L_x_28638:
        /* <DEDUP_REMOVED lines=16> */
.L_x_28644:
[----:B------:R-:W-:Y:S05]  /*f910*/  BSYNC B2 ;  /* 0x0000000000027941 */ /* 0x000fea0003800000 */
.L_x_28643:
        /* <DEDUP_REMOVED lines=43> */
.L_x_28642:
[----:B------:R-:W-:Y:S05]  /*fbd0*/  BSYNC B1 ;  /* 0x0000000000017941 */ /* 0x000fea0003800000 */
.L_x_28641:
        /* <DEDUP_REMOVED lines=25> */
.L_x_28646:
[----:B------:R-:W-:Y:S02]  /*fd70*/  MOV R31, R12 ;  /* 0x0000000c001f7202 */ /* 0x000fe40000000f00 */
.L_x_28647:
[----:B------:R-:W-:Y:S05]  /*fd80*/  BSYNC B1 ;  /* 0x0000000000017941 */ /* 0x000fea0003800000 */
.L_x_28645:
        /* <DEDUP_REMOVED lines=16> */
.L_x_28651:
[----:B------:R-:W-:Y:S05]  /*fe90*/  BSYNC B2 ;  /* 0x0000000000027941 */ /* 0x000fea0003800000 */
.L_x_28650:
        /* <DEDUP_REMOVED lines=43> */
.L_x_28649:
[----:B------:R-:W-:Y:S05]  /*10150*/  BSYNC B1 ;  /* 0x0000000000017941 */ /* 0x000fea0003800000 */
.L_x_28648:
        /* <DEDUP_REMOVED lines=24> */
.L_x_28653:
[----:B------:R-:W-:Y:S02]  /*102e0*/  IMAD.MOV.U32 R32, RZ, RZ, R12 ;  /* 0x000000ffff207224 */ /* 0x000fe400078e000c */
.L_x_28654:
[----:B------:R-:W-:Y:S05]  /*102f0*/  BSYNC B1 ;  /* 0x0000000000017941 */ /* 0x000fea0003800000 */
.L_x_28652:
        /* <DEDUP_REMOVED lines=16> */
.L_x_28658:
[----:B------:R-:W-:Y:S05]  /*10400*/  BSYNC B2 ;  /* 0x0000000000027941 */ /* 0x000fea0003800000 */
.L_x_28657:
        /* <DEDUP_REMOVED lines=43> */
.L_x_28656:
[----:B------:R-:W-:Y:S05]  /*106c0*/  BSYNC B1 ;  /* 0x0000000000017941 */ /* 0x000fea0003800000 */
.L_x_28655:
        /* <DEDUP_REMOVED lines=22> */
.L_x_28660:
[----:B------:R-:W-:Y:S02]  /*10830*/  IMAD.MOV.U32 R140, RZ, RZ, R12 ;  /* 0x000000ffff8c7224 */ /* 0x000fe400078e000c */
.L_x_28661:
[----:B------:R-:W-:Y:S05]  /*10840*/  BSYNC B1 ;  /* 0x0000000000017941 */ /* 0x000fea0003800000 */
.L_x_28659:
        /* <DEDUP_REMOVED lines=16> */
.L_x_28665:
[----:B------:R-:W-:Y:S05]  /*10950*/  BSYNC B2 ;  /* 0x0000000000027941 */ /* 0x000fea0003800000 */
.L_x_28664:
        /* <DEDUP_REMOVED lines=43> */
.L_x_28663:
[----:B------:R-:W-:Y:S05]  /*10c10*/  BSYNC B1 ;  /* 0x0000000000017941 */ /* 0x000fea0003800000 */
.L_x_28662:
        /* <DEDUP_REMOVED lines=22> */
.L_x_28667:
[----:B------:R-:W-:Y:S02]  /*10d80*/  IMAD.MOV.U32 R153, RZ, RZ, R12 ;  /* 0x000000ffff997224 */ /* 0x000fe400078e000c */
.L_x_28668:
[----:B------:R-:W-:Y:S05]  /*10d90*/  BSYNC B1 ;  /* 0x0000000000017941 */ /* 0x000fea0003800000 */
.L_x_28666:
        /* <DEDUP_REMOVED lines=16> */
.L_x_28672:
[----:B------:R-:W-:Y:S05]  /*10ea0*/  BSYNC B2 ;  /* 0x0000000000027941 */ /* 0x000fea0003800000 */
.L_x_28671:
        /* <DEDUP_REMOVED lines=43> */
.L_x_28670:
[----:B------:R-:W-:Y:S05]  /*11160*/  BSYNC B1 ;  /* 0x0000000000017941 */ /* 0x000fea0003800000 */
.L_x_28669:
        /* <DEDUP_REMOVED lines=22> */
.L_x_28674:
[----:B------:R-:W-:Y:S02]  /*112d0*/  IMAD.MOV.U32 R164, RZ, RZ, R12 ;  /* 0x000000ffffa47224 */ /* 0x000fe400078e000c */
.L_x_28675:
[----:B------:R-:W-:Y:S05]  /*112e0*/  BSYNC B1 ;  /* 0x0000000000017941 */ /* 0x000fea0003800000 */
.L_x_28673:
        /* <DEDUP_REMOVED lines=16> */
.L_x_28679:
[----:B------:R-:W-:Y:S05]  /*113f0*/  BSYNC B2 ;  /* 0x0000000000027941 */ /* 0x000fea0003800000 */
.L_x_28678:
        /* <DEDUP_REMOVED lines=43> */
.L_x_28677:
[----:B------:R-:W-:Y:S05]  /*116b0*/  BSYNC B1 ;  /* 0x0000000000017941 */ /* 0x000fea0003800000 */
.L_x_28676:
        /* <DEDUP_REMOVED lines=22> */
.L_x_28681:
[----:B------:R-:W-:Y:S02]  /*11820*/  IMAD.MOV.U32 R142, RZ, RZ, R12 ;  /* 0x000000ffff8e7224 */ /* 0x000fe400078e000c */
.L_x_28682:
[----:B------:R-:W-:Y:S05]  /*11830*/  BSYNC B1 ;  /* 0x0000000000017941 */ /* 0x000fea0003800000 */
.L_x_28680:
        /* <DEDUP_REMOVED lines=16> */
.L_x_28686:
[----:B------:R-:W-:Y:S05]  /*11940*/  BSYNC B2 ;  /* 0x0000000000027941 */ /* 0x000fea0003800000 */
.L_x_28685:
        /* <DEDUP_REMOVED lines=41> */
[----:B------:R-:W-:Y:S01]  /*11be0*/  IMAD.MOV.U32 R141, RZ, RZ, RZ ;  /* 0x000000ffff8d7224 */ /* 0x000fe200078e00ff */
[----:B------:R-:W-:Y:S02]  /*11bf0*/  MOV R12, R140 ;  /* 0x0000008c000c7202 */ /* 0x000fe40000000f00 */
.L_x_28684:
[----:B------:R-:W-:Y:S05]  /*11c00*/  BSYNC B1 ;  /* 0x0000000000017941 */ /* 0x000fea0003800000 */
.L_x_28683:
        /* <DEDUP_REMOVED lines=22> */
.L_x_28688:
[----:B------:R-:W-:Y:S02]  /*11d70*/  IMAD.MOV.U32 R142, RZ, RZ, R12 ;  /* 0x000000ffff8e7224 */ /* 0x000fe400078e000c */
.L_x_28689:
[----:B------:R-:W-:Y:S05]  /*11d80*/  BSYNC B1 ;  /* 0x0000000000017941 */ /* 0x000fea0003800000 */
.L_x_28687:
        /* <DEDUP_REMOVED lines=18> */
.L_x_28693:
[----:B------:R-:W-:Y:S05]  /*11eb0*/  BSYNC B2 ;  /* 0x0000000000027941 */ /* 0x000fea0003800000 */
.L_x_28692:
        /* <DEDUP_REMOVED lines=43> */
.L_x_28691:
[----:B------:R-:W-:Y:S05]  /*12170*/  BSYNC B1 ;  /* 0x0000000000017941 */ /* 0x000fea0003800000 */
.L_x_28690:
        /* <DEDUP_REMOVED lines=39> */
.L_x_28637:
[----:B------:R-:W-:Y:S05]  /*123f0*/  BSYNC B0 ;  /* 0x0000000000007941 */ /* 0x000fea0003800000 */
.L_x_28636:
        /* <DEDUP_REMOVED lines=23> */
.L_x_28697:
[----:B------:R-:W-:Y:S02]  /*12570*/  MOV R0, R12 ;  /* 0x0000000c00007202 */ /* 0x000fe40000000f00 */
.L_x_28698:
[----:B------:R-:W-:Y:S05]  /*12580*/  BSYNC B1 ;  /* 0x0000000000017941 */ /* 0x000fea0003800000 */
.L_x_28696:
        /* <DEDUP_REMOVED lines=16> */
.L_x_28702:
[----:B------:R-:W-:Y:S05]  /*12690*/  BSYNC B2 ;  /* 0x0000000000027941 */ /* 0x000fea0003800000 */
.L_x_28701:
        /* <DEDUP_REMOVED lines=43> */
.L_x_28700:
[----:B------:R-:W-:Y:S05]  /*12950*/  BSYNC B1 ;  /* 0x0000000000017941 */ /* 0x000fea0003800000 */
.L_x_28699:
        /* <DEDUP_REMOVED lines=25> */
.L_x_28704:
[----:B------:R-:W-:Y:S02]  /*12af0*/  IMAD.MOV.U32 R33, RZ, RZ, R12 ;  /* 0x000000ffff217224 */ /* 0x000fe400078e000c */
.L_x_28705:
[----:B------:R-:W-:Y:S05]  /*12b00*/  BSYNC B1 ;  /* 0x0000000000017941 */ /* 0x000fea0003800000 */
.L_x_28703:
        /* <DEDUP_REMOVED lines=16> */
.L_x_28709:
[----:B------:R-:W-:Y:S05]  /*12c10*/  BSYNC B2 ;  /* 0x0000000000027941 */ /* 0x000fea0003800000 */
.L_x_28708:
        /* <DEDUP_REMOVED lines=43> */
.L_x_28707:
[----:B------:R-:W-:Y:S05]  /*12ed0*/  BSYNC B1 ;  /* 0x0000000000017941 */ /* 0x000fea0003800000 */
.L_x_28706:
        /* <DEDUP_REMOVED lines=24> */
.L_x_28711:
[----:B------:R-:W-:Y:S02]  /*13060*/  IMAD.MOV.U32 R34, RZ, RZ, R12 ;  /* 0x000000ffff227224 */ /* 0x000fe400078e000c */
.L_x_28712:
[----:B------:R-:W-:Y:S05]  /*13070*/  BSYNC B1 ;  /* 0x0000000000017941 */ /* 0x000fea0003800000 */
.L_x_28710:
        /* <DEDUP_REMOVED lines=16> */
.L_x_28716:
[----:B------:R-:W-:Y:S05]  /*13180*/  BSYNC B2 ;  /* 0x0000000000027941 */ /* 0x000fea0003800000 */
.L_x_28715:
        /* <DEDUP_REMOVED lines=43> */
.L_x_28714:
[----:B------:R-:W-:Y:S05]  /*13440*/  BSYNC B1 ;  /* 0x0000000000017941 */ /* 0x000fea0003800000 */
.L_x_28713:
        /* <DEDUP_REMOVED lines=22> */
.L_x_28718:
[----:B------:R-:W-:Y:S02]  /*135b0*/  IMAD.MOV.U32 R140, RZ, RZ, R12 ;  /* 0x000000ffff8c7224 */ /* 0x000fe400078e000c */
.L_x_28719:
[----:B------:R-:W-:Y:S05]  /*135c0*/  BSYNC B1 ;  /* 0x0000000000017941 */ /* 0x000fea0003800000 */
.L_x_28717:
        /* <DEDUP_REMOVED lines=16> */
.L_x_28723:
[----:B------:R-:W-:Y:S05]  /*136d0*/  BSYNC B2 ;  /* 0x0000000000027941 */ /* 0x000fea0003800000 */
.L_x_28722:
        /* <DEDUP_REMOVED lines=43> */
.L_x_28721:
[----:B------:R-:W-:Y:S05]  /*13990*/  BSYNC B1 ;  /* 0x0000000000017941 */ /* 0x000fea0003800000 */
.L_x_28720:
        /* <DEDUP_REMOVED lines=22> */
.L_x_28725:
[----:B------:R-:W-:Y:S02]  /*13b00*/  IMAD.MOV.U32 R155, RZ, RZ, R12 ;  /* 0x000000ffff9b7224 */ /* 0x000fe400078e000c */
.L_x_28726:
[----:B------:R-:W-:Y:S05]  /*13b10*/  BSYNC B1 ;  /* 0x0000000000017941 */ /* 0x000fea0003800000 */
.L_x_28724:
        /* <DEDUP_REMOVED lines=16> */
.L_x_28730:
[----:B------:R-:W-:Y:S05]  /*13c20*/  BSYNC B2 ;  /* 0x0000000000027941 */ /* 0x000fea0003800000 */
.L_x_28729:
        /* <DEDUP_REMOVED lines=43> */
.L_x_28728:
[----:B------:R-:W-:Y:S05]  /*13ee0*/  BSYNC B1 ;  /* 0x0000000000017941 */ /* 0x000fea0003800000 */
.L_x_28727:
        /* <DEDUP_REMOVED lines=22> */
.L_x_28732:
[----:B------:R-:W-:Y:S02]  /*14050*/  IMAD.MOV.U32 R166, RZ, RZ, R12 ;  /* 0x000000ffffa67224 */ /* 0x000fe400078e000c */
.L_x_28733:
[----:B------:R-:W-:Y:S05]  /*14060*/  BSYNC B1 ;  /* 0x0000000000017941 */ /* 0x000fea0003800000 */
.L_x_28731:
        /* <DEDUP_REMOVED lines=16> */
.L_x_28737:
[----:B------:R-:W-:Y:S05]  /*14170*/  BSYNC B2 ;  /* 0x0000000000027941 */ /* 0x000fea0003800000 */
.L_x_28736:
        /* <DEDUP_REMOVED lines=41> */
[----:B------:R-:W-:Y:S01]  /*14410*/  IMAD.MOV.U32 R12, RZ, RZ, R140 ;  /* 0x000000ffff0c7224 */ /* 0x000fe200078e008c */
[----:B------:R-:W-:-:S06]  /*14420*/  HFMA2.MMA R140, -RZ, RZ, 0, 0 ;  /* 0x00000000ff8c7435 */ /* 0x000fcc00000001ff */
.L_x_28735:
[----:B------:R-:W-:Y:S05]  /*14430*/  BSYNC B1 ;  /* 0x0000000000017941 */ /* 0x000fea0003800000 */
.L_x_28734:
        /* <DEDUP_REMOVED lines=22> */
.L_x_28739:
[----:B------:R-:W-:Y:S02]  /*145a0*/  IMAD.MOV.U32 R142, RZ, RZ, R12 ;  /* 0x000000ffff8e7224 */ /* 0x000fe400078e000c */
.L_x_28740:
[----:B------:R-:W-:Y:S05]  /*145b0*/  BSYNC B1 ;  /* 0x0000000000017941 */ /* 0x000fea0003800000 */
.L_x_28738:
        /* <DEDUP_REMOVED lines=16> */
.L_x_28744:
[----:B------:R-:W-:Y:S05]  /*146c0*/  BSYNC B2 ;  /* 0x0000000000027941 */ /* 0x000fea0003800000 */
.L_x_28743:
        /* <DEDUP_REMOVED lines=43> */
.L_x_28742:
[----:B------:R-:W-:Y:S05]  /*14980*/  BSYNC B1 ;  /* 0x0000000000017941 */ /* 0x000fea0003800000 */
.L_x_28741:
        /* <DEDUP_REMOVED lines=22> */
.L_x_28746:
[----:B------:R-:W-:Y:S02]  /*14af0*/  IMAD.MOV.U32 R142, RZ, RZ, R12 ;  /* 0x000000ffff8e7224 */ /* 0x000fe400078e000c */
.L_x_28747:
[----:B------:R-:W-:Y:S05]  /*14b00*/  BSYNC B1 ;  /* 0x0000000000017941 */ /* 0x000fea0003800000 */
.L_x_28745:
        /* <DEDUP_REMOVED lines=18> */
.L_x_28751:
[----:B------:R-:W-:Y:S05]  /*14c30*/  BSYNC B2 ;  /* 0x0000000000027941 */ /* 0x000fea0003800000 */
.L_x_28750:
        /* <DEDUP_REMOVED lines=41> */
[----:B------:R-:W-:Y:S01]  /*14ed0*/  LOP3.LUT R14, R141, UR25, R12, 0x96, !PT ;  /* 0x000000198d0e7c12 */ /* 0x000fe2000f8e960c */
[----:B------:R-:W-:Y:S02]  /*14ee0*/  IMAD.MOV.U32 R12, RZ, RZ, R140 ;  /* 0x000000ffff0c7224 */ /* 0x000fe400078e008c */
.L_x_28749:
[----:B------:R-:W-:Y:S05]  /*14ef0*/  BSYNC B1 ;  /* 0x0000000000017941 */ /* 0x000fea0003800000 */
.L_x_28748:
[----:B------:R1:W2:Y:S01]  /*14f00*/  I2F.U32 R140, R142 ;  /* 0x0000008e008c7306 */ /* 0x0002a20000201000 */
[----:B------:R-:W-:Y:S01]  /*14f10*/  HADD2.F32 R143, -RZ, R143.H1_H1 ;  /* 0x3000008fff8f7230 */ /* 0x000fe20000004100 */
[----:B------:R-:W-:-:S04]  /*14f20*/  F2FP.PACK_AB R141, R154, R34 ;  /* 0x000000229a8d723e */ /* 0x000fc800000000ff */
[----:B------:R-:W-:Y:S01]  /*14f30*/  FMUL.FTZ R143, R143, R174 ;  /* 0x000000ae8f8f7220 */ /* 0x000fe20000410000 */
[----:B------:R-:W-:Y:S02]  /*14f40*/  SEL R174, RZ, 0x1, P2 ;  /* 0x00000001ffae7807 */ /* 0x000fe40001000000 */
[----:B-1----:R-:W-:Y:S01]  /*14f50*/  F2FP.PACK_AB R142, R166, R155 ;  /* 0x0000009ba68e723e */ /* 0x002fe200000000ff */
        /* <DEDUP_REMOVED lines=32> */
.L_x_28695:
[----:B------:R-:W-:Y:S05]  /*15160*/  BSYNC B0 ;  /* 0x0000000000007941 */ /* 0x000fea0003800000 */
.L_x_28694:
        /* <DEDUP_REMOVED lines=70> */
.L_x_28770:
        /* <DEDUP_REMOVED lines=134> */
.L_x_28771:
        /* <DEDUP_REMOVED lines=11> */
[----:B------:R-:W-:Y:S01]  /*15ee0*/  @!P0 IMAD.IADD R175, R174, 0x1, R175 ;  /* 0x00000001aeaf8824 */ /* 0x000fe200078e02af */
[----:B------:R-:W-:Y:S01]  /*15ef0*/  MOV R174, RZ ;  /* 0x000000ff00ae7202 */ /* 0x000fe20000000f00 */
[----:B------:R-:W-:Y:S01]  /*15f00*/  BAR.SYNC.DEFER_BLOCKING 0x0 ;  /* 0x0000000000007b1d */ /* 0x000fe20000010000 */
[----:B------:R-:W-:Y:S02]  /*15f10*/  LOP3.LUT P1, RZ, R142, 0x1f, R252, 0xf8, !PT ;  /* 0x0000001f8eff7812 */ /* 0x000fe4000782f8fc */
[----:B------:R-:W-:-:S03]  /*15f20*/  LOP3.LUT P2, RZ, R16, 0x8, RZ, 0xc0, !PT ;  /* 0x0000000810ff7812 */ /* 0x000fc6000784c0ff */
[----:B------:R-:W-:Y:S08]  /*15f30*/  BSSY B0, `(.L_x_28754) ;  /* 0x0000057000007945 */ /* 0x000ff00003800000 */
[----:B------:R-:W-:Y:S01]  /*15f40*/  @!P1 IMAD.MOV.U32 R142, RZ, RZ, 0x4 ;  /* 0x00000004ff8e9424 */ /* 0x000fe200078e00ff */
[----:B------:R-:W0:Y:S01]  /*15f50*/  @!P0 LDS.64 R140, [R175.X8] ;  /* 0x00000000af8c8984 */ /* 0x000e220000008a00 */
[----:B--2---:R-:W-:Y:S01]  /*15f60*/  @!P0 IMAD.MOV.U32 R174, RZ, RZ, R180 ;  /* 0x000000ffffae8224 */ /* 0x004fe200078e00b4 */
[----:B------:R-:W-:-:S02]  /*15f70*/  ISETP.NE.AND P0, PT, RZ, UR8, PT ;  /* 0x00000008ff007c0c */ /* 0x000fc4000bf05270 */
[----:B0-----:R-:W0:Y:S01]  /*15f80*/  SHFL.DOWN PT, R180, R140, 0x2, 0x1f ;  /* 0x08401f008cb47f89 */ /* 0x001e2200000e0000 */
[----:B------:R1:W2:Y:S03]  /*15f90*/  I2F R175, R174 ;  /* 0x000000ae00af7306 */ /* 0x0002a60000201400 */
[----:B------:R-:W1:Y:S01]  /*15fa0*/  SHFL.DOWN PT, R143, R174, 0x2, 0x1f ;  /* 0x08401f00ae8f7f89 */ /* 0x000e6200000e0000 */
[----:B0-----:R-:W-:Y:S02]  /*15fb0*/  FADD.FTZ R181, -R180, R140 ;  /* 0x0000008cb4b57221 */ /* 0x001fe40000010100 */
[----:B-1----:R-:W-:Y:S02]  /*15fc0*/  IMAD.IADD R174, R143, 0x1, R174 ;  /* 0x000000018fae7824 */ /* 0x002fe400078e02ae */
        /* <DEDUP_REMOVED lines=14> */
[----:B0-----:R-:W-:-:S02]  /*160b0*/  IADD3 R174, R174, R175, RZ ;  /* 0x000000afaeae7210 */ /* 0x001fc40007ffe0ff */
        /* <DEDUP_REMOVED lines=62> */
.L_x_28755:
[----:B--2---:R-:W-:Y:S05]  /*164a0*/  BSYNC B0 ;  /* 0x0000000000007941 */ /* 0x004fea0003800000 */
.L_x_28754:
        /* <DEDUP_REMOVED lines=35> */
.L_x_28757:
[----:B------:R-:W-:Y:S05]  /*166e0*/  BSYNC B0 ;  /* 0x0000000000007941 */ /* 0x000fea0003800000 */
.L_x_28756:
        /* <DEDUP_REMOVED lines=35> */
.L_x_28759:
[----:B------:R-:W-:Y:S05]  /*16920*/  BSYNC B0 ;  /* 0x0000000000007941 */ /* 0x000fea0003800000 */
.L_x_28758:
        /* <DEDUP_REMOVED lines=35> */
.L_x_28761:
[----:B------:R-:W-:Y:S05]  /*16b60*/  BSYNC B0 ;  /* 0x0000000000007941 */ /* 0x000fea0003800000 */
.L_x_28760:
        /* <DEDUP_REMOVED lines=35> */
.L_x_28763:
[----:B------:R-:W-:Y:S05]  /*16da0*/  BSYNC B0 ;  /* 0x0000000000007941 */ /* 0x000fea0003800000 */
.L_x_28762:
[----:B------:R-:W-:Y:S01]  /*16db0*/  LOP3.LUT P0, RZ, R16, 0x20, RZ, 0xc0, !PT ;  /* 0x0000002010ff7812 */ /* 0x000fe2000780c0ff */
[----:B------:R-:W-:-:S12]  /*16dc0*/  BSSY B0, `(.L_x_28764) ;  /* 0x0000022000007945 */ /* 0x000fd80003800000 */
[----:B------:R-:W-:Y:S05]  /*16dd0*/  @!P0 BRA `(.L_x_28765) ;  /* 0x0000020000008947 */ /* 0x000fea0003800000 */
[----:B0-----:R-:W-:Y:S01]  /*16de0*/  FADD.FTZ R140, R2, -UR28 ;  /* 0x8000001c028c7e21 */ /* 0x001fe20008010000 */
[----:B------:R-:W-:Y:S01]  /*16df0*/  MOV R175, 0x10 ;  /* 0x0000001000af7802 */ /* 0x000fe20000000f00 */
        /* <DEDUP_REMOVED lines=30> */
.L_x_28765:
[----:B------:R-:W-:Y:S05]  /*16fe0*/  BSYNC B0 ;  /* 0x0000000000007941 */ /* 0x000fea0003800000 */
.L_x_28764:
        /* <DEDUP_REMOVED lines=34> */
.L_x_28767:
[----:B------:R-:W-:Y:S05]  /*17210*/  BSYNC B0 ;  /* 0x0000000000007941 */ /* 0x000fea0003800000 */
.L_x_28766:
[----:B------:R-:W-:Y:S02]  /*17220*/  LOP3.LUT P0, RZ, R182, 0xff, RZ, 0xc0, !PT ;  /* 0x000000ffb6ff7812 */ /* 0x000fe4000780c0ff */
[----:B------:R-:W-:Y:S02]  /*17230*/  IADD3 R15, R15, c[0x0][0x160], RZ ;  /* 0x000058000f0f7a10 */ /* 0x000fe40007ffe0ff */
[----:B------:R-:W-:Y:S02]  /*17240*/  SEL R182, RZ, 0x1, P0 ;  /* 0x00000001ffb67807 */ /* 0x000fe40000000000 */
[----:B------:R-:W-:-:S13]  /*17250*/  ISETP.GE.AND P0, PT, R15, c[0x0][0x164], PT ;  /* 0x000059000f007a0c */ /* 0x000fda0003f06270 */
[----:B0----5:R-:W-:Y:S01]  /*17260*/  @P0 CALL.REL.NOINC `(.L_x_28768) ;  /* 0x0000001000000944 */ /* 0x021fe20003c00000 */
[----:B------:R-:W-:Y:S05]  /*17270*/  BRA `(.L_x_28769) ;  /* 0xfffe9fb000007947 */ /* 0x000fea000383ffff */
.L_x_28768:
[----:B------:R-:W-:Y:S05]  /*17280*/  EXIT ;  /* 0x000000000000794d */ /* 0x000fea0003800000 */
.L_x_28752:
[----:B------:R-:W-:Y:S01]  /*17290*/  HFMA2.MMA R141, -RZ, RZ, 0, 5.9604644775390625e-08 ;  /* 0x00000001ff8d7435 */ /* 0x000fe200000001ff */
[----:B------:R-:W-:Y:S01]  /*172a0*/  IMAD.MOV.U32 R175, RZ, RZ, R140 ;  /* 0x000000ffffaf7224 */ /* 0x000fe200078e008c */
[----:B------:R-:W-:Y:S01]  /*172b0*/  MOV R142, 0x172f0 ;  /* 0x000172f0008e7802 */ /* 0x000fe20000000f00 */
[----:B------:R-:W-:Y:S02]  /*172c0*/  IMAD.MOV.U32 R180, RZ, RZ, 0x1f ;  /* 0x0000001fffb47424 */ /* 0x000fe400078e00ff */
[----:B------:R-:W-:Y:S02]  /*172d0*/  IMAD.MOV.U32 R143, RZ, RZ, -0x1 ;  /* 0xffffffffff8f7424 */ /* 0x000fe400078e00ff */
[----:B0----5:R-:W-:Y:S05]  /*172e0*/  CALL.REL.NOINC `($__internal_92_$__cuda_sm70_shflsync_bfly_p) ;  /* 0x00000ae000007944 */ /* 0x021fea0003c00000 */
[----:B-1----:R-:W-:Y:S05]  /*172f0*/  BRA `(.L_x_28770) ;  /* 0xffffe2d000007947 */ /* 0x002fea000383ffff */
.L_x_28753:
[----:B------:R-:W-:Y:S01]  /*17300*/  MOV R175, R140 ;  /* 0x0000008c00af7202 */ /* 0x000fe20000000f00 */
[----:B------:R-:W-:Y:S01]  /*17310*/  IMAD.MOV.U32 R141, RZ, RZ, 0x2 ;  /* 0x00000002ff8d7424 */ /* 0x000fe200078e00ff */
[----:B------:R-:W-:Y:S01]  /*17320*/  MOV R143, 0xffffffff ;  /* 0xffffffff008f7802 */ /* 0x000fe20000000f00 */
[----:B------:R-:W-:Y:S01]  /*17330*/  IMAD.MOV.U32 R180, RZ, RZ, 0x1f ;  /* 0x0000001fffb47424 */ /* 0x000fe200078e00ff */
[----:B------:R-:W-:Y:S02]  /*17340*/  MOV R142, 0x17360 ;  /* 0x00017360008e7802 */ /* 0x000fe40000000f00 */
[----:B0----5:R-:W-:Y:S05]  /*17350*/  CALL.REL.NOINC `($__internal_92_$__cuda_sm70_shflsync_bfly_p) ;  /* 0x00000a7000007944 */ /* 0x021fea0003c00000 */
[----:B-1----:R-:W-:Y:S01]  /*17360*/  FADD.FTZ R140, R140, R141 ;  /* 0x0000008d8c8c7221 */ /* 0x002fe20000010000 */
[----:B------:R-:W-:Y:S01]  /*17370*/  MOV R143, 0xffffffff ;  /* 0xffffffff008f7802 */ /* 0x000fe20000000f00 */
[----:B------:R-:W-:Y:S01]  /*17380*/  IMAD.MOV.U32 R141, RZ, RZ, 0x4 ;  /* 0x00000004ff8d7424 */ /* 0x000fe200078e00ff */
[----:B------:R-:W-:Y:S01]  /*17390*/  MOV R142, 0x173d0 ;  /* 0x000173d0008e7802 */ /* 0x000fe20000000f00 */
[----:B------:R-:W-:-:S02]  /*173a0*/  IMAD.MOV.U32 R180, RZ, RZ, 0x1f ;  /* 0x0000001fffb47424 */ /* 0x000fc400078e00ff */
[----:B------:R-:W-:Y:S02]  /*173b0*/  IMAD.MOV.U32 R175, RZ, RZ, R140 ;  /* 0x000000ffffaf7224 */ /* 0x000fe400078e008c */
[----:B------:R-:W-:Y:S05]  /*173c0*/  CALL.REL.NOINC `($__internal_92_$__cuda_sm70_shflsync_bfly_p) ;  /* 0x00000a0000007944 */ /* 0x000fea0003c00000 */
[----:B-1----:R-:W-:Y:S01]  /*173d0*/  FADD.FTZ R140, R140, R141 ;  /* 0x0000008d8c8c7221 */ /* 0x002fe20000010000 */
[----:B------:R-:W-:Y:S01]  /*173e0*/  HFMA2.MMA R180, -RZ, RZ, 0, 1.847743988037109375e-06 ;  /* 0x0000001fffb47435 */ /* 0x000fe200000001ff */
[----:B------:R-:W-:Y:S01]  /*173f0*/  IMAD.MOV.U32 R141, RZ, RZ, 0x8 ;  /* 0x00000008ff8d7424 */ /* 0x000fe200078e00ff */
[----:B------:R-:W-:Y:S01]  /*17400*/  MOV R142, 0x17440 ;  /* 0x00017440008e7802 */ /* 0x000fe20000000f00 */
[----:B------:R-:W-:Y:S02]  /*17410*/  IMAD.MOV.U32 R143, RZ, RZ, -0x1 ;  /* 0xffffffffff8f7424 */ /* 0x000fe400078e00ff */
[----:B------:R-:W-:Y:S02]  /*17420*/  IMAD.MOV.U32 R175, RZ, RZ, R140 ;  /* 0x000000ffffaf7224 */ /* 0x000fe400078e008c */
[----:B------:R-:W-:Y:S05]  /*17430*/  CALL.REL.NOINC `($__internal_92_$__cuda_sm70_shflsync_bfly_p) ;  /* 0x0000099000007944 */ /* 0x000fea0003c00000 */
[----:B-1----:R-:W-:Y:S01]  /*17440*/  FADD.FTZ R140, R140, R141 ;  /* 0x0000008d8c8c7221 */ /* 0x002fe20000010000 */
[----:B------:R-:W-:Y:S01]  /*17450*/  MOV R141, 0x10 ;  /* 0x00000010008d7802 */ /* 0x000fe20000000f00 */
[----:B------:R-:W-:Y:S01]  /*17460*/  IMAD.MOV.U32 R180, RZ, RZ, 0x1f ;  /* 0x0000001fffb47424 */ /* 0x000fe200078e00ff */
[----:B------:R-:W-:Y:S01]  /*17470*/  MOV R142, 0x174b0 ;  /* 0x000174b0008e7802 */ /* 0x000fe20000000f00 */
[----:B------:R-:W-:Y:S01]  /*17480*/  IMAD.MOV.U32 R143, RZ, RZ, -0x1 ;  /* 0xffffffffff8f7424 */ /* 0x000fe200078e00ff */
[----:B------:R-:W-:-:S02]  /*17490*/  MOV R175, R140 ;  /* 0x0000008c00af7202 */ /* 0x000fc40000000f00 */
[----:B------:R-:W-:Y:S05]  /*174a0*/  CALL.REL.NOINC `($__internal_92_$__cuda_sm70_shflsync_bfly_p) ;  /* 0x0000092000007944 */ /* 0x000fea0003c00000 */
        /* <DEDUP_REMOVED lines=120> */
[----:B------:R-:W-:Y:S05]  /*17c30*/  CALL.REL.NOINC `($__internal_92_$__cuda_sm70_shflsync_bfly_p) ;  /* 0x0000019000007944 */ /* 0x000fea0003c00000 */
[----:B-1----:R-:W-:Y:S01]  /*17c40*/  FADD.FTZ R175, R175, R141 ;  /* 0x0000008dafaf7221 */ /* 0x002fe20000010000 */
[----:B------:R-:W-:Y:S01]  /*17c50*/  MOV R143, 0xffffffff ;  /* 0xffffffff008f7802 */ /* 0x000fe20000000f00 */
[----:B------:R-:W-:Y:S01]  /*17c60*/  IMAD.MOV.U32 R141, RZ, RZ, 0x2 ;  /* 0x00000002ff8d7424 */ /* 0x000fe200078e00ff */
[----:B------:R-:W-:Y:S01]  /*17c70*/  MOV R142, 0x17ca0 ;  /* 0x00017ca0008e7802 */ /* 0x000fe20000000f00 */
[----:B------:R-:W-:Y:S02]  /*17c80*/  IMAD.MOV.U32 R180, RZ, RZ, 0x1f ;  /* 0x0000001fffb47424 */ /* 0x000fe400078e00ff */
[----:B------:R-:W-:Y:S05]  /*17c90*/  CALL.REL.NOINC `($__internal_92_$__cuda_sm70_shflsync_bfly_p) ;  /* 0x0000013000007944 */ /* 0x000fea0003c00000 */
[----:B-1----:R-:W-:Y:S01]  /*17ca0*/  FADD.FTZ R175, R175, R141 ;  /* 0x0000008dafaf7221 */ /* 0x002fe20000010000 */
[----:B------:R-:W-:Y:S01]  /*17cb0*/  MOV R143, 0xffffffff ;  /* 0xffffffff008f7802 */ /* 0x000fe20000000f00 */
[----:B------:R-:W-:Y:S01]  /*17cc0*/  IMAD.MOV.U32 R141, RZ, RZ, 0x4 ;  /* 0x00000004ff8d7424 */ /* 0x000fe200078e00ff */
[----:B------:R-:W-:Y:S01]  /*17cd0*/  MOV R142, 0x17d00 ;  /* 0x00017d00008e7802 */ /* 0x000fe20000000f00 */
[----:B------:R-:W-:-:S02]  /*17ce0*/  IMAD.MOV.U32 R180, RZ, RZ, 0x1f ;  /* 0x0000001fffb47424 */ /* 0x000fc400078e00ff */
        /* <DEDUP_REMOVED lines=13> */
[----:B-1----:R-:W-:Y:S05]  /*17dc0*/  BRA `(.L_x_28771) ;  /* 0xffffe06000007947 */ /* 0x002fea000383ffff */
        .weak           $__internal_92_$__cuda_sm70_shflsync_bfly_p
        .type           $__internal_92_$__cuda_sm70_shflsync_bfly_p,@function
        .size           $__internal_92_$__cuda_sm70_shflsync_bfly_p,(.L_x_44932 - $__internal_92_$__cuda_sm70_shflsync_bfly_p)
$__internal_92_$__cuda_sm70_shflsync_bfly_p:
[----:B------:R-:W-:Y:S04]  /*17dd0*/  WARPSYNC R143 ;  /* 0x0000008f00007348 */ /* 0x000fe80003800000 */
[----:B------:R0:W1:Y:S02]  /*17de0*/  SHFL.BFLY PT, R141, R175, R141, R180 ;  /* 0x0c00008daf8d7389 */ /* 0x00006400000e00b4 */
[----:B0-----:R-:W-:-:S04]  /*17df0*/  IMAD.MOV.U32 R143, RZ, RZ, 0x0 ;  /* 0x00000000ff8f7424 */ /* 0x001fc800078e00ff */
[----:B------:R-:W-:Y:S05]  /*17e00*/  RET.REL.NODEC R142 `(_ZN10layer_norm13ln_fwd_kernelINS_13Kernel_traitsIf6__halfS2_S2_fjLj7168ELj1ELj1ELj4ELj16ENS_18Kernel_traits_baseILj7168EfS2_S2_S2_fjLj128EEEEELb1ELb1ELb0ELb0EEEvNS_9FwdParamsE) ;  /* 0xfffe81f08e007950 */ /* 0x000fea0003c3ffff */
.L_x_28772:
        /* <DEDUP_REMOVED lines=15> */
.L_x_44932:


//--------------------- .text._ZN10layer_norm13ln_fwd_kernelINS_13Kernel_traitsIf6__halfS2_S2_fjLj7168ELj1ELj1ELj4ELj16ENS_18Kernel_traits_baseILj7168EfS2_S2_S2_fjLj128EEEEELb1ELb1ELb0ELb1EEEvNS_9FwdParamsE --------------------------
	.section	.text._ZN10layer_norm13ln_fwd_kernelINS_13Kernel_traitsIf6__halfS2_S2_fjLj7168ELj1ELj1ELj4ELj16ENS_18Kernel_traits_baseILj7168EfS2_S2_S2_fjLj128EEEEELb1ELb1ELb0ELb1EEEvNS_9FwdParamsE,"ax",@progbits
	.sectioninfo	@"SHI_REGISTERS=255"
	.align	128
        .global         _ZN10layer_norm13ln_fwd_kernelINS_13Kernel_traitsIf6__halfS2_S2_fjLj7168ELj1ELj1ELj4ELj16ENS_18Kernel_traits_baseILj7168EfS2_S2_S2_fjLj128EEEEELb1ELb1ELb0ELb1EEEvNS_9FwdParamsE
        .type           _ZN10layer_norm13ln_fwd_kernelINS_13Kernel_traitsIf6__halfS2_S2_fjLj7168ELj1ELj1ELj4ELj16ENS_18Kernel_traits_baseILj7168EfS2_S2_S2_fjLj128EEEEELb1ELb1ELb0ELb1EEEvNS_9FwdParamsE,@function
        .size           _ZN10layer_norm13ln_fwd_kernelINS_13Kernel_traitsIf6__halfS2_S2_fjLj7168ELj1ELj1ELj4ELj16ENS_18Kernel_traits_baseILj7168EfS2_S2_S2_fjLj128EEEEELb1ELb1ELb0ELb1EEEvNS_9FwdParamsE,(.L_x_44933 - _ZN10layer_norm13ln_fwd_kernelINS_13Kernel_traitsIf6__halfS2_S2_fjLj7168ELj1ELj1ELj4ELj16ENS_18Kernel_traits_baseILj7168EfS2_S2_S2_fjLj128EEEEELb1ELb1ELb0ELb1EEEvNS_9FwdParamsE)
        .other          _ZN10layer_norm13ln_fwd_kernelINS_13Kernel_traitsIf6__halfS2_S2_fjLj7168ELj1ELj1ELj4ELj16ENS_18Kernel_traits_baseILj7168EfS2_S2_S2_fjLj128EEEEELb1ELb1ELb0ELb1EEEvNS_9FwdParamsE,@"STO_CUDA_ENTRY STV_DEFAULT"
_ZN10layer_norm13ln_fwd_kernelINS_13Kernel_traitsIf6__halfS2_S2_fjLj7168ELj1ELj1ELj4ELj16ENS_18Kernel_traits_baseILj7168EfS2_S2_S2_fjLj128EEEEELb1ELb1ELb0ELb1EEEvNS_9FwdParamsE:
.text._ZN10layer_norm13ln_fwd_kernelINS_13Kernel_traitsIf6__halfS2_S2_fjLj7168ELj1ELj1ELj4ELj16ENS_18Kernel_traits_baseILj7168EfS2_S2_S2_fjLj128EEEEELb1ELb1ELb0ELb1EEEvNS_9FwdParamsE:
[----:B------:R-:W-:Y:S02]  /*0000*/  IMAD.MOV.U32 R1, RZ, RZ, c[0x0][0x28] ;  /* 0x00000a00ff017624 */ /* 0x000fe400078e00ff */
[----:B------:R-:W-:Y:S02]  /*0010*/  ULDC.U8 UR4, c[0x0][0x244] ;  /* 0x0000910000047ab9 */ /* 0x000fe40000000000 */
[----:B------:R-:W-:Y:S01]  /*0020*/  ISETP.NE.AND P0, PT, RZ, UR4, PT ;  /* 0x00000004ff007c0c */ /* 0x000fe2000bf05270 */
[----:B------:R-:W-:Y:S02]  /*0030*/  ULDC.64 UR4, c[0x0][0x230] ;  /* 0x00008c0000047ab9 */ /* 0x000fe40000000a00 */
[----:B------:R-:W-:Y:S01]  /*0040*/  IMAD.U32 R2, RZ, RZ, UR4 ;  /* 0x00000004ff027e24 */ /* 0x000fe2000f8e00ff */
[----:B------:R-:W-:Y:S01]  /*0050*/  MOV R3, UR5 ;  /* 0x0000000500037c02 */ /* 0x000fe20008000f00 */
[----:B------:R-:W-:Y:S01]  /*0060*/  ULDC.64 UR6, c[0x0][0x118] ;  /* 0x0000460000067ab9 */ /* 0x000fe20000000a00 */
[----:B------:R-:W-:Y:S02]  /*0070*/  IMAD.MOV.U32 R6, RZ, RZ, c[0x0][0x238] ;  /* 0x00008e00ff067624 */ /* 0x000fe400078e00ff */
[----:B------:R-:W-:-:S05]  /*0080*/  IMAD.MOV.U32 R7, RZ, RZ, c[0x0][0x23c] ;  /* 0x00008f00ff077624 */ /* 0x000fca00078e00ff */
        /* <DEDUP_REMOVED lines=48> */
[----:B------:R-:W-:Y:S01]  /*0390*/  LEA.HI R0, R252, R13, RZ, 0x19 ;  /* 0x0000000dfc007211 */ /* 0x000fe200078fc8ff */
[----:B--2---:R-:W-:Y:S01]  /*03a0*/  UIADD3 UR10, UR5, -0x4498517b, URZ ;  /* 0xbb67ae85050a7890 */ /* 0x004fe2000fffe03f */
[----:B------:R-:W-:Y:S01]  /*03b0*/  LOP3.LUT R10, R5, UR5, RZ, 0x3c, !PT ;  /* 0x00000005050a7c12 */ /* 0x000fe2000f8e3cff */
[----:B------:R-:W-:Y:S02]  /*03c0*/  UIADD3 UR12, UR5, 0x76cf5d0a, URZ ;  /* 0x76cf5d0a050c7890 */ /* 0x000fe4000fffe03f */
[----:B------:R-:W-:Y:S02]  /*03d0*/  UIADD3 UR14, UR5, 0x32370b8f, URZ ;  /* 0x32370b8f050e7890 */ /* 0x000fe4000fffe03f */
[----:B------:R-:W-:Y:S01]  /*03e0*/  IMAD.WIDE.U32 R10, R10, -0x326172a9, RZ ;  /* 0xcd9e8d570a0a7825 */ /* 0x000fe200078e00ff */
[----:B------:R-:W-:Y:S01]  /*03f0*/  LOP3.LUT R9, R3, UR10, R4, 0x96, !PT ;  /* 0x0000000a03097c12 */ /* 0x000fe2000f8e9604 */
[----:B------:R-:W-:-:S02]  /*0400*/  UIADD3 UR15, UR4, 0x78dde6e4, URZ ;  /* 0x78dde6e4040f7890 */ /* 0x000fc4000fffe03f */
[----:B------:R-:W-:Y:S01]  /*0410*/  UIADD3 UR16, UR5, -0x126145ec, URZ ;  /* 0xed9eba1405107890 */ /* 0x000fe2000fffe03f */
[----:B------:R-:W-:Y:S01]  /*0420*/  LOP3.LUT R4, R11, UR9, R8, 0x96, !PT ;  /* 0x000000090b047c12 */ /* 0x000fe2000f8e9608 */
[----:B------:R-:W-:Y:S01]  /*0430*/  IMAD.WIDE.U32 R8, R9, -0x326172a9, RZ ;  /* 0xcd9e8d5709087825 */ /* 0x000fe200078e00ff */
[----:B------:R-:W-:Y:S02]  /*0440*/  UIADD3 UR18, UR5, -0x56f99767, URZ ;  /* 0xa906689905127890 */ /* 0x000fe4000fffe03f */
[----:B------:R-:W-:Y:S01]  /*0450*/  UIADD3 UR17, UR4, 0x1715609d, URZ ;  /* 0x1715609d04117890 */ /* 0x000fe2000fffe03f */
[----:B------:R-:W-:Y:S01]  /*0460*/  IMAD.WIDE.U32 R4, R4, -0x2daee0ad, RZ ;  /* 0xd2511f5304047825 */ /* 0x000fe200078e00ff */
[----:B------:R-:W-:Y:S01]  /*0470*/  LOP3.LUT R3, R9, UR11, R10, 0x96, !PT ;  /* 0x0000000b09037c12 */ /* 0x000fe2000f8e960a */
[----:B------:R-:W-:Y:S02]  /*0480*/  UIADD3 UR19, UR4, -0x4ab325aa, URZ ;  /* 0xb54cda5604137890 */ /* 0x000fe4000fffe03f */
[----:B------:R-:W-:Y:S01]  /*0490*/  UIADD3 UR20, UR5, 0x646e171e, URZ ;  /* 0x646e171e05147890 */ /* 0x000fe2000fffe03f */
[----:B------:R-:W-:Y:S01]  /*04a0*/  LOP3.LUT R10, R5, UR12, R2, 0x96, !PT ;  /* 0x0000000c050a7c12 */ /* 0x000fe2000f8e9602 */
[----:B------:R-:W-:Y:S01]  /*04b0*/  IMAD.WIDE.U32 R2, R3, -0x2daee0ad, RZ ;  /* 0xd2511f5303027825 */ /* 0x000fe200078e00ff */
[----:B------:R-:W-:-:S02]  /*04c0*/  UIADD3 UR21, UR4, 0x5384540f, URZ ;  /* 0x5384540f04157890 */ /* 0x000fc4000fffe03f */
        /* <DEDUP_REMOVED lines=31> */
[----:B------:R-:W-:Y:S02]  /*06c0*/  IADD3 R2, P2, R2, c[0x0][0x1b0], RZ ;  /* 0x00006c0002027a10 */ /* 0x000fe40007f5e0ff */
[----:B------:R-:W-:Y:S01]  /*06d0*/  IADD3.X R9, RZ, c[0x0][0x1cc], RZ, P3, !PT ;  /* 0x00007300ff097a10 */ /* 0x000fe20001ffe4ff */
        /* <DEDUP_REMOVED lines=51> */
[----:B0-----:R-:W-:Y:S01]  /*0a10*/  HFMA2.MMA R5, -RZ, RZ, 0, 0 ;  /* 0x00000000ff057435 */ /* 0x001fe200000001ff */
[----:B------:R-:W-:Y:S01]  /*0a20*/  LOP3.LUT R31, R191, UR26, R31, 0x96, !PT ;  /* 0x0000001abf1f7c12 */ /* 0x000fe2000f8e961f */
[----:B------:R-:W-:Y:S01]  /*0a30*/  IMAD.MOV.U32 R4, RZ, RZ, R15 ;  /* 0x000000ffff047224 */ /* 0x000fe200078e000f */
[----:B------:R-:W-:Y:S01]  /*0a40*/  LOP3.LUT R191, R6, 0x3, RZ, 0xc0, !PT ;  /* 0x0000000306bf7812 */ /* 0x000fe200078ec0ff */
[----:B--2---:R-:W-:-:S02]  /*0a50*/  IMAD R3, R7, -0x326172a9, RZ ;  /* 0xcd9e8d5707037824 */ /* 0x004fc400078e02ff */
[----:B------:R-:W-:Y:S02]  /*0a60*/  IMAD.MOV.U32 R2, RZ, RZ, R12 ;  /* 0x000000ffff027224 */ /* 0x000fe400078e000c */
[----:B------:R-:W-:Y:S01]  /*0a70*/  IMAD.MOV.U32 R248, RZ, RZ, 0x1 ;  /* 0x00000001fff87424 */ /* 0x000fe200078e00ff */
[----:B------:R-:W-:Y:S01]  /*0a80*/  LOP3.LUT R30, R30, UR25, R3, 0x96, !PT ;  /* 0x000000191e1e7c12 */ /* 0x000fe2000f8e9603 */
[----:B------:R-:W-:Y:S01]  /*0a90*/  IMAD R32, R32, -0x326172a9, RZ ;  /* 0xcd9e8d5720207824 */ /* 0x000fe200078e02ff */
[----:B------:R-:W-:Y:S01]  /*0aa0*/  MOV R3, R14 ;  /* 0x0000000e00037202 */ /* 0x000fe20000000f00 */
[----:B-1----:R-:W-:Y:S02]  /*0ab0*/  ULDC.U8 UR8, c[0x0][0x1f0] ;  /* 0x00007c0000087ab9 */ /* 0x002fe40000000000 */
.L_x_29168:
        /* <DEDUP_REMOVED lines=9> */
[----:B------:R-:W-:-:S04]  /*0b50*/  @P1 IMAD.MOV.U32 R13, RZ, RZ, 0x2 ;  /* 0x00000002ff0d1424 */ /* 0x000fc800078e00ff */
[----:B------:R-:W-:-:S04]  /*0b60*/  @P1 IMAD.WIDE R12, R0, R13, c[0x0][0x1c0] ;  /* 0x00007000000c1625 */ /* 0x000fc800078e020d */
[CC--:B------:R-:W-:Y:S02]  /*0b70*/  IMAD.WIDE.U32 R8, R6.reuse, R250.reuse, c[0x0][0x170] ;  /* 0x00005c0006087625 */ /* 0x0c0fe400078e00fa */
[----:B------:R-:W2:Y:S02]  /*0b80*/  @P1 LDG.E.U16 R12, [R12.64] ;  /* 0x000000060c0c1981 */ /* 0x000ea4000c1e1500 */
[----:B------:R-:W-:Y:S02]  /*0b90*/  @P0 IMAD.WIDE.U32 R14, R6, R250, c[0x0][0x180] ;  /* 0x00006000060e0625 */ /* 0x000fe400078e00fa */
[----:B-----5:R-:W5:Y:S04]  /*0ba0*/  LDG.E.128 R8, [R8.64] ;  /* 0x0000000608087981 */ /* 0x020f68000c1e1d00 */
[----:B------:R0:W5:Y:S01]  /*0bb0*/  @P0 LDG.E.128 R36, [R14.64] ;  /* 0x000000060e240981 */ /* 0x000162000c1e1d00 */
[----:B------:R-:W-:Y:S01]  /*0bc0*/  ISETP.NE.AND P2, PT, R191, 0x1, PT ;  /* 0x00000001bf00780c */ /* 0x000fe20003f45270 */
[----:B------:R-:W-:Y:S01]  /*0bd0*/  BSSY B0, `(.L_x_28773) ;  /* 0x000000e000007945 */ /* 0x000fe20003800000 */
[----:B------:R-:W-:-:S02]  /*0be0*/  MOV R156, 0x3f800000 ;  /* 0x3f800000009c7802 */ /* 0x000fc40000000f00 */
[----:B------:R-:W-:Y:S01]  /*0bf0*/  IADD3 R16, R191, 0x1, RZ ;  /* 0x00000001bf107810 */ /* 0x000fe20007ffe0ff */
[----:B--2---:R-:W-:-:S08]  /*0c00*/  @P1 HADD2.F32 R156, -RZ, R12.H0_H0 ;  /* 0x2000000cff9c1230 */ /* 0x004fd00000004100 */
        /* <DEDUP_REMOVED lines=9> */
.L_x_28774:
[----:B0-----:R-:W-:Y:S02]  /*0ca0*/  IMAD.MOV.U32 R7, RZ, RZ, R32 ;  /* 0x000000ffff077224 */ /* 0x001fe400078e0020 */
.L_x_28775:
[----:B------:R-:W-:Y:S05]  /*0cb0*/  BSYNC B0 ;  /* 0x0000000000007941 */ /* 0x000fea0003800000 */
.L_x_28773:
        /* <DEDUP_REMOVED lines=16> */
.L_x_28779:
[----:B------:R-:W-:Y:S05]  /*0dc0*/  BSYNC B1 ;  /* 0x0000000000017941 */ /* 0x000fea0003800000 */
.L_x_28778:
        /* <DEDUP_REMOVED lines=42> */
.L_x_28777:
[----:B------:R-:W-:Y:S05]  /*1070*/  BSYNC B0 ;  /* 0x0000000000007941 */ /* 0x000fea0003800000 */
.L_x_28776:
[----:B------:R-:W0:Y:S01]  /*1080*/  I2F.U32 R12, R7 ;  /* 0x00000007000c7306 */ /* 0x000e220000201000 */
[----:B------:R-:W-:Y:S01]  /*1090*/  HFMA2.MMA R249, -RZ, RZ, 0.1171875, 0 ;  /* 0x2f800000fff97435 */ /* 0x000fe200000001ff */
[----:B-----5:R-:W-:Y:S01]  /*10a0*/  HADD2.F32 R13, -RZ, R8.H0_H0 ;  /* 0x20000008ff0d7230 */ /* 0x020fe20000004100 */
[----:B------:R-:W-:Y:S01]  /*10b0*/  BSSY B0, `(.L_x_28780) ;  /* 0x0000016000007945 */ /* 0x000fe20003800000 */
[----:B------:R-:W-:-:S03]  /*10c0*/  IADD3 R14, R16, 0x1, RZ ;  /* 0x00000001100e7810 */ /* 0x000fc60007ffe0ff */
[----:B------:R-:W-:-:S04]  /*10d0*/  FMUL.FTZ R13, R13, R156 ;  /* 0x0000009c0d0d7220 */ /* 0x000fc80000410000 */
[----:B------:R-:W-:Y:S02]  /*10e0*/  FMUL.FTZ R13, R13, c[0x0][0x1e8] ;  /* 0x00007a000d0d7a20 */ /* 0x000fe40000410000 */
[----:B0-----:R-:W-:-:S05]  /*10f0*/  FFMA.FTZ R12, R12, R249, 1.1641532182693481445e-10 ;  /* 0x2f0000000c0c7423 */ /* 0x001fca00000100f9 */
[----:B------:R-:W-:Y:S01]  /*1100*/  FSETP.GTU.FTZ.AND P1, PT, R12, c[0x0][0x1e4], PT ;  /* 0x000079000c007a0b */ /* 0x000fe20003f3c000 */
[----:B------:R-:W-:-:S03]  /*1110*/  @P0 HADD2.F32 R12, -RZ, R36.H0_H0 ;  /* 0x20000024ff0c0230 */ /* 0x000fc60000004100 */
        /* <DEDUP_REMOVED lines=14> */
.L_x_28781:
[----:B------:R-:W-:Y:S02]  /*1200*/  IMAD.MOV.U32 R7, RZ, RZ, R32 ;  /* 0x000000ffff077224 */ /* 0x000fe400078e0020 */
.L_x_28782:
[----:B------:R-:W-:Y:S05]  /*1210*/  BSYNC B0 ;  /* 0x0000000000007941 */ /* 0x000fea0003800000 */
.L_x_28780:
        /* <DEDUP_REMOVED lines=16> */
.L_x_28786:
[----:B------:R-:W-:Y:S05]  /*1320*/  BSYNC B1 ;  /* 0x0000000000017941 */ /* 0x000fea0003800000 */
.L_x_28785:
        /* <DEDUP_REMOVED lines=42> */
.L_x_28784:
[----:B------:R-:W-:Y:S05]  /*15d0*/  BSYNC B0 ;  /* 0x0000000000007941 */ /* 0x000fea0003800000 */
.L_x_28783:
[----:B------:R-:W0:Y:S01]  /*15e0*/  I2F.U32 R12, R7 ;  /* 0x00000007000c7306 */ /* 0x000e220000201000 */
[----:B------:R-:W-:Y:S01]  /*15f0*/  HADD2.F32 R13, -RZ, R8.H1_H1 ;  /* 0x30000008ff0d7230 */ /* 0x000fe20000004100 */
[----:B------:R-:W-:Y:S04]  /*1600*/  BSSY B0, `(.L_x_28787) ;  /* 0x0000016000007945 */ /* 0x000fe80003800000 */
[----:B------:R-:W-:-:S04]  /*1610*/  FMUL.FTZ R13, R13, R156 ;  /* 0x0000009c0d0d7220 */ /* 0x000fc80000410000 */
[----:B------:R-:W-:Y:S02]  /*1620*/  FMUL.FTZ R13, R13, c[0x0][0x1e8] ;  /* 0x00007a000d0d7a20 */ /* 0x000fe40000410000 */
[----:B0-----:R-:W-:-:S05]  /*1630*/  FFMA.FTZ R12, R12, R249, 1.1641532182693481445e-10 ;  /* 0x2f0000000c0c7423 */ /* 0x001fca00000100f9 */
[----:B------:R-:W-:Y:S02]  /*1640*/  FSETP.GTU.FTZ.AND P1, PT, R12, c[0x0][0x1e4], PT ;  /* 0x000079000c007a0b */ /* 0x000fe40003f3c000 */
[C---:B------:R-:W-:Y:S02]  /*1650*/  IADD3 R12, R14.reuse, 0x1, RZ ;  /* 0x000000010e0c7810 */ /* 0x040fe40007ffe0ff */
[----:B------:R-:W-:Y:S02]  /*1660*/  P2R R8, PR, RZ, 0x2 ;  /* 0x00000002ff087803 */ /* 0x000fe40000000000 */
[----:B------:R-:W-:Y:S01]  /*1670*/  FSEL R20, R13, RZ, !P1 ;  /* 0x000000ff0d147208 */ /* 0x000fe20004800000 */
[----:B------:R-:W-:Y:S01]  /*1680*/  @P0 HADD2.F32 R13, -RZ, R36.H1_H1 ;  /* 0x30000024ff0d0230 */ /* 0x000fe20000004100 */
        /* <DEDUP_REMOVED lines=12> */
.L_x_28788:
[----:B------:R-:W-:Y:S02]  /*1750*/  MOV R7, R32 ;  /* 0x0000002000077202 */ /* 0x000fe40000000f00 */
.L_x_28789:
[----:B------:R-:W-:Y:S05]  /*1760*/  BSYNC B0 ;  /* 0x0000000000007941 */ /* 0x000fea0003800000 */
.L_x_28787:
        /* <DEDUP_REMOVED lines=16> */
.L_x_28793:
[----:B------:R-:W-:Y:S05]  /*1870*/  BSYNC B1 ;  /* 0x0000000000017941 */ /* 0x000fea0003800000 */
.L_x_28792:
        /* <DEDUP_REMOVED lines=42> */
.L_x_28791:
[----:B------:R-:W-:Y:S05]  /*1b20*/  BSYNC B0 ;  /* 0x0000000000007941 */ /* 0x000fea0003800000 */
.L_x_28790:
        /* <DEDUP_REMOVED lines=22> */
.L_x_28795:
[----:B------:R-:W-:Y:S02]  /*1c90*/  IMAD.MOV.U32 R7, RZ, RZ, R32 ;  /* 0x000000ffff077224 */ /* 0x000fe400078e0020 */
.L_x_28796:
[----:B------:R-:W-:Y:S05]  /*1ca0*/  BSYNC B0 ;  /* 0x0000000000007941 */ /* 0x000fea0003800000 */
.L_x_28794:
        /* <DEDUP_REMOVED lines=16> */
.L_x_28800:
[----:B------:R-:W-:Y:S05]  /*1db0*/  BSYNC B1 ;  /* 0x0000000000017941 */ /* 0x000fea0003800000 */
.L_x_28799:
        /* <DEDUP_REMOVED lines=42> */
.L_x_28798:
[----:B------:R-:W-:Y:S05]  /*2060*/  BSYNC B0 ;  /* 0x0000000000007941 */ /* 0x000fea0003800000 */
.L_x_28797:
[----:B------:R-:W0:Y:S01]  /*2070*/  I2F.U32 R12, R7 ;  /* 0x00000007000c7306 */ /* 0x000e220000201000 */
[----:B------:R-:W-:Y:S01]  /*2080*/  HADD2.F32 R9, -RZ, R9.H1_H1 ;  /* 0x30000009ff097230 */ /* 0x000fe20000004100 */
        /* <DEDUP_REMOVED lines=8> */
[----:B------:R-:W-:-:S04]  /*2110*/  @P0 HADD2.F32 R9, -RZ, R37.H1_H1 ;  /* 0x30000025ff090230 */ /* 0x000fc80000004100 */
        /* <DEDUP_REMOVED lines=11> */
.L_x_28802:
[----:B------:R-:W-:Y:S02]  /*21d0*/  IMAD.MOV.U32 R7, RZ, RZ, R32 ;  /* 0x000000ffff077224 */ /* 0x000fe400078e0020 */
.L_x_28803:
[----:B------:R-:W-:Y:S05]  /*21e0*/  BSYNC B0 ;  /* 0x0000000000007941 */ /* 0x000fea0003800000 */
.L_x_28801:
        /* <DEDUP_REMOVED lines=16> */
.L_x_28807:
[----:B------:R-:W-:Y:S05]  /*22f0*/  BSYNC B1 ;  /* 0x0000000000017941 */ /* 0x000fea0003800000 */
.L_x_28806:
        /* <DEDUP_REMOVED lines=42> */
.L_x_28805:
[----:B------:R-:W-:Y:S05]  /*25a0*/  BSYNC B0 ;  /* 0x0000000000007941 */ /* 0x000fea0003800000 */
.L_x_28804:
        /* <DEDUP_REMOVED lines=22> */
.L_x_28809:
[----:B------:R-:W-:Y:S02]  /*2710*/  MOV R7, R32 ;  /* 0x0000002000077202 */ /* 0x000fe40000000f00 */
.L_x_28810:
[----:B------:R-:W-:Y:S05]  /*2720*/  BSYNC B0 ;  /* 0x0000000000007941 */ /* 0x000fea0003800000 */
.L_x_28808:
        /* <DEDUP_REMOVED lines=16> */
.L_x_28814:
[----:B------:R-:W-:Y:S05]  /*2830*/  BSYNC B1 ;  /* 0x0000000000017941 */ /* 0x000fea0003800000 */
.L_x_28813:
        /* <DEDUP_REMOVED lines=42> */
.L_x_28812:
[----:B------:R-:W-:Y:S05]  /*2ae0*/  BSYNC B0 ;  /* 0x0000000000007941 */ /* 0x000fea0003800000 */
.L_x_28811:
        /* <DEDUP_REMOVED lines=22> */
.L_x_28816:
[----:B------:R-:W-:Y:S02]  /*2c50*/  IMAD.MOV.U32 R7, RZ, RZ, R32 ;  /* 0x000000ffff077224 */ /* 0x000fe400078e0020 */
.L_x_28817:
[----:B------:R-:W-:Y:S05]  /*2c60*/  BSYNC B0 ;  /* 0x0000000000007941 */ /* 0x000fea0003800000 */
.L_x_28815:
        /* <DEDUP_REMOVED lines=16> */
.L_x_28821:
[----:B------:R-:W-:Y:S05]  /*2d70*/  BSYNC B1 ;  /* 0x0000000000017941 */ /* 0x000fea0003800000 */
.L_x_28820:
        /* <DEDUP_REMOVED lines=42> */
.L_x_28819:
[----:B------:R-:W-:Y:S05]  /*3020*/  BSYNC B0 ;  /* 0x0000000000007941 */ /* 0x000fea0003800000 */
.L_x_28818:
        /* <DEDUP_REMOVED lines=22> */
.L_x_28823:
[----:B------:R-:W-:Y:S02]  /*3190*/  IMAD.MOV.U32 R7, RZ, RZ, R32 ;  /* 0x000000ffff077224 */ /* 0x000fe400078e0020 */
.L_x_28824:
[----:B------:R-:W-:Y:S05]  /*31a0*/  BSYNC B0 ;  /* 0x0000000000007941 */ /* 0x000fea0003800000 */
.L_x_28822:
        /* <DEDUP_REMOVED lines=18> */
.L_x_28828:
[----:B------:R-:W-:Y:S05]  /*32d0*/  BSYNC B1 ;  /* 0x0000000000017941 */ /* 0x000fea0003800000 */
.L_x_28827:
        /* <DEDUP_REMOVED lines=42> */
.L_x_28826:
[----:B------:R-:W-:Y:S05]  /*3580*/  BSYNC B0 ;  /* 0x0000000000007941 */ /* 0x000fea0003800000 */
.L_x_28825:
[----:B------:R-:W-:Y:S01]  /*3590*/  SEL R10, RZ, 0x10000, P5 ;  /* 0x00010000ff0a7807 */ /* 0x000fe20002800000 */
[----:B------:R-:W-:Y:S01]  /*35a0*/  HADD2.F32 R11, -RZ, R11.H1_H1 ;  /* 0x3000000bff0b7230 */ /* 0x000fe20000004100 */
[----:B------:R-:W-:Y:S01]  /*35b0*/  ISETP.NE.AND P5, PT, R8, RZ, PT ;  /* 0x000000ff0800720c */ /* 0x000fe20003fa5270 */
[----:B------:R-:W-:Y:S01]  /*35c0*/  HFMA2.MMA R251, -RZ, RZ, 0, 4.76837158203125e-07 ;  /* 0x00000008fffb7435 */ /* 0x000fe200000001ff */
[----:B------:R0:W1:Y:S01]  /*35d0*/  I2F.U32 R8, R7 ;  /* 0x0000000700087306 */ /* 0x0000620000201000 */
[----:B------:R-:W-:Y:S01]  /*35e0*/  SEL R17, RZ, 0x100, P4 ;  /* 0x00000100ff117807 */ /* 0x000fe20002000000 */
[----:B------:R-:W-:Y:S01]  /*35f0*/  FMUL.FTZ R11, R11, R156 ;  /* 0x0000009c0b0b7220 */ /* 0x000fe20000410000 */
[----:B------:R-:W-:Y:S02]  /*3600*/  SEL R12, RZ, 0x1, P1 ;  /* 0x00000001ff0c7807 */ /* 0x000fe40000800000 */
[----:B------:R-:W-:Y:S01]  /*3610*/  SEL R14, RZ, 0x1, P5 ;  /* 0x00000001ff0e7807 */ /* 0x000fe20002800000 */
[----:B------:R-:W-:Y:S01]  /*3620*/  FMUL.FTZ R11, R11, c[0x0][0x1e8] ;  /* 0x00007a000b0b7a20 */ /* 0x000fe20000410000 */
[----:B------:R-:W-:Y:S01]  /*3630*/  ISETP.NE.AND P6, PT, R25, RZ, PT ;  /* 0x000000ff1900720c */ /* 0x000fe20003fc5270 */
[----:B------:R-:W-:Y:S01]  /*3640*/  IMAD.WIDE.U32 R12, R12, 0x10000, RZ ;  /* 0x000100000c0c7825 */ /* 0x000fe200078e00ff */
[----:B0-----:R-:W-:-:S02]  /*3650*/  SEL R7, RZ, 0x1, P3 ;  /* 0x00000001ff077807 */ /* 0x001fc40001800000 */
[----:B------:R-:W-:Y:S01]  /*3660*/  SEL R155, RZ, 0x1, P6 ;  /* 0x00000001ff9b7807 */ /* 0x000fe20003000000 */
[----:B------:R-:W-:Y:S01]  /*3670*/  IMAD.WIDE.U32 R14, R14, 0x100, RZ ;  /* 0x000001000e0e7825 */ /* 0x000fe200078e00ff */
[----:B------:R-:W-:-:S03]  /*3680*/  IADD3 R35, R6, 0x80, RZ ;  /* 0x0000008006237810 */ /* 0x000fc60007ffe0ff */
[----:B-1----:R-:W-:Y:S02]  /*3690*/  FFMA.FTZ R8, R8, R249, 1.1641532182693481445e-10 ;  /* 0x2f00000008087423 */ /* 0x002fe400000100f9 */
[----:B------:R-:W-:-:S03]  /*36a0*/  IMAD.WIDE.U32 R26, R6, R251, c[0x0][0x190] ;  /* 0x00006400061a7625 */ /* 0x000fc600078e00fb */
[----:B------:R-:W-:Y:S01]  /*36b0*/  FSETP.GTU.FTZ.AND P4, PT, R8, c[0x0][0x1e4], PT ;  /* 0x0000790008007a0b */ /* 0x000fe20003f9c000 */
[----:B------:R-:W-:Y:S01]  /*36c0*/  @P0 IMAD.WIDE.U32 R152, R35, R250, c[0x0][0x180] ;  /* 0x0000600023980625 */ /* 0x000fe200078e00fa */
[----:B------:R-:W-:Y:S02]  /*36d0*/  SEL R8, RZ, 0x1, P2 ;  /* 0x00000001ff087807 */ /* 0x000fe40001000000 */
[----:B------:R-:W-:-:S03]  /*36e0*/  SEL R16, RZ, 0x1000000, P4 ;  /* 0x01000000ff107807 */ /* 0x000fc60002000000 */
[----:B------:R-:W-:Y:S01]  /*36f0*/  IMAD.WIDE.U32 R8, R8, 0x1000000, RZ ;  /* 0x0100000008087825 */ /* 0x000fe200078e00ff */
[----:B------:R-:W-:Y:S01]  /*3700*/  LOP3.LUT R17, R17, R16, R10, 0xfe, !PT ;  /* 0x0000001011117212 */ /* 0x000fe200078efe0a */
[----:B------:R-:W-:Y:S01]  /*3710*/  @P0 HADD2.F32 R16, -RZ, R39.H1_H1 ;  /* 0x30000027ff100230 */ /* 0x000fe20000004100 */
[----:B------:R-:W-:Y:S02]  /*3720*/  FSEL R10, R11, RZ, !P4 ;  /* 0x000000ff0b0a7208 */ /* 0x000fe40006000000 */
[----:B------:R-:W-:Y:S02]  /*3730*/  LOP3.LUT R154, R14, R8, R12, 0xfe, !PT ;  /* 0x000000080e9a7212 */ /* 0x000fe400078efe0c */
[----:B------:R-:W-:Y:S01]  /*3740*/  LOP3.LUT R7, R9, R17, R7, 0xfe, !PT ;  /* 0x0000001109077212 */ /* 0x000fe200078efe07 */
[----:B------:R-:W-:Y:S01]  /*3750*/  FMUL.FTZ R29, R235, R10 ;  /* 0x0000000aeb1d7220 */ /* 0x000fe20000410000 */
[----:B------:R-:W-:Y:S02]  /*3760*/  LOP3.LUT R154, R154, R155, RZ, 0xfc, !PT ;  /* 0x0000009b9a9a7212 */ /* 0x000fe400078efcff */
[----:B------:R-:W-:Y:S01]  /*3770*/  F2FP.PACK_AB R10, R24, R23 ;  /* 0x00000017180a723e */ /* 0x000fe200000000ff */
[----:B------:R-:W-:Y:S01]  /*3780*/  @P0 FADD.FTZ R29, R29, R16 ;  /* 0x000000101d1d0221 */ /* 0x000fe20000010000 */
[----:B------:R-:W-:Y:S01]  /*3790*/  F2FP.PACK_AB R9, R22, R21 ;  /* 0x000000151609723e */ /* 0x000fe200000000ff */
[----:B------:R-:W-:Y:S01]  /*37a0*/  IMAD.WIDE.U32 R16, R6, R250, c[0x0][0x188] ;  /* 0x0000620006107625 */ /* 0x000fe200078e00fa */
[----:B------:R-:W-:-:S02]  /*37b0*/  F2FP.PACK_AB R8, R20, R19 ;  /* 0x000000131408723e */ /* 0x000fc400000000ff */
        /* <DEDUP_REMOVED lines=19> */
.L_x_28830:
[----:B0-----:R-:W-:Y:S02]  /*38f0*/  IMAD.MOV.U32 R8, RZ, RZ, R32 ;  /* 0x000000ffff087224 */ /* 0x001fe400078e0020 */
.L_x_28831:
[----:B------:R-:W-:Y:S05]  /*3900*/  BSYNC B0 ;  /* 0x0000000000007941 */ /* 0x000fea0003800000 */
.L_x_28829:
        /* <DEDUP_REMOVED lines=16> */
.L_x_28835:
[----:B------:R-:W-:Y:S05]  /*3a10*/  BSYNC B1 ;  /* 0x0000000000017941 */ /* 0x000fea0003800000 */
.L_x_28834:
        /* <DEDUP_REMOVED lines=42> */
.L_x_28833:
[----:B------:R-:W-:Y:S05]  /*3cc0*/  BSYNC B0 ;  /* 0x0000000000007941 */ /* 0x000fea0003800000 */
.L_x_28832:
[----:B------:R-:W0:Y:S01]  /*3cd0*/  I2F.U32 R8, R8 ;  /* 0x0000000800087306 */ /* 0x000e220000201000 */
[----:B-----5:R-:W-:Y:S01]  /*3ce0*/  HADD2.F32 R9, -RZ, R12.H0_H0 ;  /* 0x2000000cff097230 */ /* 0x020fe20000004100 */
[----:B------:R-:W-:Y:S01]  /*3cf0*/  BSSY B0, `(.L_x_28836) ;  /* 0x0000016000007945 */ /* 0x000fe20003800000 */
[----:B------:R-:W-:Y:S01]  /*3d00*/  @P0 HADD2.F32 R10, -RZ, R36.H0_H0 ;  /* 0x20000024ff0a0230 */ /* 0x000fe20000004100 */
[----:B------:R-:W-:Y:S02]  /*3d10*/  IADD3 R11, R25, 0x1, RZ ;  /* 0x00000001190b7810 */ /* 0x000fe40007ffe0ff */
        /* <DEDUP_REMOVED lines=18> */
.L_x_28837:
[----:B------:R-:W-:Y:S02]  /*3e40*/  MOV R9, R32 ;  /* 0x0000002000097202 */ /* 0x000fe40000000f00 */
.L_x_28838:
[----:B------:R-:W-:Y:S05]  /*3e50*/  BSYNC B0 ;  /* 0x0000000000007941 */ /* 0x000fea0003800000 */
.L_x_28836:
        /* <DEDUP_REMOVED lines=16> */
.L_x_28842:
[----:B------:R-:W-:Y:S05]  /*3f60*/  BSYNC B1 ;  /* 0x0000000000017941 */ /* 0x000fea0003800000 */
.L_x_28841:
        /* <DEDUP_REMOVED lines=43> */
.L_x_28840:
[----:B------:R-:W-:Y:S05]  /*4220*/  BSYNC B0 ;  /* 0x0000000000007941 */ /* 0x000fea0003800000 */
.L_x_28839:
[----:B------:R-:W0:Y:S01]  /*4230*/  I2F.U32 R8, R9 ;  /* 0x0000000900087306 */ /* 0x000e220000201000 */
[----:B------:R-:W-:Y:S01]  /*4240*/  HADD2.F32 R17, -RZ, R12.H1_H1 ;  /* 0x3000000cff117230 */ /* 0x000fe20000004100 */
[----:B------:R-:W-:Y:S01]  /*4250*/  BSSY B0, `(.L_x_28843) ;  /* 0x0000016000007945 */ /* 0x000fe20003800000 */
[----:B------:R-:W-:-:S03]  /*4260*/  IADD3 R12, R11, 0x1, RZ ;  /* 0x000000010b0c7810 */ /* 0x000fc60007ffe0ff */
[----:B------:R-:W-:-:S04]  /*4270*/  FMUL.FTZ R17, R17, R156 ;  /* 0x0000009c11117220 */ /* 0x000fc80000410000 */
[----:B------:R-:W-:Y:S02]  /*4280*/  FMUL.FTZ R17, R17, c[0x0][0x1e8] ;  /* 0x00007a0011117a20 */ /* 0x000fe40000410000 */
[----:B0-----:R-:W-:-:S05]  /*4290*/  FFMA.FTZ R8, R8, R249, 1.1641532182693481445e-10 ;  /* 0x2f00000008087423 */ /* 0x001fca00000100f9 */
[----:B------:R-:W-:-:S04]  /*42a0*/  FSETP.GTU.FTZ.AND P1, PT, R8, c[0x0][0x1e4], PT ;  /* 0x0000790008007a0b */ /* 0x000fc80003f3c000 */
        /* <DEDUP_REMOVED lines=15> */
.L_x_28844:
[----:B------:R-:W-:Y:S02]  /*43a0*/  MOV R10, R32 ;  /* 0x00000020000a7202 */ /* 0x000fe40000000f00 */
.L_x_28845:
[----:B------:R-:W-:Y:S05]  /*43b0*/  BSYNC B0 ;  /* 0x0000000000007941 */ /* 0x000fea0003800000 */
.L_x_28843:
        /* <DEDUP_REMOVED lines=16> */
.L_x_28849:
[----:B------:R-:W-:Y:S05]  /*44c0*/  BSYNC B1 ;  /* 0x0000000000017941 */ /* 0x000fea0003800000 */
.L_x_28848:
        /* <DEDUP_REMOVED lines=43> */
.L_x_28847:
[----:B------:R-:W-:Y:S05]  /*4780*/  BSYNC B0 ;  /* 0x0000000000007941 */ /* 0x000fea0003800000 */
.L_x_28846:
        /* <DEDUP_REMOVED lines=22> */
.L_x_28851:
[----:B------:R-:W-:Y:S02]  /*48f0*/  MOV R11, R32 ;  /* 0x00000020000b7202 */ /* 0x000fe40000000f00 */
.L_x_28852:
[----:B------:R-:W-:Y:S05]  /*4900*/  BSYNC B0 ;  /* 0x0000000000007941 */ /* 0x000fea0003800000 */
.L_x_28850:
        /* <DEDUP_REMOVED lines=16> */
.L_x_28856:
[----:B------:R-:W-:Y:S05]  /*4a10*/  BSYNC B1 ;  /* 0x0000000000017941 */ /* 0x000fea0003800000 */
.L_x_28855:
        /* <DEDUP_REMOVED lines=43> */
.L_x_28854:
[----:B------:R-:W-:Y:S05]  /*4cd0*/  BSYNC B0 ;  /* 0x0000000000007941 */ /* 0x000fea0003800000 */
.L_x_28853:
        /* <DEDUP_REMOVED lines=22> */
.L_x_28858:
[----:B------:R-:W-:Y:S02]  /*4e40*/  MOV R12, R32 ;  /* 0x00000020000c7202 */ /* 0x000fe40000000f00 */
.L_x_28859:
[----:B------:R-:W-:Y:S05]  /*4e50*/  BSYNC B0 ;  /* 0x0000000000007941 */ /* 0x000fea0003800000 */
.L_x_28857:
        /* <DEDUP_REMOVED lines=16> */
.L_x_28863:
[----:B------:R-:W-:Y:S05]  /*4f60*/  BSYNC B1 ;  /* 0x0000000000017941 */ /* 0x000fea0003800000 */
.L_x_28862:
        /* <DEDUP_REMOVED lines=43> */
.L_x_28861:
[----:B------:R-:W-:Y:S05]  /*5220*/  BSYNC B0 ;  /* 0x0000000000007941 */ /* 0x000fea0003800000 */
.L_x_28860:
        /* <DEDUP_REMOVED lines=22> */
.L_x_28865:
[----:B------:R-:W-:Y:S02]  /*5390*/  MOV R13, R32 ;  /* 0x00000020000d7202 */ /* 0x000fe40000000f00 */
.L_x_28866:
[----:B------:R-:W-:Y:S05]  /*53a0*/  BSYNC B0 ;  /* 0x0000000000007941 */ /* 0x000fea0003800000 */
.L_x_28864:
        /* <DEDUP_REMOVED lines=16> */
.L_x_28870:
[----:B------:R-:W-:Y:S05]  /*54b0*/  BSYNC B1 ;  /* 0x0000000000017941 */ /* 0x000fea0003800000 */
.L_x_28869:
        /* <DEDUP_REMOVED lines=43> */
.L_x_28868:
[----:B------:R-:W-:Y:S05]  /*5770*/  BSYNC B0 ;  /* 0x0000000000007941 */ /* 0x000fea0003800000 */
.L_x_28867:
        /* <DEDUP_REMOVED lines=22> */
.L_x_28872:
[----:B------:R-:W-:Y:S02]  /*58e0*/  MOV R14, R32 ;  /* 0x00000020000e7202 */ /* 0x000fe40000000f00 */
.L_x_28873:
[----:B------:R-:W-:Y:S05]  /*58f0*/  BSYNC B0 ;  /* 0x0000000000007941 */ /* 0x000fea0003800000 */
.L_x_28871:
        /* <DEDUP_REMOVED lines=16> */
.L_x_28877:
[----:B------:R-:W-:Y:S05]  /*5a00*/  BSYNC B1 ;  /* 0x0000000000017941 */ /* 0x000fea0003800000 */
.L_x_28876:
        /* <DEDUP_REMOVED lines=43> */
.L_x_28875:
[----:B------:R-:W-:Y:S05]  /*5cc0*/  BSYNC B0 ;  /* 0x0000000000007941 */ /* 0x000fea0003800000 */
.L_x_28874:
        /* <DEDUP_REMOVED lines=22> */
.L_x_28879:
[----:B------:R-:W-:Y:S02]  /*5e30*/  MOV R14, R32 ;  /* 0x00000020000e7202 */ /* 0x000fe40000000f00 */
.L_x_28880:
[----:B------:R-:W-:Y:S05]  /*5e40*/  BSYNC B0 ;  /* 0x0000000000007941 */ /* 0x000fea0003800000 */
.L_x_28878:
        /* <DEDUP_REMOVED lines=18> */
.L_x_28884:
[----:B------:R-:W-:Y:S05]  /*5f70*/  BSYNC B1 ;  /* 0x0000000000017941 */ /* 0x000fea0003800000 */
.L_x_28883:
        /* <DEDUP_REMOVED lines=43> */
.L_x_28882:
[----:B------:R-:W-:Y:S05]  /*6230*/  BSYNC B0 ;  /* 0x0000000000007941 */ /* 0x000fea0003800000 */
.L_x_28881:
[----:B------:R-:W0:Y:S01]  /*6240*/  I2F.U32 R14, R14 ;  /* 0x0000000e000e7306 */ /* 0x000e220000201000 */
[----:B------:R-:W-:Y:S01]  /*6250*/  HADD2.F32 R15, -RZ, R15.H1_H1 ;  /* 0x3000000fff0f7230 */ /* 0x000fe20000004100 */
[----:B------:R-:W-:Y:S01]  /*6260*/  SEL R152, RZ, 0x10000, P5 ;  /* 0x00010000ff987807 */ /* 0x000fe20002800000 */
[----:B------:R-:W-:Y:S01]  /*6270*/  @P0 HADD2.F32 R155, -RZ, R39.H1_H1 ;  /* 0x30000027ff9b0230 */ /* 0x000fe20000004100 */
[----:B------:R-:W-:Y:S02]  /*6280*/  ISETP.NE.AND P5, PT, R34, RZ, PT ;  /* 0x000000ff2200720c */ /* 0x000fe40003fa5270 */
[----:B------:R-:W-:Y:S01]  /*6290*/  SEL R153, RZ, 0x100, P4 ;  /* 0x00000100ff997807 */ /* 0x000fe20002000000 */
[----:B------:R-:W-:Y:S01]  /*62a0*/  FMUL.FTZ R15, R15, R156 ;  /* 0x0000009c0f0f7220 */ /* 0x000fe20000410000 */
[----:B------:R-:W-:Y:S02]  /*62b0*/  ISETP.NE.AND P6, PT, R33, RZ, PT ;  /* 0x000000ff2100720c */ /* 0x000fe40003fc5270 */
[----:B------:R-:W-:Y:S01]  /*62c0*/  SEL R26, RZ, 0x1, P2 ;  /* 0x00000001ff1a7807 */ /* 0x000fe20001000000 */
[----:B------:R-:W-:Y:S01]  /*62d0*/  FMUL.FTZ R33, R15, c[0x0][0x1e8] ;  /* 0x00007a000f217a20 */ /* 0x000fe20000410000 */
[----:B------:R-:W-:-:S02]  /*62e0*/  SEL R17, RZ, 0x1, P5 ;  /* 0x00000001ff117807 */ /* 0x000fc40002800000 */
[----:B------:R-:W-:Y:S01]  /*62f0*/  IADD3 R162, R6, 0x100, RZ ;  /* 0x0000010006a27810 */ /* 0x000fe20007ffe0ff */
[----:B------:R-:W-:Y:S01]  /*6300*/  IMAD.WIDE.U32 R26, R26, 0x1000000, RZ ;  /* 0x010000001a1a7825 */ /* 0x000fe200078e00ff */
[----:B------:R-:W-:-:S03]  /*6310*/  F2FP.PACK_AB R154, R12, R11 ;  /* 0x0000000b0c9a723e */ /* 0x000fc600000000ff */
        /* <DEDUP_REMOVED lines=11> */
[----:B------:R-:W-:Y:S02]  /*63d0*/  F2FP.PACK_AB R152, R8, R7 ;  /* 0x000000070898723e */ /* 0x000fe400000000ff */
[----:B------:R-:W-:Y:S01]  /*63e0*/  LOP3.LUT R16, R16, R26, R14, 0xfe, !PT ;  /* 0x0000001a10107212 */ /* 0x000fe200078efe0e */
[----:B------:R-:W-:Y:S01]  /*63f0*/  FMUL.FTZ R14, R219, R34 ;  /* 0x00000022db0e7220 */ /* 0x000fe20000410000 */
[----:B------:R-:W-:-:S02]  /*6400*/  SEL R26, RZ, 0x1, P3 ;  /* 0x00000001ff1a7807 */ /* 0x000fc40001800000 */
[----:B------:R-:W-:Y:S01]  /*6410*/  LOP3.LUT R16, R16, R33, RZ, 0xfc, !PT ;  /* 0x0000002110107212 */ /* 0x000fe200078efcff */
[----:B------:R-:W-:Y:S01]  /*6420*/  @P0 FADD.FTZ R14, R155, R14 ;  /* 0x0000000e9b0e0221 */ /* 0x000fe20000010000 */
[----:B------:R-:W-:Y:S01]  /*6430*/  LOP3.LUT R33, R27, R153, R26, 0xfe, !PT ;  /* 0x000000991b217212 */ /* 0x000fe200078efe1a */
[C---:B------:R-:W-:Y:S01]  /*6440*/  IMAD.WIDE.U32 R26, R35.reuse, R250, c[0x0][0x188] ;  /* 0x00006200231a7625 */ /* 0x040fe200078e00fa */
[----:B------:R-:W-:Y:S02]  /*6450*/  F2FP.PACK_AB R153, R10, R9 ;  /* 0x000000090a99723e */ /* 0x000fe400000000ff */
[----:B------:R-:W-:Y:S01]  /*6460*/  F2FP.PACK_AB R155, R14, R13 ;  /* 0x0000000d0e9b723e */ /* 0x000fe200000000ff */
[----:B------:R-:W-:Y:S01]  /*6470*/  IMAD.WIDE.U32 R34, R35, R251, c[0x0][0x190] ;  /* 0x0000640023227625 */ /* 0x000fe200078e00fb */
[----:B------:R-:W-:-:S03]  /*6480*/  LOP3.LUT R17, R17, R33, R15, 0xfe, !PT ;  /* 0x0000002111117212 */ /* 0x000fc600078efe0f */
        /* <DEDUP_REMOVED lines=16> */
.L_x_28886:
[----:B-1----:R-:W-:Y:S02]  /*6590*/  MOV R26, R32 ;  /* 0x00000020001a7202 */ /* 0x002fe40000000f00 */
.L_x_28887:
[----:B------:R-:W-:Y:S05]  /*65a0*/  BSYNC B0 ;  /* 0x0000000000007941 */ /* 0x000fea0003800000 */
.L_x_28885:
        /* <DEDUP_REMOVED lines=16> */
.L_x_28891:
[----:B------:R-:W-:Y:S05]  /*66b0*/  BSYNC B1 ;  /* 0x0000000000017941 */ /* 0x000fea0003800000 */
.L_x_28890:
        /* <DEDUP_REMOVED lines=43> */
.L_x_28889:
[----:B------:R-:W-:Y:S05]  /*6970*/  BSYNC B0 ;  /* 0x0000000000007941 */ /* 0x000fea0003800000 */
.L_x_28888:
[----:B------:R-:W0:Y:S01]  /*6980*/  I2F.U32 R16, R26 ;  /* 0x0000001a00107306 */ /* 0x000e220000201000 */
        /* <DEDUP_REMOVED lines=22> */
.L_x_28893:
[----:B------:R-:W-:Y:S02]  /*6af0*/  MOV R25, R32 ;  /* 0x0000002000197202 */ /* 0x000fe40000000f00 */
.L_x_28894:
[----:B------:R-:W-:Y:S05]  /*6b00*/  BSYNC B0 ;  /* 0x0000000000007941 */ /* 0x000fea0003800000 */
.L_x_28892:
        /* <DEDUP_REMOVED lines=16> */
.L_x_28898:
[----:B------:R-:W-:Y:S05]  /*6c10*/  BSYNC B1 ;  /* 0x0000000000017941 */ /* 0x000fea0003800000 */
.L_x_28897:
        /* <DEDUP_REMOVED lines=42> */
.L_x_28896:
[----:B------:R-:W-:Y:S05]  /*6ec0*/  BSYNC B0 ;  /* 0x0000000000007941 */ /* 0x000fea0003800000 */
.L_x_28895:
        /* <DEDUP_REMOVED lines=23> */
.L_x_28900:
[----:B------:R-:W-:Y:S02]  /*7040*/  IMAD.MOV.U32 R25, RZ, RZ, R32 ;  /* 0x000000ffff197224 */ /* 0x000fe400078e0020 */
.L_x_28901:
[----:B------:R-:W-:Y:S05]  /*7050*/  BSYNC B0 ;  /* 0x0000000000007941 */ /* 0x000fea0003800000 */
.L_x_28899:
        /* <DEDUP_REMOVED lines=16> */
.L_x_28905:
[----:B------:R-:W-:Y:S05]  /*7160*/  BSYNC B1 ;  /* 0x0000000000017941 */ /* 0x000fea0003800000 */
.L_x_28904:
        /* <DEDUP_REMOVED lines=42> */
.L_x_28903:
[----:B------:R-:W-:Y:S05]  /*7410*/  BSYNC B0 ;  /* 0x0000000000007941 */ /* 0x000fea0003800000 */
.L_x_28902:
        /* <DEDUP_REMOVED lines=22> */
.L_x_28907:
[----:B------:R-:W-:Y:S02]  /*7580*/  IMAD.MOV.U32 R152, RZ, RZ, R32 ;  /* 0x000000ffff987224 */ /* 0x000fe400078e0020 */
.L_x_28908:
[----:B------:R-:W-:Y:S05]  /*7590*/  BSYNC B0 ;  /* 0x0000000000007941 */ /* 0x000fea0003800000 */
.L_x_28906:
        /* <DEDUP_REMOVED lines=16> */
.L_x_28912:
[----:B------:R-:W-:Y:S05]  /*76a0*/  BSYNC B1 ;  /* 0x0000000000017941 */ /* 0x000fea0003800000 */
.L_x_28911:
        /* <DEDUP_REMOVED lines=42> */
.L_x_28910:
[----:B------:R-:W-:Y:S05]  /*7950*/  BSYNC B0 ;  /* 0x0000000000007941 */ /* 0x000fea0003800000 */
.L_x_28909:
        /* <DEDUP_REMOVED lines=22> */
.L_x_28914:
[----:B------:R-:W-:Y:S02]  /*7ac0*/  MOV R157, R32 ;  /* 0x00000020009d7202 */ /* 0x000fe40000000f00 */
.L_x_28915:
[----:B------:R-:W-:Y:S05]  /*7ad0*/  BSYNC B0 ;  /* 0x0000000000007941 */ /* 0x000fea0003800000 */
.L_x_28913:
        /* <DEDUP_REMOVED lines=16> */
.L_x_28919:
[----:B------:R-:W-:Y:S05]  /*7be0*/  BSYNC B1 ;  /* 0x0000000000017941 */ /* 0x000fea0003800000 */
.L_x_28918:
        /* <DEDUP_REMOVED lines=42> */
.L_x_28917:
[----:B------:R-:W-:Y:S05]  /*7e90*/  BSYNC B0 ;  /* 0x0000000000007941 */ /* 0x000fea0003800000 */
.L_x_28916:
        /* <DEDUP_REMOVED lines=22> */
.L_x_28921:
[----:B------:R-:W-:Y:S02]  /*8000*/  IMAD.MOV.U32 R157, RZ, RZ, R32 ;  /* 0x000000ffff9d7224 */ /* 0x000fe400078e0020 */
.L_x_28922:
[----:B------:R-:W-:Y:S05]  /*8010*/  BSYNC B0 ;  /* 0x0000000000007941 */ /* 0x000fea0003800000 */
.L_x_28920:
        /* <DEDUP_REMOVED lines=16> */
.L_x_28926:
[----:B------:R-:W-:Y:S05]  /*8120*/  BSYNC B1 ;  /* 0x0000000000017941 */ /* 0x000fea0003800000 */
.L_x_28925:
        /* <DEDUP_REMOVED lines=42> */
.L_x_28924:
[----:B------:R-:W-:Y:S05]  /*83d0*/  BSYNC B0 ;  /* 0x0000000000007941 */ /* 0x000fea0003800000 */
.L_x_28923:
        /* <DEDUP_REMOVED lines=22> */
.L_x_28928:
[----:B------:R-:W-:Y:S02]  /*8540*/  IMAD.MOV.U32 R154, RZ, RZ, R32 ;  /* 0x000000ffff9a7224 */ /* 0x000fe400078e0020 */
.L_x_28929:
[----:B------:R-:W-:Y:S05]  /*8550*/  BSYNC B0 ;  /* 0x0000000000007941 */ /* 0x000fea0003800000 */
.L_x_28927:
        /* <DEDUP_REMOVED lines=16> */
.L_x_28933:
[----:B------:R-:W-:Y:S05]  /*8660*/  BSYNC B1 ;  /* 0x0000000000017941 */ /* 0x000fea0003800000 */
.L_x_28932:
        /* <DEDUP_REMOVED lines=42> */
.L_x_28931:
[----:B------:R-:W-:Y:S05]  /*8910*/  BSYNC B0 ;  /* 0x0000000000007941 */ /* 0x000fea0003800000 */
.L_x_28930:
        /* <DEDUP_REMOVED lines=22> */
.L_x_28935:
[----:B------:R-:W-:Y:S02]  /*8a80*/  MOV R154, R32 ;  /* 0x00000020009a7202 */ /* 0x000fe40000000f00 */
.L_x_28936:
[----:B------:R-:W-:Y:S05]  /*8a90*/  BSYNC B0 ;  /* 0x0000000000007941 */ /* 0x000fea0003800000 */
.L_x_28934:
        /* <DEDUP_REMOVED lines=18> */
.L_x_28940:
[----:B------:R-:W-:Y:S05]  /*8bc0*/  BSYNC B1 ;  /* 0x0000000000017941 */ /* 0x000fea0003800000 */
.L_x_28939:
        /* <DEDUP_REMOVED lines=43> */
.L_x_28938:
[----:B------:R-:W-:Y:S05]  /*8e80*/  BSYNC B0 ;  /* 0x0000000000007941 */ /* 0x000fea0003800000 */
.L_x_28937:
[----:B------:R-:W-:Y:S01]  /*8e90*/  ISETP.NE.AND P6, PT, R34, RZ, PT ;  /* 0x000000ff2200720c */ /* 0x000fe20003fc5270 */
[----:B------:R-:W-:Y:S01]  /*8ea0*/  HADD2.F32 R155, -RZ, R155.H1_H1 ;  /* 0x3000009bff9b7230 */ /* 0x000fe20000004100 */
[----:B------:R-:W0:Y:S01]  /*8eb0*/  I2F.U32 R34, R154 ;  /* 0x0000009a00227306 */ /* 0x000e220000201000 */
[----:B------:R-:W-:Y:S02]  /*8ec0*/  SEL R161, RZ, 0x10000, P5 ;  /* 0x00010000ffa17807 */ /* 0x000fe40002800000 */
[----:B------:R-:W-:Y:S01]  /*8ed0*/  ISETP.NE.AND P5, PT, R35, RZ, PT ;  /* 0x000000ff2300720c */ /* 0x000fe20003fa5270 */
[----:B------:R-:W-:Y:S01]  /*8ee0*/  FMUL.FTZ R155, R155, R156 ;  /* 0x0000009c9b9b7220 */ /* 0x000fe20000410000 */
[----:B------:R-:W-:Y:S02]  /*8ef0*/  SEL R160, RZ, 0x100, P4 ;  /* 0x00000100ffa07807 */ /* 0x000fe40002000000 */
[----:B------:R-:W-:Y:S01]  /*8f00*/  SEL R152, RZ, 0x1, P2 ;  /* 0x00000001ff987807 */ /* 0x000fe20001000000 */
[----:B------:R-:W-:Y:S01]  /*8f10*/  FMUL.FTZ R155, R155, c[0x0][0x1e8] ;  /* 0x00007a009b9b7a20 */ /* 0x000fe20000410000 */
[----:B------:R-:W-:-:S02]  /*8f20*/  SEL R158, RZ, 0x1, P5 ;  /* 0x00000001ff9e7807 */ /* 0x000fc40002800000 */
[----:B------:R-:W-:Y:S01]  /*8f30*/  IADD3 R168, R6, 0x180, RZ ;  /* 0x0000018006a87810 */ /* 0x000fe20007ffe0ff */
[----:B------:R-:W-:-:S04]  /*8f40*/  IMAD.WIDE.U32 R152, R152, 0x1000000, RZ ;  /* 0x0100000098987825 */ /* 0x000fc800078e00ff */
[----:B0-----:R-:W-:Y:S02]  /*8f50*/  FFMA.FTZ R34, R34, R249, 1.1641532182693481445e-10 ;  /* 0x2f00000022227423 */ /* 0x001fe400000100f9 */
[----:B------:R-:W-:-:S03]  /*8f60*/  IMAD.WIDE.U32 R158, R158, 0x100, RZ ;  /* 0x000001009e9e7825 */ /* 0x000fc600078e00ff */
[----:B------:R-:W-:Y:S01]  /*8f70*/  FSETP.GTU.FTZ.AND P4, PT, R34, c[0x0][0x1e4], PT ;  /* 0x0000790022007a0b */ /* 0x000fe20003f9c000 */
[CC--:B------:R-:W-:Y:S01]  /*8f80*/  @P0 IMAD.WIDE.U32 R164, R168.reuse, R250.reuse, c[0x0][0x180] ;  /* 0x00006000a8a40625 */ /* 0x0c0fe200078e00fa */
[----:B------:R-:W-:Y:S02]  /*8f90*/  SEL R34, RZ, 0x1, P1 ;  /* 0x00000001ff227807 */ /* 0x000fe40000800000 */
[----:B------:R-:W-:Y:S01]  /*8fa0*/  SEL R163, RZ, 0x1000000, P4 ;  /* 0x01000000ffa37807 */ /* 0x000fe20002000000 */
[----:B------:R-:W-:Y:S01]  /*8fb0*/  IMAD.WIDE.U32 R166, R168, R250, c[0x0][0x170] ;  /* 0x00005c00a8a67625 */ /* 0x000fe200078e00fa */
[----:B------:R-:W-:Y:S02]  /*8fc0*/  FSEL R154, R155, RZ, !P4 ;  /* 0x000000ff9b9a7208 */ /* 0x000fe40006000000 */
[----:B------:R-:W-:Y:S01]  /*8fd0*/  LOP3.LUT R160, R160, R163, R161, 0xfe, !PT ;  /* 0x000000a3a0a07212 */ /* 0x000fe200078efea1 */
[----:B------:R-:W-:Y:S01]  /*8fe0*/  IMAD.WIDE.U32 R34, R34, 0x10000, RZ ;  /* 0x0001000022227825 */ /* 0x000fe200078e00ff */
[----:B------:R-:W-:Y:S01]  /*8ff0*/  @P0 HADD2.F32 R161, -RZ, R39.H1_H1 ;  /* 0x30000027ffa10230 */ /* 0x000fe20000004100 */
[----:B------:R-:W-:-:S02]  /*9000*/  SEL R163, RZ, 0x1, P3 ;  /* 0x00000001ffa37807 */ /* 0x000fc40001800000 */
[----:B------:R-:W-:Y:S02]  /*9010*/  SEL R155, RZ, 0x1, P6 ;  /* 0x00000001ff9b7807 */ /* 0x000fe40003000000 */
[----:B------:R-:W-:Y:S01]  /*9020*/  LOP3.LUT R158, R158, R152, R34, 0xfe, !PT ;  /* 0x000000989e9e7212 */ /* 0x000fe200078efe22 */
[----:B------:R-:W-:Y:S01]  /*9030*/  FMUL.FTZ R34, R203, R154 ;  /* 0x0000009acb227220 */ /* 0x000fe20000410000 */
[----:B------:R-:W-:Y:S02]  /*9040*/  LOP3.LUT R163, R153, R160, R163, 0xfe, !PT ;  /* 0x000000a099a37212 */ /* 0x000fe400078efea3 */
[----:B------:R-:W-:Y:S01]  /*9050*/  LOP3.LUT R158, R158, R155, RZ, 0xfc, !PT ;  /* 0x0000009b9e9e7212 */ /* 0x000fe200078efcff */
[----:B------:R-:W-:Y:S01]  /*9060*/  @P0 FADD.FTZ R34, R161, R34 ;  /* 0x00000022a1220221 */ /* 0x000fe20000010000 */
[----:B------:R-:W-:Y:S01]  /*9070*/  F2FP.PACK_AB R154, R27, R26 ;  /* 0x0000001a1b9a723e */ /* 0x000fe200000000ff */
[----:B------:R-:W-:Y:S01]  /*9080*/  IMAD.WIDE.U32 R160, R162, R250, c[0x0][0x188] ;  /* 0x00006200a2a07625 */ /* 0x000fe200078e00fa */
        /* <DEDUP_REMOVED lines=21> */
.L_x_28942:
[----:B-1----:R-:W-:Y:S02]  /*91e0*/  MOV R35, R32 ;  /* 0x0000002000237202 */ /* 0x002fe40000000f00 */
.L_x_28943:
[----:B------:R-:W-:Y:S05]  /*91f0*/  BSYNC B0 ;  /* 0x0000000000007941 */ /* 0x000fea0003800000 */
.L_x_28941:
        /* <DEDUP_REMOVED lines=16> */
.L_x_28947:
[----:B------:R-:W-:Y:S05]  /*9300*/  BSYNC B1 ;  /* 0x0000000000017941 */ /* 0x000fea0003800000 */
.L_x_28946:
        /* <DEDUP_REMOVED lines=43> */
.L_x_28945:
[----:B------:R-:W-:Y:S05]  /*95c0*/  BSYNC B0 ;  /* 0x0000000000007941 */ /* 0x000fea0003800000 */
.L_x_28944:
[----:B------:R-:W0:Y:S01]  /*95d0*/  I2F.U32 R158, R35 ;  /* 0x00000023009e7306 */ /* 0x000e220000201000 */
[----:B-----5:R-:W-:Y:S01]  /*95e0*/  HADD2.F32 R157, -RZ, R152.H0_H0 ;  /* 0x20000098ff9d7230 */ /* 0x020fe20000004100 */
[----:B------:R-:W-:Y:S01]  /*95f0*/  BSSY B0, `(.L_x_28948) ;  /* 0x0000016000007945 */ /* 0x000fe20003800000 */
[----:B------:R-:W-:-:S03]  /*9600*/  @P0 HADD2.F32 R160, -RZ, R36.H0_H0 ;  /* 0x20000024ffa00230 */ /* 0x000fc60000004100 */
        /* <DEDUP_REMOVED lines=19> */
.L_x_28949:
[----:B------:R-:W-:Y:S02]  /*9740*/  MOV R157, R32 ;  /* 0x00000020009d7202 */ /* 0x000fe40000000f00 */
.L_x_28950:
[----:B------:R-:W-:Y:S05]  /*9750*/  BSYNC B0 ;  /* 0x0000000000007941 */ /* 0x000fea0003800000 */
.L_x_28948:
        /* <DEDUP_REMOVED lines=16> */
.L_x_28954:
[----:B------:R-:W-:Y:S05]  /*9860*/  BSYNC B1 ;  /* 0x0000000000017941 */ /* 0x000fea0003800000 */
.L_x_28953:
        /* <DEDUP_REMOVED lines=44> */
.L_x_28952:
[----:B------:R-:W-:Y:S05]  /*9b30*/  BSYNC B0 ;  /* 0x0000000000007941 */ /* 0x000fea0003800000 */
.L_x_28951:
[----:B------:R-:W0:Y:S01]  /*9b40*/  I2F.U32 R160, R157 ;  /* 0x0000009d00a07306 */ /* 0x000e220000201000 */
[----:B------:R-:W-:Y:S01]  /*9b50*/  HADD2.F32 R159, -RZ, R152.H1_H1 ;  /* 0x30000098ff9f7230 */ /* 0x000fe20000004100 */
[----:B------:R-:W-:Y:S01]  /*9b60*/  BSSY B0, `(.L_x_28955) ;  /* 0x0000016000007945 */ /* 0x000fe20003800000 */
[----:B------:R-:W-:-:S03]  /*9b70*/  @P0 HADD2.F32 R162, -RZ, R36.H1_H1 ;  /* 0x30000024ffa20230 */ /* 0x000fc60000004100 */
        /* <DEDUP_REMOVED lines=19> */
.L_x_28956:
[----:B------:R-:W-:Y:S02]  /*9cb0*/  IMAD.MOV.U32 R162, RZ, RZ, R32 ;  /* 0x000000ffffa27224 */ /* 0x000fe400078e0020 */
.L_x_28957:
[----:B------:R-:W-:Y:S05]  /*9cc0*/  BSYNC B0 ;  /* 0x0000000000007941 */ /* 0x000fea0003800000 */
.L_x_28955:
        /* <DEDUP_REMOVED lines=16> */
.L_x_28961:
[----:B------:R-:W-:Y:S05]  /*9dd0*/  BSYNC B1 ;  /* 0x0000000000017941 */ /* 0x000fea0003800000 */
.L_x_28960:
        /* <DEDUP_REMOVED lines=44> */
.L_x_28959:
[----:B------:R-:W-:Y:S05]  /*a0a0*/  BSYNC B0 ;  /* 0x0000000000007941 */ /* 0x000fea0003800000 */
.L_x_28958:
        /* <DEDUP_REMOVED lines=22> */
.L_x_28963:
[----:B------:R-:W-:Y:S02]  /*a210*/  IMAD.MOV.U32 R159, RZ, RZ, R32 ;  /* 0x000000ffff9f7224 */ /* 0x000fe400078e0020 */
.L_x_28964:
[----:B------:R-:W-:Y:S05]  /*a220*/  BSYNC B0 ;  /* 0x0000000000007941 */ /* 0x000fea0003800000 */
.L_x_28962:
        /* <DEDUP_REMOVED lines=16> */
.L_x_28968:
[----:B------:R-:W-:Y:S05]  /*a330*/  BSYNC B1 ;  /* 0x0000000000017941 */ /* 0x000fea0003800000 */
.L_x_28967:
        /* <DEDUP_REMOVED lines=44> */
.L_x_28966:
[----:B------:R-:W-:Y:S05]  /*a600*/  BSYNC B0 ;  /* 0x0000000000007941 */ /* 0x000fea0003800000 */
.L_x_28965:
        /* <DEDUP_REMOVED lines=22> */
.L_x_28970:
[----:B------:R-:W-:Y:S02]  /*a770*/  MOV R153, R32 ;  /* 0x0000002000997202 */ /* 0x000fe40000000f00 */
.L_x_28971:
[----:B------:R-:W-:Y:S05]  /*a780*/  BSYNC B0 ;  /* 0x0000000000007941 */ /* 0x000fea0003800000 */
.L_x_28969:
        /* <DEDUP_REMOVED lines=16> */
.L_x_28975:
[----:B------:R-:W-:Y:S05]  /*a890*/  BSYNC B1 ;  /* 0x0000000000017941 */ /* 0x000fea0003800000 */
.L_x_28974:
        /* <DEDUP_REMOVED lines=44> */
.L_x_28973:
[----:B------:R-:W-:Y:S05]  /*ab60*/  BSYNC B0 ;  /* 0x0000000000007941 */ /* 0x000fea0003800000 */
.L_x_28972:
        /* <DEDUP_REMOVED lines=22> */
.L_x_28977:
[----:B------:R-:W-:Y:S02]  /*acd0*/  IMAD.MOV.U32 R153, RZ, RZ, R32 ;  /* 0x000000ffff997224 */ /* 0x000fe400078e0020 */
.L_x_28978:
[----:B------:R-:W-:Y:S05]  /*ace0*/  BSYNC B0 ;  /* 0x0000000000007941 */ /* 0x000fea0003800000 */
.L_x_28976:
        /* <DEDUP_REMOVED lines=16> */
.L_x_28982:
[----:B------:R-:W-:Y:S05]  /*adf0*/  BSYNC B1 ;  /* 0x0000000000017941 */ /* 0x000fea0003800000 */
.L_x_28981:
        /* <DEDUP_REMOVED lines=44> */
.L_x_28980:
[----:B------:R-:W-:Y:S05]  /*b0c0*/  BSYNC B0 ;  /* 0x0000000000007941 */ /* 0x000fea0003800000 */
.L_x_28979:
        /* <DEDUP_REMOVED lines=22> */
.L_x_28984:
[----:B------:R-:W-:Y:S02]  /*b230*/  IMAD.MOV.U32 R153, RZ, RZ, R32 ;  /* 0x000000ffff997224 */ /* 0x000fe400078e0020 */
.L_x_28985:
[----:B------:R-:W-:Y:S05]  /*b240*/  BSYNC B0 ;  /* 0x0000000000007941 */ /* 0x000fea0003800000 */
.L_x_28983:
        /* <DEDUP_REMOVED lines=16> */
.L_x_28989:
[----:B------:R-:W-:Y:S05]  /*b350*/  BSYNC B1 ;  /* 0x0000000000017941 */ /* 0x000fea0003800000 */
.L_x_28988:
        /* <DEDUP_REMOVED lines=44> */
.L_x_28987:
[----:B------:R-:W-:Y:S05]  /*b620*/  BSYNC B0 ;  /* 0x0000000000007941 */ /* 0x000fea0003800000 */
.L_x_28986:
        /* <DEDUP_REMOVED lines=22> */
.L_x_28991:
[----:B------:R-:W-:Y:S02]  /*b790*/  MOV R153, R32 ;  /* 0x0000002000997202 */ /* 0x000fe40000000f00 */
.L_x_28992:
[----:B------:R-:W-:Y:S05]  /*b7a0*/  BSYNC B0 ;  /* 0x0000000000007941 */ /* 0x000fea0003800000 */
.L_x_28990:
        /* <DEDUP_REMOVED lines=18> */
.L_x_28996:
[----:B------:R-:W-:Y:S05]  /*b8d0*/  BSYNC B1 ;  /* 0x0000000000017941 */ /* 0x000fea0003800000 */
.L_x_28995:
        /* <DEDUP_REMOVED lines=44> */
.L_x_28994:
[----:B------:R-:W-:Y:S05]  /*bba0*/  BSYNC B0 ;  /* 0x0000000000007941 */ /* 0x000fea0003800000 */
.L_x_28993:
[----:B------:R-:W-:Y:S01]  /*bbb0*/  ISETP.NE.AND P6, PT, R163, RZ, PT ;  /* 0x000000ffa300720c */ /* 0x000fe20003fc5270 */
[----:B------:R-:W-:Y:S01]  /*bbc0*/  HADD2.F32 R155, -RZ, R155.H1_H1 ;  /* 0x3000009bff9b7230 */ /* 0x000fe20000004100 */
[----:B------:R-:W-:Y:S01]  /*bbd0*/  SEL R163, RZ, 0x10000, P5 ;  /* 0x00010000ffa37807 */ /* 0x000fe20002800000 */
[----:B------:R-:W-:Y:S01]  /*bbe0*/  @P0 HADD2.F32 R172, -RZ, R39.H1_H1 ;  /* 0x30000027ffac0230 */ /* 0x000fe20000004100 */
[----:B------:R-:W-:Y:S02]  /*bbf0*/  ISETP.NE.AND P5, PT, R152, RZ, PT ;  /* 0x000000ff9800720c */ /* 0x000fe40003fa5270 */
[----:B------:R-:W0:Y:S01]  /*bc00*/  I2F.U32 R152, R153 ;  /* 0x0000009900987306 */ /* 0x000e220000201000 */
[----:B------:R-:W-:Y:S01]  /*bc10*/  FMUL.FTZ R155, R155, R156 ;  /* 0x0000009c9b9b7220 */ /* 0x000fe20000410000 */
[----:B------:R-:W-:-:S02]  /*bc20*/  SEL R170, RZ, 0x100, P4 ;  /* 0x00000100ffaa7807 */ /* 0x000fc40002000000 */
[----:B------:R-:W-:Y:S01]  /*bc30*/  SEL R164, RZ, 0x1, P5 ;  /* 0x00000001ffa47807 */ /* 0x000fe20002800000 */
[----:B------:R-:W-:Y:S01]  /*bc40*/  FMUL.FTZ R155, R155, c[0x0][0x1e8] ;  /* 0x00007a009b9b7a20 */ /* 0x000fe20000410000 */
[----:B------:R-:W-:Y:S02]  /*bc50*/  SEL R167, RZ, 0x1, P3 ;  /* 0x00000001ffa77807 */ /* 0x000fe40001800000 */
[----:B------:R-:W-:Y:S01]  /*bc60*/  SEL R171, RZ, 0x1, P6 ;  /* 0x00000001ffab7807 */ /* 0x000fe20003000000 */
[----:B------:R-:W-:Y:S01]  /*bc70*/  IMAD.WIDE.U32 R164, R164, 0x100, RZ ;  /* 0x00000100a4a47825 */ /* 0x000fe200078e00ff */
[----:B------:R-:W-:-:S03]  /*bc80*/  IADD3 R174, R6, 0x200, RZ ;  /* 0x0000020006ae7810 */ /* 0x000fc60007ffe0ff */
        /* <DEDUP_REMOVED lines=11> */
[----:B------:R-:W-:-:S04]  /*bd40*/  IMAD.WIDE.U32 R154, R154, 0x10000, RZ ;  /* 0x000100009a9a7825 */ /* 0x000fc800078e00ff */
[----:B------:R-:W-:Y:S01]  /*bd50*/  @P0 FADD.FTZ R163, R172, R163 ;  /* 0x000000a3aca30221 */ /* 0x000fe20000010000 */
[----:B------:R-:W-:Y:S02]  /*bd60*/  LOP3.LUT R164, R164, R152, R154, 0xfe, !PT ;  /* 0x00000098a4a47212 */ /* 0x000fe400078efe9a */
[----:B------:R-:W-:Y:S02]  /*bd70*/  LOP3.LUT R165, R165, R153, R155, 0xfe, !PT ;  /* 0x00000099a5a57212 */ /* 0x000fe400078efe9b */
[----:B------:R-:W-:Y:S02]  /*bd80*/  F2FP.PACK_AB R154, R161, R160 ;  /* 0x000000a0a19a723e */ /* 0x000fe400000000ff */
[----:B------:R-:W-:Y:S02]  /*bd90*/  F2FP.PACK_AB R153, R159, R158 ;  /* 0x0000009e9f99723e */ /* 0x000fe400000000ff */
[----:B------:R-:W-:Y:S02]  /*bda0*/  F2FP.PACK_AB R152, R157, R35 ;  /* 0x000000239d98723e */ /* 0x000fe400000000ff */
[----:B------:R-:W-:-:S02]  /*bdb0*/  F2FP.PACK_AB R155, R163, R162 ;  /* 0x000000a2a39b723e */ /* 0x000fc400000000ff */
        /* <DEDUP_REMOVED lines=20> */
.L_x_28998:
[----:B0-----:R-:W-:Y:S02]  /*bf00*/  MOV R170, R32 ;  /* 0x0000002000aa7202 */ /* 0x001fe40000000f00 */
.L_x_28999:
[----:B------:R-:W-:Y:S05]  /*bf10*/  BSYNC B0 ;  /* 0x0000000000007941 */ /* 0x000fea0003800000 */
.L_x_28997:
        /* <DEDUP_REMOVED lines=16> */
.L_x_29003:
[----:B------:R-:W-:Y:S05]  /*c020*/  BSYNC B1 ;  /* 0x0000000000017941 */ /* 0x000fea0003800000 */
.L_x_29002:
        /* <DEDUP_REMOVED lines=39> */
[----:B------:R-:W-:Y:S01]  /*c2a0*/  MOV R32, R168 ;  /* 0x000000a800207202 */ /* 0x000fe20000000f00 */
[----:B------:R-:W-:Y:S01]  /*c2b0*/  HFMA2.MMA R168, -RZ, RZ, 0, 0 ;  /* 0x00000000ffa87435 */ /* 0x000fe200000001ff */
[----:B------:R-:W-:Y:S01]  /*c2c0*/  LOP3.LUT R30, R169, UR25, R30, 0x96, !PT ;  /* 0x00000019a91e7c12 */ /* 0x000fe2000f8e961e */
[----:B------:R-:W-:Y:S01]  /*c2d0*/  IMAD.MOV.U32 R190, RZ, RZ, R164 ;  /* 0x000000ffffbe7224 */ /* 0x000fe200078e00a4 */
[----:B------:R-:W-:-:S03]  /*c2e0*/  LOP3.LUT R31, R165, UR26, R166, 0x96, !PT ;  /* 0x0000001aa51f7c12 */ /* 0x000fc6000f8e96a6 */
.L_x_29001:
[----:B------:R-:W-:Y:S05]  /*c2f0*/  BSYNC B0 ;  /* 0x0000000000007941 */ /* 0x000fea0003800000 */
.L_x_29000:
        /* <DEDUP_REMOVED lines=23> */
.L_x_29005:
[----:B------:R-:W-:Y:S02]  /*c470*/  MOV R165, R32 ;  /* 0x0000002000a57202 */ /* 0x000fe40000000f00 */
.L_x_29006:
[----:B------:R-:W-:Y:S05]  /*c480*/  BSYNC B0 ;  /* 0x0000000000007941 */ /* 0x000fea0003800000 */
.L_x_29004:
        /* <DEDUP_REMOVED lines=16> */
.L_x_29010:
[----:B------:R-:W-:Y:S05]  /*c590*/  BSYNC B1 ;  /* 0x0000000000017941 */ /* 0x000fea0003800000 */
.L_x_29009:
        /* <DEDUP_REMOVED lines=42> */
[----:B------:R-:W-:Y:S01]  /*c840*/  HFMA2.MMA R166, -RZ, RZ, 0, 0 ;  /* 0x00000000ffa67435 */ /* 0x000fe200000001ff */
[----:B------:R-:W-:-:S05]  /*c850*/  LOP3.LUT R31, R167, UR26, R168, 0x96, !PT ;  /* 0x0000001aa71f7c12 */ /* 0x000fca000f8e96a8 */
.L_x_29008:
[----:B------:R-:W-:Y:S05]  /*c860*/  BSYNC B0 ;  /* 0x0000000000007941 */ /* 0x000fea0003800000 */
.L_x_29007:
        /* <DEDUP_REMOVED lines=23> */
.L_x_29012:
[----:B------:R-:W-:Y:S02]  /*c9e0*/  MOV R170, R32 ;  /* 0x0000002000aa7202 */ /* 0x000fe40000000f00 */
.L_x_29013:
[----:B------:R-:W-:Y:S05]  /*c9f0*/  BSYNC B0 ;  /* 0x0000000000007941 */ /* 0x000fea0003800000 */
.L_x_29011:
        /* <DEDUP_REMOVED lines=16> */
.L_x_29017:
[----:B------:R-:W-:Y:S05]  /*cb00*/  BSYNC B1 ;  /* 0x0000000000017941 */ /* 0x000fea0003800000 */
.L_x_29016:
        /* <DEDUP_REMOVED lines=43> */
[----:B------:R-:W-:-:S06]  /*cdc0*/  HFMA2.MMA R168, -RZ, RZ, 0, 0 ;  /* 0x00000000ffa87435 */ /* 0x000fcc00000001ff */
.L_x_29015:
[----:B------:R-:W-:Y:S05]  /*cdd0*/  BSYNC B0 ;  /* 0x0000000000007941 */ /* 0x000fea0003800000 */
.L_x_29014:
        /* <DEDUP_REMOVED lines=22> */
.L_x_29019:
[----:B------:R-:W-:Y:S02]  /*cf40*/  MOV R167, R32 ;  /* 0x0000002000a77202 */ /* 0x000fe40000000f00 */
.L_x_29020:
[----:B------:R-:W-:Y:S05]  /*cf50*/  BSYNC B0 ;  /* 0x0000000000007941 */ /* 0x000fea0003800000 */
.L_x_29018:
        /* <DEDUP_REMOVED lines=16> */
.L_x_29024:
[----:B------:R-:W-:Y:S05]  /*d060*/  BSYNC B1 ;  /* 0x0000000000017941 */ /* 0x000fea0003800000 */
.L_x_29023:
        /* <DEDUP_REMOVED lines=44> */
.L_x_29022:
[----:B------:R-:W-:Y:S05]  /*d330*/  BSYNC B0 ;  /* 0x0000000000007941 */ /* 0x000fea0003800000 */
.L_x_29021:
        /* <DEDUP_REMOVED lines=22> */
.L_x_29026:
[----:B------:R-:W-:Y:S02]  /*d4a0*/  MOV R153, R32 ;  /* 0x0000002000997202 */ /* 0x000fe40000000f00 */
.L_x_29027:
[----:B------:R-:W-:Y:S05]  /*d4b0*/  BSYNC B0 ;  /* 0x0000000000007941 */ /* 0x000fea0003800000 */
.L_x_29025:
        /* <DEDUP_REMOVED lines=16> */
.L_x_29031:
[----:B------:R-:W-:Y:S05]  /*d5c0*/  BSYNC B1 ;  /* 0x0000000000017941 */ /* 0x000fea0003800000 */
.L_x_29030:
        /* <DEDUP_REMOVED lines=44> */
.L_x_29029:
[----:B------:R-:W-:Y:S05]  /*d890*/  BSYNC B0 ;  /* 0x0000000000007941 */ /* 0x000fea0003800000 */
.L_x_29028:
        /* <DEDUP_REMOVED lines=22> */
.L_x_29033:
[----:B------:R-:W-:Y:S02]  /*da00*/  MOV R153, R32 ;  /* 0x0000002000997202 */ /* 0x000fe40000000f00 */
.L_x_29034:
[----:B------:R-:W-:Y:S05]  /*da10*/  BSYNC B0 ;  /* 0x0000000000007941 */ /* 0x000fea0003800000 */
.L_x_29032:
        /* <DEDUP_REMOVED lines=16> */
.L_x_29038:
[----:B------:R-:W-:Y:S05]  /*db20*/  BSYNC B1 ;  /* 0x0000000000017941 */ /* 0x000fea0003800000 */
.L_x_29037:
        /* <DEDUP_REMOVED lines=44> */
.L_x_29036:
[----:B------:R-:W-:Y:S05]  /*ddf0*/  BSYNC B0 ;  /* 0x0000000000007941 */ /* 0x000fea0003800000 */
.L_x_29035:
        /* <DEDUP_REMOVED lines=22> */
.L_x_29040:
[----:B------:R-:W-:Y:S02]  /*df60*/  MOV R153, R32 ;  /* 0x0000002000997202 */ /* 0x000fe40000000f00 */
.L_x_29041:
[----:B------:R-:W-:Y:S05]  /*df70*/  BSYNC B0 ;  /* 0x0000000000007941 */ /* 0x000fea0003800000 */
.L_x_29039:
        /* <DEDUP_REMOVED lines=16> */
.L_x_29045:
[----:B------:R-:W-:Y:S05]  /*e080*/  BSYNC B1 ;  /* 0x0000000000017941 */ /* 0x000fea0003800000 */
.L_x_29044:
        /* <DEDUP_REMOVED lines=44> */
.L_x_29043:
[----:B------:R-:W-:Y:S05]  /*e350*/  BSYNC B0 ;  /* 0x0000000000007941 */ /* 0x000fea0003800000 */
.L_x_29042:
        /* <DEDUP_REMOVED lines=22> */
.L_x_29047:
[----:B------:R-:W-:Y:S02]  /*e4c0*/  MOV R153, R32 ;  /* 0x0000002000997202 */ /* 0x000fe40000000f00 */
.L_x_29048:
[----:B------:R-:W-:Y:S05]  /*e4d0*/  BSYNC B0 ;  /* 0x0000000000007941 */ /* 0x000fea0003800000 */
.L_x_29046:
        /* <DEDUP_REMOVED lines=18> */
.L_x_29052:
[----:B------:R-:W-:Y:S05]  /*e600*/  BSYNC B1 ;  /* 0x0000000000017941 */ /* 0x000fea0003800000 */
.L_x_29051:
        /* <DEDUP_REMOVED lines=44> */
.L_x_29050:
[----:B------:R-:W-:Y:S05]  /*e8d0*/  BSYNC B0 ;  /* 0x0000000000007941 */ /* 0x000fea0003800000 */
.L_x_29049:
[----:B------:R-:W-:Y:S01]  /*e8e0*/  SEL R178, RZ, 0x10000, P5 ;  /* 0x00010000ffb27807 */ /* 0x000fe20002800000 */
[----:B------:R-:W-:Y:S01]  /*e8f0*/  HADD2.F32 R155, -RZ, R155.H1_H1 ;  /* 0x3000009bff9b7230 */ /* 0x000fe20000004100 */
[----:B------:R-:W-:Y:S01]  /*e900*/  ISETP.NE.AND P5, PT, R152, RZ, PT ;  /* 0x000000ff9800720c */ /* 0x000fe20003fa5270 */
[----:B------:R-:W-:Y:S01]  /*e910*/  @P0 HADD2.F32 R154, -RZ, R39.H1_H1 ;  /* 0x30000027ff9a0230 */ /* 0x000fe20000004100 */
[----:B------:R0:W1:Y:S01]  /*e920*/  I2F.U32 R152, R153 ;  /* 0x0000009900987306 */ /* 0x0000620000201000 */
[----:B------:R-:W-:Y:S01]  /*e930*/  SEL R177, RZ, 0x100, P4 ;  /* 0x00000100ffb17807 */ /* 0x000fe20002000000 */
[----:B------:R-:W-:Y:S01]  /*e940*/  FMUL.FTZ R155, R155, R156 ;  /* 0x0000009c9b9b7220 */ /* 0x000fe20000410000 */
[----:B------:R-:W-:Y:S01]  /*e950*/  ISETP.NE.AND P6, PT, R171, RZ, PT ;  /* 0x000000ffab00720c */ /* 0x000fe20003fc5270 */
[----:B------:R-:W-:Y:S01]  /*e960*/  IMAD.WIDE.U32 R172, R174, R250, c[0x0][0x188] ;  /* 0x00006200aeac7625 */ /* 0x000fe200078e00fa */
[----:B------:R-:W-:-:S02]  /*e970*/  SEL R176, RZ, 0x1, P2 ;  /* 0x00000001ffb07807 */ /* 0x000fc40001000000 */
[----:B------:R-:W-:Y:S01]  /*e980*/  IADD3 R182, R6, 0x280, RZ ;  /* 0x0000028006b67810 */ /* 0x000fe20007ffe0ff */
[----:B------:R-:W-:Y:S01]  /*e990*/  FMUL.FTZ R155, R155, c[0x0][0x1e8] ;  /* 0x00007a009b9b7a20 */ /* 0x000fe20000410000 */
[----:B0-----:R-:W-:Y:S01]  /*e9a0*/  F2FP.PACK_AB R153, R167, R166 ;  /* 0x000000a6a799723e */ /* 0x001fe200000000ff */
[----:B-1----:R-:W-:-:S05]  /*e9b0*/  FFMA.FTZ R152, R152, R249, 1.1641532182693481445e-10 ;  /* 0x2f00000098987423 */ /* 0x002fca00000100f9 */
[----:B------:R-:W-:-:S04]  /*e9c0*/  FSETP.GTU.FTZ.AND P4, PT, R152, c[0x0][0x1e4], PT ;  /* 0x0000790098007a0b */ /* 0x000fc80003f9c000 */
[----:B------:R-:W-:Y:S02]  /*e9d0*/  FSEL R152, R155, RZ, !P4 ;  /* 0x000000ff9b987208 */ /* 0x000fe40006000000 */
[----:B------:R-:W-:-:S03]  /*e9e0*/  SEL R179, RZ, 0x1000000, P4 ;  /* 0x01000000ffb37807 */ /* 0x000fc60002000000 */
[----:B------:R-:W-:Y:S01]  /*e9f0*/  FMUL.FTZ R171, R59, R152 ;  /* 0x000000983bab7220 */ /* 0x000fe20000410000 */
[----:B------:R-:W-:Y:S02]  /*ea00*/  F2FP.PACK_AB R152, R165, R164 ;  /* 0x000000a4a598723e */ /* 0x000fe400000000ff */
[----:B------:R-:W-:Y:S01]  /*ea10*/  LOP3.LUT R177, R177, R179, R178, 0xfe, !PT ;  /* 0x000000b3b1b17212 */ /* 0x000fe200078efeb2 */
[----:B------:R-:W-:Y:S01]  /*ea20*/  @P0 FADD.FTZ R171, R154, R171 ;  /* 0x000000ab9aab0221 */ /* 0x000fe20000010000 */
[----:B------:R-:W-:Y:S02]  /*ea30*/  F2FP.PACK_AB R154, R169, R168 ;  /* 0x000000a8a99a723e */ /* 0x000fe400000000ff */
[----:B------:R-:W-:Y:S02]  /*ea40*/  SEL R179, RZ, 0x1, P3 ;  /* 0x00000001ffb37807 */ /* 0x000fe40001800000 */
[----:B------:R-:W-:-:S05]  /*ea50*/  F2FP.PACK_AB R155, R171, R170 ;  /* 0x000000aaab9b723e */ /* 0x000fca00000000ff */
        /* <DEDUP_REMOVED lines=29> */
.L_x_29054:
[----:B------:R-:W-:Y:S02]  /*ec30*/  MOV R176, R32 ;  /* 0x0000002000b07202 */ /* 0x000fe40000000f00 */
.L_x_29055:
[----:B------:R-:W-:Y:S05]  /*ec40*/  BSYNC B0 ;  /* 0x0000000000007941 */ /* 0x000fea0003800000 */
.L_x_29053:
        /* <DEDUP_REMOVED lines=16> */
.L_x_29059:
[----:B------:R-:W-:Y:S05]  /*ed50*/  BSYNC B1 ;  /* 0x0000000000017941 */ /* 0x000fea0003800000 */
.L_x_29058:
        /* <DEDUP_REMOVED lines=43> */
[----:B------:R-:W-:-:S06]  /*f010*/  HFMA2.MMA R174, -RZ, RZ, 0, 0 ;  /* 0x00000000ffae7435 */ /* 0x000fcc00000001ff */
.L_x_29057:
[----:B------:R-:W-:Y:S05]  /*f020*/  BSYNC B0 ;  /* 0x0000000000007941 */ /* 0x000fea0003800000 */
.L_x_29056:
[----:B------:R0:W1:Y:S01]  /*f030*/  I2F.U32 R172, R176 ;  /* 0x000000b000ac7306 */ /* 0x0000620000201000 */
[----:B-----5:R-:W-:Y:S01]  /*f040*/  HADD2.F32 R173, -RZ, R152.H0_H0 ;  /* 0x20000098ffad7230 */ /* 0x020fe20000004100 */
[----:B------:R-:W-:Y:S01]  /*f050*/  LOP3.LUT R18, R18, 0xfffffffb, RZ, 0xc0, !PT ;  /* 0xfffffffb12127812 */ /* 0x000fe200078ec0ff */
[----:B------:R-:W-:Y:S03]  /*f060*/  BSSY B0, `(.L_x_29060) ;  /* 0x0000016000007945 */ /* 0x000fe60003800000 */
[----:B------:R-:W-:Y:S01]  /*f070*/  FMUL.FTZ R173, R173, R156 ;  /* 0x0000009cadad7220 */ /* 0x000fe20000410000 */
[----:B0-----:R-:W-:-:S03]  /*f080*/  IADD3 R176, R174, 0x1, RZ ;  /* 0x00000001aeb07810 */ /* 0x001fc60007ffe0ff */
[----:B------:R-:W-:Y:S02]  /*f090*/  FMUL.FTZ R173, R173, c[0x0][0x1e8] ;  /* 0x00007a00adad7a20 */ /* 0x000fe40000410000 */
[----:B-1----:R-:W-:-:S05]  /*f0a0*/  FFMA.FTZ R172, R172, R249, 1.1641532182693481445e-10 ;  /* 0x2f000000acac7423 */ /* 0x002fca00000100f9 */
        /* <DEDUP_REMOVED lines=16> */
.L_x_29061:
[----:B------:R-:W-:Y:S02]  /*f1b0*/  MOV R173, R32 ;  /* 0x0000002000ad7202 */ /* 0x000fe40000000f00 */
.L_x_29062:
[----:B------:R-:W-:Y:S05]  /*f1c0*/  BSYNC B0 ;  /* 0x0000000000007941 */ /* 0x000fea0003800000 */
.L_x_29060:
        /* <DEDUP_REMOVED lines=16> */
.L_x_29066:
[----:B------:R-:W-:Y:S05]  /*f2d0*/  BSYNC B1 ;  /* 0x0000000000017941 */ /* 0x000fea0003800000 */
.L_x_29065:
        /* <DEDUP_REMOVED lines=44> */
.L_x_29064:
[----:B------:R-:W-:Y:S05]  /*f5a0*/  BSYNC B0 ;  /* 0x0000000000007941 */ /* 0x000fea0003800000 */
.L_x_29063:
[----:B------:R-:W0:Y:S01]  /*f5b0*/  I2F.U32 R174, R173 ;  /* 0x000000ad00ae7306 */ /* 0x000e220000201000 */
[----:B------:R-:W-:Y:S01]  /*f5c0*/  HADD2.F32 R175, -RZ, R152.H1_H1 ;  /* 0x30000098ffaf7230 */ /* 0x000fe20000004100 */
        /* <DEDUP_REMOVED lines=22> */
.L_x_29068:
[----:B------:R-:W-:Y:S02]  /*f730*/  MOV R152, R32 ;  /* 0x0000002000987202 */ /* 0x000fe40000000f00 */
.L_x_29069:
[----:B------:R-:W-:Y:S05]  /*f740*/  BSYNC B0 ;  /* 0x0000000000007941 */ /* 0x000fea0003800000 */
.L_x_29067:
        /* <DEDUP_REMOVED lines=16> */
.L_x_29073:
[----:B------:R-:W-:Y:S05]  /*f850*/  BSYNC B1 ;  /* 0x0000000000017941 */ /* 0x000fea0003800000 */
.L_x_29072:
        /* <DEDUP_REMOVED lines=38> */
[----:B------:R-:W-:-:S05]  /*fac0*/  IMAD.WIDE.U32 R174, R175, -0x326172a9, RZ ;  /* 0xcd9e8d57afae7825 */ /* 0x000fca00078e00ff */
[----:B------:R-:W-:Y:S02]  /*fad0*/  LOP3.LUT R30, R175, UR25, R30, 0x96, !PT ;  /* 0x00000019af1e7c12 */ /* 0x000fe4000f8e961e */
[----:B------:R-:W-:Y:S01]  /*fae0*/  MOV R32, R174 ;  /* 0x000000ae00207202 */ /* 0x000fe20000000f00 */
[----:B------:R-:W-:-:S04]  /*faf0*/  IMAD.WIDE.U32 R174, R31, -0x2daee0ad, RZ ;  /* 0xd2511f531fae7825 */ /* 0x000fc800078e00ff */
[----:B------:R-:W-:Y:S01]  /*fb00*/  IMAD.MOV.U32 R190, RZ, RZ, R174 ;  /* 0x000000ffffbe7224 */ /* 0x000fe200078e00ae */
[----:B------:R-:W-:Y:S02]  /*fb10*/  LOP3.LUT R31, R175, UR26, R176, 0x96, !PT ;  /* 0x0000001aaf1f7c12 */ /* 0x000fe4000f8e96b0 */
.L_x_29071:
[----:B------:R-:W-:Y:S05]  /*fb20*/  BSYNC B0 ;  /* 0x0000000000007941 */ /* 0x000fea0003800000 */
.L_x_29070:
        /* <DEDUP_REMOVED lines=22> */
.L_x_29075:
[----:B------:R-:W-:Y:S02]  /*fc90*/  MOV R152, R32 ;  /* 0x0000002000987202 */ /* 0x000fe40000000f00 */
.L_x_29076:
[----:B------:R-:W-:Y:S05]  /*fca0*/  BSYNC B0 ;  /* 0x0000000000007941 */ /* 0x000fea0003800000 */
.L_x_29074:
        /* <DEDUP_REMOVED lines=16> */
.L_x_29080:
[----:B------:R-:W-:Y:S05]  /*fdb0*/  BSYNC B1 ;  /* 0x0000000000017941 */ /* 0x000fea0003800000 */
.L_x_29079:
        /* <DEDUP_REMOVED lines=44> */
.L_x_29078:
[----:B------:R-:W-:Y:S05]  /*10080*/  BSYNC B0 ;  /* 0x0000000000007941 */ /* 0x000fea0003800000 */
.L_x_29077:
        /* <DEDUP_REMOVED lines=22> */
.L_x_29082:
[----:B------:R-:W-:Y:S02]  /*101f0*/  MOV R178, R32 ;  /* 0x0000002000b27202 */ /* 0x000fe40000000f00 */
.L_x_29083:
[----:B------:R-:W-:Y:S05]  /*10200*/  BSYNC B0 ;  /* 0x0000000000007941 */ /* 0x000fea0003800000 */
.L_x_29081:
        /* <DEDUP_REMOVED lines=16> */
.L_x_29087:
[----:B------:R-:W-:Y:S05]  /*10310*/  BSYNC B1 ;  /* 0x0000000000017941 */ /* 0x000fea0003800000 */
.L_x_29086:
        /* <DEDUP_REMOVED lines=44> */
.L_x_29085:
[----:B------:R-:W-:Y:S05]  /*105e0*/  BSYNC B0 ;  /* 0x0000000000007941 */ /* 0x000fea0003800000 */
.L_x_29084:
[----:B------:R0:W1:Y:S01]  /*105f0*/  I2F.U32 R152, R178 ;  /* 0x000000b200987306 */ /* 0x0000620000201000 */
[----:B------:R-:W-:Y:S01]  /*10600*/  HADD2.F32 R153, -RZ, R154.H0_H0 ;  /* 0x2000009aff997230 */ /* 0x000fe20000004100 */
[C---:B------:R-:W-:Y:S01]  /*10610*/  ISETP.NE.AND P4, PT, R180.reuse, 0x1, PT ;  /* 0x00000001b400780c */ /* 0x040fe20003f85270 */
        /* <DEDUP_REMOVED lines=19> */
.L_x_29089:
[----:B------:R-:W-:Y:S02]  /*10750*/  MOV R177, R32 ;  /* 0x0000002000b17202 */ /* 0x000fe40000000f00 */
.L_x_29090:
[----:B------:R-:W-:Y:S05]  /*10760*/  BSYNC B0 ;  /* 0x0000000000007941 */ /* 0x000fea0003800000 */
.L_x_29088:
        /* <DEDUP_REMOVED lines=16> */
.L_x_29094:
[----:B------:R-:W-:Y:S05]  /*10870*/  BSYNC B1 ;  /* 0x0000000000017941 */ /* 0x000fea0003800000 */
.L_x_29093:
        /* <DEDUP_REMOVED lines=44> */
.L_x_29092:
[----:B------:R-:W-:Y:S05]  /*10b40*/  BSYNC B0 ;  /* 0x0000000000007941 */ /* 0x000fea0003800000 */
.L_x_29091:
        /* <DEDUP_REMOVED lines=22> */
.L_x_29096:
[----:B------:R-:W-:Y:S02]  /*10cb0*/  MOV R154, R32 ;  /* 0x00000020009a7202 */ /* 0x000fe40000000f00 */
.L_x_29097:
[----:B------:R-:W-:Y:S05]  /*10cc0*/  BSYNC B0 ;  /* 0x0000000000007941 */ /* 0x000fea0003800000 */
.L_x_29095:
        /* <DEDUP_REMOVED lines=16> */
.L_x_29101:
[----:B------:R-:W-:Y:S05]  /*10dd0*/  BSYNC B1 ;  /* 0x0000000000017941 */ /* 0x000fea0003800000 */
.L_x_29100:
        /* <DEDUP_REMOVED lines=42> */
[----:B------:R-:W-:Y:S01]  /*11080*/  HFMA2.MMA R152, -RZ, RZ, 0, 0 ;  /* 0x00000000ff987435 */ /* 0x000fe200000001ff */
[----:B------:R-:W-:-:S05]  /*11090*/  LOP3.LUT R31, R153, UR26, R178, 0x96, !PT ;  /* 0x0000001a991f7c12 */ /* 0x000fca000f8e96b2 */
.L_x_29099:
[----:B------:R-:W-:Y:S05]  /*110a0*/  BSYNC B0 ;  /* 0x0000000000007941 */ /* 0x000fea0003800000 */
.L_x_29098:
        /* <DEDUP_REMOVED lines=22> */
.L_x_29103:
[----:B------:R-:W-:Y:S02]  /*11210*/  MOV R154, R32 ;  /* 0x00000020009a7202 */ /* 0x000fe40000000f00 */
.L_x_29104:
[----:B------:R-:W-:Y:S05]  /*11220*/  BSYNC B0 ;  /* 0x0000000000007941 */ /* 0x000fea0003800000 */
.L_x_29102:
        /* <DEDUP_REMOVED lines=18> */
.L_x_29108:
[----:B------:R-:W-:Y:S05]  /*11350*/  BSYNC B1 ;  /* 0x0000000000017941 */ /* 0x000fea0003800000 */
.L_x_29107:
        /* <DEDUP_REMOVED lines=44> */
.L_x_29106:
[----:B------:R-:W-:Y:S05]  /*11620*/  BSYNC B0 ;  /* 0x0000000000007941 */ /* 0x000fea0003800000 */
.L_x_29105:
[----:B------:R0:W1:Y:S01]  /*11630*/  I2F.U32 R152, R154 ;  /* 0x0000009a00987306 */ /* 0x0000620000201000 */
[----:B------:R-:W-:Y:S01]  /*11640*/  HADD2.F32 R155, -RZ, R155.H1_H1 ;  /* 0x3000009bff9b7230 */ /* 0x000fe20000004100 */
[----:B------:R-:W-:Y:S01]  /*11650*/  SEL R184, RZ, 0x10000, P5 ;  /* 0x00010000ffb87807 */ /* 0x000fe20002800000 */
[----:B------:R-:W-:Y:S01]  /*11660*/  IMAD.WIDE.U32 R180, R182, R250, c[0x0][0x188] ;  /* 0x00006200b6b47625 */ /* 0x000fe200078e00fa */
[----:B------:R-:W-:Y:S02]  /*11670*/  SEL R185, RZ, 0x100, P4 ;  /* 0x00000100ffb97807 */ /* 0x000fe40002000000 */
[----:B------:R-:W-:Y:S01]  /*11680*/  F2FP.PACK_AB R153, R175, R174 ;  /* 0x000000aeaf99723e */ /* 0x000fe200000000ff */
        /* <DEDUP_REMOVED lines=8> */
[----:B------:R-:W-:Y:S02]  /*11710*/  SEL R186, RZ, 0x1000000, P5 ;  /* 0x01000000ffba7807 */ /* 0x000fe40002800000 */
[----:B------:R-:W-:Y:S01]  /*11720*/  LOP3.LUT P5, RZ, R18, 0x2, RZ, 0xc0, !PT ;  /* 0x0000000212ff7812 */ /* 0x000fe200078ac0ff */
[----:B------:R-:W-:Y:S01]  /*11730*/  FMUL.FTZ R179, R51, R152 ;  /* 0x0000009833b37220 */ /* 0x000fe20000410000 */
[----:B------:R-:W-:Y:S01]  /*11740*/  @P0 HADD2.F32 R152, -RZ, R39.H1_H1 ;  /* 0x30000027ff980230 */ /* 0x000fe20000004100 */
[----:B------:R-:W-:Y:S02]  /*11750*/  LOP3.LUT R185, R185, R186, R184, 0xfe, !PT ;  /* 0x000000bab9b97212 */ /* 0x000fe400078efeb8 */
[----:B------:R-:W-:Y:S02]  /*11760*/  SEL R184, RZ, 0x1, P2 ;  /* 0x00000001ffb87807 */ /* 0x000fe40001000000 */
[----:B------:R-:W-:Y:S01]  /*11770*/  @P0 FADD.FTZ R179, R152, R179 ;  /* 0x000000b398b30221 */ /* 0x000fe20000010000 */
[----:B------:R-:W-:-:S04]  /*11780*/  F2FP.PACK_AB R152, R173, R172 ;  /* 0x000000acad98723e */ /* 0x000fc800000000ff */
        /* <DEDUP_REMOVED lines=31> */
.L_x_29110:
[----:B------:R-:W-:Y:S02]  /*11980*/  MOV R181, R32 ;  /* 0x0000002000b57202 */ /* 0x000fe40000000f00 */
.L_x_29111:
[----:B------:R-:W-:Y:S05]  /*11990*/  BSYNC B0 ;  /* 0x0000000000007941 */ /* 0x000fea0003800000 */
.L_x_29109:
        /* <DEDUP_REMOVED lines=16> */
.L_x_29115:
[----:B------:R-:W-:Y:S05]  /*11aa0*/  BSYNC B1 ;  /* 0x0000000000017941 */ /* 0x000fea0003800000 */
.L_x_29114:
        /* <DEDUP_REMOVED lines=44> */
.L_x_29113:
[----:B------:R-:W-:Y:S05]  /*11d70*/  BSYNC B0 ;  /* 0x0000000000007941 */ /* 0x000fea0003800000 */
.L_x_29112:
[----:B------:R-:W0:Y:S01]  /*11d80*/  I2F.U32 R184, R181 ;  /* 0x000000b500b87306 */ /* 0x000e220000201000 */
[----:B-----5:R-:W-:Y:S01]  /*11d90*/  HADD2.F32 R183, -RZ, R152.H0_H0 ;  /* 0x20000098ffb77230 */ /* 0x020fe20000004100 */
[----:B------:R-:W-:Y:S01]  /*11da0*/  LOP3.LUT R18, R18, 0xfffffffb, RZ, 0xc0, !PT ;  /* 0xfffffffb12127812 */ /* 0x000fe200078ec0ff */
        /* <DEDUP_REMOVED lines=21> */
.L_x_29117:
[----:B------:R-:W-:Y:S02]  /*11f00*/  MOV R186, R32 ;  /* 0x0000002000ba7202 */ /* 0x000fe40000000f00 */
.L_x_29118:
[----:B------:R-:W-:Y:S05]  /*11f10*/  BSYNC B0 ;  /* 0x0000000000007941 */ /* 0x000fea0003800000 */
.L_x_29116:
        /* <DEDUP_REMOVED lines=16> */
.L_x_29122:
[----:B------:R-:W-:Y:S05]  /*12020*/  BSYNC B1 ;  /* 0x0000000000017941 */ /* 0x000fea0003800000 */
.L_x_29121:
        /* <DEDUP_REMOVED lines=44> */
.L_x_29120:
[----:B------:R-:W-:Y:S05]  /*122f0*/  BSYNC B0 ;  /* 0x0000000000007941 */ /* 0x000fea0003800000 */
.L_x_29119:
[----:B------:R0:W1:Y:S01]  /*12300*/  I2F.U32 R182, R186 ;  /* 0x000000ba00b67306 */ /* 0x0000620000201000 */
[----:B------:R-:W-:Y:S01]  /*12310*/  HADD2.F32 R183, -RZ, R152.H1_H1 ;  /* 0x30000098ffb77230 */ /* 0x000fe20000004100 */
[----:B------:R-:W-:Y:S01]  /*12320*/  LOP3.LUT R18, R18, 0xfffffffd, RZ, 0xc0, !PT ;  /* 0xfffffffd12127812 */ /* 0x000fe200078ec0ff */
[----:B------:R-:W-:Y:S03]  /*12330*/  BSSY B0, `(.L_x_29123) ;  /* 0x0000016000007945 */ /* 0x000fe60003800000 */
[----:B------:R-:W-:Y:S01]  /*12340*/  FMUL.FTZ R183, R183, R156 ;  /* 0x0000009cb7b77220 */ /* 0x000fe20000410000 */
[----:B0-----:R-:W-:-:S03]  /*12350*/  IADD3 R186, R184, 0x1, RZ ;  /* 0x00000001b8ba7810 */ /* 0x001fc60007ffe0ff */
[----:B------:R-:W-:Y:S02]  /*12360*/  FMUL.FTZ R183, R183, c[0x0][0x1e8] ;  /* 0x00007a00b7b77a20 */ /* 0x000fe40000410000 */
[----:B-1----:R-:W-:-:S05]  /*12370*/  FFMA.FTZ R182, R182, R249, 1.1641532182693481445e-10 ;  /* 0x2f000000b6b67423 */ /* 0x002fca00000100f9 */
[----:B------:R-:W-:-:S04]  /*12380*/  FSETP.GTU.FTZ.AND P1, PT, R182, c[0x0][0x1e4], PT ;  /* 0x00007900b6007a0b */ /* 0x000fc80003f3c000 */
[----:B------:R-:W-:Y:S01]  /*12390*/  FSEL R182, R183, RZ, !P1 ;  /* 0x000000ffb7b67208 */ /* 0x000fe20004800000 */
[----:B------:R-:W-:-:S04]  /*123a0*/  @P0 HADD2.F32 R183, -RZ, R36.H1_H1 ;  /* 0x30000024ffb70230 */ /* 0x000fc80000004100 */
        /* <DEDUP_REMOVED lines=13> */
.L_x_29124:
[----:B------:R-:W-:Y:S02]  /*12480*/  MOV R152, R32 ;  /* 0x0000002000987202 */ /* 0x000fe40000000f00 */
.L_x_29125:
[----:B------:R-:W-:Y:S05]  /*12490*/  BSYNC B0 ;  /* 0x0000000000007941 */ /* 0x000fea0003800000 */
.L_x_29123:
        /* <DEDUP_REMOVED lines=16> */
.L_x_29129:
[----:B------:R-:W-:Y:S05]  /*125a0*/  BSYNC B1 ;  /* 0x0000000000017941 */ /* 0x000fea0003800000 */
.L_x_29128:
        /* <DEDUP_REMOVED lines=44> */
.L_x_29127:
[----:B------:R-:W-:Y:S05]  /*12870*/  BSYNC B0 ;  /* 0x0000000000007941 */ /* 0x000fea0003800000 */
.L_x_29126:
        /* <DEDUP_REMOVED lines=22> */
.L_x_29131:
[----:B------:R-:W-:Y:S02]  /*129e0*/  MOV R152, R32 ;  /* 0x0000002000987202 */ /* 0x000fe40000000f00 */
.L_x_29132:
[----:B------:R-:W-:Y:S05]  /*129f0*/  BSYNC B0 ;  /* 0x0000000000007941 */ /* 0x000fea0003800000 */
.L_x_29130:
        /* <DEDUP_REMOVED lines=16> */
.L_x_29136:
[----:B------:R-:W-:Y:S05]  /*12b00*/  BSYNC B1 ;  /* 0x0000000000017941 */ /* 0x000fea0003800000 */
.L_x_29135:
        /* <DEDUP_REMOVED lines=44> */
.L_x_29134:
[----:B------:R-:W-:Y:S05]  /*12dd0*/  BSYNC B0 ;  /* 0x0000000000007941 */ /* 0x000fea0003800000 */
.L_x_29133:
        /* <DEDUP_REMOVED lines=22> */
.L_x_29138:
[----:B------:R-:W-:Y:S02]  /*12f40*/  MOV R185, R32 ;  /* 0x0000002000b97202 */ /* 0x000fe40000000f00 */
.L_x_29139:
[----:B------:R-:W-:Y:S05]  /*12f50*/  BSYNC B0 ;  /* 0x0000000000007941 */ /* 0x000fea0003800000 */
.L_x_29137:
        /* <DEDUP_REMOVED lines=16> */
.L_x_29143:
[----:B------:R-:W-:Y:S05]  /*13060*/  BSYNC B1 ;  /* 0x0000000000017941 */ /* 0x000fea0003800000 */
.L_x_29142:
        /* <DEDUP_REMOVED lines=44> */
.L_x_29141:
[----:B------:R-:W-:Y:S05]  /*13330*/  BSYNC B0 ;  /* 0x0000000000007941 */ /* 0x000fea0003800000 */
.L_x_29140:
        /* <DEDUP_REMOVED lines=22> */
.L_x_29145:
[----:B------:R-:W-:Y:S02]  /*134a0*/  MOV R188, R32 ;  /* 0x0000002000bc7202 */ /* 0x000fe40000000f00 */
.L_x_29146:
[----:B------:R-:W-:Y:S05]  /*134b0*/  BSYNC B0 ;  /* 0x0000000000007941 */ /* 0x000fea0003800000 */
.L_x_29144:
        /* <DEDUP_REMOVED lines=16> */
.L_x_29150:
[----:B------:R-:W-:Y:S05]  /*135c0*/  BSYNC B1 ;  /* 0x0000000000017941 */ /* 0x000fea0003800000 */
.L_x_29149:
        /* <DEDUP_REMOVED lines=44> */
.L_x_29148:
[----:B------:R-:W-:Y:S05]  /*13890*/  BSYNC B0 ;  /* 0x0000000000007941 */ /* 0x000fea0003800000 */
.L_x_29147:
        /* <DEDUP_REMOVED lines=8> */
[----:B------:R-:W-:Y:S01]  /*13920*/  FSEL R152, R187, RZ, !P4 ;  /* 0x000000ffbb987208 */ /* 0x000fe20006000000 */
[----:B------:R-:W-:-:S04]  /*13930*/  @P0 HADD2.F32 R187, -RZ, R38.H1_H1 ;  /* 0x30000026ffbb0230 */ /* 0x000fc80000004100 */
        /* <DEDUP_REMOVED lines=12> */
.L_x_29152:
[----:B------:R-:W-:Y:S02]  /*13a00*/  MOV R154, R32 ;  /* 0x00000020009a7202 */ /* 0x000fe40000000f00 */
.L_x_29153:
[----:B------:R-:W-:Y:S05]  /*13a10*/  BSYNC B0 ;  /* 0x0000000000007941 */ /* 0x000fea0003800000 */
.L_x_29151:
        /* <DEDUP_REMOVED lines=16> */
.L_x_29157:
[----:B------:R-:W-:Y:S05]  /*13b20*/  BSYNC B1 ;  /* 0x0000000000017941 */ /* 0x000fea0003800000 */
.L_x_29156:
        /* <DEDUP_REMOVED lines=44> */
.L_x_29155:
[----:B------:R-:W-:Y:S05]  /*13df0*/  BSYNC B0 ;  /* 0x0000000000007941 */ /* 0x000fea0003800000 */
.L_x_29154:
        /* <DEDUP_REMOVED lines=22> */
.L_x_29159:
[----:B------:R-:W-:Y:S02]  /*13f60*/  MOV R154, R32 ;  /* 0x00000020009a7202 */ /* 0x000fe40000000f00 */
.L_x_29160:
[----:B------:R-:W-:Y:S05]  /*13f70*/  BSYNC B0 ;  /* 0x0000000000007941 */ /* 0x000fea0003800000 */
.L_x_29158:
        /* <DEDUP_REMOVED lines=18> */
.L_x_29164:
[----:B------:R-:W-:Y:S05]  /*140a0*/  BSYNC B1 ;  /* 0x0000000000017941 */ /* 0x000fea0003800000 */
.L_x_29163:
        /* <DEDUP_REMOVED lines=44> */
.L_x_29162:
[----:B------:R-:W-:Y:S05]  /*14370*/  BSYNC B0 ;  /* 0x0000000000007941 */ /* 0x000fea0003800000 */
.L_x_29161:
[----:B------:R0:W1:Y:S01]  /*14380*/  I2F.U32 R152, R154 ;  /* 0x0000009a00987306 */ /* 0x0000620000201000 */
[----:B------:R-:W-:Y:S01]  /*14390*/  HADD2.F32 R155, -RZ, R155.H1_H1 ;  /* 0x3000009bff9b7230 */ /* 0x000fe20000004100 */
[----:B------:R-:W-:Y:S01]  /*143a0*/  IMAD.WIDE.U32 R186, R180, R250, c[0x0][0x188] ;  /* 0x00006200b4ba7625 */ /* 0x000fe200078e00fa */
[----:B------:R-:W-:Y:S01]  /*143b0*/  @P0 HADD2.F32 R153, -RZ, R39.H1_H1 ;  /* 0x30000027ff990230 */ /* 0x000fe20000004100 */
[----:B------:R-:W-:Y:S02]  /*143c0*/  SEL R250, RZ, 0x100, P4 ;  /* 0x00000100fffa7807 */ /* 0x000fe40002000000 */
[----:B------:R-:W-:Y:S01]  /*143d0*/  FMUL.FTZ R155, R155, R156 ;  /* 0x0000009c9b9b7220 */ /* 0x000fe20000410000 */
[----:B0-----:R-:W-:-:S03]  /*143e0*/  F2FP.PACK_AB R154, R188, R185 ;  /* 0x000000b9bc9a723e */ /* 0x001fc600000000ff */
[----:B------:R-:W-:Y:S02]  /*143f0*/  FMUL.FTZ R155, R155, c[0x0][0x1e8] ;  /* 0x00007a009b9b7a20 */ /* 0x000fe40000410000 */
[----:B-1----:R-:W-:Y:S01]  /*14400*/  FFMA.FTZ R152, R152, R249, 1.1641532182693481445e-10 ;  /* 0x2f00000098987423 */ /* 0x002fe200000100f9 */
[----:B------:R-:W-:Y:S02]  /*14410*/  SEL R249, RZ, 0x10000, P5 ;  /* 0x00010000fff97807 */ /* 0x000fe40002800000 */
[----:B------:R-:W-:Y:S02]  /*14420*/  LOP3.LUT P5, RZ, R18, 0x2, RZ, 0xc0, !PT ;  /* 0x0000000212ff7812 */ /* 0x000fe400078ac0ff */
[----:B------:R-:W-:Y:S02]  /*14430*/  FSETP.GTU.FTZ.AND P6, PT, R152, c[0x0][0x1e4], PT ;  /* 0x0000790098007a0b */ /* 0x000fe40003fdc000 */
[----:B------:R-:W-:Y:S02]  /*14440*/  F2FP.PACK_AB R152, R182, R181 ;  /* 0x000000b5b698723e */ /* 0x000fe400000000ff */
[----:B------:R-:W-:-:S05]  /*14450*/  FSEL R156, R155, RZ, !P6 ;  /* 0x000000ff9b9c7208 */ /* 0x000fca0007000000 */
[----:B------:R-:W-:-:S04]  /*14460*/  FMUL.FTZ R156, R43, R156 ;  /* 0x0000009c2b9c7220 */ /* 0x000fc80000410000 */
[----:B------:R-:W-:Y:S01]  /*14470*/  @P0 FADD.FTZ R156, R153, R156 ;  /* 0x0000009c999c0221 */ /* 0x000fe20000010000 */
[----:B------:R-:W-:Y:S02]  /*14480*/  F2FP.PACK_AB R153, R184, R183 ;  /* 0x000000b7b899723e */ /* 0x000fe400000000ff */
[----:B------:R-:W-:Y:S02]  /*14490*/  LOP3.LUT P0, RZ, R18, 0x4, RZ, 0xc0, !PT ;  /* 0x0000000412ff7812 */ /* 0x000fe4000780c0ff */
[----:B------:R-:W-:-:S05]  /*144a0*/  F2FP.PACK_AB R155, R156, R189 ;  /* 0x000000bd9c9b723e */ /* 0x000fca00000000ff */
        /* <DEDUP_REMOVED lines=81> */
.L_x_29169:
        /* <DEDUP_REMOVED lines=132> */
.L_x_29170:
[----:B------:R-:W2:Y:S01]  /*15200*/  S2R R154, SR_TID.X ;  /* 0x00000000009a7919 */ /* 0x000ea20000002100 */
[----:B------:R-:W-:Y:S01]  /*15210*/  @!P0 SHF.R.U32.HI R187, RZ, 0x5, R187 ;  /* 0x00000005ffbb8819 */ /* 0x000fe200000116bb */
[----:B-1----:R-:W-:Y:S01]  /*15220*/  FADD.FTZ R153, R153, R249 ;  /* 0x000000f999997221 */ /* 0x002fe20000010000 */
[----:B------:R-:W-:Y:S01]  /*15230*/  WARPSYNC 0xffffffff ;  /* 0xffffffff00007948 */ /* 0x000fe20003800000 */
[----:B------:R-:W-:Y:S01]  /*15240*/  IMAD.MOV.U32 R251, RZ, RZ, RZ ;  /* 0x000000fffffb7224 */ /* 0x000fe200078e00ff */
[----:B------:R-:W-:-:S05]  /*15250*/  @!P0 LOP3.LUT R187, R187, 0x3, RZ, 0xc0, !PT ;  /* 0x00000003bbbb8812 */ /* 0x000fca00078ec0ff */
[----:B------:R-:W-:-:S05]  /*15260*/  @!P0 IMAD.IADD R187, R186, 0x1, R187 ;  /* 0x00000001babb8824 */ /* 0x000fca00078e02bb */
[----:B------:R1:W-:Y:S01]  /*15270*/  @!P0 STS.64 [R187.X8], R152 ;  /* 0x00000098bb008388 */ /* 0x0003e20000008a00 */
[----:B--2---:R-:W-:Y:S01]  /*15280*/  LOP3.LUT R155, R154, 0x1f, RZ, 0xc0, !PT ;  /* 0x0000001f9a9b7812 */ /* 0x004fe200078ec0ff */
[----:B-1----:R-:W-:Y:S02]  /*15290*/  CS2R R152, SRZ ;  /* 0x0000000000987805 */ /* 0x002fe4000001ff00 */
[----:B------:R-:W-:Y:S01]  /*152a0*/  BAR.SYNC.DEFER_BLOCKING 0x0 ;  /* 0x0000000000007b1d */ /* 0x000fe20000010000 */
[----:B------:R-:W-:Y:S02]  /*152b0*/  ISETP.GT.U32.AND P1, PT, R155, 0x3, PT ;  /* 0x000000039b00780c */ /* 0x000fe40003f24070 */
[----:B------:R-:W-:-:S04]  /*152c0*/  SHF.R.U32.HI R187, RZ, 0x5, R154 ;  /* 0x00000005ffbb7819 */ /* 0x000fc8000001169a */
[----:B------:R-:W-:-:S04]  /*152d0*/  LOP3.LUT R187, R187, 0x3, RZ, 0xc0, !PT ;  /* 0x00000003bbbb7812 */ /* 0x000fc800078ec0ff */
[----:B------:R-:W-:-:S03]  /*152e0*/  LOP3.LUT P0, RZ, R187, 0x1f, R154, 0xf8, !PT ;  /* 0x0000001fbbff7812 */ /* 0x000fc6000780f89a */
[----:B------:R-:W-:Y:S02]  /*152f0*/  @!P1 IADD3 R155, R186, R155, RZ ;  /* 0x0000009bba9b9210 */ /* 0x000fe40007ffe0ff */
[----:B------:R-:W-:-:S04]  /*15300*/  @!P1 MOV R251, 0x700 ;  /* 0x0000070000fb9802 */ /* 0x000fc80000000f00 */
        /* <DEDUP_REMOVED lines=32> */
[C---:B-1----:R-:W-:Y:S02]  /*15510*/  FMUL.FTZ R249, R154.reuse, R153 ;  /* 0x000000999af97220 */ /* 0x042fe40000410000 */
[----:B0-----:R-:W-:Y:S02]  /*15520*/  FADD.FTZ R187, R155, R250 ;  /* 0x000000fa9bbb7221 */ /* 0x001fe40000010000 */
[----:B------:R-:W-:Y:S02]  /*15530*/  @!P0 IMAD.MOV.U32 R155, RZ, RZ, 0x4 ;  /* 0x00000004ff9b8424 */ /* 0x000fe400078e00ff */
        /* <DEDUP_REMOVED lines=31> */
[----:B------:R-:W-:Y:S02]  /*15730*/  FADD.FTZ R29, -R250, R20 ;  /* 0x00000014fa1d7221 */ /* 0x000fe40000010100 */
[----:B------:R-:W-:Y:S02]  /*15740*/  FFMA.FTZ R19, R244, R19, R148 ;  /* 0x00000013f4137223 */ /* 0x000fe40000010094 */
[----:B------:R-:W-:Y:S02]  /*15750*/  FMUL.FTZ R20, R186, R29 ;  /* 0x0000001dba147220 */ /* 0x000fe40000410000 */
[----:B------:R-:W-:-:S02]  /*15760*/  FADD.FTZ R187, -R250, R24 ;  /* 0x00000018fabb7221 */ /* 0x000fc40000010100 */
[----:B------:R-:W-:Y:S02]  /*15770*/  FFMA.FTZ R20, R245, R20, R149 ;  /* 0x00000014f5147223 */ /* 0x000fe40000010095 */
[C---:B------:R-:W-:Y:S02]  /*15780*/  FADD.FTZ R29, -R250.reuse, R11 ;  /* 0x0000000bfa1d7221 */ /* 0x040fe40000010100 */
[----:B------:R-:W-:Y:S01]  /*15790*/  FADD.FTZ R11, -R250, R13 ;  /* 0x0000000dfa0b7221 */ /* 0x000fe20000010100 */
[----:B0-----:R-:W-:Y:S01]  /*157a0*/  F2FP.PACK_AB R152, R20, R19 ;  /* 0x000000131498723e */ /* 0x001fe200000000ff */
[----:B------:R-:W-:Y:S01]  /*157b0*/  FADD.FTZ R153, -R250, R22 ;  /* 0x00000016fa997221 */ /* 0x000fe20000010100 */
[----:B------:R-:W-:Y:S01]  /*157c0*/  LEA R20, P0, R6, c[0x0][0x208], 0x4 ;  /* 0x0000820006147a11 */ /* 0x000fe200078020ff */
[C---:B------:R-:W-:Y:S02]  /*157d0*/  FMUL.FTZ R23, R186.reuse, R23 ;  /* 0x00000017ba177220 */ /* 0x040fe40000410000 */
[----:B------:R-:W-:-:S02]  /*157e0*/  FMUL.FTZ R24, R186, R187 ;  /* 0x000000bbba187220 */ /* 0x000fc40000410000 */
[----:B------:R-:W-:Y:S02]  /*157f0*/  FADD.FTZ R19, -R250, R8 ;  /* 0x00000008fa137221 */ /* 0x000fe40000010100 */
        /* <DEDUP_REMOVED lines=17> */
[----:B------:R-:W-:Y:S01]  /*15910*/  FADD.FTZ R23, -R250, R10 ;  /* 0x0000000afa177221 */ /* 0x000fe20000010100 */
[----:B------:R-:W-:Y:S01]  /*15920*/  LEA.HI.X R21, R6, c[0x0][0x20c], RZ, 0x4, P0 ;  /* 0x0000830006157a11 */ /* 0x000fe200000f24ff */
[----:B------:R-:W-:Y:S01]  /*15930*/  FMUL.FTZ R7, R186, R7 ;  /* 0x00000007ba077220 */ /* 0x000fe20000410000 */
[----:B------:R-:W-:Y:S01]  /*15940*/  F2FP.PACK_AB R155, R28, R155 ;  /* 0x0000009b1c9b723e */ /* 0x000fe200000000ff */
[----:B------:R-:W-:Y:S01]  /*15950*/  FMUL.FTZ R8, R186, R19 ;  /* 0x00000013ba087220 */ /* 0x000fe20000410000 */
[----:B------:R-:W-:Y:S01]  /*15960*/  IADD3 R22, R6, 0x100, RZ ;  /* 0x0000010006167810 */ /* 0x000fe20007ffe0ff */
[C---:B------:R-:W-:Y:S02]  /*15970*/  FMUL.FTZ R29, R186.reuse, R29 ;  /* 0x0000001dba1d7220 */ /* 0x040fe40000410000 */
[C---:B------:R-:W-:Y:S01]  /*15980*/  FMUL.FTZ R12, R186.reuse, R249 ;  /* 0x000000f9ba0c7220 */ /* 0x040fe20000410000 */
[----:B------:R0:W-:Y:S01]  /*15990*/  STG.E.128 [R20.64], R152 ;  /* 0x0000009814007986 */ /* 0x0001e2000c101d06 */
[----:B------:R-:W-:-:S02]  /*159a0*/  FMUL.FTZ R9, R186, R9 ;  /* 0x00000009ba097220 */ /* 0x000fc40000410000 */
[----:B------:R-:W-:Y:S02]  /*159b0*/  FMUL.FTZ R10, R186, R23 ;  /* 0x00000017ba0a7220 */ /* 0x000fe40000410000 */
[----:B------:R-:W-:Y:S02]  /*159c0*/  FADD.FTZ R13, -R250, R15 ;  /* 0x0000000ffa0d7221 */ /* 0x000fe40000010100 */
[----:B------:R-:W-:Y:S02]  /*159d0*/  FFMA.FTZ R7, R228, R7, R140 ;  /* 0x00000007e4077223 */ /* 0x000fe4000001008c */
[----:B------:R-:W-:Y:S02]  /*159e0*/  FFMA.FTZ R8, R229, R8, R141 ;  /* 0x00000008e5087223 */ /* 0x000fe4000001008d */
[----:B------:R-:W-:Y:S02]  /*159f0*/  FFMA.FTZ R29, R224, R29, R136 ;  /* 0x0000001de01d7223 */ /* 0x000fe40000010088 */
[----:B------:R-:W-:Y:S01]  /*15a00*/  FFMA.FTZ R14, R225, R12, R137 ;  /* 0x0000000ce10e7223 */ /* 0x000fe20000010089 */
[----:B------:R-:W-:Y:S01]  /*15a10*/  F2FP.PACK_AB R8, R8, R7 ;  /* 0x000000070808723e */ /* 0x000fe200000000ff */
[----:B------:R-:W-:Y:S01]  /*15a20*/  FADD.FTZ R187, -R250, R16 ;  /* 0x00000010fabb7221 */ /* 0x000fe20000010100 */
[----:B------:R-:W-:Y:S01]  /*15a30*/  HFMA2.MMA R7, -RZ, RZ, 0, 9.5367431640625e-07 ;  /* 0x00000010ff077435 */ /* 0x000fe200000001ff */
[----:B------:R-:W-:-:S02]  /*15a40*/  FFMA.FTZ R9, R230, R9, R142 ;  /* 0x00000009e6097223 */ /* 0x000fc4000001008e */
[----:B------:R-:W-:Y:S01]  /*15a50*/  FFMA.FTZ R12, R231, R10, R143 ;  /* 0x0000000ae70c7223 */ /* 0x000fe2000001008f */
[----:B------:R-:W-:Y:S01]  /*15a60*/  F2FP.PACK_AB R10, R14, R29 ;  /* 0x0000001d0e0a723e */ /* 0x000fe200000000ff */
[C---:B0-----:R-:W-:Y:S02]  /*15a70*/  FADD.FTZ R21, -R250.reuse, R26 ;  /* 0x0000001afa157221 */ /* 0x041fe40000010100 */
[----:B------:R-:W-:Y:S01]  /*15a80*/  FADD.FTZ R27, -R250, R27 ;  /* 0x0000001bfa1b7221 */ /* 0x000fe20000010100 */
[----:B------:R-:W-:Y:S01]  /*15a90*/  F2FP.PACK_AB R9, R12, R9 ;  /* 0x000000090c09723e */ /* 0x000fe200000000ff */
[C---:B------:R-:W-:Y:S02]  /*15aa0*/  FADD.FTZ R15, -R250.reuse, R33 ;  /* 0x00000021fa0f7221 */ /* 0x040fe40000010100 */
        /* <DEDUP_REMOVED lines=20> */
[C---:B------:R-:W-:Y:S02]  /*15bf0*/  FADD.FTZ R35, -R250.reuse, R35 ;  /* 0x00000023fa237221 */ /* 0x040fe40000010100 */
[----:B------:R-:W-:Y:S01]  /*15c00*/  FADD.FTZ R157, -R250, R157 ;  /* 0x0000009dfa9d7221 */ /* 0x000fe20000010100 */
[----:B------:R-:W-:Y:S01]  /*15c10*/  F2FP.PACK_AB R15, R34, R15 ;  /* 0x0000000f220f723e */ /* 0x000fe200000000ff */
[C---:B------:R-:W-:Y:S02]  /*15c20*/  FADD.FTZ R164, -R250.reuse, R164 ;  /* 0x000000a4faa47221 */ /* 0x040fe40000010100 */
[C---:B------:R-:W-:Y:S02]  /*15c30*/  FADD.FTZ R168, -R250.reuse, R168 ;  /* 0x000000a8faa87221 */ /* 0x040fe40000010100 */
[----:B------:R-:W-:-:S02]  /*15c40*/  FADD.FTZ R169, -R250, R169 ;  /* 0x000000a9faa97221 */ /* 0x000fc40000010100 */
        /* <DEDUP_REMOVED lines=26> */
[----:B------:R-:W-:Y:S01]  /*15df0*/  F2FP.PACK_AB R8, R22, R35 ;  /* 0x000000231608723e */ /* 0x000fe200000000ff */
        /* <DEDUP_REMOVED lines=8> */
[----:B------:R-:W-:Y:S01]  /*15e80*/  F2FP.PACK_AB R14, R19, R14 ;  /* 0x0000000e130e723e */ /* 0x000fe200000000ff */
        /* <DEDUP_REMOVED lines=10> */
[----:B------:R-:W-:Y:S01]  /*15f30*/  F2FP.PACK_AB R12, R17, R12 ;  /* 0x0000000c110c723e */ /* 0x000fe200000000ff */
        /* <DEDUP_REMOVED lines=16> */
[----:B------:R-:W-:Y:S01]  /*16040*/  F2FP.PACK_AB R10, R28, R153 ;  /* 0x000000991c0a723e */ /* 0x000fe200000000ff */
[----:B------:R-:W-:Y:S01]  /*16050*/  FFMA.FTZ R22, R80, R159, R104 ;  /* 0x0000009f50167223 */ /* 0x000fe20000010068 */
[----:B------:R-:W-:Y:S01]  /*16060*/  IADD3 R28, R6, 0x200, RZ ;  /* 0x00000200061c7810 */ /* 0x000fe20007ffe0ff */
[----:B------:R-:W-:Y:S02]  /*16070*/  FFMA.FTZ R21, R81, R164, R105 ;  /* 0x000000a451157223 */ /* 0x000fe40000010069 */
[----:B------:R-:W-:-:S02]  /*16080*/  FMUL.FTZ R157, R186, R170 ;  /* 0x000000aaba9d7220 */ /* 0x000fc40000410000 */
[----:B------:R-:W-:Y:S01]  /*16090*/  FMUL.FTZ R162, R186, R171 ;  /* 0x000000abbaa27220 */ /* 0x000fe20000410000 */
[----:B------:R-:W-:Y:S01]  /*160a0*/  F2FP.PACK_AB R22, R21, R22 ;  /* 0x000000161516723e */ /* 0x000fe200000000ff */
[----:B------:R-:W-:Y:S02]  /*160b0*/  FFMA.FTZ R33, R198, R33, R126 ;  /* 0x00000021c6217223 */ /* 0x000fe4000001007e */
[----:B------:R-:W-:Y:S02]  /*160c0*/  FFMA.FTZ R24, R199, R24, R127 ;  /* 0x00000018c7187223 */ /* 0x000fe4000001007f */
[----:B------:R-:W-:Y:S02]  /*160d0*/  FFMA.FTZ R26, R72, R185, R96 ;  /* 0x000000b9481a7223 */ /* 0x000fe40000010060 */
[----:B------:R-:W-:Y:S01]  /*160e0*/  FFMA.FTZ R19, R73, R188, R97 ;  /* 0x000000bc49137223 */ /* 0x000fe20000010061 */
[----:B------:R-:W-:Y:S01]  /*160f0*/  F2FP.PACK_AB R9, R24, R33 ;  /* 0x000000211809723e */ /* 0x000fe200000000ff */
[----:B------:R-:W-:-:S02]  /*16100*/  FMUL.FTZ R29, R186, R174 ;  /* 0x000000aeba1d7220 */ /* 0x000fc40000410000 */
[C---:B------:R-:W-:Y:S01]  /*16110*/  FMUL.FTZ R160, R186.reuse, R175 ;  /* 0x000000afbaa07220 */ /* 0x040fe20000410000 */
[----:B------:R-:W-:Y:S01]  /*16120*/  F2FP.PACK_AB R26, R19, R26 ;  /* 0x0000001a131a723e */ /* 0x000fe200000000ff */
[C---:B------:R-:W-:Y:S02]  /*16130*/  FMUL.FTZ R161, R186.reuse, R178 ;  /* 0x000000b2baa17220 */ /* 0x040fe40000410000 */
[----:B------:R-:W-:Y:S02]  /*16140*/  FMUL.FTZ R168, R186, R179 ;  /* 0x000000b3baa87220 */ /* 0x000fe40000410000 */
[----:B------:R-:W-:Y:S02]  /*16150*/  FFMA.FTZ R13, R94, R23, R118 ;  /* 0x000000175e0d7223 */ /* 0x000fe40000010076 */
[----:B------:R-:W-:Y:S02]  /*16160*/  FFMA.FTZ R34, R95, R34, R119 ;  /* 0x000000225f227223 */ /* 0x000fe40000010077 */
[----:B------:R-:W-:-:S02]  /*16170*/  FMUL.FTZ R181, R186, R181 ;  /* 0x000000b5bab57220 */ /* 0x000fc40000410000 */
[----:B------:R-:W-:Y:S01]  /*16180*/  FMUL.FTZ R182, R186, R182 ;  /* 0x000000b6bab67220 */ /* 0x000fe20000410000 */
[----:B------:R-:W-:Y:S01]  /*16190*/  F2FP.PACK_AB R13, R34, R13 ;  /* 0x0000000d220d723e */ /* 0x000fe200000000ff */
        /* <DEDUP_REMOVED lines=41> */
.L_x_29167:
[----:B------:R-:W-:Y:S05]  /*16430*/  EXIT ;  /* 0x000000000000794d */ /* 0x000fea0003800000 */
.L_x_29165:
[----:B------:R-:W-:Y:S01]  /*16440*/  IMAD.MOV.U32 R249, RZ, RZ, R152 ;  /* 0x000000fffff97224 */ /* 0x000fe200078e0098 */
[----:B------:R-:W-:Y:S01]  /*16450*/  MOV R153, 0x1 ;  /* 0x0000000100997802 */ /* 0x000fe20000000f00 */
[----:B------:R-:W-:Y:S01]  /*16460*/  IMAD.MOV.U32 R250, RZ, RZ, 0x1f ;  /* 0x0000001ffffa7424 */ /* 0x000fe200078e00ff */
[----:B------:R-:W-:-:S02]  /*16470*/  MOV R155, 0xffffffff ;  /* 0xffffffff009b7802 */ /* 0x000fc40000000f00 */
[----:B------:R-:W-:Y:S02]  /*16480*/  MOV R154, 0x164a0 ;  /* 0x000164a0009a7802 */ /* 0x000fe40000000f00 */
[----:B------:R-:W-:Y:S05]  /*16490*/  CALL.REL.NOINC `($__internal_93_$__cuda_sm70_shflsync_bfly_p) ;  /* 0x00000ac000007944 */ /* 0x000fea0003c00000 */
[----:B-1----:R-:W-:Y:S05]  /*164a0*/  BRA `(.L_x_29169) ;  /* 0xffffe51000007947 */ /* 0x002fea000383ffff */
.L_x_29166:
[----:B------:R-:W-:Y:S01]  /*164b0*/  HFMA2.MMA R153, -RZ, RZ, 0, 1.1920928955078125e-07 ;  /* 0x00000002ff997435 */ /* 0x000fe200000001ff */
[----:B------:R-:W-:Y:S01]  /*164c0*/  IMAD.MOV.U32 R249, RZ, RZ, R152 ;  /* 0x000000fffff97224 */ /* 0x000fe200078e0098 */
[----:B------:R-:W-:Y:S01]  /*164d0*/  MOV R155, 0xffffffff ;  /* 0xffffffff009b7802 */ /* 0x000fe20000000f00 */
[----:B------:R-:W-:Y:S01]  /*164e0*/  IMAD.MOV.U32 R250, RZ, RZ, 0x1f ;  /* 0x0000001ffffa7424 */ /* 0x000fe200078e00ff */
[----:B------:R-:W-:Y:S02]  /*164f0*/  MOV R154, 0x16510 ;  /* 0x00016510009a7802 */ /* 0x000fe40000000f00 */
[----:B------:R-:W-:Y:S05]  /*16500*/  CALL.REL.NOINC `($__internal_93_$__cuda_sm70_shflsync_bfly_p) ;  /* 0x00000a5000007944 */ /* 0x000fea0003c00000 */
[----:B-1----:R-:W-:Y:S01]  /*16510*/  FADD.FTZ R152, R152, R153 ;  /* 0x0000009998987221 */ /* 0x002fe20000010000 */
[----:B------:R-:W-:Y:S01]  /*16520*/  HFMA2.MMA R250, -RZ, RZ, 0, 1.847743988037109375e-06 ;  /* 0x0000001ffffa7435 */ /* 0x000fe200000001ff */
[----:B------:R-:W-:Y:S01]  /*16530*/  IMAD.MOV.U32 R153, RZ, RZ, 0x4 ;  /* 0x00000004ff997424 */ /* 0x000fe200078e00ff */
[----:B------:R-:W-:Y:S01]  /*16540*/  MOV R154, 0x16580 ;  /* 0x00016580009a7802 */ /* 0x000fe20000000f00 */
[----:B------:R-:W-:Y:S01]  /*16550*/  IMAD.MOV.U32 R155, RZ, RZ, -0x1 ;  /* 0xffffffffff9b7424 */ /* 0x000fe200078e00ff */
[----:B------:R-:W-:Y:S02]  /*16560*/  MOV R249, R152 ;  /* 0x0000009800f97202 */ /* 0x000fe40000000f00 */
[----:B------:R-:W-:Y:S05]  /*16570*/  CALL.REL.NOINC `($__internal_93_$__cuda_sm70_shflsync_bfly_p) ;  /* 0x000009e000007944 */ /* 0x000fea0003c00000 */
[----:B-1----:R-:W-:Y:S01]  /*16580*/  FADD.FTZ R152, R152, R153 ;  /* 0x0000009998987221 */ /* 0x002fe20000010000 */
[----:B------:R-:W-:Y:S01]  /*16590*/  HFMA2.MMA R250, -RZ, RZ, 0, 1.847743988037109375e-06 ;  /* 0x0000001ffffa7435 */ /* 0x000fe200000001ff */
[----:B------:R-:W-:Y:S01]  /*165a0*/  IMAD.MOV.U32 R153, RZ, RZ, 0x8 ;  /* 0x00000008ff997424 */ /* 0x000fe200078e00ff */
[----:B------:R-:W-:Y:S01]  /*165b0*/  MOV R154, 0x165f0 ;  /* 0x000165f0009a7802 */ /* 0x000fe20000000f00 */
[----:B------:R-:W-:Y:S01]  /*165c0*/  IMAD.MOV.U32 R155, RZ, RZ, -0x1 ;  /* 0xffffffffff9b7424 */ /* 0x000fe200078e00ff */
[----:B------:R-:W-:-:S02]  /*165d0*/  MOV R249, R152 ;  /* 0x0000009800f97202 */ /* 0x000fc40000000f00 */
        /* <DEDUP_REMOVED lines=10> */
[----:B------:R-:W-:-:S02]  /*16680*/  IMAD.MOV.U32 R155, RZ, RZ, -0x1 ;  /* 0xffffffffff9b7424 */ /* 0x000fc400078e00ff */
        /* <DEDUP_REMOVED lines=115> */
[----:B------:R-:W-:Y:S05]  /*16dc0*/  CALL.REL.NOINC `($__internal_93_$__cuda_sm70_shflsync_bfly_p) ;  /* 0x0000019000007944 */ /* 0x000fea0003c00000 */
[----:B-1----:R-:W-:Y:S01]  /*16dd0*/  FADD.FTZ R249, R249, R153 ;  /* 0x00000099f9f97221 */ /* 0x002fe20000010000 */
[----:B------:R-:W-:Y:S01]  /*16de0*/  MOV R153, 0x2 ;  /* 0x0000000200997802 */ /* 0x000fe20000000f00 */
[----:B------:R-:W-:Y:S01]  /*16df0*/  IMAD.MOV.U32 R250, RZ, RZ, 0x1f ;  /* 0x0000001ffffa7424 */ /* 0x000fe200078e00ff */
[----:B------:R-:W-:Y:S02]  /*16e00*/  MOV R155, 0xffffffff ;  /* 0xffffffff009b7802 */ /* 0x000fe40000000f00 */
[----:B------:R-:W-:Y:S02]  /*16e10*/  MOV R154, 0x16e30 ;  /* 0x00016e30009a7802 */ /* 0x000fe40000000f00 */
[----:B------:R-:W-:Y:S05]  /*16e20*/  CALL.REL.NOINC `($__internal_93_$__cuda_sm70_shflsync_bfly_p) ;  /* 0x0000013000007944 */ /* 0x000fea0003c00000 */
[----:B------:R-:W-:Y:S01]  /*16e30*/  HFMA2.MMA R250, -RZ, RZ, 0, 1.847743988037109375e-06 ;  /* 0x0000001ffffa7435 */ /* 0x000fe200000001ff */
[----:B-1----:R-:W-:Y:S01]  /*16e40*/  FADD.FTZ R249, R249, R153 ;  /* 0x00000099f9f97221 */ /* 0x002fe20000010000 */
[----:B------:R-:W-:Y:S01]  /*16e50*/  MOV R154, 0x16e90 ;  /* 0x00016e90009a7802 */ /* 0x000fe20000000f00 */
[----:B------:R-:W-:-:S02]  /*16e60*/  IMAD.MOV.U32 R153, RZ, RZ, 0x4 ;  /* 0x00000004ff997424 */ /* 0x000fc400078e00ff */
[----:B------:R-:W-:Y:S02]  /*16e70*/  IMAD.MOV.U32 R155, RZ, RZ, -0x1 ;  /* 0xffffffffff9b7424 */ /* 0x000fe400078e00ff */
        /* <DEDUP_REMOVED lines=10> */
[----:B------:R-:W-:Y:S02]  /*16f20*/  IMAD.MOV.U32 R153, RZ, RZ, 0x10 ;  /* 0x00000010ff997424 */ /* 0x000fe400078e00ff */
[----:B------:R-:W-:-:S02]  /*16f30*/  IMAD.MOV.U32 R155, RZ, RZ, -0x1 ;  /* 0xffffffffff9b7424 */ /* 0x000fc400078e00ff */
[----:B------:R-:W-:Y:S05]  /*16f40*/  CALL.REL.NOINC `($__internal_93_$__cuda_sm70_shflsync_bfly_p) ;  /* 0x0000001000007944 */ /* 0x000fea0003c00000 */
[----:B-1----:R-:W-:Y:S05]  /*16f50*/  BRA `(.L_x_29170) ;  /* 0xffffe2a000007947 */ /* 0x002fea000383ffff */
        .weak           $__internal_93_$__cuda_sm70_shflsync_bfly_p
        .type           $__internal_93_$__cuda_sm70_shflsync_bfly_p,@function
        .size           $__internal_93_$__cuda_sm70_shflsync_bfly_p,(.L_x_44933 - $__internal_93_$__cuda_sm70_shflsync_bfly_p)
$__internal_93_$__cuda_sm70_shflsync_bfly_p:
[----:B------:R-:W-:Y:S04]  /*16f60*/  WARPSYNC R155 ;  /* 0x0000009b00007348 */ /* 0x000fe80003800000 */
[----:B------:R0:W1:Y:S02]  /*16f70*/  SHFL.BFLY PT, R153, R249, R153, R250 ;  /* 0x0c000099f9997389 */ /* 0x00006400000e00fa */
[----:B0-----:R-:W-:-:S04]  /*16f80*/  MOV R155, 0x0 ;  /* 0x00000000009b7802 */ /* 0x001fc80000000f00 */
[----:B------:R-:W-:Y:S05]  /*16f90*/  RET.REL.NODEC R154 `(_ZN10layer_norm13ln_fwd_kernelINS_13Kernel_traitsIf6__halfS2_S2_fjLj7168ELj1ELj1ELj4ELj16ENS_18Kernel_traits_baseILj7168EfS2_S2_S2_fjLj128EEEEELb1ELb1ELb0ELb1EEEvNS_9FwdParamsE) ;  /* 0xfffe90609a007950 */ /* 0x000fea0003c3ffff */
.L_x_29171:
        /* <DEDUP_REMOVED lines=14> */
.L_x_44933:


//--------------------- .text._ZN10layer_norm13ln_fwd_kernelINS_13Kernel_traitsIf6__halfS2_S2_fjLj7168ELj1ELj1ELj4ELj16ENS_18Kernel_traits_baseILj7168EfS2_S2_S2_fjLj128EEEEELb1ELb1ELb1ELb0EEEvNS_9FwdParamsE --------------------------
	.section	.text._ZN10layer_norm13ln_fwd_kernelINS_13Kernel_traitsIf6__halfS2_S2_fjLj7168ELj1ELj1ELj4ELj16ENS_18Kernel_traits_baseILj7168EfS2_S2_S2_fjLj128EEEEELb1ELb1ELb1ELb0EEEvNS_9FwdParamsE,"ax",@progbits
	.sectioninfo	@"SHI_REGISTERS=255"
	.align	128
        .global         _ZN10layer_norm13ln_fwd_kernelINS_13Kernel_traitsIf6__halfS2_S2_fjLj7168ELj1ELj1ELj4ELj16ENS_18Kernel_traits_baseILj7168EfS2_S2_S2_fjLj128EEEEELb1ELb1ELb1ELb0EEEvNS_9FwdParamsE
        .type           _ZN10layer_norm13ln_fwd_kernelINS_13Kernel_traitsIf6__halfS2_S2_fjLj7168ELj1ELj1ELj4ELj16ENS_18Kernel_traits_baseILj7168EfS2_S2_S2_fjLj128EEEEELb1ELb1ELb1ELb0EEEvNS_9FwdParamsE,@function
        .size           _ZN10layer_norm13ln_fwd_kernelINS_13Kernel_traitsIf6__halfS2_S2_fjLj7168ELj1ELj1ELj4ELj16ENS_18Kernel_traits_baseILj7168EfS2_S2_S2_fjLj128EEEEELb1ELb1ELb1ELb0EEEvNS_9FwdParamsE,(.L_x_44934 - _ZN10layer_norm13ln_fwd_kernelINS_13Kernel_traitsIf6__halfS2_S2_fjLj7168ELj1ELj1ELj4ELj16ENS_18Kernel_traits_baseILj7168EfS2_S2_S2_fjLj128EEEEELb1ELb1ELb1ELb0EEEvNS_9FwdParamsE)
        .other          _ZN10layer_norm13ln_fwd_kernelINS_13Kernel_traitsIf6__halfS2_S2_fjLj7168ELj1ELj1ELj4ELj16ENS_18Kernel_traits_baseILj7168EfS2_S2_S2_fjLj128EEEEELb1ELb1ELb1ELb0EEEvNS_9FwdParamsE,@"STO_CUDA_ENTRY STV_DEFAULT"
_ZN10layer_norm13ln_fwd_kernelINS_13Kernel_traitsIf6__halfS2_S2_fjLj7168ELj1ELj1ELj4ELj16ENS_18Kernel_traits_baseILj7168EfS2_S2_S2_fjLj128EEEEELb1ELb1ELb1ELb0EEEvNS_9FwdParamsE:
.text._ZN10layer_norm13ln_fwd_kernelINS_13Kernel_traitsIf6__halfS2_S2_fjLj7168ELj1ELj1ELj4ELj16ENS_18Kernel_traits_baseILj7168EfS2_S2_S2_fjLj128EEEEELb1ELb1ELb1ELb0EEEvNS_9FwdParamsE:
[----:B------:R-:W-:-:S04]  /*0000*/  IMAD.MOV.U32 R1, RZ, RZ, c[0x0][0x28] ;  /* 0x00000a00ff017624 */ /* 0x000fc800078e00ff */
[----:B------:R-:W-:Y:S01]  /*0010*/  ULDC.U8 UR4, c[0x0][0x244] ;  /* 0x0000910000047ab9 */ /* 0x000fe20000000000 */
[----:B------:R-:W-:Y:S01]  /*0020*/  IADD3 R1, R1, -0x40, RZ ;  /* 0xffffffc001017810 */ /* 0x000fe20007ffe0ff */
[----:B------:R-:W-:Y:S01]  /*0030*/  ULDC.64 UR6, c[0x0][0x118] ;  /* 0x0000460000067ab9 */ /* 0x000fe20000000a00 */
[----:B------:R-:W-:Y:S01]  /*0040*/  ISETP.NE.AND P0, PT, RZ, UR4, PT ;  /* 0x00000004ff007c0c */ /* 0x000fe2000bf05270 */
[----:B------:R-:W-:Y:S02]  /*0050*/  ULDC.64 UR4, c[0x0][0x230] ;  /* 0x00008c0000047ab9 */ /* 0x000fe40000000a00 */
[----:B------:R-:W-:Y:S01]  /*0060*/  IMAD.U32 R6, RZ, RZ, UR4 ;  /* 0x00000004ff067e24 */ /* 0x000fe2000f8e00ff */
[----:B------:R-:W-:Y:S01]  /*0070*/  MOV R7, UR5 ;  /* 0x0000000500077c02 */ /* 0x000fe20008000f00 */
[----:B------:R-:W-:Y:S02]  /*0080*/  IMAD.MOV.U32 R10, RZ, RZ, c[0x0][0x238] ;  /* 0x00008e00ff0a7624 */ /* 0x000fe400078e00ff */
        /* <DEDUP_REMOVED lines=80> */
[----:B------:R-:W-:Y:S01]  /*0590*/  IMAD.WIDE.U32 R8, R11, R8, c[0x0][0x1b0] ;  /* 0x00006c000b087625 */ /* 0x000fe200078e0008 */
[----:B------:R-:W-:Y:S01]  /*05a0*/  CS2R R46, SRZ ;  /* 0x00000000002e7805 */ /* 0x000fe2000001ff00 */
[----:B------:R-:W-:-:S03]  /*05b0*/  CS2R R44, SRZ ;  /* 0x00000000002c7805 */ /* 0x000fc6000001ff00 */
[----:B------:R-:W2:Y:S04]  /*05c0*/  LDG.E.128 R32, [R8.64+0x10] ;  /* 0x0000100608207981 */ /* 0x000ea8000c1e1d00 */
[----:B------:R-:W3:Y:S03]  /*05d0*/  LDG.E.128 R36, [R8.64] ;  /* 0x0000000608247981 */ /* 0x000ee6000c1e1d00 */
[----:B------:R-:W-:-:S04]  /*05e0*/  @P1 LEA R12, P2, R11, c[0x0][0x218], 0x5 ;  /* 0x000086000b0c1a11 */ /* 0x000fc800078428ff */
        /* <DEDUP_REMOVED lines=14> */
.L_x_29173:
[----:B------:R-:W-:Y:S05]  /*06d0*/  BSYNC B0 ;  /* 0x0000000000007941 */ /* 0x000fea0003800000 */
.L_x_29172:
        /* <DEDUP_REMOVED lines=21> */
.L_x_29175:
[----:B------:R-:W-:Y:S05]  /*0830*/  BSYNC B0 ;  /* 0x0000000000007941 */ /* 0x000fea0003800000 */
.L_x_29174:
        /* <DEDUP_REMOVED lines=21> */
.L_x_29177:
[----:B------:R-:W-:Y:S05]  /*0990*/  BSYNC B0 ;  /* 0x0000000000007941 */ /* 0x000fea0003800000 */
.L_x_29176:
        /* <DEDUP_REMOVED lines=21> */
.L_x_29179:
[----:B------:R-:W-:Y:S05]  /*0af0*/  BSYNC B0 ;  /* 0x0000000000007941 */ /* 0x000fea0003800000 */
.L_x_29178:
        /* <DEDUP_REMOVED lines=21> */
.L_x_29181:
[----:B------:R-:W-:Y:S05]  /*0c50*/  BSYNC B0 ;  /* 0x0000000000007941 */ /* 0x000fea0003800000 */
.L_x_29180:
        /* <DEDUP_REMOVED lines=29> */
.L_x_29183:
[----:B------:R-:W-:Y:S05]  /*0e30*/  BSYNC B0 ;  /* 0x0000000000007941 */ /* 0x000fea0003800000 */
.L_x_29182:
        /* <DEDUP_REMOVED lines=29> */
.L_x_29185:
[----:B------:R-:W-:Y:S05]  /*1010*/  BSYNC B0 ;  /* 0x0000000000007941 */ /* 0x000fea0003800000 */
.L_x_29184:
        /* <DEDUP_REMOVED lines=11> */
[----:B------:R-:W-:Y:S01]  /*10d0*/  IMAD R15, R20, -0x2daee0ad, RZ ;  /* 0xd2511f53140f7824 */ /* 0x000fe200078e02ff */
[----:B------:R-:W-:Y:S02]  /*10e0*/  IADD3 R9, R8, -R9, RZ ;  /* 0x8000000908097210 */ /* 0x000fe40007ffe0ff */
[----:B------:R-:W-:-:S02]  /*10f0*/  LOP3.LUT R12, R7, 0x3fffffe0, RZ, 0xc0, !PT ;  /* 0x3fffffe0070c7812 */ /* 0x000fc400078ec0ff */
[----:B------:R-:W-:Y:S02]  /*1100*/  IMNMX R9, RZ, R9, !PT ;  /* 0x00000009ff097217 */ /* 0x000fe40007800200 */
[----:B------:R-:W-:Y:S02]  /*1110*/  SHF.L.U32 R7, R25, 0x5, RZ ;  /* 0x0000000519077819 */ /* 0x000fe400000006ff */
[----:B------:R-:W-:Y:S02]  /*1120*/  IMNMX R9, R9, 0x20, PT ;  /* 0x0000002009097817 */ /* 0x000fe40003800200 */
[----:B------:R-:W-:-:S03]  /*1130*/  LOP3.LUT R7, R7, 0x3e0, RZ, 0xc0, !PT ;  /* 0x000003e007077812 */ /* 0x000fc600078ec0ff */
[----:B------:R-:W-:Y:S02]  /*1140*/  IMAD.IADD R9, R9, 0x1, R12 ;  /* 0x0000000109097824 */ /* 0x000fe400078e020c */
[----:B------:R-:W-:Y:S02]  /*1150*/  IMAD.IADD R7, R8, 0x1, -R7 ;  /* 0x0000000108077824 */ /* 0x000fe400078e0a07 */
[----:B------:R-:W-:Y:S02]  /*1160*/  IMAD.SHL.U32 R9, R9, 0x8, RZ ;  /* 0x0000000809097824 */ /* 0x000fe400078e00ff */
[----:B------:R-:W-:Y:S01]  /*1170*/  IMAD.HI.U32 R8, R23, -0x2daee0ad, RZ ;  /* 0xd2511f5317087827 */ /* 0x000fe200078e00ff */
[----:B------:R-:W-:Y:S01]  /*1180*/  IMNMX R7, RZ, R7, !PT ;  /* 0x00000007ff077217 */ /* 0x000fe20007800200 */
[----:B------:R-:W0:Y:S03]  /*1190*/  I2F.U32 R13, R9 ;  /* 0x00000009000d7306 */ /* 0x000e260000201000 */
[----:B------:R-:W-:-:S02]  /*11a0*/  IMNMX R11, R7, 0x20, PT ;  /* 0x00000020070b7817 */ /* 0x000fc40003800200 */
[----:B------:R-:W-:Y:S02]  /*11b0*/  LOP3.LUT R7, R14, UR25, R17, 0x96, !PT ;  /* 0x000000190e077c12 */ /* 0x000fe4000f8e9611 */
[----:B------:R-:W-:Y:S01]  /*11c0*/  LOP3.LUT R8, R8, UR26, R15, 0x96, !PT ;  /* 0x0000001a08087c12 */ /* 0x000fe2000f8e960f */
[----:B------:R-:W-:Y:S01]  /*11d0*/  IMAD.IADD R14, R12, 0x1, R11 ;  /* 0x000000010c0e7824 */ /* 0x000fe200078e020b */
[----:B------:R-:W-:Y:S01]  /*11e0*/  HFMA2.MMA R15, -RZ, RZ, 0, 5.9604644775390625e-08 ;  /* 0x00000001ff0f7435 */ /* 0x000fe200000001ff */
[----:B------:R-:W-:Y:S02]  /*11f0*/  IMAD R12, R23, -0x2daee0ad, RZ ;  /* 0xd2511f53170c7824 */ /* 0x000fe400078e02ff */
        /* <DEDUP_REMOVED lines=8> */
.L_x_29789:
[----:B------:R-:W-:-:S05]  /*1280*/  MOV R131, 0x4 ;  /* 0x0000000400837802 */ /* 0x000fca0000000f00 */
        /* <DEDUP_REMOVED lines=25> */
[----:B0-----:R-:W-:-:S05]  /*1420*/  @P2 MOV R128, 0x10 ;  /* 0x0000001000802802 */ /* 0x001fca0000000f00 */
[----:B------:R-:W-:-:S05]  /*1430*/  @P2 IMAD.WIDE.U32 R128, R171, R128, c[0x0][0x180] ;  /* 0x00006000ab802625 */ /* 0x000fca00078e0080 */
[----:B------:R0:W5:Y:S01]  /*1440*/  @P2 LDG.E.128 R124, [R128.64] ;  /* 0x00000006807c2981 */ /* 0x000162000c1e1d00 */
[----:B------:R-:W-:Y:S01]  /*1450*/  ISETP.GT.AND P3, PT, R170, RZ, PT ;  /* 0x000000ffaa00720c */ /* 0x000fe20003f64270 */
[----:B------:R-:W-:-:S12]  /*1460*/  BSSY B1, `(.L_x_29188) ;  /* 0x000005f000017945 */ /* 0x000fd80003800000 */
[----:B------:R-:W-:Y:S05]  /*1470*/  @P3 BRA `(.L_x_29189) ;  /* 0x0000006000003947 */ /* 0x000fea0003800000 */
[----:B01----:R-:W-:Y:S02]  /*1480*/  IMAD.MOV.U32 R13, RZ, RZ, RZ ;  /* 0x000000ffff0d7224 */ /* 0x003fe400078e00ff */
[----:B------:R-:W-:Y:S01]  /*1490*/  IMAD.MOV.U32 R19, RZ, RZ, R9 ;  /* 0x000000ffff137224 */ /* 0x000fe200078e0009 */
[----:B------:R-:W-:Y:S05]  /*14a0*/  @!P2 BRA `(.L_x_29190) ;  /* 0x000005a00000a947 */ /* 0x000fea0003800000 */
[----:B------:R-:W-:Y:S01]  /*14b0*/  MOV R19, R9 ;  /* 0x0000000900137202 */ /* 0x000fe20000000f00 */
[----:B-----5:R-:W-:Y:S01]  /*14c0*/  HADD2.F32 R13, -RZ, R124.H0_H0 ;  /* 0x2000007cff0d7230 */ /* 0x020fe20000004100 */
[----:B------:R-:W-:Y:S05]  /*14d0*/  BRA `(.L_x_29190) ;  /* 0x0000057000007947 */ /* 0x000fea0003800000 */
.L_x_29189:
        /* <DEDUP_REMOVED lines=12> */
.L_x_29192:
[----:B------:R-:W-:Y:S02]  /*15a0*/  IMAD.MOV.U32 R17, RZ, RZ, R10 ;  /* 0x000000ffff117224 */ /* 0x000fe400078e000a */
.L_x_29193:
[----:B------:R-:W-:Y:S05]  /*15b0*/  BSYNC B2 ;  /* 0x0000000000027941 */ /* 0x000fea0003800000 */
.L_x_29191:
        /* <DEDUP_REMOVED lines=16> */
.L_x_29197:
[----:B------:R-:W-:Y:S05]  /*16c0*/  BSYNC B3 ;  /* 0x0000000000037941 */ /* 0x000fea0003800000 */
.L_x_29196:
[----:B------:R-:W-:Y:S01]  /*16d0*/  LOP3.LUT R8, R8, UR5, R11, 0x96, !PT ;  /* 0x0000000508087c12 */ /* 0x000fe2000f8e960b */
[----:B------:R-:W-:Y:S01]  /*16e0*/  IMAD.HI.U32 R14, R0, -0x326172a9, RZ ;  /* 0xcd9e8d57000e7827 */ /* 0x000fe200078e00ff */
[----:B------:R-:W-:-:S03]  /*16f0*/  HFMA2.MMA R19, -RZ, RZ, 0, 0 ;  /* 0x00000000ff137435 */ /* 0x000fc600000001ff */
        /* <DEDUP_REMOVED lines=40> */
.L_x_29195:
[----:B------:R-:W-:Y:S05]  /*1980*/  BSYNC B2 ;  /* 0x0000000000027941 */ /* 0x000fea0003800000 */
.L_x_29194:
[----:B------:R-:W0:Y:S01]  /*1990*/  I2F.U32 R9, R17 ;  /* 0x0000001100097306 */ /* 0x000e220000201000 */
[----:B-1----:R-:W-:-:S04]  /*19a0*/  IMAD.MOV.U32 R13, RZ, RZ, 0x2f800000 ;  /* 0x2f800000ff0d7424 */ /* 0x002fc800078e00ff */
        /* <DEDUP_REMOVED lines=10> */
.L_x_29190:
[----:B------:R-:W-:Y:S05]  /*1a50*/  BSYNC B1 ;  /* 0x0000000000017941 */ /* 0x000fea0003800000 */
.L_x_29188:
        /* <DEDUP_REMOVED lines=8> */
.L_x_29199:
        /* <DEDUP_REMOVED lines=12> */
.L_x_29202:
[----:B------:R-:W-:Y:S02]  /*1ba0*/  IMAD.MOV.U32 R15, RZ, RZ, R10 ;  /* 0x000000ffff0f7224 */ /* 0x000fe400078e000a */
.L_x_29203:
[----:B------:R-:W-:Y:S05]  /*1bb0*/  BSYNC B2 ;  /* 0x0000000000027941 */ /* 0x000fea0003800000 */
.L_x_29201:
        /* <DEDUP_REMOVED lines=16> */
.L_x_29207:
[----:B------:R-:W-:Y:S05]  /*1cc0*/  BSYNC B3 ;  /* 0x0000000000037941 */ /* 0x000fea0003800000 */
.L_x_29206:
        /* <DEDUP_REMOVED lines=44> */
.L_x_29205:
[----:B------:R-:W-:Y:S05]  /*1f90*/  BSYNC B2 ;  /* 0x0000000000027941 */ /* 0x000fea0003800000 */
.L_x_29204:
[----:B------:R-:W0:Y:S01]  /*1fa0*/  I2F.U32 R15, R15 ;  /* 0x0000000f000f7306 */ /* 0x000e220000201000 */
[----:B------:R-:W-:-:S10]  /*1fb0*/  HFMA2.MMA R16, -RZ, RZ, 0.1171875, 0 ;  /* 0x2f800000ff107435 */ /* 0x000fd400000001ff */
[----:B0-----:R-:W-:Y:S01]  /*1fc0*/  FFMA.FTZ R15, R15, R16, 1.1641532182693481445e-10 ;  /* 0x2f0000000f0f7423 */ /* 0x001fe20000010010 */
[----:B-----5:R-:W-:-:S04]  /*1fd0*/  @P2 HADD2.F32 R16, -RZ, R124.H1_H1 ;  /* 0x3000007cff102230 */ /* 0x020fc80000004100 */
[----:B------:R-:W-:Y:S01]  /*1fe0*/  FSETP.GTU.FTZ.AND P4, PT, R15, c[0x0][0x1e4], PT ;  /* 0x000079000f007a0b */ /* 0x000fe20003f9c000 */
[----:B------:R-:W-:-:S05]  /*1ff0*/  HADD2.F32 R15, -RZ, R120.H1_H1 ;  /* 0x30000078ff0f7230 */ /* 0x000fca0000004100 */
[----:B------:R-:W-:-:S04]  /*2000*/  FMUL.FTZ R15, R15, c[0x0][0x1ec] ;  /* 0x00007b000f0f7a20 */ /* 0x000fc80000410000 */
[----:B------:R-:W-:-:S05]  /*2010*/  FMUL.FTZ R15, R15, c[0x0][0x1e8] ;  /* 0x00007a000f0f7a20 */ /* 0x000fca0000410000 */
[----:B------:R-:W-:-:S05]  /*2020*/  FSEL R15, R15, RZ, !P4 ;  /* 0x000000ff0f0f7208 */ /* 0x000fca0006000000 */
[----:B------:R-:W-:-:S04]  /*2030*/  FMUL.FTZ R15, R249, R15 ;  /* 0x0000000ff90f7220 */ /* 0x000fc80000410000 */
[----:B------:R-:W-:Y:S01]  /*2040*/  @P2 FADD.FTZ R15, R16, R15 ;  /* 0x0000000f100f2221 */ /* 0x000fe20000010000 */
[----:B------:R-:W-:Y:S02]  /*2050*/  SEL R16, RZ, 0x1, P4 ;  /* 0x00000001ff107807 */ /* 0x000fe40002000000 */
.L_x_29200:
[----:B------:R-:W-:Y:S05]  /*2060*/  BSYNC B1 ;  /* 0x0000000000017941 */ /* 0x000fea0003800000 */
.L_x_29198:
        /* <DEDUP_REMOVED lines=8> */
.L_x_29209:
        /* <DEDUP_REMOVED lines=12> */
.L_x_29212:
[----:B------:R-:W-:Y:S02]  /*21b0*/  IMAD.MOV.U32 R17, RZ, RZ, R10 ;  /* 0x000000ffff117224 */ /* 0x000fe400078e000a */
.L_x_29213:
[----:B------:R-:W-:Y:S05]  /*21c0*/  BSYNC B2 ;  /* 0x0000000000027941 */ /* 0x000fea0003800000 */
.L_x_29211:
        /* <DEDUP_REMOVED lines=16> */
.L_x_29217:
[----:B------:R-:W-:Y:S05]  /*22d0*/  BSYNC B3 ;  /* 0x0000000000037941 */ /* 0x000fea0003800000 */
.L_x_29216:
        /* <DEDUP_REMOVED lines=44> */
.L_x_29215:
[----:B------:R-:W-:Y:S05]  /*25a0*/  BSYNC B2 ;  /* 0x0000000000027941 */ /* 0x000fea0003800000 */
.L_x_29214:
[----:B------:R0:W1:Y:S02]  /*25b0*/  I2F.U32 R9, R17 ;  /* 0x0000001100097306 */ /* 0x0000640000201000 */
[----:B0-----:R-:W-:-:S04]  /*25c0*/  IMAD.MOV.U32 R17, RZ, RZ, 0x2f800000 ;  /* 0x2f800000ff117424 */ /* 0x001fc800078e00ff */
[----:B-1----:R-:W-:-:S05]  /*25d0*/  FFMA.FTZ R9, R9, R17, 1.1641532182693481445e-10 ;  /* 0x2f00000009097423 */ /* 0x002fca0000010011 */
[----:B------:R-:W-:Y:S01]  /*25e0*/  FSETP.GTU.FTZ.AND P4, PT, R9, c[0x0][0x1e4], PT ;  /* 0x0000790009007a0b */ /* 0x000fe20003f9c000 */
[----:B-----5:R-:W-:-:S05]  /*25f0*/  HADD2.F32 R9, -RZ, R121.H0_H0 ;  /* 0x20000079ff097230 */ /* 0x020fca0000004100 */
[----:B------:R-:W-:-:S04]  /*2600*/  FMUL.FTZ R9, R9, c[0x0][0x1ec] ;  /* 0x00007b0009097a20 */ /* 0x000fc80000410000 */
[----:B------:R-:W-:-:S05]  /*2610*/  FMUL.FTZ R9, R9, c[0x0][0x1e8] ;  /* 0x00007a0009097a20 */ /* 0x000fca0000410000 */
[----:B------:R-:W-:-:S05]  /*2620*/  FSEL R9, R9, RZ, !P4 ;  /* 0x000000ff09097208 */ /* 0x000fca0006000000 */
[----:B------:R-:W-:Y:S01]  /*2630*/  FMUL.FTZ R17, R250, R9 ;  /* 0x00000009fa117220 */ /* 0x000fe20000410000 */
[----:B------:R-:W-:-:S05]  /*2640*/  @P2 HADD2.F32 R9, -RZ, R125.H0_H0 ;  /* 0x2000007dff092230 */ /* 0x000fca0000004100 */
[----:B------:R-:W-:Y:S01]  /*2650*/  @P2 FADD.FTZ R17, R9, R17 ;  /* 0x0000001109112221 */ /* 0x000fe20000010000 */
[----:B------:R-:W-:-:S04]  /*2660*/  SEL R9, RZ, 0x1, P4 ;  /* 0x00000001ff097807 */ /* 0x000fc80002000000 */
[----:B------:R-:W-:Y:S02]  /*2670*/  PRMT R18, R9, 0x7610, R18 ;  /* 0x0000761009127816 */ /* 0x000fe40000000012 */
.L_x_29210:
[----:B------:R-:W-:Y:S05]  /*2680*/  BSYNC B1 ;  /* 0x0000000000017941 */ /* 0x000fea0003800000 */
.L_x_29208:
        /* <DEDUP_REMOVED lines=8> */
.L_x_29219:
        /* <DEDUP_REMOVED lines=12> */
.L_x_29222:
[----:B------:R-:W-:Y:S02]  /*27d0*/  MOV R19, R10 ;  /* 0x0000000a00137202 */ /* 0x000fe40000000f00 */
.L_x_29223:
[----:B------:R-:W-:Y:S05]  /*27e0*/  BSYNC B2 ;  /* 0x0000000000027941 */ /* 0x000fea0003800000 */
.L_x_29221:
        /* <DEDUP_REMOVED lines=16> */
.L_x_29227:
[----:B------:R-:W-:Y:S05]  /*28f0*/  BSYNC B3 ;  /* 0x0000000000037941 */ /* 0x000fea0003800000 */
.L_x_29226:
        /* <DEDUP_REMOVED lines=44> */
.L_x_29225:
[----:B------:R-:W-:Y:S05]  /*2bc0*/  BSYNC B2 ;  /* 0x0000000000027941 */ /* 0x000fea0003800000 */
.L_x_29224:
[----:B------:R-:W0:Y:S01]  /*2bd0*/  I2F.U32 R19, R19 ;  /* 0x0000001300137306 */ /* 0x000e220000201000 */
[----:B------:R-:W-:-:S04]  /*2be0*/  IMAD.MOV.U32 R20, RZ, RZ, 0x2f800000 ;  /* 0x2f800000ff147424 */ /* 0x000fc800078e00ff */
        /* <DEDUP_REMOVED lines=10> */
.L_x_29220:
[----:B------:R-:W-:Y:S05]  /*2c90*/  BSYNC B1 ;  /* 0x0000000000017941 */ /* 0x000fea0003800000 */
.L_x_29218:
        /* <DEDUP_REMOVED lines=8> */
.L_x_29229:
        /* <DEDUP_REMOVED lines=12> */
.L_x_29232:
[----:B------:R-:W-:Y:S02]  /*2de0*/  IMAD.MOV.U32 R21, RZ, RZ, R10 ;  /* 0x000000ffff157224 */ /* 0x000fe400078e000a */
.L_x_29233:
[----:B------:R-:W-:Y:S05]  /*2df0*/  BSYNC B2 ;  /* 0x0000000000027941 */ /* 0x000fea0003800000 */
.L_x_29231:
        /* <DEDUP_REMOVED lines=16> */
.L_x_29237:
[----:B------:R-:W-:Y:S05]  /*2f00*/  BSYNC B3 ;  /* 0x0000000000037941 */ /* 0x000fea0003800000 */
.L_x_29236:
        /* <DEDUP_REMOVED lines=44> */
.L_x_29235:
[----:B------:R-:W-:Y:S05]  /*31d0*/  BSYNC B2 ;  /* 0x0000000000027941 */ /* 0x000fea0003800000 */
.L_x_29234:
[----:B------:R-:W2:Y:S01]  /*31e0*/  LDL R23, [R1] ;  /* 0x0000000001177983 */ /* 0x000ea20000100800 */
[----:B------:R0:W1:Y:S02]  /*31f0*/  I2F.U32 R9, R21 ;  /* 0x0000001500097306 */ /* 0x0000640000201000 */
[----:B0-----:R-:W-:-:S10]  /*3200*/  HFMA2.MMA R21, -RZ, RZ, 0.1171875, 0 ;  /* 0x2f800000ff157435 */ /* 0x001fd400000001ff */
[----:B-1----:R-:W-:-:S05]  /*3210*/  FFMA.FTZ R9, R9, R21, 1.1641532182693481445e-10 ;  /* 0x2f00000009097423 */ /* 0x002fca0000010015 */
[----:B------:R-:W-:Y:S01]  /*3220*/  FSETP.GTU.FTZ.AND P4, PT, R9, c[0x0][0x1e4], PT ;  /* 0x0000790009007a0b */ /* 0x000fe20003f9c000 */
[----:B-----5:R-:W-:-:S05]  /*3230*/  HADD2.F32 R9, -RZ, R122.H0_H0 ;  /* 0x2000007aff097230 */ /* 0x020fca0000004100 */
[----:B------:R-:W-:-:S04]  /*3240*/  FMUL.FTZ R9, R9, c[0x0][0x1ec] ;  /* 0x00007b0009097a20 */ /* 0x000fc80000410000 */
[----:B------:R-:W-:-:S05]  /*3250*/  FMUL.FTZ R9, R9, c[0x0][0x1e8] ;  /* 0x00007a0009097a20 */ /* 0x000fca0000410000 */
[----:B------:R-:W-:-:S05]  /*3260*/  FSEL R9, R9, RZ, !P4 ;  /* 0x000000ff09097208 */ /* 0x000fca0006000000 */
[----:B--2---:R-:W-:Y:S01]  /*3270*/  FMUL.FTZ R21, R23, R9 ;  /* 0x0000000917157220 */ /* 0x004fe20000410000 */
[----:B------:R-:W-:-:S05]  /*3280*/  @P2 HADD2.F32 R9, -RZ, R126.H0_H0 ;  /* 0x2000007eff092230 */ /* 0x000fca0000004100 */
[----:B------:R-:W-:Y:S01]  /*3290*/  @P2 FADD.FTZ R21, R9, R21 ;  /* 0x0000001509152221 */ /* 0x000fe20000010000 */
[----:B------:R-:W-:-:S04]  /*32a0*/  SEL R9, RZ, 0x1, P4 ;  /* 0x00000001ff097807 */ /* 0x000fc80002000000 */
[----:B------:R-:W-:Y:S02]  /*32b0*/  PRMT R22, R9, 0x7610, R22 ;  /* 0x0000761009167816 */ /* 0x000fe40000000016 */
.L_x_29230:
[----:B------:R-:W-:Y:S05]  /*32c0*/  BSYNC B1 ;  /* 0x0000000000017941 */ /* 0x000fea0003800000 */
.L_x_29228:
        /* <DEDUP_REMOVED lines=8> */
.L_x_29239:
        /* <DEDUP_REMOVED lines=12> */
.L_x_29242:
[----:B------:R-:W-:Y:S02]  /*3410*/  IMAD.MOV.U32 R23, RZ, RZ, R10 ;  /* 0x000000ffff177224 */ /* 0x000fe400078e000a */
.L_x_29243:
[----:B------:R-:W-:Y:S05]  /*3420*/  BSYNC B2 ;  /* 0x0000000000027941 */ /* 0x000fea0003800000 */
.L_x_29241:
        /* <DEDUP_REMOVED lines=16> */
.L_x_29247:
[----:B------:R-:W-:Y:S05]  /*3530*/  BSYNC B3 ;  /* 0x0000000000037941 */ /* 0x000fea0003800000 */
.L_x_29246:
        /* <DEDUP_REMOVED lines=44> */
.L_x_29245:
[----:B------:R-:W-:Y:S05]  /*3800*/  BSYNC B2 ;  /* 0x0000000000027941 */ /* 0x000fea0003800000 */
.L_x_29244:
[----:B------:R-:W2:Y:S01]  /*3810*/  LDL R25, [R1+0x4] ;  /* 0x0000040001197983 */ /* 0x000ea20000100800 */
        /* <DEDUP_REMOVED lines=9> */
[----:B--2---:R-:W-:-:S04]  /*38b0*/  FMUL.FTZ R23, R25, R23 ;  /* 0x0000001719177220 */ /* 0x004fc80000410000 */
[----:B------:R-:W-:Y:S01]  /*38c0*/  @P2 FADD.FTZ R23, R24, R23 ;  /* 0x0000001718172221 */ /* 0x000fe20000010000 */
[----:B------:R-:W-:Y:S02]  /*38d0*/  SEL R24, RZ, 0x1, P4 ;  /* 0x00000001ff187807 */ /* 0x000fe40002000000 */
.L_x_29240:
[----:B------:R-:W-:Y:S05]  /*38e0*/  BSYNC B1 ;  /* 0x0000000000017941 */ /* 0x000fea0003800000 */
.L_x_29238:
        /* <DEDUP_REMOVED lines=8> */
.L_x_29249:
        /* <DEDUP_REMOVED lines=12> */
.L_x_29252:
[----:B------:R-:W-:Y:S02]  /*3a30*/  MOV R25, R10 ;  /* 0x0000000a00197202 */ /* 0x000fe40000000f00 */
.L_x_29253:
[----:B------:R-:W-:Y:S05]  /*3a40*/  BSYNC B2 ;  /* 0x0000000000027941 */ /* 0x000fea0003800000 */
.L_x_29251:
        /* <DEDUP_REMOVED lines=16> */
.L_x_29257:
[----:B------:R-:W-:Y:S05]  /*3b50*/  BSYNC B3 ;  /* 0x0000000000037941 */ /* 0x000fea0003800000 */
.L_x_29256:
        /* <DEDUP_REMOVED lines=44> */
.L_x_29255:
[----:B------:R-:W-:Y:S05]  /*3e20*/  BSYNC B2 ;  /* 0x0000000000027941 */ /* 0x000fea0003800000 */
.L_x_29254:
[----:B------:R-:W2:Y:S01]  /*3e30*/  LDL R27, [R1+0x8] ;  /* 0x00000800011b7983 */ /* 0x000ea20000100800 */
        /* <DEDUP_REMOVED lines=13> */
.L_x_29250:
[----:B------:R-:W-:Y:S05]  /*3f10*/  BSYNC B1 ;  /* 0x0000000000017941 */ /* 0x000fea0003800000 */
.L_x_29248:
        /* <DEDUP_REMOVED lines=8> */
.L_x_29259:
        /* <DEDUP_REMOVED lines=12> */
.L_x_29262:
[----:B------:R-:W-:Y:S02]  /*4060*/  IMAD.MOV.U32 R27, RZ, RZ, R10 ;  /* 0x000000ffff1b7224 */ /* 0x000fe400078e000a */
.L_x_29263:
[----:B------:R-:W-:Y:S05]  /*4070*/  BSYNC B2 ;  /* 0x0000000000027941 */ /* 0x000fea0003800000 */
.L_x_29261:
        /* <DEDUP_REMOVED lines=16> */
.L_x_29267:
[----:B------:R-:W-:Y:S05]  /*4180*/  BSYNC B3 ;  /* 0x0000000000037941 */ /* 0x000fea0003800000 */
.L_x_29266:
        /* <DEDUP_REMOVED lines=44> */
.L_x_29265:
[----:B------:R-:W-:Y:S05]  /*4450*/  BSYNC B2 ;  /* 0x0000000000027941 */ /* 0x000fea0003800000 */
.L_x_29264:
[----:B------:R-:W2:Y:S01]  /*4460*/  LDL R128, [R1+0xc] ;  /* 0x00000c0001807983 */ /* 0x000ea20000100800 */
        /* <DEDUP_REMOVED lines=12> */
.L_x_29260:
[----:B------:R-:W-:Y:S05]  /*4530*/  BSYNC B1 ;  /* 0x0000000000017941 */ /* 0x000fea0003800000 */
.L_x_29258:
        /* <DEDUP_REMOVED lines=29> */
.L_x_29269:
[----:B------:R-:W-:Y:S05]  /*4710*/  BSYNC B1 ;  /* 0x0000000000017941 */ /* 0x000fea0003800000 */
.L_x_29268:
[----:B------:R-:W-:Y:S02]  /*4720*/  IADD3 R171, R171, 0x80, RZ ;  /* 0x00000080abab7810 */ /* 0x000fe40007ffe0ff */
[----:B------:R-:W-:Y:S02]  /*4730*/  IADD3 R169, R169, 0x80, RZ ;  /* 0x00000080a9a97810 */ /* 0x000fe40007ffe0ff */
.L_x_29187:
[----:B------:R-:W-:Y:S05]  /*4740*/  BSYNC B0 ;  /* 0x0000000000007941 */ /* 0x000fea0003800000 */
.L_x_29186:
        /* <DEDUP_REMOVED lines=20> */
.L_x_29273:
        /* <DEDUP_REMOVED lines=12> */
.L_x_29276:
[----:B------:R-:W-:Y:S02]  /*4950*/  MOV R14, R10 ;  /* 0x0000000a000e7202 */ /* 0x000fe40000000f00 */
.L_x_29277:
[----:B------:R-:W-:Y:S05]  /*4960*/  BSYNC B2 ;  /* 0x0000000000027941 */ /* 0x000fea0003800000 */
.L_x_29275:
        /* <DEDUP_REMOVED lines=16> */
.L_x_29281:
[----:B------:R-:W-:Y:S05]  /*4a70*/  BSYNC B3 ;  /* 0x0000000000037941 */ /* 0x000fea0003800000 */
.L_x_29280:
        /* <DEDUP_REMOVED lines=44> */
.L_x_29279:
[----:B------:R-:W-:Y:S05]  /*4d40*/  BSYNC B2 ;  /* 0x0000000000027941 */ /* 0x000fea0003800000 */
.L_x_29278:
[----:B------:R2:W3:Y:S02]  /*4d50*/  I2F.U32 R9, R14 ;  /* 0x0000000e00097306 */ /* 0x0004e40000201000 */
[----:B--2---:R-:W-:-:S04]  /*4d60*/  IMAD.MOV.U32 R14, RZ, RZ, 0x2f800000 ;  /* 0x2f800000ff0e7424 */ /* 0x004fc800078e00ff */
[----:B---3--:R-:W-:-:S05]  /*4d70*/  FFMA.FTZ R9, R9, R14, 1.1641532182693481445e-10 ;  /* 0x2f00000009097423 */ /* 0x008fca000001000e */
        /* <DEDUP_REMOVED lines=9> */
.L_x_29274:
[----:B------:R-:W-:Y:S05]  /*4e10*/  BSYNC B1 ;  /* 0x0000000000017941 */ /* 0x000fea0003800000 */
.L_x_29272:
        /* <DEDUP_REMOVED lines=8> */
.L_x_29283:
        /* <DEDUP_REMOVED lines=12> */
.L_x_29286:
[----:B------:R-:W-:Y:S02]  /*4f60*/  IMAD.MOV.U32 R16, RZ, RZ, R10 ;  /* 0x000000ffff107224 */ /* 0x000fe400078e000a */
.L_x_29287:
[----:B------:R-:W-:Y:S05]  /*4f70*/  BSYNC B2 ;  /* 0x0000000000027941 */ /* 0x000fea0003800000 */
.L_x_29285:
        /* <DEDUP_REMOVED lines=16> */
.L_x_29291:
[----:B------:R-:W-:Y:S05]  /*5080*/  BSYNC B3 ;  /* 0x0000000000037941 */ /* 0x000fea0003800000 */
.L_x_29290:
        /* <DEDUP_REMOVED lines=44> */
.L_x_29289:
[----:B------:R-:W-:Y:S05]  /*5350*/  BSYNC B2 ;  /* 0x0000000000027941 */ /* 0x000fea0003800000 */
.L_x_29288:
[----:B------:R-:W2:Y:S01]  /*5360*/  I2F.U32 R16, R16 ;  /* 0x0000001000107306 */ /* 0x000ea20000201000 */
[----:B------:R-:W-:-:S10]  /*5370*/  HFMA2.MMA R30, -RZ, RZ, 0.1171875, 0 ;  /* 0x2f800000ff1e7435 */ /* 0x000fd400000001ff */
[----:B--2---:R-:W-:-:S05]  /*5380*/  FFMA.FTZ R16, R16, R30, 1.1641532182693481445e-10 ;  /* 0x2f00000010107423 */ /* 0x004fca000001001e */
[----:B------:R-:W-:Y:S01]  /*5390*/  FSETP.GTU.FTZ.AND P4, PT, R16, c[0x0][0x1e4], PT ;  /* 0x0000790010007a0b */ /* 0x000fe20003f9c000 */
[----:B-----5:R-:W-:-:S05]  /*53a0*/  HADD2.F32 R16, -RZ, R120.H1_H1 ;  /* 0x30000078ff107230 */ /* 0x020fca0000004100 */
[----:B------:R-:W-:-:S04]  /*53b0*/  FMUL.FTZ R16, R16, c[0x0][0x1ec] ;  /* 0x00007b0010107a20 */ /* 0x000fc80000410000 */
[----:B------:R-:W-:-:S05]  /*53c0*/  FMUL.FTZ R16, R16, c[0x0][0x1e8] ;  /* 0x00007a0010107a20 */ /* 0x000fca0000410000 */
[----:B------:R-:W-:-:S05]  /*53d0*/  FSEL R16, R16, RZ, !P4 ;  /* 0x000000ff10107208 */ /* 0x000fca0006000000 */
[----:B------:R-:W-:Y:S01]  /*53e0*/  FMUL.FTZ R30, R241, R16 ;  /* 0x00000010f11e7220 */ /* 0x000fe20000410000 */
[----:B------:R-:W-:-:S05]  /*53f0*/  @P2 HADD2.F32 R16, -RZ, R124.H1_H1 ;  /* 0x3000007cff102230 */ /* 0x000fca0000004100 */
[----:B------:R-:W-:Y:S01]  /*5400*/  @P2 FADD.FTZ R30, R16, R30 ;  /* 0x0000001e101e2221 */ /* 0x000fe20000010000 */
[----:B------:R-:W-:Y:S02]  /*5410*/  SEL R16, RZ, 0x1, P4 ;  /* 0x00000001ff107807 */ /* 0x000fe40002000000 */
.L_x_29284:
[----:B------:R-:W-:Y:S05]  /*5420*/  BSYNC B1 ;  /* 0x0000000000017941 */ /* 0x000fea0003800000 */
.L_x_29282:
        /* <DEDUP_REMOVED lines=8> */
.L_x_29293:
        /* <DEDUP_REMOVED lines=12> */
.L_x_29296:
[----:B------:R-:W-:Y:S02]  /*5570*/  IMAD.MOV.U32 R18, RZ, RZ, R10 ;  /* 0x000000ffff127224 */ /* 0x000fe400078e000a */
.L_x_29297:
[----:B------:R-:W-:Y:S05]  /*5580*/  BSYNC B2 ;  /* 0x0000000000027941 */ /* 0x000fea0003800000 */
.L_x_29295:
        /* <DEDUP_REMOVED lines=16> */
.L_x_29301:
[----:B------:R-:W-:Y:S05]  /*5690*/  BSYNC B3 ;  /* 0x0000000000037941 */ /* 0x000fea0003800000 */
.L_x_29300:
        /* <DEDUP_REMOVED lines=44> */
.L_x_29299:
[----:B------:R-:W-:Y:S05]  /*5960*/  BSYNC B2 ;  /* 0x0000000000027941 */ /* 0x000fea0003800000 */
.L_x_29298:
[----:B------:R2:W3:Y:S02]  /*5970*/  I2F.U32 R9, R18 ;  /* 0x0000001200097306 */ /* 0x0004e40000201000 */
[----:B--2---:R-:W-:-:S04]  /*5980*/  IMAD.MOV.U32 R18, RZ, RZ, 0x2f800000 ;  /* 0x2f800000ff127424 */ /* 0x004fc800078e00ff */
[----:B---3--:R-:W-:-:S05]  /*5990*/  FFMA.FTZ R9, R9, R18, 1.1641532182693481445e-10 ;  /* 0x2f00000009097423 */ /* 0x008fca0000010012 */
        /* <DEDUP_REMOVED lines=10> */
.L_x_29294:
[----:B------:R-:W-:Y:S05]  /*5a40*/  BSYNC B1 ;  /* 0x0000000000017941 */ /* 0x000fea0003800000 */
.L_x_29292:
        /* <DEDUP_REMOVED lines=8> */
.L_x_29303:
        /* <DEDUP_REMOVED lines=12> */
.L_x_29306:
[----:B------:R-:W-:Y:S02]  /*5b90*/  MOV R20, R10 ;  /* 0x0000000a00147202 */ /* 0x000fe40000000f00 */
.L_x_29307:
[----:B------:R-:W-:Y:S05]  /*5ba0*/  BSYNC B2 ;  /* 0x0000000000027941 */ /* 0x000fea0003800000 */
.L_x_29305:
        /* <DEDUP_REMOVED lines=16> */
.L_x_29311:
[----:B------:R-:W-:Y:S05]  /*5cb0*/  BSYNC B3 ;  /* 0x0000000000037941 */ /* 0x000fea0003800000 */
.L_x_29310:
        /* <DEDUP_REMOVED lines=44> */
.L_x_29309:
[----:B------:R-:W-:Y:S05]  /*5f80*/  BSYNC B2 ;  /* 0x0000000000027941 */ /* 0x000fea0003800000 */
.L_x_29308:
[----:B------:R-:W2:Y:S01]  /*5f90*/  I2F.U32 R20, R20 ;  /* 0x0000001400147306 */ /* 0x000ea20000201000 */
[----:B------:R-:W-:-:S04]  /*5fa0*/  IMAD.MOV.U32 R32, RZ, RZ, 0x2f800000 ;  /* 0x2f800000ff207424 */ /* 0x000fc800078e00ff */
        /* <DEDUP_REMOVED lines=10> */
.L_x_29304:
[----:B------:R-:W-:Y:S05]  /*6050*/  BSYNC B1 ;  /* 0x0000000000017941 */ /* 0x000fea0003800000 */
.L_x_29302:
        /* <DEDUP_REMOVED lines=8> */
.L_x_29313:
        /* <DEDUP_REMOVED lines=12> */
.L_x_29316:
[----:B------:R-:W-:Y:S02]  /*61a0*/  IMAD.MOV.U32 R22, RZ, RZ, R10 ;  /* 0x000000ffff167224 */ /* 0x000fe400078e000a */
.L_x_29317:
[----:B------:R-:W-:Y:S05]  /*61b0*/  BSYNC B2 ;  /* 0x0000000000027941 */ /* 0x000fea0003800000 */
.L_x_29315:
        /* <DEDUP_REMOVED lines=16> */
.L_x_29321:
[----:B------:R-:W-:Y:S05]  /*62c0*/  BSYNC B3 ;  /* 0x0000000000037941 */ /* 0x000fea0003800000 */
.L_x_29320:
        /* <DEDUP_REMOVED lines=44> */
.L_x_29319:
[----:B------:R-:W-:Y:S05]  /*6590*/  BSYNC B2 ;  /* 0x0000000000027941 */ /* 0x000fea0003800000 */
.L_x_29318:
[----:B------:R2:W3:Y:S02]  /*65a0*/  I2F.U32 R9, R22 ;  /* 0x0000001600097306 */ /* 0x0004e40000201000 */
[----:B--2---:R-:W-:-:S10]  /*65b0*/  HFMA2.MMA R22, -RZ, RZ, 0.1171875, 0 ;  /* 0x2f800000ff167435 */ /* 0x004fd400000001ff */
        /* <DEDUP_REMOVED lines=11> */
.L_x_29314:
[----:B------:R-:W-:Y:S05]  /*6670*/  BSYNC B1 ;  /* 0x0000000000017941 */ /* 0x000fea0003800000 */
.L_x_29312:
        /* <DEDUP_REMOVED lines=8> */
.L_x_29323:
        /* <DEDUP_REMOVED lines=12> */
.L_x_29326:
[----:B------:R-:W-:Y:S02]  /*67c0*/  IMAD.MOV.U32 R24, RZ, RZ, R10 ;  /* 0x000000ffff187224 */ /* 0x000fe400078e000a */
.L_x_29327:
[----:B------:R-:W-:Y:S05]  /*67d0*/  BSYNC B2 ;  /* 0x0000000000027941 */ /* 0x000fea0003800000 */
.L_x_29325:
        /* <DEDUP_REMOVED lines=16> */
.L_x_29331:
[----:B------:R-:W-:Y:S05]  /*68e0*/  BSYNC B3 ;  /* 0x0000000000037941 */ /* 0x000fea0003800000 */
.L_x_29330:
        /* <DEDUP_REMOVED lines=44> */
.L_x_29329:
[----:B------:R-:W-:Y:S05]  /*6bb0*/  BSYNC B2 ;  /* 0x0000000000027941 */ /* 0x000fea0003800000 */
.L_x_29328:
        /* <DEDUP_REMOVED lines=12> */
.L_x_29324:
[----:B------:R-:W-:Y:S05]  /*6c80*/  BSYNC B1 ;  /* 0x0000000000017941 */ /* 0x000fea0003800000 */
.L_x_29322:
[----:B------:R-:W-:Y:S01]  /*6c90*/  BSSY B1, `(.L_x_29332) ;  /* 0x0000061000017945 */ /* 0x000fe20003800000 */
[----:B------:R-:W-:Y:S05]  /*6ca0*/  @P3 BRA `(.L_x_29333) ;  /* 0x0000006000003947 */ /* 0x000fea0003800000 */
[----:B------:R-:W-:Y:S01]  /*6cb0*/  HFMA2.MMA R35, -RZ, RZ, 0, 0 ;  /* 0x00000000ff237435 */ /* 0x000fe200000001ff */
[----:B0-----:R-:W-:Y:S01]  /*6cc0*/  IMAD.MOV.U32 R128, RZ, RZ, R9 ;  /* 0x000000ffff807224 */ /* 0x001fe200078e0009 */
[----:B------:R-:W-:Y:S05]  /*6cd0*/  @!P2 BRA `(.L_x_29334) ;  /* 0x000005c00000a947 */ /* 0x000fea0003800000 */
[----:B------:R-:W-:Y:S01]  /*6ce0*/  IMAD.MOV.U32 R128, RZ, RZ, R9 ;  /* 0x000000ffff807224 */ /* 0x000fe200078e0009 */
[----:B-----5:R-:W-:Y:S01]  /*6cf0*/  HADD2.F32 R35, -RZ, R127.H0_H0 ;  /* 0x2000007fff237230 */ /* 0x020fe20000004100 */
[----:B------:R-:W-:Y:S05]  /*6d00*/  BRA `(.L_x_29334) ;  /* 0x0000059000007947 */ /* 0x000fea0003800000 */
.L_x_29333:
        /* <DEDUP_REMOVED lines=12> */
.L_x_29336:
[----:B------:R-:W-:Y:S02]  /*6dd0*/  MOV R26, R10 ;  /* 0x0000000a001a7202 */ /* 0x000fe40000000f00 */
.L_x_29337:
[----:B------:R-:W-:Y:S05]  /*6de0*/  BSYNC B2 ;  /* 0x0000000000027941 */ /* 0x000fea0003800000 */
.L_x_29335:
        /* <DEDUP_REMOVED lines=16> */
.L_x_29341:
[----:B------:R-:W-:Y:S05]  /*6ef0*/  BSYNC B3 ;  /* 0x0000000000037941 */ /* 0x000fea0003800000 */
.L_x_29340:
        /* <DEDUP_REMOVED lines=44> */
.L_x_29339:
[----:B------:R-:W-:Y:S05]  /*71c0*/  BSYNC B2 ;  /* 0x0000000000027941 */ /* 0x000fea0003800000 */
.L_x_29338:
[----:B------:R0:W2:Y:S02]  /*71d0*/  I2F.U32 R9, R26 ;  /* 0x0000001a00097306 */ /* 0x0000a40000201000 */
[----:B0-----:R-:W-:-:S04]  /*71e0*/  IMAD.MOV.U32 R26, RZ, RZ, 0x2f800000 ;  /* 0x2f800000ff1a7424 */ /* 0x001fc800078e00ff */
[----:B--2---:R-:W-:-:S05]  /*71f0*/  FFMA.FTZ R9, R9, R26, 1.1641532182693481445e-10 ;  /* 0x2f00000009097423 */ /* 0x004fca000001001a */
        /* <DEDUP_REMOVED lines=10> */
.L_x_29334:
[----:B------:R-:W-:Y:S05]  /*72a0*/  BSYNC B1 ;  /* 0x0000000000017941 */ /* 0x000fea0003800000 */
.L_x_29332:
        /* <DEDUP_REMOVED lines=8> */
.L_x_29343:
        /* <DEDUP_REMOVED lines=12> */
.L_x_29346:
[----:B------:R-:W-:Y:S02]  /*73f0*/  IMAD.MOV.U32 R28, RZ, RZ, R10 ;  /* 0x000000ffff1c7224 */ /* 0x000fe400078e000a */
.L_x_29347:
[----:B------:R-:W-:Y:S05]  /*7400*/  BSYNC B2 ;  /* 0x0000000000027941 */ /* 0x000fea0003800000 */
.L_x_29345:
        /* <DEDUP_REMOVED lines=16> */
.L_x_29351:
[----:B------:R-:W-:Y:S05]  /*7510*/  BSYNC B3 ;  /* 0x0000000000037941 */ /* 0x000fea0003800000 */
.L_x_29350:
        /* <DEDUP_REMOVED lines=44> */
.L_x_29349:
[----:B------:R-:W-:Y:S05]  /*77e0*/  BSYNC B2 ;  /* 0x0000000000027941 */ /* 0x000fea0003800000 */
.L_x_29348:
[----:B------:R-:W0:Y:S01]  /*77f0*/  I2F.U32 R28, R28 ;  /* 0x0000001c001c7306 */ /* 0x000e220000201000 */
[----:B------:R-:W-:-:S10]  /*7800*/  HFMA2.MMA R36, -RZ, RZ, 0.1171875, 0 ;  /* 0x2f800000ff247435 */ /* 0x000fd400000001ff */
[----:B0-----:R-:W-:-:S05]  /*7810*/  FFMA.FTZ R28, R28, R36, 1.1641532182693481445e-10 ;  /* 0x2f0000001c1c7423 */ /* 0x001fca0000010024 */
        /* <DEDUP_REMOVED lines=9> */
.L_x_29344:
[----:B------:R-:W-:Y:S05]  /*78b0*/  BSYNC B1 ;  /* 0x0000000000017941 */ /* 0x000fea0003800000 */
.L_x_29342:
        /* <DEDUP_REMOVED lines=29> */
.L_x_29353:
[----:B------:R-:W-:Y:S05]  /*7a90*/  BSYNC B1 ;  /* 0x0000000000017941 */ /* 0x000fea0003800000 */
.L_x_29352:
[----:B------:R-:W-:Y:S02]  /*7aa0*/  IADD3 R171, R171, 0x80, RZ ;  /* 0x00000080abab7810 */ /* 0x000fe40007ffe0ff */
[----:B------:R-:W-:Y:S02]  /*7ab0*/  IADD3 R169, R169, 0x80, RZ ;  /* 0x00000080a9a97810 */ /* 0x000fe40007ffe0ff */
.L_x_29271:
[----:B------:R-:W-:Y:S05]  /*7ac0*/  BSYNC B0 ;  /* 0x0000000000007941 */ /* 0x000fea0003800000 */
.L_x_29270:
        /* <DEDUP_REMOVED lines=20> */
.L_x_29357:
        /* <DEDUP_REMOVED lines=12> */
.L_x_29360:
[----:B------:R-:W-:Y:S02]  /*7cd0*/  MOV R14, R10 ;  /* 0x0000000a000e7202 */ /* 0x000fe40000000f00 */
.L_x_29361:
[----:B------:R-:W-:Y:S05]  /*7ce0*/  BSYNC B2 ;  /* 0x0000000000027941 */ /* 0x000fea0003800000 */
.L_x_29359:
        /* <DEDUP_REMOVED lines=16> */
.L_x_29365:
[----:B------:R-:W-:Y:S05]  /*7df0*/  BSYNC B3 ;  /* 0x0000000000037941 */ /* 0x000fea0003800000 */
.L_x_29364:
        /* <DEDUP_REMOVED lines=44> */
.L_x_29363:
[----:B------:R-:W-:Y:S05]  /*80c0*/  BSYNC B2 ;  /* 0x0000000000027941 */ /* 0x000fea0003800000 */
.L_x_29362:
        /* <DEDUP_REMOVED lines=12> */
.L_x_29358:
[----:B------:R-:W-:Y:S05]  /*8190*/  BSYNC B1 ;  /* 0x0000000000017941 */ /* 0x000fea0003800000 */
.L_x_29356:
        /* <DEDUP_REMOVED lines=8> */
.L_x_29367:
        /* <DEDUP_REMOVED lines=12> */
.L_x_29370:
[----:B------:R-:W-:Y:S02]  /*82e0*/  IMAD.MOV.U32 R16, RZ, RZ, R10 ;  /* 0x000000ffff107224 */ /* 0x000fe400078e000a */
.L_x_29371:
[----:B------:R-:W-:Y:S05]  /*82f0*/  BSYNC B2 ;  /* 0x0000000000027941 */ /* 0x000fea0003800000 */
.L_x_29369:
        /* <DEDUP_REMOVED lines=16> */
.L_x_29375:
[----:B------:R-:W-:Y:S05]  /*8400*/  BSYNC B3 ;  /* 0x0000000000037941 */ /* 0x000fea0003800000 */
.L_x_29374:
        /* <DEDUP_REMOVED lines=44> */
.L_x_29373:
[----:B------:R-:W-:Y:S05]  /*86d0*/  BSYNC B2 ;  /* 0x0000000000027941 */ /* 0x000fea0003800000 */
.L_x_29372:
        /* <DEDUP_REMOVED lines=12> */
.L_x_29368:
[----:B------:R-:W-:Y:S05]  /*87a0*/  BSYNC B1 ;  /* 0x0000000000017941 */ /* 0x000fea0003800000 */
.L_x_29366:
        /* <DEDUP_REMOVED lines=8> */
.L_x_29377:
        /* <DEDUP_REMOVED lines=12> */
.L_x_29380:
[----:B------:R-:W-:Y:S02]  /*88f0*/  IMAD.MOV.U32 R18, RZ, RZ, R10 ;  /* 0x000000ffff127224 */ /* 0x000fe400078e000a */
.L_x_29381:
[----:B------:R-:W-:Y:S05]  /*8900*/  BSYNC B2 ;  /* 0x0000000000027941 */ /* 0x000fea0003800000 */
.L_x_29379:
        /* <DEDUP_REMOVED lines=16> */
.L_x_29385:
[----:B------:R-:W-:Y:S05]  /*8a10*/  BSYNC B3 ;  /* 0x0000000000037941 */ /* 0x000fea0003800000 */
.L_x_29384:
        /* <DEDUP_REMOVED lines=44> */
.L_x_29383:
[----:B------:R-:W-:Y:S05]  /*8ce0*/  BSYNC B2 ;  /* 0x0000000000027941 */ /* 0x000fea0003800000 */
.L_x_29382:
        /* <DEDUP_REMOVED lines=13> */
.L_x_29378:
[----:B------:R-:W-:Y:S05]  /*8dc0*/  BSYNC B1 ;  /* 0x0000000000017941 */ /* 0x000fea0003800000 */
.L_x_29376:
        /* <DEDUP_REMOVED lines=8> */
.L_x_29387:
        /* <DEDUP_REMOVED lines=12> */
.L_x_29390:
[----:B------:R-:W-:Y:S02]  /*8f10*/  MOV R20, R10 ;  /* 0x0000000a00147202 */ /* 0x000fe40000000f00 */
.L_x_29391:
[----:B------:R-:W-:Y:S05]  /*8f20*/  BSYNC B2 ;  /* 0x0000000000027941 */ /* 0x000fea0003800000 */
.L_x_29389:
        /* <DEDUP_REMOVED lines=16> */
.L_x_29395:
[----:B------:R-:W-:Y:S05]  /*9030*/  BSYNC B3 ;  /* 0x0000000000037941 */ /* 0x000fea0003800000 */
.L_x_29394:
        /* <DEDUP_REMOVED lines=44> */
.L_x_29393:
[----:B------:R-:W-:Y:S05]  /*9300*/  BSYNC B2 ;  /* 0x0000000000027941 */ /* 0x000fea0003800000 */
.L_x_29392:
        /* <DEDUP_REMOVED lines=12> */
.L_x_29388:
[----:B------:R-:W-:Y:S05]  /*93d0*/  BSYNC B1 ;  /* 0x0000000000017941 */ /* 0x000fea0003800000 */
.L_x_29386:
        /* <DEDUP_REMOVED lines=8> */
.L_x_29397:
        /* <DEDUP_REMOVED lines=12> */
.L_x_29400:
[----:B------:R-:W-:Y:S02]  /*9520*/  IMAD.MOV.U32 R22, RZ, RZ, R10 ;  /* 0x000000ffff167224 */ /* 0x000fe400078e000a */
.L_x_29401:
[----:B------:R-:W-:Y:S05]  /*9530*/  BSYNC B2 ;  /* 0x0000000000027941 */ /* 0x000fea0003800000 */
.L_x_29399:
        /* <DEDUP_REMOVED lines=16> */
.L_x_29405:
[----:B------:R-:W-:Y:S05]  /*9640*/  BSYNC B3 ;  /* 0x0000000000037941 */ /* 0x000fea0003800000 */
.L_x_29404:
        /* <DEDUP_REMOVED lines=44> */
.L_x_29403:
[----:B------:R-:W-:Y:S05]  /*9910*/  BSYNC B2 ;  /* 0x0000000000027941 */ /* 0x000fea0003800000 */
.L_x_29402:
[----:B------:R0:W2:Y:S02]  /*9920*/  I2F.U32 R9, R22 ;  /* 0x0000001600097306 */ /* 0x0000a40000201000 */
[----:B0-----:R-:W-:-:S10]  /*9930*/  HFMA2.MMA R22, -RZ, RZ, 0.1171875, 0 ;  /* 0x2f800000ff167435 */ /* 0x001fd400000001ff */
        /* <DEDUP_REMOVED lines=11> */
.L_x_29398:
[----:B------:R-:W-:Y:S05]  /*99f0*/  BSYNC B1 ;  /* 0x0000000000017941 */ /* 0x000fea0003800000 */
.L_x_29396:
        /* <DEDUP_REMOVED lines=8> */
.L_x_29407:
        /* <DEDUP_REMOVED lines=12> */
.L_x_29410:
[----:B------:R-:W-:Y:S02]  /*9b40*/  IMAD.MOV.U32 R24, RZ, RZ, R10 ;  /* 0x000000ffff187224 */ /* 0x000fe400078e000a */
.L_x_29411:
[----:B------:R-:W-:Y:S05]  /*9b50*/  BSYNC B2 ;  /* 0x0000000000027941 */ /* 0x000fea0003800000 */
.L_x_29409:
        /* <DEDUP_REMOVED lines=16> */
.L_x_29415:
[----:B------:R-:W-:Y:S05]  /*9c60*/  BSYNC B3 ;  /* 0x0000000000037941 */ /* 0x000fea0003800000 */
.L_x_29414:
        /* <DEDUP_REMOVED lines=44> */
.L_x_29413:
[----:B------:R-:W-:Y:S05]  /*9f30*/  BSYNC B2 ;  /* 0x0000000000027941 */ /* 0x000fea0003800000 */
.L_x_29412:
        /* <DEDUP_REMOVED lines=12> */
.L_x_29408:
[----:B------:R-:W-:Y:S05]  /*a000*/  BSYNC B1 ;  /* 0x0000000000017941 */ /* 0x000fea0003800000 */
.L_x_29406:
        /* <DEDUP_REMOVED lines=8> */
.L_x_29417:
        /* <DEDUP_REMOVED lines=12> */
.L_x_29420:
[----:B------:R-:W-:Y:S02]  /*a150*/  MOV R26, R10 ;  /* 0x0000000a001a7202 */ /* 0x000fe40000000f00 */
.L_x_29421:
[----:B------:R-:W-:Y:S05]  /*a160*/  BSYNC B2 ;  /* 0x0000000000027941 */ /* 0x000fea0003800000 */
.L_x_29419:
        /* <DEDUP_REMOVED lines=16> */
.L_x_29425:
[----:B------:R-:W-:Y:S05]  /*a270*/  BSYNC B3 ;  /* 0x0000000000037941 */ /* 0x000fea0003800000 */
.L_x_29424:
        /* <DEDUP_REMOVED lines=44> */
.L_x_29423:
[----:B------:R-:W-:Y:S05]  /*a540*/  BSYNC B2 ;  /* 0x0000000000027941 */ /* 0x000fea0003800000 */
.L_x_29422:
        /* <DEDUP_REMOVED lines=13> */
.L_x_29418:
[----:B------:R-:W-:Y:S05]  /*a620*/  BSYNC B1 ;  /* 0x0000000000017941 */ /* 0x000fea0003800000 */
.L_x_29416:
        /* <DEDUP_REMOVED lines=8> */
.L_x_29427:
        /* <DEDUP_REMOVED lines=12> */
.L_x_29430:
[----:B------:R-:W-:Y:S02]  /*a770*/  IMAD.MOV.U32 R28, RZ, RZ, R10 ;  /* 0x000000ffff1c7224 */ /* 0x000fe400078e000a */
.L_x_29431:
[----:B------:R-:W-:Y:S05]  /*a780*/  BSYNC B2 ;  /* 0x0000000000027941 */ /* 0x000fea0003800000 */
.L_x_29429:
        /* <DEDUP_REMOVED lines=16> */
.L_x_29435:
[----:B------:R-:W-:Y:S05]  /*a890*/  BSYNC B3 ;  /* 0x0000000000037941 */ /* 0x000fea0003800000 */
.L_x_29434:
        /* <DEDUP_REMOVED lines=44> */
.L_x_29433:
[----:B------:R-:W-:Y:S05]  /*ab60*/  BSYNC B2 ;  /* 0x0000000000027941 */ /* 0x000fea0003800000 */
.L_x_29432:
        /* <DEDUP_REMOVED lines=12> */
.L_x_29428:
[----:B------:R-:W-:Y:S05]  /*ac30*/  BSYNC B1 ;  /* 0x0000000000017941 */ /* 0x000fea0003800000 */
.L_x_29426:
        /* <DEDUP_REMOVED lines=29> */
.L_x_29437:
[----:B------:R-:W-:Y:S05]  /*ae10*/  BSYNC B1 ;  /* 0x0000000000017941 */ /* 0x000fea0003800000 */
.L_x_29436:
[----:B------:R-:W-:Y:S02]  /*ae20*/  IADD3 R171, R171, 0x80, RZ ;  /* 0x00000080abab7810 */ /* 0x000fe40007ffe0ff */
[----:B------:R-:W-:Y:S02]  /*ae30*/  IADD3 R169, R169, 0x80, RZ ;  /* 0x00000080a9a97810 */ /* 0x000fe40007ffe0ff */
.L_x_29355:
[----:B------:R-:W-:Y:S05]  /*ae40*/  BSYNC B0 ;  /* 0x0000000000007941 */ /* 0x000fea0003800000 */
.L_x_29354:
        /* <DEDUP_REMOVED lines=20> */
.L_x_29441:
        /* <DEDUP_REMOVED lines=12> */
.L_x_29444:
[----:B------:R-:W-:Y:S02]  /*b050*/  MOV R14, R10 ;  /* 0x0000000a000e7202 */ /* 0x000fe40000000f00 */
.L_x_29445:
[----:B------:R-:W-:Y:S05]  /*b060*/  BSYNC B2 ;  /* 0x0000000000027941 */ /* 0x000fea0003800000 */
.L_x_29443:
        /* <DEDUP_REMOVED lines=16> */
.L_x_29449:
[----:B------:R-:W-:Y:S05]  /*b170*/  BSYNC B3 ;  /* 0x0000000000037941 */ /* 0x000fea0003800000 */
.L_x_29448:
        /* <DEDUP_REMOVED lines=44> */
.L_x_29447:
[----:B------:R-:W-:Y:S05]  /*b440*/  BSYNC B2 ;  /* 0x0000000000027941 */ /* 0x000fea0003800000 */
.L_x_29446:
[----:B------:R0:W2:Y:S02]  /*b450*/  I2F.U32 R9, R14 ;  /* 0x0000000e00097306 */ /* 0x0000a40000201000 */
[----:B0-----:R-:W-:-:S04]  /*b460*/  IMAD.MOV.U32 R14, RZ, RZ, 0x2f800000 ;  /* 0x2f800000ff0e7424 */ /* 0x001fc800078e00ff */
[----:B--2---:R-:W-:-:S05]  /*b470*/  FFMA.FTZ R9, R9, R14, 1.1641532182693481445e-10 ;  /* 0x2f00000009097423 */ /* 0x004fca000001000e */
        /* <DEDUP_REMOVED lines=9> */
.L_x_29442:
[----:B------:R-:W-:Y:S05]  /*b510*/  BSYNC B1 ;  /* 0x0000000000017941 */ /* 0x000fea0003800000 */
.L_x_29440:
        /* <DEDUP_REMOVED lines=8> */
.L_x_29451:
        /* <DEDUP_REMOVED lines=12> */
.L_x_29454:
[----:B------:R-:W-:Y:S02]  /*b660*/  IMAD.MOV.U32 R16, RZ, RZ, R10 ;  /* 0x000000ffff107224 */ /* 0x000fe400078e000a */
.L_x_29455:
[----:B------:R-:W-:Y:S05]  /*b670*/  BSYNC B2 ;  /* 0x0000000000027941 */ /* 0x000fea0003800000 */
.L_x_29453:
        /* <DEDUP_REMOVED lines=16> */
.L_x_29459:
[----:B------:R-:W-:Y:S05]  /*b780*/  BSYNC B3 ;  /* 0x0000000000037941 */ /* 0x000fea0003800000 */
.L_x_29458:
        /* <DEDUP_REMOVED lines=44> */
.L_x_29457:
[----:B------:R-:W-:Y:S05]  /*ba50*/  BSYNC B2 ;  /* 0x0000000000027941 */ /* 0x000fea0003800000 */
.L_x_29456:
        /* <DEDUP_REMOVED lines=12> */
.L_x_29452:
[----:B------:R-:W-:Y:S05]  /*bb20*/  BSYNC B1 ;  /* 0x0000000000017941 */ /* 0x000fea0003800000 */
.L_x_29450:
        /* <DEDUP_REMOVED lines=8> */
.L_x_29461:
        /* <DEDUP_REMOVED lines=12> */
.L_x_29464:
[----:B------:R-:W-:Y:S02]  /*bc70*/  IMAD.MOV.U32 R18, RZ, RZ, R10 ;  /* 0x000000ffff127224 */ /* 0x000fe400078e000a */
.L_x_29465:
[----:B------:R-:W-:Y:S05]  /*bc80*/  BSYNC B2 ;  /* 0x0000000000027941 */ /* 0x000fea0003800000 */
.L_x_29463:
        /* <DEDUP_REMOVED lines=16> */
.L_x_29469:
[----:B------:R-:W-:Y:S05]  /*bd90*/  BSYNC B3 ;  /* 0x0000000000037941 */ /* 0x000fea0003800000 */
.L_x_29468:
        /* <DEDUP_REMOVED lines=44> */
.L_x_29467:
[----:B------:R-:W-:Y:S05]  /*c060*/  BSYNC B2 ;  /* 0x0000000000027941 */ /* 0x000fea0003800000 */
.L_x_29466:
        /* <DEDUP_REMOVED lines=13> */
.L_x_29462:
[----:B------:R-:W-:Y:S05]  /*c140*/  BSYNC B1 ;  /* 0x0000000000017941 */ /* 0x000fea0003800000 */
.L_x_29460:
        /* <DEDUP_REMOVED lines=8> */
.L_x_29471:
        /* <DEDUP_REMOVED lines=12> */
.L_x_29474:
[----:B------:R-:W-:Y:S02]  /*c290*/  MOV R20, R10 ;  /* 0x0000000a00147202 */ /* 0x000fe40000000f00 */
.L_x_29475:
[----:B------:R-:W-:Y:S05]  /*c2a0*/  BSYNC B2 ;  /* 0x0000000000027941 */ /* 0x000fea0003800000 */
.L_x_29473:
        /* <DEDUP_REMOVED lines=16> */
.L_x_29479:
[----:B------:R-:W-:Y:S05]  /*c3b0*/  BSYNC B3 ;  /* 0x0000000000037941 */ /* 0x000fea0003800000 */
.L_x_29478:
        /* <DEDUP_REMOVED lines=44> */
.L_x_29477:
[----:B------:R-:W-:Y:S05]  /*c680*/  BSYNC B2 ;  /* 0x0000000000027941 */ /* 0x000fea0003800000 */
.L_x_29476:
        /* <DEDUP_REMOVED lines=12> */
.L_x_29472:
[----:B------:R-:W-:Y:S05]  /*c750*/  BSYNC B1 ;  /* 0x0000000000017941 */ /* 0x000fea0003800000 */
.L_x_29470:
        /* <DEDUP_REMOVED lines=8> */
.L_x_29481:
        /* <DEDUP_REMOVED lines=12> */
.L_x_29484:
[----:B------:R-:W-:Y:S02]  /*c8a0*/  IMAD.MOV.U32 R22, RZ, RZ, R10 ;  /* 0x000000ffff167224 */ /* 0x000fe400078e000a */
.L_x_29485:
[----:B------:R-:W-:Y:S05]  /*c8b0*/  BSYNC B2 ;  /* 0x0000000000027941 */ /* 0x000fea0003800000 */
.L_x_29483:
        /* <DEDUP_REMOVED lines=16> */
.L_x_29489:
[----:B------:R-:W-:Y:S05]  /*c9c0*/  BSYNC B3 ;  /* 0x0000000000037941 */ /* 0x000fea0003800000 */
.L_x_29488:
        /* <DEDUP_REMOVED lines=44> */
.L_x_29487:
[----:B------:R-:W-:Y:S05]  /*cc90*/  BSYNC B2 ;  /* 0x0000000000027941 */ /* 0x000fea0003800000 */
.L_x_29486:
        /* <DEDUP_REMOVED lines=13> */
.L_x_29482:
[----:B------:R-:W-:Y:S05]  /*cd70*/  BSYNC B1 ;  /* 0x0000000000017941 */ /* 0x000fea0003800000 */
.L_x_29480:
        /* <DEDUP_REMOVED lines=8> */
.L_x_29491:
        /* <DEDUP_REMOVED lines=12> */
.L_x_29494:
[----:B------:R-:W-:Y:S02]  /*cec0*/  IMAD.MOV.U32 R24, RZ, RZ, R10 ;  /* 0x000000ffff187224 */ /* 0x000fe400078e000a */
.L_x_29495:
[----:B------:R-:W-:Y:S05]  /*ced0*/  BSYNC B2 ;  /* 0x0000000000027941 */ /* 0x000fea0003800000 */
.L_x_29493:
        /* <DEDUP_REMOVED lines=16> */
.L_x_29499:
[----:B------:R-:W-:Y:S05]  /*cfe0*/  BSYNC B3 ;  /* 0x0000000000037941 */ /* 0x000fea0003800000 */
.L_x_29498:
        /* <DEDUP_REMOVED lines=44> */
.L_x_29497:
[----:B------:R-:W-:Y:S05]  /*d2b0*/  BSYNC B2 ;  /* 0x0000000000027941 */ /* 0x000fea0003800000 */
.L_x_29496:
        /* <DEDUP_REMOVED lines=12> */
.L_x_29492:
[----:B------:R-:W-:Y:S05]  /*d380*/  BSYNC B1 ;  /* 0x0000000000017941 */ /* 0x000fea0003800000 */
.L_x_29490:
        /* <DEDUP_REMOVED lines=8> */
.L_x_29501:
        /* <DEDUP_REMOVED lines=12> */
.L_x_29504:
[----:B------:R-:W-:Y:S02]  /*d4d0*/  MOV R26, R10 ;  /* 0x0000000a001a7202 */ /* 0x000fe40000000f00 */
.L_x_29505:
[----:B------:R-:W-:Y:S05]  /*d4e0*/  BSYNC B2 ;  /* 0x0000000000027941 */ /* 0x000fea0003800000 */
.L_x_29503:
        /* <DEDUP_REMOVED lines=16> */
.L_x_29509:
[----:B------:R-:W-:Y:S05]  /*d5f0*/  BSYNC B3 ;  /* 0x0000000000037941 */ /* 0x000fea0003800000 */
.L_x_29508:
        /* <DEDUP_REMOVED lines=44> */
.L_x_29507:
[----:B------:R-:W-:Y:S05]  /*d8c0*/  BSYNC B2 ;  /* 0x0000000000027941 */ /* 0x000fea0003800000 */
.L_x_29506:
        /* <DEDUP_REMOVED lines=13> */
.L_x_29502:
[----:B------:R-:W-:Y:S05]  /*d9a0*/  BSYNC B1 ;  /* 0x0000000000017941 */ /* 0x000fea0003800000 */
.L_x_29500:
        /* <DEDUP_REMOVED lines=8> */
.L_x_29511:
        /* <DEDUP_REMOVED lines=12> */
.L_x_29514:
[----:B------:R-:W-:Y:S02]  /*daf0*/  IMAD.MOV.U32 R28, RZ, RZ, R10 ;  /* 0x000000ffff1c7224 */ /* 0x000fe400078e000a */
.L_x_29515:
[----:B------:R-:W-:Y:S05]  /*db00*/  BSYNC B2 ;  /* 0x0000000000027941 */ /* 0x000fea0003800000 */
.L_x_29513:
        /* <DEDUP_REMOVED lines=16> */
.L_x_29519:
[----:B------:R-:W-:Y:S05]  /*dc10*/  BSYNC B3 ;  /* 0x0000000000037941 */ /* 0x000fea0003800000 */
.L_x_29518:
        /* <DEDUP_REMOVED lines=44> */
.L_x_29517:
[----:B------:R-:W-:Y:S05]  /*dee0*/  BSYNC B2 ;  /* 0x0000000000027941 */ /* 0x000fea0003800000 */
.L_x_29516:
        /* <DEDUP_REMOVED lines=12> */
.L_x_29512:
[----:B------:R-:W-:Y:S05]  /*dfb0*/  BSYNC B1 ;  /* 0x0000000000017941 */ /* 0x000fea0003800000 */
.L_x_29510:
        /* <DEDUP_REMOVED lines=29> */
.L_x_29521:
[----:B------:R-:W-:Y:S05]  /*e190*/  BSYNC B1 ;  /* 0x0000000000017941 */ /* 0x000fea0003800000 */
.L_x_29520:
[----:B------:R-:W-:Y:S02]  /*e1a0*/  IADD3 R171, R171, 0x80, RZ ;  /* 0x00000080abab7810 */ /* 0x000fe40007ffe0ff */
[----:B------:R-:W-:Y:S02]  /*e1b0*/  IADD3 R169, R169, 0x80, RZ ;  /* 0x00000080a9a97810 */ /* 0x000fe40007ffe0ff */
.L_x_29439:
[----:B------:R-:W-:Y:S05]  /*e1c0*/  BSYNC B0 ;  /* 0x0000000000007941 */ /* 0x000fea0003800000 */
.L_x_29438:
        /* <DEDUP_REMOVED lines=20> */
.L_x_29525:
        /* <DEDUP_REMOVED lines=12> */
.L_x_29528:
[----:B------:R-:W-:Y:S02]  /*e3d0*/  MOV R14, R10 ;  /* 0x0000000a000e7202 */ /* 0x000fe40000000f00 */
.L_x_29529:
[----:B------:R-:W-:Y:S05]  /*e3e0*/  BSYNC B2 ;  /* 0x0000000000027941 */ /* 0x000fea0003800000 */
.L_x_29527:
        /* <DEDUP_REMOVED lines=16> */
.L_x_29533:
[----:B------:R-:W-:Y:S05]  /*e4f0*/  BSYNC B3 ;  /* 0x0000000000037941 */ /* 0x000fea0003800000 */
.L_x_29532:
        /* <DEDUP_REMOVED lines=44> */
.L_x_29531:
[----:B------:R-:W-:Y:S05]  /*e7c0*/  BSYNC B2 ;  /* 0x0000000000027941 */ /* 0x000fea0003800000 */
.L_x_29530:
        /* <DEDUP_REMOVED lines=12> */
.L_x_29526:
[----:B------:R-:W-:Y:S05]  /*e890*/  BSYNC B1 ;  /* 0x0000000000017941 */ /* 0x000fea0003800000 */
.L_x_29524:
        /* <DEDUP_REMOVED lines=8> */
.L_x_29535:
        /* <DEDUP_REMOVED lines=12> */
.L_x_29538:
[----:B------:R-:W-:Y:S02]  /*e9e0*/  IMAD.MOV.U32 R16, RZ, RZ, R10 ;  /* 0x000000ffff107224 */ /* 0x000fe400078e000a */
.L_x_29539:
[----:B------:R-:W-:Y:S05]  /*e9f0*/  BSYNC B2 ;  /* 0x0000000000027941 */ /* 0x000fea0003800000 */
.L_x_29537:
        /* <DEDUP_REMOVED lines=16> */
.L_x_29543:
[----:B------:R-:W-:Y:S05]  /*eb00*/  BSYNC B3 ;  /* 0x0000000000037941 */ /* 0x000fea0003800000 */
.L_x_29542:
        /* <DEDUP_REMOVED lines=44> */
.L_x_29541:
[----:B------:R-:W-:Y:S05]  /*edd0*/  BSYNC B2 ;  /* 0x0000000000027941 */ /* 0x000fea0003800000 */
.L_x_29540:
        /* <DEDUP_REMOVED lines=12> */
.L_x_29536:
[----:B------:R-:W-:Y:S05]  /*eea0*/  BSYNC B1 ;  /* 0x0000000000017941 */ /* 0x000fea0003800000 */
.L_x_29534:
        /* <DEDUP_REMOVED lines=8> */
.L_x_29545:
        /* <DEDUP_REMOVED lines=12> */
.L_x_29548:
[----:B------:R-:W-:Y:S02]  /*eff0*/  IMAD.MOV.U32 R18, RZ, RZ, R10 ;  /* 0x000000ffff127224 */ /* 0x000fe400078e000a */
.L_x_29549:
[----:B------:R-:W-:Y:S05]  /*f000*/  BSYNC B2 ;  /* 0x0000000000027941 */ /* 0x000fea0003800000 */
.L_x_29547:
        /* <DEDUP_REMOVED lines=16> */
.L_x_29553:
[----:B------:R-:W-:Y:S05]  /*f110*/  BSYNC B3 ;  /* 0x0000000000037941 */ /* 0x000fea0003800000 */
.L_x_29552:
        /* <DEDUP_REMOVED lines=44> */
.L_x_29551:
[----:B------:R-:W-:Y:S05]  /*f3e0*/  BSYNC B2 ;  /* 0x0000000000027941 */ /* 0x000fea0003800000 */
.L_x_29550:
        /* <DEDUP_REMOVED lines=13> */
.L_x_29546:
[----:B------:R-:W-:Y:S05]  /*f4c0*/  BSYNC B1 ;  /* 0x0000000000017941 */ /* 0x000fea0003800000 */
.L_x_29544:
        /* <DEDUP_REMOVED lines=8> */
.L_x_29555:
        /* <DEDUP_REMOVED lines=12> */
.L_x_29558:
[----:B------:R-:W-:Y:S02]  /*f610*/  MOV R20, R10 ;  /* 0x0000000a00147202 */ /* 0x000fe40000000f00 */
.L_x_29559:
[----:B------:R-:W-:Y:S05]  /*f620*/  BSYNC B2 ;  /* 0x0000000000027941 */ /* 0x000fea0003800000 */
.L_x_29557:
        /* <DEDUP_REMOVED lines=16> */
.L_x_29563:
[----:B------:R-:W-:Y:S05]  /*f730*/  BSYNC B3 ;  /* 0x0000000000037941 */ /* 0x000fea0003800000 */
.L_x_29562:
        /* <DEDUP_REMOVED lines=44> */
.L_x_29561:
[----:B------:R-:W-:Y:S05]  /*fa00*/  BSYNC B2 ;  /* 0x0000000000027941 */ /* 0x000fea0003800000 */
.L_x_29560:
        /* <DEDUP_REMOVED lines=12> */
.L_x_29556:
[----:B------:R-:W-:Y:S05]  /*fad0*/  BSYNC B1 ;  /* 0x0000000000017941 */ /* 0x000fea0003800000 */
.L_x_29554:
        /* <DEDUP_REMOVED lines=8> */
.L_x_29565:
        /* <DEDUP_REMOVED lines=12> */
.L_x_29568:
[----:B------:R-:W-:Y:S02]  /*fc20*/  IMAD.MOV.U32 R22, RZ, RZ, R10 ;  /* 0x000000ffff167224 */ /* 0x000fe400078e000a */
.L_x_29569:
[----:B------:R-:W-:Y:S05]  /*fc30*/  BSYNC B2 ;  /* 0x0000000000027941 */ /* 0x000fea0003800000 */
.L_x_29567:
        /* <DEDUP_REMOVED lines=16> */
.L_x_29573:
[----:B------:R-:W-:Y:S05]  /*fd40*/  BSYNC B3 ;  /* 0x0000000000037941 */ /* 0x000fea0003800000 */
.L_x_29572:
        /* <DEDUP_REMOVED lines=44> */
.L_x_29571:
[----:B------:R-:W-:Y:S05]  /*10010*/  BSYNC B2 ;  /* 0x0000000000027941 */ /* 0x000fea0003800000 */
.L_x_29570:
        /* <DEDUP_REMOVED lines=13> */
.L_x_29566:
[----:B------:R-:W-:Y:S05]  /*100f0*/  BSYNC B1 ;  /* 0x0000000000017941 */ /* 0x000fea0003800000 */
.L_x_29564:
        /* <DEDUP_REMOVED lines=8> */
.L_x_29575:
        /* <DEDUP_REMOVED lines=12> */
.L_x_29578:
[----:B------:R-:W-:Y:S02]  /*10240*/  IMAD.MOV.U32 R24, RZ, RZ, R10 ;  /* 0x000000ffff187224 */ /* 0x000fe400078e000a */
.L_x_29579:
[----:B------:R-:W-:Y:S05]  /*10250*/  BSYNC B2 ;  /* 0x0000000000027941 */ /* 0x000fea0003800000 */
.L_x_29577:
        /* <DEDUP_REMOVED lines=16> */
.L_x_29583:
[----:B------:R-:W-:Y:S05]  /*10360*/  BSYNC B3 ;  /* 0x0000000000037941 */ /* 0x000fea0003800000 */
.L_x_29582:
        /* <DEDUP_REMOVED lines=44> */
.L_x_29581:
[----:B------:R-:W-:Y:S05]  /*10630*/  BSYNC B2 ;  /* 0x0000000000027941 */ /* 0x000fea0003800000 */
.L_x_29580:
        /* <DEDUP_REMOVED lines=12> */
.L_x_29576:
[----:B------:R-:W-:Y:S05]  /*10700*/  BSYNC B1 ;  /* 0x0000000000017941 */ /* 0x000fea0003800000 */
.L_x_29574:
        /* <DEDUP_REMOVED lines=8> */
.L_x_29585:
        /* <DEDUP_REMOVED lines=12> */
.L_x_29588:
[----:B------:R-:W-:Y:S02]  /*10850*/  MOV R26, R10 ;  /* 0x0000000a001a7202 */ /* 0x000fe40000000f00 */
.L_x_29589:
[----:B------:R-:W-:Y:S05]  /*10860*/  BSYNC B2 ;  /* 0x0000000000027941 */ /* 0x000fea0003800000 */
.L_x_29587:
        /* <DEDUP_REMOVED lines=16> */
.L_x_29593:
[----:B------:R-:W-:Y:S05]  /*10970*/  BSYNC B3 ;  /* 0x0000000000037941 */ /* 0x000fea0003800000 */
.L_x_29592:
        /* <DEDUP_REMOVED lines=44> */
.L_x_29591:
[----:B------:R-:W-:Y:S05]  /*10c40*/  BSYNC B2 ;  /* 0x0000000000027941 */ /* 0x000fea0003800000 */
.L_x_29590:
        /* <DEDUP_REMOVED lines=13> */
.L_x_29586:
[----:B------:R-:W-:Y:S05]  /*10d20*/  BSYNC B1 ;  /* 0x0000000000017941 */ /* 0x000fea0003800000 */
.L_x_29584:
        /* <DEDUP_REMOVED lines=8> */
.L_x_29595:
        /* <DEDUP_REMOVED lines=12> */
.L_x_29598:
[----:B------:R-:W-:Y:S02]  /*10e70*/  IMAD.MOV.U32 R28, RZ, RZ, R10 ;  /* 0x000000ffff1c7224 */ /* 0x000fe400078e000a */
.L_x_29599:
[----:B------:R-:W-:Y:S05]  /*10e80*/  BSYNC B2 ;  /* 0x0000000000027941 */ /* 0x000fea0003800000 */
.L_x_29597:
        /* <DEDUP_REMOVED lines=16> */
.L_x_29603:
[----:B------:R-:W-:Y:S05]  /*10f90*/  BSYNC B3 ;  /* 0x0000000000037941 */ /* 0x000fea0003800000 */
.L_x_29602:
        /* <DEDUP_REMOVED lines=44> */
.L_x_29601:
[----:B------:R-:W-:Y:S05]  /*11260*/  BSYNC B2 ;  /* 0x0000000000027941 */ /* 0x000fea0003800000 */
.L_x_29600:
        /* <DEDUP_REMOVED lines=12> */
.L_x_29596:
[----:B------:R-:W-:Y:S05]  /*11330*/  BSYNC B1 ;  /* 0x0000000000017941 */ /* 0x000fea0003800000 */
.L_x_29594:
        /* <DEDUP_REMOVED lines=29> */
.L_x_29605:
[----:B------:R-:W-:Y:S05]  /*11510*/  BSYNC B1 ;  /* 0x0000000000017941 */ /* 0x000fea0003800000 */
.L_x_29604:
[----:B------:R-:W-:Y:S02]  /*11520*/  IADD3 R171, R171, 0x80, RZ ;  /* 0x00000080abab7810 */ /* 0x000fe40007ffe0ff */
[----:B------:R-:W-:Y:S02]  /*11530*/  IADD3 R169, R169, 0x80, RZ ;  /* 0x00000080a9a97810 */ /* 0x000fe40007ffe0ff */
.L_x_29523:
[----:B------:R-:W-:Y:S05]  /*11540*/  BSYNC B0 ;  /* 0x0000000000007941 */ /* 0x000fea0003800000 */
.L_x_29522:
        /* <DEDUP_REMOVED lines=20> */
.L_x_29609:
        /* <DEDUP_REMOVED lines=12> */
.L_x_29612:
[----:B------:R-:W-:Y:S02]  /*11750*/  MOV R14, R10 ;  /* 0x0000000a000e7202 */ /* 0x000fe40000000f00 */
.L_x_29613:
[----:B------:R-:W-:Y:S05]  /*11760*/  BSYNC B2 ;  /* 0x0000000000027941 */ /* 0x000fea0003800000 */
.L_x_29611:
        /* <DEDUP_REMOVED lines=16> */
.L_x_29617:
[----:B------:R-:W-:Y:S05]  /*11870*/  BSYNC B3 ;  /* 0x0000000000037941 */ /* 0x000fea0003800000 */
.L_x_29616:
        /* <DEDUP_REMOVED lines=44> */
.L_x_29615:
[----:B------:R-:W-:Y:S05]  /*11b40*/  BSYNC B2 ;  /* 0x0000000000027941 */ /* 0x000fea0003800000 */
.L_x_29614:
        /* <DEDUP_REMOVED lines=12> */
.L_x_29610:
[----:B------:R-:W-:Y:S05]  /*11c10*/  BSYNC B1 ;  /* 0x0000000000017941 */ /* 0x000fea0003800000 */
.L_x_29608:
        /* <DEDUP_REMOVED lines=8> */
.L_x_29619:
        /* <DEDUP_REMOVED lines=12> */
.L_x_29622:
[----:B------:R-:W-:Y:S02]  /*11d60*/  IMAD.MOV.U32 R16, RZ, RZ, R10 ;  /* 0x000000ffff107224 */ /* 0x000fe400078e000a */
.L_x_29623:
[----:B------:R-:W-:Y:S05]  /*11d70*/  BSYNC B2 ;  /* 0x0000000000027941 */ /* 0x000fea0003800000 */
.L_x_29621:
        /* <DEDUP_REMOVED lines=16> */
.L_x_29627:
[----:B------:R-:W-:Y:S05]  /*11e80*/  BSYNC B3 ;  /* 0x0000000000037941 */ /* 0x000fea0003800000 */
.L_x_29626:
        /* <DEDUP_REMOVED lines=44> */
.L_x_29625:
[----:B------:R-:W-:Y:S05]  /*12150*/  BSYNC B2 ;  /* 0x0000000000027941 */ /* 0x000fea0003800000 */
.L_x_29624:
        /* <DEDUP_REMOVED lines=12> */
.L_x_29620:
[----:B------:R-:W-:Y:S05]  /*12220*/  BSYNC B1 ;  /* 0x0000000000017941 */ /* 0x000fea0003800000 */
.L_x_29618:
        /* <DEDUP_REMOVED lines=8> */
.L_x_29629:
        /* <DEDUP_REMOVED lines=12> */
.L_x_29632:
[----:B------:R-:W-:Y:S02]  /*12370*/  IMAD.MOV.U32 R18, RZ, RZ, R10 ;  /* 0x000000ffff127224 */ /* 0x000fe400078e000a */
.L_x_29633:
[----:B------:R-:W-:Y:S05]  /*12380*/  BSYNC B2 ;  /* 0x0000000000027941 */ /* 0x000fea0003800000 */
.L_x_29631:
        /* <DEDUP_REMOVED lines=16> */
.L_x_29637:
[----:B------:R-:W-:Y:S05]  /*12490*/  BSYNC B3 ;  /* 0x0000000000037941 */ /* 0x000fea0003800000 */
.L_x_29636:
        /* <DEDUP_REMOVED lines=44> */
.L_x_29635:
[----:B------:R-:W-:Y:S05]  /*12760*/  BSYNC B2 ;  /* 0x0000000000027941 */ /* 0x000fea0003800000 */
.L_x_29634:
        /* <DEDUP_REMOVED lines=13> */
.L_x_29630:
[----:B------:R-:W-:Y:S05]  /*12840*/  BSYNC B1 ;  /* 0x0000000000017941 */ /* 0x000fea0003800000 */
.L_x_29628:
        /* <DEDUP_REMOVED lines=8> */
.L_x_29639:
        /* <DEDUP_REMOVED lines=12> */
.L_x_29642:
[----:B------:R-:W-:Y:S02]  /*12990*/  MOV R20, R10 ;  /* 0x0000000a00147202 */ /* 0x000fe40000000f00 */
.L_x_29643:
[----:B------:R-:W-:Y:S05]  /*129a0*/  BSYNC B2 ;  /* 0x0000000000027941 */ /* 0x000fea0003800000 */
.L_x_29641:
        /* <DEDUP_REMOVED lines=16> */
.L_x_29647:
[----:B------:R-:W-:Y:S05]  /*12ab0*/  BSYNC B3 ;  /* 0x0000000000037941 */ /* 0x000fea0003800000 */
.L_x_29646:
        /* <DEDUP_REMOVED lines=44> */
.L_x_29645:
[----:B------:R-:W-:Y:S05]  /*12d80*/  BSYNC B2 ;  /* 0x0000000000027941 */ /* 0x000fea0003800000 */
.L_x_29644:
        /* <DEDUP_REMOVED lines=12> */
.L_x_29640:
[----:B------:R-:W-:Y:S05]  /*12e50*/  BSYNC B1 ;  /* 0x0000000000017941 */ /* 0x000fea0003800000 */
.L_x_29638:
        /* <DEDUP_REMOVED lines=8> */
.L_x_29649:
        /* <DEDUP_REMOVED lines=12> */
.L_x_29652:
[----:B------:R-:W-:Y:S02]  /*12fa0*/  IMAD.MOV.U32 R22, RZ, RZ, R10 ;  /* 0x000000ffff167224 */ /* 0x000fe400078e000a */
.L_x_29653:
[----:B------:R-:W-:Y:S05]  /*12fb0*/  BSYNC B2 ;  /* 0x0000000000027941 */ /* 0x000fea0003800000 */
.L_x_29651:
        /* <DEDUP_REMOVED lines=16> */
.L_x_29657:
[----:B------:R-:W-:Y:S05]  /*130c0*/  BSYNC B3 ;  /* 0x0000000000037941 */ /* 0x000fea0003800000 */
.L_x_29656:
        /* <DEDUP_REMOVED lines=44> */
.L_x_29655:
[----:B------:R-:W-:Y:S05]  /*13390*/  BSYNC B2 ;  /* 0x0000000000027941 */ /* 0x000fea0003800000 */
.L_x_29654:
        /* <DEDUP_REMOVED lines=13> */
.L_x_29650:
[----:B------:R-:W-:Y:S05]  /*13470*/  BSYNC B1 ;  /* 0x0000000000017941 */ /* 0x000fea0003800000 */
.L_x_29648:
        /* <DEDUP_REMOVED lines=8> */
.L_x_29659:
        /* <DEDUP_REMOVED lines=12> */
.L_x_29662:
[----:B------:R-:W-:Y:S02]  /*135c0*/  IMAD.MOV.U32 R24, RZ, RZ, R10 ;  /* 0x000000ffff187224 */ /* 0x000fe400078e000a */
.L_x_29663:
[----:B------:R-:W-:Y:S05]  /*135d0*/  BSYNC B2 ;  /* 0x0000000000027941 */ /* 0x000fea0003800000 */
.L_x_29661:
        /* <DEDUP_REMOVED lines=16> */
.L_x_29667:
[----:B------:R-:W-:Y:S05]  /*136e0*/  BSYNC B3 ;  /* 0x0000000000037941 */ /* 0x000fea0003800000 */
.L_x_29666:
        /* <DEDUP_REMOVED lines=44> */
.L_x_29665:
[----:B------:R-:W-:Y:S05]  /*139b0*/  BSYNC B2 ;  /* 0x0000000000027941 */ /* 0x000fea0003800000 */
.L_x_29664:
        /* <DEDUP_REMOVED lines=12> */
.L_x_29660:
[----:B------:R-:W-:Y:S05]  /*13a80*/  BSYNC B1 ;  /* 0x0000000000017941 */ /* 0x000fea0003800000 */
.L_x_29658:
        /* <DEDUP_REMOVED lines=8> */
.L_x_29669:
        /* <DEDUP_REMOVED lines=12> */
.L_x_29672:
[----:B------:R-:W-:Y:S02]  /*13bd0*/  MOV R26, R10 ;  /* 0x0000000a001a7202 */ /* 0x000fe40000000f00 */
.L_x_29673:
[----:B------:R-:W-:Y:S05]  /*13be0*/  BSYNC B2 ;  /* 0x0000000000027941 */ /* 0x000fea0003800000 */
.L_x_29671:
        /* <DEDUP_REMOVED lines=16> */
.L_x_29677:
[----:B------:R-:W-:Y:S05]  /*13cf0*/  BSYNC B3 ;  /* 0x0000000000037941 */ /* 0x000fea0003800000 */
.L_x_29676:
        /* <DEDUP_REMOVED lines=44> */
.L_x_29675:
[----:B------:R-:W-:Y:S05]  /*13fc0*/  BSYNC B2 ;  /* 0x0000000000027941 */ /* 0x000fea0003800000 */
.L_x_29674:
        /* <DEDUP_REMOVED lines=13> */
.L_x_29670:
[----:B------:R-:W-:Y:S05]  /*140a0*/  BSYNC B1 ;  /* 0x0000000000017941 */ /* 0x000fea0003800000 */
.L_x_29668:
        /* <DEDUP_REMOVED lines=8> */
.L_x_29679:
        /* <DEDUP_REMOVED lines=12> */
.L_x_29682:
[----:B------:R-:W-:Y:S02]  /*141f0*/  IMAD.MOV.U32 R28, RZ, RZ, R10 ;  /* 0x000000ffff1c7224 */ /* 0x000fe400078e000a */
.L_x_29683:
[----:B------:R-:W-:Y:S05]  /*14200*/  BSYNC B2 ;  /* 0x0000000000027941 */ /* 0x000fea0003800000 */
.L_x_29681:
        /* <DEDUP_REMOVED lines=16> */
.L_x_29687:
[----:B------:R-:W-:Y:S05]  /*14310*/  BSYNC B3 ;  /* 0x0000000000037941 */ /* 0x000fea0003800000 */
.L_x_29686:
        /* <DEDUP_REMOVED lines=44> */
.L_x_29685:
[----:B------:R-:W-:Y:S05]  /*145e0*/  BSYNC B2 ;  /* 0x0000000000027941 */ /* 0x000fea0003800000 */
.L_x_29684:
        /* <DEDUP_REMOVED lines=12> */
.L_x_29680:
[----:B------:R-:W-:Y:S05]  /*146b0*/  BSYNC B1 ;  /* 0x0000000000017941 */ /* 0x000fea0003800000 */
.L_x_29678:
        /* <DEDUP_REMOVED lines=29> */
.L_x_29689:
[----:B------:R-:W-:Y:S05]  /*14890*/  BSYNC B1 ;  /* 0x0000000000017941 */ /* 0x000fea0003800000 */
.L_x_29688:
[----:B------:R-:W-:Y:S02]  /*148a0*/  IADD3 R171, R171, 0x80, RZ ;  /* 0x00000080abab7810 */ /* 0x000fe40007ffe0ff */
[----:B------:R-:W-:Y:S02]  /*148b0*/  IADD3 R169, R169, 0x80, RZ ;  /* 0x00000080a9a97810 */ /* 0x000fe40007ffe0ff */
.L_x_29607:
[----:B------:R-:W-:Y:S05]  /*148c0*/  BSYNC B0 ;  /* 0x0000000000007941 */ /* 0x000fea0003800000 */
.L_x_29606:
        /* <DEDUP_REMOVED lines=20> */
.L_x_29693:
        /* <DEDUP_REMOVED lines=12> */
.L_x_29696:
[----:B------:R-:W-:Y:S02]  /*14ad0*/  MOV R14, R10 ;  /* 0x0000000a000e7202 */ /* 0x000fe40000000f00 */
.L_x_29697:
[----:B------:R-:W-:Y:S05]  /*14ae0*/  BSYNC B2 ;  /* 0x0000000000027941 */ /* 0x000fea0003800000 */
.L_x_29695:
        /* <DEDUP_REMOVED lines=16> */
.L_x_29701:
[----:B------:R-:W-:Y:S05]  /*14bf0*/  BSYNC B3 ;  /* 0x0000000000037941 */ /* 0x000fea0003800000 */
.L_x_29700:
        /* <DEDUP_REMOVED lines=44> */
.L_x_29699:
[----:B------:R-:W-:Y:S05]  /*14ec0*/  BSYNC B2 ;  /* 0x0000000000027941 */ /* 0x000fea0003800000 */
.L_x_29698:
        /* <DEDUP_REMOVED lines=8> */
[----:B------:R-:W-:Y:S01]  /*14f50*/  FSEL R161, R9, RZ, !P4 ;  /* 0x000000ff09a17208 */ /* 0x000fe20006000000 */
[----:B------:R-:W-:-:S04]  /*14f60*/  @P2 HADD2.F32 R9, -RZ, R124.H0_H0 ;  /* 0x2000007cff092230 */ /* 0x000fc80000004100 */
[----:B------:R-:W-:-:S04]  /*14f70*/  FMUL.FTZ R161, R192, R161 ;  /* 0x000000a1c0a17220 */ /* 0x000fc80000410000 */
[----:B------:R-:W-:Y:S02]  /*14f80*/  @P2 FADD.FTZ R161, R9, R161 ;  /* 0x000000a109a12221 */ /* 0x000fe40000010000 */
.L_x_29694:
[----:B------:R-:W-:Y:S05]  /*14f90*/  BSYNC B1 ;  /* 0x0000000000017941 */ /* 0x000fea0003800000 */
.L_x_29692:
        /* <DEDUP_REMOVED lines=8> */
.L_x_29703:
        /* <DEDUP_REMOVED lines=12> */
.L_x_29706:
[----:B------:R-:W-:Y:S02]  /*150e0*/  IMAD.MOV.U32 R16, RZ, RZ, R10 ;  /* 0x000000ffff107224 */ /* 0x000fe400078e000a */
.L_x_29707:
[----:B------:R-:W-:Y:S05]  /*150f0*/  BSYNC B2 ;  /* 0x0000000000027941 */ /* 0x000fea0003800000 */
.L_x_29705:
        /* <DEDUP_REMOVED lines=16> */
.L_x_29711:
[----:B------:R-:W-:Y:S05]  /*15200*/  BSYNC B3 ;  /* 0x0000000000037941 */ /* 0x000fea0003800000 */
.L_x_29710:
        /* <DEDUP_REMOVED lines=44> */
.L_x_29709:
[----:B------:R-:W-:Y:S05]  /*154d0*/  BSYNC B2 ;  /* 0x0000000000027941 */ /* 0x000fea0003800000 */
.L_x_29708:
        /* <DEDUP_REMOVED lines=12> */
.L_x_29704:
[----:B------:R-:W-:Y:S05]  /*155a0*/  BSYNC B1 ;  /* 0x0000000000017941 */ /* 0x000fea0003800000 */
.L_x_29702:
        /* <DEDUP_REMOVED lines=8> */
.L_x_29713:
        /* <DEDUP_REMOVED lines=12> */
.L_x_29716:
[----:B------:R-:W-:Y:S02]  /*156f0*/  IMAD.MOV.U32 R18, RZ, RZ, R10 ;  /* 0x000000ffff127224 */ /* 0x000fe400078e000a */
.L_x_29717:
[----:B------:R-:W-:Y:S05]  /*15700*/  BSYNC B2 ;  /* 0x0000000000027941 */ /* 0x000fea0003800000 */
.L_x_29715:
        /* <DEDUP_REMOVED lines=16> */
.L_x_29721:
[----:B------:R-:W-:Y:S05]  /*15810*/  BSYNC B3 ;  /* 0x0000000000037941 */ /* 0x000fea0003800000 */
.L_x_29720:
        /* <DEDUP_REMOVED lines=44> */
.L_x_29719:
[----:B------:R-:W-:Y:S05]  /*15ae0*/  BSYNC B2 ;  /* 0x0000000000027941 */ /* 0x000fea0003800000 */
.L_x_29718:
[----:B------:R0:W2:Y:S02]  /*15af0*/  I2F.U32 R9, R18 ;  /* 0x0000001200097306 */ /* 0x0000a40000201000 */
[----:B0-----:R-:W-:-:S10]  /*15b00*/  HFMA2.MMA R18, -RZ, RZ, 0.1171875, 0 ;  /* 0x2f800000ff127435 */ /* 0x001fd400000001ff */
        /* <DEDUP_REMOVED lines=10> */
.L_x_29714:
[----:B------:R-:W-:Y:S05]  /*15bb0*/  BSYNC B1 ;  /* 0x0000000000017941 */ /* 0x000fea0003800000 */
.L_x_29712:
        /* <DEDUP_REMOVED lines=8> */
.L_x_29723:
        /* <DEDUP_REMOVED lines=12> */
.L_x_29726:
[----:B------:R-:W-:Y:S02]  /*15d00*/  IMAD.MOV.U32 R20, RZ, RZ, R10 ;  /* 0x000000ffff147224 */ /* 0x000fe400078e000a */
.L_x_29727:
[----:B------:R-:W-:Y:S05]  /*15d10*/  BSYNC B2 ;  /* 0x0000000000027941 */ /* 0x000fea0003800000 */
.L_x_29725:
        /* <DEDUP_REMOVED lines=16> */
.L_x_29731:
[----:B------:R-:W-:Y:S05]  /*15e20*/  BSYNC B3 ;  /* 0x0000000000037941 */ /* 0x000fea0003800000 */
.L_x_29730:
        /* <DEDUP_REMOVED lines=44> */
.L_x_29729:
[----:B------:R-:W-:Y:S05]  /*160f0*/  BSYNC B2 ;  /* 0x0000000000027941 */ /* 0x000fea0003800000 */
.L_x_29728:
        /* <DEDUP_REMOVED lines=12> */
.L_x_29724:
[----:B------:R-:W-:Y:S05]  /*161c0*/  BSYNC B1 ;  /* 0x0000000000017941 */ /* 0x000fea0003800000 */
.L_x_29722:
        /* <DEDUP_REMOVED lines=8> */
.L_x_29733:
        /* <DEDUP_REMOVED lines=12> */
.L_x_29736:
[----:B------:R-:W-:Y:S02]  /*16310*/  IMAD.MOV.U32 R22, RZ, RZ, R10 ;  /* 0x000000ffff167224 */ /* 0x000fe400078e000a */
.L_x_29737:
[----:B------:R-:W-:Y:S05]  /*16320*/  BSYNC B2 ;  /* 0x0000000000027941 */ /* 0x000fea0003800000 */
.L_x_29735:
        /* <DEDUP_REMOVED lines=16> */
.L_x_29741:
[----:B------:R-:W-:Y:S05]  /*16430*/  BSYNC B3 ;  /* 0x0000000000037941 */ /* 0x000fea0003800000 */
.L_x_29740:
        /* <DEDUP_REMOVED lines=44> */
.L_x_29739:
[----:B------:R-:W-:Y:S05]  /*16700*/  BSYNC B2 ;  /* 0x0000000000027941 */ /* 0x000fea0003800000 */
.L_x_29738:
        /* <DEDUP_REMOVED lines=13> */
.L_x_29734:
[----:B------:R-:W-:Y:S05]  /*167e0*/  BSYNC B1 ;  /* 0x0000000000017941 */ /* 0x000fea0003800000 */
.L_x_29732:
        /* <DEDUP_REMOVED lines=8> */
.L_x_29743:
        /* <DEDUP_REMOVED lines=12> */
.L_x_29746:
[----:B------:R-:W-:Y:S02]  /*16930*/  IMAD.MOV.U32 R24, RZ, RZ, R10 ;  /* 0x000000ffff187224 */ /* 0x000fe400078e000a */
.L_x_29747:
[----:B------:R-:W-:Y:S05]  /*16940*/  BSYNC B2 ;  /* 0x0000000000027941 */ /* 0x000fea0003800000 */
.L_x_29745:
        /* <DEDUP_REMOVED lines=16> */
.L_x_29751:
[----:B------:R-:W-:Y:S05]  /*16a50*/  BSYNC B3 ;  /* 0x0000000000037941 */ /* 0x000fea0003800000 */
.L_x_29750:
        /* <DEDUP_REMOVED lines=44> */
.L_x_29749:
[----:B------:R-:W-:Y:S05]  /*16d20*/  BSYNC B2 ;  /* 0x0000000000027941 */ /* 0x000fea0003800000 */
.L_x_29748:
        /* <DEDUP_REMOVED lines=12> */
.L_x_29744:
[----:B------:R-:W-:Y:S05]  /*16df0*/  BSYNC B1 ;  /* 0x0000000000017941 */ /* 0x000fea0003800000 */
.L_x_29742:
        /* <DEDUP_REMOVED lines=8> */
.L_x_29753:
        /* <DEDUP_REMOVED lines=12> */
.L_x_29756:
[----:B------:R-:W-:Y:S02]  /*16f40*/  IMAD.MOV.U32 R26, RZ, RZ, R10 ;  /* 0x000000ffff1a7224 */ /* 0x000fe400078e000a */
.L_x_29757:
[----:B------:R-:W-:Y:S05]  /*16f50*/  BSYNC B2 ;  /* 0x0000000000027941 */ /* 0x000fea0003800000 */
.L_x_29755:
        /* <DEDUP_REMOVED lines=16> */
.L_x_29761:
[----:B------:R-:W-:Y:S05]  /*17060*/  BSYNC B3 ;  /* 0x0000000000037941 */ /* 0x000fea0003800000 */
.L_x_29760:
        /* <DEDUP_REMOVED lines=44> */
.L_x_29759:
[----:B------:R-:W-:Y:S05]  /*17330*/  BSYNC B2 ;  /* 0x0000000000027941 */ /* 0x000fea0003800000 */
.L_x_29758:
        /* <DEDUP_REMOVED lines=13> */
.L_x_29754:
[----:B------:R-:W-:Y:S05]  /*17410*/  BSYNC B1 ;  /* 0x0000000000017941 */ /* 0x000fea0003800000 */
.L_x_29752:
        /* <DEDUP_REMOVED lines=8> */
.L_x_29763:
        /* <DEDUP_REMOVED lines=12> */
.L_x_29766:
[----:B------:R-:W-:Y:S02]  /*17560*/  IMAD.MOV.U32 R28, RZ, RZ, R10 ;  /* 0x000000ffff1c7224 */ /* 0x000fe400078e000a */
.L_x_29767:
[----:B------:R-:W-:Y:S05]  /*17570*/  BSYNC B2 ;  /* 0x0000000000027941 */ /* 0x000fea0003800000 */
.L_x_29765:
        /* <DEDUP_REMOVED lines=16> */
.L_x_29771:
[----:B------:R-:W-:Y:S05]  /*17680*/  BSYNC B3 ;  /* 0x0000000000037941 */ /* 0x000fea0003800000 */
.L_x_29770:
        /* <DEDUP_REMOVED lines=44> */
.L_x_29769:
[----:B------:R-:W-:Y:S05]  /*17950*/  BSYNC B2 ;  /* 0x0000000000027941 */ /* 0x000fea0003800000 */
.L_x_29768:
        /* <DEDUP_REMOVED lines=12> */
.L_x_29764:
[----:B------:R-:W-:Y:S05]  /*17a20*/  BSYNC B1 ;  /* 0x0000000000017941 */ /* 0x000fea0003800000 */
.L_x_29762:
        /* <DEDUP_REMOVED lines=28> */
.L_x_29691:
[----:B------:R-:W-:Y:S05]  /*17bf0*/  BSYNC B0 ;  /* 0x0000000000007941 */ /* 0x000fea0003800000 */
.L_x_29690:
        /* <DEDUP_REMOVED lines=74> */
.L_x_29790:
        /* <DEDUP_REMOVED lines=134> */
.L_x_29791:
[----:B------:R-:W3:Y:S01]  /*18900*/  S2R R173, SR_TID.X ;  /* 0x0000000000ad7919 */ /* 0x000ee20000002100 */
[----:B--2---:R-:W-:Y:S01]  /*18910*/  FADD.FTZ R129, R129, R170 ;  /* 0x000000aa81817221 */ /* 0x004fe20000010000 */
[----:B------:R-:W-:Y:S01]  /*18920*/  WARPSYNC 0xffffffff ;  /* 0xffffffff00007948 */ /* 0x000fe20003800000 */
[----:B---3--:R-:W-:Y:S02]  /*18930*/  LOP3.LUT P1, RZ, R173, 0x1f, RZ, 0xc0, !PT ;  /* 0x0000001fadff7812 */ /* 0x008fe4000782c0ff */
[----:B------:R-:W-:-:S04]  /*18940*/  SHF.R.U32.HI R130, RZ, 0x5, R173 ;  /* 0x00000005ff827819 */ /* 0x000fc800000116ad */
[----:B------:R-:W-:-:S07]  /*18950*/  LOP3.LUT R130, R130, 0x3, RZ, 0xc0, !PT ;  /* 0x0000000382827812 */ /* 0x000fce00078ec0ff */
[----:B------:R-:W-:-:S05]  /*18960*/  @!P1 IADD3 R131, R169, R130, RZ ;  /* 0x00000082a9839210 */ /* 0x000fca0007ffe0ff */
[----:B------:R2:W-:Y:S02]  /*18970*/  @!P1 STS.64 [R131.X8], R128 ;  /* 0x0000008083009388 */ /* 0x0005e40000008a00 */
[----:B--2---:R-:W-:-:S04]  /*18980*/  LOP3.LUT R131, R173, 0x1f, RZ, 0xc0, !PT ;  /* 0x0000001fad837812 */ /* 0x004fc800078ec0ff */
[----:B------:R-:W-:-:S11]  /*18990*/  ISETP.GT.U32.AND P1, PT, R131, 0x3, PT ;  /* 0x000000038300780c */ /* 0x000fd60003f24070 */
[----:B------:R-:W2:Y:S01]  /*189a0*/  LDL R171, [R1+0x2c] ;  /* 0x00002c0001ab7983 */ /* 0x000ea20000100800 */
[----:B------:R-:W-:Y:S01]  /*189b0*/  CS2R R128, SRZ ;  /* 0x0000000000807805 */ /* 0x000fe2000001ff00 */
[----:B------:R-:W-:Y:S02]  /*189c0*/  @!P1 IMAD.IADD R131, R169, 0x1, R131 ;  /* 0x00000001a9839824 */ /* 0x000fe400078e0283 */
[----:B------:R-:W-:Y:S01]  /*189d0*/  BAR.SYNC.DEFER_BLOCKING 0x0 ;  /* 0x0000000000007b1d */ /* 0x000fe20000010000 */
[----:B------:R-:W-:-:S05]  /*189e0*/  LOP3.LUT P2, RZ, R130, 0x1f, R173, 0xf8, !PT ;  /* 0x0000001f82ff7812 */ /* 0x000fca000784f8ad */
[----:B------:R-:W-:Y:S01]  /*189f0*/  BSSY B0, `(.L_x_29774) ;  /* 0x000013f000007945 */ /* 0x000fe20003800000 */
[----:B------:R3:W4:Y:S02]  /*18a00*/  @!P1 LDS.64 R128, [R131.X8] ;  /* 0x0000000083809984 */ /* 0x0007240000008a00 */
[----:B---3--:R-:W-:Y:S02]  /*18a10*/  MOV R131, RZ ;  /* 0x000000ff00837202 */ /* 0x008fe40000000f00 */
        /* <DEDUP_REMOVED lines=34> */
[----:B------:R-:W-:Y:S01]  /*18c40*/  FMUL.FTZ R131, R131, R169 ;  /* 0x000000a983837220 */ /* 0x000fe20000410000 */
[----:B------:R-:W-:Y:S02]  /*18c50*/  MOV R169, c[0x0][0x1e0] ;  /* 0x0000780000a97a02 */ /* 0x000fe40000000f00 */
        /* <DEDUP_REMOVED lines=13> */
[----:B0-----:R-:W-:-:S05]  /*18d30*/  IMAD.U32 R128, RZ, RZ, UR27 ;  /* 0x0000001bff807e24 */ /* 0x001fca000f8e00ff */
        /* <DEDUP_REMOVED lines=27> */
[----:B------:R-:W-:Y:S01]  /*18ef0*/  F2FP.PACK_AB R128, R129, R128 ;  /* 0x000000808180723e */ /* 0x000fe200000000ff */
[----:B------:R-:W-:Y:S02]  /*18f00*/  FADD.FTZ R129, R19, -R172 ;  /* 0x800000ac13817221 */ /* 0x000fe40000010000 */
[----:B------:R-:W-:Y:S02]  /*18f10*/  FMUL.FTZ R130, R130, UR27 ;  /* 0x0000001b82827c20 */ /* 0x000fe40008410000 */
[----:B------:R-:W-:Y:S02]  /*18f20*/  FMUL.FTZ R129, R129, UR27 ;  /* 0x0000001b81817c20 */ /* 0x000fe40008410000 */
[----:B----4-:R-:W-:Y:S02]  /*18f30*/  FFMA.FTZ R130, R131, R130, R42 ;  /* 0x0000008283827223 */ /* 0x010fe4000001002a */
[----:B-----5:R-:W-:Y:S02]  /*18f40*/  FFMA.FTZ R129, R170, R129, R43 ;  /* 0x00000081aa817223 */ /* 0x020fe4000001002b */
[----:B------:R-:W-:-:S02]  /*18f50*/  FADD.FTZ R131, R21, -R172 ;  /* 0x800000ac15837221 */ /* 0x000fc40000010000 */
[--C-:B------:R-:W-:Y:S01]  /*18f60*/  FADD.FTZ R170, R25, -R172.reuse ;  /* 0x800000ac19aa7221 */ /* 0x100fe20000010000 */
[----:B------:R-:W-:Y:S01]  /*18f70*/  F2FP.PACK_AB R129, R129, R130 ;  /* 0x000000828181723e */ /* 0x000fe200000000ff */
[----:B------:R-:W-:Y:S02]  /*18f80*/  FADD.FTZ R130, R23, -R172 ;  /* 0x800000ac17827221 */ /* 0x000fe40000010000 */
[----:B------:R-:W-:Y:S02]  /*18f90*/  FMUL.FTZ R131, R131, UR27 ;  /* 0x0000001b83837c20 */ /* 0x000fe40008410000 */
[----:B------:R-:W-:Y:S02]  /*18fa0*/  FMUL.FTZ R130, R130, UR27 ;  /* 0x0000001b82827c20 */ /* 0x000fe40008410000 */
[----:B------:R-:W-:Y:S02]  /*18fb0*/  FFMA.FTZ R131, R252, R131, R44 ;  /* 0x00000083fc837223 */ /* 0x000fe4000001002c */
[----:B------:R-:W-:-:S02]  /*18fc0*/  FFMA.FTZ R130, R171, R130, R45 ;  /* 0x00000082ab827223 */ /* 0x000fc4000001002d */
[----:B------:R-:W-:-:S03]  /*18fd0*/  FMUL.FTZ R170, R170, UR27 ;  /* 0x0000001baaaa7c20 */ /* 0x000fc60008410000 */
[----:B------:R-:W-:Y:S01]  /*18fe0*/  F2FP.PACK_AB R130, R130, R131 ;  /* 0x000000838282723e */ /* 0x000fe200000000ff */
[----:B------:R-:W-:Y:S02]  /*18ff0*/  FADD.FTZ R131, R27, -R172 ;  /* 0x800000ac1b837221 */ /* 0x000fe40000010000 */
[----:B------:R-:W-:Y:S02]  /*19000*/  FFMA.FTZ R170, R174, R170, R46 ;  /* 0x000000aaaeaa7223 */ /* 0x000fe4000001002e */
[----:B------:R-:W-:-:S04]  /*19010*/  FMUL.FTZ R131, R131, UR27 ;  /* 0x0000001b83837c20 */ /* 0x000fc80008410000 */
[----:B------:R-:W-:-:S05]  /*19020*/  FFMA.FTZ R131, R173, R131, R47 ;  /* 0x00000083ad837223 */ /* 0x000fca000001002f */
[----:B------:R-:W-:Y:S01]  /*19030*/  F2FP.PACK_AB R131, R131, R170 ;  /* 0x000000aa8383723e */ /* 0x000fe200000000ff */
[----:B------:R-:W-:-:S10]  /*19040*/  HFMA2.MMA R170, -RZ, RZ, 0, 9.5367431640625e-07 ;  /* 0x00000010ffaa7435 */ /* 0x000fd400000001ff */
[C---:B------:R-:W-:Y:S01]  /*19050*/  IMAD.WIDE.U32 R170, R169.reuse, R170, c[0x0][0x208] ;  /* 0x00008200a9aa7625 */ /* 0x040fe200078e00aa */
[----:B------:R-:W-:-:S04]  /*19060*/  IADD3 R169, R169, 0x80, RZ ;  /* 0x00000080a9a97810 */ /* 0x000fc80007ffe0ff */
[----:B------:R0:W-:Y:S03]  /*19070*/  STG.E.128 [R170.64], R128 ;  /* 0x00000080aa007986 */ /* 0x0001e6000c101d06 */
.L_x_29777:
[----:B------:R-:W-:Y:S05]  /*19080*/  BSYNC B1 ;  /* 0x0000000000017941 */ /* 0x000fea0003800000 */
.L_x_29776:
        /* <DEDUP_REMOVED lines=35> */
.L_x_29779:
[----:B------:R-:W-:Y:S05]  /*192c0*/  BSYNC B1 ;  /* 0x0000000000017941 */ /* 0x000fea0003800000 */
.L_x_29778:
        /* <DEDUP_REMOVED lines=35> */
.L_x_29781:
[----:B------:R-:W-:Y:S05]  /*19500*/  BSYNC B1 ;  /* 0x0000000000017941 */ /* 0x000fea0003800000 */
.L_x_29780:
        /* <DEDUP_REMOVED lines=35> */
.L_x_29783:
[----:B------:R-:W-:Y:S05]  /*19740*/  BSYNC B1 ;  /* 0x0000000000017941 */ /* 0x000fea0003800000 */
.L_x_29782:
        /* <DEDUP_REMOVED lines=35> */
.L_x_29785:
[----:B------:R-:W-:Y:S05]  /*19980*/  BSYNC B1 ;  /* 0x0000000000017941 */ /* 0x000fea0003800000 */
.L_x_29784:
        /* <DEDUP_REMOVED lines=35> */
.L_x_29787:
[----:B------:R-:W-:Y:S05]  /*19bc0*/  BSYNC B1 ;  /* 0x0000000000017941 */ /* 0x000fea0003800000 */
.L_x_29786:
        /* <DEDUP_REMOVED lines=31> */
[----:B------:R-:W-:-:S05]  /*19dc0*/  IMAD.WIDE.U32 R170, R169, R170, c[0x0][0x208] ;  /* 0x00008200a9aa7625 */ /* 0x000fca00078e00aa */
[----:B------:R0:W-:Y:S02]  /*19dd0*/  STG.E.128 [R170.64], R128 ;  /* 0x00000080aa007986 */ /* 0x0001e4000c101d06 */
.L_x_29775:
[----:B0-----:R-:W-:Y:S05]  /*19de0*/  BSYNC B0 ;  /* 0x0000000000007941 */ /* 0x001fea0003800000 */
.L_x_29774:
        /* <DEDUP_REMOVED lines=8> */
.L_x_29788:
[----:B------:R-:W-:Y:S05]  /*19e70*/  EXIT ;  /* 0x000000000000794d */ /* 0x000fea0003800000 */
.L_x_29772:
[----:B------:R-:W-:Y:S01]  /*19e80*/  HFMA2.MMA R129, -RZ, RZ, 0, 5.9604644775390625e-08 ;  /* 0x00000001ff817435 */ /* 0x000fe200000001ff */
[----:B------:R-:W-:Y:S01]  /*19e90*/  IMAD.MOV.U32 R170, RZ, RZ, R128 ;  /* 0x000000ffffaa7224 */ /* 0x000fe200078e0080 */
[----:B------:R-:W-:Y:S01]  /*19ea0*/  MOV R131, 0xffffffff ;  /* 0xffffffff00837802 */ /* 0x000fe20000000f00 */
[----:B------:R-:W-:Y:S01]  /*19eb0*/  IMAD.MOV.U32 R172, RZ, RZ, 0x1f ;  /* 0x0000001fffac7424 */ /* 0x000fe200078e00ff */
[----:B------:R-:W-:-:S02]  /*19ec0*/  MOV R130, 0x19ee0 ;  /* 0x00019ee000827802 */ /* 0x000fc40000000f00 */
[----:B-1---5:R-:W-:Y:S05]  /*19ed0*/  CALL.REL.NOINC `($__internal_94_$__cuda_sm70_shflsync_bfly_p) ;  /* 0x00000ae000007944 */ /* 0x022fea0003c00000 */
[----:B-1----:R-:W-:Y:S05]  /*19ee0*/  BRA `(.L_x_29790) ;  /* 0xffffe1b000007947 */ /* 0x002fea000383ffff */
.L_x_29773:
[----:B------:R-:W-:Y:S01]  /*19ef0*/  HFMA2.MMA R129, -RZ, RZ, 0, 1.1920928955078125e-07 ;  /* 0x00000002ff817435 */ /* 0x000fe200000001ff */
[----:B------:R-:W-:Y:S01]  /*19f00*/  IMAD.MOV.U32 R170, RZ, RZ, R128 ;  /* 0x000000ffffaa7224 */ /* 0x000fe200078e0080 */
[----:B------:R-:W-:Y:S01]  /*19f10*/  MOV R131, 0xffffffff ;  /* 0xffffffff00837802 */ /* 0x000fe20000000f00 */
[----:B------:R-:W-:Y:S01]  /*19f20*/  IMAD.MOV.U32 R172, RZ, RZ, 0x1f ;  /* 0x0000001fffac7424 */ /* 0x000fe200078e00ff */
[----:B------:R-:W-:-:S02]  /*19f30*/  MOV R130, 0x19f50 ;  /* 0x00019f5000827802 */ /* 0x000fc40000000f00 */
[----:B-1---5:R-:W-:Y:S05]  /*19f40*/  CALL.REL.NOINC `($__internal_94_$__cuda_sm70_shflsync_bfly_p) ;  /* 0x00000a7000007944 */ /* 0x022fea0003c00000 */
[----:B-1----:R-:W-:Y:S01]  /*19f50*/  FADD.FTZ R128, R128, R129 ;  /* 0x0000008180807221 */ /* 0x002fe20000010000 */
[----:B------:R-:W-:Y:S01]  /*19f60*/  HFMA2.MMA R172, -RZ, RZ, 0, 1.847743988037109375e-06 ;  /* 0x0000001fffac7435 */ /* 0x000fe200000001ff */
[----:B------:R-:W-:Y:S01]  /*19f70*/  IMAD.MOV.U32 R129, RZ, RZ, 0x4 ;  /* 0x00000004ff817424 */ /* 0x000fe200078e00ff */
[----:B------:R-:W-:Y:S01]  /*19f80*/  MOV R130, 0x19fc0 ;  /* 0x00019fc000827802 */ /* 0x000fe20000000f00 */
[----:B------:R-:W-:Y:S01]  /*19f90*/  IMAD.MOV.U32 R131, RZ, RZ, -0x1 ;  /* 0xffffffffff837424 */ /* 0x000fe200078e00ff */
[----:B------:R-:W-:-:S02]  /*19fa0*/  MOV R170, R128 ;  /* 0x0000008000aa7202 */ /* 0x000fc40000000f00 */
[----:B------:R-:W-:Y:S05]  /*19fb0*/  CALL.REL.NOINC `($__internal_94_$__cuda_sm70_shflsync_bfly_p) ;  /* 0x00000a0000007944 */ /* 0x000fea0003c00000 */
        /* <DEDUP_REMOVED lines=14> */
[----:B------:R-:W2:Y:S01]  /*1a0a0*/  LDL R130, [R1+0x24] ;  /* 0x0000240001827983 */ /* 0x000ea20000100800 */
[----:B-1----:R-:W-:Y:S01]  /*1a0b0*/  FADD.FTZ R128, R128, R129 ;  /* 0x0000008180807221 */ /* 0x002fe20000010000 */
[----:B------:R-:W-:Y:S01]  /*1a0c0*/  HFMA2.MMA R172, -RZ, RZ, 0, 1.847743988037109375e-06 ;  /* 0x0000001fffac7435 */ /* 0x000fe200000001ff */
[----:B------:R-:W-:-:S02]  /*1a0d0*/  IMAD.MOV.U32 R131, RZ, RZ, -0x1 ;  /* 0xffffffffff837424 */ /* 0x000fc400078e00ff */
        /* <DEDUP_REMOVED lines=116> */
[----:B------:R-:W-:Y:S05]  /*1a820*/  CALL.REL.NOINC `($__internal_94_$__cuda_sm70_shflsync_bfly_p) ;  /* 0x0000019000007944 */ /* 0x000fea0003c00000 */
[----:B-1----:R-:W-:Y:S01]  /*1a830*/  FADD.FTZ R170, R170, R129 ;  /* 0x00000081aaaa7221 */ /* 0x002fe20000010000 */
[----:B------:R-:W-:Y:S01]  /*1a840*/  MOV R129, 0x2 ;  /* 0x0000000200817802 */ /* 0x000fe20000000f00 */
[----:B------:R-:W-:Y:S01]  /*1a850*/  IMAD.MOV.U32 R172, RZ, RZ, 0x1f ;  /* 0x0000001fffac7424 */ /* 0x000fe200078e00ff */
[----:B------:R-:W-:Y:S02]  /*1a860*/  MOV R131, 0xffffffff ;  /* 0xffffffff00837802 */ /* 0x000fe40000000f00 */
[----:B------:R-:W-:Y:S02]  /*1a870*/  MOV R130, 0x1a890 ;  /* 0x0001a89000827802 */ /* 0x000fe40000000f00 */
[----:B------:R-:W-:Y:S05]  /*1a880*/  CALL.REL.NOINC `($__internal_94_$__cuda_sm70_shflsync_bfly_p) ;  /* 0x0000013000007944 */ /* 0x000fea0003c00000 */
[----:B------:R-:W-:Y:S01]  /*1a890*/  HFMA2.MMA R172, -RZ, RZ, 0, 1.847743988037109375e-06 ;  /* 0x0000001fffac7435 */ /* 0x000fe200000001ff */
[----:B-1----:R-:W-:Y:S01]  /*1a8a0*/  FADD.FTZ R170, R170, R129 ;  /* 0x00000081aaaa7221 */ /* 0x002fe20000010000 */
[----:B------:R-:W-:Y:S01]  /*1a8b0*/  MOV R130, 0x1a8f0 ;  /* 0x0001a8f000827802 */ /* 0x000fe20000000f00 */
[----:B------:R-:W-:-:S02]  /*1a8c0*/  IMAD.MOV.U32 R129, RZ, RZ, 0x4 ;  /* 0x00000004ff817424 */ /* 0x000fc400078e00ff */
[----:B------:R-:W-:Y:S02]  /*1a8d0*/  IMAD.MOV.U32 R131, RZ, RZ, -0x1 ;  /* 0xffffffffff837424 */ /* 0x000fe400078e00ff */
        /* <DEDUP_REMOVED lines=10> */
[----:B------:R-:W-:Y:S02]  /*1a980*/  IMAD.MOV.U32 R129, RZ, RZ, 0x10 ;  /* 0x00000010ff817424 */ /* 0x000fe400078e00ff */
[----:B------:R-:W-:-:S02]  /*1a990*/  IMAD.MOV.U32 R131, RZ, RZ, -0x1 ;  /* 0xffffffffff837424 */ /* 0x000fc400078e00ff */
[----:B------:R-:W-:Y:S05]  /*1a9a0*/  CALL.REL.NOINC `($__internal_94_$__cuda_sm70_shflsync_bfly_p) ;  /* 0x0000001000007944 */ /* 0x000fea0003c00000 */
[----:B-1----:R-:W-:Y:S05]  /*1a9b0*/  BRA `(.L_x_29791) ;  /* 0xffffdf4000007947 */ /* 0x002fea000383ffff */
        .weak           $__internal_94_$__cuda_sm70_shflsync_bfly_p
        .type           $__internal_94_$__cuda_sm70_shflsync_bfly_p,@function
        .size           $__internal_94_$__cuda_sm70_shflsync_bfly_p,(.L_x_44934 - $__internal_94_$__cuda_sm70_shflsync_bfly_p)
$__internal_94_$__cuda_sm70_shflsync_bfly_p:
[----:B------:R-:W-:Y:S04]  /*1a9c0*/  WARPSYNC R131 ;  /* 0x0000008300007348 */ /* 0x000fe80003800000 */
[----:B------:R0:W1:Y:S02]  /*1a9d0*/  SHFL.BFLY PT, R129, R170, R129, R172 ;  /* 0x0c000081aa817389 */ /* 0x00006400000e00ac */
[----:B0-----:R-:W-:-:S04]  /*1a9e0*/  MOV R131, 0x0 ;  /* 0x0000000000837802 */ /* 0x001fc80000000f00 */
[----:B------:R-:W-:Y:S05]  /*1a9f0*/  RET.REL.NODEC R130 `(_ZN10layer_norm13ln_fwd_kernelINS_13Kernel_traitsIf6__halfS2_S2_fjLj7168ELj1ELj1ELj4ELj16ENS_18Kernel_traits_baseILj7168EfS2_S2_S2_fjLj128EEEEELb1ELb1ELb1ELb0EEEvNS_9FwdParamsE) ;  /* 0xfffe560082007950 */ /* 0x000fea0003c3ffff */
.L_x_29792:
        /* <DEDUP_REMOVED lines=16> */
.L_x_44934:


//--------------------- .text._ZN10layer_norm13ln_fwd_kernelINS_13Kernel_traitsIf6__halfS2_S2_fjLj7168ELj1ELj1ELj4ELj16ENS_18Kernel_traits_baseILj7168EfS2_S2_S2_fjLj128EEEEELb1ELb1ELb1ELb1EEEvNS_9FwdParamsE --------------------------
	.section	.text._ZN10layer_norm13ln_fwd_kernelINS_13Kernel_traitsIf6__halfS2_S2_fjLj7168ELj1ELj1ELj4ELj16ENS_18Kernel_traits_baseILj7168EfS2_S2_S2_fjLj128EEEEELb1ELb1ELb1ELb1EEEvNS_9FwdParamsE,"ax",@progbits
	.sectioninfo	@"SHI_REGISTERS=255"
	.align	128
        .global         _ZN10layer_norm13ln_fwd_kernelINS_13Kernel_traitsIf6__halfS2_S2_fjLj7168ELj1ELj1ELj4ELj16ENS_18Kernel_traits_baseILj7168EfS2_S2_S2_fjLj128EEEEELb1ELb1ELb1ELb1EEEvNS_9FwdParamsE
        .type           _ZN10layer_norm13ln_fwd_kernelINS_13Kernel_traitsIf6__halfS2_S2_fjLj7168ELj1ELj1ELj4ELj16ENS_18Kernel_traits_baseILj7168EfS2_S2_S2_fjLj128EEEEELb1ELb1ELb1ELb1EEEvNS_9FwdParamsE,@function
        .size           _ZN10layer_norm13ln_fwd_kernelINS_13Kernel_traitsIf6__halfS2_S2_fjLj7168ELj1ELj1ELj4ELj16ENS_18Kernel_traits_baseILj7168EfS2_S2_S2_fjLj128EEEEELb1ELb1ELb1ELb1EEEvNS_9FwdParamsE,(.L_x_44935 - _ZN10layer_norm13ln_fwd_kernelINS_13Kernel_traitsIf6__halfS2_S2_fjLj7168ELj1ELj1ELj4ELj16ENS_18Kernel_traits_baseILj7168EfS2_S2_S2_fjLj128EEEEELb1ELb1ELb1ELb1EEEvNS_9FwdParamsE)
        .other          _ZN10layer_norm13ln_fwd_kernelINS_13Kernel_traitsIf6__halfS2_S2_fjLj7168ELj1ELj1ELj4ELj16ENS_18Kernel_traits_baseILj7168EfS2_S2_S2_fjLj128EEEEELb1ELb1ELb1ELb1EEEvNS_9FwdParamsE,@"STO_CUDA_ENTRY STV_DEFAULT"
_ZN10layer_norm13ln_fwd_kernelINS_13Kernel_traitsIf6__halfS2_S2_fjLj7168ELj1ELj1ELj4ELj16ENS_18Kernel_traits_baseILj7168EfS2_S2_S2_fjLj128EEEEELb1ELb1ELb1ELb1EEEvNS_9FwdParamsE:
.text._ZN10layer_norm13ln_fwd_kernelINS_13Kernel_traitsIf6__halfS2_S2_fjLj7168ELj1ELj1ELj4ELj16ENS_18Kernel_traits_baseILj7168EfS2_S2_S2_fjLj128EEEEELb1ELb1ELb1ELb1EEEvNS_9FwdParamsE:
        /* <DEDUP_REMOVED lines=104> */
[----:B------:R-:W-:Y:S02]  /*0680*/  LOP3.LUT R10, R5, UR23, R10, 0x96, !PT ;  /* 0x00000017050a7c12 */ /* 0x000fe4000f8e960a */
[----:B------:R-:W-:Y:S02]  /*0690*/  IADD3.X R9, RZ, c[0x0][0x1cc], RZ, P3, !PT ;  /* 0x00007300ff097a10 */ /* 0x000fe40001ffe4ff */
[----:B------:R-:W-:Y:S01]  /*06a0*/  LOP3.LUT R190, R3, UR24, R2, 0x96, !PT ;  /* 0x0000001803be7c12 */ /* 0x000fe2000f8e9602 */
[----:B------:R-:W-:-:S05]  /*06b0*/  IMAD.SHL.U32 R2, R13, 0x20, RZ ;  /* 0x000000200d027824 */ /* 0x000fca00078e00ff */
[----:B------:R-:W-:-:S04]  /*06c0*/  LOP3.LUT R2, R2, 0xfe0, RZ, 0xc0, !PT ;  /* 0x00000fe002027812 */ /* 0x000fc800078ec0ff */
        /* <DEDUP_REMOVED lines=40> */
[----:B------:R-:W-:-:S02]  /*0950*/  IMAD R4, R17, -0x326172a9, RZ ;  /* 0xcd9e8d5711047824 */ /* 0x000fc400078e02ff */
[----:B------:R-:W-:Y:S01]  /*0960*/  IMAD.HI.U32 R189, R190, -0x326172a9, RZ ;  /* 0xcd9e8d57bebd7827 */ /* 0x000fe200078e00ff */
        /* <DEDUP_REMOVED lines=12> */
[----:B------:R-:W-:Y:S01]  /*0a30*/  LOP3.LUT R189, R189, UR25, R4, 0x96, !PT ;  /* 0x00000019bdbd7c12 */ /* 0x000fe2000f8e9604 */
[----:B------:R-:W-:Y:S01]  /*0a40*/  IMAD.MOV.U32 R4, RZ, RZ, R15 ;  /* 0x000000ffff047224 */ /* 0x000fe200078e000f */
[----:B------:R-:W-:Y:S01]  /*0a50*/  LOP3.LUT R205, R6, 0x3, RZ, 0xc0, !PT ;  /* 0x0000000306cd7812 */ /* 0x000fe200078ec0ff */
[----:B-1----:R-:W-:-:S04]  /*0a60*/  IMAD.WIDE.U32 R2, R10, -0x2daee0ad, RZ ;  /* 0xd2511f530a027825 */ /* 0x002fc800078e00ff */
[----:B------:R-:W-:Y:S01]  /*0a70*/  IMAD.MOV.U32 R188, RZ, RZ, R2 ;  /* 0x000000ffffbc7224 */ /* 0x000fe200078e0002 */
[----:B------:R-:W-:Y:S01]  /*0a80*/  LOP3.LUT R186, R3, UR26, R5, 0x96, !PT ;  /* 0x0000001a03ba7c12 */ /* 0x000fe2000f8e9605 */
[----:B------:R-:W-:Y:S01]  /*0a90*/  IMAD.MOV.U32 R3, RZ, RZ, R16 ;  /* 0x000000ffff037224 */ /* 0x000fe200078e0010 */
[----:B------:R-:W-:Y:S01]  /*0aa0*/  MOV R2, R12 ;  /* 0x0000000c00027202 */ /* 0x000fe20000000f00 */
[----:B------:R-:W-:Y:S02]  /*0ab0*/  IMAD R190, R190, -0x326172a9, RZ ;  /* 0xcd9e8d57bebe7824 */ /* 0x000fe400078e02ff */
[----:B------:R-:W-:Y:S01]  /*0ac0*/  IMAD.MOV.U32 R5, RZ, RZ, RZ ;  /* 0x000000ffff057224 */ /* 0x000fe200078e00ff */
[----:B------:R-:W-:Y:S01]  /*0ad0*/  ULDC.U8 UR8, c[0x0][0x1f0] ;  /* 0x00007c0000087ab9 */ /* 0x000fe20000000000 */
[----:B--2---:R4:W-:Y:S04]  /*0ae0*/  STL.64 [R1+0x10], R24 ;  /* 0x0000101801007387 */ /* 0x0049e80000100a00 */
[----:B------:R4:W-:Y:S04]  /*0af0*/  STL.64 [R1+0x18], R26 ;  /* 0x0000181a01007387 */ /* 0x0009e80000100a00 */
[----:B---3--:R4:W-:Y:S04]  /*0b00*/  STL.64 [R1], R20 ;  /* 0x0000001401007387 */ /* 0x0089e80000100a00 */
[----:B------:R4:W-:Y:S02]  /*0b10*/  STL.64 [R1+0x8], R22 ;  /* 0x0000081601007387 */ /* 0x0009e40000100a00 */
.L_x_30372:
[----:B------:R-:W-:-:S04]  /*0b20*/  IMAD.MOV.U32 R19, RZ, RZ, 0x4 ;  /* 0x00000004ff137424 */ /* 0x000fc800078e00ff */
[----:B------:R-:W-:-:S05]  /*0b30*/  IMAD.WIDE R14, R0, R19, c[0x0][0x1d0] ;  /* 0x00007400000e7625 */ /* 0x000fca00078e0213 */
[----:B----4-:R0:W2:Y:S01]  /*0b40*/  LDG.E R20, [R14.64] ;  /* 0x000000060e147981 */ /* 0x0100a2000c1e1900 */
[----:B------:R-:W-:Y:S01]  /*0b50*/  ISETP.NE.U32.AND P0, PT, RZ, c[0x0][0x180], PT ;  /* 0x00006000ff007a0c */ /* 0x000fe20003f05070 */
[C---:B------:R-:W-:Y:S01]  /*0b60*/  IMAD R13, R0.reuse, c[0x0][0x168], RZ ;  /* 0x00005a00000d7a24 */ /* 0x040fe200078e02ff */
[----:B------:R-:W-:Y:S01]  /*0b70*/  MOV R180, RZ ;  /* 0x000000ff00b47202 */ /* 0x000fe20000000f00 */
[----:B------:R-:W1:Y:S01]  /*0b80*/  S2R R21, SR_TID.X ;  /* 0x0000000000157919 */ /* 0x000e620000002100 */
[----:B------:R-:W-:Y:S01]  /*0b90*/  ISETP.NE.AND.EX P0, PT, RZ, c[0x0][0x184], PT, P0 ;  /* 0x00006100ff007a0c */ /* 0x000fe20003f05300 */
[----:B0-----:R-:W-:-:S05]  /*0ba0*/  IMAD.WIDE R14, R0, R19, c[0x0][0x1d8] ;  /* 0x00007600000e7625 */ /* 0x001fca00078e0213 */
[----:B-----5:R0:W5:Y:S07]  /*0bb0*/  LDG.E R252, [R14.64] ;  /* 0x000000060efc7981 */ /* 0x02016e000c1e1900 */
        /* <DEDUP_REMOVED lines=27> */
.L_x_29794:
        /* <DEDUP_REMOVED lines=12> */
.L_x_29797:
[----:B------:R-:W-:Y:S02]  /*0e30*/  MOV R6, R190 ;  /* 0x000000be00067202 */ /* 0x000fe40000000f00 */
.L_x_29798:
[----:B------:R-:W-:Y:S05]  /*0e40*/  BSYNC B1 ;  /* 0x0000000000017941 */ /* 0x000fea0003800000 */
.L_x_29796:
        /* <DEDUP_REMOVED lines=16> */
.L_x_29802:
[----:B------:R-:W-:Y:S05]  /*0f50*/  BSYNC B2 ;  /* 0x0000000000027941 */ /* 0x000fea0003800000 */
.L_x_29801:
        /* <DEDUP_REMOVED lines=43> */
.L_x_29800:
[----:B------:R-:W-:Y:S05]  /*1210*/  BSYNC B1 ;  /* 0x0000000000017941 */ /* 0x000fea0003800000 */
.L_x_29799:
[----:B------:R-:W0:Y:S01]  /*1220*/  I2F.U32 R6, R6 ;  /* 0x0000000600067306 */ /* 0x000e220000201000 */
[----:B------:R-:W-:Y:S01]  /*1230*/  HFMA2.MMA R17, -RZ, RZ, 0.1171875, 0 ;  /* 0x2f800000ff117435 */ /* 0x000fe200000001ff */
[----:B-----5:R-:W-:Y:S02]  /*1240*/  HADD2.F32 R15, -RZ, R144.H0_H0 ;  /* 0x20000090ff0f7230 */ /* 0x020fe40000004100 */
[----:B------:R-:W-:-:S03]  /*1250*/  @P0 HADD2.F32 R16, -RZ, R140.H0_H0 ;  /* 0x2000008cff100230 */ /* 0x000fc60000004100 */
        /* <DEDUP_REMOVED lines=9> */
.L_x_29795:
[----:B------:R-:W-:Y:S05]  /*12f0*/  BSYNC B0 ;  /* 0x0000000000007941 */ /* 0x000fea0003800000 */
.L_x_29793:
        /* <DEDUP_REMOVED lines=8> */
.L_x_29804:
        /* <DEDUP_REMOVED lines=12> */
.L_x_29807:
[----:B------:R-:W-:Y:S02]  /*1440*/  IMAD.MOV.U32 R7, RZ, RZ, R190 ;  /* 0x000000ffff077224 */ /* 0x000fe400078e00be */
.L_x_29808:
[----:B------:R-:W-:Y:S05]  /*1450*/  BSYNC B1 ;  /* 0x0000000000017941 */ /* 0x000fea0003800000 */
.L_x_29806:
        /* <DEDUP_REMOVED lines=16> */
.L_x_29812:
[----:B------:R-:W-:Y:S05]  /*1560*/  BSYNC B2 ;  /* 0x0000000000027941 */ /* 0x000fea0003800000 */
.L_x_29811:
        /* <DEDUP_REMOVED lines=43> */
.L_x_29810:
[----:B------:R-:W-:Y:S05]  /*1820*/  BSYNC B1 ;  /* 0x0000000000017941 */ /* 0x000fea0003800000 */
.L_x_29809:
[----:B------:R-:W0:Y:S01]  /*1830*/  I2F.U32 R7, R7 ;  /* 0x0000000700077306 */ /* 0x000e220000201000 */
[----:B-----5:R-:W-:Y:S01]  /*1840*/  HADD2.F32 R15, -RZ, R144.H1_H1 ;  /* 0x30000090ff0f7230 */ /* 0x020fe20000004100 */
[----:B------:R-:W-:-:S04]  /*1850*/  IMAD.MOV.U32 R16, RZ, RZ, 0x2f800000 ;  /* 0x2f800000ff107424 */ /* 0x000fc800078e00ff */
[----:B------:R-:W-:-:S04]  /*1860*/  FMUL.FTZ R15, R15, c[0x0][0x1ec] ;  /* 0x00007b000f0f7a20 */ /* 0x000fc80000410000 */
[----:B------:R-:W-:Y:S02]  /*1870*/  FMUL.FTZ R15, R15, c[0x0][0x1e8] ;  /* 0x00007a000f0f7a20 */ /* 0x000fe40000410000 */
[----:B0-----:R-:W-:-:S05]  /*1880*/  FFMA.FTZ R13, R7, R16, 1.1641532182693481445e-10 ;  /* 0x2f000000070d7423 */ /* 0x001fca0000010010 */
[----:B------:R-:W-:-:S04]  /*1890*/  FSETP.GTU.FTZ.AND P3, PT, R13, c[0x0][0x1e4], PT ;  /* 0x000079000d007a0b */ /* 0x000fc80003f7c000 */
[----:B------:R-:W-:Y:S01]  /*18a0*/  FSEL R154, R15, RZ, !P3 ;  /* 0x000000ff0f9a7208 */ /* 0x000fe20005800000 */
[----:B------:R-:W-:Y:S01]  /*18b0*/  @P0 HADD2.F32 R15, -RZ, R140.H1_H1 ;  /* 0x3000008cff0f0230 */ /* 0x000fe20000004100 */
[----:B------:R-:W-:-:S03]  /*18c0*/  SEL R13, RZ, 0x1, P3 ;  /* 0x00000001ff0d7807 */ /* 0x000fc60001800000 */
[----:B------:R-:W-:Y:S01]  /*18d0*/  FMUL.FTZ R154, R249, R154 ;  /* 0x0000009af99a7220 */ /* 0x000fe20000410000 */
[----:B------:R-:W-:-:S03]  /*18e0*/  PRMT R7, R13, 0x7610, R7 ;  /* 0x000076100d077816 */ /* 0x000fc60000000007 */
[----:B------:R-:W-:Y:S02]  /*18f0*/  @P0 FADD.FTZ R154, R154, R15 ;  /* 0x0000000f9a9a0221 */ /* 0x000fe40000010000 */
.L_x_29805:
[----:B------:R-:W-:Y:S05]  /*1900*/  BSYNC B0 ;  /* 0x0000000000007941 */ /* 0x000fea0003800000 */
.L_x_29803:
        /* <DEDUP_REMOVED lines=8> */
.L_x_29814:
        /* <DEDUP_REMOVED lines=12> */
.L_x_29817:
[----:B------:R-:W-:Y:S02]  /*1a50*/  IMAD.MOV.U32 R8, RZ, RZ, R190 ;  /* 0x000000ffff087224 */ /* 0x000fe400078e00be */
.L_x_29818:
[----:B------:R-:W-:Y:S05]  /*1a60*/  BSYNC B1 ;  /* 0x0000000000017941 */ /* 0x000fea0003800000 */
.L_x_29816:
        /* <DEDUP_REMOVED lines=16> */
.L_x_29822:
[----:B------:R-:W-:Y:S05]  /*1b70*/  BSYNC B2 ;  /* 0x0000000000027941 */ /* 0x000fea0003800000 */
.L_x_29821:
        /* <DEDUP_REMOVED lines=43> */
.L_x_29820:
[----:B------:R-:W-:Y:S05]  /*1e30*/  BSYNC B1 ;  /* 0x0000000000017941 */ /* 0x000fea0003800000 */
.L_x_29819:
        /* <DEDUP_REMOVED lines=13> */
.L_x_29815:
[----:B------:R-:W-:Y:S05]  /*1f10*/  BSYNC B0 ;  /* 0x0000000000007941 */ /* 0x000fea0003800000 */
.L_x_29813:
        /* <DEDUP_REMOVED lines=8> */
.L_x_29824:
        /* <DEDUP_REMOVED lines=12> */
.L_x_29827:
[----:B------:R-:W-:Y:S02]  /*2060*/  MOV R9, R190 ;  /* 0x000000be00097202 */ /* 0x000fe40000000f00 */
.L_x_29828:
[----:B------:R-:W-:Y:S05]  /*2070*/  BSYNC B1 ;  /* 0x0000000000017941 */ /* 0x000fea0003800000 */
.L_x_29826:
        /* <DEDUP_REMOVED lines=16> */
.L_x_29832:
[----:B------:R-:W-:Y:S05]  /*2180*/  BSYNC B2 ;  /* 0x0000000000027941 */ /* 0x000fea0003800000 */
.L_x_29831:
        /* <DEDUP_REMOVED lines=43> */
.L_x_29830:
[----:B------:R-:W-:Y:S05]  /*2440*/  BSYNC B1 ;  /* 0x0000000000017941 */ /* 0x000fea0003800000 */
.L_x_29829:
[----:B------:R-:W0:Y:S01]  /*2450*/  I2F.U32 R9, R9 ;  /* 0x0000000900097306 */ /* 0x000e220000201000 */
[----:B------:R-:W-:Y:S01]  /*2460*/  HFMA2.MMA R16, -RZ, RZ, 0.1171875, 0 ;  /* 0x2f800000ff107435 */ /* 0x000fe200000001ff */
[----:B-----5:R-:W-:-:S05]  /*2470*/  HADD2.F32 R15, -RZ, R145.H1_H1 ;  /* 0x30000091ff0f7230 */ /* 0x020fca0000004100 */
        /* <DEDUP_REMOVED lines=10> */
.L_x_29825:
[----:B------:R-:W-:Y:S05]  /*2520*/  BSYNC B0 ;  /* 0x0000000000007941 */ /* 0x000fea0003800000 */
.L_x_29823:
        /* <DEDUP_REMOVED lines=8> */
.L_x_29834:
        /* <DEDUP_REMOVED lines=12> */
.L_x_29837:
[----:B------:R-:W-:Y:S02]  /*2670*/  IMAD.MOV.U32 R10, RZ, RZ, R190 ;  /* 0x000000ffff0a7224 */ /* 0x000fe400078e00be */
.L_x_29838:
[----:B------:R-:W-:Y:S05]  /*2680*/  BSYNC B1 ;  /* 0x0000000000017941 */ /* 0x000fea0003800000 */
.L_x_29836:
        /* <DEDUP_REMOVED lines=16> */
.L_x_29842:
[----:B------:R-:W-:Y:S05]  /*2790*/  BSYNC B2 ;  /* 0x0000000000027941 */ /* 0x000fea0003800000 */
.L_x_29841:
        /* <DEDUP_REMOVED lines=43> */
.L_x_29840:
[----:B------:R-:W-:Y:S05]  /*2a50*/  BSYNC B1 ;  /* 0x0000000000017941 */ /* 0x000fea0003800000 */
.L_x_29839:
        /* <DEDUP_REMOVED lines=13> */
.L_x_29835:
[----:B------:R-:W-:Y:S05]  /*2b30*/  BSYNC B0 ;  /* 0x0000000000007941 */ /* 0x000fea0003800000 */
.L_x_29833:
        /* <DEDUP_REMOVED lines=8> */
.L_x_29844:
        /* <DEDUP_REMOVED lines=12> */
.L_x_29847:
[----:B------:R-:W-:Y:S02]  /*2c80*/  IMAD.MOV.U32 R11, RZ, RZ, R190 ;  /* 0x000000ffff0b7224 */ /* 0x000fe400078e00be */
.L_x_29848:
[----:B------:R-:W-:Y:S05]  /*2c90*/  BSYNC B1 ;  /* 0x0000000000017941 */ /* 0x000fea0003800000 */
.L_x_29846:
        /* <DEDUP_REMOVED lines=16> */
.L_x_29852:
[----:B------:R-:W-:Y:S05]  /*2da0*/  BSYNC B2 ;  /* 0x0000000000027941 */ /* 0x000fea0003800000 */
.L_x_29851:
        /* <DEDUP_REMOVED lines=43> */
.L_x_29850:
[----:B------:R-:W-:Y:S05]  /*3060*/  BSYNC B1 ;  /* 0x0000000000017941 */ /* 0x000fea0003800000 */
.L_x_29849:
        /* <DEDUP_REMOVED lines=13> */
.L_x_29845:
[----:B------:R-:W-:Y:S05]  /*3140*/  BSYNC B0 ;  /* 0x0000000000007941 */ /* 0x000fea0003800000 */
.L_x_29843:
        /* <DEDUP_REMOVED lines=8> */
.L_x_29854:
        /* <DEDUP_REMOVED lines=12> */
.L_x_29857:
[----:B------:R-:W-:Y:S02]  /*3290*/  MOV R12, R190 ;  /* 0x000000be000c7202 */ /* 0x000fe40000000f00 */
.L_x_29858:
[----:B------:R-:W-:Y:S05]  /*32a0*/  BSYNC B1 ;  /* 0x0000000000017941 */ /* 0x000fea0003800000 */
.L_x_29856:
        /* <DEDUP_REMOVED lines=16> */
.L_x_29862:
[----:B------:R-:W-:Y:S05]  /*33b0*/  BSYNC B2 ;  /* 0x0000000000027941 */ /* 0x000fea0003800000 */
.L_x_29861:
        /* <DEDUP_REMOVED lines=43> */
.L_x_29860:
[----:B------:R-:W-:Y:S05]  /*3670*/  BSYNC B1 ;  /* 0x0000000000017941 */ /* 0x000fea0003800000 */
.L_x_29859:
        /* <DEDUP_REMOVED lines=9> */
[----:B------:R-:W-:-:S03]  /*3710*/  SEL R13, RZ, 0x1, P3 ;  /* 0x00000001ff0d7807 */ /* 0x000fc60001800000 */
[----:B------:R-:W-:Y:S01]  /*3720*/  FMUL.FTZ R159, R246, R159 ;  /* 0x0000009ff69f7220 */ /* 0x000fe20000410000 */
[----:B------:R-:W-:-:S03]  /*3730*/  PRMT R12, R13, 0x7610, R12 ;  /* 0x000076100d0c7816 */ /* 0x000fc6000000000c */
[----:B------:R-:W-:Y:S02]  /*3740*/  @P0 FADD.FTZ R159, R159, R14 ;  /* 0x0000000e9f9f0221 */ /* 0x000fe40000010000 */
.L_x_29855:
[----:B------:R-:W-:Y:S05]  /*3750*/  BSYNC B0 ;  /* 0x0000000000007941 */ /* 0x000fea0003800000 */
.L_x_29853:
        /* <DEDUP_REMOVED lines=8> */
.L_x_29864:
        /* <DEDUP_REMOVED lines=12> */
.L_x_29867:
[----:B------:R-:W-:Y:S02]  /*38a0*/  IMAD.MOV.U32 R13, RZ, RZ, R190 ;  /* 0x000000ffff0d7224 */ /* 0x000fe400078e00be */
.L_x_29868:
[----:B------:R-:W-:Y:S05]  /*38b0*/  BSYNC B1 ;  /* 0x0000000000017941 */ /* 0x000fea0003800000 */
.L_x_29866:
        /* <DEDUP_REMOVED lines=16> */
.L_x_29872:
[----:B------:R-:W-:Y:S05]  /*39c0*/  BSYNC B2 ;  /* 0x0000000000027941 */ /* 0x000fea0003800000 */
.L_x_29871:
        /* <DEDUP_REMOVED lines=43> */
.L_x_29870:
[----:B------:R-:W-:Y:S05]  /*3c80*/  BSYNC B1 ;  /* 0x0000000000017941 */ /* 0x000fea0003800000 */
.L_x_29869:
        /* <DEDUP_REMOVED lines=10> */
[----:B------:R-:W-:-:S04]  /*3d30*/  FMUL.FTZ R160, R247, R160 ;  /* 0x000000a0f7a07220 */ /* 0x000fc80000410000 */
[----:B------:R-:W-:Y:S02]  /*3d40*/  @P0 FADD.FTZ R160, R160, R15 ;  /* 0x0000000fa0a00221 */ /* 0x000fe40000010000 */
.L_x_29865:
[----:B------:R-:W-:Y:S05]  /*3d50*/  BSYNC B0 ;  /* 0x0000000000007941 */ /* 0x000fea0003800000 */
.L_x_29863:
[----:B------:R-:W-:Y:S01]  /*3d60*/  IMAD.MOV.U32 R184, RZ, RZ, 0x10 ;  /* 0x00000010ffb87424 */ /* 0x000fe200078e00ff */
[----:B------:R-:W-:Y:S01]  /*3d70*/  F2FP.PACK_AB R19, R160, R159 ;  /* 0x0000009fa013723e */ /* 0x000fe200000000ff */
[----:B------:R-:W-:Y:S01]  /*3d80*/  BSSY B0, `(.L_x_29873) ;  /* 0x000001f000007945 */ /* 0x000fe20003800000 */
[----:B------:R-:W-:Y:S01]  /*3d90*/  F2FP.PACK_AB R18, R158, R157 ;  /* 0x0000009d9e12723e */ /* 0x000fe200000000ff */
[CC--:B------:R-:W-:Y:S01]  /*3da0*/  IMAD.WIDE.U32 R22, R177.reuse, R184.reuse, c[0x0][0x188] ;  /* 0x00006200b1167625 */ /* 0x0c0fe200078e00b8 */
        /* <DEDUP_REMOVED lines=28> */
.L_x_29874:
[----:B------:R-:W-:Y:S05]  /*3f70*/  BSYNC B0 ;  /* 0x0000000000007941 */ /* 0x000fea0003800000 */
.L_x_29873:
[----:B-----5:R1:W5:Y:S04]  /*3f80*/  @P1 LDG.E.128 R144, [R14.64] ;  /* 0x000000060e901981 */ /* 0x020368000c1e1d00 */
[----:B------:R1:W5:Y:S01]  /*3f90*/  @P0 LDG.E.128 R140, [R20.64] ;  /* 0x00000006148c0981 */ /* 0x000362000c1e1d00 */
        /* <DEDUP_REMOVED lines=8> */
.L_x_29876:
        /* <DEDUP_REMOVED lines=12> */
.L_x_29879:
[----:B------:R-:W-:Y:S02]  /*40e0*/  IMAD.MOV.U32 R6, RZ, RZ, R190 ;  /* 0x000000ffff067224 */ /* 0x000fe400078e00be */
.L_x_29880:
[----:B------:R-:W-:Y:S05]  /*40f0*/  BSYNC B1 ;  /* 0x0000000000017941 */ /* 0x000fea0003800000 */
.L_x_29878:
        /* <DEDUP_REMOVED lines=16> */
.L_x_29884:
[----:B------:R-:W-:Y:S05]  /*4200*/  BSYNC B2 ;  /* 0x0000000000027941 */ /* 0x000fea0003800000 */
.L_x_29883:
        /* <DEDUP_REMOVED lines=43> */
.L_x_29882:
[----:B------:R-:W-:Y:S05]  /*44c0*/  BSYNC B1 ;  /* 0x0000000000017941 */ /* 0x000fea0003800000 */
.L_x_29881:
[----:B------:R-:W1:Y:S01]  /*44d0*/  I2F.U32 R6, R6 ;  /* 0x0000000600067306 */ /* 0x000e620000201000 */
[----:B0----5:R-:W-:Y:S01]  /*44e0*/  HADD2.F32 R16, -RZ, R144.H0_H0 ;  /* 0x20000090ff107230 */ /* 0x021fe20000004100 */
[----:B------:R-:W-:-:S04]  /*44f0*/  IMAD.MOV.U32 R15, RZ, RZ, 0x2f800000 ;  /* 0x2f800000ff0f7424 */ /* 0x000fc800078e00ff */
[----:B------:R-:W-:-:S04]  /*4500*/  FMUL.FTZ R16, R16, c[0x0][0x1ec] ;  /* 0x00007b0010107a20 */ /* 0x000fc80000410000 */
[----:B------:R-:W-:Y:S02]  /*4510*/  FMUL.FTZ R16, R16, c[0x0][0x1e8] ;  /* 0x00007a0010107a20 */ /* 0x000fe40000410000 */
[----:B-1----:R-:W-:-:S05]  /*4520*/  FFMA.FTZ R15, R6, R15, 1.1641532182693481445e-10 ;  /* 0x2f000000060f7423 */ /* 0x002fca000001000f */
[----:B------:R-:W-:-:S04]  /*4530*/  FSETP.GTU.FTZ.AND P3, PT, R15, c[0x0][0x1e4], PT ;  /* 0x000079000f007a0b */ /* 0x000fc80003f7c000 */
[----:B------:R-:W-:Y:S01]  /*4540*/  FSEL R21, R16, RZ, !P3 ;  /* 0x000000ff10157208 */ /* 0x000fe20005800000 */
[----:B------:R-:W-:Y:S01]  /*4550*/  @P0 HADD2.F32 R16, -RZ, R140.H0_H0 ;  /* 0x2000008cff100230 */ /* 0x000fe20000004100 */
[----:B------:R-:W-:-:S03]  /*4560*/  SEL R15, RZ, 0x1, P3 ;  /* 0x00000001ff0f7807 */ /* 0x000fc60001800000 */
[----:B------:R-:W-:Y:S01]  /*4570*/  FMUL.FTZ R21, R232, R21 ;  /* 0x00000015e8157220 */ /* 0x000fe20000410000 */
[----:B------:R-:W-:-:S03]  /*4580*/  PRMT R6, R15, 0x7610, R6 ;  /* 0x000076100f067816 */ /* 0x000fc60000000006 */
[----:B------:R-:W-:Y:S02]  /*4590*/  @P0 FADD.FTZ R21, R16, R21 ;  /* 0x0000001510150221 */ /* 0x000fe40000010000 */
.L_x_29877:
[----:B------:R-:W-:Y:S05]  /*45a0*/  BSYNC B0 ;  /* 0x0000000000007941 */ /* 0x000fea0003800000 */
.L_x_29875:
[----:B------:R-:W-:Y:S01]  /*45b0*/  BSSY B0, `(.L_x_29885) ;  /* 0x0000060000007945 */ /* 0x000fe20003800000 */
[----:B------:R-:W-:Y:S05]  /*45c0*/  @P2 BRA `(.L_x_29886) ;  /* 0x0000006000002947 */ /* 0x000fea0003800000 */
[----:B0-----:R-:W-:Y:S01]  /*45d0*/  HFMA2.MMA R22, -RZ, RZ, 0, 0 ;  /* 0x00000000ff167435 */ /* 0x001fe200000001ff */
[----:B------:R-:W-:Y:S01]  /*45e0*/  IMAD.MOV.U32 R15, RZ, RZ, R14 ;  /* 0x000000ffff0f7224 */ /* 0x000fe200078e000e */
[----:B------:R-:W-:Y:S05]  /*45f0*/  @!P0 BRA `(.L_x_29887) ;  /* 0x000005b000008947 */ /* 0x000fea0003800000 */
[----:B------:R-:W-:Y:S01]  /*4600*/  IMAD.MOV.U32 R15, RZ, RZ, R14 ;  /* 0x000000ffff0f7224 */ /* 0x000fe200078e000e */
[----:B-----5:R-:W-:Y:S01]  /*4610*/  HADD2.F32 R22, -RZ, R140.H1_H1 ;  /* 0x3000008cff167230 */ /* 0x020fe20000004100 */
[----:B------:R-:W-:Y:S05]  /*4620*/  BRA `(.L_x_29887) ;  /* 0x0000058000007947 */ /* 0x000fea0003800000 */
.L_x_29886:
        /* <DEDUP_REMOVED lines=12> */
.L_x_29889:
[----:B------:R-:W-:Y:S02]  /*46f0*/  MOV R7, R190 ;  /* 0x000000be00077202 */ /* 0x000fe40000000f00 */
.L_x_29890:
[----:B------:R-:W-:Y:S05]  /*4700*/  BSYNC B1 ;  /* 0x0000000000017941 */ /* 0x000fea0003800000 */
.L_x_29888:
        /* <DEDUP_REMOVED lines=16> */
.L_x_29894:
[----:B------:R-:W-:Y:S05]  /*4810*/  BSYNC B2 ;  /* 0x0000000000027941 */ /* 0x000fea0003800000 */
.L_x_29893:
        /* <DEDUP_REMOVED lines=43> */
.L_x_29892:
[----:B------:R-:W-:Y:S05]  /*4ad0*/  BSYNC B1 ;  /* 0x0000000000017941 */ /* 0x000fea0003800000 */
.L_x_29891:
[----:B------:R-:W1:Y:S01]  /*4ae0*/  I2F.U32 R7, R7 ;  /* 0x0000000700077306 */ /* 0x000e620000201000 */
[----:B------:R-:W-:Y:S01]  /*4af0*/  HFMA2.MMA R14, -RZ, RZ, 0.1171875, 0 ;  /* 0x2f800000ff0e7435 */ /* 0x000fe200000001ff */
[----:B0----5:R-:W-:Y:S02]  /*4b00*/  HADD2.F32 R16, -RZ, R144.H1_H1 ;  /* 0x30000090ff107230 */ /* 0x021fe40000004100 */
[----:B------:R-:W-:-:S03]  /*4b10*/  @P0 HADD2.F32 R17, -RZ, R140.H1_H1 ;  /* 0x3000008cff110230 */ /* 0x000fc60000004100 */
        /* <DEDUP_REMOVED lines=9> */
.L_x_29887:
[----:B------:R-:W-:Y:S05]  /*4bb0*/  BSYNC B0 ;  /* 0x0000000000007941 */ /* 0x000fea0003800000 */
.L_x_29885:
        /* <DEDUP_REMOVED lines=8> */
.L_x_29896:
        /* <DEDUP_REMOVED lines=12> */
.L_x_29899:
[----:B------:R-:W-:Y:S02]  /*4d00*/  IMAD.MOV.U32 R8, RZ, RZ, R190 ;  /* 0x000000ffff087224 */ /* 0x000fe400078e00be */
.L_x_29900:
[----:B------:R-:W-:Y:S05]  /*4d10*/  BSYNC B1 ;  /* 0x0000000000017941 */ /* 0x000fea0003800000 */
.L_x_29898:
        /* <DEDUP_REMOVED lines=16> */
.L_x_29904:
[----:B------:R-:W-:Y:S05]  /*4e20*/  BSYNC B2 ;  /* 0x0000000000027941 */ /* 0x000fea0003800000 */
.L_x_29903:
        /* <DEDUP_REMOVED lines=43> */
.L_x_29902:
[----:B------:R-:W-:Y:S05]  /*50e0*/  BSYNC B1 ;  /* 0x0000000000017941 */ /* 0x000fea0003800000 */
.L_x_29901:
        /* <DEDUP_REMOVED lines=13> */
.L_x_29897:
[----:B------:R-:W-:Y:S05]  /*51c0*/  BSYNC B0 ;  /* 0x0000000000007941 */ /* 0x000fea0003800000 */
.L_x_29895:
        /* <DEDUP_REMOVED lines=8> */
.L_x_29906:
        /* <DEDUP_REMOVED lines=12> */
.L_x_29909:
[----:B------:R-:W-:Y:S02]  /*5310*/  IMAD.MOV.U32 R9, RZ, RZ, R190 ;  /* 0x000000ffff097224 */ /* 0x000fe400078e00be */
.L_x_29910:
[----:B------:R-:W-:Y:S05]  /*5320*/  BSYNC B1 ;  /* 0x0000000000017941 */ /* 0x000fea0003800000 */
.L_x_29908:
        /* <DEDUP_REMOVED lines=16> */
.L_x_29914:
[----:B------:R-:W-:Y:S05]  /*5430*/  BSYNC B2 ;  /* 0x0000000000027941 */ /* 0x000fea0003800000 */
.L_x_29913:
        /* <DEDUP_REMOVED lines=42> */
[----:B------:R-:W-:Y:S02]  /*56e0*/  MOV R188, R16 ;  /* 0x0000001000bc7202 */ /* 0x000fe40000000f00 */
.L_x_29912:
[----:B------:R-:W-:Y:S05]  /*56f0*/  BSYNC B1 ;  /* 0x0000000000017941 */ /* 0x000fea0003800000 */
.L_x_29911:
        /* <DEDUP_REMOVED lines=13> */
.L_x_29907:
[----:B------:R-:W-:Y:S05]  /*57d0*/  BSYNC B0 ;  /* 0x0000000000007941 */ /* 0x000fea0003800000 */
.L_x_29905:
        /* <DEDUP_REMOVED lines=8> */
.L_x_29916:
        /* <DEDUP_REMOVED lines=12> */
.L_x_29919:
[----:B------:R-:W-:Y:S02]  /*5920*/  MOV R10, R190 ;  /* 0x000000be000a7202 */ /* 0x000fe40000000f00 */
.L_x_29920:
[----:B------:R-:W-:Y:S05]  /*5930*/  BSYNC B1 ;  /* 0x0000000000017941 */ /* 0x000fea0003800000 */
.L_x_29918:
        /* <DEDUP_REMOVED lines=16> */
.L_x_29924:
[----:B------:R-:W-:Y:S05]  /*5a40*/  BSYNC B2 ;  /* 0x0000000000027941 */ /* 0x000fea0003800000 */
.L_x_29923:
        /* <DEDUP_REMOVED lines=43> */
.L_x_29922:
[----:B------:R-:W-:Y:S05]  /*5d00*/  BSYNC B1 ;  /* 0x0000000000017941 */ /* 0x000fea0003800000 */
.L_x_29921:
        /* <DEDUP_REMOVED lines=13> */
.L_x_29917:
[----:B------:R-:W-:Y:S05]  /*5de0*/  BSYNC B0 ;  /* 0x0000000000007941 */ /* 0x000fea0003800000 */
.L_x_29915:
        /* <DEDUP_REMOVED lines=8> */
.L_x_29926:
        /* <DEDUP_REMOVED lines=12> */
.L_x_29929:
[----:B------:R-:W-:Y:S02]  /*5f30*/  IMAD.MOV.U32 R11, RZ, RZ, R190 ;  /* 0x000000ffff0b7224 */ /* 0x000fe400078e00be */
.L_x_29930:
[----:B------:R-:W-:Y:S05]  /*5f40*/  BSYNC B1 ;  /* 0x0000000000017941 */ /* 0x000fea0003800000 */
.L_x_29928:
        /* <DEDUP_REMOVED lines=16> */
.L_x_29934:
[----:B------:R-:W-:Y:S05]  /*6050*/  BSYNC B2 ;  /* 0x0000000000027941 */ /* 0x000fea0003800000 */
.L_x_29933:
        /* <DEDUP_REMOVED lines=43> */
.L_x_29932:
[----:B------:R-:W-:Y:S05]  /*6310*/  BSYNC B1 ;  /* 0x0000000000017941 */ /* 0x000fea0003800000 */
.L_x_29931:
        /* <DEDUP_REMOVED lines=13> */
.L_x_29927:
[----:B------:R-:W-:Y:S05]  /*63f0*/  BSYNC B0 ;  /* 0x0000000000007941 */ /* 0x000fea0003800000 */
.L_x_29925:
        /* <DEDUP_REMOVED lines=8> */
.L_x_29936:
        /* <DEDUP_REMOVED lines=12> */
.L_x_29939:
[----:B------:R-:W-:Y:S02]  /*6540*/  IMAD.MOV.U32 R12, RZ, RZ, R190 ;  /* 0x000000ffff0c7224 */ /* 0x000fe400078e00be */
.L_x_29940:
[----:B------:R-:W-:Y:S05]  /*6550*/  BSYNC B1 ;  /* 0x0000000000017941 */ /* 0x000fea0003800000 */
.L_x_29938:
        /* <DEDUP_REMOVED lines=16> */
.L_x_29944:
[----:B------:R-:W-:Y:S05]  /*6660*/  BSYNC B2 ;  /* 0x0000000000027941 */ /* 0x000fea0003800000 */
.L_x_29943:
        /* <DEDUP_REMOVED lines=43> */
.L_x_29942:
[----:B------:R-:W-:Y:S05]  /*6920*/  BSYNC B1 ;  /* 0x0000000000017941 */ /* 0x000fea0003800000 */
.L_x_29941:
        /* <DEDUP_REMOVED lines=13> */
.L_x_29937:
[----:B------:R-:W-:Y:S05]  /*6a00*/  BSYNC B0 ;  /* 0x0000000000007941 */ /* 0x000fea0003800000 */
.L_x_29935:
        /* <DEDUP_REMOVED lines=8> */
.L_x_29946:
        /* <DEDUP_REMOVED lines=12> */
.L_x_29949:
[----:B------:R-:W-:Y:S02]  /*6b50*/  MOV R20, R190 ;  /* 0x000000be00147202 */ /* 0x000fe40000000f00 */
.L_x_29950:
[----:B------:R-:W-:Y:S05]  /*6b60*/  BSYNC B1 ;  /* 0x0000000000017941 */ /* 0x000fea0003800000 */
.L_x_29948:
        /* <DEDUP_REMOVED lines=16> */
.L_x_29954:
[----:B------:R-:W-:Y:S05]  /*6c70*/  BSYNC B2 ;  /* 0x0000000000027941 */ /* 0x000fea0003800000 */
.L_x_29953:
        /* <DEDUP_REMOVED lines=43> */
.L_x_29952:
[----:B------:R-:W-:Y:S05]  /*6f30*/  BSYNC B1 ;  /* 0x0000000000017941 */ /* 0x000fea0003800000 */
.L_x_29951:
        /* <DEDUP_REMOVED lines=10> */
[----:B------:R-:W-:-:S04]  /*6fe0*/  FMUL.FTZ R152, R231, R152 ;  /* 0x00000098e7987220 */ /* 0x000fc80000410000 */
[----:B------:R-:W-:Y:S02]  /*6ff0*/  @P0 FADD.FTZ R152, R15, R152 ;  /* 0x000000980f980221 */ /* 0x000fe40000010000 */
.L_x_29947:
[----:B------:R-:W-:Y:S05]  /*7000*/  BSYNC B0 ;  /* 0x0000000000007941 */ /* 0x000fea0003800000 */
.L_x_29945:
        /* <DEDUP_REMOVED lines=32> */
.L_x_29956:
[----:B------:R-:W-:Y:S05]  /*7210*/  BSYNC B0 ;  /* 0x0000000000007941 */ /* 0x000fea0003800000 */
.L_x_29955:
        /* <DEDUP_REMOVED lines=8> */
[----:B-----5:R-:W-:Y:S01]  /*72a0*/  HADD2.F32 R13, -RZ, R140.H0_H0 ;  /* 0x2000008cff0d7230 */ /* 0x020fe20000004100 */
[----:B------:R-:W-:Y:S05]  /*72b0*/  BRA `(.L_x_29959) ;  /* 0x0000058000007947 */ /* 0x000fea0003800000 */
.L_x_29958:
        /* <DEDUP_REMOVED lines=12> */
.L_x_29961:
[----:B------:R-:W-:Y:S02]  /*7380*/  MOV R6, R190 ;  /* 0x000000be00067202 */ /* 0x000fe40000000f00 */
.L_x_29962:
[----:B------:R-:W-:Y:S05]  /*7390*/  BSYNC B1 ;  /* 0x0000000000017941 */ /* 0x000fea0003800000 */
.L_x_29960:
        /* <DEDUP_REMOVED lines=16> */
.L_x_29966:
[----:B------:R-:W-:Y:S05]  /*74a0*/  BSYNC B2 ;  /* 0x0000000000027941 */ /* 0x000fea0003800000 */
.L_x_29965:
        /* <DEDUP_REMOVED lines=43> */
.L_x_29964:
[----:B------:R-:W-:Y:S05]  /*7760*/  BSYNC B1 ;  /* 0x0000000000017941 */ /* 0x000fea0003800000 */
.L_x_29963:
[----:B------:R-:W1:Y:S01]  /*7770*/  I2F.U32 R6, R6 ;  /* 0x0000000600067306 */ /* 0x000e620000201000 */
[----:B------:R-:W-:Y:S01]  /*7780*/  HFMA2.MMA R13, -RZ, RZ, 0.1171875, 0 ;  /* 0x2f800000ff0d7435 */ /* 0x000fe200000001ff */
[----:B-----5:R-:W-:Y:S02]  /*7790*/  HADD2.F32 R14, -RZ, R144.H0_H0 ;  /* 0x20000090ff0e7230 */ /* 0x020fe40000004100 */
[----:B0-----:R-:W-:-:S03]  /*77a0*/  @P0 HADD2.F32 R16, -RZ, R140.H0_H0 ;  /* 0x2000008cff100230 */ /* 0x001fc60000004100 */
        /* <DEDUP_REMOVED lines=9> */
.L_x_29959:
[----:B------:R-:W-:Y:S05]  /*7840*/  BSYNC B0 ;  /* 0x0000000000007941 */ /* 0x000fea0003800000 */
.L_x_29957:
[----:B------:R-:W-:Y:S01]  /*7850*/  BSSY B0, `(.L_x_29967) ;  /* 0x0000060000007945 */ /* 0x000fe20003800000 */
[----:B------:R-:W-:Y:S05]  /*7860*/  @P2 BRA `(.L_x_29968) ;  /* 0x0000006000002947 */ /* 0x000fea0003800000 */
[----:B------:R-:W-:Y:S02]  /*7870*/  IMAD.MOV.U32 R14, RZ, RZ, RZ ;  /* 0x000000ffff0e7224 */ /* 0x000fe400078e00ff */
[----:B0-----:R-:W-:Y:S01]  /*7880*/  IMAD.MOV.U32 R16, RZ, RZ, R15 ;  /* 0x000000ffff107224 */ /* 0x001fe200078e000f */
[----:B------:R-:W-:Y:S05]  /*7890*/  @!P0 BRA `(.L_x_29969) ;  /* 0x000005b000008947 */ /* 0x000fea0003800000 */
[----:B------:R-:W-:Y:S01]  /*78a0*/  MOV R16, R15 ;  /* 0x0000000f00107202 */ /* 0x000fe20000000f00 */
[----:B-----5:R-:W-:Y:S01]  /*78b0*/  HADD2.F32 R14, -RZ, R140.H1_H1 ;  /* 0x3000008cff0e7230 */ /* 0x020fe20000004100 */
[----:B------:R-:W-:Y:S05]  /*78c0*/  BRA `(.L_x_29969) ;  /* 0x0000058000007947 */ /* 0x000fea0003800000 */
.L_x_29968:
        /* <DEDUP_REMOVED lines=12> */
.L_x_29971:
[----:B------:R-:W-:Y:S02]  /*7990*/  IMAD.MOV.U32 R7, RZ, RZ, R190 ;  /* 0x000000ffff077224 */ /* 0x000fe400078e00be */
.L_x_29972:
[----:B------:R-:W-:Y:S05]  /*79a0*/  BSYNC B1 ;  /* 0x0000000000017941 */ /* 0x000fea0003800000 */
.L_x_29970:
        /* <DEDUP_REMOVED lines=16> */
.L_x_29976:
[----:B------:R-:W-:Y:S05]  /*7ab0*/  BSYNC B2 ;  /* 0x0000000000027941 */ /* 0x000fea0003800000 */
.L_x_29975:
        /* <DEDUP_REMOVED lines=43> */
.L_x_29974:
[----:B------:R-:W-:Y:S05]  /*7d70*/  BSYNC B1 ;  /* 0x0000000000017941 */ /* 0x000fea0003800000 */
.L_x_29973:
        /* <DEDUP_REMOVED lines=13> */
.L_x_29969:
[----:B------:R-:W-:Y:S05]  /*7e50*/  BSYNC B0 ;  /* 0x0000000000007941 */ /* 0x000fea0003800000 */
.L_x_29967:
        /* <DEDUP_REMOVED lines=8> */
.L_x_29978:
        /* <DEDUP_REMOVED lines=12> */
.L_x_29981:
[----:B------:R-:W-:Y:S02]  /*7fa0*/  IMAD.MOV.U32 R8, RZ, RZ, R190 ;  /* 0x000000ffff087224 */ /* 0x000fe400078e00be */
.L_x_29982:
[----:B------:R-:W-:Y:S05]  /*7fb0*/  BSYNC B1 ;  /* 0x0000000000017941 */ /* 0x000fea0003800000 */
.L_x_29980:
        /* <DEDUP_REMOVED lines=16> */
.L_x_29986:
[----:B------:R-:W-:Y:S05]  /*80c0*/  BSYNC B2 ;  /* 0x0000000000027941 */ /* 0x000fea0003800000 */
.L_x_29985:
        /* <DEDUP_REMOVED lines=44> */
.L_x_29984:
[----:B------:R-:W-:Y:S05]  /*8390*/  BSYNC B1 ;  /* 0x0000000000017941 */ /* 0x000fea0003800000 */
.L_x_29983:
        /* <DEDUP_REMOVED lines=13> */
.L_x_29979:
[----:B------:R-:W-:Y:S05]  /*8470*/  BSYNC B0 ;  /* 0x0000000000007941 */ /* 0x000fea0003800000 */
.L_x_29977:
        /* <DEDUP_REMOVED lines=8> */
.L_x_29988:
        /* <DEDUP_REMOVED lines=12> */
.L_x_29991:
[----:B------:R-:W-:Y:S02]  /*85c0*/  IMAD.MOV.U32 R9, RZ, RZ, R190 ;  /* 0x000000ffff097224 */ /* 0x000fe400078e00be */
.L_x_29992:
[----:B------:R-:W-:Y:S05]  /*85d0*/  BSYNC B1 ;  /* 0x0000000000017941 */ /* 0x000fea0003800000 */
.L_x_29990:
        /* <DEDUP_REMOVED lines=16> */
.L_x_29996:
[----:B------:R-:W-:Y:S05]  /*86e0*/  BSYNC B2 ;  /* 0x0000000000027941 */ /* 0x000fea0003800000 */
.L_x_29995:
        /* <DEDUP_REMOVED lines=44> */
.L_x_29994:
[----:B------:R-:W-:Y:S05]  /*89b0*/  BSYNC B1 ;  /* 0x0000000000017941 */ /* 0x000fea0003800000 */
.L_x_29993:
        /* <DEDUP_REMOVED lines=13> */
.L_x_29989:
[----:B------:R-:W-:Y:S05]  /*8a90*/  BSYNC B0 ;  /* 0x0000000000007941 */ /* 0x000fea0003800000 */
.L_x_29987:
        /* <DEDUP_REMOVED lines=8> */
.L_x_29998:
        /* <DEDUP_REMOVED lines=12> */
.L_x_30001:
[----:B------:R-:W-:Y:S02]  /*8be0*/  MOV R10, R190 ;  /* 0x000000be000a7202 */ /* 0x000fe40000000f00 */
.L_x_30002:
[----:B------:R-:W-:Y:S05]  /*8bf0*/  BSYNC B1 ;  /* 0x0000000000017941 */ /* 0x000fea0003800000 */
.L_x_30000:
        /* <DEDUP_REMOVED lines=16> */
.L_x_30006:
[----:B------:R-:W-:Y:S05]  /*8d00*/  BSYNC B2 ;  /* 0x0000000000027941 */ /* 0x000fea0003800000 */
.L_x_30005:
        /* <DEDUP_REMOVED lines=44> */
.L_x_30004:
[----:B------:R-:W-:Y:S05]  /*8fd0*/  BSYNC B1 ;  /* 0x0000000000017941 */ /* 0x000fea0003800000 */
.L_x_30003:
        /* <DEDUP_REMOVED lines=13> */
.L_x_29999:
[----:B------:R-:W-:Y:S05]  /*90b0*/  BSYNC B0 ;  /* 0x0000000000007941 */ /* 0x000fea0003800000 */
.L_x_29997:
        /* <DEDUP_REMOVED lines=8> */
.L_x_30008:
        /* <DEDUP_REMOVED lines=12> */
.L_x_30011:
[----:B------:R-:W-:Y:S02]  /*9200*/  IMAD.MOV.U32 R11, RZ, RZ, R190 ;  /* 0x000000ffff0b7224 */ /* 0x000fe400078e00be */
.L_x_30012:
[----:B------:R-:W-:Y:S05]  /*9210*/  BSYNC B1 ;  /* 0x0000000000017941 */ /* 0x000fea0003800000 */
.L_x_30010:
        /* <DEDUP_REMOVED lines=16> */
.L_x_30016:
[----:B------:R-:W-:Y:S05]  /*9320*/  BSYNC B2 ;  /* 0x0000000000027941 */ /* 0x000fea0003800000 */
.L_x_30015:
        /* <DEDUP_REMOVED lines=44> */
.L_x_30014:
[----:B------:R-:W-:Y:S05]  /*95f0*/  BSYNC B1 ;  /* 0x0000000000017941 */ /* 0x000fea0003800000 */
.L_x_30013:
        /* <DEDUP_REMOVED lines=13> */
.L_x_30009:
[----:B------:R-:W-:Y:S05]  /*96d0*/  BSYNC B0 ;  /* 0x0000000000007941 */ /* 0x000fea0003800000 */
.L_x_30007:
        /* <DEDUP_REMOVED lines=8> */
.L_x_30018:
        /* <DEDUP_REMOVED lines=12> */
.L_x_30021:
[----:B------:R-:W-:Y:S02]  /*9820*/  IMAD.MOV.U32 R12, RZ, RZ, R190 ;  /* 0x000000ffff0c7224 */ /* 0x000fe400078e00be */
.L_x_30022:
[----:B------:R-:W-:Y:S05]  /*9830*/  BSYNC B1 ;  /* 0x0000000000017941 */ /* 0x000fea0003800000 */
.L_x_30020:
        /* <DEDUP_REMOVED lines=16> */
.L_x_30026:
[----:B------:R-:W-:Y:S05]  /*9940*/  BSYNC B2 ;  /* 0x0000000000027941 */ /* 0x000fea0003800000 */
.L_x_30025:
        /* <DEDUP_REMOVED lines=44> */
.L_x_30024:
[----:B------:R-:W-:Y:S05]  /*9c10*/  BSYNC B1 ;  /* 0x0000000000017941 */ /* 0x000fea0003800000 */
.L_x_30023:
        /* <DEDUP_REMOVED lines=13> */
.L_x_30019:
[----:B------:R-:W-:Y:S05]  /*9cf0*/  BSYNC B0 ;  /* 0x0000000000007941 */ /* 0x000fea0003800000 */
.L_x_30017:
        /* <DEDUP_REMOVED lines=8> */
.L_x_30028:
        /* <DEDUP_REMOVED lines=12> */
.L_x_30031:
[----:B------:R-:W-:Y:S02]  /*9e40*/  MOV R20, R190 ;  /* 0x000000be00147202 */ /* 0x000fe40000000f00 */
.L_x_30032:
[----:B------:R-:W-:Y:S05]  /*9e50*/  BSYNC B1 ;  /* 0x0000000000017941 */ /* 0x000fea0003800000 */
.L_x_30030:
        /* <DEDUP_REMOVED lines=16> */
.L_x_30036:
[----:B------:R-:W-:Y:S05]  /*9f60*/  BSYNC B2 ;  /* 0x0000000000027941 */ /* 0x000fea0003800000 */
.L_x_30035:
        /* <DEDUP_REMOVED lines=44> */
.L_x_30034:
[----:B------:R-:W-:Y:S05]  /*a230*/  BSYNC B1 ;  /* 0x0000000000017941 */ /* 0x000fea0003800000 */
.L_x_30033:
        /* <DEDUP_REMOVED lines=10> */
[----:B------:R-:W-:-:S04]  /*a2e0*/  FMUL.FTZ R20, R215, R28 ;  /* 0x0000001cd7147220 */ /* 0x000fc80000410000 */
[----:B------:R-:W-:Y:S02]  /*a2f0*/  @P0 FADD.FTZ R20, R27, R20 ;  /* 0x000000141b140221 */ /* 0x000fe40000010000 */
.L_x_30029:
[----:B------:R-:W-:Y:S05]  /*a300*/  BSYNC B0 ;  /* 0x0000000000007941 */ /* 0x000fea0003800000 */
.L_x_30027:
        /* <DEDUP_REMOVED lines=32> */
.L_x_30038:
[----:B------:R-:W-:Y:S05]  /*a510*/  BSYNC B0 ;  /* 0x0000000000007941 */ /* 0x000fea0003800000 */
.L_x_30037:
[----:B-----5:R1:W5:Y:S04]  /*a520*/  @P1 LDG.E.128 R144, [R26.64] ;  /* 0x000000061a901981 */ /* 0x020368000c1e1d00 */
[----:B------:R1:W5:Y:S01]  /*a530*/  @P0 LDG.E.128 R140, [R28.64] ;  /* 0x000000061c8c0981 */ /* 0x000362000c1e1d00 */
        /* <DEDUP_REMOVED lines=8> */
.L_x_30040:
        /* <DEDUP_REMOVED lines=12> */
.L_x_30043:
[----:B------:R-:W-:Y:S02]  /*a680*/  IMAD.MOV.U32 R6, RZ, RZ, R190 ;  /* 0x000000ffff067224 */ /* 0x000fe400078e00be */
.L_x_30044:
[----:B------:R-:W-:Y:S05]  /*a690*/  BSYNC B1 ;  /* 0x0000000000017941 */ /* 0x000fea0003800000 */
.L_x_30042:
        /* <DEDUP_REMOVED lines=16> */
.L_x_30048:
[----:B------:R-:W-:Y:S05]  /*a7a0*/  BSYNC B2 ;  /* 0x0000000000027941 */ /* 0x000fea0003800000 */
.L_x_30047:
        /* <DEDUP_REMOVED lines=44> */
.L_x_30046:
[----:B------:R-:W-:Y:S05]  /*aa70*/  BSYNC B1 ;  /* 0x0000000000017941 */ /* 0x000fea0003800000 */
.L_x_30045:
[----:B------:R-:W1:Y:S01]  /*aa80*/  I2F.U32 R6, R6 ;  /* 0x0000000600067306 */ /* 0x000e620000201000 */
[----:B-----5:R-:W-:Y:S01]  /*aa90*/  HADD2.F32 R29, -RZ, R144.H0_H0 ;  /* 0x20000090ff1d7230 */ /* 0x020fe20000004100 */
[----:B------:R-:W-:Y:S01]  /*aaa0*/  IMAD.MOV.U32 R27, RZ, RZ, 0x2f800000 ;  /* 0x2f800000ff1b7424 */ /* 0x000fe200078e00ff */
        /* <DEDUP_REMOVED lines=10> */
.L_x_30041:
[----:B------:R-:W-:Y:S05]  /*ab50*/  BSYNC B0 ;  /* 0x0000000000007941 */ /* 0x000fea0003800000 */
.L_x_30039:
        /* <DEDUP_REMOVED lines=8> */
.L_x_30050:
        /* <DEDUP_REMOVED lines=12> */
.L_x_30053:
[----:B------:R-:W-:Y:S02]  /*aca0*/  MOV R7, R190 ;  /* 0x000000be00077202 */ /* 0x000fe40000000f00 */
.L_x_30054:
[----:B------:R-:W-:Y:S05]  /*acb0*/  BSYNC B1 ;  /* 0x0000000000017941 */ /* 0x000fea0003800000 */
.L_x_30052:
        /* <DEDUP_REMOVED lines=16> */
.L_x_30058:
[----:B------:R-:W-:Y:S05]  /*adc0*/  BSYNC B2 ;  /* 0x0000000000027941 */ /* 0x000fea0003800000 */
.L_x_30057:
        /* <DEDUP_REMOVED lines=44> */
.L_x_30056:
[----:B------:R-:W-:Y:S05]  /*b090*/  BSYNC B1 ;  /* 0x0000000000017941 */ /* 0x000fea0003800000 */
.L_x_30055:
[----:B------:R-:W1:Y:S01]  /*b0a0*/  I2F.U32 R7, R7 ;  /* 0x0000000700077306 */ /* 0x000e620000201000 */
[----:B0----5:R-:W-:Y:S01]  /*b0b0*/  HADD2.F32 R30, -RZ, R144.H1_H1 ;  /* 0x30000090ff1e7230 */ /* 0x021fe20000004100 */
        /* <DEDUP_REMOVED lines=11> */
.L_x_30051:
[----:B------:R-:W-:Y:S05]  /*b170*/  BSYNC B0 ;  /* 0x0000000000007941 */ /* 0x000fea0003800000 */
.L_x_30049:
        /* <DEDUP_REMOVED lines=8> */
.L_x_30060:
        /* <DEDUP_REMOVED lines=12> */
.L_x_30063:
[----:B------:R-:W-:Y:S02]  /*b2c0*/  IMAD.MOV.U32 R8, RZ, RZ, R190 ;  /* 0x000000ffff087224 */ /* 0x000fe400078e00be */
.L_x_30064:
[----:B------:R-:W-:Y:S05]  /*b2d0*/  BSYNC B1 ;  /* 0x0000000000017941 */ /* 0x000fea0003800000 */
.L_x_30062:
        /* <DEDUP_REMOVED lines=16> */
.L_x_30068:
[----:B------:R-:W-:Y:S05]  /*b3e0*/  BSYNC B2 ;  /* 0x0000000000027941 */ /* 0x000fea0003800000 */
.L_x_30067:
        /* <DEDUP_REMOVED lines=44> */
.L_x_30066:
[----:B------:R-:W-:Y:S05]  /*b6b0*/  BSYNC B1 ;  /* 0x0000000000017941 */ /* 0x000fea0003800000 */
.L_x_30065:
        /* <DEDUP_REMOVED lines=13> */
.L_x_30061:
[----:B------:R-:W-:Y:S05]  /*b790*/  BSYNC B0 ;  /* 0x0000000000007941 */ /* 0x000fea0003800000 */
.L_x_30059:
        /* <DEDUP_REMOVED lines=8> */
.L_x_30070:
        /* <DEDUP_REMOVED lines=12> */
.L_x_30073:
[----:B------:R-:W-:Y:S02]  /*b8e0*/  IMAD.MOV.U32 R9, RZ, RZ, R190 ;  /* 0x000000ffff097224 */ /* 0x000fe400078e00be */
.L_x_30074:
[----:B------:R-:W-:Y:S05]  /*b8f0*/  BSYNC B1 ;  /* 0x0000000000017941 */ /* 0x000fea0003800000 */
.L_x_30072:
        /* <DEDUP_REMOVED lines=16> */
.L_x_30078:
[----:B------:R-:W-:Y:S05]  /*ba00*/  BSYNC B2 ;  /* 0x0000000000027941 */ /* 0x000fea0003800000 */
.L_x_30077:
        /* <DEDUP_REMOVED lines=44> */
.L_x_30076:
[----:B------:R-:W-:Y:S05]  /*bcd0*/  BSYNC B1 ;  /* 0x0000000000017941 */ /* 0x000fea0003800000 */
.L_x_30075:
        /* <DEDUP_REMOVED lines=13> */
.L_x_30071:
[----:B------:R-:W-:Y:S05]  /*bdb0*/  BSYNC B0 ;  /* 0x0000000000007941 */ /* 0x000fea0003800000 */
.L_x_30069:
        /* <DEDUP_REMOVED lines=8> */
.L_x_30080:
        /* <DEDUP_REMOVED lines=12> */
.L_x_30083:
[----:B------:R-:W-:Y:S02]  /*bf00*/  MOV R10, R190 ;  /* 0x000000be000a7202 */ /* 0x000fe40000000f00 */
.L_x_30084:
[----:B------:R-:W-:Y:S05]  /*bf10*/  BSYNC B1 ;  /* 0x0000000000017941 */ /* 0x000fea0003800000 */
.L_x_30082:
        /* <DEDUP_REMOVED lines=16> */
.L_x_30088:
[----:B------:R-:W-:Y:S05]  /*c020*/  BSYNC B2 ;  /* 0x0000000000027941 */ /* 0x000fea0003800000 */
.L_x_30087:
        /* <DEDUP_REMOVED lines=44> */
.L_x_30086:
[----:B------:R-:W-:Y:S05]  /*c2f0*/  BSYNC B1 ;  /* 0x0000000000017941 */ /* 0x000fea0003800000 */
.L_x_30085:
        /* <DEDUP_REMOVED lines=13> */
.L_x_30081:
[----:B------:R-:W-:Y:S05]  /*c3d0*/  BSYNC B0 ;  /* 0x0000000000007941 */ /* 0x000fea0003800000 */
.L_x_30079:
        /* <DEDUP_REMOVED lines=8> */
.L_x_30090:
        /* <DEDUP_REMOVED lines=12> */
.L_x_30093:
[----:B------:R-:W-:Y:S02]  /*c520*/  IMAD.MOV.U32 R11, RZ, RZ, R190 ;  /* 0x000000ffff0b7224 */ /* 0x000fe400078e00be */
.L_x_30094:
[----:B------:R-:W-:Y:S05]  /*c530*/  BSYNC B1 ;  /* 0x0000000000017941 */ /* 0x000fea0003800000 */
.L_x_30092:
        /* <DEDUP_REMOVED lines=16> */
.L_x_30098:
[----:B------:R-:W-:Y:S05]  /*c640*/  BSYNC B2 ;  /* 0x0000000000027941 */ /* 0x000fea0003800000 */
.L_x_30097:
        /* <DEDUP_REMOVED lines=44> */
.L_x_30096:
[----:B------:R-:W-:Y:S05]  /*c910*/  BSYNC B1 ;  /* 0x0000000000017941 */ /* 0x000fea0003800000 */
.L_x_30095:
[----:B------:R-:W0:Y:S01]  /*c920*/  I2F.U32 R11, R11 ;  /* 0x0000000b000b7306 */ /* 0x000e220000201000 */
[----:B------:R-:W-:Y:S01]  /*c930*/  HFMA2.MMA R32, -RZ, RZ, 0.1171875, 0 ;  /* 0x2f800000ff207435 */ /* 0x000fe200000001ff */
[----:B-----5:R-:W-:Y:S02]  /*c940*/  HADD2.F32 R149, -RZ, R146.H1_H1 ;  /* 0x30000092ff957230 */ /* 0x020fe40000004100 */
[----:B------:R-:W-:-:S03]  /*c950*/  @P0 HADD2.F32 R150, -RZ, R142.H1_H1 ;  /* 0x3000008eff960230 */ /* 0x000fc60000004100 */
[----:B------:R-:W-:-:S04]  /*c960*/  FMUL.FTZ R149, R149, c[0x0][0x1ec] ;  /* 0x00007b0095957a20 */ /* 0x000fc80000410000 */
[----:B0-----:R-:W-:Y:S02]  /*c970*/  FFMA.FTZ R31, R11, R32, 1.1641532182693481445e-10 ;  /* 0x2f0000000b1f7423 */ /* 0x001fe40000010020 */
[----:B------:R-:W-:-:S03]  /*c980*/  FMUL.FTZ R32, R149, c[0x0][0x1e8] ;  /* 0x00007a0095207a20 */ /* 0x000fc60000410000 */
[----:B------:R-:W-:-:S04]  /*c990*/  FSETP.GTU.FTZ.AND P3, PT, R31, c[0x0][0x1e4], PT ;  /* 0x000079001f007a0b */ /* 0x000fc80003f7c000 */
[----:B------:R-:W-:-:S05]  /*c9a0*/  FSEL R32, R32, RZ, !P3 ;  /* 0x000000ff20207208 */ /* 0x000fca0005800000 */
[----:B------:R-:W-:Y:S01]  /*c9b0*/  FMUL.FTZ R31, R193, R32 ;  /* 0x00000020c11f7220 */ /* 0x000fe20000410000 */
[----:B------:R-:W-:-:S03]  /*c9c0*/  SEL R32, RZ, 0x1, P3 ;  /* 0x00000001ff207807 */ /* 0x000fc60001800000 */
[----:B------:R-:W-:Y:S01]  /*c9d0*/  @P0 FADD.FTZ R31, R150, R31 ;  /* 0x0000001f961f0221 */ /* 0x000fe20000010000 */
[----:B------:R-:W-:Y:S02]  /*c9e0*/  PRMT R11, R32, 0x7610, R11 ;  /* 0x00007610200b7816 */ /* 0x000fe4000000000b */
.L_x_30091:
[----:B------:R-:W-:Y:S05]  /*c9f0*/  BSYNC B0 ;  /* 0x0000000000007941 */ /* 0x000fea0003800000 */
.L_x_30089:
        /* <DEDUP_REMOVED lines=8> */
.L_x_30100:
        /* <DEDUP_REMOVED lines=12> */
.L_x_30103:
[----:B------:R-:W-:Y:S02]  /*cb40*/  IMAD.MOV.U32 R12, RZ, RZ, R190 ;  /* 0x000000ffff0c7224 */ /* 0x000fe400078e00be */
.L_x_30104:
[----:B------:R-:W-:Y:S05]  /*cb50*/  BSYNC B1 ;  /* 0x0000000000017941 */ /* 0x000fea0003800000 */
.L_x_30102:
        /* <DEDUP_REMOVED lines=16> */
.L_x_30108:
[----:B------:R-:W-:Y:S05]  /*cc60*/  BSYNC B2 ;  /* 0x0000000000027941 */ /* 0x000fea0003800000 */
.L_x_30107:
        /* <DEDUP_REMOVED lines=44> */
.L_x_30106:
[----:B------:R-:W-:Y:S05]  /*cf30*/  BSYNC B1 ;  /* 0x0000000000017941 */ /* 0x000fea0003800000 */
.L_x_30105:
[----:B------:R-:W0:Y:S01]  /*cf40*/  I2F.U32 R12, R12 ;  /* 0x0000000c000c7306 */ /* 0x000e220000201000 */
[----:B-----5:R-:W-:Y:S01]  /*cf50*/  HADD2.F32 R150, -RZ, R147.H0_H0 ;  /* 0x20000093ff967230 */ /* 0x020fe20000004100 */
[----:B------:R-:W-:Y:S01]  /*cf60*/  IMAD.MOV.U32 R33, RZ, RZ, 0x2f800000 ;  /* 0x2f800000ff217424 */ /* 0x000fe200078e00ff */
[----:B------:R-:W-:-:S03]  /*cf70*/  @P0 HADD2.F32 R151, -RZ, R143.H0_H0 ;  /* 0x2000008fff970230 */ /* 0x000fc60000004100 */
[----:B------:R-:W-:Y:S02]  /*cf80*/  FMUL.FTZ R150, R150, c[0x0][0x1ec] ;  /* 0x00007b0096967a20 */ /* 0x000fe40000410000 */
        /* <DEDUP_REMOVED lines=8> */
.L_x_30101:
[----:B------:R-:W-:Y:S05]  /*d010*/  BSYNC B0 ;  /* 0x0000000000007941 */ /* 0x000fea0003800000 */
.L_x_30099:
        /* <DEDUP_REMOVED lines=8> */
.L_x_30110:
        /* <DEDUP_REMOVED lines=12> */
.L_x_30113:
[----:B------:R-:W-:Y:S02]  /*d160*/  MOV R33, R190 ;  /* 0x000000be00217202 */ /* 0x000fe40000000f00 */
.L_x_30114:
[----:B------:R-:W-:Y:S05]  /*d170*/  BSYNC B1 ;  /* 0x0000000000017941 */ /* 0x000fea0003800000 */
.L_x_30112:
        /* <DEDUP_REMOVED lines=16> */
.L_x_30118:
[----:B------:R-:W-:Y:S05]  /*d280*/  BSYNC B2 ;  /* 0x0000000000027941 */ /* 0x000fea0003800000 */
.L_x_30117:
        /* <DEDUP_REMOVED lines=44> */
.L_x_30116:
[----:B------:R-:W-:Y:S05]  /*d550*/  BSYNC B1 ;  /* 0x0000000000017941 */ /* 0x000fea0003800000 */
.L_x_30115:
[----:B------:R-:W0:Y:S01]  /*d560*/  I2F.U32 R33, R33 ;  /* 0x0000002100217306 */ /* 0x000e220000201000 */
[----:B------:R-:W-:-:S10]  /*d570*/  HFMA2.MMA R150, -RZ, RZ, 0.1171875, 0 ;  /* 0x2f800000ff967435 */ /* 0x000fd400000001ff */
[----:B0-----:R-:W-:Y:S01]  /*d580*/  FFMA.FTZ R149, R33, R150, 1.1641532182693481445e-10 ;  /* 0x2f00000021957423 */ /* 0x001fe20000010096 */
[----:B-----5:R-:W-:-:S04]  /*d590*/  HADD2.F32 R150, -RZ, R147.H1_H1 ;  /* 0x30000093ff967230 */ /* 0x020fc80000004100 */
[----:B------:R-:W-:Y:S01]  /*d5a0*/  FSETP.GTU.FTZ.AND P3, PT, R149, c[0x0][0x1e4], PT ;  /* 0x0000790095007a0b */ /* 0x000fe20003f7c000 */
[----:B------:R-:W-:-:S03]  /*d5b0*/  FMUL.FTZ R150, R150, c[0x0][0x1ec] ;  /* 0x00007b0096967a20 */ /* 0x000fc60000410000 */
[----:B------:R-:W-:Y:S01]  /*d5c0*/  SEL R187, RZ, 0x1, P3 ;  /* 0x00000001ffbb7807 */ /* 0x000fe20001800000 */
[----:B------:R-:W-:-:S05]  /*d5d0*/  FMUL.FTZ R150, R150, c[0x0][0x1e8] ;  /* 0x00007a0096967a20 */ /* 0x000fca0000410000 */
[----:B------:R-:W-:-:S05]  /*d5e0*/  FSEL R150, R150, RZ, !P3 ;  /* 0x000000ff96967208 */ /* 0x000fca0005800000 */
[----:B------:R-:W-:Y:S01]  /*d5f0*/  FMUL.FTZ R33, R195, R150 ;  /* 0x00000096c3217220 */ /* 0x000fe20000410000 */
[----:B------:R-:W-:-:S05]  /*d600*/  @P0 HADD2.F32 R150, -RZ, R143.H1_H1 ;  /* 0x3000008fff960230 */ /* 0x000fca0000004100 */
[----:B------:R-:W-:Y:S02]  /*d610*/  @P0 FADD.FTZ R33, R150, R33 ;  /* 0x0000002196210221 */ /* 0x000fe40000010000 */
.L_x_30111:
[----:B------:R-:W-:Y:S05]  /*d620*/  BSYNC B0 ;  /* 0x0000000000007941 */ /* 0x000fea0003800000 */
.L_x_30109:
[----:B------:R-:W-:Y:S01]  /*d630*/  IMAD.WIDE.U32 R162, R148, R184, c[0x0][0x188] ;  /* 0x0000620094a27625 */ /* 0x000fe200078e00b8 */
[----:B------:R-:W-:Y:S01]  /*d640*/  F2FP.PACK_AB R151, R33, R32 ;  /* 0x000000202197723e */ /* 0x000fe200000000ff */
[----:B------:R-:W-:Y:S01]  /*d650*/  BSSY B0, `(.L_x_30119) ;  /* 0x000001b000007945 */ /* 0x000fe20003800000 */
[----:B------:R-:W-:Y:S02]  /*d660*/  F2FP.PACK_AB R150, R31, R30 ;  /* 0x0000001e1f96723e */ /* 0x000fe400000000ff */
[----:B------:R-:W-:Y:S02]  /*d670*/  F2FP.PACK_AB R149, R29, R28 ;  /* 0x0000001c1d95723e */ /* 0x000fe400000000ff */
[----:B------:R-:W-:Y:S02]  /*d680*/  F2FP.PACK_AB R148, R27, R26 ;  /* 0x0000001a1b94723e */ /* 0x000fe400000000ff */
        /* <DEDUP_REMOVED lines=23> */
.L_x_30120:
[----:B------:R-:W-:Y:S05]  /*d800*/  BSYNC B0 ;  /* 0x0000000000007941 */ /* 0x000fea0003800000 */
.L_x_30119:
[----:B0-----:R-:W-:Y:S01]  /*d810*/  @P1 IMAD.WIDE.U32 R148, R169, R184, c[0x0][0x170] ;  /* 0x00005c00a9941625 */ /* 0x001fe200078e00b8 */
[----:B------:R-:W-:-:S04]  /*d820*/  IADD3 R172, R177, 0x200, RZ ;  /* 0x00000200b1ac7810 */ /* 0x000fc80007ffe0ff */
[----:B-----5:R0:W5:Y:S02]  /*d830*/  @P1 LDG.E.128 R144, [R148.64] ;  /* 0x0000000694901981 */ /* 0x020164000c1e1d00 */
[----:B0-----:R-:W-:-:S05]  /*d840*/  @P0 IMAD.WIDE.U32 R148, R172, R184, c[0x0][0x180] ;  /* 0x00006000ac940625 */ /* 0x001fca00078e00b8 */
        /* <DEDUP_REMOVED lines=9> */
.L_x_30122:
        /* <DEDUP_REMOVED lines=12> */
.L_x_30125:
[----:B------:R-:W-:Y:S02]  /*d9a0*/  IMAD.MOV.U32 R6, RZ, RZ, R190 ;  /* 0x000000ffff067224 */ /* 0x000fe400078e00be */
.L_x_30126:
[----:B------:R-:W-:Y:S05]  /*d9b0*/  BSYNC B1 ;  /* 0x0000000000017941 */ /* 0x000fea0003800000 */
.L_x_30124:
        /* <DEDUP_REMOVED lines=16> */
.L_x_30130:
[----:B------:R-:W-:Y:S05]  /*dac0*/  BSYNC B2 ;  /* 0x0000000000027941 */ /* 0x000fea0003800000 */
.L_x_30129:
        /* <DEDUP_REMOVED lines=44> */
.L_x_30128:
[----:B------:R-:W-:Y:S05]  /*dd90*/  BSYNC B1 ;  /* 0x0000000000017941 */ /* 0x000fea0003800000 */
.L_x_30127:
        /* <DEDUP_REMOVED lines=10> */
[----:B------:R-:W-:-:S04]  /*de40*/  FMUL.FTZ R161, R116, R161 ;  /* 0x000000a174a17220 */ /* 0x000fc80000410000 */
[----:B------:R-:W-:Y:S02]  /*de50*/  @P0 FADD.FTZ R161, R150, R161 ;  /* 0x000000a196a10221 */ /* 0x000fe40000010000 */
.L_x_30123:
[----:B------:R-:W-:Y:S05]  /*de60*/  BSYNC B0 ;  /* 0x0000000000007941 */ /* 0x000fea0003800000 */
.L_x_30121:
        /* <DEDUP_REMOVED lines=8> */
.L_x_30132:
        /* <DEDUP_REMOVED lines=12> */
.L_x_30135:
[----:B------:R-:W-:Y:S02]  /*dfb0*/  IMAD.MOV.U32 R7, RZ, RZ, R190 ;  /* 0x000000ffff077224 */ /* 0x000fe400078e00be */
.L_x_30136:
[----:B------:R-:W-:Y:S05]  /*dfc0*/  BSYNC B1 ;  /* 0x0000000000017941 */ /* 0x000fea0003800000 */
.L_x_30134:
        /* <DEDUP_REMOVED lines=16> */
.L_x_30140:
[----:B------:R-:W-:Y:S05]  /*e0d0*/  BSYNC B2 ;  /* 0x0000000000027941 */ /* 0x000fea0003800000 */
.L_x_30139:
        /* <DEDUP_REMOVED lines=44> */
.L_x_30138:
[----:B------:R-:W-:Y:S05]  /*e3a0*/  BSYNC B1 ;  /* 0x0000000000017941 */ /* 0x000fea0003800000 */
.L_x_30137:
        /* <DEDUP_REMOVED lines=12> */
.L_x_30133:
[----:B------:R-:W-:Y:S05]  /*e470*/  BSYNC B0 ;  /* 0x0000000000007941 */ /* 0x000fea0003800000 */
.L_x_30131:
        /* <DEDUP_REMOVED lines=8> */
.L_x_30142:
        /* <DEDUP_REMOVED lines=12> */
.L_x_30145:
[----:B------:R-:W-:Y:S02]  /*e5c0*/  IMAD.MOV.U32 R8, RZ, RZ, R190 ;  /* 0x000000ffff087224 */ /* 0x000fe400078e00be */
.L_x_30146:
[----:B------:R-:W-:Y:S05]  /*e5d0*/  BSYNC B1 ;  /* 0x0000000000017941 */ /* 0x000fea0003800000 */
.L_x_30144:
        /* <DEDUP_REMOVED lines=16> */
.L_x_30150:
[----:B------:R-:W-:Y:S05]  /*e6e0*/  BSYNC B2 ;  /* 0x0000000000027941 */ /* 0x000fea0003800000 */
.L_x_30149:
        /* <DEDUP_REMOVED lines=44> */
.L_x_30148:
[----:B------:R-:W-:Y:S05]  /*e9b0*/  BSYNC B1 ;  /* 0x0000000000017941 */ /* 0x000fea0003800000 */
.L_x_30147:
[----:B------:R-:W0:Y:S01]  /*e9c0*/  I2F.U32 R8, R8 ;  /* 0x0000000800087306 */ /* 0x000e220000201000 */
[----:B------:R-:W-:-:S10]  /*e9d0*/  HFMA2.MMA R149, -RZ, RZ, 0.1171875, 0 ;  /* 0x2f800000ff957435 */ /* 0x000fd400000001ff */
[----:B0-----:R-:W-:Y:S01]  /*e9e0*/  FFMA.FTZ R148, R8, R149, 1.1641532182693481445e-10 ;  /* 0x2f00000008947423 */ /* 0x001fe20000010095 */
[----:B-----5:R-:W-:-:S04]  /*e9f0*/  HADD2.F32 R149, -RZ, R145.H0_H0 ;  /* 0x20000091ff957230 */ /* 0x020fc80000004100 */
[----:B------:R-:W-:Y:S01]  /*ea00*/  FSETP.GTU.FTZ.AND P3, PT, R148, c[0x0][0x1e4], PT ;  /* 0x0000790094007a0b */ /* 0x000fe20003f7c000 */
[----:B------:R-:W-:Y:S01]  /*ea10*/  FMUL.FTZ R149, R149, c[0x0][0x1ec] ;  /* 0x00007b0095957a20 */ /* 0x000fe20000410000 */
[----:B------:R-:W-:Y:S02]  /*ea20*/  @P0 HADD2.F32 R148, -RZ, R141.H0_H0 ;  /* 0x2000008dff940230 */ /* 0x000fe40000004100 */
[----:B------:R-:W-:Y:S01]  /*ea30*/  SEL R8, RZ, 0x1, P3 ;  /* 0x00000001ff087807 */ /* 0x000fe20001800000 */
[----:B------:R-:W-:-:S05]  /*ea40*/  FMUL.FTZ R149, R149, c[0x0][0x1e8] ;  /* 0x00007a0095957a20 */ /* 0x000fca0000410000 */
[----:B------:R-:W-:-:S05]  /*ea50*/  FSEL R163, R149, RZ, !P3 ;  /* 0x000000ff95a37208 */ /* 0x000fca0005800000 */
[----:B------:R-:W-:-:S04]  /*ea60*/  FMUL.FTZ R163, R118, R163 ;  /* 0x000000a376a37220 */ /* 0x000fc80000410000 */
[----:B------:R-:W-:Y:S02]  /*ea70*/  @P0 FADD.FTZ R163, R148, R163 ;  /* 0x000000a394a30221 */ /* 0x000fe40000010000 */
.L_x_30143:
[----:B------:R-:W-:Y:S05]  /*ea80*/  BSYNC B0 ;  /* 0x0000000000007941 */ /* 0x000fea0003800000 */
.L_x_30141:
        /* <DEDUP_REMOVED lines=8> */
.L_x_30152:
        /* <DEDUP_REMOVED lines=12> */
.L_x_30155:
[----:B------:R-:W-:Y:S02]  /*ebd0*/  IMAD.MOV.U32 R9, RZ, RZ, R190 ;  /* 0x000000ffff097224 */ /* 0x000fe400078e00be */
.L_x_30156:
[----:B------:R-:W-:Y:S05]  /*ebe0*/  BSYNC B1 ;  /* 0x0000000000017941 */ /* 0x000fea0003800000 */
.L_x_30154:
        /* <DEDUP_REMOVED lines=16> */
.L_x_30160:
[----:B------:R-:W-:Y:S05]  /*ecf0*/  BSYNC B2 ;  /* 0x0000000000027941 */ /* 0x000fea0003800000 */
.L_x_30159:
        /* <DEDUP_REMOVED lines=44> */
.L_x_30158:
[----:B------:R-:W-:Y:S05]  /*efc0*/  BSYNC B1 ;  /* 0x0000000000017941 */ /* 0x000fea0003800000 */
.L_x_30157:
[----:B------:R-:W0:Y:S01]  /*efd0*/  I2F.U32 R9, R9 ;  /* 0x0000000900097306 */ /* 0x000e220000201000 */
[----:B------:R-:W-:-:S10]  /*efe0*/  HFMA2.MMA R150, -RZ, RZ, 0.1171875, 0 ;  /* 0x2f800000ff967435 */ /* 0x000fd400000001ff */
[----:B0-----:R-:W-:Y:S01]  /*eff0*/  FFMA.FTZ R149, R9, R150, 1.1641532182693481445e-10 ;  /* 0x2f00000009957423 */ /* 0x001fe20000010096 */
[----:B-----5:R-:W-:-:S04]  /*f000*/  HADD2.F32 R150, -RZ, R145.H1_H1 ;  /* 0x30000091ff967230 */ /* 0x020fc80000004100 */
[----:B------:R-:W-:Y:S01]  /*f010*/  FSETP.GTU.FTZ.AND P3, PT, R149, c[0x0][0x1e4], PT ;  /* 0x0000790095007a0b */ /* 0x000fe20003f7c000 */
[----:B------:R-:W-:Y:S01]  /*f020*/  FMUL.FTZ R150, R150, c[0x0][0x1ec] ;  /* 0x00007b0096967a20 */ /* 0x000fe20000410000 */
[----:B------:R-:W-:Y:S02]  /*f030*/  @P0 HADD2.F32 R149, -RZ, R141.H1_H1 ;  /* 0x3000008dff950230 */ /* 0x000fe40000004100 */
[----:B------:R-:W-:Y:S01]  /*f040*/  SEL R9, RZ, 0x1, P3 ;  /* 0x00000001ff097807 */ /* 0x000fe20001800000 */
[----:B------:R-:W-:-:S05]  /*f050*/  FMUL.FTZ R150, R150, c[0x0][0x1e8] ;  /* 0x00007a0096967a20 */ /* 0x000fca0000410000 */
[----:B------:R-:W-:-:S05]  /*f060*/  FSEL R164, R150, RZ, !P3 ;  /* 0x000000ff96a47208 */ /* 0x000fca0005800000 */
[----:B------:R-:W-:-:S04]  /*f070*/  FMUL.FTZ R164, R119, R164 ;  /* 0x000000a477a47220 */ /* 0x000fc80000410000 */
[----:B------:R-:W-:Y:S02]  /*f080*/  @P0 FADD.FTZ R164, R149, R164 ;  /* 0x000000a495a40221 */ /* 0x000fe40000010000 */
.L_x_30153:
[----:B------:R-:W-:Y:S05]  /*f090*/  BSYNC B0 ;  /* 0x0000000000007941 */ /* 0x000fea0003800000 */
.L_x_30151:
        /* <DEDUP_REMOVED lines=8> */
.L_x_30162:
        /* <DEDUP_REMOVED lines=12> */
.L_x_30165:
[----:B------:R-:W-:Y:S02]  /*f1e0*/  IMAD.MOV.U32 R10, RZ, RZ, R190 ;  /* 0x000000ffff0a7224 */ /* 0x000fe400078e00be */
.L_x_30166:
[----:B------:R-:W-:Y:S05]  /*f1f0*/  BSYNC B1 ;  /* 0x0000000000017941 */ /* 0x000fea0003800000 */
.L_x_30164:
        /* <DEDUP_REMOVED lines=16> */
.L_x_30170:
[----:B------:R-:W-:Y:S05]  /*f300*/  BSYNC B2 ;  /* 0x0000000000027941 */ /* 0x000fea0003800000 */
.L_x_30169:
        /* <DEDUP_REMOVED lines=44> */
.L_x_30168:
[----:B------:R-:W-:Y:S05]  /*f5d0*/  BSYNC B1 ;  /* 0x0000000000017941 */ /* 0x000fea0003800000 */
.L_x_30167:
[----:B------:R-:W0:Y:S01]  /*f5e0*/  I2F.U32 R10, R10 ;  /* 0x0000000a000a7306 */ /* 0x000e220000201000 */
[----:B------:R-:W-:Y:S01]  /*f5f0*/  HFMA2.MMA R151, -RZ, RZ, 0.1171875, 0 ;  /* 0x2f800000ff977435 */ /* 0x000fe200000001ff */
[----:B-----5:R-:W-:-:S05]  /*f600*/  HADD2.F32 R150, -RZ, R146.H0_H0 ;  /* 0x20000092ff967230 */ /* 0x020fca0000004100 */
[----:B------:R-:W-:-:S04]  /*f610*/  FMUL.FTZ R150, R150, c[0x0][0x1ec] ;  /* 0x00007b0096967a20 */ /* 0x000fc80000410000 */
[----:B------:R-:W-:Y:S02]  /*f620*/  FMUL.FTZ R150, R150, c[0x0][0x1e8] ;  /* 0x00007a0096967a20 */ /* 0x000fe40000410000 */
[----:B0-----:R-:W-:-:S05]  /*f630*/  FFMA.FTZ R148, R10, R151, 1.1641532182693481445e-10 ;  /* 0x2f0000000a947423 */ /* 0x001fca0000010097 */
[----:B------:R-:W-:Y:S01]  /*f640*/  FSETP.GTU.FTZ.AND P3, PT, R148, c[0x0][0x1e4], PT ;  /* 0x0000790094007a0b */ /* 0x000fe20003f7c000 */
[----:B------:R-:W-:-:S03]  /*f650*/  @P0 HADD2.F32 R148, -RZ, R142.H0_H0 ;  /* 0x2000008eff940230 */ /* 0x000fc60000004100 */
[----:B------:R-:W-:Y:S02]  /*f660*/  FSEL R165, R150, RZ, !P3 ;  /* 0x000000ff96a57208 */ /* 0x000fe40005800000 */
[----:B------:R-:W-:-:S03]  /*f670*/  SEL R10, RZ, 0x1, P3 ;  /* 0x00000001ff0a7807 */ /* 0x000fc60001800000 */
[----:B------:R-:W-:-:S04]  /*f680*/  FMUL.FTZ R165, R120, R165 ;  /* 0x000000a578a57220 */ /* 0x000fc80000410000 */
[----:B------:R-:W-:Y:S02]  /*f690*/  @P0 FADD.FTZ R165, R148, R165 ;  /* 0x000000a594a50221 */ /* 0x000fe40000010000 */
.L_x_30163:
[----:B------:R-:W-:Y:S05]  /*f6a0*/  BSYNC B0 ;  /* 0x0000000000007941 */ /* 0x000fea0003800000 */
.L_x_30161:
        /* <DEDUP_REMOVED lines=8> */
.L_x_30172:
        /* <DEDUP_REMOVED lines=12> */
.L_x_30175:
[----:B------:R-:W-:Y:S02]  /*f7f0*/  IMAD.MOV.U32 R11, RZ, RZ, R190 ;  /* 0x000000ffff0b7224 */ /* 0x000fe400078e00be */
.L_x_30176:
[----:B------:R-:W-:Y:S05]  /*f800*/  BSYNC B1 ;  /* 0x0000000000017941 */ /* 0x000fea0003800000 */
.L_x_30174:
        /* <DEDUP_REMOVED lines=16> */
.L_x_30180:
[----:B------:R-:W-:Y:S05]  /*f910*/  BSYNC B2 ;  /* 0x0000000000027941 */ /* 0x000fea0003800000 */
.L_x_30179:
        /* <DEDUP_REMOVED lines=44> */
.L_x_30178:
[----:B------:R-:W-:Y:S05]  /*fbe0*/  BSYNC B1 ;  /* 0x0000000000017941 */ /* 0x000fea0003800000 */
.L_x_30177:
        /* <DEDUP_REMOVED lines=12> */
.L_x_30173:
[----:B------:R-:W-:Y:S05]  /*fcb0*/  BSYNC B0 ;  /* 0x0000000000007941 */ /* 0x000fea0003800000 */
.L_x_30171:
        /* <DEDUP_REMOVED lines=8> */
.L_x_30182:
        /* <DEDUP_REMOVED lines=12> */
.L_x_30185:
[----:B------:R-:W-:Y:S02]  /*fe00*/  IMAD.MOV.U32 R12, RZ, RZ, R190 ;  /* 0x000000ffff0c7224 */ /* 0x000fe400078e00be */
.L_x_30186:
[----:B------:R-:W-:Y:S05]  /*fe10*/  BSYNC B1 ;  /* 0x0000000000017941 */ /* 0x000fea0003800000 */
.L_x_30184:
        /* <DEDUP_REMOVED lines=16> */
.L_x_30190:
[----:B------:R-:W-:Y:S05]  /*ff20*/  BSYNC B2 ;  /* 0x0000000000027941 */ /* 0x000fea0003800000 */
.L_x_30189:
        /* <DEDUP_REMOVED lines=44> */
.L_x_30188:
[----:B------:R-:W-:Y:S05]  /*101f0*/  BSYNC B1 ;  /* 0x0000000000017941 */ /* 0x000fea0003800000 */
.L_x_30187:
        /* <DEDUP_REMOVED lines=12> */
.L_x_30183:
[----:B------:R-:W-:Y:S05]  /*102c0*/  BSYNC B0 ;  /* 0x0000000000007941 */ /* 0x000fea0003800000 */
.L_x_30181:
        /* <DEDUP_REMOVED lines=8> */
.L_x_30192:
        /* <DEDUP_REMOVED lines=12> */
.L_x_30195:
[----:B------:R-:W-:Y:S02]  /*10410*/  IMAD.MOV.U32 R168, RZ, RZ, R190 ;  /* 0x000000ffffa87224 */ /* 0x000fe400078e00be */
.L_x_30196:
[----:B------:R-:W-:Y:S05]  /*10420*/  BSYNC B1 ;  /* 0x0000000000017941 */ /* 0x000fea0003800000 */
.L_x_30194:
        /* <DEDUP_REMOVED lines=16> */
.L_x_30200:
[----:B------:R-:W-:Y:S05]  /*10530*/  BSYNC B2 ;  /* 0x0000000000027941 */ /* 0x000fea0003800000 */
.L_x_30199:
        /* <DEDUP_REMOVED lines=44> */
.L_x_30198:
[----:B------:R-:W-:Y:S05]  /*10800*/  BSYNC B1 ;  /* 0x0000000000017941 */ /* 0x000fea0003800000 */
.L_x_30197:
[----:B------:R-:W0:Y:S01]  /*10810*/  I2F.U32 R148, R168 ;  /* 0x000000a800947306 */ /* 0x000e220000201000 */
[----:B------:R-:W-:-:S10]  /*10820*/  HFMA2.MMA R149, -RZ, RZ, 0.1171875, 0 ;  /* 0x2f800000ff957435 */ /* 0x000fd400000001ff */
[----:B0-----:R-:W-:Y:S01]  /*10830*/  FFMA.FTZ R148, R148, R149, 1.1641532182693481445e-10 ;  /* 0x2f00000094947423 */ /* 0x001fe20000010095 */
[----:B-----5:R-:W-:-:S04]  /*10840*/  HADD2.F32 R149, -RZ, R147.H1_H1 ;  /* 0x30000093ff957230 */ /* 0x020fc80000004100 */
[----:B------:R-:W-:Y:S01]  /*10850*/  FSETP.GTU.FTZ.AND P3, PT, R148, c[0x0][0x1e4], PT ;  /* 0x0000790094007a0b */ /* 0x000fe20003f7c000 */
[----:B------:R-:W-:-:S03]  /*10860*/  FMUL.FTZ R149, R149, c[0x0][0x1ec] ;  /* 0x00007b0095957a20 */ /* 0x000fc60000410000 */
[----:B------:R-:W-:Y:S01]  /*10870*/  SEL R187, RZ, 0x1, P3 ;  /* 0x00000001ffbb7807 */ /* 0x000fe20001800000 */
[----:B------:R-:W-:Y:S01]  /*10880*/  FMUL.FTZ R148, R149, c[0x0][0x1e8] ;  /* 0x00007a0095947a20 */ /* 0x000fe20000410000 */
[----:B------:R-:W-:-:S04]  /*10890*/  @P0 HADD2.F32 R149, -RZ, R143.H1_H1 ;  /* 0x3000008fff950230 */ /* 0x000fc80000004100 */
[----:B------:R-:W-:-:S05]  /*108a0*/  FSEL R148, R148, RZ, !P3 ;  /* 0x000000ff94947208 */ /* 0x000fca0005800000 */
[----:B------:R-:W-:-:S04]  /*108b0*/  FMUL.FTZ R168, R123, R148 ;  /* 0x000000947ba87220 */ /* 0x000fc80000410000 */
[----:B------:R-:W-:Y:S02]  /*108c0*/  @P0 FADD.FTZ R168, R149, R168 ;  /* 0x000000a895a80221 */ /* 0x000fe40000010000 */
.L_x_30193:
[----:B------:R-:W-:Y:S05]  /*108d0*/  BSYNC B0 ;  /* 0x0000000000007941 */ /* 0x000fea0003800000 */
.L_x_30191:
[----:B------:R-:W-:Y:S01]  /*108e0*/  IMAD.WIDE.U32 R170, R172, R184, c[0x0][0x188] ;  /* 0x00006200acaa7625 */ /* 0x000fe200078e00b8 */
[----:B------:R-:W-:Y:S01]  /*108f0*/  F2FP.PACK_AB R151, R168, R167 ;  /* 0x000000a7a897723e */ /* 0x000fe200000000ff */
[----:B------:R-:W-:Y:S01]  /*10900*/  BSSY B0, `(.L_x_30201) ;  /* 0x000001a000007945 */ /* 0x000fe20003800000 */
[----:B------:R-:W-:Y:S02]  /*10910*/  F2FP.PACK_AB R150, R166, R165 ;  /* 0x000000a5a696723e */ /* 0x000fe400000000ff */
[----:B------:R-:W-:Y:S02]  /*10920*/  F2FP.PACK_AB R149, R164, R163 ;  /* 0x000000a3a495723e */ /* 0x000fe400000000ff */
[----:B------:R-:W-:-:S05]  /*10930*/  F2FP.PACK_AB R148, R162, R161 ;  /* 0x000000a1a294723e */ /* 0x000fca00000000ff */
        /* <DEDUP_REMOVED lines=22> */
.L_x_30202:
[----:B------:R-:W-:Y:S05]  /*10aa0*/  BSYNC B0 ;  /* 0x0000000000007941 */ /* 0x000fea0003800000 */
.L_x_30201:
        /* <DEDUP_REMOVED lines=14> */
.L_x_30204:
        /* <DEDUP_REMOVED lines=12> */
.L_x_30207:
[----:B------:R-:W-:Y:S02]  /*10c50*/  IMAD.MOV.U32 R6, RZ, RZ, R190 ;  /* 0x000000ffff067224 */ /* 0x000fe400078e00be */
.L_x_30208:
[----:B------:R-:W-:Y:S05]  /*10c60*/  BSYNC B1 ;  /* 0x0000000000017941 */ /* 0x000fea0003800000 */
.L_x_30206:
        /* <DEDUP_REMOVED lines=16> */
.L_x_30212:
[----:B------:R-:W-:Y:S05]  /*10d70*/  BSYNC B2 ;  /* 0x0000000000027941 */ /* 0x000fea0003800000 */
.L_x_30211:
        /* <DEDUP_REMOVED lines=44> */
.L_x_30210:
[----:B------:R-:W-:Y:S05]  /*11040*/  BSYNC B1 ;  /* 0x0000000000017941 */ /* 0x000fea0003800000 */
.L_x_30209:
        /* <DEDUP_REMOVED lines=12> */
.L_x_30205:
[----:B------:R-:W-:Y:S05]  /*11110*/  BSYNC B0 ;  /* 0x0000000000007941 */ /* 0x000fea0003800000 */
.L_x_30203:
        /* <DEDUP_REMOVED lines=8> */
.L_x_30214:
        /* <DEDUP_REMOVED lines=12> */
.L_x_30217:
[----:B------:R-:W-:Y:S02]  /*11260*/  IMAD.MOV.U32 R7, RZ, RZ, R190 ;  /* 0x000000ffff077224 */ /* 0x000fe400078e00be */
.L_x_30218:
[----:B------:R-:W-:Y:S05]  /*11270*/  BSYNC B1 ;  /* 0x0000000000017941 */ /* 0x000fea0003800000 */
.L_x_30216:
        /* <DEDUP_REMOVED lines=16> */
.L_x_30222:
[----:B------:R-:W-:Y:S05]  /*11380*/  BSYNC B2 ;  /* 0x0000000000027941 */ /* 0x000fea0003800000 */
.L_x_30221:
        /* <DEDUP_REMOVED lines=44> */
.L_x_30220:
[----:B------:R-:W-:Y:S05]  /*11650*/  BSYNC B1 ;  /* 0x0000000000017941 */ /* 0x000fea0003800000 */
.L_x_30219:
        /* <DEDUP_REMOVED lines=12> */
.L_x_30215:
[----:B------:R-:W-:Y:S05]  /*11720*/  BSYNC B0 ;  /* 0x0000000000007941 */ /* 0x000fea0003800000 */
.L_x_30213:
        /* <DEDUP_REMOVED lines=8> */
.L_x_30224:
        /* <DEDUP_REMOVED lines=12> */
.L_x_30227:
[----:B------:R-:W-:Y:S02]  /*11870*/  IMAD.MOV.U32 R8, RZ, RZ, R190 ;  /* 0x000000ffff087224 */ /* 0x000fe400078e00be */
.L_x_30228:
[----:B------:R-:W-:Y:S05]  /*11880*/  BSYNC B1 ;  /* 0x0000000000017941 */ /* 0x000fea0003800000 */
.L_x_30226:
        /* <DEDUP_REMOVED lines=16> */
.L_x_30232:
[----:B------:R-:W-:Y:S05]  /*11990*/  BSYNC B2 ;  /* 0x0000000000027941 */ /* 0x000fea0003800000 */
.L_x_30231:
        /* <DEDUP_REMOVED lines=44> */
.L_x_30230:
[----:B------:R-:W-:Y:S05]  /*11c60*/  BSYNC B1 ;  /* 0x0000000000017941 */ /* 0x000fea0003800000 */
.L_x_30229:
        /* <DEDUP_REMOVED lines=12> */
.L_x_30225:
[----:B------:R-:W-:Y:S05]  /*11d30*/  BSYNC B0 ;  /* 0x0000000000007941 */ /* 0x000fea0003800000 */
.L_x_30223:
        /* <DEDUP_REMOVED lines=8> */
.L_x_30234:
        /* <DEDUP_REMOVED lines=12> */
.L_x_30237:
[----:B------:R-:W-:Y:S02]  /*11e80*/  IMAD.MOV.U32 R9, RZ, RZ, R190 ;  /* 0x000000ffff097224 */ /* 0x000fe400078e00be */
.L_x_30238:
[----:B------:R-:W-:Y:S05]  /*11e90*/  BSYNC B1 ;  /* 0x0000000000017941 */ /* 0x000fea0003800000 */
.L_x_30236:
        /* <DEDUP_REMOVED lines=16> */
.L_x_30242:
[----:B------:R-:W-:Y:S05]  /*11fa0*/  BSYNC B2 ;  /* 0x0000000000027941 */ /* 0x000fea0003800000 */
.L_x_30241:
        /* <DEDUP_REMOVED lines=44> */
.L_x_30240:
[----:B------:R-:W-:Y:S05]  /*12270*/  BSYNC B1 ;  /* 0x0000000000017941 */ /* 0x000fea0003800000 */
.L_x_30239:
        /* <DEDUP_REMOVED lines=12> */
.L_x_30235:
[----:B------:R-:W-:Y:S05]  /*12340*/  BSYNC B0 ;  /* 0x0000000000007941 */ /* 0x000fea0003800000 */
.L_x_30233:
        /* <DEDUP_REMOVED lines=8> */
.L_x_30244:
        /* <DEDUP_REMOVED lines=12> */
.L_x_30247:
[----:B------:R-:W-:Y:S02]  /*12490*/  IMAD.MOV.U32 R10, RZ, RZ, R190 ;  /* 0x000000ffff0a7224 */ /* 0x000fe400078e00be */
.L_x_30248:
[----:B------:R-:W-:Y:S05]  /*124a0*/  BSYNC B1 ;  /* 0x0000000000017941 */ /* 0x000fea0003800000 */
.L_x_30246:
        /* <DEDUP_REMOVED lines=16> */
.L_x_30252:
[----:B------:R-:W-:Y:S05]  /*125b0*/  BSYNC B2 ;  /* 0x0000000000027941 */ /* 0x000fea0003800000 */
.L_x_30251:
        /* <DEDUP_REMOVED lines=44> */
.L_x_30250:
[----:B------:R-:W-:Y:S05]  /*12880*/  BSYNC B1 ;  /* 0x0000000000017941 */ /* 0x000fea0003800000 */
.L_x_30249:
        /* <DEDUP_REMOVED lines=12> */
.L_x_30245:
[----:B------:R-:W-:Y:S05]  /*12950*/  BSYNC B0 ;  /* 0x0000000000007941 */ /* 0x000fea0003800000 */
.L_x_30243:
        /* <DEDUP_REMOVED lines=8> */
.L_x_30254:
        /* <DEDUP_REMOVED lines=12> */
.L_x_30257:
[----:B------:R-:W-:Y:S02]  /*12aa0*/  IMAD.MOV.U32 R11, RZ, RZ, R190 ;  /* 0x000000ffff0b7224 */ /* 0x000fe400078e00be */
.L_x_30258:
[----:B------:R-:W-:Y:S05]  /*12ab0*/  BSYNC B1 ;  /* 0x0000000000017941 */ /* 0x000fea0003800000 */
.L_x_30256:
        /* <DEDUP_REMOVED lines=16> */
.L_x_30262:
[----:B------:R-:W-:Y:S05]  /*12bc0*/  BSYNC B2 ;  /* 0x0000000000027941 */ /* 0x000fea0003800000 */
.L_x_30261:
        /* <DEDUP_REMOVED lines=44> */
.L_x_30260:
[----:B------:R-:W-:Y:S05]  /*12e90*/  BSYNC B1 ;  /* 0x0000000000017941 */ /* 0x000fea0003800000 */
.L_x_30259:
        /* <DEDUP_REMOVED lines=12> */
.L_x_30255:
[----:B------:R-:W-:Y:S05]  /*12f60*/  BSYNC B0 ;  /* 0x0000000000007941 */ /* 0x000fea0003800000 */
.L_x_30253:
        /* <DEDUP_REMOVED lines=8> */
.L_x_30264:
        /* <DEDUP_REMOVED lines=12> */
.L_x_30267:
[----:B------:R-:W-:Y:S02]  /*130b0*/  IMAD.MOV.U32 R12, RZ, RZ, R190 ;  /* 0x000000ffff0c7224 */ /* 0x000fe400078e00be */
.L_x_30268:
[----:B------:R-:W-:Y:S05]  /*130c0*/  BSYNC B1 ;  /* 0x0000000000017941 */ /* 0x000fea0003800000 */
.L_x_30266:
        /* <DEDUP_REMOVED lines=16> */
.L_x_30272:
[----:B------:R-:W-:Y:S05]  /*131d0*/  BSYNC B2 ;  /* 0x0000000000027941 */ /* 0x000fea0003800000 */
.L_x_30271:
        /* <DEDUP_REMOVED lines=44> */
.L_x_30270:
[----:B------:R-:W-:Y:S05]  /*134a0*/  BSYNC B1 ;  /* 0x0000000000017941 */ /* 0x000fea0003800000 */
.L_x_30269:
[----:B------:R-:W0:Y:S01]  /*134b0*/  I2F.U32 R12, R12 ;  /* 0x0000000c000c7306 */ /* 0x000e220000201000 */
[----:B------:R-:W-:Y:S01]  /*134c0*/  HFMA2.MMA R149, -RZ, RZ, 0.1171875, 0 ;  /* 0x2f800000ff957435 */ /* 0x000fe200000001ff */
[----:B-----5:R-:W-:-:S09]  /*134d0*/  @P0 HADD2.F32 R150, -RZ, R143.H0_H0 ;  /* 0x2000008fff960230 */ /* 0x020fd20000004100 */
[----:B0-----:R-:W-:-:S05]  /*134e0*/  FFMA.FTZ R149, R12, R149, 1.1641532182693481445e-10 ;  /* 0x2f0000000c957423 */ /* 0x001fca0000010095 */
[----:B------:R-:W-:Y:S01]  /*134f0*/  FSETP.GTU.FTZ.AND P3, PT, R149, c[0x0][0x1e4], PT ;  /* 0x0000790095007a0b */ /* 0x000fe20003f7c000 */
[----:B------:R-:W-:-:S03]  /*13500*/  HADD2.F32 R149, -RZ, R147.H0_H0 ;  /* 0x20000093ff957230 */ /* 0x000fc60000004100 */
[----:B------:R-:W-:Y:S02]  /*13510*/  SEL R12, RZ, 0x1, P3 ;  /* 0x00000001ff0c7807 */ /* 0x000fe40001800000 */
[----:B------:R-:W-:-:S04]  /*13520*/  FMUL.FTZ R149, R149, c[0x0][0x1ec] ;  /* 0x00007b0095957a20 */ /* 0x000fc80000410000 */
[----:B------:R-:W-:-:S05]  /*13530*/  FMUL.FTZ R149, R149, c[0x0][0x1e8] ;  /* 0x00007a0095957a20 */ /* 0x000fca0000410000 */
[----:B------:R-:W-:-:S05]  /*13540*/  FSEL R175, R149, RZ, !P3 ;  /* 0x000000ff95af7208 */ /* 0x000fca0005800000 */
[----:B------:R-:W-:-:S04]  /*13550*/  FMUL.FTZ R175, R130, R175 ;  /* 0x000000af82af7220 */ /* 0x000fc80000410000 */
[----:B------:R-:W-:Y:S02]  /*13560*/  @P0 FADD.FTZ R175, R150, R175 ;  /* 0x000000af96af0221 */ /* 0x000fe40000010000 */
.L_x_30265:
[----:B------:R-:W-:Y:S05]  /*13570*/  BSYNC B0 ;  /* 0x0000000000007941 */ /* 0x000fea0003800000 */
.L_x_30263:
        /* <DEDUP_REMOVED lines=8> */
.L_x_30274:
        /* <DEDUP_REMOVED lines=12> */
.L_x_30277:
[----:B------:R-:W-:Y:S02]  /*136c0*/  IMAD.MOV.U32 R176, RZ, RZ, R190 ;  /* 0x000000ffffb07224 */ /* 0x000fe400078e00be */
.L_x_30278:
[----:B------:R-:W-:Y:S05]  /*136d0*/  BSYNC B1 ;  /* 0x0000000000017941 */ /* 0x000fea0003800000 */
.L_x_30276:
        /* <DEDUP_REMOVED lines=16> */
.L_x_30282:
[----:B------:R-:W-:Y:S05]  /*137e0*/  BSYNC B2 ;  /* 0x0000000000027941 */ /* 0x000fea0003800000 */
.L_x_30281:
        /* <DEDUP_REMOVED lines=44> */
.L_x_30280:
[----:B------:R-:W-:Y:S05]  /*13ab0*/  BSYNC B1 ;  /* 0x0000000000017941 */ /* 0x000fea0003800000 */
.L_x_30279:
[----:B------:R-:W0:Y:S01]  /*13ac0*/  I2F.U32 R148, R176 ;  /* 0x000000b000947306 */ /* 0x000e220000201000 */
[----:B------:R-:W-:-:S10]  /*13ad0*/  HFMA2.MMA R149, -RZ, RZ, 0.1171875, 0 ;  /* 0x2f800000ff957435 */ /* 0x000fd400000001ff */
[----:B0-----:R-:W-:Y:S01]  /*13ae0*/  FFMA.FTZ R148, R148, R149, 1.1641532182693481445e-10 ;  /* 0x2f00000094947423 */ /* 0x001fe20000010095 */
[----:B-----5:R-:W-:-:S04]  /*13af0*/  @P0 HADD2.F32 R149, -RZ, R143.H1_H1 ;  /* 0x3000008fff950230 */ /* 0x020fc80000004100 */
[----:B------:R-:W-:Y:S01]  /*13b00*/  FSETP.GTU.FTZ.AND P3, PT, R148, c[0x0][0x1e4], PT ;  /* 0x0000790094007a0b */ /* 0x000fe20003f7c000 */
[----:B------:R-:W-:-:S03]  /*13b10*/  HADD2.F32 R148, -RZ, R147.H1_H1 ;  /* 0x30000093ff947230 */ /* 0x000fc60000004100 */
[----:B------:R-:W-:Y:S02]  /*13b20*/  SEL R187, RZ, 0x1, P3 ;  /* 0x00000001ffbb7807 */ /* 0x000fe40001800000 */
[----:B------:R-:W-:-:S04]  /*13b30*/  FMUL.FTZ R148, R148, c[0x0][0x1ec] ;  /* 0x00007b0094947a20 */ /* 0x000fc80000410000 */
[----:B------:R-:W-:-:S05]  /*13b40*/  FMUL.FTZ R148, R148, c[0x0][0x1e8] ;  /* 0x00007a0094947a20 */ /* 0x000fca0000410000 */
[----:B------:R-:W-:-:S05]  /*13b50*/  FSEL R148, R148, RZ, !P3 ;  /* 0x000000ff94947208 */ /* 0x000fca0005800000 */
[----:B------:R-:W-:-:S04]  /*13b60*/  FMUL.FTZ R176, R131, R148 ;  /* 0x0000009483b07220 */ /* 0x000fc80000410000 */
[----:B------:R-:W-:Y:S02]  /*13b70*/  @P0 FADD.FTZ R176, R149, R176 ;  /* 0x000000b095b00221 */ /* 0x000fe40000010000 */
.L_x_30275:
[----:B------:R-:W-:Y:S05]  /*13b80*/  BSYNC B0 ;  /* 0x0000000000007941 */ /* 0x000fea0003800000 */
.L_x_30273:
        /* <DEDUP_REMOVED lines=29> */
.L_x_30284:
[----:B------:R-:W-:Y:S05]  /*13d60*/  BSYNC B0 ;  /* 0x0000000000007941 */ /* 0x000fea0003800000 */
.L_x_30283:
        /* <DEDUP_REMOVED lines=13> */
.L_x_30286:
        /* <DEDUP_REMOVED lines=12> */
.L_x_30289:
[----:B------:R-:W-:Y:S02]  /*13f00*/  IMAD.MOV.U32 R6, RZ, RZ, R190 ;  /* 0x000000ffff067224 */ /* 0x000fe400078e00be */
.L_x_30290:
[----:B------:R-:W-:Y:S05]  /*13f10*/  BSYNC B1 ;  /* 0x0000000000017941 */ /* 0x000fea0003800000 */
.L_x_30288:
        /* <DEDUP_REMOVED lines=16> */
.L_x_30294:
[----:B------:R-:W-:Y:S05]  /*14020*/  BSYNC B2 ;  /* 0x0000000000027941 */ /* 0x000fea0003800000 */
.L_x_30293:
        /* <DEDUP_REMOVED lines=44> */
.L_x_30292:
[----:B------:R-:W-:Y:S05]  /*142f0*/  BSYNC B1 ;  /* 0x0000000000017941 */ /* 0x000fea0003800000 */
.L_x_30291:
        /* <DEDUP_REMOVED lines=12> */
.L_x_30287:
[----:B------:R-:W-:Y:S05]  /*143c0*/  BSYNC B0 ;  /* 0x0000000000007941 */ /* 0x000fea0003800000 */
.L_x_30285:
        /* <DEDUP_REMOVED lines=8> */
.L_x_30296:
        /* <DEDUP_REMOVED lines=12> */
.L_x_30299:
[----:B------:R-:W-:Y:S02]  /*14510*/  IMAD.MOV.U32 R7, RZ, RZ, R190 ;  /* 0x000000ffff077224 */ /* 0x000fe400078e00be */
.L_x_30300:
[----:B------:R-:W-:Y:S05]  /*14520*/  BSYNC B1 ;  /* 0x0000000000017941 */ /* 0x000fea0003800000 */
.L_x_30298:
        /* <DEDUP_REMOVED lines=16> */
.L_x_30304:
[----:B------:R-:W-:Y:S05]  /*14630*/  BSYNC B2 ;  /* 0x0000000000027941 */ /* 0x000fea0003800000 */
.L_x_30303:
        /* <DEDUP_REMOVED lines=44> */
.L_x_30302:
[----:B------:R-:W-:Y:S05]  /*14900*/  BSYNC B1 ;  /* 0x0000000000017941 */ /* 0x000fea0003800000 */
.L_x_30301:
[----:B------:R-:W0:Y:S01]  /*14910*/  I2F.U32 R7, R7 ;  /* 0x0000000700077306 */ /* 0x000e220000201000 */
[----:B------:R-:W-:Y:S01]  /*14920*/  HFMA2.MMA R148, -RZ, RZ, 0.1171875, 0 ;  /* 0x2f800000ff947435 */ /* 0x000fe200000001ff */
[----:B-----5:R-:W-:-:S09]  /*14930*/  @P0 HADD2.F32 R151, -RZ, R140.H1_H1 ;  /* 0x3000008cff970230 */ /* 0x020fd20000004100 */
[----:B0-----:R-:W-:-:S05]  /*14940*/  FFMA.FTZ R148, R7, R148, 1.1641532182693481445e-10 ;  /* 0x2f00000007947423 */ /* 0x001fca0000010094 */
        /* <DEDUP_REMOVED lines=8> */
.L_x_30297:
[----:B------:R-:W-:Y:S05]  /*149d0*/  BSYNC B0 ;  /* 0x0000000000007941 */ /* 0x000fea0003800000 */
.L_x_30295:
        /* <DEDUP_REMOVED lines=8> */
.L_x_30306:
        /* <DEDUP_REMOVED lines=12> */
.L_x_30309:
[----:B------:R-:W-:Y:S02]  /*14b20*/  IMAD.MOV.U32 R8, RZ, RZ, R190 ;  /* 0x000000ffff087224 */ /* 0x000fe400078e00be */
.L_x_30310:
[----:B------:R-:W-:Y:S05]  /*14b30*/  BSYNC B1 ;  /* 0x0000000000017941 */ /* 0x000fea0003800000 */
.L_x_30308:
        /* <DEDUP_REMOVED lines=16> */
.L_x_30314:
[----:B------:R-:W-:Y:S05]  /*14c40*/  BSYNC B2 ;  /* 0x0000000000027941 */ /* 0x000fea0003800000 */
.L_x_30313:
        /* <DEDUP_REMOVED lines=44> */
.L_x_30312:
[----:B------:R-:W-:Y:S05]  /*14f10*/  BSYNC B1 ;  /* 0x0000000000017941 */ /* 0x000fea0003800000 */
.L_x_30311:
        /* <DEDUP_REMOVED lines=12> */
.L_x_30307:
[----:B------:R-:W-:Y:S05]  /*14fe0*/  BSYNC B0 ;  /* 0x0000000000007941 */ /* 0x000fea0003800000 */
.L_x_30305:
        /* <DEDUP_REMOVED lines=8> */
.L_x_30316:
        /* <DEDUP_REMOVED lines=12> */
.L_x_30319:
[----:B------:R-:W-:Y:S02]  /*15130*/  IMAD.MOV.U32 R9, RZ, RZ, R190 ;  /* 0x000000ffff097224 */ /* 0x000fe400078e00be */
.L_x_30320:
[----:B------:R-:W-:Y:S05]  /*15140*/  BSYNC B1 ;  /* 0x0000000000017941 */ /* 0x000fea0003800000 */
.L_x_30318:
        /* <DEDUP_REMOVED lines=16> */
.L_x_30324:
[----:B------:R-:W-:Y:S05]  /*15250*/  BSYNC B2 ;  /* 0x0000000000027941 */ /* 0x000fea0003800000 */
.L_x_30323:
        /* <DEDUP_REMOVED lines=44> */
.L_x_30322:
[----:B------:R-:W-:Y:S05]  /*15520*/  BSYNC B1 ;  /* 0x0000000000017941 */ /* 0x000fea0003800000 */
.L_x_30321:
        /* <DEDUP_REMOVED lines=12> */
.L_x_30317:
[----:B------:R-:W-:Y:S05]  /*155f0*/  BSYNC B0 ;  /* 0x0000000000007941 */ /* 0x000fea0003800000 */
.L_x_30315:
        /* <DEDUP_REMOVED lines=8> */
.L_x_30326:
        /* <DEDUP_REMOVED lines=12> */
.L_x_30329:
[----:B------:R-:W-:Y:S02]  /*15740*/  IMAD.MOV.U32 R10, RZ, RZ, R190 ;  /* 0x000000ffff0a7224 */ /* 0x000fe400078e00be */
.L_x_30330:
[----:B------:R-:W-:Y:S05]  /*15750*/  BSYNC B1 ;  /* 0x0000000000017941 */ /* 0x000fea0003800000 */
.L_x_30328:
        /* <DEDUP_REMOVED lines=16> */
.L_x_30334:
[----:B------:R-:W-:Y:S05]  /*15860*/  BSYNC B2 ;  /* 0x0000000000027941 */ /* 0x000fea0003800000 */
.L_x_30333:
        /* <DEDUP_REMOVED lines=44> */
.L_x_30332:
[----:B------:R-:W-:Y:S05]  /*15b30*/  BSYNC B1 ;  /* 0x0000000000017941 */ /* 0x000fea0003800000 */
.L_x_30331:
        /* <DEDUP_REMOVED lines=11> */
[----:B------:R-:W-:Y:S02]  /*15bf0*/  SEL R10, RZ, 0x1, P3 ;  /* 0x00000001ff0a7807 */ /* 0x000fe40001800000 */
.L_x_30327:
[----:B------:R-:W-:Y:S05]  /*15c00*/  BSYNC B0 ;  /* 0x0000000000007941 */ /* 0x000fea0003800000 */
.L_x_30325:
        /* <DEDUP_REMOVED lines=8> */
.L_x_30336:
        /* <DEDUP_REMOVED lines=12> */
.L_x_30339:
[----:B------:R-:W-:Y:S02]  /*15d50*/  IMAD.MOV.U32 R11, RZ, RZ, R190 ;  /* 0x000000ffff0b7224 */ /* 0x000fe400078e00be */
.L_x_30340:
[----:B------:R-:W-:Y:S05]  /*15d60*/  BSYNC B1 ;  /* 0x0000000000017941 */ /* 0x000fea0003800000 */
.L_x_30338:
        /* <DEDUP_REMOVED lines=16> */
.L_x_30344:
[----:B------:R-:W-:Y:S05]  /*15e70*/  BSYNC B2 ;  /* 0x0000000000027941 */ /* 0x000fea0003800000 */
.L_x_30343:
        /* <DEDUP_REMOVED lines=44> */
.L_x_30342:
[----:B------:R-:W-:Y:S05]  /*16140*/  BSYNC B1 ;  /* 0x0000000000017941 */ /* 0x000fea0003800000 */
.L_x_30341:
        /* <DEDUP_REMOVED lines=12> */
.L_x_30337:
[----:B------:R-:W-:Y:S05]  /*16210*/  BSYNC B0 ;  /* 0x0000000000007941 */ /* 0x000fea0003800000 */
.L_x_30335:
        /* <DEDUP_REMOVED lines=8> */
.L_x_30346:
        /* <DEDUP_REMOVED lines=12> */
.L_x_30349:
[----:B------:R-:W-:Y:S02]  /*16360*/  IMAD.MOV.U32 R12, RZ, RZ, R190 ;  /* 0x000000ffff0c7224 */ /* 0x000fe400078e00be */
.L_x_30350:
[----:B------:R-:W-:Y:S05]  /*16370*/  BSYNC B1 ;  /* 0x0000000000017941 */ /* 0x000fea0003800000 */
.L_x_30348:
        /* <DEDUP_REMOVED lines=16> */
.L_x_30354:
[----:B------:R-:W-:Y:S05]  /*16480*/  BSYNC B2 ;  /* 0x0000000000027941 */ /* 0x000fea0003800000 */
.L_x_30353:
        /* <DEDUP_REMOVED lines=44> */
.L_x_30352:
[----:B------:R-:W-:Y:S05]  /*16750*/  BSYNC B1 ;  /* 0x0000000000017941 */ /* 0x000fea0003800000 */
.L_x_30351:
        /* <DEDUP_REMOVED lines=12> */
.L_x_30347:
[----:B------:R-:W-:Y:S05]  /*16820*/  BSYNC B0 ;  /* 0x0000000000007941 */ /* 0x000fea0003800000 */
.L_x_30345:
        /* <DEDUP_REMOVED lines=8> */
.L_x_30356:
        /* <DEDUP_REMOVED lines=12> */
.L_x_30359:
[----:B------:R-:W-:Y:S02]  /*16970*/  IMAD.MOV.U32 R206, RZ, RZ, R190 ;  /* 0x000000ffffce7224 */ /* 0x000fe400078e00be */
.L_x_30360:
[----:B------:R-:W-:Y:S05]  /*16980*/  BSYNC B1 ;  /* 0x0000000000017941 */ /* 0x000fea0003800000 */
.L_x_30358:
        /* <DEDUP_REMOVED lines=16> */
.L_x_30364:
[----:B------:R-:W-:Y:S05]  /*16a90*/  BSYNC B2 ;  /* 0x0000000000027941 */ /* 0x000fea0003800000 */
.L_x_30363:
        /* <DEDUP_REMOVED lines=44> */
.L_x_30362:
[----:B------:R-:W-:Y:S05]  /*16d60*/  BSYNC B1 ;  /* 0x0000000000017941 */ /* 0x000fea0003800000 */
.L_x_30361:
        /* <DEDUP_REMOVED lines=12> */
.L_x_30357:
[----:B------:R-:W-:Y:S05]  /*16e30*/  BSYNC B0 ;  /* 0x0000000000007941 */ /* 0x000fea0003800000 */
.L_x_30355:
        /* <DEDUP_REMOVED lines=29> */
.L_x_30366:
[----:B------:R-:W-:Y:S05]  /*17010*/  BSYNC B0 ;  /* 0x0000000000007941 */ /* 0x000fea0003800000 */
.L_x_30365:
        /* <DEDUP_REMOVED lines=64> */
.L_x_30373:
        /* <DEDUP_REMOVED lines=132> */
.L_x_30374:
[----:B------:R-:W-:Y:S01]  /*17c60*/  @!P0 SHF.R.U32.HI R150, RZ, 0x5, R191 ;  /* 0x00000005ff968819 */ /* 0x000fe200000116bf */
[----:B-1----:R-:W-:Y:S01]  /*17c70*/  FADD.FTZ R149, R149, R185 ;  /* 0x000000b995957221 */ /* 0x002fe20000010000 */
[----:B------:R-:W-:Y:S02]  /*17c80*/  WARPSYNC 0xffffffff ;  /* 0xffffffff00007948 */ /* 0x000fe40003800000 */
[----:B------:R-:W-:-:S04]  /*17c90*/  @!P0 LOP3.LUT R150, R150, 0x3, RZ, 0xc0, !PT ;  /* 0x0000000396968812 */ /* 0x000fc800078ec0ff */
[----:B------:R-:W-:-:S05]  /*17ca0*/  @!P0 IADD3 R150, R184, R150, RZ ;  /* 0x00000096b8968210 */ /* 0x000fca0007ffe0ff */
[----:B------:R1:W-:Y:S04]  /*17cb0*/  @!P0 STS.64 [R150.X8], R148 ;  /* 0x0000009496008388 */ /* 0x0003e80000008a00 */
[----:B-1----:R-:W1:Y:S02]  /*17cc0*/  S2R R149, SR_TID.X ;  /* 0x0000000000957919 */ /* 0x002e640000002100 */
[----:B-1----:R-:W-:-:S04]  /*17cd0*/  LOP3.LUT R150, R149, 0x1f, RZ, 0xc0, !PT ;  /* 0x0000001f95967812 */ /* 0x002fc800078ec0ff */
[----:B------:R-:W-:-:S11]  /*17ce0*/  ISETP.GT.U32.AND P1, PT, R150, 0x3, PT ;  /* 0x000000039600780c */ /* 0x000fd60003f24070 */
[----:B------:R-:W2:Y:S01]  /*17cf0*/  LDL.LU R204, [R1+0x20] ;  /* 0x0000200001cc7983 */ /* 0x000ea20000300800 */
[--C-:B------:R-:W-:Y:S01]  /*17d00*/  SHF.R.U32.HI R148, RZ, 0x5, R149.reuse ;  /* 0x00000005ff947819 */ /* 0x100fe20000011695 */
[----:B------:R-:W-:Y:S01]  /*17d10*/  @!P1 IMAD.IADD R150, R184, 0x1, R150 ;  /* 0x00000001b8969824 */ /* 0x000fe200078e0296 */
[----:B------:R-:W-:Y:S02]  /*17d20*/  BSSY B0, `(.L_x_30369) ;  /* 0x0000127000007945 */ /* 0x000fe40003800000 */
[----:B------:R-:W-:Y:S01]  /*17d30*/  LOP3.LUT R148, R148, 0x3, RZ, 0xc0, !PT ;  /* 0x0000000394947812 */ /* 0x000fe200078ec0ff */
[----:B------:R-:W-:Y:S03]  /*17d40*/  BAR.SYNC.DEFER_BLOCKING 0x0 ;  /* 0x0000000000007b1d */ /* 0x000fe60000010000 */
[----:B------:R-:W-:Y:S02]  /*17d50*/  LOP3.LUT P0, RZ, R148, 0x1f, R149, 0xf8, !PT ;  /* 0x0000001f94ff7812 */ /* 0x000fe4000780f895 */
[----:B------:R-:W-:-:S06]  /*17d60*/  CS2R R148, SRZ ;  /* 0x0000000000947805 */ /* 0x000fcc000001ff00 */
[----:B------:R1:W-:Y:S02]  /*17d70*/  @!P1 LDS.64 R148, [R150.X8] ;  /* 0x0000000096949984 */ /* 0x0003e40000008a00 */
[----:B-1----:R-:W-:Y:S01]  /*17d80*/  MOV R150, RZ ;  /* 0x000000ff00967202 */ /* 0x002fe20000000f00 */
        /* <DEDUP_REMOVED lines=37> */
[----:B-1----:R-:W-:Y:S01]  /*17fe0*/  MOV R151, c[0x0][0x1e0] ;  /* 0x0000780000977a02 */ /* 0x002fe20000000f00 */
[----:B0-----:R-:W-:-:S04]  /*17ff0*/  FMUL.FTZ R148, R150, R150 ;  /* 0x0000009696947220 */ /* 0x001fc80000410000 */
[----:B---3--:R-:W-:Y:S01]  /*18000*/  FFMA.FTZ R149, R149, R151, c[0x0][0x228] ;  /* 0x00008a0095957623 */ /* 0x008fe20000010097 */
[----:B------:R-:W-:-:S05]  /*18010*/  FSEL R148, R148, RZ, P1 ;  /* 0x000000ff94947208 */ /* 0x000fca0000800000 */
[----:B------:R-:W-:-:S06]  /*18020*/  FADD.FTZ R148, R149, R148 ;  /* 0x0000009495947221 */ /* 0x000fcc0000010000 */
[----:B------:R-:W0:Y:S02]  /*18030*/  MUFU.RSQ R148, R148 ;  /* 0x0000009400947308 */ /* 0x000e240000001400 */
[----:B0-----:R0:W1:Y:S02]  /*18040*/  R2UR UR27, R148 ;  /* 0x00000000941b73c2 */ /* 0x00106400000e0000 */
[----:B0-----:R-:W-:-:S04]  /*18050*/  @!P0 LEA R148, P2, R0, c[0x0][0x1a0], 0x2 ;  /* 0x0000680000948a11 */ /* 0x001fc800078410ff */
[----:B--2---:R-:W-:-:S05]  /*18060*/  @!P0 LEA.HI.X R149, R0, c[0x0][0x1a4], R204, 0x2, P2 ;  /* 0x0000690000958a11 */ /* 0x004fca00010f14cc */
[----:B------:R0:W-:Y:S01]  /*18070*/  @!P0 STG.E [R148.64], R150 ;  /* 0x0000009694008986 */ /* 0x0001e2000c101906 */
[----:B-1----:R-:W-:Y:S01]  /*18080*/  IMAD.U32 R151, RZ, RZ, UR27 ;  /* 0x0000001bff977e24 */ /* 0x002fe2000f8e00ff */
        /* <DEDUP_REMOVED lines=54> */
[----:B------:R-:W-:Y:S02]  /*183f0*/  F2FP.PACK_AB R149, R149, R148 ;  /* 0x000000949595723e */ /* 0x000fe400000000ff */
[----:B------:R-:W-:Y:S01]  /*18400*/  IADD3 R148, R252, -0x1, RZ ;  /* 0xfffffffffc947810 */ /* 0x000fe20007ffe0ff */
[----:B------:R-:W-:Y:S02]  /*18410*/  FFMA.FTZ R155, R159, R155, R42 ;  /* 0x0000009b9f9b7223 */ /* 0x000fe4000001002a */
[----:B------:R-:W-:Y:S02]  /*18420*/  FFMA.FTZ R156, R158, R156, R43 ;  /* 0x0000009c9e9c7223 */ /* 0x000fe4000001002b */
[----:B------:R-:W-:Y:S02]  /*18430*/  IMAD R148, R148, c[0x0][0x168], RZ ;  /* 0x00005a0094947a24 */ /* 0x000fe400078e02ff */
[----:B------:R-:W-:Y:S01]  /*18440*/  FFMA.FTZ R157, R157, R151, R41 ;  /* 0x000000979d9d7223 */ /* 0x000fe20000010029 */
[----:B------:R-:W-:-:S02]  /*18450*/  F2FP.PACK_AB R151, R156, R155 ;  /* 0x0000009b9c97723e */ /* 0x000fc400000000ff */
[----:B------:R-:W-:Y:S01]  /*18460*/  SHF.R.S32.HI R155, RZ, 0x1f, R148 ;  /* 0x0000001fff9b7819 */ /* 0x000fe20000011494 */
[----:B------:R-:W-:Y:S01]  /*18470*/  FFMA.FTZ R154, R191, R154, R37 ;  /* 0x0000009abf9a7223 */ /* 0x000fe20000010025 */
[----:B------:R-:W-:Y:S02]  /*18480*/  HFMA2.MMA R156, -RZ, RZ, 0, 9.5367431640625e-07 ;  /* 0x00000010ff9c7435 */ /* 0x000fe400000001ff */
[----:B------:R-:W-:Y:S02]  /*18490*/  LEA.HI R155, R155, R148, RZ, 0x3 ;  /* 0x000000949b9b7211 */ /* 0x000fe400078f18ff */
[----:B-1----:R-:W-:Y:S01]  /*184a0*/  LOP3.LUT R185, R185, 0x7f, RZ, 0xc0, !PT ;  /* 0x0000007fb9b97812 */ /* 0x002fe200078ec0ff */
[----:B------:R-:W-:Y:S01]  /*184b0*/  FFMA.FTZ R150, R160, R150, R40 ;  /* 0x00000096a0967223 */ /* 0x000fe20000010028 */
[----:B------:R-:W-:Y:S02]  /*184c0*/  F2FP.PACK_AB R148, R154, R153 ;  /* 0x000000999a94723e */ /* 0x000fe400000000ff */
[----:B------:R-:W-:-:S02]  /*184d0*/  LEA.HI.SX32 R153, R155, R185, 0x1d ;  /* 0x000000b99b997211 */ /* 0x000fc400078feaff */
[----:B------:R-:W-:-:S03]  /*184e0*/  F2FP.PACK_AB R150, R157, R150 ;  /* 0x000000969d96723e */ /* 0x000fc600000000ff */
        /* <DEDUP_REMOVED lines=15> */
[----:B------:R-:W-:Y:S01]  /*185e0*/  F2FP.PACK_AB R149, R24, R23 ;  /* 0x000000171895723e */ /* 0x000fe200000000ff */
        /* <DEDUP_REMOVED lines=10> */
[----:B------:R-:W-:Y:S01]  /*18690*/  F2FP.PACK_AB R151, R152, R35 ;  /* 0x000000239897723e */ /* 0x000fe200000000ff */
[----:B------:R-:W-:Y:S01]  /*186a0*/  IMAD.WIDE.U32 R22, R23, R156, c[0x0][0x208] ;  /* 0x0000820017167625 */ /* 0x000fe200078e009c */
[----:B------:R-:W-:Y:S02]  /*186b0*/  F2FP.PACK_AB R150, R34, R25 ;  /* 0x000000192296723e */ /* 0x000fe400000000ff */
[----:B------:R-:W-:Y:S01]  /*186c0*/  F2FP.PACK_AB R148, R21, R148 ;  /* 0x000000941594723e */ /* 0x000fe200000000ff */
[----:B------:R-:W-:Y:S01]  /*186d0*/  FADD.FTZ R13, -R184, R13 ;  /* 0x0000000db80d7221 */ /* 0x000fe20000010100 */
[----:B------:R-:W-:Y:S01]  /*186e0*/  F2FP.PACK_AB R19, R20, R19 ;  /* 0x000000131413723e */ /* 0x000fe200000000ff */
[----:B------:R-:W-:Y:S01]  /*186f0*/  FADD.FTZ R14, -R184, R14 ;  /* 0x0000000eb80e7221 */ /* 0x000fe20000010100 */
[----:B------:R-:W-:Y:S01]  /*18700*/  F2FP.PACK_AB R18, R18, R17 ;  /* 0x000000111212723e */ /* 0x000fe200000000ff */
        /* <DEDUP_REMOVED lines=17> */
[----:B------:R-:W-:Y:S01]  /*18820*/  F2FP.PACK_AB R17, R16, R15 ;  /* 0x0000000f1011723e */ /* 0x000fe200000000ff */
[----:B------:R-:W-:Y:S01]  /*18830*/  FADD.FTZ R26, -R184, R26 ;  /* 0x0000001ab81a7221 */ /* 0x000fe20000010100 */
[----:B------:R-:W-:Y:S01]  /*18840*/  F2FP.PACK_AB R23, R20, R23 ;  /* 0x000000171417723e */ /* 0x000fe200000000ff */
[----:B------:R-:W-:Y:S02]  /*18850*/  FADD.FTZ R27, -R184, R27 ;  /* 0x0000001bb81b7221 */ /* 0x000fe40000010100 */
[----:B------:R-:W-:-:S02]  /*18860*/  FMUL.FTZ R21, R30, UR27 ;  /* 0x0000001b1e157c20 */ /* 0x000fc40008410000 */
[----:B------:R-:W-:Y:S02]  /*18870*/  FMUL.FTZ R22, R31, UR27 ;  /* 0x0000001b1f167c20 */ /* 0x000fe40008410000 */
[----:B------:R-:W-:Y:S02]  /*18880*/  FMUL.FTZ R15, R28, UR27 ;  /* 0x0000001b1c0f7c20 */ /* 0x000fe40008410000 */
[----:B------:R-:W-:Y:S01]  /*18890*/  FMUL.FTZ R20, R29, UR27 ;  /* 0x0000001b1d147c20 */ /* 0x000fe20008410000 */
[----:B------:R-:W-:Y:S01]  /*188a0*/  F2FP.PACK_AB R16, R14, R13 ;  /* 0x0000000d0e10723e */ /* 0x000fe200000000ff */
        /* <DEDUP_REMOVED lines=12> */
[----:B------:R-:W-:Y:S01]  /*18970*/  F2FP.PACK_AB R22, R22, R21 ;  /* 0x000000151616723e */ /* 0x000fe200000000ff */
[----:B------:R-:W-:Y:S02]  /*18980*/  FFMA.FTZ R13, R208, R13, R60 ;  /* 0x0000000dd00d7223 */ /* 0x000fe4000001003c */
[----:B------:R-:W-:Y:S01]  /*18990*/  FFMA.FTZ R14, R209, R14, R61 ;  /* 0x0000000ed10e7223 */ /* 0x000fe2000001003d */
[----:B------:R-:W-:Y:S01]  /*189a0*/  F2FP.PACK_AB R21, R20, R15 ;  /* 0x0000000f1415723e */ /* 0x000fe200000000ff */
        /* <DEDUP_REMOVED lines=10> */
[----:B------:R-:W-:Y:S01]  /*18a50*/  F2FP.PACK_AB R20, R14, R13 ;  /* 0x0000000d0e14723e */ /* 0x000fe200000000ff */
        /* <DEDUP_REMOVED lines=8> */
[----:B------:R-:W-:Y:S01]  /*18ae0*/  F2FP.PACK_AB R30, R15, R30 ;  /* 0x0000001e0f1e723e */ /* 0x000fe200000000ff */
        /* <DEDUP_REMOVED lines=10> */
[----:B------:R-:W-:Y:S01]  /*18b90*/  F2FP.PACK_AB R24, R13, R24 ;  /* 0x000000180d18723e */ /* 0x000fe200000000ff */
        /* <DEDUP_REMOVED lines=14> */
[----:B------:R-:W-:Y:S01]  /*18c80*/  F2FP.PACK_AB R32, R15, R32 ;  /* 0x000000200f20723e */ /* 0x000fe200000000ff */
[----:B------:R-:W-:-:S02]  /*18c90*/  FMUL.FTZ R167, R167, UR27 ;  /* 0x0000001ba7a77c20 */ /* 0x000fc40008410000 */
[----:B------:R-:W-:Y:S02]  /*18ca0*/  FMUL.FTZ R168, R168, UR27 ;  /* 0x0000001ba8a87c20 */ /* 0x000fe40008410000 */
[----:B------:R-:W-:Y:S02]  /*18cb0*/  FMUL.FTZ R163, R163, UR27 ;  /* 0x0000001ba3a37c20 */ /* 0x000fe40008410000 */
[----:B------:R-:W-:Y:S01]  /*18cc0*/  FMUL.FTZ R164, R164, UR27 ;  /* 0x0000001ba4a47c20 */ /* 0x000fe20008410000 */
[----:B------:R-:W-:Y:S01]  /*18cd0*/  F2FP.PACK_AB R34, R149, R34 ;  /* 0x000000229522723e */ /* 0x000fe200000000ff */
[----:B------:R-:W-:Y:S01]  /*18ce0*/  FMUL.FTZ R171, R171, UR27 ;  /* 0x0000001babab7c20 */ /* 0x000fe20008410000 */
[----:B------:R-:W-:Y:S01]  /*18cf0*/  IADD3 R15, R153, 0x100, RZ ;  /* 0x00000100990f7810 */ /* 0x000fe20007ffe0ff */
[----:B------:R-:W-:Y:S02]  /*18d00*/  FMUL.FTZ R172, R172, UR27 ;  /* 0x0000001bacac7c20 */ /* 0x000fe40008410000 */
[----:B------:R-:W-:-:S02]  /*18d10*/  FMUL.FTZ R175, R175, UR27 ;  /* 0x0000001bafaf7c20 */ /* 0x000fc40008410000 */
[----:B------:R-:W-:Y:S01]  /*18d20*/  FMUL.FTZ R176, R176, UR27 ;  /* 0x0000001bb0b07c20 */ /* 0x000fe20008410000 */
[----:B------:R-:W-:Y:S01]  /*18d30*/  F2FP.PACK_AB R26, R25, R26 ;  /* 0x0000001a191a723e */ /* 0x000fe200000000ff */
[----:B------:R-:W-:Y:S01]  /*18d40*/  FMUL.FTZ R179, R179, UR27 ;  /* 0x0000001bb3b37c20 */ /* 0x000fe20008410000 */
[----:B------:R-:W-:Y:S01]  /*18d50*/  IADD3 R149, R153, 0x180, RZ ;  /* 0x0000018099957810 */ /* 0x000fe20007ffe0ff */
[----:B------:R-:W-:Y:S02]  /*18d60*/  FMUL.FTZ R180, R180, UR27 ;  /* 0x0000001bb4b47c20 */ /* 0x000fe40008410000 */
[----:B------:R-:W-:Y:S02]  /*18d70*/  FMUL.FTZ R183, R183, UR27 ;  /* 0x0000001bb7b77c20 */ /* 0x000fe40008410000 */
[----:B------:R-:W-:Y:S01]  /*18d80*/  FMUL.FTZ R184, R184, UR27 ;  /* 0x0000001bb8b87c20 */ /* 0x000fe20008410000 */
[----:B------:R-:W-:Y:S01]  /*18d90*/  F2FP.PACK_AB R28, R13, R28 ;  /* 0x0000001c0d1c723e */ /* 0x000fe200000000ff */
        /* <DEDUP_REMOVED lines=16> */
[----:B------:R-:W-:Y:S02]  /*18ea0*/  F2FP.PACK_AB R27, R168, R27 ;  /* 0x0000001ba81b723e */ /* 0x000fe400000000ff */
        /* <DEDUP_REMOVED lines=8> */
[-C--:B------:R-:W-:Y:S02]  /*18f30*/  IMAD.WIDE.U32 R152, R13, R156.reuse, c[0x0][0x208] ;  /* 0x000082000d987625 */ /* 0x080fe400078e009c */
[----:B------:R0:W-:Y:S02]  /*18f40*/  STG.E.128 [R148.64], R20 ;  /* 0x0000001494007986 */ /* 0x0001e4000c101d06 */
[----:B------:R-:W-:Y:S02]  /*18f50*/  IMAD.WIDE.U32 R156, R157, R156, c[0x0][0x208] ;  /* 0x000082009d9c7625 */ /* 0x000fe400078e009c */
[----:B------:R0:W-:Y:S04]  /*18f60*/  STG.E.128 [R150.64], R24 ;  /* 0x0000001896007986 */ /* 0x0001e8000c101d06 */
[----:B------:R0:W-:Y:S04]  /*18f70*/  STG.E.128 [R152.64], R28 ;  /* 0x0000001c98007986 */ /* 0x0001e8000c101d06 */
[----:B------:R0:W-:Y:S02]  /*18f80*/  STG.E.128 [R156.64], R32 ;  /* 0x000000209c007986 */ /* 0x0001e4000c101d06 */
.L_x_30370:
[----:B0-----:R-:W-:Y:S05]  /*18f90*/  BSYNC B0 ;  /* 0x0000000000007941 */ /* 0x001fea0003800000 */
.L_x_30369:
[----:B-----5:R-:W-:Y:S02]  /*18fa0*/  IADD3 R0, R0, c[0x0][0x160], RZ ;  /* 0x0000580000007a10 */ /* 0x020fe40007ffe0ff */
[----:B------:R-:W-:-:S02]  /*18fb0*/  LOP3.LUT P1, RZ, R207, 0xff, RZ, 0xc0, !PT ;  /* 0x000000ffcfff7812 */ /* 0x000fc4000782c0ff */
[----:B------:R-:W-:Y:S02]  /*18fc0*/  ISETP.GE.AND P0, PT, R0, c[0x0][0x164], PT ;  /* 0x0000590000007a0c */ /* 0x000fe40003f06270 */
[----:B------:R-:W-:-:S11]  /*18fd0*/  SEL R207, RZ, 0x1, P1 ;  /* 0x00000001ffcf7807 */ /* 0x000fd60000800000 */
[----:B------:R-:W-:Y:S01]  /*18fe0*/  @P0 CALL.REL.NOINC `(.L_x_30371) ;  /* 0x0000001000000944 */ /* 0x000fe20003c00000 */
[----:B------:R-:W-:Y:S05]  /*18ff0*/  BRA `(.L_x_30372) ;  /* 0xfffe7b2000007947 */ /* 0x000fea000383ffff */
.L_x_30371:
[----:B------:R-:W-:Y:S05]  /*19000*/  EXIT ;  /* 0x000000000000794d */ /* 0x000fea0003800000 */
.L_x_30367:
[----:B------:R-:W-:Y:S01]  /*19010*/  IMAD.MOV.U32 R185, RZ, RZ, R148 ;  /* 0x000000ffffb97224 */ /* 0x000fe200078e0094 */
[----:B------:R-:W-:Y:S01]  /*19020*/  MOV R149, 0x1 ;  /* 0x0000000100957802 */ /* 0x000fe20000000f00 */
[----:B------:R-:W-:Y:S01]  /*19030*/  IMAD.MOV.U32 R204, RZ, RZ, 0x1f ;  /* 0x0000001fffcc7424 */ /* 0x000fe200078e00ff */
[----:B------:R-:W-:Y:S02]  /*19040*/  MOV R151, 0xffffffff ;  /* 0xffffffff00977802 */ /* 0x000fe40000000f00 */
[----:B------:R-:W-:Y:S02]  /*19050*/  MOV R150, 0x19070 ;  /* 0x0001907000967802 */ /* 0x000fe40000000f00 */
[----:B-----5:R-:W-:Y:S05]  /*19060*/  CALL.REL.NOINC `($__internal_95_$__cuda_sm70_shflsync_bfly_p) ;  /* 0x00000ac000007944 */ /* 0x020fea0003c00000 */
[----:B-1----:R-:W-:Y:S05]  /*19070*/  BRA `(.L_x_30373) ;  /* 0xffffe3a000007947 */ /* 0x002fea000383ffff */
.L_x_30368:
[----:B------:R-:W-:Y:S01]  /*19080*/  HFMA2.MMA R149, -RZ, RZ, 0, 1.1920928955078125e-07 ;  /* 0x00000002ff957435 */ /* 0x000fe200000001ff */
[----:B------:R-:W-:Y:S01]  /*19090*/  IMAD.MOV.U32 R185, RZ, RZ, R148 ;  /* 0x000000ffffb97224 */ /* 0x000fe200078e0094 */
[----:B------:R-:W-:Y:S01]  /*190a0*/  MOV R151, 0xffffffff ;  /* 0xffffffff00977802 */ /* 0x000fe20000000f00 */
[----:B------:R-:W-:Y:S01]  /*190b0*/  IMAD.MOV.U32 R204, RZ, RZ, 0x1f ;  /* 0x0000001fffcc7424 */ /* 0x000fe200078e00ff */
[----:B------:R-:W-:Y:S02]  /*190c0*/  MOV R150, 0x190e0 ;  /* 0x000190e000967802 */ /* 0x000fe40000000f00 */
[----:B-----5:R-:W-:Y:S05]  /*190d0*/  CALL.REL.NOINC `($__internal_95_$__cuda_sm70_shflsync_bfly_p) ;  /* 0x00000a5000007944 */ /* 0x020fea0003c00000 */
[----:B-1----:R-:W-:Y:S01]  /*190e0*/  FADD.FTZ R148, R148, R149 ;  /* 0x0000009594947221 */ /* 0x002fe20000010000 */
[----:B------:R-:W-:Y:S01]  /*190f0*/  HFMA2.MMA R204, -RZ, RZ, 0, 1.847743988037109375e-06 ;  /* 0x0000001fffcc7435 */ /* 0x000fe200000001ff */
[----:B------:R-:W-:Y:S01]  /*19100*/  IMAD.MOV.U32 R149, RZ, RZ, 0x4 ;  /* 0x00000004ff957424 */ /* 0x000fe200078e00ff */
[----:B------:R-:W-:Y:S01]  /*19110*/  MOV R150, 0x19150 ;  /* 0x0001915000967802 */ /* 0x000fe20000000f00 */
[----:B------:R-:W-:Y:S01]  /*19120*/  IMAD.MOV.U32 R151, RZ, RZ, -0x1 ;  /* 0xffffffffff977424 */ /* 0x000fe200078e00ff */
[----:B------:R-:W-:-:S02]  /*19130*/  MOV R185, R148 ;  /* 0x0000009400b97202 */ /* 0x000fc40000000f00 */
[----:B------:R-:W-:Y:S05]  /*19140*/  CALL.REL.NOINC `($__internal_95_$__cuda_sm70_shflsync_bfly_p) ;  /* 0x000009e000007944 */ /* 0x000fea0003c00000 */
        /* <DEDUP_REMOVED lines=132> */
[----:B------:R-:W-:Y:S05]  /*19990*/  CALL.REL.NOINC `($__internal_95_$__cuda_sm70_shflsync_bfly_p) ;  /* 0x0000019000007944 */ /* 0x000fea0003c00000 */
[----:B-1----:R-:W-:Y:S01]  /*199a0*/  FADD.FTZ R185, R185, R149 ;  /* 0x00000095b9b97221 */ /* 0x002fe20000010000 */
[----:B------:R-:W-:Y:S01]  /*199b0*/  MOV R149, 0x2 ;  /* 0x0000000200957802 */ /* 0x000fe20000000f00 */
[----:B------:R-:W-:Y:S01]  /*199c0*/  IMAD.MOV.U32 R204, RZ, RZ, 0x1f ;  /* 0x0000001fffcc7424 */ /* 0x000fe200078e00ff */
[----:B------:R-:W-:Y:S02]  /*199d0*/  MOV R151, 0xffffffff ;  /* 0xffffffff00977802 */ /* 0x000fe40000000f00 */
[----:B------:R-:W-:Y:S02]  /*199e0*/  MOV R150, 0x19a00 ;  /* 0x00019a0000967802 */ /* 0x000fe40000000f00 */
[----:B------:R-:W-:Y:S05]  /*199f0*/  CALL.REL.NOINC `($__internal_95_$__cuda_sm70_shflsync_bfly_p) ;  /* 0x0000013000007944 */ /* 0x000fea0003c00000 */
[----:B------:R-:W-:Y:S01]  /*19a00*/  HFMA2.MMA R204, -RZ, RZ, 0, 1.847743988037109375e-06 ;  /* 0x0000001fffcc7435 */ /* 0x000fe200000001ff */
[----:B-1----:R-:W-:Y:S01]  /*19a10*/  FADD.FTZ R185, R185, R149 ;  /* 0x00000095b9b97221 */ /* 0x002fe20000010000 */
[----:B------:R-:W-:Y:S01]  /*19a20*/  MOV R150, 0x19a60 ;  /* 0x00019a6000967802 */ /* 0x000fe20000000f00 */
[----:B------:R-:W-:-:S02]  /*19a30*/  IMAD.MOV.U32 R149, RZ, RZ, 0x4 ;  /* 0x00000004ff957424 */ /* 0x000fc400078e00ff */
[----:B------:R-:W-:Y:S02]  /*19a40*/  IMAD.MOV.U32 R151, RZ, RZ, -0x1 ;  /* 0xffffffffff977424 */ /* 0x000fe400078e00ff */
        /* <DEDUP_REMOVED lines=10> */
[----:B------:R-:W-:Y:S02]  /*19af0*/  IMAD.MOV.U32 R149, RZ, RZ, 0x10 ;  /* 0x00000010ff957424 */ /* 0x000fe400078e00ff */
[----:B------:R-:W-:-:S02]  /*19b00*/  IMAD.MOV.U32 R151, RZ, RZ, -0x1 ;  /* 0xffffffffff977424 */ /* 0x000fc400078e00ff */
[----:B------:R-:W-:Y:S05]  /*19b10*/  CALL.REL.NOINC `($__internal_95_$__cuda_sm70_shflsync_bfly_p) ;  /* 0x0000001000007944 */ /* 0x000fea0003c00000 */
[----:B-1----:R-:W-:Y:S05]  /*19b20*/  BRA `(.L_x_30374) ;  /* 0xffffe13000007947 */ /* 0x002fea000383ffff */
        .weak           $__internal_95_$__cuda_sm70_shflsync_bfly_p
        .type           $__internal_95_$__cuda_sm70_shflsync_bfly_p,@function
        .size           $__internal_95_$__cuda_sm70_shflsync_bfly_p,(.L_x_44935 - $__internal_95_$__cuda_sm70_shflsync_bfly_p)
$__internal_95_$__cuda_sm70_shflsync_bfly_p:
[----:B------:R-:W-:Y:S04]  /*19b30*/  WARPSYNC R151 ;  /* 0x0000009700007348 */ /* 0x000fe80003800000 */
[----:B------:R0:W1:Y:S02]  /*19b40*/  SHFL.BFLY PT, R149, R185, R149, R204 ;  /* 0x0c000095b9957389 */ /* 0x00006400000e00cc */
[----:B0-----:R-:W-:-:S04]  /*19b50*/  MOV R151, 0x0 ;  /* 0x0000000000977802 */ /* 0x001fc80000000f00 */
[----:B------:R-:W-:Y:S05]  /*19b60*/  RET.REL.NODEC R150 `(_ZN10layer_norm13ln_fwd_kernelINS_13Kernel_traitsIf6__halfS2_S2_fjLj7168ELj1ELj1ELj4ELj16ENS_18Kernel_traits_baseILj7168EfS2_S2_S2_fjLj128EEEEELb1ELb1ELb1ELb1EEEvNS_9FwdParamsE) ;  /* 0xfffe649096007950 */ /* 0x000fea0003c3ffff */
.L_x_30375:
        /* <DEDUP_REMOVED lines=9> */
.L_x_44935:


//--------------------- .text._ZN10layer_norm13ln_fwd_kernelINS_13Kernel_traitsI6__halfS2_fS2_fjLj7168ELj1ELj1ELj4ELj16ENS_18Kernel_traits_baseILj7168ES2_S2_fS2_fjLj128EEEEELb0ELb0ELb0ELb0EEEvNS_9FwdParamsE --------------------------
	.section	.text._ZN10layer_norm13ln_fwd_kernelINS_13Kernel_traitsI6__halfS2_fS2_fjLj7168ELj1ELj1ELj4ELj16ENS_18Kernel_traits_baseILj7168ES2_S2_fS2_fjLj128EEEEELb0ELb0ELb0ELb0EEEvNS_9FwdParamsE,"ax",@progbits
	.sectioninfo	@"SHI_REGISTERS=204"
	.align	128
        .global         _ZN10layer_norm13ln_fwd_kernelINS_13Kernel_traitsI6__halfS2_fS2_fjLj7168ELj1ELj1ELj4ELj16ENS_18Kernel_traits_baseILj7168ES2_S2_fS2_fjLj128EEEEELb0ELb0ELb0ELb0EEEvNS_9FwdParamsE
        .type           _ZN10layer_norm13ln_fwd_kernelINS_13Kernel_traitsI6__halfS2_fS2_fjLj7168ELj1ELj1ELj4ELj16ENS_18Kernel_traits_baseILj7168ES2_S2_fS2_fjLj128EEEEELb0ELb0ELb0ELb0EEEvNS_9FwdParamsE,@function
        .size           _ZN10layer_norm13ln_fwd_kernelINS_13Kernel_traitsI6__halfS2_fS2_fjLj7168ELj1ELj1ELj4ELj16ENS_18Kernel_traits_baseILj7168ES2_S2_fS2_fjLj128EEEEELb0ELb0ELb0ELb0EEEvNS_9FwdParamsE,(.L_x_44936 - _ZN10layer_norm13ln_fwd_kernelINS_13Kernel_traitsI6__halfS2_fS2_fjLj7168ELj1ELj1ELj4ELj16ENS_18Kernel_traits_baseILj7168ES2_S2_fS2_fjLj128EEEEELb0ELb0ELb0ELb0EEEvNS_9FwdParamsE)
        .other          _ZN10layer_norm13ln_fwd_kernelINS_13Kernel_traitsI6__halfS2_fS2_fjLj7168ELj1ELj1ELj4ELj16ENS_18Kernel_traits_baseILj7168ES2_S2_fS2_fjLj128EEEEELb0ELb0ELb0ELb0EEEvNS_9FwdParamsE,@"STO_CUDA_ENTRY STV_DEFAULT"
_ZN10layer_norm13ln_fwd_kernelINS_13Kernel_traitsI6__halfS2_fS2_fjLj7168ELj1ELj1ELj4ELj16ENS_18Kernel_traits_baseILj7168ES2_S2_fS2_fjLj128EEEEELb0ELb0ELb0ELb0EEEvNS_9FwdParamsE:
.text._ZN10layer_norm13ln_fwd_kernelINS_13Kernel_traitsI6__halfS2_fS2_fjLj7168ELj1ELj1ELj4ELj16ENS_18Kernel_traits_baseILj7168ES2_S2_fS2_fjLj128EEEEELb0ELb0ELb0ELb0EEEvNS_9FwdParamsE:
        /* <DEDUP_REMOVED lines=31> */
.L_x_30377:
[----:B0-----:R-:W-:Y:S05]  /*01f0*/  BSYNC B0 ;  /* 0x0000000000007941 */ /* 0x001fea0003800000 */
.L_x_30376:
        /* <DEDUP_REMOVED lines=13> */
.L_x_30379:
[----:B0-----:R-:W-:Y:S05]  /*02d0*/  BSYNC B0 ;  /* 0x0000000000007941 */ /* 0x001fea0003800000 */
.L_x_30378:
        /* <DEDUP_REMOVED lines=13> */
.L_x_30381:
[----:B0-----:R-:W-:Y:S05]  /*03b0*/  BSYNC B0 ;  /* 0x0000000000007941 */ /* 0x001fea0003800000 */
.L_x_30380:
        /* <DEDUP_REMOVED lines=13> */
.L_x_30383:
[----:B0-----:R-:W-:Y:S05]  /*0490*/  BSYNC B0 ;  /* 0x0000000000007941 */ /* 0x001fea0003800000 */
.L_x_30382:
        /* <DEDUP_REMOVED lines=13> */
.L_x_30385:
[----:B0-----:R-:W-:Y:S05]  /*0570*/  BSYNC B0 ;  /* 0x0000000000007941 */ /* 0x001fea0003800000 */
.L_x_30384:
        /* <DEDUP_REMOVED lines=15> */
.L_x_30387:
[----:B0-----:R-:W-:Y:S05]  /*0670*/  BSYNC B0 ;  /* 0x0000000000007941 */ /* 0x001fea0003800000 */
.L_x_30386:
        /* <DEDUP_REMOVED lines=14> */
.L_x_30389:
[----:B0-----:R-:W-:Y:S05]  /*0760*/  BSYNC B0 ;  /* 0x0000000000007941 */ /* 0x001fea0003800000 */
.L_x_30388:
[----:B------:R-:W0:Y:S02]  /*0770*/  S2UR UR6, SR_CTAID.X ;  /* 0x00000000000679c3 */ /* 0x000e240000002500 */
[----:B0-----:R-:W-:-:S04]  /*0780*/  LEA.HI R185, R0, UR6, RZ, 0x19 ;  /* 0x0000000600b97c11 */ /* 0x001fc8000f8fc8ff */
[----:B------:R-:W-:-:S13]  /*0790*/  ISETP.GE.AND P1, PT, R185, c[0x0][0x164], PT ;  /* 0x00005900b9007a0c */ /* 0x000fda0003f26270 */
[----:B------:R-:W-:Y:S05]  /*07a0*/  @P1 EXIT ;  /* 0x000000000000194d */ /* 0x000fea0003800000 */
[----:B------:R-:W-:Y:S01]  /*07b0*/  SHF.R.S32.HI R84, RZ, 0x3, R84 ;  /* 0x00000003ff547819 */ /* 0x000fe20000011454 */
[--C-:B-----5:R-:W-:Y:S01]  /*07c0*/  HADD2.F32 R135, -RZ, R65.reuse.H0_H0 ;  /* 0x20000041ff877230 */ /* 0x120fe20000004100 */
[----:B------:R-:W-:Y:S01]  /*07d0*/  MOV R187, 0x1 ;  /* 0x0000000100bb7802 */ /* 0x000fe20000000f00 */
[----:B------:R-:W-:Y:S01]  /*07e0*/  HADD2.F32 R139, -RZ, R65.H1_H1 ;  /* 0x30000041ff8b7230 */ /* 0x000fe20000004100 */
[----:B------:R-:W-:Y:S01]  /*07f0*/  LOP3.LUT R65, R0, 0x60, RZ, 0xc0, !PT ;  /* 0x0000006000417812 */ /* 0x000fe200078ec0ff */
[--C-:B------:R-:W-:Y:S01]  /*0800*/  HADD2.F32 R149, -RZ, R56.reuse.H0_H0 ;  /* 0x20000038ff957230 */ /* 0x100fe20000004100 */
[----:B------:R-:W-:Y:S01]  /*0810*/  ULDC.U8 UR6, c[0x0][0x1f0] ;  /* 0x00007c0000067ab9 */ /* 0x000fe20000000000 */
[----:B------:R-:W-:Y:S01]  /*0820*/  HADD2.F32 R153, -RZ, R56.H1_H1 ;  /* 0x30000038ff997230 */ /* 0x000fe20000004100 */
[----:B------:R-:W-:Y:S01]  /*0830*/  LOP3.LUT R56, R84, 0x7f, RZ, 0xc0, !PT ;  /* 0x0000007f54387812 */ /* 0x000fe200078ec0ff */
[--C-:B------:R-:W-:Y:S01]  /*0840*/  HADD2.F32 R152, -RZ, R57.reuse.H0_H0 ;  /* 0x20000039ff987230 */ /* 0x100fe20000004100 */
[----:B------:R-:W-:Y:S01]  /*0850*/  SHF.R.U32.HI R84, RZ, 0x2, R84 ;  /* 0x00000002ff547819 */ /* 0x000fe20000011654 */
[----:B------:R-:W-:Y:S01]  /*0860*/  HADD2.F32 R155, -RZ, R57.H1_H1 ;  /* 0x30000039ff9b7230 */ /* 0x000fe20000004100 */
[----:B------:R-:W-:Y:S01]  /*0870*/  IADD3 R65, R56, -R65, RZ ;  /* 0x8000004138417210 */ /* 0x000fe20007ffe0ff */
[--C-:B------:R-:W-:Y:S01]  /*0880*/  HADD2.F32 R3, -RZ, R8.reuse.H0_H0 ;  /* 0x20000008ff037230 */ /* 0x100fe20000004100 */
[----:B------:R-:W-:Y:S01]  /*0890*/  LOP3.LUT R84, R84, 0x3fffffe0, RZ, 0xc0, !PT ;  /* 0x3fffffe054547812 */ /* 0x000fe200078ec0ff */
[----:B------:R-:W-:Y:S01]  /*08a0*/  HADD2.F32 R4, -RZ, R8.H1_H1 ;  /* 0x30000008ff047230 */ /* 0x000fe20000004100 */
[----:B------:R-:W-:Y:S01]  /*08b0*/  IMNMX R65, RZ, R65, !PT ;  /* 0x00000041ff417217 */ /* 0x000fe20007800200 */
[--C-:B------:R-:W-:Y:S01]  /*08c0*/  HADD2.F32 R5, -RZ, R9.reuse.H0_H0 ;  /* 0x20000009ff057230 */ /* 0x100fe20000004100 */
[----:B------:R-:W-:Y:S01]  /*08d0*/  SHF.L.U32 R57, R0, 0x5, RZ ;  /* 0x0000000500397819 */ /* 0x000fe200000006ff */
        /* <DEDUP_REMOVED lines=11> */
[----:B------:R-:W-:Y:S01]  /*0990*/  IMNMX R57, RZ, R57, !PT ;  /* 0x00000039ff397217 */ /* 0x000fe20007800200 */
[----:B------:R-:W-:-:S02]  /*09a0*/  HADD2.F32 R11, -RZ, R16.H1_H1 ;  /* 0x30000010ff0b7230 */ /* 0x000fc40000004100 */
[--C-:B------:R-:W-:Y:S01]  /*09b0*/  HADD2.F32 R14, -RZ, R17.reuse.H0_H0 ;  /* 0x20000011ff0e7230 */ /* 0x100fe20000004100 */
[----:B------:R-:W0:Y:S01]  /*09c0*/  I2F.U32 R65, R65 ;  /* 0x0000004100417306 */ /* 0x000e220000201000 */
[----:B------:R-:W-:Y:S01]  /*09d0*/  HADD2.F32 R13, -RZ, R17.H1_H1 ;  /* 0x30000011ff0d7230 */ /* 0x000fe20000004100 */
[----:B------:R-:W-:Y:S01]  /*09e0*/  IMNMX R57, R57, 0x20, PT ;  /* 0x0000002039397817 */ /* 0x000fe20003800200 */
[--C-:B------:R-:W-:Y:S02]  /*09f0*/  HADD2.F32 R16, -RZ, R18.reuse.H0_H0 ;  /* 0x20000012ff107230 */ /* 0x100fe40000004100 */
[----:B------:R-:W-:Y:S01]  /*0a00*/  HADD2.F32 R15, -RZ, R18.H1_H1 ;  /* 0x30000012ff0f7230 */ /* 0x000fe20000004100 */
[----:B------:R-:W-:Y:S01]  /*0a10*/  IADD3 R57, R84, R57, RZ ;  /* 0x0000003954397210 */ /* 0x000fe20007ffe0ff */
[--C-:B------:R-:W-:Y:S02]  /*0a20*/  HADD2.F32 R18, -RZ, R19.reuse.H0_H0 ;  /* 0x20000013ff127230 */ /* 0x100fe40000004100 */
[----:B------:R-:W-:Y:S01]  /*0a30*/  HADD2.F32 R17, -RZ, R19.H1_H1 ;  /* 0x30000013ff117230 */ /* 0x000fe20000004100 */
[----:B------:R-:W-:Y:S01]  /*0a40*/  SHF.L.U32 R188, R57, 0x3, RZ ;  /* 0x0000000339bc7819 */ /* 0x000fe200000006ff */
[----:B------:R-:W-:-:S02]  /*0a50*/  HADD2.F32 R19, -RZ, R24.H0_H0 ;  /* 0x20000018ff137230 */ /* 0x000fc40000004100 */
[----:B------:R-:W-:Y:S02]  /*0a60*/  HADD2.F32 R20, -RZ, R24.H1_H1 ;  /* 0x30000018ff147230 */ /* 0x000fe40000004100 */
[--C-:B------:R-:W-:Y:S01]  /*0a70*/  HADD2.F32 R21, -RZ, R25.reuse.H0_H0 ;  /* 0x20000019ff157230 */ /* 0x100fe20000004100 */
[----:B0-----:R0:W1:Y:S01]  /*0a80*/  MUFU.RCP R178, R65 ;  /* 0x0000004100b27308 */ /* 0x0010620000001000 */
        /* <DEDUP_REMOVED lines=86> */
[----:B01----:R-:W-:Y:S02]  /*0ff0*/  HADD2.F32 R183, -RZ, R55.H1_H1 ;  /* 0x30000037ffb77230 */ /* 0x003fe40000004100 */
.L_x_30421:
        /* <DEDUP_REMOVED lines=31> */
[----:B------:R-:W-:Y:S01]  /*11f0*/  ISETP.NE.AND.EX P1, PT, RZ, c[0x0][0x184], PT, P1 ;  /* 0x00006100ff007a0c */ /* 0x000fe20003f25310 */
[--C-:B--2---:R-:W-:Y:S02]  /*1200*/  HADD2.F32 R63, -RZ, R56.reuse.H0_H0 ;  /* 0x20000038ff3f7230 */ /* 0x104fe40000004100 */
[----:B------:R-:W-:Y:S02]  /*1210*/  HADD2.F32 R115, -RZ, R56.H1_H1 ;  /* 0x30000038ff737230 */ /* 0x000fe40000004100 */
[--C-:B------:R-:W-:Y:S02]  /*1220*/  HADD2.F32 R161, -RZ, R57.reuse.H0_H0 ;  /* 0x20000039ffa17230 */ /* 0x100fe40000004100 */
[----:B------:R-:W-:Y:S02]  /*1230*/  HADD2.F32 R191, -RZ, R57.H1_H1 ;  /* 0x30000039ffbf7230 */ /* 0x000fe40000004100 */
[--C-:B------:R-:W-:Y:S02]  /*1240*/  HADD2.F32 R193, -RZ, R58.reuse.H0_H0 ;  /* 0x2000003affc17230 */ /* 0x100fe40000004100 */
[----:B0-----:R-:W-:-:S02]  /*1250*/  HADD2.F32 R61, -RZ, R58.H1_H1 ;  /* 0x3000003aff3d7230 */ /* 0x001fc40000004100 */
[--C-:B------:R-:W-:Y:S02]  /*1260*/  HADD2.F32 R195, -RZ, R59.reuse.H0_H0 ;  /* 0x2000003bffc37230 */ /* 0x100fe40000004100 */
[----:B------:R-:W-:Y:S01]  /*1270*/  HADD2.F32 R197, -RZ, R59.H1_H1 ;  /* 0x3000003bffc57230 */ /* 0x000fe20000004100 */
        /* <DEDUP_REMOVED lines=8> */
[----:B---3--:R-:W-:Y:S02]  /*1300*/  @P1 FADD.FTZ R56, R48, R56 ;  /* 0x0000003830381221 */ /* 0x008fe40000010000 */
[----:B------:R-:W-:Y:S02]  /*1310*/  @P1 FADD.FTZ R57, R49, R57 ;  /* 0x0000003931391221 */ /* 0x000fe40000010000 */
[----:B------:R-:W-:-:S02]  /*1320*/  @P1 FADD.FTZ R58, R50, R58 ;  /* 0x0000003a323a1221 */ /* 0x000fc40000010000 */
        /* <DEDUP_REMOVED lines=8> */
.L_x_30391:
[----:B------:R-:W-:Y:S05]  /*13b0*/  BSYNC B0 ;  /* 0x0000000000007941 */ /* 0x000fea0003800000 */
.L_x_30390:
        /* <DEDUP_REMOVED lines=16> */
[----:B------:R-:W-:Y:S01]  /*14c0*/  IADD3 R115, R115, 0x80, RZ ;  /* 0x0000008073737810 */ /* 0x000fe20007ffe0ff */
[--C-:B--2---:R-:W-:Y:S02]  /*14d0*/  HADD2.F32 R71, -RZ, R64.reuse.H0_H0 ;  /* 0x20000040ff477230 */ /* 0x104fe40000004100 */
[----:B------:R-:W-:Y:S02]  /*14e0*/  HADD2.F32 R161, -RZ, R64.H1_H1 ;  /* 0x30000040ffa17230 */ /* 0x000fe40000004100 */
[--C-:B------:R-:W-:Y:S02]  /*14f0*/  HADD2.F32 R191, -RZ, R65.reuse.H0_H0 ;  /* 0x20000041ffbf7230 */ /* 0x100fe40000004100 */
[----:B------:R-:W-:Y:S02]  /*1500*/  HADD2.F32 R193, -RZ, R65.H1_H1 ;  /* 0x30000041ffc17230 */ /* 0x000fe40000004100 */
[----:B------:R-:W-:-:S02]  /*1510*/  HADD2.F32 R195, -RZ, R66.H0_H0 ;  /* 0x20000042ffc37230 */ /* 0x000fc40000004100 */
[----:B0-----:R-:W-:Y:S02]  /*1520*/  HADD2.F32 R69, -RZ, R66.H1_H1 ;  /* 0x30000042ff457230 */ /* 0x001fe40000004100 */
[--C-:B------:R-:W-:Y:S02]  /*1530*/  HADD2.F32 R197, -RZ, R67.reuse.H0_H0 ;  /* 0x20000043ffc57230 */ /* 0x100fe40000004100 */
[----:B------:R-:W-:Y:S01]  /*1540*/  HADD2.F32 R199, -RZ, R67.H1_H1 ;  /* 0x30000043ffc77230 */ /* 0x000fe20000004100 */
        /* <DEDUP_REMOVED lines=18> */
.L_x_30393:
[----:B------:R-:W-:Y:S05]  /*1670*/  BSYNC B0 ;  /* 0x0000000000007941 */ /* 0x000fea0003800000 */
.L_x_30392:
        /* <DEDUP_REMOVED lines=43> */
.L_x_30395:
[----:B------:R-:W-:Y:S05]  /*1930*/  BSYNC B0 ;  /* 0x0000000000007941 */ /* 0x000fea0003800000 */
.L_x_30394:
        /* <DEDUP_REMOVED lines=43> */
.L_x_30397:
[----:B------:R-:W-:Y:S05]  /*1bf0*/  BSYNC B0 ;  /* 0x0000000000007941 */ /* 0x000fea0003800000 */
.L_x_30396:
        /* <DEDUP_REMOVED lines=43> */
.L_x_30399:
[----:B------:R-:W-:Y:S05]  /*1eb0*/  BSYNC B0 ;  /* 0x0000000000007941 */ /* 0x000fea0003800000 */
.L_x_30398:
        /* <DEDUP_REMOVED lines=43> */
.L_x_30401:
[----:B------:R-:W-:Y:S05]  /*2170*/  BSYNC B0 ;  /* 0x0000000000007941 */ /* 0x000fea0003800000 */
.L_x_30400:
        /* <DEDUP_REMOVED lines=41> */
[----:B------:R0:W-:Y:S02]  /*2410*/  STG.E.128 [R112.64+0x10], R108 ;  /* 0x0000106c70007986 */ /* 0x0001e4000c101d04 */
.L_x_30403:
[----:B------:R-:W-:Y:S05]  /*2420*/  BSYNC B0 ;  /* 0x0000000000007941 */ /* 0x000fea0003800000 */
.L_x_30402:
        /* <DEDUP_REMOVED lines=65> */
.L_x_30422:
        /* <DEDUP_REMOVED lines=133> */
.L_x_30423:
        /* <DEDUP_REMOVED lines=50> */
[----:B0-----:R-:W-:Y:S01]  /*33b0*/  FADD.FTZ R114, R114, R113 ;  /* 0x0000007172727221 */ /* 0x001fe20000010000 */
[----:B------:R-:W-:-:S03]  /*33c0*/  MOV R113, c[0x0][0x1e0] ;  /* 0x0000780000717a02 */ /* 0x000fc60000000f00 */
[----:B------:R-:W-:-:S05]  /*33d0*/  FFMA.FTZ R112, R193, R112, R114 ;  /* 0x00000070c1707223 */ /* 0x000fca0000010072 */
[----:B------:R-:W0:Y:S02]  /*33e0*/  SHFL.DOWN PT, R161, R112, 0x1, 0x1f ;  /* 0x08201f0070a17f89 */ /* 0x000e2400000e0000 */
[----:B0-----:R-:W-:Y:S01]  /*33f0*/  FADD.FTZ R161, R112, R161 ;  /* 0x000000a170a17221 */ /* 0x001fe20000010000 */
[----:B------:R-:W-:-:S03]  /*3400*/  @!P1 MOV R112, 0x4 ;  /* 0x0000000400709802 */ /* 0x000fc60000000f00 */
        /* <DEDUP_REMOVED lines=31> */
[----:B------:R-:W-:Y:S01]  /*3600*/  MOV R192, 0x10 ;  /* 0x0000001000c07802 */ /* 0x000fe20000000f00 */
        /* <DEDUP_REMOVED lines=11> */
.L_x_30407:
[----:B------:R-:W-:Y:S05]  /*36c0*/  BSYNC B0 ;  /* 0x0000000000007941 */ /* 0x000fea0003800000 */
.L_x_30406:
[----:B------:R-:W-:Y:S01]  /*36d0*/  ISETP.GE.U32.AND P1, PT, R2, 0x100, PT ;  /* 0x000001000200780c */ /* 0x000fe20003f26070 */
[----:B------:R-:W-:-:S12]  /*36e0*/  BSSY B0, `(.L_x_30408) ;  /* 0x0000022000007945 */ /* 0x000fd80003800000 */
[----:B------:R-:W-:Y:S05]  /*36f0*/  @!P1 BRA `(.L_x_30409) ;  /* 0x0000020000009947 */ /* 0x000fea0003800000 */
[--C-:B------:R-:W-:Y:S02]  /*3700*/  FADD.FTZ R192, R67, -R190.reuse ;  /* 0x800000be43c07221 */ /* 0x100fe40000010000 */
[--C-:B01----:R-:W-:Y:S02]  /*3710*/  FADD.FTZ R112, R64, -R190.reuse ;  /* 0x800000be40707221 */ /* 0x103fe40000010000 */
        /* <DEDUP_REMOVED lines=30> */
.L_x_30409:
[----:B------:R-:W-:Y:S05]  /*3900*/  BSYNC B0 ;  /* 0x0000000000007941 */ /* 0x000fea0003800000 */
.L_x_30408:
        /* <DEDUP_REMOVED lines=35> */
.L_x_30411:
[----:B------:R-:W-:Y:S05]  /*3b40*/  BSYNC B0 ;  /* 0x0000000000007941 */ /* 0x000fea0003800000 */
.L_x_30410:
        /* <DEDUP_REMOVED lines=35> */
.L_x_30413:
[----:B------:R-:W-:Y:S05]  /*3d80*/  BSYNC B0 ;  /* 0x0000000000007941 */ /* 0x000fea0003800000 */
.L_x_30412:
        /* <DEDUP_REMOVED lines=35> */
.L_x_30415:
[----:B------:R-:W-:Y:S05]  /*3fc0*/  BSYNC B0 ;  /* 0x0000000000007941 */ /* 0x000fea0003800000 */
.L_x_30414:
        /* <DEDUP_REMOVED lines=35> */
.L_x_30417:
[----:B------:R-:W-:Y:S05]  /*4200*/  BSYNC B0 ;  /* 0x0000000000007941 */ /* 0x000fea0003800000 */
.L_x_30416:
        /* <DEDUP_REMOVED lines=20> */
[----:B------:R-:W-:Y:S01]  /*4350*/  FFMA.FTZ R113, R169, R160, R180 ;  /* 0x000000a0a9717223 */ /* 0x000fe200000100b4 */
[----:B------:R-:W-:Y:S01]  /*4360*/  MOV R160, 0x10 ;  /* 0x0000001000a07802 */ /* 0x000fe20000000f00 */
        /* <DEDUP_REMOVED lines=12> */
.L_x_30419:
[----:B------:R-:W-:Y:S05]  /*4430*/  BSYNC B0 ;  /* 0x0000000000007941 */ /* 0x000fea0003800000 */
.L_x_30418:
[----:B------:R-:W-:Y:S02]  /*4440*/  LOP3.LUT P1, RZ, R187, 0xff, RZ, 0xc0, !PT ;  /* 0x000000ffbbff7812 */ /* 0x000fe4000782c0ff */
[----:B------:R-:W-:Y:S02]  /*4450*/  IADD3 R185, R185, c[0x0][0x160], RZ ;  /* 0x00005800b9b97a10 */ /* 0x000fe40007ffe0ff */
[----:B------:R-:W-:Y:S02]  /*4460*/  SEL R187, RZ, 0x1, P1 ;  /* 0x00000001ffbb7807 */ /* 0x000fe40000800000 */
[----:B------:R-:W-:-:S13]  /*4470*/  ISETP.GE.AND P1, PT, R185, c[0x0][0x164], PT ;  /* 0x00005900b9007a0c */ /* 0x000fda0003f26270 */
[----:B01----:R-:W-:Y:S01]  /*4480*/  @P1 CALL.REL.NOINC `(.L_x_30420) ;  /* 0x0000001000001944 */ /* 0x003fe20003c00000 */
[----:B------:R-:W-:Y:S05]  /*4490*/  BRA `(.L_x_30421) ;  /* 0xffffcb6000007947 */ /* 0x000fea000383ffff */
.L_x_30420:
[----:B------:R-:W-:Y:S05]  /*44a0*/  EXIT ;  /* 0x000000000000794d */ /* 0x000fea0003800000 */
.L_x_30404:
[----:B------:R-:W-:Y:S01]  /*44b0*/  HFMA2.MMA R192, -RZ, RZ, 0, 5.9604644775390625e-08 ;  /* 0x00000001ffc07435 */ /* 0x000fe200000001ff */
[----:B------:R-:W-:Y:S02]  /*44c0*/  MOV R190, 0x1f ;  /* 0x0000001f00be7802 */ /* 0x000fe40000000f00 */
[----:B------:R-:W-:Y:S02]  /*44d0*/  MOV R191, 0xffffffff ;  /* 0xffffffff00bf7802 */ /* 0x000fe40000000f00 */
[----:B------:R-:W-:Y:S02]  /*44e0*/  MOV R114, 0x4500 ;  /* 0x0000450000727802 */ /* 0x000fe40000000f00 */
[----:B------:R-:W-:Y:S05]  /*44f0*/  CALL.REL.NOINC `($__internal_96_$__cuda_sm70_shflsync_bfly_p) ;  /* 0x00000ab000007944 */ /* 0x000fea0003c00000 */
[----:B-1----:R-:W-:Y:S01]  /*4500*/  MOV R112, R192 ;  /* 0x000000c000707202 */ /* 0x002fe20000000f00 */
[----:B0-----:R-:W-:Y:S05]  /*4510*/  BRA `(.L_x_30422) ;  /* 0xffffe32000007947 */ /* 0x001fea000383ffff */
.L_x_30405:
[----:B------:R-:W-:Y:S01]  /*4520*/  HFMA2.MMA R192, -RZ, RZ, 0, 1.1920928955078125e-07 ;  /* 0x00000002ffc07435 */ /* 0x000fe200000001ff */
[----:B------:R-:W-:Y:S02]  /*4530*/  MOV R190, 0x1f ;  /* 0x0000001f00be7802 */ /* 0x000fe40000000f00 */
[----:B------:R-:W-:Y:S02]  /*4540*/  MOV R191, 0xffffffff ;  /* 0xffffffff00bf7802 */ /* 0x000fe40000000f00 */
[----:B------:R-:W-:-:S02]  /*4550*/  MOV R114, 0x4570 ;  /* 0x0000457000727802 */ /* 0x000fc40000000f00 */
[----:B------:R-:W-:Y:S05]  /*4560*/  CALL.REL.NOINC `($__internal_96_$__cuda_sm70_shflsync_bfly_p) ;  /* 0x00000a4000007944 */ /* 0x000fea0003c00000 */
[----:B01----:R-:W-:Y:S01]  /*4570*/  FADD.FTZ R113, R113, R192 ;  /* 0x000000c071717221 */ /* 0x003fe20000010000 */
[----:B------:R-:W-:Y:S01]  /*4580*/  HFMA2.MMA R192, -RZ, RZ, 0, 2.384185791015625e-07 ;  /* 0x00000004ffc07435 */ /* 0x000fe200000001ff */
[----:B------:R-:W-:-:S02]  /*4590*/  MOV R190, 0x1f ;  /* 0x0000001f00be7802 */ /* 0x000fc40000000f00 */
[----:B------:R-:W-:Y:S02]  /*45a0*/  MOV R191, 0xffffffff ;  /* 0xffffffff00bf7802 */ /* 0x000fe40000000f00 */
[----:B------:R-:W-:Y:S02]  /*45b0*/  MOV R114, 0x45d0 ;  /* 0x000045d000727802 */ /* 0x000fe40000000f00 */
[----:B------:R-:W-:Y:S05]  /*45c0*/  CALL.REL.NOINC `($__internal_96_$__cuda_sm70_shflsync_bfly_p) ;  /* 0x000009e000007944 */ /* 0x000fea0003c00000 */
[----:B01----:R-:W-:Y:S01]  /*45d0*/  FADD.FTZ R113, R113, R192 ;  /* 0x000000c071717221 */ /* 0x003fe20000010000 */
[----:B------:R-:W-:Y:S01]  /*45e0*/  HFMA2.MMA R192, -RZ, RZ, 0, 4.76837158203125e-07 ;  /* 0x00000008ffc07435 */ /* 0x000fe200000001ff */
[----:B------:R-:W-:Y:S02]  /*45f0*/  MOV R190, 0x1f ;  /* 0x0000001f00be7802 */ /* 0x000fe40000000f00 */
[----:B------:R-:W-:Y:S02]  /*4600*/  MOV R191, 0xffffffff ;  /* 0xffffffff00bf7802 */ /* 0x000fe40000000f00 */
[----:B------:R-:W-:Y:S02]  /*4610*/  MOV R114, 0x4630 ;  /* 0x0000463000727802 */ /* 0x000fe40000000f00 */
[----:B------:R-:W-:Y:S05]  /*4620*/  CALL.REL.NOINC `($__internal_96_$__cuda_sm70_shflsync_bfly_p) ;  /* 0x0000098000007944 */ /* 0x000fea0003c00000 */
[----:B01----:R-:W-:Y:S01]  /*4630*/  FADD.FTZ R113, R113, R192 ;  /* 0x000000c071717221 */ /* 0x003fe20000010000 */
[----:B------:R-:W-:Y:S01]  /*4640*/  HFMA2.MMA R192, -RZ, RZ, 0, 9.5367431640625e-07 ;  /* 0x00000010ffc07435 */ /* 0x000fe200000001ff */
[----:B------:R-:W-:-:S02]  /*4650*/  MOV R190, 0x1f ;  /* 0x0000001f00be7802 */ /* 0x000fc40000000f00 */
[----:B------:R-:W-:Y:S02]  /*4660*/  MOV R191, 0xffffffff ;  /* 0xffffffff00bf7802 */ /* 0x000fe40000000f00 */
[----:B------:R-:W-:Y:S02]  /*4670*/  MOV R114, 0x4690 ;  /* 0x0000469000727802 */ /* 0x000fe40000000f00 */
[----:B------:R-:W-:Y:S05]  /*4680*/  CALL.REL.NOINC `($__internal_96_$__cuda_sm70_shflsync_bfly_p) ;  /* 0x0000092000007944 */ /* 0x000fea0003c00000 */
        /* <DEDUP_REMOVED lines=119> */
[----:B------:R-:W-:Y:S05]  /*4e00*/  CALL.REL.NOINC `($__internal_96_$__cuda_sm70_shflsync_bfly_p) ;  /* 0x000001a000007944 */ /* 0x000fea0003c00000 */
[----:B01----:R-:W-:Y:S01]  /*4e10*/  FADD.FTZ R113, R113, R192 ;  /* 0x000000c071717221 */ /* 0x003fe20000010000 */
[----:B------:R-:W-:Y:S01]  /*4e20*/  HFMA2.MMA R192, -RZ, RZ, 0, 1.1920928955078125e-07 ;  /* 0x00000002ffc07435 */ /* 0x000fe200000001ff */
[----:B------:R-:W-:Y:S02]  /*4e30*/  MOV R190, 0x1f ;  /* 0x0000001f00be7802 */ /* 0x000fe40000000f00 */
[----:B------:R-:W-:Y:S02]  /*4e40*/  MOV R191, 0xffffffff ;  /* 0xffffffff00bf7802 */ /* 0x000fe40000000f00 */
[----:B------:R-:W-:Y:S02]  /*4e50*/  MOV R114, 0x4e70 ;  /* 0x00004e7000727802 */ /* 0x000fe40000000f00 */
[----:B------:R-:W-:Y:S05]  /*4e60*/  CALL.REL.NOINC `($__internal_96_$__cuda_sm70_shflsync_bfly_p) ;  /* 0x0000014000007944 */ /* 0x000fea0003c00000 */
[----:B01----:R-:W-:Y:S01]  /*4e70*/  FADD.FTZ R113, R113, R192 ;  /* 0x000000c071717221 */ /* 0x003fe20000010000 */
[----:B------:R-:W-:Y:S01]  /*4e80*/  HFMA2.MMA R192, -RZ, RZ, 0, 2.384185791015625e-07 ;  /* 0x00000004ffc07435 */ /* 0x000fe200000001ff */
[----:B------:R-:W-:Y:S02]  /*4e90*/  MOV R190, 0x1f ;  /* 0x0000001f00be7802 */ /* 0x000fe40000000f00 */
[----:B------:R-:W-:-:S02]  /*4ea0*/  MOV R191, 0xffffffff ;  /* 0xffffffff00bf7802 */ /* 0x000fc40000000f00 */
        /* <DEDUP_REMOVED lines=8> */
[----:B-1----:R-:W-:Y:S01]  /*4f30*/  FADD.FTZ R161, R113, R192 ;  /* 0x000000c071a17221 */ /* 0x002fe20000010000 */
[----:B------:R-:W-:Y:S01]  /*4f40*/  HFMA2.MMA R192, -RZ, RZ, 0, 9.5367431640625e-07 ;  /* 0x00000010ffc07435 */ /* 0x000fe200000001ff */
[----:B0-----:R-:W-:Y:S02]  /*4f50*/  MOV R190, 0x1f ;  /* 0x0000001f00be7802 */ /* 0x001fe40000000f00 */
[----:B------:R-:W-:-:S02]  /*4f60*/  MOV R191, 0xffffffff ;  /* 0xffffffff00bf7802 */ /* 0x000fc40000000f00 */
[----:B------:R-:W-:Y:S02]  /*4f70*/  MOV R113, R161 ;  /* 0x000000a100717202 */ /* 0x000fe40000000f00 */
[----:B------:R-:W-:Y:S02]  /*4f80*/  MOV R114, 0x4fa0 ;  /* 0x00004fa000727802 */ /* 0x000fe40000000f00 */
[----:B------:R-:W-:Y:S05]  /*4f90*/  CALL.REL.NOINC `($__internal_96_$__cuda_sm70_shflsync_bfly_p) ;  /* 0x0000001000007944 */ /* 0x000fea0003c00000 */
[----:B01----:R-:W-:Y:S05]  /*4fa0*/  BRA `(.L_x_30423) ;  /* 0xffffe0e000007947 */ /* 0x003fea000383ffff */
        .weak           $__internal_96_$__cuda_sm70_shflsync_bfly_p
        .type           $__internal_96_$__cuda_sm70_shflsync_bfly_p,@function
        .size           $__internal_96_$__cuda_sm70_shflsync_bfly_p,(.L_x_44936 - $__internal_96_$__cuda_sm70_shflsync_bfly_p)
$__internal_96_$__cuda_sm70_shflsync_bfly_p:
[----:B------:R-:W-:Y:S01]  /*4fb0*/  HFMA2.MMA R115, -RZ, RZ, 0, 0 ;  /* 0x00000000ff737435 */ /* 0x000fe200000001ff */
[----:B------:R-:W-:Y:S04]  /*4fc0*/  WARPSYNC R191 ;  /* 0x000000bf00007348 */ /* 0x000fe80003800000 */
[----:B------:R0:W1:Y:S01]  /*4fd0*/  SHFL.BFLY PT, R192, R113, R192, R190 ;  /* 0x0c0000c071c07389 */ /* 0x00006200000e00be */
[----:B------:R-:W-:Y:S05]  /*4fe0*/  RET.REL.NODEC R114 `(_ZN10layer_norm13ln_fwd_kernelINS_13Kernel_traitsI6__halfS2_fS2_fjLj7168ELj1ELj1ELj4ELj16ENS_18Kernel_traits_baseILj7168ES2_S2_fS2_fjLj128EEEEELb0ELb0ELb0ELb0EEEvNS_9FwdParamsE) ;  /* 0xffffb01072007950 */ /* 0x000fea0003c3ffff */
.L_x_30424:
        /* <DEDUP_REMOVED lines=9> */
.L_x_44936:


//--------------------- .text._ZN10layer_norm13ln_fwd_kernelINS_13Kernel_traitsI6__halfS2_fS2_fjLj7168ELj1ELj1ELj4ELj16ENS_18Kernel_traits_baseILj7168ES2_S2_fS2_fjLj128EEEEELb0ELb0ELb0ELb1EEEvNS_9FwdParamsE --------------------------
	.section	.text._ZN10layer_norm13ln_fwd_kernelINS_13Kernel_traitsI6__halfS2_fS2_fjLj7168ELj1ELj1ELj4ELj16ENS_18Kernel_traits_baseILj7168ES2_S2_fS2_fjLj128EEEEELb0ELb0ELb0ELb1EEEvNS_9FwdParamsE,"ax",@progbits
	.sectioninfo	@"SHI_REGISTERS=204"
	.align	128
        .global         _ZN10layer_norm13ln_fwd_kernelINS_13Kernel_traitsI6__halfS2_fS2_fjLj7168ELj1ELj1ELj4ELj16ENS_18Kernel_traits_baseILj7168ES2_S2_fS2_fjLj128EEEEELb0ELb0ELb0ELb1EEEvNS_9FwdParamsE
        .type           _ZN10layer_norm13ln_fwd_kernelINS_13Kernel_traitsI6__halfS2_fS2_fjLj7168ELj1ELj1ELj4ELj16ENS_18Kernel_traits_baseILj7168ES2_S2_fS2_fjLj128EEEEELb0ELb0ELb0ELb1EEEvNS_9FwdParamsE,@function
        .size           _ZN10layer_norm13ln_fwd_kernelINS_13Kernel_traitsI6__halfS2_fS2_fjLj7168ELj1ELj1ELj4ELj16ENS_18Kernel_traits_baseILj7168ES2_S2_fS2_fjLj128EEEEELb0ELb0ELb0ELb1EEEvNS_9FwdParamsE,(.L_x_44937 - _ZN10layer_norm13ln_fwd_kernelINS_13Kernel_traitsI6__halfS2_fS2_fjLj7168ELj1ELj1ELj4ELj16ENS_18Kernel_traits_baseILj7168ES2_S2_fS2_fjLj128EEEEELb0ELb0ELb0ELb1EEEvNS_9FwdParamsE)
        .other          _ZN10layer_norm13ln_fwd_kernelINS_13Kernel_traitsI6__halfS2_fS2_fjLj7168ELj1ELj1ELj4ELj16ENS_18Kernel_traits_baseILj7168ES2_S2_fS2_fjLj128EEEEELb0ELb0ELb0ELb1EEEvNS_9FwdParamsE,@"STO_CUDA_ENTRY STV_DEFAULT"
_ZN10layer_norm13ln_fwd_kernelINS_13Kernel_traitsI6__halfS2_fS2_fjLj7168ELj1ELj1ELj4ELj16ENS_18Kernel_traits_baseILj7168ES2_S2_fS2_fjLj128EEEEELb0ELb0ELb0ELb1EEEvNS_9FwdParamsE:
.text._ZN10layer_norm13ln_fwd_kernelINS_13Kernel_traitsI6__halfS2_fS2_fjLj7168ELj1ELj1ELj4ELj16ENS_18Kernel_traits_baseILj7168ES2_S2_fS2_fjLj128EEEEELb0ELb0ELb0ELb1EEEvNS_9FwdParamsE:
        /* <DEDUP_REMOVED lines=22> */
[----:B0-----:R0:W5:Y:S04]  /*0160*/  LDG.E.128 R120, [R36.64] ;  /* 0x0000000424787981 */ /* 0x001168000c1e1d00 */
[----:B------:R0:W5:Y:S04]  /*0170*/  LDG.E.128 R24, [R36.64+0x800] ;  /* 0x0008000424187981 */ /* 0x000168000c1e1d00 */
[----:B------:R0:W5:Y:S04]  /*0180*/  LDG.E.128 R20, [R36.64+0x1000] ;  /* 0x0010000424147981 */ /* 0x000168000c1e1d00 */
[----:B------:R0:W5:Y:S04]  /*0190*/  LDG.E.128 R16, [R36.64+0x1800] ;  /* 0x0018000424107981 */ /* 0x000168000c1e1d00 */
[----:B------:R0:W5:Y:S04]  /*01a0*/  LDG.E.128 R12, [R36.64+0x2000] ;  /* 0x00200004240c7981 */ /* 0x000168000c1e1d00 */
[----:B------:R0:W5:Y:S04]  /*01b0*/  LDG.E.128 R8, [R36.64+0x2800] ;  /* 0x0028000424087981 */ /* 0x000168000c1e1d00 */
        /* <DEDUP_REMOVED lines=72> */
[----:B0-----:R-:W-:-:S02]  /*0640*/  HADD2.F32 R157, -RZ, R31.H1_H1 ;  /* 0x3000001fff9d7230 */ /* 0x001fc40000004100 */
.L_x_30428:
        /* <DEDUP_REMOVED lines=18> */
[----:B------:R0:W5:Y:S01]  /*0770*/  @P0 LDG.E.128 R32, [R42.64+0x10] ;  /* 0x000010042a200981 */ /* 0x000162000c1e1d00 */
[----:B------:R-:W-:Y:S02]  /*0780*/  ISETP.NE.U32.AND P2, PT, RZ, c[0x0][0x180], PT ;  /* 0x00006000ff007a0c */ /* 0x000fe40003f45070 */
[----:B------:R-:W-:Y:S02]  /*0790*/  MOV R165, 0x3f800000 ;  /* 0x3f80000000a57802 */ /* 0x000fe40000000f00 */
[C---:B------:R-:W-:Y:S01]  /*07a0*/  IADD3 R162, R160.reuse, 0x80, RZ ;  /* 0x00000080a0a27810 */ /* 0x040fe20007ffe0ff */
[----:B------:R-:W-:Y:S01]  /*07b0*/  IMAD.WIDE.U32 R52, R160, R166, c[0x0][0x188] ;  /* 0x00006200a0347625 */ /* 0x000fe200078e00a6 */
[----:B---3--:R-:W-:Y:S01]  /*07c0*/  @P1 HADD2.F32 R165, -RZ, R40.H0_H0 ;  /* 0x20000028ffa51230 */ /* 0x008fe20000004100 */
[----:B------:R-:W-:Y:S01]  /*07d0*/  ISETP.NE.AND.EX P1, PT, RZ, c[0x0][0x184], PT, P2 ;  /* 0x00006100ff007a0c */ /* 0x000fe20003f25320 */
[----:B--2---:R-:W-:-:S02]  /*07e0*/  HADD2.F32 R40, -RZ, R36.H0_H0 ;  /* 0x20000024ff287230 */ /* 0x004fc40000004100 */
[----:B------:R-:W-:Y:S02]  /*07f0*/  HADD2.F32 R44, -RZ, R36.H1_H1 ;  /* 0x30000024ff2c7230 */ /* 0x000fe40000004100 */
[--C-:B------:R-:W-:Y:S02]  /*0800*/  HADD2.F32 R46, -RZ, R37.reuse.H0_H0 ;  /* 0x20000025ff2e7230 */ /* 0x100fe40000004100 */
[----:B------:R-:W-:Y:S02]  /*0810*/  HADD2.F32 R48, -RZ, R37.H1_H1 ;  /* 0x30000025ff307230 */ /* 0x000fe40000004100 */
[--C-:B------:R-:W-:Y:S02]  /*0820*/  HADD2.F32 R50, -RZ, R38.reuse.H0_H0 ;  /* 0x20000026ff327230 */ /* 0x100fe40000004100 */
[----:B------:R-:W-:Y:S02]  /*0830*/  HADD2.F32 R54, -RZ, R38.H1_H1 ;  /* 0x30000026ff367230 */ /* 0x000fe40000004100 */
[----:B0-----:R-:W-:-:S02]  /*0840*/  HADD2.F32 R42, -RZ, R39.H0_H0 ;  /* 0x20000027ff2a7230 */ /* 0x001fc40000004100 */
[----:B------:R-:W-:Y:S01]  /*0850*/  HADD2.F32 R56, -RZ, R39.H1_H1 ;  /* 0x30000027ff387230 */ /* 0x000fe20000004100 */
[-C--:B------:R-:W-:Y:S02]  /*0860*/  FMUL.FTZ R36, R40, R165.reuse ;  /* 0x000000a528247220 */ /* 0x080fe40000410000 */
[-C--:B------:R-:W-:Y:S02]  /*0870*/  FMUL.FTZ R37, R44, R165.reuse ;  /* 0x000000a52c257220 */ /* 0x080fe40000410000 */
[-C--:B------:R-:W-:Y:S02]  /*0880*/  FMUL.FTZ R38, R46, R165.reuse ;  /* 0x000000a52e267220 */ /* 0x080fe40000410000 */
[-C--:B------:R-:W-:Y:S02]  /*0890*/  FMUL.FTZ R39, R48, R165.reuse ;  /* 0x000000a530277220 */ /* 0x080fe40000410000 */
[-C--:B------:R-:W-:Y:S02]  /*08a0*/  FMUL.FTZ R40, R50, R165.reuse ;  /* 0x000000a532287220 */ /* 0x080fe40000410000 */
[----:B------:R-:W-:-:S02]  /*08b0*/  FMUL.FTZ R41, R54, R165 ;  /* 0x000000a536297220 */ /* 0x000fc40000410000 */
[-C--:B------:R-:W-:Y:S02]  /*08c0*/  FMUL.FTZ R42, R42, R165.reuse ;  /* 0x000000a52a2a7220 */ /* 0x080fe40000410000 */
[----:B------:R-:W-:Y:S02]  /*08d0*/  FMUL.FTZ R43, R56, R165 ;  /* 0x000000a5382b7220 */ /* 0x000fe40000410000 */
[----:B----4-:R-:W-:Y:S02]  /*08e0*/  @P1 FADD.FTZ R36, R28, R36 ;  /* 0x000000241c241221 */ /* 0x010fe40000010000 */
[----:B------:R-:W-:Y:S02]  /*08f0*/  @P1 FADD.FTZ R37, R29, R37 ;  /* 0x000000251d251221 */ /* 0x000fe40000010000 */
[----:B------:R-:W-:Y:S02]  /*0900*/  @P1 FADD.FTZ R38, R30, R38 ;  /* 0x000000261e261221 */ /* 0x000fe40000010000 */
[----:B------:R-:W-:-:S02]  /*0910*/  @P1 FADD.FTZ R39, R31, R39 ;  /* 0x000000271f271221 */ /* 0x000fc40000010000 */
[----:B-----5:R-:W-:Y:S02]  /*0920*/  @P1 FADD.FTZ R40, R32, R40 ;  /* 0x0000002820281221 */ /* 0x020fe40000010000 */
[----:B------:R-:W-:Y:S02]  /*0930*/  @P1 FADD.FTZ R41, R33, R41 ;  /* 0x0000002921291221 */ /* 0x000fe40000010000 */
[----:B------:R-:W-:Y:S02]  /*0940*/  @P1 FADD.FTZ R42, R34, R42 ;  /* 0x0000002a222a1221 */ /* 0x000fe40000010000 */
[----:B------:R-:W-:Y:S02]  /*0950*/  @P1 FADD.FTZ R43, R35, R43 ;  /* 0x0000002b232b1221 */ /* 0x000fe40000010000 */
        /* <DEDUP_REMOVED lines=17> */
[--C-:B0-----:R-:W-:Y:S02]  /*0a70*/  HADD2.F32 R52, -RZ, R48.reuse.H0_H0 ;  /* 0x20000030ff347230 */ /* 0x101fe40000004100 */
[----:B------:R-:W-:Y:S02]  /*0a80*/  HADD2.F32 R60, -RZ, R48.H1_H1 ;  /* 0x30000030ff3c7230 */ /* 0x000fe40000004100 */
[--C-:B------:R-:W-:Y:S02]  /*0a90*/  HADD2.F32 R62, -RZ, R49.reuse.H0_H0 ;  /* 0x20000031ff3e7230 */ /* 0x100fe40000004100 */
[----:B------:R-:W-:Y:S02]  /*0aa0*/  HADD2.F32 R66, -RZ, R49.H1_H1 ;  /* 0x30000031ff427230 */ /* 0x000fe40000004100 */
[----:B------:R-:W-:-:S02]  /*0ab0*/  HADD2.F32 R68, -RZ, R50.H0_H0 ;  /* 0x20000032ff447230 */ /* 0x000fc40000004100 */
[----:B------:R-:W-:Y:S02]  /*0ac0*/  HADD2.F32 R70, -RZ, R50.H1_H1 ;  /* 0x30000032ff467230 */ /* 0x000fe40000004100 */
        /* <DEDUP_REMOVED lines=8> */
[-C--:B-1----:R-:W-:Y:S02]  /*0b50*/  FMUL.FTZ R54, R72, R165.reuse ;  /* 0x000000a548367220 */ /* 0x082fe40000410000 */
        /* <DEDUP_REMOVED lines=26> */
[--C-:B0-----:R-:W-:Y:S02]  /*0d00*/  HADD2.F32 R64, -RZ, R60.reuse.H0_H0 ;  /* 0x2000003cff407230 */ /* 0x101fe40000004100 */
[----:B------:R-:W-:Y:S02]  /*0d10*/  HADD2.F32 R68, -RZ, R60.H1_H1 ;  /* 0x3000003cff447230 */ /* 0x000fe40000004100 */
[--C-:B------:R-:W-:Y:S02]  /*0d20*/  HADD2.F32 R70, -RZ, R61.reuse.H0_H0 ;  /* 0x2000003dff467230 */ /* 0x100fe40000004100 */
[----:B------:R-:W-:-:S02]  /*0d30*/  HADD2.F32 R74, -RZ, R61.H1_H1 ;  /* 0x3000003dff4a7230 */ /* 0x000fc40000004100 */
[--C-:B------:R-:W-:Y:S02]  /*0d40*/  HADD2.F32 R76, -RZ, R62.reuse.H0_H0 ;  /* 0x2000003eff4c7230 */ /* 0x100fe40000004100 */
[----:B------:R-:W-:Y:S02]  /*0d50*/  HADD2.F32 R78, -RZ, R62.H1_H1 ;  /* 0x3000003eff4e7230 */ /* 0x000fe40000004100 */
[--C-:B------:R-:W-:Y:S02]  /*0d60*/  HADD2.F32 R80, -RZ, R63.reuse.H0_H0 ;  /* 0x2000003fff507230 */ /* 0x100fe40000004100 */
[----:B------:R-:W-:Y:S01]  /*0d70*/  HADD2.F32 R82, -RZ, R63.H1_H1 ;  /* 0x3000003fff527230 */ /* 0x000fe20000004100 */
[-C--:B------:R-:W-:Y:S02]  /*0d80*/  FMUL.FTZ R60, R64, R165.reuse ;  /* 0x000000a5403c7220 */ /* 0x080fe40000410000 */
[-C--:B------:R-:W-:Y:S02]  /*0d90*/  FMUL.FTZ R61, R68, R165.reuse ;  /* 0x000000a5443d7220 */ /* 0x080fe40000410000 */
[----:B------:R-:W-:-:S02]  /*0da0*/  FMUL.FTZ R62, R70, R165 ;  /* 0x000000a5463e7220 */ /* 0x000fc40000410000 */
[-C--:B------:R-:W-:Y:S02]  /*0db0*/  FMUL.FTZ R63, R74, R165.reuse ;  /* 0x000000a54a3f7220 */ /* 0x080fe40000410000 */
[-C--:B------:R-:W-:Y:S02]  /*0dc0*/  FMUL.FTZ R64, R76, R165.reuse ;  /* 0x000000a54c407220 */ /* 0x080fe40000410000 */
[-C--:B------:R-:W-:Y:S02]  /*0dd0*/  FMUL.FTZ R65, R78, R165.reuse ;  /* 0x000000a54e417220 */ /* 0x080fe40000410000 */
[-C--:B-1----:R-:W-:Y:S02]  /*0de0*/  FMUL.FTZ R66, R80, R165.reuse ;  /* 0x000000a550427220 */ /* 0x082fe40000410000 */
        /* <DEDUP_REMOVED lines=133> */
[----:B------:R-:W-:Y:S01]  /*1640*/  @P0 MOV R28, R56 ;  /* 0x00000038001c0202 */ /* 0x000fe20000000f00 */
[----:B------:R-:W-:Y:S01]  /*1650*/  STG.E.128 [R94.64], R84 ;  /* 0x000000545e007986 */ /* 0x000fe2000c101d04 */
[----:B------:R-:W-:Y:S01]  /*1660*/  @P0 MOV R29, R57 ;  /* 0x00000039001d0202 */ /* 0x000fe20000000f00 */
[----:B------:R-:W-:Y:S01]  /*1670*/  @P0 IMAD.WIDE.U32 R170, R166, R169, c[0x0][0x180] ;  /* 0x00006000a6aa0625 */ /* 0x000fe200078e00a9 */
        /* <DEDUP_REMOVED lines=10> */
[----:B--2---:R-:W-:Y:S01]  /*1720*/  HADD2.F32 R92, -RZ, R96.H0_H0 ;  /* 0x20000060ff5c7230 */ /* 0x004fe20000004100 */
[----:B---3--:R-:W-:-:S04]  /*1730*/  @P0 MOV R56, R28 ;  /* 0x0000001c00380202 */ /* 0x008fc80000000f00 */
[----:B------:R-:W-:-:S04]  /*1740*/  FMUL.FTZ R92, R92, R165 ;  /* 0x000000a55c5c7220 */ /* 0x000fc80000410000 */
[----:B------:R-:W-:Y:S01]  /*1750*/  @P1 FADD.FTZ R92, R92, R56 ;  /* 0x000000385c5c1221 */ /* 0x000fe20000010000 */
[----:B------:R-:W-:Y:S02]  /*1760*/  HADD2.F32 R56, -RZ, R96.H1_H1 ;  /* 0x30000060ff387230 */ /* 0x000fe40000004100 */
[----:B0-----:R-:W-:-:S03]  /*1770*/  HADD2.F32 R94, -RZ, R97.H0_H0 ;  /* 0x20000061ff5e7230 */ /* 0x001fc60000004100 */
[-C--:B------:R-:W-:Y:S01]  /*1780*/  FMUL.FTZ R93, R56, R165.reuse ;  /* 0x000000a5385d7220 */ /* 0x080fe20000410000 */
[----:B------:R-:W-:Y:S01]  /*1790*/  HADD2.F32 R56, -RZ, R97.H1_H1 ;  /* 0x30000061ff387230 */ /* 0x000fe20000004100 */
[----:B------:R-:W-:Y:S01]  /*17a0*/  @P0 MOV R58, R30 ;  /* 0x0000001e003a0202 */ /* 0x000fe20000000f00 */
[----:B------:R-:W-:-:S03]  /*17b0*/  FMUL.FTZ R94, R94, R165 ;  /* 0x000000a55e5e7220 */ /* 0x000fc60000410000 */
[-C--:B------:R-:W-:Y:S01]  /*17c0*/  FMUL.FTZ R95, R56, R165.reuse ;  /* 0x000000a5385f7220 */ /* 0x080fe20000410000 */
[----:B------:R-:W-:Y:S01]  /*17d0*/  HADD2.F32 R56, -RZ, R98.H0_H0 ;  /* 0x20000062ff387230 */ /* 0x000fe20000004100 */
[----:B----4-:R-:W-:Y:S01]  /*17e0*/  @P0 MOV R44, R32 ;  /* 0x00000020002c0202 */ /* 0x010fe20000000f00 */
[----:B------:R-:W-:Y:S01]  /*17f0*/  @P1 FADD.FTZ R94, R94, R58 ;  /* 0x0000003a5e5e1221 */ /* 0x000fe20000010000 */
[--C-:B------:R-:W-:Y:S02]  /*1800*/  HADD2.F32 R58, -RZ, R99.reuse.H0_H0 ;  /* 0x20000063ff3a7230 */ /* 0x100fe40000004100 */
[----:B------:R-:W-:Y:S01]  /*1810*/  FMUL.FTZ R56, R56, R165 ;  /* 0x000000a538387220 */ /* 0x000fe20000410000 */
[----:B------:R-:W-:Y:S02]  /*1820*/  @P0 MOV R59, R31 ;  /* 0x0000001f003b0202 */ /* 0x000fe40000000f00 */
[----:B------:R-:W-:Y:S01]  /*1830*/  @P0 MOV R46, R34 ;  /* 0x00000022002e0202 */ /* 0x000fe20000000f00 */
[----:B------:R-:W-:Y:S01]  /*1840*/  @P1 FADD.FTZ R56, R56, R44 ;  /* 0x0000002c38381221 */ /* 0x000fe20000010000 */
[----:B------:R-:W-:Y:S01]  /*1850*/  HADD2.F32 R44, -RZ, R99.H1_H1 ;  /* 0x30000063ff2c7230 */ /* 0x000fe20000004100 */
[----:B------:R-:W-:Y:S01]  /*1860*/  FMUL.FTZ R58, R58, R165 ;  /* 0x000000a53a3a7220 */ /* 0x000fe20000410000 */
[----:B------:R-:W-:Y:S01]  /*1870*/  @P0 MOV R47, R35 ;  /* 0x00000023002f0202 */ /* 0x000fe20000000f00 */
[----:B------:R-:W-:-:S02]  /*1880*/  @P1 FADD.FTZ R95, R95, R59 ;  /* 0x0000003b5f5f1221 */ /* 0x000fc40000010000 */
[----:B------:R-:W-:Y:S02]  /*1890*/  @P1 FADD.FTZ R58, R58, R46 ;  /* 0x0000002e3a3a1221 */ /* 0x000fe40000010000 */
[----:B------:R-:W-:Y:S02]  /*18a0*/  FMUL.FTZ R59, R44, R165 ;  /* 0x000000a52c3b7220 */ /* 0x000fe40000410000 */
[----:B------:R-:W-:Y:S02]  /*18b0*/  FADD.FTZ R46, RZ, R36 ;  /* 0x00000024ff2e7221 */ /* 0x000fe40000010000 */
[----:B------:R-:W-:Y:S02]  /*18c0*/  @P1 FADD.FTZ R59, R59, R47 ;  /* 0x0000002f3b3b1221 */ /* 0x000fe40000010000 */
[----:B------:R-:W-:-:S04]  /*18d0*/  FADD.FTZ R47, R37, R46 ;  /* 0x0000002e252f7221 */ /* 0x000fc80000010000 */
[----:B------:R-:W-:-:S04]  /*18e0*/  FADD.FTZ R46, R38, R47 ;  /* 0x0000002f262e7221 */ /* 0x000fc80000010000 */
[----:B------:R-:W-:-:S04]  /*18f0*/  FADD.FTZ R47, R39, R46 ;  /* 0x0000002e272f7221 */ /* 0x000fc80000010000 */
[----:B------:R-:W-:Y:S01]  /*1900*/  FADD.FTZ R46, R40, R47 ;  /* 0x0000002f282e7221 */ /* 0x000fe20000010000 */
[----:B------:R-:W-:-:S03]  /*1910*/  @P0 MOV R57, R29 ;  /* 0x0000001d00390202 */ /* 0x000fc60000000f00 */
[----:B------:R-:W-:Y:S01]  /*1920*/  FADD.FTZ R47, R41, R46 ;  /* 0x0000002e292f7221 */ /* 0x000fe20000010000 */
[----:B------:R-:W-:-:S03]  /*1930*/  HADD2.F32 R98, -RZ, R98.H1_H1 ;  /* 0x30000062ff627230 */ /* 0x000fc60000004100 */
[----:B------:R-:W-:Y:S01]  /*1940*/  FADD.FTZ R46, R42, R47 ;  /* 0x0000002f2a2e7221 */ /* 0x000fe20000010000 */
[----:B------:R-:W-:Y:S01]  /*1950*/  @P0 MOV R45, R33 ;  /* 0x00000021002d0202 */ /* 0x000fe20000000f00 */
[----:B------:R-:W-:Y:S02]  /*1960*/  @P1 FADD.FTZ R93, R93, R57 ;  /* 0x000000395d5d1221 */ /* 0x000fe40000010000 */
[----:B------:R-:W-:Y:S02]  /*1970*/  FADD.FTZ R47, R43, R46 ;  /* 0x0000002e2b2f7221 */ /* 0x000fe40000010000 */
[----:B------:R-:W-:Y:S02]  /*1980*/  FMUL.FTZ R57, R98, R165 ;  /* 0x000000a562397220 */ /* 0x000fe40000410000 */
        /* <DEDUP_REMOVED lines=47> */
[----:B------:R-:W-:-:S03]  /*1c80*/  LOP3.LUT P1, RZ, R164, 0xff, RZ, 0xc0, !PT ;  /* 0x000000ffa4ff7812 */ /* 0x000fc6000782c0ff */
[----:B------:R-:W-:-:S04]  /*1c90*/  FADD.FTZ R45, R95, R44 ;  /* 0x0000002c5f2d7221 */ /* 0x000fc80000010000 */
        /* <DEDUP_REMOVED lines=10> */
.L_x_30429:
        /* <DEDUP_REMOVED lines=132> */
.L_x_30430:
        /* <DEDUP_REMOVED lines=23> */
[----:B0-----:R-:W-:Y:S02]  /*26f0*/  IADD3 R96, R45, R44, RZ ;  /* 0x0000002c2d607210 */ /* 0x001fe40007ffe0ff */
[----:B------:R-:W0:Y:S02]  /*2700*/  I2F R45, R45 ;  /* 0x0000002d002d7306 */ /* 0x000e240000201400 */
[-C--:B0-----:R-:W-:Y:S02]  /*2710*/  FMUL.FTZ R99, R99, R45.reuse ;  /* 0x0000002d63637220 */ /* 0x081fe40000410000 */
[----:B------:R-:W-:-:S02]  /*2720*/  FMUL.FTZ R164, R164, R45 ;  /* 0x0000002da4a47220 */ /* 0x000fc40000410000 */
[----:B------:R-:W-:Y:S02]  /*2730*/  FFMA.FTZ R166, R98, R46, R99 ;  /* 0x0000002e62a67223 */ /* 0x000fe40000010063 */
        /* <DEDUP_REMOVED lines=16> */
[----:B--2---:R0:W1:Y:S03]  /*2840*/  MUFU.RCP R44, R164 ;  /* 0x000000a4002c7308 */ /* 0x0040660000001000 */
[----:B------:R-:W-:Y:S02]  /*2850*/  FMUL.FTZ R47, R45, R99 ;  /* 0x000000632d2f7220 */ /* 0x000fe40000410000 */
[----:B------:R-:W2:Y:S01]  /*2860*/  SHFL.DOWN PT, R45, R98, 0x1, 0x1f ;  /* 0x08201f00622d7f89 */ /* 0x000ea200000e0000 */
[----:B0-----:R-:W-:Y:S01]  /*2870*/  SEL R164, RZ, 0x1, P0 ;  /* 0x00000001ffa47807 */ /* 0x001fe20000000000 */
[----:B-1----:R-:W-:-:S06]  /*2880*/  FMUL.FTZ R165, R44, R165 ;  /* 0x000000a52ca57220 */ /* 0x002fcc0000410000 */
[----:B------:R-:W0:Y:S01]  /*2890*/  SHFL.IDX PT, R165, R165, RZ, 0x1f ;  /* 0x00001fffa5a57589 */ /* 0x000e2200000e0000 */
[----:B--2---:R-:W-:-:S04]  /*28a0*/  FADD.FTZ R45, R98, R45 ;  /* 0x0000002d622d7221 */ /* 0x004fc80000010000 */
        /* <DEDUP_REMOVED lines=12> */
[--C-:B0-----:R-:W-:Y:S01]  /*2970*/  FADD.FTZ R47, R42, -R45.reuse ;  /* 0x8000002d2a2f7221 */ /* 0x101fe20000010000 */
[----:B------:R-:W-:Y:S01]  /*2980*/  HADD2.F32 R42, -RZ, R123.H0_H0 ;  /* 0x2000007bff2a7230 */ /* 0x000fe20000004100 */
        /* <DEDUP_REMOVED lines=9> */
[--C-:B------:R-:W-:Y:S01]  /*2a20*/  FADD.FTZ R53, R53, -R45.reuse ;  /* 0x8000002d35357221 */ /* 0x100fe20000010000 */
[----:B0-----:R0:W-:Y:S01]  /*2a30*/  @!P1 STG.E [R96.64], R44 ;  /* 0x0000002c60009986 */ /* 0x0011e2000c101904 */
[----:B------:R-:W-:Y:S01]  /*2a40*/  FMUL.FTZ R47, R44, R47 ;  /* 0x0000002f2c2f7220 */ /* 0x000fe20000410000 */
[----:B------:R-:W-:Y:S01]  /*2a50*/  ISETP.GE.AND P1, PT, R158, c[0x0][0x164], PT ;  /* 0x000059009e007a0c */ /* 0x000fe20003f26270 */
[----:B------:R-:W-:-:S02]  /*2a60*/  FADD.FTZ R51, R51, -R45 ;  /* 0x8000002d33337221 */ /* 0x000fc40000010000 */
[----:B------:R-:W-:Y:S01]  /*2a70*/  FFMA.FTZ R46, R47, R42, R104 ;  /* 0x0000002a2f2e7223 */ /* 0x000fe20000010068 */
[----:B------:R-:W-:Y:S01]  /*2a80*/  HADD2.F32 R47, -RZ, R123.H1_H1 ;  /* 0x3000007bff2f7230 */ /* 0x000fe20000004100 */
[----:B------:R-:W-:Y:S02]  /*2a90*/  FMUL.FTZ R42, R44, R43 ;  /* 0x0000002b2c2a7220 */ /* 0x000fe40000410000 */
[----:B------:R-:W-:Y:S01]  /*2aa0*/  FADD.FTZ R43, R40, -R45 ;  /* 0x8000002d282b7221 */ /* 0x000fe20000010000 */
[----:B------:R-:W-:Y:S01]  /*2ab0*/  HADD2.F32 R40, -RZ, R122.H0_H0 ;  /* 0x2000007aff287230 */ /* 0x000fe20000004100 */
[----:B------:R-:W-:Y:S01]  /*2ac0*/  FFMA.FTZ R99, R42, R47, R105 ;  /* 0x0000002f2a637223 */ /* 0x000fe20000010069 */
[----:B0-----:R-:W-:Y:S01]  /*2ad0*/  HFMA2.MMA R96, -RZ, RZ, 0, 9.5367431640625e-07 ;  /* 0x00000010ff607435 */ /* 0x001fe200000001ff */
[----:B------:R-:W-:Y:S02]  /*2ae0*/  FMUL.FTZ R43, R44, R43 ;  /* 0x0000002b2c2b7220 */ /* 0x000fe40000410000 */
[----:B------:R-:W-:-:S02]  /*2af0*/  FADD.FTZ R97, R52, -R45 ;  /* 0x8000002d34617221 */ /* 0x000fc40000010000 */
[----:B------:R-:W-:Y:S01]  /*2b00*/  FFMA.FTZ R42, R43, R40, R102 ;  /* 0x000000282b2a7223 */ /* 0x000fe20000010066 */
[----:B------:R-:W-:Y:S01]  /*2b10*/  HADD2.F32 R43, -RZ, R122.H1_H1 ;  /* 0x3000007aff2b7230 */ /* 0x000fe20000004100 */
[----:B------:R-:W-:Y:S02]  /*2b20*/  FMUL.FTZ R40, R44, R41 ;  /* 0x000000292c287220 */ /* 0x000fe40000410000 */
[----:B------:R-:W-:Y:S01]  /*2b30*/  FADD.FTZ R41, R38, -R45 ;  /* 0x8000002d26297221 */ /* 0x000fe20000010000 */
[----:B------:R-:W-:Y:S01]  /*2b40*/  HADD2.F32 R38, -RZ, R121.H0_H0 ;  /* 0x20000079ff267230 */ /* 0x000fe20000004100 */
[----:B------:R-:W-:Y:S02]  /*2b50*/  FFMA.FTZ R47, R40, R43, R103 ;  /* 0x0000002b282f7223 */ /* 0x000fe40000010067 */
[----:B------:R-:W-:Y:S02]  /*2b60*/  FMUL.FTZ R41, R44, R41 ;  /* 0x000000292c297220 */ /* 0x000fe40000410000 */
[----:B------:R-:W-:-:S02]  /*2b70*/  FADD.FTZ R165, R60, -R45 ;  /* 0x8000002d3ca57221 */ /* 0x000fc40000010000 */
[----:B------:R-:W-:Y:S01]  /*2b80*/  FFMA.FTZ R40, R41, R38, R100 ;  /* 0x0000002629287223 */ /* 0x000fe20000010064 */
[----:B------:R-:W-:Y:S01]  /*2b90*/  HADD2.F32 R41, -RZ, R121.H1_H1 ;  /* 0x30000079ff297230 */ /* 0x000fe20000004100 */
[----:B------:R-:W-:Y:S02]  /*2ba0*/  FMUL.FTZ R38, R44, R39 ;  /* 0x000000272c267220 */ /* 0x000fe40000410000 */
[----:B------:R-:W-:Y:S01]  /*2bb0*/  FADD.FTZ R39, R36, -R45 ;  /* 0x8000002d24277221 */ /* 0x000fe20000010000 */
[--C-:B------:R-:W-:Y:S01]  /*2bc0*/  HADD2.F32 R36, -RZ, R120.reuse.H0_H0 ;  /* 0x20000078ff247230 */ /* 0x100fe20000004100 */
[----:B------:R-:W-:Y:S02]  /*2bd0*/  FFMA.FTZ R43, R38, R41, R101 ;  /* 0x00000029262b7223 */ /* 0x000fe40000010065 */
[C---:B------:R-:W-:Y:S01]  /*2be0*/  FMUL.FTZ R38, R44.reuse, R37 ;  /* 0x000000252c267220 */ /* 0x040fe20000410000 */
[----:B------:R-:W-:Y:S01]  /*2bf0*/  HADD2.F32 R37, -RZ, R120.H1_H1 ;  /* 0x30000078ff257230 */ /* 0x000fe20000004100 */
[----:B------:R-:W-:-:S02]  /*2c00*/  FMUL.FTZ R39, R44, R39 ;  /* 0x000000272c277220 */ /* 0x000fc40000410000 */
[----:B------:R-:W-:Y:S02]  /*2c10*/  FADD.FTZ R61, R61, -R45 ;  /* 0x8000002d3d3d7221 */ /* 0x000fe40000010000 */
[----:B------:R-:W-:Y:S01]  /*2c20*/  FFMA.FTZ R36, R39, R36, R2 ;  /* 0x0000002427247223 */ /* 0x000fe20000010002 */
[----:B------:R-:W-:Y:S01]  /*2c30*/  F2FP.PACK_AB R39, R99, R46 ;  /* 0x0000002e6327723e */ /* 0x000fe200000000ff */
[----:B------:R-:W-:Y:S01]  /*2c40*/  FFMA.FTZ R41, R38, R37, R3 ;  /* 0x0000002526297223 */ /* 0x000fe20000010003 */
[----:B------:R-:W-:Y:S01]  /*2c50*/  F2FP.PACK_AB R37, R43, R40 ;  /* 0x000000282b25723e */ /* 0x000fe200000000ff */
[--C-:B------:R-:W-:Y:S01]  /*2c60*/  FADD.FTZ R43, R48, -R45.reuse ;  /* 0x8000002d302b7221 */ /* 0x100fe20000010000 */
[----:B------:R-:W-:Y:S01]  /*2c70*/  F2FP.PACK_AB R38, R47, R42 ;  /* 0x0000002a2f26723e */ /* 0x000fe200000000ff */
[----:B------:R-:W-:Y:S01]  /*2c80*/  FADD.FTZ R47, R50, -R45 ;  /* 0x8000002d322f7221 */ /* 0x000fe20000010000 */
[----:B------:R-:W-:Y:S01]  /*2c90*/  F2FP.PACK_AB R36, R41, R36 ;  /* 0x000000242924723e */ /* 0x000fe200000000ff */
[----:B------:R-:W-:-:S04]  /*2ca0*/  IMAD.WIDE.U32 R40, R160, R96, c[0x0][0x208] ;  /* 0x00008200a0287625 */ /* 0x000fc800078e0060 */
[----:B------:R-:W-:Y:S01]  /*2cb0*/  FMUL.FTZ R50, R44, R55 ;  /* 0x000000372c327220 */ /* 0x000fe20000410000 */
        /* <DEDUP_REMOVED lines=9> */
[--C-:B------:R-:W-:Y:S01]  /*2d50*/  FADD.FTZ R175, R72, -R45.reuse ;  /* 0x8000002d48af7221 */ /* 0x100fe20000010000 */
[----:B0-----:R-:W-:Y:S01]  /*2d60*/  HADD2.F32 R40, -RZ, R27.H0_H0 ;  /* 0x2000001bff287230 */ /* 0x001fe20000004100 */
        /* <DEDUP_REMOVED lines=29> */
[C---:B------:R-:W-:Y:S01]  /*2f40*/  FMUL.FTZ R55, R44.reuse, R41 ;  /* 0x000000292c377220 */ /* 0x040fe20000410000 */
[----:B------:R-:W-:Y:S01]  /*2f50*/  HADD2.F32 R41, -RZ, R27.H1_H1 ;  /* 0x3000001bff297230 */ /* 0x000fe20000004100 */
        /* <DEDUP_REMOVED lines=50> */
[----:B------:R-:W-:-:S03]  /*3280*/  HADD2.F32 R40, -RZ, R26.H0_H0 ;  /* 0x2000001aff287230 */ /* 0x000fc60000004100 */
[----:B------:R-:W-:Y:S01]  /*3290*/  FFMA.FTZ R45, R48, R41, R111 ;  /* 0x00000029302d7223 */ /* 0x000fe2000001006f */
[----:B------:R-:W-:Y:S01]  /*32a0*/  HADD2.F32 R41, -RZ, R25.H1_H1 ;  /* 0x30000019ff297230 */ /* 0x000fe20000004100 */
[----:B------:R-:W-:Y:S01]  /*32b0*/  FFMA.FTZ R50, R97, R40, R110 ;  /* 0x0000002861327223 */ /* 0x000fe2000001006e */
[----:B------:R-:W-:Y:S01]  /*32c0*/  HADD2.F32 R48, -RZ, R19.H0_H0 ;  /* 0x20000013ff307230 */ /* 0x000fe20000004100 */
[----:B------:R-:W-:Y:S01]  /*32d0*/  F2FP.PACK_AB R51, R44, R51 ;  /* 0x000000332c33723e */ /* 0x000fe200000000ff */
        /* <DEDUP_REMOVED lines=44> */
[----:B------:R-:W-:Y:S01]  /*35a0*/  HADD2.F32 R49, -RZ, R16.H1_H1 ;  /* 0x30000010ff317230 */ /* 0x000fe20000004100 */
[----:B------:R-:W-:Y:S01]  /*35b0*/  FFMA.FTZ R179, R179, R48, R134 ;  /* 0x00000030b3b37223 */ /* 0x000fe20000010086 */
[----:B------:R-:W-:Y:S01]  /*35c0*/  HADD2.F32 R48, -RZ, R11.H0_H0 ;  /* 0x2000000bff307230 */ /* 0x000fe20000004100 */
[----:B------:R-:W-:-:S04]  /*35d0*/  IMAD.WIDE.U32 R44, R162, R96, c[0x0][0x208] ;  /* 0x00008200a22c7625 */ /* 0x000fc800078e0060 */
[----:B------:R-:W-:Y:S01]  /*35e0*/  FFMA.FTZ R60, R60, R49, R127 ;  /* 0x000000313c3c7223 */ /* 0x000fe2000001007f */
[----:B------:R-:W-:Y:S01]  /*35f0*/  HADD2.F32 R49, -RZ, R15.H1_H1 ;  /* 0x3000000fff317230 */ /* 0x000fe20000004100 */
[----:B------:R-:W-:Y:S01]  /*3600*/  FFMA.FTZ R193, R193, R48, R148 ;  /* 0x00000030c1c17223 */ /* 0x000fe20000010094 */
[----:B------:R-:W-:-:S03]  /*3610*/  HADD2.F32 R48, -RZ, R10.H0_H0 ;  /* 0x2000000aff307230 */ /* 0x000fc60000004100 */
        /* <DEDUP_REMOVED lines=19> */
[----:B------:R-:W-:Y:S01]  /*3750*/  F2FP.PACK_AB R48, R41, R40 ;  /* 0x000000282930723e */ /* 0x000fe200000000ff */
[--C-:B------:R-:W-:Y:S02]  /*3760*/  HADD2.F32 R40, -RZ, R4.reuse.H0_H0 ;  /* 0x20000004ff287230 */ /* 0x100fe40000004100 */
[----:B------:R-:W-:Y:S01]  /*3770*/  FFMA.FTZ R80, R80, R49, R147 ;  /* 0x0000003150507223 */ /* 0x000fe20000010093 */
[----:B------:R-:W-:Y:S02]  /*3780*/  HADD2.F32 R49, -RZ, R9.H1_H1 ;  /* 0x30000009ff317230 */ /* 0x000fe40000004100 */
[----:B------:R-:W-:Y:S01]  /*3790*/  HADD2.F32 R41, -RZ, R4.H1_H1 ;  /* 0x30000004ff297230 */ /* 0x000fe20000004100 */
[----:B------:R-:W-:Y:S01]  /*37a0*/  FFMA.FTZ R52, R37, R40, R150 ;  /* 0x0000002825347223 */ /* 0x000fe20000010096 */
[----:B------:R-:W-:Y:S01]  /*37b0*/  F2FP.PACK_AB R37, R54, R53 ;  /* 0x000000353625723e */ /* 0x000fe200000000ff */
[----:B------:R-:W-:Y:S01]  /*37c0*/  FFMA.FTZ R78, R78, R49, R145 ;  /* 0x000000314e4e7223 */ /* 0x000fe20000010091 */
[----:B------:R-:W-:Y:S01]  /*37d0*/  HADD2.F32 R49, -RZ, R8.H1_H1 ;  /* 0x30000008ff317230 */ /* 0x000fe20000004100 */
[----:B------:R-:W-:Y:S01]  /*37e0*/  FFMA.FTZ R59, R36, R41, R151 ;  /* 0x00000029243b7223 */ /* 0x000fe20000010097 */
[----:B------:R-:W-:-:S02]  /*37f0*/  F2FP.PACK_AB R36, R43, R42 ;  /* 0x0000002a2b24723e */ /* 0x000fc400000000ff */
[----:B------:R-:W-:Y:S01]  /*3800*/  F2FP.PACK_AB R43, R66, R177 ;  /* 0x000000b1422b723e */ /* 0x000fe200000000ff */
[----:B------:R-:W-:Y:S01]  /*3810*/  FFMA.FTZ R76, R76, R49, R143 ;  /* 0x000000314c4c7223 */ /* 0x000fe2000001008f */
[----:B------:R-:W-:Y:S01]  /*3820*/  HADD2.F32 R49, -RZ, R7.H1_H1 ;  /* 0x30000007ff317230 */ /* 0x000fe20000004100 */
[----:B------:R-:W-:Y:S02]  /*3830*/  F2FP.PACK_AB R52, R59, R52 ;  /* 0x000000343b34723e */ /* 0x000fe400000000ff */
[----:B------:R-:W-:Y:S02]  /*3840*/  F2FP.PACK_AB R42, R64, R175 ;  /* 0x000000af402a723e */ /* 0x000fe400000000ff */
[----:B------:R-:W-:Y:S01]  /*3850*/  FFMA.FTZ R88, R86, R49, R157 ;  /* 0x0000003156587223 */ /* 0x000fe2000001009d */
[----:B------:R-:W-:Y:S01]  /*3860*/  HADD2.F32 R49, -RZ, R6.H1_H1 ;  /* 0x30000006ff317230 */ /* 0x000fe20000004100 */
[----:B------:R-:W-:Y:S01]  /*3870*/  F2FP.PACK_AB R41, R62, R173 ;  /* 0x000000ad3e29723e */ /* 0x000fe200000000ff */
[----:B------:R-:W-:Y:S01]  /*3880*/  IMAD.WIDE.U32 R62, R167, R96, c[0x0][0x208] ;  /* 0x00008200a73e7625 */ /* 0x000fe200078e0060 */
[----:B------:R-:W-:-:S03]  /*3890*/  F2FP.PACK_AB R40, R60, R171 ;  /* 0x000000ab3c28723e */ /* 0x000fc600000000ff */
[----:B------:R-:W-:Y:S01]  /*38a0*/  FFMA.FTZ R86, R84, R49, R155 ;  /* 0x0000003154567223 */ /* 0x000fe2000001009b */
[----:B------:R-:W-:Y:S01]  /*38b0*/  F2FP.PACK_AB R49, R46, R47 ;  /* 0x0000002f2e31723e */ /* 0x000fe200000000ff */
[--C-:B------:R-:W-:Y:S02]  /*38c0*/  HADD2.F32 R46, -RZ, R5.reuse.H0_H0 ;  /* 0x20000005ff2e7230 */ /* 0x100fe40000004100 */
[----:B------:R-:W-:Y:S01]  /*38d0*/  HADD2.F32 R47, -RZ, R5.H1_H1 ;  /* 0x30000005ff2f7230 */ /* 0x000fe20000004100 */
[----:B------:R-:W-:Y:S01]  /*38e0*/  F2FP.PACK_AB R54, R86, R199 ;  /* 0x000000c75636723e */ /* 0x000fe200000000ff */
[----:B------:R0:W-:Y:S01]  /*38f0*/  STG.E.128 [R44.64], R48 ;  /* 0x000000302c007986 */ /* 0x0001e2000c101d04 */
        /* <DEDUP_REMOVED lines=13> */
[----:B------:R-:W-:Y:S01]  /*39d0*/  IMAD.WIDE.U32 R96, R169, R96, c[0x0][0x208] ;  /* 0x00008200a9607625 */ /* 0x000fe200078e0060 */
[----:B0-----:R-:W-:-:S02]  /*39e0*/  F2FP.PACK_AB R45, R70, R181 ;  /* 0x000000b5462d723e */ /* 0x001fc400000000ff */
[----:B------:R-:W-:Y:S02]  /*39f0*/  F2FP.PACK_AB R44, R68, R179 ;  /* 0x000000b3442c723e */ /* 0x000fe400000000ff */
[----:B------:R-:W-:Y:S02]  /*3a00*/  F2FP.PACK_AB R51, R82, R193 ;  /* 0x000000c15233723e */ /* 0x000fe400000000ff */
[----:B------:R-:W-:Y:S01]  /*3a10*/  F2FP.PACK_AB R50, R80, R191 ;  /* 0x000000bf5032723e */ /* 0x000fe200000000ff */
[----:B------:R1:W-:Y:S01]  /*3a20*/  STG.E.128 [R60.64], R44 ;  /* 0x0000002c3c007986 */ /* 0x0003e2000c101d04 */
[----:B------:R-:W-:Y:S02]  /*3a30*/  F2FP.PACK_AB R49, R78, R189 ;  /* 0x000000bd4e31723e */ /* 0x000fe400000000ff */
[----:B------:R-:W-:-:S05]  /*3a40*/  F2FP.PACK_AB R48, R76, R187 ;  /* 0x000000bb4c30723e */ /* 0x000fca00000000ff */
[----:B------:R1:W-:Y:S04]  /*3a50*/  STG.E.128 [R62.64], R48 ;  /* 0x000000303e007986 */ /* 0x0003e8000c101d04 */
[----:B------:R1:W-:Y:S02]  /*3a60*/  STG.E.128 [R96.64], R52 ;  /* 0x0000003460007986 */ /* 0x0003e4000c101d04 */
[----:B-1----:R-:W-:Y:S01]  /*3a70*/  @P1 CALL.REL.NOINC `(.L_x_30427) ;  /* 0x0000001000001944 */ /* 0x002fe20003c00000 */
[----:B------:R-:W-:Y:S05]  /*3a80*/  BRA `(.L_x_30428) ;  /* 0xffffcbc000007947 */ /* 0x000fea000383ffff */
.L_x_30427:
[----:B------:R-:W-:Y:S05]  /*3a90*/  EXIT ;  /* 0x000000000000794d */ /* 0x000fea0003800000 */
.L_x_30425:
[----:B------:R-:W-:Y:S01]  /*3aa0*/  HFMA2.MMA R45, -RZ, RZ, 0, 1.847743988037109375e-06 ;  /* 0x0000001fff2d7435 */ /* 0x000fe200000001ff */
[----:B------:R-:W-:Y:S02]  /*3ab0*/  MOV R166, 0x1 ;  /* 0x0000000100a67802 */ /* 0x000fe40000000f00 */
[----:B------:R-:W-:Y:S02]  /*3ac0*/  MOV R98, 0xffffffff ;  /* 0xffffffff00627802 */ /* 0x000fe40000000f00 */
[----:B------:R-:W-:-:S02]  /*3ad0*/  MOV R96, 0x3af0 ;  /* 0x00003af000607802 */ /* 0x000fc40000000f00 */
[----:B------:R-:W-:Y:S05]  /*3ae0*/  CALL.REL.NOINC `($__internal_97_$__cuda_sm70_shflsync_bfly_p) ;  /* 0x00000a9000007944 */ /* 0x000fea0003c00000 */
[----:B-1----:R-:W-:Y:S01]  /*3af0*/  MOV R44, R166 ;  /* 0x000000a6002c7202 */ /* 0x002fe20000000f00 */
[----:B0-----:R-:W-:Y:S05]  /*3b00*/  BRA `(.L_x_30429) ;  /* 0xffffe23000007947 */ /* 0x001fea000383ffff */
.L_x_30426:
[----:B------:R-:W-:Y:S01]  /*3b10*/  HFMA2.MMA R166, -RZ, RZ, 0, 1.1920928955078125e-07 ;  /* 0x00000002ffa67435 */ /* 0x000fe200000001ff */
[----:B------:R-:W-:-:S02]  /*3b20*/  MOV R45, 0x1f ;  /* 0x0000001f002d7802 */ /* 0x000fc40000000f00 */
[----:B------:R-:W-:Y:S02]  /*3b30*/  MOV R98, 0xffffffff ;  /* 0xffffffff00627802 */ /* 0x000fe40000000f00 */
[----:B------:R-:W-:Y:S02]  /*3b40*/  MOV R96, 0x3b60 ;  /* 0x00003b6000607802 */ /* 0x000fe40000000f00 */
[----:B------:R-:W-:Y:S05]  /*3b50*/  CALL.REL.NOINC `($__internal_97_$__cuda_sm70_shflsync_bfly_p) ;  /* 0x00000a2000007944 */ /* 0x000fea0003c00000 */
[----:B01----:R-:W-:Y:S01]  /*3b60*/  FADD.FTZ R47, R47, R166 ;  /* 0x000000a62f2f7221 */ /* 0x003fe20000010000 */
[----:B------:R-:W-:Y:S01]  /*3b70*/  HFMA2.MMA R166, -RZ, RZ, 0, 2.384185791015625e-07 ;  /* 0x00000004ffa67435 */ /* 0x000fe200000001ff */
[----:B------:R-:W-:Y:S02]  /*3b80*/  MOV R45, 0x1f ;  /* 0x0000001f002d7802 */ /* 0x000fe40000000f00 */
[----:B------:R-:W-:Y:S02]  /*3b90*/  MOV R98, 0xffffffff ;  /* 0xffffffff00627802 */ /* 0x000fe40000000f00 */
[----:B------:R-:W-:Y:S02]  /*3ba0*/  MOV R96, 0x3bc0 ;  /* 0x00003bc000607802 */ /* 0x000fe40000000f00 */
[----:B------:R-:W-:Y:S05]  /*3bb0*/  CALL.REL.NOINC `($__internal_97_$__cuda_sm70_shflsync_bfly_p) ;  /* 0x000009c000007944 */ /* 0x000fea0003c00000 */
[----:B01----:R-:W-:Y:S01]  /*3bc0*/  FADD.FTZ R47, R47, R166 ;  /* 0x000000a62f2f7221 */ /* 0x003fe20000010000 */
[----:B------:R-:W-:Y:S01]  /*3bd0*/  HFMA2.MMA R166, -RZ, RZ, 0, 4.76837158203125e-07 ;  /* 0x00000008ffa67435 */ /* 0x000fe200000001ff */
[----:B------:R-:W-:-:S02]  /*3be0*/  MOV R45, 0x1f ;  /* 0x0000001f002d7802 */ /* 0x000fc40000000f00 */
[----:B------:R-:W-:Y:S02]  /*3bf0*/  MOV R98, 0xffffffff ;  /* 0xffffffff00627802 */ /* 0x000fe40000000f00 */
[----:B------:R-:W-:Y:S02]  /*3c00*/  MOV R96, 0x3c20 ;  /* 0x00003c2000607802 */ /* 0x000fe40000000f00 */
[----:B------:R-:W-:Y:S05]  /*3c10*/  CALL.REL.NOINC `($__internal_97_$__cuda_sm70_shflsync_bfly_p) ;  /* 0x0000096000007944 */ /* 0x000fea0003c00000 */
[----:B01----:R-:W-:Y:S01]  /*3c20*/  FADD.FTZ R47, R47, R166 ;  /* 0x000000a62f2f7221 */ /* 0x003fe20000010000 */
[----:B------:R-:W-:Y:S01]  /*3c30*/  HFMA2.MMA R166, -RZ, RZ, 0, 9.5367431640625e-07 ;  /* 0x00000010ffa67435 */ /* 0x000fe200000001ff */
[----:B------:R-:W-:Y:S02]  /*3c40*/  MOV R45, 0x1f ;  /* 0x0000001f002d7802 */ /* 0x000fe40000000f00 */
[----:B------:R-:W-:Y:S02]  /*3c50*/  MOV R98, 0xffffffff ;  /* 0xffffffff00627802 */ /* 0x000fe40000000f00 */
[----:B------:R-:W-:Y:S02]  /*3c60*/  MOV R96, 0x3c80 ;  /* 0x00003c8000607802 */ /* 0x000fe40000000f00 */
[----:B------:R-:W-:Y:S05]  /*3c70*/  CALL.REL.NOINC `($__internal_97_$__cuda_sm70_shflsync_bfly_p) ;  /* 0x0000090000007944 */ /* 0x000fea0003c00000 */
        /* <DEDUP_REMOVED lines=118> */
[----:B------:R-:W-:Y:S05]  /*43e0*/  CALL.REL.NOINC `($__internal_97_$__cuda_sm70_shflsync_bfly_p) ;  /* 0x0000019000007944 */ /* 0x000fea0003c00000 */
[----:B01----:R-:W-:Y:S01]  /*43f0*/  FADD.FTZ R47, R47, R166 ;  /* 0x000000a62f2f7221 */ /* 0x003fe20000010000 */
[----:B------:R-:W-:Y:S01]  /*4400*/  HFMA2.MMA R166, -RZ, RZ, 0, 1.1920928955078125e-07 ;  /* 0x00000002ffa67435 */ /* 0x000fe200000001ff */
[----:B------:R-:W-:Y:S02]  /*4410*/  MOV R45, 0x1f ;  /* 0x0000001f002d7802 */ /* 0x000fe40000000f00 */
[----:B------:R-:W-:Y:S02]  /*4420*/  MOV R98, 0xffffffff ;  /* 0xffffffff00627802 */ /* 0x000fe40000000f00 */
[----:B------:R-:W-:Y:S02]  /*4430*/  MOV R96, 0x4450 ;  /* 0x0000445000607802 */ /* 0x000fe40000000f00 */
[----:B------:R-:W-:Y:S05]  /*4440*/  CALL.REL.NOINC `($__internal_97_$__cuda_sm70_shflsync_bfly_p) ;  /* 0x0000013000007944 */ /* 0x000fea0003c00000 */
[----:B01----:R-:W-:Y:S01]  /*4450*/  FADD.FTZ R47, R47, R166 ;  /* 0x000000a62f2f7221 */ /* 0x003fe20000010000 */
[----:B------:R-:W-:Y:S01]  /*4460*/  HFMA2.MMA R166, -RZ, RZ, 0, 2.384185791015625e-07 ;  /* 0x00000004ffa67435 */ /* 0x000fe200000001ff */
[----:B------:R-:W-:-:S02]  /*4470*/  MOV R45, 0x1f ;  /* 0x0000001f002d7802 */ /* 0x000fc40000000f00 */
[----:B------:R-:W-:Y:S02]  /*4480*/  MOV R98, 0xffffffff ;  /* 0xffffffff00627802 */ /* 0x000fe40000000f00 */
[----:B------:R-:W-:Y:S02]  /*4490*/  MOV R96, 0x44b0 ;  /* 0x000044b000607802 */ /* 0x000fe40000000f00 */
[----:B------:R-:W-:Y:S05]  /*44a0*/  CALL.REL.NOINC `($__internal_97_$__cuda_sm70_shflsync_bfly_p) ;  /* 0x000000d000007944 */ /* 0x000fea0003c00000 */
[----:B01----:R-:W-:Y:S01]  /*44b0*/  FADD.FTZ R47, R47, R166 ;  /* 0x000000a62f2f7221 */ /* 0x003fe20000010000 */
[----:B------:R-:W-:Y:S01]  /*44c0*/  HFMA2.MMA R166, -RZ, RZ, 0, 4.76837158203125e-07 ;  /* 0x00000008ffa67435 */ /* 0x000fe200000001ff */
[----:B------:R-:W-:Y:S02]  /*44d0*/  MOV R45, 0x1f ;  /* 0x0000001f002d7802 */ /* 0x000fe40000000f00 */
[----:B------:R-:W-:Y:S02]  /*44e0*/  MOV R98, 0xffffffff ;  /* 0xffffffff00627802 */ /* 0x000fe40000000f00 */
[----:B------:R-:W-:Y:S02]  /*44f0*/  MOV R96, 0x4510 ;  /* 0x0000451000607802 */ /* 0x000fe40000000f00 */
[----:B------:R-:W-:Y:S05]  /*4500*/  CALL.REL.NOINC `($__internal_97_$__cuda_sm70_shflsync_bfly_p) ;  /* 0x0000007000007944 */ /* 0x000fea0003c00000 */
[----:B01----:R-:W-:Y:S01]  /*4510*/  FADD.FTZ R47, R47, R166 ;  /* 0x000000a62f2f7221 */ /* 0x003fe20000010000 */
[----:B------:R-:W-:Y:S01]  /*4520*/  HFMA2.MMA R166, -RZ, RZ, 0, 9.5367431640625e-07 ;  /* 0x00000010ffa67435 */ /* 0x000fe200000001ff */
[----:B------:R-:W-:-:S02]  /*4530*/  MOV R45, 0x1f ;  /* 0x0000001f002d7802 */ /* 0x000fc40000000f00 */
[----:B------:R-:W-:Y:S02]  /*4540*/  MOV R98, 0xffffffff ;  /* 0xffffffff00627802 */ /* 0x000fe40000000f00 */
[----:B------:R-:W-:Y:S02]  /*4550*/  MOV R96, 0x4570 ;  /* 0x0000457000607802 */ /* 0x000fe40000000f00 */
[----:B------:R-:W-:Y:S05]  /*4560*/  CALL.REL.NOINC `($__internal_97_$__cuda_sm70_shflsync_bfly_p) ;  /* 0x0000001000007944 */ /* 0x000fea0003c00000 */
[----:B01----:R-:W-:Y:S05]  /*4570*/  BRA `(.L_x_30430) ;  /* 0xffffe00000007947 */ /* 0x003fea000383ffff */
        .weak           $__internal_97_$__cuda_sm70_shflsync_bfly_p
        .type           $__internal_97_$__cuda_sm70_shflsync_bfly_p,@function
        .size           $__internal_97_$__cuda_sm70_shflsync_bfly_p,(.L_x_44937 - $__internal_97_$__cuda_sm70_shflsync_bfly_p)
$__internal_97_$__cuda_sm70_shflsync_bfly_p:
[----:B------:R-:W-:Y:S01]  /*4580*/  HFMA2.MMA R97, -RZ, RZ, 0, 0 ;  /* 0x00000000ff617435 */ /* 0x000fe200000001ff */
[----:B------:R-:W-:Y:S04]  /*4590*/  WARPSYNC R98 ;  /* 0x0000006200007348 */ /* 0x000fe80003800000 */
[----:B------:R0:W1:Y:S01]  /*45a0*/  SHFL.BFLY PT, R166, R47, R166, R45 ;  /* 0x0c0000a62fa67389 */ /* 0x00006200000e002d */
[----:B------:R-:W-:Y:S05]  /*45b0*/  RET.REL.NODEC R96 `(_ZN10layer_norm13ln_fwd_kernelINS_13Kernel_traitsI6__halfS2_fS2_fjLj7168ELj1ELj1ELj4ELj16ENS_18Kernel_traits_baseILj7168ES2_S2_fS2_fjLj128EEEEELb0ELb0ELb0ELb1EEEvNS_9FwdParamsE) ;  /* 0xffffba4060007950 */ /* 0x000fea0003c3ffff */
.L_x_30431:
        /* <DEDUP_REMOVED lines=12> */
.L_x_44937:


//--------------------- .text._ZN10layer_norm13ln_fwd_kernelINS_13Kernel_traitsI6__halfS2_fS2_fjLj7168ELj1ELj1ELj4ELj16ENS_18Kernel_traits_baseILj7168ES2_S2_fS2_fjLj128EEEEELb0ELb0ELb1ELb0EEEvNS_9FwdParamsE --------------------------
	.section	.text._ZN10layer_norm13ln_fwd_kernelINS_13Kernel_traitsI6__halfS2_fS2_fjLj7168ELj1ELj1ELj4ELj16ENS_18Kernel_traits_baseILj7168ES2_S2_fS2_fjLj128EEEEELb0ELb0ELb1ELb0EEEvNS_9FwdParamsE,"ax",@progbits
	.sectioninfo	@"SHI_REGISTERS=208"
	.align	128
        .global         _ZN10layer_norm13ln_fwd_kernelINS_13Kernel_traitsI6__halfS2_fS2_fjLj7168ELj1ELj1ELj4ELj16ENS_18Kernel_traits_baseILj7168ES2_S2_fS2_fjLj128EEEEELb0ELb0ELb1ELb0EEEvNS_9FwdParamsE
        .type           _ZN10layer_norm13ln_fwd_kernelINS_13Kernel_traitsI6__halfS2_fS2_fjLj7168ELj1ELj1ELj4ELj16ENS_18Kernel_traits_baseILj7168ES2_S2_fS2_fjLj128EEEEELb0ELb0ELb1ELb0EEEvNS_9FwdParamsE,@function
        .size           _ZN10layer_norm13ln_fwd_kernelINS_13Kernel_traitsI6__halfS2_fS2_fjLj7168ELj1ELj1ELj4ELj16ENS_18Kernel_traits_baseILj7168ES2_S2_fS2_fjLj128EEEEELb0ELb0ELb1ELb0EEEvNS_9FwdParamsE,(.L_x_44938 - _ZN10layer_norm13ln_fwd_kernelINS_13Kernel_traitsI6__halfS2_fS2_fjLj7168ELj1ELj1ELj4ELj16ENS_18Kernel_traits_baseILj7168ES2_S2_fS2_fjLj128EEEEELb0ELb0ELb1ELb0EEEvNS_9FwdParamsE)
        .other          _ZN10layer_norm13ln_fwd_kernelINS_13Kernel_traitsI6__halfS2_fS2_fjLj7168ELj1ELj1ELj4ELj16ENS_18Kernel_traits_baseILj7168ES2_S2_fS2_fjLj128EEEEELb0ELb0ELb1ELb0EEEvNS_9FwdParamsE,@"STO_CUDA_ENTRY STV_DEFAULT"
_ZN10layer_norm13ln_fwd_kernelINS_13Kernel_traitsI6__halfS2_fS2_fjLj7168ELj1ELj1ELj4ELj16ENS_18Kernel_traits_baseILj7168ES2_S2_fS2_fjLj128EEEEELb0ELb0ELb1ELb0EEEvNS_9FwdParamsE:
.text._ZN10layer_norm13ln_fwd_kernelINS_13Kernel_traitsI6__halfS2_fS2_fjLj7168ELj1ELj1ELj4ELj16ENS_18Kernel_traits_baseILj7168ES2_S2_fS2_fjLj128EEEEELb0ELb0ELb1ELb0EEEvNS_9FwdParamsE:
        /* <DEDUP_REMOVED lines=31> */
.L_x_30433:
[----:B0-----:R-:W-:Y:S05]  /*01f0*/  BSYNC B0 ;  /* 0x0000000000007941 */ /* 0x001fea0003800000 */
.L_x_30432:
        /* <DEDUP_REMOVED lines=13> */
.L_x_30435:
[----:B0-----:R-:W-:Y:S05]  /*02d0*/  BSYNC B0 ;  /* 0x0000000000007941 */ /* 0x001fea0003800000 */
.L_x_30434:
        /* <DEDUP_REMOVED lines=13> */
.L_x_30437:
[----:B0-----:R-:W-:Y:S05]  /*03b0*/  BSYNC B0 ;  /* 0x0000000000007941 */ /* 0x001fea0003800000 */
.L_x_30436:
        /* <DEDUP_REMOVED lines=13> */
.L_x_30439:
[----:B0-----:R-:W-:Y:S05]  /*0490*/  BSYNC B0 ;  /* 0x0000000000007941 */ /* 0x001fea0003800000 */
.L_x_30438:
        /* <DEDUP_REMOVED lines=13> */
.L_x_30441:
[----:B0-----:R-:W-:Y:S05]  /*0570*/  BSYNC B0 ;  /* 0x0000000000007941 */ /* 0x001fea0003800000 */
.L_x_30440:
        /* <DEDUP_REMOVED lines=15> */
.L_x_30443:
[----:B0-----:R-:W-:Y:S05]  /*0670*/  BSYNC B0 ;  /* 0x0000000000007941 */ /* 0x001fea0003800000 */
.L_x_30442:
        /* <DEDUP_REMOVED lines=14> */
.L_x_30445:
[----:B0-----:R-:W-:Y:S05]  /*0760*/  BSYNC B0 ;  /* 0x0000000000007941 */ /* 0x001fea0003800000 */
.L_x_30444:
        /* <DEDUP_REMOVED lines=137> */
.L_x_30589:
        /* <DEDUP_REMOVED lines=56> */
[----:B0----5:R-:W-:-:S05]  /*1380*/  HADD2.F32 R52, -RZ, R64.H0_H0 ;  /* 0x20000040ff347230 */ /* 0x021fca0000004100 */
[----:B------:R-:W-:-:S04]  /*1390*/  FMUL.FTZ R52, R52, c[0x0][0x1ec] ;  /* 0x00007b0034347a20 */ /* 0x000fc80000410000 */
[----:B------:R-:W-:Y:S02]  /*13a0*/  @P2 FADD.FTZ R52, R48, R52 ;  /* 0x0000003430342221 */ /* 0x000fe40000010000 */
.L_x_30449:
[----:B0-----:R-:W-:Y:S05]  /*13b0*/  BSYNC B1 ;  /* 0x0000000000017941 */ /* 0x001fea0003800000 */
.L_x_30448:
[----:B------:R-:W-:Y:S01]  /*13c0*/  BSSY B1, `(.L_x_30450) ;  /* 0x0000005000017945 */ /* 0x000fe20003800000 */
[----:B------:R-:W-:Y:S05]  /*13d0*/  @!P3 BRA `(.L_x_30451) ;  /* 0x000000300000b947 */ /* 0x000fea0003800000 */
[----:B-----5:R-:W-:-:S05]  /*13e0*/  HADD2.F32 R53, -RZ, R64.H1_H1 ;  /* 0x30000040ff357230 */ /* 0x020fca0000004100 */
[----:B------:R-:W-:-:S04]  /*13f0*/  FMUL.FTZ R53, R53, c[0x0][0x1ec] ;  /* 0x00007b0035357a20 */ /* 0x000fc80000410000 */
[----:B------:R-:W-:Y:S02]  /*1400*/  @P2 FADD.FTZ R53, R49, R53 ;  /* 0x0000003531352221 */ /* 0x000fe40000010000 */
.L_x_30451:
[----:B------:R-:W-:Y:S05]  /*1410*/  BSYNC B1 ;  /* 0x0000000000017941 */ /* 0x000fea0003800000 */
.L_x_30450:
[----:B------:R-:W-:Y:S01]  /*1420*/  BSSY B1, `(.L_x_30452) ;  /* 0x0000005000017945 */ /* 0x000fe20003800000 */
[----:B------:R-:W-:Y:S05]  /*1430*/  @!P3 BRA `(.L_x_30453) ;  /* 0x000000300000b947 */ /* 0x000fea0003800000 */
[----:B-----5:R-:W-:-:S05]  /*1440*/  HADD2.F32 R54, -RZ, R65.H0_H0 ;  /* 0x20000041ff367230 */ /* 0x020fca0000004100 */
[----:B------:R-:W-:-:S04]  /*1450*/  FMUL.FTZ R54, R54, c[0x0][0x1ec] ;  /* 0x00007b0036367a20 */ /* 0x000fc80000410000 */
[----:B------:R-:W-:Y:S02]  /*1460*/  @P2 FADD.FTZ R54, R50, R54 ;  /* 0x0000003632362221 */ /* 0x000fe40000010000 */
.L_x_30453:
[----:B------:R-:W-:Y:S05]  /*1470*/  BSYNC B1 ;  /* 0x0000000000017941 */ /* 0x000fea0003800000 */
.L_x_30452:
[----:B------:R-:W-:Y:S01]  /*1480*/  BSSY B1, `(.L_x_30454) ;  /* 0x0000005000017945 */ /* 0x000fe20003800000 */
[----:B------:R-:W-:Y:S05]  /*1490*/  @!P3 BRA `(.L_x_30455) ;  /* 0x000000300000b947 */ /* 0x000fea0003800000 */
[----:B-----5:R-:W-:-:S05]  /*14a0*/  HADD2.F32 R55, -RZ, R65.H1_H1 ;  /* 0x30000041ff377230 */ /* 0x020fca0000004100 */
[----:B------:R-:W-:-:S04]  /*14b0*/  FMUL.FTZ R55, R55, c[0x0][0x1ec] ;  /* 0x00007b0037377a20 */ /* 0x000fc80000410000 */
[----:B------:R-:W-:Y:S02]  /*14c0*/  @P2 FADD.FTZ R55, R51, R55 ;  /* 0x0000003733372221 */ /* 0x000fe40000010000 */
.L_x_30455:
[----:B------:R-:W-:Y:S05]  /*14d0*/  BSYNC B1 ;  /* 0x0000000000017941 */ /* 0x000fea0003800000 */
.L_x_30454:
[----:B------:R-:W-:Y:S01]  /*14e0*/  BSSY B1, `(.L_x_30456) ;  /* 0x0000005000017945 */ /* 0x000fe20003800000 */
[----:B------:R-:W-:Y:S05]  /*14f0*/  @!P3 BRA `(.L_x_30457) ;  /* 0x000000300000b947 */ /* 0x000fea0003800000 */
[----:B-----5:R-:W-:-:S05]  /*1500*/  HADD2.F32 R60, -RZ, R66.H0_H0 ;  /* 0x20000042ff3c7230 */ /* 0x020fca0000004100 */
[----:B------:R-:W-:-:S04]  /*1510*/  FMUL.FTZ R60, R60, c[0x0][0x1ec] ;  /* 0x00007b003c3c7a20 */ /* 0x000fc80000410000 */
[----:B------:R-:W-:Y:S02]  /*1520*/  @P2 FADD.FTZ R60, R56, R60 ;  /* 0x0000003c383c2221 */ /* 0x000fe40000010000 */
.L_x_30457:
[----:B------:R-:W-:Y:S05]  /*1530*/  BSYNC B1 ;  /* 0x0000000000017941 */ /* 0x000fea0003800000 */
.L_x_30456:
[----:B------:R-:W-:Y:S01]  /*1540*/  BSSY B1, `(.L_x_30458) ;  /* 0x0000005000017945 */ /* 0x000fe20003800000 */
[----:B------:R-:W-:Y:S05]  /*1550*/  @!P3 BRA `(.L_x_30459) ;  /* 0x000000300000b947 */ /* 0x000fea0003800000 */
[----:B-----5:R-:W-:-:S05]  /*1560*/  HADD2.F32 R61, -RZ, R66.H1_H1 ;  /* 0x30000042ff3d7230 */ /* 0x020fca0000004100 */
[----:B------:R-:W-:-:S04]  /*1570*/  FMUL.FTZ R61, R61, c[0x0][0x1ec] ;  /* 0x00007b003d3d7a20 */ /* 0x000fc80000410000 */
[----:B------:R-:W-:Y:S02]  /*1580*/  @P2 FADD.FTZ R61, R57, R61 ;  /* 0x0000003d393d2221 */ /* 0x000fe40000010000 */
.L_x_30459:
[----:B------:R-:W-:Y:S05]  /*1590*/  BSYNC B1 ;  /* 0x0000000000017941 */ /* 0x000fea0003800000 */
.L_x_30458:
[----:B------:R-:W-:Y:S01]  /*15a0*/  BSSY B1, `(.L_x_30460) ;  /* 0x0000005000017945 */ /* 0x000fe20003800000 */
[----:B------:R-:W-:Y:S05]  /*15b0*/  @!P3 BRA `(.L_x_30461) ;  /* 0x000000300000b947 */ /* 0x000fea0003800000 */
[----:B-----5:R-:W-:-:S05]  /*15c0*/  HADD2.F32 R62, -RZ, R67.H0_H0 ;  /* 0x20000043ff3e7230 */ /* 0x020fca0000004100 */
[----:B------:R-:W-:-:S04]  /*15d0*/  FMUL.FTZ R62, R62, c[0x0][0x1ec] ;  /* 0x00007b003e3e7a20 */ /* 0x000fc80000410000 */
[----:B------:R-:W-:Y:S02]  /*15e0*/  @P2 FADD.FTZ R62, R58, R62 ;  /* 0x0000003e3a3e2221 */ /* 0x000fe40000010000 */
.L_x_30461:
[----:B------:R-:W-:Y:S05]  /*15f0*/  BSYNC B1 ;  /* 0x0000000000017941 */ /* 0x000fea0003800000 */
.L_x_30460:
[----:B------:R-:W-:Y:S01]  /*1600*/  BSSY B1, `(.L_x_30462) ;  /* 0x0000005000017945 */ /* 0x000fe20003800000 */
[----:B------:R-:W-:Y:S05]  /*1610*/  @!P3 BRA `(.L_x_30463) ;  /* 0x000000300000b947 */ /* 0x000fea0003800000 */
[----:B-----5:R-:W-:-:S05]  /*1620*/  HADD2.F32 R63, -RZ, R67.H1_H1 ;  /* 0x30000043ff3f7230 */ /* 0x020fca0000004100 */
[----:B------:R-:W-:-:S04]  /*1630*/  FMUL.FTZ R63, R63, c[0x0][0x1ec] ;  /* 0x00007b003f3f7a20 */ /* 0x000fc80000410000 */
[----:B------:R-:W-:Y:S02]  /*1640*/  @P2 FADD.FTZ R63, R59, R63 ;  /* 0x0000003f3b3f2221 */ /* 0x000fe40000010000 */
.L_x_30463:
[----:B------:R-:W-:Y:S05]  /*1650*/  BSYNC B1 ;  /* 0x0000000000017941 */ /* 0x000fea0003800000 */
.L_x_30462:
[----:B------:R-:W-:Y:S01]  /*1660*/  HFMA2.MMA R116, -RZ, RZ, 0, 1.9073486328125e-06 ;  /* 0x00000020ff747435 */ /* 0x000fe200000001ff */
[----:B------:R-:W-:-:S09]  /*1670*/  IADD3 R162, R162, 0x80, RZ ;  /* 0x00000080a2a27810 */ /* 0x000fd20007ffe0ff */
[C---:B------:R-:W-:Y:S01]  /*1680*/  IMAD.WIDE.U32 R116, R119.reuse, R116, c[0x0][0x188] ;  /* 0x0000620077747625 */ /* 0x040fe200078e0074 */
[----:B------:R-:W-:-:S04]  /*1690*/  IADD3 R119, R119, 0x80, RZ ;  /* 0x0000008077777810 */ /* 0x000fc80007ffe0ff */
[----:B------:R0:W-:Y:S04]  /*16a0*/  STG.E.128 [R116.64], R52 ;  /* 0x0000003474007986 */ /* 0x0001e8000c101d04 */
[----:B------:R0:W-:Y:S02]  /*16b0*/  STG.E.128 [R116.64+0x10], R60 ;  /* 0x0000103c74007986 */ /* 0x0001e4000c101d04 */
.L_x_30447:
[----:B0-----:R-:W-:Y:S05]  /*16c0*/  BSYNC B0 ;  /* 0x0000000000007941 */ /* 0x001fea0003800000 */
.L_x_30446:
        /* <DEDUP_REMOVED lines=42> */
.L_x_30467:
[----:B0-----:R-:W-:Y:S05]  /*1970*/  BSYNC B1 ;  /* 0x0000000000017941 */ /* 0x001fea0003800000 */
.L_x_30466:
[----:B------:R-:W-:Y:S01]  /*1980*/  BSSY B1, `(.L_x_30468) ;  /* 0x0000005000017945 */ /* 0x000fe20003800000 */
[----:B------:R-:W-:Y:S05]  /*1990*/  @!P3 BRA `(.L_x_30469) ;  /* 0x000000300000b947 */ /* 0x000fea0003800000 */
[----:B-----5:R-:W-:-:S05]  /*19a0*/  HADD2.F32 R69, -RZ, R64.H1_H1 ;  /* 0x30000040ff457230 */ /* 0x020fca0000004100 */
[----:B------:R-:W-:-:S04]  /*19b0*/  FMUL.FTZ R69, R69, c[0x0][0x1ec] ;  /* 0x00007b0045457a20 */ /* 0x000fc80000410000 */
[----:B------:R-:W-:Y:S02]  /*19c0*/  @P2 FADD.FTZ R69, R49, R69 ;  /* 0x0000004531452221 */ /* 0x000fe40000010000 */
.L_x_30469:
[----:B------:R-:W-:Y:S05]  /*19d0*/  BSYNC B1 ;  /* 0x0000000000017941 */ /* 0x000fea0003800000 */
.L_x_30468:
[----:B------:R-:W-:Y:S01]  /*19e0*/  BSSY B1, `(.L_x_30470) ;  /* 0x0000005000017945 */ /* 0x000fe20003800000 */
[----:B------:R-:W-:Y:S05]  /*19f0*/  @!P3 BRA `(.L_x_30471) ;  /* 0x000000300000b947 */ /* 0x000fea0003800000 */
[----:B-----5:R-:W-:-:S05]  /*1a00*/  HADD2.F32 R70, -RZ, R65.H0_H0 ;  /* 0x20000041ff467230 */ /* 0x020fca0000004100 */
[----:B------:R-:W-:-:S04]  /*1a10*/  FMUL.FTZ R70, R70, c[0x0][0x1ec] ;  /* 0x00007b0046467a20 */ /* 0x000fc80000410000 */
[----:B------:R-:W-:Y:S02]  /*1a20*/  @P2 FADD.FTZ R70, R50, R70 ;  /* 0x0000004632462221 */ /* 0x000fe40000010000 */
.L_x_30471:
[----:B------:R-:W-:Y:S05]  /*1a30*/  BSYNC B1 ;  /* 0x0000000000017941 */ /* 0x000fea0003800000 */
.L_x_30470:
[----:B------:R-:W-:Y:S01]  /*1a40*/  BSSY B1, `(.L_x_30472) ;  /* 0x0000005000017945 */ /* 0x000fe20003800000 */
[----:B------:R-:W-:Y:S05]  /*1a50*/  @!P3 BRA `(.L_x_30473) ;  /* 0x000000300000b947 */ /* 0x000fea0003800000 */
[----:B-----5:R-:W-:-:S05]  /*1a60*/  HADD2.F32 R71, -RZ, R65.H1_H1 ;  /* 0x30000041ff477230 */ /* 0x020fca0000004100 */
[----:B------:R-:W-:-:S04]  /*1a70*/  FMUL.FTZ R71, R71, c[0x0][0x1ec] ;  /* 0x00007b0047477a20 */ /* 0x000fc80000410000 */
[----:B------:R-:W-:Y:S02]  /*1a80*/  @P2 FADD.FTZ R71, R51, R71 ;  /* 0x0000004733472221 */ /* 0x000fe40000010000 */
.L_x_30473:
[----:B------:R-:W-:Y:S05]  /*1a90*/  BSYNC B1 ;  /* 0x0000000000017941 */ /* 0x000fea0003800000 */
.L_x_30472:
[----:B------:R-:W-:Y:S01]  /*1aa0*/  BSSY B1, `(.L_x_30474) ;  /* 0x0000005000017945 */ /* 0x000fe20003800000 */
[----:B------:R-:W-:Y:S05]  /*1ab0*/  @!P3 BRA `(.L_x_30475) ;  /* 0x000000300000b947 */ /* 0x000fea0003800000 */
[----:B-----5:R-:W-:-:S05]  /*1ac0*/  HADD2.F32 R72, -RZ, R66.H0_H0 ;  /* 0x20000042ff487230 */ /* 0x020fca0000004100 */
[----:B------:R-:W-:-:S04]  /*1ad0*/  FMUL.FTZ R72, R72, c[0x0][0x1ec] ;  /* 0x00007b0048487a20 */ /* 0x000fc80000410000 */
[----:B------:R-:W-:Y:S02]  /*1ae0*/  @P2 FADD.FTZ R72, R56, R72 ;  /* 0x0000004838482221 */ /* 0x000fe40000010000 */
.L_x_30475:
[----:B------:R-:W-:Y:S05]  /*1af0*/  BSYNC B1 ;  /* 0x0000000000017941 */ /* 0x000fea0003800000 */
.L_x_30474:
[----:B------:R-:W-:Y:S01]  /*1b00*/  BSSY B1, `(.L_x_30476) ;  /* 0x0000005000017945 */ /* 0x000fe20003800000 */
[----:B------:R-:W-:Y:S05]  /*1b10*/  @!P3 BRA `(.L_x_30477) ;  /* 0x000000300000b947 */ /* 0x000fea0003800000 */
[----:B-----5:R-:W-:-:S05]  /*1b20*/  HADD2.F32 R73, -RZ, R66.H1_H1 ;  /* 0x30000042ff497230 */ /* 0x020fca0000004100 */
[----:B------:R-:W-:-:S04]  /*1b30*/  FMUL.FTZ R73, R73, c[0x0][0x1ec] ;  /* 0x00007b0049497a20 */ /* 0x000fc80000410000 */
[----:B------:R-:W-:Y:S02]  /*1b40*/  @P2 FADD.FTZ R73, R57, R73 ;  /* 0x0000004939492221 */ /* 0x000fe40000010000 */
.L_x_30477:
[----:B------:R-:W-:Y:S05]  /*1b50*/  BSYNC B1 ;  /* 0x0000000000017941 */ /* 0x000fea0003800000 */
.L_x_30476:
[----:B------:R-:W-:Y:S01]  /*1b60*/  BSSY B1, `(.L_x_30478) ;  /* 0x0000005000017945 */ /* 0x000fe20003800000 */
[----:B------:R-:W-:Y:S05]  /*1b70*/  @!P3 BRA `(.L_x_30479) ;  /* 0x000000300000b947 */ /* 0x000fea0003800000 */
[----:B-----5:R-:W-:-:S05]  /*1b80*/  HADD2.F32 R74, -RZ, R67.H0_H0 ;  /* 0x20000043ff4a7230 */ /* 0x020fca0000004100 */
[----:B------:R-:W-:-:S04]  /*1b90*/  FMUL.FTZ R74, R74, c[0x0][0x1ec] ;  /* 0x00007b004a4a7a20 */ /* 0x000fc80000410000 */
[----:B------:R-:W-:Y:S02]  /*1ba0*/  @P2 FADD.FTZ R74, R58, R74 ;  /* 0x0000004a3a4a2221 */ /* 0x000fe40000010000 */
.L_x_30479:
[----:B------:R-:W-:Y:S05]  /*1bb0*/  BSYNC B1 ;  /* 0x0000000000017941 */ /* 0x000fea0003800000 */
.L_x_30478:
[----:B------:R-:W-:Y:S01]  /*1bc0*/  BSSY B1, `(.L_x_30480) ;  /* 0x0000005000017945 */ /* 0x000fe20003800000 */
[----:B------:R-:W-:Y:S05]  /*1bd0*/  @!P3 BRA `(.L_x_30481) ;  /* 0x000000300000b947 */ /* 0x000fea0003800000 */
[----:B-----5:R-:W-:-:S05]  /*1be0*/  HADD2.F32 R75, -RZ, R67.H1_H1 ;  /* 0x30000043ff4b7230 */ /* 0x020fca0000004100 */
[----:B------:R-:W-:-:S04]  /*1bf0*/  FMUL.FTZ R75, R75, c[0x0][0x1ec] ;  /* 0x00007b004b4b7a20 */ /* 0x000fc80000410000 */
[----:B------:R-:W-:Y:S02]  /*1c00*/  @P2 FADD.FTZ R75, R59, R75 ;  /* 0x0000004b3b4b2221 */ /* 0x000fe40000010000 */
.L_x_30481:
[----:B------:R-:W-:Y:S05]  /*1c10*/  BSYNC B1 ;  /* 0x0000000000017941 */ /* 0x000fea0003800000 */
.L_x_30480:
[----:B------:R-:W-:Y:S01]  /*1c20*/  HFMA2.MMA R116, -RZ, RZ, 0, 1.9073486328125e-06 ;  /* 0x00000020ff747435 */ /* 0x000fe200000001ff */
[----:B------:R-:W-:-:S09]  /*1c30*/  IADD3 R162, R162, 0x80, RZ ;  /* 0x00000080a2a27810 */ /* 0x000fd20007ffe0ff */
[C---:B------:R-:W-:Y:S01]  /*1c40*/  IMAD.WIDE.U32 R116, R119.reuse, R116, c[0x0][0x188] ;  /* 0x0000620077747625 */ /* 0x040fe200078e0074 */
[----:B------:R-:W-:-:S04]  /*1c50*/  IADD3 R119, R119, 0x80, RZ ;  /* 0x0000008077777810 */ /* 0x000fc80007ffe0ff */
[----:B------:R0:W-:Y:S04]  /*1c60*/  STG.E.128 [R116.64], R68 ;  /* 0x0000004474007986 */ /* 0x0001e8000c101d04 */
[----:B------:R0:W-:Y:S02]  /*1c70*/  STG.E.128 [R116.64+0x10], R72 ;  /* 0x0000104874007986 */ /* 0x0001e4000c101d04 */
.L_x_30465:
[----:B------:R-:W-:Y:S05]  /*1c80*/  BSYNC B0 ;  /* 0x0000000000007941 */ /* 0x000fea0003800000 */
.L_x_30464:
        /* <DEDUP_REMOVED lines=42> */
.L_x_30485:
[----:B0-----:R-:W-:Y:S05]  /*1f30*/  BSYNC B1 ;  /* 0x0000000000017941 */ /* 0x001fea0003800000 */
.L_x_30484:
[----:B------:R-:W-:Y:S01]  /*1f40*/  BSSY B1, `(.L_x_30486) ;  /* 0x0000005000017945 */ /* 0x000fe20003800000 */
[----:B------:R-:W-:Y:S05]  /*1f50*/  @!P3 BRA `(.L_x_30487) ;  /* 0x000000300000b947 */ /* 0x000fea0003800000 */
[----:B-----5:R-:W-:-:S05]  /*1f60*/  HADD2.F32 R77, -RZ, R64.H1_H1 ;  /* 0x30000040ff4d7230 */ /* 0x020fca0000004100 */
[----:B------:R-:W-:-:S04]  /*1f70*/  FMUL.FTZ R77, R77, c[0x0][0x1ec] ;  /* 0x00007b004d4d7a20 */ /* 0x000fc80000410000 */
[----:B------:R-:W-:Y:S02]  /*1f80*/  @P2 FADD.FTZ R77, R49, R77 ;  /* 0x0000004d314d2221 */ /* 0x000fe40000010000 */
.L_x_30487:
[----:B------:R-:W-:Y:S05]  /*1f90*/  BSYNC B1 ;  /* 0x0000000000017941 */ /* 0x000fea0003800000 */
.L_x_30486:
[----:B------:R-:W-:Y:S01]  /*1fa0*/  BSSY B1, `(.L_x_30488) ;  /* 0x0000005000017945 */ /* 0x000fe20003800000 */
[----:B------:R-:W-:Y:S05]  /*1fb0*/  @!P3 BRA `(.L_x_30489) ;  /* 0x000000300000b947 */ /* 0x000fea0003800000 */
[----:B-----5:R-:W-:-:S05]  /*1fc0*/  HADD2.F32 R78, -RZ, R65.H0_H0 ;  /* 0x20000041ff4e7230 */ /* 0x020fca0000004100 */
[----:B------:R-:W-:-:S04]  /*1fd0*/  FMUL.FTZ R78, R78, c[0x0][0x1ec] ;  /* 0x00007b004e4e7a20 */ /* 0x000fc80000410000 */
[----:B------:R-:W-:Y:S02]  /*1fe0*/  @P2 FADD.FTZ R78, R50, R78 ;  /* 0x0000004e324e2221 */ /* 0x000fe40000010000 */
.L_x_30489:
[----:B------:R-:W-:Y:S05]  /*1ff0*/  BSYNC B1 ;  /* 0x0000000000017941 */ /* 0x000fea0003800000 */
.L_x_30488:
[----:B------:R-:W-:Y:S01]  /*2000*/  BSSY B1, `(.L_x_30490) ;  /* 0x0000005000017945 */ /* 0x000fe20003800000 */
[----:B------:R-:W-:Y:S05]  /*2010*/  @!P3 BRA `(.L_x_30491) ;  /* 0x000000300000b947 */ /* 0x000fea0003800000 */
[----:B-----5:R-:W-:-:S05]  /*2020*/  HADD2.F32 R79, -RZ, R65.H1_H1 ;  /* 0x30000041ff4f7230 */ /* 0x020fca0000004100 */
[----:B------:R-:W-:-:S04]  /*2030*/  FMUL.FTZ R79, R79, c[0x0][0x1ec] ;  /* 0x00007b004f4f7a20 */ /* 0x000fc80000410000 */
[----:B------:R-:W-:Y:S02]  /*2040*/  @P2 FADD.FTZ R79, R51, R79 ;  /* 0x0000004f334f2221 */ /* 0x000fe40000010000 */
.L_x_30491:
[----:B------:R-:W-:Y:S05]  /*2050*/  BSYNC B1 ;  /* 0x0000000000017941 */ /* 0x000fea0003800000 */
.L_x_30490:
[----:B------:R-:W-:Y:S01]  /*2060*/  BSSY B1, `(.L_x_30492) ;  /* 0x0000005000017945 */ /* 0x000fe20003800000 */
[----:B------:R-:W-:Y:S05]  /*2070*/  @!P3 BRA `(.L_x_30493) ;  /* 0x000000300000b947 */ /* 0x000fea0003800000 */
[----:B-----5:R-:W-:-:S05]  /*2080*/  HADD2.F32 R80, -RZ, R66.H0_H0 ;  /* 0x20000042ff507230 */ /* 0x020fca0000004100 */
[----:B------:R-:W-:-:S04]  /*2090*/  FMUL.FTZ R80, R80, c[0x0][0x1ec] ;  /* 0x00007b0050507a20 */ /* 0x000fc80000410000 */
[----:B------:R-:W-:Y:S02]  /*20a0*/  @P2 FADD.FTZ R80, R56, R80 ;  /* 0x0000005038502221 */ /* 0x000fe40000010000 */
.L_x_30493:
[----:B------:R-:W-:Y:S05]  /*20b0*/  BSYNC B1 ;  /* 0x0000000000017941 */ /* 0x000fea0003800000 */
.L_x_30492:
[----:B------:R-:W-:Y:S01]  /*20c0*/  BSSY B1, `(.L_x_30494) ;  /* 0x0000005000017945 */ /* 0x000fe20003800000 */
[----:B------:R-:W-:Y:S05]  /*20d0*/  @!P3 BRA `(.L_x_30495) ;  /* 0x000000300000b947 */ /* 0x000fea0003800000 */
[----:B-----5:R-:W-:-:S05]  /*20e0*/  HADD2.F32 R81, -RZ, R66.H1_H1 ;  /* 0x30000042ff517230 */ /* 0x020fca0000004100 */
[----:B------:R-:W-:-:S04]  /*20f0*/  FMUL.FTZ R81, R81, c[0x0][0x1ec] ;  /* 0x00007b0051517a20 */ /* 0x000fc80000410000 */
[----:B------:R-:W-:Y:S02]  /*2100*/  @P2 FADD.FTZ R81, R57, R81 ;  /* 0x0000005139512221 */ /* 0x000fe40000010000 */
.L_x_30495:
[----:B------:R-:W-:Y:S05]  /*2110*/  BSYNC B1 ;  /* 0x0000000000017941 */ /* 0x000fea0003800000 */
.L_x_30494:
[----:B------:R-:W-:Y:S01]  /*2120*/  BSSY B1, `(.L_x_30496) ;  /* 0x0000005000017945 */ /* 0x000fe20003800000 */
[----:B------:R-:W-:Y:S05]  /*2130*/  @!P3 BRA `(.L_x_30497) ;  /* 0x000000300000b947 */ /* 0x000fea0003800000 */
[----:B-----5:R-:W-:-:S05]  /*2140*/  HADD2.F32 R82, -RZ, R67.H0_H0 ;  /* 0x20000043ff527230 */ /* 0x020fca0000004100 */
[----:B------:R-:W-:-:S04]  /*2150*/  FMUL.FTZ R82, R82, c[0x0][0x1ec] ;  /* 0x00007b0052527a20 */ /* 0x000fc80000410000 */
[----:B------:R-:W-:Y:S02]  /*2160*/  @P2 FADD.FTZ R82, R58, R82 ;  /* 0x000000523a522221 */ /* 0x000fe40000010000 */
.L_x_30497:
[----:B------:R-:W-:Y:S05]  /*2170*/  BSYNC B1 ;  /* 0x0000000000017941 */ /* 0x000fea0003800000 */
.L_x_30496:
[----:B------:R-:W-:Y:S01]  /*2180*/  BSSY B1, `(.L_x_30498) ;  /* 0x0000005000017945 */ /* 0x000fe20003800000 */
[----:B------:R-:W-:Y:S05]  /*2190*/  @!P3 BRA `(.L_x_30499) ;  /* 0x000000300000b947 */ /* 0x000fea0003800000 */
[----:B-----5:R-:W-:-:S05]  /*21a0*/  HADD2.F32 R83, -RZ, R67.H1_H1 ;  /* 0x30000043ff537230 */ /* 0x020fca0000004100 */
[----:B------:R-:W-:-:S04]  /*21b0*/  FMUL.FTZ R83, R83, c[0x0][0x1ec] ;  /* 0x00007b0053537a20 */ /* 0x000fc80000410000 */
[----:B------:R-:W-:Y:S02]  /*21c0*/  @P2 FADD.FTZ R83, R59, R83 ;  /* 0x000000533b532221 */ /* 0x000fe40000010000 */
.L_x_30499:
[----:B------:R-:W-:Y:S05]  /*21d0*/  BSYNC B1 ;  /* 0x0000000000017941 */ /* 0x000fea0003800000 */
.L_x_30498:
[----:B------:R-:W-:Y:S01]  /*21e0*/  HFMA2.MMA R116, -RZ, RZ, 0, 1.9073486328125e-06 ;  /* 0x00000020ff747435 */ /* 0x000fe200000001ff */
[----:B------:R-:W-:-:S09]  /*21f0*/  IADD3 R162, R162, 0x80, RZ ;  /* 0x00000080a2a27810 */ /* 0x000fd20007ffe0ff */
[C---:B------:R-:W-:Y:S01]  /*2200*/  IMAD.WIDE.U32 R116, R119.reuse, R116, c[0x0][0x188] ;  /* 0x0000620077747625 */ /* 0x040fe200078e0074 */
[----:B------:R-:W-:-:S04]  /*2210*/  IADD3 R119, R119, 0x80, RZ ;  /* 0x0000008077777810 */ /* 0x000fc80007ffe0ff */
[----:B------:R0:W-:Y:S04]  /*2220*/  STG.E.128 [R116.64], R76 ;  /* 0x0000004c74007986 */ /* 0x0001e8000c101d04 */
[----:B------:R0:W-:Y:S02]  /*2230*/  STG.E.128 [R116.64+0x10], R80 ;  /* 0x0000105074007986 */ /* 0x0001e4000c101d04 */
.L_x_30483:
[----:B------:R-:W-:Y:S05]  /*2240*/  BSYNC B0 ;  /* 0x0000000000007941 */ /* 0x000fea0003800000 */
.L_x_30482:
        /* <DEDUP_REMOVED lines=42> */
.L_x_30503:
[----:B0-----:R-:W-:Y:S05]  /*24f0*/  BSYNC B1 ;  /* 0x0000000000017941 */ /* 0x001fea0003800000 */
.L_x_30502:
[----:B------:R-:W-:Y:S01]  /*2500*/  BSSY B1, `(.L_x_30504) ;  /* 0x0000005000017945 */ /* 0x000fe20003800000 */
[----:B------:R-:W-:Y:S05]  /*2510*/  @!P3 BRA `(.L_x_30505) ;  /* 0x000000300000b947 */ /* 0x000fea0003800000 */
[----:B-----5:R-:W-:-:S05]  /*2520*/  HADD2.F32 R85, -RZ, R64.H1_H1 ;  /* 0x30000040ff557230 */ /* 0x020fca0000004100 */
[----:B------:R-:W-:-:S04]  /*2530*/  FMUL.FTZ R85, R85, c[0x0][0x1ec] ;  /* 0x00007b0055557a20 */ /* 0x000fc80000410000 */
[----:B------:R-:W-:Y:S02]  /*2540*/  @P2 FADD.FTZ R85, R49, R85 ;  /* 0x0000005531552221 */ /* 0x000fe40000010000 */
.L_x_30505:
[----:B------:R-:W-:Y:S05]  /*2550*/  BSYNC B1 ;  /* 0x0000000000017941 */ /* 0x000fea0003800000 */
.L_x_30504:
[----:B------:R-:W-:Y:S01]  /*2560*/  BSSY B1, `(.L_x_30506) ;  /* 0x0000005000017945 */ /* 0x000fe20003800000 */
[----:B------:R-:W-:Y:S05]  /*2570*/  @!P3 BRA `(.L_x_30507) ;  /* 0x000000300000b947 */ /* 0x000fea0003800000 */
[----:B-----5:R-:W-:-:S05]  /*2580*/  HADD2.F32 R86, -RZ, R65.H0_H0 ;  /* 0x20000041ff567230 */ /* 0x020fca0000004100 */
[----:B------:R-:W-:-:S04]  /*2590*/  FMUL.FTZ R86, R86, c[0x0][0x1ec] ;  /* 0x00007b0056567a20 */ /* 0x000fc80000410000 */
[----:B------:R-:W-:Y:S02]  /*25a0*/  @P2 FADD.FTZ R86, R50, R86 ;  /* 0x0000005632562221 */ /* 0x000fe40000010000 */
.L_x_30507:
[----:B------:R-:W-:Y:S05]  /*25b0*/  BSYNC B1 ;  /* 0x0000000000017941 */ /* 0x000fea0003800000 */
.L_x_30506:
[----:B------:R-:W-:Y:S01]  /*25c0*/  BSSY B1, `(.L_x_30508) ;  /* 0x0000005000017945 */ /* 0x000fe20003800000 */
[----:B------:R-:W-:Y:S05]  /*25d0*/  @!P3 BRA `(.L_x_30509) ;  /* 0x000000300000b947 */ /* 0x000fea0003800000 */
[----:B-----5:R-:W-:-:S05]  /*25e0*/  HADD2.F32 R87, -RZ, R65.H1_H1 ;  /* 0x30000041ff577230 */ /* 0x020fca0000004100 */
[----:B------:R-:W-:-:S04]  /*25f0*/  FMUL.FTZ R87, R87, c[0x0][0x1ec] ;  /* 0x00007b0057577a20 */ /* 0x000fc80000410000 */
[----:B------:R-:W-:Y:S02]  /*2600*/  @P2 FADD.FTZ R87, R51, R87 ;  /* 0x0000005733572221 */ /* 0x000fe40000010000 */
.L_x_30509:
[----:B------:R-:W-:Y:S05]  /*2610*/  BSYNC B1 ;  /* 0x0000000000017941 */ /* 0x000fea0003800000 */
.L_x_30508:
[----:B------:R-:W-:Y:S01]  /*2620*/  BSSY B1, `(.L_x_30510) ;  /* 0x0000005000017945 */ /* 0x000fe20003800000 */
[----:B------:R-:W-:Y:S05]  /*2630*/  @!P3 BRA `(.L_x_30511) ;  /* 0x000000300000b947 */ /* 0x000fea0003800000 */
[----:B-----5:R-:W-:-:S05]  /*2640*/  HADD2.F32 R88, -RZ, R66.H0_H0 ;  /* 0x20000042ff587230 */ /* 0x020fca0000004100 */
[----:B------:R-:W-:-:S04]  /*2650*/  FMUL.FTZ R88, R88, c[0x0][0x1ec] ;  /* 0x00007b0058587a20 */ /* 0x000fc80000410000 */
[----:B------:R-:W-:Y:S02]  /*2660*/  @P2 FADD.FTZ R88, R56, R88 ;  /* 0x0000005838582221 */ /* 0x000fe40000010000 */
.L_x_30511:
[----:B------:R-:W-:Y:S05]  /*2670*/  BSYNC B1 ;  /* 0x0000000000017941 */ /* 0x000fea0003800000 */
.L_x_30510:
[----:B------:R-:W-:Y:S01]  /*2680*/  BSSY B1, `(.L_x_30512) ;  /* 0x0000005000017945 */ /* 0x000fe20003800000 */
[----:B------:R-:W-:Y:S05]  /*2690*/  @!P3 BRA `(.L_x_30513) ;  /* 0x000000300000b947 */ /* 0x000fea0003800000 */
[----:B-----5:R-:W-:-:S05]  /*26a0*/  HADD2.F32 R89, -RZ, R66.H1_H1 ;  /* 0x30000042ff597230 */ /* 0x020fca0000004100 */
[----:B------:R-:W-:-:S04]  /*26b0*/  FMUL.FTZ R89, R89, c[0x0][0x1ec] ;  /* 0x00007b0059597a20 */ /* 0x000fc80000410000 */
[----:B------:R-:W-:Y:S02]  /*26c0*/  @P2 FADD.FTZ R89, R57, R89 ;  /* 0x0000005939592221 */ /* 0x000fe40000010000 */
.L_x_30513:
[----:B------:R-:W-:Y:S05]  /*26d0*/  BSYNC B1 ;  /* 0x0000000000017941 */ /* 0x000fea0003800000 */
.L_x_30512:
[----:B------:R-:W-:Y:S01]  /*26e0*/  BSSY B1, `(.L_x_30514) ;  /* 0x0000005000017945 */ /* 0x000fe20003800000 */
[----:B------:R-:W-:Y:S05]  /*26f0*/  @!P3 BRA `(.L_x_30515) ;  /* 0x000000300000b947 */ /* 0x000fea0003800000 */
[----:B-----5:R-:W-:-:S05]  /*2700*/  HADD2.F32 R90, -RZ, R67.H0_H0 ;  /* 0x20000043ff5a7230 */ /* 0x020fca0000004100 */
[----:B------:R-:W-:-:S04]  /*2710*/  FMUL.FTZ R90, R90, c[0x0][0x1ec] ;  /* 0x00007b005a5a7a20 */ /* 0x000fc80000410000 */
[----:B------:R-:W-:Y:S02]  /*2720*/  @P2 FADD.FTZ R90, R58, R90 ;  /* 0x0000005a3a5a2221 */ /* 0x000fe40000010000 */
.L_x_30515:
[----:B------:R-:W-:Y:S05]  /*2730*/  BSYNC B1 ;  /* 0x0000000000017941 */ /* 0x000fea0003800000 */
.L_x_30514:
[----:B------:R-:W-:Y:S01]  /*2740*/  BSSY B1, `(.L_x_30516) ;  /* 0x0000005000017945 */ /* 0x000fe20003800000 */
[----:B------:R-:W-:Y:S05]  /*2750*/  @!P3 BRA `(.L_x_30517) ;  /* 0x000000300000b947 */ /* 0x000fea0003800000 */
[----:B-----5:R-:W-:-:S05]  /*2760*/  HADD2.F32 R91, -RZ, R67.H1_H1 ;  /* 0x30000043ff5b7230 */ /* 0x020fca0000004100 */
[----:B------:R-:W-:-:S04]  /*2770*/  FMUL.FTZ R91, R91, c[0x0][0x1ec] ;  /* 0x00007b005b5b7a20 */ /* 0x000fc80000410000 */
[----:B------:R-:W-:Y:S02]  /*2780*/  @P2 FADD.FTZ R91, R59, R91 ;  /* 0x0000005b3b5b2221 */ /* 0x000fe40000010000 */
.L_x_30517:
[----:B------:R-:W-:Y:S05]  /*2790*/  BSYNC B1 ;  /* 0x0000000000017941 */ /* 0x000fea0003800000 */
.L_x_30516:
[----:B------:R-:W-:Y:S01]  /*27a0*/  HFMA2.MMA R116, -RZ, RZ, 0, 1.9073486328125e-06 ;  /* 0x00000020ff747435 */ /* 0x000fe200000001ff */
[----:B------:R-:W-:-:S09]  /*27b0*/  IADD3 R162, R162, 0x80, RZ ;  /* 0x00000080a2a27810 */ /* 0x000fd20007ffe0ff */
[C---:B------:R-:W-:Y:S01]  /*27c0*/  IMAD.WIDE.U32 R116, R119.reuse, R116, c[0x0][0x188] ;  /* 0x0000620077747625 */ /* 0x040fe200078e0074 */
[----:B------:R-:W-:-:S04]  /*27d0*/  IADD3 R119, R119, 0x80, RZ ;  /* 0x0000008077777810 */ /* 0x000fc80007ffe0ff */
[----:B------:R0:W-:Y:S04]  /*27e0*/  STG.E.128 [R116.64], R84 ;  /* 0x0000005474007986 */ /* 0x0001e8000c101d04 */
[----:B------:R0:W-:Y:S02]  /*27f0*/  STG.E.128 [R116.64+0x10], R88 ;  /* 0x0000105874007986 */ /* 0x0001e4000c101d04 */
.L_x_30501:
[----:B------:R-:W-:Y:S05]  /*2800*/  BSYNC B0 ;  /* 0x0000000000007941 */ /* 0x000fea0003800000 */
.L_x_30500:
        /* <DEDUP_REMOVED lines=42> */
.L_x_30521:
[----:B0-----:R-:W-:Y:S05]  /*2ab0*/  BSYNC B1 ;  /* 0x0000000000017941 */ /* 0x001fea0003800000 */
.L_x_30520:
[----:B------:R-:W-:Y:S01]  /*2ac0*/  BSSY B1, `(.L_x_30522) ;  /* 0x0000005000017945 */ /* 0x000fe20003800000 */
[----:B------:R-:W-:Y:S05]  /*2ad0*/  @!P3 BRA `(.L_x_30523) ;  /* 0x000000300000b947 */ /* 0x000fea0003800000 */
[----:B-----5:R-:W-:-:S05]  /*2ae0*/  HADD2.F32 R93, -RZ, R64.H1_H1 ;  /* 0x30000040ff5d7230 */ /* 0x020fca0000004100 */
[----:B------:R-:W-:-:S04]  /*2af0*/  FMUL.FTZ R93, R93, c[0x0][0x1ec] ;  /* 0x00007b005d5d7a20 */ /* 0x000fc80000410000 */
[----:B------:R-:W-:Y:S02]  /*2b00*/  @P2 FADD.FTZ R93, R49, R93 ;  /* 0x0000005d315d2221 */ /* 0x000fe40000010000 */
.L_x_30523:
[----:B------:R-:W-:Y:S05]  /*2b10*/  BSYNC B1 ;  /* 0x0000000000017941 */ /* 0x000fea0003800000 */
.L_x_30522:
[----:B------:R-:W-:Y:S01]  /*2b20*/  BSSY B1, `(.L_x_30524) ;  /* 0x0000005000017945 */ /* 0x000fe20003800000 */
[----:B------:R-:W-:Y:S05]  /*2b30*/  @!P3 BRA `(.L_x_30525) ;  /* 0x000000300000b947 */ /* 0x000fea0003800000 */
[----:B-----5:R-:W-:-:S05]  /*2b40*/  HADD2.F32 R94, -RZ, R65.H0_H0 ;  /* 0x20000041ff5e7230 */ /* 0x020fca0000004100 */
[----:B------:R-:W-:-:S04]  /*2b50*/  FMUL.FTZ R94, R94, c[0x0][0x1ec] ;  /* 0x00007b005e5e7a20 */ /* 0x000fc80000410000 */
[----:B------:R-:W-:Y:S02]  /*2b60*/  @P2 FADD.FTZ R94, R50, R94 ;  /* 0x0000005e325e2221 */ /* 0x000fe40000010000 */
.L_x_30525:
[----:B------:R-:W-:Y:S05]  /*2b70*/  BSYNC B1 ;  /* 0x0000000000017941 */ /* 0x000fea0003800000 */
.L_x_30524:
[----:B------:R-:W-:Y:S01]  /*2b80*/  BSSY B1, `(.L_x_30526) ;  /* 0x0000005000017945 */ /* 0x000fe20003800000 */
[----:B------:R-:W-:Y:S05]  /*2b90*/  @!P3 BRA `(.L_x_30527) ;  /* 0x000000300000b947 */ /* 0x000fea0003800000 */
[----:B-----5:R-:W-:-:S05]  /*2ba0*/  HADD2.F32 R95, -RZ, R65.H1_H1 ;  /* 0x30000041ff5f7230 */ /* 0x020fca0000004100 */
[----:B------:R-:W-:-:S04]  /*2bb0*/  FMUL.FTZ R95, R95, c[0x0][0x1ec] ;  /* 0x00007b005f5f7a20 */ /* 0x000fc80000410000 */
[----:B------:R-:W-:Y:S02]  /*2bc0*/  @P2 FADD.FTZ R95, R51, R95 ;  /* 0x0000005f335f2221 */ /* 0x000fe40000010000 */
.L_x_30527:
[----:B------:R-:W-:Y:S05]  /*2bd0*/  BSYNC B1 ;  /* 0x0000000000017941 */ /* 0x000fea0003800000 */
.L_x_30526:
[----:B------:R-:W-:Y:S01]  /*2be0*/  BSSY B1, `(.L_x_30528) ;  /* 0x0000005000017945 */ /* 0x000fe20003800000 */
[----:B------:R-:W-:Y:S05]  /*2bf0*/  @!P3 BRA `(.L_x_30529) ;  /* 0x000000300000b947 */ /* 0x000fea0003800000 */
[----:B-----5:R-:W-:-:S05]  /*2c00*/  HADD2.F32 R96, -RZ, R66.H0_H0 ;  /* 0x20000042ff607230 */ /* 0x020fca0000004100 */
[----:B------:R-:W-:-:S04]  /*2c10*/  FMUL.FTZ R96, R96, c[0x0][0x1ec] ;  /* 0x00007b0060607a20 */ /* 0x000fc80000410000 */
[----:B------:R-:W-:Y:S02]  /*2c20*/  @P2 FADD.FTZ R96, R56, R96 ;  /* 0x0000006038602221 */ /* 0x000fe40000010000 */
.L_x_30529:
[----:B------:R-:W-:Y:S05]  /*2c30*/  BSYNC B1 ;  /* 0x0000000000017941 */ /* 0x000fea0003800000 */
.L_x_30528:
[----:B------:R-:W-:Y:S01]  /*2c40*/  BSSY B1, `(.L_x_30530) ;  /* 0x0000005000017945 */ /* 0x000fe20003800000 */
[----:B------:R-:W-:Y:S05]  /*2c50*/  @!P3 BRA `(.L_x_30531) ;  /* 0x000000300000b947 */ /* 0x000fea0003800000 */
[----:B-----5:R-:W-:-:S05]  /*2c60*/  HADD2.F32 R97, -RZ, R66.H1_H1 ;  /* 0x30000042ff617230 */ /* 0x020fca0000004100 */
[----:B------:R-:W-:-:S04]  /*2c70*/  FMUL.FTZ R97, R97, c[0x0][0x1ec] ;  /* 0x00007b0061617a20 */ /* 0x000fc80000410000 */
[----:B------:R-:W-:Y:S02]  /*2c80*/  @P2 FADD.FTZ R97, R57, R97 ;  /* 0x0000006139612221 */ /* 0x000fe40000010000 */
.L_x_30531:
[----:B------:R-:W-:Y:S05]  /*2c90*/  BSYNC B1 ;  /* 0x0000000000017941 */ /* 0x000fea0003800000 */
.L_x_30530:
[----:B------:R-:W-:Y:S01]  /*2ca0*/  BSSY B1, `(.L_x_30532) ;  /* 0x0000005000017945 */ /* 0x000fe20003800000 */
[----:B------:R-:W-:Y:S05]  /*2cb0*/  @!P3 BRA `(.L_x_30533) ;  /* 0x000000300000b947 */ /* 0x000fea0003800000 */
[----:B-----5:R-:W-:-:S05]  /*2cc0*/  HADD2.F32 R98, -RZ, R67.H0_H0 ;  /* 0x20000043ff627230 */ /* 0x020fca0000004100 */
[----:B------:R-:W-:-:S04]  /*2cd0*/  FMUL.FTZ R98, R98, c[0x0][0x1ec] ;  /* 0x00007b0062627a20 */ /* 0x000fc80000410000 */
[----:B------:R-:W-:Y:S02]  /*2ce0*/  @P2 FADD.FTZ R98, R58, R98 ;  /* 0x000000623a622221 */ /* 0x000fe40000010000 */
.L_x_30533:
[----:B------:R-:W-:Y:S05]  /*2cf0*/  BSYNC B1 ;  /* 0x0000000000017941 */ /* 0x000fea0003800000 */
.L_x_30532:
[----:B------:R-:W-:Y:S01]  /*2d00*/  BSSY B1, `(.L_x_30534) ;  /* 0x0000005000017945 */ /* 0x000fe20003800000 */
[----:B------:R-:W-:Y:S05]  /*2d10*/  @!P3 BRA `(.L_x_30535) ;  /* 0x000000300000b947 */ /* 0x000fea0003800000 */
[----:B-----5:R-:W-:-:S05]  /*2d20*/  HADD2.F32 R99, -RZ, R67.H1_H1 ;  /* 0x30000043ff637230 */ /* 0x020fca0000004100 */
[----:B------:R-:W-:-:S04]  /*2d30*/  FMUL.FTZ R99, R99, c[0x0][0x1ec] ;  /* 0x00007b0063637a20 */ /* 0x000fc80000410000 */
[----:B------:R-:W-:Y:S02]  /*2d40*/  @P2 FADD.FTZ R99, R59, R99 ;  /* 0x000000633b632221 */ /* 0x000fe40000010000 */
.L_x_30535:
[----:B------:R-:W-:Y:S05]  /*2d50*/  BSYNC B1 ;  /* 0x0000000000017941 */ /* 0x000fea0003800000 */
.L_x_30534:
[----:B------:R-:W-:Y:S01]  /*2d60*/  HFMA2.MMA R116, -RZ, RZ, 0, 1.9073486328125e-06 ;  /* 0x00000020ff747435 */ /* 0x000fe200000001ff */
[----:B------:R-:W-:-:S09]  /*2d70*/  IADD3 R162, R162, 0x80, RZ ;  /* 0x00000080a2a27810 */ /* 0x000fd20007ffe0ff */
[C---:B------:R-:W-:Y:S01]  /*2d80*/  IMAD.WIDE.U32 R116, R119.reuse, R116, c[0x0][0x188] ;  /* 0x0000620077747625 */ /* 0x040fe200078e0074 */
[----:B------:R-:W-:-:S04]  /*2d90*/  IADD3 R119, R119, 0x80, RZ ;  /* 0x0000008077777810 */ /* 0x000fc80007ffe0ff */
[----:B------:R0:W-:Y:S04]  /*2da0*/  STG.E.128 [R116.64], R92 ;  /* 0x0000005c74007986 */ /* 0x0001e8000c101d04 */
[----:B------:R0:W-:Y:S02]  /*2db0*/  STG.E.128 [R116.64+0x10], R96 ;  /* 0x0000106074007986 */ /* 0x0001e4000c101d04 */
.L_x_30519:
[----:B------:R-:W-:Y:S05]  /*2dc0*/  BSYNC B0 ;  /* 0x0000000000007941 */ /* 0x000fea0003800000 */
.L_x_30518:
        /* <DEDUP_REMOVED lines=42> */
.L_x_30539:
[----:B0-----:R-:W-:Y:S05]  /*3070*/  BSYNC B1 ;  /* 0x0000000000017941 */ /* 0x001fea0003800000 */
.L_x_30538:
[----:B------:R-:W-:Y:S01]  /*3080*/  BSSY B1, `(.L_x_30540) ;  /* 0x0000005000017945 */ /* 0x000fe20003800000 */
[----:B------:R-:W-:Y:S05]  /*3090*/  @!P3 BRA `(.L_x_30541) ;  /* 0x000000300000b947 */ /* 0x000fea0003800000 */
[----:B-----5:R-:W-:-:S05]  /*30a0*/  HADD2.F32 R101, -RZ, R64.H1_H1 ;  /* 0x30000040ff657230 */ /* 0x020fca0000004100 */
[----:B------:R-:W-:-:S04]  /*30b0*/  FMUL.FTZ R101, R101, c[0x0][0x1ec] ;  /* 0x00007b0065657a20 */ /* 0x000fc80000410000 */
[----:B------:R-:W-:Y:S02]  /*30c0*/  @P2 FADD.FTZ R101, R49, R101 ;  /* 0x0000006531652221 */ /* 0x000fe40000010000 */
.L_x_30541:
[----:B------:R-:W-:Y:S05]  /*30d0*/  BSYNC B1 ;  /* 0x0000000000017941 */ /* 0x000fea0003800000 */
.L_x_30540:
[----:B------:R-:W-:Y:S01]  /*30e0*/  BSSY B1, `(.L_x_30542) ;  /* 0x0000005000017945 */ /* 0x000fe20003800000 */
[----:B------:R-:W-:Y:S05]  /*30f0*/  @!P3 BRA `(.L_x_30543) ;  /* 0x000000300000b947 */ /* 0x000fea0003800000 */
[----:B-----5:R-:W-:-:S05]  /*3100*/  HADD2.F32 R102, -RZ, R65.H0_H0 ;  /* 0x20000041ff667230 */ /* 0x020fca0000004100 */
[----:B------:R-:W-:-:S04]  /*3110*/  FMUL.FTZ R102, R102, c[0x0][0x1ec] ;  /* 0x00007b0066667a20 */ /* 0x000fc80000410000 */
[----:B------:R-:W-:Y:S02]  /*3120*/  @P2 FADD.FTZ R102, R50, R102 ;  /* 0x0000006632662221 */ /* 0x000fe40000010000 */
.L_x_30543:
[----:B------:R-:W-:Y:S05]  /*3130*/  BSYNC B1 ;  /* 0x0000000000017941 */ /* 0x000fea0003800000 */
.L_x_30542:
[----:B------:R-:W-:Y:S01]  /*3140*/  BSSY B1, `(.L_x_30544) ;  /* 0x0000005000017945 */ /* 0x000fe20003800000 */
[----:B------:R-:W-:Y:S05]  /*3150*/  @!P3 BRA `(.L_x_30545) ;  /* 0x000000300000b947 */ /* 0x000fea0003800000 */
[----:B-----5:R-:W-:-:S05]  /*3160*/  HADD2.F32 R103, -RZ, R65.H1_H1 ;  /* 0x30000041ff677230 */ /* 0x020fca0000004100 */
[----:B------:R-:W-:-:S04]  /*3170*/  FMUL.FTZ R103, R103, c[0x0][0x1ec] ;  /* 0x00007b0067677a20 */ /* 0x000fc80000410000 */
[----:B------:R-:W-:Y:S02]  /*3180*/  @P2 FADD.FTZ R103, R51, R103 ;  /* 0x0000006733672221 */ /* 0x000fe40000010000 */
.L_x_30545:
[----:B------:R-:W-:Y:S05]  /*3190*/  BSYNC B1 ;  /* 0x0000000000017941 */ /* 0x000fea0003800000 */
.L_x_30544:
[----:B------:R-:W-:Y:S01]  /*31a0*/  BSSY B1, `(.L_x_30546) ;  /* 0x0000005000017945 */ /* 0x000fe20003800000 */
[----:B------:R-:W-:Y:S05]  /*31b0*/  @!P3 BRA `(.L_x_30547) ;  /* 0x000000300000b947 */ /* 0x000fea0003800000 */
[----:B-----5:R-:W-:-:S05]  /*31c0*/  HADD2.F32 R104, -RZ, R66.H0_H0 ;  /* 0x20000042ff687230 */ /* 0x020fca0000004100 */
[----:B------:R-:W-:-:S04]  /*31d0*/  FMUL.FTZ R104, R104, c[0x0][0x1ec] ;  /* 0x00007b0068687a20 */ /* 0x000fc80000410000 */
[----:B------:R-:W-:Y:S02]  /*31e0*/  @P2 FADD.FTZ R104, R56, R104 ;  /* 0x0000006838682221 */ /* 0x000fe40000010000 */
.L_x_30547:
[----:B------:R-:W-:Y:S05]  /*31f0*/  BSYNC B1 ;  /* 0x0000000000017941 */ /* 0x000fea0003800000 */
.L_x_30546:
[----:B------:R-:W-:Y:S01]  /*3200*/  BSSY B1, `(.L_x_30548) ;  /* 0x0000005000017945 */ /* 0x000fe20003800000 */
[----:B------:R-:W-:Y:S05]  /*3210*/  @!P3 BRA `(.L_x_30549) ;  /* 0x000000300000b947 */ /* 0x000fea0003800000 */
[----:B-----5:R-:W-:-:S05]  /*3220*/  HADD2.F32 R105, -RZ, R66.H1_H1 ;  /* 0x30000042ff697230 */ /* 0x020fca0000004100 */
[----:B------:R-:W-:-:S04]  /*3230*/  FMUL.FTZ R105, R105, c[0x0][0x1ec] ;  /* 0x00007b0069697a20 */ /* 0x000fc80000410000 */
[----:B------:R-:W-:Y:S02]  /*3240*/  @P2 FADD.FTZ R105, R57, R105 ;  /* 0x0000006939692221 */ /* 0x000fe40000010000 */
.L_x_30549:
[----:B------:R-:W-:Y:S05]  /*3250*/  BSYNC B1 ;  /* 0x0000000000017941 */ /* 0x000fea0003800000 */
.L_x_30548:
[----:B------:R-:W-:Y:S01]  /*3260*/  BSSY B1, `(.L_x_30550) ;  /* 0x0000005000017945 */ /* 0x000fe20003800000 */
[----:B------:R-:W-:Y:S05]  /*3270*/  @!P3 BRA `(.L_x_30551) ;  /* 0x000000300000b947 */ /* 0x000fea0003800000 */
[----:B-----5:R-:W-:-:S05]  /*3280*/  HADD2.F32 R106, -RZ, R67.H0_H0 ;  /* 0x20000043ff6a7230 */ /* 0x020fca0000004100 */
[----:B------:R-:W-:-:S04]  /*3290*/  FMUL.FTZ R106, R106, c[0x0][0x1ec] ;  /* 0x00007b006a6a7a20 */ /* 0x000fc80000410000 */
[----:B------:R-:W-:Y:S02]  /*32a0*/  @P2 FADD.FTZ R106, R58, R106 ;  /* 0x0000006a3a6a2221 */ /* 0x000fe40000010000 */
.L_x_30551:
[----:B------:R-:W-:Y:S05]  /*32b0*/  BSYNC B1 ;  /* 0x0000000000017941 */ /* 0x000fea0003800000 */
.L_x_30550:
[----:B------:R-:W-:Y:S01]  /*32c0*/  BSSY B1, `(.L_x_30552) ;  /* 0x0000005000017945 */ /* 0x000fe20003800000 */
[----:B------:R-:W-:Y:S05]  /*32d0*/  @!P3 BRA `(.L_x_30553) ;  /* 0x000000300000b947 */ /* 0x000fea0003800000 */
[----:B-----5:R-:W-:-:S05]  /*32e0*/  HADD2.F32 R107, -RZ, R67.H1_H1 ;  /* 0x30000043ff6b7230 */ /* 0x020fca0000004100 */
[----:B------:R-:W-:-:S04]  /*32f0*/  FMUL.FTZ R107, R107, c[0x0][0x1ec] ;  /* 0x00007b006b6b7a20 */ /* 0x000fc80000410000 */
[----:B------:R-:W-:Y:S02]  /*3300*/  @P2 FADD.FTZ R107, R59, R107 ;  /* 0x0000006b3b6b2221 */ /* 0x000fe40000010000 */
.L_x_30553:
[----:B------:R-:W-:Y:S05]  /*3310*/  BSYNC B1 ;  /* 0x0000000000017941 */ /* 0x000fea0003800000 */
.L_x_30552:
[----:B------:R-:W-:Y:S01]  /*3320*/  HFMA2.MMA R116, -RZ, RZ, 0, 1.9073486328125e-06 ;  /* 0x00000020ff747435 */ /* 0x000fe200000001ff */
[----:B------:R-:W-:-:S09]  /*3330*/  IADD3 R162, R162, 0x80, RZ ;  /* 0x00000080a2a27810 */ /* 0x000fd20007ffe0ff */
[C---:B------:R-:W-:Y:S01]  /*3340*/  IMAD.WIDE.U32 R116, R119.reuse, R116, c[0x0][0x188] ;  /* 0x0000620077747625 */ /* 0x040fe200078e0074 */
[----:B------:R-:W-:-:S04]  /*3350*/  IADD3 R119, R119, 0x80, RZ ;  /* 0x0000008077777810 */ /* 0x000fc80007ffe0ff */
[----:B------:R0:W-:Y:S04]  /*3360*/  STG.E.128 [R116.64], R100 ;  /* 0x0000006474007986 */ /* 0x0001e8000c101d04 */
[----:B------:R0:W-:Y:S02]  /*3370*/  STG.E.128 [R116.64+0x10], R104 ;  /* 0x0000106874007986 */ /* 0x0001e4000c101d04 */
.L_x_30537:
[----:B------:R-:W-:Y:S05]  /*3380*/  BSYNC B0 ;  /* 0x0000000000007941 */ /* 0x000fea0003800000 */
.L_x_30536:
        /* <DEDUP_REMOVED lines=39> */
[----:B-----5:R-:W-:-:S05]  /*3600*/  HADD2.F32 R112, -RZ, R64.H0_H0 ;  /* 0x20000040ff707230 */ /* 0x020fca0000004100 */
[----:B------:R-:W-:-:S04]  /*3610*/  FMUL.FTZ R112, R112, c[0x0][0x1ec] ;  /* 0x00007b0070707a20 */ /* 0x000fc80000410000 */
[----:B------:R-:W-:Y:S02]  /*3620*/  @P1 FADD.FTZ R112, R48, R112 ;  /* 0x0000007030701221 */ /* 0x000fe40000010000 */
.L_x_30557:
[----:B------:R-:W-:Y:S05]  /*3630*/  BSYNC B1 ;  /* 0x0000000000017941 */ /* 0x000fea0003800000 */
.L_x_30556:
[----:B------:R-:W-:Y:S01]  /*3640*/  BSSY B1, `(.L_x_30558) ;  /* 0x0000005000017945 */ /* 0x000fe20003800000 */
[----:B------:R-:W-:Y:S05]  /*3650*/  @!P2 BRA `(.L_x_30559) ;  /* 0x000000300000a947 */ /* 0x000fea0003800000 */
[----:B-----5:R-:W-:-:S05]  /*3660*/  HADD2.F32 R113, -RZ, R64.H1_H1 ;  /* 0x30000040ff717230 */ /* 0x020fca0000004100 */
[----:B------:R-:W-:-:S04]  /*3670*/  FMUL.FTZ R113, R113, c[0x0][0x1ec] ;  /* 0x00007b0071717a20 */ /* 0x000fc80000410000 */
[----:B------:R-:W-:Y:S02]  /*3680*/  @P1 FADD.FTZ R113, R49, R113 ;  /* 0x0000007131711221 */ /* 0x000fe40000010000 */
.L_x_30559:
[----:B------:R-:W-:Y:S05]  /*3690*/  BSYNC B1 ;  /* 0x0000000000017941 */ /* 0x000fea0003800000 */
.L_x_30558:
[----:B------:R-:W-:Y:S01]  /*36a0*/  BSSY B1, `(.L_x_30560) ;  /* 0x0000005000017945 */ /* 0x000fe20003800000 */
[----:B------:R-:W-:Y:S05]  /*36b0*/  @!P2 BRA `(.L_x_30561) ;  /* 0x000000300000a947 */ /* 0x000fea0003800000 */
[----:B-----5:R-:W-:-:S05]  /*36c0*/  HADD2.F32 R114, -RZ, R65.H0_H0 ;  /* 0x20000041ff727230 */ /* 0x020fca0000004100 */
[----:B------:R-:W-:-:S04]  /*36d0*/  FMUL.FTZ R114, R114, c[0x0][0x1ec] ;  /* 0x00007b0072727a20 */ /* 0x000fc80000410000 */
[----:B------:R-:W-:Y:S02]  /*36e0*/  @P1 FADD.FTZ R114, R50, R114 ;  /* 0x0000007232721221 */ /* 0x000fe40000010000 */
.L_x_30561:
[----:B------:R-:W-:Y:S05]  /*36f0*/  BSYNC B1 ;  /* 0x0000000000017941 */ /* 0x000fea0003800000 */
.L_x_30560:
[----:B------:R-:W-:Y:S01]  /*3700*/  BSSY B1, `(.L_x_30562) ;  /* 0x0000005000017945 */ /* 0x000fe20003800000 */
[----:B------:R-:W-:Y:S05]  /*3710*/  @!P2 BRA `(.L_x_30563) ;  /* 0x000000300000a947 */ /* 0x000fea0003800000 */
[----:B-----5:R-:W-:-:S05]  /*3720*/  HADD2.F32 R115, -RZ, R65.H1_H1 ;  /* 0x30000041ff737230 */ /* 0x020fca0000004100 */
[----:B------:R-:W-:-:S04]  /*3730*/  FMUL.FTZ R115, R115, c[0x0][0x1ec] ;  /* 0x00007b0073737a20 */ /* 0x000fc80000410000 */
[----:B------:R-:W-:Y:S02]  /*3740*/  @P1 FADD.FTZ R115, R51, R115 ;  /* 0x0000007333731221 */ /* 0x000fe40000010000 */
.L_x_30563:
[----:B------:R-:W-:Y:S05]  /*3750*/  BSYNC B1 ;  /* 0x0000000000017941 */ /* 0x000fea0003800000 */
.L_x_30562:
[----:B------:R-:W-:Y:S01]  /*3760*/  BSSY B1, `(.L_x_30564) ;  /* 0x0000005000017945 */ /* 0x000fe20003800000 */
[----:B------:R-:W-:Y:S05]  /*3770*/  @!P2 BRA `(.L_x_30565) ;  /* 0x000000300000a947 */ /* 0x000fea0003800000 */
[----:B-----5:R-:W-:-:S05]  /*3780*/  HADD2.F32 R108, -RZ, R66.H0_H0 ;  /* 0x20000042ff6c7230 */ /* 0x020fca0000004100 */
[----:B------:R-:W-:-:S04]  /*3790*/  FMUL.FTZ R108, R108, c[0x0][0x1ec] ;  /* 0x00007b006c6c7a20 */ /* 0x000fc80000410000 */
[----:B------:R-:W-:Y:S02]  /*37a0*/  @P1 FADD.FTZ R108, R56, R108 ;  /* 0x0000006c386c1221 */ /* 0x000fe40000010000 */
.L_x_30565:
[----:B------:R-:W-:Y:S05]  /*37b0*/  BSYNC B1 ;  /* 0x0000000000017941 */ /* 0x000fea0003800000 */
.L_x_30564:
[----:B------:R-:W-:Y:S01]  /*37c0*/  BSSY B1, `(.L_x_30566) ;  /* 0x0000005000017945 */ /* 0x000fe20003800000 */
[----:B------:R-:W-:Y:S05]  /*37d0*/  @!P2 BRA `(.L_x_30567) ;  /* 0x000000300000a947 */ /* 0x000fea0003800000 */
[----:B-----5:R-:W-:-:S05]  /*37e0*/  HADD2.F32 R109, -RZ, R66.H1_H1 ;  /* 0x30000042ff6d7230 */ /* 0x020fca0000004100 */
[----:B------:R-:W-:-:S04]  /*37f0*/  FMUL.FTZ R109, R109, c[0x0][0x1ec] ;  /* 0x00007b006d6d7a20 */ /* 0x000fc80000410000 */
[----:B------:R-:W-:Y:S02]  /*3800*/  @P1 FADD.FTZ R109, R57, R109 ;  /* 0x0000006d396d1221 */ /* 0x000fe40000010000 */
.L_x_30567:
[----:B------:R-:W-:Y:S05]  /*3810*/  BSYNC B1 ;  /* 0x0000000000017941 */ /* 0x000fea0003800000 */
.L_x_30566:
[----:B------:R-:W-:Y:S01]  /*3820*/  BSSY B1, `(.L_x_30568) ;  /* 0x0000005000017945 */ /* 0x000fe20003800000 */
[----:B------:R-:W-:Y:S05]  /*3830*/  @!P2 BRA `(.L_x_30569) ;  /* 0x000000300000a947 */ /* 0x000fea0003800000 */
[----:B-----5:R-:W-:-:S05]  /*3840*/  HADD2.F32 R110, -RZ, R67.H0_H0 ;  /* 0x20000043ff6e7230 */ /* 0x020fca0000004100 */
[----:B------:R-:W-:-:S04]  /*3850*/  FMUL.FTZ R110, R110, c[0x0][0x1ec] ;  /* 0x00007b006e6e7a20 */ /* 0x000fc80000410000 */
[----:B------:R-:W-:Y:S02]  /*3860*/  @P1 FADD.FTZ R110, R58, R110 ;  /* 0x0000006e3a6e1221 */ /* 0x000fe40000010000 */
.L_x_30569:
[----:B------:R-:W-:Y:S05]  /*3870*/  BSYNC B1 ;  /* 0x0000000000017941 */ /* 0x000fea0003800000 */
.L_x_30568:
[----:B------:R-:W-:Y:S01]  /*3880*/  BSSY B1, `(.L_x_30570) ;  /* 0x0000005000017945 */ /* 0x000fe20003800000 */
[----:B------:R-:W-:Y:S05]  /*3890*/  @!P2 BRA `(.L_x_30571) ;  /* 0x000000300000a947 */ /* 0x000fea0003800000 */
[----:B-----5:R-:W-:-:S05]  /*38a0*/  HADD2.F32 R111, -RZ, R67.H1_H1 ;  /* 0x30000043ff6f7230 */ /* 0x020fca0000004100 */
[----:B------:R-:W-:-:S04]  /*38b0*/  FMUL.FTZ R111, R111, c[0x0][0x1ec] ;  /* 0x00007b006f6f7a20 */ /* 0x000fc80000410000 */
[----:B------:R-:W-:Y:S02]  /*38c0*/  @P1 FADD.FTZ R111, R59, R111 ;  /* 0x0000006f3b6f1221 */ /* 0x000fe40000010000 */
.L_x_30571:
[----:B------:R-:W-:Y:S05]  /*38d0*/  BSYNC B1 ;  /* 0x0000000000017941 */ /* 0x000fea0003800000 */
.L_x_30570:
[----:B------:R-:W-:-:S10]  /*38e0*/  HFMA2.MMA R116, -RZ, RZ, 0, 1.9073486328125e-06 ;  /* 0x00000020ff747435 */ /* 0x000fd400000001ff */
[----:B------:R-:W-:-:S05]  /*38f0*/  IMAD.WIDE.U32 R116, R119, R116, c[0x0][0x188] ;  /* 0x0000620077747625 */ /* 0x000fca00078e0074 */
[----:B------:R0:W-:Y:S04]  /*3900*/  STG.E.128 [R116.64], R112 ;  /* 0x0000007074007986 */ /* 0x0001e8000c101d04 */
[----:B------:R0:W-:Y:S02]  /*3910*/  STG.E.128 [R116.64+0x10], R108 ;  /* 0x0000106c74007986 */ /* 0x0001e4000c101d04 */
.L_x_30555:
[----:B------:R-:W-:Y:S05]  /*3920*/  BSYNC B0 ;  /* 0x0000000000007941 */ /* 0x000fea0003800000 */
.L_x_30554:
        /* <DEDUP_REMOVED lines=69> */
.L_x_30590:
        /* <DEDUP_REMOVED lines=133> */
.L_x_30591:
        /* <DEDUP_REMOVED lines=26> */
[----:B-1----:R-:W-:Y:S02]  /*4770*/  IADD3 R198, R194, R195, RZ ;  /* 0x000000c3c2c67210 */ /* 0x002fe40007ffe0ff */
[----:B------:R-:W0:Y:S03]  /*4780*/  I2F R194, R194 ;  /* 0x000000c200c27306 */ /* 0x000e260000201400 */
[----:B------:R-:W1:Y:S05]  /*4790*/  SHFL.DOWN PT, R205, R198, 0x1, 0x1f ;  /* 0x08201f00c6cd7f89 */ /* 0x000e6a00000e0000 */
        /* <DEDUP_REMOVED lines=79> */
.L_x_30577:
[----:B------:R-:W-:Y:S05]  /*4c90*/  BSYNC B1 ;  /* 0x0000000000017941 */ /* 0x000fea0003800000 */
.L_x_30576:
        /* <DEDUP_REMOVED lines=35> */
.L_x_30579:
[----:B------:R-:W-:Y:S05]  /*4ed0*/  BSYNC B1 ;  /* 0x0000000000017941 */ /* 0x000fea0003800000 */
.L_x_30578:
        /* <DEDUP_REMOVED lines=35> */
.L_x_30581:
[----:B------:R-:W-:Y:S05]  /*5110*/  BSYNC B1 ;  /* 0x0000000000017941 */ /* 0x000fea0003800000 */
.L_x_30580:
        /* <DEDUP_REMOVED lines=35> */
.L_x_30583:
[----:B------:R-:W-:Y:S05]  /*5350*/  BSYNC B1 ;  /* 0x0000000000017941 */ /* 0x000fea0003800000 */
.L_x_30582:
        /* <DEDUP_REMOVED lines=35> */
.L_x_30585:
[----:B------:R-:W-:Y:S05]  /*5590*/  BSYNC B1 ;  /* 0x0000000000017941 */ /* 0x000fea0003800000 */
.L_x_30584:
        /* <DEDUP_REMOVED lines=35> */
.L_x_30587:
[----:B------:R-:W-:Y:S05]  /*57d0*/  BSYNC B1 ;  /* 0x0000000000017941 */ /* 0x000fea0003800000 */
.L_x_30586:
        /* <DEDUP_REMOVED lines=33> */
.L_x_30575:
[----:B0-----:R-:W-:Y:S05]  /*59f0*/  BSYNC B0 ;  /* 0x0000000000007941 */ /* 0x001fea0003800000 */
.L_x_30574:
[----:B------:R-:W-:Y:S02]  /*5a00*/  LOP3.LUT P1, RZ, R191, 0xff, RZ, 0xc0, !PT ;  /* 0x000000ffbfff7812 */ /* 0x000fe4000782c0ff */
[----:B------:R-:W-:Y:S02]  /*5a10*/  IADD3 R189, R189, c[0x0][0x160], RZ ;  /* 0x00005800bdbd7a10 */ /* 0x000fe40007ffe0ff */
[----:B------:R-:W-:Y:S02]  /*5a20*/  SEL R191, RZ, 0x1, P1 ;  /* 0x00000001ffbf7807 */ /* 0x000fe40000800000 */
[----:B------:R-:W-:-:S13]  /*5a30*/  ISETP.GE.AND P1, PT, R189, c[0x0][0x164], PT ;  /* 0x00005900bd007a0c */ /* 0x000fda0003f26270 */
[----:B------:R-:W-:Y:S01]  /*5a40*/  @P1 CALL.REL.NOINC `(.L_x_30588) ;  /* 0x0000001000001944 */ /* 0x000fe20003c00000 */
[----:B------:R-:W-:Y:S05]  /*5a50*/  BRA `(.L_x_30589) ;  /* 0xffffb5a000007947 */ /* 0x000fea000383ffff */
.L_x_30588:
[----:B------:R-:W-:Y:S05]  /*5a60*/  EXIT ;  /* 0x000000000000794d */ /* 0x000fea0003800000 */
.L_x_30572:
[----:B------:R-:W-:Y:S01]  /*5a70*/  HFMA2.MMA R195, -RZ, RZ, 0, 1.847743988037109375e-06 ;  /* 0x0000001fffc37435 */ /* 0x000fe200000001ff */
[----:B------:R-:W-:Y:S02]  /*5a80*/  MOV R198, 0x1 ;  /* 0x0000000100c67802 */ /* 0x000fe40000000f00 */
[----:B------:R-:W-:Y:S02]  /*5a90*/  MOV R196, 0xffffffff ;  /* 0xffffffff00c47802 */ /* 0x000fe40000000f00 */
[----:B------:R-:W-:Y:S02]  /*5aa0*/  MOV R118, 0x5ac0 ;  /* 0x00005ac000767802 */ /* 0x000fe40000000f00 */
[----:B-----5:R-:W-:Y:S05]  /*5ab0*/  CALL.REL.NOINC `($__internal_98_$__cuda_sm70_shflsync_bfly_p) ;  /* 0x00000ab000007944 */ /* 0x020fea0003c00000 */
[----:B-1----:R-:W-:Y:S01]  /*5ac0*/  MOV R116, R198 ;  /* 0x000000c600747202 */ /* 0x002fe20000000f00 */
[----:B0-----:R-:W-:Y:S05]  /*5ad0*/  BRA `(.L_x_30590) ;  /* 0xffffe2a000007947 */ /* 0x001fea000383ffff */
.L_x_30573:
[----:B------:R-:W-:Y:S01]  /*5ae0*/  HFMA2.MMA R198, -RZ, RZ, 0, 1.1920928955078125e-07 ;  /* 0x00000002ffc67435 */ /* 0x000fe200000001ff */
[----:B------:R-:W-:Y:S02]  /*5af0*/  MOV R195, 0x1f ;  /* 0x0000001f00c37802 */ /* 0x000fe40000000f00 */
[----:B------:R-:W-:Y:S02]  /*5b00*/  MOV R196, 0xffffffff ;  /* 0xffffffff00c47802 */ /* 0x000fe40000000f00 */
[----:B------:R-:W-:-:S02]  /*5b10*/  MOV R118, 0x5b30 ;  /* 0x00005b3000767802 */ /* 0x000fc40000000f00 */
[----:B-----5:R-:W-:Y:S05]  /*5b20*/  CALL.REL.NOINC `($__internal_98_$__cuda_sm70_shflsync_bfly_p) ;  /* 0x00000a4000007944 */ /* 0x020fea0003c00000 */
[----:B01----:R-:W-:Y:S01]  /*5b30*/  FADD.FTZ R117, R117, R198 ;  /* 0x000000c675757221 */ /* 0x003fe20000010000 */
[----:B------:R-:W-:Y:S01]  /*5b40*/  HFMA2.MMA R198, -RZ, RZ, 0, 2.384185791015625e-07 ;  /* 0x00000004ffc67435 */ /* 0x000fe200000001ff */
[----:B------:R-:W-:-:S02]  /*5b50*/  MOV R195, 0x1f ;  /* 0x0000001f00c37802 */ /* 0x000fc40000000f00 */
[----:B------:R-:W-:Y:S02]  /*5b60*/  MOV R196, 0xffffffff ;  /* 0xffffffff00c47802 */ /* 0x000fe40000000f00 */
[----:B------:R-:W-:Y:S02]  /*5b70*/  MOV R118, 0x5b90 ;  /* 0x00005b9000767802 */ /* 0x000fe40000000f00 */
[----:B------:R-:W-:Y:S05]  /*5b80*/  CALL.REL.NOINC `($__internal_98_$__cuda_sm70_shflsync_bfly_p) ;  /* 0x000009e000007944 */ /* 0x000fea0003c00000 */
[----:B01----:R-:W-:Y:S01]  /*5b90*/  FADD.FTZ R117, R117, R198 ;  /* 0x000000c675757221 */ /* 0x003fe20000010000 */
[----:B------:R-:W-:Y:S01]  /*5ba0*/  HFMA2.MMA R198, -RZ, RZ, 0, 4.76837158203125e-07 ;  /* 0x00000008ffc67435 */ /* 0x000fe200000001ff */
[----:B------:R-:W-:Y:S02]  /*5bb0*/  MOV R195, 0x1f ;  /* 0x0000001f00c37802 */ /* 0x000fe40000000f00 */
[----:B------:R-:W-:Y:S02]  /*5bc0*/  MOV R196, 0xffffffff ;  /* 0xffffffff00c47802 */ /* 0x000fe40000000f00 */
[----:B------:R-:W-:Y:S02]  /*5bd0*/  MOV R118, 0x5bf0 ;  /* 0x00005bf000767802 */ /* 0x000fe40000000f00 */
[----:B------:R-:W-:Y:S05]  /*5be0*/  CALL.REL.NOINC `($__internal_98_$__cuda_sm70_shflsync_bfly_p) ;  /* 0x0000098000007944 */ /* 0x000fea0003c00000 */
[----:B01----:R-:W-:Y:S01]  /*5bf0*/  FADD.FTZ R117, R117, R198 ;  /* 0x000000c675757221 */ /* 0x003fe20000010000 */
[----:B------:R-:W-:Y:S01]  /*5c00*/  HFMA2.MMA R198, -RZ, RZ, 0, 9.5367431640625e-07 ;  /* 0x00000010ffc67435 */ /* 0x000fe200000001ff */
[----:B------:R-:W-:-:S02]  /*5c10*/  MOV R195, 0x1f ;  /* 0x0000001f00c37802 */ /* 0x000fc40000000f00 */
[----:B------:R-:W-:Y:S02]  /*5c20*/  MOV R196, 0xffffffff ;  /* 0xffffffff00c47802 */ /* 0x000fe40000000f00 */
[----:B------:R-:W-:Y:S02]  /*5c30*/  MOV R118, 0x5c50 ;  /* 0x00005c5000767802 */ /* 0x000fe40000000f00 */
[----:B------:R-:W-:Y:S05]  /*5c40*/  CALL.REL.NOINC `($__internal_98_$__cuda_sm70_shflsync_bfly_p) ;  /* 0x0000092000007944 */ /* 0x000fea0003c00000 */
        /* <DEDUP_REMOVED lines=119> */
[----:B------:R-:W-:Y:S05]  /*63c0*/  CALL.REL.NOINC `($__internal_98_$__cuda_sm70_shflsync_bfly_p) ;  /* 0x000001a000007944 */ /* 0x000fea0003c00000 */
[----:B01----:R-:W-:Y:S01]  /*63d0*/  FADD.FTZ R117, R117, R198 ;  /* 0x000000c675757221 */ /* 0x003fe20000010000 */
[----:B------:R-:W-:Y:S01]  /*63e0*/  HFMA2.MMA R198, -RZ, RZ, 0, 1.1920928955078125e-07 ;  /* 0x00000002ffc67435 */ /* 0x000fe200000001ff */
[----:B------:R-:W-:Y:S02]  /*63f0*/  MOV R195, 0x1f ;  /* 0x0000001f00c37802 */ /* 0x000fe40000000f00 */
[----:B------:R-:W-:Y:S02]  /*6400*/  MOV R196, 0xffffffff ;  /* 0xffffffff00c47802 */ /* 0x000fe40000000f00 */
[----:B------:R-:W-:Y:S02]  /*6410*/  MOV R118, 0x6430 ;  /* 0x0000643000767802 */ /* 0x000fe40000000f00 */
[----:B------:R-:W-:Y:S05]  /*6420*/  CALL.REL.NOINC `($__internal_98_$__cuda_sm70_shflsync_bfly_p) ;  /* 0x0000014000007944 */ /* 0x000fea0003c00000 */
[----:B01----:R-:W-:Y:S01]  /*6430*/  FADD.FTZ R117, R117, R198 ;  /* 0x000000c675757221 */ /* 0x003fe20000010000 */
[----:B------:R-:W-:Y:S01]  /*6440*/  HFMA2.MMA R198, -RZ, RZ, 0, 2.384185791015625e-07 ;  /* 0x00000004ffc67435 */ /* 0x000fe200000001ff */
[----:B------:R-:W-:Y:S02]  /*6450*/  MOV R195, 0x1f ;  /* 0x0000001f00c37802 */ /* 0x000fe40000000f00 */
[----:B------:R-:W-:-:S02]  /*6460*/  MOV R196, 0xffffffff ;  /* 0xffffffff00c47802 */ /* 0x000fc40000000f00 */
        /* <DEDUP_REMOVED lines=8> */
[----:B-1----:R-:W-:Y:S01]  /*64f0*/  FADD.FTZ R163, R117, R198 ;  /* 0x000000c675a37221 */ /* 0x002fe20000010000 */
[----:B------:R-:W-:Y:S01]  /*6500*/  HFMA2.MMA R198, -RZ, RZ, 0, 9.5367431640625e-07 ;  /* 0x00000010ffc67435 */ /* 0x000fe200000001ff */
[----:B0-----:R-:W-:Y:S02]  /*6510*/  MOV R195, 0x1f ;  /* 0x0000001f00c37802 */ /* 0x001fe40000000f00 */
[----:B------:R-:W-:-:S02]  /*6520*/  MOV R196, 0xffffffff ;  /* 0xffffffff00c47802 */ /* 0x000fc40000000f00 */
[----:B------:R-:W-:Y:S02]  /*6530*/  MOV R117, R163 ;  /* 0x000000a300757202 */ /* 0x000fe40000000f00 */
[----:B------:R-:W-:Y:S02]  /*6540*/  MOV R118, 0x6560 ;  /* 0x0000656000767802 */ /* 0x000fe40000000f00 */
[----:B------:R-:W-:Y:S05]  /*6550*/  CALL.REL.NOINC `($__internal_98_$__cuda_sm70_shflsync_bfly_p) ;  /* 0x0000001000007944 */ /* 0x000fea0003c00000 */
[----:B01----:R-:W-:Y:S05]  /*6560*/  BRA `(.L_x_30591) ;  /* 0xffffe06000007947 */ /* 0x003fea000383ffff */
        .weak           $__internal_98_$__cuda_sm70_shflsync_bfly_p
        .type           $__internal_98_$__cuda_sm70_shflsync_bfly_p,@function
        .size           $__internal_98_$__cuda_sm70_shflsync_bfly_p,(.L_x_44938 - $__internal_98_$__cuda_sm70_shflsync_bfly_p)
$__internal_98_$__cuda_sm70_shflsync_bfly_p:
[----:B------:R-:W-:Y:S01]  /*6570*/  HFMA2.MMA R119, -RZ, RZ, 0, 0 ;  /* 0x00000000ff777435 */ /* 0x000fe200000001ff */
[----:B------:R-:W-:Y:S04]  /*6580*/  WARPSYNC R196 ;  /* 0x000000c400007348 */ /* 0x000fe80003800000 */
[----:B------:R0:W1:Y:S01]  /*6590*/  SHFL.BFLY PT, R198, R117, R198, R195 ;  /* 0x0c0000c675c67389 */ /* 0x00006200000e00c3 */
[----:B------:R-:W-:Y:S05]  /*65a0*/  RET.REL.NODEC R118 `(_ZN10layer_norm13ln_fwd_kernelINS_13Kernel_traitsI6__halfS2_fS2_fjLj7168ELj1ELj1ELj4ELj16ENS_18Kernel_traits_baseILj7168ES2_S2_fS2_fjLj128EEEEELb0ELb0ELb1ELb0EEEvNS_9FwdParamsE) ;  /* 0xffff9a5076007950 */ /* 0x000fea0003c3ffff */
.L_x_30592:
        /* <DEDUP_REMOVED lines=13> */
.L_x_44938:


//--------------------- .text._ZN10layer_norm13ln_fwd_kernelINS_13Kernel_traitsI6__halfS2_fS2_fjLj7168ELj1ELj1ELj4ELj16ENS_18Kernel_traits_baseILj7168ES2_S2_fS2_fjLj128EEEEELb0ELb0ELb1ELb1EEEvNS_9FwdParamsE --------------------------
	.section	.text._ZN10layer_norm13ln_fwd_kernelINS_13Kernel_traitsI6__halfS2_fS2_fjLj7168ELj1ELj1ELj4ELj16ENS_18Kernel_traits_baseILj7168ES2_S2_fS2_fjLj128EEEEELb0ELb0ELb1ELb1EEEvNS_9FwdParamsE,"ax",@progbits
	.sectioninfo	@"SHI_REGISTERS=245"
	.align	128
        .global         _ZN10layer_norm13ln_fwd_kernelINS_13Kernel_traitsI6__halfS2_fS2_fjLj7168ELj1ELj1ELj4ELj16ENS_18Kernel_traits_baseILj7168ES2_S2_fS2_fjLj128EEEEELb0ELb0ELb1ELb1EEEvNS_9FwdParamsE
        .type           _ZN10layer_norm13ln_fwd_kernelINS_13Kernel_traitsI6__halfS2_fS2_fjLj7168ELj1ELj1ELj4ELj16ENS_18Kernel_traits_baseILj7168ES2_S2_fS2_fjLj128EEEEELb0ELb0ELb1ELb1EEEvNS_9FwdParamsE,@function
        .size           _ZN10layer_norm13ln_fwd_kernelINS_13Kernel_traitsI6__halfS2_fS2_fjLj7168ELj1ELj1ELj4ELj16ENS_18Kernel_traits_baseILj7168ES2_S2_fS2_fjLj128EEEEELb0ELb0ELb1ELb1EEEvNS_9FwdParamsE,(.L_x_44939 - _ZN10layer_norm13ln_fwd_kernelINS_13Kernel_traitsI6__halfS2_fS2_fjLj7168ELj1ELj1ELj4ELj16ENS_18Kernel_traits_baseILj7168ES2_S2_fS2_fjLj128EEEEELb0ELb0ELb1ELb1EEEvNS_9FwdParamsE)
        .other          _ZN10layer_norm13ln_fwd_kernelINS_13Kernel_traitsI6__halfS2_fS2_fjLj7168ELj1ELj1ELj4ELj16ENS_18Kernel_traits_baseILj7168ES2_S2_fS2_fjLj128EEEEELb0ELb0ELb1ELb1EEEvNS_9FwdParamsE,@"STO_CUDA_ENTRY STV_DEFAULT"
_ZN10layer_norm13ln_fwd_kernelINS_13Kernel_traitsI6__halfS2_fS2_fjLj7168ELj1ELj1ELj4ELj16ENS_18Kernel_traits_baseILj7168ES2_S2_fS2_fjLj128EEEEELb0ELb0ELb1ELb1EEEvNS_9FwdParamsE:
.text._ZN10layer_norm13ln_fwd_kernelINS_13Kernel_traitsI6__halfS2_fS2_fjLj7168ELj1ELj1ELj4ELj16ENS_18Kernel_traits_baseILj7168ES2_S2_fS2_fjLj128EEEEELb0ELb0ELb1ELb1EEEvNS_9FwdParamsE:
        /* <DEDUP_REMOVED lines=27> */
[----:B------:R0:W4:Y:S01]  /*01b0*/  LDG.E.128 R12, [R2.64+0x1000] ;  /* 0x00100004020c7981 */ /* 0x000122000c1e1d00 */
[----:B-----5:R-:W-:Y:S01]  /*01c0*/  @!P0 CS2R R104, SRZ ;  /* 0x0000000000688805 */ /* 0x020fe2000001ff00 */
[----:B------:R-:W-:-:S02]  /*01d0*/  @!P0 CS2R R112, SRZ ;  /* 0x0000000000708805 */ /* 0x000fc4000001ff00 */
[----:B------:R0:W5:Y:S01]  /*01e0*/  LDG.E.128 R8, [R2.64] ;  /* 0x0000000402087981 */ /* 0x000162000c1e1d00 */
[----:B------:R-:W-:Y:S01]  /*01f0*/  @!P0 CS2R R120, SRZ ;  /* 0x0000000000788805 */ /* 0x000fe2000001ff00 */
[----:B------:R-:W-:Y:S02]  /*0200*/  @!P0 CS2R R128, SRZ ;  /* 0x0000000000808805 */ /* 0x000fe4000001ff00 */
[----:B------:R0:W5:Y:S01]  /*0210*/  LDG.E.128 R4, [R2.64+0x800] ;  /* 0x0008000402047981 */ /* 0x000162000c1e1d00 */
        /* <DEDUP_REMOVED lines=8> */
[----:B0-----:R-:W-:Y:S01]  /*02a0*/  HFMA2.MMA R2, -RZ, RZ, 0, 5.9604644775390625e-08 ;  /* 0x00000001ff027435 */ /* 0x001fe200000001ff */
[----:B------:R-:W-:Y:S01]  /*02b0*/  @!P0 CS2R R32, SRZ ;  /* 0x0000000000208805 */ /* 0x000fe2000001ff00 */
[----:B------:R-:W-:Y:S01]  /*02c0*/  @!P0 CS2R R34, SRZ ;  /* 0x0000000000228805 */ /* 0x000fe2000001ff00 */
[----:B------:R-:W-:Y:S01]  /*02d0*/  SHF.L.U32 R159, R159, 0x2, RZ ;  /* 0x000000029f9f7819 */ /* 0x000fe200000006ff */
[--C-:B------:R-:W-:Y:S01]  /*02e0*/  HADD2.F32 R100, -RZ, R104.reuse.H0_H0 ;  /* 0x20000068ff647230 */ /* 0x100fe20000004100 */
[----:B------:R-:W-:Y:S01]  /*02f0*/  SHF.R.U32.HI R181, RZ, 0x5, R0 ;  /* 0x00000005ffb57819 */ /* 0x000fe20000011600 */
        /* <DEDUP_REMOVED lines=34> */
[----:B------:R-:W-:Y:S01]  /*0520*/  HADD2.F32 R145, -RZ, R146.H1_H1 ;  /* 0x30000092ff917230 */ /* 0x000fe20000004100 */
[C---:B------:R-:W-:Y:S01]  /*0530*/  LOP3.LUT R157, R0.reuse, 0x1f, RZ, 0xc0, !PT ;  /* 0x0000001f009d7812 */ /* 0x040fe200078ec0ff */
[----:B------:R-:W-:Y:S01]  /*0540*/  HADD2.F32 R106, -RZ, R107.H0_H0 ;  /* 0x2000006bff6a7230 */ /* 0x000fe20000004100 */
[----:B------:R-:W-:Y:S01]  /*0550*/  LOP3.LUT R156, R0, 0x7f, RZ, 0xc0, !PT ;  /* 0x0000007f009c7812 */ /* 0x000fe200078ec0ff */
[----:B------:R-:W-:Y:S01]  /*0560*/  HADD2.F32 R114, -RZ, R115.H0_H0 ;  /* 0x20000073ff727230 */ /* 0x000fe20000004100 */
[----:B------:R-:W-:Y:S01]  /*0570*/  LOP3.LUT R181, R181, 0x3, RZ, 0xc0, !PT ;  /* 0x00000003b5b57812 */ /* 0x000fe200078ec0ff */
[----:B------:R-:W-:Y:S01]  /*0580*/  HADD2.F32 R122, -RZ, R123.H0_H0 ;  /* 0x2000007bff7a7230 */ /* 0x000fe20000004100 */
[----:B------:R-:W-:Y:S01]  /*0590*/  IADD3 R174, R159, 0x4, RZ ;  /* 0x000000049fae7810 */ /* 0x000fe20007ffe0ff */
[----:B------:R-:W-:-:S02]  /*05a0*/  HADD2.F32 R130, -RZ, R131.H0_H0 ;  /* 0x20000083ff827230 */ /* 0x000fc40000004100 */
[----:B------:R-:W-:Y:S02]  /*05b0*/  HADD2.F32 R138, -RZ, R139.H0_H0 ;  /* 0x2000008bff8a7230 */ /* 0x000fe40000004100 */
[----:B------:R-:W-:Y:S02]  /*05c0*/  HADD2.F32 R146, -RZ, R147.H0_H0 ;  /* 0x20000093ff927230 */ /* 0x000fe40000004100 */
        /* <DEDUP_REMOVED lines=14> */
[----:B------:R-:W-:Y:S01]  /*06b0*/  ULDC.U8 UR6, c[0x0][0x1f0] ;  /* 0x00007c0000067ab9 */ /* 0x000fe20000000000 */
[--C-:B--2---:R-:W-:Y:S02]  /*06c0*/  HADD2.F32 R173, -RZ, R25.reuse.H0_H0 ;  /* 0x20000019ffad7230 */ /* 0x104fe40000004100 */
[----:B------:R-:W-:-:S02]  /*06d0*/  HADD2.F32 R170, -RZ, R25.H1_H1 ;  /* 0x30000019ffaa7230 */ /* 0x000fc40000004100 */
[----:B---3--:R-:W-:Y:S02]  /*06e0*/  HADD2.F32 R163, -RZ, R18.H0_H0 ;  /* 0x20000012ffa37230 */ /* 0x008fe40000004100 */
[----:B------:R-:W-:Y:S02]  /*06f0*/  HADD2.F32 R171, -RZ, R24.H0_H0 ;  /* 0x20000018ffab7230 */ /* 0x000fe40000004100 */
[----:B----4-:R-:W-:Y:S02]  /*0700*/  HADD2.F32 R169, -RZ, R22.H0_H0 ;  /* 0x20000016ffa97230 */ /* 0x010fe40000004100 */
[----:B------:R-:W-:Y:S02]  /*0710*/  HADD2.F32 R25, -RZ, R26.H0_H0 ;  /* 0x2000001aff197230 */ /* 0x000fe40000004100 */
[----:B------:R-:W-:Y:S02]  /*0720*/  HADD2.F32 R175, -RZ, R28.H0_H0 ;  /* 0x2000001cffaf7230 */ /* 0x000fe40000004100 */
[----:B------:R-:W-:-:S02]  /*0730*/  HADD2.F32 R177, -RZ, R29.H0_H0 ;  /* 0x2000001dffb17230 */ /* 0x000fc40000004100 */
[--C-:B------:R-:W-:Y:S02]  /*0740*/  HADD2.F32 R172, -RZ, R30.reuse.H0_H0 ;  /* 0x2000001effac7230 */ /* 0x100fe40000004100 */
[----:B------:R-:W-:Y:S01]  /*0750*/  HADD2.F32 R179, -RZ, R30.H1_H1 ;  /* 0x3000001effb37230 */ /* 0x000fe20000004100 */
[----:B------:R-:W-:Y:S01]  /*0760*/  PRMT R30, R2, 0x7610, R30 ;  /* 0x00007610021e7816 */ /* 0x000fe2000000001e */
        /* <DEDUP_REMOVED lines=15> */
.L_x_30710:
        /* <DEDUP_REMOVED lines=18> */
[----:B-----5:R1:W5:Y:S01]  /*0980*/  LDG.E R178, [R2.64] ;  /* 0x0000000402b27981 */ /* 0x020362000c1e1900 */
        /* <DEDUP_REMOVED lines=37> */
[----:B0----5:R-:W-:-:S05]  /*0be0*/  HADD2.F32 R48, -RZ, R40.H0_H0 ;  /* 0x20000028ff307230 */ /* 0x021fca0000004100 */
[----:B------:R-:W-:-:S04]  /*0bf0*/  FMUL.FTZ R48, R48, c[0x0][0x1ec] ;  /* 0x00007b0030307a20 */ /* 0x000fc80000410000 */
[----:B------:R-:W-:Y:S02]  /*0c00*/  @P0 FADD.FTZ R48, R32, R48 ;  /* 0x0000003020300221 */ /* 0x000fe40000010000 */
.L_x_30594:
[----:B0-----:R-:W-:Y:S05]  /*0c10*/  BSYNC B0 ;  /* 0x0000000000007941 */ /* 0x001fea0003800000 */
.L_x_30593:
[----:B------:R-:W-:Y:S01]  /*0c20*/  BSSY B0, `(.L_x_30595) ;  /* 0x0000005000007945 */ /* 0x000fe20003800000 */
[----:B------:R-:W-:Y:S05]  /*0c30*/  @!P6 BRA `(.L_x_30596) ;  /* 0x000000300000e947 */ /* 0x000fea0003800000 */
[----:B-----5:R-:W-:-:S05]  /*0c40*/  HADD2.F32 R49, -RZ, R40.H1_H1 ;  /* 0x30000028ff317230 */ /* 0x020fca0000004100 */
[----:B------:R-:W-:-:S04]  /*0c50*/  FMUL.FTZ R49, R49, c[0x0][0x1ec] ;  /* 0x00007b0031317a20 */ /* 0x000fc80000410000 */
[----:B------:R-:W-:Y:S02]  /*0c60*/  @P0 FADD.FTZ R49, R33, R49 ;  /* 0x0000003121310221 */ /* 0x000fe40000010000 */
.L_x_30596:
[----:B------:R-:W-:Y:S05]  /*0c70*/  BSYNC B0 ;  /* 0x0000000000007941 */ /* 0x000fea0003800000 */
.L_x_30595:
[----:B------:R-:W-:Y:S01]  /*0c80*/  BSSY B0, `(.L_x_30597) ;  /* 0x0000005000007945 */ /* 0x000fe20003800000 */
[----:B------:R-:W-:Y:S05]  /*0c90*/  @!P6 BRA `(.L_x_30598) ;  /* 0x000000300000e947 */ /* 0x000fea0003800000 */
[----:B-----5:R-:W-:-:S05]  /*0ca0*/  HADD2.F32 R50, -RZ, R41.H0_H0 ;  /* 0x20000029ff327230 */ /* 0x020fca0000004100 */
[----:B------:R-:W-:-:S04]  /*0cb0*/  FMUL.FTZ R50, R50, c[0x0][0x1ec] ;  /* 0x00007b0032327a20 */ /* 0x000fc80000410000 */
[----:B------:R-:W-:Y:S02]  /*0cc0*/  @P0 FADD.FTZ R50, R34, R50 ;  /* 0x0000003222320221 */ /* 0x000fe40000010000 */
.L_x_30598:
[----:B------:R-:W-:Y:S05]  /*0cd0*/  BSYNC B0 ;  /* 0x0000000000007941 */ /* 0x000fea0003800000 */
.L_x_30597:
[----:B------:R-:W-:Y:S01]  /*0ce0*/  BSSY B0, `(.L_x_30599) ;  /* 0x0000005000007945 */ /* 0x000fe20003800000 */
[----:B------:R-:W-:Y:S05]  /*0cf0*/  @!P6 BRA `(.L_x_30600) ;  /* 0x000000300000e947 */ /* 0x000fea0003800000 */
[----:B-----5:R-:W-:-:S05]  /*0d00*/  HADD2.F32 R51, -RZ, R41.H1_H1 ;  /* 0x30000029ff337230 */ /* 0x020fca0000004100 */
[----:B------:R-:W-:-:S04]  /*0d10*/  FMUL.FTZ R51, R51, c[0x0][0x1ec] ;  /* 0x00007b0033337a20 */ /* 0x000fc80000410000 */
[----:B------:R-:W-:Y:S02]  /*0d20*/  @P0 FADD.FTZ R51, R35, R51 ;  /* 0x0000003323330221 */ /* 0x000fe40000010000 */
.L_x_30600:
[----:B------:R-:W-:Y:S05]  /*0d30*/  BSYNC B0 ;  /* 0x0000000000007941 */ /* 0x000fea0003800000 */
.L_x_30599:
[----:B------:R-:W-:Y:S01]  /*0d40*/  BSSY B0, `(.L_x_30601) ;  /* 0x0000005000007945 */ /* 0x000fe20003800000 */
[----:B------:R-:W-:Y:S05]  /*0d50*/  @!P6 BRA `(.L_x_30602) ;  /* 0x000000300000e947 */ /* 0x000fea0003800000 */
[----:B-----5:R-:W-:-:S05]  /*0d60*/  HADD2.F32 R44, -RZ, R42.H0_H0 ;  /* 0x2000002aff2c7230 */ /* 0x020fca0000004100 */
[----:B------:R-:W-:-:S04]  /*0d70*/  FMUL.FTZ R44, R44, c[0x0][0x1ec] ;  /* 0x00007b002c2c7a20 */ /* 0x000fc80000410000 */
[----:B------:R-:W-:Y:S02]  /*0d80*/  @P0 FADD.FTZ R44, R36, R44 ;  /* 0x0000002c242c0221 */ /* 0x000fe40000010000 */
.L_x_30602:
[----:B------:R-:W-:Y:S05]  /*0d90*/  BSYNC B0 ;  /* 0x0000000000007941 */ /* 0x000fea0003800000 */
.L_x_30601:
[----:B------:R-:W-:Y:S01]  /*0da0*/  BSSY B0, `(.L_x_30603) ;  /* 0x0000005000007945 */ /* 0x000fe20003800000 */
[----:B------:R-:W-:Y:S05]  /*0db0*/  @!P6 BRA `(.L_x_30604) ;  /* 0x000000300000e947 */ /* 0x000fea0003800000 */
[----:B-----5:R-:W-:-:S05]  /*0dc0*/  HADD2.F32 R45, -RZ, R42.H1_H1 ;  /* 0x3000002aff2d7230 */ /* 0x020fca0000004100 */
[----:B------:R-:W-:-:S04]  /*0dd0*/  FMUL.FTZ R45, R45, c[0x0][0x1ec] ;  /* 0x00007b002d2d7a20 */ /* 0x000fc80000410000 */
[----:B------:R-:W-:Y:S02]  /*0de0*/  @P0 FADD.FTZ R45, R37, R45 ;  /* 0x0000002d252d0221 */ /* 0x000fe40000010000 */
.L_x_30604:
[----:B------:R-:W-:Y:S05]  /*0df0*/  BSYNC B0 ;  /* 0x0000000000007941 */ /* 0x000fea0003800000 */
.L_x_30603:
[----:B------:R-:W-:Y:S01]  /*0e00*/  BSSY B0, `(.L_x_30605) ;  /* 0x0000005000007945 */ /* 0x000fe20003800000 */
[----:B------:R-:W-:Y:S05]  /*0e10*/  @!P6 BRA `(.L_x_30606) ;  /* 0x000000300000e947 */ /* 0x000fea0003800000 */
[----:B-----5:R-:W-:-:S05]  /*0e20*/  HADD2.F32 R46, -RZ, R43.H0_H0 ;  /* 0x2000002bff2e7230 */ /* 0x020fca0000004100 */
[----:B------:R-:W-:-:S04]  /*0e30*/  FMUL.FTZ R46, R46, c[0x0][0x1ec] ;  /* 0x00007b002e2e7a20 */ /* 0x000fc80000410000 */
[----:B------:R-:W-:Y:S02]  /*0e40*/  @P0 FADD.FTZ R46, R38, R46 ;  /* 0x0000002e262e0221 */ /* 0x000fe40000010000 */
.L_x_30606:
[----:B------:R-:W-:Y:S05]  /*0e50*/  BSYNC B0 ;  /* 0x0000000000007941 */ /* 0x000fea0003800000 */
.L_x_30605:
[----:B------:R-:W-:Y:S01]  /*0e60*/  BSSY B0, `(.L_x_30607) ;  /* 0x0000005000007945 */ /* 0x000fe20003800000 */
[----:B------:R-:W-:Y:S05]  /*0e70*/  @!P6 BRA `(.L_x_30608) ;  /* 0x000000300000e947 */ /* 0x000fea0003800000 */
[----:B-----5:R-:W-:-:S05]  /*0e80*/  HADD2.F32 R47, -RZ, R43.H1_H1 ;  /* 0x3000002bff2f7230 */ /* 0x020fca0000004100 */
[----:B------:R-:W-:-:S04]  /*0e90*/  FMUL.FTZ R47, R47, c[0x0][0x1ec] ;  /* 0x00007b002f2f7a20 */ /* 0x000fc80000410000 */
[----:B------:R-:W-:Y:S02]  /*0ea0*/  @P0 FADD.FTZ R47, R39, R47 ;  /* 0x0000002f272f0221 */ /* 0x000fe40000010000 */
.L_x_30608:
[----:B------:R-:W-:Y:S05]  /*0eb0*/  BSYNC B0 ;  /* 0x0000000000007941 */ /* 0x000fea0003800000 */
.L_x_30607:
        /* <DEDUP_REMOVED lines=37> */
[----:B-----5:R-:W-:-:S05]  /*1110*/  HADD2.F32 R56, -RZ, R40.H0_H0 ;  /* 0x20000028ff387230 */ /* 0x020fca0000004100 */
[----:B------:R-:W-:-:S04]  /*1120*/  FMUL.FTZ R56, R56, c[0x0][0x1ec] ;  /* 0x00007b0038387a20 */ /* 0x000fc80000410000 */
[----:B------:R-:W-:Y:S02]  /*1130*/  @P0 FADD.FTZ R56, R32, R56 ;  /* 0x0000003820380221 */ /* 0x000fe40000010000 */
.L_x_30610:
[----:B------:R-:W-:Y:S05]  /*1140*/  BSYNC B0 ;  /* 0x0000000000007941 */ /* 0x000fea0003800000 */
.L_x_30609:
[----:B------:R-:W-:Y:S01]  /*1150*/  BSSY B0, `(.L_x_30611) ;  /* 0x0000005000007945 */ /* 0x000fe20003800000 */
[----:B------:R-:W-:Y:S05]  /*1160*/  @!P6 BRA `(.L_x_30612) ;  /* 0x000000300000e947 */ /* 0x000fea0003800000 */
[----:B-----5:R-:W-:-:S05]  /*1170*/  HADD2.F32 R57, -RZ, R40.H1_H1 ;  /* 0x30000028ff397230 */ /* 0x020fca0000004100 */
[----:B------:R-:W-:-:S04]  /*1180*/  FMUL.FTZ R57, R57, c[0x0][0x1ec] ;  /* 0x00007b0039397a20 */ /* 0x000fc80000410000 */
[----:B------:R-:W-:Y:S02]  /*1190*/  @P0 FADD.FTZ R57, R33, R57 ;  /* 0x0000003921390221 */ /* 0x000fe40000010000 */
.L_x_30612:
[----:B------:R-:W-:Y:S05]  /*11a0*/  BSYNC B0 ;  /* 0x0000000000007941 */ /* 0x000fea0003800000 */
.L_x_30611:
[----:B------:R-:W-:Y:S01]  /*11b0*/  BSSY B0, `(.L_x_30613) ;  /* 0x0000005000007945 */ /* 0x000fe20003800000 */
[----:B------:R-:W-:Y:S05]  /*11c0*/  @!P6 BRA `(.L_x_30614) ;  /* 0x000000300000e947 */ /* 0x000fea0003800000 */
[----:B-----5:R-:W-:-:S05]  /*11d0*/  HADD2.F32 R58, -RZ, R41.H0_H0 ;  /* 0x20000029ff3a7230 */ /* 0x020fca0000004100 */
[----:B------:R-:W-:-:S04]  /*11e0*/  FMUL.FTZ R58, R58, c[0x0][0x1ec] ;  /* 0x00007b003a3a7a20 */ /* 0x000fc80000410000 */
[----:B------:R-:W-:Y:S02]  /*11f0*/  @P0 FADD.FTZ R58, R34, R58 ;  /* 0x0000003a223a0221 */ /* 0x000fe40000010000 */
.L_x_30614:
[----:B------:R-:W-:Y:S05]  /*1200*/  BSYNC B0 ;  /* 0x0000000000007941 */ /* 0x000fea0003800000 */
.L_x_30613:
[----:B------:R-:W-:Y:S01]  /*1210*/  BSSY B0, `(.L_x_30615) ;  /* 0x0000005000007945 */ /* 0x000fe20003800000 */
[----:B------:R-:W-:Y:S05]  /*1220*/  @!P6 BRA `(.L_x_30616) ;  /* 0x000000300000e947 */ /* 0x000fea0003800000 */
[----:B-----5:R-:W-:-:S05]  /*1230*/  HADD2.F32 R59, -RZ, R41.H1_H1 ;  /* 0x30000029ff3b7230 */ /* 0x020fca0000004100 */
[----:B------:R-:W-:-:S04]  /*1240*/  FMUL.FTZ R59, R59, c[0x0][0x1ec] ;  /* 0x00007b003b3b7a20 */ /* 0x000fc80000410000 */
[----:B------:R-:W-:Y:S02]  /*1250*/  @P0 FADD.FTZ R59, R35, R59 ;  /* 0x0000003b233b0221 */ /* 0x000fe40000010000 */
.L_x_30616:
[----:B------:R-:W-:Y:S05]  /*1260*/  BSYNC B0 ;  /* 0x0000000000007941 */ /* 0x000fea0003800000 */
.L_x_30615:
[----:B------:R-:W-:Y:S01]  /*1270*/  BSSY B0, `(.L_x_30617) ;  /* 0x0000005000007945 */ /* 0x000fe20003800000 */
[----:B------:R-:W-:Y:S05]  /*1280*/  @!P6 BRA `(.L_x_30618) ;  /* 0x000000300000e947 */ /* 0x000fea0003800000 */
[----:B-----5:R-:W-:-:S05]  /*1290*/  HADD2.F32 R52, -RZ, R42.H0_H0 ;  /* 0x2000002aff347230 */ /* 0x020fca0000004100 */
[----:B------:R-:W-:-:S04]  /*12a0*/  FMUL.FTZ R52, R52, c[0x0][0x1ec] ;  /* 0x00007b0034347a20 */ /* 0x000fc80000410000 */
[----:B------:R-:W-:Y:S02]  /*12b0*/  @P0 FADD.FTZ R52, R36, R52 ;  /* 0x0000003424340221 */ /* 0x000fe40000010000 */
.L_x_30618:
[----:B------:R-:W-:Y:S05]  /*12c0*/  BSYNC B0 ;  /* 0x0000000000007941 */ /* 0x000fea0003800000 */
.L_x_30617:
[----:B------:R-:W-:Y:S01]  /*12d0*/  BSSY B0, `(.L_x_30619) ;  /* 0x0000005000007945 */ /* 0x000fe20003800000 */
[----:B------:R-:W-:Y:S05]  /*12e0*/  @!P6 BRA `(.L_x_30620) ;  /* 0x000000300000e947 */ /* 0x000fea0003800000 */
[----:B-----5:R-:W-:-:S05]  /*12f0*/  HADD2.F32 R53, -RZ, R42.H1_H1 ;  /* 0x3000002aff357230 */ /* 0x020fca0000004100 */
[----:B------:R-:W-:-:S04]  /*1300*/  FMUL.FTZ R53, R53, c[0x0][0x1ec] ;  /* 0x00007b0035357a20 */ /* 0x000fc80000410000 */
[----:B------:R-:W-:Y:S02]  /*1310*/  @P0 FADD.FTZ R53, R37, R53 ;  /* 0x0000003525350221 */ /* 0x000fe40000010000 */
.L_x_30620:
[----:B------:R-:W-:Y:S05]  /*1320*/  BSYNC B0 ;  /* 0x0000000000007941 */ /* 0x000fea0003800000 */
.L_x_30619:
[----:B------:R-:W-:Y:S01]  /*1330*/  BSSY B0, `(.L_x_30621) ;  /* 0x0000005000007945 */ /* 0x000fe20003800000 */
[----:B------:R-:W-:Y:S05]  /*1340*/  @!P6 BRA `(.L_x_30622) ;  /* 0x000000300000e947 */ /* 0x000fea0003800000 */
[----:B-----5:R-:W-:-:S05]  /*1350*/  HADD2.F32 R54, -RZ, R43.H0_H0 ;  /* 0x2000002bff367230 */ /* 0x020fca0000004100 */
[----:B------:R-:W-:-:S04]  /*1360*/  FMUL.FTZ R54, R54, c[0x0][0x1ec] ;  /* 0x00007b0036367a20 */ /* 0x000fc80000410000 */
[----:B------:R-:W-:Y:S02]  /*1370*/  @P0 FADD.FTZ R54, R38, R54 ;  /* 0x0000003626360221 */ /* 0x000fe40000010000 */
.L_x_30622:
[----:B------:R-:W-:Y:S05]  /*1380*/  BSYNC B0 ;  /* 0x0000000000007941 */ /* 0x000fea0003800000 */
.L_x_30621:
[----:B------:R-:W-:Y:S01]  /*1390*/  BSSY B0, `(.L_x_30623) ;  /* 0x0000005000007945 */ /* 0x000fe20003800000 */
[----:B------:R-:W-:Y:S05]  /*13a0*/  @!P6 BRA `(.L_x_30624) ;  /* 0x000000300000e947 */ /* 0x000fea0003800000 */
[----:B-----5:R-:W-:-:S05]  /*13b0*/  HADD2.F32 R55, -RZ, R43.H1_H1 ;  /* 0x3000002bff377230 */ /* 0x020fca0000004100 */
[----:B------:R-:W-:-:S04]  /*13c0*/  FMUL.FTZ R55, R55, c[0x0][0x1ec] ;  /* 0x00007b0037377a20 */ /* 0x000fc80000410000 */
[----:B------:R-:W-:Y:S02]  /*13d0*/  @P0 FADD.FTZ R55, R39, R55 ;  /* 0x0000003727370221 */ /* 0x000fe40000010000 */
.L_x_30624:
[----:B------:R-:W-:Y:S05]  /*13e0*/  BSYNC B0 ;  /* 0x0000000000007941 */ /* 0x000fea0003800000 */
.L_x_30623:
        /* <DEDUP_REMOVED lines=37> */
[----:B----45:R-:W-:-:S05]  /*1640*/  HADD2.F32 R64, -RZ, R40.H0_H0 ;  /* 0x20000028ff407230 */ /* 0x030fca0000004100 */
[----:B------:R-:W-:-:S04]  /*1650*/  FMUL.FTZ R64, R64, c[0x0][0x1ec] ;  /* 0x00007b0040407a20 */ /* 0x000fc80000410000 */
[----:B------:R-:W-:Y:S02]  /*1660*/  @P0 FADD.FTZ R64, R32, R64 ;  /* 0x0000004020400221 */ /* 0x000fe40000010000 */
.L_x_30626:
[----:B----4-:R-:W-:Y:S05]  /*1670*/  BSYNC B0 ;  /* 0x0000000000007941 */ /* 0x010fea0003800000 */
.L_x_30625:
[----:B------:R-:W-:Y:S01]  /*1680*/  BSSY B0, `(.L_x_30627) ;  /* 0x0000005000007945 */ /* 0x000fe20003800000 */
[----:B------:R-:W-:Y:S05]  /*1690*/  @!P6 BRA `(.L_x_30628) ;  /* 0x000000300000e947 */ /* 0x000fea0003800000 */
[----:B-----5:R-:W-:-:S05]  /*16a0*/  HADD2.F32 R65, -RZ, R40.H1_H1 ;  /* 0x30000028ff417230 */ /* 0x020fca0000004100 */
[----:B------:R-:W-:-:S04]  /*16b0*/  FMUL.FTZ R65, R65, c[0x0][0x1ec] ;  /* 0x00007b0041417a20 */ /* 0x000fc80000410000 */
[----:B------:R-:W-:Y:S02]  /*16c0*/  @P0 FADD.FTZ R65, R33, R65 ;  /* 0x0000004121410221 */ /* 0x000fe40000010000 */
.L_x_30628:
[----:B------:R-:W-:Y:S05]  /*16d0*/  BSYNC B0 ;  /* 0x0000000000007941 */ /* 0x000fea0003800000 */
.L_x_30627:
[----:B------:R-:W-:Y:S01]  /*16e0*/  BSSY B0, `(.L_x_30629) ;  /* 0x0000005000007945 */ /* 0x000fe20003800000 */
[----:B------:R-:W-:Y:S05]  /*16f0*/  @!P6 BRA `(.L_x_30630) ;  /* 0x000000300000e947 */ /* 0x000fea0003800000 */
[----:B-----5:R-:W-:-:S05]  /*1700*/  HADD2.F32 R66, -RZ, R41.H0_H0 ;  /* 0x20000029ff427230 */ /* 0x020fca0000004100 */
[----:B------:R-:W-:-:S04]  /*1710*/  FMUL.FTZ R66, R66, c[0x0][0x1ec] ;  /* 0x00007b0042427a20 */ /* 0x000fc80000410000 */
[----:B------:R-:W-:Y:S02]  /*1720*/  @P0 FADD.FTZ R66, R34, R66 ;  /* 0x0000004222420221 */ /* 0x000fe40000010000 */
.L_x_30630:
[----:B------:R-:W-:Y:S05]  /*1730*/  BSYNC B0 ;  /* 0x0000000000007941 */ /* 0x000fea0003800000 */
.L_x_30629:
[----:B------:R-:W-:Y:S01]  /*1740*/  BSSY B0, `(.L_x_30631) ;  /* 0x0000005000007945 */ /* 0x000fe20003800000 */
[----:B------:R-:W-:Y:S05]  /*1750*/  @!P6 BRA `(.L_x_30632) ;  /* 0x000000300000e947 */ /* 0x000fea0003800000 */
[----:B-----5:R-:W-:-:S05]  /*1760*/  HADD2.F32 R67, -RZ, R41.H1_H1 ;  /* 0x30000029ff437230 */ /* 0x020fca0000004100 */
[----:B------:R-:W-:-:S04]  /*1770*/  FMUL.FTZ R67, R67, c[0x0][0x1ec] ;  /* 0x00007b0043437a20 */ /* 0x000fc80000410000 */
[----:B------:R-:W-:Y:S02]  /*1780*/  @P0 FADD.FTZ R67, R35, R67 ;  /* 0x0000004323430221 */ /* 0x000fe40000010000 */
.L_x_30632:
[----:B------:R-:W-:Y:S05]  /*1790*/  BSYNC B0 ;  /* 0x0000000000007941 */ /* 0x000fea0003800000 */
.L_x_30631:
[----:B------:R-:W-:Y:S01]  /*17a0*/  BSSY B0, `(.L_x_30633) ;  /* 0x0000005000007945 */ /* 0x000fe20003800000 */
[----:B------:R-:W-:Y:S05]  /*17b0*/  @!P6 BRA `(.L_x_30634) ;  /* 0x000000300000e947 */ /* 0x000fea0003800000 */
[----:B-----5:R-:W-:-:S05]  /*17c0*/  HADD2.F32 R60, -RZ, R42.H0_H0 ;  /* 0x2000002aff3c7230 */ /* 0x020fca0000004100 */
[----:B------:R-:W-:-:S04]  /*17d0*/  FMUL.FTZ R60, R60, c[0x0][0x1ec] ;  /* 0x00007b003c3c7a20 */ /* 0x000fc80000410000 */
[----:B------:R-:W-:Y:S02]  /*17e0*/  @P0 FADD.FTZ R60, R36, R60 ;  /* 0x0000003c243c0221 */ /* 0x000fe40000010000 */
.L_x_30634:
[----:B------:R-:W-:Y:S05]  /*17f0*/  BSYNC B0 ;  /* 0x0000000000007941 */ /* 0x000fea0003800000 */
.L_x_30633:
[----:B------:R-:W-:Y:S01]  /*1800*/  BSSY B0, `(.L_x_30635) ;  /* 0x0000005000007945 */ /* 0x000fe20003800000 */
[----:B------:R-:W-:Y:S05]  /*1810*/  @!P6 BRA `(.L_x_30636) ;  /* 0x000000300000e947 */ /* 0x000fea0003800000 */
[----:B-----5:R-:W-:-:S05]  /*1820*/  HADD2.F32 R61, -RZ, R42.H1_H1 ;  /* 0x3000002aff3d7230 */ /* 0x020fca0000004100 */
[----:B------:R-:W-:-:S04]  /*1830*/  FMUL.FTZ R61, R61, c[0x0][0x1ec] ;  /* 0x00007b003d3d7a20 */ /* 0x000fc80000410000 */
[----:B------:R-:W-:Y:S02]  /*1840*/  @P0 FADD.FTZ R61, R37, R61 ;  /* 0x0000003d253d0221 */ /* 0x000fe40000010000 */
.L_x_30636:
[----:B------:R-:W-:Y:S05]  /*1850*/  BSYNC B0 ;  /* 0x0000000000007941 */ /* 0x000fea0003800000 */
.L_x_30635:
[----:B------:R-:W-:Y:S01]  /*1860*/  BSSY B0, `(.L_x_30637) ;  /* 0x0000005000007945 */ /* 0x000fe20003800000 */
[----:B------:R-:W-:Y:S05]  /*1870*/  @!P6 BRA `(.L_x_30638) ;  /* 0x000000300000e947 */ /* 0x000fea0003800000 */
[----:B-----5:R-:W-:-:S05]  /*1880*/  HADD2.F32 R62, -RZ, R43.H0_H0 ;  /* 0x2000002bff3e7230 */ /* 0x020fca0000004100 */
[----:B------:R-:W-:-:S04]  /*1890*/  FMUL.FTZ R62, R62, c[0x0][0x1ec] ;  /* 0x00007b003e3e7a20 */ /* 0x000fc80000410000 */
[----:B------:R-:W-:Y:S02]  /*18a0*/  @P0 FADD.FTZ R62, R38, R62 ;  /* 0x0000003e263e0221 */ /* 0x000fe40000010000 */
.L_x_30638:
[----:B------:R-:W-:Y:S05]  /*18b0*/  BSYNC B0 ;  /* 0x0000000000007941 */ /* 0x000fea0003800000 */
.L_x_30637:
[----:B------:R-:W-:Y:S01]  /*18c0*/  BSSY B0, `(.L_x_30639) ;  /* 0x0000005000007945 */ /* 0x000fe20003800000 */
[----:B------:R-:W-:Y:S05]  /*18d0*/  @!P6 BRA `(.L_x_30640) ;  /* 0x000000300000e947 */ /* 0x000fea0003800000 */
[----:B-----5:R-:W-:-:S05]  /*18e0*/  HADD2.F32 R63, -RZ, R43.H1_H1 ;  /* 0x3000002bff3f7230 */ /* 0x020fca0000004100 */
[----:B------:R-:W-:-:S04]  /*18f0*/  FMUL.FTZ R63, R63, c[0x0][0x1ec] ;  /* 0x00007b003f3f7a20 */ /* 0x000fc80000410000 */
[----:B------:R-:W-:Y:S02]  /*1900*/  @P0 FADD.FTZ R63, R39, R63 ;  /* 0x0000003f273f0221 */ /* 0x000fe40000010000 */
.L_x_30640:
[----:B------:R-:W-:Y:S05]  /*1910*/  BSYNC B0 ;  /* 0x0000000000007941 */ /* 0x000fea0003800000 */
.L_x_30639:
        /* <DEDUP_REMOVED lines=40> */
.L_x_30642:
[----:B----4-:R-:W-:Y:S05]  /*1ba0*/  BSYNC B0 ;  /* 0x0000000000007941 */ /* 0x010fea0003800000 */
.L_x_30641:
[----:B------:R-:W-:Y:S01]  /*1bb0*/  BSSY B0, `(.L_x_30643) ;  /* 0x0000005000007945 */ /* 0x000fe20003800000 */
[----:B------:R-:W-:Y:S05]  /*1bc0*/  @!P6 BRA `(.L_x_30644) ;  /* 0x000000300000e947 */ /* 0x000fea0003800000 */
[----:B-----5:R-:W-:-:S05]  /*1bd0*/  HADD2.F32 R73, -RZ, R40.H1_H1 ;  /* 0x30000028ff497230 */ /* 0x020fca0000004100 */
[----:B------:R-:W-:-:S04]  /*1be0*/  FMUL.FTZ R73, R73, c[0x0][0x1ec] ;  /* 0x00007b0049497a20 */ /* 0x000fc80000410000 */
[----:B------:R-:W-:Y:S02]  /*1bf0*/  @P0 FADD.FTZ R73, R33, R73 ;  /* 0x0000004921490221 */ /* 0x000fe40000010000 */
.L_x_30644:
[----:B------:R-:W-:Y:S05]  /*1c00*/  BSYNC B0 ;  /* 0x0000000000007941 */ /* 0x000fea0003800000 */
.L_x_30643:
[----:B------:R-:W-:Y:S01]  /*1c10*/  BSSY B0, `(.L_x_30645) ;  /* 0x0000005000007945 */ /* 0x000fe20003800000 */
[----:B------:R-:W-:Y:S05]  /*1c20*/  @!P6 BRA `(.L_x_30646) ;  /* 0x000000300000e947 */ /* 0x000fea0003800000 */
[----:B-----5:R-:W-:-:S05]  /*1c30*/  HADD2.F32 R74, -RZ, R41.H0_H0 ;  /* 0x20000029ff4a7230 */ /* 0x020fca0000004100 */
[----:B------:R-:W-:-:S04]  /*1c40*/  FMUL.FTZ R74, R74, c[0x0][0x1ec] ;  /* 0x00007b004a4a7a20 */ /* 0x000fc80000410000 */
[----:B------:R-:W-:Y:S02]  /*1c50*/  @P0 FADD.FTZ R74, R34, R74 ;  /* 0x0000004a224a0221 */ /* 0x000fe40000010000 */
.L_x_30646:
[----:B------:R-:W-:Y:S05]  /*1c60*/  BSYNC B0 ;  /* 0x0000000000007941 */ /* 0x000fea0003800000 */
.L_x_30645:
[----:B------:R-:W-:Y:S01]  /*1c70*/  BSSY B0, `(.L_x_30647) ;  /* 0x0000005000007945 */ /* 0x000fe20003800000 */
[----:B------:R-:W-:Y:S05]  /*1c80*/  @!P6 BRA `(.L_x_30648) ;  /* 0x000000300000e947 */ /* 0x000fea0003800000 */
[----:B-----5:R-:W-:-:S05]  /*1c90*/  HADD2.F32 R75, -RZ, R41.H1_H1 ;  /* 0x30000029ff4b7230 */ /* 0x020fca0000004100 */
[----:B------:R-:W-:-:S04]  /*1ca0*/  FMUL.FTZ R75, R75, c[0x0][0x1ec] ;  /* 0x00007b004b4b7a20 */ /* 0x000fc80000410000 */
[----:B------:R-:W-:Y:S02]  /*1cb0*/  @P0 FADD.FTZ R75, R35, R75 ;  /* 0x0000004b234b0221 */ /* 0x000fe40000010000 */
.L_x_30648:
[----:B------:R-:W-:Y:S05]  /*1cc0*/  BSYNC B0 ;  /* 0x0000000000007941 */ /* 0x000fea0003800000 */
.L_x_30647:
[----:B------:R-:W-:Y:S01]  /*1cd0*/  BSSY B0, `(.L_x_30649) ;  /* 0x0000005000007945 */ /* 0x000fe20003800000 */
[----:B------:R-:W-:Y:S05]  /*1ce0*/  @!P6 BRA `(.L_x_30650) ;  /* 0x000000300000e947 */ /* 0x000fea0003800000 */
[----:B-----5:R-:W-:-:S05]  /*1cf0*/  HADD2.F32 R68, -RZ, R42.H0_H0 ;  /* 0x2000002aff447230 */ /* 0x020fca0000004100 */
[----:B------:R-:W-:-:S04]  /*1d00*/  FMUL.FTZ R68, R68, c[0x0][0x1ec] ;  /* 0x00007b0044447a20 */ /* 0x000fc80000410000 */
[----:B------:R-:W-:Y:S02]  /*1d10*/  @P0 FADD.FTZ R68, R36, R68 ;  /* 0x0000004424440221 */ /* 0x000fe40000010000 */
.L_x_30650:
[----:B------:R-:W-:Y:S05]  /*1d20*/  BSYNC B0 ;  /* 0x0000000000007941 */ /* 0x000fea0003800000 */
.L_x_30649:
[----:B------:R-:W-:Y:S01]  /*1d30*/  BSSY B0, `(.L_x_30651) ;  /* 0x0000005000007945 */ /* 0x000fe20003800000 */
[----:B------:R-:W-:Y:S05]  /*1d40*/  @!P6 BRA `(.L_x_30652) ;  /* 0x000000300000e947 */ /* 0x000fea0003800000 */
[----:B-----5:R-:W-:-:S05]  /*1d50*/  HADD2.F32 R69, -RZ, R42.H1_H1 ;  /* 0x3000002aff457230 */ /* 0x020fca0000004100 */
[----:B------:R-:W-:-:S04]  /*1d60*/  FMUL.FTZ R69, R69, c[0x0][0x1ec] ;  /* 0x00007b0045457a20 */ /* 0x000fc80000410000 */
[----:B------:R-:W-:Y:S02]  /*1d70*/  @P0 FADD.FTZ R69, R37, R69 ;  /* 0x0000004525450221 */ /* 0x000fe40000010000 */
.L_x_30652:
[----:B------:R-:W-:Y:S05]  /*1d80*/  BSYNC B0 ;  /* 0x0000000000007941 */ /* 0x000fea0003800000 */
.L_x_30651:
[----:B------:R-:W-:Y:S01]  /*1d90*/  BSSY B0, `(.L_x_30653) ;  /* 0x0000005000007945 */ /* 0x000fe20003800000 */
[----:B------:R-:W-:Y:S05]  /*1da0*/  @!P6 BRA `(.L_x_30654) ;  /* 0x000000300000e947 */ /* 0x000fea0003800000 */
[----:B-----5:R-:W-:-:S05]  /*1db0*/  HADD2.F32 R70, -RZ, R43.H0_H0 ;  /* 0x2000002bff467230 */ /* 0x020fca0000004100 */
[----:B------:R-:W-:-:S04]  /*1dc0*/  FMUL.FTZ R70, R70, c[0x0][0x1ec] ;  /* 0x00007b0046467a20 */ /* 0x000fc80000410000 */
[----:B------:R-:W-:Y:S02]  /*1dd0*/  @P0 FADD.FTZ R70, R38, R70 ;  /* 0x0000004626460221 */ /* 0x000fe40000010000 */
.L_x_30654:
[----:B------:R-:W-:Y:S05]  /*1de0*/  BSYNC B0 ;  /* 0x0000000000007941 */ /* 0x000fea0003800000 */
.L_x_30653:
[----:B------:R-:W-:Y:S01]  /*1df0*/  BSSY B0, `(.L_x_30655) ;  /* 0x0000005000007945 */ /* 0x000fe20003800000 */
[----:B------:R-:W-:Y:S05]  /*1e00*/  @!P6 BRA `(.L_x_30656) ;  /* 0x000000300000e947 */ /* 0x000fea0003800000 */
[----:B-----5:R-:W-:-:S05]  /*1e10*/  HADD2.F32 R71, -RZ, R43.H1_H1 ;  /* 0x3000002bff477230 */ /* 0x020fca0000004100 */
[----:B------:R-:W-:-:S04]  /*1e20*/  FMUL.FTZ R71, R71, c[0x0][0x1ec] ;  /* 0x00007b0047477a20 */ /* 0x000fc80000410000 */
[----:B------:R-:W-:Y:S02]  /*1e30*/  @P0 FADD.FTZ R71, R39, R71 ;  /* 0x0000004727470221 */ /* 0x000fe40000010000 */
.L_x_30656:
[----:B------:R-:W-:Y:S05]  /*1e40*/  BSYNC B0 ;  /* 0x0000000000007941 */ /* 0x000fea0003800000 */
.L_x_30655:
        /* <DEDUP_REMOVED lines=40> */
.L_x_30658:
[----:B----4-:R-:W-:Y:S05]  /*20d0*/  BSYNC B0 ;  /* 0x0000000000007941 */ /* 0x010fea0003800000 */
.L_x_30657:
[----:B------:R-:W-:Y:S01]  /*20e0*/  BSSY B0, `(.L_x_30659) ;  /* 0x0000005000007945 */ /* 0x000fe20003800000 */
[----:B------:R-:W-:Y:S05]  /*20f0*/  @!P6 BRA `(.L_x_30660) ;  /* 0x000000300000e947 */ /* 0x000fea0003800000 */
[----:B-----5:R-:W-:-:S05]  /*2100*/  HADD2.F32 R81, -RZ, R40.H1_H1 ;  /* 0x30000028ff517230 */ /* 0x020fca0000004100 */
[----:B------:R-:W-:-:S04]  /*2110*/  FMUL.FTZ R81, R81, c[0x0][0x1ec] ;  /* 0x00007b0051517a20 */ /* 0x000fc80000410000 */
[----:B------:R-:W-:Y:S02]  /*2120*/  @P0 FADD.FTZ R81, R33, R81 ;  /* 0x0000005121510221 */ /* 0x000fe40000010000 */
.L_x_30660:
[----:B------:R-:W-:Y:S05]  /*2130*/  BSYNC B0 ;  /* 0x0000000000007941 */ /* 0x000fea0003800000 */
.L_x_30659:
[----:B------:R-:W-:Y:S01]  /*2140*/  BSSY B0, `(.L_x_30661) ;  /* 0x0000005000007945 */ /* 0x000fe20003800000 */
[----:B------:R-:W-:Y:S05]  /*2150*/  @!P6 BRA `(.L_x_30662) ;  /* 0x000000300000e947 */ /* 0x000fea0003800000 */
[----:B-----5:R-:W-:-:S05]  /*2160*/  HADD2.F32 R82, -RZ, R41.H0_H0 ;  /* 0x20000029ff527230 */ /* 0x020fca0000004100 */
[----:B------:R-:W-:-:S04]  /*2170*/  FMUL.FTZ R82, R82, c[0x0][0x1ec] ;  /* 0x00007b0052527a20 */ /* 0x000fc80000410000 */
[----:B------:R-:W-:Y:S02]  /*2180*/  @P0 FADD.FTZ R82, R34, R82 ;  /* 0x0000005222520221 */ /* 0x000fe40000010000 */
.L_x_30662:
[----:B------:R-:W-:Y:S05]  /*2190*/  BSYNC B0 ;  /* 0x0000000000007941 */ /* 0x000fea0003800000 */
.L_x_30661:
[----:B------:R-:W-:Y:S01]  /*21a0*/  BSSY B0, `(.L_x_30663) ;  /* 0x0000005000007945 */ /* 0x000fe20003800000 */
[----:B------:R-:W-:Y:S05]  /*21b0*/  @!P6 BRA `(.L_x_30664) ;  /* 0x000000300000e947 */ /* 0x000fea0003800000 */
[----:B-----5:R-:W-:-:S05]  /*21c0*/  HADD2.F32 R83, -RZ, R41.H1_H1 ;  /* 0x30000029ff537230 */ /* 0x020fca0000004100 */
[----:B------:R-:W-:-:S04]  /*21d0*/  FMUL.FTZ R83, R83, c[0x0][0x1ec] ;  /* 0x00007b0053537a20 */ /* 0x000fc80000410000 */
[----:B------:R-:W-:Y:S02]  /*21e0*/  @P0 FADD.FTZ R83, R35, R83 ;  /* 0x0000005323530221 */ /* 0x000fe40000010000 */
.L_x_30664:
[----:B------:R-:W-:Y:S05]  /*21f0*/  BSYNC B0 ;  /* 0x0000000000007941 */ /* 0x000fea0003800000 */
.L_x_30663:
[----:B------:R-:W-:Y:S01]  /*2200*/  BSSY B0, `(.L_x_30665) ;  /* 0x0000005000007945 */ /* 0x000fe20003800000 */
[----:B------:R-:W-:Y:S05]  /*2210*/  @!P6 BRA `(.L_x_30666) ;  /* 0x000000300000e947 */ /* 0x000fea0003800000 */
[----:B-----5:R-:W-:-:S05]  /*2220*/  HADD2.F32 R76, -RZ, R42.H0_H0 ;  /* 0x2000002aff4c7230 */ /* 0x020fca0000004100 */
[----:B------:R-:W-:-:S04]  /*2230*/  FMUL.FTZ R76, R76, c[0x0][0x1ec] ;  /* 0x00007b004c4c7a20 */ /* 0x000fc80000410000 */
[----:B------:R-:W-:Y:S02]  /*2240*/  @P0 FADD.FTZ R76, R36, R76 ;  /* 0x0000004c244c0221 */ /* 0x000fe40000010000 */
.L_x_30666:
[----:B------:R-:W-:Y:S05]  /*2250*/  BSYNC B0 ;  /* 0x0000000000007941 */ /* 0x000fea0003800000 */
.L_x_30665:
[----:B------:R-:W-:Y:S01]  /*2260*/  BSSY B0, `(.L_x_30667) ;  /* 0x0000005000007945 */ /* 0x000fe20003800000 */
[----:B------:R-:W-:Y:S05]  /*2270*/  @!P6 BRA `(.L_x_30668) ;  /* 0x000000300000e947 */ /* 0x000fea0003800000 */
[----:B-----5:R-:W-:-:S05]  /*2280*/  HADD2.F32 R77, -RZ, R42.H1_H1 ;  /* 0x3000002aff4d7230 */ /* 0x020fca0000004100 */
[----:B------:R-:W-:-:S04]  /*2290*/  FMUL.FTZ R77, R77, c[0x0][0x1ec] ;  /* 0x00007b004d4d7a20 */ /* 0x000fc80000410000 */
[----:B------:R-:W-:Y:S02]  /*22a0*/  @P0 FADD.FTZ R77, R37, R77 ;  /* 0x0000004d254d0221 */ /* 0x000fe40000010000 */
.L_x_30668:
[----:B------:R-:W-:Y:S05]  /*22b0*/  BSYNC B0 ;  /* 0x0000000000007941 */ /* 0x000fea0003800000 */
.L_x_30667:
[----:B------:R-:W-:Y:S01]  /*22c0*/  BSSY B0, `(.L_x_30669) ;  /* 0x0000005000007945 */ /* 0x000fe20003800000 */
[----:B------:R-:W-:Y:S05]  /*22d0*/  @!P6 BRA `(.L_x_30670) ;  /* 0x000000300000e947 */ /* 0x000fea0003800000 */
[----:B-----5:R-:W-:-:S05]  /*22e0*/  HADD2.F32 R78, -RZ, R43.H0_H0 ;  /* 0x2000002bff4e7230 */ /* 0x020fca0000004100 */
[----:B------:R-:W-:-:S04]  /*22f0*/  FMUL.FTZ R78, R78, c[0x0][0x1ec] ;  /* 0x00007b004e4e7a20 */ /* 0x000fc80000410000 */
[----:B------:R-:W-:Y:S02]  /*2300*/  @P0 FADD.FTZ R78, R38, R78 ;  /* 0x0000004e264e0221 */ /* 0x000fe40000010000 */
.L_x_30670:
[----:B------:R-:W-:Y:S05]  /*2310*/  BSYNC B0 ;  /* 0x0000000000007941 */ /* 0x000fea0003800000 */
.L_x_30669:
[----:B------:R-:W-:Y:S01]  /*2320*/  BSSY B0, `(.L_x_30671) ;  /* 0x0000005000007945 */ /* 0x000fe20003800000 */
[----:B------:R-:W-:Y:S05]  /*2330*/  @!P6 BRA `(.L_x_30672) ;  /* 0x000000300000e947 */ /* 0x000fea0003800000 */
[----:B-----5:R-:W-:-:S05]  /*2340*/  HADD2.F32 R79, -RZ, R43.H1_H1 ;  /* 0x3000002bff4f7230 */ /* 0x020fca0000004100 */
[----:B------:R-:W-:-:S04]  /*2350*/  FMUL.FTZ R79, R79, c[0x0][0x1ec] ;  /* 0x00007b004f4f7a20 */ /* 0x000fc80000410000 */
[----:B------:R-:W-:Y:S02]  /*2360*/  @P0 FADD.FTZ R79, R39, R79 ;  /* 0x0000004f274f0221 */ /* 0x000fe40000010000 */
.L_x_30672:
[----:B------:R-:W-:Y:S05]  /*2370*/  BSYNC B0 ;  /* 0x0000000000007941 */ /* 0x000fea0003800000 */
.L_x_30671:
        /* <DEDUP_REMOVED lines=40> */
.L_x_30674:
[----:B----4-:R-:W-:Y:S05]  /*2600*/  BSYNC B0 ;  /* 0x0000000000007941 */ /* 0x010fea0003800000 */
.L_x_30673:
[----:B------:R-:W-:Y:S01]  /*2610*/  BSSY B0, `(.L_x_30675) ;  /* 0x0000005000007945 */ /* 0x000fe20003800000 */
[----:B------:R-:W-:Y:S05]  /*2620*/  @!P6 BRA `(.L_x_30676) ;  /* 0x000000300000e947 */ /* 0x000fea0003800000 */
[----:B-----5:R-:W-:-:S05]  /*2630*/  HADD2.F32 R89, -RZ, R40.H1_H1 ;  /* 0x30000028ff597230 */ /* 0x020fca0000004100 */
[----:B------:R-:W-:-:S04]  /*2640*/  FMUL.FTZ R89, R89, c[0x0][0x1ec] ;  /* 0x00007b0059597a20 */ /* 0x000fc80000410000 */
[----:B------:R-:W-:Y:S02]  /*2650*/  @P0 FADD.FTZ R89, R33, R89 ;  /* 0x0000005921590221 */ /* 0x000fe40000010000 */
.L_x_30676:
[----:B------:R-:W-:Y:S05]  /*2660*/  BSYNC B0 ;  /* 0x0000000000007941 */ /* 0x000fea0003800000 */
.L_x_30675:
[----:B------:R-:W-:Y:S01]  /*2670*/  BSSY B0, `(.L_x_30677) ;  /* 0x0000005000007945 */ /* 0x000fe20003800000 */
[----:B------:R-:W-:Y:S05]  /*2680*/  @!P6 BRA `(.L_x_30678) ;  /* 0x000000300000e947 */ /* 0x000fea0003800000 */
[----:B-----5:R-:W-:-:S05]  /*2690*/  HADD2.F32 R90, -RZ, R41.H0_H0 ;  /* 0x20000029ff5a7230 */ /* 0x020fca0000004100 */
[----:B------:R-:W-:-:S04]  /*26a0*/  FMUL.FTZ R90, R90, c[0x0][0x1ec] ;  /* 0x00007b005a5a7a20 */ /* 0x000fc80000410000 */
[----:B------:R-:W-:Y:S02]  /*26b0*/  @P0 FADD.FTZ R90, R34, R90 ;  /* 0x0000005a225a0221 */ /* 0x000fe40000010000 */
.L_x_30678:
[----:B------:R-:W-:Y:S05]  /*26c0*/  BSYNC B0 ;  /* 0x0000000000007941 */ /* 0x000fea0003800000 */
.L_x_30677:
[----:B------:R-:W-:Y:S01]  /*26d0*/  BSSY B0, `(.L_x_30679) ;  /* 0x0000005000007945 */ /* 0x000fe20003800000 */
[----:B------:R-:W-:Y:S05]  /*26e0*/  @!P6 BRA `(.L_x_30680) ;  /* 0x000000300000e947 */ /* 0x000fea0003800000 */
[----:B-----5:R-:W-:-:S05]  /*26f0*/  HADD2.F32 R91, -RZ, R41.H1_H1 ;  /* 0x30000029ff5b7230 */ /* 0x020fca0000004100 */
[----:B------:R-:W-:-:S04]  /*2700*/  FMUL.FTZ R91, R91, c[0x0][0x1ec] ;  /* 0x00007b005b5b7a20 */ /* 0x000fc80000410000 */
[----:B------:R-:W-:Y:S02]  /*2710*/  @P0 FADD.FTZ R91, R35, R91 ;  /* 0x0000005b235b0221 */ /* 0x000fe40000010000 */
.L_x_30680:
[----:B------:R-:W-:Y:S05]  /*2720*/  BSYNC B0 ;  /* 0x0000000000007941 */ /* 0x000fea0003800000 */
.L_x_30679:
[----:B------:R-:W-:Y:S01]  /*2730*/  BSSY B0, `(.L_x_30681) ;  /* 0x0000005000007945 */ /* 0x000fe20003800000 */
[----:B------:R-:W-:Y:S05]  /*2740*/  @!P6 BRA `(.L_x_30682) ;  /* 0x000000300000e947 */ /* 0x000fea0003800000 */
[----:B-----5:R-:W-:-:S05]  /*2750*/  HADD2.F32 R84, -RZ, R42.H0_H0 ;  /* 0x2000002aff547230 */ /* 0x020fca0000004100 */
[----:B------:R-:W-:-:S04]  /*2760*/  FMUL.FTZ R84, R84, c[0x0][0x1ec] ;  /* 0x00007b0054547a20 */ /* 0x000fc80000410000 */
[----:B------:R-:W-:Y:S02]  /*2770*/  @P0 FADD.FTZ R84, R36, R84 ;  /* 0x0000005424540221 */ /* 0x000fe40000010000 */
.L_x_30682:
[----:B------:R-:W-:Y:S05]  /*2780*/  BSYNC B0 ;  /* 0x0000000000007941 */ /* 0x000fea0003800000 */
.L_x_30681:
[----:B------:R-:W-:Y:S01]  /*2790*/  BSSY B0, `(.L_x_30683) ;  /* 0x0000005000007945 */ /* 0x000fe20003800000 */
[----:B------:R-:W-:Y:S05]  /*27a0*/  @!P6 BRA `(.L_x_30684) ;  /* 0x000000300000e947 */ /* 0x000fea0003800000 */
[----:B-----5:R-:W-:-:S05]  /*27b0*/  HADD2.F32 R85, -RZ, R42.H1_H1 ;  /* 0x3000002aff557230 */ /* 0x020fca0000004100 */
[----:B------:R-:W-:-:S04]  /*27c0*/  FMUL.FTZ R85, R85, c[0x0][0x1ec] ;  /* 0x00007b0055557a20 */ /* 0x000fc80000410000 */
[----:B------:R-:W-:Y:S02]  /*27d0*/  @P0 FADD.FTZ R85, R37, R85 ;  /* 0x0000005525550221 */ /* 0x000fe40000010000 */
.L_x_30684:
[----:B------:R-:W-:Y:S05]  /*27e0*/  BSYNC B0 ;  /* 0x0000000000007941 */ /* 0x000fea0003800000 */
.L_x_30683:
[----:B------:R-:W-:Y:S01]  /*27f0*/  BSSY B0, `(.L_x_30685) ;  /* 0x0000005000007945 */ /* 0x000fe20003800000 */
[----:B------:R-:W-:Y:S05]  /*2800*/  @!P6 BRA `(.L_x_30686) ;  /* 0x000000300000e947 */ /* 0x000fea0003800000 */
[----:B-----5:R-:W-:-:S05]  /*2810*/  HADD2.F32 R86, -RZ, R43.H0_H0 ;  /* 0x2000002bff567230 */ /* 0x020fca0000004100 */
[----:B------:R-:W-:-:S04]  /*2820*/  FMUL.FTZ R86, R86, c[0x0][0x1ec] ;  /* 0x00007b0056567a20 */ /* 0x000fc80000410000 */
[----:B------:R-:W-:Y:S02]  /*2830*/  @P0 FADD.FTZ R86, R38, R86 ;  /* 0x0000005626560221 */ /* 0x000fe40000010000 */
.L_x_30686:
[----:B------:R-:W-:Y:S05]  /*2840*/  BSYNC B0 ;  /* 0x0000000000007941 */ /* 0x000fea0003800000 */
.L_x_30685:
[----:B------:R-:W-:Y:S01]  /*2850*/  BSSY B0, `(.L_x_30687) ;  /* 0x0000005000007945 */ /* 0x000fe20003800000 */
[----:B------:R-:W-:Y:S05]  /*2860*/  @!P6 BRA `(.L_x_30688) ;  /* 0x000000300000e947 */ /* 0x000fea0003800000 */
[----:B-----5:R-:W-:-:S05]  /*2870*/  HADD2.F32 R87, -RZ, R43.H1_H1 ;  /* 0x3000002bff577230 */ /* 0x020fca0000004100 */
[----:B------:R-:W-:-:S04]  /*2880*/  FMUL.FTZ R87, R87, c[0x0][0x1ec] ;  /* 0x00007b0057577a20 */ /* 0x000fc80000410000 */
[----:B------:R-:W-:Y:S02]  /*2890*/  @P0 FADD.FTZ R87, R39, R87 ;  /* 0x0000005727570221 */ /* 0x000fe40000010000 */
.L_x_30688:
[----:B------:R-:W-:Y:S05]  /*28a0*/  BSYNC B0 ;  /* 0x0000000000007941 */ /* 0x000fea0003800000 */
.L_x_30687:
        /* <DEDUP_REMOVED lines=37> */
.L_x_30690:
[----:B0-----:R-:W-:Y:S05]  /*2b00*/  BSYNC B0 ;  /* 0x0000000000007941 */ /* 0x001fea0003800000 */
.L_x_30689:
[----:B------:R-:W-:Y:S01]  /*2b10*/  BSSY B0, `(.L_x_30691) ;  /* 0x0000005000007945 */ /* 0x000fe20003800000 */
[----:B------:R-:W-:Y:S05]  /*2b20*/  @!P6 BRA `(.L_x_30692) ;  /* 0x000000300000e947 */ /* 0x000fea0003800000 */
[----:B-----5:R-:W-:-:S05]  /*2b30*/  HADD2.F32 R97, -RZ, R40.H1_H1 ;  /* 0x30000028ff617230 */ /* 0x020fca0000004100 */
[----:B------:R-:W-:-:S04]  /*2b40*/  FMUL.FTZ R97, R97, c[0x0][0x1ec] ;  /* 0x00007b0061617a20 */ /* 0x000fc80000410000 */
[----:B------:R-:W-:Y:S02]  /*2b50*/  @P0 FADD.FTZ R97, R33, R97 ;  /* 0x0000006121610221 */ /* 0x000fe40000010000 */
.L_x_30692:
[----:B------:R-:W-:Y:S05]  /*2b60*/  BSYNC B0 ;  /* 0x0000000000007941 */ /* 0x000fea0003800000 */
.L_x_30691:
[----:B------:R-:W-:Y:S01]  /*2b70*/  BSSY B0, `(.L_x_30693) ;  /* 0x0000005000007945 */ /* 0x000fe20003800000 */
[----:B------:R-:W-:Y:S05]  /*2b80*/  @!P6 BRA `(.L_x_30694) ;  /* 0x000000300000e947 */ /* 0x000fea0003800000 */
[----:B-----5:R-:W-:-:S05]  /*2b90*/  HADD2.F32 R98, -RZ, R41.H0_H0 ;  /* 0x20000029ff627230 */ /* 0x020fca0000004100 */
[----:B------:R-:W-:-:S04]  /*2ba0*/  FMUL.FTZ R98, R98, c[0x0][0x1ec] ;  /* 0x00007b0062627a20 */ /* 0x000fc80000410000 */
[----:B------:R-:W-:Y:S02]  /*2bb0*/  @P0 FADD.FTZ R98, R34, R98 ;  /* 0x0000006222620221 */ /* 0x000fe40000010000 */
.L_x_30694:
[----:B------:R-:W-:Y:S05]  /*2bc0*/  BSYNC B0 ;  /* 0x0000000000007941 */ /* 0x000fea0003800000 */
.L_x_30693:
[----:B------:R-:W-:Y:S01]  /*2bd0*/  BSSY B0, `(.L_x_30695) ;  /* 0x0000005000007945 */ /* 0x000fe20003800000 */
[----:B------:R-:W-:Y:S05]  /*2be0*/  @!P6 BRA `(.L_x_30696) ;  /* 0x000000300000e947 */ /* 0x000fea0003800000 */
[----:B-----5:R-:W-:-:S05]  /*2bf0*/  HADD2.F32 R99, -RZ, R41.H1_H1 ;  /* 0x30000029ff637230 */ /* 0x020fca0000004100 */
[----:B------:R-:W-:-:S04]  /*2c00*/  FMUL.FTZ R99, R99, c[0x0][0x1ec] ;  /* 0x00007b0063637a20 */ /* 0x000fc80000410000 */
[----:B------:R-:W-:Y:S02]  /*2c10*/  @P0 FADD.FTZ R99, R35, R99 ;  /* 0x0000006323630221 */ /* 0x000fe40000010000 */
.L_x_30696:
[----:B------:R-:W-:Y:S05]  /*2c20*/  BSYNC B0 ;  /* 0x0000000000007941 */ /* 0x000fea0003800000 */
.L_x_30695:
[----:B------:R-:W-:Y:S01]  /*2c30*/  BSSY B0, `(.L_x_30697) ;  /* 0x0000005000007945 */ /* 0x000fe20003800000 */
[----:B------:R-:W-:Y:S05]  /*2c40*/  @!P6 BRA `(.L_x_30698) ;  /* 0x000000300000e947 */ /* 0x000fea0003800000 */
[----:B-----5:R-:W-:-:S05]  /*2c50*/  HADD2.F32 R92, -RZ, R42.H0_H0 ;  /* 0x2000002aff5c7230 */ /* 0x020fca0000004100 */
[----:B------:R-:W-:-:S04]  /*2c60*/  FMUL.FTZ R92, R92, c[0x0][0x1ec] ;  /* 0x00007b005c5c7a20 */ /* 0x000fc80000410000 */
[----:B------:R-:W-:Y:S02]  /*2c70*/  @P0 FADD.FTZ R92, R36, R92 ;  /* 0x0000005c245c0221 */ /* 0x000fe40000010000 */
.L_x_30698:
[----:B------:R-:W-:Y:S05]  /*2c80*/  BSYNC B0 ;  /* 0x0000000000007941 */ /* 0x000fea0003800000 */
.L_x_30697:
[----:B------:R-:W-:Y:S01]  /*2c90*/  BSSY B0, `(.L_x_30699) ;  /* 0x0000005000007945 */ /* 0x000fe20003800000 */
[----:B------:R-:W-:Y:S05]  /*2ca0*/  @!P6 BRA `(.L_x_30700) ;  /* 0x000000300000e947 */ /* 0x000fea0003800000 */
[----:B-----5:R-:W-:-:S05]  /*2cb0*/  HADD2.F32 R93, -RZ, R42.H1_H1 ;  /* 0x3000002aff5d7230 */ /* 0x020fca0000004100 */
[----:B------:R-:W-:-:S04]  /*2cc0*/  FMUL.FTZ R93, R93, c[0x0][0x1ec] ;  /* 0x00007b005d5d7a20 */ /* 0x000fc80000410000 */
[----:B------:R-:W-:Y:S02]  /*2cd0*/  @P0 FADD.FTZ R93, R37, R93 ;  /* 0x0000005d255d0221 */ /* 0x000fe40000010000 */
.L_x_30700:
[----:B------:R-:W-:Y:S05]  /*2ce0*/  BSYNC B0 ;  /* 0x0000000000007941 */ /* 0x000fea0003800000 */
.L_x_30699:
[----:B------:R-:W-:Y:S01]  /*2cf0*/  BSSY B0, `(.L_x_30701) ;  /* 0x0000005000007945 */ /* 0x000fe20003800000 */
[----:B------:R-:W-:Y:S05]  /*2d00*/  @!P6 BRA `(.L_x_30702) ;  /* 0x000000300000e947 */ /* 0x000fea0003800000 */
[----:B-----5:R-:W-:-:S05]  /*2d10*/  HADD2.F32 R94, -RZ, R43.H0_H0 ;  /* 0x2000002bff5e7230 */ /* 0x020fca0000004100 */
[----:B------:R-:W-:-:S04]  /*2d20*/  FMUL.FTZ R94, R94, c[0x0][0x1ec] ;  /* 0x00007b005e5e7a20 */ /* 0x000fc80000410000 */
[----:B------:R-:W-:Y:S02]  /*2d30*/  @P0 FADD.FTZ R94, R38, R94 ;  /* 0x0000005e265e0221 */ /* 0x000fe40000010000 */
.L_x_30702:
[----:B------:R-:W-:Y:S05]  /*2d40*/  BSYNC B0 ;  /* 0x0000000000007941 */ /* 0x000fea0003800000 */
.L_x_30701:
[----:B------:R-:W-:Y:S01]  /*2d50*/  BSSY B0, `(.L_x_30703) ;  /* 0x0000005000007945 */ /* 0x000fe20003800000 */
[----:B------:R-:W-:Y:S05]  /*2d60*/  @!P6 BRA `(.L_x_30704) ;  /* 0x000000300000e947 */ /* 0x000fea0003800000 */
[----:B-----5:R-:W-:-:S05]  /*2d70*/  HADD2.F32 R95, -RZ, R43.H1_H1 ;  /* 0x3000002bff5f7230 */ /* 0x020fca0000004100 */
[----:B------:R-:W-:-:S04]  /*2d80*/  FMUL.FTZ R95, R95, c[0x0][0x1ec] ;  /* 0x00007b005f5f7a20 */ /* 0x000fc80000410000 */
[----:B------:R-:W-:Y:S02]  /*2d90*/  @P0 FADD.FTZ R95, R39, R95 ;  /* 0x0000005f275f0221 */ /* 0x000fe40000010000 */
.L_x_30704:
[----:B------:R-:W-:Y:S05]  /*2da0*/  BSYNC B0 ;  /* 0x0000000000007941 */ /* 0x000fea0003800000 */
.L_x_30703:
        /* <DEDUP_REMOVED lines=64> */
.L_x_30711:
        /* <DEDUP_REMOVED lines=132> */
.L_x_30712:
        /* <DEDUP_REMOVED lines=76> */
[C---:B------:R-:W-:Y:S01]  /*3eb0*/  FADD.FTZ R218, -R2.reuse, R83 ;  /* 0x0000005302da7221 */ /* 0x040fe20000010100 */
[----:B------:R-:W-:Y:S01]  /*3ec0*/  HADD2.F32 R83, -RZ, R11.H1_H1 ;  /* 0x3000000bff537230 */ /* 0x000fe20000004100 */
[C---:B------:R-:W-:Y:S02]  /*3ed0*/  FADD.FTZ R84, -R2.reuse, R84 ;  /* 0x0000005402547221 */ /* 0x040fe40000010100 */
[C---:B------:R-:W-:Y:S02]  /*3ee0*/  FADD.FTZ R222, -R2.reuse, R77 ;  /* 0x0000004d02de7221 */ /* 0x040fe40000010100 */
[C---:B------:R-:W-:Y:S01]  /*3ef0*/  FADD.FTZ R224, -R2.reuse, R78 ;  /* 0x0000004e02e07221 */ /* 0x040fe20000010100 */
[----:B------:R-:W-:Y:S01]  /*3f00*/  HADD2.F32 R78, -RZ, R10.H1_H1 ;  /* 0x3000000aff4e7230 */ /* 0x000fe20000004100 */
[----:B------:R-:W-:Y:S02]  /*3f10*/  FMUL.FTZ R81, R183, R46 ;  /* 0x0000002eb7517220 */ /* 0x000fe40000410000 */
[----:B------:R-:W-:-:S02]  /*3f20*/  FADD.FTZ R20, -R2, R51 ;  /* 0x0000003302147221 */ /* 0x000fc40000010100 */
[C---:B------:R-:W-:Y:S02]  /*3f30*/  FMUL.FTZ R77, R183.reuse, R44 ;  /* 0x0000002cb74d7220 */ /* 0x040fe40000410000 */
[C---:B------:R-:W-:Y:S02]  /*3f40*/  FMUL.FTZ R182, R183.reuse, R182 ;  /* 0x000000b6b7b67220 */ /* 0x040fe40000410000 */
[C---:B------:R-:W-:Y:S02]  /*3f50*/  FMUL.FTZ R180, R183.reuse, R180 ;  /* 0x000000b4b7b47220 */ /* 0x040fe40000410000 */
[C---:B------:R-:W-:Y:S02]  /*3f60*/  FMUL.FTZ R51, R183.reuse, R66 ;  /* 0x00000042b7337220 */ /* 0x040fe40000410000 */
[----:B------:R-:W-:Y:S02]  /*3f70*/  FADD.FTZ R12, -R2, R49 ;  /* 0x00000031020c7221 */ /* 0x000fe40000010100 */
[----:B------:R-:W-:-:S02]  /*3f80*/  FMUL.FTZ R66, R183, R84 ;  /* 0x00000054b7427220 */ /* 0x000fc40000410000 */
[C---:B------:R-:W-:Y:S02]  /*3f90*/  FADD.FTZ R50, -R2.reuse, R50 ;  /* 0x0000003202327221 */ /* 0x040fe40000010100 */
[----:B------:R-:W-:Y:S02]  /*3fa0*/  FADD.FTZ R232, -R2, R85 ;  /* 0x0000005502e87221 */ /* 0x000fe40000010100 */
[----:B------:R-:W-:Y:S01]  /*3fb0*/  FFMA.FTZ R84, R81, R82, R106 ;  /* 0x0000005251547223 */ /* 0x000fe2000001006a */
[--C-:B------:R-:W-:Y:S01]  /*3fc0*/  HADD2.F32 R81, -RZ, R9.reuse.H1_H1 ;  /* 0x30000009ff517230 */ /* 0x100fe20000004100 */
[----:B------:R-:W-:Y:S02]  /*3fd0*/  FFMA.FTZ R85, R182, R83, R107 ;  /* 0x00000053b6557223 */ /* 0x000fe4000001006b */
[----:B------:R-:W-:Y:S01]  /*3fe0*/  FFMA.FTZ R82, R77, R54, R104 ;  /* 0x000000364d527223 */ /* 0x000fe20000010068 */
[--C-:B------:R-:W-:Y:S01]  /*3ff0*/  HADD2.F32 R77, -RZ, R8.reuse.H1_H1 ;  /* 0x30000008ff4d7230 */ /* 0x100fe20000004100 */
[----:B------:R-:W-:Y:S01]  /*4000*/  FADD.FTZ R220, -R2, R76 ;  /* 0x0000004c02dc7221 */ /* 0x000fe20000010100 */
[----:B------:R-:W-:Y:S01]  /*4010*/  HADD2.F32 R54, -RZ, R8.H0_H0 ;  /* 0x20000008ff367230 */ /* 0x000fe20000004100 */
[----:B------:R-:W-:Y:S01]  /*4020*/  FFMA.FTZ R83, R180, R78, R105 ;  /* 0x0000004eb4537223 */ /* 0x000fe20000010069 */
[----:B------:R-:W-:Y:S01]  /*4030*/  HADD2.F32 R78, -RZ, R9.H0_H0 ;  /* 0x20000009ff4e7230 */ /* 0x000fe20000004100 */
[----:B------:R-:W-:-:S02]  /*4040*/  FADD.FTZ R226, -R2, R79 ;  /* 0x0000004f02e27221 */ /* 0x000fc40000010100 */
[C---:B------:R-:W-:Y:S02]  /*4050*/  FMUL.FTZ R76, R183.reuse, R12 ;  /* 0x0000000cb74c7220 */ /* 0x040fe40000410000 */
[----:B------:R-:W-:Y:S02]  /*4060*/  FMUL.FTZ R79, R183, R50 ;  /* 0x00000032b74f7220 */ /* 0x000fe40000410000 */
[C---:B------:R-:W-:Y:S02]  /*4070*/  FADD.FTZ R52, -R2.reuse, R52 ;  /* 0x0000003402347221 */ /* 0x040fe40000010100 */
[----:B------:R-:W-:Y:S02]  /*4080*/  FADD.FTZ R188, -R2, R53 ;  /* 0x0000003502bc7221 */ /* 0x000fe40000010100 */
[----:B------:R-:W-:Y:S01]  /*4090*/  FFMA.FTZ R77, R76, R77, R101 ;  /* 0x0000004d4c4d7223 */ /* 0x000fe20000010065 */
[----:B------:R-:W-:Y:S01]  /*40a0*/  HADD2.F32 R76, -RZ, R6.H0_H0 ;  /* 0x20000006ff4c7230 */ /* 0x000fe20000004100 */
[----:B------:R-:W-:-:S02]  /*40b0*/  FADD.FTZ R86, -R2, R86 ;  /* 0x0000005602567221 */ /* 0x000fc40000010100 */
[C---:B------:R-:W-:Y:S02]  /*40c0*/  FADD.FTZ R234, -R2.reuse, R87 ;  /* 0x0000005702ea7221 */ /* 0x040fe40000010100 */
[----:B------:R-:W-:Y:S01]  /*40d0*/  FFMA.FTZ R78, R79, R78, R102 ;  /* 0x0000004e4f4e7223 */ /* 0x000fe20000010066 */
[----:B------:R-:W-:Y:S01]  /*40e0*/  HADD2.F32 R79, -RZ, R6.H1_H1 ;  /* 0x30000006ff4f7230 */ /* 0x000fe20000004100 */
[C---:B------:R-:W-:Y:S02]  /*40f0*/  FMUL.FTZ R87, R183.reuse, R52 ;  /* 0x00000034b7577220 */ /* 0x040fe40000410000 */
[C---:B------:R-:W-:Y:S02]  /*4100*/  FADD.FTZ R192, -R2.reuse, R55 ;  /* 0x0000003702c07221 */ /* 0x040fe40000010100 */
[----:B------:R-:W-:Y:S02]  /*4110*/  FMUL.FTZ R188, R183, R188 ;  /* 0x000000bcb7bc7220 */ /* 0x000fe40000410000 */
[----:B------:R-:W-:-:S02]  /*4120*/  FADD.FTZ R56, -R2, R56 ;  /* 0x0000003802387221 */ /* 0x000fc40000010100 */
[C---:B------:R-:W-:Y:S02]  /*4130*/  FADD.FTZ R184, -R2.reuse, R57 ;  /* 0x0000003902b87221 */ /* 0x040fe40000010100 */
[C---:B------:R-:W-:Y:S02]  /*4140*/  FADD.FTZ R212, -R2.reuse, R80 ;  /* 0x0000005002d47221 */ /* 0x040fe40000010100 */
[C---:B------:R-:W-:Y:S01]  /*4150*/  FMUL.FTZ R55, R183.reuse, R86 ;  /* 0x00000056b7377220 */ /* 0x040fe20000410000 */
[----:B------:R-:W-:Y:S01]  /*4160*/  HADD2.F32 R86, -RZ, R7.H1_H1 ;  /* 0x30000007ff567230 */ /* 0x000fe20000004100 */
[----:B------:R-:W-:Y:S02]  /*4170*/  FMUL.FTZ R80, R183, R20 ;  /* 0x00000014b7507220 */ /* 0x000fe40000410000 */
[----:B------:R-:W-:Y:S01]  /*4180*/  FFMA.FTZ R87, R87, R76, R112 ;  /* 0x0000004c57577223 */ /* 0x000fe20000010070 */
[----:B------:R-:W-:Y:S01]  /*4190*/  HADD2.F32 R76, -RZ, R4.H0_H0 ;  /* 0x20000004ff4c7230 */ /* 0x000fe20000004100 */
[----:B------:R-:W-:-:S02]  /*41a0*/  FADD.FTZ R60, -R2, R60 ;  /* 0x0000003c023c7221 */ /* 0x000fc40000010100 */
[C---:B------:R-:W-:Y:S02]  /*41b0*/  FMUL.FTZ R192, R183.reuse, R192 ;  /* 0x000000c0b7c07220 */ /* 0x040fe40000410000 */
[----:B------:R-:W-:Y:S01]  /*41c0*/  FFMA.FTZ R188, R188, R79, R113 ;  /* 0x0000004fbcbc7223 */ /* 0x000fe20000010071 */
[----:B------:R-:W-:Y:S01]  /*41d0*/  HADD2.F32 R79, -RZ, R4.H1_H1 ;  /* 0x30000004ff4f7230 */ /* 0x000fe20000004100 */
[C---:B------:R-:W-:Y:S02]  /*41e0*/  FADD.FTZ R88, -R2.reuse, R88 ;  /* 0x0000005802587221 */ /* 0x040fe40000010100 */
[C---:B------:R-:W-:Y:S02]  /*41f0*/  FMUL.FTZ R13, R183.reuse, R56 ;  /* 0x00000038b70d7220 */ /* 0x040fe40000410000 */
[----:B------:R-:W-:Y:S02]  /*4200*/  FADD.FTZ R186, -R2, R59 ;  /* 0x0000003b02ba7221 */ /* 0x000fe40000010100 */
[----:B------:R-:W-:-:S02]  /*4210*/  FMUL.FTZ R12, R183, R184 ;  /* 0x000000b8b70c7220 */ /* 0x000fc40000410000 */
[----:B------:R-:W-:Y:S02]  /*4220*/  FADD.FTZ R62, -R2, R62 ;  /* 0x0000003e023e7221 */ /* 0x000fe40000010100 */
        /* <DEDUP_REMOVED lines=8> */
[C---:B------:R-:W-:Y:S02]  /*42b0*/  FMUL.FTZ R89, R183.reuse, R190 ;  /* 0x000000beb7597220 */ /* 0x040fe40000410000 */
[----:B------:R-:W-:Y:S01]  /*42c0*/  FMUL.FTZ R60, R183, R88 ;  /* 0x00000058b73c7220 */ /* 0x000fe20000410000 */
[--C-:B------:R-:W-:Y:S01]  /*42d0*/  HADD2.F32 R88, -RZ, R15.reuse.H0_H0 ;  /* 0x2000000fff587230 */ /* 0x100fe20000004100 */
[----:B------:R-:W-:Y:S02]  /*42e0*/  FFMA.FTZ R13, R13, R76, R108 ;  /* 0x0000004c0d0d7223 */ /* 0x000fe4000001006c */
[----:B------:R-:W-:Y:S02]  /*42f0*/  FADD.FTZ R230, -R2, R91 ;  /* 0x0000005b02e67221 */ /* 0x000fe40000010100 */
[C---:B------:R-:W-:Y:S02]  /*4300*/  FMUL.FTZ R46, R183.reuse, R186 ;  /* 0x000000bab72e7220 */ /* 0x040fe40000410000 */
[----:B------:R-:W-:Y:S01]  /*4310*/  FFMA.FTZ R76, R12, R79, R109 ;  /* 0x0000004f0c4c7223 */ /* 0x000fe2000001006d */
[----:B------:R-:W-:Y:S01]  /*4320*/  HADD2.F32 R79, -RZ, R15.H1_H1 ;  /* 0x3000000fff4f7230 */ /* 0x000fe20000004100 */
[----:B------:R-:W-:Y:S01]  /*4330*/  FADD.FTZ R58, -R2, R58 ;  /* 0x0000003a023a7221 */ /* 0x000fe20000010100 */
[----:B------:R-:W-:Y:S01]  /*4340*/  HADD2.F32 R12, -RZ, R14.H0_H0 ;  /* 0x2000000eff0c7230 */ /* 0x000fe20000004100 */
[----:B------:R-:W-:-:S02]  /*4350*/  FMUL.FTZ R91, R183, R62 ;  /* 0x0000003eb75b7220 */ /* 0x000fc40000410000 */
[C---:B------:R-:W-:Y:S02]  /*4360*/  FADD.FTZ R198, -R2.reuse, R61 ;  /* 0x0000003d02c67221 */ /* 0x040fe40000010100 */
[C---:B------:R-:W-:Y:S02]  /*4370*/  FADD.FTZ R204, -R2.reuse, R75 ;  /* 0x0000004b02cc7221 */ /* 0x040fe40000010100 */
[----:B------:R-:W-:Y:S02]  /*4380*/  FADD.FTZ R90, -R2, R90 ;  /* 0x0000005a025a7221 */ /* 0x000fe40000010100 */
[C---:B------:R-:W-:Y:S02]  /*4390*/  FMUL.FTZ R200, R183.reuse, R200 ;  /* 0x000000c8b7c87220 */ /* 0x040fe40000410000 */
[----:B------:R-:W-:Y:S02]  /*43a0*/  FMUL.FTZ R75, R183, R48 ;  /* 0x00000030b74b7220 */ /* 0x000fe40000410000 */
[----:B------:R-:W-:-:S02]  /*43b0*/  IMAD R178, R178, c[0x0][0x168], RZ ;  /* 0x00005a00b2b27a24 */ /* 0x000fc400078e02ff */
[----:B------:R-:W-:Y:S01]  /*43c0*/  FFMA.FTZ R89, R89, R80, R114 ;  /* 0x0000005059597223 */ /* 0x000fe20000010072 */
[----:B------:R-:W-:Y:S01]  /*43d0*/  HADD2.F32 R80, -RZ, R5.H0_H0 ;  /* 0x20000005ff507230 */ /* 0x000fe20000004100 */
[----:B------:R-:W-:Y:S02]  /*43e0*/  FADD.FTZ R208, -R2, R70 ;  /* 0x0000004602d07221 */ /* 0x000fe40000010100 */
[----:B------:R-:W-:Y:S01]  /*43f0*/  FFMA.FTZ R86, R46, R86, R111 ;  /* 0x000000562e567223 */ /* 0x000fe2000001006f */
[----:B------:R-:W-:Y:S01]  /*4400*/  HADD2.F32 R46, -RZ, R14.H1_H1 ;  /* 0x3000000eff2e7230 */ /* 0x000fe20000004100 */
[----:B------:R-:W-:Y:S02]  /*4410*/  FADD.FTZ R72, -R2, R72 ;  /* 0x0000004802487221 */ /* 0x000fe40000010100 */
[----:B------:R-:W-:Y:S02]  /*4420*/  FMUL.FTZ R53, R183, R58 ;  /* 0x0000003ab7357220 */ /* 0x000fe40000410000 */
[----:B------:R-:W-:-:S02]  /*4430*/  FFMA.FTZ R88, R91, R88, R122 ;  /* 0x000000585b587223 */ /* 0x000fc4000001007a */
[C---:B------:R-:W-:Y:S02]  /*4440*/  FADD.FTZ R98, -R2.reuse, R98 ;  /* 0x0000006202627221 */ /* 0x040fe40000010100 */
[----:B------:R-:W-:Y:S02]  /*4450*/  FADD.FTZ R92, -R2, R92 ;  /* 0x0000005c025c7221 */ /* 0x000fe40000010100 */
[C---:B------:R-:W-:Y:S02]  /*4460*/  FMUL.FTZ R44, R183.reuse, R198 ;  /* 0x000000c6b72c7220 */ /* 0x040fe40000410000 */
[----:B------:R-:W-:Y:S01]  /*4470*/  FMUL.FTZ R57, R183, R90 ;  /* 0x0000005ab7397220 */ /* 0x000fe20000410000 */
[----:B------:R-:W-:Y:S01]  /*4480*/  HADD2.F32 R90, -RZ, R19.H0_H0 ;  /* 0x20000013ff5a7230 */ /* 0x000fe20000004100 */
[----:B------:R-:W-:Y:S02]  /*4490*/  FFMA.FTZ R91, R200, R79, R123 ;  /* 0x0000004fc85b7223 */ /* 0x000fe4000001007b */
[----:B------:R-:W-:-:S02]  /*44a0*/  FADD.FTZ R240, -R2, R93 ;  /* 0x0000005d02f07221 */ /* 0x000fc40000010100 */
[C---:B------:R-:W-:Y:S02]  /*44b0*/  FADD.FTZ R94, -R2.reuse, R94 ;  /* 0x0000005e025e7221 */ /* 0x040fe40000010100 */
[----:B------:R-:W-:Y:S01]  /*44c0*/  FFMA.FTZ R54, R75, R54, R100 ;  /* 0x000000364b367223 */ /* 0x000fe20000010064 */
[----:B------:R-:W-:Y:S01]  /*44d0*/  SHF.R.S32.HI R75, RZ, 0x1f, R178 ;  /* 0x0000001fff4b7819 */ /* 0x000fe200000114b2 */
[----:B------:R-:W-:Y:S01]  /*44e0*/  FFMA.FTZ R79, R47, R12, R120 ;  /* 0x0000000c2f4f7223 */ /* 0x000fe20000010078 */
[----:B------:R-:W-:Y:S01]  /*44f0*/  HADD2.F32 R12, -RZ, R16.H0_H0 ;  /* 0x20000010ff0c7230 */ /* 0x000fe20000004100 */
[C---:B------:R-:W-:Y:S01]  /*4500*/  FADD.FTZ R202, -R2.reuse, R73 ;  /* 0x0000004902ca7221 */ /* 0x040fe20000010100 */
[----:B------:R-:W-:Y:S01]  /*4510*/  LEA.HI R75, R75, R178, RZ, 0x3 ;  /* 0x000000b24b4b7211 */ /* 0x000fe200078f18ff */
[C---:B------:R-:W-:Y:S01]  /*4520*/  FADD.FTZ R210, -R2.reuse, R71 ;  /* 0x0000004702d27221 */ /* 0x040fe20000010100 */
[----:B------:R-:W-:Y:S01]  /*4530*/  HADD2.F32 R47, -RZ, R23.H0_H0 ;  /* 0x20000017ff2f7230 */ /* 0x000fe20000004100 */
[----:B------:R-:W-:Y:S01]  /*4540*/  FMUL.FTZ R93, R183, R208 ;  /* 0x000000d0b75d7220 */ /* 0x000fe20000410000 */
[----:B------:R-:W-:Y:S01]  /*4550*/  LEA.HI.SX32 R75, R75, R156, 0x1d ;  /* 0x0000009c4b4b7211 */ /* 0x000fe200078feaff */
[----:B------:R-:W-:-:S02]  /*4560*/  FADD.FTZ R74, -R2, R74 ;  /* 0x0000004a024a7221 */ /* 0x000fc40000010100 */
[----:B------:R-:W-:Y:S02]  /*4570*/  FMUL.FTZ R3, R183, R72 ;  /* 0x00000048b7037220 */ /* 0x000fe40000410000 */
[----:B------:R-:W-:Y:S02]  /*4580*/  FFMA.FTZ R53, R53, R80, R110 ;  /* 0x0000005035357223 */ /* 0x000fe4000001006e */
[C---:B------:R-:W-:Y:S02]  /*4590*/  FMUL.FTZ R61, R183.reuse, R98 ;  /* 0x00000062b73d7220 */ /* 0x040fe40000410000 */
[----:B------:R-:W-:Y:S01]  /*45a0*/  FMUL.FTZ R62, R183, R92 ;  /* 0x0000005cb73e7220 */ /* 0x000fe20000410000 */
[----:B------:R-:W-:Y:S01]  /*45b0*/  HADD2.F32 R92, -RZ, R19.H1_H1 ;  /* 0x30000013ff5c7230 */ /* 0x000fe20000004100 */
[----:B------:R-:W-:Y:S01]  /*45c0*/  FFMA.FTZ R80, R44, R46, R121 ;  /* 0x0000002e2c507223 */ /* 0x000fe20000010079 */
[----:B------:R-:W-:Y:S01]  /*45d0*/  HADD2.F32 R44, -RZ, R16.H1_H1 ;  /* 0x30000010ff2c7230 */ /* 0x000fe20000004100 */
[C---:B------:R-:W-:Y:S01]  /*45e0*/  FADD.FTZ R64, -R2.reuse, R64 ;  /* 0x0000004002407221 */ /* 0x040fe20000010100 */
[----:B------:R-:W-:Y:S01]  /*45f0*/  HADD2.F32 R46, -RZ, R17.H0_H0 ;  /* 0x20000011ff2e7230 */ /* 0x000fe20000004100 */
        /* <DEDUP_REMOVED lines=10> */
[C---:B------:R-:W-:Y:S02]  /*46a0*/  FMUL.FTZ R2, R183.reuse, R202 ;  /* 0x000000cab7027220 */ /* 0x040fe40000410000 */
[----:B------:R-:W-:Y:S02]  /*46b0*/  FMUL.FTZ R210, R183, R210 ;  /* 0x000000d2b7d27220 */ /* 0x000fe40000410000 */
[----:B------:R-:W-:Y:S02]  /*46c0*/  FFMA.FTZ R94, R93, R90, R130 ;  /* 0x0000005a5d5e7223 */ /* 0x000fe40000010082 */
[----:B------:R-:W-:Y:S02]  /*46d0*/  FMUL.FTZ R45, R183, R74 ;  /* 0x0000004ab72d7220 */ /* 0x000fe40000410000 */
[----:B------:R-:W-:Y:S01]  /*46e0*/  FFMA.FTZ R90, R3, R12, R124 ;  /* 0x0000000c035a7223 */ /* 0x000fe2000001007c */
[----:B------:R-:W-:Y:S01]  /*46f0*/  HADD2.F32 R12, -RZ, R27.H0_H0 ;  /* 0x2000001bff0c7230 */ /* 0x000fe20000004100 */
[----:B------:R-:W-:-:S02]  /*4700*/  FFMA.FTZ R95, R210, R92, R131 ;  /* 0x0000005cd25f7223 */ /* 0x000fc40000010083 */
[----:B------:R-:W-:Y:S01]  /*4710*/  FFMA.FTZ R93, R2, R44, R125 ;  /* 0x0000002c025d7223 */ /* 0x000fe2000001007d */
[----:B------:R-:W-:Y:S01]  /*4720*/  F2FP.PACK_AB R44, R77, R54 ;  /* 0x000000364d2c723e */ /* 0x000fe200000000ff */
[----:B------:R-:W-:Y:S01]  /*4730*/  FFMA.FTZ R92, R45, R46, R126 ;  /* 0x0000002e2d5c7223 */ /* 0x000fe2000001007e */
[----:B------:R-:W-:Y:S01]  /*4740*/  F2FP.PACK_AB R46, R83, R82 ;  /* 0x00000052532e723e */ /* 0x000fe200000000ff */
[----:B------:R-:W-:Y:S01]  /*4750*/  HADD2.F32 R54, -RZ, R27.H1_H1 ;  /* 0x3000001bff367230 */ /* 0x000fe20000004100 */
[C---:B------:R-:W-:Y:S01]  /*4760*/  FMUL.FTZ R97, R183.reuse, R224 ;  /* 0x000000e0b7617220 */ /* 0x040fe20000410000 */
[----:B------:R-:W-:Y:S01]  /*4770*/  MOV R83, 0x10 ;  /* 0x0000001000537802 */ /* 0x000fe20000000f00 */
[----:B------:R-:W-:Y:S01]  /*4780*/  FMUL.FTZ R52, R183, R234 ;  /* 0x000000eab7347220 */ /* 0x000fe20000410000 */
[----:B------:R-:W-:Y:S01]  /*4790*/  F2FP.PACK_AB R45, R81, R78 ;  /* 0x0000004e512d723e */ /* 0x000fe200000000ff */
[----:B------:R-:W-:Y:S01]  /*47a0*/  FFMA.FTZ R77, R55, R12, R146 ;  /* 0x0000000c374d7223 */ /* 0x000fe20000010092 */
[----:B------:R-:W-:Y:S01]  /*47b0*/  IADD3 R12, R75, 0x80, RZ ;  /* 0x000000804b0c7810 */ /* 0x000fe20007ffe0ff */
[----:B------:R-:W-:Y:S01]  /*47c0*/  FFMA.FTZ R97, R97, R47, R138 ;  /* 0x0000002f61617223 */ /* 0x000fe2000001008a */
[----:B------:R-:W-:Y:S01]  /*47d0*/  F2FP.PACK_AB R47, R85, R84 ;  /* 0x00000054552f723e */ /* 0x000fe200000000ff */
[----:B------:R-:W-:Y:S01]  /*47e0*/  FFMA.FTZ R78, R52, R54, R147 ;  /* 0x00000036344e7223 */ /* 0x000fe20000010093 */
[----:B------:R-:W-:Y:S01]  /*47f0*/  F2FP.PACK_AB R52, R76, R13 ;  /* 0x0000000d4c34723e */ /* 0x000fe200000000ff */
[----:B------:R-:W-:Y:S01]  /*4800*/  IMAD.WIDE.U32 R2, R75, R83, c[0x0][0x208] ;  /* 0x000082004b027625 */ /* 0x000fe200078e0053 */
[----:B------:R-:W-:Y:S01]  /*4810*/  F2FP.PACK_AB R55, R192, R89 ;  /* 0x00000059c037723e */ /* 0x000fe200000000ff */
[--C-:B------:R-:W-:Y:S01]  /*4820*/  HADD2.F32 R81, -RZ, R31.reuse.H0_H0 ;  /* 0x2000001fff517230 */ /* 0x100fe20000004100 */
[----:B------:R-:W-:Y:S01]  /*4830*/  F2FP.PACK_AB R54, R188, R87 ;  /* 0x00000057bc36723e */ /* 0x000fe200000000ff */
[----:B------:R-:W-:Y:S01]  /*4840*/  IMAD.WIDE.U32 R12, R12, R83, c[0x0][0x208] ;  /* 0x000082000c0c7625 */ /* 0x000fe200078e0053 */
[----:B------:R0:W-:Y:S01]  /*4850*/  STG.E.128 [R2.64], R44 ;  /* 0x0000002c02007986 */ /* 0x0001e2000c101d04 */
[----:B------:R-:W-:-:S02]  /*4860*/  HADD2.F32 R82, -RZ, R31.H1_H1 ;  /* 0x3000001fff527230 */ /* 0x000fc40000004100 */
[C---:B------:R-:W-:Y:S01]  /*4870*/  FMUL.FTZ R71, R183.reuse, R68 ;  /* 0x00000044b7477220 */ /* 0x040fe20000410000 */
[----:B------:R1:W-:Y:S01]  /*4880*/  STG.E.128 [R12.64], R52 ;  /* 0x000000340c007986 */ /* 0x0003e2000c101d04 */
[C---:B------:R-:W-:Y:S02]  /*4890*/  FMUL.FTZ R59, R183.reuse, R216 ;  /* 0x000000d8b73b7220 */ /* 0x040fe40000410000 */
[C---:B------:R-:W-:Y:S02]  /*48a0*/  FMUL.FTZ R69, R183.reuse, R218 ;  /* 0x000000dab7457220 */ /* 0x040fe40000410000 */
[C---:B------:R-:W-:Y:S02]  /*48b0*/  FMUL.FTZ R65, R183.reuse, R212 ;  /* 0x000000d4b7417220 */ /* 0x040fe40000410000 */
[C---:B------:R-:W-:Y:S02]  /*48c0*/  FMUL.FTZ R68, R183.reuse, R214 ;  /* 0x000000d6b7447220 */ /* 0x040fe40000410000 */
[----:B------:R-:W-:-:S02]  /*48d0*/  FMUL.FTZ R49, R183, R64 ;  /* 0x00000040b7317220 */ /* 0x000fc40000410000 */
[C---:B------:R-:W-:Y:S02]  /*48e0*/  FMUL.FTZ R56, R183.reuse, R238 ;  /* 0x000000eeb7387220 */ /* 0x040fe40000410000 */
[----:B------:R-:W-:Y:S01]  /*48f0*/  FMUL.FTZ R48, R183, R194 ;  /* 0x000000c2b7307220 */ /* 0x000fe20000410000 */
[----:B0-----:R-:W-:Y:S01]  /*4900*/  F2FP.PACK_AB R47, R91, R88 ;  /* 0x000000585b2f723e */ /* 0x001fe200000000ff */
[----:B------:R-:W-:Y:S01]  /*4910*/  FFMA.FTZ R2, R168, R69, R135 ;  /* 0x00000045a8027223 */ /* 0x000fe20000010087 */
[----:B------:R-:W-:Y:S01]  /*4920*/  F2FP.PACK_AB R46, R80, R79 ;  /* 0x0000004f502e723e */ /* 0x000fe200000000ff */
[----:B------:R-:W-:Y:S02]  /*4930*/  FFMA.FTZ R3, R166, R68, R133 ;  /* 0x00000044a6037223 */ /* 0x000fe40000010085 */
[----:B-1----:R-:W-:Y:S01]  /*4940*/  FFMA.FTZ R53, R167, R59, R134 ;  /* 0x0000003ba7357223 */ /* 0x002fe20000010086 */
[----:B------:R-:W-:Y:S01]  /*4950*/  F2FP.PACK_AB R59, R78, R77 ;  /* 0x0000004d4e3b723e */ /* 0x000fe200000000ff */
[----:B------:R-:W-:-:S02]  /*4960*/  FFMA.FTZ R52, R165, R65, R132 ;  /* 0x00000041a5347223 */ /* 0x000fc40000010084 */
[C---:B------:R-:W-:Y:S01]  /*4970*/  FMUL.FTZ R64, R183.reuse, R228 ;  /* 0x000000e4b7407220 */ /* 0x040fe20000410000 */
[----:B------:R-:W-:Y:S01]  /*4980*/  F2FP.PACK_AB R53, R2, R53 ;  /* 0x000000350235723e */ /* 0x000fe200000000ff */
[----:B------:R-:W-:Y:S01]  /*4990*/  FMUL.FTZ R58, R183, R230 ;  /* 0x000000e6b73a7220 */ /* 0x000fe20000410000 */
[----:B------:R-:W-:Y:S01]  /*49a0*/  F2FP.PACK_AB R52, R3, R52 ;  /* 0x000000340334723e */ /* 0x000fe200000000ff */
[C---:B------:R-:W-:Y:S01]  /*49b0*/  FMUL.FTZ R20, R183.reuse, R96 ;  /* 0x00000060b7147220 */ /* 0x040fe20000410000 */
[----:B------:R-:W-:Y:S01]  /*49c0*/  HADD2.F32 R96, -RZ, R23.H1_H1 ;  /* 0x30000017ff607230 */ /* 0x000fe20000004100 */
        /* <DEDUP_REMOVED lines=15> */
[----:B------:R-:W-:Y:S01]  /*4ac0*/  FMUL.FTZ R70, R183, R196 ;  /* 0x000000c4b7467220 */ /* 0x000fe20000410000 */
[----:B------:R-:W-:Y:S01]  /*4ad0*/  IADD3 R12, R75, 0x180, RZ ;  /* 0x000001804b0c7810 */ /* 0x000fe20007ffe0ff */
[----:B------:R-:W-:Y:S01]  /*4ae0*/  FMUL.FTZ R63, R183, R240 ;  /* 0x000000f0b73f7220 */ /* 0x000fe20000410000 */
[----:B------:R-:W-:Y:S01]  /*4af0*/  F2FP.PACK_AB R56, R3, R60 ;  /* 0x0000003c0338723e */ /* 0x000fe200000000ff */
[----:B------:R-:W-:Y:S01]  /*4b00*/  FFMA.FTZ R20, R175, R20, R148 ;  /* 0x00000014af147223 */ /* 0x000fe20000010094 */
[----:B------:R-:W-:Y:S01]  /*4b10*/  IADD3 R64, R75, 0x280, RZ ;  /* 0x000002804b407810 */ /* 0x000fe20007ffe0ff */
[----:B------:R-:W-:-:S02]  /*4b20*/  FFMA.FTZ R21, R28, R21, R149 ;  /* 0x000000151c157223 */ /* 0x000fc40000010095 */
[C---:B------:R-:W-:Y:S02]  /*4b30*/  FMUL.FTZ R50, R183.reuse, R204 ;  /* 0x000000ccb7327220 */ /* 0x040fe40000410000 */
[----:B------:R-:W-:Y:S01]  /*4b40*/  FMUL.FTZ R72, R183, R206 ;  /* 0x000000ceb7487220 */ /* 0x000fe20000410000 */
[----:B------:R-:W-:Y:S01]  /*4b50*/  F2FP.PACK_AB R60, R21, R20 ;  /* 0x00000014153c723e */ /* 0x000fe200000000ff */
[----:B------:R-:W-:Y:S01]  /*4b60*/  FMUL.FTZ R73, R183, R220 ;  /* 0x000000dcb7497220 */ /* 0x000fe20000410000 */
[----:B------:R-:W-:Y:S01]  /*4b70*/  IADD3 R20, R75, 0x200, RZ ;  /* 0x000002004b147810 */ /* 0x000fe20007ffe0ff */
[C---:B------:R-:W-:Y:S02]  /*4b80*/  FMUL.FTZ R74, R183.reuse, R222 ;  /* 0x000000deb74a7220 */ /* 0x040fe40000410000 */
[----:B------:R-:W-:Y:S02]  /*4b90*/  FMUL.FTZ R226, R183, R226 ;  /* 0x000000e2b7e27220 */ /* 0x000fe40000410000 */
[----:B------:R-:W-:-:S02]  /*4ba0*/  FFMA.FTZ R66, R25, R66, R144 ;  /* 0x0000004219427223 */ /* 0x000fc40000010090 */
[----:B------:R-:W-:Y:S02]  /*4bb0*/  FFMA.FTZ R67, R26, R67, R145 ;  /* 0x000000431a437223 */ /* 0x000fe40000010091 */
[----:B------:R-:W-:Y:S02]  /*4bc0*/  FMUL.FTZ R183, R183, R242 ;  /* 0x000000f2b7b77220 */ /* 0x000fe40000410000 */
[----:B------:R-:W-:Y:S01]  /*4bd0*/  FFMA.FTZ R51, R161, R51, R118 ;  /* 0x00000033a1337223 */ /* 0x000fe20000010076 */
[----:B------:R-:W-:Y:S01]  /*4be0*/  F2FP.PACK_AB R58, R67, R66 ;  /* 0x00000042433a723e */ /* 0x000fe200000000ff */
[----:B------:R-:W-:Y:S01]  /*4bf0*/  FFMA.FTZ R70, R164, R70, R119 ;  /* 0x00000046a4467223 */ /* 0x000fe20000010077 */
[----:B------:R-:W-:Y:S01]  /*4c00*/  IADD3 R66, R75, 0x300, RZ ;  /* 0x000003004b427810 */ /* 0x000fe20007ffe0ff */
        /* <DEDUP_REMOVED lines=10> */
[----:B------:R-:W-:Y:S01]  /*4cb0*/  FFMA.FTZ R73, R169, R73, R136 ;  /* 0x00000049a9497223 */ /* 0x000fe20000010088 */
[----:B------:R-:W-:Y:S01]  /*4cc0*/  F2FP.PACK_AB R49, R49, R92 ;  /* 0x0000005c3131723e */ /* 0x000fe200000000ff */
[----:B------:R-:W-:Y:S01]  /*4cd0*/  FFMA.FTZ R74, R22, R74, R137 ;  /* 0x0000004a164a7223 */ /* 0x000fe20000010089 */
[----:B------:R-:W-:Y:S01]  /*4ce0*/  F2FP.PACK_AB R55, R96, R97 ;  /* 0x000000616037723e */ /* 0x000fe200000000ff */
[----:B------:R-:W-:Y:S02]  /*4cf0*/  FFMA.FTZ R81, R98, R81, R153 ;  /* 0x0000005162517223 */ /* 0x000fe40000010099 */
[----:B------:R-:W-:Y:S01]  /*4d00*/  FFMA.FTZ R82, R183, R82, R160 ;  /* 0x00000052b7527223 */ /* 0x000fe200000100a0 */
[----:B------:R-:W-:Y:S01]  /*4d10*/  F2FP.PACK_AB R54, R74, R73 ;  /* 0x000000494a36723e */ /* 0x000fe200000000ff */
[----:B------:R-:W-:-:S03]  /*4d20*/  IMAD.WIDE.U32 R2, R2, R83, c[0x0][0x208] ;  /* 0x0000820002027625 */ /* 0x000fc600078e0053 */
        /* <DEDUP_REMOVED lines=10> */
.L_x_30708:
[----:B-1----:R-:W-:Y:S05]  /*4dd0*/  BSYNC B0 ;  /* 0x0000000000007941 */ /* 0x002fea0003800000 */
.L_x_30707:
[----:B------:R-:W-:Y:S02]  /*4de0*/  IADD3 R158, R158, c[0x0][0x160], RZ ;  /* 0x000058009e9e7a10 */ /* 0x000fe40007ffe0ff */
[----:B------:R-:W-:-:S02]  /*4df0*/  LOP3.LUT P1, RZ, R30, 0xff, RZ, 0xc0, !PT ;  /* 0x000000ff1eff7812 */ /* 0x000fc4000782c0ff */
[----:B------:R-:W-:Y:S02]  /*4e00*/  ISETP.GE.AND P0, PT, R158, c[0x0][0x164], PT ;  /* 0x000059009e007a0c */ /* 0x000fe40003f06270 */
[----:B------:R-:W-:-:S11]  /*4e10*/  SEL R30, RZ, 0x1, P1 ;  /* 0x00000001ff1e7807 */ /* 0x000fd60000800000 */
[----:B0----5:R-:W-:Y:S01]  /*4e20*/  @P0 CALL.REL.NOINC `(.L_x_30709) ;  /* 0x0000001000000944 */ /* 0x021fe20003c00000 */
[----:B------:R-:W-:Y:S05]  /*4e30*/  BRA `(.L_x_30710) ;  /* 0xffffba2000007947 */ /* 0x000fea000383ffff */
.L_x_30709:
[----:B------:R-:W-:Y:S05]  /*4e40*/  EXIT ;  /* 0x000000000000794d */ /* 0x000fea0003800000 */
.L_x_30705:
[----:B------:R-:W-:Y:S01]  /*4e50*/  HFMA2.MMA R183, -RZ, RZ, 0, 5.9604644775390625e-08 ;  /* 0x00000001ffb77435 */ /* 0x000fe200000001ff */
[----:B0-----:R-:W-:Y:S02]  /*4e60*/  MOV R3, 0x1f ;  /* 0x0000001f00037802 */ /* 0x001fe40000000f00 */
[----:B------:R-:W-:Y:S02]  /*4e70*/  MOV R180, 0xffffffff ;  /* 0xffffffff00b47802 */ /* 0x000fe40000000f00 */
[----:B------:R-:W-:Y:S02]  /*4e80*/  MOV R12, 0x4ea0 ;  /* 0x00004ea0000c7802 */ /* 0x000fe40000000f00 */
[----:B-----5:R-:W-:Y:S05]  /*4e90*/  CALL.REL.NOINC `($__internal_99_$__cuda_sm70_shflsync_bfly_p) ;  /* 0x00000a9000007944 */ /* 0x020fea0003c00000 */
[----:B-1----:R-:W-:Y:S01]  /*4ea0*/  MOV R2, R183 ;  /* 0x000000b700027202 */ /* 0x002fe20000000f00 */
[----:B0-----:R-:W-:Y:S05]  /*4eb0*/  BRA `(.L_x_30711) ;  /* 0xffffe2f000007947 */ /* 0x001fea000383ffff */
.L_x_30706:
[----:B------:R-:W-:Y:S01]  /*4ec0*/  HFMA2.MMA R183, -RZ, RZ, 0, 1.1920928955078125e-07 ;  /* 0x00000002ffb77435 */ /* 0x000fe200000001ff */
[----:B------:R-:W-:Y:S02]  /*4ed0*/  MOV R3, 0x1f ;  /* 0x0000001f00037802 */ /* 0x000fe40000000f00 */
[----:B------:R-:W-:Y:S02]  /*4ee0*/  MOV R180, 0xffffffff ;  /* 0xffffffff00b47802 */ /* 0x000fe40000000f00 */
[----:B------:R-:W-:-:S02]  /*4ef0*/  MOV R12, 0x4f10 ;  /* 0x00004f10000c7802 */ /* 0x000fc40000000f00 */
[----:B-----5:R-:W-:Y:S05]  /*4f00*/  CALL.REL.NOINC `($__internal_99_$__cuda_sm70_shflsync_bfly_p) ;  /* 0x00000a2000007944 */ /* 0x020fea0003c00000 */
[----:B01----:R-:W-:Y:S01]  /*4f10*/  FADD.FTZ R182, R182, R183 ;  /* 0x000000b7b6b67221 */ /* 0x003fe20000010000 */
[----:B------:R-:W-:Y:S01]  /*4f20*/  HFMA2.MMA R183, -RZ, RZ, 0, 2.384185791015625e-07 ;  /* 0x00000004ffb77435 */ /* 0x000fe200000001ff */
[----:B------:R-:W-:-:S02]  /*4f30*/  MOV R3, 0x1f ;  /* 0x0000001f00037802 */ /* 0x000fc40000000f00 */
[----:B------:R-:W-:Y:S02]  /*4f40*/  MOV R180, 0xffffffff ;  /* 0xffffffff00b47802 */ /* 0x000fe40000000f00 */
[----:B------:R-:W-:Y:S02]  /*4f50*/  MOV R12, 0x4f70 ;  /* 0x00004f70000c7802 */ /* 0x000fe40000000f00 */
[----:B------:R-:W-:Y:S05]  /*4f60*/  CALL.REL.NOINC `($__internal_99_$__cuda_sm70_shflsync_bfly_p) ;  /* 0x000009c000007944 */ /* 0x000fea0003c00000 */
[----:B01----:R-:W-:Y:S01]  /*4f70*/  FADD.FTZ R182, R182, R183 ;  /* 0x000000b7b6b67221 */ /* 0x003fe20000010000 */
[----:B------:R-:W-:Y:S01]  /*4f80*/  HFMA2.MMA R183, -RZ, RZ, 0, 4.76837158203125e-07 ;  /* 0x00000008ffb77435 */ /* 0x000fe200000001ff */
[----:B------:R-:W-:Y:S02]  /*4f90*/  MOV R3, 0x1f ;  /* 0x0000001f00037802 */ /* 0x000fe40000000f00 */
[----:B------:R-:W-:Y:S02]  /*4fa0*/  MOV R180, 0xffffffff ;  /* 0xffffffff00b47802 */ /* 0x000fe40000000f00 */
[----:B------:R-:W-:Y:S02]  /*4fb0*/  MOV R12, 0x4fd0 ;  /* 0x00004fd0000c7802 */ /* 0x000fe40000000f00 */
[----:B------:R-:W-:Y:S05]  /*4fc0*/  CALL.REL.NOINC `($__internal_99_$__cuda_sm70_shflsync_bfly_p) ;  /* 0x0000096000007944 */ /* 0x000fea0003c00000 */
[----:B01----:R-:W-:Y:S01]  /*4fd0*/  FADD.FTZ R182, R182, R183 ;  /* 0x000000b7b6b67221 */ /* 0x003fe20000010000 */
[----:B------:R-:W-:Y:S01]  /*4fe0*/  HFMA2.MMA R183, -RZ, RZ, 0, 9.5367431640625e-07 ;  /* 0x00000010ffb77435 */ /* 0x000fe200000001ff */
[----:B------:R-:W-:-:S02]  /*4ff0*/  MOV R3, 0x1f ;  /* 0x0000001f00037802 */ /* 0x000fc40000000f00 */
[----:B------:R-:W-:Y:S02]  /*5000*/  MOV R180, 0xffffffff ;  /* 0xffffffff00b47802 */ /* 0x000fe40000000f00 */
[----:B------:R-:W-:Y:S02]  /*5010*/  MOV R12, 0x5030 ;  /* 0x00005030000c7802 */ /* 0x000fe40000000f00 */
[----:B------:R-:W-:Y:S05]  /*5020*/  CALL.REL.NOINC `($__internal_99_$__cuda_sm70_shflsync_bfly_p) ;  /* 0x0000090000007944 */ /* 0x000fea0003c00000 */
        /* <DEDUP_REMOVED lines=118> */
[----:B------:R-:W-:Y:S05]  /*5790*/  CALL.REL.NOINC `($__internal_99_$__cuda_sm70_shflsync_bfly_p) ;  /* 0x0000019000007944 */ /* 0x000fea0003c00000 */
[----:B01----:R-:W-:Y:S01]  /*57a0*/  FADD.FTZ R182, R182, R183 ;  /* 0x000000b7b6b67221 */ /* 0x003fe20000010000 */
[----:B------:R-:W-:Y:S01]  /*57b0*/  HFMA2.MMA R183, -RZ, RZ, 0, 1.1920928955078125e-07 ;  /* 0x00000002ffb77435 */ /* 0x000fe200000001ff */
[----:B------:R-:W-:Y:S02]  /*57c0*/  MOV R3, 0x1f ;  /* 0x0000001f00037802 */ /* 0x000fe40000000f00 */
[----:B------:R-:W-:Y:S02]  /*57d0*/  MOV R180, 0xffffffff ;  /* 0xffffffff00b47802 */ /* 0x000fe40000000f00 */
[----:B------:R-:W-:Y:S02]  /*57e0*/  MOV R12, 0x5800 ;  /* 0x00005800000c7802 */ /* 0x000fe40000000f00 */
[----:B------:R-:W-:Y:S05]  /*57f0*/  CALL.REL.NOINC `($__internal_99_$__cuda_sm70_shflsync_bfly_p) ;  /* 0x0000013000007944 */ /* 0x000fea0003c00000 */
        /* <DEDUP_REMOVED lines=18> */
[----:B01----:R-:W-:Y:S05]  /*5920*/  BRA `(.L_x_30712) ;  /* 0xffffe0c000007947 */ /* 0x003fea000383ffff */
        .weak           $__internal_99_$__cuda_sm70_shflsync_bfly_p
        .type           $__internal_99_$__cuda_sm70_shflsync_bfly_p,@function
        .size           $__internal_99_$__cuda_sm70_shflsync_bfly_p,(.L_x_44939 - $__internal_99_$__cuda_sm70_shflsync_bfly_p)
$__internal_99_$__cuda_sm70_shflsync_bfly_p:
[----:B------:R-:W-:Y:S01]  /*5930*/  HFMA2.MMA R13, -RZ, RZ, 0, 0 ;  /* 0x00000000ff0d7435 */ /* 0x000fe200000001ff */
[----:B------:R-:W-:Y:S04]  /*5940*/  WARPSYNC R180 ;  /* 0x000000b400007348 */ /* 0x000fe80003800000 */
[----:B------:R0:W1:Y:S01]  /*5950*/  SHFL.BFLY PT, R183, R182, R183, R3 ;  /* 0x0c0000b7b6b77389 */ /* 0x00006200000e0003 */
[----:B------:R-:W-:Y:S05]  /*5960*/  RET.REL.NODEC R12 `(_ZN10layer_norm13ln_fwd_kernelINS_13Kernel_traitsI6__halfS2_fS2_fjLj7168ELj1ELj1ELj4ELj16ENS_18Kernel_traits_baseILj7168ES2_S2_fS2_fjLj128EEEEELb0ELb0ELb1ELb1EEEvNS_9FwdParamsE) ;  /* 0xffffa6900c007950 */ /* 0x000fea0003c3ffff */
.L_x_30713:
        /* <DEDUP_REMOVED lines=9> */
.L_x_44939:


//--------------------- .text._ZN10layer_norm13ln_fwd_kernelINS_13Kernel_traitsI6__halfS2_fS2_fjLj7168ELj1ELj1ELj4ELj16ENS_18Kernel_traits_baseILj7168ES2_S2_fS2_fjLj128EEEEELb0ELb1ELb0ELb0EEEvNS_9FwdParamsE --------------------------
	.section	.text._ZN10layer_norm13ln_fwd_kernelINS_13Kernel_traitsI6__halfS2_fS2_fjLj7168ELj1ELj1ELj4ELj16ENS_18Kernel_traits_baseILj7168ES2_S2_fS2_fjLj128EEEEELb0ELb1ELb0ELb0EEEvNS_9FwdParamsE,"ax",@progbits
	.sectioninfo	@"SHI_REGISTERS=255"
	.align	128
        .global         _ZN10layer_norm13ln_fwd_kernelINS_13Kernel_traitsI6__halfS2_fS2_fjLj7168ELj1ELj1ELj4ELj16ENS_18Kernel_traits_baseILj7168ES2_S2_fS2_fjLj128EEEEELb0ELb1ELb0ELb0EEEvNS_9FwdParamsE
        .type           _ZN10layer_norm13ln_fwd_kernelINS_13Kernel_traitsI6__halfS2_fS2_fjLj7168ELj1ELj1ELj4ELj16ENS_18Kernel_traits_baseILj7168ES2_S2_fS2_fjLj128EEEEELb0ELb1ELb0ELb0EEEvNS_9FwdParamsE,@function
        .size           _ZN10layer_norm13ln_fwd_kernelINS_13Kernel_traitsI6__halfS2_fS2_fjLj7168ELj1ELj1ELj4ELj16ENS_18Kernel_traits_baseILj7168ES2_S2_fS2_fjLj128EEEEELb0ELb1ELb0ELb0EEEvNS_9FwdParamsE,(.L_x_44940 - _ZN10layer_norm13ln_fwd_kernelINS_13Kernel_traitsI6__halfS2_fS2_fjLj7168ELj1ELj1ELj4ELj16ENS_18Kernel_traits_baseILj7168ES2_S2_fS2_fjLj128EEEEELb0ELb1ELb0ELb0EEEvNS_9FwdParamsE)
        .other          _ZN10layer_norm13ln_fwd_kernelINS_13Kernel_traitsI6__halfS2_fS2_fjLj7168ELj1ELj1ELj4ELj16ENS_18Kernel_traits_baseILj7168ES2_S2_fS2_fjLj128EEEEELb0ELb1ELb0ELb0EEEvNS_9FwdParamsE,@"STO_CUDA_ENTRY STV_DEFAULT"
_ZN10layer_norm13ln_fwd_kernelINS_13Kernel_traitsI6__halfS2_fS2_fjLj7168ELj1ELj1ELj4ELj16ENS_18Kernel_traits_baseILj7168ES2_S2_fS2_fjLj128EEEEELb0ELb1ELb0ELb0EEEvNS_9FwdParamsE:
.text._ZN10layer_norm13ln_fwd_kernelINS_13Kernel_traitsI6__halfS2_fS2_fjLj7168ELj1ELj1ELj4ELj16ENS_18Kernel_traits_baseILj7168ES2_S2_fS2_fjLj128EEEEELb0ELb1ELb0ELb0EEEvNS_9FwdParamsE:
        /* <DEDUP_REMOVED lines=38> */
.L_x_30715:
[----:B0-----:R-:W-:Y:S05]  /*0260*/  BSYNC B0 ;  /* 0x0000000000007941 */ /* 0x001fea0003800000 */
.L_x_30714:
        /* <DEDUP_REMOVED lines=16> */
.L_x_30717:
[----:B0-----:R-:W-:Y:S05]  /*0370*/  BSYNC B0 ;  /* 0x0000000000007941 */ /* 0x001fea0003800000 */
.L_x_30716:
        /* <DEDUP_REMOVED lines=16> */
.L_x_30719:
[----:B0-----:R-:W-:Y:S05]  /*0480*/  BSYNC B0 ;  /* 0x0000000000007941 */ /* 0x001fea0003800000 */
.L_x_30718:
        /* <DEDUP_REMOVED lines=16> */
.L_x_30721:
[----:B0-----:R-:W-:Y:S05]  /*0590*/  BSYNC B0 ;  /* 0x0000000000007941 */ /* 0x001fea0003800000 */
.L_x_30720:
        /* <DEDUP_REMOVED lines=16> */
.L_x_30723:
[----:B0-----:R-:W-:Y:S05]  /*06a0*/  BSYNC B0 ;  /* 0x0000000000007941 */ /* 0x001fea0003800000 */
.L_x_30722:
        /* <DEDUP_REMOVED lines=19> */
.L_x_30725:
[----:B0-----:R-:W-:Y:S05]  /*07e0*/  BSYNC B0 ;  /* 0x0000000000007941 */ /* 0x001fea0003800000 */
.L_x_30724:
        /* <DEDUP_REMOVED lines=18> */
.L_x_30727:
[----:B0-----:R-:W-:Y:S05]  /*0910*/  BSYNC B0 ;  /* 0x0000000000007941 */ /* 0x001fea0003800000 */
.L_x_30726:
        /* <DEDUP_REMOVED lines=10> */
[----:B------:R-:W-:Y:S01]  /*09c0*/  SHF.R.U32.HI R112, RZ, 0x2, R112 ;  /* 0x00000002ff707819 */ /* 0x000fe20000011670 */
[----:B------:R-:W-:Y:S01]  /*09d0*/  HADD2.F32 R123, -RZ, R49.H1_H1 ;  /* 0x30000031ff7b7230 */ /* 0x000fe20000004100 */
[C---:B------:R-:W-:Y:S01]  /*09e0*/  LOP3.LUT R49, R43.reuse, 0x60, RZ, 0xc0, !PT ;  /* 0x000000602b317812 */ /* 0x040fe200078ec0ff */
[--C-:B------:R-:W-:Y:S01]  /*09f0*/  HADD2.F32 R122, -RZ, R50.reuse.H0_H0 ;  /* 0x20000032ff7a7230 */ /* 0x100fe20000004100 */
[----:B------:R-:W-:Y:S01]  /*0a00*/  LOP3.LUT R112, R112, 0x3fffffe0, RZ, 0xc0, !PT ;  /* 0x3fffffe070707812 */ /* 0x000fe200078ec0ff */
        /* <DEDUP_REMOVED lines=11> */
[----:B------:R-:W-:Y:S01]  /*0ac0*/  IADD3 R51, R48, -R51, RZ ;  /* 0x8000003330337210 */ /* 0x000fe20007ffe0ff */
[----:B------:R-:W-:Y:S01]  /*0ad0*/  HADD2.F32 R26, -RZ, R19.H1_H1 ;  /* 0x30000013ff1a7230 */ /* 0x000fe20000004100 */
[----:B------:R-:W-:Y:S01]  /*0ae0*/  IADD3 R49, R49, R112, RZ ;  /* 0x0000007031317210 */ /* 0x000fe20007ffe0ff */
[--C-:B------:R-:W-:Y:S01]  /*0af0*/  HADD2.F32 R41, -RZ, R12.reuse.H0_H0 ;  /* 0x2000000cff297230 */ /* 0x100fe20000004100 */
[----:B------:R-:W-:Y:S01]  /*0b00*/  IMNMX R51, RZ, R51, !PT ;  /* 0x00000033ff337217 */ /* 0x000fe20007800200 */
[----:B------:R-:W-:Y:S01]  /*0b10*/  HADD2.F32 R40, -RZ, R12.H1_H1 ;  /* 0x3000000cff287230 */ /* 0x000fe20000004100 */
[----:B------:R-:W-:Y:S01]  /*0b20*/  SHF.L.U32 R49, R49, 0x3, RZ ;  /* 0x0000000331317819 */ /* 0x000fe200000006ff */
[--C-:B------:R-:W-:Y:S01]  /*0b30*/  HADD2.F32 R39, -RZ, R13.reuse.H0_H0 ;  /* 0x2000000dff277230 */ /* 0x100fe20000004100 */
[----:B------:R-:W-:Y:S01]  /*0b40*/  IMNMX R51, R51, 0x20, PT ;  /* 0x0000002033337817 */ /* 0x000fe20003800200 */
[----:B------:R-:W-:Y:S01]  /*0b50*/  HADD2.F32 R38, -RZ, R13.H1_H1 ;  /* 0x3000000dff267230 */ /* 0x000fe20000004100 */
[----:B------:R-:W-:Y:S01]  /*0b60*/  ULDC.U8 UR6, c[0x0][0x1f0] ;  /* 0x00007c0000067ab9 */ /* 0x000fe20000000000 */
[--C-:B------:R-:W-:Y:S01]  /*0b70*/  HADD2.F32 R37, -RZ, R14.reuse.H0_H0 ;  /* 0x2000000eff257230 */ /* 0x100fe20000004100 */
[----:B------:R-:W0:Y:S01]  /*0b80*/  I2F.U32 R49, R49 ;  /* 0x0000003100317306 */ /* 0x000e220000201000 */
[----:B------:R-:W-:Y:S01]  /*0b90*/  IADD3 R51, R112, R51, RZ ;  /* 0x0000003370337210 */ /* 0x000fe20007ffe0ff */
[----:B------:R-:W-:-:S02]  /*0ba0*/  HADD2.F32 R36, -RZ, R14.H1_H1 ;  /* 0x3000000eff247230 */ /* 0x000fc40000004100 */
[--C-:B------:R-:W-:Y:S01]  /*0bb0*/  HADD2.F32 R35, -RZ, R15.reuse.H0_H0 ;  /* 0x2000000fff237230 */ /* 0x100fe20000004100 */
[----:B------:R-:W-:Y:S01]  /*0bc0*/  SHF.L.U32 R242, R51, 0x3, RZ ;  /* 0x0000000333f27819 */ /* 0x000fe200000006ff */
[----:B------:R-:W-:Y:S02]  /*0bd0*/  HADD2.F32 R34, -RZ, R15.H1_H1 ;  /* 0x3000000fff227230 */ /* 0x000fe40000004100 */
[--C-:B------:R-:W-:Y:S02]  /*0be0*/  HADD2.F32 R33, -RZ, R16.reuse.H0_H0 ;  /* 0x20000010ff217230 */ /* 0x100fe40000004100 */
[----:B------:R-:W-:Y:S02]  /*0bf0*/  HADD2.F32 R32, -RZ, R16.H1_H1 ;  /* 0x30000010ff207230 */ /* 0x000fe40000004100 */
[--C-:B------:R-:W-:Y:S02]  /*0c00*/  HADD2.F32 R31, -RZ, R17.reuse.H0_H0 ;  /* 0x20000011ff1f7230 */ /* 0x100fe40000004100 */
[----:B------:R-:W-:Y:S01]  /*0c10*/  HADD2.F32 R30, -RZ, R17.H1_H1 ;  /* 0x30000011ff1e7230 */ /* 0x000fe20000004100 */
[----:B0-----:R0:W1:Y:S01]  /*0c20*/  MUFU.RCP R234, R49 ;  /* 0x0000003100ea7308 */ /* 0x0010620000001000 */
        /* <DEDUP_REMOVED lines=144> */
.L_x_30759:
        /* <DEDUP_REMOVED lines=27> */
[----:B------:R-:W-:Y:S01]  /*16e0*/  ISETP.NE.AND.EX P1, PT, RZ, c[0x0][0x184], PT, P1 ;  /* 0x00006100ff007a0c */ /* 0x000fe20003f25310 */
[--C-:B--2---:R-:W-:Y:S02]  /*16f0*/  HADD2.F32 R63, -RZ, R56.reuse.H0_H0 ;  /* 0x20000038ff3f7230 */ /* 0x104fe40000004100 */
[----:B------:R-:W-:Y:S02]  /*1700*/  HADD2.F32 R251, -RZ, R59.H0_H0 ;  /* 0x2000003bfffb7230 */ /* 0x000fe40000004100 */
[----:B------:R-:W-:Y:S02]  /*1710*/  HADD2.F32 R113, -RZ, R56.H1_H1 ;  /* 0x30000038ff717230 */ /* 0x000fe40000004100 */
[--C-:B------:R-:W-:Y:S02]  /*1720*/  HADD2.F32 R245, -RZ, R57.reuse.H0_H0 ;  /* 0x20000039fff57230 */ /* 0x100fe40000004100 */
[----:B------:R-:W-:Y:S02]  /*1730*/  HADD2.F32 R247, -RZ, R57.H1_H1 ;  /* 0x30000039fff77230 */ /* 0x000fe40000004100 */
[----:B------:R-:W-:-:S02]  /*1740*/  HADD2.F32 R249, -RZ, R58.H0_H0 ;  /* 0x2000003afff97230 */ /* 0x000fc40000004100 */
[----:B0-----:R-:W-:Y:S02]  /*1750*/  HADD2.F32 R61, -RZ, R58.H1_H1 ;  /* 0x3000003aff3d7230 */ /* 0x001fe40000004100 */
        /* <DEDUP_REMOVED lines=26> */
[----:B------:R0:W-:Y:S01]  /*1900*/  STG.E.128 [R114.64+0x10], R60 ;  /* 0x0000103c72007986 */ /* 0x0001e2000c101d04 */
[----:B------:R-:W-:-:S03]  /*1910*/  IADD3 R113, R240, 0x80, RZ ;  /* 0x00000080f0717810 */ /* 0x000fc60007ffe0ff */
.L_x_30729:
[----:B------:R-:W-:Y:S05]  /*1920*/  BSYNC B0 ;  /* 0x0000000000007941 */ /* 0x000fea0003800000 */
.L_x_30728:
        /* <DEDUP_REMOVED lines=16> */
[----:B------:R-:W-:Y:S01]  /*1a30*/  IADD3 R113, R113, 0x80, RZ ;  /* 0x0000008071717810 */ /* 0x000fe20007ffe0ff */
[--C-:B--2---:R-:W-:Y:S02]  /*1a40*/  HADD2.F32 R71, -RZ, R64.reuse.H0_H0 ;  /* 0x20000040ff477230 */ /* 0x104fe40000004100 */
[----:B------:R-:W-:Y:S02]  /*1a50*/  HADD2.F32 R70, -RZ, R67.H0_H0 ;  /* 0x20000043ff467230 */ /* 0x000fe40000004100 */
[----:B------:R-:W-:Y:S02]  /*1a60*/  HADD2.F32 R245, -RZ, R64.H1_H1 ;  /* 0x30000040fff57230 */ /* 0x000fe40000004100 */
[--C-:B------:R-:W-:Y:S02]  /*1a70*/  HADD2.F32 R247, -RZ, R65.reuse.H0_H0 ;  /* 0x20000041fff77230 */ /* 0x100fe40000004100 */
[----:B------:R-:W-:-:S02]  /*1a80*/  HADD2.F32 R249, -RZ, R65.H1_H1 ;  /* 0x30000041fff97230 */ /* 0x000fc40000004100 */
[--C-:B------:R-:W-:Y:S02]  /*1a90*/  HADD2.F32 R251, -RZ, R66.reuse.H0_H0 ;  /* 0x20000042fffb7230 */ /* 0x100fe40000004100 */
[----:B-1----:R-:W-:Y:S02]  /*1aa0*/  HADD2.F32 R69, -RZ, R66.H1_H1 ;  /* 0x30000042ff457230 */ /* 0x002fe40000004100 */
        /* <DEDUP_REMOVED lines=27> */
.L_x_30731:
[----:B------:R-:W-:Y:S05]  /*1c60*/  BSYNC B0 ;  /* 0x0000000000007941 */ /* 0x000fea0003800000 */
.L_x_30730:
        /* <DEDUP_REMOVED lines=51> */
.L_x_30733:
[----:B------:R-:W-:Y:S05]  /*1fa0*/  BSYNC B0 ;  /* 0x0000000000007941 */ /* 0x000fea0003800000 */
.L_x_30732:
        /* <DEDUP_REMOVED lines=51> */
.L_x_30735:
[----:B------:R-:W-:Y:S05]  /*22e0*/  BSYNC B0 ;  /* 0x0000000000007941 */ /* 0x000fea0003800000 */
.L_x_30734:
        /* <DEDUP_REMOVED lines=51> */
.L_x_30737:
[----:B------:R-:W-:Y:S05]  /*2620*/  BSYNC B0 ;  /* 0x0000000000007941 */ /* 0x000fea0003800000 */
.L_x_30736:
        /* <DEDUP_REMOVED lines=17> */
[--C-:B--2---:R-:W-:Y:S02]  /*2740*/  HADD2.F32 R245, -RZ, R96.reuse.H1_H1 ;  /* 0x30000060fff57230 */ /* 0x104fe40000004100 */
[----:B------:R-:W-:Y:S02]  /*2750*/  HADD2.F32 R103, -RZ, R96.H0_H0 ;  /* 0x20000060ff677230 */ /* 0x000fe40000004100 */
[----:B------:R-:W-:Y:S02]  /*2760*/  HADD2.F32 R249, -RZ, R97.H1_H1 ;  /* 0x30000061fff97230 */ /* 0x000fe40000004100 */
[----:B-1----:R-:W-:Y:S02]  /*2770*/  HADD2.F32 R101, -RZ, R98.H1_H1 ;  /* 0x30000062ff657230 */ /* 0x002fe40000004100 */
[----:B------:R-:W-:-:S02]  /*2780*/  HADD2.F32 R244, -RZ, R99.H0_H0 ;  /* 0x20000063fff47230 */ /* 0x000fc40000004100 */
[----:B------:R-:W-:Y:S02]  /*2790*/  HADD2.F32 R247, -RZ, R97.H0_H0 ;  /* 0x20000061fff77230 */ /* 0x000fe40000004100 */
[----:B------:R-:W-:Y:S02]  /*27a0*/  HADD2.F32 R251, -RZ, R98.H0_H0 ;  /* 0x20000062fffb7230 */ /* 0x000fe40000004100 */
        /* <DEDUP_REMOVED lines=27> */
.L_x_30739:
[----:B------:R-:W-:Y:S05]  /*2960*/  BSYNC B0 ;  /* 0x0000000000007941 */ /* 0x000fea0003800000 */
.L_x_30738:
        /* <DEDUP_REMOVED lines=15> */
[----:B------:R-:W-:Y:S01]  /*2a60*/  ISETP.NE.AND.EX P1, PT, RZ, c[0x0][0x184], PT, P1 ;  /* 0x00006100ff007a0c */ /* 0x000fe20003f25310 */
[--C-:B--2---:R-:W-:Y:S02]  /*2a70*/  HADD2.F32 R111, -RZ, R104.reuse.H0_H0 ;  /* 0x20000068ff6f7230 */ /* 0x104fe40000004100 */
[----:B------:R-:W-:Y:S02]  /*2a80*/  HADD2.F32 R113, -RZ, R104.H1_H1 ;  /* 0x30000068ff717230 */ /* 0x000fe40000004100 */
[--C-:B------:R-:W-:Y:S02]  /*2a90*/  HADD2.F32 R245, -RZ, R105.reuse.H0_H0 ;  /* 0x20000069fff57230 */ /* 0x100fe40000004100 */
[----:B------:R-:W-:Y:S02]  /*2aa0*/  HADD2.F32 R247, -RZ, R105.H1_H1 ;  /* 0x30000069fff77230 */ /* 0x000fe40000004100 */
[--C-:B------:R-:W-:Y:S02]  /*2ab0*/  HADD2.F32 R249, -RZ, R106.reuse.H0_H0 ;  /* 0x2000006afff97230 */ /* 0x100fe40000004100 */
[----:B-1----:R-:W-:-:S02]  /*2ac0*/  HADD2.F32 R109, -RZ, R106.H1_H1 ;  /* 0x3000006aff6d7230 */ /* 0x002fc40000004100 */
        /* <DEDUP_REMOVED lines=28> */
.L_x_30741:
[----:B------:R-:W-:Y:S05]  /*2c90*/  BSYNC B0 ;  /* 0x0000000000007941 */ /* 0x000fea0003800000 */
.L_x_30740:
        /* <DEDUP_REMOVED lines=69> */
.L_x_30760:
        /* <DEDUP_REMOVED lines=133> */
.L_x_30761:
        /* <DEDUP_REMOVED lines=70> */
[----:B------:R-:W-:Y:S02]  /*3da0*/  FADD.FTZ R112, R56, -R244 ;  /* 0x800000f438707221 */ /* 0x000fe40000010000 */
[----:B------:R-:W-:Y:S02]  /*3db0*/  FFMA.FTZ R113, R129, R114, R136 ;  /* 0x0000007281717223 */ /* 0x000fe40000010088 */
[----:B------:R-:W-:Y:S02]  /*3dc0*/  FADD.FTZ R114, R58, -R244 ;  /* 0x800000f43a727221 */ /* 0x000fe40000010000 */
[C---:B------:R-:W-:Y:S02]  /*3dd0*/  FMUL.FTZ R112, R245.reuse, R112 ;  /* 0x00000070f5707220 */ /* 0x040fe40000410000 */
[C---:B------:R-:W-:Y:S02]  /*3de0*/  FMUL.FTZ R115, R245.reuse, R114 ;  /* 0x00000072f5737220 */ /* 0x040fe40000410000 */
[----:B------:R-:W-:-:S02]  /*3df0*/  FMUL.FTZ R114, R245, R248 ;  /* 0x000000f8f5727220 */ /* 0x000fc40000410000 */
[--C-:B------:R-:W-:Y:S02]  /*3e00*/  FADD.FTZ R248, R61, -R244.reuse ;  /* 0x800000f43df87221 */ /* 0x100fe40000010000 */
[----:B------:R-:W-:Y:S02]  /*3e10*/  FFMA.FTZ R112, R126, R112, R135 ;  /* 0x000000707e707223 */ /* 0x000fe40000010087 */
[----:B------:R-:W-:Y:S02]  /*3e20*/  FMUL.FTZ R247, R245, R248 ;  /* 0x000000f8f5f77220 */ /* 0x000fe40000410000 */
[--C-:B------:R-:W-:Y:S01]  /*3e30*/  FADD.FTZ R246, R59, -R244.reuse ;  /* 0x800000f43bf67221 */ /* 0x100fe20000010000 */
[----:B------:R-:W-:Y:S01]  /*3e40*/  F2FP.PACK_AB R112, R113, R112 ;  /* 0x000000707170723e */ /* 0x000fe200000000ff */
[--C-:B------:R-:W-:Y:S02]  /*3e50*/  FADD.FTZ R250, R62, -R244.reuse ;  /* 0x800000f43efa7221 */ /* 0x100fe40000010000 */
[----:B------:R-:W-:-:S02]  /*3e60*/  FADD.FTZ R252, R63, -R244 ;  /* 0x800000f43ffc7221 */ /* 0x000fc40000010000 */
[----:B------:R-:W-:Y:S02]  /*3e70*/  FFMA.FTZ R114, R130, R114, R139 ;  /* 0x0000007282727223 */ /* 0x000fe4000001008b */
[----:B------:R-:W-:Y:S02]  /*3e80*/  FFMA.FTZ R247, R133, R247, R140 ;  /* 0x000000f785f77223 */ /* 0x000fe4000001008c */
[C---:B------:R-:W-:Y:S02]  /*3e90*/  FMUL.FTZ R246, R245.reuse, R246 ;  /* 0x000000f6f5f67220 */ /* 0x040fe40000410000 */
[----:B------:R-:W-:Y:S01]  /*3ea0*/  FMUL.FTZ R248, R245, R250 ;  /* 0x000000faf5f87220 */ /* 0x000fe20000410000 */
[----:B------:R-:W-:Y:S01]  /*3eb0*/  F2FP.PACK_AB R114, R247, R114 ;  /* 0x00000072f772723e */ /* 0x000fe200000000ff */
[----:B------:R-:W-:Y:S01]  /*3ec0*/  FMUL.FTZ R113, R245, R252 ;  /* 0x000000fcf5717220 */ /* 0x000fe20000410000 */
[----:B------:R-:W-:Y:S01]  /*3ed0*/  MOV R247, 0x10 ;  /* 0x0000001000f77802 */ /* 0x000fe20000000f00 */
[----:B------:R-:W-:-:S02]  /*3ee0*/  FFMA.FTZ R115, R128, R115, R137 ;  /* 0x0000007380737223 */ /* 0x000fc40000010089 */
[----:B------:R-:W-:Y:S02]  /*3ef0*/  FFMA.FTZ R246, R131, R246, R138 ;  /* 0x000000f683f67223 */ /* 0x000fe4000001008a */
[----:B------:R-:W-:Y:S02]  /*3f00*/  FFMA.FTZ R248, R132, R248, R141 ;  /* 0x000000f884f87223 */ /* 0x000fe4000001008d */
[----:B------:R-:W-:Y:S01]  /*3f10*/  FFMA.FTZ R249, R134, R113, R143 ;  /* 0x0000007186f97223 */ /* 0x000fe2000001008f */
[----:B------:R-:W-:Y:S01]  /*3f20*/  F2FP.PACK_AB R113, R246, R115 ;  /* 0x00000073f671723e */ /* 0x000fe200000000ff */
[C---:B------:R-:W-:Y:S01]  /*3f30*/  IMAD.WIDE.U32 R246, R240.reuse, R247, c[0x0][0x208] ;  /* 0x00008200f0f67625 */ /* 0x040fe200078e00f7 */
[----:B------:R-:W-:Y:S02]  /*3f40*/  IADD3 R240, R240, 0x80, RZ ;  /* 0x00000080f0f07810 */ /* 0x000fe40007ffe0ff */
[----:B------:R-:W-:-:S05]  /*3f50*/  F2FP.PACK_AB R115, R249, R248 ;  /* 0x000000f8f973723e */ /* 0x000fca00000000ff */
[----:B------:R0:W-:Y:S02]  /*3f60*/  STG.E.128 [R246.64], R112 ;  /* 0x00000070f6007986 */ /* 0x0001e4000c101d04 */
.L_x_30745:
[----:B------:R-:W-:Y:S05]  /*3f70*/  BSYNC B0 ;  /* 0x0000000000007941 */ /* 0x000fea0003800000 */
.L_x_30744:
[----:B------:R-:W-:Y:S01]  /*3f80*/  ISETP.GE.U32.AND P1, PT, R42, 0x100, PT ;  /* 0x000001002a00780c */ /* 0x000fe20003f26070 */
[----:B------:R-:W-:-:S12]  /*3f90*/  BSSY B0, `(.L_x_30746) ;  /* 0x0000022000007945 */ /* 0x000fd80003800000 */
[----:B------:R-:W-:Y:S05]  /*3fa0*/  @!P1 BRA `(.L_x_30747) ;  /* 0x0000020000009947 */ /* 0x000fea0003800000 */
[--C-:B01----:R-:W-:Y:S02]  /*3fb0*/  FADD.FTZ R114, R65, -R244.reuse ;  /* 0x800000f441727221 */ /* 0x103fe40000010000 */
[--C-:B------:R-:W-:Y:S02]  /*3fc0*/  FADD.FTZ R248, R68, -R244.reuse ;  /* 0x800000f444f87221 */ /* 0x100fe40000010000 */
[----:B------:R-:W-:Y:S02]  /*3fd0*/  FMUL.FTZ R114, R245, R114 ;  /* 0x00000072f5727220 */ /* 0x000fe40000410000 */
[----:B------:R-:W-:Y:S02]  /*3fe0*/  FADD.FTZ R112, R64, -R244 ;  /* 0x800000f440707221 */ /* 0x000fe40000010000 */
[----:B------:R-:W-:Y:S02]  /*3ff0*/  FFMA.FTZ R113, R145, R114, R152 ;  /* 0x0000007291717223 */ /* 0x000fe40000010098 */
[----:B------:R-:W-:-:S02]  /*4000*/  FADD.FTZ R114, R66, -R244 ;  /* 0x800000f442727221 */ /* 0x000fc40000010000 */
[C---:B------:R-:W-:Y:S02]  /*4010*/  FMUL.FTZ R112, R245.reuse, R112 ;  /* 0x00000070f5707220 */ /* 0x040fe40000410000 */
[C---:B------:R-:W-:Y:S02]  /*4020*/  FMUL.FTZ R115, R245.reuse, R114 ;  /* 0x00000072f5737220 */ /* 0x040fe40000410000 */
[----:B------:R-:W-:Y:S02]  /*4030*/  FMUL.FTZ R114, R245, R248 ;  /* 0x000000f8f5727220 */ /* 0x000fe40000410000 */
[----:B------:R-:W-:Y:S02]  /*4040*/  FADD.FTZ R248, R69, -R244 ;  /* 0x800000f445f87221 */ /* 0x000fe40000010000 */
[----:B------:R-:W-:Y:S02]  /*4050*/  FFMA.FTZ R114, R146, R114, R155 ;  /* 0x0000007292727223 */ /* 0x000fe4000001009b */
[----:B------:R-:W-:-:S02]  /*4060*/  FMUL.FTZ R247, R245, R248 ;  /* 0x000000f8f5f77220 */ /* 0x000fc40000410000 */
[----:B------:R-:W-:Y:S02]  /*4070*/  FFMA.FTZ R112, R142, R112, R151 ;  /* 0x000000708e707223 */ /* 0x000fe40000010097 */
[----:B------:R-:W-:Y:S02]  /*4080*/  FFMA.FTZ R247, R149, R247, R156 ;  /* 0x000000f795f77223 */ /* 0x000fe4000001009c */
[--C-:B------:R-:W-:Y:S01]  /*4090*/  FADD.FTZ R246, R67, -R244.reuse ;  /* 0x800000f443f67221 */ /* 0x100fe20000010000 */
[----:B------:R-:W-:Y:S01]  /*40a0*/  F2FP.PACK_AB R112, R113, R112 ;  /* 0x000000707170723e */ /* 0x000fe200000000ff */
[--C-:B------:R-:W-:Y:S01]  /*40b0*/  FADD.FTZ R250, R70, -R244.reuse ;  /* 0x800000f446fa7221 */ /* 0x100fe20000010000 */
[----:B------:R-:W-:Y:S01]  /*40c0*/  F2FP.PACK_AB R114, R247, R114 ;  /* 0x00000072f772723e */ /* 0x000fe200000000ff */
[----:B------:R-:W-:Y:S01]  /*40d0*/  FADD.FTZ R252, R71, -R244 ;  /* 0x800000f447fc7221 */ /* 0x000fe20000010000 */
[----:B------:R-:W-:Y:S01]  /*40e0*/  HFMA2.MMA R247, -RZ, RZ, 0, 9.5367431640625e-07 ;  /* 0x00000010fff77435 */ /* 0x000fe200000001ff */
        /* <DEDUP_REMOVED lines=8> */
[C---:B------:R-:W-:Y:S01]  /*4170*/  IMAD.WIDE.U32 R246, R240.reuse, R247, c[0x0][0x208] ;  /* 0x00008200f0f67625 */ /* 0x040fe200078e00f7 */
[----:B------:R-:W-:-:S02]  /*4180*/  IADD3 R240, R240, 0x80, RZ ;  /* 0x00000080f0f07810 */ /* 0x000fc40007ffe0ff */
[----:B------:R-:W-:-:S05]  /*4190*/  F2FP.PACK_AB R115, R249, R248 ;  /* 0x000000f8f973723e */ /* 0x000fca00000000ff */
[----:B------:R0:W-:Y:S02]  /*41a0*/  STG.E.128 [R246.64], R112 ;  /* 0x00000070f6007986 */ /* 0x0001e4000c101d04 */
.L_x_30747:
[----:B------:R-:W-:Y:S05]  /*41b0*/  BSYNC B0 ;  /* 0x0000000000007941 */ /* 0x000fea0003800000 */
.L_x_30746:
        /* <DEDUP_REMOVED lines=15> */
[--C-:B------:R-:W-:Y:S01]  /*42b0*/  FADD.FTZ R246, R75, -R244.reuse ;  /* 0x800000f44bf67221 */ /* 0x100fe20000010000 */
[----:B------:R-:W-:Y:S01]  /*42c0*/  F2FP.PACK_AB R112, R113, R112 ;  /* 0x000000707170723e */ /* 0x000fe200000000ff */
[--C-:B------:R-:W-:Y:S02]  /*42d0*/  FADD.FTZ R250, R78, -R244.reuse ;  /* 0x800000f44efa7221 */ /* 0x100fe40000010000 */
[----:B------:R-:W-:Y:S02]  /*42e0*/  FADD.FTZ R252, R79, -R244 ;  /* 0x800000f44ffc7221 */ /* 0x000fe40000010000 */
[----:B------:R-:W-:Y:S02]  /*42f0*/  FFMA.FTZ R114, R162, R114, R171 ;  /* 0x00000072a2727223 */ /* 0x000fe400000100ab */
[----:B------:R-:W-:Y:S02]  /*4300*/  FFMA.FTZ R247, R165, R247, R172 ;  /* 0x000000f7a5f77223 */ /* 0x000fe400000100ac */
[----:B------:R-:W-:-:S02]  /*4310*/  FMUL.FTZ R246, R245, R246 ;  /* 0x000000f6f5f67220 */ /* 0x000fc40000410000 */
[----:B------:R-:W-:Y:S01]  /*4320*/  FMUL.FTZ R248, R245, R250 ;  /* 0x000000faf5f87220 */ /* 0x000fe20000410000 */
[----:B------:R-:W-:Y:S01]  /*4330*/  F2FP.PACK_AB R114, R247, R114 ;  /* 0x00000072f772723e */ /* 0x000fe200000000ff */
[----:B------:R-:W-:Y:S01]  /*4340*/  FMUL.FTZ R113, R245, R252 ;  /* 0x000000fcf5717220 */ /* 0x000fe20000410000 */
[----:B------:R-:W-:Y:S01]  /*4350*/  MOV R247, 0x10 ;  /* 0x0000001000f77802 */ /* 0x000fe20000000f00 */
        /* <DEDUP_REMOVED lines=9> */
.L_x_30749:
[----:B------:R-:W-:Y:S05]  /*43f0*/  BSYNC B0 ;  /* 0x0000000000007941 */ /* 0x000fea0003800000 */
.L_x_30748:
        /* <DEDUP_REMOVED lines=35> */
.L_x_30751:
[----:B------:R-:W-:Y:S05]  /*4630*/  BSYNC B0 ;  /* 0x0000000000007941 */ /* 0x000fea0003800000 */
.L_x_30750:
        /* <DEDUP_REMOVED lines=35> */
.L_x_30753:
[----:B------:R-:W-:Y:S05]  /*4870*/  BSYNC B0 ;  /* 0x0000000000007941 */ /* 0x000fea0003800000 */
.L_x_30752:
        /* <DEDUP_REMOVED lines=35> */
.L_x_30755:
[----:B------:R-:W-:Y:S05]  /*4ab0*/  BSYNC B0 ;  /* 0x0000000000007941 */ /* 0x000fea0003800000 */
.L_x_30754:
        /* <DEDUP_REMOVED lines=12> */
[C---:B------:R-:W-:Y:S02]  /*4b80*/  FMUL.FTZ R115, R245.reuse, R252 ;  /* 0x000000fcf5737220 */ /* 0x040fe40000410000 */
        /* <DEDUP_REMOVED lines=13> */
[----:B------:R-:W-:Y:S01]  /*4c60*/  FFMA.FTZ R114, R226, R246, R235 ;  /* 0x000000f6e2727223 */ /* 0x000fe200000100eb */
[----:B------:R-:W-:Y:S01]  /*4c70*/  MOV R245, 0x10 ;  /* 0x0000001000f57802 */ /* 0x000fe20000000f00 */
[----:B------:R-:W-:Y:S01]  /*4c80*/  FFMA.FTZ R113, R227, R113, R236 ;  /* 0x00000071e3717223 */ /* 0x000fe200000100ec */
[----:B------:R-:W-:-:S02]  /*4c90*/  F2FP.PACK_AB R115, R252, R115 ;  /* 0x00000073fc73723e */ /* 0x000fc400000000ff */
[----:B------:R-:W-:Y:S01]  /*4ca0*/  F2FP.PACK_AB R114, R247, R114 ;  /* 0x00000072f772723e */ /* 0x000fe200000000ff */
[----:B------:R-:W-:Y:S01]  /*4cb0*/  IMAD.WIDE.U32 R244, R240, R245, c[0x0][0x208] ;  /* 0x00008200f0f47625 */ /* 0x000fe200078e00f5 */
[----:B------:R-:W-:-:S05]  /*4cc0*/  F2FP.PACK_AB R113, R113, R250 ;  /* 0x000000fa7171723e */ /* 0x000fca00000000ff */
[----:B------:R0:W-:Y:S02]  /*4cd0*/  STG.E.128 [R244.64], R112 ;  /* 0x00000070f4007986 */ /* 0x0001e4000c101d04 */
.L_x_30757:
[----:B------:R-:W-:Y:S05]  /*4ce0*/  BSYNC B0 ;  /* 0x0000000000007941 */ /* 0x000fea0003800000 */
.L_x_30756:
[----:B------:R-:W-:Y:S02]  /*4cf0*/  LOP3.LUT P1, RZ, R241, 0xff, RZ, 0xc0, !PT ;  /* 0x000000fff1ff7812 */ /* 0x000fe4000782c0ff */
[----:B------:R-:W-:Y:S02]  /*4d00*/  IADD3 R243, R243, c[0x0][0x160], RZ ;  /* 0x00005800f3f37a10 */ /* 0x000fe40007ffe0ff */
[----:B------:R-:W-:Y:S02]  /*4d10*/  SEL R241, RZ, 0x1, P1 ;  /* 0x00000001fff17807 */ /* 0x000fe40000800000 */
[----:B------:R-:W-:-:S13]  /*4d20*/  ISETP.GE.AND P1, PT, R243, c[0x0][0x164], PT ;  /* 0x00005900f3007a0c */ /* 0x000fda0003f26270 */
[----:B01----:R-:W-:Y:S01]  /*4d30*/  @P1 CALL.REL.NOINC `(.L_x_30758) ;  /* 0x0000001000001944 */ /* 0x003fe20003c00000 */
[----:B------:R-:W-:Y:S05]  /*4d40*/  BRA `(.L_x_30759) ;  /* 0xffffc7e000007947 */ /* 0x000fea000383ffff */
.L_x_30758:
[----:B------:R-:W-:Y:S05]  /*4d50*/  EXIT ;  /* 0x000000000000794d */ /* 0x000fea0003800000 */
.L_x_30742:
[----:B------:R-:W-:Y:S01]  /*4d60*/  HFMA2.MMA R246, -RZ, RZ, 0, 5.9604644775390625e-08 ;  /* 0x00000001fff67435 */ /* 0x000fe200000001ff */
[----:B------:R-:W-:Y:S02]  /*4d70*/  MOV R247, 0x1f ;  /* 0x0000001f00f77802 */ /* 0x000fe40000000f00 */
[----:B------:R-:W-:Y:S02]  /*4d80*/  MOV R244, 0xffffffff ;  /* 0xffffffff00f47802 */ /* 0x000fe40000000f00 */
[----:B------:R-:W-:Y:S02]  /*4d90*/  MOV R114, 0x4db0 ;  /* 0x00004db000727802 */ /* 0x000fe40000000f00 */
[----:B------:R-:W-:Y:S05]  /*4da0*/  CALL.REL.NOINC `($__internal_100_$__cuda_sm70_shflsync_bfly_p) ;  /* 0x00000ab000007944 */ /* 0x000fea0003c00000 */
[----:B01----:R-:W-:Y:S05]  /*4db0*/  BRA `(.L_x_30760) ;  /* 0xffffe33000007947 */ /* 0x003fea000383ffff */
.L_x_30743:
[----:B------:R-:W-:Y:S01]  /*4dc0*/  HFMA2.MMA R246, -RZ, RZ, 0, 1.1920928955078125e-07 ;  /* 0x00000002fff67435 */ /* 0x000fe200000001ff */
[----:B------:R-:W-:Y:S02]  /*4dd0*/  MOV R247, 0x1f ;  /* 0x0000001f00f77802 */ /* 0x000fe40000000f00 */
[----:B------:R-:W-:Y:S02]  /*4de0*/  MOV R244, 0xffffffff ;  /* 0xffffffff00f47802 */ /* 0x000fe40000000f00 */
[----:B------:R-:W-:-:S02]  /*4df0*/  MOV R114, 0x4e10 ;  /* 0x00004e1000727802 */ /* 0x000fc40000000f00 */
[----:B------:R-:W-:Y:S05]  /*4e00*/  CALL.REL.NOINC `($__internal_100_$__cuda_sm70_shflsync_bfly_p) ;  /* 0x00000a5000007944 */ /* 0x000fea0003c00000 */
[----:B0-----:R-:W-:Y:S01]  /*4e10*/  HFMA2.MMA R246, -RZ, RZ, 0, 2.384185791015625e-07 ;  /* 0x00000004fff67435 */ /* 0x001fe200000001ff */
[----:B-1----:R-:W-:Y:S01]  /*4e20*/  FADD.FTZ R113, R113, R244 ;  /* 0x000000f471717221 */ /* 0x002fe20000010000 */
[----:B------:R-:W-:-:S02]  /*4e30*/  MOV R247, 0x1f ;  /* 0x0000001f00f77802 */ /* 0x000fc40000000f00 */
[----:B------:R-:W-:Y:S02]  /*4e40*/  MOV R244, 0xffffffff ;  /* 0xffffffff00f47802 */ /* 0x000fe40000000f00 */
[----:B------:R-:W-:Y:S02]  /*4e50*/  MOV R114, 0x4e70 ;  /* 0x00004e7000727802 */ /* 0x000fe40000000f00 */
[----:B------:R-:W-:Y:S05]  /*4e60*/  CALL.REL.NOINC `($__internal_100_$__cuda_sm70_shflsync_bfly_p) ;  /* 0x000009f000007944 */ /* 0x000fea0003c00000 */
[----:B0-----:R-:W-:Y:S01]  /*4e70*/  HFMA2.MMA R246, -RZ, RZ, 0, 4.76837158203125e-07 ;  /* 0x00000008fff67435 */ /* 0x001fe200000001ff */
[----:B-1----:R-:W-:Y:S01]  /*4e80*/  FADD.FTZ R113, R113, R244 ;  /* 0x000000f471717221 */ /* 0x002fe20000010000 */
[----:B------:R-:W-:Y:S02]  /*4e90*/  MOV R247, 0x1f ;  /* 0x0000001f00f77802 */ /* 0x000fe40000000f00 */
[----:B------:R-:W-:Y:S02]  /*4ea0*/  MOV R244, 0xffffffff ;  /* 0xffffffff00f47802 */ /* 0x000fe40000000f00 */
[----:B------:R-:W-:Y:S02]  /*4eb0*/  MOV R114, 0x4ed0 ;  /* 0x00004ed000727802 */ /* 0x000fe40000000f00 */
[----:B------:R-:W-:Y:S05]  /*4ec0*/  CALL.REL.NOINC `($__internal_100_$__cuda_sm70_shflsync_bfly_p) ;  /* 0x0000099000007944 */ /* 0x000fea0003c00000 */
[----:B0-----:R-:W-:Y:S01]  /*4ed0*/  HFMA2.MMA R246, -RZ, RZ, 0, 9.5367431640625e-07 ;  /* 0x00000010fff67435 */ /* 0x001fe200000001ff */
[----:B-1----:R-:W-:Y:S01]  /*4ee0*/  FADD.FTZ R113, R113, R244 ;  /* 0x000000f471717221 */ /* 0x002fe20000010000 */
[----:B------:R-:W-:-:S02]  /*4ef0*/  MOV R247, 0x1f ;  /* 0x0000001f00f77802 */ /* 0x000fc40000000f00 */
[----:B------:R-:W-:Y:S02]  /*4f00*/  MOV R244, 0xffffffff ;  /* 0xffffffff00f47802 */ /* 0x000fe40000000f00 */
[----:B------:R-:W-:Y:S02]  /*4f10*/  MOV R114, 0x4f30 ;  /* 0x00004f3000727802 */ /* 0x000fe40000000f00 */
[----:B------:R-:W-:Y:S05]  /*4f20*/  CALL.REL.NOINC `($__internal_100_$__cuda_sm70_shflsync_bfly_p) ;  /* 0x0000093000007944 */ /* 0x000fea0003c00000 */
        /* <DEDUP_REMOVED lines=119> */
[----:B------:R-:W-:Y:S05]  /*56a0*/  CALL.REL.NOINC `($__internal_100_$__cuda_sm70_shflsync_bfly_p) ;  /* 0x000001b000007944 */ /* 0x000fea0003c00000 */
[----:B0-----:R-:W-:Y:S01]  /*56b0*/  HFMA2.MMA R246, -RZ, RZ, 0, 1.1920928955078125e-07 ;  /* 0x00000002fff67435 */ /* 0x001fe200000001ff */
[----:B-1----:R-:W-:Y:S01]  /*56c0*/  FADD.FTZ R113, R113, R244 ;  /* 0x000000f471717221 */ /* 0x002fe20000010000 */
[----:B------:R-:W-:Y:S02]  /*56d0*/  MOV R247, 0x1f ;  /* 0x0000001f00f77802 */ /* 0x000fe40000000f00 */
[----:B------:R-:W-:Y:S02]  /*56e0*/  MOV R244, 0xffffffff ;  /* 0xffffffff00f47802 */ /* 0x000fe40000000f00 */
[----:B------:R-:W-:Y:S02]  /*56f0*/  MOV R114, 0x5710 ;  /* 0x0000571000727802 */ /* 0x000fe40000000f00 */
[----:B------:R-:W-:Y:S05]  /*5700*/  CALL.REL.NOINC `($__internal_100_$__cuda_sm70_shflsync_bfly_p) ;  /* 0x0000015000007944 */ /* 0x000fea0003c00000 */
[----:B0-----:R-:W-:Y:S01]  /*5710*/  HFMA2.MMA R246, -RZ, RZ, 0, 2.384185791015625e-07 ;  /* 0x00000004fff67435 */ /* 0x001fe200000001ff */
[----:B-1----:R-:W-:Y:S01]  /*5720*/  FADD.FTZ R113, R113, R244 ;  /* 0x000000f471717221 */ /* 0x002fe20000010000 */
[----:B------:R-:W-:Y:S02]  /*5730*/  MOV R247, 0x1f ;  /* 0x0000001f00f77802 */ /* 0x000fe40000000f00 */
[----:B------:R-:W-:-:S02]  /*5740*/  MOV R244, 0xffffffff ;  /* 0xffffffff00f47802 */ /* 0x000fc40000000f00 */
        /* <DEDUP_REMOVED lines=8> */
[----:B-1----:R-:W-:Y:S01]  /*57d0*/  FADD.FTZ R248, R113, R244 ;  /* 0x000000f471f87221 */ /* 0x002fe20000010000 */
[----:B0-----:R-:W-:Y:S01]  /*57e0*/  HFMA2.MMA R246, -RZ, RZ, 0, 9.5367431640625e-07 ;  /* 0x00000010fff67435 */ /* 0x001fe200000001ff */
[----:B------:R-:W-:Y:S02]  /*57f0*/  MOV R247, 0x1f ;  /* 0x0000001f00f77802 */ /* 0x000fe40000000f00 */
[----:B------:R-:W-:-:S02]  /*5800*/  MOV R244, 0xffffffff ;  /* 0xffffffff00f47802 */ /* 0x000fc40000000f00 */
[----:B------:R-:W-:Y:S02]  /*5810*/  MOV R113, R248 ;  /* 0x000000f800717202 */ /* 0x000fe40000000f00 */
[----:B------:R-:W-:Y:S02]  /*5820*/  MOV R114, 0x5840 ;  /* 0x0000584000727802 */ /* 0x000fe40000000f00 */
[----:B------:R-:W-:Y:S05]  /*5830*/  CALL.REL.NOINC `($__internal_100_$__cuda_sm70_shflsync_bfly_p) ;  /* 0x0000002000007944 */ /* 0x000fea0003c00000 */
[----:B01----:R-:W-:Y:S01]  /*5840*/  MOV R247, R244 ;  /* 0x000000f400f77202 */ /* 0x003fe20000000f00 */
[----:B------:R-:W-:Y:S05]  /*5850*/  BRA `(.L_x_30761) ;  /* 0xffffe0e000007947 */ /* 0x000fea000383ffff */
        .weak           $__internal_100_$__cuda_sm70_shflsync_bfly_p
        .type           $__internal_100_$__cuda_sm70_shflsync_bfly_p,@function
        .size           $__internal_100_$__cuda_sm70_shflsync_bfly_p,(.L_x_44940 - $__internal_100_$__cuda_sm70_shflsync_bfly_p)
$__internal_100_$__cuda_sm70_shflsync_bfly_p:
[----:B------:R-:W-:Y:S01]  /*5860*/  HFMA2.MMA R115, -RZ, RZ, 0, 0 ;  /* 0x00000000ff737435 */ /* 0x000fe200000001ff */
[----:B------:R-:W-:Y:S04]  /*5870*/  WARPSYNC R244 ;  /* 0x000000f400007348 */ /* 0x000fe80003800000 */
[----:B------:R0:W1:Y:S01]  /*5880*/  SHFL.BFLY PT, R244, R113, R246, R247 ;  /* 0x0c0000f671f47389 */ /* 0x00006200000e00f7 */
[----:B------:R-:W-:Y:S05]  /*5890*/  RET.REL.NODEC R114 `(_ZN10layer_norm13ln_fwd_kernelINS_13Kernel_traitsI6__halfS2_fS2_fjLj7168ELj1ELj1ELj4ELj16ENS_18Kernel_traits_baseILj7168ES2_S2_fS2_fjLj128EEEEELb0ELb1ELb0ELb0EEEvNS_9FwdParamsE) ;  /* 0xffffa76072007950 */ /* 0x000fea0003c3ffff */
.L_x_30762:
        /* <DEDUP_REMOVED lines=14> */
.L_x_44940:


//--------------------- .text._ZN10layer_norm13ln_fwd_kernelINS_13Kernel_traitsI6__halfS2_fS2_fjLj7168ELj1ELj1ELj4ELj16ENS_18Kernel_traits_baseILj7168ES2_S2_fS2_fjLj128EEEEELb0ELb1ELb0ELb1EEEvNS_9FwdParamsE --------------------------
	.section	.text._ZN10layer_norm13ln_fwd_kernelINS_13Kernel_traitsI6__halfS2_fS2_fjLj7168ELj1ELj1ELj4ELj16ENS_18Kernel_traits_baseILj7168ES2_S2_fS2_fjLj128EEEEELb0ELb1ELb0ELb1EEEvNS_9FwdParamsE,"ax",@progbits
	.sectioninfo	@"SHI_REGISTERS=255"
	.align	128
        .global         _ZN10layer_norm13ln_fwd_kernelINS_13Kernel_traitsI6__halfS2_fS2_fjLj7168ELj1ELj1ELj4ELj16ENS_18Kernel_traits_baseILj7168ES2_S2_fS2_fjLj128EEEEELb0ELb1ELb0ELb1EEEvNS_9FwdParamsE
        .type           _ZN10layer_norm13ln_fwd_kernelINS_13Kernel_traitsI6__halfS2_fS2_fjLj7168ELj1ELj1ELj4ELj16ENS_18Kernel_traits_baseILj7168ES2_S2_fS2_fjLj128EEEEELb0ELb1ELb0ELb1EEEvNS_9FwdParamsE,@function
        .size           _ZN10layer_norm13ln_fwd_kernelINS_13Kernel_traitsI6__halfS2_fS2_fjLj7168ELj1ELj1ELj4ELj16ENS_18Kernel_traits_baseILj7168ES2_S2_fS2_fjLj128EEEEELb0ELb1ELb0ELb1EEEvNS_9FwdParamsE,(.L_x_44941 - _ZN10layer_norm13ln_fwd_kernelINS_13Kernel_traitsI6__halfS2_fS2_fjLj7168ELj1ELj1ELj4ELj16ENS_18Kernel_traits_baseILj7168ES2_S2_fS2_fjLj128EEEEELb0ELb1ELb0ELb1EEEvNS_9FwdParamsE)
        .other          _ZN10layer_norm13ln_fwd_kernelINS_13Kernel_traitsI6__halfS2_fS2_fjLj7168ELj1ELj1ELj4ELj16ENS_18Kernel_traits_baseILj7168ES2_S2_fS2_fjLj128EEEEELb0ELb1ELb0ELb1EEEvNS_9FwdParamsE,@"STO_CUDA_ENTRY STV_DEFAULT"
_ZN10layer_norm13ln_fwd_kernelINS_13Kernel_traitsI6__halfS2_fS2_fjLj7168ELj1ELj1ELj4ELj16ENS_18Kernel_traits_baseILj7168ES2_S2_fS2_fjLj128EEEEELb0ELb1ELb0ELb1EEEvNS_9FwdParamsE:
.text._ZN10layer_norm13ln_fwd_kernelINS_13Kernel_traitsI6__halfS2_fS2_fjLj7168ELj1ELj1ELj4ELj16ENS_18Kernel_traits_baseILj7168ES2_S2_fS2_fjLj128EEEEELb0ELb1ELb0ELb1EEEvNS_9FwdParamsE:
        /* <DEDUP_REMOVED lines=16> */
[----:B------:R0:W5:Y:S04]  /*0100*/  @P0 LDG.E.128 R56, [R4.64+0x1800] ;  /* 0x0018000404380981 */ /* 0x000168000c1e1d00 */
[----:B------:R0:W5:Y:S01]  /*0110*/  @P0 LDG.E.128 R48, [R4.64+0x2000] ;  /* 0x0020000404300981 */ /* 0x000162000c1e1d00 */
[----:B------:R-:W1:Y:S03]  /*0120*/  S2UR UR6, SR_CTAID.X ;  /* 0x00000000000679c3 */ /* 0x000e660000002500 */
[----:B------:R0:W5:Y:S04]  /*0130*/  @P0 LDG.E.128 R36, [R4.64+0x2800] ;  /* 0x0028000404240981 */ /* 0x000168000c1e1d00 */
[----:B------:R-:W5:Y:S01]  /*0140*/  @P0 LDG.E.128 R40, [R40.64+0x3000] ;  /* 0x0030000428280981 */ /* 0x000f62000c1e1d00 */
[----:B------:R-:W-:-:S02]  /*0150*/  IADD3 R44, P4, R0, c[0x0][0x1c8], RZ ;  /* 0x00007200002c7a10 */ /* 0x000fc40007f9e0ff */
[----:B------:R-:W-:Y:S02]  /*0160*/  IADD3 R6, P3, R6, c[0x0][0x1c8], RZ ;  /* 0x0000720006067a10 */ /* 0x000fe40007f7e0ff */
[----:B------:R-:W-:Y:S02]  /*0170*/  IADD3 R2, P2, R0, c[0x0][0x1b0], RZ ;  /* 0x00006c0000027a10 */ /* 0x000fe40007f5e0ff */
[----:B------:R-:W-:Y:S02]  /*0180*/  IADD3.X R45, RZ, c[0x0][0x1cc], RZ, P4, !PT ;  /* 0x00007300ff2d7a10 */ /* 0x000fe400027fe4ff */
[----:B------:R-:W-:Y:S02]  /*0190*/  IADD3.X R7, RZ, c[0x0][0x1cc], RZ, P3, !PT ;  /* 0x00007300ff077a10 */ /* 0x000fe40001ffe4ff */
[----:B------:R-:W-:Y:S02]  /*01a0*/  IADD3.X R3, RZ, c[0x0][0x1b4], RZ, P2, !PT ;  /* 0x00006d00ff037a10 */ /* 0x000fe400017fe4ff */
[----:B-1----:R-:W-:-:S04]  /*01b0*/  LEA.HI R186, R186, UR6, RZ, 0x19 ;  /* 0x00000006baba7c11 */ /* 0x002fc8000f8fc8ff */
[----:B------:R-:W-:-:S13]  /*01c0*/  ISETP.GE.AND P1, PT, R186, c[0x0][0x164], PT ;  /* 0x00005900ba007a0c */ /* 0x000fda0003f26270 */
        /* <DEDUP_REMOVED lines=65> */
[--C-:B0-----:R-:W-:Y:S02]  /*05e0*/  HADD2.F32 R7, -RZ, R49.reuse.H0_H0 ;  /* 0x20000031ff077230 */ /* 0x101fe40000004100 */
[----:B------:R-:W-:Y:S02]  /*05f0*/  HADD2.F32 R6, -RZ, R49.H1_H1 ;  /* 0x30000031ff067230 */ /* 0x000fe40000004100 */
[--C-:B------:R-:W-:Y:S02]  /*0600*/  HADD2.F32 R5, -RZ, R50.reuse.H0_H0 ;  /* 0x20000032ff057230 */ /* 0x100fe40000004100 */
[----:B------:R-:W-:-:S02]  /*0610*/  HADD2.F32 R4, -RZ, R50.H1_H1 ;  /* 0x30000032ff047230 */ /* 0x000fc40000004100 */
[--C-:B-1----:R-:W-:Y:S02]  /*0620*/  HADD2.F32 R3, -RZ, R51.reuse.H0_H0 ;  /* 0x20000033ff037230 */ /* 0x102fe40000004100 */
        /* <DEDUP_REMOVED lines=17> */
[--C-:B--2---:R-:W-:Y:S02]  /*0740*/  HADD2.F32 R178, -RZ, R44.reuse.H0_H0 ;  /* 0x2000002cffb27230 */ /* 0x104fe40000004100 */
[----:B------:R-:W-:Y:S02]  /*0750*/  HADD2.F32 R180, -RZ, R44.H1_H1 ;  /* 0x3000002cffb47230 */ /* 0x000fe40000004100 */
[--C-:B------:R-:W-:Y:S02]  /*0760*/  HADD2.F32 R179, -RZ, R45.reuse.H0_H0 ;  /* 0x2000002dffb37230 */ /* 0x100fe40000004100 */
[----:B------:R-:W-:Y:S02]  /*0770*/  HADD2.F32 R181, -RZ, R45.H1_H1 ;  /* 0x3000002dffb57230 */ /* 0x000fe40000004100 */
[--C-:B------:R-:W-:Y:S02]  /*0780*/  HADD2.F32 R182, -RZ, R46.reuse.H0_H0 ;  /* 0x2000002effb67230 */ /* 0x100fe40000004100 */
[----:B------:R-:W-:-:S02]  /*0790*/  HADD2.F32 R183, -RZ, R46.H1_H1 ;  /* 0x3000002effb77230 */ /* 0x000fc40000004100 */
[--C-:B------:R-:W-:Y:S02]  /*07a0*/  HADD2.F32 R184, -RZ, R47.reuse.H0_H0 ;  /* 0x2000002fffb87230 */ /* 0x100fe40000004100 */
[----:B------:R-:W-:Y:S02]  /*07b0*/  HADD2.F32 R185, -RZ, R47.H1_H1 ;  /* 0x3000002fffb97230 */ /* 0x000fe40000004100 */
.L_x_30766:
        /* <DEDUP_REMOVED lines=8> */
[----:B------:R-:W-:Y:S01]  /*0840*/  IMAD.WIDE.U32 R36, R195, R189, c[0x0][0x170] ;  /* 0x00005c00c3247625 */ /* 0x000fe200078e00bd */
[----:B------:R-:W-:-:S03]  /*0850*/  ISETP.NE.U32.AND P1, PT, RZ, c[0x0][0x180], PT ;  /* 0x00006000ff007a0c */ /* 0x000fc60003f25070 */
[----:B------:R-:W-:Y:S02]  /*0860*/  @P0 IMAD.WIDE R40, R186, R41, c[0x0][0x1c0] ;  /* 0x00007000ba280625 */ /* 0x000fe400078e0229 */
[----:B------:R-:W2:Y:S01]  /*0870*/  LDG.E.128 R36, [R36.64] ;  /* 0x0000000424247981 */ /* 0x000ea2000c1e1d00 */
[----:B------:R-:W-:-:S03]  /*0880*/  ISETP.NE.AND.EX P1, PT, RZ, c[0x0][0x184], PT, P1 ;  /* 0x00006100ff007a0c */ /* 0x000fc60003f25310 */
[----:B------:R-:W3:Y:S01]  /*0890*/  @P0 LDG.E.U16 R40, [R40.64] ;  /* 0x0000000428280981 */ /* 0x000ee2000c1e1500 */
[----:B------:R-:W-:-:S09]  /*08a0*/  MOV R199, 0x20 ;  /* 0x0000002000c77802 */ /* 0x000fd20000000f00 */
[----:B------:R-:W-:-:S05]  /*08b0*/  @P1 IMAD.WIDE.U32 R42, R195, R199, c[0x0][0x180] ;  /* 0x00006000c32a1625 */ /* 0x000fca00078e00c7 */
[----:B------:R0:W4:Y:S04]  /*08c0*/  @P1 LDG.E.128 R96, [R42.64] ;  /* 0x000000042a601981 */ /* 0x000128000c1e1d00 */
[----:B------:R0:W4:Y:S01]  /*08d0*/  @P1 LDG.E.128 R92, [R42.64+0x10] ;  /* 0x000010042a5c1981 */ /* 0x000122000c1e1d00 */
[----:B------:R-:W-:Y:S01]  /*08e0*/  MOV R200, 0x3f800000 ;  /* 0x3f80000000c87802 */ /* 0x000fe20000000f00 */
[----:B-----5:R-:W-:Y:S02]  /*08f0*/  HADD2.F32 R88, -RZ, R148.H0_H0 ;  /* 0x20000094ff587230 */ /* 0x020fe40000004100 */
[----:B------:R-:W-:Y:S02]  /*0900*/  HADD2.F32 R90, -RZ, R149.H0_H0 ;  /* 0x20000095ff5a7230 */ /* 0x000fe40000004100 */
[----:B------:R-:W-:-:S02]  /*0910*/  HADD2.F32 R84, -RZ, R150.H0_H0 ;  /* 0x20000096ff547230 */ /* 0x000fc40000004100 */
[----:B------:R-:W-:Y:S01]  /*0920*/  HADD2.F32 R86, -RZ, R151.H0_H0 ;  /* 0x20000097ff567230 */ /* 0x000fe20000004100 */
[----:B------:R-:W-:Y:S01]  /*0930*/  IADD3 R197, R195, 0x80, RZ ;  /* 0x00000080c3c57810 */ /* 0x000fe20007ffe0ff */
[--C-:B--2---:R-:W-:Y:S02]  /*0940*/  HADD2.F32 R47, -RZ, R37.reuse.H0_H0 ;  /* 0x20000025ff2f7230 */ /* 0x104fe40000004100 */
[----:B------:R-:W-:Y:S02]  /*0950*/  HADD2.F32 R45, -RZ, R36.H1_H1 ;  /* 0x30000024ff2d7230 */ /* 0x000fe40000004100 */
[----:B---3--:R-:W-:Y:S02]  /*0960*/  @P0 HADD2.F32 R200, -RZ, R40.H0_H0 ;  /* 0x20000028ffc80230 */ /* 0x008fe40000004100 */
[----:B------:R-:W-:Y:S01]  /*0970*/  HADD2.F32 R37, -RZ, R37.H1_H1 ;  /* 0x30000025ff257230 */ /* 0x000fe20000004100 */
[----:B------:R-:W-:Y:S01]  /*0980*/  ISETP.NE.U32.AND P0, PT, RZ, c[0x0][0x180], PT ;  /* 0x00006000ff007a0c */ /* 0x000fe20003f05070 */
[----:B------:R-:W-:-:S02]  /*0990*/  HADD2.F32 R41, -RZ, R36.H0_H0 ;  /* 0x20000024ff297230 */ /* 0x000fc40000004100 */
[--C-:B------:R-:W-:Y:S02]  /*09a0*/  HADD2.F32 R49, -RZ, R38.reuse.H0_H0 ;  /* 0x20000026ff317230 */ /* 0x100fe40000004100 */
[----:B------:R-:W-:Y:S01]  /*09b0*/  HADD2.F32 R51, -RZ, R38.H1_H1 ;  /* 0x30000026ff337230 */ /* 0x000fe20000004100 */
[-C--:B------:R-:W-:Y:S01]  /*09c0*/  FMUL.FTZ R45, R45, R200.reuse ;  /* 0x000000c82d2d7220 */ /* 0x080fe20000410000 */
[----:B------:R-:W-:Y:S01]  /*09d0*/  HADD2.F32 R36, -RZ, R148.H1_H1 ;  /* 0x30000094ff247230 */ /* 0x000fe20000004100 */
[----:B------:R-:W-:Y:S01]  /*09e0*/  FMUL.FTZ R37, R37, R200 ;  /* 0x000000c825257220 */ /* 0x000fe20000410000 */
[----:B------:R-:W-:Y:S01]  /*09f0*/  HADD2.F32 R38, -RZ, R149.H1_H1 ;  /* 0x30000095ff267230 */ /* 0x000fe20000004100 */
[----:B------:R-:W-:Y:S01]  /*0a00*/  ISETP.NE.AND.EX P0, PT, RZ, c[0x0][0x184], PT, P0 ;  /* 0x00006100ff007a0c */ /* 0x000fe20003f05300 */
[--C-:B0-----:R-:W-:Y:S02]  /*0a10*/  HADD2.F32 R43, -RZ, R39.reuse.H0_H0 ;  /* 0x20000027ff2b7230 */ /* 0x101fe40000004100 */
[----:B------:R-:W-:Y:S01]  /*0a20*/  HADD2.F32 R39, -RZ, R39.H1_H1 ;  /* 0x30000027ff277230 */ /* 0x000fe20000004100 */
[----:B------:R-:W-:Y:S01]  /*0a30*/  FMUL.FTZ R89, R45, R36 ;  /* 0x000000242d597220 */ /* 0x000fe20000410000 */
[----:B------:R-:W-:Y:S01]  /*0a40*/  HADD2.F32 R36, -RZ, R150.H1_H1 ;  /* 0x30000096ff247230 */ /* 0x000fe20000004100 */
[----:B------:R-:W-:Y:S01]  /*0a50*/  FMUL.FTZ R91, R37, R38 ;  /* 0x00000026255b7220 */ /* 0x000fe20000410000 */
[----:B------:R-:W-:Y:S01]  /*0a60*/  HADD2.F32 R38, -RZ, R151.H1_H1 ;  /* 0x30000097ff267230 */ /* 0x000fe20000004100 */
        /* <DEDUP_REMOVED lines=36> */
[----:B------:R-:W-:Y:S02]  /*0cb0*/  HADD2.F32 R76, -RZ, R144.H0_H0 ;  /* 0x20000090ff4c7230 */ /* 0x000fe40000004100 */
[----:B------:R-:W-:Y:S02]  /*0cc0*/  HADD2.F32 R78, -RZ, R145.H0_H0 ;  /* 0x20000091ff4e7230 */ /* 0x000fe40000004100 */
[----:B------:R-:W-:Y:S02]  /*0cd0*/  HADD2.F32 R72, -RZ, R146.H0_H0 ;  /* 0x20000092ff487230 */ /* 0x000fe40000004100 */
[----:B------:R-:W-:Y:S01]  /*0ce0*/  HADD2.F32 R74, -RZ, R147.H0_H0 ;  /* 0x20000093ff4a7230 */ /* 0x000fe20000004100 */
[----:B------:R-:W-:-:S05]  /*0cf0*/  IADD3 R190, R195, 0x100, RZ ;  /* 0x00000100c3be7810 */ /* 0x000fca0007ffe0ff */
[----:B-1----:R-:W-:Y:S01]  /*0d00*/  @P1 IMAD.WIDE.U32 R42, R199, R190, c[0x0][0x180] ;  /* 0x00006000c72a1625 */ /* 0x002fe200078e00be */
[--C-:B--2---:R-:W-:Y:S02]  /*0d10*/  HADD2.F32 R47, -RZ, R37.reuse.H0_H0 ;  /* 0x20000025ff2f7230 */ /* 0x104fe40000004100 */
[--C-:B------:R-:W-:Y:S02]  /*0d20*/  HADD2.F32 R45, -RZ, R36.reuse.H1_H1 ;  /* 0x30000024ff2d7230 */ /* 0x100fe40000004100 */
[----:B------:R-:W-:Y:S02]  /*0d30*/  HADD2.F32 R37, -RZ, R37.H1_H1 ;  /* 0x30000025ff257230 */ /* 0x000fe40000004100 */
[----:B0-----:R-:W-:Y:S02]  /*0d40*/  HADD2.F32 R41, -RZ, R36.H0_H0 ;  /* 0x20000024ff297230 */ /* 0x001fe40000004100 */
[--C-:B------:R-:W-:Y:S02]  /*0d50*/  HADD2.F32 R49, -RZ, R38.reuse.H0_H0 ;  /* 0x20000026ff317230 */ /* 0x100fe40000004100 */
[----:B------:R-:W-:Y:S01]  /*0d60*/  HADD2.F32 R51, -RZ, R38.H1_H1 ;  /* 0x30000026ff337230 */ /* 0x000fe20000004100 */
[-C--:B------:R-:W-:Y:S01]  /*0d70*/  FMUL.FTZ R45, R45, R200.reuse ;  /* 0x000000c82d2d7220 */ /* 0x080fe20000410000 */
[----:B------:R-:W-:Y:S01]  /*0d80*/  HADD2.F32 R36, -RZ, R144.H1_H1 ;  /* 0x30000090ff247230 */ /* 0x000fe20000004100 */
[----:B------:R-:W-:Y:S01]  /*0d90*/  FMUL.FTZ R37, R37, R200 ;  /* 0x000000c825257220 */ /* 0x000fe20000410000 */
[----:B------:R-:W-:-:S02]  /*0da0*/  HADD2.F32 R38, -RZ, R145.H1_H1 ;  /* 0x30000091ff267230 */ /* 0x000fc40000004100 */
[--C-:B------:R-:W-:Y:S02]  /*0db0*/  HADD2.F32 R53, -RZ, R39.reuse.H0_H0 ;  /* 0x20000027ff357230 */ /* 0x100fe40000004100 */
[----:B------:R-:W-:Y:S01]  /*0dc0*/  HADD2.F32 R39, -RZ, R39.H1_H1 ;  /* 0x30000027ff277230 */ /* 0x000fe20000004100 */
[----:B------:R-:W-:Y:S01]  /*0dd0*/  FMUL.FTZ R77, R45, R36 ;  /* 0x000000242d4d7220 */ /* 0x000fe20000410000 */
[----:B------:R-:W-:Y:S01]  /*0de0*/  HADD2.F32 R36, -RZ, R146.H1_H1 ;  /* 0x30000092ff247230 */ /* 0x000fe20000004100 */
[----:B------:R-:W-:Y:S01]  /*0df0*/  FMUL.FTZ R79, R37, R38 ;  /* 0x00000026254f7220 */ /* 0x000fe20000410000 */
[----:B------:R-:W-:Y:S01]  /*0e00*/  HADD2.F32 R38, -RZ, R147.H1_H1 ;  /* 0x30000093ff267230 */ /* 0x000fe20000004100 */
        /* <DEDUP_REMOVED lines=96> */
[----:B------:R-:W-:Y:S01]  /*1410*/  IADD3 R194, R195, 0x200, RZ ;  /* 0x00000200c3c27810 */ /* 0x000fe20007ffe0ff */
[----:B-1----:R-:W-:Y:S01]  /*1420*/  IMAD.WIDE.U32 R42, R199, R191, c[0x0][0x188] ;  /* 0x00006200c72a7625 */ /* 0x002fe200078e00bf */
[----:B--2---:R-:W-:-:S02]  /*1430*/  HADD2.F32 R47, -RZ, R37.H0_H0 ;  /* 0x20000025ff2f7230 */ /* 0x004fc40000004100 */
        /* <DEDUP_REMOVED lines=56> */
[--C-:B--2---:R-:W-:Y:S02]  /*17c0*/  HADD2.F32 R45, -RZ, R36.reuse.H1_H1 ;  /* 0x30000024ff2d7230 */ /* 0x104fe40000004100 */
[--C-:B------:R-:W-:Y:S02]  /*17d0*/  HADD2.F32 R47, -RZ, R37.reuse.H0_H0 ;  /* 0x20000025ff2f7230 */ /* 0x100fe40000004100 */
[----:B------:R-:W-:Y:S02]  /*17e0*/  HADD2.F32 R37, -RZ, R37.H1_H1 ;  /* 0x30000025ff257230 */ /* 0x000fe40000004100 */
[----:B0-----:R-:W-:Y:S01]  /*17f0*/  HADD2.F32 R43, -RZ, R36.H0_H0 ;  /* 0x20000024ff2b7230 */ /* 0x001fe20000004100 */
[----:B------:R-:W-:Y:S01]  /*1800*/  FMUL.FTZ R45, R45, R200 ;  /* 0x000000c82d2d7220 */ /* 0x000fe20000410000 */
[--C-:B------:R-:W-:Y:S02]  /*1810*/  HADD2.F32 R49, -RZ, R38.reuse.H0_H0 ;  /* 0x20000026ff317230 */ /* 0x100fe40000004100 */
[----:B------:R-:W-:-:S02]  /*1820*/  HADD2.F32 R51, -RZ, R38.H1_H1 ;  /* 0x30000026ff337230 */ /* 0x000fc40000004100 */
[----:B------:R-:W-:Y:S01]  /*1830*/  HADD2.F32 R36, -RZ, R132.H1_H1 ;  /* 0x30000084ff247230 */ /* 0x000fe20000004100 */
[----:B------:R-:W-:Y:S01]  /*1840*/  FMUL.FTZ R37, R37, R200 ;  /* 0x000000c825257220 */ /* 0x000fe20000410000 */
[----:B------:R-:W-:Y:S02]  /*1850*/  HADD2.F32 R38, -RZ, R133.H1_H1 ;  /* 0x30000085ff267230 */ /* 0x000fe40000004100 */
[--C-:B------:R-:W-:Y:S02]  /*1860*/  HADD2.F32 R193, -RZ, R39.reuse.H0_H0 ;  /* 0x20000027ffc17230 */ /* 0x100fe40000004100 */
        /* <DEDUP_REMOVED lines=42> */
[----:B0-----:R-:W-:Y:S01]  /*1b10*/  HADD2.F32 R42, -RZ, R131.H0_H0 ;  /* 0x20000083ff2a7230 */ /* 0x001fe20000004100 */
[----:B------:R-:W-:Y:S01]  /*1b20*/  IADD3 R198, R195, 0x300, RZ ;  /* 0x00000300c3c67810 */ /* 0x000fe20007ffe0ff */
[----:B-1----:R-:W-:Y:S02]  /*1b30*/  HADD2.F32 R40, -RZ, R130.H0_H0 ;  /* 0x20000082ff287230 */ /* 0x002fe40000004100 */
[----:B--2---:R-:W-:-:S02]  /*1b40*/  HADD2.F32 R47, -RZ, R37.H0_H0 ;  /* 0x20000025ff2f7230 */ /* 0x004fc40000004100 */
[--C-:B------:R-:W-:Y:S02]  /*1b50*/  HADD2.F32 R45, -RZ, R36.reuse.H1_H1 ;  /* 0x30000024ff2d7230 */ /* 0x100fe40000004100 */
[----:B------:R-:W-:Y:S01]  /*1b60*/  HADD2.F32 R37, -RZ, R37.H1_H1 ;  /* 0x30000025ff257230 */ /* 0x000fe20000004100 */
[-C--:B------:R-:W-:Y:S01]  /*1b70*/  FMUL.FTZ R47, R47, R200.reuse ;  /* 0x000000c82f2f7220 */ /* 0x080fe20000410000 */
[----:B------:R-:W-:Y:S02]  /*1b80*/  HADD2.F32 R43, -RZ, R36.H0_H0 ;  /* 0x20000024ff2b7230 */ /* 0x000fe40000004100 */
        /* <DEDUP_REMOVED lines=8> */
[----:B------:R-:W-:Y:S02]  /*1c10*/  FMUL.FTZ R46, R47, R46 ;  /* 0x0000002e2f2e7220 */ /* 0x000fe40000410000 */
[----:B------:R-:W-:Y:S01]  /*1c20*/  FMUL.FTZ R45, R45, R36 ;  /* 0x000000242d2d7220 */ /* 0x000fe20000410000 */
[----:B------:R-:W-:Y:S01]  /*1c30*/  HADD2.F32 R36, -RZ, R130.H1_H1 ;  /* 0x30000082ff247230 */ /* 0x000fe20000004100 */
[----:B------:R-:W-:Y:S01]  /*1c40*/  FMUL.FTZ R47, R37, R38 ;  /* 0x00000026252f7220 */ /* 0x000fe20000410000 */
[----:B------:R-:W-:Y:S01]  /*1c50*/  HADD2.F32 R38, -RZ, R131.H1_H1 ;  /* 0x30000083ff267230 */ /* 0x000fe20000004100 */
        /* <DEDUP_REMOVED lines=72> */
[--C-:B--2---:R-:W-:Y:S02]  /*20e0*/  HADD2.F32 R189, -RZ, R36.reuse.H0_H0 ;  /* 0x20000024ffbd7230 */ /* 0x104fe40000004100 */
[----:B------:R-:W-:Y:S01]  /*20f0*/  HADD2.F32 R193, -RZ, R36.H1_H1 ;  /* 0x30000024ffc17230 */ /* 0x000fe20000004100 */
[----:B------:R-:W-:Y:S01]  /*2100*/  FADD.FTZ R36, R50, R209 ;  /* 0x000000d132247221 */ /* 0x000fe20000010000 */
[----:B------:R-:W-:-:S03]  /*2110*/  HADD2.F32 R201, -RZ, R37.H0_H0 ;  /* 0x20000025ffc97230 */ /* 0x000fc60000004100 */
[----:B------:R-:W-:Y:S01]  /*2120*/  FADD.FTZ R209, R51, R36 ;  /* 0x0000002433d17221 */ /* 0x000fe20000010000 */
[----:B------:R-:W-:Y:S01]  /*2130*/  HADD2.F32 R37, -RZ, R37.H1_H1 ;  /* 0x30000025ff257230 */ /* 0x000fe20000004100 */
[----:B------:R-:W-:Y:S02]  /*2140*/  FMUL.FTZ R189, R189, R200 ;  /* 0x000000c8bdbd7220 */ /* 0x000fe40000410000 */
[----:B------:R-:W-:Y:S01]  /*2150*/  FADD.FTZ R202, R44, R209 ;  /* 0x000000d12cca7221 */ /* 0x000fe20000010000 */
[----:B---3--:R-:W-:Y:S01]  /*2160*/  @P1 MOV R152, R96 ;  /* 0x0000006000981202 */ /* 0x008fe20000000f00 */
[----:B------:R-:W-:Y:S02]  /*2170*/  FMUL.FTZ R188, R37, R200 ;  /* 0x000000c825bc7220 */ /* 0x000fe40000410000 */
[----:B------:R-:W-:Y:S02]  /*2180*/  FMUL.FTZ R36, R178, R189 ;  /* 0x000000bdb2247220 */ /* 0x000fe40000410000 */
[----:B------:R-:W-:-:S02]  /*2190*/  FADD.FTZ R37, R45, R202 ;  /* 0x000000ca2d257221 */ /* 0x000fc40000010000 */
[----:B------:R-:W-:Y:S02]  /*21a0*/  @P0 FADD.FTZ R36, R36, R152 ;  /* 0x0000009824240221 */ /* 0x000fe40000010000 */
[----:B------:R-:W-:Y:S02]  /*21b0*/  FADD.FTZ R152, R46, R37 ;  /* 0x000000252e987221 */ /* 0x000fe40000010000 */
[-C--:B------:R-:W-:Y:S02]  /*21c0*/  FMUL.FTZ R193, R193, R200.reuse ;  /* 0x000000c8c1c17220 */ /* 0x080fe40000410000 */
[----:B------:R-:W-:Y:S01]  /*21d0*/  FADD.FTZ R189, R47, R152 ;  /* 0x000000982fbd7221 */ /* 0x000fe20000010000 */
[--C-:B------:R-:W-:Y:S01]  /*21e0*/  HADD2.F32 R203, -RZ, R38.reuse.H0_H0 ;  /* 0x20000026ffcb7230 */ /* 0x100fe20000004100 */
[----:B------:R-:W-:Y:S01]  /*21f0*/  @P1 MOV R153, R97 ;  /* 0x0000006100991202 */ /* 0x000fe20000000f00 */
[----:B------:R-:W-:Y:S01]  /*2200*/  HADD2.F32 R205, -RZ, R38.H1_H1 ;  /* 0x30000026ffcd7230 */ /* 0x000fe20000004100 */
[----:B------:R-:W-:Y:S01]  /*2210*/  FMUL.FTZ R38, R201, R200 ;  /* 0x000000c8c9267220 */ /* 0x000fe20000410000 */
[--C-:B------:R-:W-:Y:S01]  /*2220*/  HADD2.F32 R207, -RZ, R39.reuse.H0_H0 ;  /* 0x20000027ffcf7230 */ /* 0x100fe20000004100 */
[----:B------:R-:W-:Y:S01]  /*2230*/  FMUL.FTZ R37, R180, R193 ;  /* 0x000000c1b4257220 */ /* 0x000fe20000410000 */
[----:B------:R-:W-:Y:S01]  /*2240*/  HADD2.F32 R39, -RZ, R39.H1_H1 ;  /* 0x30000027ff277230 */ /* 0x000fe20000004100 */
[----:B------:R-:W-:Y:S01]  /*2250*/  FADD.FTZ R152, R40, R189 ;  /* 0x000000bd28987221 */ /* 0x000fe20000010000 */
[----:B------:R-:W-:Y:S01]  /*2260*/  @P1 MOV R154, R98 ;  /* 0x00000062009a1202 */ /* 0x000fe20000000f00 */
[----:B------:R-:W-:-:S02]  /*2270*/  FMUL.FTZ R38, R179, R38 ;  /* 0x00000026b3267220 */ /* 0x000fc40000410000 */
[----:B------:R-:W-:Y:S02]  /*2280*/  @P0 FADD.FTZ R37, R37, R153 ;  /* 0x0000009925250221 */ /* 0x000fe40000010000 */
[----:B------:R-:W-:Y:S01]  /*2290*/  FADD.FTZ R153, R41, R152 ;  /* 0x0000009829997221 */ /* 0x000fe20000010000 */
[----:B------:R-:W-:Y:S01]  /*22a0*/  @P1 MOV R155, R99 ;  /* 0x00000063009b1202 */ /* 0x000fe20000000f00 */
[-C--:B------:R-:W-:Y:S02]  /*22b0*/  FMUL.FTZ R203, R203, R200.reuse ;  /* 0x000000c8cbcb7220 */ /* 0x080fe40000410000 */
[-C--:B------:R-:W-:Y:S02]  /*22c0*/  FMUL.FTZ R192, R205, R200.reuse ;  /* 0x000000c8cdc07220 */ /* 0x080fe40000410000 */
[-C--:B------:R-:W-:Y:S02]  /*22d0*/  FMUL.FTZ R207, R207, R200.reuse ;  /* 0x000000c8cfcf7220 */ /* 0x080fe40000410000 */
[----:B------:R-:W-:-:S02]  /*22e0*/  FMUL.FTZ R200, R39, R200 ;  /* 0x000000c827c87220 */ /* 0x000fc40000410000 */
[----:B------:R-:W-:Y:S02]  /*22f0*/  FMUL.FTZ R39, R181, R188 ;  /* 0x000000bcb5277220 */ /* 0x000fe40000410000 */
[----:B------:R-:W-:Y:S02]  /*2300*/  @P0 FADD.FTZ R38, R38, R154 ;  /* 0x0000009a26260221 */ /* 0x000fe40000010000 */
[----:B------:R-:W-:Y:S01]  /*2310*/  FADD.FTZ R154, R42, R153 ;  /* 0x000000992a9a7221 */ /* 0x000fe20000010000 */
[----:B----4-:R-:W-:Y:S01]  /*2320*/  @P1 MOV R80, R92 ;  /* 0x0000005c00501202 */ /* 0x010fe20000000f00 */
[----:B------:R-:W-:Y:S02]  /*2330*/  @P0 FADD.FTZ R39, R39, R155 ;  /* 0x0000009b27270221 */ /* 0x000fe40000010000 */
[----:B------:R-:W-:Y:S02]  /*2340*/  FMUL.FTZ R152, R182, R203 ;  /* 0x000000cbb6987220 */ /* 0x000fe40000410000 */
[----:B------:R-:W-:Y:S01]  /*2350*/  FADD.FTZ R155, R43, R154 ;  /* 0x0000009a2b9b7221 */ /* 0x000fe20000010000 */
[----:B------:R-:W0:Y:S01]  /*2360*/  S2R R188, SR_TID.X ;  /* 0x0000000000bc7919 */ /* 0x000e220000002100 */
[----:B------:R-:W-:Y:S01]  /*2370*/  @P1 MOV R81, R93 ;  /* 0x0000005d00511202 */ /* 0x000fe20000000f00 */
[----:B------:R-:W-:Y:S01]  /*2380*/  @P0 FADD.FTZ R152, R152, R80 ;  /* 0x0000005098980221 */ /* 0x000fe20000010000 */
[----:B------:R-:W-:Y:S01]  /*2390*/  @P1 MOV R82, R94 ;  /* 0x0000005e00521202 */ /* 0x000fe20000000f00 */
[----:B------:R-:W-:Y:S01]  /*23a0*/  FMUL.FTZ R153, R183, R192 ;  /* 0x000000c0b7997220 */ /* 0x000fe20000410000 */
[----:B------:R-:W-:Y:S01]  /*23b0*/  @P1 MOV R83, R95 ;  /* 0x0000005f00531202 */ /* 0x000fe20000000f00 */
[----:B------:R-:W-:-:S02]  /*23c0*/  FADD.FTZ R80, R36, R155 ;  /* 0x0000009b24507221 */ /* 0x000fc40000010000 */
[----:B------:R-:W-:Y:S02]  /*23d0*/  FMUL.FTZ R154, R184, R207 ;  /* 0x000000cfb89a7220 */ /* 0x000fe40000410000 */
        /* <DEDUP_REMOVED lines=21> */
.L_x_30767:
        /* <DEDUP_REMOVED lines=132> */
.L_x_30768:
        /* <DEDUP_REMOVED lines=27> */
[----:B------:R-:W-:Y:S02]  /*2f20*/  FFMA.FTZ R80, R203, R82, R80 ;  /* 0x00000052cb507223 */ /* 0x000fe40000010050 */
[----:B------:R-:W-:Y:S01]  /*2f30*/  FADD.FTZ R82, -R193, R82 ;  /* 0x00000052c1527221 */ /* 0x000fe20000010100 */
[----:B------:R-:W0:Y:S01]  /*2f40*/  I2F R192, R192 ;  /* 0x000000c000c07306 */ /* 0x000e220000201400 */
[----:B-1----:R-:W-:Y:S02]  /*2f50*/  FMUL.FTZ R188, R81, R80 ;  /* 0x0000005051bc7220 */ /* 0x002fe40000410000 */
[----:B------:R-:W1:Y:S01]  /*2f60*/  SHFL.DOWN PT, R80, R83, 0x2, 0x1f ;  /* 0x08401f0053507f89 */ /* 0x000e6200000e0000 */
[----:B------:R-:W-:-:S03]  /*2f70*/  FMUL.FTZ R82, R82, R82 ;  /* 0x0000005252527220 */ /* 0x000fc60000410000 */
[----:B------:R-:W2:Y:S01]  /*2f80*/  SHFL.DOWN PT, R189, R188, 0x1, 0x1f ;  /* 0x08201f00bcbd7f89 */ /* 0x000ea200000e0000 */
[----:B------:R-:W-:-:S04]  /*2f90*/  FMUL.FTZ R82, R82, R203 ;  /* 0x000000cb52527220 */ /* 0x000fc80000410000 */
[----:B------:R-:W-:Y:S01]  /*2fa0*/  FMUL.FTZ R82, R82, R200 ;  /* 0x000000c852527220 */ /* 0x000fe20000410000 */
[----:B0-----:R-:W0:Y:S01]  /*2fb0*/  MUFU.RCP R193, R192 ;  /* 0x000000c000c17308 */ /* 0x001e220000001000 */
[----:B-1----:R-:W-:-:S04]  /*2fc0*/  FADD.FTZ R80, R80, R83 ;  /* 0x0000005350507221 */ /* 0x002fc80000010000 */
[----:B------:R-:W-:Y:S01]  /*2fd0*/  FFMA.FTZ R80, R81, R82, R80 ;  /* 0x0000005251507223 */ /* 0x000fe20000010050 */
[----:B------:R-:W-:Y:S01]  /*2fe0*/  SHF.R.U32.HI R82, RZ, 0x5, R204 ;  /* 0x00000005ff527819 */ /* 0x000fe200000116cc */
[----:B--2---:R-:W-:-:S03]  /*2ff0*/  FMUL.FTZ R199, R189, R202 ;  /* 0x000000cabdc77220 */ /* 0x004fc60000410000 */
[----:B------:R-:W1:Y:S01]  /*3000*/  SHFL.DOWN PT, R81, R80, 0x1, 0x1f ;  /* 0x08201f0050517f89 */ /* 0x000e6200000e0000 */
[----:B------:R-:W-:Y:S01]  /*3010*/  FFMA.FTZ R200, R201, R188, R199 ;  /* 0x000000bcc9c87223 */ /* 0x000fe200000100c7 */
[----:B------:R-:W-:Y:S01]  /*3020*/  LOP3.LUT R83, R82, 0x3, RZ, 0xc0, !PT ;  /* 0x0000000352537812 */ /* 0x000fe200078ec0ff */
[----:B------:R-:W-:Y:S02]  /*3030*/  FADD.FTZ R188, R188, -R189 ;  /* 0x800000bdbcbc7221 */ /* 0x000fe40000010000 */
[----:B0-----:R-:W-:Y:S01]  /*3040*/  FMUL.FTZ R200, R193, R200 ;  /* 0x000000c8c1c87220 */ /* 0x001fe20000410000 */
[----:B------:R-:W-:Y:S01]  /*3050*/  LOP3.LUT P0, RZ, R83, 0x1f, R204, 0xf8, !PT ;  /* 0x0000001f53ff7812 */ /* 0x000fe2000780f8cc */
[----:B------:R-:W-:-:S03]  /*3060*/  FMUL.FTZ R188, R188, R188 ;  /* 0x000000bcbcbc7220 */ /* 0x000fc60000410000 */
[----:B------:R-:W0:Y:S01]  /*3070*/  SHFL.IDX PT, R199, R200, RZ, 0x1f ;  /* 0x00001fffc8c77589 */ /* 0x000e2200000e0000 */
[----:B------:R-:W-:-:S04]  /*3080*/  FMUL.FTZ R201, R201, R188 ;  /* 0x000000bcc9c97220 */ /* 0x000fc80000410000 */
[----:B------:R-:W-:-:S04]  /*3090*/  FMUL.FTZ R201, R201, R202 ;  /* 0x000000cac9c97220 */ /* 0x000fc80000410000 */
[----:B------:R-:W-:Y:S01]  /*30a0*/  @!P0 MOV R83, 0x4 ;  /* 0x0000000400538802 */ /* 0x000fe20000000f00 */
[----:B-1----:R-:W-:-:S04]  /*30b0*/  FADD.FTZ R188, R80, R81 ;  /* 0x0000005150bc7221 */ /* 0x002fc80000010000 */
[----:B------:R-:W-:-:S04]  /*30c0*/  @!P0 IMAD.WIDE R80, R186, R83, c[0x0][0x1a0] ;  /* 0x00006800ba508625 */ /* 0x000fc800078e0253 */
[----:B------:R-:W-:Y:S01]  /*30d0*/  FFMA.FTZ R201, R193, R201, R188 ;  /* 0x000000c9c1c97223 */ /* 0x000fe200000100bc */
[----:B------:R-:W-:Y:S01]  /*30e0*/  HADD2.F32 R193, -RZ, R127.H1_H1 ;  /* 0x3000007fffc17230 */ /* 0x000fe20000004100 */
[----:B0-----:R-:W-:-:S03]  /*30f0*/  FSEL R82, R199, RZ, !P1 ;  /* 0x000000ffc7527208 */ /* 0x001fc60004800000 */
[----:B------:R-:W0:Y:S02]  /*3100*/  SHFL.IDX PT, R234, R201, RZ, 0x1f ;  /* 0x00001fffc9ea7589 */ /* 0x000e2400000e0000 */
[--C-:B------:R-:W-:Y:S02]  /*3110*/  FADD.FTZ R230, R60, -R82.reuse ;  /* 0x800000523ce67221 */ /* 0x100fe40000010000 */
[----:B------:R1:W-:Y:S01]  /*3120*/  @!P0 STG.E [R80.64], R199 ;  /* 0x000000c750008986 */ /* 0x0003e2000c101904 */
[--C-:B------:R-:W-:Y:S02]  /*3130*/  FADD.FTZ R60, R56, -R82.reuse ;  /* 0x80000052383c7221 */ /* 0x100fe40000010000 */
[--C-:B------:R-:W-:Y:S01]  /*3140*/  FADD.FTZ R214, R57, -R82.reuse ;  /* 0x8000005239d67221 */ /* 0x100fe20000010000 */
[----:B------:R-:W-:Y:S01]  /*3150*/  MOV R57, c[0x0][0x1e0] ;  /* 0x0000780000397a02 */ /* 0x000fe20000000f00 */
[----:B------:R-:W-:Y:S02]  /*3160*/  FMUL.FTZ R56, R199, R199 ;  /* 0x000000c7c7387220 */ /* 0x000fe40000410000 */
[----:B------:R-:W-:-:S02]  /*3170*/  FADD.FTZ R228, R68, -R82 ;  /* 0x8000005244e47221 */ /* 0x000fc40000010000 */
[--C-:B------:R-:W-:Y:S01]  /*3180*/  FADD.FTZ R68, R53, -R82.reuse ;  /* 0x8000005235447221 */ /* 0x100fe20000010000 */
[----:B------:R-:W-:Y:S01]  /*3190*/  FSEL R56, R56, RZ, P1 ;  /* 0x000000ff38387208 */ /* 0x000fe20000800000 */
[--C-:B------:R-:W-:Y:S01]  /*31a0*/  FADD.FTZ R244, R45, -R82.reuse ;  /* 0x800000522df47221 */ /* 0x100fe20000010000 */
[----:B------:R-:W-:Y:S01]  /*31b0*/  LOP3.LUT P1, RZ, R187, 0xff, RZ, 0xc0, !PT ;  /* 0x000000ffbbff7812 */ /* 0x000fe2000782c0ff */
[--C-:B------:R-:W-:Y:S01]  /*31c0*/  FADD.FTZ R252, R41, -R82.reuse ;  /* 0x8000005229fc7221 */ /* 0x100fe20000010000 */
[----:B------:R-:W-:Y:S01]  /*31d0*/  @!P0 MOV R41, 0x4 ;  /* 0x0000000400298802 */ /* 0x000fe20000000f00 */
[--C-:B------:R-:W-:Y:S01]  /*31e0*/  FADD.FTZ R210, R63, -R82.reuse ;  /* 0x800000523fd27221 */ /* 0x100fe20000010000 */
[----:B------:R-:W-:Y:S01]  /*31f0*/  SEL R187, RZ, 0x1, P1 ;  /* 0x00000001ffbb7807 */ /* 0x000fe20000800000 */
[----:B------:R-:W-:Y:S02]  /*3200*/  FADD.FTZ R200, R90, -R82 ;  /* 0x800000525ac87221 */ /* 0x000fe40000010000 */
[----:B0-----:R-:W-:-:S02]  /*3210*/  FFMA.FTZ R53, R234, R57, c[0x0][0x228] ;  /* 0x00008a00ea357623 */ /* 0x001fc40000010039 */
[----:B------:R-:W-:Y:S02]  /*3220*/  FADD.FTZ R63, R36, -R82 ;  /* 0x80000052243f7221 */ /* 0x000fe40000010000 */
[----:B------:R-:W-:Y:S02]  /*3230*/  FADD.FTZ R53, R53, R56 ;  /* 0x0000003835357221 */ /* 0x000fe40000010000 */
[--C-:B------:R-:W-:Y:S02]  /*3240*/  FADD.FTZ R83, R37, -R82.reuse ;  /* 0x8000005225537221 */ /* 0x100fe40000010000 */
[----:B------:R-:W0:Y:S01]  /*3250*/  MUFU.RSQ R45, R53 ;  /* 0x00000035002d7308 */ /* 0x000e220000001400 */
[--C-:B------:R-:W-:Y:S02]  /*3260*/  FADD.FTZ R86, R86, -R82.reuse ;  /* 0x8000005256567221 */ /* 0x100fe40000010000 */
[--C-:B------:R-:W-:Y:S02]  /*3270*/  FADD.FTZ R90, R73, -R82.reuse ;  /* 0x80000052495a7221 */ /* 0x100fe40000010000 */
[----:B------:R-:W-:-:S02]  /*3280*/  FADD.FTZ R218, R58, -R82 ;  /* 0x800000523ada7221 */ /* 0x000fc40000010000 */
[C---:B------:R-:W-:Y:S01]  /*3290*/  @!P0 IMAD.WIDE R36, R186.reuse, R41, c[0x0][0x1a8] ;  /* 0x00006a00ba248625 */ /* 0x040fe200078e0229 */
[----:B------:R-:W-:-:S03]  /*32a0*/  IADD3 R186, R186, c[0x0][0x160], RZ ;  /* 0x00005800baba7a10 */ /* 0x000fc60007ffe0ff */
[--C-:B------:R-:W-:Y:S02]  /*32b0*/  FADD.FTZ R84, R84, -R82.reuse ;  /* 0x8000005254547221 */ /* 0x100fe40000010000 */
[--C-:B------:R-:W-:Y:S02]  /*32c0*/  FADD.FTZ R202, R85, -R82.reuse ;  /* 0x8000005255ca7221 */ /* 0x100fe40000010000 */
[--C-:B------:R-:W-:Y:S01]  /*32d0*/  FADD.FTZ R206, R87, -R82.reuse ;  /* 0x8000005257ce7221 */ /* 0x100fe20000010000 */
[----:B0-----:R0:W-:Y:S01]  /*32e0*/  @!P0 STG.E [R36.64], R45 ;  /* 0x0000002d24008986 */ /* 0x0011e2000c101904 */
[--C-:B------:R-:W-:Y:S01]  /*32f0*/  FADD.FTZ R204, R76, -R82.reuse ;  /* 0x800000524ccc7221 */ /* 0x100fe20000010000 */
[----:B------:R-:W-:Y:S01]  /*3300*/  ISETP.GE.AND P0, PT, R186, c[0x0][0x164], PT ;  /* 0x00005900ba007a0c */ /* 0x000fe20003f06270 */
        /* <DEDUP_REMOVED lines=36> */
[----:B------:R-:W-:Y:S01]  /*3550*/  HADD2.F32 R153, -RZ, R126.H0_H0 ;  /* 0x2000007eff997230 */ /* 0x000fe20000004100 */
[--C-:B------:R-:W-:Y:S01]  /*3560*/  FADD.FTZ R203, R154, -R82.reuse ;  /* 0x800000529acb7221 */ /* 0x100fe20000010000 */
[----:B------:R-:W-:Y:S01]  /*3570*/  HADD2.F32 R154, -RZ, R127.H0_H0 ;  /* 0x2000007fff9a7230 */ /* 0x000fe20000004100 */
        /* <DEDUP_REMOVED lines=57> */
[----:B------:R-:W-:-:S02]  /*3910*/  FMUL.FTZ R76, R45, R201 ;  /* 0x000000c92d4c7220 */ /* 0x000fc40000410000 */
[C---:B------:R-:W-:Y:S02]  /*3920*/  FMUL.FTZ R85, R45.reuse, R203 ;  /* 0x000000cb2d557220 */ /* 0x040fe40000410000 */
[----:B------:R-:W-:Y:S02]  /*3930*/  FMUL.FTZ R82, R45, R82 ;  /* 0x000000522d527220 */ /* 0x000fe40000410000 */
[----:B------:R-:W-:Y:S01]  /*3940*/  FFMA.FTZ R45, R86, R154, R35 ;  /* 0x0000009a562d7223 */ /* 0x000fe20000010023 */
[--C-:B------:R-:W-:Y:S01]  /*3950*/  HADD2.F32 R154, -RZ, R125.reuse.H0_H0 ;  /* 0x2000007dff9a7230 */ /* 0x100fe20000004100 */
        /* <DEDUP_REMOVED lines=72> */
[----:B------:R-:W-:Y:S01]  /*3de0*/  F2FP.PACK_AB R54, R67, R72 ;  /* 0x000000484336723e */ /* 0x000fe200000000ff */
[----:B------:R-:W-:Y:S01]  /*3df0*/  HADD2.F32 R193, -RZ, R110.H0_H0 ;  /* 0x2000006effc17230 */ /* 0x000fe20000004100 */
[----:B------:R-:W-:Y:S01]  /*3e00*/  HFMA2.MMA R67, -RZ, RZ, 0, 9.5367431640625e-07 ;  /* 0x00000010ff437435 */ /* 0x000fe200000001ff */
        /* <DEDUP_REMOVED lines=14> */
[----:B------:R-:W-:Y:S01]  /*3ef0*/  F2FP.PACK_AB R48, R39, R38 ;  /* 0x000000262730723e */ /* 0x000fe200000000ff */
[--C-:B------:R-:W-:Y:S01]  /*3f00*/  HADD2.F32 R38, -RZ, R101.reuse.H1_H1 ;  /* 0x30000065ff267230 */ /* 0x100fe20000004100 */
[----:B------:R-:W-:Y:S01]  /*3f10*/  F2FP.PACK_AB R52, R37, R36 ;  /* 0x000000242534723e */ /* 0x000fe200000000ff */
[--C-:B------:R-:W-:Y:S01]  /*3f20*/  HADD2.F32 R36, -RZ, R100.reuse.H0_H0 ;  /* 0x20000064ff247230 */ /* 0x100fe20000004100 */
        /* <DEDUP_REMOVED lines=8> */
[----:B------:R-:W-:Y:S01]  /*3fb0*/  FFMA.FTZ R71, R71, R56, R10 ;  /* 0x0000003847477223 */ /* 0x000fe2000001000a */
[----:B------:R-:W-:Y:S01]  /*3fc0*/  HADD2.F32 R43, -RZ, R102.H0_H0 ;  /* 0x20000066ff2b7230 */ /* 0x000fe20000004100 */
[----:B------:R-:W-:Y:S01]  /*3fd0*/  FFMA.FTZ R62, R62, R53, R3 ;  /* 0x000000353e3e7223 */ /* 0x000fe20000010003 */
[----:B------:R-:W-:Y:S01]  /*3fe0*/  F2FP.PACK_AB R55, R91, R90 ;  /* 0x0000005a5b37723e */ /* 0x000fe200000000ff */
[----:B------:R-:W-:Y:S01]  /*3ff0*/  FFMA.FTZ R65, R65, R42, R0 ;  /* 0x0000002a41417223 */ /* 0x000fe20000010000 */
[----:B------:R-:W-:Y:S01]  /*4000*/  HADD2.F32 R42, -RZ, R101.H0_H0 ;  /* 0x20000065ff2a7230 */ /* 0x000fe20000004100 */
[----:B------:R-:W-:Y:S01]  /*4010*/  IMAD.WIDE.U32 R44, R195, R67, c[0x0][0x208] ;  /* 0x00008200c32c7625 */ /* 0x000fe200078e0043 */
[----:B------:R-:W-:-:S02]  /*4020*/  F2FP.PACK_AB R53, R47, R78 ;  /* 0x0000004e2f35723e */ /* 0x000fc400000000ff */
[----:B------:R-:W-:Y:S01]  /*4030*/  F2FP.PACK_AB R39, R81, R74 ;  /* 0x0000004a5127723e */ /* 0x000fe200000000ff */
[----:B------:R-:W-:Y:S01]  /*4040*/  IMAD.WIDE.U32 R56, R197, R67, c[0x0][0x208] ;  /* 0x00008200c5387625 */ /* 0x000fe200078e0043 */
[----:B------:R-:W-:Y:S01]  /*4050*/  STG.E.128 [R44.64], R48 ;  /* 0x000000302c007986 */ /* 0x000fe2000c101d04 */
[----:B------:R-:W-:Y:S02]  /*4060*/  F2FP.PACK_AB R47, R69, R62 ;  /* 0x0000003e452f723e */ /* 0x000fe400000000ff */
[----:B------:R-:W-:Y:S01]  /*4070*/  FFMA.FTZ R72, R63, R38, R174 ;  /* 0x000000263f487223 */ /* 0x000fe200000100ae */
[----:B------:R0:W-:Y:S01]  /*4080*/  STG.E.128 [R56.64], R52 ;  /* 0x0000003438007986 */ /* 0x0001e2000c101d04 */
        /* <DEDUP_REMOVED lines=12> */
[----:B------:R-:W-:Y:S02]  /*4150*/  F2FP.PACK_AB R40, R192, R189 ;  /* 0x000000bdc028723e */ /* 0x000fe400000000ff */
[----:B------:R-:W-:Y:S02]  /*4160*/  F2FP.PACK_AB R46, R204, R193 ;  /* 0x000000c1cc2e723e */ /* 0x000fe400000000ff */
[----:B0-----:R-:W-:Y:S01]  /*4170*/  F2FP.PACK_AB R52, R63, R58 ;  /* 0x0000003a3f34723e */ /* 0x001fe200000000ff */
        /* <DEDUP_REMOVED lines=11> */
[----:B------:R-:W-:Y:S01]  /*4230*/  F2FP.PACK_AB R55, R82, R85 ;  /* 0x000000555237723e */ /* 0x000fe200000000ff */
[----:B------:R0:W-:Y:S01]  /*4240*/  STG.E.128 [R194.64], R44 ;  /* 0x0000002cc2007986 */ /* 0x0001e2000c101d04 */
[----:B------:R-:W-:Y:S02]  /*4250*/  F2FP.PACK_AB R54, R73, R80 ;  /* 0x000000504936723e */ /* 0x000fe400000000ff */
[----:B------:R-:W-:Y:S01]  /*4260*/  F2FP.PACK_AB R53, R72, R83 ;  /* 0x000000534835723e */ /* 0x000fe200000000ff */
[----:B------:R0:W-:Y:S04]  /*4270*/  STG.E.128 [R196.64], R48 ;  /* 0x00000030c4007986 */ /* 0x0001e8000c101d04 */
[----:B------:R0:W-:Y:S02]  /*4280*/  STG.E.128 [R198.64], R52 ;  /* 0x00000034c6007986 */ /* 0x0001e4000c101d04 */
[----:B0-----:R-:W-:Y:S01]  /*4290*/  @P0 CALL.REL.NOINC `(.L_x_30765) ;  /* 0x0000001000000944 */ /* 0x001fe20003c00000 */
[----:B------:R-:W-:Y:S05]  /*42a0*/  BRA `(.L_x_30766) ;  /* 0xffffc51000007947 */ /* 0x000fea000383ffff */
.L_x_30765:
[----:B------:R-:W-:Y:S05]  /*42b0*/  EXIT ;  /* 0x000000000000794d */ /* 0x000fea0003800000 */
.L_x_30763:
[----:B-1----:R-:W-:Y:S01]  /*42c0*/  HFMA2.MMA R81, -RZ, RZ, 0, 1.847743988037109375e-06 ;  /* 0x0000001fff517435 */ /* 0x002fe200000001ff */
[----:B------:R-:W-:-:S02]  /*42d0*/  MOV R193, 0x1 ;  /* 0x0000000100c17802 */ /* 0x000fc40000000f00 */
[----:B------:R-:W-:Y:S02]  /*42e0*/  MOV R192, 0xffffffff ;  /* 0xffffffff00c07802 */ /* 0x000fe40000000f00 */
[----:B------:R-:W-:Y:S02]  /*42f0*/  MOV R82, 0x4310 ;  /* 0x0000431000527802 */ /* 0x000fe40000000f00 */
[----:B------:R-:W-:Y:S05]  /*4300*/  CALL.REL.NOINC `($__internal_101_$__cuda_sm70_shflsync_bfly_p) ;  /* 0x00000a9000007944 */ /* 0x000fea0003c00000 */
[----:B-1----:R-:W-:Y:S01]  /*4310*/  MOV R80, R193 ;  /* 0x000000c100507202 */ /* 0x002fe20000000f00 */
[----:B0-----:R-:W-:Y:S05]  /*4320*/  BRA `(.L_x_30767) ;  /* 0xffffe20000007947 */ /* 0x001fea000383ffff */
.L_x_30764:
[----:B------:R-:W-:Y:S01]  /*4330*/  HFMA2.MMA R193, -RZ, RZ, 0, 1.1920928955078125e-07 ;  /* 0x00000002ffc17435 */ /* 0x000fe200000001ff */
[----:B------:R-:W-:Y:S02]  /*4340*/  MOV R81, 0x1f ;  /* 0x0000001f00517802 */ /* 0x000fe40000000f00 */
[----:B------:R-:W-:Y:S02]  /*4350*/  MOV R192, 0xffffffff ;  /* 0xffffffff00c07802 */ /* 0x000fe40000000f00 */
[----:B------:R-:W-:Y:S02]  /*4360*/  MOV R82, 0x4380 ;  /* 0x0000438000527802 */ /* 0x000fe40000000f00 */
[----:B------:R-:W-:Y:S05]  /*4370*/  CALL.REL.NOINC `($__internal_101_$__cuda_sm70_shflsync_bfly_p) ;  /* 0x00000a2000007944 */ /* 0x000fea0003c00000 */
[----:B01----:R-:W-:Y:S01]  /*4380*/  FADD.FTZ R200, R200, R193 ;  /* 0x000000c1c8c87221 */ /* 0x003fe20000010000 */
[----:B------:R-:W-:Y:S01]  /*4390*/  HFMA2.MMA R193, -RZ, RZ, 0, 2.384185791015625e-07 ;  /* 0x00000004ffc17435 */ /* 0x000fe200000001ff */
[----:B------:R-:W-:-:S02]  /*43a0*/  MOV R81, 0x1f ;  /* 0x0000001f00517802 */ /* 0x000fc40000000f00 */
[----:B------:R-:W-:Y:S02]  /*43b0*/  MOV R192, 0xffffffff ;  /* 0xffffffff00c07802 */ /* 0x000fe40000000f00 */
[----:B------:R-:W-:Y:S02]  /*43c0*/  MOV R82, 0x43e0 ;  /* 0x000043e000527802 */ /* 0x000fe40000000f00 */
[----:B------:R-:W-:Y:S05]  /*43d0*/  CALL.REL.NOINC `($__internal_101_$__cuda_sm70_shflsync_bfly_p) ;  /* 0x000009c000007944 */ /* 0x000fea0003c00000 */
[----:B01----:R-:W-:Y:S01]  /*43e0*/  FADD.FTZ R200, R200, R193 ;  /* 0x000000c1c8c87221 */ /* 0x003fe20000010000 */
[----:B------:R-:W-:Y:S01]  /*43f0*/  HFMA2.MMA R193, -RZ, RZ, 0, 4.76837158203125e-07 ;  /* 0x00000008ffc17435 */ /* 0x000fe200000001ff */
[----:B------:R-:W-:Y:S02]  /*4400*/  MOV R81, 0x1f ;  /* 0x0000001f00517802 */ /* 0x000fe40000000f00 */
[----:B------:R-:W-:Y:S02]  /*4410*/  MOV R192, 0xffffffff ;  /* 0xffffffff00c07802 */ /* 0x000fe40000000f00 */
[----:B------:R-:W-:Y:S02]  /*4420*/  MOV R82, 0x4440 ;  /* 0x0000444000527802 */ /* 0x000fe40000000f00 */
[----:B------:R-:W-:Y:S05]  /*4430*/  CALL.REL.NOINC `($__internal_101_$__cuda_sm70_shflsync_bfly_p) ;  /* 0x0000096000007944 */ /* 0x000fea0003c00000 */
[----:B01----:R-:W-:Y:S01]  /*4440*/  FADD.FTZ R200, R200, R193 ;  /* 0x000000c1c8c87221 */ /* 0x003fe20000010000 */
[----:B------:R-:W-:Y:S01]  /*4450*/  HFMA2.MMA R193, -RZ, RZ, 0, 9.5367431640625e-07 ;  /* 0x00000010ffc17435 */ /* 0x000fe200000001ff */
[----:B------:R-:W-:-:S02]  /*4460*/  MOV R81, 0x1f ;  /* 0x0000001f00517802 */ /* 0x000fc40000000f00 */
[----:B------:R-:W-:Y:S02]  /*4470*/  MOV R192, 0xffffffff ;  /* 0xffffffff00c07802 */ /* 0x000fe40000000f00 */
[----:B------:R-:W-:Y:S02]  /*4480*/  MOV R82, 0x44a0 ;  /* 0x000044a000527802 */ /* 0x000fe40000000f00 */
[----:B------:R-:W-:Y:S05]  /*4490*/  CALL.REL.NOINC `($__internal_101_$__cuda_sm70_shflsync_bfly_p) ;  /* 0x0000090000007944 */ /* 0x000fea0003c00000 */
        /* <DEDUP_REMOVED lines=118> */
[----:B------:R-:W-:Y:S05]  /*4c00*/  CALL.REL.NOINC `($__internal_101_$__cuda_sm70_shflsync_bfly_p) ;  /* 0x0000019000007944 */ /* 0x000fea0003c00000 */
[----:B01----:R-:W-:Y:S01]  /*4c10*/  FADD.FTZ R200, R200, R193 ;  /* 0x000000c1c8c87221 */ /* 0x003fe20000010000 */
        /* <DEDUP_REMOVED lines=23> */
[----:B01----:R-:W-:Y:S05]  /*4d90*/  BRA `(.L_x_30768) ;  /* 0xffffdfd000007947 */ /* 0x003fea000383ffff */
        .weak           $__internal_101_$__cuda_sm70_shflsync_bfly_p
        .type           $__internal_101_$__cuda_sm70_shflsync_bfly_p,@function
        .size           $__internal_101_$__cuda_sm70_shflsync_bfly_p,(.L_x_44941 - $__internal_101_$__cuda_sm70_shflsync_bfly_p)
$__internal_101_$__cuda_sm70_shflsync_bfly_p:
[----:B------:R-:W-:Y:S01]  /*4da0*/  HFMA2.MMA R83, -RZ, RZ, 0, 0 ;  /* 0x00000000ff537435 */ /* 0x000fe200000001ff */
[----:B------:R-:W-:Y:S04]  /*4db0*/  WARPSYNC R192 ;  /* 0x000000c000007348 */ /* 0x000fe80003800000 */
[----:B------:R0:W1:Y:S01]  /*4dc0*/  SHFL.BFLY PT, R193, R200, R193, R81 ;  /* 0x0c0000c1c8c17389 */ /* 0x00006200000e0051 */
[----:B------:R-:W-:Y:S05]  /*4dd0*/  RET.REL.NODEC R82 `(_ZN10layer_norm13ln_fwd_kernelINS_13Kernel_traitsI6__halfS2_fS2_fjLj7168ELj1ELj1ELj4ELj16ENS_18Kernel_traits_baseILj7168ES2_S2_fS2_fjLj128EEEEELb0ELb1ELb0ELb1EEEvNS_9FwdParamsE) ;  /* 0xffffb22052007950 */ /* 0x000fea0003c3ffff */
.L_x_30769:
        /* <DEDUP_REMOVED lines=10> */
.L_x_44941:


//--------------------- .text._ZN10layer_norm13ln_fwd_kernelINS_13Kernel_traitsI6__halfS2_fS2_fjLj7168ELj1ELj1ELj4ELj16ENS_18Kernel_traits_baseILj7168ES2_S2_fS2_fjLj128EEEEELb0ELb1ELb1ELb0EEEvNS_9FwdParamsE --------------------------
	.section	.text._ZN10layer_norm13ln_fwd_kernelINS_13Kernel_traitsI6__halfS2_fS2_fjLj7168ELj1ELj1ELj4ELj16ENS_18Kernel_traits_baseILj7168ES2_S2_fS2_fjLj128EEEEELb0ELb1ELb1ELb0EEEvNS_9FwdParamsE,"ax",@progbits
	.sectioninfo	@"SHI_REGISTERS=255"
	.align	128
        .global         _ZN10layer_norm13ln_fwd_kernelINS_13Kernel_traitsI6__halfS2_fS2_fjLj7168ELj1ELj1ELj4ELj16ENS_18Kernel_traits_baseILj7168ES2_S2_fS2_fjLj128EEEEELb0ELb1ELb1ELb0EEEvNS_9FwdParamsE
        .type           _ZN10layer_norm13ln_fwd_kernelINS_13Kernel_traitsI6__halfS2_fS2_fjLj7168ELj1ELj1ELj4ELj16ENS_18Kernel_traits_baseILj7168ES2_S2_fS2_fjLj128EEEEELb0ELb1ELb1ELb0EEEvNS_9FwdParamsE,@function
        .size           _ZN10layer_norm13ln_fwd_kernelINS_13Kernel_traitsI6__halfS2_fS2_fjLj7168ELj1ELj1ELj4ELj16ENS_18Kernel_traits_baseILj7168ES2_S2_fS2_fjLj128EEEEELb0ELb1ELb1ELb0EEEvNS_9FwdParamsE,(.L_x_44942 - _ZN10layer_norm13ln_fwd_kernelINS_13Kernel_traitsI6__halfS2_fS2_fjLj7168ELj1ELj1ELj4ELj16ENS_18Kernel_traits_baseILj7168ES2_S2_fS2_fjLj128EEEEELb0ELb1ELb1ELb0EEEvNS_9FwdParamsE)
        .other          _ZN10layer_norm13ln_fwd_kernelINS_13Kernel_traitsI6__halfS2_fS2_fjLj7168ELj1ELj1ELj4ELj16ENS_18Kernel_traits_baseILj7168ES2_S2_fS2_fjLj128EEEEELb0ELb1ELb1ELb0EEEvNS_9FwdParamsE,@"STO_CUDA_ENTRY STV_DEFAULT"
_ZN10layer_norm13ln_fwd_kernelINS_13Kernel_traitsI6__halfS2_fS2_fjLj7168ELj1ELj1ELj4ELj16ENS_18Kernel_traits_baseILj7168ES2_S2_fS2_fjLj128EEEEELb0ELb1ELb1ELb0EEEvNS_9FwdParamsE:
.text._ZN10layer_norm13ln_fwd_kernelINS_13Kernel_traitsI6__halfS2_fS2_fjLj7168ELj1ELj1ELj4ELj16ENS_18Kernel_traits_baseILj7168ES2_S2_fS2_fjLj128EEEEELb0ELb1ELb1ELb0EEEvNS_9FwdParamsE:
        /* <DEDUP_REMOVED lines=39> */
.L_x_30771:
[----:B0-----:R-:W-:Y:S05]  /*0270*/  BSYNC B0 ;  /* 0x0000000000007941 */ /* 0x001fea0003800000 */
.L_x_30770:
        /* <DEDUP_REMOVED lines=16> */
.L_x_30773:
[----:B0-----:R-:W-:Y:S05]  /*0380*/  BSYNC B0 ;  /* 0x0000000000007941 */ /* 0x001fea0003800000 */
.L_x_30772:
        /* <DEDUP_REMOVED lines=16> */
.L_x_30775:
[----:B0-----:R-:W-:Y:S05]  /*0490*/  BSYNC B0 ;  /* 0x0000000000007941 */ /* 0x001fea0003800000 */
.L_x_30774:
        /* <DEDUP_REMOVED lines=16> */
.L_x_30777:
[----:B0-----:R-:W-:Y:S05]  /*05a0*/  BSYNC B0 ;  /* 0x0000000000007941 */ /* 0x001fea0003800000 */
.L_x_30776:
        /* <DEDUP_REMOVED lines=16> */
.L_x_30779:
[----:B0-----:R-:W-:Y:S05]  /*06b0*/  BSYNC B0 ;  /* 0x0000000000007941 */ /* 0x001fea0003800000 */
.L_x_30778:
        /* <DEDUP_REMOVED lines=19> */
.L_x_30781:
[----:B0-----:R-:W-:Y:S05]  /*07f0*/  BSYNC B0 ;  /* 0x0000000000007941 */ /* 0x001fea0003800000 */
.L_x_30780:
        /* <DEDUP_REMOVED lines=16> */
.L_x_30783:
[----:B0-----:R-:W-:Y:S05]  /*0900*/  BSYNC B0 ;  /* 0x0000000000007941 */ /* 0x001fea0003800000 */
.L_x_30782:
        /* <DEDUP_REMOVED lines=21> */
[----:B------:R-:W-:Y:S01]  /*0a60*/  HADD2.F32 R3, -RZ, R76.H0_H0 ;  /* 0x2000004cff037230 */ /* 0x000fe20000004100 */
[----:B------:R-:W-:Y:S01]  /*0a70*/  LOP3.LUT R59, R58, 0x3e0, RZ, 0xc0, !PT ;  /* 0x000003e03a3b7812 */ /* 0x000fe200078ec0ff */
[--C-:B------:R-:W-:Y:S01]  /*0a80*/  HADD2.F32 R192, -RZ, R180.reuse.H0_H0 ;  /* 0x200000b4ffc07230 */ /* 0x100fe20000004100 */
[----:B------:R-:W-:Y:S01]  /*0a90*/  IMNMX R57, R57, 0x20, PT ;  /* 0x0000002039397817 */ /* 0x000fe20003800200 */
[----:B------:R-:W-:Y:S01]  /*0aa0*/  HADD2.F32 R190, -RZ, R180.H1_H1 ;  /* 0x300000b4ffbe7230 */ /* 0x000fe20000004100 */
[----:B------:R-:W-:Y:S01]  /*0ab0*/  IADD3 R59, R56, -R59, RZ ;  /* 0x8000003b383b7210 */ /* 0x000fe20007ffe0ff */
[----:B------:R0:W-:Y:S01]  /*0ac0*/  STL [R1], R3 ;  /* 0x0000000301007387 */ /* 0x0001e20000100800 */
        /* <DEDUP_REMOVED lines=10> */
[----:B------:R-:W1:Y:S01]  /*0b70*/  I2F.U32 R57, R57 ;  /* 0x0000003900397306 */ /* 0x000e620000201000 */
[----:B------:R-:W-:Y:S01]  /*0b80*/  HADD2.F32 R186, -RZ, R181.H1_H1 ;  /* 0x300000b5ffba7230 */ /* 0x000fe20000004100 */
[----:B------:R-:W-:Y:S01]  /*0b90*/  IADD3 R59, R72, R59, RZ ;  /* 0x0000003b483b7210 */ /* 0x000fe20007ffe0ff */
[----:B------:R-:W-:-:S02]  /*0ba0*/  HADD2.F32 R180, -RZ, R183.H0_H0 ;  /* 0x200000b7ffb47230 */ /* 0x000fc40000004100 */
[----:B------:R-:W-:Y:S01]  /*0bb0*/  HADD2.F32 R178, -RZ, R183.H1_H1 ;  /* 0x300000b7ffb27230 */ /* 0x000fe20000004100 */
[----:B------:R-:W-:Y:S01]  /*0bc0*/  SHF.L.U32 R166, R59, 0x3, RZ ;  /* 0x000000033ba67819 */ /* 0x000fe200000006ff */
[--C-:B------:R-:W-:Y:S02]  /*0bd0*/  HADD2.F32 R168, -RZ, R6.reuse.H0_H0 ;  /* 0x20000006ffa87230 */ /* 0x100fe40000004100 */
[----:B0-----:R-:W-:Y:S02]  /*0be0*/  HADD2.F32 R3, -RZ, R6.H1_H1 ;  /* 0x30000006ff037230 */ /* 0x001fe40000004100 */
[--C-:B------:R-:W-:Y:S02]  /*0bf0*/  HADD2.F32 R4, -RZ, R7.reuse.H0_H0 ;  /* 0x20000007ff047230 */ /* 0x100fe40000004100 */
[----:B------:R-:W-:Y:S02]  /*0c00*/  HADD2.F32 R5, -RZ, R7.H1_H1 ;  /* 0x30000007ff057230 */ /* 0x000fe40000004100 */
[--C-:B------:R-:W-:Y:S01]  /*0c10*/  HADD2.F32 R175, -RZ, R8.reuse.H0_H0 ;  /* 0x20000008ffaf7230 */ /* 0x100fe20000004100 */
[----:B-1----:R0:W1:Y:S01]  /*0c20*/  MUFU.RCP R156, R57 ;  /* 0x00000039009c7308 */ /* 0x0020620000001000 */
        /* <DEDUP_REMOVED lines=77> */
[--C-:B------:R-:W-:Y:S02]  /*1100*/  HADD2.F32 R35, -RZ, R41.reuse.H0_H0 ;  /* 0x20000029ff237230 */ /* 0x100fe40000004100 */
[----:B------:R-:W-:-:S02]  /*1110*/  HADD2.F32 R36, -RZ, R41.H1_H1 ;  /* 0x30000029ff247230 */ /* 0x000fc40000004100 */
[--C-:B------:R-:W-:Y:S02]  /*1120*/  HADD2.F32 R37, -RZ, R42.reuse.H0_H0 ;  /* 0x2000002aff257230 */ /* 0x100fe40000004100 */
        /* <DEDUP_REMOVED lines=64> */
.L_x_30927:
        /* <DEDUP_REMOVED lines=57> */
[----:B-----5:R-:W-:-:S05]  /*18c0*/  HADD2.F32 R52, -RZ, R64.H0_H0 ;  /* 0x20000040ff347230 */ /* 0x020fca0000004100 */
[----:B------:R-:W-:-:S04]  /*18d0*/  FMUL.FTZ R52, R52, c[0x0][0x1ec] ;  /* 0x00007b0034347a20 */ /* 0x000fc80000410000 */
[----:B--2---:R-:W-:-:S04]  /*18e0*/  FMUL.FTZ R52, R221, R52 ;  /* 0x00000034dd347220 */ /* 0x004fc80000410000 */
[----:B------:R-:W-:Y:S02]  /*18f0*/  @P2 FADD.FTZ R52, R48, R52 ;  /* 0x0000003430342221 */ /* 0x000fe40000010000 */
.L_x_30787:
[----:B0-----:R-:W-:Y:S05]  /*1900*/  BSYNC B1 ;  /* 0x0000000000017941 */ /* 0x001fea0003800000 */
.L_x_30786:
[----:B------:R-:W-:Y:S01]  /*1910*/  BSSY B1, `(.L_x_30788) ;  /* 0x0000006000017945 */ /* 0x000fe20003800000 */
[----:B------:R-:W-:Y:S05]  /*1920*/  @!P3 BRA `(.L_x_30789) ;  /* 0x000000400000b947 */ /* 0x000fea0003800000 */
[----:B-----5:R-:W-:-:S05]  /*1930*/  HADD2.F32 R53, -RZ, R64.H1_H1 ;  /* 0x30000040ff357230 */ /* 0x020fca0000004100 */
[----:B------:R-:W-:-:S04]  /*1940*/  FMUL.FTZ R53, R53, c[0x0][0x1ec] ;  /* 0x00007b0035357a20 */ /* 0x000fc80000410000 */
[----:B------:R-:W-:-:S04]  /*1950*/  FMUL.FTZ R53, R250, R53 ;  /* 0x00000035fa357220 */ /* 0x000fc80000410000 */
[----:B------:R-:W-:Y:S02]  /*1960*/  @P2 FADD.FTZ R53, R49, R53 ;  /* 0x0000003531352221 */ /* 0x000fe40000010000 */
.L_x_30789:
[----:B------:R-:W-:Y:S05]  /*1970*/  BSYNC B1 ;  /* 0x0000000000017941 */ /* 0x000fea0003800000 */
.L_x_30788:
[----:B------:R-:W-:Y:S01]  /*1980*/  BSSY B1, `(.L_x_30790) ;  /* 0x0000006000017945 */ /* 0x000fe20003800000 */
[----:B------:R-:W-:Y:S05]  /*1990*/  @!P3 BRA `(.L_x_30791) ;  /* 0x000000400000b947 */ /* 0x000fea0003800000 */
[----:B-----5:R-:W-:-:S05]  /*19a0*/  HADD2.F32 R54, -RZ, R65.H0_H0 ;  /* 0x20000041ff367230 */ /* 0x020fca0000004100 */
[----:B------:R-:W-:-:S04]  /*19b0*/  FMUL.FTZ R54, R54, c[0x0][0x1ec] ;  /* 0x00007b0036367a20 */ /* 0x000fc80000410000 */
[----:B------:R-:W-:-:S04]  /*19c0*/  FMUL.FTZ R54, R249, R54 ;  /* 0x00000036f9367220 */ /* 0x000fc80000410000 */
[----:B------:R-:W-:Y:S02]  /*19d0*/  @P2 FADD.FTZ R54, R50, R54 ;  /* 0x0000003632362221 */ /* 0x000fe40000010000 */
.L_x_30791:
[----:B------:R-:W-:Y:S05]  /*19e0*/  BSYNC B1 ;  /* 0x0000000000017941 */ /* 0x000fea0003800000 */
.L_x_30790:
[----:B------:R-:W-:Y:S01]  /*19f0*/  BSSY B1, `(.L_x_30792) ;  /* 0x0000006000017945 */ /* 0x000fe20003800000 */
[----:B------:R-:W-:Y:S05]  /*1a00*/  @!P3 BRA `(.L_x_30793) ;  /* 0x000000400000b947 */ /* 0x000fea0003800000 */
[----:B-----5:R-:W-:-:S05]  /*1a10*/  HADD2.F32 R55, -RZ, R65.H1_H1 ;  /* 0x30000041ff377230 */ /* 0x020fca0000004100 */
[----:B------:R-:W-:-:S04]  /*1a20*/  FMUL.FTZ R55, R55, c[0x0][0x1ec] ;  /* 0x00007b0037377a20 */ /* 0x000fc80000410000 */
[----:B------:R-:W-:-:S04]  /*1a30*/  FMUL.FTZ R55, R248, R55 ;  /* 0x00000037f8377220 */ /* 0x000fc80000410000 */
[----:B------:R-:W-:Y:S02]  /*1a40*/  @P2 FADD.FTZ R55, R51, R55 ;  /* 0x0000003733372221 */ /* 0x000fe40000010000 */
.L_x_30793:
[----:B------:R-:W-:Y:S05]  /*1a50*/  BSYNC B1 ;  /* 0x0000000000017941 */ /* 0x000fea0003800000 */
.L_x_30792:
[----:B------:R-:W-:Y:S01]  /*1a60*/  BSSY B1, `(.L_x_30794) ;  /* 0x0000006000017945 */ /* 0x000fe20003800000 */
[----:B------:R-:W-:Y:S05]  /*1a70*/  @!P3 BRA `(.L_x_30795) ;  /* 0x000000400000b947 */ /* 0x000fea0003800000 */
[----:B-----5:R-:W-:-:S05]  /*1a80*/  HADD2.F32 R60, -RZ, R66.H0_H0 ;  /* 0x20000042ff3c7230 */ /* 0x020fca0000004100 */
[----:B------:R-:W-:-:S04]  /*1a90*/  FMUL.FTZ R60, R60, c[0x0][0x1ec] ;  /* 0x00007b003c3c7a20 */ /* 0x000fc80000410000 */
[----:B------:R-:W-:-:S04]  /*1aa0*/  FMUL.FTZ R60, R247, R60 ;  /* 0x0000003cf73c7220 */ /* 0x000fc80000410000 */
[----:B------:R-:W-:Y:S02]  /*1ab0*/  @P2 FADD.FTZ R60, R56, R60 ;  /* 0x0000003c383c2221 */ /* 0x000fe40000010000 */
.L_x_30795:
[----:B------:R-:W-:Y:S05]  /*1ac0*/  BSYNC B1 ;  /* 0x0000000000017941 */ /* 0x000fea0003800000 */
.L_x_30794:
[----:B------:R-:W-:Y:S01]  /*1ad0*/  BSSY B1, `(.L_x_30796) ;  /* 0x0000006000017945 */ /* 0x000fe20003800000 */
[----:B------:R-:W-:Y:S05]  /*1ae0*/  @!P3 BRA `(.L_x_30797) ;  /* 0x000000400000b947 */ /* 0x000fea0003800000 */
[----:B-----5:R-:W-:-:S05]  /*1af0*/  HADD2.F32 R61, -RZ, R66.H1_H1 ;  /* 0x30000042ff3d7230 */ /* 0x020fca0000004100 */
[----:B------:R-:W-:-:S04]  /*1b00*/  FMUL.FTZ R61, R61, c[0x0][0x1ec] ;  /* 0x00007b003d3d7a20 */ /* 0x000fc80000410000 */
[----:B------:R-:W-:-:S04]  /*1b10*/  FMUL.FTZ R61, R246, R61 ;  /* 0x0000003df63d7220 */ /* 0x000fc80000410000 */
[----:B------:R-:W-:Y:S02]  /*1b20*/  @P2 FADD.FTZ R61, R57, R61 ;  /* 0x0000003d393d2221 */ /* 0x000fe40000010000 */
.L_x_30797:
[----:B------:R-:W-:Y:S05]  /*1b30*/  BSYNC B1 ;  /* 0x0000000000017941 */ /* 0x000fea0003800000 */
.L_x_30796:
[----:B------:R-:W-:Y:S01]  /*1b40*/  BSSY B1, `(.L_x_30798) ;  /* 0x0000006000017945 */ /* 0x000fe20003800000 */
[----:B------:R-:W-:Y:S05]  /*1b50*/  @!P3 BRA `(.L_x_30799) ;  /* 0x000000400000b947 */ /* 0x000fea0003800000 */
[----:B-----5:R-:W-:-:S05]  /*1b60*/  HADD2.F32 R62, -RZ, R67.H0_H0 ;  /* 0x20000043ff3e7230 */ /* 0x020fca0000004100 */
[----:B------:R-:W-:-:S04]  /*1b70*/  FMUL.FTZ R62, R62, c[0x0][0x1ec] ;  /* 0x00007b003e3e7a20 */ /* 0x000fc80000410000 */
[----:B------:R-:W-:-:S04]  /*1b80*/  FMUL.FTZ R62, R245, R62 ;  /* 0x0000003ef53e7220 */ /* 0x000fc80000410000 */
[----:B------:R-:W-:Y:S02]  /*1b90*/  @P2 FADD.FTZ R62, R58, R62 ;  /* 0x0000003e3a3e2221 */ /* 0x000fe40000010000 */
.L_x_30799:
[----:B------:R-:W-:Y:S05]  /*1ba0*/  BSYNC B1 ;  /* 0x0000000000017941 */ /* 0x000fea0003800000 */
.L_x_30798:
[----:B------:R-:W-:Y:S01]  /*1bb0*/  BSSY B1, `(.L_x_30800) ;  /* 0x0000006000017945 */ /* 0x000fe20003800000 */
[----:B------:R-:W-:Y:S05]  /*1bc0*/  @!P3 BRA `(.L_x_30801) ;  /* 0x000000400000b947 */ /* 0x000fea0003800000 */
[----:B-----5:R-:W-:-:S05]  /*1bd0*/  HADD2.F32 R63, -RZ, R67.H1_H1 ;  /* 0x30000043ff3f7230 */ /* 0x020fca0000004100 */
[----:B------:R-:W-:-:S04]  /*1be0*/  FMUL.FTZ R63, R63, c[0x0][0x1ec] ;  /* 0x00007b003f3f7a20 */ /* 0x000fc80000410000 */
[----:B------:R-:W-:-:S04]  /*1bf0*/  FMUL.FTZ R63, R244, R63 ;  /* 0x0000003ff43f7220 */ /* 0x000fc80000410000 */
[----:B------:R-:W-:Y:S02]  /*1c00*/  @P2 FADD.FTZ R63, R59, R63 ;  /* 0x0000003f3b3f2221 */ /* 0x000fe40000010000 */
.L_x_30801:
[----:B------:R-:W-:Y:S05]  /*1c10*/  BSYNC B1 ;  /* 0x0000000000017941 */ /* 0x000fea0003800000 */
.L_x_30800:
[----:B------:R-:W-:Y:S01]  /*1c20*/  HFMA2.MMA R116, -RZ, RZ, 0, 1.9073486328125e-06 ;  /* 0x00000020ff747435 */ /* 0x000fe200000001ff */
[----:B------:R-:W-:-:S09]  /*1c30*/  IADD3 R217, R217, 0x80, RZ ;  /* 0x00000080d9d97810 */ /* 0x000fd20007ffe0ff */
[C---:B------:R-:W-:Y:S01]  /*1c40*/  IMAD.WIDE.U32 R116, R119.reuse, R116, c[0x0][0x188] ;  /* 0x0000620077747625 */ /* 0x040fe200078e0074 */
[----:B------:R-:W-:-:S04]  /*1c50*/  IADD3 R119, R119, 0x80, RZ ;  /* 0x0000008077777810 */ /* 0x000fc80007ffe0ff */
[----:B------:R0:W-:Y:S04]  /*1c60*/  STG.E.128 [R116.64], R52 ;  /* 0x0000003474007986 */ /* 0x0001e8000c101d04 */
[----:B------:R0:W-:Y:S02]  /*1c70*/  STG.E.128 [R116.64+0x10], R60 ;  /* 0x0000103c74007986 */ /* 0x0001e4000c101d04 */
.L_x_30785:
[----:B0-----:R-:W-:Y:S05]  /*1c80*/  BSYNC B0 ;  /* 0x0000000000007941 */ /* 0x001fea0003800000 */
.L_x_30784:
        /* <DEDUP_REMOVED lines=41> */
[----:B------:R-:W-:-:S04]  /*1f20*/  FMUL.FTZ R68, R243, R68 ;  /* 0x00000044f3447220 */ /* 0x000fc80000410000 */
[----:B------:R-:W-:Y:S02]  /*1f30*/  @P2 FADD.FTZ R68, R48, R68 ;  /* 0x0000004430442221 */ /* 0x000fe40000010000 */
.L_x_30805:
[----:B0-----:R-:W-:Y:S05]  /*1f40*/  BSYNC B1 ;  /* 0x0000000000017941 */ /* 0x001fea0003800000 */
.L_x_30804:
[----:B------:R-:W-:Y:S01]  /*1f50*/  BSSY B1, `(.L_x_30806) ;  /* 0x0000006000017945 */ /* 0x000fe20003800000 */
[----:B------:R-:W-:Y:S05]  /*1f60*/  @!P3 BRA `(.L_x_30807) ;  /* 0x000000400000b947 */ /* 0x000fea0003800000 */
[----:B-----5:R-:W-:-:S05]  /*1f70*/  HADD2.F32 R69, -RZ, R64.H1_H1 ;  /* 0x30000040ff457230 */ /* 0x020fca0000004100 */
[----:B------:R-:W-:-:S04]  /*1f80*/  FMUL.FTZ R69, R69, c[0x0][0x1ec] ;  /* 0x00007b0045457a20 */ /* 0x000fc80000410000 */
[----:B------:R-:W-:-:S04]  /*1f90*/  FMUL.FTZ R69, R242, R69 ;  /* 0x00000045f2457220 */ /* 0x000fc80000410000 */
[----:B------:R-:W-:Y:S02]  /*1fa0*/  @P2 FADD.FTZ R69, R49, R69 ;  /* 0x0000004531452221 */ /* 0x000fe40000010000 */
.L_x_30807:
[----:B------:R-:W-:Y:S05]  /*1fb0*/  BSYNC B1 ;  /* 0x0000000000017941 */ /* 0x000fea0003800000 */
.L_x_30806:
[----:B------:R-:W-:Y:S01]  /*1fc0*/  BSSY B1, `(.L_x_30808) ;  /* 0x0000006000017945 */ /* 0x000fe20003800000 */
[----:B------:R-:W-:Y:S05]  /*1fd0*/  @!P3 BRA `(.L_x_30809) ;  /* 0x000000400000b947 */ /* 0x000fea0003800000 */
[----:B-----5:R-:W-:-:S05]  /*1fe0*/  HADD2.F32 R70, -RZ, R65.H0_H0 ;  /* 0x20000041ff467230 */ /* 0x020fca0000004100 */
[----:B------:R-:W-:-:S04]  /*1ff0*/  FMUL.FTZ R70, R70, c[0x0][0x1ec] ;  /* 0x00007b0046467a20 */ /* 0x000fc80000410000 */
[----:B------:R-:W-:-:S04]  /*2000*/  FMUL.FTZ R70, R241, R70 ;  /* 0x00000046f1467220 */ /* 0x000fc80000410000 */
[----:B------:R-:W-:Y:S02]  /*2010*/  @P2 FADD.FTZ R70, R50, R70 ;  /* 0x0000004632462221 */ /* 0x000fe40000010000 */
.L_x_30809:
[----:B------:R-:W-:Y:S05]  /*2020*/  BSYNC B1 ;  /* 0x0000000000017941 */ /* 0x000fea0003800000 */
.L_x_30808:
[----:B------:R-:W-:Y:S01]  /*2030*/  BSSY B1, `(.L_x_30810) ;  /* 0x0000006000017945 */ /* 0x000fe20003800000 */
[----:B------:R-:W-:Y:S05]  /*2040*/  @!P3 BRA `(.L_x_30811) ;  /* 0x000000400000b947 */ /* 0x000fea0003800000 */
[----:B-----5:R-:W-:-:S05]  /*2050*/  HADD2.F32 R71, -RZ, R65.H1_H1 ;  /* 0x30000041ff477230 */ /* 0x020fca0000004100 */
[----:B------:R-:W-:-:S04]  /*2060*/  FMUL.FTZ R71, R71, c[0x0][0x1ec] ;  /* 0x00007b0047477a20 */ /* 0x000fc80000410000 */
[----:B------:R-:W-:-:S04]  /*2070*/  FMUL.FTZ R71, R240, R71 ;  /* 0x00000047f0477220 */ /* 0x000fc80000410000 */
[----:B------:R-:W-:Y:S02]  /*2080*/  @P2 FADD.FTZ R71, R51, R71 ;  /* 0x0000004733472221 */ /* 0x000fe40000010000 */
.L_x_30811:
[----:B------:R-:W-:Y:S05]  /*2090*/  BSYNC B1 ;  /* 0x0000000000017941 */ /* 0x000fea0003800000 */
.L_x_30810:
[----:B------:R-:W-:Y:S01]  /*20a0*/  BSSY B1, `(.L_x_30812) ;  /* 0x0000006000017945 */ /* 0x000fe20003800000 */
[----:B------:R-:W-:Y:S05]  /*20b0*/  @!P3 BRA `(.L_x_30813) ;  /* 0x000000400000b947 */ /* 0x000fea0003800000 */
[----:B-----5:R-:W-:-:S05]  /*20c0*/  HADD2.F32 R72, -RZ, R66.H0_H0 ;  /* 0x20000042ff487230 */ /* 0x020fca0000004100 */
[----:B------:R-:W-:-:S04]  /*20d0*/  FMUL.FTZ R72, R72, c[0x0][0x1ec] ;  /* 0x00007b0048487a20 */ /* 0x000fc80000410000 */
[----:B------:R-:W-:-:S04]  /*20e0*/  FMUL.FTZ R72, R239, R72 ;  /* 0x00000048ef487220 */ /* 0x000fc80000410000 */
[----:B------:R-:W-:Y:S02]  /*20f0*/  @P2 FADD.FTZ R72, R56, R72 ;  /* 0x0000004838482221 */ /* 0x000fe40000010000 */
.L_x_30813:
[----:B------:R-:W-:Y:S05]  /*2100*/  BSYNC B1 ;  /* 0x0000000000017941 */ /* 0x000fea0003800000 */
.L_x_30812:
[----:B------:R-:W-:Y:S01]  /*2110*/  BSSY B1, `(.L_x_30814) ;  /* 0x0000006000017945 */ /* 0x000fe20003800000 */
[----:B------:R-:W-:Y:S05]  /*2120*/  @!P3 BRA `(.L_x_30815) ;  /* 0x000000400000b947 */ /* 0x000fea0003800000 */
[----:B-----5:R-:W-:-:S05]  /*2130*/  HADD2.F32 R73, -RZ, R66.H1_H1 ;  /* 0x30000042ff497230 */ /* 0x020fca0000004100 */
[----:B------:R-:W-:-:S04]  /*2140*/  FMUL.FTZ R73, R73, c[0x0][0x1ec] ;  /* 0x00007b0049497a20 */ /* 0x000fc80000410000 */
[----:B------:R-:W-:-:S04]  /*2150*/  FMUL.FTZ R73, R238, R73 ;  /* 0x00000049ee497220 */ /* 0x000fc80000410000 */
[----:B------:R-:W-:Y:S02]  /*2160*/  @P2 FADD.FTZ R73, R57, R73 ;  /* 0x0000004939492221 */ /* 0x000fe40000010000 */
.L_x_30815:
[----:B------:R-:W-:Y:S05]  /*2170*/  BSYNC B1 ;  /* 0x0000000000017941 */ /* 0x000fea0003800000 */
.L_x_30814:
[----:B------:R-:W-:Y:S01]  /*2180*/  BSSY B1, `(.L_x_30816) ;  /* 0x0000006000017945 */ /* 0x000fe20003800000 */
[----:B------:R-:W-:Y:S05]  /*2190*/  @!P3 BRA `(.L_x_30817) ;  /* 0x000000400000b947 */ /* 0x000fea0003800000 */
[----:B-----5:R-:W-:-:S05]  /*21a0*/  HADD2.F32 R74, -RZ, R67.H0_H0 ;  /* 0x20000043ff4a7230 */ /* 0x020fca0000004100 */
[----:B------:R-:W-:-:S04]  /*21b0*/  FMUL.FTZ R74, R74, c[0x0][0x1ec] ;  /* 0x00007b004a4a7a20 */ /* 0x000fc80000410000 */
[----:B------:R-:W-:-:S04]  /*21c0*/  FMUL.FTZ R74, R237, R74 ;  /* 0x0000004aed4a7220 */ /* 0x000fc80000410000 */
[----:B------:R-:W-:Y:S02]  /*21d0*/  @P2 FADD.FTZ R74, R58, R74 ;  /* 0x0000004a3a4a2221 */ /* 0x000fe40000010000 */
.L_x_30817:
[----:B------:R-:W-:Y:S05]  /*21e0*/  BSYNC B1 ;  /* 0x0000000000017941 */ /* 0x000fea0003800000 */
.L_x_30816:
[----:B------:R-:W-:Y:S01]  /*21f0*/  BSSY B1, `(.L_x_30818) ;  /* 0x0000006000017945 */ /* 0x000fe20003800000 */
[----:B------:R-:W-:Y:S05]  /*2200*/  @!P3 BRA `(.L_x_30819) ;  /* 0x000000400000b947 */ /* 0x000fea0003800000 */
[----:B-----5:R-:W-:-:S05]  /*2210*/  HADD2.F32 R75, -RZ, R67.H1_H1 ;  /* 0x30000043ff4b7230 */ /* 0x020fca0000004100 */
[----:B------:R-:W-:-:S04]  /*2220*/  FMUL.FTZ R75, R75, c[0x0][0x1ec] ;  /* 0x00007b004b4b7a20 */ /* 0x000fc80000410000 */
[----:B------:R-:W-:-:S04]  /*2230*/  FMUL.FTZ R75, R236, R75 ;  /* 0x0000004bec4b7220 */ /* 0x000fc80000410000 */
[----:B------:R-:W-:Y:S02]  /*2240*/  @P2 FADD.FTZ R75, R59, R75 ;  /* 0x0000004b3b4b2221 */ /* 0x000fe40000010000 */
.L_x_30819:
[----:B------:R-:W-:Y:S05]  /*2250*/  BSYNC B1 ;  /* 0x0000000000017941 */ /* 0x000fea0003800000 */
.L_x_30818:
[----:B------:R-:W-:Y:S01]  /*2260*/  HFMA2.MMA R116, -RZ, RZ, 0, 1.9073486328125e-06 ;  /* 0x00000020ff747435 */ /* 0x000fe200000001ff */
[----:B------:R-:W-:-:S09]  /*2270*/  IADD3 R217, R217, 0x80, RZ ;  /* 0x00000080d9d97810 */ /* 0x000fd20007ffe0ff */
[C---:B------:R-:W-:Y:S01]  /*2280*/  IMAD.WIDE.U32 R116, R119.reuse, R116, c[0x0][0x188] ;  /* 0x0000620077747625 */ /* 0x040fe200078e0074 */
[----:B------:R-:W-:-:S04]  /*2290*/  IADD3 R119, R119, 0x80, RZ ;  /* 0x0000008077777810 */ /* 0x000fc80007ffe0ff */
[----:B------:R0:W-:Y:S04]  /*22a0*/  STG.E.128 [R116.64], R68 ;  /* 0x0000004474007986 */ /* 0x0001e8000c101d04 */
[----:B------:R0:W-:Y:S02]  /*22b0*/  STG.E.128 [R116.64+0x10], R72 ;  /* 0x0000104874007986 */ /* 0x0001e4000c101d04 */
.L_x_30803:
[----:B------:R-:W-:Y:S05]  /*22c0*/  BSYNC B0 ;  /* 0x0000000000007941 */ /* 0x000fea0003800000 */
.L_x_30802:
        /* <DEDUP_REMOVED lines=43> */
.L_x_30823:
[----:B0-----:R-:W-:Y:S05]  /*2580*/  BSYNC B1 ;  /* 0x0000000000017941 */ /* 0x001fea0003800000 */
.L_x_30822:
[----:B------:R-:W-:Y:S01]  /*2590*/  BSSY B1, `(.L_x_30824) ;  /* 0x0000006000017945 */ /* 0x000fe20003800000 */
[----:B------:R-:W-:Y:S05]  /*25a0*/  @!P3 BRA `(.L_x_30825) ;  /* 0x000000400000b947 */ /* 0x000fea0003800000 */
[----:B-----5:R-:W-:-:S05]  /*25b0*/  HADD2.F32 R77, -RZ, R64.H1_H1 ;  /* 0x30000040ff4d7230 */ /* 0x020fca0000004100 */
[----:B------:R-:W-:-:S04]  /*25c0*/  FMUL.FTZ R77, R77, c[0x0][0x1ec] ;  /* 0x00007b004d4d7a20 */ /* 0x000fc80000410000 */
[----:B------:R-:W-:-:S04]  /*25d0*/  FMUL.FTZ R77, R234, R77 ;  /* 0x0000004dea4d7220 */ /* 0x000fc80000410000 */
[----:B------:R-:W-:Y:S02]  /*25e0*/  @P2 FADD.FTZ R77, R49, R77 ;  /* 0x0000004d314d2221 */ /* 0x000fe40000010000 */
.L_x_30825:
[----:B------:R-:W-:Y:S05]  /*25f0*/  BSYNC B1 ;  /* 0x0000000000017941 */ /* 0x000fea0003800000 */
.L_x_30824:
[----:B------:R-:W-:Y:S01]  /*2600*/  BSSY B1, `(.L_x_30826) ;  /* 0x0000006000017945 */ /* 0x000fe20003800000 */
[----:B------:R-:W-:Y:S05]  /*2610*/  @!P3 BRA `(.L_x_30827) ;  /* 0x000000400000b947 */ /* 0x000fea0003800000 */
[----:B-----5:R-:W-:-:S05]  /*2620*/  HADD2.F32 R78, -RZ, R65.H0_H0 ;  /* 0x20000041ff4e7230 */ /* 0x020fca0000004100 */
[----:B------:R-:W-:-:S04]  /*2630*/  FMUL.FTZ R78, R78, c[0x0][0x1ec] ;  /* 0x00007b004e4e7a20 */ /* 0x000fc80000410000 */
[----:B------:R-:W-:-:S04]  /*2640*/  FMUL.FTZ R78, R233, R78 ;  /* 0x0000004ee94e7220 */ /* 0x000fc80000410000 */
[----:B------:R-:W-:Y:S02]  /*2650*/  @P2 FADD.FTZ R78, R50, R78 ;  /* 0x0000004e324e2221 */ /* 0x000fe40000010000 */
.L_x_30827:
[----:B------:R-:W-:Y:S05]  /*2660*/  BSYNC B1 ;  /* 0x0000000000017941 */ /* 0x000fea0003800000 */
.L_x_30826:
[----:B------:R-:W-:Y:S01]  /*2670*/  BSSY B1, `(.L_x_30828) ;  /* 0x0000006000017945 */ /* 0x000fe20003800000 */
[----:B------:R-:W-:Y:S05]  /*2680*/  @!P3 BRA `(.L_x_30829) ;  /* 0x000000400000b947 */ /* 0x000fea0003800000 */
[----:B-----5:R-:W-:-:S05]  /*2690*/  HADD2.F32 R79, -RZ, R65.H1_H1 ;  /* 0x30000041ff4f7230 */ /* 0x020fca0000004100 */
[----:B------:R-:W-:-:S04]  /*26a0*/  FMUL.FTZ R79, R79, c[0x0][0x1ec] ;  /* 0x00007b004f4f7a20 */ /* 0x000fc80000410000 */
[----:B------:R-:W-:-:S04]  /*26b0*/  FMUL.FTZ R79, R232, R79 ;  /* 0x0000004fe84f7220 */ /* 0x000fc80000410000 */
[----:B------:R-:W-:Y:S02]  /*26c0*/  @P2 FADD.FTZ R79, R51, R79 ;  /* 0x0000004f334f2221 */ /* 0x000fe40000010000 */
.L_x_30829:
[----:B------:R-:W-:Y:S05]  /*26d0*/  BSYNC B1 ;  /* 0x0000000000017941 */ /* 0x000fea0003800000 */
.L_x_30828:
[----:B------:R-:W-:Y:S01]  /*26e0*/  BSSY B1, `(.L_x_30830) ;  /* 0x0000006000017945 */ /* 0x000fe20003800000 */
[----:B------:R-:W-:Y:S05]  /*26f0*/  @!P3 BRA `(.L_x_30831) ;  /* 0x000000400000b947 */ /* 0x000fea0003800000 */
[----:B-----5:R-:W-:-:S05]  /*2700*/  HADD2.F32 R80, -RZ, R66.H0_H0 ;  /* 0x20000042ff507230 */ /* 0x020fca0000004100 */
[----:B------:R-:W-:-:S04]  /*2710*/  FMUL.FTZ R80, R80, c[0x0][0x1ec] ;  /* 0x00007b0050507a20 */ /* 0x000fc80000410000 */
[----:B------:R-:W-:-:S04]  /*2720*/  FMUL.FTZ R80, R231, R80 ;  /* 0x00000050e7507220 */ /* 0x000fc80000410000 */
[----:B------:R-:W-:Y:S02]  /*2730*/  @P2 FADD.FTZ R80, R56, R80 ;  /* 0x0000005038502221 */ /* 0x000fe40000010000 */
.L_x_30831:
[----:B------:R-:W-:Y:S05]  /*2740*/  BSYNC B1 ;  /* 0x0000000000017941 */ /* 0x000fea0003800000 */
.L_x_30830:
[----:B------:R-:W-:Y:S01]  /*2750*/  BSSY B1, `(.L_x_30832) ;  /* 0x0000006000017945 */ /* 0x000fe20003800000 */
[----:B------:R-:W-:Y:S05]  /*2760*/  @!P3 BRA `(.L_x_30833) ;  /* 0x000000400000b947 */ /* 0x000fea0003800000 */
[----:B-----5:R-:W-:-:S05]  /*2770*/  HADD2.F32 R81, -RZ, R66.H1_H1 ;  /* 0x30000042ff517230 */ /* 0x020fca0000004100 */
[----:B------:R-:W-:-:S04]  /*2780*/  FMUL.FTZ R81, R81, c[0x0][0x1ec] ;  /* 0x00007b0051517a20 */ /* 0x000fc80000410000 */
[----:B------:R-:W-:-:S04]  /*2790*/  FMUL.FTZ R81, R230, R81 ;  /* 0x00000051e6517220 */ /* 0x000fc80000410000 */
[----:B------:R-:W-:Y:S02]  /*27a0*/  @P2 FADD.FTZ R81, R57, R81 ;  /* 0x0000005139512221 */ /* 0x000fe40000010000 */
.L_x_30833:
[----:B------:R-:W-:Y:S05]  /*27b0*/  BSYNC B1 ;  /* 0x0000000000017941 */ /* 0x000fea0003800000 */
.L_x_30832:
[----:B------:R-:W-:Y:S01]  /*27c0*/  BSSY B1, `(.L_x_30834) ;  /* 0x0000006000017945 */ /* 0x000fe20003800000 */
[----:B------:R-:W-:Y:S05]  /*27d0*/  @!P3 BRA `(.L_x_30835) ;  /* 0x000000400000b947 */ /* 0x000fea0003800000 */
[----:B-----5:R-:W-:-:S05]  /*27e0*/  HADD2.F32 R82, -RZ, R67.H0_H0 ;  /* 0x20000043ff527230 */ /* 0x020fca0000004100 */
[----:B------:R-:W-:-:S04]  /*27f0*/  FMUL.FTZ R82, R82, c[0x0][0x1ec] ;  /* 0x00007b0052527a20 */ /* 0x000fc80000410000 */
[----:B------:R-:W-:-:S04]  /*2800*/  FMUL.FTZ R82, R229, R82 ;  /* 0x00000052e5527220 */ /* 0x000fc80000410000 */
[----:B------:R-:W-:Y:S02]  /*2810*/  @P2 FADD.FTZ R82, R58, R82 ;  /* 0x000000523a522221 */ /* 0x000fe40000010000 */
.L_x_30835:
[----:B------:R-:W-:Y:S05]  /*2820*/  BSYNC B1 ;  /* 0x0000000000017941 */ /* 0x000fea0003800000 */
.L_x_30834:
[----:B------:R-:W-:Y:S01]  /*2830*/  BSSY B1, `(.L_x_30836) ;  /* 0x0000006000017945 */ /* 0x000fe20003800000 */
[----:B------:R-:W-:Y:S05]  /*2840*/  @!P3 BRA `(.L_x_30837) ;  /* 0x000000400000b947 */ /* 0x000fea0003800000 */
[----:B-----5:R-:W-:-:S05]  /*2850*/  HADD2.F32 R83, -RZ, R67.H1_H1 ;  /* 0x30000043ff537230 */ /* 0x020fca0000004100 */
[----:B------:R-:W-:-:S04]  /*2860*/  FMUL.FTZ R83, R83, c[0x0][0x1ec] ;  /* 0x00007b0053537a20 */ /* 0x000fc80000410000 */
[----:B------:R-:W-:-:S04]  /*2870*/  FMUL.FTZ R83, R228, R83 ;  /* 0x00000053e4537220 */ /* 0x000fc80000410000 */
[----:B------:R-:W-:Y:S02]  /*2880*/  @P2 FADD.FTZ R83, R59, R83 ;  /* 0x000000533b532221 */ /* 0x000fe40000010000 */
.L_x_30837:
[----:B------:R-:W-:Y:S05]  /*2890*/  BSYNC B1 ;  /* 0x0000000000017941 */ /* 0x000fea0003800000 */
.L_x_30836:
[----:B------:R-:W-:Y:S01]  /*28a0*/  HFMA2.MMA R116, -RZ, RZ, 0, 1.9073486328125e-06 ;  /* 0x00000020ff747435 */ /* 0x000fe200000001ff */
[----:B------:R-:W-:-:S09]  /*28b0*/  IADD3 R217, R217, 0x80, RZ ;  /* 0x00000080d9d97810 */ /* 0x000fd20007ffe0ff */
[C---:B------:R-:W-:Y:S01]  /*28c0*/  IMAD.WIDE.U32 R116, R119.reuse, R116, c[0x0][0x188] ;  /* 0x0000620077747625 */ /* 0x040fe200078e0074 */
[----:B------:R-:W-:-:S04]  /*28d0*/  IADD3 R119, R119, 0x80, RZ ;  /* 0x0000008077777810 */ /* 0x000fc80007ffe0ff */
[----:B------:R0:W-:Y:S04]  /*28e0*/  STG.E.128 [R116.64], R76 ;  /* 0x0000004c74007986 */ /* 0x0001e8000c101d04 */
[----:B------:R0:W-:Y:S02]  /*28f0*/  STG.E.128 [R116.64+0x10], R80 ;  /* 0x0000105074007986 */ /* 0x0001e4000c101d04 */
.L_x_30821:
[----:B------:R-:W-:Y:S05]  /*2900*/  BSYNC B0 ;  /* 0x0000000000007941 */ /* 0x000fea0003800000 */
.L_x_30820:
        /* <DEDUP_REMOVED lines=43> */
.L_x_30841:
[----:B0-----:R-:W-:Y:S05]  /*2bc0*/  BSYNC B1 ;  /* 0x0000000000017941 */ /* 0x001fea0003800000 */
.L_x_30840:
[----:B------:R-:W-:Y:S01]  /*2bd0*/  BSSY B1, `(.L_x_30842) ;  /* 0x0000006000017945 */ /* 0x000fe20003800000 */
[----:B------:R-:W-:Y:S05]  /*2be0*/  @!P3 BRA `(.L_x_30843) ;  /* 0x000000400000b947 */ /* 0x000fea0003800000 */
[----:B-----5:R-:W-:-:S05]  /*2bf0*/  HADD2.F32 R85, -RZ, R64.H1_H1 ;  /* 0x30000040ff557230 */ /* 0x020fca0000004100 */
[----:B------:R-:W-:-:S04]  /*2c00*/  FMUL.FTZ R85, R85, c[0x0][0x1ec] ;  /* 0x00007b0055557a20 */ /* 0x000fc80000410000 */
[----:B------:R-:W-:-:S04]  /*2c10*/  FMUL.FTZ R85, R226, R85 ;  /* 0x00000055e2557220 */ /* 0x000fc80000410000 */
[----:B------:R-:W-:Y:S02]  /*2c20*/  @P2 FADD.FTZ R85, R49, R85 ;  /* 0x0000005531552221 */ /* 0x000fe40000010000 */
.L_x_30843:
[----:B------:R-:W-:Y:S05]  /*2c30*/  BSYNC B1 ;  /* 0x0000000000017941 */ /* 0x000fea0003800000 */
.L_x_30842:
[----:B------:R-:W-:Y:S01]  /*2c40*/  BSSY B1, `(.L_x_30844) ;  /* 0x0000006000017945 */ /* 0x000fe20003800000 */
[----:B------:R-:W-:Y:S05]  /*2c50*/  @!P3 BRA `(.L_x_30845) ;  /* 0x000000400000b947 */ /* 0x000fea0003800000 */
[----:B-----5:R-:W-:-:S05]  /*2c60*/  HADD2.F32 R86, -RZ, R65.H0_H0 ;  /* 0x20000041ff567230 */ /* 0x020fca0000004100 */
[----:B------:R-:W-:-:S04]  /*2c70*/  FMUL.FTZ R86, R86, c[0x0][0x1ec] ;  /* 0x00007b0056567a20 */ /* 0x000fc80000410000 */
[----:B------:R-:W-:-:S04]  /*2c80*/  FMUL.FTZ R86, R225, R86 ;  /* 0x00000056e1567220 */ /* 0x000fc80000410000 */
[----:B------:R-:W-:Y:S02]  /*2c90*/  @P2 FADD.FTZ R86, R50, R86 ;  /* 0x0000005632562221 */ /* 0x000fe40000010000 */
.L_x_30845:
[----:B------:R-:W-:Y:S05]  /*2ca0*/  BSYNC B1 ;  /* 0x0000000000017941 */ /* 0x000fea0003800000 */
.L_x_30844:
[----:B------:R-:W-:Y:S01]  /*2cb0*/  BSSY B1, `(.L_x_30846) ;  /* 0x0000006000017945 */ /* 0x000fe20003800000 */
[----:B------:R-:W-:Y:S05]  /*2cc0*/  @!P3 BRA `(.L_x_30847) ;  /* 0x000000400000b947 */ /* 0x000fea0003800000 */
[----:B-----5:R-:W-:-:S05]  /*2cd0*/  HADD2.F32 R87, -RZ, R65.H1_H1 ;  /* 0x30000041ff577230 */ /* 0x020fca0000004100 */
[----:B------:R-:W-:-:S04]  /*2ce0*/  FMUL.FTZ R87, R87, c[0x0][0x1ec] ;  /* 0x00007b0057577a20 */ /* 0x000fc80000410000 */
[----:B------:R-:W-:-:S04]  /*2cf0*/  FMUL.FTZ R87, R224, R87 ;  /* 0x00000057e0577220 */ /* 0x000fc80000410000 */
[----:B------:R-:W-:Y:S02]  /*2d00*/  @P2 FADD.FTZ R87, R51, R87 ;  /* 0x0000005733572221 */ /* 0x000fe40000010000 */
.L_x_30847:
[----:B------:R-:W-:Y:S05]  /*2d10*/  BSYNC B1 ;  /* 0x0000000000017941 */ /* 0x000fea0003800000 */
.L_x_30846:
[----:B------:R-:W-:Y:S01]  /*2d20*/  BSSY B1, `(.L_x_30848) ;  /* 0x0000006000017945 */ /* 0x000fe20003800000 */
[----:B------:R-:W-:Y:S05]  /*2d30*/  @!P3 BRA `(.L_x_30849) ;  /* 0x000000400000b947 */ /* 0x000fea0003800000 */
[----:B-----5:R-:W-:-:S05]  /*2d40*/  HADD2.F32 R88, -RZ, R66.H0_H0 ;  /* 0x20000042ff587230 */ /* 0x020fca0000004100 */
[----:B------:R-:W-:-:S04]  /*2d50*/  FMUL.FTZ R88, R88, c[0x0][0x1ec] ;  /* 0x00007b0058587a20 */ /* 0x000fc80000410000 */
[----:B------:R-:W-:-:S04]  /*2d60*/  FMUL.FTZ R88, R223, R88 ;  /* 0x00000058df587220 */ /* 0x000fc80000410000 */
[----:B------:R-:W-:Y:S02]  /*2d70*/  @P2 FADD.FTZ R88, R56, R88 ;  /* 0x0000005838582221 */ /* 0x000fe40000010000 */
.L_x_30849:
[----:B------:R-:W-:Y:S05]  /*2d80*/  BSYNC B1 ;  /* 0x0000000000017941 */ /* 0x000fea0003800000 */
.L_x_30848:
[----:B------:R-:W-:Y:S01]  /*2d90*/  BSSY B1, `(.L_x_30850) ;  /* 0x0000006000017945 */ /* 0x000fe20003800000 */
[----:B------:R-:W-:Y:S05]  /*2da0*/  @!P3 BRA `(.L_x_30851) ;  /* 0x000000400000b947 */ /* 0x000fea0003800000 */
[----:B-----5:R-:W-:-:S05]  /*2db0*/  HADD2.F32 R89, -RZ, R66.H1_H1 ;  /* 0x30000042ff597230 */ /* 0x020fca0000004100 */
[----:B------:R-:W-:-:S04]  /*2dc0*/  FMUL.FTZ R89, R89, c[0x0][0x1ec] ;  /* 0x00007b0059597a20 */ /* 0x000fc80000410000 */
[----:B------:R-:W-:-:S04]  /*2dd0*/  FMUL.FTZ R89, R222, R89 ;  /* 0x00000059de597220 */ /* 0x000fc80000410000 */
[----:B------:R-:W-:Y:S02]  /*2de0*/  @P2 FADD.FTZ R89, R57, R89 ;  /* 0x0000005939592221 */ /* 0x000fe40000010000 */
.L_x_30851:
[----:B------:R-:W-:Y:S05]  /*2df0*/  BSYNC B1 ;  /* 0x0000000000017941 */ /* 0x000fea0003800000 */
.L_x_30850:
[----:B------:R-:W-:Y:S01]  /*2e00*/  BSSY B1, `(.L_x_30852) ;  /* 0x0000006000017945 */ /* 0x000fe20003800000 */
[----:B------:R-:W-:Y:S05]  /*2e10*/  @!P3 BRA `(.L_x_30853) ;  /* 0x000000400000b947 */ /* 0x000fea0003800000 */
[----:B-----5:R-:W-:-:S05]  /*2e20*/  HADD2.F32 R90, -RZ, R67.H0_H0 ;  /* 0x20000043ff5a7230 */ /* 0x020fca0000004100 */
[----:B------:R-:W-:-:S04]  /*2e30*/  FMUL.FTZ R117, R90, c[0x0][0x1ec] ;  /* 0x00007b005a757a20 */ /* 0x000fc80000410000 */
[----:B------:R-:W-:-:S04]  /*2e40*/  FMUL.FTZ R90, R220, R117 ;  /* 0x00000075dc5a7220 */ /* 0x000fc80000410000 */
[----:B------:R-:W-:Y:S02]  /*2e50*/  @P2 FADD.FTZ R90, R58, R90 ;  /* 0x0000005a3a5a2221 */ /* 0x000fe40000010000 */
.L_x_30853:
[----:B------:R-:W-:Y:S05]  /*2e60*/  BSYNC B1 ;  /* 0x0000000000017941 */ /* 0x000fea0003800000 */
.L_x_30852:
[----:B------:R-:W-:Y:S01]  /*2e70*/  BSSY B1, `(.L_x_30854) ;  /* 0x0000006000017945 */ /* 0x000fe20003800000 */
[----:B------:R-:W-:Y:S05]  /*2e80*/  @!P3 BRA `(.L_x_30855) ;  /* 0x000000400000b947 */ /* 0x000fea0003800000 */
[----:B-----5:R-:W-:-:S05]  /*2e90*/  HADD2.F32 R91, -RZ, R67.H1_H1 ;  /* 0x30000043ff5b7230 */ /* 0x020fca0000004100 */
[----:B------:R-:W-:-:S04]  /*2ea0*/  FMUL.FTZ R116, R91, c[0x0][0x1ec] ;  /* 0x00007b005b747a20 */ /* 0x000fc80000410000 */
[----:B------:R-:W-:-:S04]  /*2eb0*/  FMUL.FTZ R91, R219, R116 ;  /* 0x00000074db5b7220 */ /* 0x000fc80000410000 */
[----:B------:R-:W-:Y:S02]  /*2ec0*/  @P2 FADD.FTZ R91, R59, R91 ;  /* 0x0000005b3b5b2221 */ /* 0x000fe40000010000 */
.L_x_30855:
[----:B------:R-:W-:Y:S05]  /*2ed0*/  BSYNC B1 ;  /* 0x0000000000017941 */ /* 0x000fea0003800000 */
.L_x_30854:
[----:B------:R-:W-:Y:S01]  /*2ee0*/  HFMA2.MMA R116, -RZ, RZ, 0, 1.9073486328125e-06 ;  /* 0x00000020ff747435 */ /* 0x000fe200000001ff */
[----:B------:R-:W-:-:S09]  /*2ef0*/  IADD3 R217, R217, 0x80, RZ ;  /* 0x00000080d9d97810 */ /* 0x000fd20007ffe0ff */
[C---:B------:R-:W-:Y:S01]  /*2f00*/  IMAD.WIDE.U32 R116, R119.reuse, R116, c[0x0][0x188] ;  /* 0x0000620077747625 */ /* 0x040fe200078e0074 */
[----:B------:R-:W-:-:S04]  /*2f10*/  IADD3 R119, R119, 0x80, RZ ;  /* 0x0000008077777810 */ /* 0x000fc80007ffe0ff */
[----:B------:R0:W-:Y:S04]  /*2f20*/  STG.E.128 [R116.64], R84 ;  /* 0x0000005474007986 */ /* 0x0001e8000c101d04 */
[----:B------:R0:W-:Y:S02]  /*2f30*/  STG.E.128 [R116.64+0x10], R88 ;  /* 0x0000105874007986 */ /* 0x0001e4000c101d04 */
.L_x_30839:
[----:B------:R-:W-:Y:S05]  /*2f40*/  BSYNC B0 ;  /* 0x0000000000007941 */ /* 0x000fea0003800000 */
.L_x_30838:
        /* <DEDUP_REMOVED lines=43> */
.L_x_30859:
[----:B0-----:R-:W-:Y:S05]  /*3200*/  BSYNC B1 ;  /* 0x0000000000017941 */ /* 0x001fea0003800000 */
.L_x_30858:
[----:B------:R-:W-:Y:S01]  /*3210*/  BSSY B1, `(.L_x_30860) ;  /* 0x0000006000017945 */ /* 0x000fe20003800000 */
[----:B------:R-:W-:Y:S05]  /*3220*/  @!P3 BRA `(.L_x_30861) ;  /* 0x000000400000b947 */ /* 0x000fea0003800000 */
[----:B-----5:R-:W-:-:S05]  /*3230*/  HADD2.F32 R93, -RZ, R64.H1_H1 ;  /* 0x30000040ff5d7230 */ /* 0x020fca0000004100 */
[----:B------:R-:W-:-:S04]  /*3240*/  FMUL.FTZ R116, R93, c[0x0][0x1ec] ;  /* 0x00007b005d747a20 */ /* 0x000fc80000410000 */
[----:B------:R-:W-:-:S04]  /*3250*/  FMUL.FTZ R93, R215, R116 ;  /* 0x00000074d75d7220 */ /* 0x000fc80000410000 */
[----:B------:R-:W-:Y:S02]  /*3260*/  @P2 FADD.FTZ R93, R49, R93 ;  /* 0x0000005d315d2221 */ /* 0x000fe40000010000 */
.L_x_30861:
[----:B------:R-:W-:Y:S05]  /*3270*/  BSYNC B1 ;  /* 0x0000000000017941 */ /* 0x000fea0003800000 */
.L_x_30860:
[----:B------:R-:W-:Y:S01]  /*3280*/  BSSY B1, `(.L_x_30862) ;  /* 0x0000006000017945 */ /* 0x000fe20003800000 */
[----:B------:R-:W-:Y:S05]  /*3290*/  @!P3 BRA `(.L_x_30863) ;  /* 0x000000400000b947 */ /* 0x000fea0003800000 */
[----:B-----5:R-:W-:-:S05]  /*32a0*/  HADD2.F32 R94, -RZ, R65.H0_H0 ;  /* 0x20000041ff5e7230 */ /* 0x020fca0000004100 */
[----:B------:R-:W-:-:S04]  /*32b0*/  FMUL.FTZ R117, R94, c[0x0][0x1ec] ;  /* 0x00007b005e757a20 */ /* 0x000fc80000410000 */
[----:B------:R-:W-:-:S04]  /*32c0*/  FMUL.FTZ R94, R214, R117 ;  /* 0x00000075d65e7220 */ /* 0x000fc80000410000 */
[----:B------:R-:W-:Y:S02]  /*32d0*/  @P2 FADD.FTZ R94, R50, R94 ;  /* 0x0000005e325e2221 */ /* 0x000fe40000010000 */
.L_x_30863:
[----:B------:R-:W-:Y:S05]  /*32e0*/  BSYNC B1 ;  /* 0x0000000000017941 */ /* 0x000fea0003800000 */
.L_x_30862:
[----:B------:R-:W-:Y:S01]  /*32f0*/  BSSY B1, `(.L_x_30864) ;  /* 0x0000006000017945 */ /* 0x000fe20003800000 */
[----:B------:R-:W-:Y:S05]  /*3300*/  @!P3 BRA `(.L_x_30865) ;  /* 0x000000400000b947 */ /* 0x000fea0003800000 */
[----:B-----5:R-:W-:-:S05]  /*3310*/  HADD2.F32 R95, -RZ, R65.H1_H1 ;  /* 0x30000041ff5f7230 */ /* 0x020fca0000004100 */
[----:B------:R-:W-:-:S04]  /*3320*/  FMUL.FTZ R116, R95, c[0x0][0x1ec] ;  /* 0x00007b005f747a20 */ /* 0x000fc80000410000 */
[----:B------:R-:W-:-:S04]  /*3330*/  FMUL.FTZ R95, R213, R116 ;  /* 0x00000074d55f7220 */ /* 0x000fc80000410000 */
[----:B------:R-:W-:Y:S02]  /*3340*/  @P2 FADD.FTZ R95, R51, R95 ;  /* 0x0000005f335f2221 */ /* 0x000fe40000010000 */
.L_x_30865:
[----:B------:R-:W-:Y:S05]  /*3350*/  BSYNC B1 ;  /* 0x0000000000017941 */ /* 0x000fea0003800000 */
.L_x_30864:
[----:B------:R-:W-:Y:S01]  /*3360*/  BSSY B1, `(.L_x_30866) ;  /* 0x0000006000017945 */ /* 0x000fe20003800000 */
[----:B------:R-:W-:Y:S05]  /*3370*/  @!P3 BRA `(.L_x_30867) ;  /* 0x000000400000b947 */ /* 0x000fea0003800000 */
[----:B-----5:R-:W-:-:S05]  /*3380*/  HADD2.F32 R96, -RZ, R66.H0_H0 ;  /* 0x20000042ff607230 */ /* 0x020fca0000004100 */
[----:B------:R-:W-:-:S04]  /*3390*/  FMUL.FTZ R117, R96, c[0x0][0x1ec] ;  /* 0x00007b0060757a20 */ /* 0x000fc80000410000 */
[----:B------:R-:W-:-:S04]  /*33a0*/  FMUL.FTZ R96, R212, R117 ;  /* 0x00000075d4607220 */ /* 0x000fc80000410000 */
[----:B------:R-:W-:Y:S02]  /*33b0*/  @P2 FADD.FTZ R96, R56, R96 ;  /* 0x0000006038602221 */ /* 0x000fe40000010000 */
.L_x_30867:
[----:B------:R-:W-:Y:S05]  /*33c0*/  BSYNC B1 ;  /* 0x0000000000017941 */ /* 0x000fea0003800000 */
.L_x_30866:
[----:B------:R-:W-:Y:S01]  /*33d0*/  BSSY B1, `(.L_x_30868) ;  /* 0x0000006000017945 */ /* 0x000fe20003800000 */
[----:B------:R-:W-:Y:S05]  /*33e0*/  @!P3 BRA `(.L_x_30869) ;  /* 0x000000400000b947 */ /* 0x000fea0003800000 */
[----:B-----5:R-:W-:-:S05]  /*33f0*/  HADD2.F32 R97, -RZ, R66.H1_H1 ;  /* 0x30000042ff617230 */ /* 0x020fca0000004100 */
[----:B------:R-:W-:-:S04]  /*3400*/  FMUL.FTZ R116, R97, c[0x0][0x1ec] ;  /* 0x00007b0061747a20 */ /* 0x000fc80000410000 */
[----:B------:R-:W-:-:S04]  /*3410*/  FMUL.FTZ R97, R211, R116 ;  /* 0x00000074d3617220 */ /* 0x000fc80000410000 */
[----:B------:R-:W-:Y:S02]  /*3420*/  @P2 FADD.FTZ R97, R57, R97 ;  /* 0x0000006139612221 */ /* 0x000fe40000010000 */
.L_x_30869:
[----:B------:R-:W-:Y:S05]  /*3430*/  BSYNC B1 ;  /* 0x0000000000017941 */ /* 0x000fea0003800000 */
.L_x_30868:
[----:B------:R-:W-:Y:S01]  /*3440*/  BSSY B1, `(.L_x_30870) ;  /* 0x0000006000017945 */ /* 0x000fe20003800000 */
[----:B------:R-:W-:Y:S05]  /*3450*/  @!P3 BRA `(.L_x_30871) ;  /* 0x000000400000b947 */ /* 0x000fea0003800000 */
[----:B-----5:R-:W-:-:S05]  /*3460*/  HADD2.F32 R98, -RZ, R67.H0_H0 ;  /* 0x20000043ff627230 */ /* 0x020fca0000004100 */
[----:B------:R-:W-:-:S04]  /*3470*/  FMUL.FTZ R117, R98, c[0x0][0x1ec] ;  /* 0x00007b0062757a20 */ /* 0x000fc80000410000 */
[----:B------:R-:W-:-:S04]  /*3480*/  FMUL.FTZ R98, R210, R117 ;  /* 0x00000075d2627220 */ /* 0x000fc80000410000 */
[----:B------:R-:W-:Y:S02]  /*3490*/  @P2 FADD.FTZ R98, R58, R98 ;  /* 0x000000623a622221 */ /* 0x000fe40000010000 */
.L_x_30871:
[----:B------:R-:W-:Y:S05]  /*34a0*/  BSYNC B1 ;  /* 0x0000000000017941 */ /* 0x000fea0003800000 */
.L_x_30870:
[----:B------:R-:W-:Y:S01]  /*34b0*/  BSSY B1, `(.L_x_30872) ;  /* 0x0000006000017945 */ /* 0x000fe20003800000 */
[----:B------:R-:W-:Y:S05]  /*34c0*/  @!P3 BRA `(.L_x_30873) ;  /* 0x000000400000b947 */ /* 0x000fea0003800000 */
[----:B-----5:R-:W-:-:S05]  /*34d0*/  HADD2.F32 R99, -RZ, R67.H1_H1 ;  /* 0x30000043ff637230 */ /* 0x020fca0000004100 */
[----:B------:R-:W-:-:S04]  /*34e0*/  FMUL.FTZ R116, R99, c[0x0][0x1ec] ;  /* 0x00007b0063747a20 */ /* 0x000fc80000410000 */
[----:B------:R-:W-:-:S04]  /*34f0*/  FMUL.FTZ R99, R209, R116 ;  /* 0x00000074d1637220 */ /* 0x000fc80000410000 */
[----:B------:R-:W-:Y:S02]  /*3500*/  @P2 FADD.FTZ R99, R59, R99 ;  /* 0x000000633b632221 */ /* 0x000fe40000010000 */
.L_x_30873:
[----:B------:R-:W-:Y:S05]  /*3510*/  BSYNC B1 ;  /* 0x0000000000017941 */ /* 0x000fea0003800000 */
.L_x_30872:
[----:B------:R-:W-:Y:S01]  /*3520*/  HFMA2.MMA R116, -RZ, RZ, 0, 1.9073486328125e-06 ;  /* 0x00000020ff747435 */ /* 0x000fe200000001ff */
[----:B------:R-:W-:-:S09]  /*3530*/  IADD3 R217, R217, 0x80, RZ ;  /* 0x00000080d9d97810 */ /* 0x000fd20007ffe0ff */
[C---:B------:R-:W-:Y:S01]  /*3540*/  IMAD.WIDE.U32 R116, R119.reuse, R116, c[0x0][0x188] ;  /* 0x0000620077747625 */ /* 0x040fe200078e0074 */
[----:B------:R-:W-:-:S04]  /*3550*/  IADD3 R119, R119, 0x80, RZ ;  /* 0x0000008077777810 */ /* 0x000fc80007ffe0ff */
[----:B------:R0:W-:Y:S04]  /*3560*/  STG.E.128 [R116.64], R92 ;  /* 0x0000005c74007986 */ /* 0x0001e8000c101d04 */
[----:B------:R0:W-:Y:S02]  /*3570*/  STG.E.128 [R116.64+0x10], R96 ;  /* 0x0000106074007986 */ /* 0x0001e4000c101d04 */
.L_x_30857:
[----:B------:R-:W-:Y:S05]  /*3580*/  BSYNC B0 ;  /* 0x0000000000007941 */ /* 0x000fea0003800000 */
.L_x_30856:
        /* <DEDUP_REMOVED lines=43> */
.L_x_30877:
[----:B0-----:R-:W-:Y:S05]  /*3840*/  BSYNC B1 ;  /* 0x0000000000017941 */ /* 0x001fea0003800000 */
.L_x_30876:
[----:B------:R-:W-:Y:S01]  /*3850*/  BSSY B1, `(.L_x_30878) ;  /* 0x0000006000017945 */ /* 0x000fe20003800000 */
[----:B------:R-:W-:Y:S05]  /*3860*/  @!P3 BRA `(.L_x_30879) ;  /* 0x000000400000b947 */ /* 0x000fea0003800000 */
[----:B-----5:R-:W-:-:S05]  /*3870*/  HADD2.F32 R101, -RZ, R64.H1_H1 ;  /* 0x30000040ff657230 */ /* 0x020fca0000004100 */
[----:B------:R-:W-:-:S04]  /*3880*/  FMUL.FTZ R116, R101, c[0x0][0x1ec] ;  /* 0x00007b0065747a20 */ /* 0x000fc80000410000 */
[----:B------:R-:W-:-:S04]  /*3890*/  FMUL.FTZ R101, R207, R116 ;  /* 0x00000074cf657220 */ /* 0x000fc80000410000 */
[----:B------:R-:W-:Y:S02]  /*38a0*/  @P2 FADD.FTZ R101, R49, R101 ;  /* 0x0000006531652221 */ /* 0x000fe40000010000 */
.L_x_30879:
[----:B------:R-:W-:Y:S05]  /*38b0*/  BSYNC B1 ;  /* 0x0000000000017941 */ /* 0x000fea0003800000 */
.L_x_30878:
[----:B------:R-:W-:Y:S01]  /*38c0*/  BSSY B1, `(.L_x_30880) ;  /* 0x0000006000017945 */ /* 0x000fe20003800000 */
[----:B------:R-:W-:Y:S05]  /*38d0*/  @!P3 BRA `(.L_x_30881) ;  /* 0x000000400000b947 */ /* 0x000fea0003800000 */
[----:B-----5:R-:W-:-:S05]  /*38e0*/  HADD2.F32 R102, -RZ, R65.H0_H0 ;  /* 0x20000041ff667230 */ /* 0x020fca0000004100 */
[----:B------:R-:W-:-:S04]  /*38f0*/  FMUL.FTZ R117, R102, c[0x0][0x1ec] ;  /* 0x00007b0066757a20 */ /* 0x000fc80000410000 */
[----:B------:R-:W-:-:S04]  /*3900*/  FMUL.FTZ R102, R206, R117 ;  /* 0x00000075ce667220 */ /* 0x000fc80000410000 */
[----:B------:R-:W-:Y:S02]  /*3910*/  @P2 FADD.FTZ R102, R50, R102 ;  /* 0x0000006632662221 */ /* 0x000fe40000010000 */
.L_x_30881:
[----:B------:R-:W-:Y:S05]  /*3920*/  BSYNC B1 ;  /* 0x0000000000017941 */ /* 0x000fea0003800000 */
.L_x_30880:
[----:B------:R-:W-:Y:S01]  /*3930*/  BSSY B1, `(.L_x_30882) ;  /* 0x0000006000017945 */ /* 0x000fe20003800000 */
[----:B------:R-:W-:Y:S05]  /*3940*/  @!P3 BRA `(.L_x_30883) ;  /* 0x000000400000b947 */ /* 0x000fea0003800000 */
[----:B-----5:R-:W-:-:S05]  /*3950*/  HADD2.F32 R103, -RZ, R65.H1_H1 ;  /* 0x30000041ff677230 */ /* 0x020fca0000004100 */
[----:B------:R-:W-:-:S04]  /*3960*/  FMUL.FTZ R116, R103, c[0x0][0x1ec] ;  /* 0x00007b0067747a20 */ /* 0x000fc80000410000 */
[----:B------:R-:W-:-:S04]  /*3970*/  FMUL.FTZ R103, R205, R116 ;  /* 0x00000074cd677220 */ /* 0x000fc80000410000 */
[----:B------:R-:W-:Y:S02]  /*3980*/  @P2 FADD.FTZ R103, R51, R103 ;  /* 0x0000006733672221 */ /* 0x000fe40000010000 */
.L_x_30883:
[----:B------:R-:W-:Y:S05]  /*3990*/  BSYNC B1 ;  /* 0x0000000000017941 */ /* 0x000fea0003800000 */
.L_x_30882:
[----:B------:R-:W-:Y:S01]  /*39a0*/  BSSY B1, `(.L_x_30884) ;  /* 0x0000006000017945 */ /* 0x000fe20003800000 */
[----:B------:R-:W-:Y:S05]  /*39b0*/  @!P3 BRA `(.L_x_30885) ;  /* 0x000000400000b947 */ /* 0x000fea0003800000 */
[----:B-----5:R-:W-:-:S05]  /*39c0*/  HADD2.F32 R104, -RZ, R66.H0_H0 ;  /* 0x20000042ff687230 */ /* 0x020fca0000004100 */
[----:B------:R-:W-:-:S04]  /*39d0*/  FMUL.FTZ R117, R104, c[0x0][0x1ec] ;  /* 0x00007b0068757a20 */ /* 0x000fc80000410000 */
[----:B------:R-:W-:-:S04]  /*39e0*/  FMUL.FTZ R104, R204, R117 ;  /* 0x00000075cc687220 */ /* 0x000fc80000410000 */
[----:B------:R-:W-:Y:S02]  /*39f0*/  @P2 FADD.FTZ R104, R56, R104 ;  /* 0x0000006838682221 */ /* 0x000fe40000010000 */
.L_x_30885:
[----:B------:R-:W-:Y:S05]  /*3a00*/  BSYNC B1 ;  /* 0x0000000000017941 */ /* 0x000fea0003800000 */
.L_x_30884:
[----:B------:R-:W-:Y:S01]  /*3a10*/  BSSY B1, `(.L_x_30886) ;  /* 0x0000006000017945 */ /* 0x000fe20003800000 */
[----:B------:R-:W-:Y:S05]  /*3a20*/  @!P3 BRA `(.L_x_30887) ;  /* 0x000000400000b947 */ /* 0x000fea0003800000 */
[----:B-----5:R-:W-:-:S05]  /*3a30*/  HADD2.F32 R105, -RZ, R66.H1_H1 ;  /* 0x30000042ff697230 */ /* 0x020fca0000004100 */
[----:B------:R-:W-:-:S04]  /*3a40*/  FMUL.FTZ R116, R105, c[0x0][0x1ec] ;  /* 0x00007b0069747a20 */ /* 0x000fc80000410000 */
[----:B------:R-:W-:-:S04]  /*3a50*/  FMUL.FTZ R105, R203, R116 ;  /* 0x00000074cb697220 */ /* 0x000fc80000410000 */
[----:B------:R-:W-:Y:S02]  /*3a60*/  @P2 FADD.FTZ R105, R57, R105 ;  /* 0x0000006939692221 */ /* 0x000fe40000010000 */
.L_x_30887:
[----:B------:R-:W-:Y:S05]  /*3a70*/  BSYNC B1 ;  /* 0x0000000000017941 */ /* 0x000fea0003800000 */
.L_x_30886:
[----:B------:R-:W-:Y:S01]  /*3a80*/  BSSY B1, `(.L_x_30888) ;  /* 0x0000006000017945 */ /* 0x000fe20003800000 */
[----:B------:R-:W-:Y:S05]  /*3a90*/  @!P3 BRA `(.L_x_30889) ;  /* 0x000000400000b947 */ /* 0x000fea0003800000 */
[----:B-----5:R-:W-:-:S05]  /*3aa0*/  HADD2.F32 R106, -RZ, R67.H0_H0 ;  /* 0x20000043ff6a7230 */ /* 0x020fca0000004100 */
[----:B------:R-:W-:-:S04]  /*3ab0*/  FMUL.FTZ R117, R106, c[0x0][0x1ec] ;  /* 0x00007b006a757a20 */ /* 0x000fc80000410000 */
[----:B------:R-:W-:-:S04]  /*3ac0*/  FMUL.FTZ R106, R202, R117 ;  /* 0x00000075ca6a7220 */ /* 0x000fc80000410000 */
[----:B------:R-:W-:Y:S02]  /*3ad0*/  @P2 FADD.FTZ R106, R58, R106 ;  /* 0x0000006a3a6a2221 */ /* 0x000fe40000010000 */
.L_x_30889:
[----:B------:R-:W-:Y:S05]  /*3ae0*/  BSYNC B1 ;  /* 0x0000000000017941 */ /* 0x000fea0003800000 */
.L_x_30888:
[----:B------:R-:W-:Y:S01]  /*3af0*/  BSSY B1, `(.L_x_30890) ;  /* 0x0000006000017945 */ /* 0x000fe20003800000 */
[----:B------:R-:W-:Y:S05]  /*3b00*/  @!P3 BRA `(.L_x_30891) ;  /* 0x000000400000b947 */ /* 0x000fea0003800000 */
[----:B-----5:R-:W-:-:S05]  /*3b10*/  HADD2.F32 R107, -RZ, R67.H1_H1 ;  /* 0x30000043ff6b7230 */ /* 0x020fca0000004100 */
[----:B------:R-:W-:-:S04]  /*3b20*/  FMUL.FTZ R116, R107, c[0x0][0x1ec] ;  /* 0x00007b006b747a20 */ /* 0x000fc80000410000 */
[----:B------:R-:W-:-:S04]  /*3b30*/  FMUL.FTZ R107, R201, R116 ;  /* 0x00000074c96b7220 */ /* 0x000fc80000410000 */
[----:B------:R-:W-:Y:S02]  /*3b40*/  @P2 FADD.FTZ R107, R59, R107 ;  /* 0x0000006b3b6b2221 */ /* 0x000fe40000010000 */
.L_x_30891:
[----:B------:R-:W-:Y:S05]  /*3b50*/  BSYNC B1 ;  /* 0x0000000000017941 */ /* 0x000fea0003800000 */
.L_x_30890:
[----:B------:R-:W-:Y:S01]  /*3b60*/  HFMA2.MMA R116, -RZ, RZ, 0, 1.9073486328125e-06 ;  /* 0x00000020ff747435 */ /* 0x000fe200000001ff */
[----:B------:R-:W-:-:S09]  /*3b70*/  IADD3 R217, R217, 0x80, RZ ;  /* 0x00000080d9d97810 */ /* 0x000fd20007ffe0ff */
[C---:B------:R-:W-:Y:S01]  /*3b80*/  IMAD.WIDE.U32 R116, R119.reuse, R116, c[0x0][0x188] ;  /* 0x0000620077747625 */ /* 0x040fe200078e0074 */
[----:B------:R-:W-:-:S04]  /*3b90*/  IADD3 R119, R119, 0x80, RZ ;  /* 0x0000008077777810 */ /* 0x000fc80007ffe0ff */
[----:B------:R0:W-:Y:S04]  /*3ba0*/  STG.E.128 [R116.64], R100 ;  /* 0x0000006474007986 */ /* 0x0001e8000c101d04 */
[----:B------:R0:W-:Y:S02]  /*3bb0*/  STG.E.128 [R116.64+0x10], R104 ;  /* 0x0000106874007986 */ /* 0x0001e4000c101d04 */
.L_x_30875:
[----:B------:R-:W-:Y:S05]  /*3bc0*/  BSYNC B0 ;  /* 0x0000000000007941 */ /* 0x000fea0003800000 */
.L_x_30874:
        /* <DEDUP_REMOVED lines=40> */
[----:B0-----:R-:W-:-:S04]  /*3e50*/  FMUL.FTZ R117, R112, c[0x0][0x1ec] ;  /* 0x00007b0070757a20 */ /* 0x001fc80000410000 */
[----:B------:R-:W-:-:S04]  /*3e60*/  FMUL.FTZ R112, R200, R117 ;  /* 0x00000075c8707220 */ /* 0x000fc80000410000 */
[----:B------:R-:W-:Y:S02]  /*3e70*/  @P1 FADD.FTZ R112, R48, R112 ;  /* 0x0000007030701221 */ /* 0x000fe40000010000 */
.L_x_30895:
[----:B------:R-:W-:Y:S05]  /*3e80*/  BSYNC B1 ;  /* 0x0000000000017941 */ /* 0x000fea0003800000 */
.L_x_30894:
[----:B------:R-:W-:Y:S01]  /*3e90*/  BSSY B1, `(.L_x_30896) ;  /* 0x0000006000017945 */ /* 0x000fe20003800000 */
[----:B------:R-:W-:Y:S05]  /*3ea0*/  @!P2 BRA `(.L_x_30897) ;  /* 0x000000400000a947 */ /* 0x000fea0003800000 */
[----:B-----5:R-:W-:-:S05]  /*3eb0*/  HADD2.F32 R113, -RZ, R64.H1_H1 ;  /* 0x30000040ff717230 */ /* 0x020fca0000004100 */
[----:B0-----:R-:W-:-:S04]  /*3ec0*/  FMUL.FTZ R116, R113, c[0x0][0x1ec] ;  /* 0x00007b0071747a20 */ /* 0x001fc80000410000 */
[----:B------:R-:W-:-:S04]  /*3ed0*/  FMUL.FTZ R113, R199, R116 ;  /* 0x00000074c7717220 */ /* 0x000fc80000410000 */
[----:B------:R-:W-:Y:S02]  /*3ee0*/  @P1 FADD.FTZ R113, R49, R113 ;  /* 0x0000007131711221 */ /* 0x000fe40000010000 */
.L_x_30897:
[----:B------:R-:W-:Y:S05]  /*3ef0*/  BSYNC B1 ;  /* 0x0000000000017941 */ /* 0x000fea0003800000 */
.L_x_30896:
[----:B------:R-:W-:Y:S01]  /*3f00*/  BSSY B1, `(.L_x_30898) ;  /* 0x0000006000017945 */ /* 0x000fe20003800000 */
[----:B------:R-:W-:Y:S05]  /*3f10*/  @!P2 BRA `(.L_x_30899) ;  /* 0x000000400000a947 */ /* 0x000fea0003800000 */
[----:B-----5:R-:W-:-:S05]  /*3f20*/  HADD2.F32 R114, -RZ, R65.H0_H0 ;  /* 0x20000041ff727230 */ /* 0x020fca0000004100 */
[----:B0-----:R-:W-:-:S04]  /*3f30*/  FMUL.FTZ R117, R114, c[0x0][0x1ec] ;  /* 0x00007b0072757a20 */ /* 0x001fc80000410000 */
[----:B------:R-:W-:-:S04]  /*3f40*/  FMUL.FTZ R114, R198, R117 ;  /* 0x00000075c6727220 */ /* 0x000fc80000410000 */
[----:B------:R-:W-:Y:S02]  /*3f50*/  @P1 FADD.FTZ R114, R50, R114 ;  /* 0x0000007232721221 */ /* 0x000fe40000010000 */
.L_x_30899:
[----:B------:R-:W-:Y:S05]  /*3f60*/  BSYNC B1 ;  /* 0x0000000000017941 */ /* 0x000fea0003800000 */
.L_x_30898:
[----:B------:R-:W-:Y:S01]  /*3f70*/  BSSY B1, `(.L_x_30900) ;  /* 0x0000006000017945 */ /* 0x000fe20003800000 */
[----:B------:R-:W-:Y:S05]  /*3f80*/  @!P2 BRA `(.L_x_30901) ;  /* 0x000000400000a947 */ /* 0x000fea0003800000 */
[----:B-----5:R-:W-:-:S05]  /*3f90*/  HADD2.F32 R115, -RZ, R65.H1_H1 ;  /* 0x30000041ff737230 */ /* 0x020fca0000004100 */
[----:B0-----:R-:W-:-:S04]  /*3fa0*/  FMUL.FTZ R116, R115, c[0x0][0x1ec] ;  /* 0x00007b0073747a20 */ /* 0x001fc80000410000 */
[----:B------:R-:W-:-:S04]  /*3fb0*/  FMUL.FTZ R115, R197, R116 ;  /* 0x00000074c5737220 */ /* 0x000fc80000410000 */
[----:B------:R-:W-:Y:S02]  /*3fc0*/  @P1 FADD.FTZ R115, R51, R115 ;  /* 0x0000007333731221 */ /* 0x000fe40000010000 */
.L_x_30901:
[----:B------:R-:W-:Y:S05]  /*3fd0*/  BSYNC B1 ;  /* 0x0000000000017941 */ /* 0x000fea0003800000 */
.L_x_30900:
[----:B------:R-:W-:Y:S01]  /*3fe0*/  BSSY B1, `(.L_x_30902) ;  /* 0x0000006000017945 */ /* 0x000fe20003800000 */
[----:B------:R-:W-:Y:S05]  /*3ff0*/  @!P2 BRA `(.L_x_30903) ;  /* 0x000000400000a947 */ /* 0x000fea0003800000 */
[----:B-----5:R-:W-:-:S05]  /*4000*/  HADD2.F32 R108, -RZ, R66.H0_H0 ;  /* 0x20000042ff6c7230 */ /* 0x020fca0000004100 */
[----:B0-----:R-:W-:-:S04]  /*4010*/  FMUL.FTZ R117, R108, c[0x0][0x1ec] ;  /* 0x00007b006c757a20 */ /* 0x001fc80000410000 */
[----:B------:R-:W-:-:S04]  /*4020*/  FMUL.FTZ R108, R196, R117 ;  /* 0x00000075c46c7220 */ /* 0x000fc80000410000 */
[----:B------:R-:W-:Y:S02]  /*4030*/  @P1 FADD.FTZ R108, R56, R108 ;  /* 0x0000006c386c1221 */ /* 0x000fe40000010000 */
.L_x_30903:
[----:B------:R-:W-:Y:S05]  /*4040*/  BSYNC B1 ;  /* 0x0000000000017941 */ /* 0x000fea0003800000 */
.L_x_30902:
[----:B------:R-:W-:Y:S01]  /*4050*/  BSSY B1, `(.L_x_30904) ;  /* 0x0000006000017945 */ /* 0x000fe20003800000 */
[----:B------:R-:W-:Y:S05]  /*4060*/  @!P2 BRA `(.L_x_30905) ;  /* 0x000000400000a947 */ /* 0x000fea0003800000 */
[----:B-----5:R-:W-:-:S05]  /*4070*/  HADD2.F32 R109, -RZ, R66.H1_H1 ;  /* 0x30000042ff6d7230 */ /* 0x020fca0000004100 */
[----:B0-----:R-:W-:-:S04]  /*4080*/  FMUL.FTZ R116, R109, c[0x0][0x1ec] ;  /* 0x00007b006d747a20 */ /* 0x001fc80000410000 */
[----:B------:R-:W-:-:S04]  /*4090*/  FMUL.FTZ R109, R195, R116 ;  /* 0x00000074c36d7220 */ /* 0x000fc80000410000 */
[----:B------:R-:W-:Y:S02]  /*40a0*/  @P1 FADD.FTZ R109, R57, R109 ;  /* 0x0000006d396d1221 */ /* 0x000fe40000010000 */
.L_x_30905:
[----:B------:R-:W-:Y:S05]  /*40b0*/  BSYNC B1 ;  /* 0x0000000000017941 */ /* 0x000fea0003800000 */
.L_x_30904:
[----:B------:R-:W-:Y:S01]  /*40c0*/  BSSY B1, `(.L_x_30906) ;  /* 0x0000006000017945 */ /* 0x000fe20003800000 */
[----:B------:R-:W-:Y:S05]  /*40d0*/  @!P2 BRA `(.L_x_30907) ;  /* 0x000000400000a947 */ /* 0x000fea0003800000 */
[----:B-----5:R-:W-:-:S05]  /*40e0*/  HADD2.F32 R110, -RZ, R67.H0_H0 ;  /* 0x20000043ff6e7230 */ /* 0x020fca0000004100 */
[----:B0-----:R-:W-:-:S04]  /*40f0*/  FMUL.FTZ R117, R110, c[0x0][0x1ec] ;  /* 0x00007b006e757a20 */ /* 0x001fc80000410000 */
[----:B------:R-:W-:-:S04]  /*4100*/  FMUL.FTZ R110, R194, R117 ;  /* 0x00000075c26e7220 */ /* 0x000fc80000410000 */
[----:B------:R-:W-:Y:S02]  /*4110*/  @P1 FADD.FTZ R110, R58, R110 ;  /* 0x0000006e3a6e1221 */ /* 0x000fe40000010000 */
.L_x_30907:
[----:B------:R-:W-:Y:S05]  /*4120*/  BSYNC B1 ;  /* 0x0000000000017941 */ /* 0x000fea0003800000 */
.L_x_30906:
[----:B------:R-:W-:Y:S01]  /*4130*/  BSSY B1, `(.L_x_30908) ;  /* 0x0000006000017945 */ /* 0x000fe20003800000 */
[----:B------:R-:W-:Y:S05]  /*4140*/  @!P2 BRA `(.L_x_30909) ;  /* 0x000000400000a947 */ /* 0x000fea0003800000 */
[----:B-----5:R-:W-:-:S05]  /*4150*/  HADD2.F32 R111, -RZ, R67.H1_H1 ;  /* 0x30000043ff6f7230 */ /* 0x020fca0000004100 */
[----:B0-----:R-:W-:-:S04]  /*4160*/  FMUL.FTZ R116, R111, c[0x0][0x1ec] ;  /* 0x00007b006f747a20 */ /* 0x001fc80000410000 */
[----:B------:R-:W-:-:S04]  /*4170*/  FMUL.FTZ R111, R193, R116 ;  /* 0x00000074c16f7220 */ /* 0x000fc80000410000 */
[----:B------:R-:W-:Y:S02]  /*4180*/  @P1 FADD.FTZ R111, R59, R111 ;  /* 0x0000006f3b6f1221 */ /* 0x000fe40000010000 */
.L_x_30909:
[----:B------:R-:W-:Y:S05]  /*4190*/  BSYNC B1 ;  /* 0x0000000000017941 */ /* 0x000fea0003800000 */
.L_x_30908:
[----:B0-----:R-:W-:-:S10]  /*41a0*/  HFMA2.MMA R116, -RZ, RZ, 0, 1.9073486328125e-06 ;  /* 0x00000020ff747435 */ /* 0x001fd400000001ff */
[----:B------:R-:W-:-:S05]  /*41b0*/  IMAD.WIDE.U32 R116, R119, R116, c[0x0][0x188] ;  /* 0x0000620077747625 */ /* 0x000fca00078e0074 */
[----:B------:R0:W-:Y:S04]  /*41c0*/  STG.E.128 [R116.64], R112 ;  /* 0x0000007074007986 */ /* 0x0001e8000c101d04 */
[----:B------:R0:W-:Y:S02]  /*41d0*/  STG.E.128 [R116.64+0x10], R108 ;  /* 0x0000106c74007986 */ /* 0x0001e4000c101d04 */
.L_x_30893:
[----:B------:R-:W-:Y:S05]  /*41e0*/  BSYNC B0 ;  /* 0x0000000000007941 */ /* 0x000fea0003800000 */
.L_x_30892:
        /* <DEDUP_REMOVED lines=69> */
.L_x_30928:
        /* <DEDUP_REMOVED lines=133> */
.L_x_30929:
        /* <DEDUP_REMOVED lines=90> */
[----:B------:R-:W-:-:S02]  /*5430*/  FADD.FTZ R118, R60, -R221 ;  /* 0x800000dd3c767221 */ /* 0x000fc40000010000 */
[--C-:B------:R-:W-:Y:S01]  /*5440*/  FADD.FTZ R252, R63, -R221.reuse ;  /* 0x800000dd3ffc7221 */ /* 0x100fe20000010000 */
[----:B------:R-:W-:Y:S01]  /*5450*/  F2FP.PACK_AB R117, R119, R162 ;  /* 0x000000a27775723e */ /* 0x000fe200000000ff */
[----:B------:R-:W-:Y:S02]  /*5460*/  FADD.FTZ R162, R61, -R221 ;  /* 0x800000dd3da27221 */ /* 0x000fe40000010000 */
[C---:B------:R-:W-:Y:S02]  /*5470*/  FMUL.FTZ R118, R217.reuse, R118 ;  /* 0x00000076d9767220 */ /* 0x040fe40000410000 */
[----:B------:R-:W-:Y:S02]  /*5480*/  FMUL.FTZ R162, R217, R162 ;  /* 0x000000a2d9a27220 */ /* 0x000fe40000410000 */
[----:B------:R-:W-:Y:S02]  /*5490*/  FFMA.FTZ R118, R184, R118, R183 ;  /* 0x00000076b8767223 */ /* 0x000fe400000100b7 */
[----:B------:R-:W-:-:S02]  /*54a0*/  FFMA.FTZ R119, R182, R162, R181 ;  /* 0x000000a2b6777223 */ /* 0x000fc400000100b5 */
[----:B------:R-:W-:Y:S02]  /*54b0*/  FADD.FTZ R162, R62, -R221 ;  /* 0x800000dd3ea27221 */ /* 0x000fe40000010000 */
[----:B------:R-:W-:Y:S01]  /*54c0*/  FMUL.FTZ R252, R217, R252 ;  /* 0x000000fcd9fc7220 */ /* 0x000fe20000410000 */
[----:B------:R-:W-:Y:S01]  /*54d0*/  F2FP.PACK_AB R118, R119, R118 ;  /* 0x000000767776723e */ /* 0x000fe200000000ff */
[----:B------:R-:W-:Y:S02]  /*54e0*/  FMUL.FTZ R162, R217, R162 ;  /* 0x000000a2d9a27220 */ /* 0x000fe40000410000 */
[----:B------:R-:W-:Y:S02]  /*54f0*/  FFMA.FTZ R252, R178, R252, R177 ;  /* 0x000000fcb2fc7223 */ /* 0x000fe400000100b1 */
[----:B------:R-:W-:Y:S02]  /*5500*/  FFMA.FTZ R119, R180, R162, R179 ;  /* 0x000000a2b4777223 */ /* 0x000fe400000100b3 */
[C---:B------:R-:W-:Y:S01]  /*5510*/  IMAD.WIDE.U32 R162, R218.reuse, R163, c[0x0][0x208] ;  /* 0x00008200daa27625 */ /* 0x040fe200078e00a3 */
[----:B------:R-:W-:-:S02]  /*5520*/  IADD3 R218, R218, 0x80, RZ ;  /* 0x00000080dada7810 */ /* 0x000fc40007ffe0ff */
[----:B------:R-:W-:-:S05]  /*5530*/  F2FP.PACK_AB R119, R252, R119 ;  /* 0x00000077fc77723e */ /* 0x000fca00000000ff */
[----:B------:R0:W-:Y:S02]  /*5540*/  STG.E.128 [R162.64], R116 ;  /* 0x00000074a2007986 */ /* 0x0001e4000c101d04 */
.L_x_30915:
[----:B------:R-:W-:Y:S05]  /*5550*/  BSYNC B1 ;  /* 0x0000000000017941 */ /* 0x000fea0003800000 */
.L_x_30914:
        /* <DEDUP_REMOVED lines=35> */
.L_x_30917:
[----:B------:R-:W-:Y:S05]  /*5790*/  BSYNC B1 ;  /* 0x0000000000017941 */ /* 0x000fea0003800000 */
.L_x_30916:
        /* <DEDUP_REMOVED lines=27> */
[----:B------:R-:W-:Y:S01]  /*5950*/  F2FP.PACK_AB R118, R119, R118 ;  /* 0x000000767776723e */ /* 0x000fe200000000ff */
[----:B------:R-:W-:Y:S02]  /*5960*/  FFMA.FTZ R119, R15, R162, R23 ;  /* 0x000000a20f777223 */ /* 0x000fe40000010017 */
[----:B------:R-:W-:Y:S01]  /*5970*/  FFMA.FTZ R162, R16, R163, R24 ;  /* 0x000000a310a27223 */ /* 0x000fe20000010018 */
[----:B------:R-:W-:-:S04]  /*5980*/  HFMA2.MMA R163, -RZ, RZ, 0, 9.5367431640625e-07 ;  /* 0x00000010ffa37435 */ /* 0x000fc800000001ff */
[----:B------:R-:W-:-:S06]  /*5990*/  F2FP.PACK_AB R119, R162, R119 ;  /* 0x00000077a277723e */ /* 0x000fcc00000000ff */
[C---:B------:R-:W-:Y:S01]  /*59a0*/  IMAD.WIDE.U32 R162, R218.reuse, R163, c[0x0][0x208] ;  /* 0x00008200daa27625 */ /* 0x040fe200078e00a3 */
[----:B------:R-:W-:-:S04]  /*59b0*/  IADD3 R218, R218, 0x80, RZ ;  /* 0x00000080dada7810 */ /* 0x000fc80007ffe0ff */
[----:B------:R0:W-:Y:S03]  /*59c0*/  STG.E.128 [R162.64], R116 ;  /* 0x00000074a2007986 */ /* 0x0001e6000c101d04 */
.L_x_30919:
[----:B------:R-:W-:Y:S05]  /*59d0*/  BSYNC B1 ;  /* 0x0000000000017941 */ /* 0x000fea0003800000 */
.L_x_30918:
        /* <DEDUP_REMOVED lines=30> */
[----:B------:R-:W-:-:S04]  /*5bc0*/  MOV R163, 0x10 ;  /* 0x0000001000a37802 */ /* 0x000fc80000000f00 */
[----:B------:R-:W-:Y:S01]  /*5bd0*/  F2FP.PACK_AB R119, R162, R119 ;  /* 0x00000077a277723e */ /* 0x000fe200000000ff */
[C---:B------:R-:W-:Y:S01]  /*5be0*/  IMAD.WIDE.U32 R162, R218.reuse, R163, c[0x0][0x208] ;  /* 0x00008200daa27625 */ /* 0x040fe200078e00a3 */
[----:B------:R-:W-:-:S04]  /*5bf0*/  IADD3 R218, R218, 0x80, RZ ;  /* 0x00000080dada7810 */ /* 0x000fc80007ffe0ff */
[----:B------:R0:W-:Y:S03]  /*5c00*/  STG.E.128 [R162.64], R116 ;  /* 0x00000074a2007986 */ /* 0x0001e6000c101d04 */
.L_x_30921:
[----:B------:R-:W-:Y:S05]  /*5c10*/  BSYNC B1 ;  /* 0x0000000000017941 */ /* 0x000fea0003800000 */
.L_x_30920:
        /* <DEDUP_REMOVED lines=35> */
.L_x_30923:
[----:B------:R-:W-:Y:S05]  /*5e50*/  BSYNC B1 ;  /* 0x0000000000017941 */ /* 0x000fea0003800000 */
.L_x_30922:
        /* <DEDUP_REMOVED lines=35> */
.L_x_30925:
[----:B------:R-:W-:Y:S05]  /*6090*/  BSYNC B1 ;  /* 0x0000000000017941 */ /* 0x000fea0003800000 */
.L_x_30924:
        /* <DEDUP_REMOVED lines=24> */
[C---:B------:R-:W-:Y:S02]  /*6220*/  FMUL.FTZ R119, R217.reuse, R119 ;  /* 0x00000077d9777220 */ /* 0x040fe40000410000 */
[----:B------:R-:W-:Y:S01]  /*6230*/  FMUL.FTZ R251, R217, R251 ;  /* 0x000000fbd9fb7220 */ /* 0x000fe20000410000 */
[----:B------:R-:W-:Y:S01]  /*6240*/  F2FP.PACK_AB R116, R163, R162 ;  /* 0x000000a2a374723e */ /* 0x000fe200000000ff */
[----:B------:R-:W-:Y:S01]  /*6250*/  HFMA2.MMA R163, -RZ, RZ, 0, 9.5367431640625e-07 ;  /* 0x00000010ffa37435 */ /* 0x000fe200000001ff */
[----:B------:R-:W-:Y:S02]  /*6260*/  FFMA.FTZ R119, R151, R119, R160 ;  /* 0x0000007797777223 */ /* 0x000fe400000100a0 */
[----:B------:R-:W-:-:S05]  /*6270*/  FFMA.FTZ R252, R152, R251, R161 ;  /* 0x000000fb98fc7223 */ /* 0x000fca00000100a1 */
[----:B------:R-:W-:Y:S02]  /*6280*/  F2FP.PACK_AB R119, R252, R119 ;  /* 0x00000077fc77723e */ /* 0x000fe400000000ff */
[----:B------:R-:W-:-:S05]  /*6290*/  IMAD.WIDE.U32 R162, R218, R163, c[0x0][0x208] ;  /* 0x00008200daa27625 */ /* 0x000fca00078e00a3 */
[----:B------:R0:W-:Y:S02]  /*62a0*/  STG.E.128 [R162.64], R116 ;  /* 0x00000074a2007986 */ /* 0x0001e4000c101d04 */
.L_x_30913:
[----:B0-----:R-:W-:Y:S05]  /*62b0*/  BSYNC B0 ;  /* 0x0000000000007941 */ /* 0x001fea0003800000 */
.L_x_30912:
[----:B------:R-:W-:Y:S02]  /*62c0*/  LOP3.LUT P1, RZ, R165, 0xff, RZ, 0xc0, !PT ;  /* 0x000000ffa5ff7812 */ /* 0x000fe4000782c0ff */
[----:B------:R-:W-:Y:S02]  /*62d0*/  IADD3 R164, R164, c[0x0][0x160], RZ ;  /* 0x00005800a4a47a10 */ /* 0x000fe40007ffe0ff */
[----:B------:R-:W-:Y:S02]  /*62e0*/  SEL R165, RZ, 0x1, P1 ;  /* 0x00000001ffa57807 */ /* 0x000fe40000800000 */
[----:B------:R-:W-:-:S13]  /*62f0*/  ISETP.GE.AND P1, PT, R164, c[0x0][0x164], PT ;  /* 0x00005900a4007a0c */ /* 0x000fda0003f26270 */
[----:B------:R-:W-:Y:S01]  /*6300*/  @P1 CALL.REL.NOINC `(.L_x_30926) ;  /* 0x0000001000001944 */ /* 0x000fe20003c00000 */
[----:B------:R-:W-:Y:S05]  /*6310*/  BRA `(.L_x_30927) ;  /* 0xffffb21000007947 */ /* 0x000fea000383ffff */
.L_x_30926:
[----:B------:R-:W-:Y:S05]  /*6320*/  EXIT ;  /* 0x000000000000794d */ /* 0x000fea0003800000 */
.L_x_30910:
[----:B------:R-:W-:Y:S01]  /*6330*/  HFMA2.MMA R117, -RZ, RZ, 0, 5.9604644775390625e-08 ;  /* 0x00000001ff757435 */ /* 0x000fe200000001ff */
[----:B------:R-:W-:Y:S02]  /*6340*/  MOV R218, R116 ;  /* 0x0000007400da7202 */ /* 0x000fe40000000f00 */
[----:B------:R-:W-:Y:S02]  /*6350*/  MOV R252, 0x1f ;  /* 0x0000001f00fc7802 */ /* 0x000fe40000000f00 */
[----:B------:R-:W-:Y:S02]  /*6360*/  MOV R119, 0xffffffff ;  /* 0xffffffff00777802 */ /* 0x000fe40000000f00 */
[----:B------:R-:W-:Y:S02]  /*6370*/  MOV R118, 0x6390 ;  /* 0x0000639000767802 */ /* 0x000fe40000000f00 */
[----:B-----5:R-:W-:Y:S05]  /*6380*/  CALL.REL.NOINC `($__internal_102_$__cuda_sm70_shflsync_bfly_p) ;  /* 0x00000ad000007944 */ /* 0x020fea0003c00000 */
[----:B-1----:R-:W-:Y:S05]  /*6390*/  BRA `(.L_x_30928) ;  /* 0xffffe2a000007947 */ /* 0x002fea000383ffff */
.L_x_30911:
[----:B------:R-:W-:Y:S01]  /*63a0*/  HFMA2.MMA R117, -RZ, RZ, 0, 1.1920928955078125e-07 ;  /* 0x00000002ff757435 */ /* 0x000fe200000001ff */
[----:B------:R-:W-:Y:S02]  /*63b0*/  MOV R218, R116 ;  /* 0x0000007400da7202 */ /* 0x000fe40000000f00 */
[----:B------:R-:W-:-:S02]  /*63c0*/  MOV R252, 0x1f ;  /* 0x0000001f00fc7802 */ /* 0x000fc40000000f00 */
[----:B------:R-:W-:Y:S02]  /*63d0*/  MOV R119, 0xffffffff ;  /* 0xffffffff00777802 */ /* 0x000fe40000000f00 */
[----:B------:R-:W-:Y:S02]  /*63e0*/  MOV R118, 0x6400 ;  /* 0x0000640000767802 */ /* 0x000fe40000000f00 */
[----:B-----5:R-:W-:Y:S05]  /*63f0*/  CALL.REL.NOINC `($__internal_102_$__cuda_sm70_shflsync_bfly_p) ;  /* 0x00000a6000007944 */ /* 0x020fea0003c00000 */
[----:B-1----:R-:W-:Y:S01]  /*6400*/  FADD.FTZ R116, R116, R117 ;  /* 0x0000007574747221 */ /* 0x002fe20000010000 */
[----:B------:R-:W-:Y:S01]  /*6410*/  HFMA2.MMA R117, -RZ, RZ, 0, 2.384185791015625e-07 ;  /* 0x00000004ff757435 */ /* 0x000fe200000001ff */
[----:B------:R-:W-:Y:S02]  /*6420*/  MOV R252, 0x1f ;  /* 0x0000001f00fc7802 */ /* 0x000fe40000000f00 */
[----:B------:R-:W-:Y:S02]  /*6430*/  MOV R119, 0xffffffff ;  /* 0xffffffff00777802 */ /* 0x000fe40000000f00 */
[----:B------:R-:W-:Y:S02]  /*6440*/  MOV R218, R116 ;  /* 0x0000007400da7202 */ /* 0x000fe40000000f00 */
[----:B------:R-:W-:-:S02]  /*6450*/  MOV R118, 0x6470 ;  /* 0x0000647000767802 */ /* 0x000fc40000000f00 */
[----:B------:R-:W-:Y:S05]  /*6460*/  CALL.REL.NOINC `($__internal_102_$__cuda_sm70_shflsync_bfly_p) ;  /* 0x000009f000007944 */ /* 0x000fea0003c00000 */
[----:B-1----:R-:W-:Y:S01]  /*6470*/  FADD.FTZ R116, R116, R117 ;  /* 0x0000007574747221 */ /* 0x002fe20000010000 */
[----:B------:R-:W-:Y:S01]  /*6480*/  HFMA2.MMA R117, -RZ, RZ, 0, 4.76837158203125e-07 ;  /* 0x00000008ff757435 */ /* 0x000fe200000001ff */
[----:B------:R-:W-:-:S02]  /*6490*/  MOV R252, 0x1f ;  /* 0x0000001f00fc7802 */ /* 0x000fc40000000f00 */
[----:B------:R-:W-:Y:S02]  /*64a0*/  MOV R119, 0xffffffff ;  /* 0xffffffff00777802 */ /* 0x000fe40000000f00 */
[----:B------:R-:W-:Y:S02]  /*64b0*/  MOV R218, R116 ;  /* 0x0000007400da7202 */ /* 0x000fe40000000f00 */
[----:B------:R-:W-:Y:S02]  /*64c0*/  MOV R118, 0x64e0 ;  /* 0x000064e000767802 */ /* 0x000fe40000000f00 */
[----:B------:R-:W-:Y:S05]  /*64d0*/  CALL.REL.NOINC `($__internal_102_$__cuda_sm70_shflsync_bfly_p) ;  /* 0x0000098000007944 */ /* 0x000fea0003c00000 */
[----:B-1----:R-:W-:Y:S01]  /*64e0*/  FADD.FTZ R116, R116, R117 ;  /* 0x0000007574747221 */ /* 0x002fe20000010000 */
[----:B------:R-:W-:Y:S01]  /*64f0*/  HFMA2.MMA R117, -RZ, RZ, 0, 9.5367431640625e-07 ;  /* 0x00000010ff757435 */ /* 0x000fe200000001ff */
[----:B------:R-:W-:Y:S02]  /*6500*/  MOV R252, 0x1f ;  /* 0x0000001f00fc7802 */ /* 0x000fe40000000f00 */
[----:B------:R-:W-:Y:S02]  /*6510*/  MOV R119, 0xffffffff ;  /* 0xffffffff00777802 */ /* 0x000fe40000000f00 */
[----:B------:R-:W-:-:S02]  /*6520*/  MOV R218, R116 ;  /* 0x0000007400da7202 */ /* 0x000fc40000000f00 */
[----:B------:R-:W-:Y:S02]  /*6530*/  MOV R118, 0x6550 ;  /* 0x0000655000767802 */ /* 0x000fe40000000f00 */
[----:B------:R-:W-:Y:S05]  /*6540*/  CALL.REL.NOINC `($__internal_102_$__cuda_sm70_shflsync_bfly_p) ;  /* 0x0000091000007944 */ /* 0x000fea0003c00000 */
        /* <DEDUP_REMOVED lines=119> */
[----:B------:R-:W-:Y:S05]  /*6cc0*/  CALL.REL.NOINC `($__internal_102_$__cuda_sm70_shflsync_bfly_p) ;  /* 0x0000019000007944 */ /* 0x000fea0003c00000 */
[----:B-1----:R-:W-:Y:S01]  /*6cd0*/  FADD.FTZ R218, R218, R117 ;  /* 0x00000075dada7221 */ /* 0x002fe20000010000 */
[----:B------:R-:W-:Y:S01]  /*6ce0*/  HFMA2.MMA R117, -RZ, RZ, 0, 1.1920928955078125e-07 ;  /* 0x00000002ff757435 */ /* 0x000fe200000001ff */
[----:B------:R-:W-:Y:S02]  /*6cf0*/  MOV R252, 0x1f ;  /* 0x0000001f00fc7802 */ /* 0x000fe40000000f00 */
[----:B------:R-:W-:Y:S02]  /*6d00*/  MOV R119, 0xffffffff ;  /* 0xffffffff00777802 */ /* 0x000fe40000000f00 */
[----:B------:R-:W-:Y:S02]  /*6d10*/  MOV R118, 0x6d30 ;  /* 0x00006d3000767802 */ /* 0x000fe40000000f00 */
[----:B------:R-:W-:Y:S05]  /*6d20*/  CALL.REL.NOINC `($__internal_102_$__cuda_sm70_shflsync_bfly_p) ;  /* 0x0000013000007944 */ /* 0x000fea0003c00000 */
[----:B-1----:R-:W-:Y:S01]  /*6d30*/  FADD.FTZ R218, R218, R117 ;  /* 0x00000075dada7221 */ /* 0x002fe20000010000 */
[----:B------:R-:W-:Y:S01]  /*6d40*/  HFMA2.MMA R117, -RZ, RZ, 0, 2.384185791015625e-07 ;  /* 0x00000004ff757435 */ /* 0x000fe200000001ff */
[----:B------:R-:W-:-:S02]  /*6d50*/  MOV R252, 0x1f ;  /* 0x0000001f00fc7802 */ /* 0x000fc40000000f00 */
[----:B------:R-:W-:Y:S02]  /*6d60*/  MOV R119, 0xffffffff ;  /* 0xffffffff00777802 */ /* 0x000fe40000000f00 */
[----:B------:R-:W-:Y:S02]  /*6d70*/  MOV R118, 0x6d90 ;  /* 0x00006d9000767802 */ /* 0x000fe40000000f00 */
[----:B------:R-:W-:Y:S05]  /*6d80*/  CALL.REL.NOINC `($__internal_102_$__cuda_sm70_shflsync_bfly_p) ;  /* 0x000000d000007944 */ /* 0x000fea0003c00000 */
[----:B-1----:R-:W-:Y:S01]  /*6d90*/  FADD.FTZ R218, R218, R117 ;  /* 0x00000075dada7221 */ /* 0x002fe20000010000 */
[----:B------:R-:W-:Y:S01]  /*6da0*/  HFMA2.MMA R117, -RZ, RZ, 0, 4.76837158203125e-07 ;  /* 0x00000008ff757435 */ /* 0x000fe200000001ff */
[----:B------:R-:W-:Y:S02]  /*6db0*/  MOV R252, 0x1f ;  /* 0x0000001f00fc7802 */ /* 0x000fe40000000f00 */
[----:B------:R-:W-:Y:S02]  /*6dc0*/  MOV R119, 0xffffffff ;  /* 0xffffffff00777802 */ /* 0x000fe40000000f00 */
[----:B------:R-:W-:Y:S02]  /*6dd0*/  MOV R118, 0x6df0 ;  /* 0x00006df000767802 */ /* 0x000fe40000000f00 */
[----:B------:R-:W-:Y:S05]  /*6de0*/  CALL.REL.NOINC `($__internal_102_$__cuda_sm70_shflsync_bfly_p) ;  /* 0x0000007000007944 */ /* 0x000fea0003c00000 */
[----:B-1----:R-:W-:Y:S01]  /*6df0*/  FADD.FTZ R218, R218, R117 ;  /* 0x00000075dada7221 */ /* 0x002fe20000010000 */
[----:B------:R-:W-:Y:S01]  /*6e00*/  HFMA2.MMA R117, -RZ, RZ, 0, 9.5367431640625e-07 ;  /* 0x00000010ff757435 */ /* 0x000fe200000001ff */
[----:B------:R-:W-:-:S02]  /*6e10*/  MOV R252, 0x1f ;  /* 0x0000001f00fc7802 */ /* 0x000fc40000000f00 */
[----:B------:R-:W-:Y:S02]  /*6e20*/  MOV R119, 0xffffffff ;  /* 0xffffffff00777802 */ /* 0x000fe40000000f00 */
[----:B------:R-:W-:Y:S02]  /*6e30*/  MOV R118, 0x6e50 ;  /* 0x00006e5000767802 */ /* 0x000fe40000000f00 */
[----:B------:R-:W-:Y:S05]  /*6e40*/  CALL.REL.NOINC `($__internal_102_$__cuda_sm70_shflsync_bfly_p) ;  /* 0x0000001000007944 */ /* 0x000fea0003c00000 */
[----:B-1----:R-:W-:Y:S05]  /*6e50*/  BRA `(.L_x_30929) ;  /* 0xffffe03000007947 */ /* 0x002fea000383ffff */
        .weak           $__internal_102_$__cuda_sm70_shflsync_bfly_p
        .type           $__internal_102_$__cuda_sm70_shflsync_bfly_p,@function
        .size           $__internal_102_$__cuda_sm70_shflsync_bfly_p,(.L_x_44942 - $__internal_102_$__cuda_sm70_shflsync_bfly_p)
$__internal_102_$__cuda_sm70_shflsync_bfly_p:
[----:B------:R-:W-:Y:S04]  /*6e60*/  WARPSYNC R119 ;  /* 0x0000007700007348 */ /* 0x000fe80003800000 */
[----:B------:R0:W1:Y:S02]  /*6e70*/  SHFL.BFLY PT, R117, R218, R117, R252 ;  /* 0x0c000075da757389 */ /* 0x00006400000e00fc */
[----:B0-----:R-:W-:-:S06]  /*6e80*/  HFMA2.MMA R119, -RZ, RZ, 0, 0 ;  /* 0x00000000ff777435 */ /* 0x001fcc00000001ff */
[----:B------:R-:W-:Y:S05]  /*6e90*/  RET.REL.NODEC R118 `(_ZN10layer_norm13ln_fwd_kernelINS_13Kernel_traitsI6__halfS2_fS2_fjLj7168ELj1ELj1ELj4ELj16ENS_18Kernel_traits_baseILj7168ES2_S2_fS2_fjLj128EEEEELb0ELb1ELb1ELb0EEEvNS_9FwdParamsE) ;  /* 0xffff916076007950 */ /* 0x000fea0003c3ffff */
.L_x_30930:
        /* <DEDUP_REMOVED lines=14> */
.L_x_44942:


//--------------------- .text._ZN10layer_norm13ln_fwd_kernelINS_13Kernel_traitsI6__halfS2_fS2_fjLj7168ELj1ELj1ELj4ELj16ENS_18Kernel_traits_baseILj7168ES2_S2_fS2_fjLj128EEEEELb0ELb1ELb1ELb1EEEvNS_9FwdParamsE --------------------------
	.section	.text._ZN10layer_norm13ln_fwd_kernelINS_13Kernel_traitsI6__halfS2_fS2_fjLj7168ELj1ELj1ELj4ELj16ENS_18Kernel_traits_baseILj7168ES2_S2_fS2_fjLj128EEEEELb0ELb1ELb1ELb1EEEvNS_9FwdParamsE,"ax",@progbits
	.sectioninfo	@"SHI_REGISTERS=255"
	.align	128
        .global         _ZN10layer_norm13ln_fwd_kernelINS_13Kernel_traitsI6__halfS2_fS2_fjLj7168ELj1ELj1ELj4ELj16ENS_18Kernel_traits_baseILj7168ES2_S2_fS2_fjLj128EEEEELb0ELb1ELb1ELb1EEEvNS_9FwdParamsE
        .type           _ZN10layer_norm13ln_fwd_kernelINS_13Kernel_traitsI6__halfS2_fS2_fjLj7168ELj1ELj1ELj4ELj16ENS_18Kernel_traits_baseILj7168ES2_S2_fS2_fjLj128EEEEELb0ELb1ELb1ELb1EEEvNS_9FwdParamsE,@function
        .size           _ZN10layer_norm13ln_fwd_kernelINS_13Kernel_traitsI6__halfS2_fS2_fjLj7168ELj1ELj1ELj4ELj16ENS_18Kernel_traits_baseILj7168ES2_S2_fS2_fjLj128EEEEELb0ELb1ELb1ELb1EEEvNS_9FwdParamsE,(.L_x_44943 - _ZN10layer_norm13ln_fwd_kernelINS_13Kernel_traitsI6__halfS2_fS2_fjLj7168ELj1ELj1ELj4ELj16ENS_18Kernel_traits_baseILj7168ES2_S2_fS2_fjLj128EEEEELb0ELb1ELb1ELb1EEEvNS_9FwdParamsE)
        .other          _ZN10layer_norm13ln_fwd_kernelINS_13Kernel_traitsI6__halfS2_fS2_fjLj7168ELj1ELj1ELj4ELj16ENS_18Kernel_traits_baseILj7168ES2_S2_fS2_fjLj128EEEEELb0ELb1ELb1ELb1EEEvNS_9FwdParamsE,@"STO_CUDA_ENTRY STV_DEFAULT"
_ZN10layer_norm13ln_fwd_kernelINS_13Kernel_traitsI6__halfS2_fS2_fjLj7168ELj1ELj1ELj4ELj16ENS_18Kernel_traits_baseILj7168ES2_S2_fS2_fjLj128EEEEELb0ELb1ELb1ELb1EEEvNS_9FwdParamsE:
.text._ZN10layer_norm13ln_fwd_kernelINS_13Kernel_traitsI6__halfS2_fS2_fjLj7168ELj1ELj1ELj4ELj16ENS_18Kernel_traits_baseILj7168ES2_S2_fS2_fjLj128EEEEELb0ELb1ELb1ELb1EEEvNS_9FwdParamsE:
        /* <DEDUP_REMOVED lines=25> */
[----:B------:R0:W2:Y:S03]  /*0190*/  LDG.E.128 R120, [R4.64] ;  /* 0x0000000404787981 */ /* 0x0000a6000c1e1d00 */
[----:B------:R-:W-:Y:S01]  /*01a0*/  IADD3.X R3, RZ, c[0x0][0x1b4], RZ, P1, !PT ;  /* 0x00006d00ff037a10 */ /* 0x000fe20000ffe4ff */
[----:B------:R0:W3:Y:S04]  /*01b0*/  LDG.E.128 R124, [R4.64+0x800] ;  /* 0x00080004047c7981 */ /* 0x0000e8000c1e1d00 */
        /* <DEDUP_REMOVED lines=25> */
[--C-:B------:R-:W-:Y:S01]  /*0350*/  HADD2.F32 R165, -RZ, R8.reuse.H0_H0 ;  /* 0x20000008ffa57230 */ /* 0x100fe20000004100 */
[----:B------:R-:W-:Y:S01]  /*0360*/  LOP3.LUT R183, R167, 0x1f, RZ, 0xc0, !PT ;  /* 0x0000001fa7b77812 */ /* 0x000fe200078ec0ff */
[----:B------:R-:W-:Y:S01]  /*0370*/  HADD2.F32 R164, -RZ, R8.H1_H1 ;  /* 0x30000008ffa47230 */ /* 0x000fe20000004100 */
[----:B------:R1:W5:Y:S01]  /*0380*/  LDG.E.128 R44, [R2.64+0x800] ;  /* 0x00080004022c7981 */ /* 0x000362000c1e1d00 */
[--C-:B------:R-:W-:Y:S01]  /*0390*/  HADD2.F32 R163, -RZ, R9.reuse.H0_H0 ;  /* 0x20000009ffa37230 */ /* 0x100fe20000004100 */
[----:B------:R-:W-:Y:S01]  /*03a0*/  LOP3.LUT R204, R204, 0x3, RZ, 0xc0, !PT ;  /* 0x00000003cccc7812 */ /* 0x000fe200078ec0ff */
[----:B------:R-:W-:Y:S01]  /*03b0*/  HADD2.F32 R162, -RZ, R9.H1_H1 ;  /* 0x30000009ffa27230 */ /* 0x000fe20000004100 */
[----:B------:R1:W5:Y:S01]  /*03c0*/  LDG.E.128 R40, [R2.64+0x1000] ;  /* 0x0010000402287981 */ /* 0x000362000c1e1d00 */
[--C-:B------:R-:W-:Y:S01]  /*03d0*/  HADD2.F32 R161, -RZ, R10.reuse.H0_H0 ;  /* 0x2000000affa17230 */ /* 0x100fe20000004100 */
[----:B------:R-:W-:Y:S01]  /*03e0*/  IADD3 R202, R185, 0x4, RZ ;  /* 0x00000004b9ca7810 */ /* 0x000fe20007ffe0ff */
[----:B------:R-:W-:Y:S01]  /*03f0*/  HADD2.F32 R160, -RZ, R10.H1_H1 ;  /* 0x3000000affa07230 */ /* 0x000fe20000004100 */
[----:B------:R1:W5:Y:S01]  /*0400*/  LDG.E.128 R36, [R2.64+0x1800] ;  /* 0x0018000402247981 */ /* 0x000362000c1e1d00 */
[----:B------:R-:W-:-:S02]  /*0410*/  HADD2.F32 R159, -RZ, R11.H0_H0 ;  /* 0x2000000bff9f7230 */ /* 0x000fc40000004100 */
[----:B------:R-:W-:Y:S01]  /*0420*/  HADD2.F32 R158, -RZ, R11.H1_H1 ;  /* 0x3000000bff9e7230 */ /* 0x000fe20000004100 */
[----:B------:R1:W5:Y:S01]  /*0430*/  LDG.E.128 R32, [R2.64+0x2000] ;  /* 0x0020000402207981 */ /* 0x000362000c1e1d00 */
[--C-:B------:R-:W-:Y:S01]  /*0440*/  HADD2.F32 R157, -RZ, R12.reuse.H0_H0 ;  /* 0x2000000cff9d7230 */ /* 0x100fe20000004100 */
[----:B------:R-:W-:Y:S01]  /*0450*/  ULDC.U8 UR6, c[0x0][0x1f0] ;  /* 0x00007c0000067ab9 */ /* 0x000fe20000000000 */
        /* <DEDUP_REMOVED lines=29> */
[--C-:B-1----:R-:W-:Y:S02]  /*0630*/  HADD2.F32 R3, -RZ, R63.reuse.H0_H0 ;  /* 0x2000003fff037230 */ /* 0x102fe40000004100 */
        /* <DEDUP_REMOVED lines=19> */
[--C-:B---3--:R-:W-:Y:S02]  /*0770*/  HADD2.F32 R123, -RZ, R127.reuse.H0_H0 ;  /* 0x2000007fff7b7230 */ /* 0x108fe40000004100 */
[----:B------:R-:W-:Y:S02]  /*0780*/  HADD2.F32 R190, -RZ, R127.H1_H1 ;  /* 0x3000007fffbe7230 */ /* 0x000fe40000004100 */
[----:B----4-:R-:W-:-:S02]  /*0790*/  HADD2.F32 R127, -RZ, R131.H0_H0 ;  /* 0x20000083ff7f7230 */ /* 0x010fc40000004100 */
        /* <DEDUP_REMOVED lines=12> */
[--C-:B------:R-:W-:Y:S02]  /*0860*/  HADD2.F32 R201, -RZ, R154.reuse.H0_H0 ;  /* 0x2000009affc97230 */ /* 0x100fe40000004100 */
[----:B------:R-:W-:Y:S02]  /*0870*/  HADD2.F32 R206, -RZ, R154.H1_H1 ;  /* 0x3000009affce7230 */ /* 0x000fe40000004100 */
[----:B------:R-:W-:Y:S02]  /*0880*/  HADD2.F32 R150, -RZ, R150.H1_H1 ;  /* 0x30000096ff967230 */ /* 0x000fe40000004100 */
[--C-:B------:R-:W-:Y:S02]  /*0890*/  HADD2.F32 R197, -RZ, R152.reuse.H0_H0 ;  /* 0x20000098ffc57230 */ /* 0x100fe40000004100 */
[----:B------:R-:W-:Y:S02]  /*08a0*/  HADD2.F32 R198, -RZ, R152.H1_H1 ;  /* 0x30000098ffc67230 */ /* 0x000fe40000004100 */
[----:B------:R-:W-:-:S02]  /*08b0*/  HADD2.F32 R199, -RZ, R153.H0_H0 ;  /* 0x20000099ffc77230 */ /* 0x000fc40000004100 */
[----:B------:R-:W-:Y:S02]  /*08c0*/  HADD2.F32 R200, -RZ, R153.H1_H1 ;  /* 0x30000099ffc87230 */ /* 0x000fe40000004100 */
[----:B------:R-:W-:Y:S02]  /*08d0*/  HADD2.F32 R154, -RZ, R148.H1_H1 ;  /* 0x30000094ff9a7230 */ /* 0x000fe40000004100 */
.L_x_31048:
        /* <DEDUP_REMOVED lines=56> */
[----:B-----5:R-:W-:Y:S02]  /*0c60*/  HADD2.F32 R68, -RZ, R60.H0_H0 ;  /* 0x2000003cff447230 */ /* 0x020fe40000004100 */
[----:B------:R-:W-:-:S03]  /*0c70*/  HADD2.F32 R77, -RZ, R120.H0_H0 ;  /* 0x20000078ff4d7230 */ /* 0x000fc60000004100 */
[----:B------:R-:W-:-:S04]  /*0c80*/  FMUL.FTZ R68, R68, c[0x0][0x1ec] ;  /* 0x00007b0044447a20 */ /* 0x000fc80000410000 */
[----:B------:R-:W-:-:S04]  /*0c90*/  FMUL.FTZ R68, R68, R77 ;  /* 0x0000004d44447220 */ /* 0x000fc80000410000 */
[----:B------:R-:W-:Y:S02]  /*0ca0*/  @P0 FADD.FTZ R68, R52, R68 ;  /* 0x0000004434440221 */ /* 0x000fe40000010000 */
.L_x_30932:
[----:B------:R-:W-:Y:S05]  /*0cb0*/  BSYNC B0 ;  /* 0x0000000000007941 */ /* 0x000fea0003800000 */
.L_x_30931:
[----:B------:R-:W-:Y:S01]  /*0cc0*/  BSSY B0, `(.L_x_30933) ;  /* 0x0000007000007945 */ /* 0x000fe20003800000 */
[----:B------:R-:W-:Y:S05]  /*0cd0*/  @!P6 BRA `(.L_x_30934) ;  /* 0x000000500000e947 */ /* 0x000fea0003800000 */
[----:B-----5:R-:W-:Y:S02]  /*0ce0*/  HADD2.F32 R69, -RZ, R60.H1_H1 ;  /* 0x3000003cff457230 */ /* 0x020fe40000004100 */
[----:B------:R-:W-:-:S03]  /*0cf0*/  HADD2.F32 R76, -RZ, R120.H1_H1 ;  /* 0x30000078ff4c7230 */ /* 0x000fc60000004100 */
[----:B------:R-:W-:-:S04]  /*0d00*/  FMUL.FTZ R69, R69, c[0x0][0x1ec] ;  /* 0x00007b0045457a20 */ /* 0x000fc80000410000 */
[----:B------:R-:W-:-:S04]  /*0d10*/  FMUL.FTZ R69, R69, R76 ;  /* 0x0000004c45457220 */ /* 0x000fc80000410000 */
[----:B------:R-:W-:Y:S02]  /*0d20*/  @P0 FADD.FTZ R69, R53, R69 ;  /* 0x0000004535450221 */ /* 0x000fe40000010000 */
.L_x_30934:
[----:B------:R-:W-:Y:S05]  /*0d30*/  BSYNC B0 ;  /* 0x0000000000007941 */ /* 0x000fea0003800000 */
.L_x_30933:
[----:B------:R-:W-:Y:S01]  /*0d40*/  BSSY B0, `(.L_x_30935) ;  /* 0x0000007000007945 */ /* 0x000fe20003800000 */
[----:B------:R-:W-:Y:S05]  /*0d50*/  @!P6 BRA `(.L_x_30936) ;  /* 0x000000500000e947 */ /* 0x000fea0003800000 */
[----:B-----5:R-:W-:Y:S02]  /*0d60*/  HADD2.F32 R70, -RZ, R61.H0_H0 ;  /* 0x2000003dff467230 */ /* 0x020fe40000004100 */
[----:B------:R-:W-:-:S03]  /*0d70*/  HADD2.F32 R77, -RZ, R121.H0_H0 ;  /* 0x20000079ff4d7230 */ /* 0x000fc60000004100 */
[----:B------:R-:W-:-:S04]  /*0d80*/  FMUL.FTZ R70, R70, c[0x0][0x1ec] ;  /* 0x00007b0046467a20 */ /* 0x000fc80000410000 */
[----:B------:R-:W-:-:S04]  /*0d90*/  FMUL.FTZ R70, R70, R77 ;  /* 0x0000004d46467220 */ /* 0x000fc80000410000 */
[----:B------:R-:W-:Y:S02]  /*0da0*/  @P0 FADD.FTZ R70, R54, R70 ;  /* 0x0000004636460221 */ /* 0x000fe40000010000 */
.L_x_30936:
[----:B------:R-:W-:Y:S05]  /*0db0*/  BSYNC B0 ;  /* 0x0000000000007941 */ /* 0x000fea0003800000 */
.L_x_30935:
[----:B------:R-:W-:Y:S01]  /*0dc0*/  BSSY B0, `(.L_x_30937) ;  /* 0x0000007000007945 */ /* 0x000fe20003800000 */
[----:B------:R-:W-:Y:S05]  /*0dd0*/  @!P6 BRA `(.L_x_30938) ;  /* 0x000000500000e947 */ /* 0x000fea0003800000 */
[----:B-----5:R-:W-:Y:S02]  /*0de0*/  HADD2.F32 R71, -RZ, R61.H1_H1 ;  /* 0x3000003dff477230 */ /* 0x020fe40000004100 */
[----:B------:R-:W-:-:S03]  /*0df0*/  HADD2.F32 R76, -RZ, R121.H1_H1 ;  /* 0x30000079ff4c7230 */ /* 0x000fc60000004100 */
[----:B------:R-:W-:-:S04]  /*0e00*/  FMUL.FTZ R71, R71, c[0x0][0x1ec] ;  /* 0x00007b0047477a20 */ /* 0x000fc80000410000 */
[----:B------:R-:W-:-:S04]  /*0e10*/  FMUL.FTZ R71, R71, R76 ;  /* 0x0000004c47477220 */ /* 0x000fc80000410000 */
[----:B------:R-:W-:Y:S02]  /*0e20*/  @P0 FADD.FTZ R71, R55, R71 ;  /* 0x0000004737470221 */ /* 0x000fe40000010000 */
.L_x_30938:
[----:B------:R-:W-:Y:S05]  /*0e30*/  BSYNC B0 ;  /* 0x0000000000007941 */ /* 0x000fea0003800000 */
.L_x_30937:
[----:B------:R-:W-:Y:S01]  /*0e40*/  BSSY B0, `(.L_x_30939) ;  /* 0x0000007000007945 */ /* 0x000fe20003800000 */
[----:B------:R-:W-:Y:S05]  /*0e50*/  @!P6 BRA `(.L_x_30940) ;  /* 0x000000500000e947 */ /* 0x000fea0003800000 */
[----:B-----5:R-:W-:Y:S02]  /*0e60*/  HADD2.F32 R64, -RZ, R62.H0_H0 ;  /* 0x2000003eff407230 */ /* 0x020fe40000004100 */
[----:B------:R-:W-:-:S03]  /*0e70*/  HADD2.F32 R77, -RZ, R122.H0_H0 ;  /* 0x2000007aff4d7230 */ /* 0x000fc60000004100 */
[----:B------:R-:W-:-:S04]  /*0e80*/  FMUL.FTZ R64, R64, c[0x0][0x1ec] ;  /* 0x00007b0040407a20 */ /* 0x000fc80000410000 */
[----:B------:R-:W-:-:S04]  /*0e90*/  FMUL.FTZ R64, R64, R77 ;  /* 0x0000004d40407220 */ /* 0x000fc80000410000 */
[----:B------:R-:W-:Y:S02]  /*0ea0*/  @P0 FADD.FTZ R64, R56, R64 ;  /* 0x0000004038400221 */ /* 0x000fe40000010000 */
.L_x_30940:
[----:B------:R-:W-:Y:S05]  /*0eb0*/  BSYNC B0 ;  /* 0x0000000000007941 */ /* 0x000fea0003800000 */
.L_x_30939:
[----:B------:R-:W-:Y:S01]  /*0ec0*/  BSSY B0, `(.L_x_30941) ;  /* 0x0000007000007945 */ /* 0x000fe20003800000 */
[----:B------:R-:W-:Y:S05]  /*0ed0*/  @!P6 BRA `(.L_x_30942) ;  /* 0x000000500000e947 */ /* 0x000fea0003800000 */
[----:B-----5:R-:W-:Y:S02]  /*0ee0*/  HADD2.F32 R65, -RZ, R62.H1_H1 ;  /* 0x3000003eff417230 */ /* 0x020fe40000004100 */
[----:B------:R-:W-:-:S03]  /*0ef0*/  HADD2.F32 R76, -RZ, R122.H1_H1 ;  /* 0x3000007aff4c7230 */ /* 0x000fc60000004100 */
[----:B------:R-:W-:-:S04]  /*0f00*/  FMUL.FTZ R65, R65, c[0x0][0x1ec] ;  /* 0x00007b0041417a20 */ /* 0x000fc80000410000 */
[----:B------:R-:W-:-:S04]  /*0f10*/  FMUL.FTZ R65, R65, R76 ;  /* 0x0000004c41417220 */ /* 0x000fc80000410000 */
[----:B------:R-:W-:Y:S02]  /*0f20*/  @P0 FADD.FTZ R65, R57, R65 ;  /* 0x0000004139410221 */ /* 0x000fe40000010000 */
.L_x_30942:
[----:B------:R-:W-:Y:S05]  /*0f30*/  BSYNC B0 ;  /* 0x0000000000007941 */ /* 0x000fea0003800000 */
.L_x_30941:
[----:B------:R-:W-:Y:S01]  /*0f40*/  BSSY B0, `(.L_x_30943) ;  /* 0x0000006000007945 */ /* 0x000fe20003800000 */
[----:B------:R-:W-:Y:S05]  /*0f50*/  @!P6 BRA `(.L_x_30944) ;  /* 0x000000400000e947 */ /* 0x000fea0003800000 */
[----:B-----5:R-:W-:-:S05]  /*0f60*/  HADD2.F32 R66, -RZ, R63.H0_H0 ;  /* 0x2000003fff427230 */ /* 0x020fca0000004100 */
[----:B------:R-:W-:-:S04]  /*0f70*/  FMUL.FTZ R77, R66, c[0x0][0x1ec] ;  /* 0x00007b00424d7a20 */ /* 0x000fc80000410000 */
[----:B------:R-:W-:-:S04]  /*0f80*/  FMUL.FTZ R66, R182, R77 ;  /* 0x0000004db6427220 */ /* 0x000fc80000410000 */
[----:B------:R-:W-:Y:S02]  /*0f90*/  @P0 FADD.FTZ R66, R58, R66 ;  /* 0x000000423a420221 */ /* 0x000fe40000010000 */
.L_x_30944:
[----:B------:R-:W-:Y:S05]  /*0fa0*/  BSYNC B0 ;  /* 0x0000000000007941 */ /* 0x000fea0003800000 */
.L_x_30943:
[----:B------:R-:W-:Y:S01]  /*0fb0*/  BSSY B0, `(.L_x_30945) ;  /* 0x0000006000007945 */ /* 0x000fe20003800000 */
[----:B------:R-:W-:Y:S05]  /*0fc0*/  @!P6 BRA `(.L_x_30946) ;  /* 0x000000400000e947 */ /* 0x000fea0003800000 */
[----:B-----5:R-:W-:-:S05]  /*0fd0*/  HADD2.F32 R67, -RZ, R63.H1_H1 ;  /* 0x3000003fff437230 */ /* 0x020fca0000004100 */
[----:B------:R-:W-:-:S04]  /*0fe0*/  FMUL.FTZ R76, R67, c[0x0][0x1ec] ;  /* 0x00007b00434c7a20 */ /* 0x000fc80000410000 */
[----:B------:R-:W-:-:S04]  /*0ff0*/  FMUL.FTZ R67, R187, R76 ;  /* 0x0000004cbb437220 */ /* 0x000fc80000410000 */
[----:B------:R-:W-:Y:S02]  /*1000*/  @P0 FADD.FTZ R67, R59, R67 ;  /* 0x000000433b430221 */ /* 0x000fe40000010000 */
.L_x_30946:
[----:B------:R-:W-:Y:S05]  /*1010*/  BSYNC B0 ;  /* 0x0000000000007941 */ /* 0x000fea0003800000 */
.L_x_30945:
        /* <DEDUP_REMOVED lines=42> */
.L_x_30948:
[----:B------:R-:W-:Y:S05]  /*12c0*/  BSYNC B0 ;  /* 0x0000000000007941 */ /* 0x000fea0003800000 */
.L_x_30947:
[----:B------:R-:W-:Y:S01]  /*12d0*/  BSSY B0, `(.L_x_30949) ;  /* 0x0000007000007945 */ /* 0x000fe20003800000 */
[----:B------:R-:W-:Y:S05]  /*12e0*/  @!P6 BRA `(.L_x_30950) ;  /* 0x000000500000e947 */ /* 0x000fea0003800000 */
[----:B-----5:R-:W-:Y:S02]  /*12f0*/  HADD2.F32 R84, -RZ, R60.H1_H1 ;  /* 0x3000003cff547230 */ /* 0x020fe40000004100 */
[----:B------:R-:W-:-:S03]  /*1300*/  HADD2.F32 R77, -RZ, R124.H1_H1 ;  /* 0x3000007cff4d7230 */ /* 0x000fc60000004100 */
[----:B------:R-:W-:-:S04]  /*1310*/  FMUL.FTZ R84, R84, c[0x0][0x1ec] ;  /* 0x00007b0054547a20 */ /* 0x000fc80000410000 */
[----:B------:R-:W-:-:S04]  /*1320*/  FMUL.FTZ R77, R84, R77 ;  /* 0x0000004d544d7220 */ /* 0x000fc80000410000 */
[----:B------:R-:W-:Y:S02]  /*1330*/  @P0 FADD.FTZ R77, R53, R77 ;  /* 0x0000004d354d0221 */ /* 0x000fe40000010000 */
.L_x_30950:
[----:B------:R-:W-:Y:S05]  /*1340*/  BSYNC B0 ;  /* 0x0000000000007941 */ /* 0x000fea0003800000 */
.L_x_30949:
[----:B------:R-:W-:Y:S01]  /*1350*/  BSSY B0, `(.L_x_30951) ;  /* 0x0000007000007945 */ /* 0x000fe20003800000 */
[----:B------:R-:W-:Y:S05]  /*1360*/  @!P6 BRA `(.L_x_30952) ;  /* 0x000000500000e947 */ /* 0x000fea0003800000 */
[----:B-----5:R-:W-:Y:S02]  /*1370*/  HADD2.F32 R84, -RZ, R61.H0_H0 ;  /* 0x2000003dff547230 */ /* 0x020fe40000004100 */
[----:B------:R-:W-:-:S03]  /*1380*/  HADD2.F32 R78, -RZ, R125.H0_H0 ;  /* 0x2000007dff4e7230 */ /* 0x000fc60000004100 */
[----:B------:R-:W-:-:S04]  /*1390*/  FMUL.FTZ R85, R84, c[0x0][0x1ec] ;  /* 0x00007b0054557a20 */ /* 0x000fc80000410000 */
[----:B------:R-:W-:-:S04]  /*13a0*/  FMUL.FTZ R78, R85, R78 ;  /* 0x0000004e554e7220 */ /* 0x000fc80000410000 */
[----:B------:R-:W-:Y:S02]  /*13b0*/  @P0 FADD.FTZ R78, R54, R78 ;  /* 0x0000004e364e0221 */ /* 0x000fe40000010000 */
.L_x_30952:
[----:B------:R-:W-:Y:S05]  /*13c0*/  BSYNC B0 ;  /* 0x0000000000007941 */ /* 0x000fea0003800000 */
.L_x_30951:
[----:B------:R-:W-:Y:S01]  /*13d0*/  BSSY B0, `(.L_x_30953) ;  /* 0x0000007000007945 */ /* 0x000fe20003800000 */
[----:B------:R-:W-:Y:S05]  /*13e0*/  @!P6 BRA `(.L_x_30954) ;  /* 0x000000500000e947 */ /* 0x000fea0003800000 */
[----:B-----5:R-:W-:Y:S02]  /*13f0*/  HADD2.F32 R84, -RZ, R61.H1_H1 ;  /* 0x3000003dff547230 */ /* 0x020fe40000004100 */
[----:B------:R-:W-:-:S03]  /*1400*/  HADD2.F32 R79, -RZ, R125.H1_H1 ;  /* 0x3000007dff4f7230 */ /* 0x000fc60000004100 */
[----:B------:R-:W-:-:S04]  /*1410*/  FMUL.FTZ R84, R84, c[0x0][0x1ec] ;  /* 0x00007b0054547a20 */ /* 0x000fc80000410000 */
[----:B------:R-:W-:-:S04]  /*1420*/  FMUL.FTZ R79, R84, R79 ;  /* 0x0000004f544f7220 */ /* 0x000fc80000410000 */
[----:B------:R-:W-:Y:S02]  /*1430*/  @P0 FADD.FTZ R79, R55, R79 ;  /* 0x0000004f374f0221 */ /* 0x000fe40000010000 */
.L_x_30954:
[----:B------:R-:W-:Y:S05]  /*1440*/  BSYNC B0 ;  /* 0x0000000000007941 */ /* 0x000fea0003800000 */
.L_x_30953:
[----:B------:R-:W-:Y:S01]  /*1450*/  BSSY B0, `(.L_x_30955) ;  /* 0x0000007000007945 */ /* 0x000fe20003800000 */
[----:B------:R-:W-:Y:S05]  /*1460*/  @!P6 BRA `(.L_x_30956) ;  /* 0x000000500000e947 */ /* 0x000fea0003800000 */
[----:B-----5:R-:W-:Y:S02]  /*1470*/  HADD2.F32 R84, -RZ, R62.H0_H0 ;  /* 0x2000003eff547230 */ /* 0x020fe40000004100 */
[----:B------:R-:W-:-:S03]  /*1480*/  HADD2.F32 R72, -RZ, R126.H0_H0 ;  /* 0x2000007eff487230 */ /* 0x000fc60000004100 */
[----:B------:R-:W-:-:S04]  /*1490*/  FMUL.FTZ R85, R84, c[0x0][0x1ec] ;  /* 0x00007b0054557a20 */ /* 0x000fc80000410000 */
[----:B------:R-:W-:-:S04]  /*14a0*/  FMUL.FTZ R72, R85, R72 ;  /* 0x0000004855487220 */ /* 0x000fc80000410000 */
[----:B------:R-:W-:Y:S02]  /*14b0*/  @P0 FADD.FTZ R72, R56, R72 ;  /* 0x0000004838480221 */ /* 0x000fe40000010000 */
.L_x_30956:
[----:B------:R-:W-:Y:S05]  /*14c0*/  BSYNC B0 ;  /* 0x0000000000007941 */ /* 0x000fea0003800000 */
.L_x_30955:
[----:B------:R-:W-:Y:S01]  /*14d0*/  BSSY B0, `(.L_x_30957) ;  /* 0x0000007000007945 */ /* 0x000fe20003800000 */
[----:B------:R-:W-:Y:S05]  /*14e0*/  @!P6 BRA `(.L_x_30958) ;  /* 0x000000500000e947 */ /* 0x000fea0003800000 */
[----:B-----5:R-:W-:Y:S02]  /*14f0*/  HADD2.F32 R84, -RZ, R62.H1_H1 ;  /* 0x3000003eff547230 */ /* 0x020fe40000004100 */
[----:B------:R-:W-:-:S03]  /*1500*/  HADD2.F32 R73, -RZ, R126.H1_H1 ;  /* 0x3000007eff497230 */ /* 0x000fc60000004100 */
[----:B------:R-:W-:-:S04]  /*1510*/  FMUL.FTZ R84, R84, c[0x0][0x1ec] ;  /* 0x00007b0054547a20 */ /* 0x000fc80000410000 */
[----:B------:R-:W-:-:S04]  /*1520*/  FMUL.FTZ R73, R84, R73 ;  /* 0x0000004954497220 */ /* 0x000fc80000410000 */
[----:B------:R-:W-:Y:S02]  /*1530*/  @P0 FADD.FTZ R73, R57, R73 ;  /* 0x0000004939490221 */ /* 0x000fe40000010000 */
.L_x_30958:
[----:B------:R-:W-:Y:S05]  /*1540*/  BSYNC B0 ;  /* 0x0000000000007941 */ /* 0x000fea0003800000 */
.L_x_30957:
[----:B------:R-:W-:Y:S01]  /*1550*/  BSSY B0, `(.L_x_30959) ;  /* 0x0000006000007945 */ /* 0x000fe20003800000 */
[----:B------:R-:W-:Y:S05]  /*1560*/  @!P6 BRA `(.L_x_30960) ;  /* 0x000000400000e947 */ /* 0x000fea0003800000 */
[----:B-----5:R-:W-:-:S05]  /*1570*/  HADD2.F32 R74, -RZ, R63.H0_H0 ;  /* 0x2000003fff4a7230 */ /* 0x020fca0000004100 */
[----:B------:R-:W-:-:S04]  /*1580*/  FMUL.FTZ R74, R74, c[0x0][0x1ec] ;  /* 0x00007b004a4a7a20 */ /* 0x000fc80000410000 */
[----:B------:R-:W-:-:S04]  /*1590*/  FMUL.FTZ R74, R123, R74 ;  /* 0x0000004a7b4a7220 */ /* 0x000fc80000410000 */
[----:B------:R-:W-:Y:S02]  /*15a0*/  @P0 FADD.FTZ R74, R58, R74 ;  /* 0x0000004a3a4a0221 */ /* 0x000fe40000010000 */
.L_x_30960:
[----:B------:R-:W-:Y:S05]  /*15b0*/  BSYNC B0 ;  /* 0x0000000000007941 */ /* 0x000fea0003800000 */
.L_x_30959:
[----:B------:R-:W-:Y:S01]  /*15c0*/  BSSY B0, `(.L_x_30961) ;  /* 0x0000006000007945 */ /* 0x000fe20003800000 */
[----:B------:R-:W-:Y:S05]  /*15d0*/  @!P6 BRA `(.L_x_30962) ;  /* 0x000000400000e947 */ /* 0x000fea0003800000 */
[----:B-----5:R-:W-:-:S05]  /*15e0*/  HADD2.F32 R75, -RZ, R63.H1_H1 ;  /* 0x3000003fff4b7230 */ /* 0x020fca0000004100 */
[----:B------:R-:W-:-:S04]  /*15f0*/  FMUL.FTZ R75, R75, c[0x0][0x1ec] ;  /* 0x00007b004b4b7a20 */ /* 0x000fc80000410000 */
[----:B------:R-:W-:-:S04]  /*1600*/  FMUL.FTZ R75, R190, R75 ;  /* 0x0000004bbe4b7220 */ /* 0x000fc80000410000 */
[----:B------:R-:W-:Y:S02]  /*1610*/  @P0 FADD.FTZ R75, R59, R75 ;  /* 0x0000004b3b4b0221 */ /* 0x000fe40000010000 */
.L_x_30962:
[----:B------:R-:W-:Y:S05]  /*1620*/  BSYNC B0 ;  /* 0x0000000000007941 */ /* 0x000fea0003800000 */
.L_x_30961:
        /* <DEDUP_REMOVED lines=42> */
.L_x_30964:
[----:B------:R-:W-:Y:S05]  /*18d0*/  BSYNC B0 ;  /* 0x0000000000007941 */ /* 0x000fea0003800000 */
.L_x_30963:
[----:B------:R-:W-:Y:S01]  /*18e0*/  BSSY B0, `(.L_x_30965) ;  /* 0x0000007000007945 */ /* 0x000fe20003800000 */
[----:B------:R-:W-:Y:S05]  /*18f0*/  @!P6 BRA `(.L_x_30966) ;  /* 0x000000500000e947 */ /* 0x000fea0003800000 */
[----:B-----5:R-:W-:Y:S02]  /*1900*/  HADD2.F32 R92, -RZ, R60.H1_H1 ;  /* 0x3000003cff5c7230 */ /* 0x020fe40000004100 */
[----:B------:R-:W-:-:S03]  /*1910*/  HADD2.F32 R85, -RZ, R128.H1_H1 ;  /* 0x30000080ff557230 */ /* 0x000fc60000004100 */
[----:B------:R-:W-:-:S04]  /*1920*/  FMUL.FTZ R92, R92, c[0x0][0x1ec] ;  /* 0x00007b005c5c7a20 */ /* 0x000fc80000410000 */
[----:B------:R-:W-:-:S04]  /*1930*/  FMUL.FTZ R85, R92, R85 ;  /* 0x000000555c557220 */ /* 0x000fc80000410000 */
[----:B------:R-:W-:Y:S02]  /*1940*/  @P0 FADD.FTZ R85, R53, R85 ;  /* 0x0000005535550221 */ /* 0x000fe40000010000 */
.L_x_30966:
[----:B------:R-:W-:Y:S05]  /*1950*/  BSYNC B0 ;  /* 0x0000000000007941 */ /* 0x000fea0003800000 */
.L_x_30965:
[----:B------:R-:W-:Y:S01]  /*1960*/  BSSY B0, `(.L_x_30967) ;  /* 0x0000007000007945 */ /* 0x000fe20003800000 */
[----:B------:R-:W-:Y:S05]  /*1970*/  @!P6 BRA `(.L_x_30968) ;  /* 0x000000500000e947 */ /* 0x000fea0003800000 */
[----:B-----5:R-:W-:Y:S02]  /*1980*/  HADD2.F32 R92, -RZ, R61.H0_H0 ;  /* 0x2000003dff5c7230 */ /* 0x020fe40000004100 */
[----:B------:R-:W-:-:S03]  /*1990*/  HADD2.F32 R86, -RZ, R129.H0_H0 ;  /* 0x20000081ff567230 */ /* 0x000fc60000004100 */
[----:B------:R-:W-:-:S04]  /*19a0*/  FMUL.FTZ R93, R92, c[0x0][0x1ec] ;  /* 0x00007b005c5d7a20 */ /* 0x000fc80000410000 */
[----:B------:R-:W-:-:S04]  /*19b0*/  FMUL.FTZ R86, R93, R86 ;  /* 0x000000565d567220 */ /* 0x000fc80000410000 */
[----:B------:R-:W-:Y:S02]  /*19c0*/  @P0 FADD.FTZ R86, R54, R86 ;  /* 0x0000005636560221 */ /* 0x000fe40000010000 */
.L_x_30968:
[----:B------:R-:W-:Y:S05]  /*19d0*/  BSYNC B0 ;  /* 0x0000000000007941 */ /* 0x000fea0003800000 */
.L_x_30967:
[----:B------:R-:W-:Y:S01]  /*19e0*/  BSSY B0, `(.L_x_30969) ;  /* 0x0000007000007945 */ /* 0x000fe20003800000 */
[----:B------:R-:W-:Y:S05]  /*19f0*/  @!P6 BRA `(.L_x_30970) ;  /* 0x000000500000e947 */ /* 0x000fea0003800000 */
[----:B-----5:R-:W-:Y:S02]  /*1a00*/  HADD2.F32 R92, -RZ, R61.H1_H1 ;  /* 0x3000003dff5c7230 */ /* 0x020fe40000004100 */
[----:B------:R-:W-:-:S03]  /*1a10*/  HADD2.F32 R87, -RZ, R129.H1_H1 ;  /* 0x30000081ff577230 */ /* 0x000fc60000004100 */
[----:B------:R-:W-:-:S04]  /*1a20*/  FMUL.FTZ R92, R92, c[0x0][0x1ec] ;  /* 0x00007b005c5c7a20 */ /* 0x000fc80000410000 */
[----:B------:R-:W-:-:S04]  /*1a30*/  FMUL.FTZ R87, R92, R87 ;  /* 0x000000575c577220 */ /* 0x000fc80000410000 */
[----:B------:R-:W-:Y:S02]  /*1a40*/  @P0 FADD.FTZ R87, R55, R87 ;  /* 0x0000005737570221 */ /* 0x000fe40000010000 */
.L_x_30970:
[----:B------:R-:W-:Y:S05]  /*1a50*/  BSYNC B0 ;  /* 0x0000000000007941 */ /* 0x000fea0003800000 */
.L_x_30969:
[----:B------:R-:W-:Y:S01]  /*1a60*/  BSSY B0, `(.L_x_30971) ;  /* 0x0000007000007945 */ /* 0x000fe20003800000 */
[----:B------:R-:W-:Y:S05]  /*1a70*/  @!P6 BRA `(.L_x_30972) ;  /* 0x000000500000e947 */ /* 0x000fea0003800000 */
[----:B-----5:R-:W-:Y:S02]  /*1a80*/  HADD2.F32 R92, -RZ, R62.H0_H0 ;  /* 0x2000003eff5c7230 */ /* 0x020fe40000004100 */
[----:B------:R-:W-:-:S03]  /*1a90*/  HADD2.F32 R80, -RZ, R130.H0_H0 ;  /* 0x20000082ff507230 */ /* 0x000fc60000004100 */
[----:B------:R-:W-:-:S04]  /*1aa0*/  FMUL.FTZ R93, R92, c[0x0][0x1ec] ;  /* 0x00007b005c5d7a20 */ /* 0x000fc80000410000 */
[----:B------:R-:W-:-:S04]  /*1ab0*/  FMUL.FTZ R80, R93, R80 ;  /* 0x000000505d507220 */ /* 0x000fc80000410000 */
[----:B------:R-:W-:Y:S02]  /*1ac0*/  @P0 FADD.FTZ R80, R56, R80 ;  /* 0x0000005038500221 */ /* 0x000fe40000010000 */
.L_x_30972:
[----:B------:R-:W-:Y:S05]  /*1ad0*/  BSYNC B0 ;  /* 0x0000000000007941 */ /* 0x000fea0003800000 */
.L_x_30971:
[----:B------:R-:W-:Y:S01]  /*1ae0*/  BSSY B0, `(.L_x_30973) ;  /* 0x0000007000007945 */ /* 0x000fe20003800000 */
[----:B------:R-:W-:Y:S05]  /*1af0*/  @!P6 BRA `(.L_x_30974) ;  /* 0x000000500000e947 */ /* 0x000fea0003800000 */
[----:B-----5:R-:W-:Y:S02]  /*1b00*/  HADD2.F32 R92, -RZ, R62.H1_H1 ;  /* 0x3000003eff5c7230 */ /* 0x020fe40000004100 */
[----:B------:R-:W-:-:S03]  /*1b10*/  HADD2.F32 R81, -RZ, R130.H1_H1 ;  /* 0x30000082ff517230 */ /* 0x000fc60000004100 */
[----:B------:R-:W-:-:S04]  /*1b20*/  FMUL.FTZ R92, R92, c[0x0][0x1ec] ;  /* 0x00007b005c5c7a20 */ /* 0x000fc80000410000 */
[----:B------:R-:W-:-:S04]  /*1b30*/  FMUL.FTZ R81, R92, R81 ;  /* 0x000000515c517220 */ /* 0x000fc80000410000 */
[----:B------:R-:W-:Y:S02]  /*1b40*/  @P0 FADD.FTZ R81, R57, R81 ;  /* 0x0000005139510221 */ /* 0x000fe40000010000 */
.L_x_30974:
[----:B------:R-:W-:Y:S05]  /*1b50*/  BSYNC B0 ;  /* 0x0000000000007941 */ /* 0x000fea0003800000 */
.L_x_30973:
[----:B------:R-:W-:Y:S01]  /*1b60*/  BSSY B0, `(.L_x_30975) ;  /* 0x0000006000007945 */ /* 0x000fe20003800000 */
[----:B------:R-:W-:Y:S05]  /*1b70*/  @!P6 BRA `(.L_x_30976) ;  /* 0x000000400000e947 */ /* 0x000fea0003800000 */
[----:B-----5:R-:W-:-:S05]  /*1b80*/  HADD2.F32 R82, -RZ, R63.H0_H0 ;  /* 0x2000003fff527230 */ /* 0x020fca0000004100 */
[----:B------:R-:W-:-:S04]  /*1b90*/  FMUL.FTZ R82, R82, c[0x0][0x1ec] ;  /* 0x00007b0052527a20 */ /* 0x000fc80000410000 */
[----:B------:R-:W-:-:S04]  /*1ba0*/  FMUL.FTZ R82, R127, R82 ;  /* 0x000000527f527220 */ /* 0x000fc80000410000 */
[----:B------:R-:W-:Y:S02]  /*1bb0*/  @P0 FADD.FTZ R82, R58, R82 ;  /* 0x000000523a520221 */ /* 0x000fe40000010000 */
.L_x_30976:
[----:B------:R-:W-:Y:S05]  /*1bc0*/  BSYNC B0 ;  /* 0x0000000000007941 */ /* 0x000fea0003800000 */
.L_x_30975:
[----:B------:R-:W-:Y:S01]  /*1bd0*/  BSSY B0, `(.L_x_30977) ;  /* 0x0000006000007945 */ /* 0x000fe20003800000 */
[----:B------:R-:W-:Y:S05]  /*1be0*/  @!P6 BRA `(.L_x_30978) ;  /* 0x000000400000e947 */ /* 0x000fea0003800000 */
[----:B-----5:R-:W-:-:S05]  /*1bf0*/  HADD2.F32 R83, -RZ, R63.H1_H1 ;  /* 0x3000003fff537230 */ /* 0x020fca0000004100 */
[----:B------:R-:W-:-:S04]  /*1c00*/  FMUL.FTZ R92, R83, c[0x0][0x1ec] ;  /* 0x00007b00535c7a20 */ /* 0x000fc80000410000 */
[----:B------:R-:W-:-:S04]  /*1c10*/  FMUL.FTZ R83, R191, R92 ;  /* 0x0000005cbf537220 */ /* 0x000fc80000410000 */
[----:B------:R-:W-:Y:S02]  /*1c20*/  @P0 FADD.FTZ R83, R59, R83 ;  /* 0x000000533b530221 */ /* 0x000fe40000010000 */
.L_x_30978:
[----:B------:R-:W-:Y:S05]  /*1c30*/  BSYNC B0 ;  /* 0x0000000000007941 */ /* 0x000fea0003800000 */
.L_x_30977:
        /* <DEDUP_REMOVED lines=42> */
.L_x_30980:
[----:B------:R-:W-:Y:S05]  /*1ee0*/  BSYNC B0 ;  /* 0x0000000000007941 */ /* 0x000fea0003800000 */
.L_x_30979:
[----:B------:R-:W-:Y:S01]  /*1ef0*/  BSSY B0, `(.L_x_30981) ;  /* 0x0000007000007945 */ /* 0x000fe20003800000 */
[----:B------:R-:W-:Y:S05]  /*1f00*/  @!P6 BRA `(.L_x_30982) ;  /* 0x000000500000e947 */ /* 0x000fea0003800000 */
[----:B-----5:R-:W-:Y:S02]  /*1f10*/  HADD2.F32 R100, -RZ, R60.H1_H1 ;  /* 0x3000003cff647230 */ /* 0x020fe40000004100 */
[----:B------:R-:W-:-:S03]  /*1f20*/  HADD2.F32 R93, -RZ, R132.H1_H1 ;  /* 0x30000084ff5d7230 */ /* 0x000fc60000004100 */
[----:B------:R-:W-:-:S04]  /*1f30*/  FMUL.FTZ R100, R100, c[0x0][0x1ec] ;  /* 0x00007b0064647a20 */ /* 0x000fc80000410000 */
[----:B------:R-:W-:-:S04]  /*1f40*/  FMUL.FTZ R93, R100, R93 ;  /* 0x0000005d645d7220 */ /* 0x000fc80000410000 */
[----:B------:R-:W-:Y:S02]  /*1f50*/  @P0 FADD.FTZ R93, R53, R93 ;  /* 0x0000005d355d0221 */ /* 0x000fe40000010000 */
.L_x_30982:
[----:B------:R-:W-:Y:S05]  /*1f60*/  BSYNC B0 ;  /* 0x0000000000007941 */ /* 0x000fea0003800000 */
.L_x_30981:
[----:B------:R-:W-:Y:S01]  /*1f70*/  BSSY B0, `(.L_x_30983) ;  /* 0x0000007000007945 */ /* 0x000fe20003800000 */
[----:B------:R-:W-:Y:S05]  /*1f80*/  @!P6 BRA `(.L_x_30984) ;  /* 0x000000500000e947 */ /* 0x000fea0003800000 */
[----:B-----5:R-:W-:Y:S02]  /*1f90*/  HADD2.F32 R100, -RZ, R61.H0_H0 ;  /* 0x2000003dff647230 */ /* 0x020fe40000004100 */
[----:B------:R-:W-:-:S03]  /*1fa0*/  HADD2.F32 R94, -RZ, R133.H0_H0 ;  /* 0x20000085ff5e7230 */ /* 0x000fc60000004100 */
[----:B------:R-:W-:-:S04]  /*1fb0*/  FMUL.FTZ R101, R100, c[0x0][0x1ec] ;  /* 0x00007b0064657a20 */ /* 0x000fc80000410000 */
[----:B------:R-:W-:-:S04]  /*1fc0*/  FMUL.FTZ R94, R101, R94 ;  /* 0x0000005e655e7220 */ /* 0x000fc80000410000 */
[----:B------:R-:W-:Y:S02]  /*1fd0*/  @P0 FADD.FTZ R94, R54, R94 ;  /* 0x0000005e365e0221 */ /* 0x000fe40000010000 */
.L_x_30984:
[----:B------:R-:W-:Y:S05]  /*1fe0*/  BSYNC B0 ;  /* 0x0000000000007941 */ /* 0x000fea0003800000 */
.L_x_30983:
[----:B------:R-:W-:Y:S01]  /*1ff0*/  BSSY B0, `(.L_x_30985) ;  /* 0x0000007000007945 */ /* 0x000fe20003800000 */
[----:B------:R-:W-:Y:S05]  /*2000*/  @!P6 BRA `(.L_x_30986) ;  /* 0x000000500000e947 */ /* 0x000fea0003800000 */
[----:B-----5:R-:W-:Y:S02]  /*2010*/  HADD2.F32 R100, -RZ, R61.H1_H1 ;  /* 0x3000003dff647230 */ /* 0x020fe40000004100 */
[----:B------:R-:W-:-:S03]  /*2020*/  HADD2.F32 R95, -RZ, R133.H1_H1 ;  /* 0x30000085ff5f7230 */ /* 0x000fc60000004100 */
[----:B------:R-:W-:-:S04]  /*2030*/  FMUL.FTZ R100, R100, c[0x0][0x1ec] ;  /* 0x00007b0064647a20 */ /* 0x000fc80000410000 */
[----:B------:R-:W-:-:S04]  /*2040*/  FMUL.FTZ R95, R100, R95 ;  /* 0x0000005f645f7220 */ /* 0x000fc80000410000 */
[----:B------:R-:W-:Y:S02]  /*2050*/  @P0 FADD.FTZ R95, R55, R95 ;  /* 0x0000005f375f0221 */ /* 0x000fe40000010000 */
.L_x_30986:
[----:B------:R-:W-:Y:S05]  /*2060*/  BSYNC B0 ;  /* 0x0000000000007941 */ /* 0x000fea0003800000 */
.L_x_30985:
[----:B------:R-:W-:Y:S01]  /*2070*/  BSSY B0, `(.L_x_30987) ;  /* 0x0000007000007945 */ /* 0x000fe20003800000 */
[----:B------:R-:W-:Y:S05]  /*2080*/  @!P6 BRA `(.L_x_30988) ;  /* 0x000000500000e947 */ /* 0x000fea0003800000 */
[----:B-----5:R-:W-:Y:S02]  /*2090*/  HADD2.F32 R100, -RZ, R62.H0_H0 ;  /* 0x2000003eff647230 */ /* 0x020fe40000004100 */
[----:B------:R-:W-:-:S03]  /*20a0*/  HADD2.F32 R88, -RZ, R134.H0_H0 ;  /* 0x20000086ff587230 */ /* 0x000fc60000004100 */
[----:B------:R-:W-:-:S04]  /*20b0*/  FMUL.FTZ R101, R100, c[0x0][0x1ec] ;  /* 0x00007b0064657a20 */ /* 0x000fc80000410000 */
[----:B------:R-:W-:-:S04]  /*20c0*/  FMUL.FTZ R88, R101, R88 ;  /* 0x0000005865587220 */ /* 0x000fc80000410000 */
[----:B------:R-:W-:Y:S02]  /*20d0*/  @P0 FADD.FTZ R88, R56, R88 ;  /* 0x0000005838580221 */ /* 0x000fe40000010000 */
.L_x_30988:
[----:B------:R-:W-:Y:S05]  /*20e0*/  BSYNC B0 ;  /* 0x0000000000007941 */ /* 0x000fea0003800000 */
.L_x_30987:
[----:B------:R-:W-:Y:S01]  /*20f0*/  BSSY B0, `(.L_x_30989) ;  /* 0x0000007000007945 */ /* 0x000fe20003800000 */
[----:B------:R-:W-:Y:S05]  /*2100*/  @!P6 BRA `(.L_x_30990) ;  /* 0x000000500000e947 */ /* 0x000fea0003800000 */
[----:B-----5:R-:W-:Y:S02]  /*2110*/  HADD2.F32 R100, -RZ, R62.H1_H1 ;  /* 0x3000003eff647230 */ /* 0x020fe40000004100 */
[----:B------:R-:W-:-:S03]  /*2120*/  HADD2.F32 R89, -RZ, R134.H1_H1 ;  /* 0x30000086ff597230 */ /* 0x000fc60000004100 */
[----:B------:R-:W-:-:S04]  /*2130*/  FMUL.FTZ R100, R100, c[0x0][0x1ec] ;  /* 0x00007b0064647a20 */ /* 0x000fc80000410000 */
[----:B------:R-:W-:-:S04]  /*2140*/  FMUL.FTZ R89, R100, R89 ;  /* 0x0000005964597220 */ /* 0x000fc80000410000 */
[----:B------:R-:W-:Y:S02]  /*2150*/  @P0 FADD.FTZ R89, R57, R89 ;  /* 0x0000005939590221 */ /* 0x000fe40000010000 */
.L_x_30990:
[----:B------:R-:W-:Y:S05]  /*2160*/  BSYNC B0 ;  /* 0x0000000000007941 */ /* 0x000fea0003800000 */
.L_x_30989:
[----:B------:R-:W-:Y:S01]  /*2170*/  BSSY B0, `(.L_x_30991) ;  /* 0x0000006000007945 */ /* 0x000fe20003800000 */
[----:B------:R-:W-:Y:S05]  /*2180*/  @!P6 BRA `(.L_x_30992) ;  /* 0x000000400000e947 */ /* 0x000fea0003800000 */
[----:B-----5:R-:W-:-:S05]  /*2190*/  HADD2.F32 R90, -RZ, R63.H0_H0 ;  /* 0x2000003fff5a7230 */ /* 0x020fca0000004100 */
[----:B------:R-:W-:-:S04]  /*21a0*/  FMUL.FTZ R90, R90, c[0x0][0x1ec] ;  /* 0x00007b005a5a7a20 */ /* 0x000fc80000410000 */
[----:B------:R-:W-:-:S04]  /*21b0*/  FMUL.FTZ R90, R131, R90 ;  /* 0x0000005a835a7220 */ /* 0x000fc80000410000 */
[----:B------:R-:W-:Y:S02]  /*21c0*/  @P0 FADD.FTZ R90, R58, R90 ;  /* 0x0000005a3a5a0221 */ /* 0x000fe40000010000 */
.L_x_30992:
[----:B------:R-:W-:Y:S05]  /*21d0*/  BSYNC B0 ;  /* 0x0000000000007941 */ /* 0x000fea0003800000 */
.L_x_30991:
[----:B------:R-:W-:Y:S01]  /*21e0*/  BSSY B0, `(.L_x_30993) ;  /* 0x0000006000007945 */ /* 0x000fe20003800000 */
[----:B------:R-:W-:Y:S05]  /*21f0*/  @!P6 BRA `(.L_x_30994) ;  /* 0x000000400000e947 */ /* 0x000fea0003800000 */
[----:B-----5:R-:W-:-:S05]  /*2200*/  HADD2.F32 R91, -RZ, R63.H1_H1 ;  /* 0x3000003fff5b7230 */ /* 0x020fca0000004100 */
[----:B------:R-:W-:-:S04]  /*2210*/  FMUL.FTZ R91, R91, c[0x0][0x1ec] ;  /* 0x00007b005b5b7a20 */ /* 0x000fc80000410000 */
[----:B------:R-:W-:-:S04]  /*2220*/  FMUL.FTZ R91, R192, R91 ;  /* 0x0000005bc05b7220 */ /* 0x000fc80000410000 */
[----:B------:R-:W-:Y:S02]  /*2230*/  @P0 FADD.FTZ R91, R59, R91 ;  /* 0x0000005b3b5b0221 */ /* 0x000fe40000010000 */
.L_x_30994:
[----:B------:R-:W-:Y:S05]  /*2240*/  BSYNC B0 ;  /* 0x0000000000007941 */ /* 0x000fea0003800000 */
.L_x_30993:
        /* <DEDUP_REMOVED lines=42> */
.L_x_30996:
[----:B------:R-:W-:Y:S05]  /*24f0*/  BSYNC B0 ;  /* 0x0000000000007941 */ /* 0x000fea0003800000 */
.L_x_30995:
[----:B------:R-:W-:Y:S01]  /*2500*/  BSSY B0, `(.L_x_30997) ;  /* 0x0000007000007945 */ /* 0x000fe20003800000 */
[----:B------:R-:W-:Y:S05]  /*2510*/  @!P6 BRA `(.L_x_30998) ;  /* 0x000000500000e947 */ /* 0x000fea0003800000 */
[----:B-----5:R-:W-:Y:S02]  /*2520*/  HADD2.F32 R108, -RZ, R60.H1_H1 ;  /* 0x3000003cff6c7230 */ /* 0x020fe40000004100 */
[----:B------:R-:W-:-:S03]  /*2530*/  HADD2.F32 R101, -RZ, R136.H1_H1 ;  /* 0x30000088ff657230 */ /* 0x000fc60000004100 */
[----:B------:R-:W-:-:S04]  /*2540*/  FMUL.FTZ R108, R108, c[0x0][0x1ec] ;  /* 0x00007b006c6c7a20 */ /* 0x000fc80000410000 */
[----:B------:R-:W-:-:S04]  /*2550*/  FMUL.FTZ R101, R108, R101 ;  /* 0x000000656c657220 */ /* 0x000fc80000410000 */
[----:B------:R-:W-:Y:S02]  /*2560*/  @P0 FADD.FTZ R101, R53, R101 ;  /* 0x0000006535650221 */ /* 0x000fe40000010000 */
.L_x_30998:
[----:B------:R-:W-:Y:S05]  /*2570*/  BSYNC B0 ;  /* 0x0000000000007941 */ /* 0x000fea0003800000 */
.L_x_30997:
[----:B------:R-:W-:Y:S01]  /*2580*/  BSSY B0, `(.L_x_30999) ;  /* 0x0000007000007945 */ /* 0x000fe20003800000 */
[----:B------:R-:W-:Y:S05]  /*2590*/  @!P6 BRA `(.L_x_31000) ;  /* 0x000000500000e947 */ /* 0x000fea0003800000 */
[----:B-----5:R-:W-:Y:S02]  /*25a0*/  HADD2.F32 R108, -RZ, R61.H0_H0 ;  /* 0x2000003dff6c7230 */ /* 0x020fe40000004100 */
[----:B------:R-:W-:-:S03]  /*25b0*/  HADD2.F32 R102, -RZ, R137.H0_H0 ;  /* 0x20000089ff667230 */ /* 0x000fc60000004100 */
[----:B------:R-:W-:-:S04]  /*25c0*/  FMUL.FTZ R111, R108, c[0x0][0x1ec] ;  /* 0x00007b006c6f7a20 */ /* 0x000fc80000410000 */
[----:B------:R-:W-:-:S04]  /*25d0*/  FMUL.FTZ R102, R111, R102 ;  /* 0x000000666f667220 */ /* 0x000fc80000410000 */
[----:B------:R-:W-:Y:S02]  /*25e0*/  @P0 FADD.FTZ R102, R54, R102 ;  /* 0x0000006636660221 */ /* 0x000fe40000010000 */
.L_x_31000:
[----:B------:R-:W-:Y:S05]  /*25f0*/  BSYNC B0 ;  /* 0x0000000000007941 */ /* 0x000fea0003800000 */
.L_x_30999:
[----:B------:R-:W-:Y:S01]  /*2600*/  BSSY B0, `(.L_x_31001) ;  /* 0x0000007000007945 */ /* 0x000fe20003800000 */
[----:B------:R-:W-:Y:S05]  /*2610*/  @!P6 BRA `(.L_x_31002) ;  /* 0x000000500000e947 */ /* 0x000fea0003800000 */
[----:B-----5:R-:W-:Y:S02]  /*2620*/  HADD2.F32 R108, -RZ, R61.H1_H1 ;  /* 0x3000003dff6c7230 */ /* 0x020fe40000004100 */
[----:B------:R-:W-:-:S03]  /*2630*/  HADD2.F32 R103, -RZ, R137.H1_H1 ;  /* 0x30000089ff677230 */ /* 0x000fc60000004100 */
[----:B------:R-:W-:-:S04]  /*2640*/  FMUL.FTZ R108, R108, c[0x0][0x1ec] ;  /* 0x00007b006c6c7a20 */ /* 0x000fc80000410000 */
[----:B------:R-:W-:-:S04]  /*2650*/  FMUL.FTZ R103, R108, R103 ;  /* 0x000000676c677220 */ /* 0x000fc80000410000 */
[----:B------:R-:W-:Y:S02]  /*2660*/  @P0 FADD.FTZ R103, R55, R103 ;  /* 0x0000006737670221 */ /* 0x000fe40000010000 */
.L_x_31002:
[----:B------:R-:W-:Y:S05]  /*2670*/  BSYNC B0 ;  /* 0x0000000000007941 */ /* 0x000fea0003800000 */
.L_x_31001:
[----:B------:R-:W-:Y:S01]  /*2680*/  BSSY B0, `(.L_x_31003) ;  /* 0x0000007000007945 */ /* 0x000fe20003800000 */
[----:B------:R-:W-:Y:S05]  /*2690*/  @!P6 BRA `(.L_x_31004) ;  /* 0x000000500000e947 */ /* 0x000fea0003800000 */
[----:B-----5:R-:W-:Y:S02]  /*26a0*/  HADD2.F32 R108, -RZ, R62.H0_H0 ;  /* 0x2000003eff6c7230 */ /* 0x020fe40000004100 */
[----:B------:R-:W-:-:S03]  /*26b0*/  HADD2.F32 R96, -RZ, R138.H0_H0 ;  /* 0x2000008aff607230 */ /* 0x000fc60000004100 */
[----:B------:R-:W-:-:S04]  /*26c0*/  FMUL.FTZ R111, R108, c[0x0][0x1ec] ;  /* 0x00007b006c6f7a20 */ /* 0x000fc80000410000 */
[----:B------:R-:W-:-:S04]  /*26d0*/  FMUL.FTZ R96, R111, R96 ;  /* 0x000000606f607220 */ /* 0x000fc80000410000 */
[----:B------:R-:W-:Y:S02]  /*26e0*/  @P0 FADD.FTZ R96, R56, R96 ;  /* 0x0000006038600221 */ /* 0x000fe40000010000 */
.L_x_31004:
[----:B------:R-:W-:Y:S05]  /*26f0*/  BSYNC B0 ;  /* 0x0000000000007941 */ /* 0x000fea0003800000 */
.L_x_31003:
[----:B------:R-:W-:Y:S01]  /*2700*/  BSSY B0, `(.L_x_31005) ;  /* 0x0000007000007945 */ /* 0x000fe20003800000 */
[----:B------:R-:W-:Y:S05]  /*2710*/  @!P6 BRA `(.L_x_31006) ;  /* 0x000000500000e947 */ /* 0x000fea0003800000 */
[----:B-----5:R-:W-:Y:S02]  /*2720*/  HADD2.F32 R108, -RZ, R62.H1_H1 ;  /* 0x3000003eff6c7230 */ /* 0x020fe40000004100 */
[----:B------:R-:W-:-:S03]  /*2730*/  HADD2.F32 R97, -RZ, R138.H1_H1 ;  /* 0x3000008aff617230 */ /* 0x000fc60000004100 */
[----:B------:R-:W-:-:S04]  /*2740*/  FMUL.FTZ R108, R108, c[0x0][0x1ec] ;  /* 0x00007b006c6c7a20 */ /* 0x000fc80000410000 */
[----:B------:R-:W-:-:S04]  /*2750*/  FMUL.FTZ R97, R108, R97 ;  /* 0x000000616c617220 */ /* 0x000fc80000410000 */
[----:B------:R-:W-:Y:S02]  /*2760*/  @P0 FADD.FTZ R97, R57, R97 ;  /* 0x0000006139610221 */ /* 0x000fe40000010000 */
.L_x_31006:
[----:B------:R-:W-:Y:S05]  /*2770*/  BSYNC B0 ;  /* 0x0000000000007941 */ /* 0x000fea0003800000 */
.L_x_31005:
[----:B------:R-:W-:Y:S01]  /*2780*/  BSSY B0, `(.L_x_31007) ;  /* 0x0000006000007945 */ /* 0x000fe20003800000 */
[----:B------:R-:W-:Y:S05]  /*2790*/  @!P6 BRA `(.L_x_31008) ;  /* 0x000000400000e947 */ /* 0x000fea0003800000 */
[----:B-----5:R-:W-:-:S05]  /*27a0*/  HADD2.F32 R98, -RZ, R63.H0_H0 ;  /* 0x2000003fff627230 */ /* 0x020fca0000004100 */
[----:B------:R-:W-:-:S04]  /*27b0*/  FMUL.FTZ R98, R98, c[0x0][0x1ec] ;  /* 0x00007b0062627a20 */ /* 0x000fc80000410000 */
[----:B------:R-:W-:-:S04]  /*27c0*/  FMUL.FTZ R98, R135, R98 ;  /* 0x0000006287627220 */ /* 0x000fc80000410000 */
[----:B------:R-:W-:Y:S02]  /*27d0*/  @P0 FADD.FTZ R98, R58, R98 ;  /* 0x000000623a620221 */ /* 0x000fe40000010000 */
.L_x_31008:
[----:B------:R-:W-:Y:S05]  /*27e0*/  BSYNC B0 ;  /* 0x0000000000007941 */ /* 0x000fea0003800000 */
.L_x_31007:
[----:B------:R-:W-:Y:S01]  /*27f0*/  BSSY B0, `(.L_x_31009) ;  /* 0x0000006000007945 */ /* 0x000fe20003800000 */
[----:B------:R-:W-:Y:S05]  /*2800*/  @!P6 BRA `(.L_x_31010) ;  /* 0x000000400000e947 */ /* 0x000fea0003800000 */
[----:B-----5:R-:W-:-:S05]  /*2810*/  HADD2.F32 R99, -RZ, R63.H1_H1 ;  /* 0x3000003fff637230 */ /* 0x020fca0000004100 */
[----:B------:R-:W-:-:S04]  /*2820*/  FMUL.FTZ R108, R99, c[0x0][0x1ec] ;  /* 0x00007b00636c7a20 */ /* 0x000fc80000410000 */
[----:B------:R-:W-:-:S04]  /*2830*/  FMUL.FTZ R99, R193, R108 ;  /* 0x0000006cc1637220 */ /* 0x000fc80000410000 */
[----:B------:R-:W-:Y:S02]  /*2840*/  @P0 FADD.FTZ R99, R59, R99 ;  /* 0x000000633b630221 */ /* 0x000fe40000010000 */
.L_x_31010:
[----:B------:R-:W-:Y:S05]  /*2850*/  BSYNC B0 ;  /* 0x0000000000007941 */ /* 0x000fea0003800000 */
.L_x_31009:
        /* <DEDUP_REMOVED lines=42> */
.L_x_31012:
[----:B------:R-:W-:Y:S05]  /*2b00*/  BSYNC B0 ;  /* 0x0000000000007941 */ /* 0x000fea0003800000 */
.L_x_31011:
[----:B------:R-:W-:Y:S01]  /*2b10*/  BSSY B0, `(.L_x_31013) ;  /* 0x0000007000007945 */ /* 0x000fe20003800000 */
[----:B------:R-:W-:Y:S05]  /*2b20*/  @!P6 BRA `(.L_x_31014) ;  /* 0x000000500000e947 */ /* 0x000fea0003800000 */
[----:B-----5:R-:W-:Y:S02]  /*2b30*/  HADD2.F32 R117, -RZ, R60.H1_H1 ;  /* 0x3000003cff757230 */ /* 0x020fe40000004100 */
[----:B------:R-:W-:-:S03]  /*2b40*/  HADD2.F32 R109, -RZ, R140.H1_H1 ;  /* 0x3000008cff6d7230 */ /* 0x000fc60000004100 */
[----:B------:R-:W-:-:S04]  /*2b50*/  FMUL.FTZ R118, R117, c[0x0][0x1ec] ;  /* 0x00007b0075767a20 */ /* 0x000fc80000410000 */
[----:B------:R-:W-:-:S04]  /*2b60*/  FMUL.FTZ R109, R118, R109 ;  /* 0x0000006d766d7220 */ /* 0x000fc80000410000 */
[----:B------:R-:W-:Y:S02]  /*2b70*/  @P0 FADD.FTZ R109, R53, R109 ;  /* 0x0000006d356d0221 */ /* 0x000fe40000010000 */
.L_x_31014:
[----:B------:R-:W-:Y:S05]  /*2b80*/  BSYNC B0 ;  /* 0x0000000000007941 */ /* 0x000fea0003800000 */
.L_x_31013:
[----:B------:R-:W-:Y:S01]  /*2b90*/  BSSY B0, `(.L_x_31015) ;  /* 0x0000007000007945 */ /* 0x000fe20003800000 */
[----:B------:R-:W-:Y:S05]  /*2ba0*/  @!P6 BRA `(.L_x_31016) ;  /* 0x000000500000e947 */ /* 0x000fea0003800000 */
[----:B-----5:R-:W-:Y:S02]  /*2bb0*/  HADD2.F32 R117, -RZ, R61.H0_H0 ;  /* 0x2000003dff757230 */ /* 0x020fe40000004100 */
[----:B------:R-:W-:-:S03]  /*2bc0*/  HADD2.F32 R110, -RZ, R141.H0_H0 ;  /* 0x2000008dff6e7230 */ /* 0x000fc60000004100 */
[----:B------:R-:W-:-:S04]  /*2bd0*/  FMUL.FTZ R117, R117, c[0x0][0x1ec] ;  /* 0x00007b0075757a20 */ /* 0x000fc80000410000 */
[----:B------:R-:W-:-:S04]  /*2be0*/  FMUL.FTZ R110, R117, R110 ;  /* 0x0000006e756e7220 */ /* 0x000fc80000410000 */
[----:B------:R-:W-:Y:S02]  /*2bf0*/  @P0 FADD.FTZ R110, R54, R110 ;  /* 0x0000006e366e0221 */ /* 0x000fe40000010000 */
.L_x_31016:
[----:B------:R-:W-:Y:S05]  /*2c00*/  BSYNC B0 ;  /* 0x0000000000007941 */ /* 0x000fea0003800000 */
.L_x_31015:
[----:B------:R-:W-:Y:S01]  /*2c10*/  BSSY B0, `(.L_x_31017) ;  /* 0x0000007000007945 */ /* 0x000fe20003800000 */
[----:B------:R-:W-:Y:S05]  /*2c20*/  @!P6 BRA `(.L_x_31018) ;  /* 0x000000500000e947 */ /* 0x000fea0003800000 */
[----:B-----5:R-:W-:Y:S02]  /*2c30*/  HADD2.F32 R117, -RZ, R61.H1_H1 ;  /* 0x3000003dff757230 */ /* 0x020fe40000004100 */
[----:B------:R-:W-:-:S03]  /*2c40*/  HADD2.F32 R111, -RZ, R141.H1_H1 ;  /* 0x3000008dff6f7230 */ /* 0x000fc60000004100 */
[----:B------:R-:W-:-:S04]  /*2c50*/  FMUL.FTZ R118, R117, c[0x0][0x1ec] ;  /* 0x00007b0075767a20 */ /* 0x000fc80000410000 */
[----:B------:R-:W-:-:S04]  /*2c60*/  FMUL.FTZ R111, R118, R111 ;  /* 0x0000006f766f7220 */ /* 0x000fc80000410000 */
[----:B------:R-:W-:Y:S02]  /*2c70*/  @P0 FADD.FTZ R111, R55, R111 ;  /* 0x0000006f376f0221 */ /* 0x000fe40000010000 */
.L_x_31018:
[----:B------:R-:W-:Y:S05]  /*2c80*/  BSYNC B0 ;  /* 0x0000000000007941 */ /* 0x000fea0003800000 */
.L_x_31017:
[----:B------:R-:W-:Y:S01]  /*2c90*/  BSSY B0, `(.L_x_31019) ;  /* 0x0000007000007945 */ /* 0x000fe20003800000 */
[----:B------:R-:W-:Y:S05]  /*2ca0*/  @!P6 BRA `(.L_x_31020) ;  /* 0x000000500000e947 */ /* 0x000fea0003800000 */
[----:B-----5:R-:W-:Y:S02]  /*2cb0*/  HADD2.F32 R117, -RZ, R62.H0_H0 ;  /* 0x2000003eff757230 */ /* 0x020fe40000004100 */
[----:B------:R-:W-:-:S03]  /*2cc0*/  HADD2.F32 R104, -RZ, R142.H0_H0 ;  /* 0x2000008eff687230 */ /* 0x000fc60000004100 */
[----:B------:R-:W-:-:S04]  /*2cd0*/  FMUL.FTZ R117, R117, c[0x0][0x1ec] ;  /* 0x00007b0075757a20 */ /* 0x000fc80000410000 */
[----:B------:R-:W-:-:S04]  /*2ce0*/  FMUL.FTZ R104, R117, R104 ;  /* 0x0000006875687220 */ /* 0x000fc80000410000 */
[----:B------:R-:W-:Y:S02]  /*2cf0*/  @P0 FADD.FTZ R104, R56, R104 ;  /* 0x0000006838680221 */ /* 0x000fe40000010000 */
.L_x_31020:
[----:B------:R-:W-:Y:S05]  /*2d00*/  BSYNC B0 ;  /* 0x0000000000007941 */ /* 0x000fea0003800000 */
.L_x_31019:
[----:B------:R-:W-:Y:S01]  /*2d10*/  BSSY B0, `(.L_x_31021) ;  /* 0x0000007000007945 */ /* 0x000fe20003800000 */
[----:B------:R-:W-:Y:S05]  /*2d20*/  @!P6 BRA `(.L_x_31022) ;  /* 0x000000500000e947 */ /* 0x000fea0003800000 */
[----:B-----5:R-:W-:Y:S02]  /*2d30*/  HADD2.F32 R117, -RZ, R62.H1_H1 ;  /* 0x3000003eff757230 */ /* 0x020fe40000004100 */
[----:B------:R-:W-:-:S03]  /*2d40*/  HADD2.F32 R105, -RZ, R142.H1_H1 ;  /* 0x3000008eff697230 */ /* 0x000fc60000004100 */
[----:B------:R-:W-:-:S04]  /*2d50*/  FMUL.FTZ R118, R117, c[0x0][0x1ec] ;  /* 0x00007b0075767a20 */ /* 0x000fc80000410000 */
[----:B------:R-:W-:-:S04]  /*2d60*/  FMUL.FTZ R105, R118, R105 ;  /* 0x0000006976697220 */ /* 0x000fc80000410000 */
[----:B------:R-:W-:Y:S02]  /*2d70*/  @P0 FADD.FTZ R105, R57, R105 ;  /* 0x0000006939690221 */ /* 0x000fe40000010000 */
.L_x_31022:
[----:B------:R-:W-:Y:S05]  /*2d80*/  BSYNC B0 ;  /* 0x0000000000007941 */ /* 0x000fea0003800000 */
.L_x_31021:
[----:B------:R-:W-:Y:S01]  /*2d90*/  BSSY B0, `(.L_x_31023) ;  /* 0x0000006000007945 */ /* 0x000fe20003800000 */
[----:B------:R-:W-:Y:S05]  /*2da0*/  @!P6 BRA `(.L_x_31024) ;  /* 0x000000400000e947 */ /* 0x000fea0003800000 */
[----:B-----5:R-:W-:-:S05]  /*2db0*/  HADD2.F32 R106, -RZ, R63.H0_H0 ;  /* 0x2000003fff6a7230 */ /* 0x020fca0000004100 */
[----:B------:R-:W-:-:S04]  /*2dc0*/  FMUL.FTZ R106, R106, c[0x0][0x1ec] ;  /* 0x00007b006a6a7a20 */ /* 0x000fc80000410000 */
[----:B------:R-:W-:-:S04]  /*2dd0*/  FMUL.FTZ R106, R139, R106 ;  /* 0x0000006a8b6a7220 */ /* 0x000fc80000410000 */
[----:B------:R-:W-:Y:S02]  /*2de0*/  @P0 FADD.FTZ R106, R58, R106 ;  /* 0x0000006a3a6a0221 */ /* 0x000fe40000010000 */
.L_x_31024:
[----:B------:R-:W-:Y:S05]  /*2df0*/  BSYNC B0 ;  /* 0x0000000000007941 */ /* 0x000fea0003800000 */
.L_x_31023:
[----:B------:R-:W-:Y:S01]  /*2e00*/  BSSY B0, `(.L_x_31025) ;  /* 0x0000006000007945 */ /* 0x000fe20003800000 */
[----:B------:R-:W-:Y:S05]  /*2e10*/  @!P6 BRA `(.L_x_31026) ;  /* 0x000000400000e947 */ /* 0x000fea0003800000 */
[----:B-----5:R-:W-:-:S05]  /*2e20*/  HADD2.F32 R107, -RZ, R63.H1_H1 ;  /* 0x3000003fff6b7230 */ /* 0x020fca0000004100 */
[----:B------:R-:W-:-:S04]  /*2e30*/  FMUL.FTZ R107, R107, c[0x0][0x1ec] ;  /* 0x00007b006b6b7a20 */ /* 0x000fc80000410000 */
[----:B------:R-:W-:-:S04]  /*2e40*/  FMUL.FTZ R107, R194, R107 ;  /* 0x0000006bc26b7220 */ /* 0x000fc80000410000 */
[----:B------:R-:W-:Y:S02]  /*2e50*/  @P0 FADD.FTZ R107, R59, R107 ;  /* 0x0000006b3b6b0221 */ /* 0x000fe40000010000 */
.L_x_31026:
[----:B------:R-:W-:Y:S05]  /*2e60*/  BSYNC B0 ;  /* 0x0000000000007941 */ /* 0x000fea0003800000 */
.L_x_31025:
        /* <DEDUP_REMOVED lines=34> */
[----:B-----5:R-:W-:Y:S02]  /*3090*/  HADD2.F32 R188, -RZ, R60.H0_H0 ;  /* 0x2000003cffbc7230 */ /* 0x020fe40000004100 */
[----:B------:R-:W-:-:S03]  /*30a0*/  HADD2.F32 R116, -RZ, R144.H0_H0 ;  /* 0x20000090ff747230 */ /* 0x000fc60000004100 */
[----:B------:R-:W-:-:S04]  /*30b0*/  FMUL.FTZ R189, R188, c[0x0][0x1ec] ;  /* 0x00007b00bcbd7a20 */ /* 0x000fc80000410000 */
[----:B------:R-:W-:-:S04]  /*30c0*/  FMUL.FTZ R116, R189, R116 ;  /* 0x00000074bd747220 */ /* 0x000fc80000410000 */
[----:B------:R-:W-:Y:S02]  /*30d0*/  @P0 FADD.FTZ R116, R52, R116 ;  /* 0x0000007434740221 */ /* 0x000fe40000010000 */
.L_x_31028:
[----:B------:R-:W-:Y:S05]  /*30e0*/  BSYNC B0 ;  /* 0x0000000000007941 */ /* 0x000fea0003800000 */
.L_x_31027:
[----:B------:R-:W-:Y:S01]  /*30f0*/  BSSY B0, `(.L_x_31029) ;  /* 0x0000007000007945 */ /* 0x000fe20003800000 */
[----:B------:R-:W-:Y:S05]  /*3100*/  @!P6 BRA `(.L_x_31030) ;  /* 0x000000500000e947 */ /* 0x000fea0003800000 */
[----:B-----5:R-:W-:Y:S02]  /*3110*/  HADD2.F32 R188, -RZ, R60.H1_H1 ;  /* 0x3000003cffbc7230 */ /* 0x020fe40000004100 */
[----:B------:R-:W-:-:S03]  /*3120*/  HADD2.F32 R117, -RZ, R144.H1_H1 ;  /* 0x30000090ff757230 */ /* 0x000fc60000004100 */
[----:B------:R-:W-:-:S04]  /*3130*/  FMUL.FTZ R188, R188, c[0x0][0x1ec] ;  /* 0x00007b00bcbc7a20 */ /* 0x000fc80000410000 */
[----:B------:R-:W-:-:S04]  /*3140*/  FMUL.FTZ R117, R188, R117 ;  /* 0x00000075bc757220 */ /* 0x000fc80000410000 */
[----:B------:R-:W-:Y:S02]  /*3150*/  @P0 FADD.FTZ R117, R53, R117 ;  /* 0x0000007535750221 */ /* 0x000fe40000010000 */
.L_x_31030:
[----:B------:R-:W-:Y:S05]  /*3160*/  BSYNC B0 ;  /* 0x0000000000007941 */ /* 0x000fea0003800000 */
.L_x_31029:
[----:B------:R-:W-:Y:S01]  /*3170*/  BSSY B0, `(.L_x_31031) ;  /* 0x0000007000007945 */ /* 0x000fe20003800000 */
[----:B------:R-:W-:Y:S05]  /*3180*/  @!P6 BRA `(.L_x_31032) ;  /* 0x000000500000e947 */ /* 0x000fea0003800000 */
[----:B-----5:R-:W-:Y:S02]  /*3190*/  HADD2.F32 R188, -RZ, R61.H0_H0 ;  /* 0x2000003dffbc7230 */ /* 0x020fe40000004100 */
[----:B------:R-:W-:-:S03]  /*31a0*/  HADD2.F32 R118, -RZ, R145.H0_H0 ;  /* 0x20000091ff767230 */ /* 0x000fc60000004100 */
[----:B------:R-:W-:-:S04]  /*31b0*/  FMUL.FTZ R189, R188, c[0x0][0x1ec] ;  /* 0x00007b00bcbd7a20 */ /* 0x000fc80000410000 */
[----:B------:R-:W-:-:S04]  /*31c0*/  FMUL.FTZ R118, R189, R118 ;  /* 0x00000076bd767220 */ /* 0x000fc80000410000 */
[----:B------:R-:W-:Y:S02]  /*31d0*/  @P0 FADD.FTZ R118, R54, R118 ;  /* 0x0000007636760221 */ /* 0x000fe40000010000 */
.L_x_31032:
[----:B------:R-:W-:Y:S05]  /*31e0*/  BSYNC B0 ;  /* 0x0000000000007941 */ /* 0x000fea0003800000 */
.L_x_31031:
[----:B------:R-:W-:Y:S01]  /*31f0*/  BSSY B0, `(.L_x_31033) ;  /* 0x0000007000007945 */ /* 0x000fe20003800000 */
[----:B------:R-:W-:Y:S05]  /*3200*/  @!P6 BRA `(.L_x_31034) ;  /* 0x000000500000e947 */ /* 0x000fea0003800000 */
[----:B-----5:R-:W-:Y:S02]  /*3210*/  HADD2.F32 R188, -RZ, R61.H1_H1 ;  /* 0x3000003dffbc7230 */ /* 0x020fe40000004100 */
[----:B------:R-:W-:-:S03]  /*3220*/  HADD2.F32 R119, -RZ, R145.H1_H1 ;  /* 0x30000091ff777230 */ /* 0x000fc60000004100 */
[----:B------:R-:W-:-:S04]  /*3230*/  FMUL.FTZ R188, R188, c[0x0][0x1ec] ;  /* 0x00007b00bcbc7a20 */ /* 0x000fc80000410000 */
[----:B------:R-:W-:-:S04]  /*3240*/  FMUL.FTZ R119, R188, R119 ;  /* 0x00000077bc777220 */ /* 0x000fc80000410000 */
[----:B------:R-:W-:Y:S02]  /*3250*/  @P0 FADD.FTZ R119, R55, R119 ;  /* 0x0000007737770221 */ /* 0x000fe40000010000 */
.L_x_31034:
[----:B------:R-:W-:Y:S05]  /*3260*/  BSYNC B0 ;  /* 0x0000000000007941 */ /* 0x000fea0003800000 */
.L_x_31033:
[----:B------:R-:W-:Y:S01]  /*3270*/  BSSY B0, `(.L_x_31035) ;  /* 0x0000007000007945 */ /* 0x000fe20003800000 */
[----:B------:R-:W-:Y:S05]  /*3280*/  @!P6 BRA `(.L_x_31036) ;  /* 0x000000500000e947 */ /* 0x000fea0003800000 */
[----:B-----5:R-:W-:Y:S02]  /*3290*/  HADD2.F32 R188, -RZ, R62.H0_H0 ;  /* 0x2000003effbc7230 */ /* 0x020fe40000004100 */
[----:B------:R-:W-:-:S03]  /*32a0*/  HADD2.F32 R112, -RZ, R146.H0_H0 ;  /* 0x20000092ff707230 */ /* 0x000fc60000004100 */
[----:B------:R-:W-:-:S04]  /*32b0*/  FMUL.FTZ R189, R188, c[0x0][0x1ec] ;  /* 0x00007b00bcbd7a20 */ /* 0x000fc80000410000 */
[----:B------:R-:W-:-:S04]  /*32c0*/  FMUL.FTZ R112, R189, R112 ;  /* 0x00000070bd707220 */ /* 0x000fc80000410000 */
[----:B------:R-:W-:Y:S02]  /*32d0*/  @P0 FADD.FTZ R112, R56, R112 ;  /* 0x0000007038700221 */ /* 0x000fe40000010000 */
.L_x_31036:
[----:B------:R-:W-:Y:S05]  /*32e0*/  BSYNC B0 ;  /* 0x0000000000007941 */ /* 0x000fea0003800000 */
.L_x_31035:
[----:B------:R-:W-:Y:S01]  /*32f0*/  BSSY B0, `(.L_x_31037) ;  /* 0x0000007000007945 */ /* 0x000fe20003800000 */
[----:B------:R-:W-:Y:S05]  /*3300*/  @!P6 BRA `(.L_x_31038) ;  /* 0x000000500000e947 */ /* 0x000fea0003800000 */
[----:B-----5:R-:W-:Y:S02]  /*3310*/  HADD2.F32 R188, -RZ, R62.H1_H1 ;  /* 0x3000003effbc7230 */ /* 0x020fe40000004100 */
[----:B------:R-:W-:-:S03]  /*3320*/  HADD2.F32 R113, -RZ, R146.H1_H1 ;  /* 0x30000092ff717230 */ /* 0x000fc60000004100 */
[----:B------:R-:W-:-:S04]  /*3330*/  FMUL.FTZ R188, R188, c[0x0][0x1ec] ;  /* 0x00007b00bcbc7a20 */ /* 0x000fc80000410000 */
[----:B------:R-:W-:-:S04]  /*3340*/  FMUL.FTZ R113, R188, R113 ;  /* 0x00000071bc717220 */ /* 0x000fc80000410000 */
[----:B------:R-:W-:Y:S02]  /*3350*/  @P0 FADD.FTZ R113, R57, R113 ;  /* 0x0000007139710221 */ /* 0x000fe40000010000 */
.L_x_31038:
[----:B------:R-:W-:Y:S05]  /*3360*/  BSYNC B0 ;  /* 0x0000000000007941 */ /* 0x000fea0003800000 */
.L_x_31037:
[----:B------:R-:W-:Y:S01]  /*3370*/  BSSY B0, `(.L_x_31039) ;  /* 0x0000006000007945 */ /* 0x000fe20003800000 */
[----:B------:R-:W-:Y:S05]  /*3380*/  @!P6 BRA `(.L_x_31040) ;  /* 0x000000400000e947 */ /* 0x000fea0003800000 */
[----:B-----5:R-:W-:-:S05]  /*3390*/  HADD2.F32 R114, -RZ, R63.H0_H0 ;  /* 0x2000003fff727230 */ /* 0x020fca0000004100 */
[----:B------:R-:W-:-:S04]  /*33a0*/  FMUL.FTZ R114, R114, c[0x0][0x1ec] ;  /* 0x00007b0072727a20 */ /* 0x000fc80000410000 */
[----:B------:R-:W-:-:S04]  /*33b0*/  FMUL.FTZ R114, R143, R114 ;  /* 0x000000728f727220 */ /* 0x000fc80000410000 */
[----:B------:R-:W-:Y:S02]  /*33c0*/  @P0 FADD.FTZ R114, R58, R114 ;  /* 0x000000723a720221 */ /* 0x000fe40000010000 */
.L_x_31040:
[----:B------:R-:W-:Y:S05]  /*33d0*/  BSYNC B0 ;  /* 0x0000000000007941 */ /* 0x000fea0003800000 */
.L_x_31039:
[----:B------:R-:W-:Y:S01]  /*33e0*/  BSSY B0, `(.L_x_31041) ;  /* 0x0000006000007945 */ /* 0x000fe20003800000 */
[----:B------:R-:W-:Y:S05]  /*33f0*/  @!P6 BRA `(.L_x_31042) ;  /* 0x000000400000e947 */ /* 0x000fea0003800000 */
[----:B-----5:R-:W-:-:S05]  /*3400*/  HADD2.F32 R115, -RZ, R63.H1_H1 ;  /* 0x3000003fff737230 */ /* 0x020fca0000004100 */
[----:B------:R-:W-:-:S04]  /*3410*/  FMUL.FTZ R188, R115, c[0x0][0x1ec] ;  /* 0x00007b0073bc7a20 */ /* 0x000fc80000410000 */
[----:B------:R-:W-:-:S04]  /*3420*/  FMUL.FTZ R115, R195, R188 ;  /* 0x000000bcc3737220 */ /* 0x000fc80000410000 */
[----:B------:R-:W-:Y:S02]  /*3430*/  @P0 FADD.FTZ R115, R59, R115 ;  /* 0x000000733b730221 */ /* 0x000fe40000010000 */
.L_x_31042:
[----:B------:R-:W-:Y:S05]  /*3440*/  BSYNC B0 ;  /* 0x0000000000007941 */ /* 0x000fea0003800000 */
.L_x_31041:
        /* <DEDUP_REMOVED lines=64> */
.L_x_31049:
        /* <DEDUP_REMOVED lines=132> */
.L_x_31050:
        /* <DEDUP_REMOVED lines=19> */
[----:B------:R-:W0:Y:S04]  /*41c0*/  SHFL.DOWN PT, R217, R210, 0x1, 0x1f ;  /* 0x08201f00d2d97f89 */ /* 0x000e2800000e0000 */
[----:B------:R-:W2:Y:S08]  /*41d0*/  I2F R212, R210 ;  /* 0x000000d200d47306 */ /* 0x000eb00000201400 */
[----:B--2---:R-:W-:Y:S01]  /*41e0*/  MUFU.RCP R207, R212 ;  /* 0x000000d400cf7308 */ /* 0x004fe20000001000 */
[----:B---3--:R-:W1:Y:S01]  /*41f0*/  SHFL.DOWN PT, R211, R152, 0x2, 0x1f ;  /* 0x08401f0098d37f89 */ /* 0x008e6200000e0000 */
[----:B0-----:R-:W-:-:S03]  /*4200*/  IADD3 R188, R210, R217, RZ ;  /* 0x000000d9d2bc7210 */ /* 0x001fc60007ffe0ff */
[----:B------:R-:W0:Y:S03]  /*4210*/  SHFL.DOWN PT, R208, R153, 0x2, 0x1f ;  /* 0x08401f0099d07f89 */ /* 0x000e2600000e0000 */
[----:B------:R-:W-:Y:S08]  /*4220*/  I2F R217, R217 ;  /* 0x000000d900d97306 */ /* 0x000ff00000201400 */
[----:B------:R-:W2:Y:S01]  /*4230*/  I2F R188, R188 ;  /* 0x000000bc00bc7306 */ /* 0x000ea20000201400 */
[----:B-1----:R-:W-:-:S02]  /*4240*/  FMUL.FTZ R215, R211, R214 ;  /* 0x000000d6d3d77220 */ /* 0x002fc40000410000 */
[----:B------:R-:W-:Y:S02]  /*4250*/  FADD.FTZ R211, -R211, R152 ;  /* 0x00000098d3d37221 */ /* 0x000fe40000010100 */
[----:B------:R-:W-:Y:S02]  /*4260*/  FFMA.FTZ R216, R213, R152, R215 ;  /* 0x00000098d5d87223 */ /* 0x000fe400000100d7 */
[----:B------:R-:W-:Y:S01]  /*4270*/  FMUL.FTZ R211, R211, R211 ;  /* 0x000000d3d3d37220 */ /* 0x000fe20000410000 */
[----:B--2---:R1:W2:Y:S01]  /*4280*/  MUFU.RCP R189, R188 ;  /* 0x000000bc00bd7308 */ /* 0x0042a20000001000 */
[----:B------:R-:W-:Y:S02]  /*4290*/  FMUL.FTZ R215, R207, R216 ;  /* 0x000000d8cfd77220 */ /* 0x000fe40000410000 */
[----:B------:R-:W-:Y:S02]  /*42a0*/  FMUL.FTZ R211, R211, R213 ;  /* 0x000000d5d3d37220 */ /* 0x000fe40000410000 */
[----:B0-----:R-:W-:Y:S01]  /*42b0*/  FADD.FTZ R208, R208, R153 ;  /* 0x00000099d0d07221 */ /* 0x001fe20000010000 */
[----:B------:R-:W0:Y:S01]  /*42c0*/  SHFL.DOWN PT, R152, R215, 0x1, 0x1f ;  /* 0x08201f00d7987f89 */ /* 0x000e2200000e0000 */
[----:B------:R-:W-:Y:S01]  /*42d0*/  FMUL.FTZ R211, R211, R214 ;  /* 0x000000d6d3d37220 */ /* 0x000fe20000410000 */
[----:B-1----:R-:W-:-:S03]  /*42e0*/  MOV R188, c[0x0][0x1e0] ;  /* 0x0000780000bc7a02 */ /* 0x002fc60000000f00 */
[----:B------:R-:W-:-:S05]  /*42f0*/  FFMA.FTZ R208, R207, R211, R208 ;  /* 0x000000d3cfd07223 */ /* 0x000fca00000100d0 */
[----:B------:R-:W1:Y:S01]  /*4300*/  SHFL.DOWN PT, R153, R208, 0x1, 0x1f ;  /* 0x08201f00d0997f89 */ /* 0x000e6200000e0000 */
[----:B0-----:R-:W-:Y:S02]  /*4310*/  FADD.FTZ R207, R215, -R152 ;  /* 0x80000098d7cf7221 */ /* 0x001fe40000010000 */
[----:B------:R-:W-:Y:S02]  /*4320*/  FMUL.FTZ R152, R152, R217 ;  /* 0x000000d998987220 */ /* 0x000fe40000410000 */
[----:B------:R-:W-:Y:S02]  /*4330*/  FMUL.FTZ R207, R207, R207 ;  /* 0x000000cfcfcf7220 */ /* 0x000fe40000410000 */
[C---:B------:R-:W-:Y:S02]  /*4340*/  FFMA.FTZ R152, R212.reuse, R215, R152 ;  /* 0x000000d7d4987223 */ /* 0x040fe40000010098 */
[----:B------:R-:W-:Y:S02]  /*4350*/  FMUL.FTZ R207, R212, R207 ;  /* 0x000000cfd4cf7220 */ /* 0x000fe40000410000 */
[----:B--2---:R-:W-:-:S02]  /*4360*/  FMUL.FTZ R210, R189, R152 ;  /* 0x00000098bdd27220 */ /* 0x004fc40000410000 */
[----:B-1----:R-:W-:Y:S02]  /*4370*/  FADD.FTZ R152, R208, R153 ;  /* 0x00000099d0987221 */ /* 0x002fe40000010000 */
[----:B------:R-:W-:Y:S01]  /*4380*/  FMUL.FTZ R207, R207, R217 ;  /* 0x000000d9cfcf7220 */ /* 0x000fe20000410000 */
[----:B------:R-:W0:Y:S03]  /*4390*/  SHFL.IDX PT, R211, R210, RZ, 0x1f ;  /* 0x00001fffd2d37589 */ /* 0x000e2600000e0000 */
[----:B------:R-:W-:-:S05]  /*43a0*/  FFMA.FTZ R208, R189, R207, R152 ;  /* 0x000000cfbdd07223 */ /* 0x000fca0000010098 */
        /* <DEDUP_REMOVED lines=15> */
[----:B------:R-:W-:Y:S01]  /*44a0*/  HADD2.F32 R189, -RZ, R44.H1_H1 ;  /* 0x3000002cffbd7230 */ /* 0x000fe20000004100 */
        /* <DEDUP_REMOVED lines=8> */
[C---:B------:R-:W-:Y:S01]  /*4530*/  FADD.FTZ R212, -R152.reuse, R67 ;  /* 0x0000004398d47221 */ /* 0x040fe20000010100 */
[----:B------:R-:W-:Y:S01]  /*4540*/  HADD2.F32 R67, -RZ, R51.H0_H0 ;  /* 0x20000033ff437230 */ /* 0x000fe20000004100 */
        /* <DEDUP_REMOVED lines=48> */
[C---:B------:R-:W-:Y:S02]  /*4850*/  FADD.FTZ R112, -R152.reuse, R112 ;  /* 0x0000007098707221 */ /* 0x040fe40000010100 */
[C---:B------:R-:W-:Y:S02]  /*4860*/  FADD.FTZ R113, -R152.reuse, R113 ;  /* 0x0000007198717221 */ /* 0x040fe40000010100 */
[C---:B------:R-:W-:Y:S02]  /*4870*/  FADD.FTZ R114, -R152.reuse, R114 ;  /* 0x0000007298727221 */ /* 0x040fe40000010100 */
[----:B------:R-:W-:Y:S01]  /*4880*/  FADD.FTZ R115, -R152, R115 ;  /* 0x0000007398737221 */ /* 0x000fe20000010100 */
[----:B------:R-:W-:Y:S01]  /*4890*/  HADD2.F32 R152, -RZ, R50.H0_H0 ;  /* 0x20000032ff987230 */ /* 0x000fe20000004100 */
[C---:B------:R-:W-:Y:S02]  /*48a0*/  FMUL.FTZ R66, R207.reuse, R66 ;  /* 0x00000042cf427220 */ /* 0x040fe40000410000 */
[C---:B------:R-:W-:Y:S01]  /*48b0*/  FMUL.FTZ R111, R207.reuse, R106 ;  /* 0x0000006acf6f7220 */ /* 0x040fe20000410000 */
[----:B------:R-:W-:Y:S01]  /*48c0*/  HADD2.F32 R106, -RZ, R48.H1_H1 ;  /* 0x30000030ff6a7230 */ /* 0x000fe20000004100 */
[----:B------:R-:W-:-:S02]  /*48d0*/  FMUL.FTZ R64, R207, R64 ;  /* 0x00000040cf407220 */ /* 0x000fc40000410000 */
[----:B------:R-:W-:Y:S02]  /*48e0*/  FMUL.FTZ R73, R207, R188 ;  /* 0x000000bccf497220 */ /* 0x000fe40000410000 */
[----:B------:R-:W-:Y:S02]  /*48f0*/  IMAD R205, R205, c[0x0][0x168], RZ ;  /* 0x00005a00cdcd7a24 */ /* 0x000fe400078e02ff */
[----:B------:R-:W-:Y:S01]  /*4900*/  FFMA.FTZ R66, R66, R67, R159 ;  /* 0x0000004342427223 */ /* 0x000fe2000001009f */
[----:B------:R-:W-:Y:S01]  /*4910*/  HADD2.F32 R67, -RZ, R48.H0_H0 ;  /* 0x20000030ff437230 */ /* 0x000fe20000004100 */
[----:B------:R-:W-:Y:S01]  /*4920*/  FFMA.FTZ R64, R64, R152, R161 ;  /* 0x0000009840407223 */ /* 0x000fe200000100a1 */
[----:B------:R-:W-:Y:S01]  /*4930*/  HADD2.F32 R152, -RZ, R47.H0_H0 ;  /* 0x2000002fff987230 */ /* 0x000fe20000004100 */
[----:B------:R-:W-:Y:S02]  /*4940*/  FMUL.FTZ R68, R207, R68 ;  /* 0x00000044cf447220 */ /* 0x000fe40000410000 */
[----:B------:R-:W-:Y:S01]  /*4950*/  FFMA.FTZ R73, R73, R106, R164 ;  /* 0x0000006a49497223 */ /* 0x000fe200000100a4 */
[----:B------:R-:W-:Y:S01]  /*4960*/  SHF.R.S32.HI R106, RZ, 0x1f, R205 ;  /* 0x0000001fff6a7819 */ /* 0x000fe200000114cd */
[----:B------:R-:W-:-:S02]  /*4970*/  FMUL.FTZ R74, R207, R74 ;  /* 0x0000004acf4a7220 */ /* 0x000fc40000410000 */
[----:B------:R-:W-:Y:S01]  /*4980*/  FFMA.FTZ R68, R68, R67, R165 ;  /* 0x0000004344447223 */ /* 0x000fe200000100a5 */
[----:B------:R-:W-:Y:S01]  /*4990*/  LEA.HI R67, R106, R205, RZ, 0x3 ;  /* 0x000000cd6a437211 */ /* 0x000fe200078f18ff */
[----:B------:R-:W-:Y:S01]  /*49a0*/  FFMA.FTZ R74, R74, R152, R27 ;  /* 0x000000984a4a7223 */ /* 0x000fe2000001001b */
[----:B------:R-:W-:Y:S01]  /*49b0*/  HADD2.F32 R106, -RZ, R45.H0_H0 ;  /* 0x2000002dff6a7230 */ /* 0x000fe20000004100 */
[C---:B------:R-:W-:Y:S01]  /*49c0*/  FMUL.FTZ R75, R207.reuse, R208 ;  /* 0x000000d0cf4b7220 */ /* 0x040fe20000410000 */
[----:B------:R-:W-:Y:S01]  /*49d0*/  HADD2.F32 R152, -RZ, R44.H0_H0 ;  /* 0x2000002cff987230 */ /* 0x000fe20000004100 */
[C---:B------:R-:W-:Y:S01]  /*49e0*/  FMUL.FTZ R76, R207.reuse, R76 ;  /* 0x0000004ccf4c7220 */ /* 0x040fe20000410000 */
[----:B------:R-:W-:Y:S01]  /*49f0*/  HADD2.F32 R208, -RZ, R42.H1_H1 ;  /* 0x3000002affd07230 */ /* 0x000fe20000004100 */
[C---:B------:R-:W-:Y:S02]  /*4a00*/  FMUL.FTZ R77, R207.reuse, R214 ;  /* 0x000000d6cf4d7220 */ /* 0x040fe40000410000 */
[----:B------:R-:W-:-:S02]  /*4a10*/  FMUL.FTZ R78, R207, R78 ;  /* 0x0000004ecf4e7220 */ /* 0x000fc40000410000 */
[----:B------:R-:W-:Y:S01]  /*4a20*/  FFMA.FTZ R75, R75, R117, R162 ;  /* 0x000000754b4b7223 */ /* 0x000fe200000100a2 */
[----:B------:R-:W-:Y:S01]  /*4a30*/  HADD2.F32 R117, -RZ, R46.H1_H1 ;  /* 0x3000002eff757230 */ /* 0x000fe20000004100 */
[----:B------:R-:W-:Y:S01]  /*4a40*/  FFMA.FTZ R106, R78, R106, R31 ;  /* 0x0000006a4e6a7223 */ /* 0x000fe2000001001f */
[----:B------:R-:W-:Y:S01]  /*4a50*/  HADD2.F32 R78, -RZ, R43.H1_H1 ;  /* 0x3000002bff4e7230 */ /* 0x000fe20000004100 */
[----:B------:R-:W-:Y:S01]  /*4a60*/  FFMA.FTZ R152, R76, R152, R157 ;  /* 0x000000984c987223 */ /* 0x000fe2000001009d */
[--C-:B------:R-:W-:Y:S01]  /*4a70*/  HADD2.F32 R76, -RZ, R41.reuse.H0_H0 ;  /* 0x20000029ff4c7230 */ /* 0x100fe20000004100 */
[----:B------:R-:W-:Y:S01]  /*4a80*/  FFMA.FTZ R189, R77, R189, R156 ;  /* 0x000000bd4dbd7223 */ /* 0x000fe2000001009c */
[----:B------:R-:W-:Y:S01]  /*4a90*/  HADD2.F32 R77, -RZ, R41.H1_H1 ;  /* 0x30000029ff4d7230 */ /* 0x000fe20000004100 */
        /* <DEDUP_REMOVED lines=16> */
[----:B------:R-:W-:Y:S01]  /*4ba0*/  HADD2.F32 R77, -RZ, R39.H0_H0 ;  /* 0x20000027ff4d7230 */ /* 0x000fe20000004100 */
[----:B------:R-:W-:-:S02]  /*4bb0*/  FMUL.FTZ R70, R207, R70 ;  /* 0x00000046cf467220 */ /* 0x000fc40000410000 */
[----:B------:R-:W-:Y:S01]  /*4bc0*/  FFMA.FTZ R83, R83, R153, R26 ;  /* 0x0000009953537223 */ /* 0x000fe2000001001a */
[----:B------:R-:W-:Y:S01]  /*4bd0*/  HADD2.F32 R153, -RZ, R42.H0_H0 ;  /* 0x2000002aff997230 */ /* 0x000fe20000004100 */
[C---:B------:R-:W-:Y:S02]  /*4be0*/  FMUL.FTZ R79, R207.reuse, R216 ;  /* 0x000000d8cf4f7220 */ /* 0x040fe40000410000 */
[----:B------:R-:W-:Y:S01]  /*4bf0*/  FMUL.FTZ R90, R207, R90 ;  /* 0x0000005acf5a7220 */ /* 0x000fe20000410000 */
[----:B------:R-:W-:Y:S01]  /*4c00*/  F2FP.PACK_AB R83, R83, R74 ;  /* 0x0000004a5353723e */ /* 0x000fe200000000ff */
[C---:B------:R-:W-:Y:S02]  /*4c10*/  FMUL.FTZ R101, R207.reuse, R236 ;  /* 0x000000eccf657220 */ /* 0x040fe40000410000 */
[----:B------:R-:W-:Y:S02]  /*4c20*/  FMUL.FTZ R80, R207, R80 ;  /* 0x00000050cf507220 */ /* 0x000fe40000410000 */
[----:B------:R-:W-:Y:S01]  /*4c30*/  FFMA.FTZ R70, R70, R114, R163 ;  /* 0x0000007246467223 */ /* 0x000fe200000100a3 */
[----:B------:R-:W-:Y:S01]  /*4c40*/  HADD2.F32 R114, -RZ, R46.H0_H0 ;  /* 0x2000002eff727230 */ /* 0x000fe20000004100 */
[----:B------:R-:W-:Y:S01]  /*4c50*/  FFMA.FTZ R117, R79, R117, R30 ;  /* 0x000000754f757223 */ /* 0x000fe2000001001e */
[--C-:B------:R-:W-:Y:S01]  /*4c60*/  HADD2.F32 R79, -RZ, R37.reuse.H1_H1 ;  /* 0x30000025ff4f7230 */ /* 0x100fe20000004100 */
[----:B------:R-:W-:Y:S01]  /*4c70*/  FFMA.FTZ R90, R90, R77, R11 ;  /* 0x0000004d5a5a7223 */ /* 0x000fe2000001000b */
[--C-:B------:R-:W-:Y:S01]  /*4c80*/  HADD2.F32 R77, -RZ, R36.reuse.H1_H1 ;  /* 0x30000024ff4d7230 */ /* 0x100fe20000004100 */
[----:B------:R-:W-:Y:S01]  /*4c90*/  FFMA.FTZ R101, R101, R78, R10 ;  /* 0x0000004e65657223 */ /* 0x000fe2000001000a */
[----:B------:R-:W-:Y:S01]  /*4ca0*/  HADD2.F32 R78, -RZ, R37.H0_H0 ;  /* 0x20000025ff4e7230 */ /* 0x000fe20000004100 */
[----:B------:R-:W-:Y:S01]  /*4cb0*/  FFMA.FTZ R188, R188, R76, R13 ;  /* 0x0000004cbcbc7223 */ /* 0x000fe2000001000d */
[----:B------:R-:W-:Y:S01]  /*4cc0*/  HADD2.F32 R76, -RZ, R36.H0_H0 ;  /* 0x20000024ff4c7230 */ /* 0x000fe20000004100 */
[----:B------:R-:W-:-:S02]  /*4cd0*/  FMUL.FTZ R212, R207, R212 ;  /* 0x000000d4cfd47220 */ /* 0x000fc40000410000 */
[C---:B------:R-:W-:Y:S02]  /*4ce0*/  FMUL.FTZ R72, R207.reuse, R72 ;  /* 0x00000048cf487220 */ /* 0x040fe40000410000 */
[----:B------:R-:W-:Y:S01]  /*4cf0*/  FFMA.FTZ R153, R80, R153, R21 ;  /* 0x0000009950997223 */ /* 0x000fe20000010015 */
[----:B------:R-:W-:Y:S01]  /*4d00*/  HADD2.F32 R80, -RZ, R38.H1_H1 ;  /* 0x30000026ff507230 */ /* 0x000fe20000004100 */
[C---:B------:R-:W-:Y:S02]  /*4d10*/  FMUL.FTZ R92, R207.reuse, R92 ;  /* 0x0000005ccf5c7220 */ /* 0x040fe40000410000 */
[C---:B------:R-:W-:Y:S02]  /*4d20*/  FMUL.FTZ R93, R207.reuse, R230 ;  /* 0x000000e6cf5d7220 */ /* 0x040fe40000410000 */
[C---:B------:R-:W-:Y:S02]  /*4d30*/  FMUL.FTZ R94, R207.reuse, R94 ;  /* 0x0000005ecf5e7220 */ /* 0x040fe40000410000 */
[----:B------:R-:W-:-:S02]  /*4d40*/  FMUL.FTZ R95, R207, R232 ;  /* 0x000000e8cf5f7220 */ /* 0x000fc40000410000 */
[----:B------:R-:W-:Y:S02]  /*4d50*/  FMUL.FTZ R99, R207, R234 ;  /* 0x000000eacf637220 */ /* 0x000fe40000410000 */
[----:B------:R-:W-:Y:S02]  /*4d60*/  FFMA.FTZ R71, R212, R71, R158 ;  /* 0x00000047d4477223 */ /* 0x000fe4000001009e */
        /* <DEDUP_REMOVED lines=10> */
[----:B------:R-:W-:Y:S01]  /*4e10*/  FMUL.FTZ R82, R207, R82 ;  /* 0x00000052cf527220 */ /* 0x000fe20000410000 */
[----:B------:R-:W-:Y:S01]  /*4e20*/  LEA.HI.SX32 R92, R67, R166, 0x1d ;  /* 0x000000a6435c7211 */ /* 0x000fe200078feaff */
[----:B------:R-:W-:Y:S01]  /*4e30*/  FFMA.FTZ R99, R99, R80, R12 ;  /* 0x0000005063637223 */ /* 0x000fe2000001000c */
        /* <DEDUP_REMOVED lines=8> */
[----:B------:R-:W-:Y:S02]  /*4ec0*/  FMUL.FTZ R109, R207, R244 ;  /* 0x000000f4cf6d7220 */ /* 0x000fe40000410000 */
[----:B------:R-:W-:Y:S01]  /*4ed0*/  FFMA.FTZ R114, R82, R114, R19 ;  /* 0x0000007252727223 */ /* 0x000fe20000010013 */
[----:B------:R-:W-:Y:S01]  /*4ee0*/  F2FP.PACK_AB R82, R81, R72 ;  /* 0x000000485152723e */ /* 0x000fe200000000ff */
[----:B------:R-:W-:Y:S01]  /*4ef0*/  FFMA.FTZ R69, R210, R69, R160 ;  /* 0x00000045d2457223 */ /* 0x000fe200000100a0 */
[--C-:B------:R-:W-:Y:S01]  /*4f00*/  HADD2.F32 R210, -RZ, R40.reuse.H1_H1 ;  /* 0x30000028ffd27230 */ /* 0x100fe20000004100 */
[----:B------:R-:W-:Y:S01]  /*4f10*/  FFMA.FTZ R208, R89, R208, R20 ;  /* 0x000000d059d07223 */ /* 0x000fe20000010014 */
[----:B------:R-:W-:Y:S01]  /*4f20*/  HADD2.F32 R89, -RZ, R40.H0_H0 ;  /* 0x20000028ff597230 */ /* 0x000fe20000004100 */
[----:B------:R-:W-:Y:S01]  /*4f30*/  FFMA.FTZ R98, R98, R79, R3 ;  /* 0x0000004f62627223 */ /* 0x000fe20000010003 */
[----:B------:R-:W-:Y:S01]  /*4f40*/  HADD2.F32 R79, -RZ, R151.H0_H0 ;  /* 0x20000097ff4f7230 */ /* 0x000fe20000004100 */
[----:B------:R-:W-:Y:S01]  /*4f50*/  FFMA.FTZ R96, R96, R77, R5 ;  /* 0x0000004d60607223 */ /* 0x000fe20000010005 */
[--C-:B------:R-:W-:Y:S01]  /*4f60*/  HADD2.F32 R77, -RZ, R32.reuse.H1_H1 ;  /* 0x30000020ff4d7230 */ /* 0x100fe20000004100 */
[----:B------:R-:W-:Y:S01]  /*4f70*/  FFMA.FTZ R107, R107, R78, R4 ;  /* 0x0000004e6b6b7223 */ /* 0x000fe20000010004 */
[----:B------:R-:W-:Y:S01]  /*4f80*/  HADD2.F32 R78, -RZ, R33.H1_H1 ;  /* 0x30000021ff4e7230 */ /* 0x000fe20000004100 */
[----:B------:R-:W-:Y:S01]  /*4f90*/  FFMA.FTZ R102, R102, R76, R7 ;  /* 0x0000004c66667223 */ /* 0x000fe20000010007 */
[----:B------:R-:W-:Y:S01]  /*4fa0*/  HADD2.F32 R76, -RZ, R32.H0_H0 ;  /* 0x20000020ff4c7230 */ /* 0x000fe20000004100 */
[----:B------:R-:W-:Y:S01]  /*4fb0*/  FFMA.FTZ R109, R109, R80, R2 ;  /* 0x000000506d6d7223 */ /* 0x000fe20000010002 */
[----:B------:R-:W-:Y:S01]  /*4fc0*/  F2FP.PACK_AB R81, R117, R106 ;  /* 0x0000006a7551723e */ /* 0x000fe200000000ff */
[C---:B------:R-:W-:Y:S01]  /*4fd0*/  FMUL.FTZ R84, R207.reuse, R84 ;  /* 0x00000054cf547220 */ /* 0x040fe20000410000 */
[----:B------:R-:W-:Y:S01]  /*4fe0*/  HADD2.F32 R80, -RZ, R151.H1_H1 ;  /* 0x30000097ff507230 */ /* 0x000fe20000004100 */
[C---:B------:R-:W-:Y:S01]  /*4ff0*/  FMUL.FTZ R85, R207.reuse, R222 ;  /* 0x000000decf557220 */ /* 0x040fe20000410000 */
[----:B------:R-:W-:Y:S01]  /*5000*/  MOV R117, 0x10 ;  /* 0x0000001000757802 */ /* 0x000fe20000000f00 */
[C---:B------:R-:W-:Y:S01]  /*5010*/  FMUL.FTZ R100, R207.reuse, R100 ;  /* 0x00000064cf647220 */ /* 0x040fe20000410000 */
[----:B------:R-:W-:Y:S01]  /*5020*/  IADD3 R72, R92, 0x80, RZ ;  /* 0x000000805c487810 */ /* 0x000fe20007ffe0ff */
[----:B------:R-:W-:Y:S01]  /*5030*/  FMUL.FTZ R103, R207, R238 ;  /* 0x000000eecf677220 */ /* 0x000fe20000410000 */
[----:B------:R-:W-:Y:S01]  /*5040*/  F2FP.PACK_AB R74, R107, R96 ;  /* 0x000000606b4a723e */ /* 0x000fe200000000ff */
[----:B------:R-:W-:-:S02]  /*5050*/  FMUL.FTZ R105, R207, R240 ;  /* 0x000000f0cf697220 */ /* 0x000fc40000410000 */
[----:B------:R-:W-:Y:S02]  /*5060*/  FMUL.FTZ R252, R207, R252 ;  /* 0x000000fccffc7220 */ /* 0x000fe40000410000 */
        /* <DEDUP_REMOVED lines=12> */
[-C--:B------:R-:W-:Y:S01]  /*5130*/  IMAD.WIDE.U32 R84, R92, R117.reuse, c[0x0][0x208] ;  /* 0x000082005c547625 */ /* 0x080fe200078e0075 */
[----:B------:R-:W-:Y:S01]  /*5140*/  HADD2.F32 R66, -RZ, R155.H0_H0 ;  /* 0x2000009bff427230 */ /* 0x000fe20000004100 */
[----:B------:R-:W-:Y:S01]  /*5150*/  F2FP.PACK_AB R71, R101, R90 ;  /* 0x0000005a6547723e */ /* 0x000fe200000000ff */
[----:B------:R-:W-:Y:S01]  /*5160*/  HADD2.F32 R64, -RZ, R148.H0_H0 ;  /* 0x20000094ff407230 */ /* 0x000fe20000004100 */
[----:B------:R-:W-:Y:S01]  /*5170*/  IMAD.WIDE.U32 R72, R72, R117, c[0x0][0x208] ;  /* 0x0000820048487625 */ /* 0x000fe200078e0075 */
[----:B------:R0:W-:Y:S01]  /*5180*/  STG.E.128 [R84.64], R76 ;  /* 0x0000004c54007986 */ /* 0x0001e2000c101d04 */
[----:B------:R-:W-:-:S02]  /*5190*/  IADD3 R90, R92, 0x180, RZ ;  /* 0x000001805c5a7810 */ /* 0x000fc40007ffe0ff */
[C---:B------:R-:W-:Y:S01]  /*51a0*/  FMUL.FTZ R104, R207.reuse, R104 ;  /* 0x00000068cf687220 */ /* 0x040fe20000410000 */
[----:B------:R1:W-:Y:S01]  /*51b0*/  STG.E.128 [R72.64], R80 ;  /* 0x0000005048007986 */ /* 0x0003e2000c101d04 */
[----:B------:R-:W-:Y:S01]  /*51c0*/  FMUL.FTZ R250, R207, R250 ;  /* 0x000000facffa7220 */ /* 0x000fe20000410000 */
[----:B------:R-:W-:Y:S01]  /*51d0*/  F2FP.PACK_AB R70, R99, R188 ;  /* 0x000000bc6346723e */ /* 0x000fe200000000ff */
[----:B------:R-:W-:Y:S01]  /*51e0*/  FMUL.FTZ R115, R207, R115 ;  /* 0x00000073cf737220 */ /* 0x000fe20000410000 */
[----:B------:R-:W-:Y:S01]  /*51f0*/  F2FP.PACK_AB R69, R95, R94 ;  /* 0x0000005e5f45723e */ /* 0x000fe200000000ff */
[C---:B------:R-:W-:Y:S01]  /*5200*/  FMUL.FTZ R118, R207.reuse, R118 ;  /* 0x00000076cf767220 */ /* 0x040fe20000410000 */
[----:B------:R-:W-:Y:S01]  /*5210*/  F2FP.PACK_AB R68, R212, R205 ;  /* 0x000000cdd444723e */ /* 0x000fe200000000ff */
[----:B------:R-:W-:Y:S01]  /*5220*/  FMUL.FTZ R119, R207, R119 ;  /* 0x00000077cf777220 */ /* 0x000fe20000410000 */
[----:B------:R-:W-:Y:S01]  /*5230*/  F2FP.PACK_AB R75, R109, R98 ;  /* 0x000000626d4b723e */ /* 0x000fe200000000ff */
[----:B------:R-:W-:Y:S01]  /*5240*/  FFMA.FTZ R93, R65, R66, R180 ;  /* 0x00000042415d7223 */ /* 0x000fe200000100b4 */
[----:B------:R-:W-:Y:S01]  /*5250*/  F2FP.PACK_AB R65, R87, R86 ;  /* 0x000000565741723e */ /* 0x000fe200000000ff */
[----:B------:R-:W-:Y:S01]  /*5260*/  FFMA.FTZ R106, R115, R67, R186 ;  /* 0x00000043736a7223 */ /* 0x000fe200000100ba */
[----:B------:R-:W-:Y:S01]  /*5270*/  IADD3 R86, R92, 0x280, RZ ;  /* 0x000002805c567810 */ /* 0x000fe20007ffe0ff */
[----:B------:R-:W-:Y:S01]  /*5280*/  FMUL.FTZ R97, R207, R246 ;  /* 0x000000f6cf617220 */ /* 0x000fe20000410000 */
[----:B------:R-:W-:Y:S01]  /*5290*/  F2FP.PACK_AB R67, R91, R114 ;  /* 0x000000725b43723e */ /* 0x000fe200000000ff */
[----:B0-----:R-:W-:Y:S01]  /*52a0*/  FFMA.FTZ R78, R149, R104, R170 ;  /* 0x00000068954e7223 */ /* 0x001fe200000100aa */
[----:B------:R-:W-:Y:S01]  /*52b0*/  F2FP.PACK_AB R66, R208, R153 ;  /* 0x00000099d042723e */ /* 0x000fe200000000ff */
[----:B------:R-:W-:Y:S01]  /*52c0*/  FFMA.FTZ R84, R200, R119, R179 ;  /* 0x00000077c8547223 */ /* 0x000fe200000100b3 */
[----:B-1----:R-:W-:Y:S01]  /*52d0*/  F2FP.PACK_AB R83, R106, R93 ;  /* 0x0000005d6a53723e */ /* 0x002fe200000000ff */
[----:B------:R-:W-:Y:S01]  /*52e0*/  FFMA.FTZ R81, R150, R250, R173 ;  /* 0x000000fa96517223 */ /* 0x000fe200000100ad */
[----:B------:R-:W-:Y:S01]  /*52f0*/  IADD3 R93, R92, 0x100, RZ ;  /* 0x000001005c5d7810 */ /* 0x000fe20007ffe0ff */
[----:B------:R-:W-:Y:S01]  /*5300*/  FMUL.FTZ R248, R207, R248 ;  /* 0x000000f8cff87220 */ /* 0x000fe20000410000 */
[----:B------:R-:W-:Y:S01]  /*5310*/  F2FP.PACK_AB R73, R105, R102 ;  /* 0x000000666949723e */ /* 0x000fe200000000ff */
[----:B------:R-:W-:Y:S01]  /*5320*/  FMUL.FTZ R110, R207, R110 ;  /* 0x0000006ecf6e7220 */ /* 0x000fe20000410000 */
[----:B------:R-:W-:Y:S01]  /*5330*/  F2FP.PACK_AB R78, R81, R78 ;  /* 0x0000004e514e723e */ /* 0x000fe200000000ff */
[----:B------:R-:W-:Y:S01]  /*5340*/  FFMA.FTZ R81, R199, R118, R176 ;  /* 0x00000076c7517223 */ /* 0x000fe200000100b0 */
[----:B------:R-:W-:Y:S01]  /*5350*/  F2FP.PACK_AB R72, R103, R100 ;  /* 0x000000646748723e */ /* 0x000fe200000000ff */
[C---:B------:R-:W-:Y:S01]  /*5360*/  FMUL.FTZ R108, R207.reuse, R108 ;  /* 0x0000006ccf6c7220 */ /* 0x040fe20000410000 */
[----:B------:R-:W-:Y:S01]  /*5370*/  F2FP.PACK_AB R79, R252, R111 ;  /* 0x0000006ffc4f723e */ /* 0x000fe200000000ff */
[C---:B------:R-:W-:Y:S01]  /*5380*/  FMUL.FTZ R116, R207.reuse, R116 ;  /* 0x00000074cf747220 */ /* 0x040fe20000410000 */
[----:B------:R-:W-:Y:S01]  /*5390*/  F2FP.PACK_AB R81, R84, R81 ;  /* 0x000000515451723e */ /* 0x000fe200000000ff */
[C---:B------:R-:W-:Y:S01]  /*53a0*/  FMUL.FTZ R112, R207.reuse, R112 ;  /* 0x00000070cf707220 */ /* 0x040fe20000410000 */
[----:B------:R-:W-:Y:S01]  /*53b0*/  IADD3 R84, R92, 0x300, RZ ;  /* 0x000003005c547810 */ /* 0x000fe20007ffe0ff */
[----:B------:R-:W-:-:S02]  /*53c0*/  FMUL.FTZ R113, R207, R113 ;  /* 0x00000071cf717220 */ /* 0x000fc40000410000 */
[----:B------:R-:W-:Y:S01]  /*53d0*/  FFMA.FTZ R80, R197, R88, R174 ;  /* 0x00000058c5507223 */ /* 0x000fe200000100ae */
[----:B------:R-:W-:Y:S01]  /*53e0*/  IADD3 R88, R92, 0x200, RZ ;  /* 0x000002005c587810 */ /* 0x000fe20007ffe0ff */
[----:B------:R-:W-:Y:S01]  /*53f0*/  FFMA.FTZ R97, R97, R64, R0 ;  /* 0x0000004061617223 */ /* 0x000fe20000010000 */
[----:B------:R-:W-:Y:S01]  /*5400*/  F2FP.PACK_AB R64, R210, R89 ;  /* 0x00000059d240723e */ /* 0x000fe200000000ff */
[----:B------:R-:W-:Y:S02]  /*5410*/  FFMA.FTZ R77, R147, R110, R168 ;  /* 0x0000006e934d7223 */ /* 0x000fe400000100a8 */
        /* <DEDUP_REMOVED lines=19> */
.L_x_31046:
[----:B-1----:R-:W-:Y:S05]  /*5550*/  BSYNC B0 ;  /* 0x0000000000007941 */ /* 0x002fea0003800000 */
.L_x_31045:
[----:B------:R-:W-:Y:S02]  /*5560*/  IADD3 R184, R184, c[0x0][0x160], RZ ;  /* 0x00005800b8b87a10 */ /* 0x000fe40007ffe0ff */
[----:B------:R-:W-:-:S02]  /*5570*/  LOP3.LUT P1, RZ, R203, 0xff, RZ, 0xc0, !PT ;  /* 0x000000ffcbff7812 */ /* 0x000fc4000782c0ff */
[----:B------:R-:W-:Y:S02]  /*5580*/  ISETP.GE.AND P0, PT, R184, c[0x0][0x164], PT ;  /* 0x00005900b8007a0c */ /* 0x000fe40003f06270 */
[----:B------:R-:W-:-:S11]  /*5590*/  SEL R203, RZ, 0x1, P1 ;  /* 0x00000001ffcb7807 */ /* 0x000fd60000800000 */
[----:B0----5:R-:W-:Y:S01]  /*55a0*/  @P0 CALL.REL.NOINC `(.L_x_31047) ;  /* 0x0000001000000944 */ /* 0x021fe20003c00000 */
[----:B------:R-:W-:Y:S05]  /*55b0*/  BRA `(.L_x_31048) ;  /* 0xffffb32000007947 */ /* 0x000fea000383ffff */
.L_x_31047:
[----:B------:R-:W-:Y:S05]  /*55c0*/  EXIT ;  /* 0x000000000000794d */ /* 0x000fea0003800000 */
.L_x_31043:
[----:B0-----:R-:W-:Y:S01]  /*55d0*/  HFMA2.MMA R211, -RZ, RZ, 0, 5.9604644775390625e-08 ;  /* 0x00000001ffd37435 */ /* 0x001fe200000001ff */
[----:B------:R-:W-:Y:S02]  /*55e0*/  MOV R153, 0x1f ;  /* 0x0000001f00997802 */ /* 0x000fe40000000f00 */
[----:B------:R-:W-:Y:S02]  /*55f0*/  MOV R208, 0xffffffff ;  /* 0xffffffff00d07802 */ /* 0x000fe40000000f00 */
[----:B------:R-:W-:Y:S02]  /*5600*/  MOV R188, 0x5620 ;  /* 0x0000562000bc7802 */ /* 0x000fe40000000f00 */
[----:B-----5:R-:W-:Y:S05]  /*5610*/  CALL.REL.NOINC `($__internal_103_$__cuda_sm70_shflsync_bfly_p) ;  /* 0x00000a9000007944 */ /* 0x020fea0003c00000 */
[----:B-1----:R-:W-:Y:S01]  /*5620*/  MOV R152, R211 ;  /* 0x000000d300987202 */ /* 0x002fe20000000f00 */
[----:B0-----:R-:W-:Y:S05]  /*5630*/  BRA `(.L_x_31049) ;  /* 0xffffe21000007947 */ /* 0x001fea000383ffff */
.L_x_31044:
[----:B------:R-:W-:Y:S01]  /*5640*/  HFMA2.MMA R211, -RZ, RZ, 0, 1.1920928955078125e-07 ;  /* 0x00000002ffd37435 */ /* 0x000fe200000001ff */
[----:B------:R-:W-:Y:S02]  /*5650*/  MOV R153, 0x1f ;  /* 0x0000001f00997802 */ /* 0x000fe40000000f00 */
[----:B------:R-:W-:Y:S02]  /*5660*/  MOV R208, 0xffffffff ;  /* 0xffffffff00d07802 */ /* 0x000fe40000000f00 */
[----:B------:R-:W-:-:S02]  /*5670*/  MOV R188, 0x5690 ;  /* 0x0000569000bc7802 */ /* 0x000fc40000000f00 */
[----:B-----5:R-:W-:Y:S05]  /*5680*/  CALL.REL.NOINC `($__internal_103_$__cuda_sm70_shflsync_bfly_p) ;  /* 0x00000a2000007944 */ /* 0x020fea0003c00000 */
[----:B01----:R-:W-:Y:S01]  /*5690*/  FADD.FTZ R210, R210, R211 ;  /* 0x000000d3d2d27221 */ /* 0x003fe20000010000 */
[----:B------:R-:W-:Y:S01]  /*56a0*/  HFMA2.MMA R211, -RZ, RZ, 0, 2.384185791015625e-07 ;  /* 0x00000004ffd37435 */ /* 0x000fe200000001ff */
[----:B------:R-:W-:-:S02]  /*56b0*/  MOV R153, 0x1f ;  /* 0x0000001f00997802 */ /* 0x000fc40000000f00 */
[----:B------:R-:W-:Y:S02]  /*56c0*/  MOV R208, 0xffffffff ;  /* 0xffffffff00d07802 */ /* 0x000fe40000000f00 */
[----:B------:R-:W-:Y:S02]  /*56d0*/  MOV R188, 0x56f0 ;  /* 0x000056f000bc7802 */ /* 0x000fe40000000f00 */
[----:B------:R-:W-:Y:S05]  /*56e0*/  CALL.REL.NOINC `($__internal_103_$__cuda_sm70_shflsync_bfly_p) ;  /* 0x000009c000007944 */ /* 0x000fea0003c00000 */
[----:B01----:R-:W-:Y:S01]  /*56f0*/  FADD.FTZ R210, R210, R211 ;  /* 0x000000d3d2d27221 */ /* 0x003fe20000010000 */
[----:B------:R-:W-:Y:S01]  /*5700*/  HFMA2.MMA R211, -RZ, RZ, 0, 4.76837158203125e-07 ;  /* 0x00000008ffd37435 */ /* 0x000fe200000001ff */
[----:B------:R-:W-:Y:S02]  /*5710*/  MOV R153, 0x1f ;  /* 0x0000001f00997802 */ /* 0x000fe40000000f00 */
[----:B------:R-:W-:Y:S02]  /*5720*/  MOV R208, 0xffffffff ;  /* 0xffffffff00d07802 */ /* 0x000fe40000000f00 */
[----:B------:R-:W-:Y:S02]  /*5730*/  MOV R188, 0x5750 ;  /* 0x0000575000bc7802 */ /* 0x000fe40000000f00 */
[----:B------:R-:W-:Y:S05]  /*5740*/  CALL.REL.NOINC `($__internal_103_$__cuda_sm70_shflsync_bfly_p) ;  /* 0x0000096000007944 */ /* 0x000fea0003c00000 */
[----:B01----:R-:W-:Y:S01]  /*5750*/  FADD.FTZ R210, R210, R211 ;  /* 0x000000d3d2d27221 */ /* 0x003fe20000010000 */
[----:B------:R-:W-:Y:S01]  /*5760*/  HFMA2.MMA R211, -RZ, RZ, 0, 9.5367431640625e-07 ;  /* 0x00000010ffd37435 */ /* 0x000fe200000001ff */
[----:B------:R-:W-:-:S02]  /*5770*/  MOV R153, 0x1f ;  /* 0x0000001f00997802 */ /* 0x000fc40000000f00 */
[----:B------:R-:W-:Y:S02]  /*5780*/  MOV R208, 0xffffffff ;  /* 0xffffffff00d07802 */ /* 0x000fe40000000f00 */
[----:B------:R-:W-:Y:S02]  /*5790*/  MOV R188, 0x57b0 ;  /* 0x000057b000bc7802 */ /* 0x000fe40000000f00 */
[----:B------:R-:W-:Y:S05]  /*57a0*/  CALL.REL.NOINC `($__internal_103_$__cuda_sm70_shflsync_bfly_p) ;  /* 0x0000090000007944 */ /* 0x000fea0003c00000 */
        /* <DEDUP_REMOVED lines=118> */
[----:B------:R-:W-:Y:S05]  /*5f10*/  CALL.REL.NOINC `($__internal_103_$__cuda_sm70_shflsync_bfly_p) ;  /* 0x0000019000007944 */ /* 0x000fea0003c00000 */
[----:B01----:R-:W-:Y:S01]  /*5f20*/  FADD.FTZ R210, R210, R211 ;  /* 0x000000d3d2d27221 */ /* 0x003fe20000010000 */
[----:B------:R-:W-:Y:S01]  /*5f30*/  HFMA2.MMA R211, -RZ, RZ, 0, 1.1920928955078125e-07 ;  /* 0x00000002ffd37435 */ /* 0x000fe200000001ff */
[----:B------:R-:W-:Y:S02]  /*5f40*/  MOV R153, 0x1f ;  /* 0x0000001f00997802 */ /* 0x000fe40000000f00 */
[----:B------:R-:W-:Y:S02]  /*5f50*/  MOV R208, 0xffffffff ;  /* 0xffffffff00d07802 */ /* 0x000fe40000000f00 */
[----:B------:R-:W-:Y:S02]  /*5f60*/  MOV R188, 0x5f80 ;  /* 0x00005f8000bc7802 */ /* 0x000fe40000000f00 */
[----:B------:R-:W-:Y:S05]  /*5f70*/  CALL.REL.NOINC `($__internal_103_$__cuda_sm70_shflsync_bfly_p) ;  /* 0x0000013000007944 */ /* 0x000fea0003c00000 */
        /* <DEDUP_REMOVED lines=18> */
[----:B01----:R-:W-:Y:S05]  /*60a0*/  BRA `(.L_x_31050) ;  /* 0xffffdfe000007947 */ /* 0x003fea000383ffff */
        .weak           $__internal_103_$__cuda_sm70_shflsync_bfly_p
        .type           $__internal_103_$__cuda_sm70_shflsync_bfly_p,@function
        .size           $__internal_103_$__cuda_sm70_shflsync_bfly_p,(.L_x_44943 - $__internal_103_$__cuda_sm70_shflsync_bfly_p)
$__internal_103_$__cuda_sm70_shflsync_bfly_p:
[----:B------:R-:W-:Y:S01]  /*60b0*/  HFMA2.MMA R189, -RZ, RZ, 0, 0 ;  /* 0x00000000ffbd7435 */ /* 0x000fe200000001ff */
[----:B------:R-:W-:Y:S04]  /*60c0*/  WARPSYNC R208 ;  /* 0x000000d000007348 */ /* 0x000fe80003800000 */
[----:B------:R0:W1:Y:S01]  /*60d0*/  SHFL.BFLY PT, R211, R210, R211, R153 ;  /* 0x0c0000d3d2d37389 */ /* 0x00006200000e0099 */
[----:B------:R-:W-:Y:S05]  /*60e0*/  RET.REL.NODEC R188 `(_ZN10layer_norm13ln_fwd_kernelINS_13Kernel_traitsI6__halfS2_fS2_fjLj7168ELj1ELj1ELj4ELj16ENS_18Kernel_traits_baseILj7168ES2_S2_fS2_fjLj128EEEEELb0ELb1ELb1ELb1EEEvNS_9FwdParamsE) ;  /* 0xffff9f10bc007950 */ /* 0x000fea0003c3ffff */
.L_x_31051:
        /* <DEDUP_REMOVED lines=9> */
.L_x_44943:


//--------------------- .text._ZN10layer_norm13ln_fwd_kernelINS_13Kernel_traitsI6__halfS2_fS2_fjLj7168ELj1ELj1ELj4ELj16ENS_18Kernel_traits_baseILj7168ES2_S2_fS2_fjLj128EEEEELb1ELb0ELb0ELb0EEEvNS_9FwdParamsE --------------------------
	.section	.text._ZN10layer_norm13ln_fwd_kernelINS_13Kernel_traitsI6__halfS2_fS2_fjLj7168ELj1ELj1ELj4ELj16ENS_18Kernel_traits_baseILj7168ES2_S2_fS2_fjLj128EEEEELb1ELb0ELb0ELb0EEEvNS_9FwdParamsE,"ax",@progbits
	.sectioninfo	@"SHI_REGISTERS=234"
	.align	128
        .global         _ZN10layer_norm13ln_fwd_kernelINS_13Kernel_traitsI6__halfS2_fS2_fjLj7168ELj1ELj1ELj4ELj16ENS_18Kernel_traits_baseILj7168ES2_S2_fS2_fjLj128EEEEELb1ELb0ELb0ELb0EEEvNS_9FwdParamsE
        .type           _ZN10layer_norm13ln_fwd_kernelINS_13Kernel_traitsI6__halfS2_fS2_fjLj7168ELj1ELj1ELj4ELj16ENS_18Kernel_traits_baseILj7168ES2_S2_fS2_fjLj128EEEEELb1ELb0ELb0ELb0EEEvNS_9FwdParamsE,@function
        .size           _ZN10layer_norm13ln_fwd_kernelINS_13Kernel_traitsI6__halfS2_fS2_fjLj7168ELj1ELj1ELj4ELj16ENS_18Kernel_traits_baseILj7168ES2_S2_fS2_fjLj128EEEEELb1ELb0ELb0ELb0EEEvNS_9FwdParamsE,(.L_x_44944 - _ZN10layer_norm13ln_fwd_kernelINS_13Kernel_traitsI6__halfS2_fS2_fjLj7168ELj1ELj1ELj4ELj16ENS_18Kernel_traits_baseILj7168ES2_S2_fS2_fjLj128EEEEELb1ELb0ELb0ELb0EEEvNS_9FwdParamsE)
        .other          _ZN10layer_norm13ln_fwd_kernelINS_13Kernel_traitsI6__halfS2_fS2_fjLj7168ELj1ELj1ELj4ELj16ENS_18Kernel_traits_baseILj7168ES2_S2_fS2_fjLj128EEEEELb1ELb0ELb0ELb0EEEvNS_9FwdParamsE,@"STO_CUDA_ENTRY STV_DEFAULT"
_ZN10layer_norm13ln_fwd_kernelINS_13Kernel_traitsI6__halfS2_fS2_fjLj7168ELj1ELj1ELj4ELj16ENS_18Kernel_traits_baseILj7168ES2_S2_fS2_fjLj128EEEEELb1ELb0ELb0ELb0EEEvNS_9FwdParamsE:
.text._ZN10layer_norm13ln_fwd_kernelINS_13Kernel_traitsI6__halfS2_fS2_fjLj7168ELj1ELj1ELj4ELj16ENS_18Kernel_traits_baseILj7168ES2_S2_fS2_fjLj128EEEEELb1ELb0ELb0ELb0EEEvNS_9FwdParamsE:
[----:B------:R-:W-:Y:S02]  /*0000*/  IMAD.MOV.U32 R1, RZ, RZ, c[0x0][0x28] ;  /* 0x00000a00ff017624 */ /* 0x000fe400078e00ff */
[----:B------:R-:W-:Y:S01]  /*0010*/  ULDC.U8 UR4, c[0x0][0x244] ;  /* 0x0000910000047ab9 */ /* 0x000fe20000000000 */
[----:B------:R-:W-:Y:S01]  /*0020*/  IMAD.MOV.U32 R100, RZ, RZ, c[0x0][0x238] ;  /* 0x00008e00ff647624 */ /* 0x000fe200078e00ff */
[----:B------:R-:W-:Y:S01]  /*0030*/  ISETP.NE.AND P0, PT, RZ, UR4, PT ;  /* 0x00000004ff007c0c */ /* 0x000fe2000bf05270 */
[----:B------:R-:W-:Y:S01]  /*0040*/  IMAD.MOV.U32 R101, RZ, RZ, c[0x0][0x23c] ;  /* 0x00008f00ff657624 */ /* 0x000fe200078e00ff */
[----:B------:R-:W-:-:S11]  /*0050*/  ULDC.64 UR4, c[0x0][0x118] ;  /* 0x0000460000047ab9 */ /* 0x000fd60000000a00 */
[----:B------:R-:W-:Y:S01]  /*0060*/  @P0 MOV R2, R100 ;  /* 0x0000006400020202 */ /* 0x000fe20000000f00 */
        /* <DEDUP_REMOVED lines=10> */
[----:B------:R-:W1:Y:S01]  /*0110*/  S2R R27, SR_CTAID.X ;  /* 0x00000000001b7919 */ /* 0x000e620000002500 */
[----:B0-----:R-:W-:Y:S01]  /*0120*/  LOP3.LUT R48, R46, 0x7f, RZ, 0xc0, !PT ;  /* 0x0000007f2e307812 */ /* 0x001fe200078ec0ff */
[----:B-1----:R-:W-:-:S03]  /*0130*/  IMAD R45, R27, c[0x0][0x0], R46 ;  /* 0x000000001b2d7a24 */ /* 0x002fc600078e022e */
[----:B------:R-:W-:Y:S01]  /*0140*/  LOP3.LUT R36, R48, 0x7f, RZ, 0x3c, !PT ;  /* 0x0000007f30247812 */ /* 0x000fe200078e3cff */
[----:B------:R-:W-:Y:S01]  /*0150*/  IMAD.WIDE.U32 R4, R45, -0x326172a9, RZ ;  /* 0xcd9e8d572d047825 */ /* 0x000fe200078e00ff */
[----:B--2---:R-:W-:-:S04]  /*0160*/  @P0 IADD3 R100, P1, R2, c[0x0][0x240], RZ ;  /* 0x0000900002640a10 */ /* 0x004fc80007f3e0ff */
[----:B------:R-:W-:-:S04]  /*0170*/  @P0 IADD3.X R101, RZ, R3, RZ, P1, !PT ;  /* 0x00000003ff650210 */ /* 0x000fc80000ffe4ff */
[--C-:B------:R-:W-:Y:S02]  /*0180*/  SHF.R.U64 R44, R100, 0x2, R101.reuse ;  /* 0x00000002642c7819 */ /* 0x100fe40000001265 */
[----:B------:R-:W-:Y:S02]  /*0190*/  SHF.R.U32.HI R43, RZ, 0x2, R101 ;  /* 0x00000002ff2b7819 */ /* 0x000fe40000011665 */
[----:B------:R-:W-:Y:S01]  /*01a0*/  LEA.HI R101, R0, c[0x0][0x168], RZ, 0x3 ;  /* 0x00005a0000657a11 */ /* 0x000fe200078f18ff */
[----:B------:R-:W-:Y:S01]  /*01b0*/  IMAD.WIDE.U32 R2, R44, -0x2daee0ad, RZ ;  /* 0xd2511f532c027825 */ /* 0x000fe200078e00ff */
[----:B---3--:R-:W-:Y:S02]  /*01c0*/  LOP3.LUT R6, R5, R43, R216, 0x96, !PT ;  /* 0x0000002b05067212 */ /* 0x008fe400078e96d8 */
[----:B------:R-:W-:Y:S02]  /*01d0*/  LEA.HI.SX32 R36, R101, R36, 0x1d ;  /* 0x0000002465247211 */ /* 0x000fe400078feaff */
[----:B------:R-:W-:Y:S01]  /*01e0*/  IADD3 R42, R217, -0x4498517b, RZ ;  /* 0xbb67ae85d92a7810 */ /* 0x000fe20007ffe0ff */
[----:B------:R-:W-:Y:S01]  /*01f0*/  IMAD.WIDE.U32 R6, R6, -0x2daee0ad, RZ ;  /* 0xd2511f5306067825 */ /* 0x000fe200078e00ff */
[----:B------:R-:W-:-:S02]  /*0200*/  LOP3.LUT P6, RZ, R36, 0xffffff80, RZ, 0xc0, !PT ;  /* 0xffffff8024ff7812 */ /* 0x000fc400078cc0ff */
[----:B------:R-:W-:Y:S02]  /*0210*/  LOP3.LUT R3, R3, R217, RZ, 0x3c, !PT ;  /* 0x000000d903037212 */ /* 0x000fe400078e3cff */
[----:B------:R-:W-:Y:S02]  /*0220*/  LOP3.LUT R8, R7, R2, R42, 0x96, !PT ;  /* 0x0000000207087212 */ /* 0x000fe400078e962a */
[----:B------:R-:W-:Y:S01]  /*0230*/  ISETP.GE.U32.AND P5, PT, R36, 0x100, PT ;  /* 0x000001002400780c */ /* 0x000fe20003fa6070 */
[----:B------:R-:W-:Y:S01]  /*0240*/  IMAD.WIDE.U32 R2, R3, -0x326172a9, RZ ;  /* 0xcd9e8d5703027825 */ /* 0x000fe200078e00ff */
[C---:B------:R-:W-:Y:S02]  /*0250*/  IADD3 R41, R216.reuse, -0x61c88647, RZ ;  /* 0x9e3779b9d8297810 */ /* 0x040fe40007ffe0ff */
[----:B------:R-:W-:Y:S01]  /*0260*/  IADD3 R40, R216, 0x3c6ef372, RZ ;  /* 0x3c6ef372d8287810 */ /* 0x000fe20007ffe0ff */
[----:B------:R-:W-:Y:S01]  /*0270*/  IMAD.WIDE.U32 R8, R8, -0x326172a9, RZ ;  /* 0xcd9e8d5708087825 */ /* 0x000fe200078e00ff */
[----:B------:R-:W-:-:S02]  /*0280*/  LOP3.LUT R3, R3, R41, R4, 0x96, !PT ;  /* 0x0000002903037212 */ /* 0x000fc400078e9604 */
[----:B------:R-:W-:Y:S02]  /*0290*/  @P6 LOP3.LUT R31, R31, 0x8, RZ, 0xfc, !PT ;  /* 0x000000081f1f6812 */ /* 0x000fe400078efcff */
[----:B------:R-:W-:Y:S02]  /*02a0*/  ISETP.GE.U32.AND P4, PT, R36, 0x180, PT ;  /* 0x000001802400780c */ /* 0x000fe40003f86070 */
[----:B------:R-:W-:Y:S02]  /*02b0*/  LOP3.LUT R31, R31, 0xfffffdff, RZ, 0xc0, !PT ;  /* 0xfffffdff1f1f7812 */ /* 0x000fe400078ec0ff */
[----:B------:R-:W-:Y:S01]  /*02c0*/  LOP3.LUT R4, R9, R2, R40, 0x96, !PT ;  /* 0x0000000209047212 */ /* 0x000fe200078e9628 */
[----:B------:R-:W-:Y:S01]  /*02d0*/  IMAD.WIDE.U32 R2, R3, -0x2daee0ad, RZ ;  /* 0xd2511f5303027825 */ /* 0x000fe200078e00ff */
[----:B------:R-:W-:Y:S02]  /*02e0*/  IADD3 R39, R217, 0x76cf5d0a, RZ ;  /* 0x76cf5d0ad9277810 */ /* 0x000fe40007ffe0ff */
[----:B------:R-:W-:Y:S01]  /*02f0*/  @P5 LOP3.LUT R31, R31, 0x200, RZ, 0xfc, !PT ;  /* 0x000002001f1f5812 */ /* 0x000fe200078efcff */
[----:B------:R-:W-:Y:S01]  /*0300*/  IMAD.WIDE.U32 R4, R4, -0x2daee0ad, RZ ;  /* 0xd2511f5304047825 */ /* 0x000fe200078e00ff */
[----:B------:R-:W-:-:S02]  /*0310*/  LOP3.LUT R6, R3, R6, R39, 0x96, !PT ;  /* 0x0000000603067212 */ /* 0x000fc400078e9627 */
[----:B------:R-:W-:Y:S02]  /*0320*/  ISETP.GE.U32.AND P3, PT, R36, 0x200, PT ;  /* 0x000002002400780c */ /* 0x000fe40003f66070 */
[----:B------:R-:W-:Y:S01]  /*0330*/  LOP3.LUT R31, R31, 0xfffffeff, RZ, 0xc0, !PT ;  /* 0xfffffeff1f1f7812 */ /* 0x000fe200078ec0ff */
[----:B------:R-:W-:Y:S01]  /*0340*/  IMAD.WIDE.U32 R6, R6, -0x326172a9, RZ ;  /* 0xcd9e8d5706067825 */ /* 0x000fe200078e00ff */
[----:B------:R-:W-:Y:S02]  /*0350*/  IADD3 R38, R217, 0x32370b8f, RZ ;  /* 0x32370b8fd9267810 */ /* 0x000fe40007ffe0ff */
[----:B------:R-:W-:Y:S02]  /*0360*/  @P4 LOP3.LUT R31, R31, 0x100, RZ, 0xfc, !PT ;  /* 0x000001001f1f4812 */ /* 0x000fe400078efcff */
[----:B------:R-:W-:Y:S02]  /*0370*/  IADD3 R37, R216, -0x255992d5, RZ ;  /* 0xdaa66d2bd8257810 */ /* 0x000fe40007ffe0ff */
[----:B------:R-:W-:-:S02]  /*0380*/  LOP3.LUT R9, R5, R2, R38, 0x96, !PT ;  /* 0x0000000205097212 */ /* 0x000fc400078e9626 */
        /* <DEDUP_REMOVED lines=8> */
[----:B------:R-:W-:Y:S02]  /*0410*/  IADD3 R35, R217, -0x126145ec, RZ ;  /* 0xed9eba14d9237810 */ /* 0x000fe40007ffe0ff */
[----:B------:R-:W-:Y:S01]  /*0420*/  LOP3.LUT R31, R31, 0xffffffbf, RZ, 0xc0, !PT ;  /* 0xffffffbf1f1f7812 */ /* 0x000fe200078ec0ff */
[----:B------:R-:W-:Y:S01]  /*0430*/  IMAD.WIDE.U32 R10, R10, -0x2daee0ad, RZ ;  /* 0xd2511f530a0a7825 */ /* 0x000fe200078e00ff */
[----:B------:R-:W-:Y:S02]  /*0440*/  LOP3.LUT R0, R3, R4, R35, 0x96, !PT ;  /* 0x0000000403007212 */ /* 0x000fe400078e9623 */
[----:B------:R-:W-:Y:S02]  /*0450*/  IADD3 R33, R217, -0x56f99767, RZ ;  /* 0xa9066899d9217810 */ /* 0x000fe40007ffe0ff */
        /* <DEDUP_REMOVED lines=13> */
.L_x_31053:
[----:B0-----:R-:W-:Y:S05]  /*0530*/  BSYNC B0 ;  /* 0x0000000000007941 */ /* 0x001fea0003800000 */
.L_x_31052:
        /* <DEDUP_REMOVED lines=13> */
.L_x_31055:
[----:B0-----:R-:W-:Y:S05]  /*0610*/  BSYNC B0 ;  /* 0x0000000000007941 */ /* 0x001fea0003800000 */
.L_x_31054:
        /* <DEDUP_REMOVED lines=13> */
.L_x_31057:
[----:B0-----:R-:W-:Y:S05]  /*06f0*/  BSYNC B0 ;  /* 0x0000000000007941 */ /* 0x001fea0003800000 */
.L_x_31056:
        /* <DEDUP_REMOVED lines=13> */
.L_x_31059:
[----:B0-----:R-:W-:Y:S05]  /*07d0*/  BSYNC B0 ;  /* 0x0000000000007941 */ /* 0x001fea0003800000 */
.L_x_31058:
        /* <DEDUP_REMOVED lines=13> */
.L_x_31061:
[----:B0-----:R-:W-:Y:S05]  /*08b0*/  BSYNC B0 ;  /* 0x0000000000007941 */ /* 0x001fea0003800000 */
.L_x_31060:
        /* <DEDUP_REMOVED lines=22> */
.L_x_31063:
[----:B0-----:R-:W-:Y:S05]  /*0a20*/  BSYNC B0 ;  /* 0x0000000000007941 */ /* 0x001fea0003800000 */
.L_x_31062:
        /* <DEDUP_REMOVED lines=12> */
[----:B------:R-:W-:Y:S02]  /*0af0*/  ISETP.NE.AND.EX P0, PT, RZ, c[0x0][0x21c], PT, P0 ;  /* 0x00008700ff007a0c */ /* 0x000fe40003f05300 */
[----:B------:R-:W-:-:S11]  /*0b00*/  MOV R49, 0x10 ;  /* 0x0000001000317802 */ /* 0x000fd60000000f00 */
[----:B------:R-:W-:-:S04]  /*0b10*/  @P0 LEA R10, P1, R48, c[0x0][0x218], 0x4 ;  /* 0x00008600300a0a11 */ /* 0x000fc800078220ff */
[C---:B------:R-:W-:Y:S01]  /*0b20*/  @P0 LEA.HI.X R11, R48.reuse, c[0x0][0x21c], RZ, 0x4, P1 ;  /* 0x00008700300b0a11 */ /* 0x040fe200008f24ff */
[----:B------:R-:W-:-:S04]  /*0b30*/  IMAD.WIDE.U32 R48, R48, R49, c[0x0][0x1b0] ;  /* 0x00006c0030307625 */ /* 0x000fc800078e0031 */
[----:B------:R0:W5:Y:S04]  /*0b40*/  @P0 LDG.E.128 R52, [R10.64] ;  /* 0x000000040a340981 */ /* 0x000168000c1e1d00 */
[----:B------:R-:W5:Y:S01]  /*0b50*/  LDG.E.128 R48, [R48.64] ;  /* 0x0000000430307981 */ /* 0x000f62000c1e1d00 */
[----:B------:R-:W-:Y:S01]  /*0b60*/  @!P0 CS2R R52, SRZ ;  /* 0x0000000000348805 */ /* 0x000fe2000001ff00 */
[----:B------:R-:W-:Y:S02]  /*0b70*/  @!P0 CS2R R54, SRZ ;  /* 0x0000000000368805 */ /* 0x000fe4000001ff00 */
.L_x_31065:
[----:B0-----:R-:W-:Y:S05]  /*0b80*/  BSYNC B0 ;  /* 0x0000000000007941 */ /* 0x001fea0003800000 */
.L_x_31064:
[----:B------:R-:W-:Y:S01]  /*0b90*/  LEA.HI R27, R46, R27, RZ, 0x19 ;  /* 0x0000001b2e1b7211 */ /* 0x000fe200078fc8ff */
[----:B------:R-:W-:Y:S01]  /*0ba0*/  IMAD.WIDE.U32 R92, R92, -0x326172a9, RZ ;  /* 0xcd9e8d575c5c7825 */ /* 0x000fe200078e00ff */
[----:B------:R-:W-:Y:S02]  /*0bb0*/  LOP3.LUT R102, R95, R2, R28, 0x96, !PT ;  /* 0x000000025f667212 */ /* 0x000fe400078e961c */
[----:B------:R-:W-:-:S02]  /*0bc0*/  ISETP.GE.AND P0, PT, R27, c[0x0][0x164], PT ;  /* 0x000059001b007a0c */ /* 0x000fc40003f06270 */
[----:B------:R-:W-:-:S11]  /*0bd0*/  IADD3 R26, R216, 0x5384540f, RZ ;  /* 0x5384540fd81a7810 */ /* 0x000fd60007ffe0ff */
[----:B------:R-:W-:Y:S05]  /*0be0*/  @P0 EXIT ;  /* 0x000000000000094d */ /* 0x000fea0003800000 */
[----:B------:R-:W-:Y:S01]  /*0bf0*/  SHF.R.S32.HI R101, RZ, 0x3, R101 ;  /* 0x00000003ff657819 */ /* 0x000fe20000011465 */
[--C-:B-----5:R-:W-:Y:S01]  /*0c00*/  HADD2.F32 R170, -RZ, R57.reuse.H0_H0 ;  /* 0x20000039ffaa7230 */ /* 0x120fe20000004100 */
[----:B------:R-:W-:Y:S01]  /*0c10*/  LOP3.LUT R209, R93, R8, R26, 0x96, !PT ;  /* 0x000000085dd17212 */ /* 0x000fe200078e961a */
[----:B------:R-:W-:Y:S01]  /*0c20*/  HADD2.F32 R174, -RZ, R57.H1_H1 ;  /* 0x30000039ffae7230 */ /* 0x000fe20000004100 */
[----:B------:R-:W-:Y:S01]  /*0c30*/  LOP3.LUT R57, R46, 0x60, RZ, 0xc0, !PT ;  /* 0x000000602e397812 */ /* 0x000fe200078ec0ff */
[--C-:B------:R-:W-:Y:S01]  /*0c40*/  HADD2.F32 R184, -RZ, R48.reuse.H0_H0 ;  /* 0x20000030ffb87230 */ /* 0x100fe20000004100 */
[----:B------:R-:W-:Y:S01]  /*0c50*/  IADD3 R194, R217, -0x24c28bd8, RZ ;  /* 0xdb3d7428d9c27810 */ /* 0x000fe20007ffe0ff */
[----:B------:R-:W-:Y:S01]  /*0c60*/  HADD2.F32 R188, -RZ, R48.H1_H1 ;  /* 0x30000030ffbc7230 */ /* 0x000fe20000004100 */
[----:B------:R-:W-:Y:S01]  /*0c70*/  LOP3.LUT R48, R101, 0x7f, RZ, 0xc0, !PT ;  /* 0x0000007f65307812 */ /* 0x000fe200078ec0ff */
[--C-:B------:R-:W-:Y:S01]  /*0c80*/  HADD2.F32 R189, -RZ, R50.reuse.H0_H0 ;  /* 0x20000032ffbd7230 */ /* 0x100fe20000004100 */
[----:B------:R-:W-:Y:S01]  /*0c90*/  SHF.R.U32.HI R101, RZ, 0x2, R101 ;  /* 0x00000002ff657819 */ /* 0x000fe20000011665 */
[----:B------:R-:W-:Y:S01]  /*0ca0*/  HADD2.F32 R192, -RZ, R50.H1_H1 ;  /* 0x30000032ffc07230 */ /* 0x000fe20000004100 */
[----:B------:R-:W-:Y:S01]  /*0cb0*/  IADD3 R196, R216, -0xe443238, RZ ;  /* 0xf1bbcdc8d8c47810 */ /* 0x000fe20007ffe0ff */
[----:B------:R-:W-:Y:S01]  /*0cc0*/  IMAD.IADD R57, R48, 0x1, -R57 ;  /* 0x0000000130397824 */ /* 0x000fe200078e0a39 */
[----:B------:R-:W-:Y:S01]  /*0cd0*/  LOP3.LUT R50, R101, 0x3fffffe0, RZ, 0xc0, !PT ;  /* 0x3fffffe065327812 */ /* 0x000fe200078ec0ff */
[--C-:B------:R-:W-:Y:S01]  /*0ce0*/  HADD2.F32 R195, -RZ, R52.reuse.H0_H0 ;  /* 0x20000034ffc37230 */ /* 0x100fe20000004100 */
[----:B------:R-:W-:Y:S01]  /*0cf0*/  IADD3 R203, R217, -0x695add53, RZ ;  /* 0x96a522add9cb7810 */ /* 0x000fe20007ffe0ff */
        /* <DEDUP_REMOVED lines=9> */
[----:B------:R-:W-:Y:S01]  /*0d90*/  IMAD.HI.U32 R49, R209, -0x2daee0ad, RZ ;  /* 0xd2511f53d1317827 */ /* 0x000fe200078e00ff */
[--C-:B------:R-:W-:Y:S01]  /*0da0*/  HADD2.F32 R191, -RZ, R51.reuse.H0_H0 ;  /* 0x20000033ffbf7230 */ /* 0x100fe20000004100 */
[----:B------:R-:W-:Y:S01]  /*0db0*/  IADD3 R205, R216, -0x700cb87f, RZ ;  /* 0x8ff34781d8cd7810 */ /* 0x000fe20007ffe0ff */
[----:B------:R-:W-:Y:S01]  /*0dc0*/  HADD2.F32 R193, -RZ, R51.H1_H1 ;  /* 0x30000033ffc17230 */ /* 0x000fe20000004100 */
[----:B------:R-:W-:Y:S01]  /*0dd0*/  IMAD.IADD R57, R57, 0x1, R50 ;  /* 0x0000000139397824 */ /* 0x000fe200078e0232 */
[----:B------:R-:W-:Y:S01]  /*0de0*/  LOP3.LUT R94, R49, R94, R194, 0x96, !PT ;  /* 0x0000005e315e7212 */ /* 0x000fe200078e96c2 */
[----:B------:R-:W-:Y:S01]  /*0df0*/  IMAD.IADD R53, R48, 0x1, -R53 ;  /* 0x0000000130357824 */ /* 0x000fe200078e0a35 */
[--C-:B------:R-:W-:Y:S01]  /*0e00*/  HADD2.F32 R24, -RZ, R16.reuse.H0_H0 ;  /* 0x20000010ff187230 */ /* 0x100fe20000004100 */
[----:B------:R-:W-:Y:S01]  /*0e10*/  IMAD.SHL.U32 R57, R57, 0x8, RZ ;  /* 0x0000000839397824 */ /* 0x000fe200078e00ff */
[----:B------:R-:W-:Y:S01]  /*0e20*/  HADD2.F32 R25, -RZ, R16.H1_H1 ;  /* 0x30000010ff197230 */ /* 0x000fe20000004100 */
[C---:B------:R-:W-:Y:S01]  /*0e30*/  IMAD.HI.U32 R51, R102.reuse, -0x326172a9, RZ ;  /* 0xcd9e8d5766337827 */ /* 0x040fe200078e00ff */
[----:B------:R-:W-:Y:S01]  /*0e40*/  IMNMX R53, RZ, R53, !PT ;  /* 0x00000035ff357217 */ /* 0x000fe20007800200 */
[--C-:B------:R-:W-:Y:S01]  /*0e50*/  HADD2.F32 R22, -RZ, R17.reuse.H0_H0 ;  /* 0x20000011ff167230 */ /* 0x100fe20000004100 */
[----:B------:R-:W-:Y:S01]  /*0e60*/  HFMA2.MMA R210, -RZ, RZ, 0, 0 ;  /* 0x00000000ffd27435 */ /* 0x000fe200000001ff */
[----:B------:R-:W0:Y:S01]  /*0e70*/  I2F.U32 R57, R57 ;  /* 0x0000003900397306 */ /* 0x000e220000201000 */
[----:B------:R-:W-:Y:S01]  /*0e80*/  LOP3.LUT R51, R51, R92, R196, 0x96, !PT ;  /* 0x0000005c33337212 */ /* 0x000fe200078e96c4 */
[----:B------:R-:W-:Y:S01]  /*0e90*/  IMAD R209, R209, -0x2daee0ad, RZ ;  /* 0xd2511f53d1d17824 */ /* 0x000fe200078e02ff */
[----:B------:R-:W-:Y:S01]  /*0ea0*/  IMNMX R53, R53, 0x20, PT ;  /* 0x0000002035357817 */ /* 0x000fe20003800200 */
[----:B------:R-:W-:Y:S01]  /*0eb0*/  IMAD R49, R102, -0x326172a9, RZ ;  /* 0xcd9e8d5766317824 */ /* 0x000fe200078e02ff */
[----:B------:R-:W-:Y:S01]  /*0ec0*/  HADD2.F32 R23, -RZ, R17.H1_H1 ;  /* 0x30000011ff177230 */ /* 0x000fe20000004100 */
[C---:B------:R-:W-:Y:S01]  /*0ed0*/  IMAD.HI.U32 R48, R51.reuse, -0x2daee0ad, RZ ;  /* 0xd2511f5333307827 */ /* 0x040fe200078e00ff */
[--C-:B------:R-:W-:Y:S01]  /*0ee0*/  HADD2.F32 R20, -RZ, R18.reuse.H0_H0 ;  /* 0x20000012ff147230 */ /* 0x100fe20000004100 */
[----:B------:R-:W-:Y:S01]  /*0ef0*/  LOP3.LUT R211, R100, 0x3, RZ, 0xc0, !PT ;  /* 0x0000000364d37812 */ /* 0x000fe200078ec0ff */
[----:B------:R-:W-:Y:S01]  /*0f00*/  HADD2.F32 R21, -RZ, R18.H1_H1 ;  /* 0x30000012ff157230 */ /* 0x000fe20000004100 */
[----:B------:R-:W-:Y:S01]  /*0f10*/  IMAD.HI.U32 R208, R94, -0x326172a9, RZ ;  /* 0xcd9e8d575ed07827 */ /* 0x000fe200078e00ff */
[----:B------:R-:W-:Y:S01]  /*0f20*/  HADD2.F32 R18, -RZ, R19.H0_H0 ;  /* 0x20000013ff127230 */ /* 0x000fe20000004100 */
[----:B------:R-:W-:Y:S01]  /*0f30*/  LOP3.LUT R209, R48, R209, R203, 0x96, !PT ;  /* 0x000000d130d17212 */ /* 0x000fe200078e96cb */
[--C-:B------:R-:W-:Y:S01]  /*0f40*/  HADD2.F32 R17, -RZ, R4.reuse.H0_H0 ;  /* 0x20000004ff117230 */ /* 0x100fe20000004100 */
[----:B------:R-:W-:Y:S01]  /*0f50*/  IMAD.IADD R53, R50, 0x1, R53 ;  /* 0x0000000132357824 */ /* 0x000fe200078e0235 */
[----:B------:R-:W-:Y:S01]  /*0f60*/  HADD2.F32 R16, -RZ, R4.H1_H1 ;  /* 0x30000004ff107230 */ /* 0x000fe20000004100 */
[----:B0-----:R0:W1:Y:S01]  /*0f70*/  MUFU.RCP R215, R57 ;  /* 0x0000003900d77308 */ /* 0x0010620000001000 */
[--C-:B------:R-:W-:Y:S01]  /*0f80*/  HADD2.F32 R15, -RZ, R5.reuse.H0_H0 ;  /* 0x20000005ff0f7230 */ /* 0x100fe20000004100 */
[----:B------:R-:W-:Y:S01]  /*0f90*/  LOP3.LUT R208, R208, R49, R205, 0x96, !PT ;  /* 0x00000031d0d07212 */ /* 0x000fe200078e96cd */
[----:B------:R-:W-:Y:S01]  /*0fa0*/  HADD2.F32 R14, -RZ, R5.H1_H1 ;  /* 0x30000005ff0e7230 */ /* 0x000fe20000004100 */
[----:B------:R-:W-:Y:S01]  /*0fb0*/  IMAD.MOV.U32 R207, RZ, RZ, 0x1 ;  /* 0x00000001ffcf7424 */ /* 0x000fe200078e00ff */
[--C-:B------:R-:W-:Y:S01]  /*0fc0*/  HADD2.F32 R13, -RZ, R6.reuse.H0_H0 ;  /* 0x20000006ff0d7230 */ /* 0x100fe20000004100 */
[----:B------:R-:W-:Y:S01]  /*0fd0*/  IMAD R212, R51, -0x2daee0ad, RZ ;  /* 0xd2511f5333d47824 */ /* 0x000fe200078e02ff */
[----:B------:R-:W-:Y:S01]  /*0fe0*/  HADD2.F32 R12, -RZ, R6.H1_H1 ;  /* 0x30000006ff0c7230 */ /* 0x000fe20000004100 */
[----:B------:R-:W-:Y:S01]  /*0ff0*/  IMAD R214, R94, -0x326172a9, RZ ;  /* 0xcd9e8d575ed67824 */ /* 0x000fe200078e02ff */
[--C-:B------:R-:W-:Y:S01]  /*1000*/  HADD2.F32 R11, -RZ, R7.reuse.H0_H0 ;  /* 0x20000007ff0b7230 */ /* 0x100fe20000004100 */
[----:B------:R-:W-:Y:S01]  /*1010*/  IMAD.SHL.U32 R213, R53, 0x8, RZ ;  /* 0x0000000835d57824 */ /* 0x000fe200078e00ff */
[----:B------:R-:W-:Y:S01]  /*1020*/  HADD2.F32 R10, -RZ, R7.H1_H1 ;  /* 0x30000007ff0a7230 */ /* 0x000fe20000004100 */
        /* <DEDUP_REMOVED lines=83> */
[----:B01----:R-:W-:Y:S02]  /*1560*/  HADD2.F32 R204, -RZ, R55.H1_H1 ;  /* 0x30000037ffcc7230 */ /* 0x003fe40000004100 */
.L_x_31489:
        /* <DEDUP_REMOVED lines=37> */
.L_x_31069:
[----:B0-----:R-:W-:Y:S02]  /*17c0*/  IMAD.MOV.U32 R218, RZ, RZ, R214 ;  /* 0x000000ffffda7224 */ /* 0x001fe400078e00d6 */
.L_x_31070:
[----:B------:R-:W-:Y:S05]  /*17d0*/  BSYNC B1 ;  /* 0x0000000000017941 */ /* 0x000fea0003800000 */
.L_x_31068:
        /* <DEDUP_REMOVED lines=16> */
.L_x_31074:
[----:B------:R-:W-:Y:S05]  /*18e0*/  BSYNC B2 ;  /* 0x0000000000027941 */ /* 0x000fea0003800000 */
.L_x_31073:
        /* <DEDUP_REMOVED lines=44> */
.L_x_31072:
[----:B------:R-:W-:Y:S05]  /*1bb0*/  BSYNC B1 ;  /* 0x0000000000017941 */ /* 0x000fea0003800000 */
.L_x_31071:
[----:B------:R-:W0:Y:S01]  /*1bc0*/  I2F.U32 R57, R218 ;  /* 0x000000da00397306 */ /* 0x000e220000201000 */
[----:B------:R-:W-:Y:S01]  /*1bd0*/  HFMA2.MMA R220, -RZ, RZ, 0.1171875, 0 ;  /* 0x2f800000ffdc7435 */ /* 0x000fe200000001ff */
[----:B-----5:R-:W-:Y:S01]  /*1be0*/  HADD2.F32 R59, -RZ, R60.H0_H0 ;  /* 0x2000003cff3b7230 */ /* 0x020fe20000004100 */
[----:B------:R-:W-:Y:S01]  /*1bf0*/  LOP3.LUT R31, R31, 0xfffffffb, RZ, 0xc0, !PT ;  /* 0xfffffffb1f1f7812 */ /* 0x000fe200078ec0ff */
[----:B------:R-:W-:Y:S01]  /*1c00*/  BSSY B1, `(.L_x_31075) ;  /* 0x0000016000017945 */ /* 0x000fe20003800000 */
[----:B------:R-:W-:Y:S02]  /*1c10*/  ISETP.NE.U32.AND P0, PT, RZ, c[0x0][0x180], PT ;  /* 0x00006000ff007a0c */ /* 0x000fe40003f05070 */
[----:B------:R-:W-:-:S02]  /*1c20*/  FMUL.FTZ R59, R59, R224 ;  /* 0x000000e03b3b7220 */ /* 0x000fc40000410000 */
[----:B------:R-:W-:Y:S02]  /*1c30*/  ISETP.NE.AND.EX P0, PT, RZ, c[0x0][0x184], PT, P0 ;  /* 0x00006100ff007a0c */ /* 0x000fe40003f05300 */
        /* <DEDUP_REMOVED lines=17> */
.L_x_31076:
[----:B------:R-:W-:Y:S02]  /*1d50*/  MOV R211, R214 ;  /* 0x000000d600d37202 */ /* 0x000fe40000000f00 */
.L_x_31077:
[----:B------:R-:W-:Y:S05]  /*1d60*/  BSYNC B1 ;  /* 0x0000000000017941 */ /* 0x000fea0003800000 */
.L_x_31075:
        /* <DEDUP_REMOVED lines=16> */
.L_x_31081:
[----:B------:R-:W-:Y:S05]  /*1e70*/  BSYNC B2 ;  /* 0x0000000000027941 */ /* 0x000fea0003800000 */
.L_x_31080:
        /* <DEDUP_REMOVED lines=44> */
.L_x_31079:
[----:B------:R-:W-:Y:S05]  /*2140*/  BSYNC B1 ;  /* 0x0000000000017941 */ /* 0x000fea0003800000 */
.L_x_31078:
[----:B------:R-:W0:Y:S01]  /*2150*/  I2F.U32 R57, R211 ;  /* 0x000000d300397306 */ /* 0x000e220000201000 */
[----:B------:R-:W-:Y:S01]  /*2160*/  HADD2.F32 R113, -RZ, R60.H1_H1 ;  /* 0x3000003cff717230 */ /* 0x000fe20000004100 */
[----:B------:R-:W-:Y:S01]  /*2170*/  LOP3.LUT R31, R31, 0xfffffffd, RZ, 0xc0, !PT ;  /* 0xfffffffd1f1f7812 */ /* 0x000fe200078ec0ff */
[----:B------:R-:W-:Y:S01]  /*2180*/  BSSY B1, `(.L_x_31082) ;  /* 0x0000014000017945 */ /* 0x000fe20003800000 */
[----:B------:R-:W-:-:S02]  /*2190*/  IADD3 R112, R59, 0x1, RZ ;  /* 0x000000013b707810 */ /* 0x000fc40007ffe0ff */
        /* <DEDUP_REMOVED lines=17> */
.L_x_31083:
[----:B------:R-:W-:Y:S02]  /*22b0*/  IMAD.MOV.U32 R60, RZ, RZ, R214 ;  /* 0x000000ffff3c7224 */ /* 0x000fe400078e00d6 */
.L_x_31084:
[----:B------:R-:W-:Y:S05]  /*22c0*/  BSYNC B1 ;  /* 0x0000000000017941 */ /* 0x000fea0003800000 */
.L_x_31082:
        /* <DEDUP_REMOVED lines=16> */
.L_x_31088:
[----:B------:R-:W-:Y:S05]  /*23d0*/  BSYNC B2 ;  /* 0x0000000000027941 */ /* 0x000fea0003800000 */
.L_x_31087:
        /* <DEDUP_REMOVED lines=44> */
.L_x_31086:
[----:B------:R-:W-:Y:S05]  /*26a0*/  BSYNC B1 ;  /* 0x0000000000017941 */ /* 0x000fea0003800000 */
.L_x_31085:
        /* <DEDUP_REMOVED lines=20> */
.L_x_31090:
[----:B------:R-:W-:Y:S02]  /*27f0*/  MOV R60, R214 ;  /* 0x000000d6003c7202 */ /* 0x000fe40000000f00 */
.L_x_31091:
[----:B------:R-:W-:Y:S05]  /*2800*/  BSYNC B1 ;  /* 0x0000000000017941 */ /* 0x000fea0003800000 */
.L_x_31089:
        /* <DEDUP_REMOVED lines=16> */
.L_x_31095:
[----:B------:R-:W-:Y:S05]  /*2910*/  BSYNC B2 ;  /* 0x0000000000027941 */ /* 0x000fea0003800000 */
.L_x_31094:
        /* <DEDUP_REMOVED lines=44> */
.L_x_31093:
[----:B------:R-:W-:Y:S05]  /*2be0*/  BSYNC B1 ;  /* 0x0000000000017941 */ /* 0x000fea0003800000 */
.L_x_31092:
        /* <DEDUP_REMOVED lines=20> */
.L_x_31097:
[----:B------:R-:W-:Y:S02]  /*2d30*/  IMAD.MOV.U32 R211, RZ, RZ, R214 ;  /* 0x000000ffffd37224 */ /* 0x000fe400078e00d6 */
.L_x_31098:
[----:B------:R-:W-:Y:S05]  /*2d40*/  BSYNC B1 ;  /* 0x0000000000017941 */ /* 0x000fea0003800000 */
.L_x_31096:
        /* <DEDUP_REMOVED lines=16> */
.L_x_31102:
[----:B------:R-:W-:Y:S05]  /*2e50*/  BSYNC B2 ;  /* 0x0000000000027941 */ /* 0x000fea0003800000 */
.L_x_31101:
        /* <DEDUP_REMOVED lines=44> */
.L_x_31100:
[----:B------:R-:W-:Y:S05]  /*3120*/  BSYNC B1 ;  /* 0x0000000000017941 */ /* 0x000fea0003800000 */
.L_x_31099:
        /* <DEDUP_REMOVED lines=20> */
.L_x_31104:
[----:B------:R-:W-:Y:S02]  /*3270*/  MOV R211, R214 ;  /* 0x000000d600d37202 */ /* 0x000fe40000000f00 */
.L_x_31105:
[----:B------:R-:W-:Y:S05]  /*3280*/  BSYNC B1 ;  /* 0x0000000000017941 */ /* 0x000fea0003800000 */
.L_x_31103:
        /* <DEDUP_REMOVED lines=16> */
.L_x_31109:
[----:B------:R-:W-:Y:S05]  /*3390*/  BSYNC B2 ;  /* 0x0000000000027941 */ /* 0x000fea0003800000 */
.L_x_31108:
        /* <DEDUP_REMOVED lines=44> */
.L_x_31107:
[----:B------:R-:W-:Y:S05]  /*3660*/  BSYNC B1 ;  /* 0x0000000000017941 */ /* 0x000fea0003800000 */
.L_x_31106:
        /* <DEDUP_REMOVED lines=20> */
.L_x_31111:
[----:B------:R-:W-:Y:S02]  /*37b0*/  IMAD.MOV.U32 R221, RZ, RZ, R214 ;  /* 0x000000ffffdd7224 */ /* 0x000fe400078e00d6 */
.L_x_31112:
[----:B------:R-:W-:Y:S05]  /*37c0*/  BSYNC B1 ;  /* 0x0000000000017941 */ /* 0x000fea0003800000 */
.L_x_31110:
        /* <DEDUP_REMOVED lines=16> */
.L_x_31116:
[----:B------:R-:W-:Y:S05]  /*38d0*/  BSYNC B2 ;  /* 0x0000000000027941 */ /* 0x000fea0003800000 */
.L_x_31115:
        /* <DEDUP_REMOVED lines=44> */
.L_x_31114:
[----:B------:R-:W-:Y:S05]  /*3ba0*/  BSYNC B1 ;  /* 0x0000000000017941 */ /* 0x000fea0003800000 */
.L_x_31113:
        /* <DEDUP_REMOVED lines=20> */
.L_x_31118:
[----:B------:R-:W-:Y:S02]  /*3cf0*/  MOV R225, R214 ;  /* 0x000000d600e17202 */ /* 0x000fe40000000f00 */
.L_x_31119:
[----:B------:R-:W-:Y:S05]  /*3d00*/  BSYNC B1 ;  /* 0x0000000000017941 */ /* 0x000fea0003800000 */
.L_x_31117:
        /* <DEDUP_REMOVED lines=18> */
.L_x_31123:
[----:B------:R-:W-:Y:S05]  /*3e30*/  BSYNC B2 ;  /* 0x0000000000027941 */ /* 0x000fea0003800000 */
.L_x_31122:
        /* <DEDUP_REMOVED lines=44> */
.L_x_31121:
[----:B------:R-:W-:Y:S05]  /*4100*/  BSYNC B1 ;  /* 0x0000000000017941 */ /* 0x000fea0003800000 */
.L_x_31120:
[----:B------:R-:W0:Y:S01]  /*4110*/  I2F.U32 R219, R225 ;  /* 0x000000e100db7306 */ /* 0x000e220000201000 */
[----:B------:R-:W-:Y:S01]  /*4120*/  SEL R221, RZ, 0x1, P1 ;  /* 0x00000001ffdd7807 */ /* 0x000fe20000800000 */
[----:B------:R-:W-:Y:S01]  /*4130*/  HADD2.F32 R63, -RZ, R63.H1_H1 ;  /* 0x3000003fff3f7230 */ /* 0x000fe20000004100 */
[----:B------:R-:W-:Y:S02]  /*4140*/  LEA R114, P1, R206, c[0x0][0x188], 0x5 ;  /* 0x00006200ce727a11 */ /* 0x000fe400078228ff */
[----:B------:R-:W-:-:S02]  /*4150*/  SEL R231, RZ, 0x10000, P5 ;  /* 0x00010000ffe77807 */ /* 0x000fc40002800000 */
[C---:B------:R-:W-:Y:S01]  /*4160*/  LEA.HI.X R115, R206.reuse, c[0x0][0x18c], RZ, 0x5, P1 ;  /* 0x00006300ce737a11 */ /* 0x040fe200008f2cff */
[----:B------:R-:W-:Y:S01]  /*4170*/  FMUL.FTZ R63, R63, R224 ;  /* 0x000000e03f3f7220 */ /* 0x000fe20000410000 */
[C---:B------:R-:W-:Y:S02]  /*4180*/  LEA R112, P1, R206.reuse, c[0x0][0x190], 0x3 ;  /* 0x00006400ce707a11 */ /* 0x040fe400078218ff */
[----:B------:R-:W-:Y:S01]  /*4190*/  LOP3.LUT P5, RZ, R31, 0x2, RZ, 0xc0, !PT ;  /* 0x000000021fff7812 */ /* 0x000fe200078ac0ff */
[----:B------:R-:W-:Y:S01]  /*41a0*/  FMUL.FTZ R63, R63, c[0x0][0x1e8] ;  /* 0x00007a003f3f7a20 */ /* 0x000fe20000410000 */
[----:B------:R-:W-:Y:S01]  /*41b0*/  LEA.HI.X R113, R206, c[0x0][0x194], RZ, 0x3, P1 ;  /* 0x00006500ce717a11 */ /* 0x000fe200008f1cff */
[----:B------:R1:W-:Y:S01]  /*41c0*/  STG.E.128 [R114.64], R56 ;  /* 0x0000003872007986 */ /* 0x0003e2000c101d04 */
[----:B------:R-:W-:Y:S01]  /*41d0*/  SEL R222, RZ, 0x1, P2 ;  /* 0x00000001ffde7807 */ /* 0x000fe20001000000 */
[----:B0-----:R-:W-:Y:S01]  /*41e0*/  FFMA.FTZ R219, R219, R220, 1.1641532182693481445e-10 ;  /* 0x2f000000dbdb7423 */ /* 0x001fe200000100dc */
[----:B------:R-:W-:Y:S01]  /*41f0*/  SEL R218, RZ, 0x1, P5 ;  /* 0x00000001ffda7807 */ /* 0x000fe20002800000 */
[----:B------:R-:W-:Y:S01]  /*4200*/  IMAD.WIDE.U32 R220, R221, 0x10000, RZ ;  /* 0x00010000dddc7825 */ /* 0x000fe200078e00ff */
[----:B------:R-:W-:-:S02]  /*4210*/  SEL R226, RZ, 0x100, P4 ;  /* 0x00000100ffe27807 */ /* 0x000fc40002000000 */
[----:B------:R-:W-:Y:S01]  /*4220*/  FSETP.GTU.FTZ.AND P1, PT, R219, c[0x0][0x1e4], PT ;  /* 0x00007900db007a0b */ /* 0x000fe20003f3c000 */
[----:B------:R-:W-:Y:S01]  /*4230*/  IMAD.WIDE.U32 R222, R222, 0x1000000, RZ ;  /* 0x01000000dede7825 */ /* 0x000fe200078e00ff */
[----:B------:R-:W-:Y:S02]  /*4240*/  LOP3.LUT P6, RZ, R31, 0x4, RZ, 0xc0, !PT ;  /* 0x000000041fff7812 */ /* 0x000fe400078cc0ff */
[----:B------:R-:W-:Y:S01]  /*4250*/  SEL R228, RZ, 0x1000000, P1 ;  /* 0x01000000ffe47807 */ /* 0x000fe20000800000 */
[----:B------:R-:W-:Y:S01]  /*4260*/  IMAD.WIDE.U32 R218, R218, 0x100, RZ ;  /* 0x00000100dada7825 */ /* 0x000fe200078e00ff */
[----:B------:R-:W-:Y:S02]  /*4270*/  SEL R229, RZ, 0x1, P3 ;  /* 0x00000001ffe57807 */ /* 0x000fe40001800000 */
[----:B------:R-:W-:Y:S02]  /*4280*/  LOP3.LUT R225, R226, R228, R231, 0xfe, !PT ;  /* 0x000000e4e2e17212 */ /* 0x000fe400078efee7 */
[----:B------:R-:W-:-:S02]  /*4290*/  FSEL R63, R63, RZ, !P1 ;  /* 0x000000ff3f3f7208 */ /* 0x000fc40004800000 */
        /* <DEDUP_REMOVED lines=9> */
.L_x_31067:
[----:B------:R-:W-:Y:S05]  /*4330*/  BSYNC B0 ;  /* 0x0000000000007941 */ /* 0x000fea0003800000 */
.L_x_31066:
        /* <DEDUP_REMOVED lines=24> */
.L_x_31127:
[----:B01----:R-:W-:Y:S02]  /*44c0*/  IMAD.MOV.U32 R218, RZ, RZ, R214 ;  /* 0x000000ffffda7224 */ /* 0x003fe400078e00d6 */
.L_x_31128:
[----:B------:R-:W-:Y:S05]  /*44d0*/  BSYNC B1 ;  /* 0x0000000000017941 */ /* 0x000fea0003800000 */
.L_x_31126:
        /* <DEDUP_REMOVED lines=16> */
.L_x_31132:
[----:B------:R-:W-:Y:S05]  /*45e0*/  BSYNC B2 ;  /* 0x0000000000027941 */ /* 0x000fea0003800000 */
.L_x_31131:
        /* <DEDUP_REMOVED lines=44> */
.L_x_31130:
[----:B------:R-:W-:Y:S05]  /*48b0*/  BSYNC B1 ;  /* 0x0000000000017941 */ /* 0x000fea0003800000 */
.L_x_31129:
[----:B------:R-:W0:Y:S01]  /*48c0*/  I2F.U32 R65, R218 ;  /* 0x000000da00417306 */ /* 0x000e220000201000 */
[----:B------:R-:W-:Y:S01]  /*48d0*/  IMAD.MOV.U32 R220, RZ, RZ, 0x2f800000 ;  /* 0x2f800000ffdc7424 */ /* 0x000fe200078e00ff */
        /* <DEDUP_REMOVED lines=23> */
.L_x_31134:
[----:B------:R-:W-:Y:S02]  /*4a50*/  IMAD.MOV.U32 R211, RZ, RZ, R214 ;  /* 0x000000ffffd37224 */ /* 0x000fe400078e00d6 */
.L_x_31135:
[----:B------:R-:W-:Y:S05]  /*4a60*/  BSYNC B1 ;  /* 0x0000000000017941 */ /* 0x000fea0003800000 */
.L_x_31133:
        /* <DEDUP_REMOVED lines=16> */
.L_x_31139:
[----:B------:R-:W-:Y:S05]  /*4b70*/  BSYNC B2 ;  /* 0x0000000000027941 */ /* 0x000fea0003800000 */
.L_x_31138:
        /* <DEDUP_REMOVED lines=44> */
.L_x_31137:
[----:B------:R-:W-:Y:S05]  /*4e40*/  BSYNC B1 ;  /* 0x0000000000017941 */ /* 0x000fea0003800000 */
.L_x_31136:
        /* <DEDUP_REMOVED lines=22> */
.L_x_31141:
[----:B------:R-:W-:Y:S02]  /*4fb0*/  MOV R68, R214 ;  /* 0x000000d600447202 */ /* 0x000fe40000000f00 */
.L_x_31142:
[----:B------:R-:W-:Y:S05]  /*4fc0*/  BSYNC B1 ;  /* 0x0000000000017941 */ /* 0x000fea0003800000 */
.L_x_31140:
        /* <DEDUP_REMOVED lines=16> */
.L_x_31146:
[----:B------:R-:W-:Y:S05]  /*50d0*/  BSYNC B2 ;  /* 0x0000000000027941 */ /* 0x000fea0003800000 */
.L_x_31145:
        /* <DEDUP_REMOVED lines=44> */
.L_x_31144:
[----:B------:R-:W-:Y:S05]  /*53a0*/  BSYNC B1 ;  /* 0x0000000000017941 */ /* 0x000fea0003800000 */
.L_x_31143:
        /* <DEDUP_REMOVED lines=20> */
.L_x_31148:
[----:B------:R-:W-:Y:S02]  /*54f0*/  IMAD.MOV.U32 R68, RZ, RZ, R214 ;  /* 0x000000ffff447224 */ /* 0x000fe400078e00d6 */
.L_x_31149:
[----:B------:R-:W-:Y:S05]  /*5500*/  BSYNC B1 ;  /* 0x0000000000017941 */ /* 0x000fea0003800000 */
.L_x_31147:
        /* <DEDUP_REMOVED lines=16> */
.L_x_31153:
[----:B------:R-:W-:Y:S05]  /*5610*/  BSYNC B2 ;  /* 0x0000000000027941 */ /* 0x000fea0003800000 */
.L_x_31152:
        /* <DEDUP_REMOVED lines=44> */
.L_x_31151:
[----:B------:R-:W-:Y:S05]  /*58e0*/  BSYNC B1 ;  /* 0x0000000000017941 */ /* 0x000fea0003800000 */
.L_x_31150:
        /* <DEDUP_REMOVED lines=20> */
.L_x_31155:
[----:B------:R-:W-:Y:S02]  /*5a30*/  MOV R211, R214 ;  /* 0x000000d600d37202 */ /* 0x000fe40000000f00 */
.L_x_31156:
[----:B------:R-:W-:Y:S05]  /*5a40*/  BSYNC B1 ;  /* 0x0000000000017941 */ /* 0x000fea0003800000 */
.L_x_31154:
        /* <DEDUP_REMOVED lines=16> */
.L_x_31160:
[----:B------:R-:W-:Y:S05]  /*5b50*/  BSYNC B2 ;  /* 0x0000000000027941 */ /* 0x000fea0003800000 */
.L_x_31159:
        /* <DEDUP_REMOVED lines=44> */
.L_x_31158:
[----:B------:R-:W-:Y:S05]  /*5e20*/  BSYNC B1 ;  /* 0x0000000000017941 */ /* 0x000fea0003800000 */
.L_x_31157:
[----:B------:R-:W0:Y:S01]  /*5e30*/  I2F.U32 R113, R211 ;  /* 0x000000d300717306 */ /* 0x000e220000201000 */
[----:B------:R-:W-:Y:S01]  /*5e40*/  HADD2.F32 R115, -RZ, R70.H0_H0 ;  /* 0x20000046ff737230 */ /* 0x000fe20000004100 */
[C---:B------:R-:W-:Y:S01]  /*5e50*/  ISETP.NE.AND P4, PT, R69.reuse, 0x1, PT ;  /* 0x000000014500780c */ /* 0x040fe20003f85270 */
[----:B------:R-:W-:Y:S01]  /*5e60*/  BSSY B1, `(.L_x_31161) ;  /* 0x0000012000017945 */ /* 0x000fe20003800000 */
[----:B------:R-:W-:-:S02]  /*5e70*/  IADD3 R112, R69, 0x1, RZ ;  /* 0x0000000145707810 */ /* 0x000fc40007ffe0ff */
        /* <DEDUP_REMOVED lines=15> */
.L_x_31162:
[----:B------:R-:W-:Y:S02]  /*5f70*/  IMAD.MOV.U32 R211, RZ, RZ, R214 ;  /* 0x000000ffffd37224 */ /* 0x000fe400078e00d6 */
.L_x_31163:
[----:B------:R-:W-:Y:S05]  /*5f80*/  BSYNC B1 ;  /* 0x0000000000017941 */ /* 0x000fea0003800000 */
.L_x_31161:
        /* <DEDUP_REMOVED lines=16> */
.L_x_31167:
[----:B------:R-:W-:Y:S05]  /*6090*/  BSYNC B2 ;  /* 0x0000000000027941 */ /* 0x000fea0003800000 */
.L_x_31166:
        /* <DEDUP_REMOVED lines=44> */
.L_x_31165:
[----:B------:R-:W-:Y:S05]  /*6360*/  BSYNC B1 ;  /* 0x0000000000017941 */ /* 0x000fea0003800000 */
.L_x_31164:
        /* <DEDUP_REMOVED lines=20> */
.L_x_31169:
[----:B------:R-:W-:Y:S02]  /*64b0*/  MOV R221, R214 ;  /* 0x000000d600dd7202 */ /* 0x000fe40000000f00 */
.L_x_31170:
[----:B------:R-:W-:Y:S05]  /*64c0*/  BSYNC B1 ;  /* 0x0000000000017941 */ /* 0x000fea0003800000 */
.L_x_31168:
        /* <DEDUP_REMOVED lines=16> */
.L_x_31174:
[----:B------:R-:W-:Y:S05]  /*65d0*/  BSYNC B2 ;  /* 0x0000000000027941 */ /* 0x000fea0003800000 */
.L_x_31173:
        /* <DEDUP_REMOVED lines=44> */
.L_x_31172:
[----:B------:R-:W-:Y:S05]  /*68a0*/  BSYNC B1 ;  /* 0x0000000000017941 */ /* 0x000fea0003800000 */
.L_x_31171:
        /* <DEDUP_REMOVED lines=20> */
.L_x_31176:
[----:B------:R-:W-:Y:S02]  /*69f0*/  IMAD.MOV.U32 R226, RZ, RZ, R214 ;  /* 0x000000ffffe27224 */ /* 0x000fe400078e00d6 */
.L_x_31177:
[----:B------:R-:W-:Y:S05]  /*6a00*/  BSYNC B1 ;  /* 0x0000000000017941 */ /* 0x000fea0003800000 */
.L_x_31175:
        /* <DEDUP_REMOVED lines=18> */
.L_x_31181:
[----:B------:R-:W-:Y:S05]  /*6b30*/  BSYNC B2 ;  /* 0x0000000000027941 */ /* 0x000fea0003800000 */
.L_x_31180:
        /* <DEDUP_REMOVED lines=44> */
.L_x_31179:
[----:B------:R-:W-:Y:S05]  /*6e00*/  BSYNC B1 ;  /* 0x0000000000017941 */ /* 0x000fea0003800000 */
.L_x_31178:
[----:B------:R-:W0:Y:S01]  /*6e10*/  I2F.U32 R219, R226 ;  /* 0x000000e200db7306 */ /* 0x000e220000201000 */
[----:B------:R-:W-:Y:S01]  /*6e20*/  SEL R221, RZ, 0x1, P1 ;  /* 0x00000001ffdd7807 */ /* 0x000fe20000800000 */
[----:B------:R-:W-:Y:S01]  /*6e30*/  HADD2.F32 R71, -RZ, R71.H1_H1 ;  /* 0x30000047ff477230 */ /* 0x000fe20000004100 */
[C---:B------:R-:W-:Y:S02]  /*6e40*/  LEA R114, P1, R225.reuse, c[0x0][0x188], 0x5 ;  /* 0x00006200e1727a11 */ /* 0x040fe400078228ff */
[----:B------:R-:W-:Y:S02]  /*6e50*/  SEL R231, RZ, 0x10000, P5 ;  /* 0x00010000ffe77807 */ /* 0x000fe40002800000 */
[----:B------:R-:W-:Y:S01]  /*6e60*/  LEA.HI.X R115, R225, c[0x0][0x18c], RZ, 0x5, P1 ;  /* 0x00006300e1737a11 */ /* 0x000fe200008f2cff */
[----:B------:R-:W-:Y:S01]  /*6e70*/  FMUL.FTZ R71, R71, R224 ;  /* 0x000000e047477220 */ /* 0x000fe20000410000 */
[----:B------:R-:W-:-:S02]  /*6e80*/  LEA R112, P1, R225, c[0x0][0x190], 0x3 ;  /* 0x00006400e1707a11 */ /* 0x000fc400078218ff */
        /* <DEDUP_REMOVED lines=8> */
[----:B------:R-:W-:Y:S02]  /*6f10*/  SEL R228, RZ, 0x100, P4 ;  /* 0x00000100ffe47807 */ /* 0x000fe40002000000 */
[----:B------:R-:W-:Y:S01]  /*6f20*/  FSETP.GTU.FTZ.AND P1, PT, R219, c[0x0][0x1e4], PT ;  /* 0x00007900db007a0b */ /* 0x000fe20003f3c000 */
[----:B------:R-:W-:Y:S01]  /*6f30*/  IMAD.WIDE.U32 R222, R222, 0x1000000, RZ ;  /* 0x01000000dede7825 */ /* 0x000fe200078e00ff */
[----:B------:R-:W-:-:S02]  /*6f40*/  LOP3.LUT P6, RZ, R31, 0x4, RZ, 0xc0, !PT ;  /* 0x000000041fff7812 */ /* 0x000fc400078cc0ff */
[----:B------:R-:W-:Y:S01]  /*6f50*/  SEL R230, RZ, 0x1000000, P1 ;  /* 0x01000000ffe67807 */ /* 0x000fe20000800000 */
[----:B------:R-:W-:Y:S01]  /*6f60*/  IMAD.WIDE.U32 R218, R218, 0x100, RZ ;  /* 0x00000100dada7825 */ /* 0x000fe200078e00ff */
[----:B------:R-:W-:Y:S02]  /*6f70*/  SEL R229, RZ, 0x1, P3 ;  /* 0x00000001ffe57807 */ /* 0x000fe40001800000 */
[----:B------:R-:W-:Y:S02]  /*6f80*/  LOP3.LUT R226, R228, R230, R231, 0xfe, !PT ;  /* 0x000000e6e4e27212 */ /* 0x000fe400078efee7 */
[----:B------:R-:W-:Y:S02]  /*6f90*/  FSEL R71, R71, RZ, !P1 ;  /* 0x000000ff47477208 */ /* 0x000fe40004800000 */
[----:B------:R-:W-:Y:S02]  /*6fa0*/  SEL R227, RZ, 0x1, P6 ;  /* 0x00000001ffe37807 */ /* 0x000fe40003000000 */
[----:B------:R-:W-:Y:S01]  /*6fb0*/  LOP3.LUT R218, R218, R222, R220, 0xfe, !PT ;  /* 0x000000dedada7212 */ /* 0x000fe200078efedc */
[----:B------:R-:W-:Y:S01]  /*6fc0*/  @P0 FADD.FTZ R71, R55, R71 ;  /* 0x0000004737470221 */ /* 0x000fe20000010000 */
[----:B------:R-:W-:-:S02]  /*6fd0*/  LOP3.LUT R223, R223, R226, R229, 0xfe, !PT ;  /* 0x000000e2dfdf7212 */ /* 0x000fc400078efee5 */
[----:B------:R-:W-:Y:S02]  /*6fe0*/  LOP3.LUT R218, R218, R227, RZ, 0xfc, !PT ;  /* 0x000000e3dada7212 */ /* 0x000fe400078efcff */
[----:B------:R-:W-:Y:S01]  /*6ff0*/  LOP3.LUT R219, R219, R223, R221, 0xfe, !PT ;  /* 0x000000dfdbdb7212 */ /* 0x000fe200078efedd */
[----:B------:R1:W-:Y:S01]  /*7000*/  STG.E.128 [R114.64+0x10], R68 ;  /* 0x0000104472007986 */ /* 0x0003e2000c101d04 */
[----:B------:R-:W-:-:S03]  /*7010*/  IADD3 R225, R225, 0x80, RZ ;  /* 0x00000080e1e17810 */ /* 0x000fc60007ffe0ff */
[----:B------:R1:W-:Y:S04]  /*7020*/  STG.E.64 [R112.64], R218 ;  /* 0x000000da70007986 */ /* 0x0003e8000c101b04 */
.L_x_31125:
[----:B------:R-:W-:Y:S05]  /*7030*/  BSYNC B0 ;  /* 0x0000000000007941 */ /* 0x000fea0003800000 */
.L_x_31124:
        /* <DEDUP_REMOVED lines=24> */
.L_x_31185:
[----:B01----:R-:W-:Y:S02]  /*71c0*/  IMAD.MOV.U32 R218, RZ, RZ, R214 ;  /* 0x000000ffffda7224 */ /* 0x003fe400078e00d6 */
.L_x_31186:
[----:B------:R-:W-:Y:S05]  /*71d0*/  BSYNC B1 ;  /* 0x0000000000017941 */ /* 0x000fea0003800000 */
.L_x_31184:
        /* <DEDUP_REMOVED lines=16> */
.L_x_31190:
[----:B------:R-:W-:Y:S05]  /*72e0*/  BSYNC B2 ;  /* 0x0000000000027941 */ /* 0x000fea0003800000 */
.L_x_31189:
        /* <DEDUP_REMOVED lines=44> */
.L_x_31188:
[----:B------:R-:W-:Y:S05]  /*75b0*/  BSYNC B1 ;  /* 0x0000000000017941 */ /* 0x000fea0003800000 */
.L_x_31187:
        /* <DEDUP_REMOVED lines=25> */
.L_x_31192:
[----:B------:R-:W-:Y:S02]  /*7750*/  MOV R211, R214 ;  /* 0x000000d600d37202 */ /* 0x000fe40000000f00 */
.L_x_31193:
[----:B------:R-:W-:Y:S05]  /*7760*/  BSYNC B1 ;  /* 0x0000000000017941 */ /* 0x000fea0003800000 */
.L_x_31191:
        /* <DEDUP_REMOVED lines=16> */
.L_x_31197:
[----:B------:R-:W-:Y:S05]  /*7870*/  BSYNC B2 ;  /* 0x0000000000027941 */ /* 0x000fea0003800000 */
.L_x_31196:
        /* <DEDUP_REMOVED lines=44> */
.L_x_31195:
[----:B------:R-:W-:Y:S05]  /*7b40*/  BSYNC B1 ;  /* 0x0000000000017941 */ /* 0x000fea0003800000 */
.L_x_31194:
        /* <DEDUP_REMOVED lines=22> */
.L_x_31199:
[----:B------:R-:W-:Y:S02]  /*7cb0*/  IMAD.MOV.U32 R76, RZ, RZ, R214 ;  /* 0x000000ffff4c7224 */ /* 0x000fe400078e00d6 */
.L_x_31200:
[----:B------:R-:W-:Y:S05]  /*7cc0*/  BSYNC B1 ;  /* 0x0000000000017941 */ /* 0x000fea0003800000 */
.L_x_31198:
        /* <DEDUP_REMOVED lines=16> */
.L_x_31204:
[----:B------:R-:W-:Y:S05]  /*7dd0*/  BSYNC B2 ;  /* 0x0000000000027941 */ /* 0x000fea0003800000 */
.L_x_31203:
        /* <DEDUP_REMOVED lines=44> */
.L_x_31202:
[----:B------:R-:W-:Y:S05]  /*80a0*/  BSYNC B1 ;  /* 0x0000000000017941 */ /* 0x000fea0003800000 */
.L_x_31201:
        /* <DEDUP_REMOVED lines=20> */
.L_x_31206:
[----:B------:R-:W-:Y:S02]  /*81f0*/  MOV R76, R214 ;  /* 0x000000d6004c7202 */ /* 0x000fe40000000f00 */
.L_x_31207:
[----:B------:R-:W-:Y:S05]  /*8200*/  BSYNC B1 ;  /* 0x0000000000017941 */ /* 0x000fea0003800000 */
.L_x_31205:
        /* <DEDUP_REMOVED lines=16> */
.L_x_31211:
[----:B------:R-:W-:Y:S05]  /*8310*/  BSYNC B2 ;  /* 0x0000000000027941 */ /* 0x000fea0003800000 */
.L_x_31210:
        /* <DEDUP_REMOVED lines=44> */
.L_x_31209:
[----:B------:R-:W-:Y:S05]  /*85e0*/  BSYNC B1 ;  /* 0x0000000000017941 */ /* 0x000fea0003800000 */
.L_x_31208:
        /* <DEDUP_REMOVED lines=20> */
.L_x_31213:
[----:B------:R-:W-:Y:S02]  /*8730*/  IMAD.MOV.U32 R211, RZ, RZ, R214 ;  /* 0x000000ffffd37224 */ /* 0x000fe400078e00d6 */
.L_x_31214:
[----:B------:R-:W-:Y:S05]  /*8740*/  BSYNC B1 ;  /* 0x0000000000017941 */ /* 0x000fea0003800000 */
.L_x_31212:
        /* <DEDUP_REMOVED lines=16> */
.L_x_31218:
[----:B------:R-:W-:Y:S05]  /*8850*/  BSYNC B2 ;  /* 0x0000000000027941 */ /* 0x000fea0003800000 */
.L_x_31217:
        /* <DEDUP_REMOVED lines=44> */
.L_x_31216:
[----:B------:R-:W-:Y:S05]  /*8b20*/  BSYNC B1 ;  /* 0x0000000000017941 */ /* 0x000fea0003800000 */
.L_x_31215:
        /* <DEDUP_REMOVED lines=20> */
.L_x_31220:
[----:B------:R-:W-:Y:S02]  /*8c70*/  MOV R211, R214 ;  /* 0x000000d600d37202 */ /* 0x000fe40000000f00 */
.L_x_31221:
[----:B------:R-:W-:Y:S05]  /*8c80*/  BSYNC B1 ;  /* 0x0000000000017941 */ /* 0x000fea0003800000 */
.L_x_31219:
        /* <DEDUP_REMOVED lines=16> */
.L_x_31225:
[----:B------:R-:W-:Y:S05]  /*8d90*/  BSYNC B2 ;  /* 0x0000000000027941 */ /* 0x000fea0003800000 */
.L_x_31224:
        /* <DEDUP_REMOVED lines=44> */
.L_x_31223:
[----:B------:R-:W-:Y:S05]  /*9060*/  BSYNC B1 ;  /* 0x0000000000017941 */ /* 0x000fea0003800000 */
.L_x_31222:
        /* <DEDUP_REMOVED lines=20> */
.L_x_31227:
[----:B------:R-:W-:Y:S02]  /*91b0*/  IMAD.MOV.U32 R221, RZ, RZ, R214 ;  /* 0x000000ffffdd7224 */ /* 0x000fe400078e00d6 */
.L_x_31228:
[----:B------:R-:W-:Y:S05]  /*91c0*/  BSYNC B1 ;  /* 0x0000000000017941 */ /* 0x000fea0003800000 */
.L_x_31226:
        /* <DEDUP_REMOVED lines=16> */
.L_x_31232:
[----:B------:R-:W-:Y:S05]  /*92d0*/  BSYNC B2 ;  /* 0x0000000000027941 */ /* 0x000fea0003800000 */
.L_x_31231:
        /* <DEDUP_REMOVED lines=44> */
.L_x_31230:
[----:B------:R-:W-:Y:S05]  /*95a0*/  BSYNC B1 ;  /* 0x0000000000017941 */ /* 0x000fea0003800000 */
.L_x_31229:
        /* <DEDUP_REMOVED lines=20> */
.L_x_31234:
[----:B------:R-:W-:Y:S02]  /*96f0*/  MOV R226, R214 ;  /* 0x000000d600e27202 */ /* 0x000fe40000000f00 */
.L_x_31235:
[----:B------:R-:W-:Y:S05]  /*9700*/  BSYNC B1 ;  /* 0x0000000000017941 */ /* 0x000fea0003800000 */
.L_x_31233:
        /* <DEDUP_REMOVED lines=18> */
.L_x_31239:
[----:B------:R-:W-:Y:S05]  /*9830*/  BSYNC B2 ;  /* 0x0000000000027941 */ /* 0x000fea0003800000 */
.L_x_31238:
        /* <DEDUP_REMOVED lines=44> */
.L_x_31237:
[----:B------:R-:W-:Y:S05]  /*9b00*/  BSYNC B1 ;  /* 0x0000000000017941 */ /* 0x000fea0003800000 */
.L_x_31236:
[----:B------:R-:W0:Y:S01]  /*9b10*/  I2F.U32 R219, R226 ;  /* 0x000000e200db7306 */ /* 0x000e220000201000 */
[----:B------:R-:W-:Y:S01]  /*9b20*/  SEL R221, RZ, 0x1, P1 ;  /* 0x00000001ffdd7807 */ /* 0x000fe20000800000 */
[----:B------:R-:W-:Y:S01]  /*9b30*/  HADD2.F32 R79, -RZ, R79.H1_H1 ;  /* 0x3000004fff4f7230 */ /* 0x000fe20000004100 */
[----:B------:R-:W-:Y:S02]  /*9b40*/  LEA R114, P1, R225, c[0x0][0x188], 0x5 ;  /* 0x00006200e1727a11 */ /* 0x000fe400078228ff */
[----:B------:R-:W-:-:S02]  /*9b50*/  SEL R231, RZ, 0x10000, P5 ;  /* 0x00010000ffe77807 */ /* 0x000fc40002800000 */
[----:B------:R-:W-:Y:S01]  /*9b60*/  LEA.HI.X R115, R225, c[0x0][0x18c], RZ, 0x5, P1 ;  /* 0x00006300e1737a11 */ /* 0x000fe200008f2cff */
[----:B------:R-:W-:Y:S01]  /*9b70*/  FMUL.FTZ R79, R79, R224 ;  /* 0x000000e04f4f7220 */ /* 0x000fe20000410000 */
[----:B------:R-:W-:Y:S02]  /*9b80*/  LEA R112, P1, R225, c[0x0][0x190], 0x3 ;  /* 0x00006400e1707a11 */ /* 0x000fe400078218ff */
        /* <DEDUP_REMOVED lines=26> */
.L_x_31183:
[----:B------:R-:W-:Y:S05]  /*9d30*/  BSYNC B0 ;  /* 0x0000000000007941 */ /* 0x000fea0003800000 */
.L_x_31182:
        /* <DEDUP_REMOVED lines=24> */
.L_x_31243:
[----:B01----:R-:W-:Y:S02]  /*9ec0*/  IMAD.MOV.U32 R218, RZ, RZ, R214 ;  /* 0x000000ffffda7224 */ /* 0x003fe400078e00d6 */
.L_x_31244:
[----:B------:R-:W-:Y:S05]  /*9ed0*/  BSYNC B1 ;  /* 0x0000000000017941 */ /* 0x000fea0003800000 */
.L_x_31242:
        /* <DEDUP_REMOVED lines=16> */
.L_x_31248:
[----:B------:R-:W-:Y:S05]  /*9fe0*/  BSYNC B2 ;  /* 0x0000000000027941 */ /* 0x000fea0003800000 */
.L_x_31247:
        /* <DEDUP_REMOVED lines=44> */
.L_x_31246:
[----:B------:R-:W-:Y:S05]  /*a2b0*/  BSYNC B1 ;  /* 0x0000000000017941 */ /* 0x000fea0003800000 */
.L_x_31245:
        /* <DEDUP_REMOVED lines=25> */
.L_x_31250:
[----:B------:R-:W-:Y:S02]  /*a450*/  IMAD.MOV.U32 R211, RZ, RZ, R214 ;  /* 0x000000ffffd37224 */ /* 0x000fe400078e00d6 */
.L_x_31251:
[----:B------:R-:W-:Y:S05]  /*a460*/  BSYNC B1 ;  /* 0x0000000000017941 */ /* 0x000fea0003800000 */
.L_x_31249:
        /* <DEDUP_REMOVED lines=16> */
.L_x_31255:
[----:B------:R-:W-:Y:S05]  /*a570*/  BSYNC B2 ;  /* 0x0000000000027941 */ /* 0x000fea0003800000 */
.L_x_31254:
        /* <DEDUP_REMOVED lines=44> */
.L_x_31253:
[----:B------:R-:W-:Y:S05]  /*a840*/  BSYNC B1 ;  /* 0x0000000000017941 */ /* 0x000fea0003800000 */
.L_x_31252:
        /* <DEDUP_REMOVED lines=22> */
.L_x_31257:
[----:B------:R-:W-:Y:S02]  /*a9b0*/  MOV R84, R214 ;  /* 0x000000d600547202 */ /* 0x000fe40000000f00 */
.L_x_31258:
[----:B------:R-:W-:Y:S05]  /*a9c0*/  BSYNC B1 ;  /* 0x0000000000017941 */ /* 0x000fea0003800000 */
.L_x_31256:
        /* <DEDUP_REMOVED lines=16> */
.L_x_31262:
[----:B------:R-:W-:Y:S05]  /*aad0*/  BSYNC B2 ;  /* 0x0000000000027941 */ /* 0x000fea0003800000 */
.L_x_31261:
        /* <DEDUP_REMOVED lines=44> */
.L_x_31260:
[----:B------:R-:W-:Y:S05]  /*ada0*/  BSYNC B1 ;  /* 0x0000000000017941 */ /* 0x000fea0003800000 */
.L_x_31259:
        /* <DEDUP_REMOVED lines=20> */
.L_x_31264:
[----:B------:R-:W-:Y:S02]  /*aef0*/  IMAD.MOV.U32 R84, RZ, RZ, R214 ;  /* 0x000000ffff547224 */ /* 0x000fe400078e00d6 */
.L_x_31265:
[----:B------:R-:W-:Y:S05]  /*af00*/  BSYNC B1 ;  /* 0x0000000000017941 */ /* 0x000fea0003800000 */
.L_x_31263:
        /* <DEDUP_REMOVED lines=16> */
.L_x_31269:
[----:B------:R-:W-:Y:S05]  /*b010*/  BSYNC B2 ;  /* 0x0000000000027941 */ /* 0x000fea0003800000 */
.L_x_31268:
        /* <DEDUP_REMOVED lines=44> */
.L_x_31267:
[----:B------:R-:W-:Y:S05]  /*b2e0*/  BSYNC B1 ;  /* 0x0000000000017941 */ /* 0x000fea0003800000 */
.L_x_31266:
        /* <DEDUP_REMOVED lines=20> */
.L_x_31271:
[----:B------:R-:W-:Y:S02]  /*b430*/  MOV R211, R214 ;  /* 0x000000d600d37202 */ /* 0x000fe40000000f00 */
.L_x_31272:
[----:B------:R-:W-:Y:S05]  /*b440*/  BSYNC B1 ;  /* 0x0000000000017941 */ /* 0x000fea0003800000 */
.L_x_31270:
        /* <DEDUP_REMOVED lines=16> */
.L_x_31276:
[----:B------:R-:W-:Y:S05]  /*b550*/  BSYNC B2 ;  /* 0x0000000000027941 */ /* 0x000fea0003800000 */
.L_x_31275:
        /* <DEDUP_REMOVED lines=44> */
.L_x_31274:
[----:B------:R-:W-:Y:S05]  /*b820*/  BSYNC B1 ;  /* 0x0000000000017941 */ /* 0x000fea0003800000 */
.L_x_31273:
        /* <DEDUP_REMOVED lines=20> */
.L_x_31278:
[----:B------:R-:W-:Y:S02]  /*b970*/  IMAD.MOV.U32 R211, RZ, RZ, R214 ;  /* 0x000000ffffd37224 */ /* 0x000fe400078e00d6 */
.L_x_31279:
[----:B------:R-:W-:Y:S05]  /*b980*/  BSYNC B1 ;  /* 0x0000000000017941 */ /* 0x000fea0003800000 */
.L_x_31277:
        /* <DEDUP_REMOVED lines=16> */
.L_x_31283:
[----:B------:R-:W-:Y:S05]  /*ba90*/  BSYNC B2 ;  /* 0x0000000000027941 */ /* 0x000fea0003800000 */
.L_x_31282:
        /* <DEDUP_REMOVED lines=44> */
.L_x_31281:
[----:B------:R-:W-:Y:S05]  /*bd60*/  BSYNC B1 ;  /* 0x0000000000017941 */ /* 0x000fea0003800000 */
.L_x_31280:
        /* <DEDUP_REMOVED lines=20> */
.L_x_31285:
[----:B------:R-:W-:Y:S02]  /*beb0*/  MOV R221, R214 ;  /* 0x000000d600dd7202 */ /* 0x000fe40000000f00 */
.L_x_31286:
[----:B------:R-:W-:Y:S05]  /*bec0*/  BSYNC B1 ;  /* 0x0000000000017941 */ /* 0x000fea0003800000 */
.L_x_31284:
        /* <DEDUP_REMOVED lines=16> */
.L_x_31290:
[----:B------:R-:W-:Y:S05]  /*bfd0*/  BSYNC B2 ;  /* 0x0000000000027941 */ /* 0x000fea0003800000 */
.L_x_31289:
        /* <DEDUP_REMOVED lines=44> */
.L_x_31288:
[----:B------:R-:W-:Y:S05]  /*c2a0*/  BSYNC B1 ;  /* 0x0000000000017941 */ /* 0x000fea0003800000 */
.L_x_31287:
        /* <DEDUP_REMOVED lines=20> */
.L_x_31292:
[----:B------:R-:W-:Y:S02]  /*c3f0*/  IMAD.MOV.U32 R226, RZ, RZ, R214 ;  /* 0x000000ffffe27224 */ /* 0x000fe400078e00d6 */
.L_x_31293:
[----:B------:R-:W-:Y:S05]  /*c400*/  BSYNC B1 ;  /* 0x0000000000017941 */ /* 0x000fea0003800000 */
.L_x_31291:
        /* <DEDUP_REMOVED lines=18> */
.L_x_31297:
[----:B------:R-:W-:Y:S05]  /*c530*/  BSYNC B2 ;  /* 0x0000000000027941 */ /* 0x000fea0003800000 */
.L_x_31296:
        /* <DEDUP_REMOVED lines=44> */
.L_x_31295:
[----:B------:R-:W-:Y:S05]  /*c800*/  BSYNC B1 ;  /* 0x0000000000017941 */ /* 0x000fea0003800000 */
.L_x_31294:
        /* <DEDUP_REMOVED lines=34> */
.L_x_31241:
[----:B------:R-:W-:Y:S05]  /*ca30*/  BSYNC B0 ;  /* 0x0000000000007941 */ /* 0x000fea0003800000 */
.L_x_31240:
        /* <DEDUP_REMOVED lines=24> */
.L_x_31301:
[----:B01----:R-:W-:Y:S02]  /*cbc0*/  IMAD.MOV.U32 R218, RZ, RZ, R214 ;  /* 0x000000ffffda7224 */ /* 0x003fe400078e00d6 */
.L_x_31302:
[----:B------:R-:W-:Y:S05]  /*cbd0*/  BSYNC B1 ;  /* 0x0000000000017941 */ /* 0x000fea0003800000 */
.L_x_31300:
        /* <DEDUP_REMOVED lines=16> */
.L_x_31306:
[----:B------:R-:W-:Y:S05]  /*cce0*/  BSYNC B2 ;  /* 0x0000000000027941 */ /* 0x000fea0003800000 */
.L_x_31305:
        /* <DEDUP_REMOVED lines=44> */
.L_x_31304:
[----:B------:R-:W-:Y:S05]  /*cfb0*/  BSYNC B1 ;  /* 0x0000000000017941 */ /* 0x000fea0003800000 */
.L_x_31303:
        /* <DEDUP_REMOVED lines=25> */
.L_x_31308:
[----:B------:R-:W-:Y:S02]  /*d150*/  MOV R211, R214 ;  /* 0x000000d600d37202 */ /* 0x000fe40000000f00 */
.L_x_31309:
[----:B------:R-:W-:Y:S05]  /*d160*/  BSYNC B1 ;  /* 0x0000000000017941 */ /* 0x000fea0003800000 */
.L_x_31307:
        /* <DEDUP_REMOVED lines=16> */
.L_x_31313:
[----:B------:R-:W-:Y:S05]  /*d270*/  BSYNC B2 ;  /* 0x0000000000027941 */ /* 0x000fea0003800000 */
.L_x_31312:
        /* <DEDUP_REMOVED lines=44> */
.L_x_31311:
[----:B------:R-:W-:Y:S05]  /*d540*/  BSYNC B1 ;  /* 0x0000000000017941 */ /* 0x000fea0003800000 */
.L_x_31310:
        /* <DEDUP_REMOVED lines=22> */
.L_x_31315:
[----:B------:R-:W-:Y:S02]  /*d6b0*/  IMAD.MOV.U32 R92, RZ, RZ, R214 ;  /* 0x000000ffff5c7224 */ /* 0x000fe400078e00d6 */
.L_x_31316:
[----:B------:R-:W-:Y:S05]  /*d6c0*/  BSYNC B1 ;  /* 0x0000000000017941 */ /* 0x000fea0003800000 */
.L_x_31314:
        /* <DEDUP_REMOVED lines=16> */
.L_x_31320:
[----:B------:R-:W-:Y:S05]  /*d7d0*/  BSYNC B2 ;  /* 0x0000000000027941 */ /* 0x000fea0003800000 */
.L_x_31319:
        /* <DEDUP_REMOVED lines=44> */
.L_x_31318:
[----:B------:R-:W-:Y:S05]  /*daa0*/  BSYNC B1 ;  /* 0x0000000000017941 */ /* 0x000fea0003800000 */
.L_x_31317:
        /* <DEDUP_REMOVED lines=20> */
.L_x_31322:
[----:B------:R-:W-:Y:S02]  /*dbf0*/  MOV R92, R214 ;  /* 0x000000d6005c7202 */ /* 0x000fe40000000f00 */
.L_x_31323:
[----:B------:R-:W-:Y:S05]  /*dc00*/  BSYNC B1 ;  /* 0x0000000000017941 */ /* 0x000fea0003800000 */
.L_x_31321:
        /* <DEDUP_REMOVED lines=16> */
.L_x_31327:
[----:B------:R-:W-:Y:S05]  /*dd10*/  BSYNC B2 ;  /* 0x0000000000027941 */ /* 0x000fea0003800000 */
.L_x_31326:
        /* <DEDUP_REMOVED lines=44> */
.L_x_31325:
[----:B------:R-:W-:Y:S05]  /*dfe0*/  BSYNC B1 ;  /* 0x0000000000017941 */ /* 0x000fea0003800000 */
.L_x_31324:
        /* <DEDUP_REMOVED lines=20> */
.L_x_31329:
[----:B------:R-:W-:Y:S02]  /*e130*/  IMAD.MOV.U32 R211, RZ, RZ, R214 ;  /* 0x000000ffffd37224 */ /* 0x000fe400078e00d6 */
.L_x_31330:
[----:B------:R-:W-:Y:S05]  /*e140*/  BSYNC B1 ;  /* 0x0000000000017941 */ /* 0x000fea0003800000 */
.L_x_31328:
        /* <DEDUP_REMOVED lines=16> */
.L_x_31334:
[----:B------:R-:W-:Y:S05]  /*e250*/  BSYNC B2 ;  /* 0x0000000000027941 */ /* 0x000fea0003800000 */
.L_x_31333:
        /* <DEDUP_REMOVED lines=44> */
.L_x_31332:
[----:B------:R-:W-:Y:S05]  /*e520*/  BSYNC B1 ;  /* 0x0000000000017941 */ /* 0x000fea0003800000 */
.L_x_31331:
        /* <DEDUP_REMOVED lines=20> */
.L_x_31336:
[----:B------:R-:W-:Y:S02]  /*e670*/  MOV R211, R214 ;  /* 0x000000d600d37202 */ /* 0x000fe40000000f00 */
.L_x_31337:
[----:B------:R-:W-:Y:S05]  /*e680*/  BSYNC B1 ;  /* 0x0000000000017941 */ /* 0x000fea0003800000 */
.L_x_31335:
        /* <DEDUP_REMOVED lines=16> */
.L_x_31341:
[----:B------:R-:W-:Y:S05]  /*e790*/  BSYNC B2 ;  /* 0x0000000000027941 */ /* 0x000fea0003800000 */
.L_x_31340:
        /* <DEDUP_REMOVED lines=44> */
.L_x_31339:
[----:B------:R-:W-:Y:S05]  /*ea60*/  BSYNC B1 ;  /* 0x0000000000017941 */ /* 0x000fea0003800000 */
.L_x_31338:
        /* <DEDUP_REMOVED lines=20> */
.L_x_31343:
[----:B------:R-:W-:Y:S02]  /*ebb0*/  IMAD.MOV.U32 R221, RZ, RZ, R214 ;  /* 0x000000ffffdd7224 */ /* 0x000fe400078e00d6 */
.L_x_31344:
[----:B------:R-:W-:Y:S05]  /*ebc0*/  BSYNC B1 ;  /* 0x0000000000017941 */ /* 0x000fea0003800000 */
.L_x_31342:
        /* <DEDUP_REMOVED lines=16> */
.L_x_31348:
[----:B------:R-:W-:Y:S05]  /*ecd0*/  BSYNC B2 ;  /* 0x0000000000027941 */ /* 0x000fea0003800000 */
.L_x_31347:
        /* <DEDUP_REMOVED lines=44> */
.L_x_31346:
[----:B------:R-:W-:Y:S05]  /*efa0*/  BSYNC B1 ;  /* 0x0000000000017941 */ /* 0x000fea0003800000 */
.L_x_31345:
        /* <DEDUP_REMOVED lines=20> */
.L_x_31350:
[----:B------:R-:W-:Y:S02]  /*f0f0*/  MOV R226, R214 ;  /* 0x000000d600e27202 */ /* 0x000fe40000000f00 */
.L_x_31351:
[----:B------:R-:W-:Y:S05]  /*f100*/  BSYNC B1 ;  /* 0x0000000000017941 */ /* 0x000fea0003800000 */
.L_x_31349:
        /* <DEDUP_REMOVED lines=18> */
.L_x_31355:
[----:B------:R-:W-:Y:S05]  /*f230*/  BSYNC B2 ;  /* 0x0000000000027941 */ /* 0x000fea0003800000 */
.L_x_31354:
        /* <DEDUP_REMOVED lines=44> */
.L_x_31353:
[----:B------:R-:W-:Y:S05]  /*f500*/  BSYNC B1 ;  /* 0x0000000000017941 */ /* 0x000fea0003800000 */
.L_x_31352:
        /* <DEDUP_REMOVED lines=34> */
.L_x_31299:
[----:B------:R-:W-:Y:S05]  /*f730*/  BSYNC B0 ;  /* 0x0000000000007941 */ /* 0x000fea0003800000 */
.L_x_31298:
        /* <DEDUP_REMOVED lines=24> */
.L_x_31359:
[----:B01----:R-:W-:Y:S02]  /*f8c0*/  IMAD.MOV.U32 R218, RZ, RZ, R214 ;  /* 0x000000ffffda7224 */ /* 0x003fe400078e00d6 */
.L_x_31360:
[----:B------:R-:W-:Y:S05]  /*f8d0*/  BSYNC B1 ;  /* 0x0000000000017941 */ /* 0x000fea0003800000 */
.L_x_31358:
        /* <DEDUP_REMOVED lines=16> */
.L_x_31364:
[----:B------:R-:W-:Y:S05]  /*f9e0*/  BSYNC B2 ;  /* 0x0000000000027941 */ /* 0x000fea0003800000 */
.L_x_31363:
        /* <DEDUP_REMOVED lines=44> */
.L_x_31362:
[----:B------:R-:W-:Y:S05]  /*fcb0*/  BSYNC B1 ;  /* 0x0000000000017941 */ /* 0x000fea0003800000 */
.L_x_31361:
        /* <DEDUP_REMOVED lines=25> */
.L_x_31366:
[----:B------:R-:W-:Y:S02]  /*fe50*/  IMAD.MOV.U32 R211, RZ, RZ, R214 ;  /* 0x000000ffffd37224 */ /* 0x000fe400078e00d6 */
.L_x_31367:
[----:B------:R-:W-:Y:S05]  /*fe60*/  BSYNC B1 ;  /* 0x0000000000017941 */ /* 0x000fea0003800000 */
.L_x_31365:
        /* <DEDUP_REMOVED lines=16> */
.L_x_31371:
[----:B------:R-:W-:Y:S05]  /*ff70*/  BSYNC B2 ;  /* 0x0000000000027941 */ /* 0x000fea0003800000 */
.L_x_31370:
        /* <DEDUP_REMOVED lines=44> */
.L_x_31369:
[----:B------:R-:W-:Y:S05]  /*10240*/  BSYNC B1 ;  /* 0x0000000000017941 */ /* 0x000fea0003800000 */
.L_x_31368:
        /* <DEDUP_REMOVED lines=22> */
.L_x_31373:
[----:B------:R-:W-:Y:S02]  /*103b0*/  MOV R100, R214 ;  /* 0x000000d600647202 */ /* 0x000fe40000000f00 */
.L_x_31374:
[----:B------:R-:W-:Y:S05]  /*103c0*/  BSYNC B1 ;  /* 0x0000000000017941 */ /* 0x000fea0003800000 */
.L_x_31372:
        /* <DEDUP_REMOVED lines=16> */
.L_x_31378:
[----:B------:R-:W-:Y:S05]  /*104d0*/  BSYNC B2 ;  /* 0x0000000000027941 */ /* 0x000fea0003800000 */
.L_x_31377:
        /* <DEDUP_REMOVED lines=44> */
.L_x_31376:
[----:B------:R-:W-:Y:S05]  /*107a0*/  BSYNC B1 ;  /* 0x0000000000017941 */ /* 0x000fea0003800000 */
.L_x_31375:
        /* <DEDUP_REMOVED lines=20> */
.L_x_31380:
[----:B------:R-:W-:Y:S02]  /*108f0*/  IMAD.MOV.U32 R100, RZ, RZ, R214 ;  /* 0x000000ffff647224 */ /* 0x000fe400078e00d6 */
.L_x_31381:
[----:B------:R-:W-:Y:S05]  /*10900*/  BSYNC B1 ;  /* 0x0000000000017941 */ /* 0x000fea0003800000 */
.L_x_31379:
        /* <DEDUP_REMOVED lines=16> */
.L_x_31385:
[----:B------:R-:W-:Y:S05]  /*10a10*/  BSYNC B2 ;  /* 0x0000000000027941 */ /* 0x000fea0003800000 */
.L_x_31384:
        /* <DEDUP_REMOVED lines=44> */
.L_x_31383:
[----:B------:R-:W-:Y:S05]  /*10ce0*/  BSYNC B1 ;  /* 0x0000000000017941 */ /* 0x000fea0003800000 */
.L_x_31382:
        /* <DEDUP_REMOVED lines=20> */
.L_x_31387:
[----:B------:R-:W-:Y:S02]  /*10e30*/  MOV R211, R214 ;  /* 0x000000d600d37202 */ /* 0x000fe40000000f00 */
.L_x_31388:
[----:B------:R-:W-:Y:S05]  /*10e40*/  BSYNC B1 ;  /* 0x0000000000017941 */ /* 0x000fea0003800000 */
.L_x_31386:
        /* <DEDUP_REMOVED lines=16> */
.L_x_31392:
[----:B------:R-:W-:Y:S05]  /*10f50*/  BSYNC B2 ;  /* 0x0000000000027941 */ /* 0x000fea0003800000 */
.L_x_31391:
        /* <DEDUP_REMOVED lines=44> */
.L_x_31390:
[----:B------:R-:W-:Y:S05]  /*11220*/  BSYNC B1 ;  /* 0x0000000000017941 */ /* 0x000fea0003800000 */
.L_x_31389:
        /* <DEDUP_REMOVED lines=20> */
.L_x_31394:
[----:B------:R-:W-:Y:S02]  /*11370*/  IMAD.MOV.U32 R211, RZ, RZ, R214 ;  /* 0x000000ffffd37224 */ /* 0x000fe400078e00d6 */
.L_x_31395:
[----:B------:R-:W-:Y:S05]  /*11380*/  BSYNC B1 ;  /* 0x0000000000017941 */ /* 0x000fea0003800000 */
.L_x_31393:
        /* <DEDUP_REMOVED lines=16> */
.L_x_31399:
[----:B------:R-:W-:Y:S05]  /*11490*/  BSYNC B2 ;  /* 0x0000000000027941 */ /* 0x000fea0003800000 */
.L_x_31398:
        /* <DEDUP_REMOVED lines=44> */
.L_x_31397:
[----:B------:R-:W-:Y:S05]  /*11760*/  BSYNC B1 ;  /* 0x0000000000017941 */ /* 0x000fea0003800000 */
.L_x_31396:
        /* <DEDUP_REMOVED lines=20> */
.L_x_31401:
[----:B------:R-:W-:Y:S02]  /*118b0*/  MOV R221, R214 ;  /* 0x000000d600dd7202 */ /* 0x000fe40000000f00 */
.L_x_31402:
[----:B------:R-:W-:Y:S05]  /*118c0*/  BSYNC B1 ;  /* 0x0000000000017941 */ /* 0x000fea0003800000 */
.L_x_31400:
        /* <DEDUP_REMOVED lines=16> */
.L_x_31406:
[----:B------:R-:W-:Y:S05]  /*119d0*/  BSYNC B2 ;  /* 0x0000000000027941 */ /* 0x000fea0003800000 */
.L_x_31405:
        /* <DEDUP_REMOVED lines=44> */
.L_x_31404:
[----:B------:R-:W-:Y:S05]  /*11ca0*/  BSYNC B1 ;  /* 0x0000000000017941 */ /* 0x000fea0003800000 */
.L_x_31403:
        /* <DEDUP_REMOVED lines=20> */
.L_x_31408:
[----:B------:R-:W-:Y:S02]  /*11df0*/  IMAD.MOV.U32 R226, RZ, RZ, R214 ;  /* 0x000000ffffe27224 */ /* 0x000fe400078e00d6 */
.L_x_31409:
[----:B------:R-:W-:Y:S05]  /*11e00*/  BSYNC B1 ;  /* 0x0000000000017941 */ /* 0x000fea0003800000 */
.L_x_31407:
        /* <DEDUP_REMOVED lines=18> */
.L_x_31413:
[----:B------:R-:W-:Y:S05]  /*11f30*/  BSYNC B2 ;  /* 0x0000000000027941 */ /* 0x000fea0003800000 */
.L_x_31412:
        /* <DEDUP_REMOVED lines=44> */
.L_x_31411:
[----:B------:R-:W-:Y:S05]  /*12200*/  BSYNC B1 ;  /* 0x0000000000017941 */ /* 0x000fea0003800000 */
.L_x_31410:
        /* <DEDUP_REMOVED lines=34> */
.L_x_31357:
[----:B------:R-:W-:Y:S05]  /*12430*/  BSYNC B0 ;  /* 0x0000000000007941 */ /* 0x000fea0003800000 */
.L_x_31356:
        /* <DEDUP_REMOVED lines=24> */
.L_x_31417:
[----:B01----:R-:W-:Y:S02]  /*125c0*/  IMAD.MOV.U32 R218, RZ, RZ, R214 ;  /* 0x000000ffffda7224 */ /* 0x003fe400078e00d6 */
.L_x_31418:
[----:B------:R-:W-:Y:S05]  /*125d0*/  BSYNC B1 ;  /* 0x0000000000017941 */ /* 0x000fea0003800000 */
.L_x_31416:
        /* <DEDUP_REMOVED lines=16> */
.L_x_31422:
[----:B------:R-:W-:Y:S05]  /*126e0*/  BSYNC B2 ;  /* 0x0000000000027941 */ /* 0x000fea0003800000 */
.L_x_31421:
        /* <DEDUP_REMOVED lines=44> */
.L_x_31420:
[----:B------:R-:W-:Y:S05]  /*129b0*/  BSYNC B1 ;  /* 0x0000000000017941 */ /* 0x000fea0003800000 */
.L_x_31419:
        /* <DEDUP_REMOVED lines=25> */
.L_x_31424:
[----:B------:R-:W-:Y:S02]  /*12b50*/  MOV R211, R214 ;  /* 0x000000d600d37202 */ /* 0x000fe40000000f00 */
.L_x_31425:
[----:B------:R-:W-:Y:S05]  /*12b60*/  BSYNC B1 ;  /* 0x0000000000017941 */ /* 0x000fea0003800000 */
.L_x_31423:
        /* <DEDUP_REMOVED lines=16> */
.L_x_31429:
[----:B------:R-:W-:Y:S05]  /*12c70*/  BSYNC B2 ;  /* 0x0000000000027941 */ /* 0x000fea0003800000 */
.L_x_31428:
        /* <DEDUP_REMOVED lines=44> */
.L_x_31427:
[----:B------:R-:W-:Y:S05]  /*12f40*/  BSYNC B1 ;  /* 0x0000000000017941 */ /* 0x000fea0003800000 */
.L_x_31426:
        /* <DEDUP_REMOVED lines=22> */
.L_x_31431:
[----:B------:R-:W-:Y:S02]  /*130b0*/  IMAD.MOV.U32 R108, RZ, RZ, R214 ;  /* 0x000000ffff6c7224 */ /* 0x000fe400078e00d6 */
.L_x_31432:
[----:B------:R-:W-:Y:S05]  /*130c0*/  BSYNC B1 ;  /* 0x0000000000017941 */ /* 0x000fea0003800000 */
.L_x_31430:
        /* <DEDUP_REMOVED lines=16> */
.L_x_31436:
[----:B------:R-:W-:Y:S05]  /*131d0*/  BSYNC B2 ;  /* 0x0000000000027941 */ /* 0x000fea0003800000 */
.L_x_31435:
        /* <DEDUP_REMOVED lines=44> */
.L_x_31434:
[----:B------:R-:W-:Y:S05]  /*134a0*/  BSYNC B1 ;  /* 0x0000000000017941 */ /* 0x000fea0003800000 */
.L_x_31433:
        /* <DEDUP_REMOVED lines=20> */
.L_x_31438:
[----:B------:R-:W-:Y:S02]  /*135f0*/  MOV R108, R214 ;  /* 0x000000d6006c7202 */ /* 0x000fe40000000f00 */
.L_x_31439:
[----:B------:R-:W-:Y:S05]  /*13600*/  BSYNC B1 ;  /* 0x0000000000017941 */ /* 0x000fea0003800000 */
.L_x_31437:
        /* <DEDUP_REMOVED lines=16> */
.L_x_31443:
[----:B------:R-:W-:Y:S05]  /*13710*/  BSYNC B2 ;  /* 0x0000000000027941 */ /* 0x000fea0003800000 */
.L_x_31442:
        /* <DEDUP_REMOVED lines=44> */
.L_x_31441:
[----:B------:R-:W-:Y:S05]  /*139e0*/  BSYNC B1 ;  /* 0x0000000000017941 */ /* 0x000fea0003800000 */
.L_x_31440:
        /* <DEDUP_REMOVED lines=20> */
.L_x_31445:
[----:B------:R-:W-:Y:S02]  /*13b30*/  IMAD.MOV.U32 R211, RZ, RZ, R214 ;  /* 0x000000ffffd37224 */ /* 0x000fe400078e00d6 */
.L_x_31446:
[----:B------:R-:W-:Y:S05]  /*13b40*/  BSYNC B1 ;  /* 0x0000000000017941 */ /* 0x000fea0003800000 */
.L_x_31444:
        /* <DEDUP_REMOVED lines=16> */
.L_x_31450:
[----:B------:R-:W-:Y:S05]  /*13c50*/  BSYNC B2 ;  /* 0x0000000000027941 */ /* 0x000fea0003800000 */
.L_x_31449:
        /* <DEDUP_REMOVED lines=44> */
.L_x_31448:
[----:B------:R-:W-:Y:S05]  /*13f20*/  BSYNC B1 ;  /* 0x0000000000017941 */ /* 0x000fea0003800000 */
.L_x_31447:
        /* <DEDUP_REMOVED lines=20> */
.L_x_31452:
[----:B------:R-:W-:Y:S02]  /*14070*/  MOV R211, R214 ;  /* 0x000000d600d37202 */ /* 0x000fe40000000f00 */
.L_x_31453:
[----:B------:R-:W-:Y:S05]  /*14080*/  BSYNC B1 ;  /* 0x0000000000017941 */ /* 0x000fea0003800000 */
.L_x_31451:
        /* <DEDUP_REMOVED lines=16> */
.L_x_31457:
[----:B------:R-:W-:Y:S05]  /*14190*/  BSYNC B2 ;  /* 0x0000000000027941 */ /* 0x000fea0003800000 */
.L_x_31456:
        /* <DEDUP_REMOVED lines=44> */
.L_x_31455:
[----:B------:R-:W-:Y:S05]  /*14460*/  BSYNC B1 ;  /* 0x0000000000017941 */ /* 0x000fea0003800000 */
.L_x_31454:
        /* <DEDUP_REMOVED lines=20> */
.L_x_31459:
[----:B------:R-:W-:Y:S02]  /*145b0*/  IMAD.MOV.U32 R221, RZ, RZ, R214 ;  /* 0x000000ffffdd7224 */ /* 0x000fe400078e00d6 */
.L_x_31460:
[----:B------:R-:W-:Y:S05]  /*145c0*/  BSYNC B1 ;  /* 0x0000000000017941 */ /* 0x000fea0003800000 */
.L_x_31458:
        /* <DEDUP_REMOVED lines=16> */
.L_x_31464:
[----:B------:R-:W-:Y:S05]  /*146d0*/  BSYNC B2 ;  /* 0x0000000000027941 */ /* 0x000fea0003800000 */
.L_x_31463:
        /* <DEDUP_REMOVED lines=44> */
.L_x_31462:
[----:B------:R-:W-:Y:S05]  /*149a0*/  BSYNC B1 ;  /* 0x0000000000017941 */ /* 0x000fea0003800000 */
.L_x_31461:
        /* <DEDUP_REMOVED lines=20> */
.L_x_31466:
[----:B------:R-:W-:Y:S02]  /*14af0*/  MOV R226, R214 ;  /* 0x000000d600e27202 */ /* 0x000fe40000000f00 */
.L_x_31467:
[----:B------:R-:W-:Y:S05]  /*14b00*/  BSYNC B1 ;  /* 0x0000000000017941 */ /* 0x000fea0003800000 */
.L_x_31465:
        /* <DEDUP_REMOVED lines=18> */
.L_x_31471:
[----:B------:R-:W-:Y:S05]  /*14c30*/  BSYNC B2 ;  /* 0x0000000000027941 */ /* 0x000fea0003800000 */
.L_x_31470:
        /* <DEDUP_REMOVED lines=44> */
.L_x_31469:
[----:B------:R-:W-:Y:S05]  /*14f00*/  BSYNC B1 ;  /* 0x0000000000017941 */ /* 0x000fea0003800000 */
.L_x_31468:
        /* <DEDUP_REMOVED lines=31> */
[----:B------:R1:W-:Y:S04]  /*15100*/  STG.E.128 [R114.64+0x10], R108 ;  /* 0x0000106c72007986 */ /* 0x0003e8000c101d04 */
[----:B------:R1:W-:Y:S02]  /*15110*/  STG.E.64 [R112.64], R218 ;  /* 0x000000da70007986 */ /* 0x0003e4000c101b04 */
.L_x_31415:
[----:B------:R-:W-:Y:S05]  /*15120*/  BSYNC B0 ;  /* 0x0000000000007941 */ /* 0x000fea0003800000 */
.L_x_31414:
[----:B-1----:R-:W-:Y:S01]  /*15130*/  FADD.FTZ R112, RZ, R56 ;  /* 0x00000038ff707221 */ /* 0x002fe20000010000 */
[----:B------:R-:W-:Y:S02]  /*15140*/  LOP3.LUT P1, RZ, R31, 0x8, RZ, 0xc0, !PT ;  /* 0x000000081fff7812 */ /* 0x000fe4000782c0ff */
[----:B------:R-:W-:Y:S01]  /*15150*/  LOP3.LUT P0, RZ, R207, 0xff, RZ, 0xc0, !PT ;  /* 0x000000ffcfff7812 */ /* 0x000fe2000780c0ff */
[----:B------:R-:W-:Y:S01]  /*15160*/  FADD.FTZ R113, R57, R112 ;  /* 0x0000007039717221 */ /* 0x000fe20000010000 */
[----:B------:R-:W-:-:S02]  /*15170*/  SHF.R.U32.HI R218, RZ, 0x5, R46 ;  /* 0x00000005ffda7819 */ /* 0x000fc4000001162e */
[----:B------:R-:W-:Y:S01]  /*15180*/  ISETP.GT.U32.AND P2, PT, R36, 0x1ff, PT ;  /* 0x000001ff2400780c */ /* 0x000fe20003f44070 */
[----:B------:R-:W-:Y:S01]  /*15190*/  FADD.FTZ R112, R58, R113 ;  /* 0x000000713a707221 */ /* 0x000fe20000010000 */
[----:B------:R-:W-:Y:S02]  /*151a0*/  LOP3.LUT R218, R218, 0x7fffffc, RZ, 0xc0, !PT ;  /* 0x07fffffcdada7812 */ /* 0x000fe400078ec0ff */
[C---:B------:R-:W-:Y:S01]  /*151b0*/  ISETP.GT.U32.AND P3, PT, R36.reuse, 0x27f, PT ;  /* 0x0000027f2400780c */ /* 0x040fe20003f64070 */
[----:B------:R-:W-:Y:S01]  /*151c0*/  FADD.FTZ R113, R59, R112 ;  /* 0x000000703b717221 */ /* 0x000fe20000010000 */
[C---:B------:R-:W-:Y:S02]  /*151d0*/  ISETP.GT.U32.AND P4, PT, R36.reuse, 0x2ff, PT ;  /* 0x000002ff2400780c */ /* 0x040fe40003f84070 */
[----:B------:R-:W-:Y:S01]  /*151e0*/  ISETP.GT.U32.AND P5, PT, R36, 0x37f, PT ;  /* 0x0000037f2400780c */ /* 0x000fe20003fa4070 */
[----:B------:R-:W-:Y:S01]  /*151f0*/  FADD.FTZ R112, R60, R113 ;  /* 0x000000713c707221 */ /* 0x000fe20000010000 */
[----:B------:R-:W-:-:S02]  /*15200*/  @!P0 IADD3 R218, R218, 0x4, RZ ;  /* 0x00000004dada8810 */ /* 0x000fc40007ffe0ff */
        /* <DEDUP_REMOVED lines=56> */
.L_x_31490:
        /* <DEDUP_REMOVED lines=134> */
.L_x_31491:
        /* <DEDUP_REMOVED lines=12> */
[----:B------:R-:W-:Y:S01]  /*15eb0*/  MOV R114, RZ ;  /* 0x000000ff00727202 */ /* 0x000fe20000000f00 */
[----:B------:R-:W-:Y:S01]  /*15ec0*/  @!P0 IMAD.MOV.U32 R114, RZ, RZ, R213 ;  /* 0x000000ffff728224 */ /* 0x000fe200078e00d5 */
[----:B------:R-:W-:Y:S01]  /*15ed0*/  LOP3.LUT P1, RZ, R31, 0x8, RZ, 0xc0, !PT ;  /* 0x000000081fff7812 */ /* 0x000fe2000782c0ff */
[----:B------:R-:W-:Y:S02]  /*15ee0*/  BSSY B0, `(.L_x_31474) ;  /* 0x0000055000007945 */ /* 0x000fe40003800000 */
        /* <DEDUP_REMOVED lines=9> */
[----:B0-----:R-:W-:Y:S01]  /*15f80*/  IADD3 R226, R220, R229, RZ ;  /* 0x000000e5dce27210 */ /* 0x001fe20007ffe0ff */
        /* <DEDUP_REMOVED lines=21> */
[----:B------:R-:W-:Y:S01]  /*160e0*/  LOP3.LUT P0, RZ, R115, 0x1f, R46, 0xf8, !PT ;  /* 0x0000001f73ff7812 */ /* 0x000fe2000780f82e */
[----:B0-----:R-:W-:Y:S02]  /*160f0*/  FADD.FTZ R114, R114, R113 ;  /* 0x0000007172727221 */ /* 0x001fe40000010000 */
[----:B------:R-:W-:Y:S02]  /*16100*/  IMAD.MOV.U32 R113, RZ, RZ, c[0x0][0x1e0] ;  /* 0x00007800ff717624 */ /* 0x000fe400078e00ff */
[----:B------:R-:W-:Y:S02]  /*16110*/  FFMA.FTZ R112, R223, R112, R114 ;  /* 0x00000070df707223 */ /* 0x000fe40000010072 */
[----:B------:R-:W-:-:S03]  /*16120*/  FMUL.FTZ R223, R218, R218 ;  /* 0x000000dadadf7220 */ /* 0x000fc60000410000 */
[----:B------:R-:W0:Y:S01]  /*16130*/  SHFL.DOWN PT, R221, R112, 0x1, 0x1f ;  /* 0x08201f0070dd7f89 */ /* 0x000e2200000e0000 */
[----:B------:R-:W-:-:S04]  /*16140*/  FMUL.FTZ R223, R222, R223 ;  /* 0x000000dfdedf7220 */ /* 0x000fc80000410000 */
[----:B------:R-:W-:Y:S02]  /*16150*/  FMUL.FTZ R223, R223, R229 ;  /* 0x000000e5dfdf7220 */ /* 0x000fe40000410000 */
[----:B0-----:R-:W-:Y:S01]  /*16160*/  FADD.FTZ R221, R112, R221 ;  /* 0x000000dd70dd7221 */ /* 0x001fe20000010000 */
[----:B------:R-:W-:-:S03]  /*16170*/  @!P0 MOV R112, 0x4 ;  /* 0x0000000400708802 */ /* 0x000fc60000000f00 */
        /* <DEDUP_REMOVED lines=43> */
.L_x_31475:
[----:B------:R-:W-:Y:S05]  /*16430*/  BSYNC B0 ;  /* 0x0000000000007941 */ /* 0x000fea0003800000 */
.L_x_31474:
        /* <DEDUP_REMOVED lines=35> */
.L_x_31477:
[----:B------:R-:W-:Y:S05]  /*16670*/  BSYNC B0 ;  /* 0x0000000000007941 */ /* 0x000fea0003800000 */
.L_x_31476:
[----:B------:R-:W-:Y:S01]  /*16680*/  LOP3.LUT P0, RZ, R31, 0x100, RZ, 0xc0, !PT ;  /* 0x000001001fff7812 */ /* 0x000fe2000780c0ff */
        /* <DEDUP_REMOVED lines=34> */
.L_x_31479:
[----:B------:R-:W-:Y:S05]  /*168b0*/  BSYNC B0 ;  /* 0x0000000000007941 */ /* 0x000fea0003800000 */
.L_x_31478:
        /* <DEDUP_REMOVED lines=35> */
.L_x_31481:
[----:B------:R-:W-:Y:S05]  /*16af0*/  BSYNC B0 ;  /* 0x0000000000007941 */ /* 0x000fea0003800000 */
.L_x_31480:
        /* <DEDUP_REMOVED lines=35> */
.L_x_31483:
[----:B------:R-:W-:Y:S05]  /*16d30*/  BSYNC B0 ;  /* 0x0000000000007941 */ /* 0x000fea0003800000 */
.L_x_31482:
        /* <DEDUP_REMOVED lines=35> */
.L_x_31485:
[----:B------:R-:W-:Y:S05]  /*16f70*/  BSYNC B0 ;  /* 0x0000000000007941 */ /* 0x000fea0003800000 */
.L_x_31484:
        /* <DEDUP_REMOVED lines=29> */
[----:B------:R-:W-:Y:S01]  /*17150*/  IMAD.MOV.U32 R223, RZ, RZ, 0x10 ;  /* 0x00000010ffdf7424 */ /* 0x000fe200078e00ff */
[----:B------:R-:W-:-:S02]  /*17160*/  F2FP.PACK_AB R114, R221, R224 ;  /* 0x000000e0dd72723e */ /* 0x000fc400000000ff */
[----:B------:R-:W-:Y:S01]  /*17170*/  F2FP.PACK_AB R113, R222, R113 ;  /* 0x00000071de71723e */ /* 0x000fe200000000ff */
[----:B------:R-:W-:-:S05]  /*17180*/  IMAD.WIDE.U32 R218, R206, R223, c[0x0][0x208] ;  /* 0x00008200ceda7625 */ /* 0x000fca00078e00df */
[----:B------:R0:W-:Y:S02]  /*17190*/  STG.E.128 [R218.64], R112 ;  /* 0x00000070da007986 */ /* 0x0001e4000c101d04 */
.L_x_31487:
[----:B------:R-:W-:Y:S05]  /*171a0*/  BSYNC B0 ;  /* 0x0000000000007941 */ /* 0x000fea0003800000 */
.L_x_31486:
[----:B------:R-:W-:Y:S02]  /*171b0*/  LOP3.LUT P0, RZ, R207, 0xff, RZ, 0xc0, !PT ;  /* 0x000000ffcfff7812 */ /* 0x000fe4000780c0ff */
[----:B------:R-:W-:Y:S02]  /*171c0*/  IADD3 R27, R27, c[0x0][0x160], RZ ;  /* 0x000058001b1b7a10 */ /* 0x000fe40007ffe0ff */
[----:B------:R-:W-:Y:S02]  /*171d0*/  SEL R207, RZ, 0x1, P0 ;  /* 0x00000001ffcf7807 */ /* 0x000fe40000000000 */
[----:B------:R-:W-:-:S13]  /*171e0*/  ISETP.GE.AND P0, PT, R27, c[0x0][0x164], PT ;  /* 0x000059001b007a0c */ /* 0x000fda0003f06270 */
[----:B01----:R-:W-:Y:S01]  /*171f0*/  @P0 CALL.REL.NOINC `(.L_x_31488) ;  /* 0x0000001000000944 */ /* 0x003fe20003c00000 */
[----:B------:R-:W-:Y:S05]  /*17200*/  BRA `(.L_x_31489) ;  /* 0xfffea36000007947 */ /* 0x000fea000383ffff */
.L_x_31488:
[----:B------:R-:W-:Y:S05]  /*17210*/  EXIT ;  /* 0x000000000000794d */ /* 0x000fea0003800000 */
.L_x_31472:
[----:B------:R-:W-:Y:S01]  /*17220*/  HFMA2.MMA R220, -RZ, RZ, 0, 1.847743988037109375e-06 ;  /* 0x0000001fffdc7435 */ /* 0x000fe200000001ff */
[----:B------:R-:W-:Y:S01]  /*17230*/  IMAD.MOV.U32 R222, RZ, RZ, 0x1 ;  /* 0x00000001ffde7424 */ /* 0x000fe200078e00ff */
[----:B------:R-:W-:Y:S01]  /*17240*/  MOV R114, 0x17270 ;  /* 0x0001727000727802 */ /* 0x000fe20000000f00 */
[----:B------:R-:W-:-:S03]  /*17250*/  IMAD.MOV.U32 R221, RZ, RZ, -0x1 ;  /* 0xffffffffffdd7424 */ /* 0x000fc600078e00ff */
[----:B------:R-:W-:Y:S05]  /*17260*/  CALL.REL.NOINC `($__internal_104_$__cuda_sm70_shflsync_bfly_p) ;  /* 0x00000ac000007944 */ /* 0x000fea0003c00000 */
[----:B-1----:R-:W-:Y:S01]  /*17270*/  IMAD.MOV.U32 R112, RZ, RZ, R222 ;  /* 0x000000ffff707224 */ /* 0x002fe200078e00de */
[----:B0-----:R-:W-:Y:S05]  /*17280*/  BRA `(.L_x_31490) ;  /* 0xffffe30000007947 */ /* 0x001fea000383ffff */
.L_x_31473:
[----:B------:R-:W-:Y:S01]  /*17290*/  MOV R222, 0x2 ;  /* 0x0000000200de7802 */ /* 0x000fe20000000f00 */
[----:B------:R-:W-:Y:S01]  /*172a0*/  IMAD.MOV.U32 R220, RZ, RZ, 0x1f ;  /* 0x0000001fffdc7424 */ /* 0x000fe200078e00ff */
[----:B------:R-:W-:Y:S01]  /*172b0*/  MOV R114, 0x172e0 ;  /* 0x000172e000727802 */ /* 0x000fe20000000f00 */
[----:B------:R-:W-:Y:S02]  /*172c0*/  IMAD.MOV.U32 R221, RZ, RZ, -0x1 ;  /* 0xffffffffffdd7424 */ /* 0x000fe400078e00ff */
[----:B------:R-:W-:Y:S05]  /*172d0*/  CALL.REL.NOINC `($__internal_104_$__cuda_sm70_shflsync_bfly_p) ;  /* 0x00000a5000007944 */ /* 0x000fea0003c00000 */
[----:B01----:R-:W-:Y:S01]  /*172e0*/  FADD.FTZ R113, R113, R222 ;  /* 0x000000de71717221 */ /* 0x003fe20000010000 */
[----:B------:R-:W-:Y:S01]  /*172f0*/  HFMA2.MMA R222, -RZ, RZ, 0, 2.384185791015625e-07 ;  /* 0x00000004ffde7435 */ /* 0x000fe200000001ff */
[----:B------:R-:W-:Y:S01]  /*17300*/  IMAD.MOV.U32 R220, RZ, RZ, 0x1f ;  /* 0x0000001fffdc7424 */ /* 0x000fe200078e00ff */
[----:B------:R-:W-:Y:S01]  /*17310*/  MOV R114, 0x17340 ;  /* 0x0001734000727802 */ /* 0x000fe20000000f00 */
[----:B------:R-:W-:-:S03]  /*17320*/  IMAD.MOV.U32 R221, RZ, RZ, -0x1 ;  /* 0xffffffffffdd7424 */ /* 0x000fc600078e00ff */
[----:B------:R-:W-:Y:S05]  /*17330*/  CALL.REL.NOINC `($__internal_104_$__cuda_sm70_shflsync_bfly_p) ;  /* 0x000009f000007944 */ /* 0x000fea0003c00000 */
[----:B01----:R-:W-:Y:S01]  /*17340*/  FADD.FTZ R113, R113, R222 ;  /* 0x000000de71717221 */ /* 0x003fe20000010000 */
[----:B------:R-:W-:Y:S01]  /*17350*/  MOV R222, 0x8 ;  /* 0x0000000800de7802 */ /* 0x000fe20000000f00 */
[----:B------:R-:W-:Y:S01]  /*17360*/  IMAD.MOV.U32 R220, RZ, RZ, 0x1f ;  /* 0x0000001fffdc7424 */ /* 0x000fe200078e00ff */
[----:B------:R-:W-:Y:S01]  /*17370*/  MOV R114, 0x173a0 ;  /* 0x000173a000727802 */ /* 0x000fe20000000f00 */
[----:B------:R-:W-:-:S02]  /*17380*/  IMAD.MOV.U32 R221, RZ, RZ, -0x1 ;  /* 0xffffffffffdd7424 */ /* 0x000fc400078e00ff */
[----:B------:R-:W-:Y:S05]  /*17390*/  CALL.REL.NOINC `($__internal_104_$__cuda_sm70_shflsync_bfly_p) ;  /* 0x0000099000007944 */ /* 0x000fea0003c00000 */
[----:B01----:R-:W-:Y:S01]  /*173a0*/  FADD.FTZ R113, R113, R222 ;  /* 0x000000de71717221 */ /* 0x003fe20000010000 */
[----:B------:R-:W-:Y:S01]  /*173b0*/  HFMA2.MMA R222, -RZ, RZ, 0, 9.5367431640625e-07 ;  /* 0x00000010ffde7435 */ /* 0x000fe200000001ff */
[----:B------:R-:W-:Y:S01]  /*173c0*/  IMAD.MOV.U32 R220, RZ, RZ, 0x1f ;  /* 0x0000001fffdc7424 */ /* 0x000fe200078e00ff */
[----:B------:R-:W-:Y:S01]  /*173d0*/  MOV R114, 0x17400 ;  /* 0x0001740000727802 */ /* 0x000fe20000000f00 */
[----:B------:R-:W-:-:S03]  /*173e0*/  IMAD.MOV.U32 R221, RZ, RZ, -0x1 ;  /* 0xffffffffffdd7424 */ /* 0x000fc600078e00ff */
[----:B------:R-:W-:Y:S05]  /*173f0*/  CALL.REL.NOINC `($__internal_104_$__cuda_sm70_shflsync_bfly_p) ;  /* 0x0000093000007944 */ /* 0x000fea0003c00000 */
[----:B-1----:R-:W-:Y:S01]  /*17400*/  FADD.FTZ R112, R113, R222 ;  /* 0x000000de71707221 */ /* 0x002fe20000010000 */
[----:B------:R-:W-:Y:S01]  /*17410*/  LOP3.LUT P6, RZ, R31, 0x8, RZ, 0xc0, !PT ;  /* 0x000000081fff7812 */ /* 0x000fe200078cc0ff */
[----:B0-----:R-:W-:Y:S01]  /*17420*/  IMAD.MOV.U32 R221, RZ, RZ, -0x1 ;  /* 0xffffffffffdd7424 */ /* 0x001fe200078e00ff */
        /* <DEDUP_REMOVED lines=117> */
[----:B------:R-:W-:Y:S05]  /*17b80*/  CALL.REL.NOINC `($__internal_104_$__cuda_sm70_shflsync_bfly_p) ;  /* 0x000001a000007944 */ /* 0x000fea0003c00000 */
[----:B01----:R-:W-:Y:S01]  /*17b90*/  FADD.FTZ R113, R113, R222 ;  /* 0x000000de71717221 */ /* 0x003fe20000010000 */
[----:B------:R-:W-:Y:S01]  /*17ba0*/  HFMA2.MMA R222, -RZ, RZ, 0, 1.1920928955078125e-07 ;  /* 0x00000002ffde7435 */ /* 0x000fe200000001ff */
        /* <DEDUP_REMOVED lines=8> */
[----:B------:R-:W-:Y:S02]  /*17c30*/  IMAD.MOV.U32 R221, RZ, RZ, -0x1 ;  /* 0xffffffffffdd7424 */ /* 0x000fe400078e00ff */
[----:B------:R-:W-:Y:S05]  /*17c40*/  CALL.REL.NOINC `($__internal_104_$__cuda_sm70_shflsync_bfly_p) ;  /* 0x000000e000007944 */ /* 0x000fea0003c00000 */
[----:B01----:R-:W-:Y:S01]  /*17c50*/  FADD.FTZ R113, R113, R222 ;  /* 0x000000de71717221 */ /* 0x003fe20000010000 */
[----:B------:R-:W-:Y:S01]  /*17c60*/  HFMA2.MMA R222, -RZ, RZ, 0, 4.76837158203125e-07 ;  /* 0x00000008ffde7435 */ /* 0x000fe200000001ff */
[----:B------:R-:W-:Y:S01]  /*17c70*/  IMAD.MOV.U32 R220, RZ, RZ, 0x1f ;  /* 0x0000001fffdc7424 */ /* 0x000fe200078e00ff */
[----:B------:R-:W-:Y:S01]  /*17c80*/  MOV R114, 0x17cb0 ;  /* 0x00017cb000727802 */ /* 0x000fe20000000f00 */
[----:B------:R-:W-:-:S03]  /*17c90*/  IMAD.MOV.U32 R221, RZ, RZ, -0x1 ;  /* 0xffffffffffdd7424 */ /* 0x000fc600078e00ff */
[----:B------:R-:W-:Y:S05]  /*17ca0*/  CALL.REL.NOINC `($__internal_104_$__cuda_sm70_shflsync_bfly_p) ;  /* 0x0000008000007944 */ /* 0x000fea0003c00000 */
[----:B-1----:R-:W-:Y:S01]  /*17cb0*/  FADD.FTZ R219, R113, R222 ;  /* 0x000000de71db7221 */ /* 0x002fe20000010000 */
[----:B------:R-:W-:Y:S01]  /*17cc0*/  MOV R222, 0x10 ;  /* 0x0000001000de7802 */ /* 0x000fe20000000f00 */
[----:B0-----:R-:W-:Y:S01]  /*17cd0*/  IMAD.MOV.U32 R220, RZ, RZ, 0x1f ;  /* 0x0000001fffdc7424 */ /* 0x001fe200078e00ff */
[----:B------:R-:W-:Y:S01]  /*17ce0*/  MOV R114, 0x17d20 ;  /* 0x00017d2000727802 */ /* 0x000fe20000000f00 */
[----:B------:R-:W-:Y:S01]  /*17cf0*/  IMAD.MOV.U32 R221, RZ, RZ, -0x1 ;  /* 0xffffffffffdd7424 */ /* 0x000fe200078e00ff */
[----:B------:R-:W-:-:S02]  /*17d00*/  MOV R113, R219 ;  /* 0x000000db00717202 */ /* 0x000fc40000000f00 */
[----:B------:R-:W-:Y:S05]  /*17d10*/  CALL.REL.NOINC `($__internal_104_$__cuda_sm70_shflsync_bfly_p) ;  /* 0x0000001000007944 */ /* 0x000fea0003c00000 */
[----:B01----:R-:W-:Y:S05]  /*17d20*/  BRA `(.L_x_31491) ;  /* 0xffffe0c000007947 */ /* 0x003fea000383ffff */
        .weak           $__internal_104_$__cuda_sm70_shflsync_bfly_p
        .type           $__internal_104_$__cuda_sm70_shflsync_bfly_p,@function
        .size           $__internal_104_$__cuda_sm70_shflsync_bfly_p,(.L_x_44944 - $__internal_104_$__cuda_sm70_shflsync_bfly_p)
$__internal_104_$__cuda_sm70_shflsync_bfly_p:
[----:B------:R-:W-:Y:S01]  /*17d30*/  IMAD.MOV.U32 R115, RZ, RZ, 0x0 ;  /* 0x00000000ff737424 */ /* 0x000fe200078e00ff */
[----:B------:R-:W-:Y:S04]  /*17d40*/  WARPSYNC R221 ;  /* 0x000000dd00007348 */ /* 0x000fe80003800000 */
[----:B------:R0:W1:Y:S01]  /*17d50*/  SHFL.BFLY PT, R222, R113, R222, R220 ;  /* 0x0c0000de71de7389 */ /* 0x00006200000e00dc */
[----:B------:R-:W-:Y:S05]  /*17d60*/  RET.REL.NODEC R114 `(_ZN10layer_norm13ln_fwd_kernelINS_13Kernel_traitsI6__halfS2_fS2_fjLj7168ELj1ELj1ELj4ELj16ENS_18Kernel_traits_baseILj7168ES2_S2_fS2_fjLj128EEEEELb1ELb0ELb0ELb0EEEvNS_9FwdParamsE) ;  /* 0xfffe829072007950 */ /* 0x000fea0003c3ffff */
.L_x_31492:
        /* <DEDUP_REMOVED lines=9> */
.L_x_44944:


//--------------------- .text._ZN10layer_norm13ln_fwd_kernelINS_13Kernel_traitsI6__halfS2_fS2_fjLj7168ELj1ELj1ELj4ELj16ENS_18Kernel_traits_baseILj7168ES2_S2_fS2_fjLj128EEEEELb1ELb0ELb0ELb1EEEvNS_9FwdParamsE --------------------------
	.section	.text._ZN10layer_norm13ln_fwd_kernelINS_13Kernel_traitsI6__halfS2_fS2_fjLj7168ELj1ELj1ELj4ELj16ENS_18Kernel_traits_baseILj7168ES2_S2_fS2_fjLj128EEEEELb1ELb0ELb0ELb1EEEvNS_9FwdParamsE,"ax",@progbits
	.sectioninfo	@"SHI_REGISTERS=255"
	.align	128
        .global         _ZN10layer_norm13ln_fwd_kernelINS_13Kernel_traitsI6__halfS2_fS2_fjLj7168ELj1ELj1ELj4ELj16ENS_18Kernel_traits_baseILj7168ES2_S2_fS2_fjLj128EEEEELb1ELb0ELb0ELb1EEEvNS_9FwdParamsE
        .type           _ZN10layer_norm13ln_fwd_kernelINS_13Kernel_traitsI6__halfS2_fS2_fjLj7168ELj1ELj1ELj4ELj16ENS_18Kernel_traits_baseILj7168ES2_S2_fS2_fjLj128EEEEELb1ELb0ELb0ELb1EEEvNS_9FwdParamsE,@function
        .size           _ZN10layer_norm13ln_fwd_kernelINS_13Kernel_traitsI6__halfS2_fS2_fjLj7168ELj1ELj1ELj4ELj16ENS_18Kernel_traits_baseILj7168ES2_S2_fS2_fjLj128EEEEELb1ELb0ELb0ELb1EEEvNS_9FwdParamsE,(.L_x_44945 - _ZN10layer_norm13ln_fwd_kernelINS_13Kernel_traitsI6__halfS2_fS2_fjLj7168ELj1ELj1ELj4ELj16ENS_18Kernel_traits_baseILj7168ES2_S2_fS2_fjLj128EEEEELb1ELb0ELb0ELb1EEEvNS_9FwdParamsE)
        .other          _ZN10layer_norm13ln_fwd_kernelINS_13Kernel_traitsI6__halfS2_fS2_fjLj7168ELj1ELj1ELj4ELj16ENS_18Kernel_traits_baseILj7168ES2_S2_fS2_fjLj128EEEEELb1ELb0ELb0ELb1EEEvNS_9FwdParamsE,@"STO_CUDA_ENTRY STV_DEFAULT"
_ZN10layer_norm13ln_fwd_kernelINS_13Kernel_traitsI6__halfS2_fS2_fjLj7168ELj1ELj1ELj4ELj16ENS_18Kernel_traits_baseILj7168ES2_S2_fS2_fjLj128EEEEELb1ELb0ELb0ELb1EEEvNS_9FwdParamsE:
.text._ZN10layer_norm13ln_fwd_kernelINS_13Kernel_traitsI6__halfS2_fS2_fjLj7168ELj1ELj1ELj4ELj16ENS_18Kernel_traits_baseILj7168ES2_S2_fS2_fjLj128EEEEELb1ELb0ELb0ELb1EEEvNS_9FwdParamsE:
        /* <DEDUP_REMOVED lines=9> */
[----:B------:R-:W-:Y:S01]  /*0090*/  ULDC.64 UR4, c[0x0][0x118] ;  /* 0x0000460000047ab9 */ /* 0x000fe20000000a00 */
[----:B------:R-:W-:-:S09]  /*00a0*/  MOV R144, c[0x0][0x230] ;  /* 0x00008c0000907a02 */ /* 0x000fd20000000f00 */
[----:B------:R-:W5:Y:S01]  /*00b0*/  @P1 LDG.E.64 R144, [R144.64] ;  /* 0x0000000490901981 */ /* 0x000f62000c1e1b00 */
[----:B------:R-:W-:Y:S02]  /*00c0*/  @P1 IMAD.MOV.U32 R2, RZ, RZ, R173 ;  /* 0x000000ffff021224 */ /* 0x000fe400078e00ad */
[----:B------:R-:W-:Y:S02]  /*00d0*/  @P1 IMAD.MOV.U32 R3, RZ, RZ, R20 ;  /* 0x000000ffff031224 */ /* 0x000fe400078e0014 */
[----:B0-----:R-:W-:Y:S01]  /*00e0*/  IMAD.SHL.U32 R0, R143, 0x10, RZ ;  /* 0x000000108f007824 */ /* 0x001fe200078e00ff */
[----:B------:R-:W0:Y:S04]  /*00f0*/  S2R R182, SR_CTAID.X ;  /* 0x0000000000b67919 */ /* 0x000e280000002500 */
[----:B------:R-:W-:Y:S01]  /*0100*/  LOP3.LUT R0, R0, 0x7f0, RZ, 0xc0, !PT ;  /* 0x000007f000007812 */ /* 0x000fe200078ec0ff */
[----:B------:R1:W5:Y:S03]  /*0110*/  @P1 LDG.E.64 R18, [R2.64] ;  /* 0x0000000402121981 */ /* 0x000366000c1e1b00 */
        /* <DEDUP_REMOVED lines=75> */
[--C-:B------:R-:W-:Y:S01]  /*05d0*/  HADD2.F32 R160, -RZ, R40.reuse.H0_H0 ;  /* 0x20000028ffa07230 */ /* 0x100fe20000004100 */
[----:B------:R-:W-:Y:S01]  /*05e0*/  IADD3 R177, R144, -0x700cb87f, RZ ;  /* 0x8ff3478190b17810 */ /* 0x000fe20007ffe0ff */
[----:B------:R-:W-:Y:S01]  /*05f0*/  HADD2.F32 R163, -RZ, R40.H1_H1 ;  /* 0x30000028ffa37230 */ /* 0x000fe20000004100 */
[----:B------:R-:W-:Y:S01]  /*0600*/  LOP3.LUT R20, R17, R2, R134, 0x96, !PT ;  /* 0x0000000211147212 */ /* 0x000fe200078e9686 */
[----:B------:R-:W-:Y:S01]  /*0610*/  IMAD.WIDE.U32 R2, R3, -0x2daee0ad, RZ ;  /* 0xd2511f5303027825 */ /* 0x000fe200078e00ff */
[----:B------:R-:W-:Y:S01]  /*0620*/  IADD3 R167, R145, -0x695add53, RZ ;  /* 0x96a522ad91a77810 */ /* 0x000fe20007ffe0ff */
[--C-:B------:R-:W-:Y:S01]  /*0630*/  HADD2.F32 R33, -RZ, R12.reuse.H0_H0 ;  /* 0x2000000cff217230 */ /* 0x100fe20000004100 */
[----:B------:R-:W-:Y:S01]  /*0640*/  HFMA2.MMA R178, -RZ, RZ, 0, 5.9604644775390625e-08 ;  /* 0x00000001ffb27435 */ /* 0x000fe200000001ff */
[----:B------:R-:W-:Y:S01]  /*0650*/  IMAD.WIDE.U32 R20, R20, -0x326172a9, RZ ;  /* 0xcd9e8d5714147825 */ /* 0x000fe200078e00ff */
[----:B------:R-:W-:Y:S01]  /*0660*/  LOP3.LUT R19, R3, R16, R133, 0x96, !PT ;  /* 0x0000001003137212 */ /* 0x000fe200078e9685 */
[----:B------:R-:W-:Y:S01]  /*0670*/  HADD2.F32 R32, -RZ, R12.H1_H1 ;  /* 0x3000000cff207230 */ /* 0x000fe20000004100 */
[----:B------:R-:W-:Y:S01]  /*0680*/  LOP3.LUT R173, R173, 0x3, RZ, 0xc0, !PT ;  /* 0x00000003adad7812 */ /* 0x000fe200078ec0ff */
[--C-:B------:R-:W-:Y:S01]  /*0690*/  HADD2.F32 R31, -RZ, R13.reuse.H0_H0 ;  /* 0x2000000dff1f7230 */ /* 0x100fe20000004100 */
[----:B------:R-:W-:Y:S01]  /*06a0*/  LOP3.LUT R16, R21, R18, R132, 0x96, !PT ;  /* 0x0000001215107212 */ /* 0x000fe200078e9684 */
[----:B------:R-:W-:Y:S01]  /*06b0*/  IMAD.WIDE.U32 R18, R19, -0x326172a9, RZ ;  /* 0xcd9e8d5713127825 */ /* 0x000fe200078e00ff */
[----:B------:R-:W-:Y:S01]  /*06c0*/  HADD2.F32 R30, -RZ, R13.H1_H1 ;  /* 0x3000000dff1e7230 */ /* 0x000fe20000004100 */
[----:B------:R-:W-:Y:S01]  /*06d0*/  ULDC.U8 UR6, c[0x0][0x1f0] ;  /* 0x00007c0000067ab9 */ /* 0x000fe20000000000 */
[--C-:B------:R-:W-:Y:S01]  /*06e0*/  HADD2.F32 R29, -RZ, R14.reuse.H0_H0 ;  /* 0x2000000eff1d7230 */ /* 0x100fe20000004100 */
[----:B------:R-:W-:Y:S01]  /*06f0*/  IMAD.WIDE.U32 R16, R16, -0x2daee0ad, RZ ;  /* 0xd2511f5310107825 */ /* 0x000fe200078e00ff */
[----:B------:R-:W-:Y:S01]  /*0700*/  LOP3.LUT R3, R19, R20, R39, 0x96, !PT ;  /* 0x0000001413037212 */ /* 0x000fe200078e9627 */
[----:B------:R-:W-:-:S02]  /*0710*/  HADD2.F32 R28, -RZ, R14.H1_H1 ;  /* 0x3000000eff1c7230 */ /* 0x000fc40000004100 */
[--C-:B------:R-:W-:Y:S01]  /*0720*/  HADD2.F32 R27, -RZ, R15.reuse.H0_H0 ;  /* 0x2000000fff1b7230 */ /* 0x100fe20000004100 */
[----:B------:R-:W-:Y:S01]  /*0730*/  LOP3.LUT R20, R17, R2, R38, 0x96, !PT ;  /* 0x0000000211147212 */ /* 0x000fe200078e9626 */
[----:B------:R-:W-:Y:S01]  /*0740*/  IMAD.WIDE.U32 R2, R3, -0x2daee0ad, RZ ;  /* 0xd2511f5303027825 */ /* 0x000fe200078e00ff */
[----:B------:R-:W-:Y:S02]  /*0750*/  HADD2.F32 R26, -RZ, R15.H1_H1 ;  /* 0x3000000fff1a7230 */ /* 0x000fe40000004100 */
[----:B------:R-:W-:Y:S01]  /*0760*/  HADD2.F32 R19, -RZ, R11.H0_H0 ;  /* 0x2000000bff137230 */ /* 0x000fe20000004100 */
[----:B------:R-:W-:Y:S01]  /*0770*/  IMAD.WIDE.U32 R20, R20, -0x326172a9, RZ ;  /* 0xcd9e8d5714147825 */ /* 0x000fe200078e00ff */
[----:B------:R-:W-:Y:S01]  /*0780*/  LOP3.LUT R56, R3, R16, R37, 0x96, !PT ;  /* 0x0000001003387212 */ /* 0x000fe200078e9625 */
[--C-:B------:R-:W-:Y:S02]  /*0790*/  HADD2.F32 R25, -RZ, R8.reuse.H0_H0 ;  /* 0x20000008ff197230 */ /* 0x100fe40000004100 */
[----:B------:R-:W-:Y:S01]  /*07a0*/  HADD2.F32 R24, -RZ, R8.H1_H1 ;  /* 0x30000008ff187230 */ /* 0x000fe20000004100 */
[----:B------:R-:W-:Y:S01]  /*07b0*/  LOP3.LUT R174, R21, R18, R36, 0x96, !PT ;  /* 0x0000001215ae7212 */ /* 0x000fe200078e9624 */
[----:B------:R-:W-:Y:S01]  /*07c0*/  IMAD.HI.U32 R0, R56, -0x326172a9, RZ ;  /* 0xcd9e8d5738007827 */ /* 0x000fe200078e00ff */
[----:B------:R-:W-:-:S02]  /*07d0*/  HADD2.F32 R21, -RZ, R10.H0_H0 ;  /* 0x2000000aff157230 */ /* 0x000fc40000004100 */
[----:B------:R-:W-:Y:S01]  /*07e0*/  HADD2.F32 R18, -RZ, R11.H1_H1 ;  /* 0x3000000bff127230 */ /* 0x000fe20000004100 */
[----:B------:R-:W-:Y:S01]  /*07f0*/  IMAD.HI.U32 R3, R174, -0x2daee0ad, RZ ;  /* 0xd2511f53ae037827 */ /* 0x000fe200078e00ff */
[----:B------:R-:W-:Y:S01]  /*0800*/  LOP3.LUT R196, R0, R20, R35, 0x96, !PT ;  /* 0x0000001400c47212 */ /* 0x000fe200078e9623 */
[----:B------:R-:W-:Y:S02]  /*0810*/  HADD2.F32 R20, -RZ, R10.H1_H1 ;  /* 0x3000000aff147230 */ /* 0x000fe40000004100 */
[----:B------:R-:W-:Y:S01]  /*0820*/  IMAD R174, R174, -0x2daee0ad, RZ ;  /* 0xd2511f53aeae7824 */ /* 0x000fe200078e02ff */
[----:B------:R-:W-:Y:S01]  /*0830*/  LOP3.LUT R192, R3, R2, R34, 0x96, !PT ;  /* 0x0000000203c07212 */ /* 0x000fe200078e9622 */
[----:B------:R-:W-:Y:S01]  /*0840*/  IMAD.WIDE.U32 R196, R196, -0x2daee0ad, RZ ;  /* 0xd2511f53c4c47825 */ /* 0x000fe200078e00ff */
[--C-:B------:R-:W-:Y:S02]  /*0850*/  HADD2.F32 R23, -RZ, R9.reuse.H0_H0 ;  /* 0x20000009ff177230 */ /* 0x100fe40000004100 */
[----:B------:R-:W-:Y:S01]  /*0860*/  HADD2.F32 R22, -RZ, R9.H1_H1 ;  /* 0x30000009ff167230 */ /* 0x000fe20000004100 */
[----:B------:R-:W-:Y:S01]  /*0870*/  IMAD R40, R56, -0x326172a9, RZ ;  /* 0xcd9e8d5738287824 */ /* 0x000fe200078e02ff */
[--C-:B------:R-:W-:Y:S01]  /*0880*/  HADD2.F32 R17, -RZ, R4.reuse.H0_H0 ;  /* 0x20000004ff117230 */ /* 0x100fe20000004100 */
[----:B------:R-:W-:Y:S01]  /*0890*/  IMAD.HI.U32 R172, R192, -0x326172a9, RZ ;  /* 0xcd9e8d57c0ac7827 */ /* 0x000fe200078e00ff */
[----:B------:R-:W-:Y:S01]  /*08a0*/  HADD2.F32 R16, -RZ, R4.H1_H1 ;  /* 0x30000004ff107230 */ /* 0x000fe20000004100 */
[----:B------:R-:W-:Y:S01]  /*08b0*/  LOP3.LUT R174, R197, R174, R167, 0x96, !PT ;  /* 0x000000aec5ae7212 */ /* 0x000fe200078e96a7 */
[--C-:B------:R-:W-:Y:S01]  /*08c0*/  HADD2.F32 R15, -RZ, R5.reuse.H0_H0 ;  /* 0x20000005ff0f7230 */ /* 0x100fe20000004100 */
[----:B------:R-:W-:Y:S01]  /*08d0*/  IMAD.MOV.U32 R179, RZ, RZ, RZ ;  /* 0x000000ffffb37224 */ /* 0x000fe200078e00ff */
[----:B------:R-:W-:Y:S01]  /*08e0*/  HADD2.F32 R14, -RZ, R5.H1_H1 ;  /* 0x30000005ff0e7230 */ /* 0x000fe20000004100 */
[----:B------:R-:W-:Y:S01]  /*08f0*/  LOP3.LUT R172, R172, R40, R177, 0x96, !PT ;  /* 0x00000028acac7212 */ /* 0x000fe200078e96b1 */
        /* <DEDUP_REMOVED lines=35> */
.L_x_31888:
        /* <DEDUP_REMOVED lines=24> */
[----:B------:R-:W-:Y:S01]  /*0cb0*/  IADD3 R48, R173, 0x1, RZ ;  /* 0x00000001ad307810 */ /* 0x000fe20007ffe0ff */
[----:B--2---:R-:W-:Y:S01]  /*0cc0*/  @P0 HADD2.F32 R188, -RZ, R44.H0_H0 ;  /* 0x2000002cffbc0230 */ /* 0x004fe20000004100 */
        /* <DEDUP_REMOVED lines=9> */
.L_x_31494:
[----:B0-----:R-:W-:Y:S02]  /*0d60*/  MOV R52, R192 ;  /* 0x000000c000347202 */ /* 0x001fe40000000f00 */
.L_x_31495:
[----:B------:R-:W-:Y:S05]  /*0d70*/  BSYNC B0 ;  /* 0x0000000000007941 */ /* 0x000fea0003800000 */
.L_x_31493:
        /* <DEDUP_REMOVED lines=16> */
.L_x_31499:
[----:B------:R-:W-:Y:S05]  /*0e80*/  BSYNC B1 ;  /* 0x0000000000017941 */ /* 0x000fea0003800000 */
.L_x_31498:
        /* <DEDUP_REMOVED lines=42> */
.L_x_31497:
[----:B------:R-:W-:Y:S05]  /*1130*/  BSYNC B0 ;  /* 0x0000000000007941 */ /* 0x000fea0003800000 */
.L_x_31496:
[----:B------:R-:W0:Y:S01]  /*1140*/  I2F.U32 R44, R52 ;  /* 0x00000034002c7306 */ /* 0x000e220000201000 */
[----:B------:R-:W-:Y:S01]  /*1150*/  ISETP.NE.U32.AND P0, PT, RZ, c[0x0][0x180], PT ;  /* 0x00006000ff007a0c */ /* 0x000fe20003f05070 */
[----:B------:R-:W-:Y:S01]  /*1160*/  IMAD.MOV.U32 R187, RZ, RZ, 0x2f800000 ;  /* 0x2f800000ffbb7424 */ /* 0x000fe200078e00ff */
[----:B-----5:R-:W-:Y:S01]  /*1170*/  HADD2.F32 R45, -RZ, R40.H0_H0 ;  /* 0x20000028ff2d7230 */ /* 0x020fe20000004100 */
[----:B------:R-:W-:Y:S01]  /*1180*/  LOP3.LUT R184, R184, 0xfffffffb, RZ, 0xc0, !PT ;  /* 0xfffffffbb8b87812 */ /* 0x000fe200078ec0ff */
[----:B------:R-:W-:Y:S01]  /*1190*/  BSSY B0, `(.L_x_31500) ;  /* 0x0000017000007945 */ /* 0x000fe20003800000 */
[----:B------:R-:W-:Y:S02]  /*11a0*/  ISETP.NE.AND.EX P6, PT, RZ, c[0x0][0x184], PT, P0 ;  /* 0x00006100ff007a0c */ /* 0x000fe40003fc5300 */
[C---:B------:R-:W-:Y:S01]  /*11b0*/  ISETP.NE.AND P0, PT, R48.reuse, 0x1, PT ;  /* 0x000000013000780c */ /* 0x040fe20003f05270 */
[----:B------:R-:W-:Y:S01]  /*11c0*/  FMUL.FTZ R45, R45, R188 ;  /* 0x000000bc2d2d7220 */ /* 0x000fe20000410000 */
[----:B------:R-:W-:-:S03]  /*11d0*/  IADD3 R46, R48, 0x1, RZ ;  /* 0x00000001302e7810 */ /* 0x000fc60007ffe0ff */
        /* <DEDUP_REMOVED lines=17> */
.L_x_31501:
[----:B------:R-:W-:Y:S02]  /*12f0*/  MOV R52, R192 ;  /* 0x000000c000347202 */ /* 0x000fe40000000f00 */
.L_x_31502:
[----:B------:R-:W-:Y:S05]  /*1300*/  BSYNC B0 ;  /* 0x0000000000007941 */ /* 0x000fea0003800000 */
.L_x_31500:
        /* <DEDUP_REMOVED lines=16> */
.L_x_31506:
[----:B------:R-:W-:Y:S05]  /*1410*/  BSYNC B1 ;  /* 0x0000000000017941 */ /* 0x000fea0003800000 */
.L_x_31505:
        /* <DEDUP_REMOVED lines=42> */
.L_x_31504:
[----:B------:R-:W-:Y:S05]  /*16c0*/  BSYNC B0 ;  /* 0x0000000000007941 */ /* 0x000fea0003800000 */
.L_x_31503:
        /* <DEDUP_REMOVED lines=20> */
.L_x_31508:
[----:B------:R-:W-:Y:S02]  /*1810*/  IMAD.MOV.U32 R52, RZ, RZ, R192 ;  /* 0x000000ffff347224 */ /* 0x000fe400078e00c0 */
.L_x_31509:
[----:B------:R-:W-:Y:S05]  /*1820*/  BSYNC B0 ;  /* 0x0000000000007941 */ /* 0x000fea0003800000 */
.L_x_31507:
        /* <DEDUP_REMOVED lines=16> */
.L_x_31513:
[----:B------:R-:W-:Y:S05]  /*1930*/  BSYNC B1 ;  /* 0x0000000000017941 */ /* 0x000fea0003800000 */
.L_x_31512:
        /* <DEDUP_REMOVED lines=42> */
.L_x_31511:
[----:B------:R-:W-:Y:S05]  /*1be0*/  BSYNC B0 ;  /* 0x0000000000007941 */ /* 0x000fea0003800000 */
.L_x_31510:
        /* <DEDUP_REMOVED lines=20> */
.L_x_31515:
[----:B------:R-:W-:Y:S02]  /*1d30*/  IMAD.MOV.U32 R52, RZ, RZ, R192 ;  /* 0x000000ffff347224 */ /* 0x000fe400078e00c0 */
.L_x_31516:
[----:B------:R-:W-:Y:S05]  /*1d40*/  BSYNC B0 ;  /* 0x0000000000007941 */ /* 0x000fea0003800000 */
.L_x_31514:
        /* <DEDUP_REMOVED lines=16> */
.L_x_31520:
[----:B------:R-:W-:Y:S05]  /*1e50*/  BSYNC B1 ;  /* 0x0000000000017941 */ /* 0x000fea0003800000 */
.L_x_31519:
        /* <DEDUP_REMOVED lines=42> */
.L_x_31518:
[----:B------:R-:W-:Y:S05]  /*2100*/  BSYNC B0 ;  /* 0x0000000000007941 */ /* 0x000fea0003800000 */
.L_x_31517:
        /* <DEDUP_REMOVED lines=20> */
.L_x_31522:
[----:B------:R-:W-:Y:S02]  /*2250*/  MOV R50, R192 ;  /* 0x000000c000327202 */ /* 0x000fe40000000f00 */
.L_x_31523:
[----:B------:R-:W-:Y:S05]  /*2260*/  BSYNC B0 ;  /* 0x0000000000007941 */ /* 0x000fea0003800000 */
.L_x_31521:
        /* <DEDUP_REMOVED lines=16> */
.L_x_31527:
[----:B------:R-:W-:Y:S05]  /*2370*/  BSYNC B1 ;  /* 0x0000000000017941 */ /* 0x000fea0003800000 */
.L_x_31526:
        /* <DEDUP_REMOVED lines=42> */
.L_x_31525:
[----:B------:R-:W-:Y:S05]  /*2620*/  BSYNC B0 ;  /* 0x0000000000007941 */ /* 0x000fea0003800000 */
.L_x_31524:
        /* <DEDUP_REMOVED lines=20> */
.L_x_31529:
[----:B------:R-:W-:Y:S02]  /*2770*/  IMAD.MOV.U32 R50, RZ, RZ, R192 ;  /* 0x000000ffff327224 */ /* 0x000fe400078e00c0 */
.L_x_31530:
[----:B------:R-:W-:Y:S05]  /*2780*/  BSYNC B0 ;  /* 0x0000000000007941 */ /* 0x000fea0003800000 */
.L_x_31528:
        /* <DEDUP_REMOVED lines=16> */
.L_x_31534:
[----:B------:R-:W-:Y:S05]  /*2890*/  BSYNC B1 ;  /* 0x0000000000017941 */ /* 0x000fea0003800000 */
.L_x_31533:
        /* <DEDUP_REMOVED lines=42> */
.L_x_31532:
[----:B------:R-:W-:Y:S05]  /*2b40*/  BSYNC B0 ;  /* 0x0000000000007941 */ /* 0x000fea0003800000 */
.L_x_31531:
        /* <DEDUP_REMOVED lines=20> */
.L_x_31536:
[----:B------:R-:W-:Y:S02]  /*2c90*/  IMAD.MOV.U32 R42, RZ, RZ, R192 ;  /* 0x000000ffff2a7224 */ /* 0x000fe400078e00c0 */
.L_x_31537:
[----:B------:R-:W-:Y:S05]  /*2ca0*/  BSYNC B0 ;  /* 0x0000000000007941 */ /* 0x000fea0003800000 */
.L_x_31535:
        /* <DEDUP_REMOVED lines=16> */
.L_x_31541:
[----:B------:R-:W-:Y:S05]  /*2db0*/  BSYNC B1 ;  /* 0x0000000000017941 */ /* 0x000fea0003800000 */
.L_x_31540:
        /* <DEDUP_REMOVED lines=42> */
.L_x_31539:
[----:B------:R-:W-:Y:S05]  /*3060*/  BSYNC B0 ;  /* 0x0000000000007941 */ /* 0x000fea0003800000 */
.L_x_31538:
[----:B------:R-:W0:Y:S01]  /*3070*/  I2F.U32 R42, R42 ;  /* 0x0000002a002a7306 */ /* 0x000e220000201000 */
[----:B------:R-:W-:Y:S01]  /*3080*/  HADD2.F32 R45, -RZ, R43.H0_H0 ;  /* 0x2000002bff2d7230 */ /* 0x000fe20000004100 */
[----:B------:R-:W-:Y:S01]  /*3090*/  LOP3.LUT P6, RZ, R184, 0x4, RZ, 0xc0, !PT ;  /* 0x00000004b8ff7812 */ /* 0x000fe200078cc0ff */
        /* <DEDUP_REMOVED lines=18> */
.L_x_31543:
[----:B------:R-:W-:Y:S02]  /*31c0*/  MOV R50, R192 ;  /* 0x000000c000327202 */ /* 0x000fe40000000f00 */
.L_x_31544:
[----:B------:R-:W-:Y:S05]  /*31d0*/  BSYNC B0 ;  /* 0x0000000000007941 */ /* 0x000fea0003800000 */
.L_x_31542:
        /* <DEDUP_REMOVED lines=18> */
.L_x_31548:
[----:B------:R-:W-:Y:S05]  /*3300*/  BSYNC B1 ;  /* 0x0000000000017941 */ /* 0x000fea0003800000 */
.L_x_31547:
        /* <DEDUP_REMOVED lines=42> */
.L_x_31546:
[----:B------:R-:W-:Y:S05]  /*35b0*/  BSYNC B0 ;  /* 0x0000000000007941 */ /* 0x000fea0003800000 */
.L_x_31545:
[----:B------:R-:W0:Y:S01]  /*35c0*/  I2F.U32 R40, R50 ;  /* 0x0000003200287306 */ /* 0x000e220000201000 */
[----:B------:R-:W-:Y:S01]  /*35d0*/  SEL R44, RZ, 0x1, P2 ;  /* 0x00000001ff2c7807 */ /* 0x000fe20001000000 */
[----:B------:R-:W-:Y:S01]  /*35e0*/  HADD2.F32 R49, -RZ, R43.H1_H1 ;  /* 0x3000002bff317230 */ /* 0x000fe20000004100 */
[----:B------:R-:W-:Y:S01]  /*35f0*/  SEL R41, RZ, 0x1, P1 ;  /* 0x00000001ff297807 */ /* 0x000fe20000800000 */
[----:B------:R-:W-:Y:S01]  /*3600*/  HFMA2.MMA R190, -RZ, RZ, 0, 4.76837158203125e-07 ;  /* 0x00000008ffbe7435 */ /* 0x000fe200000001ff */
[----:B------:R-:W-:Y:S01]  /*3610*/  SEL R42, RZ, 0x1, P0 ;  /* 0x00000001ff2a7807 */ /* 0x000fe20000000000 */
[----:B------:R-:W-:Y:S01]  /*3620*/  IMAD.WIDE.U32 R44, R44, 0x1000000, RZ ;  /* 0x010000002c2c7825 */ /* 0x000fe200078e00ff */
[----:B------:R-:W-:Y:S02]  /*3630*/  LOP3.LUT P6, RZ, R184, 0x4, RZ, 0xc0, !PT ;  /* 0x00000004b8ff7812 */ /* 0x000fe400078cc0ff */
[----:B------:R-:W-:Y:S01]  /*3640*/  SEL R53, RZ, 0x10000, P5 ;  /* 0x00010000ff357807 */ /* 0x000fe20002800000 */
[----:B------:R-:W-:Y:S01]  /*3650*/  IMAD.WIDE.U32 R42, R42, 0x100, RZ ;  /* 0x000001002a2a7825 */ /* 0x000fe200078e00ff */
[----:B------:R-:W-:-:S02]  /*3660*/  SEL R46, RZ, 0x100, P4 ;  /* 0x00000100ff2e7807 */ /* 0x000fc40002000000 */
[C---:B------:R-:W-:Y:S01]  /*3670*/  LOP3.LUT P2, RZ, R184.reuse, 0x8, RZ, 0xc0, !PT ;  /* 0x00000008b8ff7812 */ /* 0x040fe2000784c0ff */
[----:B------:R-:W-:Y:S01]  /*3680*/  FMUL.FTZ R49, R49, R188 ;  /* 0x000000bc31317220 */ /* 0x000fe20000410000 */
[----:B------:R-:W-:Y:S01]  /*3690*/  LOP3.LUT P1, RZ, R184, 0x2, RZ, 0xc0, !PT ;  /* 0x00000002b8ff7812 */ /* 0x000fe2000782c0ff */
[----:B0-----:R-:W-:Y:S02]  /*36a0*/  FFMA.FTZ R40, R40, R187, 1.1641532182693481445e-10 ;  /* 0x2f00000028287423 */ /* 0x001fe400000100bb */
[----:B------:R-:W-:Y:S01]  /*36b0*/  FMUL.FTZ R49, R49, c[0x0][0x1e8] ;  /* 0x00007a0031317a20 */ /* 0x000fe20000410000 */
[----:B------:R-:W-:Y:S01]  /*36c0*/  SEL R51, RZ, 0x1, P1 ;  /* 0x00000001ff337807 */ /* 0x000fe20000800000 */
[----:B------:R-:W-:Y:S01]  /*36d0*/  IMAD.MOV.U32 R189, RZ, RZ, 0x20 ;  /* 0x00000020ffbd7424 */ /* 0x000fe200078e00ff */
[----:B------:R-:W-:Y:S01]  /*36e0*/  FSETP.GTU.FTZ.AND P0, PT, R40, c[0x0][0x1e4], PT ;  /* 0x0000790028007a0b */ /* 0x000fe20003f1c000 */
[----:B------:R-:W-:-:S03]  /*36f0*/  IMAD.WIDE.U32 R40, R41, 0x10000, RZ ;  /* 0x0001000029287825 */ /* 0x000fc600078e00ff */
[----:B------:R-:W-:Y:S02]  /*3700*/  SEL R48, RZ, 0x1000000, P0 ;  /* 0x01000000ff307807 */ /* 0x000fe40000000000 */
[----:B------:R-:W-:Y:S02]  /*3710*/  LOP3.LUT R44, R42, R44, R40, 0xfe, !PT ;  /* 0x0000002c2a2c7212 */ /* 0x000fe400078efe28 */
[----:B------:R-:W-:Y:S02]  /*3720*/  LOP3.LUT R40, R46, R48, R53, 0xfe, !PT ;  /* 0x000000302e287212 */ /* 0x000fe400078efe35 */
[----:B------:R-:W-:Y:S02]  /*3730*/  SEL R53, RZ, 0x1, P3 ;  /* 0x00000001ff357807 */ /* 0x000fe40001800000 */
[----:B------:R-:W-:Y:S01]  /*3740*/  FSEL R87, R49, RZ, !P0 ;  /* 0x000000ff31577208 */ /* 0x000fe20004000000 */
[----:B------:R-:W-:Y:S01]  /*3750*/  IMAD.WIDE.U32 R48, R185, R189, c[0x0][0x188] ;  /* 0x00006200b9307625 */ /* 0x000fe200078e00bd */
[----:B------:R-:W-:-:S02]  /*3760*/  LOP3.LUT R45, R45, R40, R53, 0xfe, !PT ;  /* 0x000000282d2d7212 */ /* 0x000fc400078efe35 */
[----:B------:R-:W-:Y:S01]  /*3770*/  IADD3 R46, R185, 0x80, RZ ;  /* 0x00000080b92e7810 */ /* 0x000fe20007ffe0ff */
[----:B------:R-:W-:Y:S01]  /*3780*/  @P6 FADD.FTZ R87, R95, R87 ;  /* 0x000000575f576221 */ /* 0x000fe20000010000 */
        /* <DEDUP_REMOVED lines=23> */
.L_x_31550:
[----:B0-----:R-:W-:Y:S02]  /*3900*/  IMAD.MOV.U32 R55, RZ, RZ, R192 ;  /* 0x000000ffff377224 */ /* 0x001fe400078e00c0 */
.L_x_31551:
[----:B------:R-:W-:Y:S05]  /*3910*/  BSYNC B0 ;  /* 0x0000000000007941 */ /* 0x000fea0003800000 */
.L_x_31549:
        /* <DEDUP_REMOVED lines=16> */
.L_x_31555:
[----:B------:R-:W-:Y:S05]  /*3a20*/  BSYNC B1 ;  /* 0x0000000000017941 */ /* 0x000fea0003800000 */
.L_x_31554:
        /* <DEDUP_REMOVED lines=42> */
.L_x_31553:
[----:B------:R-:W-:Y:S05]  /*3cd0*/  BSYNC B0 ;  /* 0x0000000000007941 */ /* 0x000fea0003800000 */
.L_x_31552:
[----:B------:R-:W0:Y:S01]  /*3ce0*/  I2F.U32 R44, R55 ;  /* 0x00000037002c7306 */ /* 0x000e220000201000 */
[----:B-----5:R-:W-:Y:S01]  /*3cf0*/  HADD2.F32 R45, -RZ, R40.H0_H0 ;  /* 0x20000028ff2d7230 */ /* 0x020fe20000004100 */
[----:B------:R-:W-:Y:S01]  /*3d00*/  ISETP.NE.AND P0, PT, R54, 0x1, PT ;  /* 0x000000013600780c */ /* 0x000fe20003f05270 */
[----:B------:R-:W-:Y:S01]  /*3d10*/  BSSY B0, `(.L_x_31556) ;  /* 0x0000014000007945 */ /* 0x000fe20003800000 */
[----:B------:R-:W-:Y:S02]  /*3d20*/  LOP3.LUT R184, R184, 0xfffffffd, RZ, 0xc0, !PT ;  /* 0xfffffffdb8b87812 */ /* 0x000fe400078ec0ff */
        /* <DEDUP_REMOVED lines=17> */
.L_x_31557:
[----:B------:R-:W-:Y:S02]  /*3e40*/  MOV R47, R192 ;  /* 0x000000c0002f7202 */ /* 0x000fe40000000f00 */
.L_x_31558:
[----:B------:R-:W-:Y:S05]  /*3e50*/  BSYNC B0 ;  /* 0x0000000000007941 */ /* 0x000fea0003800000 */
.L_x_31556:
        /* <DEDUP_REMOVED lines=16> */
.L_x_31562:
[----:B------:R-:W-:Y:S05]  /*3f60*/  BSYNC B1 ;  /* 0x0000000000017941 */ /* 0x000fea0003800000 */
.L_x_31561:
        /* <DEDUP_REMOVED lines=42> */
.L_x_31560:
[----:B------:R-:W-:Y:S05]  /*4210*/  BSYNC B0 ;  /* 0x0000000000007941 */ /* 0x000fea0003800000 */
.L_x_31559:
        /* <DEDUP_REMOVED lines=20> */
.L_x_31564:
[----:B------:R-:W-:Y:S02]  /*4360*/  IMAD.MOV.U32 R47, RZ, RZ, R192 ;  /* 0x000000ffff2f7224 */ /* 0x000fe400078e00c0 */
.L_x_31565:
[----:B------:R-:W-:Y:S05]  /*4370*/  BSYNC B0 ;  /* 0x0000000000007941 */ /* 0x000fea0003800000 */
.L_x_31563:
        /* <DEDUP_REMOVED lines=16> */
.L_x_31569:
[----:B------:R-:W-:Y:S05]  /*4480*/  BSYNC B1 ;  /* 0x0000000000017941 */ /* 0x000fea0003800000 */
.L_x_31568:
        /* <DEDUP_REMOVED lines=42> */
.L_x_31567:
[----:B------:R-:W-:Y:S05]  /*4730*/  BSYNC B0 ;  /* 0x0000000000007941 */ /* 0x000fea0003800000 */
.L_x_31566:
        /* <DEDUP_REMOVED lines=20> */
.L_x_31571:
[----:B------:R-:W-:Y:S02]  /*4880*/  IMAD.MOV.U32 R47, RZ, RZ, R192 ;  /* 0x000000ffff2f7224 */ /* 0x000fe400078e00c0 */
.L_x_31572:
[----:B------:R-:W-:Y:S05]  /*4890*/  BSYNC B0 ;  /* 0x0000000000007941 */ /* 0x000fea0003800000 */
.L_x_31570:
        /* <DEDUP_REMOVED lines=16> */
.L_x_31576:
[----:B------:R-:W-:Y:S05]  /*49a0*/  BSYNC B1 ;  /* 0x0000000000017941 */ /* 0x000fea0003800000 */
.L_x_31575:
        /* <DEDUP_REMOVED lines=42> */
.L_x_31574:
[----:B------:R-:W-:Y:S05]  /*4c50*/  BSYNC B0 ;  /* 0x0000000000007941 */ /* 0x000fea0003800000 */
.L_x_31573:
        /* <DEDUP_REMOVED lines=20> */
.L_x_31578:
[----:B------:R-:W-:Y:S02]  /*4da0*/  MOV R47, R192 ;  /* 0x000000c0002f7202 */ /* 0x000fe40000000f00 */
.L_x_31579:
[----:B------:R-:W-:Y:S05]  /*4db0*/  BSYNC B0 ;  /* 0x0000000000007941 */ /* 0x000fea0003800000 */
.L_x_31577:
        /* <DEDUP_REMOVED lines=16> */
.L_x_31583:
[----:B------:R-:W-:Y:S05]  /*4ec0*/  BSYNC B1 ;  /* 0x0000000000017941 */ /* 0x000fea0003800000 */
.L_x_31582:
        /* <DEDUP_REMOVED lines=42> */
.L_x_31581:
[----:B------:R-:W-:Y:S05]  /*5170*/  BSYNC B0 ;  /* 0x0000000000007941 */ /* 0x000fea0003800000 */
.L_x_31580:
        /* <DEDUP_REMOVED lines=20> */
.L_x_31585:
[----:B------:R-:W-:Y:S02]  /*52c0*/  IMAD.MOV.U32 R47, RZ, RZ, R192 ;  /* 0x000000ffff2f7224 */ /* 0x000fe400078e00c0 */
.L_x_31586:
[----:B------:R-:W-:Y:S05]  /*52d0*/  BSYNC B0 ;  /* 0x0000000000007941 */ /* 0x000fea0003800000 */
.L_x_31584:
        /* <DEDUP_REMOVED lines=16> */
.L_x_31590:
[----:B------:R-:W-:Y:S05]  /*53e0*/  BSYNC B1 ;  /* 0x0000000000017941 */ /* 0x000fea0003800000 */
.L_x_31589:
        /* <DEDUP_REMOVED lines=42> */
.L_x_31588:
[----:B------:R-:W-:Y:S05]  /*5690*/  BSYNC B0 ;  /* 0x0000000000007941 */ /* 0x000fea0003800000 */
.L_x_31587:
        /* <DEDUP_REMOVED lines=20> */
.L_x_31592:
[----:B------:R-:W-:Y:S02]  /*57e0*/  IMAD.MOV.U32 R42, RZ, RZ, R192 ;  /* 0x000000ffff2a7224 */ /* 0x000fe400078e00c0 */
.L_x_31593:
[----:B------:R-:W-:Y:S05]  /*57f0*/  BSYNC B0 ;  /* 0x0000000000007941 */ /* 0x000fea0003800000 */
.L_x_31591:
        /* <DEDUP_REMOVED lines=16> */
.L_x_31597:
[----:B------:R-:W-:Y:S05]  /*5900*/  BSYNC B1 ;  /* 0x0000000000017941 */ /* 0x000fea0003800000 */
.L_x_31596:
        /* <DEDUP_REMOVED lines=42> */
.L_x_31595:
[----:B------:R-:W-:Y:S05]  /*5bb0*/  BSYNC B0 ;  /* 0x0000000000007941 */ /* 0x000fea0003800000 */
.L_x_31594:
        /* <DEDUP_REMOVED lines=21> */
.L_x_31599:
[----:B------:R-:W-:Y:S02]  /*5d10*/  MOV R42, R192 ;  /* 0x000000c0002a7202 */ /* 0x000fe40000000f00 */
.L_x_31600:
[----:B------:R-:W-:Y:S05]  /*5d20*/  BSYNC B0 ;  /* 0x0000000000007941 */ /* 0x000fea0003800000 */
.L_x_31598:
        /* <DEDUP_REMOVED lines=18> */
.L_x_31604:
[----:B------:R-:W-:Y:S05]  /*5e50*/  BSYNC B1 ;  /* 0x0000000000017941 */ /* 0x000fea0003800000 */
.L_x_31603:
        /* <DEDUP_REMOVED lines=42> */
.L_x_31602:
[----:B------:R-:W-:Y:S05]  /*6100*/  BSYNC B0 ;  /* 0x0000000000007941 */ /* 0x000fea0003800000 */
.L_x_31601:
[----:B------:R0:W1:Y:S01]  /*6110*/  I2F.U32 R40, R42 ;  /* 0x0000002a00287306 */ /* 0x0000620000201000 */
[----:B------:R-:W-:Y:S01]  /*6120*/  SEL R44, RZ, 0x1, P2 ;  /* 0x00000001ff2c7807 */ /* 0x000fe20001000000 */
[----:B------:R-:W-:Y:S01]  /*6130*/  HADD2.F32 R43, -RZ, R43.H1_H1 ;  /* 0x3000002bff2b7230 */ /* 0x000fe20000004100 */
[----:B------:R-:W-:Y:S02]  /*6140*/  SEL R48, RZ, 0x1, P0 ;  /* 0x00000001ff307807 */ /* 0x000fe40000000000 */
[----:B------:R-:W-:Y:S01]  /*6150*/  LOP3.LUT P6, RZ, R184, 0x4, RZ, 0xc0, !PT ;  /* 0x00000004b8ff7812 */ /* 0x000fe200078cc0ff */
[----:B------:R-:W-:Y:S01]  /*6160*/  IMAD.WIDE.U32 R44, R44, 0x1000000, RZ ;  /* 0x010000002c2c7825 */ /* 0x000fe200078e00ff */
[----:B------:R-:W-:Y:S02]  /*6170*/  SEL R50, RZ, 0x10000, P5 ;  /* 0x00010000ff327807 */ /* 0x000fe40002800000 */
[----:B------:R-:W-:Y:S01]  /*6180*/  SEL R51, RZ, 0x100, P4 ;  /* 0x00000100ff337807 */ /* 0x000fe20002000000 */
[----:B------:R-:W-:Y:S01]  /*6190*/  FMUL.FTZ R47, R43, R188 ;  /* 0x000000bc2b2f7220 */ /* 0x000fe20000410000 */
[----:B------:R-:W-:Y:S01]  /*61a0*/  LOP3.LUT P5, RZ, R184, 0x8, RZ, 0xc0, !PT ;  /* 0x00000008b8ff7812 */ /* 0x000fe200078ac0ff */
[----:B0-----:R-:W-:Y:S01]  /*61b0*/  IMAD.WIDE.U32 R42, R48, 0x100, RZ ;  /* 0x00000100302a7825 */ /* 0x001fe200078e00ff */
[----:B------:R-:W-:-:S02]  /*61c0*/  LOP3.LUT P4, RZ, R184, 0x2, RZ, 0xc0, !PT ;  /* 0x00000002b8ff7812 */ /* 0x000fc4000788c0ff */
[----:B------:R-:W-:Y:S01]  /*61d0*/  IADD3 R54, R185, 0x100, RZ ;  /* 0x00000100b9367810 */ /* 0x000fe20007ffe0ff */
[----:B-1----:R-:W-:Y:S02]  /*61e0*/  FFMA.FTZ R40, R40, R187, 1.1641532182693481445e-10 ;  /* 0x2f00000028287423 */ /* 0x002fe400000100bb */
        /* <DEDUP_REMOVED lines=36> */
.L_x_31606:
[----:B0-----:R-:W-:Y:S02]  /*6430*/  IMAD.MOV.U32 R55, RZ, RZ, R192 ;  /* 0x000000ffff377224 */ /* 0x001fe400078e00c0 */
.L_x_31607:
[----:B------:R-:W-:Y:S05]  /*6440*/  BSYNC B0 ;  /* 0x0000000000007941 */ /* 0x000fea0003800000 */
.L_x_31605:
        /* <DEDUP_REMOVED lines=16> */
.L_x_31611:
[----:B------:R-:W-:Y:S05]  /*6550*/  BSYNC B1 ;  /* 0x0000000000017941 */ /* 0x000fea0003800000 */
.L_x_31610:
        /* <DEDUP_REMOVED lines=42> */
.L_x_31609:
[----:B------:R-:W-:Y:S05]  /*6800*/  BSYNC B0 ;  /* 0x0000000000007941 */ /* 0x000fea0003800000 */
.L_x_31608:
        /* <DEDUP_REMOVED lines=22> */
.L_x_31613:
[----:B------:R-:W-:Y:S02]  /*6970*/  IMAD.MOV.U32 R52, RZ, RZ, R192 ;  /* 0x000000ffff347224 */ /* 0x000fe400078e00c0 */
.L_x_31614:
[----:B------:R-:W-:Y:S05]  /*6980*/  BSYNC B0 ;  /* 0x0000000000007941 */ /* 0x000fea0003800000 */
.L_x_31612:
        /* <DEDUP_REMOVED lines=16> */
.L_x_31618:
[----:B------:R-:W-:Y:S05]  /*6a90*/  BSYNC B1 ;  /* 0x0000000000017941 */ /* 0x000fea0003800000 */
.L_x_31617:
        /* <DEDUP_REMOVED lines=42> */
.L_x_31616:
[----:B------:R-:W-:Y:S05]  /*6d40*/  BSYNC B0 ;  /* 0x0000000000007941 */ /* 0x000fea0003800000 */
.L_x_31615:
        /* <DEDUP_REMOVED lines=20> */
.L_x_31620:
[----:B------:R-:W-:Y:S02]  /*6e90*/  MOV R52, R192 ;  /* 0x000000c000347202 */ /* 0x000fe40000000f00 */
.L_x_31621:
[----:B------:R-:W-:Y:S05]  /*6ea0*/  BSYNC B0 ;  /* 0x0000000000007941 */ /* 0x000fea0003800000 */
.L_x_31619:
        /* <DEDUP_REMOVED lines=16> */
.L_x_31625:
[----:B------:R-:W-:Y:S05]  /*6fb0*/  BSYNC B1 ;  /* 0x0000000000017941 */ /* 0x000fea0003800000 */
.L_x_31624:
        /* <DEDUP_REMOVED lines=42> */
.L_x_31623:
[----:B------:R-:W-:Y:S05]  /*7260*/  BSYNC B0 ;  /* 0x0000000000007941 */ /* 0x000fea0003800000 */
.L_x_31622:
        /* <DEDUP_REMOVED lines=20> */
.L_x_31627:
[----:B------:R-:W-:Y:S02]  /*73b0*/  IMAD.MOV.U32 R52, RZ, RZ, R192 ;  /* 0x000000ffff347224 */ /* 0x000fe400078e00c0 */
.L_x_31628:
[----:B------:R-:W-:Y:S05]  /*73c0*/  BSYNC B0 ;  /* 0x0000000000007941 */ /* 0x000fea0003800000 */
.L_x_31626:
        /* <DEDUP_REMOVED lines=16> */
.L_x_31632:
[----:B------:R-:W-:Y:S05]  /*74d0*/  BSYNC B1 ;  /* 0x0000000000017941 */ /* 0x000fea0003800000 */
.L_x_31631:
        /* <DEDUP_REMOVED lines=41> */
[----:B------:R-:W-:Y:S02]  /*7770*/  LOP3.LUT R174, R197, R174, R167, 0x96, !PT ;  /* 0x000000aec5ae7212 */ /* 0x000fe400078e96a7 */
.L_x_31630:
[----:B------:R-:W-:Y:S05]  /*7780*/  BSYNC B0 ;  /* 0x0000000000007941 */ /* 0x000fea0003800000 */
.L_x_31629:
        /* <DEDUP_REMOVED lines=20> */
.L_x_31634:
[----:B------:R-:W-:Y:S02]  /*78d0*/  IMAD.MOV.U32 R50, RZ, RZ, R192 ;  /* 0x000000ffff327224 */ /* 0x000fe400078e00c0 */
.L_x_31635:
[----:B------:R-:W-:Y:S05]  /*78e0*/  BSYNC B0 ;  /* 0x0000000000007941 */ /* 0x000fea0003800000 */
.L_x_31633:
        /* <DEDUP_REMOVED lines=16> */
.L_x_31639:
[----:B------:R-:W-:Y:S05]  /*79f0*/  BSYNC B1 ;  /* 0x0000000000017941 */ /* 0x000fea0003800000 */
.L_x_31638:
        /* <DEDUP_REMOVED lines=42> */
.L_x_31637:
[----:B------:R-:W-:Y:S05]  /*7ca0*/  BSYNC B0 ;  /* 0x0000000000007941 */ /* 0x000fea0003800000 */
.L_x_31636:
        /* <DEDUP_REMOVED lines=20> */
.L_x_31641:
[----:B------:R-:W-:Y:S02]  /*7df0*/  MOV R50, R192 ;  /* 0x000000c000327202 */ /* 0x000fe40000000f00 */
.L_x_31642:
[----:B------:R-:W-:Y:S05]  /*7e00*/  BSYNC B0 ;  /* 0x0000000000007941 */ /* 0x000fea0003800000 */
.L_x_31640:
        /* <DEDUP_REMOVED lines=16> */
.L_x_31646:
[----:B------:R-:W-:Y:S05]  /*7f10*/  BSYNC B1 ;  /* 0x0000000000017941 */ /* 0x000fea0003800000 */
.L_x_31645:
        /* <DEDUP_REMOVED lines=42> */
.L_x_31644:
[----:B------:R-:W-:Y:S05]  /*81c0*/  BSYNC B0 ;  /* 0x0000000000007941 */ /* 0x000fea0003800000 */
.L_x_31643:
        /* <DEDUP_REMOVED lines=20> */
.L_x_31648:
[----:B------:R-:W-:Y:S02]  /*8310*/  IMAD.MOV.U32 R42, RZ, RZ, R192 ;  /* 0x000000ffff2a7224 */ /* 0x000fe400078e00c0 */
.L_x_31649:
[----:B------:R-:W-:Y:S05]  /*8320*/  BSYNC B0 ;  /* 0x0000000000007941 */ /* 0x000fea0003800000 */
.L_x_31647:
        /* <DEDUP_REMOVED lines=16> */
.L_x_31653:
[----:B------:R-:W-:Y:S05]  /*8430*/  BSYNC B1 ;  /* 0x0000000000017941 */ /* 0x000fea0003800000 */
.L_x_31652:
        /* <DEDUP_REMOVED lines=42> */
.L_x_31651:
[----:B------:R-:W-:Y:S05]  /*86e0*/  BSYNC B0 ;  /* 0x0000000000007941 */ /* 0x000fea0003800000 */
.L_x_31650:
        /* <DEDUP_REMOVED lines=21> */
.L_x_31655:
[----:B------:R-:W-:Y:S02]  /*8840*/  IMAD.MOV.U32 R50, RZ, RZ, R192 ;  /* 0x000000ffff327224 */ /* 0x000fe400078e00c0 */
.L_x_31656:
[----:B------:R-:W-:Y:S05]  /*8850*/  BSYNC B0 ;  /* 0x0000000000007941 */ /* 0x000fea0003800000 */
.L_x_31654:
        /* <DEDUP_REMOVED lines=18> */
.L_x_31660:
[----:B------:R-:W-:Y:S05]  /*8980*/  BSYNC B1 ;  /* 0x0000000000017941 */ /* 0x000fea0003800000 */
.L_x_31659:
        /* <DEDUP_REMOVED lines=42> */
.L_x_31658:
[----:B------:R-:W-:Y:S05]  /*8c30*/  BSYNC B0 ;  /* 0x0000000000007941 */ /* 0x000fea0003800000 */
.L_x_31657:
[----:B------:R0:W1:Y:S01]  /*8c40*/  I2F.U32 R40, R50 ;  /* 0x0000003200287306 */ /* 0x0000620000201000 */
[----:B------:R-:W-:Y:S01]  /*8c50*/  HADD2.F32 R43, -RZ, R43.H1_H1 ;  /* 0x3000002bff2b7230 */ /* 0x000fe20000004100 */
[----:B------:R-:W-:Y:S02]  /*8c60*/  SEL R44, RZ, 0x1, P2 ;  /* 0x00000001ff2c7807 */ /* 0x000fe40001000000 */
[----:B------:R-:W-:Y:S02]  /*8c70*/  LOP3.LUT P6, RZ, R184, 0x4, RZ, 0xc0, !PT ;  /* 0x00000004b8ff7812 */ /* 0x000fe400078cc0ff */
[----:B------:R-:W-:Y:S01]  /*8c80*/  FMUL.FTZ R46, R43, R188 ;  /* 0x000000bc2b2e7220 */ /* 0x000fe20000410000 */
[----:B------:R-:W-:Y:S01]  /*8c90*/  SEL R47, RZ, 0x10000, P5 ;  /* 0x00010000ff2f7807 */ /* 0x000fe20002800000 */
[----:B------:R-:W-:Y:S01]  /*8ca0*/  IMAD.WIDE.U32 R44, R44, 0x1000000, RZ ;  /* 0x010000002c2c7825 */ /* 0x000fe200078e00ff */
[----:B------:R-:W-:Y:S02]  /*8cb0*/  SEL R48, RZ, 0x100, P4 ;  /* 0x00000100ff307807 */ /* 0x000fe40002000000 */
[----:B------:R-:W-:Y:S01]  /*8cc0*/  SEL R42, RZ, 0x1, P1 ;  /* 0x00000001ff2a7807 */ /* 0x000fe20000800000 */
[----:B------:R-:W-:Y:S01]  /*8cd0*/  FMUL.FTZ R46, R46, c[0x0][0x1e8] ;  /* 0x00007a002e2e7a20 */ /* 0x000fe20000410000 */
[----:B------:R-:W-:Y:S01]  /*8ce0*/  LOP3.LUT P5, RZ, R184, 0x8, RZ, 0xc0, !PT ;  /* 0x00000008b8ff7812 */ /* 0x000fe200078ac0ff */
[----:B0-----:R-:W-:Y:S01]  /*8cf0*/  IMAD.WIDE.U32 R50, R54, R189, c[0x0][0x188] ;  /* 0x0000620036327625 */ /* 0x001fe200078e00bd */
[----:B------:R-:W-:-:S02]  /*8d00*/  LOP3.LUT P4, RZ, R184, 0x2, RZ, 0xc0, !PT ;  /* 0x00000002b8ff7812 */ /* 0x000fc4000788c0ff */
        /* <DEDUP_REMOVED lines=37> */
.L_x_31662:
[----:B0-----:R-:W-:Y:S02]  /*8f60*/  MOV R55, R192 ;  /* 0x000000c000377202 */ /* 0x001fe40000000f00 */
.L_x_31663:
[----:B------:R-:W-:Y:S05]  /*8f70*/  BSYNC B0 ;  /* 0x0000000000007941 */ /* 0x000fea0003800000 */
.L_x_31661:
        /* <DEDUP_REMOVED lines=16> */
.L_x_31667:
[----:B------:R-:W-:Y:S05]  /*9080*/  BSYNC B1 ;  /* 0x0000000000017941 */ /* 0x000fea0003800000 */
.L_x_31666:
        /* <DEDUP_REMOVED lines=42> */
.L_x_31665:
[----:B------:R-:W-:Y:S05]  /*9330*/  BSYNC B0 ;  /* 0x0000000000007941 */ /* 0x000fea0003800000 */
.L_x_31664:
        /* <DEDUP_REMOVED lines=22> */
.L_x_31669:
[----:B------:R-:W-:Y:S02]  /*94a0*/  IMAD.MOV.U32 R53, RZ, RZ, R192 ;  /* 0x000000ffff357224 */ /* 0x000fe400078e00c0 */
.L_x_31670:
[----:B------:R-:W-:Y:S05]  /*94b0*/  BSYNC B0 ;  /* 0x0000000000007941 */ /* 0x000fea0003800000 */
.L_x_31668:
        /* <DEDUP_REMOVED lines=16> */
.L_x_31674:
[----:B------:R-:W-:Y:S05]  /*95c0*/  BSYNC B1 ;  /* 0x0000000000017941 */ /* 0x000fea0003800000 */
.L_x_31673:
        /* <DEDUP_REMOVED lines=42> */
.L_x_31672:
[----:B------:R-:W-:Y:S05]  /*9870*/  BSYNC B0 ;  /* 0x0000000000007941 */ /* 0x000fea0003800000 */
.L_x_31671:
        /* <DEDUP_REMOVED lines=20> */
.L_x_31676:
[----:B------:R-:W-:Y:S02]  /*99c0*/  IMAD.MOV.U32 R53, RZ, RZ, R192 ;  /* 0x000000ffff357224 */ /* 0x000fe400078e00c0 */
.L_x_31677:
[----:B------:R-:W-:Y:S05]  /*99d0*/  BSYNC B0 ;  /* 0x0000000000007941 */ /* 0x000fea0003800000 */
.L_x_31675:
        /* <DEDUP_REMOVED lines=16> */
.L_x_31681:
[----:B------:R-:W-:Y:S05]  /*9ae0*/  BSYNC B1 ;  /* 0x0000000000017941 */ /* 0x000fea0003800000 */
.L_x_31680:
        /* <DEDUP_REMOVED lines=42> */
.L_x_31679:
[----:B------:R-:W-:Y:S05]  /*9d90*/  BSYNC B0 ;  /* 0x0000000000007941 */ /* 0x000fea0003800000 */
.L_x_31678:
        /* <DEDUP_REMOVED lines=20> */
.L_x_31683:
[----:B------:R-:W-:Y:S02]  /*9ee0*/  MOV R53, R192 ;  /* 0x000000c000357202 */ /* 0x000fe40000000f00 */
.L_x_31684:
[----:B------:R-:W-:Y:S05]  /*9ef0*/  BSYNC B0 ;  /* 0x0000000000007941 */ /* 0x000fea0003800000 */
.L_x_31682:
        /* <DEDUP_REMOVED lines=16> */
.L_x_31688:
[----:B------:R-:W-:Y:S05]  /*a000*/  BSYNC B1 ;  /* 0x0000000000017941 */ /* 0x000fea0003800000 */
.L_x_31687:
        /* <DEDUP_REMOVED lines=42> */
.L_x_31686:
[----:B------:R-:W-:Y:S05]  /*a2b0*/  BSYNC B0 ;  /* 0x0000000000007941 */ /* 0x000fea0003800000 */
.L_x_31685:
        /* <DEDUP_REMOVED lines=20> */
.L_x_31690:
[----:B------:R-:W-:Y:S02]  /*a400*/  IMAD.MOV.U32 R50, RZ, RZ, R192 ;  /* 0x000000ffff327224 */ /* 0x000fe400078e00c0 */
.L_x_31691:
[----:B------:R-:W-:Y:S05]  /*a410*/  BSYNC B0 ;  /* 0x0000000000007941 */ /* 0x000fea0003800000 */
.L_x_31689:
        /* <DEDUP_REMOVED lines=16> */
.L_x_31695:
[----:B------:R-:W-:Y:S05]  /*a520*/  BSYNC B1 ;  /* 0x0000000000017941 */ /* 0x000fea0003800000 */
.L_x_31694:
        /* <DEDUP_REMOVED lines=42> */
.L_x_31693:
[----:B------:R-:W-:Y:S05]  /*a7d0*/  BSYNC B0 ;  /* 0x0000000000007941 */ /* 0x000fea0003800000 */
.L_x_31692:
        /* <DEDUP_REMOVED lines=20> */
.L_x_31697:
[----:B------:R-:W-:Y:S02]  /*a920*/  IMAD.MOV.U32 R50, RZ, RZ, R192 ;  /* 0x000000ffff327224 */ /* 0x000fe400078e00c0 */
.L_x_31698:
[----:B------:R-:W-:Y:S05]  /*a930*/  BSYNC B0 ;  /* 0x0000000000007941 */ /* 0x000fea0003800000 */
.L_x_31696:
        /* <DEDUP_REMOVED lines=16> */
.L_x_31702:
[----:B------:R-:W-:Y:S05]  /*aa40*/  BSYNC B1 ;  /* 0x0000000000017941 */ /* 0x000fea0003800000 */
.L_x_31701:
        /* <DEDUP_REMOVED lines=42> */
.L_x_31700:
[----:B------:R-:W-:Y:S05]  /*acf0*/  BSYNC B0 ;  /* 0x0000000000007941 */ /* 0x000fea0003800000 */
.L_x_31699:
        /* <DEDUP_REMOVED lines=20> */
.L_x_31704:
[----:B------:R-:W-:Y:S02]  /*ae40*/  MOV R42, R192 ;  /* 0x000000c0002a7202 */ /* 0x000fe40000000f00 */
.L_x_31705:
[----:B------:R-:W-:Y:S05]  /*ae50*/  BSYNC B0 ;  /* 0x0000000000007941 */ /* 0x000fea0003800000 */
.L_x_31703:
        /* <DEDUP_REMOVED lines=16> */
.L_x_31709:
[----:B------:R-:W-:Y:S05]  /*af60*/  BSYNC B1 ;  /* 0x0000000000017941 */ /* 0x000fea0003800000 */
.L_x_31708:
        /* <DEDUP_REMOVED lines=42> */
.L_x_31707:
[----:B------:R-:W-:Y:S05]  /*b210*/  BSYNC B0 ;  /* 0x0000000000007941 */ /* 0x000fea0003800000 */
.L_x_31706:
        /* <DEDUP_REMOVED lines=21> */
.L_x_31711:
[----:B------:R-:W-:Y:S02]  /*b370*/  IMAD.MOV.U32 R50, RZ, RZ, R192 ;  /* 0x000000ffff327224 */ /* 0x000fe400078e00c0 */
.L_x_31712:
[----:B------:R-:W-:Y:S05]  /*b380*/  BSYNC B0 ;  /* 0x0000000000007941 */ /* 0x000fea0003800000 */
.L_x_31710:
        /* <DEDUP_REMOVED lines=18> */
.L_x_31716:
[----:B------:R-:W-:Y:S05]  /*b4b0*/  BSYNC B1 ;  /* 0x0000000000017941 */ /* 0x000fea0003800000 */
.L_x_31715:
        /* <DEDUP_REMOVED lines=42> */
.L_x_31714:
[----:B------:R-:W-:Y:S05]  /*b760*/  BSYNC B0 ;  /* 0x0000000000007941 */ /* 0x000fea0003800000 */
.L_x_31713:
        /* <DEDUP_REMOVED lines=50> */
.L_x_31718:
[----:B0-----:R-:W-:Y:S02]  /*ba90*/  IMAD.MOV.U32 R54, RZ, RZ, R192 ;  /* 0x000000ffff367224 */ /* 0x001fe400078e00c0 */
.L_x_31719:
[----:B------:R-:W-:Y:S05]  /*baa0*/  BSYNC B0 ;  /* 0x0000000000007941 */ /* 0x000fea0003800000 */
.L_x_31717:
        /* <DEDUP_REMOVED lines=16> */
.L_x_31723:
[----:B------:R-:W-:Y:S05]  /*bbb0*/  BSYNC B1 ;  /* 0x0000000000017941 */ /* 0x000fea0003800000 */
.L_x_31722:
        /* <DEDUP_REMOVED lines=42> */
.L_x_31721:
[----:B------:R-:W-:Y:S05]  /*be60*/  BSYNC B0 ;  /* 0x0000000000007941 */ /* 0x000fea0003800000 */
.L_x_31720:
        /* <DEDUP_REMOVED lines=22> */
.L_x_31725:
[----:B------:R-:W-:Y:S02]  /*bfd0*/  MOV R53, R192 ;  /* 0x000000c000357202 */ /* 0x000fe40000000f00 */
.L_x_31726:
[----:B------:R-:W-:Y:S05]  /*bfe0*/  BSYNC B0 ;  /* 0x0000000000007941 */ /* 0x000fea0003800000 */
.L_x_31724:
        /* <DEDUP_REMOVED lines=16> */
.L_x_31730:
[----:B------:R-:W-:Y:S05]  /*c0f0*/  BSYNC B1 ;  /* 0x0000000000017941 */ /* 0x000fea0003800000 */
.L_x_31729:
        /* <DEDUP_REMOVED lines=42> */
.L_x_31728:
[----:B------:R-:W-:Y:S05]  /*c3a0*/  BSYNC B0 ;  /* 0x0000000000007941 */ /* 0x000fea0003800000 */
.L_x_31727:
        /* <DEDUP_REMOVED lines=20> */
.L_x_31732:
[----:B------:R-:W-:Y:S02]  /*c4f0*/  IMAD.MOV.U32 R52, RZ, RZ, R192 ;  /* 0x000000ffff347224 */ /* 0x000fe400078e00c0 */
.L_x_31733:
[----:B------:R-:W-:Y:S05]  /*c500*/  BSYNC B0 ;  /* 0x0000000000007941 */ /* 0x000fea0003800000 */
.L_x_31731:
        /* <DEDUP_REMOVED lines=16> */
.L_x_31737:
[----:B------:R-:W-:Y:S05]  /*c610*/  BSYNC B1 ;  /* 0x0000000000017941 */ /* 0x000fea0003800000 */
.L_x_31736:
        /* <DEDUP_REMOVED lines=42> */
.L_x_31735:
[----:B------:R-:W-:Y:S05]  /*c8c0*/  BSYNC B0 ;  /* 0x0000000000007941 */ /* 0x000fea0003800000 */
.L_x_31734:
        /* <DEDUP_REMOVED lines=20> */
.L_x_31739:
[----:B------:R-:W-:Y:S02]  /*ca10*/  IMAD.MOV.U32 R52, RZ, RZ, R192 ;  /* 0x000000ffff347224 */ /* 0x000fe400078e00c0 */
.L_x_31740:
[----:B------:R-:W-:Y:S05]  /*ca20*/  BSYNC B0 ;  /* 0x0000000000007941 */ /* 0x000fea0003800000 */
.L_x_31738:
        /* <DEDUP_REMOVED lines=16> */
.L_x_31744:
[----:B------:R-:W-:Y:S05]  /*cb30*/  BSYNC B1 ;  /* 0x0000000000017941 */ /* 0x000fea0003800000 */
.L_x_31743:
        /* <DEDUP_REMOVED lines=42> */
.L_x_31742:
[----:B------:R-:W-:Y:S05]  /*cde0*/  BSYNC B0 ;  /* 0x0000000000007941 */ /* 0x000fea0003800000 */
.L_x_31741:
        /* <DEDUP_REMOVED lines=20> */
.L_x_31746:
[----:B------:R-:W-:Y:S02]  /*cf30*/  MOV R50, R192 ;  /* 0x000000c000327202 */ /* 0x000fe40000000f00 */
.L_x_31747:
[----:B------:R-:W-:Y:S05]  /*cf40*/  BSYNC B0 ;  /* 0x0000000000007941 */ /* 0x000fea0003800000 */
.L_x_31745:
        /* <DEDUP_REMOVED lines=16> */
.L_x_31751:
[----:B------:R-:W-:Y:S05]  /*d050*/  BSYNC B1 ;  /* 0x0000000000017941 */ /* 0x000fea0003800000 */
.L_x_31750:
        /* <DEDUP_REMOVED lines=42> */
.L_x_31749:
[----:B------:R-:W-:Y:S05]  /*d300*/  BSYNC B0 ;  /* 0x0000000000007941 */ /* 0x000fea0003800000 */
.L_x_31748:
        /* <DEDUP_REMOVED lines=20> */
.L_x_31753:
[----:B------:R-:W-:Y:S02]  /*d450*/  IMAD.MOV.U32 R50, RZ, RZ, R192 ;  /* 0x000000ffff327224 */ /* 0x000fe400078e00c0 */
.L_x_31754:
[----:B------:R-:W-:Y:S05]  /*d460*/  BSYNC B0 ;  /* 0x0000000000007941 */ /* 0x000fea0003800000 */
.L_x_31752:
        /* <DEDUP_REMOVED lines=16> */
.L_x_31758:
[----:B------:R-:W-:Y:S05]  /*d570*/  BSYNC B1 ;  /* 0x0000000000017941 */ /* 0x000fea0003800000 */
.L_x_31757:
        /* <DEDUP_REMOVED lines=42> */
.L_x_31756:
[----:B------:R-:W-:Y:S05]  /*d820*/  BSYNC B0 ;  /* 0x0000000000007941 */ /* 0x000fea0003800000 */
.L_x_31755:
        /* <DEDUP_REMOVED lines=20> */
.L_x_31760:
[----:B------:R-:W-:Y:S02]  /*d970*/  IMAD.MOV.U32 R42, RZ, RZ, R192 ;  /* 0x000000ffff2a7224 */ /* 0x000fe400078e00c0 */
.L_x_31761:
[----:B------:R-:W-:Y:S05]  /*d980*/  BSYNC B0 ;  /* 0x0000000000007941 */ /* 0x000fea0003800000 */
.L_x_31759:
        /* <DEDUP_REMOVED lines=16> */
.L_x_31765:
[----:B------:R-:W-:Y:S05]  /*da90*/  BSYNC B1 ;  /* 0x0000000000017941 */ /* 0x000fea0003800000 */
.L_x_31764:
        /* <DEDUP_REMOVED lines=42> */
.L_x_31763:
[----:B------:R-:W-:Y:S05]  /*dd40*/  BSYNC B0 ;  /* 0x0000000000007941 */ /* 0x000fea0003800000 */
.L_x_31762:
        /* <DEDUP_REMOVED lines=21> */
.L_x_31767:
[----:B------:R-:W-:Y:S02]  /*dea0*/  MOV R50, R192 ;  /* 0x000000c000327202 */ /* 0x000fe40000000f00 */
.L_x_31768:
[----:B------:R-:W-:Y:S05]  /*deb0*/  BSYNC B0 ;  /* 0x0000000000007941 */ /* 0x000fea0003800000 */
.L_x_31766:
        /* <DEDUP_REMOVED lines=18> */
.L_x_31772:
[----:B------:R-:W-:Y:S05]  /*dfe0*/  BSYNC B1 ;  /* 0x0000000000017941 */ /* 0x000fea0003800000 */
.L_x_31771:
        /* <DEDUP_REMOVED lines=42> */
.L_x_31770:
[----:B------:R-:W-:Y:S05]  /*e290*/  BSYNC B0 ;  /* 0x0000000000007941 */ /* 0x000fea0003800000 */
.L_x_31769:
        /* <DEDUP_REMOVED lines=50> */
.L_x_31774:
[----:B0-----:R-:W-:Y:S02]  /*e5c0*/  IMAD.MOV.U32 R130, RZ, RZ, R192 ;  /* 0x000000ffff827224 */ /* 0x001fe400078e00c0 */
.L_x_31775:
[----:B------:R-:W-:Y:S05]  /*e5d0*/  BSYNC B0 ;  /* 0x0000000000007941 */ /* 0x000fea0003800000 */
.L_x_31773:
        /* <DEDUP_REMOVED lines=16> */
.L_x_31779:
[----:B------:R-:W-:Y:S05]  /*e6e0*/  BSYNC B1 ;  /* 0x0000000000017941 */ /* 0x000fea0003800000 */
.L_x_31778:
        /* <DEDUP_REMOVED lines=42> */
.L_x_31777:
[----:B------:R-:W-:Y:S05]  /*e990*/  BSYNC B0 ;  /* 0x0000000000007941 */ /* 0x000fea0003800000 */
.L_x_31776:
        /* <DEDUP_REMOVED lines=22> */
.L_x_31781:
[----:B------:R-:W-:Y:S02]  /*eb00*/  IMAD.MOV.U32 R130, RZ, RZ, R192 ;  /* 0x000000ffff827224 */ /* 0x000fe400078e00c0 */
.L_x_31782:
[----:B------:R-:W-:Y:S05]  /*eb10*/  BSYNC B0 ;  /* 0x0000000000007941 */ /* 0x000fea0003800000 */
.L_x_31780:
        /* <DEDUP_REMOVED lines=16> */
.L_x_31786:
[----:B------:R-:W-:Y:S05]  /*ec20*/  BSYNC B1 ;  /* 0x0000000000017941 */ /* 0x000fea0003800000 */
.L_x_31785:
        /* <DEDUP_REMOVED lines=42> */
.L_x_31784:
[----:B------:R-:W-:Y:S05]  /*eed0*/  BSYNC B0 ;  /* 0x0000000000007941 */ /* 0x000fea0003800000 */
.L_x_31783:
        /* <DEDUP_REMOVED lines=20> */
.L_x_31788:
[----:B------:R-:W-:Y:S02]  /*f020*/  MOV R130, R192 ;  /* 0x000000c000827202 */ /* 0x000fe40000000f00 */
.L_x_31789:
[----:B------:R-:W-:Y:S05]  /*f030*/  BSYNC B0 ;  /* 0x0000000000007941 */ /* 0x000fea0003800000 */
.L_x_31787:
        /* <DEDUP_REMOVED lines=16> */
.L_x_31793:
[----:B------:R-:W-:Y:S05]  /*f140*/  BSYNC B1 ;  /* 0x0000000000017941 */ /* 0x000fea0003800000 */
.L_x_31792:
        /* <DEDUP_REMOVED lines=42> */
.L_x_31791:
[----:B------:R-:W-:Y:S05]  /*f3f0*/  BSYNC B0 ;  /* 0x0000000000007941 */ /* 0x000fea0003800000 */
.L_x_31790:
        /* <DEDUP_REMOVED lines=20> */
.L_x_31795:
[----:B------:R-:W-:Y:S02]  /*f540*/  IMAD.MOV.U32 R168, RZ, RZ, R192 ;  /* 0x000000ffffa87224 */ /* 0x000fe400078e00c0 */
.L_x_31796:
[----:B------:R-:W-:Y:S05]  /*f550*/  BSYNC B0 ;  /* 0x0000000000007941 */ /* 0x000fea0003800000 */
.L_x_31794:
        /* <DEDUP_REMOVED lines=16> */
.L_x_31800:
[----:B------:R-:W-:Y:S05]  /*f660*/  BSYNC B1 ;  /* 0x0000000000017941 */ /* 0x000fea0003800000 */
.L_x_31799:
        /* <DEDUP_REMOVED lines=42> */
.L_x_31798:
[----:B------:R-:W-:Y:S05]  /*f910*/  BSYNC B0 ;  /* 0x0000000000007941 */ /* 0x000fea0003800000 */
.L_x_31797:
        /* <DEDUP_REMOVED lines=20> */
.L_x_31802:
[----:B------:R-:W-:Y:S02]  /*fa60*/  IMAD.MOV.U32 R130, RZ, RZ, R192 ;  /* 0x000000ffff827224 */ /* 0x000fe400078e00c0 */
.L_x_31803:
[----:B------:R-:W-:Y:S05]  /*fa70*/  BSYNC B0 ;  /* 0x0000000000007941 */ /* 0x000fea0003800000 */
.L_x_31801:
        /* <DEDUP_REMOVED lines=16> */
.L_x_31807:
[----:B------:R-:W-:Y:S05]  /*fb80*/  BSYNC B1 ;  /* 0x0000000000017941 */ /* 0x000fea0003800000 */
.L_x_31806:
        /* <DEDUP_REMOVED lines=42> */
.L_x_31805:
[----:B------:R-:W-:Y:S05]  /*fe30*/  BSYNC B0 ;  /* 0x0000000000007941 */ /* 0x000fea0003800000 */
.L_x_31804:
        /* <DEDUP_REMOVED lines=20> */
.L_x_31809:
[----:B------:R-:W-:Y:S02]  /*ff80*/  MOV R168, R192 ;  /* 0x000000c000a87202 */ /* 0x000fe40000000f00 */
.L_x_31810:
[----:B------:R-:W-:Y:S05]  /*ff90*/  BSYNC B0 ;  /* 0x0000000000007941 */ /* 0x000fea0003800000 */
.L_x_31808:
        /* <DEDUP_REMOVED lines=16> */
.L_x_31814:
[----:B------:R-:W-:Y:S05]  /*100a0*/  BSYNC B1 ;  /* 0x0000000000017941 */ /* 0x000fea0003800000 */
.L_x_31813:
        /* <DEDUP_REMOVED lines=42> */
.L_x_31812:
[----:B------:R-:W-:Y:S05]  /*10350*/  BSYNC B0 ;  /* 0x0000000000007941 */ /* 0x000fea0003800000 */
.L_x_31811:
        /* <DEDUP_REMOVED lines=20> */
.L_x_31816:
[----:B------:R-:W-:Y:S02]  /*104a0*/  IMAD.MOV.U32 R42, RZ, RZ, R192 ;  /* 0x000000ffff2a7224 */ /* 0x000fe400078e00c0 */
.L_x_31817:
[----:B------:R-:W-:Y:S05]  /*104b0*/  BSYNC B0 ;  /* 0x0000000000007941 */ /* 0x000fea0003800000 */
.L_x_31815:
        /* <DEDUP_REMOVED lines=16> */
.L_x_31821:
[----:B------:R-:W-:Y:S05]  /*105c0*/  BSYNC B1 ;  /* 0x0000000000017941 */ /* 0x000fea0003800000 */
.L_x_31820:
        /* <DEDUP_REMOVED lines=42> */
.L_x_31819:
[----:B------:R-:W-:Y:S05]  /*10870*/  BSYNC B0 ;  /* 0x0000000000007941 */ /* 0x000fea0003800000 */
.L_x_31818:
        /* <DEDUP_REMOVED lines=21> */
.L_x_31823:
[----:B------:R-:W-:Y:S02]  /*109d0*/  IMAD.MOV.U32 R47, RZ, RZ, R192 ;  /* 0x000000ffff2f7224 */ /* 0x000fe400078e00c0 */
.L_x_31824:
[----:B------:R-:W-:Y:S05]  /*109e0*/  BSYNC B0 ;  /* 0x0000000000007941 */ /* 0x000fea0003800000 */
.L_x_31822:
        /* <DEDUP_REMOVED lines=18> */
.L_x_31828:
[----:B------:R-:W-:Y:S05]  /*10b10*/  BSYNC B1 ;  /* 0x0000000000017941 */ /* 0x000fea0003800000 */
.L_x_31827:
        /* <DEDUP_REMOVED lines=42> */
.L_x_31826:
[----:B------:R-:W-:Y:S05]  /*10dc0*/  BSYNC B0 ;  /* 0x0000000000007941 */ /* 0x000fea0003800000 */
.L_x_31825:
[----:B------:R-:W0:Y:S01]  /*10dd0*/  I2F.U32 R40, R47 ;  /* 0x0000002f00287306 */ /* 0x000e220000201000 */
[----:B------:R-:W-:Y:S01]  /*10de0*/  SEL R128, RZ, 0x1, P2 ;  /* 0x00000001ff807807 */ /* 0x000fe20001000000 */
[----:B------:R-:W-:Y:S01]  /*10df0*/  HADD2.F32 R43, -RZ, R43.H1_H1 ;  /* 0x3000002bff2b7230 */ /* 0x000fe20000004100 */
[----:B------:R-:W-:Y:S01]  /*10e00*/  SEL R42, RZ, 0x1, P1 ;  /* 0x00000001ff2a7807 */ /* 0x000fe20000800000 */
[----:B------:R-:W-:Y:S01]  /*10e10*/  IMAD.WIDE.U32 R170, R194, R189, c[0x0][0x188] ;  /* 0x00006200c2aa7625 */ /* 0x000fe200078e00bd */
[----:B------:R-:W-:Y:S02]  /*10e20*/  LOP3.LUT P6, RZ, R184, 0x4, RZ, 0xc0, !PT ;  /* 0x00000004b8ff7812 */ /* 0x000fe400078cc0ff */
[----:B------:R-:W-:Y:S01]  /*10e30*/  SEL R168, RZ, 0x10000, P5 ;  /* 0x00010000ffa87807 */ /* 0x000fe20002800000 */
[----:B------:R-:W-:Y:S01]  /*10e40*/  FMUL.FTZ R130, R43, R188 ;  /* 0x000000bc2b827220 */ /* 0x000fe20000410000 */
[----:B------:R-:W-:Y:S01]  /*10e50*/  SEL R169, RZ, 0x100, P4 ;  /* 0x00000100ffa97807 */ /* 0x000fe20002000000 */
[----:B------:R-:W-:Y:S01]  /*10e60*/  IMAD.WIDE.U32 R128, R128, 0x1000000, RZ ;  /* 0x0100000080807825 */ /* 0x000fe200078e00ff */
[C---:B------:R-:W-:Y:S01]  /*10e70*/  LOP3.LUT P5, RZ, R184.reuse, 0x8, RZ, 0xc0, !PT ;  /* 0x00000008b8ff7812 */ /* 0x040fe200078ac0ff */
[----:B------:R1:W-:Y:S01]  /*10e80*/  STG.E.128 [R170.64], R48 ;  /* 0x00000030aa007986 */ /* 0x0003e2000c101d04 */
[----:B------:R-:W-:Y:S01]  /*10e90*/  LOP3.LUT P4, RZ, R184, 0x2, RZ, 0xc0, !PT ;  /* 0x00000002b8ff7812 */ /* 0x000fe2000788c0ff */
[----:B------:R-:W-:Y:S01]  /*10ea0*/  IMAD.WIDE.U32 R42, R42, 0x10000, RZ ;  /* 0x000100002a2a7825 */ /* 0x000fe200078e00ff */
[----:B------:R-:W-:-:S03]  /*10eb0*/  IADD3 R186, R185, 0x300, RZ ;  /* 0x00000300b9ba7810 */ /* 0x000fc60007ffe0ff */
[----:B0-----:R-:W-:Y:S02]  /*10ec0*/  FFMA.FTZ R40, R40, R187, 1.1641532182693481445e-10 ;  /* 0x2f00000028287423 */ /* 0x001fe400000100bb */
        /* <DEDUP_REMOVED lines=34> */
.L_x_31830:
[----:B-1----:R-:W-:Y:S02]  /*110f0*/  MOV R191, R192 ;  /* 0x000000c000bf7202 */ /* 0x002fe40000000f00 */
.L_x_31831:
[----:B------:R-:W-:Y:S05]  /*11100*/  BSYNC B0 ;  /* 0x0000000000007941 */ /* 0x000fea0003800000 */
.L_x_31829:
        /* <DEDUP_REMOVED lines=16> */
.L_x_31835:
[----:B------:R-:W-:Y:S05]  /*11210*/  BSYNC B1 ;  /* 0x0000000000017941 */ /* 0x000fea0003800000 */
.L_x_31834:
        /* <DEDUP_REMOVED lines=42> */
.L_x_31833:
[----:B------:R-:W-:Y:S05]  /*114c0*/  BSYNC B0 ;  /* 0x0000000000007941 */ /* 0x000fea0003800000 */
.L_x_31832:
[----:B------:R-:W0:Y:S01]  /*114d0*/  I2F.U32 R40, R191 ;  /* 0x000000bf00287306 */ /* 0x000e220000201000 */
[----:B-----5:R-:W-:Y:S01]  /*114e0*/  HADD2.F32 R41, -RZ, R128.H0_H0 ;  /* 0x20000080ff297230 */ /* 0x020fe20000004100 */
[----:B------:R-:W-:Y:S01]  /*114f0*/  ISETP.NE.AND P0, PT, R175, 0x1, PT ;  /* 0x00000001af00780c */ /* 0x000fe20003f05270 */
[----:B------:R-:W-:Y:S01]  /*11500*/  BSSY B0, `(.L_x_31836) ;  /* 0x0000014000007945 */ /* 0x000fe20003800000 */
[----:B------:R-:W-:Y:S02]  /*11510*/  LOP3.LUT R184, R184, 0xfffffffd, RZ, 0xc0, !PT ;  /* 0xfffffffdb8b87812 */ /* 0x000fe400078ec0ff */
        /* <DEDUP_REMOVED lines=17> */
.L_x_31837:
[----:B------:R-:W-:Y:S02]  /*11630*/  IMAD.MOV.U32 R191, RZ, RZ, R192 ;  /* 0x000000ffffbf7224 */ /* 0x000fe400078e00c0 */
.L_x_31838:
[----:B------:R-:W-:Y:S05]  /*11640*/  BSYNC B0 ;  /* 0x0000000000007941 */ /* 0x000fea0003800000 */
.L_x_31836:
        /* <DEDUP_REMOVED lines=16> */
.L_x_31842:
[----:B------:R-:W-:Y:S05]  /*11750*/  BSYNC B1 ;  /* 0x0000000000017941 */ /* 0x000fea0003800000 */
.L_x_31841:
        /* <DEDUP_REMOVED lines=42> */
.L_x_31840:
[----:B------:R-:W-:Y:S05]  /*11a00*/  BSYNC B0 ;  /* 0x0000000000007941 */ /* 0x000fea0003800000 */
.L_x_31839:
        /* <DEDUP_REMOVED lines=20> */
.L_x_31844:
[----:B------:R-:W-:Y:S02]  /*11b50*/  IMAD.MOV.U32 R128, RZ, RZ, R192 ;  /* 0x000000ffff807224 */ /* 0x000fe400078e00c0 */
.L_x_31845:
[----:B------:R-:W-:Y:S05]  /*11b60*/  BSYNC B0 ;  /* 0x0000000000007941 */ /* 0x000fea0003800000 */
.L_x_31843:
        /* <DEDUP_REMOVED lines=16> */
.L_x_31849:
[----:B------:R-:W-:Y:S05]  /*11c70*/  BSYNC B1 ;  /* 0x0000000000017941 */ /* 0x000fea0003800000 */
.L_x_31848:
        /* <DEDUP_REMOVED lines=42> */
.L_x_31847:
[----:B------:R-:W-:Y:S05]  /*11f20*/  BSYNC B0 ;  /* 0x0000000000007941 */ /* 0x000fea0003800000 */
.L_x_31846:
        /* <DEDUP_REMOVED lines=20> */
.L_x_31851:
[----:B------:R-:W-:Y:S02]  /*12070*/  MOV R128, R192 ;  /* 0x000000c000807202 */ /* 0x000fe40000000f00 */
.L_x_31852:
[----:B------:R-:W-:Y:S05]  /*12080*/  BSYNC B0 ;  /* 0x0000000000007941 */ /* 0x000fea0003800000 */
.L_x_31850:
        /* <DEDUP_REMOVED lines=16> */
.L_x_31856:
[----:B------:R-:W-:Y:S05]  /*12190*/  BSYNC B1 ;  /* 0x0000000000017941 */ /* 0x000fea0003800000 */
.L_x_31855:
        /* <DEDUP_REMOVED lines=43> */
.L_x_31854:
[----:B------:R-:W-:Y:S05]  /*12450*/  BSYNC B0 ;  /* 0x0000000000007941 */ /* 0x000fea0003800000 */
.L_x_31853:
        /* <DEDUP_REMOVED lines=20> */
.L_x_31858:
[----:B------:R-:W-:Y:S02]  /*125a0*/  MOV R191, R192 ;  /* 0x000000c000bf7202 */ /* 0x000fe40000000f00 */
.L_x_31859:
[----:B------:R-:W-:Y:S05]  /*125b0*/  BSYNC B0 ;  /* 0x0000000000007941 */ /* 0x000fea0003800000 */
.L_x_31857:
        /* <DEDUP_REMOVED lines=16> */
.L_x_31863:
[----:B------:R-:W-:Y:S05]  /*126c0*/  BSYNC B1 ;  /* 0x0000000000017941 */ /* 0x000fea0003800000 */
.L_x_31862:
        /* <DEDUP_REMOVED lines=42> */
.L_x_31861:
[----:B------:R-:W-:Y:S05]  /*12970*/  BSYNC B0 ;  /* 0x0000000000007941 */ /* 0x000fea0003800000 */
.L_x_31860:
        /* <DEDUP_REMOVED lines=20> */
.L_x_31865:
[----:B------:R-:W-:Y:S02]  /*12ac0*/  IMAD.MOV.U32 R191, RZ, RZ, R192 ;  /* 0x000000ffffbf7224 */ /* 0x000fe400078e00c0 */
.L_x_31866:
[----:B------:R-:W-:Y:S05]  /*12ad0*/  BSYNC B0 ;  /* 0x0000000000007941 */ /* 0x000fea0003800000 */
.L_x_31864:
        /* <DEDUP_REMOVED lines=16> */
.L_x_31870:
[----:B------:R-:W-:Y:S05]  /*12be0*/  BSYNC B1 ;  /* 0x0000000000017941 */ /* 0x000fea0003800000 */
.L_x_31869:
        /* <DEDUP_REMOVED lines=43> */
.L_x_31868:
[----:B------:R-:W-:Y:S05]  /*12ea0*/  BSYNC B0 ;  /* 0x0000000000007941 */ /* 0x000fea0003800000 */
.L_x_31867:
        /* <DEDUP_REMOVED lines=20> */
.L_x_31872:
[----:B------:R-:W-:Y:S02]  /*12ff0*/  IMAD.MOV.U32 R191, RZ, RZ, R192 ;  /* 0x000000ffffbf7224 */ /* 0x000fe400078e00c0 */
.L_x_31873:
[----:B------:R-:W-:Y:S05]  /*13000*/  BSYNC B0 ;  /* 0x0000000000007941 */ /* 0x000fea0003800000 */
.L_x_31871:
        /* <DEDUP_REMOVED lines=16> */
.L_x_31877:
[----:B------:R-:W-:Y:S05]  /*13110*/  BSYNC B1 ;  /* 0x0000000000017941 */ /* 0x000fea0003800000 */
.L_x_31876:
        /* <DEDUP_REMOVED lines=40> */
[----:B------:R-:W-:Y:S01]  /*133a0*/  HFMA2.MMA R169, -RZ, RZ, 0, 0 ;  /* 0x00000000ffa97435 */ /* 0x000fe200000001ff */
[----:B------:R-:W-:Y:S01]  /*133b0*/  MOV R192, R168 ;  /* 0x000000a800c07202 */ /* 0x000fe20000000f00 */
[----:B------:R-:W-:Y:S01]  /*133c0*/  IMAD.MOV.U32 R196, RZ, RZ, R170 ;  /* 0x000000ffffc47224 */ /* 0x000fe200078e00aa */
[----:B------:R-:W-:-:S03]  /*133d0*/  LOP3.LUT R174, R171, R174, R167, 0x96, !PT ;  /* 0x000000aeabae7212 */ /* 0x000fc600078e96a7 */
.L_x_31875:
[----:B------:R-:W-:Y:S05]  /*133e0*/  BSYNC B0 ;  /* 0x0000000000007941 */ /* 0x000fea0003800000 */
.L_x_31874:
        /* <DEDUP_REMOVED lines=21> */
.L_x_31879:
[----:B------:R-:W-:Y:S02]  /*13540*/  MOV R191, R192 ;  /* 0x000000c000bf7202 */ /* 0x000fe40000000f00 */
.L_x_31880:
[----:B------:R-:W-:Y:S05]  /*13550*/  BSYNC B0 ;  /* 0x0000000000007941 */ /* 0x000fea0003800000 */
.L_x_31878:
        /* <DEDUP_REMOVED lines=18> */
.L_x_31884:
[----:B------:R-:W-:Y:S05]  /*13680*/  BSYNC B1 ;  /* 0x0000000000017941 */ /* 0x000fea0003800000 */
.L_x_31883:
        /* <DEDUP_REMOVED lines=40> */
[----:B------:R-:W-:Y:S02]  /*13910*/  LOP3.LUT R172, R169, R172, R177, 0x96, !PT ;  /* 0x000000aca9ac7212 */ /* 0x000fe400078e96b1 */
[----:B------:R-:W-:Y:S01]  /*13920*/  MOV R192, R168 ;  /* 0x000000a800c07202 */ /* 0x000fe20000000f00 */
[----:B------:R-:W-:Y:S01]  /*13930*/  IMAD.MOV.U32 R196, RZ, RZ, R170 ;  /* 0x000000ffffc47224 */ /* 0x000fe200078e00aa */
[----:B------:R-:W-:Y:S02]  /*13940*/  LOP3.LUT R174, R171, R174, R167, 0x96, !PT ;  /* 0x000000aeabae7212 */ /* 0x000fe400078e96a7 */
.L_x_31882:
[----:B------:R-:W-:Y:S05]  /*13950*/  BSYNC B0 ;  /* 0x0000000000007941 */ /* 0x000fea0003800000 */
.L_x_31881:
[----:B------:R-:W-:Y:S01]  /*13960*/  FADD.FTZ R168, RZ, R88 ;  /* 0x00000058ffa87221 */ /* 0x000fe20000010000 */
[----:B------:R-:W-:Y:S01]  /*13970*/  HADD2.F32 R131, -RZ, R131.H1_H1 ;  /* 0x30000083ff837230 */ /* 0x000fe20000004100 */
[----:B------:R-:W-:Y:S02]  /*13980*/  SEL R194, RZ, 0x1, P2 ;  /* 0x00000001ffc27807 */ /* 0x000fe40001000000 */
[----:B------:R-:W-:Y:S01]  /*13990*/  FADD.FTZ R169, R89, R168 ;  /* 0x000000a859a97221 */ /* 0x000fe20000010000 */
[----:B------:R-:W-:Y:S01]  /*139a0*/  LOP3.LUT P6, RZ, R184, 0x4, RZ, 0xc0, !PT ;  /* 0x00000004b8ff7812 */ /* 0x000fe200078cc0ff */
[----:B------:R-:W-:Y:S01]  /*139b0*/  FMUL.FTZ R131, R131, R188 ;  /* 0x000000bc83837220 */ /* 0x000fe20000410000 */
[----:B------:R-:W-:Y:S01]  /*139c0*/  SEL R198, RZ, 0x10000, P5 ;  /* 0x00010000ffc67807 */ /* 0x000fe20002800000 */
[----:B------:R-:W-:Y:S01]  /*139d0*/  FADD.FTZ R168, R90, R169 ;  /* 0x000000a95aa87221 */ /* 0x000fe20000010000 */
[----:B------:R-:W-:Y:S01]  /*139e0*/  SEL R193, RZ, 0x100, P4 ;  /* 0x00000100ffc17807 */ /* 0x000fe20002000000 */
[----:B------:R-:W-:Y:S01]  /*139f0*/  FMUL.FTZ R131, R131, c[0x0][0x1e8] ;  /* 0x00007a0083837a20 */ /* 0x000fe20000410000 */
[----:B------:R-:W-:Y:S01]  /*13a00*/  LOP3.LUT P5, RZ, R184, 0x2, RZ, 0xc0, !PT ;  /* 0x00000002b8ff7812 */ /* 0x000fe200078ac0ff */
[----:B------:R-:W-:-:S02]  /*13a10*/  FADD.FTZ R169, R91, R168 ;  /* 0x000000a85ba97221 */ /* 0x000fc40000010000 */
        /* <DEDUP_REMOVED lines=40> */
[----:B------:R-:W-:Y:S02]  /*13ca0*/  FADD.FTZ R169, R49, R170 ;  /* 0x000000aa31a97221 */ /* 0x000fe40000010000 */
[----:B-1----:R-:W-:Y:S02]  /*13cb0*/  FFMA.FTZ R168, R168, R187, 1.1641532182693481445e-10 ;  /* 0x2f000000a8a87423 */ /* 0x002fe400000100bb */
        /* <DEDUP_REMOVED lines=13> */
[----:B------:R-:W-:-:S02]  /*13d90*/  LOP3.LUT R195, R195, R193, R191, 0xfe, !PT ;  /* 0x000000c1c3c37212 */ /* 0x000fc400078efebf */
[----:B------:R-:W-:Y:S01]  /*13da0*/  LOP3.LUT P1, RZ, R178, 0xff, RZ, 0xc0, !PT ;  /* 0x000000ffb2ff7812 */ /* 0x000fe2000782c0ff */
[----:B------:R-:W-:Y:S01]  /*13db0*/  FADD.FTZ R188, R46, R175 ;  /* 0x000000af2ebc7221 */ /* 0x000fe20000010000 */
[----:B------:R-:W-:Y:S01]  /*13dc0*/  LOP3.LUT R168, R168, R194, R170, 0xfe, !PT ;  /* 0x000000c2a8a87212 */ /* 0x000fe200078efeaa */
[----:B------:R-:W-:Y:S01]  /*13dd0*/  @P6 FADD.FTZ R131, R95, R131 ;  /* 0x000000835f836221 */ /* 0x000fe20000010000 */
[----:B------:R-:W-:Y:S01]  /*13de0*/  LOP3.LUT R169, R169, R195, R171, 0xfe, !PT ;  /* 0x000000c3a9a97212 */ /* 0x000fe200078efeab */
[----:B------:R-:W-:Y:S01]  /*13df0*/  FADD.FTZ R175, R47, R188 ;  /* 0x000000bc2faf7221 */ /* 0x000fe20000010000 */
[----:B------:R-:W-:Y:S01]  /*13e00*/  LOP3.LUT R168, R168, R187, RZ, 0xfc, !PT ;  /* 0x000000bba8a87212 */ /* 0x000fe200078efcff */
[----:B------:R-:W-:Y:S01]  /*13e10*/  IMAD.WIDE.U32 R188, R186, R189, c[0x0][0x188] ;  /* 0x00006200babc7625 */ /* 0x000fe200078e00bd */
[----:B------:R-:W-:-:S03]  /*13e20*/  LOP3.LUT P0, RZ, R143, 0x1f, RZ, 0xc0, !PT ;  /* 0x0000001f8fff7812 */ /* 0x000fc6000780c0ff */
[----:B------:R-:W-:Y:S01]  /*13e30*/  FADD.FTZ R170, R40, R175 ;  /* 0x000000af28aa7221 */ /* 0x000fe20000010000 */
[----:B------:R-:W-:Y:S01]  /*13e40*/  STG.E.128 [R188.64], R40 ;  /* 0x00000028bc007986 */ /* 0x000fe2000c101d04 */
[----:B------:R-:W-:-:S03]  /*13e50*/  IMAD.WIDE.U32 R190, R186, R190, c[0x0][0x190] ;  /* 0x00006400babe7625 */ /* 0x000fc600078e00be */
[----:B------:R0:W-:Y:S01]  /*13e60*/  STG.E.128 [R188.64+0x10], R128 ;  /* 0x00001080bc007986 */ /* 0x0001e2000c101d04 */
[----:B------:R-:W-:-:S03]  /*13e70*/  FADD.FTZ R175, R41, R170 ;  /* 0x000000aa29af7221 */ /* 0x000fc60000010000 */
[----:B------:R1:W-:Y:S01]  /*13e80*/  STG.E.64 [R190.64], R168 ;  /* 0x000000a8be007986 */ /* 0x0003e2000c101b04 */
[----:B------:R-:W-:Y:S01]  /*13e90*/  FADD.FTZ R170, R42, R175 ;  /* 0x000000af2aaa7221 */ /* 0x000fe20000010000 */
[----:B------:R-:W-:-:S03]  /*13ea0*/  SHF.R.U32.HI R175, RZ, 0x5, R143 ;  /* 0x00000005ffaf7819 */ /* 0x000fc6000001168f */
[----:B------:R-:W-:Y:S01]  /*13eb0*/  FADD.FTZ R171, R43, R170 ;  /* 0x000000aa2bab7221 */ /* 0x000fe20000010000 */
[----:B------:R-:W-:-:S03]  /*13ec0*/  LOP3.LUT R175, R175, 0x7fffffc, RZ, 0xc0, !PT ;  /* 0x07fffffcafaf7812 */ /* 0x000fc600078ec0ff */
[----:B------:R-:W-:Y:S01]  /*13ed0*/  FADD.FTZ R170, R128, R171 ;  /* 0x000000ab80aa7221 */ /* 0x000fe20000010000 */
[----:B------:R-:W-:-:S03]  /*13ee0*/  @!P1 IADD3 R175, R175, 0x4, RZ ;  /* 0x00000004afaf9810 */ /* 0x000fc60007ffe0ff */
[----:B------:R-:W-:-:S04]  /*13ef0*/  FADD.FTZ R171, R129, R170 ;  /* 0x000000aa81ab7221 */ /* 0x000fc80000010000 */
[----:B------:R-:W-:-:S04]  /*13f00*/  FADD.FTZ R170, R130, R171 ;  /* 0x000000ab82aa7221 */ /* 0x000fc80000010000 */
[----:B0-----:R-:W-:Y:S01]  /*13f10*/  FADD.FTZ R189, R131, R170 ;  /* 0x000000aa83bd7221 */ /* 0x001fe20000010000 */
[----:B------:R-:W-:Y:S05]  /*13f20*/  BRA.DIV ~URZ, `(.L_x_31885) ;  /* 0x00001de27f007947 */ /* 0x000fea000b800000 */
[----:B-1----:R0:W1:Y:S02]  /*13f30*/  SHFL.BFLY PT, R168, R189, 0x1, 0x1f ;  /* 0x0c201f00bda87f89 */ /* 0x00206400000e0000 */
.L_x_31889:
        /* <DEDUP_REMOVED lines=132> */
.L_x_31890:
[----:B------:R-:W-:Y:S01]  /*14780*/  SHF.R.U32.HI R188, RZ, 0x5, R143 ;  /* 0x00000005ffbc7819 */ /* 0x000fe2000001168f */
[----:B-1----:R-:W-:Y:S01]  /*14790*/  FADD.FTZ R169, R190, R189 ;  /* 0x000000bdbea97221 */ /* 0x002fe20000010000 */
[----:B------:R-:W-:Y:S01]  /*147a0*/  WARPSYNC 0xffffffff ;  /* 0xffffffff00007948 */ /* 0x000fe20003800000 */
[----:B------:R-:W-:Y:S02]  /*147b0*/  LOP3.LUT R170, R143, 0x1f, RZ, 0xc0, !PT ;  /* 0x0000001f8faa7812 */ /* 0x000fe400078ec0ff */
[----:B------:R-:W-:Y:S02]  /*147c0*/  LOP3.LUT R188, R188, 0x3, RZ, 0xc0, !PT ;  /* 0x00000003bcbc7812 */ /* 0x000fe400078ec0ff */
[----:B------:R-:W-:-:S03]  /*147d0*/  ISETP.GT.U32.AND P1, PT, R170, 0x3, PT ;  /* 0x00000003aa00780c */ /* 0x000fc60003f24070 */
[----:B------:R-:W-:-:S05]  /*147e0*/  @!P0 IMAD.IADD R187, R175, 0x1, R188 ;  /* 0x00000001afbb8824 */ /* 0x000fca00078e02bc */
[----:B------:R-:W-:Y:S04]  /*147f0*/  @!P0 STS.64 [R187.X8], R168 ;  /* 0x000000a8bb008388 */ /* 0x000fe80000008a00 */
[----:B------:R-:W-:Y:S01]  /*14800*/  BAR.SYNC.DEFER_BLOCKING 0x0 ;  /* 0x0000000000007b1d */ /* 0x000fe20000010000 */
[----:B0-----:R-:W-:Y:S01]  /*14810*/  @!P1 IADD3 R189, R175, R170, RZ ;  /* 0x000000aaafbd9210 */ /* 0x001fe20007ffe0ff */
[----:B------:R-:W-:Y:S01]  /*14820*/  IMAD.MOV.U32 R175, RZ, RZ, RZ ;  /* 0x000000ffffaf7224 */ /* 0x000fe200078e00ff */
[----:B------:R-:W-:Y:S01]  /*14830*/  CS2R R170, SRZ ;  /* 0x0000000000aa7805 */ /* 0x000fe2000001ff00 */
[----:B------:R-:W-:Y:S02]  /*14840*/  @!P1 MOV R175, 0x700 ;  /* 0x0000070000af9802 */ /* 0x000fe40000000f00 */
[----:B------:R-:W-:-:S02]  /*14850*/  LOP3.LUT P0, RZ, R188, 0x1f, R143, 0xf8, !PT ;  /* 0x0000001fbcff7812 */ /* 0x000fc4000780f88f */
[----:B------:R-:W-:Y:S01]  /*14860*/  I2F R195, R175 ;  /* 0x000000af00c37306 */ /* 0x000fe20000201400 */
[----:B------:R-:W0:Y:S04]  /*14870*/  SHFL.DOWN PT, R190, R175, 0x2, 0x1f ;  /* 0x08401f00afbe7f89 */ /* 0x000e2800000e0000 */
[----:B------:R-:W-:Y:S01]  /*14880*/  @!P1 LDS.64 R170, [R189.X8] ;  /* 0x00000000bdaa9984 */ /* 0x000fe20000008a00 */
[----:B------:R-:W-:Y:S01]  /*14890*/  ISETP.NE.AND P1, PT, RZ, UR6, PT ;  /* 0x00000006ff007c0c */ /* 0x000fe2000bf25270 */
[----:B0-----:R-:W-:Y:S02]  /*148a0*/  IMAD.IADD R193, R190, 0x1, R175 ;  /* 0x00000001bec17824 */ /* 0x001fe400078e02af */
[----:B------:R-:W-:Y:S03]  /*148b0*/  I2F R190, R190 ;  /* 0x000000be00be7306 */ /* 0x000fe60000201400 */
[----:B------:R-:W0:Y:S05]  /*148c0*/  SHFL.DOWN PT, R198, R193, 0x1, 0x1f ;  /* 0x08201f00c1c67f89 */ /* 0x000e2a00000e0000 */
        /* <DEDUP_REMOVED lines=17> */
[----:B------:R-:W-:Y:S02]  /*149e0*/  @!P0 IMAD.MOV.U32 R171, RZ, RZ, 0x4 ;  /* 0x00000004ffab8424 */ /* 0x000fe400078e00ff */
[----:B------:R-:W-:Y:S02]  /*149f0*/  FFMA.FTZ R170, R169, R170, R168 ;  /* 0x000000aaa9aa7223 */ /* 0x000fe400000100a8 */
[----:B--2---:R-:W-:-:S03]  /*14a00*/  FMUL.FTZ R191, R200, R198 ;  /* 0x000000c6c8bf7220 */ /* 0x004fc60000410000 */
[----:B------:R-:W1:Y:S01]  /*14a10*/  SHFL.DOWN PT, R169, R170, 0x1, 0x1f ;  /* 0x08201f00aaa97f89 */ /* 0x000e6200000e0000 */
[----:B------:R-:W-:Y:S02]  /*14a20*/  FFMA.FTZ R190, R194, R187, R191 ;  /* 0x000000bbc2be7223 */ /* 0x000fe400000100bf */
[----:B------:R-:W-:Y:S02]  /*14a30*/  FADD.FTZ R187, R187, -R200 ;  /* 0x800000c8bbbb7221 */ /* 0x000fe40000010000 */
[----:B0-----:R-:W-:Y:S02]  /*14a40*/  FMUL.FTZ R190, R175, R190 ;  /* 0x000000beafbe7220 */ /* 0x001fe40000410000 */
[----:B------:R-:W-:-:S03]  /*14a50*/  FMUL.FTZ R187, R187, R187 ;  /* 0x000000bbbbbb7220 */ /* 0x000fc60000410000 */
[----:B------:R-:W0:Y:S01]  /*14a60*/  SHFL.IDX PT, R191, R190, RZ, 0x1f ;  /* 0x00001fffbebf7589 */ /* 0x000e2200000e0000 */
[----:B------:R-:W-:-:S04]  /*14a70*/  FMUL.FTZ R187, R194, R187 ;  /* 0x000000bbc2bb7220 */ /* 0x000fc80000410000 */
[----:B------:R-:W-:Y:S02]  /*14a80*/  FMUL.FTZ R187, R187, R198 ;  /* 0x000000c6bbbb7220 */ /* 0x000fe40000410000 */
[----:B-1----:R-:W-:Y:S02]  /*14a90*/  FADD.FTZ R188, R170, R169 ;  /* 0x000000a9aabc7221 */ /* 0x002fe40000010000 */
[----:B------:R-:W-:-:S04]  /*14aa0*/  @!P0 IMAD.WIDE R168, R142, R171, c[0x0][0x1a0] ;  /* 0x000068008ea88625 */ /* 0x000fc800078e02ab */
[----:B------:R-:W-:Y:S01]  /*14ab0*/  FFMA.FTZ R187, R175, R187, R188 ;  /* 0x000000bbafbb7223 */ /* 0x000fe200000100bc */
[----:B0-----:R-:W-:-:S04]  /*14ac0*/  FSEL R170, R191, RZ, !P1 ;  /* 0x000000ffbfaa7208 */ /* 0x001fc80004800000 */
[----:B------:R-:W0:Y:S01]  /*14ad0*/  SHFL.IDX PT, R240, R187, RZ, 0x1f ;  /* 0x00001fffbbf07589 */ /* 0x000e2200000e0000 */
[----:B------:R-:W-:-:S03]  /*14ae0*/  FADD.FTZ R226, R60, -R170 ;  /* 0x800000aa3ce27221 */ /* 0x000fc60000010000 */
[----:B------:R1:W-:Y:S01]  /*14af0*/  @!P0 STG.E [R168.64], R191 ;  /* 0x000000bfa8008986 */ /* 0x0003e2000c101904 */
[--C-:B------:R-:W-:Y:S01]  /*14b00*/  FADD.FTZ R228, R61, -R170.reuse ;  /* 0x800000aa3de47221 */ /* 0x100fe20000010000 */
[----:B------:R-:W-:Y:S01]  /*14b10*/  MOV R61, c[0x0][0x1e0] ;  /* 0x00007800003d7a02 */ /* 0x000fe20000000f00 */
[----:B------:R-:W-:Y:S02]  /*14b20*/  FMUL.FTZ R60, R191, R191 ;  /* 0x000000bfbf3c7220 */ /* 0x000fe40000410000 */
[--C-:B------:R-:W-:Y:S02]  /*14b30*/  FADD.FTZ R236, R57, -R170.reuse ;  /* 0x800000aa39ec7221 */ /* 0x100fe40000010000 */
[--C-:B------:R-:W-:Y:S01]  /*14b40*/  FADD.FTZ R234, R56, -R170.reuse ;  /* 0x800000aa38ea7221 */ /* 0x100fe20000010000 */
[----:B------:R-:W-:Y:S01]  /*14b50*/  FSEL R57, R60, RZ, P1 ;  /* 0x000000ff3c397208 */ /* 0x000fe20000800000 */
[--C-:B------:R-:W-:Y:S01]  /*14b60*/  FADD.FTZ R222, R65, -R170.reuse ;  /* 0x800000aa41de7221 */ /* 0x100fe20000010000 */
[----:B------:R-:W-:Y:S01]  /*14b70*/  LOP3.LUT P1, RZ, R178, 0xff, RZ, 0xc0, !PT ;  /* 0x000000ffb2ff7812 */ /* 0x000fe2000782c0ff */
[----:B------:R-:W-:-:S02]  /*14b80*/  FADD.FTZ R44, R44, -R170 ;  /* 0x800000aa2c2c7221 */ /* 0x000fc40000010000 */
[--C-:B------:R-:W-:Y:S01]  /*14b90*/  FADD.FTZ R60, R53, -R170.reuse ;  /* 0x800000aa353c7221 */ /* 0x100fe20000010000 */
[----:B------:R-:W-:Y:S01]  /*14ba0*/  SEL R178, RZ, 0x1, P1 ;  /* 0x00000001ffb27807 */ /* 0x000fe20000800000 */
[--C-:B------:R-:W-:Y:S02]  /*14bb0*/  FADD.FTZ R43, R43, -R170.reuse ;  /* 0x800000aa2b2b7221 */ /* 0x100fe40000010000 */
[--C-:B------:R-:W-:Y:S02]  /*14bc0*/  FADD.FTZ R214, R69, -R170.reuse ;  /* 0x800000aa45d67221 */ /* 0x100fe40000010000 */
[----:B0-----:R-:W-:Y:S02]  /*14bd0*/  FFMA.FTZ R56, R240, R61, c[0x0][0x228] ;  /* 0x00008a00f0387623 */ /* 0x001fe4000001003d */
[----:B------:R-:W-:Y:S02]  /*14be0*/  FADD.FTZ R53, R129, -R170 ;  /* 0x800000aa81357221 */ /* 0x000fe40000010000 */
[----:B------:R-:W-:-:S02]  /*14bf0*/  FADD.FTZ R56, R56, R57 ;  /* 0x0000003938387221 */ /* 0x000fc40000010000 */
[--C-:B------:R-:W-:Y:S02]  /*14c00*/  FADD.FTZ R69, R130, -R170.reuse ;  /* 0x800000aa82457221 */ /* 0x100fe40000010000 */
[----:B------:R-:W0:Y:S01]  /*14c10*/  MUFU.RSQ R65, R56 ;  /* 0x0000003800417308 */ /* 0x000e220000001400 */
[--C-:B------:R-:W-:Y:S02]  /*14c20*/  FADD.FTZ R78, R78, -R170.reuse ;  /* 0x800000aa4e4e7221 */ /* 0x100fe40000010000 */
[--C-:B------:R-:W-:Y:S02]  /*14c30*/  FADD.FTZ R84, R84, -R170.reuse ;  /* 0x800000aa54547221 */ /* 0x100fe40000010000 */
[--C-:B------:R-:W-:Y:S02]  /*14c40*/  FADD.FTZ R194, R85, -R170.reuse ;  /* 0x800000aa55c27221 */ /* 0x100fe40000010000 */
[--C-:B------:R-:W-:Y:S02]  /*14c50*/  FADD.FTZ R90, R90, -R170.reuse ;  /* 0x800000aa5a5a7221 */ /* 0x100fe40000010000 */
[----:B------:R-:W-:-:S02]  /*14c60*/  FADD.FTZ R220, R64, -R170 ;  /* 0x800000aa40dc7221 */ /* 0x000fc40000010000 */
[--C-:B------:R-:W-:Y:S02]  /*14c70*/  FADD.FTZ R188, R89, -R170.reuse ;  /* 0x800000aa59bc7221 */ /* 0x100fe40000010000 */
[--C-:B------:R-:W-:Y:S02]  /*14c80*/  FADD.FTZ R250, R47, -R170.reuse ;  /* 0x800000aa2ffa7221 */ /* 0x100fe40000010000 */
[----:B------:R-:W-:Y:S01]  /*14c90*/  FADD.FTZ R206, R73, -R170 ;  /* 0x800000aa49ce7221 */ /* 0x000fe20000010000 */
[----:B------:R-:W-:Y:S01]  /*14ca0*/  HADD2.F32 R73, -RZ, R125.H0_H0 ;  /* 0x2000007dff497230 */ /* 0x000fe20000004100 */
[C---:B0-----:R-:W-:Y:S02]  /*14cb0*/  FMUL.FTZ R57, R65.reuse, R44 ;  /* 0x0000002c41397220 */ /* 0x041fe40000410000 */
[C---:B------:R-:W-:Y:S02]  /*14cc0*/  FMUL.FTZ R44, R65.reuse, R43 ;  /* 0x0000002b412c7220 */ /* 0x040fe40000410000 */
[----:B------:R-:W-:-:S02]  /*14cd0*/  FMUL.FTZ R43, R65, R53 ;  /* 0x00000035412b7220 */ /* 0x000fc40000410000 */
[C---:B------:R-:W-:Y:S01]  /*14ce0*/  FMUL.FTZ R53, R65.reuse, R69 ;  /* 0x0000004541357220 */ /* 0x040fe20000410000 */
[--C-:B------:R-:W-:Y:S01]  /*14cf0*/  HADD2.F32 R69, -RZ, R126.reuse.H0_H0 ;  /* 0x2000007eff457230 */ /* 0x100fe20000004100 */
[C---:B------:R-:W-:Y:S01]  /*14d00*/  FMUL.FTZ R130, R65.reuse, R78 ;  /* 0x0000004e41827220 */ /* 0x040fe20000410000 */
[----:B------:R-:W-:Y:S01]  /*14d10*/  HADD2.F32 R78, -RZ, R126.H1_H1 ;  /* 0x3000007eff4e7230 */ /* 0x000fe20000004100 */
[C---:B------:R-:W-:Y:S02]  /*14d20*/  FMUL.FTZ R64, R65.reuse, R84 ;  /* 0x0000005441407220 */ /* 0x040fe40000410000 */
[----:B------:R-:W-:Y:S02]  /*14d30*/  @!P0 IMAD.MOV.U32 R47, RZ, RZ, 0x4 ;  /* 0x00000004ff2f8424 */ /* 0x000fe400078e00ff */
[----:B------:R-:W-:Y:S02]  /*14d40*/  FMUL.FTZ R89, R65, R194 ;  /* 0x000000c241597220 */ /* 0x000fe40000410000 */
[----:B------:R-:W-:-:S02]  /*14d50*/  FADD.FTZ R216, R70, -R170 ;  /* 0x800000aa46d87221 */ /* 0x000fc40000010000 */
[--C-:B------:R-:W-:Y:S02]  /*14d60*/  FADD.FTZ R88, R88, -R170.reuse ;  /* 0x800000aa58587221 */ /* 0x100fe40000010000 */
[--C-:B------:R-:W-:Y:S02]  /*14d70*/  FADD.FTZ R246, R45, -R170.reuse ;  /* 0x800000aa2df67221 */ /* 0x100fe40000010000 */
[----:B------:R-:W-:Y:S02]  /*14d80*/  FMUL.FTZ R70, R65, R90 ;  /* 0x0000005a41467220 */ /* 0x000fe40000410000 */
[--C-:B-1----:R-:W-:Y:S02]  /*14d90*/  FADD.FTZ R168, R83, -R170.reuse ;  /* 0x800000aa53a87221 */ /* 0x102fe40000010000 */
[--C-:B------:R-:W-:Y:S02]  /*14da0*/  FADD.FTZ R252, R40, -R170.reuse ;  /* 0x800000aa28fc7221 */ /* 0x100fe40000010000 */
[----:B------:R-:W-:-:S02]  /*14db0*/  FADD.FTZ R45, R41, -R170 ;  /* 0x800000aa292d7221 */ /* 0x000fc40000010000 */
[----:B------:R-:W-:Y:S02]  /*14dc0*/  FFMA.FTZ R64, R64, R69, R29 ;  /* 0x0000004540407223 */ /* 0x000fe4000001001d */
[----:B------:R-:W-:Y:S02]  /*14dd0*/  FADD.FTZ R190, R91, -R170 ;  /* 0x800000aa5bbe7221 */ /* 0x000fe40000010000 */
[C---:B------:R-:W-:Y:S01]  /*14de0*/  @!P0 IMAD.WIDE R40, R142.reuse, R47, c[0x0][0x1a8] ;  /* 0x00006a008e288625 */ /* 0x040fe200078e022f */
[----:B------:R-:W-:-:S03]  /*14df0*/  IADD3 R142, R142, c[0x0][0x160], RZ ;  /* 0x000058008e8e7a10 */ /* 0x000fc60007ffe0ff */
[----:B------:R-:W-:Y:S01]  /*14e00*/  FFMA.FTZ R69, R89, R78, R28 ;  /* 0x0000004e59457223 */ /* 0x000fe2000001001c */
[----:B------:R-:W-:Y:S01]  /*14e10*/  HADD2.F32 R78, -RZ, R124.H0_H0 ;  /* 0x2000007cff4e7230 */ /* 0x000fe20000004100 */
[--C-:B------:R-:W-:Y:S01]  /*14e20*/  FADD.FTZ R204, R79, -R170.reuse ;  /* 0x800000aa4fcc7221 */ /* 0x100fe20000010000 */
[----:B------:R-:W-:Y:S01]  /*14e30*/  HADD2.F32 R89, -RZ, R123.H0_H0 ;  /* 0x2000007bff597230 */ /* 0x000fe20000004100 */
[--C-:B------:R-:W-:Y:S01]  /*14e40*/  FADD.FTZ R208, R74, -R170.reuse ;  /* 0x800000aa4ad07221 */ /* 0x100fe20000010000 */
[----:B------:R0:W-:Y:S01]  /*14e50*/  @!P0 STG.E [R40.64], R65 ;  /* 0x0000004128008986 */ /* 0x0001e2000c101904 */
[--C-:B------:R-:W-:Y:S02]  /*14e60*/  FADD.FTZ R244, R51, -R170.reuse ;  /* 0x800000aa33f47221 */ /* 0x100fe40000010000 */
[----:B------:R-:W-:Y:S02]  /*14e70*/  FMUL.FTZ R74, R65, R88 ;  /* 0x00000058414a7220 */ /* 0x000fe40000410000 */
[----:B------:R-:W-:Y:S01]  /*14e80*/  FFMA.FTZ R70, R70, R73, R31 ;  /* 0x0000004946467223 */ /* 0x000fe2000001001f */
[----:B------:R-:W-:Y:S01]  /*14e90*/  HADD2.F32 R73, -RZ, R125.H1_H1 ;  /* 0x3000007dff497230 */ /* 0x000fe20000004100 */
        /* <DEDUP_REMOVED lines=26> */
[----:B------:R-:W-:Y:S01]  /*15040*/  FMUL.FTZ R129, R65, R168 ;  /* 0x000000a841817220 */ /* 0x000fe20000410000 */
[----:B------:R-:W-:Y:S01]  /*15050*/  HADD2.F32 R168, -RZ, R123.H1_H1 ;  /* 0x3000007bffa87230 */ /* 0x000fe20000004100 */
[----:B------:R-:W-:Y:S02]  /*15060*/  FADD.FTZ R170, R131, -R170 ;  /* 0x800000aa83aa7221 */ /* 0x000fe40000010000 */
[C---:B------:R-:W-:Y:S02]  /*15070*/  FMUL.FTZ R85, R65.reuse, R190 ;  /* 0x000000be41557220 */ /* 0x040fe40000410000 */
[C---:B------:R-:W-:Y:S02]  /*15080*/  FMUL.FTZ R187, R65.reuse, R204 ;  /* 0x000000cc41bb7220 */ /* 0x040fe40000410000 */
[----:B0-----:R-:W-:-:S02]  /*15090*/  FMUL.FTZ R40, R65, R45 ;  /* 0x0000002d41287220 */ /* 0x001fc40000410000 */
[----:B------:R-:W-:Y:S02]  /*150a0*/  FFMA.FTZ R74, R74, R78, R33 ;  /* 0x0000004e4a4a7223 */ /* 0x000fe40000010021 */
[C---:B------:R-:W-:Y:S02]  /*150b0*/  FMUL.FTZ R45, R65.reuse, R56 ;  /* 0x00000038412d7220 */ /* 0x040fe40000410000 */
[----:B------:R-:W-:Y:S01]  /*150c0*/  FFMA.FTZ R78, R130, R89, R19 ;  /* 0x00000059824e7223 */ /* 0x000fe20000010013 */
[----:B------:R-:W-:Y:S01]  /*150d0*/  HADD2.F32 R89, -RZ, R122.H1_H1 ;  /* 0x3000007aff597230 */ /* 0x000fe20000004100 */
[----:B------:R-:W-:Y:S01]  /*150e0*/  FMUL.FTZ R56, R65, R170 ;  /* 0x000000aa41387220 */ /* 0x000fe20000410000 */
[----:B------:R-:W-:Y:S01]  /*150f0*/  HADD2.F32 R170, -RZ, R121.H1_H1 ;  /* 0x30000079ffaa7230 */ /* 0x000fe20000004100 */
[----:B------:R-:W-:Y:S01]  /*15100*/  FFMA.FTZ R73, R85, R73, R30 ;  /* 0x0000004955497223 */ /* 0x000fe2000001001e */
[----:B------:R-:W-:Y:S01]  /*15110*/  HADD2.F32 R130, -RZ, R120.H0_H0 ;  /* 0x20000078ff827230 */ /* 0x000fe20000004100 */
[----:B------:R-:W-:-:S02]  /*15120*/  FMUL.FTZ R62, R65, R86 ;  /* 0x00000056413e7220 */ /* 0x000fc40000410000 */
[----:B------:R-:W-:Y:S02]  /*15130*/  FMUL.FTZ R175, R65, R202 ;  /* 0x000000ca41af7220 */ /* 0x000fe40000410000 */
[----:B------:R-:W-:Y:S01]  /*15140*/  FFMA.FTZ R85, R187, R168, R18 ;  /* 0x000000a8bb557223 */ /* 0x000fe20000010012 */
[----:B------:R-:W-:Y:S01]  /*15150*/  HADD2.F32 R168, -RZ, R121.H0_H0 ;  /* 0x20000079ffa87230 */ /* 0x000fe20000004100 */
[C---:B------:R-:W-:Y:S02]  /*15160*/  FMUL.FTZ R86, R65.reuse, R80 ;  /* 0x0000005041567220 */ /* 0x040fe40000410000 */
[----:B------:R-:W-:Y:S01]  /*15170*/  FMUL.FTZ R84, R65, R82 ;  /* 0x0000005241547220 */ /* 0x000fe20000410000 */
[----:B------:R-:W-:Y:S01]  /*15180*/  HADD2.F32 R82, -RZ, R127.H1_H1 ;  /* 0x3000007fff527230 */ /* 0x000fe20000004100 */
[----:B------:R-:W-:Y:S01]  /*15190*/  FFMA.FTZ R89, R175, R89, R20 ;  /* 0x00000059af597223 */ /* 0x000fe20000010014 */
[----:B------:R-:W-:Y:S01]  /*151a0*/  HADD2.F32 R175, -RZ, R119.H1_H1 ;  /* 0x30000077ffaf7230 */ /* 0x000fe20000004100 */
[----:B------:R-:W-:-:S02]  /*151b0*/  FMUL.FTZ R68, R65, R72 ;  /* 0x0000004841447220 */ /* 0x000fc40000410000 */
[----:B------:R-:W-:Y:S01]  /*151c0*/  FFMA.FTZ R129, R129, R170, R22 ;  /* 0x000000aa81817223 */ /* 0x000fe20000010016 */
[----:B------:R-:W-:Y:S01]  /*151d0*/  HADD2.F32 R170, -RZ, R118.H1_H1 ;  /* 0x30000076ffaa7230 */ /* 0x000fe20000004100 */
[----:B------:R-:W-:Y:S01]  /*151e0*/  FFMA.FTZ R86, R86, R130, R25 ;  /* 0x0000008256567223 */ /* 0x000fe20000010019 */
[----:B------:R-:W-:Y:S01]  /*151f0*/  HADD2.F32 R130, -RZ, R120.H1_H1 ;  /* 0x30000078ff827230 */ /* 0x000fe20000004100 */
[C---:B------:R-:W-:Y:S02]  /*15200*/  FMUL.FTZ R81, R65.reuse, R188 ;  /* 0x000000bc41517220 */ /* 0x040fe40000410000 */
[C---:B------:R-:W-:Y:S02]  /*15210*/  FMUL.FTZ R131, R65.reuse, R218 ;  /* 0x000000da41837220 */ /* 0x040fe40000410000 */
        /* <DEDUP_REMOVED lines=38> */
[----:B------:R-:W-:Y:S01]  /*15480*/  HADD2.F32 R175, -RZ, R115.H0_H0 ;  /* 0x20000073ffaf7230 */ /* 0x000fe20000004100 */
[----:B------:R-:W-:Y:S01]  /*15490*/  FFMA.FTZ R87, R87, R130, R24 ;  /* 0x0000008257577223 */ /* 0x000fe20000010018 */
[--C-:B------:R-:W-:Y:S01]  /*154a0*/  HADD2.F32 R130, -RZ, R116.reuse.H0_H0 ;  /* 0x20000074ff827230 */ /* 0x100fe20000004100 */
[----:B------:R-:W-:Y:S01]  /*154b0*/  FFMA.FTZ R169, R169, R170, R12 ;  /* 0x000000aaa9a97223 */ /* 0x000fe2000001000c */
[----:B------:R-:W-:Y:S01]  /*154c0*/  HADD2.F32 R170, -RZ, R117.H0_H0 ;  /* 0x20000075ffaa7230 */ /* 0x000fe20000004100 */
[----:B------:R-:W-:Y:S01]  /*154d0*/  FFMA.FTZ R128, R128, R168, R13 ;  /* 0x000000a880807223 */ /* 0x000fe2000001000d */
[----:B------:R-:W-:Y:S01]  /*154e0*/  HADD2.F32 R168, -RZ, R116.H1_H1 ;  /* 0x30000074ffa87230 */ /* 0x000fe20000004100 */
[----:B------:R-:W-:-:S02]  /*154f0*/  FFMA.FTZ R62, R62, R65, R27 ;  /* 0x000000413e3e7223 */ /* 0x000fc4000001001b */
        /* <DEDUP_REMOVED lines=30> */
[----:B------:R-:W-:-:S02]  /*156e0*/  FFMA.FTZ R75, R75, R170, R150 ;  /* 0x000000aa4b4b7223 */ /* 0x000fc40000010096 */
        /* <DEDUP_REMOVED lines=25> */
[----:B------:R-:W-:Y:S01]  /*15880*/  F2FP.PACK_AB R50, R69, R64 ;  /* 0x000000404532723e */ /* 0x000fe200000000ff */
[----:B------:R-:W-:Y:S01]  /*15890*/  HFMA2.MMA R69, -RZ, RZ, 0, 9.5367431640625e-07 ;  /* 0x00000010ff457435 */ /* 0x000fe200000001ff */
[----:B------:R-:W-:Y:S01]  /*158a0*/  FFMA.FTZ R191, R54, R41, R155 ;  /* 0x0000002936bf7223 */ /* 0x000fe2000001009b */
[----:B------:R-:W-:Y:S01]  /*158b0*/  HADD2.F32 R41, -RZ, R104.H0_H0 ;  /* 0x20000068ff297230 */ /* 0x000fe20000004100 */
[----:B------:R-:W-:Y:S01]  /*158c0*/  FFMA.FTZ R194, R46, R48, R157 ;  /* 0x000000302ec27223 */ /* 0x000fe2000001009d */
[--C-:B------:R-:W-:Y:S01]  /*158d0*/  HADD2.F32 R48, -RZ, R102.reuse.H0_H0 ;  /* 0x20000066ff307230 */ /* 0x100fe20000004100 */
[----:B------:R-:W-:Y:S01]  /*158e0*/  FFMA.FTZ R199, R51, R42, R162 ;  /* 0x0000002a33c77223 */ /* 0x000fe200000100a2 */
[----:B------:R-:W-:Y:S01]  /*158f0*/  HADD2.F32 R49, -RZ, R102.H1_H1 ;  /* 0x30000066ff317230 */ /* 0x000fe20000004100 */
[----:B------:R-:W-:Y:S01]  /*15900*/  F2FP.PACK_AB R51, R65, R62 ;  /* 0x0000003e4133723e */ /* 0x000fe200000000ff */
[----:B------:R-:W-:Y:S01]  /*15910*/  HADD2.F32 R59, -RZ, R107.H0_H0 ;  /* 0x2000006bff3b7230 */ /* 0x000fe20000004100 */
[C---:B------:R-:W-:Y:S01]  /*15920*/  LEA R60, P0, R185.reuse, c[0x0][0x208], 0x4 ;  /* 0x00008200b93c7a11 */ /* 0x040fe200078020ff */
[----:B------:R-:W-:Y:S01]  /*15930*/  HADD2.F32 R54, -RZ, R103.H1_H1 ;  /* 0x30000067ff367230 */ /* 0x000fe20000004100 */
[C---:B------:R-:W-:Y:S01]  /*15940*/  IADD3 R62, R185.reuse, 0x80, RZ ;  /* 0x00000080b93e7810 */ /* 0x040fe20007ffe0ff */
[----:B------:R-:W-:Y:S01]  /*15950*/  FFMA.FTZ R189, R52, R41, R153 ;  /* 0x0000002934bd7223 */ /* 0x000fe20000010099 */
[----:B------:R-:W-:Y:S01]  /*15960*/  IADD3 R64, R185, 0x100, RZ ;  /* 0x00000100b9407810 */ /* 0x000fe20007ffe0ff */
[----:B------:R-:W-:Y:S01]  /*15970*/  FFMA.FTZ R201, R45, R48, R164 ;  /* 0x000000302dc97223 */ /* 0x000fe200000100a4 */
[--C-:B------:R-:W-:Y:S01]  /*15980*/  HADD2.F32 R41, -RZ, R100.reuse.H0_H0 ;  /* 0x20000064ff297230 */ /* 0x100fe20000004100 */
[----:B------:R-:W-:Y:S01]  /*15990*/  FFMA.FTZ R204, R43, R49, R176 ;  /* 0x000000312bcc7223 */ /* 0x000fe200000100b0 */
[----:B------:R-:W-:Y:S01]  /*159a0*/  F2FP.PACK_AB R49, R73, R70 ;  /* 0x000000464931723e */ /* 0x000fe200000000ff */
[----:B------:R-:W-:Y:S01]  /*159b0*/  FFMA.FTZ R195, R55, R59, R158 ;  /* 0x0000003b37c37223 */ /* 0x000fe2000001009e */
[----:B------:R-:W-:Y:S01]  /*159c0*/  F2FP.PACK_AB R48, R81, R74 ;  /* 0x0000004a5130723e */ /* 0x000fe200000000ff */
[----:B------:R-:W-:Y:S01]  /*159d0*/  FFMA.FTZ R206, R56, R54, R183 ;  /* 0x0000003638ce7223 */ /* 0x000fe200000100b7 */
[----:B------:R-:W-:Y:S01]  /*159e0*/  LEA.HI.X R61, R185, c[0x0][0x20c], RZ, 0x4, P0 ;  /* 0x00008300b93d7a11 */ /* 0x000fe200000f24ff */
[-C--:B------:R-:W-:Y:S01]  /*159f0*/  IMAD.WIDE.U32 R62, R62, R69.reuse, c[0x0][0x208] ;  /* 0x000082003e3e7625 */ /* 0x080fe200078e0045 */
[----:B------:R-:W-:Y:S01]  /*15a00*/  F2FP.PACK_AB R55, R85, R78 ;  /* 0x0000004e5537723e */ /* 0x000fe200000000ff */
[----:B------:R-:W-:Y:S01]  /*15a10*/  HADD2.F32 R46, -RZ, R101.H1_H1 ;  /* 0x30000065ff2e7230 */ /* 0x000fe20000004100 */
[----:B------:R-:W-:Y:S01]  /*15a20*/  F2FP.PACK_AB R54, R89, R82 ;  /* 0x000000525936723e */ /* 0x000fe200000000ff */
[----:B------:R-:W-:Y:S01]  /*15a30*/  IMAD.WIDE.U32 R64, R64, R69, c[0x0][0x208] ;  /* 0x0000820040407625 */ /* 0x000fe200078e0045 */
[----:B------:R-:W-:Y:S01]  /*15a40*/  F2FP.PACK_AB R53, R129, R84 ;  /* 0x000000548135723e */ /* 0x000fe200000000ff */
[----:B------:R0:W-:Y:S01]  /*15a50*/  STG.E.128 [R60.64], R48 ;  /* 0x000000303c007986 */ /* 0x0001e2000c101d04 */
[----:B------:R-:W-:Y:S01]  /*15a60*/  F2FP.PACK_AB R52, R87, R86 ;  /* 0x000000565734723e */ /* 0x000fe200000000ff */
[----:B------:R-:W-:Y:S01]  /*15a70*/  FFMA.FTZ R197, R47, R41, R160 ;  /* 0x000000292fc57223 */ /* 0x000fe200000100a0 */
[----:B------:R-:W-:Y:S01]  /*15a80*/  F2FP.PACK_AB R59, R131, R88 ;  /* 0x00000058833b723e */ /* 0x000fe200000000ff */
[----:B------:R-:W-:Y:S01]  /*15a90*/  HADD2.F32 R41, -RZ, R100.H1_H1 ;  /* 0x30000064ff297230 */ /* 0x000fe20000004100 */
[----:B------:R-:W-:Y:S01]  /*15aa0*/  F2FP.PACK_AB R58, R169, R128 ;  /* 0x00000080a93a723e */ /* 0x000fe200000000ff */
[----:B------:R1:W-:Y:S01]  /*15ab0*/  STG.E.128 [R62.64], R52 ;  /* 0x000000343e007986 */ /* 0x0003e2000c101d04 */
[----:B------:R-:W-:Y:S01]  /*15ac0*/  F2FP.PACK_AB R57, R83, R80 ;  /* 0x000000505339723e */ /* 0x000fe200000000ff */
[----:B------:R-:W-:Y:S01]  /*15ad0*/  FFMA.FTZ R202, R44, R46, R165 ;  /* 0x0000002e2cca7223 */ /* 0x000fe200000100a5 */
[----:B------:R-:W-:Y:S01]  /*15ae0*/  F2FP.PACK_AB R56, R71, R68 ;  /* 0x000000444738723e */ /* 0x000fe200000000ff */
[----:B------:R-:W-:Y:S01]  /*15af0*/  FFMA.FTZ R68, R40, R41, R163 ;  /* 0x0000002928447223 */ /* 0x000fe200000100a3 */
[----:B------:R-:W-:-:S02]  /*15b00*/  F2FP.PACK_AB R43, R91, R90 ;  /* 0x0000005a5b2b723e */ /* 0x000fc400000000ff */
[----:B------:R-:W-:Y:S01]  /*15b10*/  F2FP.PACK_AB R42, R79, R76 ;  /* 0x0000004c4f2a723e */ /* 0x000fe200000000ff */
[----:B------:R2:W-:Y:S01]  /*15b20*/  STG.E.128 [R64.64], R56 ;  /* 0x0000003840007986 */ /* 0x0005e2000c101d04 */
[----:B------:R-:W-:Y:S02]  /*15b30*/  F2FP.PACK_AB R41, R67, R66 ;  /* 0x000000424329723e */ /* 0x000fe400000000ff */
[----:B------:R-:W-:Y:S02]  /*15b40*/  F2FP.PACK_AB R40, R171, R130 ;  /* 0x00000082ab28723e */ /* 0x000fe400000000ff */
[----:B0-----:R-:W-:Y:S02]  /*15b50*/  IADD3 R60, R185, 0x280, RZ ;  /* 0x00000280b93c7810 */ /* 0x001fe40007ffe0ff */
[----:B------:R-:W-:Y:S02]  /*15b60*/  F2FP.PACK_AB R47, R188, R75 ;  /* 0x0000004bbc2f723e */ /* 0x000fe400000000ff */
[----:B------:R-:W-:Y:S01]  /*15b70*/  F2FP.PACK_AB R46, R187, R170 ;  /* 0x000000aabb2e723e */ /* 0x000fe200000000ff */
[----:B------:R-:W-:Y:S01]  /*15b80*/  IMAD.WIDE.U32 R60, R60, R69, c[0x0][0x208] ;  /* 0x000082003c3c7625 */ /* 0x000fe200078e0045 */
[----:B-1----:R-:W-:-:S02]  /*15b90*/  LEA R62, P0, R186, c[0x0][0x208], 0x4 ;  /* 0x00008200ba3e7a11 */ /* 0x002fc400078020ff */
[----:B------:R-:W-:Y:S02]  /*15ba0*/  F2FP.PACK_AB R45, R175, R168 ;  /* 0x000000a8af2d723e */ /* 0x000fe400000000ff */
[----:B------:R-:W-:Y:S02]  /*15bb0*/  F2FP.PACK_AB R44, R77, R72 ;  /* 0x000000484d2c723e */ /* 0x000fe400000000ff */
[----:B------:R-:W-:Y:S02]  /*15bc0*/  F2FP.PACK_AB R51, R200, R195 ;  /* 0x000000c3c833723e */ /* 0x000fe400000000ff */
[C---:B--2---:R-:W-:Y:S02]  /*15bd0*/  IADD3 R56, R185.reuse, 0x180, RZ ;  /* 0x00000180b9387810 */ /* 0x044fe40007ffe0ff */
[----:B------:R-:W-:Y:S02]  /*15be0*/  IADD3 R58, R185, 0x200, RZ ;  /* 0x00000200b93a7810 */ /* 0x000fe40007ffe0ff */
[----:B------:R-:W-:Y:S01]  /*15bf0*/  F2FP.PACK_AB R50, R198, R193 ;  /* 0x000000c1c632723e */ /* 0x000fe200000000ff */
        /* <DEDUP_REMOVED lines=9> */
[----:B------:R-:W-:Y:S02]  /*15c90*/  LEA.HI.X R63, R186, c[0x0][0x20c], RZ, 0x4, P0 ;  /* 0x00008300ba3f7a11 */ /* 0x000fe400000f24ff */
[----:B------:R-:W-:Y:S01]  /*15ca0*/  F2FP.PACK_AB R52, R68, R197 ;  /* 0x000000c54434723e */ /* 0x000fe200000000ff */
[----:B------:R0:W-:Y:S01]  /*15cb0*/  STG.E.128 [R60.64], R48 ;  /* 0x000000303c007986 */ /* 0x0001e2000c101d04 */
[----:B------:R-:W-:-:S03]  /*15cc0*/  ISETP.GE.AND P0, PT, R142, c[0x0][0x164], PT ;  /* 0x000059008e007a0c */ /* 0x000fc60003f06270 */
[----:B------:R0:W-:Y:S10]  /*15cd0*/  STG.E.128 [R62.64], R52 ;  /* 0x000000343e007986 */ /* 0x0001f4000c101d04 */
[----:B0-----:R-:W-:Y:S01]  /*15ce0*/  @P0 CALL.REL.NOINC `(.L_x_31887) ;  /* 0x0000001000000944 */ /* 0x001fe20003c00000 */
[----:B------:R-:W-:Y:S05]  /*15cf0*/  BRA `(.L_x_31888) ;  /* 0xfffeae3000007947 */ /* 0x000fea000383ffff */
.L_x_31887:
[----:B------:R-:W-:Y:S05]  /*15d00*/  EXIT ;  /* 0x000000000000794d */ /* 0x000fea0003800000 */
.L_x_31885:
[----:B-1----:R-:W-:Y:S01]  /*15d10*/  IMAD.MOV.U32 R190, RZ, RZ, 0x1 ;  /* 0x00000001ffbe7424 */ /* 0x002fe200078e00ff */
[----:B------:R-:W-:Y:S01]  /*15d20*/  MOV R169, 0x1f ;  /* 0x0000001f00a97802 */ /* 0x000fe20000000f00 */
[----:B------:R-:W-:Y:S01]  /*15d30*/  IMAD.MOV.U32 R188, RZ, RZ, -0x1 ;  /* 0xffffffffffbc7424 */ /* 0x000fe200078e00ff */
[----:B------:R-:W-:-:S02]  /*15d40*/  MOV R170, 0x15d60 ;  /* 0x00015d6000aa7802 */ /* 0x000fc40000000f00 */
[----:B------:R-:W-:Y:S05]  /*15d50*/  CALL.REL.NOINC `($__internal_105_$__cuda_sm70_shflsync_bfly_p) ;  /* 0x00000a9000007944 */ /* 0x000fea0003c00000 */
[----:B-1----:R-:W-:Y:S01]  /*15d60*/  MOV R168, R190 ;  /* 0x000000be00a87202 */ /* 0x002fe20000000f00 */
[----:B0-----:R-:W-:Y:S05]  /*15d70*/  BRA `(.L_x_31889) ;  /* 0xffffe1c000007947 */ /* 0x001fea000383ffff */
.L_x_31886:
[----:B------:R-:W-:Y:S01]  /*15d80*/  HFMA2.MMA R169, -RZ, RZ, 0, 1.847743988037109375e-06 ;  /* 0x0000001fffa97435 */ /* 0x000fe200000001ff */
[----:B------:R-:W-:Y:S01]  /*15d90*/  IMAD.MOV.U32 R190, RZ, RZ, 0x2 ;  /* 0x00000002ffbe7424 */ /* 0x000fe200078e00ff */
[----:B------:R-:W-:Y:S01]  /*15da0*/  MOV R170, 0x15dd0 ;  /* 0x00015dd000aa7802 */ /* 0x000fe20000000f00 */
[----:B------:R-:W-:-:S03]  /*15db0*/  IMAD.MOV.U32 R188, RZ, RZ, -0x1 ;  /* 0xffffffffffbc7424 */ /* 0x000fc600078e00ff */
[----:B------:R-:W-:Y:S05]  /*15dc0*/  CALL.REL.NOINC `($__internal_105_$__cuda_sm70_shflsync_bfly_p) ;  /* 0x00000a2000007944 */ /* 0x000fea0003c00000 */
[----:B01----:R-:W-:Y:S01]  /*15dd0*/  FADD.FTZ R189, R189, R190 ;  /* 0x000000bebdbd7221 */ /* 0x003fe20000010000 */
[----:B------:R-:W-:Y:S01]  /*15de0*/  MOV R190, 0x4 ;  /* 0x0000000400be7802 */ /* 0x000fe20000000f00 */
[----:B------:R-:W-:Y:S01]  /*15df0*/  IMAD.MOV.U32 R169, RZ, RZ, 0x1f ;  /* 0x0000001fffa97424 */ /* 0x000fe200078e00ff */
[----:B------:R-:W-:-:S02]  /*15e00*/  MOV R188, 0xffffffff ;  /* 0xffffffff00bc7802 */ /* 0x000fc40000000f00 */
[----:B------:R-:W-:Y:S02]  /*15e10*/  MOV R170, 0x15e30 ;  /* 0x00015e3000aa7802 */ /* 0x000fe40000000f00 */
[----:B------:R-:W-:Y:S05]  /*15e20*/  CALL.REL.NOINC `($__internal_105_$__cuda_sm70_shflsync_bfly_p) ;  /* 0x000009c000007944 */ /* 0x000fea0003c00000 */
[----:B0-----:R-:W-:Y:S01]  /*15e30*/  HFMA2.MMA R169, -RZ, RZ, 0, 1.847743988037109375e-06 ;  /* 0x0000001fffa97435 */ /* 0x001fe200000001ff */
[----:B-1----:R-:W-:Y:S01]  /*15e40*/  FADD.FTZ R189, R189, R190 ;  /* 0x000000bebdbd7221 */ /* 0x002fe20000010000 */
[----:B------:R-:W-:Y:S01]  /*15e50*/  MOV R170, 0x15e90 ;  /* 0x00015e9000aa7802 */ /* 0x000fe20000000f00 */
[----:B------:R-:W-:Y:S02]  /*15e60*/  IMAD.MOV.U32 R190, RZ, RZ, 0x8 ;  /* 0x00000008ffbe7424 */ /* 0x000fe400078e00ff */
[----:B------:R-:W-:Y:S02]  /*15e70*/  IMAD.MOV.U32 R188, RZ, RZ, -0x1 ;  /* 0xffffffffffbc7424 */ /* 0x000fe400078e00ff */
[----:B------:R-:W-:Y:S05]  /*15e80*/  CALL.REL.NOINC `($__internal_105_$__cuda_sm70_shflsync_bfly_p) ;  /* 0x0000096000007944 */ /* 0x000fea0003c00000 */
[----:B01----:R-:W-:Y:S01]  /*15e90*/  FADD.FTZ R189, R189, R190 ;  /* 0x000000bebdbd7221 */ /* 0x003fe20000010000 */
[----:B------:R-:W-:Y:S01]  /*15ea0*/  MOV R190, 0x10 ;  /* 0x0000001000be7802 */ /* 0x000fe20000000f00 */
[----:B------:R-:W-:Y:S01]  /*15eb0*/  IMAD.MOV.U32 R169, RZ, RZ, 0x1f ;  /* 0x0000001fffa97424 */ /* 0x000fe200078e00ff */
[----:B------:R-:W-:Y:S02]  /*15ec0*/  MOV R188, 0xffffffff ;  /* 0xffffffff00bc7802 */ /* 0x000fe40000000f00 */
[----:B------:R-:W-:-:S02]  /*15ed0*/  MOV R170, 0x15ef0 ;  /* 0x00015ef000aa7802 */ /* 0x000fc40000000f00 */
[----:B------:R-:W-:Y:S05]  /*15ee0*/  CALL.REL.NOINC `($__internal_105_$__cuda_sm70_shflsync_bfly_p) ;  /* 0x0000090000007944 */ /* 0x000fea0003c00000 */
        /* <DEDUP_REMOVED lines=116> */
[----:B------:R-:W-:Y:S01]  /*16630*/  HFMA2.MMA R169, -RZ, RZ, 0, 1.847743988037109375e-06 ;  /* 0x0000001fffa97435 */ /* 0x000fe200000001ff */
[----:B------:R-:W-:-:S05]  /*16640*/  MOV R170, 0x16660 ;  /* 0x0001666000aa7802 */ /* 0x000fca0000000f00 */
        /* <DEDUP_REMOVED lines=19> */
[----:B0-----:R-:W-:Y:S01]  /*16780*/  HFMA2.MMA R169, -RZ, RZ, 0, 1.847743988037109375e-06 ;  /* 0x0000001fffa97435 */ /* 0x001fe200000001ff */
[----:B-1----:R-:W-:Y:S01]  /*16790*/  FADD.FTZ R189, R189, R190 ;  /* 0x000000bebdbd7221 */ /* 0x002fe20000010000 */
[----:B------:R-:W-:Y:S01]  /*167a0*/  MOV R170, 0x167e0 ;  /* 0x000167e000aa7802 */ /* 0x000fe20000000f00 */
[----:B------:R-:W-:-:S02]  /*167b0*/  IMAD.MOV.U32 R190, RZ, RZ, 0x10 ;  /* 0x00000010ffbe7424 */ /* 0x000fc400078e00ff */
[----:B------:R-:W-:Y:S02]  /*167c0*/  IMAD.MOV.U32 R188, RZ, RZ, -0x1 ;  /* 0xffffffffffbc7424 */ /* 0x000fe400078e00ff */
[----:B------:R-:W-:Y:S05]  /*167d0*/  CALL.REL.NOINC `($__internal_105_$__cuda_sm70_shflsync_bfly_p) ;  /* 0x0000001000007944 */ /* 0x000fea0003c00000 */
[----:B01----:R-:W-:Y:S05]  /*167e0*/  BRA `(.L_x_31890) ;  /* 0xffffdf9000007947 */ /* 0x003fea000383ffff */
        .weak           $__internal_105_$__cuda_sm70_shflsync_bfly_p
        .type           $__internal_105_$__cuda_sm70_shflsync_bfly_p,@function
        .size           $__internal_105_$__cuda_sm70_shflsync_bfly_p,(.L_x_44945 - $__internal_105_$__cuda_sm70_shflsync_bfly_p)
$__internal_105_$__cuda_sm70_shflsync_bfly_p:
[----:B------:R-:W-:Y:S01]  /*167f0*/  MOV R171, 0x0 ;  /* 0x0000000000ab7802 */ /* 0x000fe20000000f00 */
[----:B------:R-:W-:Y:S04]  /*16800*/  WARPSYNC R188 ;  /* 0x000000bc00007348 */ /* 0x000fe80003800000 */
[----:B------:R0:W1:Y:S01]  /*16810*/  SHFL.BFLY PT, R190, R189, R190, R169 ;  /* 0x0c0000bebdbe7389 */ /* 0x00006200000e00a9 */
[----:B------:R-:W-:Y:S05]  /*16820*/  RET.REL.NODEC R170 `(_ZN10layer_norm13ln_fwd_kernelINS_13Kernel_traitsI6__halfS2_fS2_fjLj7168ELj1ELj1ELj4ELj16ENS_18Kernel_traits_baseILj7168ES2_S2_fS2_fjLj128EEEEELb1ELb0ELb0ELb1EEEvNS_9FwdParamsE) ;  /* 0xfffe97d0aa007950 */ /* 0x000fea0003c3ffff */
.L_x_31891:
        /* <DEDUP_REMOVED lines=13> */
.L_x_44945:


//--------------------- .text._ZN10layer_norm13ln_fwd_kernelINS_13Kernel_traitsI6__halfS2_fS2_fjLj7168ELj1ELj1ELj4ELj16ENS_18Kernel_traits_baseILj7168ES2_S2_fS2_fjLj128EEEEELb1ELb0ELb1ELb0EEEvNS_9FwdParamsE --------------------------
	.section	.text._ZN10layer_norm13ln_fwd_kernelINS_13Kernel_traitsI6__halfS2_fS2_fjLj7168ELj1ELj1ELj4ELj16ENS_18Kernel_traits_baseILj7168ES2_S2_fS2_fjLj128EEEEELb1ELb0ELb1ELb0EEEvNS_9FwdParamsE,"ax",@progbits
	.sectioninfo	@"SHI_REGISTERS=226"
	.align	128
        .global         _ZN10layer_norm13ln_fwd_kernelINS_13Kernel_traitsI6__halfS2_fS2_fjLj7168ELj1ELj1ELj4ELj16ENS_18Kernel_traits_baseILj7168ES2_S2_fS2_fjLj128EEEEELb1ELb0ELb1ELb0EEEvNS_9FwdParamsE
        .type           _ZN10layer_norm13ln_fwd_kernelINS_13Kernel_traitsI6__halfS2_fS2_fjLj7168ELj1ELj1ELj4ELj16ENS_18Kernel_traits_baseILj7168ES2_S2_fS2_fjLj128EEEEELb1ELb0ELb1ELb0EEEvNS_9FwdParamsE,@function
        .size           _ZN10layer_norm13ln_fwd_kernelINS_13Kernel_traitsI6__halfS2_fS2_fjLj7168ELj1ELj1ELj4ELj16ENS_18Kernel_traits_baseILj7168ES2_S2_fS2_fjLj128EEEEELb1ELb0ELb1ELb0EEEvNS_9FwdParamsE,(.L_x_44946 - _ZN10layer_norm13ln_fwd_kernelINS_13Kernel_traitsI6__halfS2_fS2_fjLj7168ELj1ELj1ELj4ELj16ENS_18Kernel_traits_baseILj7168ES2_S2_fS2_fjLj128EEEEELb1ELb0ELb1ELb0EEEvNS_9FwdParamsE)
        .other          _ZN10layer_norm13ln_fwd_kernelINS_13Kernel_traitsI6__halfS2_fS2_fjLj7168ELj1ELj1ELj4ELj16ENS_18Kernel_traits_baseILj7168ES2_S2_fS2_fjLj128EEEEELb1ELb0ELb1ELb0EEEvNS_9FwdParamsE,@"STO_CUDA_ENTRY STV_DEFAULT"
_ZN10layer_norm13ln_fwd_kernelINS_13Kernel_traitsI6__halfS2_fS2_fjLj7168ELj1ELj1ELj4ELj16ENS_18Kernel_traits_baseILj7168ES2_S2_fS2_fjLj128EEEEELb1ELb0ELb1ELb0EEEvNS_9FwdParamsE:
.text._ZN10layer_norm13ln_fwd_kernelINS_13Kernel_traitsI6__halfS2_fS2_fjLj7168ELj1ELj1ELj4ELj16ENS_18Kernel_traits_baseILj7168ES2_S2_fS2_fjLj128EEEEELb1ELb0ELb1ELb0EEEvNS_9FwdParamsE:
        /* <DEDUP_REMOVED lines=96> */
.L_x_31893:
[----:B0-----:R-:W-:Y:S05]  /*0600*/  BSYNC B0 ;  /* 0x0000000000007941 */ /* 0x001fea0003800000 */
.L_x_31892:
        /* <DEDUP_REMOVED lines=13> */
.L_x_31895:
[----:B0-----:R-:W-:Y:S05]  /*06e0*/  BSYNC B0 ;  /* 0x0000000000007941 */ /* 0x001fea0003800000 */
.L_x_31894:
        /* <DEDUP_REMOVED lines=13> */
.L_x_31897:
[----:B0-----:R-:W-:Y:S05]  /*07c0*/  BSYNC B0 ;  /* 0x0000000000007941 */ /* 0x001fea0003800000 */
.L_x_31896:
        /* <DEDUP_REMOVED lines=13> */
.L_x_31899:
[----:B0-----:R-:W-:Y:S05]  /*08a0*/  BSYNC B0 ;  /* 0x0000000000007941 */ /* 0x001fea0003800000 */
.L_x_31898:
        /* <DEDUP_REMOVED lines=13> */
.L_x_31901:
[----:B0-----:R-:W-:Y:S05]  /*0980*/  BSYNC B0 ;  /* 0x0000000000007941 */ /* 0x001fea0003800000 */
.L_x_31900:
        /* <DEDUP_REMOVED lines=21> */
.L_x_31903:
[----:B0-----:R-:W-:Y:S05]  /*0ae0*/  BSYNC B0 ;  /* 0x0000000000007941 */ /* 0x001fea0003800000 */
.L_x_31902:
        /* <DEDUP_REMOVED lines=21> */
.L_x_31905:
[----:B0-----:R-:W-:Y:S05]  /*0c40*/  BSYNC B0 ;  /* 0x0000000000007941 */ /* 0x001fea0003800000 */
.L_x_31904:
[----:B------:R-:W-:Y:S02]  /*0c50*/  ISETP.GE.AND P1, PT, R42, c[0x0][0x164], PT ;  /* 0x000059002a007a0c */ /* 0x000fe40003f26270 */
[----:B------:R-:W-:Y:S02]  /*0c60*/  LOP3.LUT R200, R23, UR23, R12, 0x96, !PT ;  /* 0x0000001717c87c12 */ /* 0x000fe4000f8e960c */
[----:B------:R-:W-:-:S09]  /*0c70*/  LOP3.LUT R198, R21, UR24, R2, 0x96, !PT ;  /* 0x0000001815c67c12 */ /* 0x000fd2000f8e9602 */
[----:B------:R-:W-:Y:S05]  /*0c80*/  @P1 EXIT ;  /* 0x000000000000194d */ /* 0x000fea0003800000 */
[----:B------:R-:W-:Y:S01]  /*0c90*/  SHF.R.S32.HI R89, RZ, 0x3, R89 ;  /* 0x00000003ff597819 */ /* 0x000fe20000011459 */
[--C-:B-----5:R-:W-:Y:S01]  /*0ca0*/  HADD2.F32 R159, -RZ, R56.reuse.H0_H0 ;  /* 0x20000038ff9f7230 */ /* 0x120fe20000004100 */
[----:B------:R-:W-:Y:S01]  /*0cb0*/  IMAD.HI.U32 R194, R198, -0x326172a9, RZ ;  /* 0xcd9e8d57c6c27827 */ /* 0x000fe200078e00ff */
[----:B------:R-:W-:Y:S01]  /*0cc0*/  HADD2.F32 R164, -RZ, R56.H1_H1 ;  /* 0x30000038ffa47230 */ /* 0x000fe20000004100 */
[----:B------:R-:W-:Y:S01]  /*0cd0*/  LOP3.LUT R56, R89, 0x7f, RZ, 0xc0, !PT ;  /* 0x0000007f59387812 */ /* 0x000fe200078ec0ff */
[--C-:B------:R-:W-:Y:S01]  /*0ce0*/  HADD2.F32 R160, -RZ, R57.reuse.H0_H0 ;  /* 0x20000039ffa07230 */ /* 0x100fe20000004100 */
[----:B------:R-:W-:Y:S01]  /*0cf0*/  SHF.R.U32.HI R89, RZ, 0x2, R89 ;  /* 0x00000002ff597819 */ /* 0x000fe20000011659 */
[----:B------:R-:W-:Y:S01]  /*0d00*/  HADD2.F32 R166, -RZ, R57.H1_H1 ;  /* 0x30000039ffa67230 */ /* 0x000fe20000004100 */
[----:B------:R-:W-:Y:S01]  /*0d10*/  LOP3.LUT R57, R120, 0x60, RZ, 0xc0, !PT ;  /* 0x0000006078397812 */ /* 0x000fe200078ec0ff */
[--C-:B------:R-:W-:Y:S01]  /*0d20*/  HADD2.F32 R178, -RZ, R48.reuse.H0_H0 ;  /* 0x20000030ffb27230 */ /* 0x100fe20000004100 */
[----:B------:R-:W-:Y:S01]  /*0d30*/  IMAD.HI.U32 R196, R200, -0x2daee0ad, RZ ;  /* 0xd2511f53c8c47827 */ /* 0x000fe200078e00ff */
[----:B------:R-:W-:Y:S01]  /*0d40*/  HADD2.F32 R179, -RZ, R48.H1_H1 ;  /* 0x30000030ffb37230 */ /* 0x000fe20000004100 */
[----:B------:R-:W-:Y:S01]  /*0d50*/  LOP3.LUT R48, R89, 0x3fffffe0, RZ, 0xc0, !PT ;  /* 0x3fffffe059307812 */ /* 0x000fe200078ec0ff */
[--C-:B------:R-:W-:Y:S01]  /*0d60*/  HADD2.F32 R180, -RZ, R49.reuse.H0_H0 ;  /* 0x20000031ffb47230 */ /* 0x100fe20000004100 */
[----:B------:R-:W-:Y:S01]  /*0d70*/  IMAD.IADD R57, R56, 0x1, -R57 ;  /* 0x0000000138397824 */ /* 0x000fe200078e0a39 */
[----:B------:R-:W-:Y:S01]  /*0d80*/  HADD2.F32 R181, -RZ, R49.H1_H1 ;  /* 0x30000031ffb57230 */ /* 0x000fe20000004100 */
[----:B------:R-:W-:Y:S01]  /*0d90*/  IMAD.SHL.U32 R49, R120, 0x20, RZ ;  /* 0x0000002078317824 */ /* 0x000fe200078e00ff */
[--C-:B------:R-:W-:Y:S01]  /*0da0*/  HADD2.F32 R184, -RZ, R51.reuse.H0_H0 ;  /* 0x20000033ffb87230 */ /* 0x100fe20000004100 */
[----:B------:R-:W-:Y:S01]  /*0db0*/  LOP3.LUT R197, R88, 0x3, RZ, 0xc0, !PT ;  /* 0x0000000358c57812 */ /* 0x000fe200078ec0ff */
[----:B------:R-:W-:Y:S01]  /*0dc0*/  HADD2.F32 R185, -RZ, R51.H1_H1 ;  /* 0x30000033ffb97230 */ /* 0x000fe20000004100 */
[----:B------:R-:W-:Y:S01]  /*0dd0*/  IMNMX R57, RZ, R57, !PT ;  /* 0x00000039ff397217 */ /* 0x000fe20007800200 */
[--C-:B------:R-:W-:Y:S01]  /*0de0*/  HADD2.F32 R189, -RZ, R53.reuse.H0_H0 ;  /* 0x20000035ffbd7230 */ /* 0x100fe20000004100 */
[----:B------:R-:W-:Y:S01]  /*0df0*/  LOP3.LUT R49, R49, 0x3e0, RZ, 0xc0, !PT ;  /* 0x000003e031317812 */ /* 0x000fe200078ec0ff */
[----:B------:R-:W-:Y:S01]  /*0e00*/  HADD2.F32 R188, -RZ, R53.H1_H1 ;  /* 0x30000035ffbc7230 */ /* 0x000fe20000004100 */
[----:B------:R-:W-:Y:S01]  /*0e10*/  IMNMX R57, R57, 0x20, PT ;  /* 0x0000002039397817 */ /* 0x000fe20003800200 */
[----:B------:R-:W-:Y:S01]  /*0e20*/  IMAD R51, R90, -0x2daee0ad, RZ ;  /* 0xd2511f535a337824 */ /* 0x000fe200078e02ff */
[--C-:B------:R-:W-:Y:S01]  /*0e30*/  HADD2.F32 R40, -RZ, R32.reuse.H0_H0 ;  /* 0x20000020ff287230 */ /* 0x100fe20000004100 */
[----:B------:R-:W-:Y:S01]  /*0e40*/  IMAD.IADD R49, R56, 0x1, -R49 ;  /* 0x0000000138317824 */ /* 0x000fe200078e0a31 */
[----:B------:R-:W-:Y:S01]  /*0e50*/  HADD2.F32 R41, -RZ, R32.H1_H1 ;  /* 0x30000020ff297230 */ /* 0x000fe20000004100 */
[----:B------:R-:W-:Y:S01]  /*0e60*/  IMAD.IADD R57, R57, 0x1, R48 ;  /* 0x0000000139397824 */ /* 0x000fe200078e0230 */
[--C-:B------:R-:W-:Y:S01]  /*0e70*/  HADD2.F32 R38, -RZ, R33.reuse.H0_H0 ;  /* 0x20000021ff267230 */ /* 0x100fe20000004100 */
[----:B------:R-:W-:Y:S01]  /*0e80*/  IMAD R53, R91, -0x326172a9, RZ ;  /* 0xcd9e8d575b357824 */ /* 0x000fe200078e02ff */
[----:B------:R-:W-:Y:S01]  /*0e90*/  IMNMX R49, RZ, R49, !PT ;  /* 0x00000031ff317217 */ /* 0x000fe20007800200 */
[----:B------:R-:W-:Y:S01]  /*0ea0*/  HADD2.F32 R39, -RZ, R33.H1_H1 ;  /* 0x30000021ff277230 */ /* 0x000fe20000004100 */
[----:B------:R-:W-:Y:S01]  /*0eb0*/  SHF.L.U32 R57, R57, 0x3, RZ ;  /* 0x0000000339397819 */ /* 0x000fe200000006ff */
[--C-:B------:R-:W-:Y:S01]  /*0ec0*/  HADD2.F32 R36, -RZ, R34.reuse.H0_H0 ;  /* 0x20000022ff247230 */ /* 0x100fe20000004100 */
[----:B------:R-:W-:Y:S01]  /*0ed0*/  IMNMX R49, R49, 0x20, PT ;  /* 0x0000002031317817 */ /* 0x000fe20003800200 */
[----:B------:R-:W-:Y:S01]  /*0ee0*/  HADD2.F32 R37, -RZ, R34.H1_H1 ;  /* 0x30000022ff257230 */ /* 0x000fe20000004100 */
[----:B------:R-:W-:Y:S01]  /*0ef0*/  LOP3.LUT R194, R194, UR25, R53, 0x96, !PT ;  /* 0x00000019c2c27c12 */ /* 0x000fe2000f8e9635 */
[--C-:B------:R-:W-:Y:S01]  /*0f00*/  HADD2.F32 R29, -RZ, R10.reuse.H0_H0 ;  /* 0x2000000aff1d7230 */ /* 0x100fe20000004100 */
[----:B------:R-:W0:Y:S01]  /*0f10*/  I2F.U32 R57, R57 ;  /* 0x0000003900397306 */ /* 0x000e220000201000 */
[----:B------:R-:W-:Y:S01]  /*0f20*/  IMAD.IADD R49, R48, 0x1, R49 ;  /* 0x0000000130317824 */ /* 0x000fe200078e0231 */
[----:B------:R-:W-:Y:S01]  /*0f30*/  HADD2.F32 R28, -RZ, R10.H1_H1 ;  /* 0x3000000aff1c7230 */ /* 0x000fe20000004100 */
[----:B------:R-:W-:Y:S01]  /*0f40*/  LOP3.LUT R196, R196, UR26, R51, 0x96, !PT ;  /* 0x0000001ac4c47c12 */ /* 0x000fe2000f8e9633 */
[--C-:B------:R-:W-:Y:S01]  /*0f50*/  HADD2.F32 R27, -RZ, R11.reuse.H0_H0 ;  /* 0x2000000bff1b7230 */ /* 0x100fe20000004100 */
[----:B------:R-:W-:Y:S01]  /*0f60*/  IMAD.MOV.U32 R201, RZ, RZ, 0x1 ;  /* 0x00000001ffc97424 */ /* 0x000fe200078e00ff */
[----:B------:R-:W-:Y:S01]  /*0f70*/  HADD2.F32 R26, -RZ, R11.H1_H1 ;  /* 0x3000000bff1a7230 */ /* 0x000fe20000004100 */
[----:B------:R-:W-:Y:S01]  /*0f80*/  IMAD R198, R198, -0x326172a9, RZ ;  /* 0xcd9e8d57c6c67824 */ /* 0x000fe200078e02ff */
[--C-:B------:R-:W-:Y:S01]  /*0f90*/  HADD2.F32 R24, -RZ, R16.reuse.H0_H0 ;  /* 0x20000010ff187230 */ /* 0x100fe20000004100 */
[----:B------:R-:W-:Y:S01]  /*0fa0*/  IMAD R200, R200, -0x2daee0ad, RZ ;  /* 0xd2511f53c8c87824 */ /* 0x000fe200078e02ff */
[----:B------:R-:W-:Y:S01]  /*0fb0*/  HADD2.F32 R25, -RZ, R16.H1_H1 ;  /* 0x30000010ff197230 */ /* 0x000fe20000004100 */
[----:B------:R-:W-:Y:S01]  /*0fc0*/  IMAD.MOV.U32 R199, RZ, RZ, RZ ;  /* 0x000000ffffc77224 */ /* 0x000fe200078e00ff */
[--C-:B------:R-:W-:Y:S01]  /*0fd0*/  HADD2.F32 R22, -RZ, R17.reuse.H0_H0 ;  /* 0x20000011ff167230 */ /* 0x100fe20000004100 */
[----:B------:R-:W-:Y:S01]  /*0fe0*/  SHF.L.U32 R202, R49, 0x3, RZ ;  /* 0x0000000331ca7819 */ /* 0x000fe200000006ff */
[----:B------:R-:W-:Y:S01]  /*0ff0*/  HADD2.F32 R23, -RZ, R17.H1_H1 ;  /* 0x30000011ff177230 */ /* 0x000fe20000004100 */
[----:B------:R-:W-:Y:S01]  /*1000*/  ULDC.U8 UR8, c[0x0][0x1f0] ;  /* 0x00007c0000087ab9 */ /* 0x000fe20000000000 */
[----:B0-----:R0:W1:Y:S01]  /*1010*/  MUFU.RCP R195, R57 ;  /* 0x0000003900c37308 */ /* 0x0010620000001000 */
[----:B------:R-:W-:-:S02]  /*1020*/  HADD2.F32 R20, -RZ, R18.H0_H0 ;  /* 0x20000012ff147230 */ /* 0x000fc40000004100 */
[----:B------:R-:W-:Y:S02]  /*1030*/  HADD2.F32 R21, -RZ, R18.H1_H1 ;  /* 0x30000012ff157230 */ /* 0x000fe40000004100 */
[----:B------:R-:W-:Y:S02]  /*1040*/  HADD2.F32 R34, -RZ, R35.H0_H0 ;  /* 0x20000023ff227230 */ /* 0x000fe40000004100 */
[--C-:B------:R-:W-:Y:S02]  /*1050*/  HADD2.F32 R33, -RZ, R8.reuse.H0_H0 ;  /* 0x20000008ff217230 */ /* 0x100fe40000004100 */
[----:B------:R-:W-:Y:S02]  /*1060*/  HADD2.F32 R32, -RZ, R8.H1_H1 ;  /* 0x30000008ff207230 */ /* 0x000fe40000004100 */
[--C-:B------:R-:W-:Y:S02]  /*1070*/  HADD2.F32 R31, -RZ, R9.reuse.H0_H0 ;  /* 0x20000009ff1f7230 */ /* 0x100fe40000004100 */
[----:B------:R-:W-:-:S02]  /*1080*/  HADD2.F32 R30, -RZ, R9.H1_H1 ;  /* 0x30000009ff1e7230 */ /* 0x000fc40000004100 */
[----:B------:R-:W-:Y:S02]  /*1090*/  HADD2.F32 R18, -RZ, R19.H0_H0 ;  /* 0x20000013ff127230 */ /* 0x000fe40000004100 */
        /* <DEDUP_REMOVED lines=78> */
.L_x_32453:
        /* <DEDUP_REMOVED lines=48> */
.L_x_31911:
[----:B------:R-:W-:Y:S02]  /*1880*/  IMAD.MOV.U32 R116, RZ, RZ, R198 ;  /* 0x000000ffff747224 */ /* 0x000fe400078e00c6 */
.L_x_31912:
[----:B------:R-:W-:Y:S05]  /*1890*/  BSYNC B2 ;  /* 0x0000000000027941 */ /* 0x000fea0003800000 */
.L_x_31910:
        /* <DEDUP_REMOVED lines=16> */
.L_x_31916:
[----:B------:R-:W-:Y:S05]  /*19a0*/  BSYNC B3 ;  /* 0x0000000000037941 */ /* 0x000fea0003800000 */
.L_x_31915:
        /* <DEDUP_REMOVED lines=44> */
.L_x_31914:
[----:B------:R-:W-:Y:S05]  /*1c70*/  BSYNC B2 ;  /* 0x0000000000027941 */ /* 0x000fea0003800000 */
.L_x_31913:
[----:B------:R-:W0:Y:S01]  /*1c80*/  I2F.U32 R52, R116 ;  /* 0x0000007400347306 */ /* 0x000e220000201000 */
[----:B-----5:R-:W-:Y:S01]  /*1c90*/  HADD2.F32 R53, -RZ, R56.H0_H0 ;  /* 0x20000038ff357230 */ /* 0x020fe20000004100 */
        /* <DEDUP_REMOVED lines=8> */
.L_x_31909:
[----:B0-----:R-:W-:Y:S05]  /*1d20*/  BSYNC B1 ;  /* 0x0000000000017941 */ /* 0x001fea0003800000 */
.L_x_31908:
        /* <DEDUP_REMOVED lines=18> */
.L_x_31920:
[----:B------:R-:W-:Y:S02]  /*1e50*/  IMAD.MOV.U32 R118, RZ, RZ, R198 ;  /* 0x000000ffff767224 */ /* 0x000fe400078e00c6 */
.L_x_31921:
[----:B------:R-:W-:Y:S05]  /*1e60*/  BSYNC B2 ;  /* 0x0000000000027941 */ /* 0x000fea0003800000 */
.L_x_31919:
        /* <DEDUP_REMOVED lines=16> */
.L_x_31925:
[----:B------:R-:W-:Y:S05]  /*1f70*/  BSYNC B3 ;  /* 0x0000000000037941 */ /* 0x000fea0003800000 */
.L_x_31924:
        /* <DEDUP_REMOVED lines=44> */
.L_x_31923:
[----:B------:R-:W-:Y:S05]  /*2240*/  BSYNC B2 ;  /* 0x0000000000027941 */ /* 0x000fea0003800000 */
.L_x_31922:
[----:B------:R-:W0:Y:S01]  /*2250*/  I2F.U32 R53, R118 ;  /* 0x0000007600357306 */ /* 0x000e220000201000 */
[----:B-----5:R-:W-:Y:S01]  /*2260*/  HADD2.F32 R54, -RZ, R56.H1_H1 ;  /* 0x30000038ff367230 */ /* 0x020fe20000004100 */
        /* <DEDUP_REMOVED lines=8> */
.L_x_31918:
[----:B------:R-:W-:Y:S05]  /*22f0*/  BSYNC B1 ;  /* 0x0000000000017941 */ /* 0x000fea0003800000 */
.L_x_31917:
        /* <DEDUP_REMOVED lines=18> */
.L_x_31929:
[----:B------:R-:W-:Y:S02]  /*2420*/  IMAD.MOV.U32 R118, RZ, RZ, R198 ;  /* 0x000000ffff767224 */ /* 0x000fe400078e00c6 */
.L_x_31930:
[----:B------:R-:W-:Y:S05]  /*2430*/  BSYNC B2 ;  /* 0x0000000000027941 */ /* 0x000fea0003800000 */
.L_x_31928:
        /* <DEDUP_REMOVED lines=16> */
.L_x_31934:
[----:B------:R-:W-:Y:S05]  /*2540*/  BSYNC B3 ;  /* 0x0000000000037941 */ /* 0x000fea0003800000 */
.L_x_31933:
        /* <DEDUP_REMOVED lines=44> */
.L_x_31932:
[----:B------:R-:W-:Y:S05]  /*2810*/  BSYNC B2 ;  /* 0x0000000000027941 */ /* 0x000fea0003800000 */
.L_x_31931:
[----:B------:R-:W0:Y:S01]  /*2820*/  I2F.U32 R54, R118 ;  /* 0x0000007600367306 */ /* 0x000e220000201000 */
[----:B------:R-:W-:Y:S01]  /*2830*/  HFMA2.MMA R65, -RZ, RZ, 0.1171875, 0 ;  /* 0x2f800000ff417435 */ /* 0x000fe200000001ff */
[----:B-----5:R-:W-:-:S05]  /*2840*/  HADD2.F32 R55, -RZ, R57.H0_H0 ;  /* 0x20000039ff377230 */ /* 0x020fca0000004100 */
[----:B------:R-:W-:-:S04]  /*2850*/  FMUL.FTZ R55, R55, c[0x0][0x1ec] ;  /* 0x00007b0037377a20 */ /* 0x000fc80000410000 */
[----:B------:R-:W-:Y:S02]  /*2860*/  FMUL.FTZ R55, R55, c[0x0][0x1e8] ;  /* 0x00007a0037377a20 */ /* 0x000fe40000410000 */
[----:B0-----:R-:W-:-:S05]  /*2870*/  FFMA.FTZ R54, R54, R65, 1.1641532182693481445e-10 ;  /* 0x2f00000036367423 */ /* 0x001fca0000010041 */
[----:B------:R-:W-:-:S04]  /*2880*/  FSETP.GTU.FTZ.AND P4, PT, R54, c[0x0][0x1e4], PT ;  /* 0x0000790036007a0b */ /* 0x000fc80003f9c000 */
[----:B------:R-:W-:Y:S02]  /*2890*/  FSEL R54, R55, RZ, !P4 ;  /* 0x000000ff37367208 */ /* 0x000fe40006000000 */
[----:B------:R-:W-:-:S03]  /*28a0*/  SEL R205, RZ, 0x1, P4 ;  /* 0x00000001ffcd7807 */ /* 0x000fc60002000000 */
[----:B------:R-:W-:Y:S02]  /*28b0*/  @P2 FADD.FTZ R54, R50, R54 ;  /* 0x0000003632362221 */ /* 0x000fe40000010000 */
.L_x_31927:
[----:B------:R-:W-:Y:S05]  /*28c0*/  BSYNC B1 ;  /* 0x0000000000017941 */ /* 0x000fea0003800000 */
.L_x_31926:
        /* <DEDUP_REMOVED lines=18> */
.L_x_31938:
[----:B------:R-:W-:Y:S02]  /*29f0*/  MOV R162, R198 ;  /* 0x000000c600a27202 */ /* 0x000fe40000000f00 */
.L_x_31939:
[----:B------:R-:W-:Y:S05]  /*2a00*/  BSYNC B2 ;  /* 0x0000000000027941 */ /* 0x000fea0003800000 */
.L_x_31937:
        /* <DEDUP_REMOVED lines=16> */
.L_x_31943:
[----:B------:R-:W-:Y:S05]  /*2b10*/  BSYNC B3 ;  /* 0x0000000000037941 */ /* 0x000fea0003800000 */
.L_x_31942:
        /* <DEDUP_REMOVED lines=44> */
.L_x_31941:
[----:B------:R-:W-:Y:S05]  /*2de0*/  BSYNC B2 ;  /* 0x0000000000027941 */ /* 0x000fea0003800000 */
.L_x_31940:
        /* <DEDUP_REMOVED lines=10> */
.L_x_31936:
[----:B------:R-:W-:Y:S05]  /*2e90*/  BSYNC B1 ;  /* 0x0000000000017941 */ /* 0x000fea0003800000 */
.L_x_31935:
        /* <DEDUP_REMOVED lines=18> */
.L_x_31947:
[----:B------:R-:W-:Y:S02]  /*2fc0*/  IMAD.MOV.U32 R162, RZ, RZ, R198 ;  /* 0x000000ffffa27224 */ /* 0x000fe400078e00c6 */
.L_x_31948:
[----:B------:R-:W-:Y:S05]  /*2fd0*/  BSYNC B2 ;  /* 0x0000000000027941 */ /* 0x000fea0003800000 */
.L_x_31946:
        /* <DEDUP_REMOVED lines=16> */
.L_x_31952:
[----:B------:R-:W-:Y:S05]  /*30e0*/  BSYNC B3 ;  /* 0x0000000000037941 */ /* 0x000fea0003800000 */
.L_x_31951:
        /* <DEDUP_REMOVED lines=44> */
.L_x_31950:
[----:B------:R-:W-:Y:S05]  /*33b0*/  BSYNC B2 ;  /* 0x0000000000027941 */ /* 0x000fea0003800000 */
.L_x_31949:
[----:B------:R-:W0:Y:S01]  /*33c0*/  I2F.U32 R64, R162 ;  /* 0x000000a200407306 */ /* 0x000e220000201000 */
[----:B------:R-:W-:Y:S01]  /*33d0*/  HADD2.F32 R65, -RZ, R58.H0_H0 ;  /* 0x2000003aff417230 */ /* 0x000fe20000004100 */
        /* <DEDUP_REMOVED lines=8> */
.L_x_31945:
[----:B------:R-:W-:Y:S05]  /*3460*/  BSYNC B1 ;  /* 0x0000000000017941 */ /* 0x000fea0003800000 */
.L_x_31944:
        /* <DEDUP_REMOVED lines=18> */
.L_x_31956:
[----:B------:R-:W-:Y:S02]  /*3590*/  IMAD.MOV.U32 R216, RZ, RZ, R198 ;  /* 0x000000ffffd87224 */ /* 0x000fe400078e00c6 */
.L_x_31957:
[----:B------:R-:W-:Y:S05]  /*35a0*/  BSYNC B2 ;  /* 0x0000000000027941 */ /* 0x000fea0003800000 */
.L_x_31955:
        /* <DEDUP_REMOVED lines=16> */
.L_x_31961:
[----:B------:R-:W-:Y:S05]  /*36b0*/  BSYNC B3 ;  /* 0x0000000000037941 */ /* 0x000fea0003800000 */
.L_x_31960:
        /* <DEDUP_REMOVED lines=44> */
.L_x_31959:
[----:B------:R-:W-:Y:S05]  /*3980*/  BSYNC B2 ;  /* 0x0000000000027941 */ /* 0x000fea0003800000 */
.L_x_31958:
[----:B------:R-:W0:Y:S01]  /*3990*/  I2F.U32 R65, R216 ;  /* 0x000000d800417306 */ /* 0x000e220000201000 */
[----:B------:R-:W-:Y:S01]  /*39a0*/  HADD2.F32 R66, -RZ, R58.H1_H1 ;  /* 0x3000003aff427230 */ /* 0x000fe20000004100 */
        /* <DEDUP_REMOVED lines=8> */
.L_x_31954:
[----:B------:R-:W-:Y:S05]  /*3a30*/  BSYNC B1 ;  /* 0x0000000000017941 */ /* 0x000fea0003800000 */
.L_x_31953:
        /* <DEDUP_REMOVED lines=18> */
.L_x_31965:
[----:B------:R-:W-:Y:S02]  /*3b60*/  IMAD.MOV.U32 R216, RZ, RZ, R198 ;  /* 0x000000ffffd87224 */ /* 0x000fe400078e00c6 */
.L_x_31966:
[----:B------:R-:W-:Y:S05]  /*3b70*/  BSYNC B2 ;  /* 0x0000000000027941 */ /* 0x000fea0003800000 */
.L_x_31964:
        /* <DEDUP_REMOVED lines=16> */
.L_x_31970:
[----:B------:R-:W-:Y:S05]  /*3c80*/  BSYNC B3 ;  /* 0x0000000000037941 */ /* 0x000fea0003800000 */
.L_x_31969:
        /* <DEDUP_REMOVED lines=44> */
.L_x_31968:
[----:B------:R-:W-:Y:S05]  /*3f50*/  BSYNC B2 ;  /* 0x0000000000027941 */ /* 0x000fea0003800000 */
.L_x_31967:
        /* <DEDUP_REMOVED lines=10> */
.L_x_31963:
[----:B------:R-:W-:Y:S05]  /*4000*/  BSYNC B1 ;  /* 0x0000000000017941 */ /* 0x000fea0003800000 */
.L_x_31962:
        /* <DEDUP_REMOVED lines=18> */
.L_x_31974:
[----:B------:R-:W-:Y:S02]  /*4130*/  IMAD.MOV.U32 R216, RZ, RZ, R198 ;  /* 0x000000ffffd87224 */ /* 0x000fe400078e00c6 */
.L_x_31975:
[----:B------:R-:W-:Y:S05]  /*4140*/  BSYNC B2 ;  /* 0x0000000000027941 */ /* 0x000fea0003800000 */
.L_x_31973:
        /* <DEDUP_REMOVED lines=16> */
.L_x_31979:
[----:B------:R-:W-:Y:S05]  /*4250*/  BSYNC B3 ;  /* 0x0000000000037941 */ /* 0x000fea0003800000 */
.L_x_31978:
        /* <DEDUP_REMOVED lines=44> */
.L_x_31977:
[----:B------:R-:W-:Y:S05]  /*4520*/  BSYNC B2 ;  /* 0x0000000000027941 */ /* 0x000fea0003800000 */
.L_x_31976:
[----:B------:R-:W0:Y:S01]  /*4530*/  I2F.U32 R67, R216 ;  /* 0x000000d800437306 */ /* 0x000e220000201000 */
[----:B------:R-:W-:Y:S01]  /*4540*/  HFMA2.MMA R118, -RZ, RZ, 0.1171875, 0 ;  /* 0x2f800000ff767435 */ /* 0x000fe200000001ff */
[----:B------:R-:W-:-:S05]  /*4550*/  HADD2.F32 R116, -RZ, R59.H1_H1 ;  /* 0x3000003bff747230 */ /* 0x000fca0000004100 */
[----:B------:R-:W-:-:S04]  /*4560*/  FMUL.FTZ R116, R116, c[0x0][0x1ec] ;  /* 0x00007b0074747a20 */ /* 0x000fc80000410000 */
[----:B------:R-:W-:Y:S02]  /*4570*/  FMUL.FTZ R116, R116, c[0x0][0x1e8] ;  /* 0x00007a0074747a20 */ /* 0x000fe40000410000 */
[----:B0-----:R-:W-:-:S05]  /*4580*/  FFMA.FTZ R67, R67, R118, 1.1641532182693481445e-10 ;  /* 0x2f00000043437423 */ /* 0x001fca0000010076 */
[----:B------:R-:W-:-:S04]  /*4590*/  FSETP.GTU.FTZ.AND P3, PT, R67, c[0x0][0x1e4], PT ;  /* 0x0000790043007a0b */ /* 0x000fc80003f7c000 */
[----:B------:R-:W-:Y:S02]  /*45a0*/  FSEL R67, R116, RZ, !P3 ;  /* 0x000000ff74437208 */ /* 0x000fe40005800000 */
[----:B------:R-:W-:-:S03]  /*45b0*/  SEL R210, RZ, 0x1, P3 ;  /* 0x00000001ffd27807 */ /* 0x000fc60001800000 */
[----:B------:R-:W-:Y:S02]  /*45c0*/  @P2 FADD.FTZ R67, R63, R67 ;  /* 0x000000433f432221 */ /* 0x000fe40000010000 */
.L_x_31972:
[----:B------:R-:W-:Y:S05]  /*45d0*/  BSYNC B1 ;  /* 0x0000000000017941 */ /* 0x000fea0003800000 */
.L_x_31971:
        /* <DEDUP_REMOVED lines=26> */
.L_x_31981:
[----:B------:R-:W-:Y:S05]  /*4780*/  BSYNC B1 ;  /* 0x0000000000017941 */ /* 0x000fea0003800000 */
.L_x_31980:
[----:B------:R-:W-:Y:S02]  /*4790*/  IADD3 R215, R215, 0x80, RZ ;  /* 0x00000080d7d77810 */ /* 0x000fe40007ffe0ff */
[----:B------:R-:W-:Y:S02]  /*47a0*/  IADD3 R214, R214, 0x80, RZ ;  /* 0x00000080d6d67810 */ /* 0x000fe40007ffe0ff */
.L_x_31907:
[----:B-1----:R-:W-:Y:S05]  /*47b0*/  BSYNC B0 ;  /* 0x0000000000007941 */ /* 0x002fea0003800000 */
.L_x_31906:
        /* <DEDUP_REMOVED lines=9> */
[----:B------:R-:W2:Y:S01]  /*4850*/  @P2 LDG.E.128 R48, [R70.64] ;  /* 0x0000000646302981 */ /* 0x000ea2000c1e1d00 */
[----:B------:R-:W-:-:S03]  /*4860*/  ISETP.GT.AND P3, PT, R212, RZ, PT ;  /* 0x000000ffd400720c */ /* 0x000fc60003f64270 */
[----:B------:R1:W5:Y:S04]  /*4870*/  @P1 LDG.E.128 R56, [R72.64] ;  /* 0x0000000648381981 */ /* 0x000368000c1e1d00 */
[----:B------:R1:W5:Y:S01]  /*4880*/  @P2 LDG.E.128 R60, [R70.64+0x10] ;  /* 0x00001006463c2981 */ /* 0x000362000c1e1d00 */
[----:B------:R-:W-:Y:S05]  /*4890*/  BSSY B1, `(.L_x_31984) ;  /* 0x000005c000017945 */ /* 0x000fea0003800000 */
        /* <DEDUP_REMOVED lines=17> */
.L_x_31987:
[----:B0-----:R-:W-:Y:S02]  /*49b0*/  MOV R116, R198 ;  /* 0x000000c600747202 */ /* 0x001fe40000000f00 */
.L_x_31988:
[----:B------:R-:W-:Y:S05]  /*49c0*/  BSYNC B2 ;  /* 0x0000000000027941 */ /* 0x000fea0003800000 */
.L_x_31986:
        /* <DEDUP_REMOVED lines=16> */
.L_x_31992:
[----:B------:R-:W-:Y:S05]  /*4ad0*/  BSYNC B3 ;  /* 0x0000000000037941 */ /* 0x000fea0003800000 */
.L_x_31991:
        /* <DEDUP_REMOVED lines=44> */
.L_x_31990:
[----:B------:R-:W-:Y:S05]  /*4da0*/  BSYNC B2 ;  /* 0x0000000000027941 */ /* 0x000fea0003800000 */
.L_x_31989:
        /* <DEDUP_REMOVED lines=10> */
.L_x_31985:
[----:B-1----:R-:W-:Y:S05]  /*4e50*/  BSYNC B1 ;  /* 0x0000000000017941 */ /* 0x002fea0003800000 */
.L_x_31984:
        /* <DEDUP_REMOVED lines=18> */
.L_x_31996:
[----:B0-----:R-:W-:Y:S02]  /*4f80*/  IMAD.MOV.U32 R118, RZ, RZ, R198 ;  /* 0x000000ffff767224 */ /* 0x001fe400078e00c6 */
.L_x_31997:
[----:B------:R-:W-:Y:S05]  /*4f90*/  BSYNC B2 ;  /* 0x0000000000027941 */ /* 0x000fea0003800000 */
.L_x_31995:
        /* <DEDUP_REMOVED lines=16> */
.L_x_32001:
[----:B------:R-:W-:Y:S05]  /*50a0*/  BSYNC B3 ;  /* 0x0000000000037941 */ /* 0x000fea0003800000 */
.L_x_32000:
        /* <DEDUP_REMOVED lines=44> */
.L_x_31999:
[----:B------:R-:W-:Y:S05]  /*5370*/  BSYNC B2 ;  /* 0x0000000000027941 */ /* 0x000fea0003800000 */
.L_x_31998:
        /* <DEDUP_REMOVED lines=10> */
.L_x_31994:
[----:B------:R-:W-:Y:S05]  /*5420*/  BSYNC B1 ;  /* 0x0000000000017941 */ /* 0x000fea0003800000 */
.L_x_31993:
        /* <DEDUP_REMOVED lines=18> */
.L_x_32005:
[----:B0-----:R-:W-:Y:S02]  /*5550*/  IMAD.MOV.U32 R118, RZ, RZ, R198 ;  /* 0x000000ffff767224 */ /* 0x001fe400078e00c6 */
.L_x_32006:
[----:B------:R-:W-:Y:S05]  /*5560*/  BSYNC B2 ;  /* 0x0000000000027941 */ /* 0x000fea0003800000 */
.L_x_32004:
        /* <DEDUP_REMOVED lines=16> */
.L_x_32010:
[----:B------:R-:W-:Y:S05]  /*5670*/  BSYNC B3 ;  /* 0x0000000000037941 */ /* 0x000fea0003800000 */
.L_x_32009:
        /* <DEDUP_REMOVED lines=44> */
.L_x_32008:
[----:B------:R-:W-:Y:S05]  /*5940*/  BSYNC B2 ;  /* 0x0000000000027941 */ /* 0x000fea0003800000 */
.L_x_32007:
        /* <DEDUP_REMOVED lines=10> */
.L_x_32003:
[----:B------:R-:W-:Y:S05]  /*59f0*/  BSYNC B1 ;  /* 0x0000000000017941 */ /* 0x000fea0003800000 */
.L_x_32002:
        /* <DEDUP_REMOVED lines=18> */
.L_x_32014:
[----:B------:R-:W-:Y:S02]  /*5b20*/  IMAD.MOV.U32 R162, RZ, RZ, R198 ;  /* 0x000000ffffa27224 */ /* 0x000fe400078e00c6 */
.L_x_32015:
[----:B------:R-:W-:Y:S05]  /*5b30*/  BSYNC B2 ;  /* 0x0000000000027941 */ /* 0x000fea0003800000 */
.L_x_32013:
        /* <DEDUP_REMOVED lines=16> */
.L_x_32019:
[----:B------:R-:W-:Y:S05]  /*5c40*/  BSYNC B3 ;  /* 0x0000000000037941 */ /* 0x000fea0003800000 */
.L_x_32018:
[----:B------:R-:W-:Y:S01]  /*5c50*/  IMAD.HI.U32 R72, R47, -0x326172a9, RZ ;  /* 0xcd9e8d572f487827 */ /* 0x000fe200078e00ff */
[----:B------:R-:W-:-:S03]  /*5c60*/  LOP3.LUT R73, R74, UR5, R199, 0x96, !PT ;  /* 0x000000054a497c12 */ /* 0x000fc6000f8e96c7 */
[----:B------:R-:W-:Y:S01]  /*5c70*/  IMAD R71, R47, -0x326172a9, RZ ;  /* 0xcd9e8d572f477824 */ /* 0x000fe200078e02ff */
[----:B------:R-:W-:Y:S01]  /*5c80*/  LOP3.LUT R74, R72, UR4, R45, 0x96, !PT ;  /* 0x00000004484a7c12 */ /* 0x000fe2000f8e962d */
[----:B------:R-:W-:-:S04]  /*5c90*/  IMAD.WIDE.U32 R72, R73, -0x326172a9, RZ ;  /* 0xcd9e8d5749487825 */ /* 0x000fc800078e00ff */
[----:B0-----:R-:W-:Y:S01]  /*5ca0*/  IMAD R117, R46, -0x2daee0ad, RZ ;  /* 0xd2511f532e757824 */ /* 0x001fe200078e02ff */
        /* <DEDUP_REMOVED lines=38> */
.L_x_32017:
[----:B------:R-:W-:Y:S05]  /*5f10*/  BSYNC B2 ;  /* 0x0000000000027941 */ /* 0x000fea0003800000 */
.L_x_32016:
[----:B------:R-:W1:Y:S01]  /*5f20*/  I2F.U32 R71, R162 ;  /* 0x000000a200477306 */ /* 0x000e620000201000 */
[----:B-----5:R-:W-:Y:S01]  /*5f30*/  HADD2.F32 R74, -RZ, R57.H1_H1 ;  /* 0x30000039ff4a7230 */ /* 0x020fe20000004100 */
        /* <DEDUP_REMOVED lines=8> */
.L_x_32012:
[----:B------:R-:W-:Y:S05]  /*5fc0*/  BSYNC B1 ;  /* 0x0000000000017941 */ /* 0x000fea0003800000 */
.L_x_32011:
        /* <DEDUP_REMOVED lines=18> */
.L_x_32023:
[----:B------:R-:W-:Y:S02]  /*60f0*/  MOV R162, R198 ;  /* 0x000000c600a27202 */ /* 0x000fe40000000f00 */
.L_x_32024:
[----:B------:R-:W-:Y:S05]  /*6100*/  BSYNC B2 ;  /* 0x0000000000027941 */ /* 0x000fea0003800000 */
.L_x_32022:
        /* <DEDUP_REMOVED lines=16> */
.L_x_32028:
[----:B------:R-:W-:Y:S05]  /*6210*/  BSYNC B3 ;  /* 0x0000000000037941 */ /* 0x000fea0003800000 */
.L_x_32027:
        /* <DEDUP_REMOVED lines=44> */
.L_x_32026:
[----:B------:R-:W-:Y:S05]  /*64e0*/  BSYNC B2 ;  /* 0x0000000000027941 */ /* 0x000fea0003800000 */
.L_x_32025:
[----:B------:R-:W1:Y:S01]  /*64f0*/  I2F.U32 R72, R162 ;  /* 0x000000a200487306 */ /* 0x000e620000201000 */
[----:B------:R-:W-:Y:S01]  /*6500*/  HADD2.F32 R75, -RZ, R58.H0_H0 ;  /* 0x2000003aff4b7230 */ /* 0x000fe20000004100 */
        /* <DEDUP_REMOVED lines=8> */
.L_x_32021:
[----:B------:R-:W-:Y:S05]  /*6590*/  BSYNC B1 ;  /* 0x0000000000017941 */ /* 0x000fea0003800000 */
.L_x_32020:
        /* <DEDUP_REMOVED lines=18> */
.L_x_32032:
[----:B------:R-:W-:Y:S02]  /*66c0*/  MOV R216, R198 ;  /* 0x000000c600d87202 */ /* 0x000fe40000000f00 */
.L_x_32033:
[----:B------:R-:W-:Y:S05]  /*66d0*/  BSYNC B2 ;  /* 0x0000000000027941 */ /* 0x000fea0003800000 */
.L_x_32031:
        /* <DEDUP_REMOVED lines=16> */
.L_x_32037:
[----:B------:R-:W-:Y:S05]  /*67e0*/  BSYNC B3 ;  /* 0x0000000000037941 */ /* 0x000fea0003800000 */
.L_x_32036:
        /* <DEDUP_REMOVED lines=44> */
.L_x_32035:
[----:B------:R-:W-:Y:S05]  /*6ab0*/  BSYNC B2 ;  /* 0x0000000000027941 */ /* 0x000fea0003800000 */
.L_x_32034:
[----:B------:R-:W1:Y:S01]  /*6ac0*/  I2F.U32 R73, R216 ;  /* 0x000000d800497306 */ /* 0x000e620000201000 */
[----:B0-----:R-:W-:Y:S01]  /*6ad0*/  HADD2.F32 R116, -RZ, R58.H1_H1 ;  /* 0x3000003aff747230 */ /* 0x001fe20000004100 */
        /* <DEDUP_REMOVED lines=8> */
.L_x_32030:
[----:B------:R-:W-:Y:S05]  /*6b60*/  BSYNC B1 ;  /* 0x0000000000017941 */ /* 0x000fea0003800000 */
.L_x_32029:
        /* <DEDUP_REMOVED lines=18> */
.L_x_32041:
[----:B------:R-:W-:Y:S02]  /*6c90*/  MOV R216, R198 ;  /* 0x000000c600d87202 */ /* 0x000fe40000000f00 */
.L_x_32042:
[----:B------:R-:W-:Y:S05]  /*6ca0*/  BSYNC B2 ;  /* 0x0000000000027941 */ /* 0x000fea0003800000 */
.L_x_32040:
        /* <DEDUP_REMOVED lines=16> */
.L_x_32046:
[----:B------:R-:W-:Y:S05]  /*6db0*/  BSYNC B3 ;  /* 0x0000000000037941 */ /* 0x000fea0003800000 */
.L_x_32045:
        /* <DEDUP_REMOVED lines=44> */
.L_x_32044:
[----:B------:R-:W-:Y:S05]  /*7080*/  BSYNC B2 ;  /* 0x0000000000027941 */ /* 0x000fea0003800000 */
.L_x_32043:
        /* <DEDUP_REMOVED lines=10> */
.L_x_32039:
[----:B------:R-:W-:Y:S05]  /*7130*/  BSYNC B1 ;  /* 0x0000000000017941 */ /* 0x000fea0003800000 */
.L_x_32038:
        /* <DEDUP_REMOVED lines=18> */
.L_x_32050:
[----:B------:R-:W-:Y:S02]  /*7260*/  MOV R216, R198 ;  /* 0x000000c600d87202 */ /* 0x000fe40000000f00 */
.L_x_32051:
[----:B------:R-:W-:Y:S05]  /*7270*/  BSYNC B2 ;  /* 0x0000000000027941 */ /* 0x000fea0003800000 */
.L_x_32049:
        /* <DEDUP_REMOVED lines=16> */
.L_x_32055:
[----:B------:R-:W-:Y:S05]  /*7380*/  BSYNC B3 ;  /* 0x0000000000037941 */ /* 0x000fea0003800000 */
.L_x_32054:
        /* <DEDUP_REMOVED lines=44> */
.L_x_32053:
[----:B------:R-:W-:Y:S05]  /*7650*/  BSYNC B2 ;  /* 0x0000000000027941 */ /* 0x000fea0003800000 */
.L_x_32052:
        /* <DEDUP_REMOVED lines=10> */
.L_x_32048:
[----:B------:R-:W-:Y:S05]  /*7700*/  BSYNC B1 ;  /* 0x0000000000017941 */ /* 0x000fea0003800000 */
.L_x_32047:
        /* <DEDUP_REMOVED lines=26> */
.L_x_32057:
[----:B------:R-:W-:Y:S05]  /*78b0*/  BSYNC B1 ;  /* 0x0000000000017941 */ /* 0x000fea0003800000 */
.L_x_32056:
[----:B------:R-:W-:Y:S02]  /*78c0*/  IADD3 R215, R215, 0x80, RZ ;  /* 0x00000080d7d77810 */ /* 0x000fe40007ffe0ff */
[----:B------:R-:W-:Y:S02]  /*78d0*/  IADD3 R214, R214, 0x80, RZ ;  /* 0x00000080d6d67810 */ /* 0x000fe40007ffe0ff */
.L_x_31983:
[----:B------:R-:W-:Y:S05]  /*78e0*/  BSYNC B0 ;  /* 0x0000000000007941 */ /* 0x000fea0003800000 */
.L_x_31982:
        /* <DEDUP_REMOVED lines=31> */
.L_x_32063:
[----:B0-----:R-:W-:Y:S02]  /*7ae0*/  IMAD.MOV.U32 R116, RZ, RZ, R198 ;  /* 0x000000ffff747224 */ /* 0x001fe400078e00c6 */
.L_x_32064:
[----:B------:R-:W-:Y:S05]  /*7af0*/  BSYNC B2 ;  /* 0x0000000000027941 */ /* 0x000fea0003800000 */
.L_x_32062:
        /* <DEDUP_REMOVED lines=16> */
.L_x_32068:
[----:B------:R-:W-:Y:S05]  /*7c00*/  BSYNC B3 ;  /* 0x0000000000037941 */ /* 0x000fea0003800000 */
.L_x_32067:
        /* <DEDUP_REMOVED lines=44> */
.L_x_32066:
[----:B------:R-:W-:Y:S05]  /*7ed0*/  BSYNC B2 ;  /* 0x0000000000027941 */ /* 0x000fea0003800000 */
.L_x_32065:
        /* <DEDUP_REMOVED lines=10> */
.L_x_32061:
[----:B-1----:R-:W-:Y:S05]  /*7f80*/  BSYNC B1 ;  /* 0x0000000000017941 */ /* 0x002fea0003800000 */
.L_x_32060:
        /* <DEDUP_REMOVED lines=18> */
.L_x_32072:
[----:B0-----:R-:W-:Y:S02]  /*80b0*/  IMAD.MOV.U32 R118, RZ, RZ, R198 ;  /* 0x000000ffff767224 */ /* 0x001fe400078e00c6 */
.L_x_32073:
[----:B------:R-:W-:Y:S05]  /*80c0*/  BSYNC B2 ;  /* 0x0000000000027941 */ /* 0x000fea0003800000 */
.L_x_32071:
        /* <DEDUP_REMOVED lines=16> */
.L_x_32077:
[----:B------:R-:W-:Y:S05]  /*81d0*/  BSYNC B3 ;  /* 0x0000000000037941 */ /* 0x000fea0003800000 */
.L_x_32076:
        /* <DEDUP_REMOVED lines=44> */
.L_x_32075:
[----:B------:R-:W-:Y:S05]  /*84a0*/  BSYNC B2 ;  /* 0x0000000000027941 */ /* 0x000fea0003800000 */
.L_x_32074:
[----:B------:R-:W0:Y:S01]  /*84b0*/  I2F.U32 R77, R118 ;  /* 0x00000076004d7306 */ /* 0x000e220000201000 */
[----:B------:R-:W-:Y:S01]  /*84c0*/  HFMA2.MMA R78, -RZ, RZ, 0.1171875, 0 ;  /* 0x2f800000ff4e7435 */ /* 0x000fe200000001ff */
[----:B-----5:R-:W-:-:S05]  /*84d0*/  HADD2.F32 R80, -RZ, R56.H1_H1 ;  /* 0x30000038ff507230 */ /* 0x020fca0000004100 */
[----:B------:R-:W-:-:S04]  /*84e0*/  FMUL.FTZ R80, R80, c[0x0][0x1ec] ;  /* 0x00007b0050507a20 */ /* 0x000fc80000410000 */
[----:B------:R-:W-:Y:S02]  /*84f0*/  FMUL.FTZ R80, R80, c[0x0][0x1e8] ;  /* 0x00007a0050507a20 */ /* 0x000fe40000410000 */
[----:B0-----:R-:W-:-:S05]  /*8500*/  FFMA.FTZ R77, R77, R78, 1.1641532182693481445e-10 ;  /* 0x2f0000004d4d7423 */ /* 0x001fca000001004e */
[----:B------:R-:W-:-:S04]  /*8510*/  FSETP.GTU.FTZ.AND P4, PT, R77, c[0x0][0x1e4], PT ;  /* 0x000079004d007a0b */ /* 0x000fc80003f9c000 */
[----:B------:R-:W-:Y:S02]  /*8520*/  FSEL R77, R80, RZ, !P4 ;  /* 0x000000ff504d7208 */ /* 0x000fe40006000000 */
[----:B------:R-:W-:-:S03]  /*8530*/  SEL R204, RZ, 0x1, P4 ;  /* 0x00000001ffcc7807 */ /* 0x000fc60002000000 */
[----:B------:R-:W-:Y:S02]  /*8540*/  @P2 FADD.FTZ R77, R49, R77 ;  /* 0x0000004d314d2221 */ /* 0x000fe40000010000 */
.L_x_32070:
[----:B------:R-:W-:Y:S05]  /*8550*/  BSYNC B1 ;  /* 0x0000000000017941 */ /* 0x000fea0003800000 */
.L_x_32069:
        /* <DEDUP_REMOVED lines=18> */
.L_x_32081:
[----:B0-----:R-:W-:Y:S02]  /*8680*/  IMAD.MOV.U32 R118, RZ, RZ, R198 ;  /* 0x000000ffff767224 */ /* 0x001fe400078e00c6 */
.L_x_32082:
[----:B------:R-:W-:Y:S05]  /*8690*/  BSYNC B2 ;  /* 0x0000000000027941 */ /* 0x000fea0003800000 */
.L_x_32080:
        /* <DEDUP_REMOVED lines=16> */
.L_x_32086:
[----:B------:R-:W-:Y:S05]  /*87a0*/  BSYNC B3 ;  /* 0x0000000000037941 */ /* 0x000fea0003800000 */
.L_x_32085:
        /* <DEDUP_REMOVED lines=44> */
.L_x_32084:
[----:B------:R-:W-:Y:S05]  /*8a70*/  BSYNC B2 ;  /* 0x0000000000027941 */ /* 0x000fea0003800000 */
.L_x_32083:
        /* <DEDUP_REMOVED lines=10> */
.L_x_32079:
[----:B------:R-:W-:Y:S05]  /*8b20*/  BSYNC B1 ;  /* 0x0000000000017941 */ /* 0x000fea0003800000 */
.L_x_32078:
        /* <DEDUP_REMOVED lines=18> */
.L_x_32090:
[----:B------:R-:W-:Y:S02]  /*8c50*/  IMAD.MOV.U32 R162, RZ, RZ, R198 ;  /* 0x000000ffffa27224 */ /* 0x000fe400078e00c6 */
.L_x_32091:
[----:B------:R-:W-:Y:S05]  /*8c60*/  BSYNC B2 ;  /* 0x0000000000027941 */ /* 0x000fea0003800000 */
.L_x_32089:
        /* <DEDUP_REMOVED lines=16> */
.L_x_32095:
[----:B------:R-:W-:Y:S05]  /*8d70*/  BSYNC B3 ;  /* 0x0000000000037941 */ /* 0x000fea0003800000 */
.L_x_32094:
        /* <DEDUP_REMOVED lines=44> */
.L_x_32093:
[----:B------:R-:W-:Y:S05]  /*9040*/  BSYNC B2 ;  /* 0x0000000000027941 */ /* 0x000fea0003800000 */
.L_x_32092:
[----:B------:R-:W1:Y:S01]  /*9050*/  I2F.U32 R79, R162 ;  /* 0x000000a2004f7306 */ /* 0x000e620000201000 */
[----:B------:R-:W-:Y:S01]  /*9060*/  HFMA2.MMA R80, -RZ, RZ, 0.1171875, 0 ;  /* 0x2f800000ff507435 */ /* 0x000fe200000001ff */
[----:B-----5:R-:W-:-:S05]  /*9070*/  HADD2.F32 R82, -RZ, R57.H1_H1 ;  /* 0x30000039ff527230 */ /* 0x020fca0000004100 */
[----:B------:R-:W-:-:S04]  /*9080*/  FMUL.FTZ R82, R82, c[0x0][0x1ec] ;  /* 0x00007b0052527a20 */ /* 0x000fc80000410000 */
[----:B------:R-:W-:Y:S02]  /*9090*/  FMUL.FTZ R82, R82, c[0x0][0x1e8] ;  /* 0x00007a0052527a20 */ /* 0x000fe40000410000 */
[----:B-1----:R-:W-:-:S05]  /*90a0*/  FFMA.FTZ R79, R79, R80, 1.1641532182693481445e-10 ;  /* 0x2f0000004f4f7423 */ /* 0x002fca0000010050 */
[----:B------:R-:W-:-:S04]  /*90b0*/  FSETP.GTU.FTZ.AND P4, PT, R79, c[0x0][0x1e4], PT ;  /* 0x000079004f007a0b */ /* 0x000fc80003f9c000 */
[----:B------:R-:W-:Y:S02]  /*90c0*/  FSEL R79, R82, RZ, !P4 ;  /* 0x000000ff524f7208 */ /* 0x000fe40006000000 */
[----:B------:R-:W-:-:S03]  /*90d0*/  SEL R206, RZ, 0x1, P4 ;  /* 0x00000001ffce7807 */ /* 0x000fc60002000000 */
[----:B------:R-:W-:Y:S02]  /*90e0*/  @P2 FADD.FTZ R79, R51, R79 ;  /* 0x0000004f334f2221 */ /* 0x000fe40000010000 */
.L_x_32088:
[----:B------:R-:W-:Y:S05]  /*90f0*/  BSYNC B1 ;  /* 0x0000000000017941 */ /* 0x000fea0003800000 */
.L_x_32087:
        /* <DEDUP_REMOVED lines=18> */
.L_x_32099:
[----:B------:R-:W-:Y:S02]  /*9220*/  IMAD.MOV.U32 R162, RZ, RZ, R198 ;  /* 0x000000ffffa27224 */ /* 0x000fe400078e00c6 */
.L_x_32100:
[----:B------:R-:W-:Y:S05]  /*9230*/  BSYNC B2 ;  /* 0x0000000000027941 */ /* 0x000fea0003800000 */
.L_x_32098:
        /* <DEDUP_REMOVED lines=16> */
.L_x_32104:
[----:B------:R-:W-:Y:S05]  /*9340*/  BSYNC B3 ;  /* 0x0000000000037941 */ /* 0x000fea0003800000 */
.L_x_32103:
        /* <DEDUP_REMOVED lines=44> */
.L_x_32102:
[----:B------:R-:W-:Y:S05]  /*9610*/  BSYNC B2 ;  /* 0x0000000000027941 */ /* 0x000fea0003800000 */
.L_x_32101:
[----:B------:R-:W1:Y:S01]  /*9620*/  I2F.U32 R80, R162 ;  /* 0x000000a200507306 */ /* 0x000e620000201000 */
[----:B------:R-:W-:Y:S01]  /*9630*/  HFMA2.MMA R81, -RZ, RZ, 0.1171875, 0 ;  /* 0x2f800000ff517435 */ /* 0x000fe200000001ff */
[----:B------:R-:W-:-:S05]  /*9640*/  HADD2.F32 R83, -RZ, R58.H0_H0 ;  /* 0x2000003aff537230 */ /* 0x000fca0000004100 */
[----:B------:R-:W-:-:S04]  /*9650*/  FMUL.FTZ R83, R83, c[0x0][0x1ec] ;  /* 0x00007b0053537a20 */ /* 0x000fc80000410000 */
[----:B------:R-:W-:Y:S02]  /*9660*/  FMUL.FTZ R83, R83, c[0x0][0x1e8] ;  /* 0x00007a0053537a20 */ /* 0x000fe40000410000 */
[----:B-1----:R-:W-:-:S05]  /*9670*/  FFMA.FTZ R80, R80, R81, 1.1641532182693481445e-10 ;  /* 0x2f00000050507423 */ /* 0x002fca0000010051 */
[----:B------:R-:W-:-:S04]  /*9680*/  FSETP.GTU.FTZ.AND P4, PT, R80, c[0x0][0x1e4], PT ;  /* 0x0000790050007a0b */ /* 0x000fc80003f9c000 */
[----:B------:R-:W-:Y:S02]  /*9690*/  FSEL R80, R83, RZ, !P4 ;  /* 0x000000ff53507208 */ /* 0x000fe40006000000 */
[----:B------:R-:W-:-:S03]  /*96a0*/  SEL R207, RZ, 0x1, P4 ;  /* 0x00000001ffcf7807 */ /* 0x000fc60002000000 */
[----:B------:R-:W-:Y:S02]  /*96b0*/  @P2 FADD.FTZ R80, R60, R80 ;  /* 0x000000503c502221 */ /* 0x000fe40000010000 */
.L_x_32097:
[----:B------:R-:W-:Y:S05]  /*96c0*/  BSYNC B1 ;  /* 0x0000000000017941 */ /* 0x000fea0003800000 */
.L_x_32096:
        /* <DEDUP_REMOVED lines=18> */
.L_x_32108:
[----:B------:R-:W-:Y:S02]  /*97f0*/  IMAD.MOV.U32 R216, RZ, RZ, R198 ;  /* 0x000000ffffd87224 */ /* 0x000fe400078e00c6 */
.L_x_32109:
[----:B------:R-:W-:Y:S05]  /*9800*/  BSYNC B2 ;  /* 0x0000000000027941 */ /* 0x000fea0003800000 */
.L_x_32107:
        /* <DEDUP_REMOVED lines=16> */
.L_x_32113:
[----:B------:R-:W-:Y:S05]  /*9910*/  BSYNC B3 ;  /* 0x0000000000037941 */ /* 0x000fea0003800000 */
.L_x_32112:
        /* <DEDUP_REMOVED lines=44> */
.L_x_32111:
[----:B------:R-:W-:Y:S05]  /*9be0*/  BSYNC B2 ;  /* 0x0000000000027941 */ /* 0x000fea0003800000 */
.L_x_32110:
[----:B------:R-:W1:Y:S01]  /*9bf0*/  I2F.U32 R81, R216 ;  /* 0x000000d800517306 */ /* 0x000e620000201000 */
[----:B------:R-:W-:Y:S01]  /*9c00*/  HFMA2.MMA R82, -RZ, RZ, 0.1171875, 0 ;  /* 0x2f800000ff527435 */ /* 0x000fe200000001ff */
[----:B0-----:R-:W-:-:S05]  /*9c10*/  HADD2.F32 R116, -RZ, R58.H1_H1 ;  /* 0x3000003aff747230 */ /* 0x001fca0000004100 */
[----:B------:R-:W-:-:S04]  /*9c20*/  FMUL.FTZ R116, R116, c[0x0][0x1ec] ;  /* 0x00007b0074747a20 */ /* 0x000fc80000410000 */
[----:B------:R-:W-:Y:S02]  /*9c30*/  FMUL.FTZ R116, R116, c[0x0][0x1e8] ;  /* 0x00007a0074747a20 */ /* 0x000fe40000410000 */
[----:B-1----:R-:W-:-:S05]  /*9c40*/  FFMA.FTZ R81, R81, R82, 1.1641532182693481445e-10 ;  /* 0x2f00000051517423 */ /* 0x002fca0000010052 */
[----:B------:R-:W-:-:S04]  /*9c50*/  FSETP.GTU.FTZ.AND P4, PT, R81, c[0x0][0x1e4], PT ;  /* 0x0000790051007a0b */ /* 0x000fc80003f9c000 */
[----:B------:R-:W-:Y:S02]  /*9c60*/  FSEL R81, R116, RZ, !P4 ;  /* 0x000000ff74517208 */ /* 0x000fe40006000000 */
[----:B------:R-:W-:-:S03]  /*9c70*/  SEL R208, RZ, 0x1, P4 ;  /* 0x00000001ffd07807 */ /* 0x000fc60002000000 */
[----:B------:R-:W-:Y:S02]  /*9c80*/  @P2 FADD.FTZ R81, R61, R81 ;  /* 0x000000513d512221 */ /* 0x000fe40000010000 */
.L_x_32106:
[----:B------:R-:W-:Y:S05]  /*9c90*/  BSYNC B1 ;  /* 0x0000000000017941 */ /* 0x000fea0003800000 */
.L_x_32105:
        /* <DEDUP_REMOVED lines=18> */
.L_x_32117:
[----:B------:R-:W-:Y:S02]  /*9dc0*/  IMAD.MOV.U32 R216, RZ, RZ, R198 ;  /* 0x000000ffffd87224 */ /* 0x000fe400078e00c6 */
.L_x_32118:
[----:B------:R-:W-:Y:S05]  /*9dd0*/  BSYNC B2 ;  /* 0x0000000000027941 */ /* 0x000fea0003800000 */
.L_x_32116:
        /* <DEDUP_REMOVED lines=16> */
.L_x_32122:
[----:B------:R-:W-:Y:S05]  /*9ee0*/  BSYNC B3 ;  /* 0x0000000000037941 */ /* 0x000fea0003800000 */
.L_x_32121:
        /* <DEDUP_REMOVED lines=44> */
.L_x_32120:
[----:B------:R-:W-:Y:S05]  /*a1b0*/  BSYNC B2 ;  /* 0x0000000000027941 */ /* 0x000fea0003800000 */
.L_x_32119:
[----:B------:R-:W0:Y:S01]  /*a1c0*/  I2F.U32 R82, R216 ;  /* 0x000000d800527306 */ /* 0x000e220000201000 */
[----:B------:R-:W-:Y:S01]  /*a1d0*/  HFMA2.MMA R83, -RZ, RZ, 0.1171875, 0 ;  /* 0x2f800000ff537435 */ /* 0x000fe200000001ff */
[----:B------:R-:W-:-:S05]  /*a1e0*/  HADD2.F32 R117, -RZ, R59.H0_H0 ;  /* 0x2000003bff757230 */ /* 0x000fca0000004100 */
[----:B------:R-:W-:-:S04]  /*a1f0*/  FMUL.FTZ R117, R117, c[0x0][0x1ec] ;  /* 0x00007b0075757a20 */ /* 0x000fc80000410000 */
[----:B------:R-:W-:Y:S02]  /*a200*/  FMUL.FTZ R117, R117, c[0x0][0x1e8] ;  /* 0x00007a0075757a20 */ /* 0x000fe40000410000 */
[----:B0-----:R-:W-:-:S05]  /*a210*/  FFMA.FTZ R82, R82, R83, 1.1641532182693481445e-10 ;  /* 0x2f00000052527423 */ /* 0x001fca0000010053 */
[----:B------:R-:W-:-:S04]  /*a220*/  FSETP.GTU.FTZ.AND P4, PT, R82, c[0x0][0x1e4], PT ;  /* 0x0000790052007a0b */ /* 0x000fc80003f9c000 */
[----:B------:R-:W-:Y:S02]  /*a230*/  FSEL R82, R117, RZ, !P4 ;  /* 0x000000ff75527208 */ /* 0x000fe40006000000 */
[----:B------:R-:W-:-:S03]  /*a240*/  SEL R209, RZ, 0x1, P4 ;  /* 0x00000001ffd17807 */ /* 0x000fc60002000000 */
[----:B------:R-:W-:Y:S02]  /*a250*/  @P2 FADD.FTZ R82, R62, R82 ;  /* 0x000000523e522221 */ /* 0x000fe40000010000 */
.L_x_32115:
[----:B------:R-:W-:Y:S05]  /*a260*/  BSYNC B1 ;  /* 0x0000000000017941 */ /* 0x000fea0003800000 */
.L_x_32114:
        /* <DEDUP_REMOVED lines=18> */
.L_x_32126:
[----:B------:R-:W-:Y:S02]  /*a390*/  IMAD.MOV.U32 R216, RZ, RZ, R198 ;  /* 0x000000ffffd87224 */ /* 0x000fe400078e00c6 */
.L_x_32127:
[----:B------:R-:W-:Y:S05]  /*a3a0*/  BSYNC B2 ;  /* 0x0000000000027941 */ /* 0x000fea0003800000 */
.L_x_32125:
        /* <DEDUP_REMOVED lines=16> */
.L_x_32131:
[----:B------:R-:W-:Y:S05]  /*a4b0*/  BSYNC B3 ;  /* 0x0000000000037941 */ /* 0x000fea0003800000 */
.L_x_32130:
        /* <DEDUP_REMOVED lines=44> */
.L_x_32129:
[----:B------:R-:W-:Y:S05]  /*a780*/  BSYNC B2 ;  /* 0x0000000000027941 */ /* 0x000fea0003800000 */
.L_x_32128:
        /* <DEDUP_REMOVED lines=10> */
.L_x_32124:
[----:B------:R-:W-:Y:S05]  /*a830*/  BSYNC B1 ;  /* 0x0000000000017941 */ /* 0x000fea0003800000 */
.L_x_32123:
        /* <DEDUP_REMOVED lines=26> */
.L_x_32133:
[----:B------:R-:W-:Y:S05]  /*a9e0*/  BSYNC B1 ;  /* 0x0000000000017941 */ /* 0x000fea0003800000 */
.L_x_32132:
[----:B------:R-:W-:Y:S02]  /*a9f0*/  IADD3 R215, R215, 0x80, RZ ;  /* 0x00000080d7d77810 */ /* 0x000fe40007ffe0ff */
[----:B------:R-:W-:Y:S02]  /*aa00*/  IADD3 R214, R214, 0x80, RZ ;  /* 0x00000080d6d67810 */ /* 0x000fe40007ffe0ff */
.L_x_32059:
[----:B------:R-:W-:Y:S05]  /*aa10*/  BSYNC B0 ;  /* 0x0000000000007941 */ /* 0x000fea0003800000 */
.L_x_32058:
        /* <DEDUP_REMOVED lines=31> */
.L_x_32139:
[----:B0-----:R-:W-:Y:S02]  /*ac10*/  IMAD.MOV.U32 R116, RZ, RZ, R198 ;  /* 0x000000ffff747224 */ /* 0x001fe400078e00c6 */
.L_x_32140:
[----:B------:R-:W-:Y:S05]  /*ac20*/  BSYNC B2 ;  /* 0x0000000000027941 */ /* 0x000fea0003800000 */
.L_x_32138:
        /* <DEDUP_REMOVED lines=16> */
.L_x_32144:
[----:B------:R-:W-:Y:S05]  /*ad30*/  BSYNC B3 ;  /* 0x0000000000037941 */ /* 0x000fea0003800000 */
.L_x_32143:
        /* <DEDUP_REMOVED lines=44> */
.L_x_32142:
[----:B------:R-:W-:Y:S05]  /*b000*/  BSYNC B2 ;  /* 0x0000000000027941 */ /* 0x000fea0003800000 */
.L_x_32141:
        /* <DEDUP_REMOVED lines=10> */
.L_x_32137:
[----:B-1----:R-:W-:Y:S05]  /*b0b0*/  BSYNC B1 ;  /* 0x0000000000017941 */ /* 0x002fea0003800000 */
.L_x_32136:
        /* <DEDUP_REMOVED lines=18> */
.L_x_32148:
[----:B0-----:R-:W-:Y:S02]  /*b1e0*/  IMAD.MOV.U32 R118, RZ, RZ, R198 ;  /* 0x000000ffff767224 */ /* 0x001fe400078e00c6 */
.L_x_32149:
[----:B------:R-:W-:Y:S05]  /*b1f0*/  BSYNC B2 ;  /* 0x0000000000027941 */ /* 0x000fea0003800000 */
.L_x_32147:
        /* <DEDUP_REMOVED lines=16> */
.L_x_32153:
[----:B------:R-:W-:Y:S05]  /*b300*/  BSYNC B3 ;  /* 0x0000000000037941 */ /* 0x000fea0003800000 */
.L_x_32152:
        /* <DEDUP_REMOVED lines=44> */
.L_x_32151:
[----:B------:R-:W-:Y:S05]  /*b5d0*/  BSYNC B2 ;  /* 0x0000000000027941 */ /* 0x000fea0003800000 */
.L_x_32150:
        /* <DEDUP_REMOVED lines=10> */
.L_x_32146:
[----:B------:R-:W-:Y:S05]  /*b680*/  BSYNC B1 ;  /* 0x0000000000017941 */ /* 0x000fea0003800000 */
.L_x_32145:
        /* <DEDUP_REMOVED lines=18> */
.L_x_32157:
[----:B0-----:R-:W-:Y:S02]  /*b7b0*/  IMAD.MOV.U32 R118, RZ, RZ, R198 ;  /* 0x000000ffff767224 */ /* 0x001fe400078e00c6 */
.L_x_32158:
[----:B------:R-:W-:Y:S05]  /*b7c0*/  BSYNC B2 ;  /* 0x0000000000027941 */ /* 0x000fea0003800000 */
.L_x_32156:
        /* <DEDUP_REMOVED lines=16> */
.L_x_32162:
[----:B------:R-:W-:Y:S05]  /*b8d0*/  BSYNC B3 ;  /* 0x0000000000037941 */ /* 0x000fea0003800000 */
.L_x_32161:
        /* <DEDUP_REMOVED lines=44> */
.L_x_32160:
[----:B------:R-:W-:Y:S05]  /*bba0*/  BSYNC B2 ;  /* 0x0000000000027941 */ /* 0x000fea0003800000 */
.L_x_32159:
        /* <DEDUP_REMOVED lines=10> */
.L_x_32155:
[----:B------:R-:W-:Y:S05]  /*bc50*/  BSYNC B1 ;  /* 0x0000000000017941 */ /* 0x000fea0003800000 */
.L_x_32154:
        /* <DEDUP_REMOVED lines=18> */
.L_x_32166:
[----:B------:R-:W-:Y:S02]  /*bd80*/  IMAD.MOV.U32 R162, RZ, RZ, R198 ;  /* 0x000000ffffa27224 */ /* 0x000fe400078e00c6 */
.L_x_32167:
[----:B------:R-:W-:Y:S05]  /*bd90*/  BSYNC B2 ;  /* 0x0000000000027941 */ /* 0x000fea0003800000 */
.L_x_32165:
        /* <DEDUP_REMOVED lines=16> */
.L_x_32171:
[----:B------:R-:W-:Y:S05]  /*bea0*/  BSYNC B3 ;  /* 0x0000000000037941 */ /* 0x000fea0003800000 */
.L_x_32170:
        /* <DEDUP_REMOVED lines=44> */
.L_x_32169:
[----:B------:R-:W-:Y:S05]  /*c170*/  BSYNC B2 ;  /* 0x0000000000027941 */ /* 0x000fea0003800000 */
.L_x_32168:
        /* <DEDUP_REMOVED lines=10> */
.L_x_32164:
[----:B------:R-:W-:Y:S05]  /*c220*/  BSYNC B1 ;  /* 0x0000000000017941 */ /* 0x000fea0003800000 */
.L_x_32163:
        /* <DEDUP_REMOVED lines=18> */
.L_x_32175:
[----:B------:R-:W-:Y:S02]  /*c350*/  IMAD.MOV.U32 R162, RZ, RZ, R198 ;  /* 0x000000ffffa27224 */ /* 0x000fe400078e00c6 */
.L_x_32176:
[----:B------:R-:W-:Y:S05]  /*c360*/  BSYNC B2 ;  /* 0x0000000000027941 */ /* 0x000fea0003800000 */
.L_x_32174:
        /* <DEDUP_REMOVED lines=16> */
.L_x_32180:
[----:B------:R-:W-:Y:S05]  /*c470*/  BSYNC B3 ;  /* 0x0000000000037941 */ /* 0x000fea0003800000 */
.L_x_32179:
        /* <DEDUP_REMOVED lines=44> */
.L_x_32178:
[----:B------:R-:W-:Y:S05]  /*c740*/  BSYNC B2 ;  /* 0x0000000000027941 */ /* 0x000fea0003800000 */
.L_x_32177:
        /* <DEDUP_REMOVED lines=10> */
.L_x_32173:
[----:B------:R-:W-:Y:S05]  /*c7f0*/  BSYNC B1 ;  /* 0x0000000000017941 */ /* 0x000fea0003800000 */
.L_x_32172:
        /* <DEDUP_REMOVED lines=18> */
.L_x_32184:
[----:B------:R-:W-:Y:S02]  /*c920*/  IMAD.MOV.U32 R216, RZ, RZ, R198 ;  /* 0x000000ffffd87224 */ /* 0x000fe400078e00c6 */
.L_x_32185:
[----:B------:R-:W-:Y:S05]  /*c930*/  BSYNC B2 ;  /* 0x0000000000027941 */ /* 0x000fea0003800000 */
.L_x_32183:
        /* <DEDUP_REMOVED lines=16> */
.L_x_32189:
[----:B------:R-:W-:Y:S05]  /*ca40*/  BSYNC B3 ;  /* 0x0000000000037941 */ /* 0x000fea0003800000 */
.L_x_32188:
        /* <DEDUP_REMOVED lines=44> */
.L_x_32187:
[----:B------:R-:W-:Y:S05]  /*cd10*/  BSYNC B2 ;  /* 0x0000000000027941 */ /* 0x000fea0003800000 */
.L_x_32186:
        /* <DEDUP_REMOVED lines=10> */
.L_x_32182:
[----:B------:R-:W-:Y:S05]  /*cdc0*/  BSYNC B1 ;  /* 0x0000000000017941 */ /* 0x000fea0003800000 */
.L_x_32181:
        /* <DEDUP_REMOVED lines=18> */
.L_x_32193:
[----:B------:R-:W-:Y:S02]  /*cef0*/  IMAD.MOV.U32 R216, RZ, RZ, R198 ;  /* 0x000000ffffd87224 */ /* 0x000fe400078e00c6 */
.L_x_32194:
[----:B------:R-:W-:Y:S05]  /*cf00*/  BSYNC B2 ;  /* 0x0000000000027941 */ /* 0x000fea0003800000 */
.L_x_32192:
        /* <DEDUP_REMOVED lines=16> */
.L_x_32198:
[----:B------:R-:W-:Y:S05]  /*d010*/  BSYNC B3 ;  /* 0x0000000000037941 */ /* 0x000fea0003800000 */
.L_x_32197:
        /* <DEDUP_REMOVED lines=44> */
.L_x_32196:
[----:B------:R-:W-:Y:S05]  /*d2e0*/  BSYNC B2 ;  /* 0x0000000000027941 */ /* 0x000fea0003800000 */
.L_x_32195:
        /* <DEDUP_REMOVED lines=10> */
.L_x_32191:
[----:B------:R-:W-:Y:S05]  /*d390*/  BSYNC B1 ;  /* 0x0000000000017941 */ /* 0x000fea0003800000 */
.L_x_32190:
        /* <DEDUP_REMOVED lines=18> */
.L_x_32202:
[----:B------:R-:W-:Y:S02]  /*d4c0*/  IMAD.MOV.U32 R216, RZ, RZ, R198 ;  /* 0x000000ffffd87224 */ /* 0x000fe400078e00c6 */
.L_x_32203:
[----:B------:R-:W-:Y:S05]  /*d4d0*/  BSYNC B2 ;  /* 0x0000000000027941 */ /* 0x000fea0003800000 */
.L_x_32201:
        /* <DEDUP_REMOVED lines=16> */
.L_x_32207:
[----:B------:R-:W-:Y:S05]  /*d5e0*/  BSYNC B3 ;  /* 0x0000000000037941 */ /* 0x000fea0003800000 */
.L_x_32206:
        /* <DEDUP_REMOVED lines=44> */
.L_x_32205:
[----:B------:R-:W-:Y:S05]  /*d8b0*/  BSYNC B2 ;  /* 0x0000000000027941 */ /* 0x000fea0003800000 */
.L_x_32204:
        /* <DEDUP_REMOVED lines=10> */
.L_x_32200:
[----:B------:R-:W-:Y:S05]  /*d960*/  BSYNC B1 ;  /* 0x0000000000017941 */ /* 0x000fea0003800000 */
.L_x_32199:
        /* <DEDUP_REMOVED lines=16> */
[----:B------:R-:W-:Y:S01]  /*da70*/  IMAD.WIDE.U32 R116, R117, 0x10000, RZ ;  /* 0x0001000075747825 */ /* 0x000fe200078e00ff */
[----:B------:R-:W-:-:S02]  /*da80*/  MOV R219, 0x8 ;  /* 0x0000000800db7802 */ /* 0x000fc40000000f00 */
        /* <DEDUP_REMOVED lines=8> */
.L_x_32209:
[----:B------:R-:W-:Y:S05]  /*db10*/  BSYNC B1 ;  /* 0x0000000000017941 */ /* 0x000fea0003800000 */
.L_x_32208:
[----:B------:R-:W-:Y:S02]  /*db20*/  IADD3 R215, R215, 0x80, RZ ;  /* 0x00000080d7d77810 */ /* 0x000fe40007ffe0ff */
[----:B------:R-:W-:Y:S02]  /*db30*/  IADD3 R214, R214, 0x80, RZ ;  /* 0x00000080d6d67810 */ /* 0x000fe40007ffe0ff */
.L_x_32135:
[----:B------:R-:W-:Y:S05]  /*db40*/  BSYNC B0 ;  /* 0x0000000000007941 */ /* 0x000fea0003800000 */
.L_x_32134:
        /* <DEDUP_REMOVED lines=31> */
.L_x_32215:
[----:B0-----:R-:W-:Y:S02]  /*dd40*/  IMAD.MOV.U32 R116, RZ, RZ, R198 ;  /* 0x000000ffff747224 */ /* 0x001fe400078e00c6 */
.L_x_32216:
[----:B------:R-:W-:Y:S05]  /*dd50*/  BSYNC B2 ;  /* 0x0000000000027941 */ /* 0x000fea0003800000 */
.L_x_32214:
        /* <DEDUP_REMOVED lines=16> */
.L_x_32220:
[----:B------:R-:W-:Y:S05]  /*de60*/  BSYNC B3 ;  /* 0x0000000000037941 */ /* 0x000fea0003800000 */
.L_x_32219:
        /* <DEDUP_REMOVED lines=44> */
.L_x_32218:
[----:B------:R-:W-:Y:S05]  /*e130*/  BSYNC B2 ;  /* 0x0000000000027941 */ /* 0x000fea0003800000 */
.L_x_32217:
        /* <DEDUP_REMOVED lines=10> */
.L_x_32213:
[----:B-1----:R-:W-:Y:S05]  /*e1e0*/  BSYNC B1 ;  /* 0x0000000000017941 */ /* 0x002fea0003800000 */
.L_x_32212:
        /* <DEDUP_REMOVED lines=18> */
.L_x_32224:
[----:B0-----:R-:W-:Y:S02]  /*e310*/  IMAD.MOV.U32 R118, RZ, RZ, R198 ;  /* 0x000000ffff767224 */ /* 0x001fe400078e00c6 */
.L_x_32225:
[----:B------:R-:W-:Y:S05]  /*e320*/  BSYNC B2 ;  /* 0x0000000000027941 */ /* 0x000fea0003800000 */
.L_x_32223:
        /* <DEDUP_REMOVED lines=16> */
.L_x_32229:
[----:B------:R-:W-:Y:S05]  /*e430*/  BSYNC B3 ;  /* 0x0000000000037941 */ /* 0x000fea0003800000 */
.L_x_32228:
        /* <DEDUP_REMOVED lines=44> */
.L_x_32227:
[----:B------:R-:W-:Y:S05]  /*e700*/  BSYNC B2 ;  /* 0x0000000000027941 */ /* 0x000fea0003800000 */
.L_x_32226:
        /* <DEDUP_REMOVED lines=10> */
.L_x_32222:
[----:B------:R-:W-:Y:S05]  /*e7b0*/  BSYNC B1 ;  /* 0x0000000000017941 */ /* 0x000fea0003800000 */
.L_x_32221:
        /* <DEDUP_REMOVED lines=18> */
.L_x_32233:
[----:B0-----:R-:W-:Y:S02]  /*e8e0*/  IMAD.MOV.U32 R118, RZ, RZ, R198 ;  /* 0x000000ffff767224 */ /* 0x001fe400078e00c6 */
.L_x_32234:
[----:B------:R-:W-:Y:S05]  /*e8f0*/  BSYNC B2 ;  /* 0x0000000000027941 */ /* 0x000fea0003800000 */
.L_x_32232:
        /* <DEDUP_REMOVED lines=16> */
.L_x_32238:
[----:B------:R-:W-:Y:S05]  /*ea00*/  BSYNC B3 ;  /* 0x0000000000037941 */ /* 0x000fea0003800000 */
.L_x_32237:
        /* <DEDUP_REMOVED lines=44> */
.L_x_32236:
[----:B------:R-:W-:Y:S05]  /*ecd0*/  BSYNC B2 ;  /* 0x0000000000027941 */ /* 0x000fea0003800000 */
.L_x_32235:
        /* <DEDUP_REMOVED lines=10> */
.L_x_32231:
[----:B------:R-:W-:Y:S05]  /*ed80*/  BSYNC B1 ;  /* 0x0000000000017941 */ /* 0x000fea0003800000 */
.L_x_32230:
        /* <DEDUP_REMOVED lines=18> */
.L_x_32242:
[----:B------:R-:W-:Y:S02]  /*eeb0*/  IMAD.MOV.U32 R162, RZ, RZ, R198 ;  /* 0x000000ffffa27224 */ /* 0x000fe400078e00c6 */
.L_x_32243:
[----:B------:R-:W-:Y:S05]  /*eec0*/  BSYNC B2 ;  /* 0x0000000000027941 */ /* 0x000fea0003800000 */
.L_x_32241:
        /* <DEDUP_REMOVED lines=16> */
.L_x_32247:
[----:B------:R-:W-:Y:S05]  /*efd0*/  BSYNC B3 ;  /* 0x0000000000037941 */ /* 0x000fea0003800000 */
.L_x_32246:
        /* <DEDUP_REMOVED lines=44> */
.L_x_32245:
[----:B------:R-:W-:Y:S05]  /*f2a0*/  BSYNC B2 ;  /* 0x0000000000027941 */ /* 0x000fea0003800000 */
.L_x_32244:
        /* <DEDUP_REMOVED lines=10> */
.L_x_32240:
[----:B------:R-:W-:Y:S05]  /*f350*/  BSYNC B1 ;  /* 0x0000000000017941 */ /* 0x000fea0003800000 */
.L_x_32239:
        /* <DEDUP_REMOVED lines=18> */
.L_x_32251:
[----:B------:R-:W-:Y:S02]  /*f480*/  IMAD.MOV.U32 R162, RZ, RZ, R198 ;  /* 0x000000ffffa27224 */ /* 0x000fe400078e00c6 */
.L_x_32252:
[----:B------:R-:W-:Y:S05]  /*f490*/  BSYNC B2 ;  /* 0x0000000000027941 */ /* 0x000fea0003800000 */
.L_x_32250:
        /* <DEDUP_REMOVED lines=16> */
.L_x_32256:
[----:B------:R-:W-:Y:S05]  /*f5a0*/  BSYNC B3 ;  /* 0x0000000000037941 */ /* 0x000fea0003800000 */
.L_x_32255:
        /* <DEDUP_REMOVED lines=44> */
.L_x_32254:
[----:B------:R-:W-:Y:S05]  /*f870*/  BSYNC B2 ;  /* 0x0000000000027941 */ /* 0x000fea0003800000 */
.L_x_32253:
        /* <DEDUP_REMOVED lines=10> */
.L_x_32249:
[----:B------:R-:W-:Y:S05]  /*f920*/  BSYNC B1 ;  /* 0x0000000000017941 */ /* 0x000fea0003800000 */
.L_x_32248:
        /* <DEDUP_REMOVED lines=18> */
.L_x_32260:
[----:B------:R-:W-:Y:S02]  /*fa50*/  IMAD.MOV.U32 R216, RZ, RZ, R198 ;  /* 0x000000ffffd87224 */ /* 0x000fe400078e00c6 */
.L_x_32261:
[----:B------:R-:W-:Y:S05]  /*fa60*/  BSYNC B2 ;  /* 0x0000000000027941 */ /* 0x000fea0003800000 */
.L_x_32259:
        /* <DEDUP_REMOVED lines=16> */
.L_x_32265:
[----:B------:R-:W-:Y:S05]  /*fb70*/  BSYNC B3 ;  /* 0x0000000000037941 */ /* 0x000fea0003800000 */
.L_x_32264:
        /* <DEDUP_REMOVED lines=44> */
.L_x_32263:
[----:B------:R-:W-:Y:S05]  /*fe40*/  BSYNC B2 ;  /* 0x0000000000027941 */ /* 0x000fea0003800000 */
.L_x_32262:
        /* <DEDUP_REMOVED lines=10> */
.L_x_32258:
[----:B------:R-:W-:Y:S05]  /*fef0*/  BSYNC B1 ;  /* 0x0000000000017941 */ /* 0x000fea0003800000 */
.L_x_32257:
        /* <DEDUP_REMOVED lines=18> */
.L_x_32269:
[----:B------:R-:W-:Y:S02]  /*10020*/  IMAD.MOV.U32 R216, RZ, RZ, R198 ;  /* 0x000000ffffd87224 */ /* 0x000fe400078e00c6 */
.L_x_32270:
[----:B------:R-:W-:Y:S05]  /*10030*/  BSYNC B2 ;  /* 0x0000000000027941 */ /* 0x000fea0003800000 */
.L_x_32268:
        /* <DEDUP_REMOVED lines=16> */
.L_x_32274:
[----:B------:R-:W-:Y:S05]  /*10140*/  BSYNC B3 ;  /* 0x0000000000037941 */ /* 0x000fea0003800000 */
.L_x_32273:
        /* <DEDUP_REMOVED lines=44> */
.L_x_32272:
[----:B------:R-:W-:Y:S05]  /*10410*/  BSYNC B2 ;  /* 0x0000000000027941 */ /* 0x000fea0003800000 */
.L_x_32271:
        /* <DEDUP_REMOVED lines=10> */
.L_x_32267:
[----:B------:R-:W-:Y:S05]  /*104c0*/  BSYNC B1 ;  /* 0x0000000000017941 */ /* 0x000fea0003800000 */
.L_x_32266:
        /* <DEDUP_REMOVED lines=18> */
.L_x_32278:
[----:B------:R-:W-:Y:S02]  /*105f0*/  IMAD.MOV.U32 R216, RZ, RZ, R198 ;  /* 0x000000ffffd87224 */ /* 0x000fe400078e00c6 */
.L_x_32279:
[----:B------:R-:W-:Y:S05]  /*10600*/  BSYNC B2 ;  /* 0x0000000000027941 */ /* 0x000fea0003800000 */
.L_x_32277:
        /* <DEDUP_REMOVED lines=16> */
.L_x_32283:
[----:B------:R-:W-:Y:S05]  /*10710*/  BSYNC B3 ;  /* 0x0000000000037941 */ /* 0x000fea0003800000 */
.L_x_32282:
        /* <DEDUP_REMOVED lines=44> */
.L_x_32281:
[----:B------:R-:W-:Y:S05]  /*109e0*/  BSYNC B2 ;  /* 0x0000000000027941 */ /* 0x000fea0003800000 */
.L_x_32280:
        /* <DEDUP_REMOVED lines=10> */
.L_x_32276:
[----:B------:R-:W-:Y:S05]  /*10a90*/  BSYNC B1 ;  /* 0x0000000000017941 */ /* 0x000fea0003800000 */
.L_x_32275:
        /* <DEDUP_REMOVED lines=26> */
.L_x_32285:
[----:B------:R-:W-:Y:S05]  /*10c40*/  BSYNC B1 ;  /* 0x0000000000017941 */ /* 0x000fea0003800000 */
.L_x_32284:
[----:B------:R-:W-:Y:S02]  /*10c50*/  IADD3 R215, R215, 0x80, RZ ;  /* 0x00000080d7d77810 */ /* 0x000fe40007ffe0ff */
[----:B------:R-:W-:Y:S02]  /*10c60*/  IADD3 R214, R214, 0x80, RZ ;  /* 0x00000080d6d67810 */ /* 0x000fe40007ffe0ff */
.L_x_32211:
[----:B------:R-:W-:Y:S05]  /*10c70*/  BSYNC B0 ;  /* 0x0000000000007941 */ /* 0x000fea0003800000 */
.L_x_32210:
        /* <DEDUP_REMOVED lines=31> */
.L_x_32291:
[----:B0-----:R-:W-:Y:S02]  /*10e70*/  MOV R116, R198 ;  /* 0x000000c600747202 */ /* 0x001fe40000000f00 */
.L_x_32292:
[----:B------:R-:W-:Y:S05]  /*10e80*/  BSYNC B2 ;  /* 0x0000000000027941 */ /* 0x000fea0003800000 */
.L_x_32290:
        /* <DEDUP_REMOVED lines=16> */
.L_x_32296:
[----:B------:R-:W-:Y:S05]  /*10f90*/  BSYNC B3 ;  /* 0x0000000000037941 */ /* 0x000fea0003800000 */
.L_x_32295:
        /* <DEDUP_REMOVED lines=44> */
.L_x_32294:
[----:B------:R-:W-:Y:S05]  /*11260*/  BSYNC B2 ;  /* 0x0000000000027941 */ /* 0x000fea0003800000 */
.L_x_32293:
        /* <DEDUP_REMOVED lines=10> */
.L_x_32289:
[----:B-1----:R-:W-:Y:S05]  /*11310*/  BSYNC B1 ;  /* 0x0000000000017941 */ /* 0x002fea0003800000 */
.L_x_32288:
        /* <DEDUP_REMOVED lines=18> */
.L_x_32300:
[----:B0-----:R-:W-:Y:S02]  /*11440*/  MOV R118, R198 ;  /* 0x000000c600767202 */ /* 0x001fe40000000f00 */
.L_x_32301:
[----:B------:R-:W-:Y:S05]  /*11450*/  BSYNC B2 ;  /* 0x0000000000027941 */ /* 0x000fea0003800000 */
.L_x_32299:
        /* <DEDUP_REMOVED lines=16> */
.L_x_32305:
[----:B------:R-:W-:Y:S05]  /*11560*/  BSYNC B3 ;  /* 0x0000000000037941 */ /* 0x000fea0003800000 */
.L_x_32304:
        /* <DEDUP_REMOVED lines=44> */
.L_x_32303:
[----:B------:R-:W-:Y:S05]  /*11830*/  BSYNC B2 ;  /* 0x0000000000027941 */ /* 0x000fea0003800000 */
.L_x_32302:
        /* <DEDUP_REMOVED lines=10> */
.L_x_32298:
[----:B------:R-:W-:Y:S05]  /*118e0*/  BSYNC B1 ;  /* 0x0000000000017941 */ /* 0x000fea0003800000 */
.L_x_32297:
        /* <DEDUP_REMOVED lines=18> */
.L_x_32309:
[----:B0-----:R-:W-:Y:S02]  /*11a10*/  MOV R118, R198 ;  /* 0x000000c600767202 */ /* 0x001fe40000000f00 */
.L_x_32310:
[----:B------:R-:W-:Y:S05]  /*11a20*/  BSYNC B2 ;  /* 0x0000000000027941 */ /* 0x000fea0003800000 */
.L_x_32308:
        /* <DEDUP_REMOVED lines=16> */
.L_x_32314:
[----:B------:R-:W-:Y:S05]  /*11b30*/  BSYNC B3 ;  /* 0x0000000000037941 */ /* 0x000fea0003800000 */
.L_x_32313:
        /* <DEDUP_REMOVED lines=44> */
.L_x_32312:
[----:B------:R-:W-:Y:S05]  /*11e00*/  BSYNC B2 ;  /* 0x0000000000027941 */ /* 0x000fea0003800000 */
.L_x_32311:
        /* <DEDUP_REMOVED lines=10> */
.L_x_32307:
[----:B------:R-:W-:Y:S05]  /*11eb0*/  BSYNC B1 ;  /* 0x0000000000017941 */ /* 0x000fea0003800000 */
.L_x_32306:
        /* <DEDUP_REMOVED lines=18> */
.L_x_32318:
[----:B------:R-:W-:Y:S02]  /*11fe0*/  MOV R162, R198 ;  /* 0x000000c600a27202 */ /* 0x000fe40000000f00 */
.L_x_32319:
[----:B------:R-:W-:Y:S05]  /*11ff0*/  BSYNC B2 ;  /* 0x0000000000027941 */ /* 0x000fea0003800000 */
.L_x_32317:
        /* <DEDUP_REMOVED lines=16> */
.L_x_32323:
[----:B------:R-:W-:Y:S05]  /*12100*/  BSYNC B3 ;  /* 0x0000000000037941 */ /* 0x000fea0003800000 */
.L_x_32322:
        /* <DEDUP_REMOVED lines=44> */
.L_x_32321:
[----:B------:R-:W-:Y:S05]  /*123d0*/  BSYNC B2 ;  /* 0x0000000000027941 */ /* 0x000fea0003800000 */
.L_x_32320:
        /* <DEDUP_REMOVED lines=10> */
.L_x_32316:
[----:B------:R-:W-:Y:S05]  /*12480*/  BSYNC B1 ;  /* 0x0000000000017941 */ /* 0x000fea0003800000 */
.L_x_32315:
        /* <DEDUP_REMOVED lines=18> */
.L_x_32327:
[----:B------:R-:W-:Y:S02]  /*125b0*/  MOV R162, R198 ;  /* 0x000000c600a27202 */ /* 0x000fe40000000f00 */
.L_x_32328:
[----:B------:R-:W-:Y:S05]  /*125c0*/  BSYNC B2 ;  /* 0x0000000000027941 */ /* 0x000fea0003800000 */
.L_x_32326:
        /* <DEDUP_REMOVED lines=16> */
.L_x_32332:
[----:B------:R-:W-:Y:S05]  /*126d0*/  BSYNC B3 ;  /* 0x0000000000037941 */ /* 0x000fea0003800000 */
.L_x_32331:
        /* <DEDUP_REMOVED lines=44> */
.L_x_32330:
[----:B------:R-:W-:Y:S05]  /*129a0*/  BSYNC B2 ;  /* 0x0000000000027941 */ /* 0x000fea0003800000 */
.L_x_32329:
        /* <DEDUP_REMOVED lines=10> */
.L_x_32325:
[----:B------:R-:W-:Y:S05]  /*12a50*/  BSYNC B1 ;  /* 0x0000000000017941 */ /* 0x000fea0003800000 */
.L_x_32324:
        /* <DEDUP_REMOVED lines=18> */
.L_x_32336:
[----:B------:R-:W-:Y:S02]  /*12b80*/  MOV R216, R198 ;  /* 0x000000c600d87202 */ /* 0x000fe40000000f00 */
.L_x_32337:
[----:B------:R-:W-:Y:S05]  /*12b90*/  BSYNC B2 ;  /* 0x0000000000027941 */ /* 0x000fea0003800000 */
.L_x_32335:
        /* <DEDUP_REMOVED lines=16> */
.L_x_32341:
[----:B------:R-:W-:Y:S05]  /*12ca0*/  BSYNC B3 ;  /* 0x0000000000037941 */ /* 0x000fea0003800000 */
.L_x_32340:
        /* <DEDUP_REMOVED lines=44> */
.L_x_32339:
[----:B------:R-:W-:Y:S05]  /*12f70*/  BSYNC B2 ;  /* 0x0000000000027941 */ /* 0x000fea0003800000 */
.L_x_32338:
        /* <DEDUP_REMOVED lines=10> */
.L_x_32334:
[----:B------:R-:W-:Y:S05]  /*13020*/  BSYNC B1 ;  /* 0x0000000000017941 */ /* 0x000fea0003800000 */
.L_x_32333:
        /* <DEDUP_REMOVED lines=18> */
.L_x_32345:
[----:B------:R-:W-:Y:S02]  /*13150*/  MOV R216, R198 ;  /* 0x000000c600d87202 */ /* 0x000fe40000000f00 */
.L_x_32346:
[----:B------:R-:W-:Y:S05]  /*13160*/  BSYNC B2 ;  /* 0x0000000000027941 */ /* 0x000fea0003800000 */
.L_x_32344:
        /* <DEDUP_REMOVED lines=16> */
.L_x_32350:
[----:B------:R-:W-:Y:S05]  /*13270*/  BSYNC B3 ;  /* 0x0000000000037941 */ /* 0x000fea0003800000 */
.L_x_32349:
        /* <DEDUP_REMOVED lines=44> */
.L_x_32348:
[----:B------:R-:W-:Y:S05]  /*13540*/  BSYNC B2 ;  /* 0x0000000000027941 */ /* 0x000fea0003800000 */
.L_x_32347:
        /* <DEDUP_REMOVED lines=10> */
.L_x_32343:
[----:B------:R-:W-:Y:S05]  /*135f0*/  BSYNC B1 ;  /* 0x0000000000017941 */ /* 0x000fea0003800000 */
.L_x_32342:
        /* <DEDUP_REMOVED lines=18> */
.L_x_32354:
[----:B------:R-:W-:Y:S02]  /*13720*/  MOV R216, R198 ;  /* 0x000000c600d87202 */ /* 0x000fe40000000f00 */
.L_x_32355:
[----:B------:R-:W-:Y:S05]  /*13730*/  BSYNC B2 ;  /* 0x0000000000027941 */ /* 0x000fea0003800000 */
.L_x_32353:
        /* <DEDUP_REMOVED lines=16> */
.L_x_32359:
[----:B------:R-:W-:Y:S05]  /*13840*/  BSYNC B3 ;  /* 0x0000000000037941 */ /* 0x000fea0003800000 */
.L_x_32358:
        /* <DEDUP_REMOVED lines=44> */
.L_x_32357:
[----:B------:R-:W-:Y:S05]  /*13b10*/  BSYNC B2 ;  /* 0x0000000000027941 */ /* 0x000fea0003800000 */
.L_x_32356:
        /* <DEDUP_REMOVED lines=10> */
.L_x_32352:
[----:B------:R-:W-:Y:S05]  /*13bc0*/  BSYNC B1 ;  /* 0x0000000000017941 */ /* 0x000fea0003800000 */
.L_x_32351:
        /* <DEDUP_REMOVED lines=26> */
.L_x_32361:
[----:B------:R-:W-:Y:S05]  /*13d70*/  BSYNC B1 ;  /* 0x0000000000017941 */ /* 0x000fea0003800000 */
.L_x_32360:
[----:B------:R-:W-:Y:S02]  /*13d80*/  IADD3 R215, R215, 0x80, RZ ;  /* 0x00000080d7d77810 */ /* 0x000fe40007ffe0ff */
[----:B------:R-:W-:Y:S02]  /*13d90*/  IADD3 R214, R214, 0x80, RZ ;  /* 0x00000080d6d67810 */ /* 0x000fe40007ffe0ff */
.L_x_32287:
[----:B------:R-:W-:Y:S05]  /*13da0*/  BSYNC B0 ;  /* 0x0000000000007941 */ /* 0x000fea0003800000 */
.L_x_32286:
        /* <DEDUP_REMOVED lines=31> */
.L_x_32367:
[----:B0-----:R-:W-:Y:S02]  /*13fa0*/  IMAD.MOV.U32 R116, RZ, RZ, R198 ;  /* 0x000000ffff747224 */ /* 0x001fe400078e00c6 */
.L_x_32368:
[----:B------:R-:W-:Y:S05]  /*13fb0*/  BSYNC B2 ;  /* 0x0000000000027941 */ /* 0x000fea0003800000 */
.L_x_32366:
        /* <DEDUP_REMOVED lines=16> */
.L_x_32372:
[----:B------:R-:W-:Y:S05]  /*140c0*/  BSYNC B3 ;  /* 0x0000000000037941 */ /* 0x000fea0003800000 */
.L_x_32371:
        /* <DEDUP_REMOVED lines=44> */
.L_x_32370:
[----:B------:R-:W-:Y:S05]  /*14390*/  BSYNC B2 ;  /* 0x0000000000027941 */ /* 0x000fea0003800000 */
.L_x_32369:
        /* <DEDUP_REMOVED lines=10> */
.L_x_32365:
[----:B-1----:R-:W-:Y:S05]  /*14440*/  BSYNC B1 ;  /* 0x0000000000017941 */ /* 0x002fea0003800000 */
.L_x_32364:
        /* <DEDUP_REMOVED lines=18> */
.L_x_32376:
[----:B0-----:R-:W-:Y:S02]  /*14570*/  IMAD.MOV.U32 R118, RZ, RZ, R198 ;  /* 0x000000ffff767224 */ /* 0x001fe400078e00c6 */
.L_x_32377:
[----:B------:R-:W-:Y:S05]  /*14580*/  BSYNC B2 ;  /* 0x0000000000027941 */ /* 0x000fea0003800000 */
.L_x_32375:
        /* <DEDUP_REMOVED lines=16> */
.L_x_32381:
[----:B------:R-:W-:Y:S05]  /*14690*/  BSYNC B3 ;  /* 0x0000000000037941 */ /* 0x000fea0003800000 */
.L_x_32380:
        /* <DEDUP_REMOVED lines=44> */
.L_x_32379:
[----:B------:R-:W-:Y:S05]  /*14960*/  BSYNC B2 ;  /* 0x0000000000027941 */ /* 0x000fea0003800000 */
.L_x_32378:
        /* <DEDUP_REMOVED lines=10> */
.L_x_32374:
[----:B------:R-:W-:Y:S05]  /*14a10*/  BSYNC B1 ;  /* 0x0000000000017941 */ /* 0x000fea0003800000 */
.L_x_32373:
        /* <DEDUP_REMOVED lines=18> */
.L_x_32385:
[----:B0-----:R-:W-:Y:S02]  /*14b40*/  IMAD.MOV.U32 R118, RZ, RZ, R198 ;  /* 0x000000ffff767224 */ /* 0x001fe400078e00c6 */
.L_x_32386:
[----:B------:R-:W-:Y:S05]  /*14b50*/  BSYNC B2 ;  /* 0x0000000000027941 */ /* 0x000fea0003800000 */
.L_x_32384:
        /* <DEDUP_REMOVED lines=16> */
.L_x_32390:
[----:B------:R-:W-:Y:S05]  /*14c60*/  BSYNC B3 ;  /* 0x0000000000037941 */ /* 0x000fea0003800000 */
.L_x_32389:
        /* <DEDUP_REMOVED lines=44> */
.L_x_32388:
[----:B------:R-:W-:Y:S05]  /*14f30*/  BSYNC B2 ;  /* 0x0000000000027941 */ /* 0x000fea0003800000 */
.L_x_32387:
        /* <DEDUP_REMOVED lines=10> */
.L_x_32383:
[----:B------:R-:W-:Y:S05]  /*14fe0*/  BSYNC B1 ;  /* 0x0000000000017941 */ /* 0x000fea0003800000 */
.L_x_32382:
        /* <DEDUP_REMOVED lines=18> */
.L_x_32394:
[----:B------:R-:W-:Y:S02]  /*15110*/  IMAD.MOV.U32 R162, RZ, RZ, R198 ;  /* 0x000000ffffa27224 */ /* 0x000fe400078e00c6 */
.L_x_32395:
[----:B------:R-:W-:Y:S05]  /*15120*/  BSYNC B2 ;  /* 0x0000000000027941 */ /* 0x000fea0003800000 */
.L_x_32393:
        /* <DEDUP_REMOVED lines=16> */
.L_x_32399:
[----:B------:R-:W-:Y:S05]  /*15230*/  BSYNC B3 ;  /* 0x0000000000037941 */ /* 0x000fea0003800000 */
.L_x_32398:
        /* <DEDUP_REMOVED lines=44> */
.L_x_32397:
[----:B------:R-:W-:Y:S05]  /*15500*/  BSYNC B2 ;  /* 0x0000000000027941 */ /* 0x000fea0003800000 */
.L_x_32396:
        /* <DEDUP_REMOVED lines=10> */
.L_x_32392:
[----:B------:R-:W-:Y:S05]  /*155b0*/  BSYNC B1 ;  /* 0x0000000000017941 */ /* 0x000fea0003800000 */
.L_x_32391:
        /* <DEDUP_REMOVED lines=18> */
.L_x_32403:
[----:B------:R-:W-:Y:S02]  /*156e0*/  IMAD.MOV.U32 R162, RZ, RZ, R198 ;  /* 0x000000ffffa27224 */ /* 0x000fe400078e00c6 */
.L_x_32404:
[----:B------:R-:W-:Y:S05]  /*156f0*/  BSYNC B2 ;  /* 0x0000000000027941 */ /* 0x000fea0003800000 */
.L_x_32402:
        /* <DEDUP_REMOVED lines=16> */
.L_x_32408:
[----:B------:R-:W-:Y:S05]  /*15800*/  BSYNC B3 ;  /* 0x0000000000037941 */ /* 0x000fea0003800000 */
.L_x_32407:
        /* <DEDUP_REMOVED lines=44> */
.L_x_32406:
[----:B------:R-:W-:Y:S05]  /*15ad0*/  BSYNC B2 ;  /* 0x0000000000027941 */ /* 0x000fea0003800000 */
.L_x_32405:
        /* <DEDUP_REMOVED lines=10> */
.L_x_32401:
[----:B------:R-:W-:Y:S05]  /*15b80*/  BSYNC B1 ;  /* 0x0000000000017941 */ /* 0x000fea0003800000 */
.L_x_32400:
        /* <DEDUP_REMOVED lines=18> */
.L_x_32412:
[----:B------:R-:W-:Y:S02]  /*15cb0*/  IMAD.MOV.U32 R212, RZ, RZ, R198 ;  /* 0x000000ffffd47224 */ /* 0x000fe400078e00c6 */
.L_x_32413:
[----:B------:R-:W-:Y:S05]  /*15cc0*/  BSYNC B2 ;  /* 0x0000000000027941 */ /* 0x000fea0003800000 */
.L_x_32411:
        /* <DEDUP_REMOVED lines=16> */
.L_x_32417:
[----:B------:R-:W-:Y:S05]  /*15dd0*/  BSYNC B3 ;  /* 0x0000000000037941 */ /* 0x000fea0003800000 */
.L_x_32416:
        /* <DEDUP_REMOVED lines=44> */
.L_x_32415:
[----:B------:R-:W-:Y:S05]  /*160a0*/  BSYNC B2 ;  /* 0x0000000000027941 */ /* 0x000fea0003800000 */
.L_x_32414:
        /* <DEDUP_REMOVED lines=10> */
.L_x_32410:
[----:B------:R-:W-:Y:S05]  /*16150*/  BSYNC B1 ;  /* 0x0000000000017941 */ /* 0x000fea0003800000 */
.L_x_32409:
        /* <DEDUP_REMOVED lines=18> */
.L_x_32421:
[----:B------:R-:W-:Y:S02]  /*16280*/  IMAD.MOV.U32 R212, RZ, RZ, R198 ;  /* 0x000000ffffd47224 */ /* 0x000fe400078e00c6 */
.L_x_32422:
[----:B------:R-:W-:Y:S05]  /*16290*/  BSYNC B2 ;  /* 0x0000000000027941 */ /* 0x000fea0003800000 */
.L_x_32420:
        /* <DEDUP_REMOVED lines=16> */
.L_x_32426:
[----:B------:R-:W-:Y:S05]  /*163a0*/  BSYNC B3 ;  /* 0x0000000000037941 */ /* 0x000fea0003800000 */
.L_x_32425:
        /* <DEDUP_REMOVED lines=44> */
.L_x_32424:
[----:B------:R-:W-:Y:S05]  /*16670*/  BSYNC B2 ;  /* 0x0000000000027941 */ /* 0x000fea0003800000 */
.L_x_32423:
        /* <DEDUP_REMOVED lines=10> */
.L_x_32419:
[----:B------:R-:W-:Y:S05]  /*16720*/  BSYNC B1 ;  /* 0x0000000000017941 */ /* 0x000fea0003800000 */
.L_x_32418:
        /* <DEDUP_REMOVED lines=18> */
.L_x_32430:
[----:B------:R-:W-:Y:S02]  /*16850*/  IMAD.MOV.U32 R212, RZ, RZ, R198 ;  /* 0x000000ffffd47224 */ /* 0x000fe400078e00c6 */
.L_x_32431:
[----:B------:R-:W-:Y:S05]  /*16860*/  BSYNC B2 ;  /* 0x0000000000027941 */ /* 0x000fea0003800000 */
.L_x_32429:
        /* <DEDUP_REMOVED lines=16> */
.L_x_32435:
[----:B------:R-:W-:Y:S05]  /*16970*/  BSYNC B3 ;  /* 0x0000000000037941 */ /* 0x000fea0003800000 */
.L_x_32434:
        /* <DEDUP_REMOVED lines=44> */
.L_x_32433:
[----:B------:R-:W-:Y:S05]  /*16c40*/  BSYNC B2 ;  /* 0x0000000000027941 */ /* 0x000fea0003800000 */
.L_x_32432:
        /* <DEDUP_REMOVED lines=10> */
.L_x_32428:
[----:B------:R-:W-:Y:S05]  /*16cf0*/  BSYNC B1 ;  /* 0x0000000000017941 */ /* 0x000fea0003800000 */
.L_x_32427:
[----:B------:R-:W-:-:S04]  /*16d00*/  IMAD.MOV.U32 R116, RZ, RZ, 0x20 ;  /* 0x00000020ff747424 */ /* 0x000fc800078e00ff */
        /* <DEDUP_REMOVED lines=24> */
.L_x_32363:
[----:B------:R-:W-:Y:S05]  /*16e90*/  BSYNC B0 ;  /* 0x0000000000007941 */ /* 0x000fea0003800000 */
.L_x_32362:
        /* <DEDUP_REMOVED lines=69> */
.L_x_32454:
        /* <DEDUP_REMOVED lines=133> */
.L_x_32455:
        /* <DEDUP_REMOVED lines=51> */
[----:B-1----:R-:W-:Y:S02]  /*17e70*/  FADD.FTZ R116, R213, R116 ;  /* 0x00000074d5747221 */ /* 0x002fe40000010000 */
[----:B------:R-:W-:-:S02]  /*17e80*/  FMUL.FTZ R214, R214, R223 ;  /* 0x000000dfd6d67220 */ /* 0x000fc40000410000 */
[----:B------:R-:W-:Y:S02]  /*17e90*/  IMAD.MOV.U32 R213, RZ, RZ, c[0x0][0x1e0] ;  /* 0x00007800ffd57624 */ /* 0x000fe400078e00ff */
        /* <DEDUP_REMOVED lines=54> */
.L_x_32441:
[----:B------:R-:W-:Y:S05]  /*18200*/  BSYNC B1 ;  /* 0x0000000000017941 */ /* 0x000fea0003800000 */
.L_x_32440:
        /* <DEDUP_REMOVED lines=35> */
.L_x_32443:
[----:B------:R-:W-:Y:S05]  /*18440*/  BSYNC B1 ;  /* 0x0000000000017941 */ /* 0x000fea0003800000 */
.L_x_32442:
        /* <DEDUP_REMOVED lines=35> */
.L_x_32445:
[----:B------:R-:W-:Y:S05]  /*18680*/  BSYNC B1 ;  /* 0x0000000000017941 */ /* 0x000fea0003800000 */
.L_x_32444:
        /* <DEDUP_REMOVED lines=35> */
.L_x_32447:
[----:B------:R-:W-:Y:S05]  /*188c0*/  BSYNC B1 ;  /* 0x0000000000017941 */ /* 0x000fea0003800000 */
.L_x_32446:
        /* <DEDUP_REMOVED lines=35> */
.L_x_32449:
[----:B------:R-:W-:Y:S05]  /*18b00*/  BSYNC B1 ;  /* 0x0000000000017941 */ /* 0x000fea0003800000 */
.L_x_32448:
[----:B------:R-:W-:Y:S01]  /*18b10*/  LOP3.LUT P1, RZ, R43, 0x2, RZ, 0xc0, !PT ;  /* 0x000000022bff7812 */ /* 0x000fe2000782c0ff */
        /* <DEDUP_REMOVED lines=34> */
.L_x_32451:
[----:B------:R-:W-:Y:S05]  /*18d40*/  BSYNC B1 ;  /* 0x0000000000017941 */ /* 0x000fea0003800000 */
.L_x_32450:
[----:B------:R-:W-:-:S13]  /*18d50*/  LOP3.LUT P1, RZ, R43, 0x1, RZ, 0xc0, !PT ;  /* 0x000000012bff7812 */ /* 0x000fda000782c0ff */
        /* <DEDUP_REMOVED lines=32> */
.L_x_32439:
[----:B0-----:R-:W-:Y:S05]  /*18f60*/  BSYNC B0 ;  /* 0x0000000000007941 */ /* 0x001fea0003800000 */
.L_x_32438:
[----:B------:R-:W-:Y:S02]  /*18f70*/  LOP3.LUT P1, RZ, R201, 0xff, RZ, 0xc0, !PT ;  /* 0x000000ffc9ff7812 */ /* 0x000fe4000782c0ff */
[----:B------:R-:W-:Y:S02]  /*18f80*/  IADD3 R42, R42, c[0x0][0x160], RZ ;  /* 0x000058002a2a7a10 */ /* 0x000fe40007ffe0ff */
[----:B------:R-:W-:Y:S02]  /*18f90*/  SEL R201, RZ, 0x1, P1 ;  /* 0x00000001ffc97807 */ /* 0x000fe40000800000 */
[----:B------:R-:W-:-:S13]  /*18fa0*/  ISETP.GE.AND P1, PT, R42, c[0x0][0x164], PT ;  /* 0x000059002a007a0c */ /* 0x000fda0003f26270 */
[----:B------:R-:W-:Y:S01]  /*18fb0*/  @P1 CALL.REL.NOINC `(.L_x_32452) ;  /* 0x0000001000001944 */ /* 0x000fe20003c00000 */
[----:B------:R-:W-:Y:S05]  /*18fc0*/  BRA `(.L_x_32453) ;  /* 0xfffe85b000007947 */ /* 0x000fea000383ffff */
.L_x_32452:
[----:B------:R-:W-:Y:S05]  /*18fd0*/  EXIT ;  /* 0x000000000000794d */ /* 0x000fea0003800000 */
.L_x_32436:
[----:B------:R-:W-:Y:S01]  /*18fe0*/  IMAD.MOV.U32 R214, RZ, RZ, 0x1 ;  /* 0x00000001ffd67424 */ /* 0x000fe200078e00ff */
[----:B------:R-:W-:Y:S01]  /*18ff0*/  MOV R215, 0xffffffff ;  /* 0xffffffff00d77802 */ /* 0x000fe20000000f00 */
[----:B------:R-:W-:Y:S01]  /*19000*/  IMAD.MOV.U32 R212, RZ, RZ, 0x1f ;  /* 0x0000001fffd47424 */ /* 0x000fe200078e00ff */
[----:B------:R-:W-:Y:S02]  /*19010*/  MOV R118, 0x19030 ;  /* 0x0001903000767802 */ /* 0x000fe40000000f00 */
[----:B-----5:R-:W-:Y:S05]  /*19020*/  CALL.REL.NOINC `($__internal_106_$__cuda_sm70_shflsync_bfly_p) ;  /* 0x00000ab000007944 */ /* 0x020fea0003c00000 */
[----:B-1----:R-:W-:Y:S01]  /*19030*/  IMAD.MOV.U32 R116, RZ, RZ, R214 ;  /* 0x000000ffff747224 */ /* 0x002fe200078e00d6 */
[----:B0-----:R-:W-:Y:S05]  /*19040*/  BRA `(.L_x_32454) ;  /* 0xffffe2a000007947 */ /* 0x001fea000383ffff */
.L_x_32437:
[----:B------:R-:W-:Y:S01]  /*19050*/  IMAD.MOV.U32 R214, RZ, RZ, 0x2 ;  /* 0x00000002ffd67424 */ /* 0x000fe200078e00ff */
[----:B------:R-:W-:Y:S01]  /*19060*/  MOV R215, 0xffffffff ;  /* 0xffffffff00d77802 */ /* 0x000fe20000000f00 */
[----:B------:R-:W-:Y:S01]  /*19070*/  IMAD.MOV.U32 R212, RZ, RZ, 0x1f ;  /* 0x0000001fffd47424 */ /* 0x000fe200078e00ff */
[----:B------:R-:W-:Y:S02]  /*19080*/  MOV R118, 0x190a0 ;  /* 0x000190a000767802 */ /* 0x000fe40000000f00 */
[----:B-----5:R-:W-:Y:S05]  /*19090*/  CALL.REL.NOINC `($__internal_106_$__cuda_sm70_shflsync_bfly_p) ;  /* 0x00000a4000007944 */ /* 0x020fea0003c00000 */
[----:B01----:R-:W-:Y:S01]  /*190a0*/  FADD.FTZ R117, R117, R214 ;  /* 0x000000d675757221 */ /* 0x003fe20000010000 */
[----:B------:R-:W-:Y:S01]  /*190b0*/  MOV R118, 0x19100 ;  /* 0x0001910000767802 */ /* 0x000fe20000000f00 */
[----:B------:R-:W-:Y:S02]  /*190c0*/  IMAD.MOV.U32 R214, RZ, RZ, 0x4 ;  /* 0x00000004ffd67424 */ /* 0x000fe400078e00ff */
[----:B------:R-:W-:-:S02]  /*190d0*/  IMAD.MOV.U32 R212, RZ, RZ, 0x1f ;  /* 0x0000001fffd47424 */ /* 0x000fc400078e00ff */
[----:B------:R-:W-:Y:S02]  /*190e0*/  IMAD.MOV.U32 R215, RZ, RZ, -0x1 ;  /* 0xffffffffffd77424 */ /* 0x000fe400078e00ff */
[----:B------:R-:W-:Y:S05]  /*190f0*/  CALL.REL.NOINC `($__internal_106_$__cuda_sm70_shflsync_bfly_p) ;  /* 0x000009e000007944 */ /* 0x000fea0003c00000 */
[----:B01----:R-:W-:Y:S01]  /*19100*/  FADD.FTZ R117, R117, R214 ;  /* 0x000000d675757221 */ /* 0x003fe20000010000 */
[----:B------:R-:W-:Y:S01]  /*19110*/  HFMA2.MMA R214, -RZ, RZ, 0, 4.76837158203125e-07 ;  /* 0x00000008ffd67435 */ /* 0x000fe200000001ff */
[----:B------:R-:W-:Y:S01]  /*19120*/  IMAD.MOV.U32 R212, RZ, RZ, 0x1f ;  /* 0x0000001fffd47424 */ /* 0x000fe200078e00ff */
[----:B------:R-:W-:Y:S01]  /*19130*/  MOV R118, 0x19160 ;  /* 0x0001916000767802 */ /* 0x000fe20000000f00 */
[----:B------:R-:W-:-:S03]  /*19140*/  IMAD.MOV.U32 R215, RZ, RZ, -0x1 ;  /* 0xffffffffffd77424 */ /* 0x000fc600078e00ff */
[----:B------:R-:W-:Y:S05]  /*19150*/  CALL.REL.NOINC `($__internal_106_$__cuda_sm70_shflsync_bfly_p) ;  /* 0x0000098000007944 */ /* 0x000fea0003c00000 */
[----:B01----:R-:W-:Y:S01]  /*19160*/  FADD.FTZ R117, R117, R214 ;  /* 0x000000d675757221 */ /* 0x003fe20000010000 */
[----:B------:R-:W-:Y:S01]  /*19170*/  MOV R212, 0x1f ;  /* 0x0000001f00d47802 */ /* 0x000fe20000000f00 */
[----:B------:R-:W-:Y:S01]  /*19180*/  IMAD.MOV.U32 R214, RZ, RZ, 0x10 ;  /* 0x00000010ffd67424 */ /* 0x000fe200078e00ff */
[----:B------:R-:W-:Y:S01]  /*19190*/  MOV R118, 0x191c0 ;  /* 0x000191c000767802 */ /* 0x000fe20000000f00 */
[----:B------:R-:W-:Y:S02]  /*191a0*/  IMAD.MOV.U32 R215, RZ, RZ, -0x1 ;  /* 0xffffffffffd77424 */ /* 0x000fe400078e00ff */
[----:B------:R-:W-:Y:S05]  /*191b0*/  CALL.REL.NOINC `($__internal_106_$__cuda_sm70_shflsync_bfly_p) ;  /* 0x0000092000007944 */ /* 0x000fea0003c00000 */
[----:B-1----:R-:W-:Y:S01]  /*191c0*/  FADD.FTZ R116, R117, R214 ;  /* 0x000000d675747221 */ /* 0x002fe20000010000 */
[----:B0-----:R-:W-:Y:S01]  /*191d0*/  MOV R215, 0xffffffff ;  /* 0xffffffff00d77802 */ /* 0x001fe20000000f00 */
[----:B------:R-:W-:-:S02]  /*191e0*/  IMAD.MOV.U32 R214, RZ, RZ, 0x1 ;  /* 0x00000001ffd67424 */ /* 0x000fc400078e00ff */
        /* <DEDUP_REMOVED lines=116> */
[----:B------:R-:W-:Y:S05]  /*19930*/  CALL.REL.NOINC `($__internal_106_$__cuda_sm70_shflsync_bfly_p) ;  /* 0x000001a000007944 */ /* 0x000fea0003c00000 */
[----:B01----:R-:W-:Y:S01]  /*19940*/  FADD.FTZ R117, R117, R214 ;  /* 0x000000d675757221 */ /* 0x003fe20000010000 */
[----:B------:R-:W-:Y:S01]  /*19950*/  MOV R118, 0x199a0 ;  /* 0x000199a000767802 */ /* 0x000fe20000000f00 */
[----:B------:R-:W-:Y:S02]  /*19960*/  IMAD.MOV.U32 R214, RZ, RZ, 0x2 ;  /* 0x00000002ffd67424 */ /* 0x000fe400078e00ff */
[----:B------:R-:W-:Y:S02]  /*19970*/  IMAD.MOV.U32 R212, RZ, RZ, 0x1f ;  /* 0x0000001fffd47424 */ /* 0x000fe400078e00ff */
[----:B------:R-:W-:Y:S02]  /*19980*/  IMAD.MOV.U32 R215, RZ, RZ, -0x1 ;  /* 0xffffffffffd77424 */ /* 0x000fe400078e00ff */
[----:B------:R-:W-:Y:S05]  /*19990*/  CALL.REL.NOINC `($__internal_106_$__cuda_sm70_shflsync_bfly_p) ;  /* 0x0000014000007944 */ /* 0x000fea0003c00000 */
[----:B01----:R-:W-:Y:S01]  /*199a0*/  FADD.FTZ R117, R117, R214 ;  /* 0x000000d675757221 */ /* 0x003fe20000010000 */
[----:B------:R-:W-:Y:S01]  /*199b0*/  HFMA2.MMA R214, -RZ, RZ, 0, 2.384185791015625e-07 ;  /* 0x00000004ffd67435 */ /* 0x000fe200000001ff */
        /* <DEDUP_REMOVED lines=8> */
[----:B------:R-:W-:-:S02]  /*19a40*/  IMAD.MOV.U32 R215, RZ, RZ, -0x1 ;  /* 0xffffffffffd77424 */ /* 0x000fc400078e00ff */
[----:B------:R-:W-:Y:S05]  /*19a50*/  CALL.REL.NOINC `($__internal_106_$__cuda_sm70_shflsync_bfly_p) ;  /* 0x0000008000007944 */ /* 0x000fea0003c00000 */
[----:B-1----:R-:W-:Y:S01]  /*19a60*/  FADD.FTZ R163, R117, R214 ;  /* 0x000000d675a37221 */ /* 0x002fe20000010000 */
[----:B0-----:R-:W-:Y:S01]  /*19a70*/  MOV R215, 0xffffffff ;  /* 0xffffffff00d77802 */ /* 0x001fe20000000f00 */
[----:B------:R-:W-:Y:S01]  /*19a80*/  IMAD.MOV.U32 R214, RZ, RZ, 0x10 ;  /* 0x00000010ffd67424 */ /* 0x000fe200078e00ff */
[----:B------:R-:W-:Y:S01]  /*19a90*/  MOV R118, 0x19ad0 ;  /* 0x00019ad000767802 */ /* 0x000fe20000000f00 */
[----:B------:R-:W-:-:S02]  /*19aa0*/  IMAD.MOV.U32 R212, RZ, RZ, 0x1f ;  /* 0x0000001fffd47424 */ /* 0x000fc400078e00ff */
[----:B------:R-:W-:Y:S02]  /*19ab0*/  IMAD.MOV.U32 R117, RZ, RZ, R163 ;  /* 0x000000ffff757224 */ /* 0x000fe400078e00a3 */
[----:B------:R-:W-:Y:S05]  /*19ac0*/  CALL.REL.NOINC `($__internal_106_$__cuda_sm70_shflsync_bfly_p) ;  /* 0x0000001000007944 */ /* 0x000fea0003c00000 */
[----:B01----:R-:W-:Y:S05]  /*19ad0*/  BRA `(.L_x_32455) ;  /* 0xffffe06000007947 */ /* 0x003fea000383ffff */
        .weak           $__internal_106_$__cuda_sm70_shflsync_bfly_p
        .type           $__internal_106_$__cuda_sm70_shflsync_bfly_p,@function
        .size           $__internal_106_$__cuda_sm70_shflsync_bfly_p,(.L_x_44946 - $__internal_106_$__cuda_sm70_shflsync_bfly_p)
$__internal_106_$__cuda_sm70_shflsync_bfly_p:
[----:B------:R-:W-:Y:S01]  /*19ae0*/  IMAD.MOV.U32 R119, RZ, RZ, 0x0 ;  /* 0x00000000ff777424 */ /* 0x000fe200078e00ff */
[----:B------:R-:W-:Y:S04]  /*19af0*/  WARPSYNC R215 ;  /* 0x000000d700007348 */ /* 0x000fe80003800000 */
[----:B------:R0:W1:Y:S01]  /*19b00*/  SHFL.BFLY PT, R214, R117, R214, R212 ;  /* 0x0c0000d675d67389 */ /* 0x00006200000e00d4 */
[----:B------:R-:W-:Y:S05]  /*19b10*/  RET.REL.NODEC R118 `(_ZN10layer_norm13ln_fwd_kernelINS_13Kernel_traitsI6__halfS2_fS2_fjLj7168ELj1ELj1ELj4ELj16ENS_18Kernel_traits_baseILj7168ES2_S2_fS2_fjLj128EEEEELb1ELb0ELb1ELb0EEEvNS_9FwdParamsE) ;  /* 0xfffe64e076007950 */ /* 0x000fea0003c3ffff */
.L_x_32456:
        /* <DEDUP_REMOVED lines=14> */
.L_x_44946:


//--------------------- .text._ZN10layer_norm13ln_fwd_kernelINS_13Kernel_traitsI6__halfS2_fS2_fjLj7168ELj1ELj1ELj4ELj16ENS_18Kernel_traits_baseILj7168ES2_S2_fS2_fjLj128EEEEELb1ELb0ELb1ELb1EEEvNS_9FwdParamsE --------------------------
	.section	.text._ZN10layer_norm13ln_fwd_kernelINS_13Kernel_traitsI6__halfS2_fS2_fjLj7168ELj1ELj1ELj4ELj16ENS_18Kernel_traits_baseILj7168ES2_S2_fS2_fjLj128EEEEELb1ELb0ELb1ELb1EEEvNS_9FwdParamsE,"ax",@progbits
	.sectioninfo	@"SHI_REGISTERS=255"
	.align	128
        .global         _ZN10layer_norm13ln_fwd_kernelINS_13Kernel_traitsI6__halfS2_fS2_fjLj7168ELj1ELj1ELj4ELj16ENS_18Kernel_traits_baseILj7168ES2_S2_fS2_fjLj128EEEEELb1ELb0ELb1ELb1EEEvNS_9FwdParamsE
        .type           _ZN10layer_norm13ln_fwd_kernelINS_13Kernel_traitsI6__halfS2_fS2_fjLj7168ELj1ELj1ELj4ELj16ENS_18Kernel_traits_baseILj7168ES2_S2_fS2_fjLj128EEEEELb1ELb0ELb1ELb1EEEvNS_9FwdParamsE,@function
        .size           _ZN10layer_norm13ln_fwd_kernelINS_13Kernel_traitsI6__halfS2_fS2_fjLj7168ELj1ELj1ELj4ELj16ENS_18Kernel_traits_baseILj7168ES2_S2_fS2_fjLj128EEEEELb1ELb0ELb1ELb1EEEvNS_9FwdParamsE,(.L_x_44947 - _ZN10layer_norm13ln_fwd_kernelINS_13Kernel_traitsI6__halfS2_fS2_fjLj7168ELj1ELj1ELj4ELj16ENS_18Kernel_traits_baseILj7168ES2_S2_fS2_fjLj128EEEEELb1ELb0ELb1ELb1EEEvNS_9FwdParamsE)
        .other          _ZN10layer_norm13ln_fwd_kernelINS_13Kernel_traitsI6__halfS2_fS2_fjLj7168ELj1ELj1ELj4ELj16ENS_18Kernel_traits_baseILj7168ES2_S2_fS2_fjLj128EEEEELb1ELb0ELb1ELb1EEEvNS_9FwdParamsE,@"STO_CUDA_ENTRY STV_DEFAULT"
_ZN10layer_norm13ln_fwd_kernelINS_13Kernel_traitsI6__halfS2_fS2_fjLj7168ELj1ELj1ELj4ELj16ENS_18Kernel_traits_baseILj7168ES2_S2_fS2_fjLj128EEEEELb1ELb0ELb1ELb1EEEvNS_9FwdParamsE:
.text._ZN10layer_norm13ln_fwd_kernelINS_13Kernel_traitsI6__halfS2_fS2_fjLj7168ELj1ELj1ELj4ELj16ENS_18Kernel_traits_baseILj7168ES2_S2_fS2_fjLj128EEEEELb1ELb0ELb1ELb1EEEvNS_9FwdParamsE:
        /* <DEDUP_REMOVED lines=12> */
[----:B------:R-:W-:Y:S01]  /*00c0*/  @P1 MOV R2, R203 ;  /* 0x000000cb00021202 */ /* 0x000fe20000000f00 */
[----:B------:R-:W-:Y:S01]  /*00d0*/  @P1 IMAD.MOV.U32 R3, RZ, RZ, R20 ;  /* 0x000000ffff031224 */ /* 0x000fe200078e0014 */
[----:B0-----:R-:W-:-:S04]  /*00e0*/  SHF.L.U32 R0, R147, 0x4, RZ ;  /* 0x0000000493007819 */ /* 0x001fc800000006ff */
[----:B------:R0:W5:Y:S01]  /*00f0*/  @P1 LDG.E.64 R22, [R2.64] ;  /* 0x0000000402161981 */ /* 0x000162000c1e1b00 */
        /* <DEDUP_REMOVED lines=9> */
[----:B------:R1:W5:Y:S04]  /*0190*/  @P0 LDG.E.128 R68, [R16.64+0x3000] ;  /* 0x0030000410440981 */ /* 0x000368000c1e1d00 */
[----:B------:R-:W2:Y:S01]  /*01a0*/  S2R R0, SR_CTAID.X ;  /* 0x0000000000007919 */ /* 0x000ea20000002500 */
[----:B0-----:R-:W-:-:S02]  /*01b0*/  IADD3 R2, P3, R18, c[0x0][0x1b0], RZ ;  /* 0x00006c0012027a10 */ /* 0x001fc40007f7e0ff */
[----:B--2---:R-:W-:-:S04]  /*01c0*/  LEA.HI R146, R147, R0, RZ, 0x19 ;  /* 0x0000000093927211 */ /* 0x004fc800078fc8ff */
[----:B------:R-:W-:Y:S01]  /*01d0*/  ISETP.GE.AND P2, PT, R146, c[0x0][0x164], PT ;  /* 0x0000590092007a0c */ /* 0x000fe20003f46270 */
[----:B------:R-:W-:-:S12]  /*01e0*/  IMAD.X R3, RZ, RZ, c[0x0][0x1b4], P3 ;  /* 0x00006d00ff037624 */ /* 0x000fd800018e06ff */
        /* <DEDUP_REMOVED lines=73> */
[----:B------:R-:W-:Y:S01]  /*0680*/  HFMA2.MMA R186, -RZ, RZ, 0, 5.9604644775390625e-08 ;  /* 0x00000001ffba7435 */ /* 0x000fe200000001ff */
        /* <DEDUP_REMOVED lines=8> */
[--C-:B------:R-:W-:Y:S01]  /*0710*/  HADD2.F32 R29, -RZ, R14.reuse.H0_H0 ;  /* 0x2000000eff1d7230 */ /* 0x100fe20000004100 */
[----:B------:R-:W-:Y:S01]  /*0720*/  ULDC.U8 UR6, c[0x0][0x1f0] ;  /* 0x00007c0000067ab9 */ /* 0x000fe20000000000 */
[----:B------:R-:W-:Y:S01]  /*0730*/  HADD2.F32 R28, -RZ, R14.H1_H1 ;  /* 0x3000000eff1c7230 */ /* 0x000fe20000004100 */
[----:B------:R-:W-:Y:S01]  /*0740*/  LOP3.LUT R20, R17, R2, R38, 0x96, !PT ;  /* 0x0000000211147212 */ /* 0x000fe200078e9626 */
[----:B------:R-:W-:Y:S01]  /*0750*/  IMAD.WIDE.U32 R2, R3, -0x2daee0ad, RZ ;  /* 0xd2511f5303027825 */ /* 0x000fe200078e00ff */
[----:B------:R-:W-:-:S02]  /*0760*/  HADD2.F32 R27, -RZ, R15.H0_H0 ;  /* 0x2000000fff1b7230 */ /* 0x000fc40000004100 */
[----:B------:R-:W-:Y:S01]  /*0770*/  HADD2.F32 R26, -RZ, R15.H1_H1 ;  /* 0x3000000fff1a7230 */ /* 0x000fe20000004100 */
[----:B------:R-:W-:Y:S01]  /*0780*/  IMAD.WIDE.U32 R20, R20, -0x326172a9, RZ ;  /* 0xcd9e8d5714147825 */ /* 0x000fe200078e00ff */
[----:B------:R-:W-:Y:S01]  /*0790*/  LOP3.LUT R195, R3, R16, R37, 0x96, !PT ;  /* 0x0000001003c37212 */ /* 0x000fe200078e9625 */
[--C-:B------:R-:W-:Y:S02]  /*07a0*/  HADD2.F32 R19, -RZ, R11.reuse.H0_H0 ;  /* 0x2000000bff137230 */ /* 0x100fe40000004100 */
[----:B------:R-:W-:Y:S01]  /*07b0*/  HADD2.F32 R25, -RZ, R8.H0_H0 ;  /* 0x20000008ff197230 */ /* 0x000fe20000004100 */
[----:B------:R-:W-:Y:S01]  /*07c0*/  LOP3.LUT R84, R21, R18, R36, 0x96, !PT ;  /* 0x0000001215547212 */ /* 0x000fe200078e9624 */
[----:B------:R-:W-:Y:S01]  /*07d0*/  IMAD.HI.U32 R0, R195, -0x326172a9, RZ ;  /* 0xcd9e8d57c3007827 */ /* 0x000fe200078e00ff */
[--C-:B------:R-:W-:Y:S02]  /*07e0*/  HADD2.F32 R21, -RZ, R10.reuse.H0_H0 ;  /* 0x2000000aff157230 */ /* 0x100fe40000004100 */
[----:B------:R-:W-:Y:S01]  /*07f0*/  HADD2.F32 R18, -RZ, R11.H1_H1 ;  /* 0x3000000bff127230 */ /* 0x000fe20000004100 */
[----:B------:R-:W-:Y:S01]  /*0800*/  IMAD.HI.U32 R3, R84, -0x2daee0ad, RZ ;  /* 0xd2511f5354037827 */ /* 0x000fe200078e00ff */
[----:B------:R-:W-:Y:S01]  /*0810*/  LOP3.LUT R178, R0, R20, R35, 0x96, !PT ;  /* 0x0000001400b27212 */ /* 0x000fe200078e9623 */
[----:B------:R-:W-:-:S02]  /*0820*/  HADD2.F32 R20, -RZ, R10.H1_H1 ;  /* 0x3000000aff147230 */ /* 0x000fc40000004100 */
        /* <DEDUP_REMOVED lines=11> */
[----:B------:R-:W-:Y:S01]  /*08e0*/  IMAD.MOV.U32 R187, RZ, RZ, RZ ;  /* 0x000000ffffbb7224 */ /* 0x000fe200078e00ff */
[--C-:B------:R-:W-:Y:S01]  /*08f0*/  HADD2.F32 R15, -RZ, R5.reuse.H0_H0 ;  /* 0x20000005ff0f7230 */ /* 0x100fe20000004100 */
[----:B------:R-:W-:Y:S01]  /*0900*/  LOP3.LUT R195, R70, R195, R171, 0x96, !PT ;  /* 0x000000c346c37212 */ /* 0x000fe200078e96ab */
[----:B------:R-:W-:Y:S01]  /*0910*/  HADD2.F32 R14, -RZ, R5.H1_H1 ;  /* 0x30000005ff0e7230 */ /* 0x000fe20000004100 */
[----:B------:R-:W-:Y:S01]  /*0920*/  IMAD R196, R196, -0x326172a9, RZ ;  /* 0xcd9e8d57c4c47824 */ /* 0x000fe200078e02ff */
        /* <DEDUP_REMOVED lines=32> */
.L_x_32980:
[----:B------:R-:W-:-:S04]  /*0b30*/  IMAD.MOV.U32 R87, RZ, RZ, 0x4 ;  /* 0x00000004ff577424 */ /* 0x000fc800078e00ff */
[----:B------:R-:W-:-:S06]  /*0b40*/  IMAD.WIDE R80, R146, R87, c[0x0][0x1d0] ;  /* 0x0000740092507625 */ /* 0x000fcc00078e0257 */
[----:B------:R0:W2:Y:S01]  /*0b50*/  LDG.E R80, [R80.64] ;  /* 0x0000000450507981 */ /* 0x0000a2000c1e1900 */
[----:B------:R-:W-:Y:S01]  /*0b60*/  ISETP.NE.U32.AND P0, PT, RZ, c[0x0][0x180], PT ;  /* 0x00006000ff007a0c */ /* 0x000fe20003f05070 */
[----:B------:R-:W-:Y:S01]  /*0b70*/  IMAD R82, R146, c[0x0][0x168], RZ ;  /* 0x00005a0092527a24 */ /* 0x000fe200078e02ff */
[----:B------:R-:W-:Y:S02]  /*0b80*/  MOV R200, RZ ;  /* 0x000000ff00c87202 */ /* 0x000fe40000000f00 */
        /* <DEDUP_REMOVED lines=40> */
.L_x_32460:
[----:B------:R-:W-:Y:S02]  /*0e10*/  IMAD.MOV.U32 R89, RZ, RZ, R196 ;  /* 0x000000ffff597224 */ /* 0x000fe400078e00c4 */
.L_x_32461:
[----:B------:R-:W-:Y:S05]  /*0e20*/  BSYNC B1 ;  /* 0x0000000000017941 */ /* 0x000fea0003800000 */
.L_x_32459:
        /* <DEDUP_REMOVED lines=16> */
.L_x_32465:
[----:B------:R-:W-:Y:S05]  /*0f30*/  BSYNC B2 ;  /* 0x0000000000027941 */ /* 0x000fea0003800000 */
.L_x_32464:
        /* <DEDUP_REMOVED lines=43> */
.L_x_32463:
[----:B------:R-:W-:Y:S05]  /*11f0*/  BSYNC B1 ;  /* 0x0000000000017941 */ /* 0x000fea0003800000 */
.L_x_32462:
        /* <DEDUP_REMOVED lines=10> */
.L_x_32458:
[----:B0-----:R-:W-:Y:S05]  /*12a0*/  BSYNC B0 ;  /* 0x0000000000007941 */ /* 0x001fea0003800000 */
.L_x_32457:
        /* <DEDUP_REMOVED lines=18> */
.L_x_32469:
[----:B------:R-:W-:Y:S02]  /*13d0*/  IMAD.MOV.U32 R92, RZ, RZ, R196 ;  /* 0x000000ffff5c7224 */ /* 0x000fe400078e00c4 */
.L_x_32470:
[----:B------:R-:W-:Y:S05]  /*13e0*/  BSYNC B1 ;  /* 0x0000000000017941 */ /* 0x000fea0003800000 */
.L_x_32468:
        /* <DEDUP_REMOVED lines=16> */
.L_x_32474:
[----:B------:R-:W-:Y:S05]  /*14f0*/  BSYNC B2 ;  /* 0x0000000000027941 */ /* 0x000fea0003800000 */
.L_x_32473:
        /* <DEDUP_REMOVED lines=43> */
.L_x_32472:
[----:B------:R-:W-:Y:S05]  /*17b0*/  BSYNC B1 ;  /* 0x0000000000017941 */ /* 0x000fea0003800000 */
.L_x_32471:
        /* <DEDUP_REMOVED lines=10> */
.L_x_32467:
[----:B------:R-:W-:Y:S05]  /*1860*/  BSYNC B0 ;  /* 0x0000000000007941 */ /* 0x000fea0003800000 */
.L_x_32466:
        /* <DEDUP_REMOVED lines=18> */
.L_x_32478:
[----:B------:R-:W-:Y:S02]  /*1990*/  MOV R92, R196 ;  /* 0x000000c4005c7202 */ /* 0x000fe40000000f00 */
.L_x_32479:
[----:B------:R-:W-:Y:S05]  /*19a0*/  BSYNC B1 ;  /* 0x0000000000017941 */ /* 0x000fea0003800000 */
.L_x_32477:
        /* <DEDUP_REMOVED lines=16> */
.L_x_32483:
[----:B------:R-:W-:Y:S05]  /*1ab0*/  BSYNC B2 ;  /* 0x0000000000027941 */ /* 0x000fea0003800000 */
.L_x_32482:
        /* <DEDUP_REMOVED lines=43> */
.L_x_32481:
[----:B------:R-:W-:Y:S05]  /*1d70*/  BSYNC B1 ;  /* 0x0000000000017941 */ /* 0x000fea0003800000 */
.L_x_32480:
        /* <DEDUP_REMOVED lines=10> */
.L_x_32476:
[----:B------:R-:W-:Y:S05]  /*1e20*/  BSYNC B0 ;  /* 0x0000000000007941 */ /* 0x000fea0003800000 */
.L_x_32475:
        /* <DEDUP_REMOVED lines=18> */
.L_x_32487:
[----:B------:R-:W-:Y:S02]  /*1f50*/  IMAD.MOV.U32 R94, RZ, RZ, R196 ;  /* 0x000000ffff5e7224 */ /* 0x000fe400078e00c4 */
.L_x_32488:
[----:B------:R-:W-:Y:S05]  /*1f60*/  BSYNC B1 ;  /* 0x0000000000017941 */ /* 0x000fea0003800000 */
.L_x_32486:
        /* <DEDUP_REMOVED lines=16> */
.L_x_32492:
[----:B------:R-:W-:Y:S05]  /*2070*/  BSYNC B2 ;  /* 0x0000000000027941 */ /* 0x000fea0003800000 */
.L_x_32491:
        /* <DEDUP_REMOVED lines=43> */
.L_x_32490:
[----:B------:R-:W-:Y:S05]  /*2330*/  BSYNC B1 ;  /* 0x0000000000017941 */ /* 0x000fea0003800000 */
.L_x_32489:
        /* <DEDUP_REMOVED lines=10> */
.L_x_32485:
[----:B------:R-:W-:Y:S05]  /*23e0*/  BSYNC B0 ;  /* 0x0000000000007941 */ /* 0x000fea0003800000 */
.L_x_32484:
        /* <DEDUP_REMOVED lines=18> */
.L_x_32496:
[----:B------:R-:W-:Y:S02]  /*2510*/  IMAD.MOV.U32 R94, RZ, RZ, R196 ;  /* 0x000000ffff5e7224 */ /* 0x000fe400078e00c4 */
.L_x_32497:
[----:B------:R-:W-:Y:S05]  /*2520*/  BSYNC B1 ;  /* 0x0000000000017941 */ /* 0x000fea0003800000 */
.L_x_32495:
        /* <DEDUP_REMOVED lines=16> */
.L_x_32501:
[----:B------:R-:W-:Y:S05]  /*2630*/  BSYNC B2 ;  /* 0x0000000000027941 */ /* 0x000fea0003800000 */
.L_x_32500:
        /* <DEDUP_REMOVED lines=43> */
.L_x_32499:
[----:B------:R-:W-:Y:S05]  /*28f0*/  BSYNC B1 ;  /* 0x0000000000017941 */ /* 0x000fea0003800000 */
.L_x_32498:
        /* <DEDUP_REMOVED lines=10> */
.L_x_32494:
[----:B------:R-:W-:Y:S05]  /*29a0*/  BSYNC B0 ;  /* 0x0000000000007941 */ /* 0x000fea0003800000 */
.L_x_32493:
        /* <DEDUP_REMOVED lines=18> */
.L_x_32505:
[----:B------:R-:W-:Y:S02]  /*2ad0*/  IMAD.MOV.U32 R94, RZ, RZ, R196 ;  /* 0x000000ffff5e7224 */ /* 0x000fe400078e00c4 */
.L_x_32506:
[----:B------:R-:W-:Y:S05]  /*2ae0*/  BSYNC B1 ;  /* 0x0000000000017941 */ /* 0x000fea0003800000 */
.L_x_32504:
        /* <DEDUP_REMOVED lines=16> */
.L_x_32510:
[----:B------:R-:W-:Y:S05]  /*2bf0*/  BSYNC B2 ;  /* 0x0000000000027941 */ /* 0x000fea0003800000 */
.L_x_32509:
        /* <DEDUP_REMOVED lines=43> */
.L_x_32508:
[----:B------:R-:W-:Y:S05]  /*2eb0*/  BSYNC B1 ;  /* 0x0000000000017941 */ /* 0x000fea0003800000 */
.L_x_32507:
        /* <DEDUP_REMOVED lines=10> */
.L_x_32503:
[----:B------:R-:W-:Y:S05]  /*2f60*/  BSYNC B0 ;  /* 0x0000000000007941 */ /* 0x000fea0003800000 */
.L_x_32502:
        /* <DEDUP_REMOVED lines=18> */
.L_x_32514:
[----:B------:R-:W-:Y:S02]  /*3090*/  MOV R94, R196 ;  /* 0x000000c4005e7202 */ /* 0x000fe40000000f00 */
.L_x_32515:
[----:B------:R-:W-:Y:S05]  /*30a0*/  BSYNC B1 ;  /* 0x0000000000017941 */ /* 0x000fea0003800000 */
.L_x_32513:
        /* <DEDUP_REMOVED lines=16> */
.L_x_32519:
[----:B------:R-:W-:Y:S05]  /*31b0*/  BSYNC B2 ;  /* 0x0000000000027941 */ /* 0x000fea0003800000 */
.L_x_32518:
        /* <DEDUP_REMOVED lines=43> */
.L_x_32517:
[----:B------:R-:W-:Y:S05]  /*3470*/  BSYNC B1 ;  /* 0x0000000000017941 */ /* 0x000fea0003800000 */
.L_x_32516:
        /* <DEDUP_REMOVED lines=10> */
.L_x_32512:
[----:B------:R-:W-:Y:S05]  /*3520*/  BSYNC B0 ;  /* 0x0000000000007941 */ /* 0x000fea0003800000 */
.L_x_32511:
        /* <DEDUP_REMOVED lines=18> */
.L_x_32523:
[----:B------:R-:W-:Y:S02]  /*3650*/  IMAD.MOV.U32 R98, RZ, RZ, R196 ;  /* 0x000000ffff627224 */ /* 0x000fe400078e00c4 */
.L_x_32524:
[----:B------:R-:W-:Y:S05]  /*3660*/  BSYNC B1 ;  /* 0x0000000000017941 */ /* 0x000fea0003800000 */
.L_x_32522:
        /* <DEDUP_REMOVED lines=16> */
.L_x_32528:
[----:B------:R-:W-:Y:S05]  /*3770*/  BSYNC B2 ;  /* 0x0000000000027941 */ /* 0x000fea0003800000 */
.L_x_32527:
        /* <DEDUP_REMOVED lines=42> */
.L_x_32526:
[----:B------:R-:W-:Y:S05]  /*3a20*/  BSYNC B1 ;  /* 0x0000000000017941 */ /* 0x000fea0003800000 */
.L_x_32525:
        /* <DEDUP_REMOVED lines=10> */
.L_x_32521:
[----:B------:R-:W-:Y:S05]  /*3ad0*/  BSYNC B0 ;  /* 0x0000000000007941 */ /* 0x000fea0003800000 */
.L_x_32520:
        /* <DEDUP_REMOVED lines=30> */
.L_x_32530:
[----:B------:R-:W-:Y:S05]  /*3cc0*/  BSYNC B0 ;  /* 0x0000000000007941 */ /* 0x000fea0003800000 */
.L_x_32529:
        /* <DEDUP_REMOVED lines=22> */
.L_x_32534:
[----:B------:R-:W-:Y:S02]  /*3e30*/  IMAD.MOV.U32 R98, RZ, RZ, R196 ;  /* 0x000000ffff627224 */ /* 0x000fe400078e00c4 */
.L_x_32535:
[----:B------:R-:W-:Y:S05]  /*3e40*/  BSYNC B1 ;  /* 0x0000000000017941 */ /* 0x000fea0003800000 */
.L_x_32533:
        /* <DEDUP_REMOVED lines=16> */
.L_x_32539:
[----:B------:R-:W-:Y:S05]  /*3f50*/  BSYNC B2 ;  /* 0x0000000000027941 */ /* 0x000fea0003800000 */
.L_x_32538:
        /* <DEDUP_REMOVED lines=43> */
.L_x_32537:
[----:B------:R-:W-:Y:S05]  /*4210*/  BSYNC B1 ;  /* 0x0000000000017941 */ /* 0x000fea0003800000 */
.L_x_32536:
        /* <DEDUP_REMOVED lines=10> */
.L_x_32532:
[----:B0-----:R-:W-:Y:S05]  /*42c0*/  BSYNC B0 ;  /* 0x0000000000007941 */ /* 0x001fea0003800000 */
.L_x_32531:
        /* <DEDUP_REMOVED lines=18> */
.L_x_32543:
[----:B------:R-:W-:Y:S02]  /*43f0*/  MOV R98, R196 ;  /* 0x000000c400627202 */ /* 0x000fe40000000f00 */
.L_x_32544:
[----:B------:R-:W-:Y:S05]  /*4400*/  BSYNC B1 ;  /* 0x0000000000017941 */ /* 0x000fea0003800000 */
.L_x_32542:
        /* <DEDUP_REMOVED lines=16> */
.L_x_32548:
[----:B------:R-:W-:Y:S05]  /*4510*/  BSYNC B2 ;  /* 0x0000000000027941 */ /* 0x000fea0003800000 */
.L_x_32547:
        /* <DEDUP_REMOVED lines=43> */
.L_x_32546:
[----:B------:R-:W-:Y:S05]  /*47d0*/  BSYNC B1 ;  /* 0x0000000000017941 */ /* 0x000fea0003800000 */
.L_x_32545:
        /* <DEDUP_REMOVED lines=10> */
.L_x_32541:
[----:B------:R-:W-:Y:S05]  /*4880*/  BSYNC B0 ;  /* 0x0000000000007941 */ /* 0x000fea0003800000 */
.L_x_32540:
        /* <DEDUP_REMOVED lines=18> */
.L_x_32552:
[----:B------:R-:W-:Y:S02]  /*49b0*/  IMAD.MOV.U32 R98, RZ, RZ, R196 ;  /* 0x000000ffff627224 */ /* 0x000fe400078e00c4 */
.L_x_32553:
[----:B------:R-:W-:Y:S05]  /*49c0*/  BSYNC B1 ;  /* 0x0000000000017941 */ /* 0x000fea0003800000 */
.L_x_32551:
        /* <DEDUP_REMOVED lines=16> */
.L_x_32557:
[----:B------:R-:W-:Y:S05]  /*4ad0*/  BSYNC B2 ;  /* 0x0000000000027941 */ /* 0x000fea0003800000 */
.L_x_32556:
        /* <DEDUP_REMOVED lines=43> */
.L_x_32555:
[----:B------:R-:W-:Y:S05]  /*4d90*/  BSYNC B1 ;  /* 0x0000000000017941 */ /* 0x000fea0003800000 */
.L_x_32554:
        /* <DEDUP_REMOVED lines=10> */
.L_x_32550:
[----:B------:R-:W-:Y:S05]  /*4e40*/  BSYNC B0 ;  /* 0x0000000000007941 */ /* 0x000fea0003800000 */
.L_x_32549:
        /* <DEDUP_REMOVED lines=18> */
.L_x_32561:
[----:B------:R-:W-:Y:S02]  /*4f70*/  IMAD.MOV.U32 R100, RZ, RZ, R196 ;  /* 0x000000ffff647224 */ /* 0x000fe400078e00c4 */
.L_x_32562:
[----:B------:R-:W-:Y:S05]  /*4f80*/  BSYNC B1 ;  /* 0x0000000000017941 */ /* 0x000fea0003800000 */
.L_x_32560:
        /* <DEDUP_REMOVED lines=16> */
.L_x_32566:
[----:B------:R-:W-:Y:S05]  /*5090*/  BSYNC B2 ;  /* 0x0000000000027941 */ /* 0x000fea0003800000 */
.L_x_32565:
        /* <DEDUP_REMOVED lines=43> */
.L_x_32564:
[----:B------:R-:W-:Y:S05]  /*5350*/  BSYNC B1 ;  /* 0x0000000000017941 */ /* 0x000fea0003800000 */
.L_x_32563:
        /* <DEDUP_REMOVED lines=10> */
.L_x_32559:
[----:B------:R-:W-:Y:S05]  /*5400*/  BSYNC B0 ;  /* 0x0000000000007941 */ /* 0x000fea0003800000 */
.L_x_32558:
        /* <DEDUP_REMOVED lines=18> */
.L_x_32570:
[----:B------:R-:W-:Y:S02]  /*5530*/  IMAD.MOV.U32 R100, RZ, RZ, R196 ;  /* 0x000000ffff647224 */ /* 0x000fe400078e00c4 */
.L_x_32571:
[----:B------:R-:W-:Y:S05]  /*5540*/  BSYNC B1 ;  /* 0x0000000000017941 */ /* 0x000fea0003800000 */
.L_x_32569:
        /* <DEDUP_REMOVED lines=16> */
.L_x_32575:
[----:B------:R-:W-:Y:S05]  /*5650*/  BSYNC B2 ;  /* 0x0000000000027941 */ /* 0x000fea0003800000 */
.L_x_32574:
        /* <DEDUP_REMOVED lines=43> */
.L_x_32573:
[----:B------:R-:W-:Y:S05]  /*5910*/  BSYNC B1 ;  /* 0x0000000000017941 */ /* 0x000fea0003800000 */
.L_x_32572:
        /* <DEDUP_REMOVED lines=10> */
.L_x_32568:
[----:B------:R-:W-:Y:S05]  /*59c0*/  BSYNC B0 ;  /* 0x0000000000007941 */ /* 0x000fea0003800000 */
.L_x_32567:
        /* <DEDUP_REMOVED lines=18> */
.L_x_32579:
[----:B------:R-:W-:Y:S02]  /*5af0*/  MOV R102, R196 ;  /* 0x000000c400667202 */ /* 0x000fe40000000f00 */
.L_x_32580:
[----:B------:R-:W-:Y:S05]  /*5b00*/  BSYNC B1 ;  /* 0x0000000000017941 */ /* 0x000fea0003800000 */
.L_x_32578:
        /* <DEDUP_REMOVED lines=16> */
.L_x_32584:
[----:B------:R-:W-:Y:S05]  /*5c10*/  BSYNC B2 ;  /* 0x0000000000027941 */ /* 0x000fea0003800000 */
.L_x_32583:
        /* <DEDUP_REMOVED lines=43> */
.L_x_32582:
[----:B------:R-:W-:Y:S05]  /*5ed0*/  BSYNC B1 ;  /* 0x0000000000017941 */ /* 0x000fea0003800000 */
.L_x_32581:
        /* <DEDUP_REMOVED lines=10> */
.L_x_32577:
[----:B------:R-:W-:Y:S05]  /*5f80*/  BSYNC B0 ;  /* 0x0000000000007941 */ /* 0x000fea0003800000 */
.L_x_32576:
        /* <DEDUP_REMOVED lines=18> */
.L_x_32588:
[----:B------:R-:W-:Y:S02]  /*60b0*/  IMAD.MOV.U32 R102, RZ, RZ, R196 ;  /* 0x000000ffff667224 */ /* 0x000fe400078e00c4 */
.L_x_32589:
[----:B------:R-:W-:Y:S05]  /*60c0*/  BSYNC B1 ;  /* 0x0000000000017941 */ /* 0x000fea0003800000 */
.L_x_32587:
        /* <DEDUP_REMOVED lines=16> */
.L_x_32593:
[----:B------:R-:W-:Y:S05]  /*61d0*/  BSYNC B2 ;  /* 0x0000000000027941 */ /* 0x000fea0003800000 */
.L_x_32592:
        /* <DEDUP_REMOVED lines=43> */
.L_x_32591:
[----:B------:R-:W-:Y:S05]  /*6490*/  BSYNC B1 ;  /* 0x0000000000017941 */ /* 0x000fea0003800000 */
.L_x_32590:
        /* <DEDUP_REMOVED lines=10> */
.L_x_32586:
[----:B------:R-:W-:Y:S05]  /*6540*/  BSYNC B0 ;  /* 0x0000000000007941 */ /* 0x000fea0003800000 */
.L_x_32585:
        /* <DEDUP_REMOVED lines=18> */
.L_x_32597:
[----:B------:R-:W-:Y:S02]  /*6670*/  IMAD.MOV.U32 R107, RZ, RZ, R196 ;  /* 0x000000ffff6b7224 */ /* 0x000fe400078e00c4 */
.L_x_32598:
[----:B------:R-:W-:Y:S05]  /*6680*/  BSYNC B1 ;  /* 0x0000000000017941 */ /* 0x000fea0003800000 */
.L_x_32596:
        /* <DEDUP_REMOVED lines=16> */
.L_x_32602:
[----:B------:R-:W-:Y:S05]  /*6790*/  BSYNC B2 ;  /* 0x0000000000027941 */ /* 0x000fea0003800000 */
.L_x_32601:
        /* <DEDUP_REMOVED lines=42> */
.L_x_32600:
[----:B------:R-:W-:Y:S05]  /*6a40*/  BSYNC B1 ;  /* 0x0000000000017941 */ /* 0x000fea0003800000 */
.L_x_32599:
        /* <DEDUP_REMOVED lines=10> */
.L_x_32595:
[----:B------:R-:W-:Y:S05]  /*6af0*/  BSYNC B0 ;  /* 0x0000000000007941 */ /* 0x000fea0003800000 */
.L_x_32594:
        /* <DEDUP_REMOVED lines=29> */
.L_x_32604:
[----:B------:R-:W-:Y:S05]  /*6cd0*/  BSYNC B0 ;  /* 0x0000000000007941 */ /* 0x000fea0003800000 */
.L_x_32603:
        /* <DEDUP_REMOVED lines=22> */
.L_x_32608:
[----:B------:R-:W-:Y:S02]  /*6e40*/  IMAD.MOV.U32 R104, RZ, RZ, R196 ;  /* 0x000000ffff687224 */ /* 0x000fe400078e00c4 */
.L_x_32609:
[----:B------:R-:W-:Y:S05]  /*6e50*/  BSYNC B1 ;  /* 0x0000000000017941 */ /* 0x000fea0003800000 */
.L_x_32607:
        /* <DEDUP_REMOVED lines=16> */
.L_x_32613:
[----:B------:R-:W-:Y:S05]  /*6f60*/  BSYNC B2 ;  /* 0x0000000000027941 */ /* 0x000fea0003800000 */
.L_x_32612:
        /* <DEDUP_REMOVED lines=43> */
.L_x_32611:
[----:B------:R-:W-:Y:S05]  /*7220*/  BSYNC B1 ;  /* 0x0000000000017941 */ /* 0x000fea0003800000 */
.L_x_32610:
        /* <DEDUP_REMOVED lines=10> */
.L_x_32606:
[----:B0-----:R-:W-:Y:S05]  /*72d0*/  BSYNC B0 ;  /* 0x0000000000007941 */ /* 0x001fea0003800000 */
.L_x_32605:
        /* <DEDUP_REMOVED lines=18> */
.L_x_32617:
[----:B------:R-:W-:Y:S02]  /*7400*/  IMAD.MOV.U32 R106, RZ, RZ, R196 ;  /* 0x000000ffff6a7224 */ /* 0x000fe400078e00c4 */
.L_x_32618:
[----:B------:R-:W-:Y:S05]  /*7410*/  BSYNC B1 ;  /* 0x0000000000017941 */ /* 0x000fea0003800000 */
.L_x_32616:
        /* <DEDUP_REMOVED lines=16> */
.L_x_32622:
[----:B------:R-:W-:Y:S05]  /*7520*/  BSYNC B2 ;  /* 0x0000000000027941 */ /* 0x000fea0003800000 */
.L_x_32621:
        /* <DEDUP_REMOVED lines=43> */
.L_x_32620:
[----:B------:R-:W-:Y:S05]  /*77e0*/  BSYNC B1 ;  /* 0x0000000000017941 */ /* 0x000fea0003800000 */
.L_x_32619:
        /* <DEDUP_REMOVED lines=10> */
.L_x_32615:
[----:B------:R-:W-:Y:S05]  /*7890*/  BSYNC B0 ;  /* 0x0000000000007941 */ /* 0x000fea0003800000 */
.L_x_32614:
        /* <DEDUP_REMOVED lines=18> */
.L_x_32626:
[----:B------:R-:W-:Y:S02]  /*79c0*/  IMAD.MOV.U32 R106, RZ, RZ, R196 ;  /* 0x000000ffff6a7224 */ /* 0x000fe400078e00c4 */
.L_x_32627:
[----:B------:R-:W-:Y:S05]  /*79d0*/  BSYNC B1 ;  /* 0x0000000000017941 */ /* 0x000fea0003800000 */
.L_x_32625:
        /* <DEDUP_REMOVED lines=16> */
.L_x_32631:
[----:B------:R-:W-:Y:S05]  /*7ae0*/  BSYNC B2 ;  /* 0x0000000000027941 */ /* 0x000fea0003800000 */
.L_x_32630:
        /* <DEDUP_REMOVED lines=43> */
.L_x_32629:
[----:B------:R-:W-:Y:S05]  /*7da0*/  BSYNC B1 ;  /* 0x0000000000017941 */ /* 0x000fea0003800000 */
.L_x_32628:
        /* <DEDUP_REMOVED lines=10> */
.L_x_32624:
[----:B------:R-:W-:Y:S05]  /*7e50*/  BSYNC B0 ;  /* 0x0000000000007941 */ /* 0x000fea0003800000 */
.L_x_32623:
        /* <DEDUP_REMOVED lines=18> */
.L_x_32635:
[----:B------:R-:W-:Y:S02]  /*7f80*/  MOV R108, R196 ;  /* 0x000000c4006c7202 */ /* 0x000fe40000000f00 */
.L_x_32636:
[----:B------:R-:W-:Y:S05]  /*7f90*/  BSYNC B1 ;  /* 0x0000000000017941 */ /* 0x000fea0003800000 */
.L_x_32634:
        /* <DEDUP_REMOVED lines=16> */
.L_x_32640:
[----:B------:R-:W-:Y:S05]  /*80a0*/  BSYNC B2 ;  /* 0x0000000000027941 */ /* 0x000fea0003800000 */
.L_x_32639:
        /* <DEDUP_REMOVED lines=43> */
.L_x_32638:
[----:B------:R-:W-:Y:S05]  /*8360*/  BSYNC B1 ;  /* 0x0000000000017941 */ /* 0x000fea0003800000 */
.L_x_32637:
        /* <DEDUP_REMOVED lines=10> */
.L_x_32633:
[----:B------:R-:W-:Y:S05]  /*8410*/  BSYNC B0 ;  /* 0x0000000000007941 */ /* 0x000fea0003800000 */
.L_x_32632:
        /* <DEDUP_REMOVED lines=18> */
.L_x_32644:
[----:B------:R-:W-:Y:S02]  /*8540*/  IMAD.MOV.U32 R108, RZ, RZ, R196 ;  /* 0x000000ffff6c7224 */ /* 0x000fe400078e00c4 */
.L_x_32645:
[----:B------:R-:W-:Y:S05]  /*8550*/  BSYNC B1 ;  /* 0x0000000000017941 */ /* 0x000fea0003800000 */
.L_x_32643:
        /* <DEDUP_REMOVED lines=16> */
.L_x_32649:
[----:B------:R-:W-:Y:S05]  /*8660*/  BSYNC B2 ;  /* 0x0000000000027941 */ /* 0x000fea0003800000 */
.L_x_32648:
        /* <DEDUP_REMOVED lines=43> */
.L_x_32647:
[----:B------:R-:W-:Y:S05]  /*8920*/  BSYNC B1 ;  /* 0x0000000000017941 */ /* 0x000fea0003800000 */
.L_x_32646:
        /* <DEDUP_REMOVED lines=10> */
.L_x_32642:
[----:B------:R-:W-:Y:S05]  /*89d0*/  BSYNC B0 ;  /* 0x0000000000007941 */ /* 0x000fea0003800000 */
.L_x_32641:
        /* <DEDUP_REMOVED lines=18> */
.L_x_32653:
[----:B------:R-:W-:Y:S02]  /*8b00*/  IMAD.MOV.U32 R110, RZ, RZ, R196 ;  /* 0x000000ffff6e7224 */ /* 0x000fe400078e00c4 */
.L_x_32654:
[----:B------:R-:W-:Y:S05]  /*8b10*/  BSYNC B1 ;  /* 0x0000000000017941 */ /* 0x000fea0003800000 */
.L_x_32652:
        /* <DEDUP_REMOVED lines=16> */
.L_x_32658:
[----:B------:R-:W-:Y:S05]  /*8c20*/  BSYNC B2 ;  /* 0x0000000000027941 */ /* 0x000fea0003800000 */
.L_x_32657:
        /* <DEDUP_REMOVED lines=43> */
.L_x_32656:
[----:B------:R-:W-:Y:S05]  /*8ee0*/  BSYNC B1 ;  /* 0x0000000000017941 */ /* 0x000fea0003800000 */
.L_x_32655:
        /* <DEDUP_REMOVED lines=10> */
.L_x_32651:
[----:B------:R-:W-:Y:S05]  /*8f90*/  BSYNC B0 ;  /* 0x0000000000007941 */ /* 0x000fea0003800000 */
.L_x_32650:
        /* <DEDUP_REMOVED lines=18> */
.L_x_32662:
[----:B------:R-:W-:Y:S02]  /*90c0*/  IMAD.MOV.U32 R110, RZ, RZ, R196 ;  /* 0x000000ffff6e7224 */ /* 0x000fe400078e00c4 */
.L_x_32663:
[----:B------:R-:W-:Y:S05]  /*90d0*/  BSYNC B1 ;  /* 0x0000000000017941 */ /* 0x000fea0003800000 */
.L_x_32661:
        /* <DEDUP_REMOVED lines=16> */
.L_x_32667:
[----:B------:R-:W-:Y:S05]  /*91e0*/  BSYNC B2 ;  /* 0x0000000000027941 */ /* 0x000fea0003800000 */
.L_x_32666:
        /* <DEDUP_REMOVED lines=43> */
.L_x_32665:
[----:B------:R-:W-:Y:S05]  /*94a0*/  BSYNC B1 ;  /* 0x0000000000017941 */ /* 0x000fea0003800000 */
.L_x_32664:
        /* <DEDUP_REMOVED lines=10> */
.L_x_32660:
[----:B------:R-:W-:Y:S05]  /*9550*/  BSYNC B0 ;  /* 0x0000000000007941 */ /* 0x000fea0003800000 */
.L_x_32659:
        /* <DEDUP_REMOVED lines=18> */
.L_x_32671:
[----:B------:R-:W-:Y:S02]  /*9680*/  MOV R115, R196 ;  /* 0x000000c400737202 */ /* 0x000fe40000000f00 */
.L_x_32672:
[----:B------:R-:W-:Y:S05]  /*9690*/  BSYNC B1 ;  /* 0x0000000000017941 */ /* 0x000fea0003800000 */
.L_x_32670:
        /* <DEDUP_REMOVED lines=16> */
.L_x_32676:
[----:B------:R-:W-:Y:S05]  /*97a0*/  BSYNC B2 ;  /* 0x0000000000027941 */ /* 0x000fea0003800000 */
.L_x_32675:
        /* <DEDUP_REMOVED lines=42> */
.L_x_32674:
[----:B------:R-:W-:Y:S05]  /*9a50*/  BSYNC B1 ;  /* 0x0000000000017941 */ /* 0x000fea0003800000 */
.L_x_32673:
        /* <DEDUP_REMOVED lines=10> */
.L_x_32669:
[----:B------:R-:W-:Y:S05]  /*9b00*/  BSYNC B0 ;  /* 0x0000000000007941 */ /* 0x000fea0003800000 */
.L_x_32668:
        /* <DEDUP_REMOVED lines=29> */
.L_x_32678:
[----:B------:R-:W-:Y:S05]  /*9ce0*/  BSYNC B0 ;  /* 0x0000000000007941 */ /* 0x000fea0003800000 */
.L_x_32677:
        /* <DEDUP_REMOVED lines=22> */
.L_x_32682:
[----:B------:R-:W-:Y:S02]  /*9e50*/  IMAD.MOV.U32 R112, RZ, RZ, R196 ;  /* 0x000000ffff707224 */ /* 0x000fe400078e00c4 */
.L_x_32683:
[----:B------:R-:W-:Y:S05]  /*9e60*/  BSYNC B1 ;  /* 0x0000000000017941 */ /* 0x000fea0003800000 */
.L_x_32681:
        /* <DEDUP_REMOVED lines=16> */
.L_x_32687:
[----:B------:R-:W-:Y:S05]  /*9f70*/  BSYNC B2 ;  /* 0x0000000000027941 */ /* 0x000fea0003800000 */
.L_x_32686:
        /* <DEDUP_REMOVED lines=43> */
.L_x_32685:
[----:B------:R-:W-:Y:S05]  /*a230*/  BSYNC B1 ;  /* 0x0000000000017941 */ /* 0x000fea0003800000 */
.L_x_32684:
        /* <DEDUP_REMOVED lines=10> */
.L_x_32680:
[----:B0-----:R-:W-:Y:S05]  /*a2e0*/  BSYNC B0 ;  /* 0x0000000000007941 */ /* 0x001fea0003800000 */
.L_x_32679:
        /* <DEDUP_REMOVED lines=18> */
.L_x_32691:
[----:B------:R-:W-:Y:S02]  /*a410*/  MOV R114, R196 ;  /* 0x000000c400727202 */ /* 0x000fe40000000f00 */
.L_x_32692:
[----:B------:R-:W-:Y:S05]  /*a420*/  BSYNC B1 ;  /* 0x0000000000017941 */ /* 0x000fea0003800000 */
.L_x_32690:
        /* <DEDUP_REMOVED lines=16> */
.L_x_32696:
[----:B------:R-:W-:Y:S05]  /*a530*/  BSYNC B2 ;  /* 0x0000000000027941 */ /* 0x000fea0003800000 */
.L_x_32695:
        /* <DEDUP_REMOVED lines=43> */
.L_x_32694:
[----:B------:R-:W-:Y:S05]  /*a7f0*/  BSYNC B1 ;  /* 0x0000000000017941 */ /* 0x000fea0003800000 */
.L_x_32693:
        /* <DEDUP_REMOVED lines=10> */
.L_x_32689:
[----:B------:R-:W-:Y:S05]  /*a8a0*/  BSYNC B0 ;  /* 0x0000000000007941 */ /* 0x000fea0003800000 */
.L_x_32688:
        /* <DEDUP_REMOVED lines=18> */
.L_x_32700:
[----:B------:R-:W-:Y:S02]  /*a9d0*/  IMAD.MOV.U32 R114, RZ, RZ, R196 ;  /* 0x000000ffff727224 */ /* 0x000fe400078e00c4 */
.L_x_32701:
[----:B------:R-:W-:Y:S05]  /*a9e0*/  BSYNC B1 ;  /* 0x0000000000017941 */ /* 0x000fea0003800000 */
.L_x_32699:
        /* <DEDUP_REMOVED lines=16> */
.L_x_32705:
[----:B------:R-:W-:Y:S05]  /*aaf0*/  BSYNC B2 ;  /* 0x0000000000027941 */ /* 0x000fea0003800000 */
.L_x_32704:
        /* <DEDUP_REMOVED lines=43> */
.L_x_32703:
[----:B------:R-:W-:Y:S05]  /*adb0*/  BSYNC B1 ;  /* 0x0000000000017941 */ /* 0x000fea0003800000 */
.L_x_32702:
        /* <DEDUP_REMOVED lines=10> */
.L_x_32698:
[----:B------:R-:W-:Y:S05]  /*ae60*/  BSYNC B0 ;  /* 0x0000000000007941 */ /* 0x000fea0003800000 */
.L_x_32697:
        /* <DEDUP_REMOVED lines=18> */
.L_x_32709:
[----:B------:R-:W-:Y:S02]  /*af90*/  IMAD.MOV.U32 R116, RZ, RZ, R196 ;  /* 0x000000ffff747224 */ /* 0x000fe400078e00c4 */
.L_x_32710:
[----:B------:R-:W-:Y:S05]  /*afa0*/  BSYNC B1 ;  /* 0x0000000000017941 */ /* 0x000fea0003800000 */
.L_x_32708:
        /* <DEDUP_REMOVED lines=16> */
.L_x_32714:
[----:B------:R-:W-:Y:S05]  /*b0b0*/  BSYNC B2 ;  /* 0x0000000000027941 */ /* 0x000fea0003800000 */
.L_x_32713:
        /* <DEDUP_REMOVED lines=43> */
.L_x_32712:
[----:B------:R-:W-:Y:S05]  /*b370*/  BSYNC B1 ;  /* 0x0000000000017941 */ /* 0x000fea0003800000 */
.L_x_32711:
        /* <DEDUP_REMOVED lines=10> */
.L_x_32707:
[----:B------:R-:W-:Y:S05]  /*b420*/  BSYNC B0 ;  /* 0x0000000000007941 */ /* 0x000fea0003800000 */
.L_x_32706:
        /* <DEDUP_REMOVED lines=18> */
.L_x_32718:
[----:B------:R-:W-:Y:S02]  /*b550*/  IMAD.MOV.U32 R116, RZ, RZ, R196 ;  /* 0x000000ffff747224 */ /* 0x000fe400078e00c4 */
.L_x_32719:
[----:B------:R-:W-:Y:S05]  /*b560*/  BSYNC B1 ;  /* 0x0000000000017941 */ /* 0x000fea0003800000 */
.L_x_32717:
        /* <DEDUP_REMOVED lines=16> */
.L_x_32723:
[----:B------:R-:W-:Y:S05]  /*b670*/  BSYNC B2 ;  /* 0x0000000000027941 */ /* 0x000fea0003800000 */
.L_x_32722:
        /* <DEDUP_REMOVED lines=43> */
.L_x_32721:
[----:B------:R-:W-:Y:S05]  /*b930*/  BSYNC B1 ;  /* 0x0000000000017941 */ /* 0x000fea0003800000 */
.L_x_32720:
        /* <DEDUP_REMOVED lines=10> */
.L_x_32716:
[----:B------:R-:W-:Y:S05]  /*b9e0*/  BSYNC B0 ;  /* 0x0000000000007941 */ /* 0x000fea0003800000 */
.L_x_32715:
        /* <DEDUP_REMOVED lines=18> */
.L_x_32727:
[----:B------:R-:W-:Y:S02]  /*bb10*/  MOV R118, R196 ;  /* 0x000000c400767202 */ /* 0x000fe40000000f00 */
.L_x_32728:
[----:B------:R-:W-:Y:S05]  /*bb20*/  BSYNC B1 ;  /* 0x0000000000017941 */ /* 0x000fea0003800000 */
.L_x_32726:
        /* <DEDUP_REMOVED lines=16> */
.L_x_32732:
[----:B------:R-:W-:Y:S05]  /*bc30*/  BSYNC B2 ;  /* 0x0000000000027941 */ /* 0x000fea0003800000 */
.L_x_32731:
        /* <DEDUP_REMOVED lines=43> */
.L_x_32730:
[----:B------:R-:W-:Y:S05]  /*bef0*/  BSYNC B1 ;  /* 0x0000000000017941 */ /* 0x000fea0003800000 */
.L_x_32729:
        /* <DEDUP_REMOVED lines=10> */
.L_x_32725:
[----:B------:R-:W-:Y:S05]  /*bfa0*/  BSYNC B0 ;  /* 0x0000000000007941 */ /* 0x000fea0003800000 */
.L_x_32724:
        /* <DEDUP_REMOVED lines=18> */
.L_x_32736:
[----:B------:R-:W-:Y:S02]  /*c0d0*/  IMAD.MOV.U32 R118, RZ, RZ, R196 ;  /* 0x000000ffff767224 */ /* 0x000fe400078e00c4 */
.L_x_32737:
[----:B------:R-:W-:Y:S05]  /*c0e0*/  BSYNC B1 ;  /* 0x0000000000017941 */ /* 0x000fea0003800000 */
.L_x_32735:
        /* <DEDUP_REMOVED lines=16> */
.L_x_32741:
[----:B------:R-:W-:Y:S05]  /*c1f0*/  BSYNC B2 ;  /* 0x0000000000027941 */ /* 0x000fea0003800000 */
.L_x_32740:
        /* <DEDUP_REMOVED lines=43> */
.L_x_32739:
[----:B------:R-:W-:Y:S05]  /*c4b0*/  BSYNC B1 ;  /* 0x0000000000017941 */ /* 0x000fea0003800000 */
.L_x_32738:
        /* <DEDUP_REMOVED lines=10> */
.L_x_32734:
[----:B------:R-:W-:Y:S05]  /*c560*/  BSYNC B0 ;  /* 0x0000000000007941 */ /* 0x000fea0003800000 */
.L_x_32733:
        /* <DEDUP_REMOVED lines=18> */
.L_x_32745:
[----:B------:R-:W-:Y:S02]  /*c690*/  IMAD.MOV.U32 R123, RZ, RZ, R196 ;  /* 0x000000ffff7b7224 */ /* 0x000fe400078e00c4 */
.L_x_32746:
[----:B------:R-:W-:Y:S05]  /*c6a0*/  BSYNC B1 ;  /* 0x0000000000017941 */ /* 0x000fea0003800000 */
.L_x_32744:
        /* <DEDUP_REMOVED lines=16> */
.L_x_32750:
[----:B------:R-:W-:Y:S05]  /*c7b0*/  BSYNC B2 ;  /* 0x0000000000027941 */ /* 0x000fea0003800000 */
.L_x_32749:
        /* <DEDUP_REMOVED lines=42> */
.L_x_32748:
[----:B------:R-:W-:Y:S05]  /*ca60*/  BSYNC B1 ;  /* 0x0000000000017941 */ /* 0x000fea0003800000 */
.L_x_32747:
        /* <DEDUP_REMOVED lines=10> */
.L_x_32743:
[----:B------:R-:W-:Y:S05]  /*cb10*/  BSYNC B0 ;  /* 0x0000000000007941 */ /* 0x000fea0003800000 */
.L_x_32742:
        /* <DEDUP_REMOVED lines=29> */
.L_x_32752:
[----:B------:R-:W-:Y:S05]  /*ccf0*/  BSYNC B0 ;  /* 0x0000000000007941 */ /* 0x000fea0003800000 */
.L_x_32751:
        /* <DEDUP_REMOVED lines=22> */
.L_x_32756:
[----:B------:R-:W-:Y:S02]  /*ce60*/  IMAD.MOV.U32 R120, RZ, RZ, R196 ;  /* 0x000000ffff787224 */ /* 0x000fe400078e00c4 */
.L_x_32757:
[----:B------:R-:W-:Y:S05]  /*ce70*/  BSYNC B1 ;  /* 0x0000000000017941 */ /* 0x000fea0003800000 */
.L_x_32755:
        /* <DEDUP_REMOVED lines=16> */
.L_x_32761:
[----:B------:R-:W-:Y:S05]  /*cf80*/  BSYNC B2 ;  /* 0x0000000000027941 */ /* 0x000fea0003800000 */
.L_x_32760:
        /* <DEDUP_REMOVED lines=43> */
.L_x_32759:
[----:B------:R-:W-:Y:S05]  /*d240*/  BSYNC B1 ;  /* 0x0000000000017941 */ /* 0x000fea0003800000 */
.L_x_32758:
        /* <DEDUP_REMOVED lines=10> */
.L_x_32754:
[----:B0-----:R-:W-:Y:S05]  /*d2f0*/  BSYNC B0 ;  /* 0x0000000000007941 */ /* 0x001fea0003800000 */
.L_x_32753:
        /* <DEDUP_REMOVED lines=18> */
.L_x_32765:
[----:B------:R-:W-:Y:S02]  /*d420*/  IMAD.MOV.U32 R122, RZ, RZ, R196 ;  /* 0x000000ffff7a7224 */ /* 0x000fe400078e00c4 */
.L_x_32766:
[----:B------:R-:W-:Y:S05]  /*d430*/  BSYNC B1 ;  /* 0x0000000000017941 */ /* 0x000fea0003800000 */
.L_x_32764:
        /* <DEDUP_REMOVED lines=16> */
.L_x_32770:
[----:B------:R-:W-:Y:S05]  /*d540*/  BSYNC B2 ;  /* 0x0000000000027941 */ /* 0x000fea0003800000 */
.L_x_32769:
        /* <DEDUP_REMOVED lines=43> */
.L_x_32768:
[----:B------:R-:W-:Y:S05]  /*d800*/  BSYNC B1 ;  /* 0x0000000000017941 */ /* 0x000fea0003800000 */
.L_x_32767:
        /* <DEDUP_REMOVED lines=10> */
.L_x_32763:
[----:B------:R-:W-:Y:S05]  /*d8b0*/  BSYNC B0 ;  /* 0x0000000000007941 */ /* 0x000fea0003800000 */
.L_x_32762:
        /* <DEDUP_REMOVED lines=18> */
.L_x_32774:
[----:B------:R-:W-:Y:S02]  /*d9e0*/  IMAD.MOV.U32 R122, RZ, RZ, R196 ;  /* 0x000000ffff7a7224 */ /* 0x000fe400078e00c4 */
.L_x_32775:
[----:B------:R-:W-:Y:S05]  /*d9f0*/  BSYNC B1 ;  /* 0x0000000000017941 */ /* 0x000fea0003800000 */
.L_x_32773:
        /* <DEDUP_REMOVED lines=16> */
.L_x_32779:
[----:B------:R-:W-:Y:S05]  /*db00*/  BSYNC B2 ;  /* 0x0000000000027941 */ /* 0x000fea0003800000 */
.L_x_32778:
        /* <DEDUP_REMOVED lines=43> */
.L_x_32777:
[----:B------:R-:W-:Y:S05]  /*ddc0*/  BSYNC B1 ;  /* 0x0000000000017941 */ /* 0x000fea0003800000 */
.L_x_32776:
        /* <DEDUP_REMOVED lines=10> */
.L_x_32772:
[----:B------:R-:W-:Y:S05]  /*de70*/  BSYNC B0 ;  /* 0x0000000000007941 */ /* 0x000fea0003800000 */
.L_x_32771:
        /* <DEDUP_REMOVED lines=18> */
.L_x_32783:
[----:B------:R-:W-:Y:S02]  /*dfa0*/  MOV R124, R196 ;  /* 0x000000c4007c7202 */ /* 0x000fe40000000f00 */
.L_x_32784:
[----:B------:R-:W-:Y:S05]  /*dfb0*/  BSYNC B1 ;  /* 0x0000000000017941 */ /* 0x000fea0003800000 */
.L_x_32782:
        /* <DEDUP_REMOVED lines=16> */
.L_x_32788:
[----:B------:R-:W-:Y:S05]  /*e0c0*/  BSYNC B2 ;  /* 0x0000000000027941 */ /* 0x000fea0003800000 */
.L_x_32787:
        /* <DEDUP_REMOVED lines=43> */
.L_x_32786:
[----:B------:R-:W-:Y:S05]  /*e380*/  BSYNC B1 ;  /* 0x0000000000017941 */ /* 0x000fea0003800000 */
.L_x_32785:
        /* <DEDUP_REMOVED lines=10> */
.L_x_32781:
[----:B------:R-:W-:Y:S05]  /*e430*/  BSYNC B0 ;  /* 0x0000000000007941 */ /* 0x000fea0003800000 */
.L_x_32780:
        /* <DEDUP_REMOVED lines=18> */
.L_x_32792:
[----:B------:R-:W-:Y:S02]  /*e560*/  IMAD.MOV.U32 R124, RZ, RZ, R196 ;  /* 0x000000ffff7c7224 */ /* 0x000fe400078e00c4 */
.L_x_32793:
[----:B------:R-:W-:Y:S05]  /*e570*/  BSYNC B1 ;  /* 0x0000000000017941 */ /* 0x000fea0003800000 */
.L_x_32791:
        /* <DEDUP_REMOVED lines=16> */
.L_x_32797:
[----:B------:R-:W-:Y:S05]  /*e680*/  BSYNC B2 ;  /* 0x0000000000027941 */ /* 0x000fea0003800000 */
.L_x_32796:
        /* <DEDUP_REMOVED lines=43> */
.L_x_32795:
[----:B------:R-:W-:Y:S05]  /*e940*/  BSYNC B1 ;  /* 0x0000000000017941 */ /* 0x000fea0003800000 */
.L_x_32794:
        /* <DEDUP_REMOVED lines=10> */
.L_x_32790:
[----:B------:R-:W-:Y:S05]  /*e9f0*/  BSYNC B0 ;  /* 0x0000000000007941 */ /* 0x000fea0003800000 */
.L_x_32789:
        /* <DEDUP_REMOVED lines=18> */
.L_x_32801:
[----:B------:R-:W-:Y:S02]  /*eb20*/  IMAD.MOV.U32 R126, RZ, RZ, R196 ;  /* 0x000000ffff7e7224 */ /* 0x000fe400078e00c4 */
.L_x_32802:
[----:B------:R-:W-:Y:S05]  /*eb30*/  BSYNC B1 ;  /* 0x0000000000017941 */ /* 0x000fea0003800000 */
.L_x_32800:
        /* <DEDUP_REMOVED lines=16> */
.L_x_32806:
[----:B------:R-:W-:Y:S05]  /*ec40*/  BSYNC B2 ;  /* 0x0000000000027941 */ /* 0x000fea0003800000 */
.L_x_32805:
        /* <DEDUP_REMOVED lines=43> */
.L_x_32804:
[----:B------:R-:W-:Y:S05]  /*ef00*/  BSYNC B1 ;  /* 0x0000000000017941 */ /* 0x000fea0003800000 */
.L_x_32803:
        /* <DEDUP_REMOVED lines=10> */
.L_x_32799:
[----:B------:R-:W-:Y:S05]  /*efb0*/  BSYNC B0 ;  /* 0x0000000000007941 */ /* 0x000fea0003800000 */
.L_x_32798:
        /* <DEDUP_REMOVED lines=18> */
.L_x_32810:
[----:B------:R-:W-:Y:S02]  /*f0e0*/  IMAD.MOV.U32 R126, RZ, RZ, R196 ;  /* 0x000000ffff7e7224 */ /* 0x000fe400078e00c4 */
.L_x_32811:
[----:B------:R-:W-:Y:S05]  /*f0f0*/  BSYNC B1 ;  /* 0x0000000000017941 */ /* 0x000fea0003800000 */
.L_x_32809:
        /* <DEDUP_REMOVED lines=16> */
.L_x_32815:
[----:B------:R-:W-:Y:S05]  /*f200*/  BSYNC B2 ;  /* 0x0000000000027941 */ /* 0x000fea0003800000 */
.L_x_32814:
        /* <DEDUP_REMOVED lines=43> */
.L_x_32813:
[----:B------:R-:W-:Y:S05]  /*f4c0*/  BSYNC B1 ;  /* 0x0000000000017941 */ /* 0x000fea0003800000 */
.L_x_32812:
        /* <DEDUP_REMOVED lines=10> */
.L_x_32808:
[----:B------:R-:W-:Y:S05]  /*f570*/  BSYNC B0 ;  /* 0x0000000000007941 */ /* 0x000fea0003800000 */
.L_x_32807:
        /* <DEDUP_REMOVED lines=18> */
.L_x_32819:
[----:B------:R-:W-:Y:S02]  /*f6a0*/  MOV R131, R196 ;  /* 0x000000c400837202 */ /* 0x000fe40000000f00 */
.L_x_32820:
[----:B------:R-:W-:Y:S05]  /*f6b0*/  BSYNC B1 ;  /* 0x0000000000017941 */ /* 0x000fea0003800000 */
.L_x_32818:
        /* <DEDUP_REMOVED lines=16> */
.L_x_32824:
[----:B------:R-:W-:Y:S05]  /*f7c0*/  BSYNC B2 ;  /* 0x0000000000027941 */ /* 0x000fea0003800000 */
.L_x_32823:
        /* <DEDUP_REMOVED lines=42> */
.L_x_32822:
[----:B------:R-:W-:Y:S05]  /*fa70*/  BSYNC B1 ;  /* 0x0000000000017941 */ /* 0x000fea0003800000 */
.L_x_32821:
        /* <DEDUP_REMOVED lines=10> */
.L_x_32817:
[----:B------:R-:W-:Y:S05]  /*fb20*/  BSYNC B0 ;  /* 0x0000000000007941 */ /* 0x000fea0003800000 */
.L_x_32816:
        /* <DEDUP_REMOVED lines=29> */
.L_x_32826:
[----:B------:R-:W-:Y:S05]  /*fd00*/  BSYNC B0 ;  /* 0x0000000000007941 */ /* 0x000fea0003800000 */
.L_x_32825:
        /* <DEDUP_REMOVED lines=22> */
.L_x_32830:
[----:B------:R-:W-:Y:S02]  /*fe70*/  IMAD.MOV.U32 R128, RZ, RZ, R196 ;  /* 0x000000ffff807224 */ /* 0x000fe400078e00c4 */
.L_x_32831:
[----:B------:R-:W-:Y:S05]  /*fe80*/  BSYNC B1 ;  /* 0x0000000000017941 */ /* 0x000fea0003800000 */
.L_x_32829:
        /* <DEDUP_REMOVED lines=16> */
.L_x_32835:
[----:B------:R-:W-:Y:S05]  /*ff90*/  BSYNC B2 ;  /* 0x0000000000027941 */ /* 0x000fea0003800000 */
.L_x_32834:
        /* <DEDUP_REMOVED lines=43> */
.L_x_32833:
[----:B------:R-:W-:Y:S05]  /*10250*/  BSYNC B1 ;  /* 0x0000000000017941 */ /* 0x000fea0003800000 */
.L_x_32832:
        /* <DEDUP_REMOVED lines=10> */
.L_x_32828:
[----:B0-----:R-:W-:Y:S05]  /*10300*/  BSYNC B0 ;  /* 0x0000000000007941 */ /* 0x001fea0003800000 */
.L_x_32827:
        /* <DEDUP_REMOVED lines=18> */
.L_x_32839:
[----:B------:R-:W-:Y:S02]  /*10430*/  MOV R130, R196 ;  /* 0x000000c400827202 */ /* 0x000fe40000000f00 */
.L_x_32840:
[----:B------:R-:W-:Y:S05]  /*10440*/  BSYNC B1 ;  /* 0x0000000000017941 */ /* 0x000fea0003800000 */
.L_x_32838:
        /* <DEDUP_REMOVED lines=16> */
.L_x_32844:
[----:B------:R-:W-:Y:S05]  /*10550*/  BSYNC B2 ;  /* 0x0000000000027941 */ /* 0x000fea0003800000 */
.L_x_32843:
        /* <DEDUP_REMOVED lines=43> */
.L_x_32842:
[----:B------:R-:W-:Y:S05]  /*10810*/  BSYNC B1 ;  /* 0x0000000000017941 */ /* 0x000fea0003800000 */
.L_x_32841:
        /* <DEDUP_REMOVED lines=10> */
.L_x_32837:
[----:B------:R-:W-:Y:S05]  /*108c0*/  BSYNC B0 ;  /* 0x0000000000007941 */ /* 0x000fea0003800000 */
.L_x_32836:
        /* <DEDUP_REMOVED lines=18> */
.L_x_32848:
[----:B------:R-:W-:Y:S02]  /*109f0*/  IMAD.MOV.U32 R130, RZ, RZ, R196 ;  /* 0x000000ffff827224 */ /* 0x000fe400078e00c4 */
.L_x_32849:
[----:B------:R-:W-:Y:S05]  /*10a00*/  BSYNC B1 ;  /* 0x0000000000017941 */ /* 0x000fea0003800000 */
.L_x_32847:
        /* <DEDUP_REMOVED lines=16> */
.L_x_32853:
[----:B------:R-:W-:Y:S05]  /*10b10*/  BSYNC B2 ;  /* 0x0000000000027941 */ /* 0x000fea0003800000 */
.L_x_32852:
        /* <DEDUP_REMOVED lines=43> */
.L_x_32851:
[----:B------:R-:W-:Y:S05]  /*10dd0*/  BSYNC B1 ;  /* 0x0000000000017941 */ /* 0x000fea0003800000 */
.L_x_32850:
        /* <DEDUP_REMOVED lines=10> */
.L_x_32846:
[----:B------:R-:W-:Y:S05]  /*10e80*/  BSYNC B0 ;  /* 0x0000000000007941 */ /* 0x000fea0003800000 */
.L_x_32845:
        /* <DEDUP_REMOVED lines=18> */
.L_x_32857:
[----:B------:R-:W-:Y:S02]  /*10fb0*/  IMAD.MOV.U32 R132, RZ, RZ, R196 ;  /* 0x000000ffff847224 */ /* 0x000fe400078e00c4 */
.L_x_32858:
[----:B------:R-:W-:Y:S05]  /*10fc0*/  BSYNC B1 ;  /* 0x0000000000017941 */ /* 0x000fea0003800000 */
.L_x_32856:
        /* <DEDUP_REMOVED lines=16> */
.L_x_32862:
[----:B------:R-:W-:Y:S05]  /*110d0*/  BSYNC B2 ;  /* 0x0000000000027941 */ /* 0x000fea0003800000 */
.L_x_32861:
        /* <DEDUP_REMOVED lines=43> */
.L_x_32860:
[----:B------:R-:W-:Y:S05]  /*11390*/  BSYNC B1 ;  /* 0x0000000000017941 */ /* 0x000fea0003800000 */
.L_x_32859:
        /* <DEDUP_REMOVED lines=10> */
.L_x_32855:
[----:B------:R-:W-:Y:S05]  /*11440*/  BSYNC B0 ;  /* 0x0000000000007941 */ /* 0x000fea0003800000 */
.L_x_32854:
        /* <DEDUP_REMOVED lines=18> */
.L_x_32866:
[----:B------:R-:W-:Y:S02]  /*11570*/  IMAD.MOV.U32 R132, RZ, RZ, R196 ;  /* 0x000000ffff847224 */ /* 0x000fe400078e00c4 */
.L_x_32867:
[----:B------:R-:W-:Y:S05]  /*11580*/  BSYNC B1 ;  /* 0x0000000000017941 */ /* 0x000fea0003800000 */
.L_x_32865:
        /* <DEDUP_REMOVED lines=16> */
.L_x_32871:
[----:B------:R-:W-:Y:S05]  /*11690*/  BSYNC B2 ;  /* 0x0000000000027941 */ /* 0x000fea0003800000 */
.L_x_32870:
        /* <DEDUP_REMOVED lines=43> */
.L_x_32869:
[----:B------:R-:W-:Y:S05]  /*11950*/  BSYNC B1 ;  /* 0x0000000000017941 */ /* 0x000fea0003800000 */
.L_x_32868:
        /* <DEDUP_REMOVED lines=10> */
.L_x_32864:
[----:B------:R-:W-:Y:S05]  /*11a00*/  BSYNC B0 ;  /* 0x0000000000007941 */ /* 0x000fea0003800000 */
.L_x_32863:
        /* <DEDUP_REMOVED lines=18> */
.L_x_32875:
[----:B------:R-:W-:Y:S02]  /*11b30*/  MOV R134, R196 ;  /* 0x000000c400867202 */ /* 0x000fe40000000f00 */
.L_x_32876:
[----:B------:R-:W-:Y:S05]  /*11b40*/  BSYNC B1 ;  /* 0x0000000000017941 */ /* 0x000fea0003800000 */
.L_x_32874:
        /* <DEDUP_REMOVED lines=16> */
.L_x_32880:
[----:B------:R-:W-:Y:S05]  /*11c50*/  BSYNC B2 ;  /* 0x0000000000027941 */ /* 0x000fea0003800000 */
.L_x_32879:
        /* <DEDUP_REMOVED lines=43> */
.L_x_32878:
[----:B------:R-:W-:Y:S05]  /*11f10*/  BSYNC B1 ;  /* 0x0000000000017941 */ /* 0x000fea0003800000 */
.L_x_32877:
        /* <DEDUP_REMOVED lines=10> */
.L_x_32873:
[----:B------:R-:W-:Y:S05]  /*11fc0*/  BSYNC B0 ;  /* 0x0000000000007941 */ /* 0x000fea0003800000 */
.L_x_32872:
        /* <DEDUP_REMOVED lines=18> */
.L_x_32884:
[----:B------:R-:W-:Y:S02]  /*120f0*/  IMAD.MOV.U32 R134, RZ, RZ, R196 ;  /* 0x000000ffff867224 */ /* 0x000fe400078e00c4 */
.L_x_32885:
[----:B------:R-:W-:Y:S05]  /*12100*/  BSYNC B1 ;  /* 0x0000000000017941 */ /* 0x000fea0003800000 */
.L_x_32883:
        /* <DEDUP_REMOVED lines=16> */
.L_x_32889:
[----:B------:R-:W-:Y:S05]  /*12210*/  BSYNC B2 ;  /* 0x0000000000027941 */ /* 0x000fea0003800000 */
.L_x_32888:
        /* <DEDUP_REMOVED lines=43> */
.L_x_32887:
[----:B------:R-:W-:Y:S05]  /*124d0*/  BSYNC B1 ;  /* 0x0000000000017941 */ /* 0x000fea0003800000 */
.L_x_32886:
        /* <DEDUP_REMOVED lines=10> */
.L_x_32882:
[----:B------:R-:W-:Y:S05]  /*12580*/  BSYNC B0 ;  /* 0x0000000000007941 */ /* 0x000fea0003800000 */
.L_x_32881:
        /* <DEDUP_REMOVED lines=18> */
.L_x_32893:
[----:B------:R-:W-:Y:S02]  /*126b0*/  IMAD.MOV.U32 R175, RZ, RZ, R196 ;  /* 0x000000ffffaf7224 */ /* 0x000fe400078e00c4 */
.L_x_32894:
[----:B------:R-:W-:Y:S05]  /*126c0*/  BSYNC B1 ;  /* 0x0000000000017941 */ /* 0x000fea0003800000 */
.L_x_32892:
        /* <DEDUP_REMOVED lines=16> */
.L_x_32898:
[----:B------:R-:W-:Y:S05]  /*127d0*/  BSYNC B2 ;  /* 0x0000000000027941 */ /* 0x000fea0003800000 */
.L_x_32897:
        /* <DEDUP_REMOVED lines=42> */
.L_x_32896:
[----:B------:R-:W-:Y:S05]  /*12a80*/  BSYNC B1 ;  /* 0x0000000000017941 */ /* 0x000fea0003800000 */
.L_x_32895:
        /* <DEDUP_REMOVED lines=10> */
.L_x_32891:
[----:B------:R-:W-:Y:S05]  /*12b30*/  BSYNC B0 ;  /* 0x0000000000007941 */ /* 0x000fea0003800000 */
.L_x_32890:
        /* <DEDUP_REMOVED lines=29> */
.L_x_32900:
[----:B------:R-:W-:Y:S05]  /*12d10*/  BSYNC B0 ;  /* 0x0000000000007941 */ /* 0x000fea0003800000 */
.L_x_32899:
        /* <DEDUP_REMOVED lines=22> */
.L_x_32904:
[----:B------:R-:W-:Y:S02]  /*12e80*/  IMAD.MOV.U32 R172, RZ, RZ, R196 ;  /* 0x000000ffffac7224 */ /* 0x000fe400078e00c4 */
.L_x_32905:
[----:B------:R-:W-:Y:S05]  /*12e90*/  BSYNC B1 ;  /* 0x0000000000017941 */ /* 0x000fea0003800000 */
.L_x_32903:
        /* <DEDUP_REMOVED lines=16> */
.L_x_32909:
[----:B------:R-:W-:Y:S05]  /*12fa0*/  BSYNC B2 ;  /* 0x0000000000027941 */ /* 0x000fea0003800000 */
.L_x_32908:
        /* <DEDUP_REMOVED lines=43> */
.L_x_32907:
[----:B------:R-:W-:Y:S05]  /*13260*/  BSYNC B1 ;  /* 0x0000000000017941 */ /* 0x000fea0003800000 */
.L_x_32906:
        /* <DEDUP_REMOVED lines=10> */
.L_x_32902:
[----:B0-----:R-:W-:Y:S05]  /*13310*/  BSYNC B0 ;  /* 0x0000000000007941 */ /* 0x001fea0003800000 */
.L_x_32901:
        /* <DEDUP_REMOVED lines=18> */
.L_x_32913:
[----:B------:R-:W-:Y:S02]  /*13440*/  IMAD.MOV.U32 R174, RZ, RZ, R196 ;  /* 0x000000ffffae7224 */ /* 0x000fe400078e00c4 */
.L_x_32914:
[----:B------:R-:W-:Y:S05]  /*13450*/  BSYNC B1 ;  /* 0x0000000000017941 */ /* 0x000fea0003800000 */
.L_x_32912:
        /* <DEDUP_REMOVED lines=16> */
.L_x_32918:
[----:B------:R-:W-:Y:S05]  /*13560*/  BSYNC B2 ;  /* 0x0000000000027941 */ /* 0x000fea0003800000 */
.L_x_32917:
        /* <DEDUP_REMOVED lines=43> */
.L_x_32916:
[----:B------:R-:W-:Y:S05]  /*13820*/  BSYNC B1 ;  /* 0x0000000000017941 */ /* 0x000fea0003800000 */
.L_x_32915:
        /* <DEDUP_REMOVED lines=10> */
.L_x_32911:
[----:B------:R-:W-:Y:S05]  /*138d0*/  BSYNC B0 ;  /* 0x0000000000007941 */ /* 0x000fea0003800000 */
.L_x_32910:
        /* <DEDUP_REMOVED lines=18> */
.L_x_32922:
[----:B------:R-:W-:Y:S02]  /*13a00*/  IMAD.MOV.U32 R174, RZ, RZ, R196 ;  /* 0x000000ffffae7224 */ /* 0x000fe400078e00c4 */
.L_x_32923:
[----:B------:R-:W-:Y:S05]  /*13a10*/  BSYNC B1 ;  /* 0x0000000000017941 */ /* 0x000fea0003800000 */
.L_x_32921:
        /* <DEDUP_REMOVED lines=16> */
.L_x_32927:
[----:B------:R-:W-:Y:S05]  /*13b20*/  BSYNC B2 ;  /* 0x0000000000027941 */ /* 0x000fea0003800000 */
.L_x_32926:
        /* <DEDUP_REMOVED lines=43> */
.L_x_32925:
[----:B------:R-:W-:Y:S05]  /*13de0*/  BSYNC B1 ;  /* 0x0000000000017941 */ /* 0x000fea0003800000 */
.L_x_32924:
        /* <DEDUP_REMOVED lines=10> */
.L_x_32920:
[----:B------:R-:W-:Y:S05]  /*13e90*/  BSYNC B0 ;  /* 0x0000000000007941 */ /* 0x000fea0003800000 */
.L_x_32919:
        /* <DEDUP_REMOVED lines=18> */
.L_x_32931:
[----:B------:R-:W-:Y:S02]  /*13fc0*/  MOV R176, R196 ;  /* 0x000000c400b07202 */ /* 0x000fe40000000f00 */
.L_x_32932:
[----:B------:R-:W-:Y:S05]  /*13fd0*/  BSYNC B1 ;  /* 0x0000000000017941 */ /* 0x000fea0003800000 */
.L_x_32930:
        /* <DEDUP_REMOVED lines=16> */
.L_x_32936:
[----:B------:R-:W-:Y:S05]  /*140e0*/  BSYNC B2 ;  /* 0x0000000000027941 */ /* 0x000fea0003800000 */
.L_x_32935:
        /* <DEDUP_REMOVED lines=43> */
.L_x_32934:
[----:B------:R-:W-:Y:S05]  /*143a0*/  BSYNC B1 ;  /* 0x0000000000017941 */ /* 0x000fea0003800000 */
.L_x_32933:
        /* <DEDUP_REMOVED lines=10> */
.L_x_32929:
[----:B------:R-:W-:Y:S05]  /*14450*/  BSYNC B0 ;  /* 0x0000000000007941 */ /* 0x000fea0003800000 */
.L_x_32928:
        /* <DEDUP_REMOVED lines=18> */
.L_x_32940:
[----:B------:R-:W-:Y:S02]  /*14580*/  IMAD.MOV.U32 R176, RZ, RZ, R196 ;  /* 0x000000ffffb07224 */ /* 0x000fe400078e00c4 */
.L_x_32941:
[----:B------:R-:W-:Y:S05]  /*14590*/  BSYNC B1 ;  /* 0x0000000000017941 */ /* 0x000fea0003800000 */
.L_x_32939:
        /* <DEDUP_REMOVED lines=16> */
.L_x_32945:
[----:B------:R-:W-:Y:S05]  /*146a0*/  BSYNC B2 ;  /* 0x0000000000027941 */ /* 0x000fea0003800000 */
.L_x_32944:
        /* <DEDUP_REMOVED lines=43> */
.L_x_32943:
[----:B------:R-:W-:Y:S05]  /*14960*/  BSYNC B1 ;  /* 0x0000000000017941 */ /* 0x000fea0003800000 */
.L_x_32942:
        /* <DEDUP_REMOVED lines=10> */
.L_x_32938:
[----:B------:R-:W-:Y:S05]  /*14a10*/  BSYNC B0 ;  /* 0x0000000000007941 */ /* 0x000fea0003800000 */
.L_x_32937:
        /* <DEDUP_REMOVED lines=18> */
.L_x_32949:
[----:B------:R-:W-:Y:S02]  /*14b40*/  MOV R203, R196 ;  /* 0x000000c400cb7202 */ /* 0x000fe40000000f00 */
.L_x_32950:
[----:B------:R-:W-:Y:S05]  /*14b50*/  BSYNC B1 ;  /* 0x0000000000017941 */ /* 0x000fea0003800000 */
.L_x_32948:
        /* <DEDUP_REMOVED lines=16> */
.L_x_32954:
[----:B------:R-:W-:Y:S05]  /*14c60*/  BSYNC B2 ;  /* 0x0000000000027941 */ /* 0x000fea0003800000 */
.L_x_32953:
        /* <DEDUP_REMOVED lines=43> */
.L_x_32952:
[----:B------:R-:W-:Y:S05]  /*14f20*/  BSYNC B1 ;  /* 0x0000000000017941 */ /* 0x000fea0003800000 */
.L_x_32951:
        /* <DEDUP_REMOVED lines=10> */
.L_x_32947:
[----:B------:R-:W-:Y:S05]  /*14fd0*/  BSYNC B0 ;  /* 0x0000000000007941 */ /* 0x000fea0003800000 */
.L_x_32946:
        /* <DEDUP_REMOVED lines=18> */
.L_x_32958:
[----:B------:R-:W-:Y:S02]  /*15100*/  IMAD.MOV.U32 R203, RZ, RZ, R196 ;  /* 0x000000ffffcb7224 */ /* 0x000fe400078e00c4 */
.L_x_32959:
[----:B------:R-:W-:Y:S05]  /*15110*/  BSYNC B1 ;  /* 0x0000000000017941 */ /* 0x000fea0003800000 */
.L_x_32957:
        /* <DEDUP_REMOVED lines=16> */
.L_x_32963:
[----:B------:R-:W-:Y:S05]  /*15220*/  BSYNC B2 ;  /* 0x0000000000027941 */ /* 0x000fea0003800000 */
.L_x_32962:
        /* <DEDUP_REMOVED lines=43> */
.L_x_32961:
[----:B------:R-:W-:Y:S05]  /*154e0*/  BSYNC B1 ;  /* 0x0000000000017941 */ /* 0x000fea0003800000 */
.L_x_32960:
        /* <DEDUP_REMOVED lines=10> */
.L_x_32956:
[----:B------:R-:W-:Y:S05]  /*15590*/  BSYNC B0 ;  /* 0x0000000000007941 */ /* 0x000fea0003800000 */
.L_x_32955:
        /* <DEDUP_REMOVED lines=18> */
.L_x_32967:
[----:B------:R-:W-:Y:S02]  /*156c0*/  IMAD.MOV.U32 R204, RZ, RZ, R196 ;  /* 0x000000ffffcc7224 */ /* 0x000fe400078e00c4 */
.L_x_32968:
[----:B------:R-:W-:Y:S05]  /*156d0*/  BSYNC B1 ;  /* 0x0000000000017941 */ /* 0x000fea0003800000 */
.L_x_32966:
        /* <DEDUP_REMOVED lines=16> */
.L_x_32972:
[----:B------:R-:W-:Y:S05]  /*157e0*/  BSYNC B2 ;  /* 0x0000000000027941 */ /* 0x000fea0003800000 */
.L_x_32971:
        /* <DEDUP_REMOVED lines=43> */
.L_x_32970:
[----:B------:R-:W-:Y:S05]  /*15aa0*/  BSYNC B1 ;  /* 0x0000000000017941 */ /* 0x000fea0003800000 */
.L_x_32969:
        /* <DEDUP_REMOVED lines=10> */
.L_x_32965:
[----:B------:R-:W-:Y:S05]  /*15b50*/  BSYNC B0 ;  /* 0x0000000000007941 */ /* 0x000fea0003800000 */
.L_x_32964:
        /* <DEDUP_REMOVED lines=84> */
.L_x_32974:
[----:B------:R-:W-:Y:S05]  /*160a0*/  BSYNC B0 ;  /* 0x0000000000007941 */ /* 0x000fea0003800000 */
.L_x_32973:
[----:B------:R-:W-:Y:S01]  /*160b0*/  @!P1 IADD3 R201, R201, 0x4, RZ ;  /* 0x00000004c9c99810 */ /* 0x000fe20007ffe0ff */
[----:B------:R-:W-:Y:S01]  /*160c0*/  FADD.FTZ R200, R202, R135 ;  /* 0x00000087cac87221 */ /* 0x000fe20000010000 */
[----:B------:R-:W-:Y:S05]  /*160d0*/  BRA.DIV ~URZ, `(.L_x_32975) ;  /* 0x00001e727f007947 */ /* 0x000fea000b800000 */
[----:B0-----:R0:W1:Y:S02]  /*160e0*/  SHFL.BFLY PT, R172, R200, 0x1, 0x1f ;  /* 0x0c201f00c8ac7f89 */ /* 0x00106400000e0000 */
.L_x_32981:
        /* <DEDUP_REMOVED lines=132> */
.L_x_32982:
        /* <DEDUP_REMOVED lines=11> */
[----:B------:R-:W-:Y:S01]  /*169e0*/  HFMA2.MMA R175, -RZ, RZ, 0, 0 ;  /* 0x00000000ffaf7435 */ /* 0x000fe200000001ff */
[----:B------:R-:W-:Y:S02]  /*169f0*/  ISETP.NE.AND P1, PT, RZ, UR6, PT ;  /* 0x00000006ff007c0c */ /* 0x000fe4000bf25270 */
[----:B------:R-:W-:Y:S03]  /*16a00*/  BSSY B0, `(.L_x_32977) ;  /* 0x000014d000007945 */ /* 0x000fe60003800000 */
[----:B------:R-:W-:-:S04]  /*16a10*/  @!P0 IMAD.MOV.U32 R175, RZ, RZ, 0x700 ;  /* 0x00000700ffaf8424 */ /* 0x000fc800078e00ff */
[----:B------:R-:W-:Y:S01]  /*16a20*/  I2F R205, R175 ;  /* 0x000000af00cd7306 */ /* 0x000fe20000201400 */
[----:B0-----:R-:W0:Y:S04]  /*16a30*/  SHFL.DOWN PT, R200, R175, 0x2, 0x1f ;  /* 0x08401f00afc87f89 */ /* 0x001e2800000e0000 */
[----:B------:R-:W1:Y:S01]  /*16a40*/  @!P0 LDS.64 R172, [R176.X8] ;  /* 0x00000000b0ac8984 */ /* 0x000e620000008a00 */
[----:B------:R-:W-:Y:S01]  /*16a50*/  LOP3.LUT P0, RZ, R174, 0x1f, R147, 0xf8, !PT ;  /* 0x0000001faeff7812 */ /* 0x000fe2000780f893 */
[----:B0-----:R-:W-:Y:S02]  /*16a60*/  IMAD.IADD R201, R200, 0x1, R175 ;  /* 0x00000001c8c97824 */ /* 0x001fe400078e02af */
[----:B------:R-:W-:Y:S03]  /*16a70*/  I2F R200, R200 ;  /* 0x000000c800c87306 */ /* 0x000fe60000201400 */
[----:B------:R-:W-:Y:S05]  /*16a80*/  SHFL.DOWN PT, R208, R201, 0x1, 0x1f ;  /* 0x08201f00c9d07f89 */ /* 0x000fea00000e0000 */
[----:B------:R-:W0:Y:S01]  /*16a90*/  I2F R204, R201 ;  /* 0x000000c900cc7306 */ /* 0x000e220000201400 */
[----:B-1----:R-:W1:Y:S07]  /*16aa0*/  SHFL.DOWN PT, R177, R172, 0x2, 0x1f ;  /* 0x08401f00acb17f89 */ /* 0x002e6e00000e0000 */
        /* <DEDUP_REMOVED lines=66> */
[----:B------:R-:W-:Y:S01]  /*16ed0*/  HADD2.F32 R126, -RZ, R67.H0_H0 ;  /* 0x20000043ff7e7230 */ /* 0x000fe20000004100 */
[C---:B------:R-:W-:Y:S02]  /*16ee0*/  FADD.FTZ R212, -R172.reuse, R97 ;  /* 0x00000061acd47221 */ /* 0x040fe40000010100 */
[----:B------:R-:W-:-:S02]  /*16ef0*/  FADD.FTZ R214, -R172, R98 ;  /* 0x00000062acd67221 */ /* 0x000fc40000010100 */
[C---:B------:R-:W-:Y:S02]  /*16f00*/  FADD.FTZ R216, -R172.reuse, R99 ;  /* 0x00000063acd87221 */ /* 0x040fe40000010100 */
[C---:B------:R-:W-:Y:S01]  /*16f10*/  FADD.FTZ R218, -R172.reuse, R101 ;  /* 0x00000065acda7221 */ /* 0x040fe20000010100 */
        /* <DEDUP_REMOVED lines=99> */
[----:B------:R-:W-:-:S02]  /*17550*/  IMAD R198, R198, c[0x0][0x168], RZ ;  /* 0x00005a00c6c67a24 */ /* 0x000fc400078e02ff */
        /* <DEDUP_REMOVED lines=10> */
[----:B------:R-:W-:Y:S01]  /*17600*/  SHF.R.S32.HI R173, RZ, 0x1f, R198 ;  /* 0x0000001fffad7819 */ /* 0x000fe200000114c6 */
[----:B------:R-:W-:-:S02]  /*17610*/  FFMA.FTZ R132, R118, R132, R25 ;  /* 0x0000008476847223 */ /* 0x000fc40000010019 */
[----:B------:R-:W-:Y:S01]  /*17620*/  FFMA.FTZ R135, R135, R172, R22 ;  /* 0x000000ac87877223 */ /* 0x000fe20000010016 */
[----:B------:R-:W-:Y:S01]  /*17630*/  HADD2.F32 R172, -RZ, R58.H0_H0 ;  /* 0x2000003affac7230 */ /* 0x000fe20000004100 */
[----:B------:R-:W-:Y:S01]  /*17640*/  FFMA.FTZ R118, R134, R174, R11 ;  /* 0x000000ae86767223 */ /* 0x000fe2000001000b */
[----:B------:R-:W-:Y:S01]  /*17650*/  HADD2.F32 R134, -RZ, R56.H0_H0 ;  /* 0x20000038ff867230 */ /* 0x000fe20000004100 */
[----:B------:R-:W-:Y:S01]  /*17660*/  FFMA.FTZ R112, R112, R126, R33 ;  /* 0x0000007e70707223 */ /* 0x000fe20000010021 */
[----:B------:R-:W-:Y:S01]  /*17670*/  HADD2.F32 R174, -RZ, R57.H0_H0 ;  /* 0x20000039ffae7230 */ /* 0x000fe20000004100 */
[----:B------:R-:W-:Y:S01]  /*17680*/  LEA.HI R126, R173, R198, RZ, 0x3 ;  /* 0x000000c6ad7e7211 */ /* 0x000fe200078f18ff */
        /* <DEDUP_REMOVED lines=55> */
[--C-:B------:R-:W-:Y:S01]  /*17a00*/  HADD2.F32 R97, -RZ, R46.reuse.H0_H0 ;  /* 0x2000002eff617230 */ /* 0x100fe20000004100 */
[----:B------:R-:W-:Y:S01]  /*17a10*/  FFMA.FTZ R200, R86, R92, R159 ;  /* 0x0000005c56c87223 */ /* 0x000fe2000001009f */
[----:B------:R-:W-:Y:S01]  /*17a20*/  HADD2.F32 R86, -RZ, R43.H0_H0 ;  /* 0x2000002bff567230 */ /* 0x000fe20000004100 */
[----:B------:R-:W-:Y:S01]  /*17a30*/  FFMA.FTZ R101, R202, R101, R26 ;  /* 0x00000065ca657223 */ /* 0x000fe2000001001a */
[----:B------:R-:W-:Y:S01]  /*17a40*/  HADD2.F32 R96, -RZ, R46.H1_H1 ;  /* 0x3000002eff607230 */ /* 0x000fe20000004100 */
[----:B------:R-:W-:Y:S01]  /*17a50*/  FFMA.FTZ R204, R88, R99, R163 ;  /* 0x0000006358cc7223 */ /* 0x000fe200000100a3 */
[----:B------:R-:W-:Y:S01]  /*17a60*/  HADD2.F32 R88, -RZ, R44.H0_H0 ;  /* 0x2000002cff587230 */ /* 0x000fe20000004100 */
[----:B------:R-:W-:Y:S01]  /*17a70*/  FFMA.FTZ R211, R177, R87, R182 ;  /* 0x00000057b1d37223 */ /* 0x000fe200000100b6 */
[----:B------:R-:W-:Y:S01]  /*17a80*/  LOP3.LUT R87, R147, 0x7f, RZ, 0xc0, !PT ;  /* 0x0000007f93577812 */ /* 0x000fe200078ec0ff */
[----:B------:R-:W-:Y:S01]  /*17a90*/  FFMA.FTZ R202, R94, R97, R161 ;  /* 0x000000615eca7223 */ /* 0x000fe200000100a1 */
[----:B------:R-:W-:Y:S01]  /*17aa0*/  HADD2.F32 R94, -RZ, R45.H1_H1 ;  /* 0x3000002dff5e7230 */ /* 0x000fe20000004100 */
[----:B------:R-:W-:Y:S01]  /*17ab0*/  FFMA.FTZ R208, R85, R86, R180 ;  /* 0x0000005655d07223 */ /* 0x000fe200000100b4 */
[--C-:B------:R-:W-:Y:S01]  /*17ac0*/  HADD2.F32 R85, -RZ, R42.reuse.H0_H0 ;  /* 0x2000002aff557230 */ /* 0x100fe20000004100 */
[----:B------:R-:W-:Y:S01]  /*17ad0*/  LEA.HI.SX32 R126, R126, R87, 0x1d ;  /* 0x000000577e7e7211 */ /* 0x000fe200078feaff */
[----:B------:R-:W-:Y:S01]  /*17ae0*/  FFMA.FTZ R198, R82, R88, R157 ;  /* 0x0000005852c67223 */ /* 0x000fe2000001009d */
[----:B------:R-:W-:Y:S01]  /*17af0*/  HADD2.F32 R86, -RZ, R42.H1_H1 ;  /* 0x3000002aff567230 */ /* 0x000fe20000004100 */
[----:B------:R-:W-:Y:S01]  /*17b00*/  FFMA.FTZ R201, R93, R94, R160 ;  /* 0x0000005e5dc97223 */ /* 0x000fe200000100a0 */
[--C-:B------:R-:W-:Y:S01]  /*17b10*/  HADD2.F32 R82, -RZ, R41.reuse.H0_H0 ;  /* 0x20000029ff527230 */ /* 0x100fe20000004100 */
[----:B------:R-:W-:Y:S01]  /*17b20*/  F2FP.PACK_AB R93, R117, R108 ;  /* 0x0000006c755d723e */ /* 0x000fe200000000ff */
[----:B------:R-:W-:Y:S01]  /*17b30*/  FFMA.FTZ R206, R84, R85, R169 ;  /* 0x0000005554ce7223 */ /* 0x000fe200000100a9 */
[----:B------:R-:W-:Y:S01]  /*17b40*/  IADD3 R100, R126, 0x80, RZ ;  /* 0x000000807e647810 */ /* 0x000fe20007ffe0ff */
[----:B------:R-:W-:Y:S01]  /*17b50*/  IMAD.MOV.U32 R117, RZ, RZ, 0x10 ;  /* 0x00000010ff757424 */ /* 0x000fe200078e00ff */
[----:B------:R-:W-:Y:S01]  /*17b60*/  HADD2.F32 R85, -RZ, R41.H1_H1 ;  /* 0x30000029ff557230 */ /* 0x000fe20000004100 */
[----:B------:R-:W-:Y:S01]  /*17b70*/  FFMA.FTZ R205, R95, R96, R162 ;  /* 0x000000605fcd7223 */ /* 0x000fe200000100a2 */
[----:B------:R-:W-:Y:S01]  /*17b80*/  F2FP.PACK_AB R95, R101, R98 ;  /* 0x00000062655f723e */ /* 0x000fe200000000ff */
[----:B------:R-:W-:Y:S01]  /*17b90*/  FFMA.FTZ R209, R89, R86, R170 ;  /* 0x0000005659d17223 */ /* 0x000fe200000100aa */
[----:B------:R-:W-:Y:S01]  /*17ba0*/  F2FP.PACK_AB R94, R109, R102 ;  /* 0x000000666d5e723e */ /* 0x000fe200000000ff */
[----:B------:R-:W-:Y:S01]  /*17bb0*/  FFMA.FTZ R177, R90, R82, R167 ;  /* 0x000000525ab17223 */ /* 0x000fe200000100a7 */
[----:B------:R-:W-:Y:S01]  /*17bc0*/  F2FP.PACK_AB R92, R125, R112 ;  /* 0x000000707d5c723e */ /* 0x000fe200000000ff */
[--C-:B------:R-:W-:Y:S01]  /*17bd0*/  HADD2.F32 R82, -RZ, R40.reuse.H0_H0 ;  /* 0x20000028ff527230 */ /* 0x100fe20000004100 */
[----:B------:R-:W-:Y:S01]  /*17be0*/  IMAD.WIDE.U32 R88, R126, R117, c[0x0][0x208] ;  /* 0x000082007e587625 */ /* 0x000fe200078e0075 */
[----:B------:R-:W-:Y:S01]  /*17bf0*/  HADD2.F32 R84, -RZ, R40.H1_H1 ;  /* 0x30000028ff547230 */ /* 0x000fe20000004100 */
[----:B------:R-:W-:-:S02]  /*17c00*/  F2FP.PACK_AB R99, R131, R122 ;  /* 0x0000007a8363723e */ /* 0x000fc400000000ff */
[----:B------:R-:W-:Y:S01]  /*17c10*/  F2FP.PACK_AB R98, R133, R124 ;  /* 0x0000007c8562723e */ /* 0x000fe200000000ff */
[----:B------:R-:W-:Y:S01]  /*17c20*/  IMAD.WIDE.U32 R100, R100, R117, c[0x0][0x208] ;  /* 0x0000820064647625 */ /* 0x000fe200078e0075 */
[----:B------:R-:W-:Y:S01]  /*17c30*/  F2FP.PACK_AB R97, R135, R130 ;  /* 0x000000828761723e */ /* 0x000fe200000000ff */
[----:B------:R-:W-:Y:S01]  /*17c40*/  STG.E.128 [R88.64], R92 ;  /* 0x0000005c58007986 */ /* 0x000fe2000c101d04 */
[----:B------:R-:W-:Y:S01]  /*17c50*/  F2FP.PACK_AB R96, R173, R132 ;  /* 0x00000084ad60723e */ /* 0x000fe200000000ff */
[----:B------:R-:W-:Y:S01]  /*17c60*/  FFMA.FTZ R108, R81, R85, R168 ;  /* 0x00000055516c7223 */ /* 0x000fe200000100a8 */
[----:B------:R-:W-:Y:S01]  /*17c70*/  F2FP.PACK_AB R81, R119, R114 ;  /* 0x000000727751723e */ /* 0x000fe200000000ff */
[----:B------:R-:W-:Y:S01]  /*17c80*/  FFMA.FTZ R102, R80, R82, R165 ;  /* 0x0000005250667223 */ /* 0x000fe200000100a5 */
[----:B------:R-:W-:Y:S01]  /*17c90*/  F2FP.PACK_AB R80, R113, R106 ;  /* 0x0000006a7150723e */ /* 0x000fe200000000ff */
[----:B------:R-:W-:Y:S01]  /*17ca0*/  FFMA.FTZ R109, R83, R84, R166 ;  /* 0x00000054536d7223 */ /* 0x000fe200000100a6 */
[----:B------:R0:W-:Y:S01]  /*17cb0*/  STG.E.128 [R100.64], R96 ;  /* 0x0000006064007986 */ /* 0x0001e2000c101d04 */
[----:B------:R-:W-:-:S02]  /*17cc0*/  F2FP.PACK_AB R84, R111, R104 ;  /* 0x000000686f54723e */ /* 0x000fc400000000ff */
[C---:B------:R-:W-:Y:S02]  /*17cd0*/  IADD3 R106, R126.reuse, 0x180, RZ ;  /* 0x000001807e6a7810 */ /* 0x040fe40007ffe0ff */
[----:B------:R-:W-:Y:S02]  /*17ce0*/  IADD3 R104, R126, 0x200, RZ ;  /* 0x000002007e687810 */ /* 0x000fe40007ffe0ff */
[----:B------:R-:W-:Y:S02]  /*17cf0*/  F2FP.PACK_AB R83, R121, R118 ;  /* 0x000000767953723e */ /* 0x000fe400000000ff */
[----:B------:R-:W-:Y:S02]  /*17d00*/  F2FP.PACK_AB R82, R129, R128 ;  /* 0x000000808152723e */ /* 0x000fe400000000ff */
[----:B------:R-:W-:Y:S01]  /*17d10*/  F2FP.PACK_AB R91, R134, R107 ;  /* 0x0000006b865b723e */ /* 0x000fe200000000ff */
[----:B------:R-:W-:Y:S01]  /*17d20*/  IMAD.WIDE.U32 R106, R106, R117, c[0x0][0x208] ;  /* 0x000082006a6a7625 */ /* 0x000fe200078e0075 */
[----:B------:R-:W-:-:S02]  /*17d30*/  F2FP.PACK_AB R87, R127, R120 ;  /* 0x000000787f57723e */ /* 0x000fc400000000ff */
[----:B------:R-:W-:Y:S02]  /*17d40*/  F2FP.PACK_AB R86, R123, R116 ;  /* 0x000000747b56723e */ /* 0x000fe400000000ff */
[----:B------:R-:W-:Y:S02]  /*17d50*/  F2FP.PACK_AB R85, R115, R110 ;  /* 0x0000006e7355723e */ /* 0x000fe400000000ff */
[----:B0-----:R-:W-:Y:S02]  /*17d60*/  F2FP.PACK_AB R97, R108, R177 ;  /* 0x000000b16c61723e */ /* 0x001fe400000000ff */
[C---:B------:R-:W-:Y:S02]  /*17d70*/  IADD3 R108, R126.reuse, 0x100, RZ ;  /* 0x000001007e6c7810 */ /* 0x040fe40007ffe0ff */
[----:B------:R-:W-:Y:S02]  /*17d80*/  F2FP.PACK_AB R96, R109, R102 ;  /* 0x000000666d60723e */ /* 0x000fe400000000ff */
[----:B------:R-:W-:Y:S01]  /*17d90*/  IADD3 R102, R126, 0x280, RZ ;  /* 0x000002807e667810 */ /* 0x000fe20007ffe0ff */
[----:B------:R-:W-:Y:S01]  /*17da0*/  IMAD.WIDE.U32 R108, R108, R117, c[0x0][0x208] ;  /* 0x000082006c6c7625 */ /* 0x000fe200078e0075 */
[----:B------:R-:W-:-:S02]  /*17db0*/  IADD3 R100, R126, 0x300, RZ ;  /* 0x000003007e647810 */ /* 0x000fc40007ffe0ff */
[----:B------:R-:W-:Y:S01]  /*17dc0*/  F2FP.PACK_AB R89, R174, R105 ;  /* 0x00000069ae59723e */ /* 0x000fe200000000ff */
[----:B------:R-:W-:Y:S01]  /*17dd0*/  IMAD.WIDE.U32 R104, R104, R117, c[0x0][0x208] ;  /* 0x0000820068687625 */ /* 0x000fe200078e0075 */
[----:B------:R-:W-:Y:S01]  /*17de0*/  F2FP.PACK_AB R90, R172, R103 ;  /* 0x00000067ac5a723e */ /* 0x000fe200000000ff */
[----:B------:R0:W-:Y:S01]  /*17df0*/  STG.E.128 [R108.64], R80 ;  /* 0x000000506c007986 */ /* 0x0001e2000c101d04 */
        /* <DEDUP_REMOVED lines=8> */
[----:B------:R-:W-:-:S02]  /*17e80*/  F2FP.PACK_AB R92, R199, R198 ;  /* 0x000000c6c75c723e */ /* 0x000fc400000000ff */
[----:B------:R-:W-:Y:S02]  /*17e90*/  F2FP.PACK_AB R99, R211, R208 ;  /* 0x000000d0d363723e */ /* 0x000fe400000000ff */
[----:B------:R-:W-:Y:S01]  /*17ea0*/  F2FP.PACK_AB R98, R209, R206 ;  /* 0x000000ced162723e */ /* 0x000fe200000000ff */
[----:B------:R0:W-:Y:S04]  /*17eb0*/  STG.E.128 [R102.64], R92 ;  /* 0x0000005c66007986 */ /* 0x0001e8000c101d04 */
[----:B------:R0:W-:Y:S02]  /*17ec0*/  STG.E.128 [R100.64], R96 ;  /* 0x0000006064007986 */ /* 0x0001e4000c101d04 */
.L_x_32978:
[----:B-1----:R-:W-:Y:S05]  /*17ed0*/  BSYNC B0 ;  /* 0x0000000000007941 */ /* 0x002fea0003800000 */
.L_x_32977:
[----:B------:R-:W-:Y:S02]  /*17ee0*/  IADD3 R146, R146, c[0x0][0x160], RZ ;  /* 0x0000580092927a10 */ /* 0x000fe40007ffe0ff */
[----:B------:R-:W-:Y:S02]  /*17ef0*/  LOP3.LUT P1, RZ, R186, 0xff, RZ, 0xc0, !PT ;  /* 0x000000ffbaff7812 */ /* 0x000fe4000782c0ff */
[----:B------:R-:W-:-:S02]  /*17f00*/  ISETP.GE.AND P0, PT, R146, c[0x0][0x164], PT ;  /* 0x0000590092007a0c */ /* 0x000fc40003f06270 */
[----:B------:R-:W-:-:S11]  /*17f10*/  SEL R186, RZ, 0x1, P1 ;  /* 0x00000001ffba7807 */ /* 0x000fd60000800000 */
[----:B0-----:R-:W-:Y:S01]  /*17f20*/  @P0 CALL.REL.NOINC `(.L_x_32979) ;  /* 0x0000001000000944 */ /* 0x001fe20003c00000 */
[----:B------:R-:W-:Y:S05]  /*17f30*/  BRA `(.L_x_32980) ;  /* 0xfffe8bf000007947 */ /* 0x000fea000383ffff */
.L_x_32979:
[----:B------:R-:W-:Y:S05]  /*17f40*/  EXIT ;  /* 0x000000000000794d */ /* 0x000fea0003800000 */
.L_x_32975:
[----:B------:R-:W-:Y:S01]  /*17f50*/  MOV R177, 0x1 ;  /* 0x0000000100b17802 */ /* 0x000fe20000000f00 */
[----:B0-----:R-:W-:Y:S01]  /*17f60*/  IMAD.MOV.U32 R173, RZ, RZ, 0x1f ;  /* 0x0000001fffad7424 */ /* 0x001fe200078e00ff */
[----:B------:R-:W-:Y:S01]  /*17f70*/  MOV R174, 0x17fa0 ;  /* 0x00017fa000ae7802 */ /* 0x000fe20000000f00 */
[----:B------:R-:W-:Y:S02]  /*17f80*/  IMAD.MOV.U32 R176, RZ, RZ, -0x1 ;  /* 0xffffffffffb07424 */ /* 0x000fe400078e00ff */
[----:B------:R-:W-:Y:S05]  /*17f90*/  CALL.REL.NOINC `($__internal_107_$__cuda_sm70_shflsync_bfly_p) ;  /* 0x00000a9000007944 */ /* 0x000fea0003c00000 */
[----:B-1----:R-:W-:Y:S01]  /*17fa0*/  MOV R172, R177 ;  /* 0x000000b100ac7202 */ /* 0x002fe20000000f00 */
[----:B0-----:R-:W-:Y:S05]  /*17fb0*/  BRA `(.L_x_32981) ;  /* 0xffffe13000007947 */ /* 0x001fea000383ffff */
.L_x_32976:
[----:B------:R-:W-:Y:S01]  /*17fc0*/  IMAD.MOV.U32 R177, RZ, RZ, 0x2 ;  /* 0x00000002ffb17424 */ /* 0x000fe200078e00ff */
[----:B------:R-:W-:Y:S01]  /*17fd0*/  MOV R176, 0xffffffff ;  /* 0xffffffff00b07802 */ /* 0x000fe20000000f00 */
[----:B------:R-:W-:Y:S01]  /*17fe0*/  IMAD.MOV.U32 R173, RZ, RZ, 0x1f ;  /* 0x0000001fffad7424 */ /* 0x000fe200078e00ff */
[----:B------:R-:W-:Y:S02]  /*17ff0*/  MOV R174, 0x18010 ;  /* 0x0001801000ae7802 */ /* 0x000fe40000000f00 */
[----:B------:R-:W-:Y:S05]  /*18000*/  CALL.REL.NOINC `($__internal_107_$__cuda_sm70_shflsync_bfly_p) ;  /* 0x00000a2000007944 */ /* 0x000fea0003c00000 */
[----:B01----:R-:W-:Y:S01]  /*18010*/  FADD.FTZ R200, R200, R177 ;  /* 0x000000b1c8c87221 */ /* 0x003fe20000010000 */
[----:B------:R-:W-:Y:S01]  /*18020*/  MOV R176, 0xffffffff ;  /* 0xffffffff00b07802 */ /* 0x000fe20000000f00 */
[----:B------:R-:W-:Y:S01]  /*18030*/  IMAD.MOV.U32 R177, RZ, RZ, 0x4 ;  /* 0x00000004ffb17424 */ /* 0x000fe200078e00ff */
[----:B------:R-:W-:Y:S01]  /*18040*/  MOV R174, 0x18070 ;  /* 0x0001807000ae7802 */ /* 0x000fe20000000f00 */
[----:B------:R-:W-:-:S02]  /*18050*/  IMAD.MOV.U32 R173, RZ, RZ, 0x1f ;  /* 0x0000001fffad7424 */ /* 0x000fc400078e00ff */
        /* <DEDUP_REMOVED lines=131> */
[----:B------:R-:W-:Y:S05]  /*18890*/  CALL.REL.NOINC `($__internal_107_$__cuda_sm70_shflsync_bfly_p) ;  /* 0x0000019000007944 */ /* 0x000fea0003c00000 */
[----:B01----:R-:W-:Y:S01]  /*188a0*/  FADD.FTZ R200, R200, R177 ;  /* 0x000000b1c8c87221 */ /* 0x003fe20000010000 */
[----:B------:R-:W-:Y:S01]  /*188b0*/  MOV R176, 0xffffffff ;  /* 0xffffffff00b07802 */ /* 0x000fe20000000f00 */
[----:B------:R-:W-:Y:S01]  /*188c0*/  IMAD.MOV.U32 R177, RZ, RZ, 0x2 ;  /* 0x00000002ffb17424 */ /* 0x000fe200078e00ff */
[----:B------:R-:W-:Y:S01]  /*188d0*/  MOV R174, 0x18900 ;  /* 0x0001890000ae7802 */ /* 0x000fe20000000f00 */
[----:B------:R-:W-:Y:S02]  /*188e0*/  IMAD.MOV.U32 R173, RZ, RZ, 0x1f ;  /* 0x0000001fffad7424 */ /* 0x000fe400078e00ff */
        /* <DEDUP_REMOVED lines=19> */
[----:B01----:R-:W-:Y:S05]  /*18a20*/  BRA `(.L_x_32982) ;  /* 0xffffdf0000007947 */ /* 0x003fea000383ffff */
        .weak           $__internal_107_$__cuda_sm70_shflsync_bfly_p
        .type           $__internal_107_$__cuda_sm70_shflsync_bfly_p,@function
        .size           $__internal_107_$__cuda_sm70_shflsync_bfly_p,(.L_x_44947 - $__internal_107_$__cuda_sm70_shflsync_bfly_p)
$__internal_107_$__cuda_sm70_shflsync_bfly_p:
[----:B------:R-:W-:Y:S01]  /*18a30*/  IMAD.MOV.U32 R175, RZ, RZ, 0x0 ;  /* 0x00000000ffaf7424 */ /* 0x000fe200078e00ff */
[----:B------:R-:W-:Y:S04]  /*18a40*/  WARPSYNC R176 ;  /* 0x000000b000007348 */ /* 0x000fe80003800000 */
[----:B------:R0:W1:Y:S01]  /*18a50*/  SHFL.BFLY PT, R177, R200, R177, R173 ;  /* 0x0c0000b1c8b17389 */ /* 0x00006200000e00ad */
[----:B------:R-:W-:Y:S05]  /*18a60*/  RET.REL.NODEC R174 `(_ZN10layer_norm13ln_fwd_kernelINS_13Kernel_traitsI6__halfS2_fS2_fjLj7168ELj1ELj1ELj4ELj16ENS_18Kernel_traits_baseILj7168ES2_S2_fS2_fjLj128EEEEELb1ELb0ELb1ELb1EEEvNS_9FwdParamsE) ;  /* 0xfffe7590ae007950 */ /* 0x000fea0003c3ffff */
.L_x_32983:
        /* <DEDUP_REMOVED lines=9> */
.L_x_44947:


//--------------------- .text._ZN10layer_norm13ln_fwd_kernelINS_13Kernel_traitsI6__halfS2_fS2_fjLj7168ELj1ELj1ELj4ELj16ENS_18Kernel_traits_baseILj7168ES2_S2_fS2_fjLj128EEEEELb1ELb1ELb0ELb0EEEvNS_9FwdParamsE --------------------------
	.section	.text._ZN10layer_norm13ln_fwd_kernelINS_13Kernel_traitsI6__halfS2_fS2_fjLj7168ELj1ELj1ELj4ELj16ENS_18Kernel_traits_baseILj7168ES2_S2_fS2_fjLj128EEEEELb1ELb1ELb0ELb0EEEvNS_9FwdParamsE,"ax",@progbits
	.sectioninfo	@"SHI_REGISTERS=255"
	.align	128
        .global         _ZN10layer_norm13ln_fwd_kernelINS_13Kernel_traitsI6__halfS2_fS2_fjLj7168ELj1ELj1ELj4ELj16ENS_18Kernel_traits_baseILj7168ES2_S2_fS2_fjLj128EEEEELb1ELb1ELb0ELb0EEEvNS_9FwdParamsE
        .type           _ZN10layer_norm13ln_fwd_kernelINS_13Kernel_traitsI6__halfS2_fS2_fjLj7168ELj1ELj1ELj4ELj16ENS_18Kernel_traits_baseILj7168ES2_S2_fS2_fjLj128EEEEELb1ELb1ELb0ELb0EEEvNS_9FwdParamsE,@function
        .size           _ZN10layer_norm13ln_fwd_kernelINS_13Kernel_traitsI6__halfS2_fS2_fjLj7168ELj1ELj1ELj4ELj16ENS_18Kernel_traits_baseILj7168ES2_S2_fS2_fjLj128EEEEELb1ELb1ELb0ELb0EEEvNS_9FwdParamsE,(.L_x_44948 - _ZN10layer_norm13ln_fwd_kernelINS_13Kernel_traitsI6__halfS2_fS2_fjLj7168ELj1ELj1ELj4ELj16ENS_18Kernel_traits_baseILj7168ES2_S2_fS2_fjLj128EEEEELb1ELb1ELb0ELb0EEEvNS_9FwdParamsE)
        .other          _ZN10layer_norm13ln_fwd_kernelINS_13Kernel_traitsI6__halfS2_fS2_fjLj7168ELj1ELj1ELj4ELj16ENS_18Kernel_traits_baseILj7168ES2_S2_fS2_fjLj128EEEEELb1ELb1ELb0ELb0EEEvNS_9FwdParamsE,@"STO_CUDA_ENTRY STV_DEFAULT"
_ZN10layer_norm13ln_fwd_kernelINS_13Kernel_traitsI6__halfS2_fS2_fjLj7168ELj1ELj1ELj4ELj16ENS_18Kernel_traits_baseILj7168ES2_S2_fS2_fjLj128EEEEELb1ELb1ELb0ELb0EEEvNS_9FwdParamsE:
.text._ZN10layer_norm13ln_fwd_kernelINS_13Kernel_traitsI6__halfS2_fS2_fjLj7168ELj1ELj1ELj4ELj16ENS_18Kernel_traits_baseILj7168ES2_S2_fS2_fjLj128EEEEELb1ELb1ELb0ELb0EEEvNS_9FwdParamsE:
        /* <DEDUP_REMOVED lines=102> */
.L_x_32985:
[----:B0-----:R-:W-:Y:S05]  /*0660*/  BSYNC B0 ;  /* 0x0000000000007941 */ /* 0x001fea0003800000 */
.L_x_32984:
        /* <DEDUP_REMOVED lines=16> */
.L_x_32987:
[----:B0-----:R-:W-:Y:S05]  /*0770*/  BSYNC B0 ;  /* 0x0000000000007941 */ /* 0x001fea0003800000 */
.L_x_32986:
        /* <DEDUP_REMOVED lines=16> */
.L_x_32989:
[----:B0-----:R-:W-:Y:S05]  /*0880*/  BSYNC B0 ;  /* 0x0000000000007941 */ /* 0x001fea0003800000 */
.L_x_32988:
        /* <DEDUP_REMOVED lines=16> */
.L_x_32991:
[----:B0-----:R-:W-:Y:S05]  /*0990*/  BSYNC B0 ;  /* 0x0000000000007941 */ /* 0x001fea0003800000 */
.L_x_32990:
        /* <DEDUP_REMOVED lines=16> */
.L_x_32993:
[----:B0-----:R-:W-:Y:S05]  /*0aa0*/  BSYNC B0 ;  /* 0x0000000000007941 */ /* 0x001fea0003800000 */
.L_x_32992:
        /* <DEDUP_REMOVED lines=24> */
.L_x_32995:
[----:B0-----:R-:W-:Y:S05]  /*0c30*/  BSYNC B0 ;  /* 0x0000000000007941 */ /* 0x001fea0003800000 */
.L_x_32994:
        /* <DEDUP_REMOVED lines=24> */
.L_x_32997:
[----:B0-----:R-:W-:Y:S05]  /*0dc0*/  BSYNC B0 ;  /* 0x0000000000007941 */ /* 0x001fea0003800000 */
.L_x_32996:
        /* <DEDUP_REMOVED lines=10> */
[----:B------:R-:W-:Y:S01]  /*0e70*/  IMAD.HI.U32 R149, R154, -0x326172a9, RZ ;  /* 0xcd9e8d579a957827 */ /* 0x000fe200078e00ff */
[----:B------:R-:W-:Y:S01]  /*0e80*/  HADD2.F32 R126, -RZ, R56.H1_H1 ;  /* 0x30000038ff7e7230 */ /* 0x000fe20000004100 */
[----:B------:R-:W-:Y:S01]  /*0e90*/  LOP3.LUT R56, R70, 0x7f, RZ, 0xc0, !PT ;  /* 0x0000007f46387812 */ /* 0x000fe200078ec0ff */
[--C-:B------:R-:W-:Y:S01]  /*0ea0*/  HADD2.F32 R71, -RZ, R72.reuse.H0_H0 ;  /* 0x20000048ff477230 */ /* 0x100fe20000004100 */
[----:B------:R-:W-:Y:S01]  /*0eb0*/  SHF.R.U32.HI R70, RZ, 0x2, R70 ;  /* 0x00000002ff467819 */ /* 0x000fe20000011646 */
[----:B------:R-:W-:Y:S01]  /*0ec0*/  HADD2.F32 R76, -RZ, R72.H1_H1 ;  /* 0x30000048ff4c7230 */ /* 0x000fe20000004100 */
[----:B------:R-:W-:Y:S01]  /*0ed0*/  IMAD.HI.U32 R151, R156, -0x2daee0ad, RZ ;  /* 0xd2511f539c977827 */ /* 0x000fe200078e00ff */
[----:B------:R-:W-:Y:S01]  /*0ee0*/  HADD2.F32 R72, -RZ, R73.H0_H0 ;  /* 0x20000049ff487230 */ /* 0x000fe20000004100 */
[----:B------:R-:W-:Y:S01]  /*0ef0*/  LOP3.LUT R70, R70, 0x3fffffe0, RZ, 0xc0, !PT ;  /* 0x3fffffe046467812 */ /* 0x000fe200078ec0ff */
[----:B------:R0:W-:Y:S01]  /*0f00*/  STL [R1+0x18], R71 ;  /* 0x0000184701007387 */ /* 0x0001e20000100800 */
[----:B------:R-:W-:Y:S01]  /*0f10*/  IMAD.IADD R61, R56, 0x1, -R61 ;  /* 0x00000001383d7824 */ /* 0x000fe200078e0a3d */
[--C-:B------:R-:W-:Y:S01]  /*0f20*/  HADD2.F32 R133, -RZ, R48.reuse.H0_H0 ;  /* 0x20000030ff857230 */ /* 0x100fe20000004100 */
[----:B------:R-:W-:Y:S01]  /*0f30*/  HFMA2.MMA R153, -RZ, RZ, 0, 0 ;  /* 0x00000000ff997435 */ /* 0x000fe200000001ff */
[----:B------:R-:W-:Y:S01]  /*0f40*/  HADD2.F32 R134, -RZ, R48.H1_H1 ;  /* 0x30000030ff867230 */ /* 0x000fe20000004100 */
[----:B------:R-:W-:Y:S01]  /*0f50*/  STL [R1+0x14], R76 ;  /* 0x0000144c01007387 */ /* 0x000fe20000100800 */
[----:B------:R-:W-:Y:S01]  /*0f60*/  IMNMX R61, RZ, R61, !PT ;  /* 0x0000003dff3d7217 */ /* 0x000fe20007800200 */
[----:B------:R-:W-:Y:S01]  /*0f70*/  IMAD.SHL.U32 R48, R0, 0x20, RZ ;  /* 0x0000002000307824 */ /* 0x000fe200078e00ff */
[----:B------:R-:W-:Y:S01]  /*0f80*/  HADD2.F32 R135, -RZ, R49.H0_H0 ;  /* 0x20000031ff877230 */ /* 0x000fe20000004100 */
[----:B------:R1:W-:Y:S01]  /*0f90*/  STL [R1+0x10], R72 ;  /* 0x0000104801007387 */ /* 0x0003e20000100800 */
[----:B------:R-:W-:Y:S01]  /*0fa0*/  IMNMX R61, R61, 0x20, PT ;  /* 0x000000203d3d7817 */ /* 0x000fe20003800200 */
[----:B0-----:R-:W-:Y:S01]  /*0fb0*/  HADD2.F32 R71, -RZ, R73.H1_H1 ;  /* 0x30000049ff477230 */ /* 0x001fe20000004100 */
[----:B------:R-:W-:Y:S01]  /*0fc0*/  LOP3.LUT R149, R149, UR25, R68, 0x96, !PT ;  /* 0x0000001995957c12 */ /* 0x000fe2000f8e9644 */
[--C-:B------:R-:W-:Y:S01]  /*0fd0*/  HADD2.F32 R73, -RZ, R74.reuse.H0_H0 ;  /* 0x2000004aff497230 */ /* 0x100fe20000004100 */
[----:B------:R-:W-:Y:S01]  /*0fe0*/  LOP3.LUT R152, R152, 0x3, RZ, 0xc0, !PT ;  /* 0x0000000398987812 */ /* 0x000fe200078ec0ff */
[----:B------:R-:W-:Y:S01]  /*0ff0*/  IMAD.IADD R61, R61, 0x1, R70 ;  /* 0x000000013d3d7824 */ /* 0x000fe200078e0246 */
[----:B------:R0:W-:Y:S01]  /*1000*/  STL [R1+0xc], R71 ;  /* 0x00000c4701007387 */ /* 0x0001e20000100800 */
[----:B------:R-:W-:Y:S01]  /*1010*/  HADD2.F32 R137, -RZ, R49.H1_H1 ;  /* 0x30000031ff897230 */ /* 0x000fe20000004100 */
[----:B------:R-:W-:Y:S01]  /*1020*/  LOP3.LUT R49, R48, 0x3e0, RZ, 0xc0, !PT ;  /* 0x000003e030317812 */ /* 0x000fe200078ec0ff */
[----:B-1----:R-:W-:Y:S01]  /*1030*/  HADD2.F32 R72, -RZ, R74.H1_H1 ;  /* 0x3000004aff487230 */ /* 0x002fe20000004100 */
[----:B------:R-:W-:Y:S01]  /*1040*/  SHF.L.U32 R61, R61, 0x3, RZ ;  /* 0x000000033d3d7819 */ /* 0x000fe200000006ff */
[----:B------:R1:W-:Y:S01]  /*1050*/  STL [R1+0x8], R73 ;  /* 0x0000084901007387 */ /* 0x0003e20000100800 */
[--C-:B------:R-:W-:Y:S01]  /*1060*/  HADD2.F32 R225, -RZ, R217.reuse.H0_H0 ;  /* 0x200000d9ffe17230 */ /* 0x100fe20000004100 */
[----:B------:R-:W-:Y:S01]  /*1070*/  IMAD.IADD R49, R56, 0x1, -R49 ;  /* 0x0000000138317824 */ /* 0x000fe200078e0a31 */
[----:B------:R-:W-:Y:S01]  /*1080*/  HADD2.F32 R224, -RZ, R217.H1_H1 ;  /* 0x300000d9ffe07230 */ /* 0x000fe20000004100 */
[----:B------:R1:W-:Y:S01]  /*1090*/  STL [R1+0x4], R72 ;  /* 0x0000044801007387 */ /* 0x0003e20000100800 */
[----:B------:R-:W2:Y:S01]  /*10a0*/  I2F.U32 R61, R61 ;  /* 0x0000003d003d7306 */ /* 0x000ea20000201000 */
[----:B0-----:R-:W-:Y:S01]  /*10b0*/  HADD2.F32 R71, -RZ, R75.H0_H0 ;  /* 0x2000004bff477230 */ /* 0x001fe20000004100 */
[----:B------:R-:W-:Y:S01]  /*10c0*/  IMNMX R49, RZ, R49, !PT ;  /* 0x00000031ff317217 */ /* 0x000fe20007800200 */
[--C-:B------:R-:W-:Y:S01]  /*10d0*/  HADD2.F32 R223, -RZ, R218.reuse.H0_H0 ;  /* 0x200000daffdf7230 */ /* 0x100fe20000004100 */
[----:B------:R-:W-:Y:S01]  /*10e0*/  IMAD R48, R69, -0x2daee0ad, RZ ;  /* 0xd2511f5345307824 */ /* 0x000fe200078e02ff */
[----:B------:R-:W-:Y:S01]  /*10f0*/  HADD2.F32 R221, -RZ, R218.H1_H1 ;  /* 0x300000daffdd7230 */ /* 0x000fe20000004100 */
[----:B------:R1:W-:Y:S01]  /*1100*/  STL [R1], R71 ;  /* 0x0000004701007387 */ /* 0x0003e20000100800 */
[--C-:B------:R-:W-:Y:S01]  /*1110*/  HADD2.F32 R218, -RZ, R208.reuse.H0_H0 ;  /* 0x200000d0ffda7230 */ /* 0x100fe20000004100 */
[----:B------:R-:W-:Y:S01]  /*1120*/  IMNMX R49, R49, 0x20, PT ;  /* 0x0000002031317817 */ /* 0x000fe20003800200 */
[----:B------:R-:W-:Y:S01]  /*1130*/  HADD2.F32 R217, -RZ, R208.H1_H1 ;  /* 0x300000d0ffd97230 */ /* 0x000fe20000004100 */
[----:B------:R-:W-:Y:S01]  /*1140*/  LOP3.LUT R151, R151, UR26, R48, 0x96, !PT ;  /* 0x0000001a97977c12 */ /* 0x000fe2000f8e9630 */
[--C-:B------:R-:W-:Y:S01]  /*1150*/  HADD2.F32 R208, -RZ, R201.reuse.H0_H0 ;  /* 0x200000c9ffd07230 */ /* 0x100fe20000004100 */
[----:B------:R-:W-:Y:S01]  /*1160*/  IMAD.MOV.U32 R155, RZ, RZ, 0x1 ;  /* 0x00000001ff9b7424 */ /* 0x000fe200078e00ff */
[----:B------:R-:W-:Y:S01]  /*1170*/  HADD2.F32 R207, -RZ, R201.H1_H1 ;  /* 0x300000c9ffcf7230 */ /* 0x000fe20000004100 */
[----:B------:R-:W-:Y:S01]  /*1180*/  IMAD.IADD R49, R70, 0x1, R49 ;  /* 0x0000000146317824 */ /* 0x000fe200078e0231 */
[--C-:B------:R-:W-:Y:S01]  /*1190*/  HADD2.F32 R227, -RZ, R216.reuse.H0_H0 ;  /* 0x200000d8ffe37230 */ /* 0x100fe20000004100 */
[----:B--2---:R1:W0:Y:S01]  /*11a0*/  MUFU.RCP R150, R61 ;  /* 0x0000003d00967308 */ /* 0x0042220000001000 */
[----:B------:R-:W-:Y:S01]  /*11b0*/  HADD2.F32 R226, -RZ, R216.H1_H1 ;  /* 0x300000d8ffe27230 */ /* 0x000fe20000004100 */
[----:B------:R-:W-:Y:S01]  /*11c0*/  IMAD R154, R154, -0x326172a9, RZ ;  /* 0xcd9e8d579a9a7824 */ /* 0x000fe200078e02ff */
[--C-:B------:R-:W-:Y:S01]  /*11d0*/  HADD2.F32 R201, -RZ, R184.reuse.H0_H0 ;  /* 0x200000b8ffc97230 */ /* 0x100fe20000004100 */
[----:B------:R-:W-:Y:S01]  /*11e0*/  IMAD R156, R156, -0x2daee0ad, RZ ;  /* 0xd2511f539c9c7824 */ /* 0x000fe200078e02ff */
[----:B------:R-:W-:Y:S01]  /*11f0*/  HADD2.F32 R199, -RZ, R184.H1_H1 ;  /* 0x300000b8ffc77230 */ /* 0x000fe20000004100 */
[----:B------:R-:W-:Y:S01]  /*1200*/  IMAD.SHL.U32 R157, R49, 0x8, RZ ;  /* 0x00000008319d7824 */ /* 0x000fe200078e00ff */
        /* <DEDUP_REMOVED lines=142> */
.L_x_33421:
        /* <DEDUP_REMOVED lines=37> */
.L_x_33001:
[----:B0-----:R-:W-:Y:S02]  /*1d40*/  IMAD.MOV.U32 R114, RZ, RZ, R154 ;  /* 0x000000ffff727224 */ /* 0x001fe400078e009a */
.L_x_33002:
[----:B------:R-:W-:Y:S05]  /*1d50*/  BSYNC B1 ;  /* 0x0000000000017941 */ /* 0x000fea0003800000 */
.L_x_33000:
        /* <DEDUP_REMOVED lines=16> */
.L_x_33006:
[----:B------:R-:W-:Y:S05]  /*1e60*/  BSYNC B2 ;  /* 0x0000000000027941 */ /* 0x000fea0003800000 */
.L_x_33005:
        /* <DEDUP_REMOVED lines=44> */
.L_x_33004:
[----:B------:R-:W-:Y:S05]  /*2130*/  BSYNC B1 ;  /* 0x0000000000017941 */ /* 0x000fea0003800000 */
.L_x_33003:
[----:B------:R-:W2:Y:S01]  /*2140*/  LDL R58, [R1+0x18] ;  /* 0x00001800013a7983 */ /* 0x000ea20000100800 */
        /* <DEDUP_REMOVED lines=26> */
.L_x_33008:
[----:B------:R-:W-:Y:S02]  /*22f0*/  MOV R57, R154 ;  /* 0x0000009a00397202 */ /* 0x000fe40000000f00 */
.L_x_33009:
[----:B------:R-:W-:Y:S05]  /*2300*/  BSYNC B1 ;  /* 0x0000000000017941 */ /* 0x000fea0003800000 */
.L_x_33007:
        /* <DEDUP_REMOVED lines=16> */
.L_x_33013:
[----:B------:R-:W-:Y:S05]  /*2410*/  BSYNC B2 ;  /* 0x0000000000027941 */ /* 0x000fea0003800000 */
.L_x_33012:
        /* <DEDUP_REMOVED lines=44> */
.L_x_33011:
[----:B------:R-:W-:Y:S05]  /*26e0*/  BSYNC B1 ;  /* 0x0000000000017941 */ /* 0x000fea0003800000 */
.L_x_33010:
        /* <DEDUP_REMOVED lines=24> */
.L_x_33015:
[----:B------:R-:W-:Y:S02]  /*2870*/  IMAD.MOV.U32 R60, RZ, RZ, R154 ;  /* 0x000000ffff3c7224 */ /* 0x000fe400078e009a */
.L_x_33016:
[----:B------:R-:W-:Y:S05]  /*2880*/  BSYNC B1 ;  /* 0x0000000000017941 */ /* 0x000fea0003800000 */
.L_x_33014:
        /* <DEDUP_REMOVED lines=16> */
.L_x_33020:
[----:B------:R-:W-:Y:S05]  /*2990*/  BSYNC B2 ;  /* 0x0000000000027941 */ /* 0x000fea0003800000 */
.L_x_33019:
        /* <DEDUP_REMOVED lines=44> */
.L_x_33018:
[----:B------:R-:W-:Y:S05]  /*2c60*/  BSYNC B1 ;  /* 0x0000000000017941 */ /* 0x000fea0003800000 */
.L_x_33017:
[----:B------:R-:W2:Y:S01]  /*2c70*/  LDL R113, [R1+0x10] ;  /* 0x0000100001717983 */ /* 0x000ea20000100800 */
[----:B------:R0:W1:Y:S01]  /*2c80*/  I2F.U32 R59, R60 ;  /* 0x0000003c003b7306 */ /* 0x0000620000201000 */
[----:B------:R-:W-:Y:S01]  /*2c90*/  HADD2.F32 R58, -RZ, R61.H0_H0 ;  /* 0x2000003dff3a7230 */ /* 0x000fe20000004100 */
[----:B------:R-:W-:Y:S01]  /*2ca0*/  ISETP.NE.AND P2, PT, R112, 0x1, PT ;  /* 0x000000017000780c */ /* 0x000fe20003f45270 */
[----:B------:R-:W-:Y:S03]  /*2cb0*/  BSSY B1, `(.L_x_33021) ;  /* 0x0000013000017945 */ /* 0x000fe60003800000 */
        /* <DEDUP_REMOVED lines=17> */
.L_x_33022:
[----:B------:R-:W-:Y:S02]  /*2dd0*/  MOV R59, R154 ;  /* 0x0000009a003b7202 */ /* 0x000fe40000000f00 */
.L_x_33023:
[----:B------:R-:W-:Y:S05]  /*2de0*/  BSYNC B1 ;  /* 0x0000000000017941 */ /* 0x000fea0003800000 */
.L_x_33021:
        /* <DEDUP_REMOVED lines=16> */
.L_x_33027:
[----:B------:R-:W-:Y:S05]  /*2ef0*/  BSYNC B2 ;  /* 0x0000000000027941 */ /* 0x000fea0003800000 */
.L_x_33026:
        /* <DEDUP_REMOVED lines=44> */
.L_x_33025:
[----:B------:R-:W-:Y:S05]  /*31c0*/  BSYNC B1 ;  /* 0x0000000000017941 */ /* 0x000fea0003800000 */
.L_x_33024:
[----:B------:R-:W2:Y:S01]  /*31d0*/  LDL R113, [R1+0xc] ;  /* 0x00000c0001717983 */ /* 0x000ea20000100800 */
        /* <DEDUP_REMOVED lines=21> */
.L_x_33029:
[----:B------:R-:W-:Y:S02]  /*3330*/  IMAD.MOV.U32 R152, RZ, RZ, R154 ;  /* 0x000000ffff987224 */ /* 0x000fe400078e009a */
.L_x_33030:
[----:B------:R-:W-:Y:S05]  /*3340*/  BSYNC B1 ;  /* 0x0000000000017941 */ /* 0x000fea0003800000 */
.L_x_33028:
        /* <DEDUP_REMOVED lines=16> */
.L_x_33034:
[----:B------:R-:W-:Y:S05]  /*3450*/  BSYNC B2 ;  /* 0x0000000000027941 */ /* 0x000fea0003800000 */
.L_x_33033:
        /* <DEDUP_REMOVED lines=44> */
.L_x_33032:
[----:B------:R-:W-:Y:S05]  /*3720*/  BSYNC B1 ;  /* 0x0000000000017941 */ /* 0x000fea0003800000 */
.L_x_33031:
[----:B------:R-:W2:Y:S01]  /*3730*/  LDL R113, [R1+0x8] ;  /* 0x0000080001717983 */ /* 0x000ea20000100800 */
        /* <DEDUP_REMOVED lines=21> */
.L_x_33036:
[----:B------:R-:W-:Y:S02]  /*3890*/  MOV R61, R154 ;  /* 0x0000009a003d7202 */ /* 0x000fe40000000f00 */
.L_x_33037:
[----:B------:R-:W-:Y:S05]  /*38a0*/  BSYNC B1 ;  /* 0x0000000000017941 */ /* 0x000fea0003800000 */
.L_x_33035:
        /* <DEDUP_REMOVED lines=16> */
.L_x_33041:
[----:B------:R-:W-:Y:S05]  /*39b0*/  BSYNC B2 ;  /* 0x0000000000027941 */ /* 0x000fea0003800000 */
.L_x_33040:
        /* <DEDUP_REMOVED lines=44> */
.L_x_33039:
[----:B------:R-:W-:Y:S05]  /*3c80*/  BSYNC B1 ;  /* 0x0000000000017941 */ /* 0x000fea0003800000 */
.L_x_33038:
        /* <DEDUP_REMOVED lines=22> */
.L_x_33043:
[----:B------:R-:W-:Y:S02]  /*3df0*/  IMAD.MOV.U32 R62, RZ, RZ, R154 ;  /* 0x000000ffff3e7224 */ /* 0x000fe400078e009a */
.L_x_33044:
[----:B------:R-:W-:Y:S05]  /*3e00*/  BSYNC B1 ;  /* 0x0000000000017941 */ /* 0x000fea0003800000 */
.L_x_33042:
        /* <DEDUP_REMOVED lines=16> */
.L_x_33048:
[----:B------:R-:W-:Y:S05]  /*3f10*/  BSYNC B2 ;  /* 0x0000000000027941 */ /* 0x000fea0003800000 */
.L_x_33047:
        /* <DEDUP_REMOVED lines=44> */
.L_x_33046:
[----:B------:R-:W-:Y:S05]  /*41e0*/  BSYNC B1 ;  /* 0x0000000000017941 */ /* 0x000fea0003800000 */
.L_x_33045:
        /* <DEDUP_REMOVED lines=22> */
.L_x_33050:
[----:B------:R-:W-:Y:S02]  /*4350*/  MOV R165, R154 ;  /* 0x0000009a00a57202 */ /* 0x000fe40000000f00 */
.L_x_33051:
[----:B------:R-:W-:Y:S05]  /*4360*/  BSYNC B1 ;  /* 0x0000000000017941 */ /* 0x000fea0003800000 */
.L_x_33049:
        /* <DEDUP_REMOVED lines=19> */
.L_x_33055:
[----:B------:R-:W-:Y:S05]  /*44a0*/  BSYNC B2 ;  /* 0x0000000000027941 */ /* 0x000fea0003800000 */
.L_x_33054:
        /* <DEDUP_REMOVED lines=44> */
.L_x_33053:
[----:B------:R-:W-:Y:S05]  /*4770*/  BSYNC B1 ;  /* 0x0000000000017941 */ /* 0x000fea0003800000 */
.L_x_33052:
[----:B------:R-:W0:Y:S01]  /*4780*/  I2F.U32 R114, R165 ;  /* 0x000000a500727306 */ /* 0x000e220000201000 */
[----:B------:R-:W-:Y:S01]  /*4790*/  SEL R112, RZ, 0x10000, P5 ;  /* 0x00010000ff707807 */ /* 0x000fe20002800000 */
[----:B------:R-:W-:Y:S01]  /*47a0*/  HADD2.F32 R63, -RZ, R63.H1_H1 ;  /* 0x3000003fff3f7230 */ /* 0x000fe20000004100 */
[----:B------:R-:W-:Y:S02]  /*47b0*/  SEL R113, RZ, 0x100, P4 ;  /* 0x00000100ff717807 */ /* 0x000fe40002000000 */
        /* <DEDUP_REMOVED lines=31> */
.L_x_32999:
[----:B------:R-:W-:Y:S05]  /*49b0*/  BSYNC B0 ;  /* 0x0000000000007941 */ /* 0x000fea0003800000 */
.L_x_32998:
        /* <DEDUP_REMOVED lines=24> */
.L_x_33059:
[----:B01----:R-:W-:Y:S02]  /*4b40*/  IMAD.MOV.U32 R114, RZ, RZ, R154 ;  /* 0x000000ffff727224 */ /* 0x003fe400078e009a */
.L_x_33060:
[----:B------:R-:W-:Y:S05]  /*4b50*/  BSYNC B1 ;  /* 0x0000000000017941 */ /* 0x000fea0003800000 */
.L_x_33058:
        /* <DEDUP_REMOVED lines=16> */
.L_x_33064:
[----:B------:R-:W-:Y:S05]  /*4c60*/  BSYNC B2 ;  /* 0x0000000000027941 */ /* 0x000fea0003800000 */
.L_x_33063:
        /* <DEDUP_REMOVED lines=44> */
.L_x_33062:
[----:B------:R-:W-:Y:S05]  /*4f30*/  BSYNC B1 ;  /* 0x0000000000017941 */ /* 0x000fea0003800000 */
.L_x_33061:
[----:B------:R-:W0:Y:S01]  /*4f40*/  I2F.U32 R64, R114 ;  /* 0x0000007200407306 */ /* 0x000e220000201000 */
[----:B------:R-:W-:Y:S01]  /*4f50*/  IMAD.MOV.U32 R165, RZ, RZ, 0x2f800000 ;  /* 0x2f800000ffa57424 */ /* 0x000fe200078e00ff */
[----:B-----5:R-:W-:Y:S01]  /*4f60*/  HADD2.F32 R66, -RZ, R68.H0_H0 ;  /* 0x20000044ff427230 */ /* 0x020fe20000004100 */
[----:B------:R-:W-:Y:S01]  /*4f70*/  LOP3.LUT R6, R6, 0xfffffffb, RZ, 0xc0, !PT ;  /* 0xfffffffb06067812 */ /* 0x000fe200078ec0ff */
[----:B------:R-:W-:Y:S01]  /*4f80*/  BSSY B1, `(.L_x_33065) ;  /* 0x0000017000017945 */ /* 0x000fe20003800000 */
[----:B------:R-:W-:Y:S02]  /*4f90*/  ISETP.NE.U32.AND P0, PT, RZ, c[0x0][0x180], PT ;  /* 0x00006000ff007a0c */ /* 0x000fe40003f05070 */
[----:B------:R-:W-:Y:S02]  /*4fa0*/  FMUL.FTZ R66, R66, R159 ;  /* 0x0000009f42427220 */ /* 0x000fe40000410000 */
[----:B------:R-:W-:-:S02]  /*4fb0*/  ISETP.NE.AND.EX P0, PT, RZ, c[0x0][0x184], PT, P0 ;  /* 0x00006100ff007a0c */ /* 0x000fc40003f05300 */
        /* <DEDUP_REMOVED lines=18> */
.L_x_33066:
[----:B------:R-:W-:Y:S02]  /*50e0*/  IMAD.MOV.U32 R65, RZ, RZ, R154 ;  /* 0x000000ffff417224 */ /* 0x000fe400078e009a */
.L_x_33067:
[----:B------:R-:W-:Y:S05]  /*50f0*/  BSYNC B1 ;  /* 0x0000000000017941 */ /* 0x000fea0003800000 */
.L_x_33065:
        /* <DEDUP_REMOVED lines=16> */
.L_x_33071:
[----:B------:R-:W-:Y:S05]  /*5200*/  BSYNC B2 ;  /* 0x0000000000027941 */ /* 0x000fea0003800000 */
.L_x_33070:
        /* <DEDUP_REMOVED lines=44> */
.L_x_33069:
[----:B------:R-:W-:Y:S05]  /*54d0*/  BSYNC B1 ;  /* 0x0000000000017941 */ /* 0x000fea0003800000 */
.L_x_33068:
[----:B------:R-:W0:Y:S01]  /*54e0*/  I2F.U32 R112, R65 ;  /* 0x0000004100707306 */ /* 0x000e220000201000 */
[----:B------:R-:W-:Y:S01]  /*54f0*/  HADD2.F32 R68, -RZ, R68.H1_H1 ;  /* 0x30000044ff447230 */ /* 0x000fe20000004100 */
[----:B------:R-:W-:Y:S01]  /*5500*/  LOP3.LUT R6, R6, 0xfffffffd, RZ, 0xc0, !PT ;  /* 0xfffffffd06067812 */ /* 0x000fe200078ec0ff */
[----:B------:R-:W-:Y:S03]  /*5510*/  BSSY B1, `(.L_x_33072) ;  /* 0x0000015000017945 */ /* 0x000fe60003800000 */
        /* <DEDUP_REMOVED lines=19> */
.L_x_33073:
[----:B------:R-:W-:Y:S02]  /*5650*/  MOV R68, R154 ;  /* 0x0000009a00447202 */ /* 0x000fe40000000f00 */
.L_x_33074:
[----:B------:R-:W-:Y:S05]  /*5660*/  BSYNC B1 ;  /* 0x0000000000017941 */ /* 0x000fea0003800000 */
.L_x_33072:
        /* <DEDUP_REMOVED lines=16> */
.L_x_33078:
[----:B------:R-:W-:Y:S05]  /*5770*/  BSYNC B2 ;  /* 0x0000000000027941 */ /* 0x000fea0003800000 */
.L_x_33077:
        /* <DEDUP_REMOVED lines=44> */
.L_x_33076:
[----:B------:R-:W-:Y:S05]  /*5a40*/  BSYNC B1 ;  /* 0x0000000000017941 */ /* 0x000fea0003800000 */
.L_x_33075:
[----:B------:R0:W1:Y:S01]  /*5a50*/  I2F.U32 R66, R68 ;  /* 0x0000004400427306 */ /* 0x0000620000201000 */
[C---:B------:R-:W-:Y:S01]  /*5a60*/  ISETP.NE.AND P2, PT, R112.reuse, 0x1, PT ;  /* 0x000000017000780c */ /* 0x040fe20003f45270 */
[----:B------:R-:W-:Y:S01]  /*5a70*/  BSSY B1, `(.L_x_33079) ;  /* 0x0000014000017945 */ /* 0x000fe20003800000 */
[----:B0-----:R-:W-:Y:S01]  /*5a80*/  IADD3 R68, R112, 0x1, RZ ;  /* 0x0000000170447810 */ /* 0x001fe20007ffe0ff */
[----:B-1----:R-:W-:-:S05]  /*5a90*/  FFMA.FTZ R66, R66, R165, 1.1641532182693481445e-10 ;  /* 0x2f00000042427423 */ /* 0x002fca00000100a5 */
[----:B------:R-:W-:Y:S01]  /*5aa0*/  FSETP.GTU.FTZ.AND P1, PT, R66, c[0x0][0x1e4], PT ;  /* 0x0000790042007a0b */ /* 0x000fe20003f3c000 */
[----:B------:R-:W-:-:S05]  /*5ab0*/  HADD2.F32 R66, -RZ, R69.H0_H0 ;  /* 0x20000045ff427230 */ /* 0x000fca0000004100 */
        /* <DEDUP_REMOVED lines=14> */
.L_x_33080:
[----:B------:R-:W-:Y:S02]  /*5ba0*/  IMAD.MOV.U32 R67, RZ, RZ, R154 ;  /* 0x000000ffff437224 */ /* 0x000fe400078e009a */
.L_x_33081:
[----:B------:R-:W-:Y:S05]  /*5bb0*/  BSYNC B1 ;  /* 0x0000000000017941 */ /* 0x000fea0003800000 */
.L_x_33079:
        /* <DEDUP_REMOVED lines=16> */
.L_x_33085:
[----:B------:R-:W-:Y:S05]  /*5cc0*/  BSYNC B2 ;  /* 0x0000000000027941 */ /* 0x000fea0003800000 */
.L_x_33084:
        /* <DEDUP_REMOVED lines=44> */
.L_x_33083:
[----:B------:R-:W-:Y:S05]  /*5f90*/  BSYNC B1 ;  /* 0x0000000000017941 */ /* 0x000fea0003800000 */
.L_x_33082:
[----:B------:R-:W0:Y:S01]  /*5fa0*/  I2F.U32 R112, R67 ;  /* 0x0000004300707306 */ /* 0x000e220000201000 */
[----:B------:R-:W-:Y:S01]  /*5fb0*/  ISETP.NE.AND P3, PT, R68, 0x1, PT ;  /* 0x000000014400780c */ /* 0x000fe20003f65270 */
[----:B------:R-:W-:Y:S01]  /*5fc0*/  BSSY B1, `(.L_x_33086) ;  /* 0x0000014000017945 */ /* 0x000fe20003800000 */
[----:B0-----:R-:W-:-:S05]  /*5fd0*/  FFMA.FTZ R112, R112, R165, 1.1641532182693481445e-10 ;  /* 0x2f00000070707423 */ /* 0x001fca00000100a5 */
[----:B------:R-:W-:Y:S01]  /*5fe0*/  FSETP.GTU.FTZ.AND P2, PT, R112, c[0x0][0x1e4], PT ;  /* 0x0000790070007a0b */ /* 0x000fe20003f5c000 */
[----:B------:R-:W-:-:S05]  /*5ff0*/  HADD2.F32 R112, -RZ, R69.H1_H1 ;  /* 0x30000045ff707230 */ /* 0x000fca0000004100 */
        /* <DEDUP_REMOVED lines=15> */
.L_x_33087:
[----:B------:R-:W-:Y:S02]  /*60f0*/  MOV R152, R154 ;  /* 0x0000009a00987202 */ /* 0x000fe40000000f00 */
.L_x_33088:
[----:B------:R-:W-:Y:S05]  /*6100*/  BSYNC B1 ;  /* 0x0000000000017941 */ /* 0x000fea0003800000 */
.L_x_33086:
        /* <DEDUP_REMOVED lines=16> */
.L_x_33092:
[----:B------:R-:W-:Y:S05]  /*6210*/  BSYNC B2 ;  /* 0x0000000000027941 */ /* 0x000fea0003800000 */
.L_x_33091:
        /* <DEDUP_REMOVED lines=44> */
.L_x_33090:
[----:B------:R-:W-:Y:S05]  /*64e0*/  BSYNC B1 ;  /* 0x0000000000017941 */ /* 0x000fea0003800000 */
.L_x_33089:
[----:B------:R-:W0:Y:S01]  /*64f0*/  I2F.U32 R68, R152 ;  /* 0x0000009800447306 */ /* 0x000e220000201000 */
[C---:B------:R-:W-:Y:S01]  /*6500*/  ISETP.NE.AND P4, PT, R112.reuse, 0x1, PT ;  /* 0x000000017000780c */ /* 0x040fe20003f85270 */
[----:B------:R-:W-:Y:S01]  /*6510*/  BSSY B1, `(.L_x_33093) ;  /* 0x0000014000017945 */ /* 0x000fe20003800000 */
[----:B------:R-:W-:Y:S01]  /*6520*/  IADD3 R113, R112, 0x1, RZ ;  /* 0x0000000170717810 */ /* 0x000fe20007ffe0ff */
[----:B0-----:R-:W-:-:S05]  /*6530*/  FFMA.FTZ R68, R68, R165, 1.1641532182693481445e-10 ;  /* 0x2f00000044447423 */ /* 0x001fca00000100a5 */
        /* <DEDUP_REMOVED lines=16> */
.L_x_33094:
[----:B------:R-:W-:Y:S02]  /*6640*/  IMAD.MOV.U32 R69, RZ, RZ, R154 ;  /* 0x000000ffff457224 */ /* 0x000fe400078e009a */
.L_x_33095:
[----:B------:R-:W-:Y:S05]  /*6650*/  BSYNC B1 ;  /* 0x0000000000017941 */ /* 0x000fea0003800000 */
.L_x_33093:
        /* <DEDUP_REMOVED lines=16> */
.L_x_33099:
[----:B------:R-:W-:Y:S05]  /*6760*/  BSYNC B2 ;  /* 0x0000000000027941 */ /* 0x000fea0003800000 */
.L_x_33098:
        /* <DEDUP_REMOVED lines=44> */
.L_x_33097:
[----:B------:R-:W-:Y:S05]  /*6a30*/  BSYNC B1 ;  /* 0x0000000000017941 */ /* 0x000fea0003800000 */
.L_x_33096:
        /* <DEDUP_REMOVED lines=21> */
.L_x_33101:
[----:B------:R-:W-:Y:S02]  /*6b90*/  MOV R70, R154 ;  /* 0x0000009a00467202 */ /* 0x000fe40000000f00 */
.L_x_33102:
[----:B------:R-:W-:Y:S05]  /*6ba0*/  BSYNC B1 ;  /* 0x0000000000017941 */ /* 0x000fea0003800000 */
.L_x_33100:
        /* <DEDUP_REMOVED lines=16> */
.L_x_33106:
[----:B------:R-:W-:Y:S05]  /*6cb0*/  BSYNC B2 ;  /* 0x0000000000027941 */ /* 0x000fea0003800000 */
.L_x_33105:
        /* <DEDUP_REMOVED lines=44> */
.L_x_33104:
[----:B------:R-:W-:Y:S05]  /*6f80*/  BSYNC B1 ;  /* 0x0000000000017941 */ /* 0x000fea0003800000 */
.L_x_33103:
        /* <DEDUP_REMOVED lines=21> */
.L_x_33108:
[----:B------:R-:W-:Y:S02]  /*70e0*/  IMAD.MOV.U32 R222, RZ, RZ, R154 ;  /* 0x000000ffffde7224 */ /* 0x000fe400078e009a */
.L_x_33109:
[----:B------:R-:W-:Y:S05]  /*70f0*/  BSYNC B1 ;  /* 0x0000000000017941 */ /* 0x000fea0003800000 */
.L_x_33107:
        /* <DEDUP_REMOVED lines=19> */
.L_x_33113:
[----:B------:R-:W-:Y:S05]  /*7230*/  BSYNC B2 ;  /* 0x0000000000027941 */ /* 0x000fea0003800000 */
.L_x_33112:
        /* <DEDUP_REMOVED lines=44> */
.L_x_33111:
[----:B------:R-:W-:Y:S05]  /*7500*/  BSYNC B1 ;  /* 0x0000000000017941 */ /* 0x000fea0003800000 */
.L_x_33110:
        /* <DEDUP_REMOVED lines=35> */
.L_x_33057:
[----:B------:R-:W-:Y:S05]  /*7740*/  BSYNC B0 ;  /* 0x0000000000007941 */ /* 0x000fea0003800000 */
.L_x_33056:
        /* <DEDUP_REMOVED lines=24> */
.L_x_33117:
[----:B01----:R-:W-:Y:S02]  /*78d0*/  IMAD.MOV.U32 R114, RZ, RZ, R154 ;  /* 0x000000ffff727224 */ /* 0x003fe400078e009a */
.L_x_33118:
[----:B------:R-:W-:Y:S05]  /*78e0*/  BSYNC B1 ;  /* 0x0000000000017941 */ /* 0x000fea0003800000 */
.L_x_33116:
        /* <DEDUP_REMOVED lines=16> */
.L_x_33122:
[----:B------:R-:W-:Y:S05]  /*79f0*/  BSYNC B2 ;  /* 0x0000000000027941 */ /* 0x000fea0003800000 */
.L_x_33121:
        /* <DEDUP_REMOVED lines=44> */
.L_x_33120:
[----:B------:R-:W-:Y:S05]  /*7cc0*/  BSYNC B1 ;  /* 0x0000000000017941 */ /* 0x000fea0003800000 */
.L_x_33119:
[----:B------:R-:W0:Y:S01]  /*7cd0*/  I2F.U32 R72, R114 ;  /* 0x0000007200487306 */ /* 0x000e220000201000 */
[----:B------:R-:W-:Y:S01]  /*7ce0*/  HFMA2.MMA R165, -RZ, RZ, 0.1171875, 0 ;  /* 0x2f800000ffa57435 */ /* 0x000fe200000001ff */
        /* <DEDUP_REMOVED lines=24> */
.L_x_33124:
[----:B------:R-:W-:Y:S02]  /*7e70*/  MOV R73, R154 ;  /* 0x0000009a00497202 */ /* 0x000fe40000000f00 */
.L_x_33125:
[----:B------:R-:W-:Y:S05]  /*7e80*/  BSYNC B1 ;  /* 0x0000000000017941 */ /* 0x000fea0003800000 */
.L_x_33123:
        /* <DEDUP_REMOVED lines=16> */
.L_x_33129:
[----:B------:R-:W-:Y:S05]  /*7f90*/  BSYNC B2 ;  /* 0x0000000000027941 */ /* 0x000fea0003800000 */
.L_x_33128:
        /* <DEDUP_REMOVED lines=44> */
.L_x_33127:
[----:B------:R-:W-:Y:S05]  /*8260*/  BSYNC B1 ;  /* 0x0000000000017941 */ /* 0x000fea0003800000 */
.L_x_33126:
        /* <DEDUP_REMOVED lines=23> */
.L_x_33131:
[----:B------:R-:W-:Y:S02]  /*83e0*/  IMAD.MOV.U32 R76, RZ, RZ, R154 ;  /* 0x000000ffff4c7224 */ /* 0x000fe400078e009a */
.L_x_33132:
[----:B------:R-:W-:Y:S05]  /*83f0*/  BSYNC B1 ;  /* 0x0000000000017941 */ /* 0x000fea0003800000 */
.L_x_33130:
        /* <DEDUP_REMOVED lines=16> */
.L_x_33136:
[----:B------:R-:W-:Y:S05]  /*8500*/  BSYNC B2 ;  /* 0x0000000000027941 */ /* 0x000fea0003800000 */
.L_x_33135:
        /* <DEDUP_REMOVED lines=44> */
.L_x_33134:
[----:B------:R-:W-:Y:S05]  /*87d0*/  BSYNC B1 ;  /* 0x0000000000017941 */ /* 0x000fea0003800000 */
.L_x_33133:
        /* <DEDUP_REMOVED lines=21> */
.L_x_33138:
[----:B------:R-:W-:Y:S02]  /*8930*/  MOV R75, R154 ;  /* 0x0000009a004b7202 */ /* 0x000fe40000000f00 */
.L_x_33139:
[----:B------:R-:W-:Y:S05]  /*8940*/  BSYNC B1 ;  /* 0x0000000000017941 */ /* 0x000fea0003800000 */
.L_x_33137:
        /* <DEDUP_REMOVED lines=16> */
.L_x_33143:
[----:B------:R-:W-:Y:S05]  /*8a50*/  BSYNC B2 ;  /* 0x0000000000027941 */ /* 0x000fea0003800000 */
.L_x_33142:
        /* <DEDUP_REMOVED lines=44> */
.L_x_33141:
[----:B------:R-:W-:Y:S05]  /*8d20*/  BSYNC B1 ;  /* 0x0000000000017941 */ /* 0x000fea0003800000 */
.L_x_33140:
        /* <DEDUP_REMOVED lines=21> */
.L_x_33145:
[----:B------:R-:W-:Y:S02]  /*8e80*/  IMAD.MOV.U32 R152, RZ, RZ, R154 ;  /* 0x000000ffff987224 */ /* 0x000fe400078e009a */
.L_x_33146:
[----:B------:R-:W-:Y:S05]  /*8e90*/  BSYNC B1 ;  /* 0x0000000000017941 */ /* 0x000fea0003800000 */
.L_x_33144:
        /* <DEDUP_REMOVED lines=16> */
.L_x_33150:
[----:B------:R-:W-:Y:S05]  /*8fa0*/  BSYNC B2 ;  /* 0x0000000000027941 */ /* 0x000fea0003800000 */
.L_x_33149:
        /* <DEDUP_REMOVED lines=44> */
.L_x_33148:
[----:B------:R-:W-:Y:S05]  /*9270*/  BSYNC B1 ;  /* 0x0000000000017941 */ /* 0x000fea0003800000 */
.L_x_33147:
        /* <DEDUP_REMOVED lines=21> */
.L_x_33152:
[----:B------:R-:W-:Y:S02]  /*93d0*/  MOV R77, R154 ;  /* 0x0000009a004d7202 */ /* 0x000fe40000000f00 */
.L_x_33153:
[----:B------:R-:W-:Y:S05]  /*93e0*/  BSYNC B1 ;  /* 0x0000000000017941 */ /* 0x000fea0003800000 */
.L_x_33151:
        /* <DEDUP_REMOVED lines=16> */
.L_x_33157:
[----:B------:R-:W-:Y:S05]  /*94f0*/  BSYNC B2 ;  /* 0x0000000000027941 */ /* 0x000fea0003800000 */
.L_x_33156:
        /* <DEDUP_REMOVED lines=44> */
.L_x_33155:
[----:B------:R-:W-:Y:S05]  /*97c0*/  BSYNC B1 ;  /* 0x0000000000017941 */ /* 0x000fea0003800000 */
.L_x_33154:
        /* <DEDUP_REMOVED lines=21> */
.L_x_33159:
[----:B------:R-:W-:Y:S02]  /*9920*/  IMAD.MOV.U32 R78, RZ, RZ, R154 ;  /* 0x000000ffff4e7224 */ /* 0x000fe400078e009a */
.L_x_33160:
[----:B------:R-:W-:Y:S05]  /*9930*/  BSYNC B1 ;  /* 0x0000000000017941 */ /* 0x000fea0003800000 */
.L_x_33158:
        /* <DEDUP_REMOVED lines=16> */
.L_x_33164:
[----:B------:R-:W-:Y:S05]  /*9a40*/  BSYNC B2 ;  /* 0x0000000000027941 */ /* 0x000fea0003800000 */
.L_x_33163:
        /* <DEDUP_REMOVED lines=44> */
.L_x_33162:
[----:B------:R-:W-:Y:S05]  /*9d10*/  BSYNC B1 ;  /* 0x0000000000017941 */ /* 0x000fea0003800000 */
.L_x_33161:
        /* <DEDUP_REMOVED lines=21> */
.L_x_33166:
[----:B------:R-:W-:Y:S02]  /*9e70*/  MOV R222, R154 ;  /* 0x0000009a00de7202 */ /* 0x000fe40000000f00 */
.L_x_33167:
[----:B------:R-:W-:Y:S05]  /*9e80*/  BSYNC B1 ;  /* 0x0000000000017941 */ /* 0x000fea0003800000 */
.L_x_33165:
        /* <DEDUP_REMOVED lines=19> */
.L_x_33171:
[----:B------:R-:W-:Y:S05]  /*9fc0*/  BSYNC B2 ;  /* 0x0000000000027941 */ /* 0x000fea0003800000 */
.L_x_33170:
        /* <DEDUP_REMOVED lines=44> */
.L_x_33169:
[----:B------:R-:W-:Y:S05]  /*a290*/  BSYNC B1 ;  /* 0x0000000000017941 */ /* 0x000fea0003800000 */
.L_x_33168:
        /* <DEDUP_REMOVED lines=35> */
.L_x_33115:
[----:B------:R-:W-:Y:S05]  /*a4d0*/  BSYNC B0 ;  /* 0x0000000000007941 */ /* 0x000fea0003800000 */
.L_x_33114:
        /* <DEDUP_REMOVED lines=24> */
.L_x_33175:
[----:B01----:R-:W-:Y:S02]  /*a660*/  MOV R114, R154 ;  /* 0x0000009a00727202 */ /* 0x003fe40000000f00 */
.L_x_33176:
[----:B------:R-:W-:Y:S05]  /*a670*/  BSYNC B1 ;  /* 0x0000000000017941 */ /* 0x000fea0003800000 */
.L_x_33174:
        /* <DEDUP_REMOVED lines=16> */
.L_x_33180:
[----:B------:R-:W-:Y:S05]  /*a780*/  BSYNC B2 ;  /* 0x0000000000027941 */ /* 0x000fea0003800000 */
.L_x_33179:
        /* <DEDUP_REMOVED lines=44> */
.L_x_33178:
[----:B------:R-:W-:Y:S05]  /*aa50*/  BSYNC B1 ;  /* 0x0000000000017941 */ /* 0x000fea0003800000 */
.L_x_33177:
        /* <DEDUP_REMOVED lines=26> */
.L_x_33182:
[----:B------:R-:W-:Y:S02]  /*ac00*/  IMAD.MOV.U32 R81, RZ, RZ, R154 ;  /* 0x000000ffff517224 */ /* 0x000fe400078e009a */
.L_x_33183:
[----:B------:R-:W-:Y:S05]  /*ac10*/  BSYNC B1 ;  /* 0x0000000000017941 */ /* 0x000fea0003800000 */
.L_x_33181:
        /* <DEDUP_REMOVED lines=16> */
.L_x_33187:
[----:B------:R-:W-:Y:S05]  /*ad20*/  BSYNC B2 ;  /* 0x0000000000027941 */ /* 0x000fea0003800000 */
.L_x_33186:
        /* <DEDUP_REMOVED lines=44> */
.L_x_33185:
[----:B------:R-:W-:Y:S05]  /*aff0*/  BSYNC B1 ;  /* 0x0000000000017941 */ /* 0x000fea0003800000 */
.L_x_33184:
        /* <DEDUP_REMOVED lines=23> */
.L_x_33189:
[----:B------:R-:W-:Y:S02]  /*b170*/  MOV R84, R154 ;  /* 0x0000009a00547202 */ /* 0x000fe40000000f00 */
.L_x_33190:
[----:B------:R-:W-:Y:S05]  /*b180*/  BSYNC B1 ;  /* 0x0000000000017941 */ /* 0x000fea0003800000 */
.L_x_33188:
        /* <DEDUP_REMOVED lines=16> */
.L_x_33194:
[----:B------:R-:W-:Y:S05]  /*b290*/  BSYNC B2 ;  /* 0x0000000000027941 */ /* 0x000fea0003800000 */
.L_x_33193:
        /* <DEDUP_REMOVED lines=44> */
.L_x_33192:
[----:B------:R-:W-:Y:S05]  /*b560*/  BSYNC B1 ;  /* 0x0000000000017941 */ /* 0x000fea0003800000 */
.L_x_33191:
        /* <DEDUP_REMOVED lines=21> */
.L_x_33196:
[----:B------:R-:W-:Y:S02]  /*b6c0*/  IMAD.MOV.U32 R83, RZ, RZ, R154 ;  /* 0x000000ffff537224 */ /* 0x000fe400078e009a */
.L_x_33197:
[----:B------:R-:W-:Y:S05]  /*b6d0*/  BSYNC B1 ;  /* 0x0000000000017941 */ /* 0x000fea0003800000 */
.L_x_33195:
        /* <DEDUP_REMOVED lines=16> */
.L_x_33201:
[----:B------:R-:W-:Y:S05]  /*b7e0*/  BSYNC B2 ;  /* 0x0000000000027941 */ /* 0x000fea0003800000 */
.L_x_33200:
        /* <DEDUP_REMOVED lines=44> */
.L_x_33199:
[----:B------:R-:W-:Y:S05]  /*bab0*/  BSYNC B1 ;  /* 0x0000000000017941 */ /* 0x000fea0003800000 */
.L_x_33198:
        /* <DEDUP_REMOVED lines=21> */
.L_x_33203:
[----:B------:R-:W-:Y:S02]  /*bc10*/  IMAD.MOV.U32 R152, RZ, RZ, R154 ;  /* 0x000000ffff987224 */ /* 0x000fe400078e009a */
.L_x_33204:
[----:B------:R-:W-:Y:S05]  /*bc20*/  BSYNC B1 ;  /* 0x0000000000017941 */ /* 0x000fea0003800000 */
.L_x_33202:
        /* <DEDUP_REMOVED lines=16> */
.L_x_33208:
[----:B------:R-:W-:Y:S05]  /*bd30*/  BSYNC B2 ;  /* 0x0000000000027941 */ /* 0x000fea0003800000 */
.L_x_33207:
        /* <DEDUP_REMOVED lines=44> */
.L_x_33206:
[----:B------:R-:W-:Y:S05]  /*c000*/  BSYNC B1 ;  /* 0x0000000000017941 */ /* 0x000fea0003800000 */
.L_x_33205:
        /* <DEDUP_REMOVED lines=21> */
.L_x_33210:
[----:B------:R-:W-:Y:S02]  /*c160*/  MOV R85, R154 ;  /* 0x0000009a00557202 */ /* 0x000fe40000000f00 */
.L_x_33211:
[----:B------:R-:W-:Y:S05]  /*c170*/  BSYNC B1 ;  /* 0x0000000000017941 */ /* 0x000fea0003800000 */
.L_x_33209:
        /* <DEDUP_REMOVED lines=16> */
.L_x_33215:
[----:B------:R-:W-:Y:S05]  /*c280*/  BSYNC B2 ;  /* 0x0000000000027941 */ /* 0x000fea0003800000 */
.L_x_33214:
        /* <DEDUP_REMOVED lines=44> */
.L_x_33213:
[----:B------:R-:W-:Y:S05]  /*c550*/  BSYNC B1 ;  /* 0x0000000000017941 */ /* 0x000fea0003800000 */
.L_x_33212:
        /* <DEDUP_REMOVED lines=21> */
.L_x_33217:
[----:B------:R-:W-:Y:S02]  /*c6b0*/  IMAD.MOV.U32 R86, RZ, RZ, R154 ;  /* 0x000000ffff567224 */ /* 0x000fe400078e009a */
.L_x_33218:
[----:B------:R-:W-:Y:S05]  /*c6c0*/  BSYNC B1 ;  /* 0x0000000000017941 */ /* 0x000fea0003800000 */
.L_x_33216:
        /* <DEDUP_REMOVED lines=16> */
.L_x_33222:
[----:B------:R-:W-:Y:S05]  /*c7d0*/  BSYNC B2 ;  /* 0x0000000000027941 */ /* 0x000fea0003800000 */
.L_x_33221:
        /* <DEDUP_REMOVED lines=44> */
.L_x_33220:
[----:B------:R-:W-:Y:S05]  /*caa0*/  BSYNC B1 ;  /* 0x0000000000017941 */ /* 0x000fea0003800000 */
.L_x_33219:
        /* <DEDUP_REMOVED lines=21> */
.L_x_33224:
[----:B------:R-:W-:Y:S02]  /*cc00*/  IMAD.MOV.U32 R222, RZ, RZ, R154 ;  /* 0x000000ffffde7224 */ /* 0x000fe400078e009a */
.L_x_33225:
[----:B------:R-:W-:Y:S05]  /*cc10*/  BSYNC B1 ;  /* 0x0000000000017941 */ /* 0x000fea0003800000 */
.L_x_33223:
        /* <DEDUP_REMOVED lines=19> */
.L_x_33229:
[----:B------:R-:W-:Y:S05]  /*cd50*/  BSYNC B2 ;  /* 0x0000000000027941 */ /* 0x000fea0003800000 */
.L_x_33228:
        /* <DEDUP_REMOVED lines=44> */
.L_x_33227:
[----:B------:R-:W-:Y:S05]  /*d020*/  BSYNC B1 ;  /* 0x0000000000017941 */ /* 0x000fea0003800000 */
.L_x_33226:
        /* <DEDUP_REMOVED lines=35> */
.L_x_33173:
[----:B------:R-:W-:Y:S05]  /*d260*/  BSYNC B0 ;  /* 0x0000000000007941 */ /* 0x000fea0003800000 */
.L_x_33172:
        /* <DEDUP_REMOVED lines=24> */
.L_x_33233:
[----:B01----:R-:W-:Y:S02]  /*d3f0*/  IMAD.MOV.U32 R114, RZ, RZ, R154 ;  /* 0x000000ffff727224 */ /* 0x003fe400078e009a */
.L_x_33234:
[----:B------:R-:W-:Y:S05]  /*d400*/  BSYNC B1 ;  /* 0x0000000000017941 */ /* 0x000fea0003800000 */
.L_x_33232:
        /* <DEDUP_REMOVED lines=16> */
.L_x_33238:
[----:B------:R-:W-:Y:S05]  /*d510*/  BSYNC B2 ;  /* 0x0000000000027941 */ /* 0x000fea0003800000 */
.L_x_33237:
        /* <DEDUP_REMOVED lines=44> */
.L_x_33236:
[----:B------:R-:W-:Y:S05]  /*d7e0*/  BSYNC B1 ;  /* 0x0000000000017941 */ /* 0x000fea0003800000 */
.L_x_33235:
        /* <DEDUP_REMOVED lines=26> */
.L_x_33240:
[----:B------:R-:W-:Y:S02]  /*d990*/  MOV R89, R154 ;  /* 0x0000009a00597202 */ /* 0x000fe40000000f00 */
.L_x_33241:
[----:B------:R-:W-:Y:S05]  /*d9a0*/  BSYNC B1 ;  /* 0x0000000000017941 */ /* 0x000fea0003800000 */
.L_x_33239:
        /* <DEDUP_REMOVED lines=16> */
.L_x_33245:
[----:B------:R-:W-:Y:S05]  /*dab0*/  BSYNC B2 ;  /* 0x0000000000027941 */ /* 0x000fea0003800000 */
.L_x_33244:
        /* <DEDUP_REMOVED lines=44> */
.L_x_33243:
[----:B------:R-:W-:Y:S05]  /*dd80*/  BSYNC B1 ;  /* 0x0000000000017941 */ /* 0x000fea0003800000 */
.L_x_33242:
        /* <DEDUP_REMOVED lines=23> */
.L_x_33247:
[----:B------:R-:W-:Y:S02]  /*df00*/  IMAD.MOV.U32 R92, RZ, RZ, R154 ;  /* 0x000000ffff5c7224 */ /* 0x000fe400078e009a */
.L_x_33248:
[----:B------:R-:W-:Y:S05]  /*df10*/  BSYNC B1 ;  /* 0x0000000000017941 */ /* 0x000fea0003800000 */
.L_x_33246:
        /* <DEDUP_REMOVED lines=16> */
.L_x_33252:
[----:B------:R-:W-:Y:S05]  /*e020*/  BSYNC B2 ;  /* 0x0000000000027941 */ /* 0x000fea0003800000 */
.L_x_33251:
        /* <DEDUP_REMOVED lines=44> */
.L_x_33250:
[----:B------:R-:W-:Y:S05]  /*e2f0*/  BSYNC B1 ;  /* 0x0000000000017941 */ /* 0x000fea0003800000 */
.L_x_33249:
        /* <DEDUP_REMOVED lines=21> */
.L_x_33254:
[----:B------:R-:W-:Y:S02]  /*e450*/  IMAD.MOV.U32 R91, RZ, RZ, R154 ;  /* 0x000000ffff5b7224 */ /* 0x000fe400078e009a */
.L_x_33255:
[----:B------:R-:W-:Y:S05]  /*e460*/  BSYNC B1 ;  /* 0x0000000000017941 */ /* 0x000fea0003800000 */
.L_x_33253:
        /* <DEDUP_REMOVED lines=16> */
.L_x_33259:
[----:B------:R-:W-:Y:S05]  /*e570*/  BSYNC B2 ;  /* 0x0000000000027941 */ /* 0x000fea0003800000 */
.L_x_33258:
        /* <DEDUP_REMOVED lines=44> */
.L_x_33257:
[----:B------:R-:W-:Y:S05]  /*e840*/  BSYNC B1 ;  /* 0x0000000000017941 */ /* 0x000fea0003800000 */
.L_x_33256:
        /* <DEDUP_REMOVED lines=21> */
.L_x_33261:
[----:B------:R-:W-:Y:S02]  /*e9a0*/  MOV R152, R154 ;  /* 0x0000009a00987202 */ /* 0x000fe40000000f00 */
.L_x_33262:
[----:B------:R-:W-:Y:S05]  /*e9b0*/  BSYNC B1 ;  /* 0x0000000000017941 */ /* 0x000fea0003800000 */
.L_x_33260:
        /* <DEDUP_REMOVED lines=16> */
.L_x_33266:
[----:B------:R-:W-:Y:S05]  /*eac0*/  BSYNC B2 ;  /* 0x0000000000027941 */ /* 0x000fea0003800000 */
.L_x_33265:
        /* <DEDUP_REMOVED lines=44> */
.L_x_33264:
[----:B------:R-:W-:Y:S05]  /*ed90*/  BSYNC B1 ;  /* 0x0000000000017941 */ /* 0x000fea0003800000 */
.L_x_33263:
        /* <DEDUP_REMOVED lines=21> */
.L_x_33268:
[----:B------:R-:W-:Y:S02]  /*eef0*/  IMAD.MOV.U32 R93, RZ, RZ, R154 ;  /* 0x000000ffff5d7224 */ /* 0x000fe400078e009a */
.L_x_33269:
[----:B------:R-:W-:Y:S05]  /*ef00*/  BSYNC B1 ;  /* 0x0000000000017941 */ /* 0x000fea0003800000 */
.L_x_33267:
        /* <DEDUP_REMOVED lines=16> */
.L_x_33273:
[----:B------:R-:W-:Y:S05]  /*f010*/  BSYNC B2 ;  /* 0x0000000000027941 */ /* 0x000fea0003800000 */
.L_x_33272:
        /* <DEDUP_REMOVED lines=44> */
.L_x_33271:
[----:B------:R-:W-:Y:S05]  /*f2e0*/  BSYNC B1 ;  /* 0x0000000000017941 */ /* 0x000fea0003800000 */
.L_x_33270:
        /* <DEDUP_REMOVED lines=21> */
.L_x_33275:
[----:B------:R-:W-:Y:S02]  /*f440*/  IMAD.MOV.U32 R94, RZ, RZ, R154 ;  /* 0x000000ffff5e7224 */ /* 0x000fe400078e009a */
.L_x_33276:
[----:B------:R-:W-:Y:S05]  /*f450*/  BSYNC B1 ;  /* 0x0000000000017941 */ /* 0x000fea0003800000 */
.L_x_33274:
        /* <DEDUP_REMOVED lines=16> */
.L_x_33280:
[----:B------:R-:W-:Y:S05]  /*f560*/  BSYNC B2 ;  /* 0x0000000000027941 */ /* 0x000fea0003800000 */
.L_x_33279:
        /* <DEDUP_REMOVED lines=44> */
.L_x_33278:
[----:B------:R-:W-:Y:S05]  /*f830*/  BSYNC B1 ;  /* 0x0000000000017941 */ /* 0x000fea0003800000 */
.L_x_33277:
        /* <DEDUP_REMOVED lines=21> */
.L_x_33282:
[----:B------:R-:W-:Y:S02]  /*f990*/  MOV R222, R154 ;  /* 0x0000009a00de7202 */ /* 0x000fe40000000f00 */
.L_x_33283:
[----:B------:R-:W-:Y:S05]  /*f9a0*/  BSYNC B1 ;  /* 0x0000000000017941 */ /* 0x000fea0003800000 */
.L_x_33281:
        /* <DEDUP_REMOVED lines=19> */
.L_x_33287:
[----:B------:R-:W-:Y:S05]  /*fae0*/  BSYNC B2 ;  /* 0x0000000000027941 */ /* 0x000fea0003800000 */
.L_x_33286:
        /* <DEDUP_REMOVED lines=44> */
.L_x_33285:
[----:B------:R-:W-:Y:S05]  /*fdb0*/  BSYNC B1 ;  /* 0x0000000000017941 */ /* 0x000fea0003800000 */
.L_x_33284:
        /* <DEDUP_REMOVED lines=35> */
.L_x_33231:
[----:B------:R-:W-:Y:S05]  /*fff0*/  BSYNC B0 ;  /* 0x0000000000007941 */ /* 0x000fea0003800000 */
.L_x_33230:
        /* <DEDUP_REMOVED lines=19> */
[----:B------:R-:W-:Y:S02]  /*10130*/  ISETP.NE.AND P0, PT, R152, 0x3, PT ;  /* 0x000000039800780c */ /* 0x000fe40003f05270 */
[----:B------:R-:W-:-:S11]  /*10140*/  MOV R114, R149 ;  /* 0x0000009500727202 */ /* 0x000fd60000000f00 */
[----:B------:R-:W-:Y:S05]  /*10150*/  @P0 BRA `(.L_x_33292) ;  /* 0x0000003000000947 */ /* 0x000fea0003800000 */
[----:B------:R-:W-:Y:S01]  /*10160*/  IMAD.MOV.U32 R114, RZ, RZ, R156 ;  /* 0x000000ffff727224 */ /* 0x000fe200078e009c */
[----:B------:R-:W-:Y:S05]  /*10170*/  BRA `(.L_x_33292) ;  /* 0x0000001000007947 */ /* 0x000fea0003800000 */
.L_x_33291:
[----:B01----:R-:W-:Y:S02]  /*10180*/  IMAD.MOV.U32 R114, RZ, RZ, R154 ;  /* 0x000000ffff727224 */ /* 0x003fe400078e009a */
.L_x_33292:
[----:B------:R-:W-:Y:S05]  /*10190*/  BSYNC B1 ;  /* 0x0000000000017941 */ /* 0x000fea0003800000 */
.L_x_33290:
        /* <DEDUP_REMOVED lines=16> */
.L_x_33296:
[----:B------:R-:W-:Y:S05]  /*102a0*/  BSYNC B2 ;  /* 0x0000000000027941 */ /* 0x000fea0003800000 */
.L_x_33295:
        /* <DEDUP_REMOVED lines=44> */
.L_x_33294:
[----:B------:R-:W-:Y:S05]  /*10570*/  BSYNC B1 ;  /* 0x0000000000017941 */ /* 0x000fea0003800000 */
.L_x_33293:
        /* <DEDUP_REMOVED lines=26> */
.L_x_33298:
[----:B------:R-:W-:Y:S02]  /*10720*/  IMAD.MOV.U32 R97, RZ, RZ, R154 ;  /* 0x000000ffff617224 */ /* 0x000fe400078e009a */
.L_x_33299:
[----:B------:R-:W-:Y:S05]  /*10730*/  BSYNC B1 ;  /* 0x0000000000017941 */ /* 0x000fea0003800000 */
.L_x_33297:
        /* <DEDUP_REMOVED lines=16> */
.L_x_33303:
[----:B------:R-:W-:Y:S05]  /*10840*/  BSYNC B2 ;  /* 0x0000000000027941 */ /* 0x000fea0003800000 */
.L_x_33302:
        /* <DEDUP_REMOVED lines=44> */
.L_x_33301:
[----:B------:R-:W-:Y:S05]  /*10b10*/  BSYNC B1 ;  /* 0x0000000000017941 */ /* 0x000fea0003800000 */
.L_x_33300:
        /* <DEDUP_REMOVED lines=23> */
.L_x_33305:
[----:B------:R-:W-:Y:S02]  /*10c90*/  IMAD.MOV.U32 R100, RZ, RZ, R154 ;  /* 0x000000ffff647224 */ /* 0x000fe400078e009a */
.L_x_33306:
[----:B------:R-:W-:Y:S05]  /*10ca0*/  BSYNC B1 ;  /* 0x0000000000017941 */ /* 0x000fea0003800000 */
.L_x_33304:
        /* <DEDUP_REMOVED lines=16> */
.L_x_33310:
[----:B------:R-:W-:Y:S05]  /*10db0*/  BSYNC B2 ;  /* 0x0000000000027941 */ /* 0x000fea0003800000 */
.L_x_33309:
        /* <DEDUP_REMOVED lines=44> */
.L_x_33308:
[----:B------:R-:W-:Y:S05]  /*11080*/  BSYNC B1 ;  /* 0x0000000000017941 */ /* 0x000fea0003800000 */
.L_x_33307:
        /* <DEDUP_REMOVED lines=21> */
.L_x_33312:
[----:B------:R-:W-:Y:S02]  /*111e0*/  MOV R99, R154 ;  /* 0x0000009a00637202 */ /* 0x000fe40000000f00 */
.L_x_33313:
[----:B------:R-:W-:Y:S05]  /*111f0*/  BSYNC B1 ;  /* 0x0000000000017941 */ /* 0x000fea0003800000 */
.L_x_33311:
        /* <DEDUP_REMOVED lines=16> */
.L_x_33317:
[----:B------:R-:W-:Y:S05]  /*11300*/  BSYNC B2 ;  /* 0x0000000000027941 */ /* 0x000fea0003800000 */
.L_x_33316:
        /* <DEDUP_REMOVED lines=44> */
.L_x_33315:
[----:B------:R-:W-:Y:S05]  /*115d0*/  BSYNC B1 ;  /* 0x0000000000017941 */ /* 0x000fea0003800000 */
.L_x_33314:
        /* <DEDUP_REMOVED lines=21> */
.L_x_33319:
[----:B------:R-:W-:Y:S02]  /*11730*/  IMAD.MOV.U32 R152, RZ, RZ, R154 ;  /* 0x000000ffff987224 */ /* 0x000fe400078e009a */
.L_x_33320:
[----:B------:R-:W-:Y:S05]  /*11740*/  BSYNC B1 ;  /* 0x0000000000017941 */ /* 0x000fea0003800000 */
.L_x_33318:
        /* <DEDUP_REMOVED lines=16> */
.L_x_33324:
[----:B------:R-:W-:Y:S05]  /*11850*/  BSYNC B2 ;  /* 0x0000000000027941 */ /* 0x000fea0003800000 */
.L_x_33323:
        /* <DEDUP_REMOVED lines=44> */
.L_x_33322:
[----:B------:R-:W-:Y:S05]  /*11b20*/  BSYNC B1 ;  /* 0x0000000000017941 */ /* 0x000fea0003800000 */
.L_x_33321:
        /* <DEDUP_REMOVED lines=21> */
.L_x_33326:
[----:B------:R-:W-:Y:S02]  /*11c80*/  IMAD.MOV.U32 R101, RZ, RZ, R154 ;  /* 0x000000ffff657224 */ /* 0x000fe400078e009a */
.L_x_33327:
[----:B------:R-:W-:Y:S05]  /*11c90*/  BSYNC B1 ;  /* 0x0000000000017941 */ /* 0x000fea0003800000 */
.L_x_33325:
        /* <DEDUP_REMOVED lines=16> */
.L_x_33331:
[----:B------:R-:W-:Y:S05]  /*11da0*/  BSYNC B2 ;  /* 0x0000000000027941 */ /* 0x000fea0003800000 */
.L_x_33330:
        /* <DEDUP_REMOVED lines=44> */
.L_x_33329:
[----:B------:R-:W-:Y:S05]  /*12070*/  BSYNC B1 ;  /* 0x0000000000017941 */ /* 0x000fea0003800000 */
.L_x_33328:
        /* <DEDUP_REMOVED lines=21> */
.L_x_33333:
[----:B------:R-:W-:Y:S02]  /*121d0*/  MOV R102, R154 ;  /* 0x0000009a00667202 */ /* 0x000fe40000000f00 */
.L_x_33334:
[----:B------:R-:W-:Y:S05]  /*121e0*/  BSYNC B1 ;  /* 0x0000000000017941 */ /* 0x000fea0003800000 */
.L_x_33332:
        /* <DEDUP_REMOVED lines=16> */
.L_x_33338:
[----:B------:R-:W-:Y:S05]  /*122f0*/  BSYNC B2 ;  /* 0x0000000000027941 */ /* 0x000fea0003800000 */
.L_x_33337:
        /* <DEDUP_REMOVED lines=44> */
.L_x_33336:
[----:B------:R-:W-:Y:S05]  /*125c0*/  BSYNC B1 ;  /* 0x0000000000017941 */ /* 0x000fea0003800000 */
.L_x_33335:
        /* <DEDUP_REMOVED lines=21> */
.L_x_33340:
[----:B------:R-:W-:Y:S02]  /*12720*/  IMAD.MOV.U32 R222, RZ, RZ, R154 ;  /* 0x000000ffffde7224 */ /* 0x000fe400078e009a */
.L_x_33341:
[----:B------:R-:W-:Y:S05]  /*12730*/  BSYNC B1 ;  /* 0x0000000000017941 */ /* 0x000fea0003800000 */
.L_x_33339:
        /* <DEDUP_REMOVED lines=19> */
.L_x_33345:
[----:B------:R-:W-:Y:S05]  /*12870*/  BSYNC B2 ;  /* 0x0000000000027941 */ /* 0x000fea0003800000 */
.L_x_33344:
        /* <DEDUP_REMOVED lines=44> */
.L_x_33343:
[----:B------:R-:W-:Y:S05]  /*12b40*/  BSYNC B1 ;  /* 0x0000000000017941 */ /* 0x000fea0003800000 */
.L_x_33342:
        /* <DEDUP_REMOVED lines=35> */
.L_x_33289:
[----:B------:R-:W-:Y:S05]  /*12d80*/  BSYNC B0 ;  /* 0x0000000000007941 */ /* 0x000fea0003800000 */
.L_x_33288:
        /* <DEDUP_REMOVED lines=24> */
.L_x_33349:
[----:B01----:R-:W-:Y:S02]  /*12f10*/  MOV R114, R154 ;  /* 0x0000009a00727202 */ /* 0x003fe40000000f00 */
.L_x_33350:
[----:B------:R-:W-:Y:S05]  /*12f20*/  BSYNC B1 ;  /* 0x0000000000017941 */ /* 0x000fea0003800000 */
.L_x_33348:
        /* <DEDUP_REMOVED lines=16> */
.L_x_33354:
[----:B------:R-:W-:Y:S05]  /*13030*/  BSYNC B2 ;  /* 0x0000000000027941 */ /* 0x000fea0003800000 */
.L_x_33353:
        /* <DEDUP_REMOVED lines=44> */
.L_x_33352:
[----:B------:R-:W-:Y:S05]  /*13300*/  BSYNC B1 ;  /* 0x0000000000017941 */ /* 0x000fea0003800000 */
.L_x_33351:
        /* <DEDUP_REMOVED lines=26> */
.L_x_33356:
[----:B------:R-:W-:Y:S02]  /*134b0*/  IMAD.MOV.U32 R105, RZ, RZ, R154 ;  /* 0x000000ffff697224 */ /* 0x000fe400078e009a */
.L_x_33357:
[----:B------:R-:W-:Y:S05]  /*134c0*/  BSYNC B1 ;  /* 0x0000000000017941 */ /* 0x000fea0003800000 */
.L_x_33355:
        /* <DEDUP_REMOVED lines=16> */
.L_x_33361:
[----:B------:R-:W-:Y:S05]  /*135d0*/  BSYNC B2 ;  /* 0x0000000000027941 */ /* 0x000fea0003800000 */
.L_x_33360:
        /* <DEDUP_REMOVED lines=44> */
.L_x_33359:
[----:B------:R-:W-:Y:S05]  /*138a0*/  BSYNC B1 ;  /* 0x0000000000017941 */ /* 0x000fea0003800000 */
.L_x_33358:
        /* <DEDUP_REMOVED lines=23> */
.L_x_33363:
[----:B------:R-:W-:Y:S02]  /*13a20*/  MOV R108, R154 ;  /* 0x0000009a006c7202 */ /* 0x000fe40000000f00 */
.L_x_33364:
[----:B------:R-:W-:Y:S05]  /*13a30*/  BSYNC B1 ;  /* 0x0000000000017941 */ /* 0x000fea0003800000 */
.L_x_33362:
        /* <DEDUP_REMOVED lines=16> */
.L_x_33368:
[----:B------:R-:W-:Y:S05]  /*13b40*/  BSYNC B2 ;  /* 0x0000000000027941 */ /* 0x000fea0003800000 */
.L_x_33367:
        /* <DEDUP_REMOVED lines=44> */
.L_x_33366:
[----:B------:R-:W-:Y:S05]  /*13e10*/  BSYNC B1 ;  /* 0x0000000000017941 */ /* 0x000fea0003800000 */
.L_x_33365:
        /* <DEDUP_REMOVED lines=21> */
.L_x_33370:
[----:B------:R-:W-:Y:S02]  /*13f70*/  IMAD.MOV.U32 R107, RZ, RZ, R154 ;  /* 0x000000ffff6b7224 */ /* 0x000fe400078e009a */
.L_x_33371:
[----:B------:R-:W-:Y:S05]  /*13f80*/  BSYNC B1 ;  /* 0x0000000000017941 */ /* 0x000fea0003800000 */
.L_x_33369:
        /* <DEDUP_REMOVED lines=16> */
.L_x_33375:
[----:B------:R-:W-:Y:S05]  /*14090*/  BSYNC B2 ;  /* 0x0000000000027941 */ /* 0x000fea0003800000 */
.L_x_33374:
        /* <DEDUP_REMOVED lines=44> */
.L_x_33373:
[----:B------:R-:W-:Y:S05]  /*14360*/  BSYNC B1 ;  /* 0x0000000000017941 */ /* 0x000fea0003800000 */
.L_x_33372:
        /* <DEDUP_REMOVED lines=21> */
.L_x_33377:
[----:B------:R-:W-:Y:S02]  /*144c0*/  IMAD.MOV.U32 R152, RZ, RZ, R154 ;  /* 0x000000ffff987224 */ /* 0x000fe400078e009a */
.L_x_33378:
[----:B------:R-:W-:Y:S05]  /*144d0*/  BSYNC B1 ;  /* 0x0000000000017941 */ /* 0x000fea0003800000 */
.L_x_33376:
        /* <DEDUP_REMOVED lines=16> */
.L_x_33382:
[----:B------:R-:W-:Y:S05]  /*145e0*/  BSYNC B2 ;  /* 0x0000000000027941 */ /* 0x000fea0003800000 */
.L_x_33381:
        /* <DEDUP_REMOVED lines=44> */
.L_x_33380:
[----:B------:R-:W-:Y:S05]  /*148b0*/  BSYNC B1 ;  /* 0x0000000000017941 */ /* 0x000fea0003800000 */
.L_x_33379:
        /* <DEDUP_REMOVED lines=21> */
.L_x_33384:
[----:B------:R-:W-:Y:S02]  /*14a10*/  MOV R109, R154 ;  /* 0x0000009a006d7202 */ /* 0x000fe40000000f00 */
.L_x_33385:
[----:B------:R-:W-:Y:S05]  /*14a20*/  BSYNC B1 ;  /* 0x0000000000017941 */ /* 0x000fea0003800000 */
.L_x_33383:
        /* <DEDUP_REMOVED lines=16> */
.L_x_33389:
[----:B------:R-:W-:Y:S05]  /*14b30*/  BSYNC B2 ;  /* 0x0000000000027941 */ /* 0x000fea0003800000 */
.L_x_33388:
        /* <DEDUP_REMOVED lines=44> */
.L_x_33387:
[----:B------:R-:W-:Y:S05]  /*14e00*/  BSYNC B1 ;  /* 0x0000000000017941 */ /* 0x000fea0003800000 */
.L_x_33386:
        /* <DEDUP_REMOVED lines=21> */
.L_x_33391:
[----:B------:R-:W-:Y:S02]  /*14f60*/  IMAD.MOV.U32 R110, RZ, RZ, R154 ;  /* 0x000000ffff6e7224 */ /* 0x000fe400078e009a */
.L_x_33392:
[----:B------:R-:W-:Y:S05]  /*14f70*/  BSYNC B1 ;  /* 0x0000000000017941 */ /* 0x000fea0003800000 */
.L_x_33390:
        /* <DEDUP_REMOVED lines=16> */
.L_x_33396:
[----:B------:R-:W-:Y:S05]  /*15080*/  BSYNC B2 ;  /* 0x0000000000027941 */ /* 0x000fea0003800000 */
.L_x_33395:
        /* <DEDUP_REMOVED lines=44> */
.L_x_33394:
[----:B------:R-:W-:Y:S05]  /*15350*/  BSYNC B1 ;  /* 0x0000000000017941 */ /* 0x000fea0003800000 */
.L_x_33393:
        /* <DEDUP_REMOVED lines=21> */
.L_x_33398:
[----:B------:R-:W-:Y:S02]  /*154b0*/  IMAD.MOV.U32 R222, RZ, RZ, R154 ;  /* 0x000000ffffde7224 */ /* 0x000fe400078e009a */
.L_x_33399:
[----:B------:R-:W-:Y:S05]  /*154c0*/  BSYNC B1 ;  /* 0x0000000000017941 */ /* 0x000fea0003800000 */
.L_x_33397:
        /* <DEDUP_REMOVED lines=19> */
.L_x_33403:
[----:B------:R-:W-:Y:S05]  /*15600*/  BSYNC B2 ;  /* 0x0000000000027941 */ /* 0x000fea0003800000 */
.L_x_33402:
        /* <DEDUP_REMOVED lines=44> */
.L_x_33401:
[----:B------:R-:W-:Y:S05]  /*158d0*/  BSYNC B1 ;  /* 0x0000000000017941 */ /* 0x000fea0003800000 */
.L_x_33400:
[----:B------:R-:W0:Y:S01]  /*158e0*/  I2F.U32 R112, R222 ;  /* 0x000000de00707306 */ /* 0x000e220000201000 */
[----:B------:R-:W-:Y:S01]  /*158f0*/  SEL R114, RZ, 0x10000, P5 ;  /* 0x00010000ff727807 */ /* 0x000fe20002800000 */
[----:B------:R-:W-:Y:S01]  /*15900*/  HADD2.F32 R111, -RZ, R111.H1_H1 ;  /* 0x3000006fff6f7230 */ /* 0x000fe20000004100 */
[----:B------:R-:W-:Y:S02]  /*15910*/  SEL R115, RZ, 0x1, P3 ;  /* 0x00000001ff737807 */ /* 0x000fe40001800000 */
[C---:B------:R-:W-:Y:S02]  /*15920*/  LOP3.LUT P5, RZ, R6.reuse, 0x2, RZ, 0xc0, !PT ;  /* 0x0000000206ff7812 */ /* 0x040fe400078ac0ff */
[----:B------:R-:W-:Y:S01]  /*15930*/  FMUL.FTZ R159, R111, R159 ;  /* 0x0000009f6f9f7220 */ /* 0x000fe20000410000 */
[----:B------:R-:W-:Y:S02]  /*15940*/  LOP3.LUT P6, RZ, R6, 0x4, RZ, 0xc0, !PT ;  /* 0x0000000406ff7812 */ /* 0x000fe400078cc0ff */
[----:B------:R-:W-:Y:S01]  /*15950*/  SEL R160, RZ, 0x1, P5 ;  /* 0x00000001ffa07807 */ /* 0x000fe20002800000 */
[----:B------:R-:W-:Y:S01]  /*15960*/  FMUL.FTZ R111, R159, c[0x0][0x1e8] ;  /* 0x00007a009f6f7a20 */ /* 0x000fe20000410000 */
[----:B------:R-:W-:-:S03]  /*15970*/  SEL R159, RZ, 0x1, P6 ;  /* 0x00000001ff9f7807 */ /* 0x000fc60003000000 */
[----:B------:R-:W-:-:S04]  /*15980*/  IMAD.WIDE.U32 R160, R160, 0x100, RZ ;  /* 0x00000100a0a07825 */ /* 0x000fc800078e00ff */
[----:B0-----:R-:W-:Y:S01]  /*15990*/  FFMA.FTZ R165, R112, R165, 1.1641532182693481445e-10 ;  /* 0x2f00000070a57423 */ /* 0x001fe200000100a5 */
[----:B------:R-:W-:-:S04]  /*159a0*/  SEL R112, RZ, 0x100, P4 ;  /* 0x00000100ff707807 */ /* 0x000fc80002000000 */
        /* <DEDUP_REMOVED lines=21> */
.L_x_33347:
[----:B------:R-:W-:Y:S05]  /*15b00*/  BSYNC B0 ;  /* 0x0000000000007941 */ /* 0x000fea0003800000 */
.L_x_33346:
        /* <DEDUP_REMOVED lines=70> */
.L_x_33422:
        /* <DEDUP_REMOVED lines=134> */
.L_x_33423:
        /* <DEDUP_REMOVED lines=16> */
[----:B------:R-:W-:-:S03]  /*168d0*/  LOP3.LUT P2, RZ, R6, 0x8, RZ, 0xc0, !PT ;  /* 0x0000000806ff7812 */ /* 0x000fc6000784c0ff */
[----:B------:R-:W0:Y:S06]  /*168e0*/  SHFL.DOWN PT, R162, R161, 0x2, 0x1f ;  /* 0x08401f00a1a27f89 */ /* 0x000e2c00000e0000 */
        /* <DEDUP_REMOVED lines=26> */
[----:B------:R-:W-:Y:S02]  /*16a90*/  FMUL.FTZ R162, R112, R162 ;  /* 0x000000a270a27220 */ /* 0x000fe40000410000 */
[-C--:B0-----:R-:W-:Y:S02]  /*16aa0*/  FMUL.FTZ R159, R159, R160.reuse ;  /* 0x000000a09f9f7220 */ /* 0x081fe40000410000 */
[----:B------:R-:W-:Y:S02]  /*16ab0*/  FMUL.FTZ R162, R162, R160 ;  /* 0x000000a0a2a27220 */ /* 0x000fe40000410000 */
[----:B------:R-:W-:Y:S01]  /*16ac0*/  FFMA.FTZ R159, R112, R113, R159 ;  /* 0x00000071709f7223 */ /* 0x000fe2000001009f */
[----:B------:R-:W-:Y:S01]  /*16ad0*/  MOV R113, c[0x0][0x1e0] ;  /* 0x0000780000717a02 */ /* 0x000fe20000000f00 */
[----:B------:R-:W0:Y:S01]  /*16ae0*/  SHFL.DOWN PT, R112, R115, 0x1, 0x1f ;  /* 0x08201f0073707f89 */ /* 0x000e2200000e0000 */
        /* <DEDUP_REMOVED lines=17> */
[----:B---3--:R-:W-:Y:S01]  /*16c00*/  @!P1 IMAD.WIDE R112, R7, R114, c[0x0][0x1a8] ;  /* 0x00006a0007709625 */ /* 0x008fe200078e0272 */
[----:B--2---:R-:W-:-:S05]  /*16c10*/  MOV R114, UR27 ;  /* 0x0000001b00727c02 */ /* 0x004fca0008000f00 */
        /* <DEDUP_REMOVED lines=12> */
[----:B------:R-:W-:Y:S02]  /*16ce0*/  FMUL.FTZ R114, R114, UR27 ;  /* 0x0000001b72727c20 */ /* 0x000fe40008410000 */
[----:B------:R-:W-:Y:S02]  /*16cf0*/  FMUL.FTZ R113, R113, UR27 ;  /* 0x0000001b71717c20 */ /* 0x000fe40008410000 */
[----:B------:R-:W-:-:S02]  /*16d00*/  FFMA.FTZ R114, R196, R114, R195 ;  /* 0x00000072c4727223 */ /* 0x000fc400000100c3 */
[----:B------:R-:W-:Y:S02]  /*16d10*/  FFMA.FTZ R113, R198, R113, R197 ;  /* 0x00000071c6717223 */ /* 0x000fe400000100c5 */
[----:B------:R-:W-:Y:S02]  /*16d20*/  FMUL.FTZ R115, R115, UR27 ;  /* 0x0000001b73737c20 */ /* 0x000fe40008410000 */
[----:B------:R-:W-:Y:S01]  /*16d30*/  FADD.FTZ R159, R63, -UR28 ;  /* 0x8000001c3f9f7e21 */ /* 0x000fe20008010000 */
[----:B------:R-:W-:Y:S01]  /*16d40*/  F2FP.PACK_AB R113, R114, R113 ;  /* 0x000000717271723e */ /* 0x000fe200000000ff */
[----:B------:R-:W-:Y:S02]  /*16d50*/  FADD.FTZ R114, R60, -UR28 ;  /* 0x8000001c3c727e21 */ /* 0x000fe40008010000 */
[----:B------:R-:W-:Y:S02]  /*16d60*/  FFMA.FTZ R115, R192, R115, R191 ;  /* 0x00000073c0737223 */ /* 0x000fe400000100bf */
[----:B------:R-:W-:-:S02]  /*16d70*/  FMUL.FTZ R114, R114, UR27 ;  /* 0x0000001b72727c20 */ /* 0x000fc40008410000 */
[----:B------:R-:W-:Y:S02]  /*16d80*/  FMUL.FTZ R159, R159, UR27 ;  /* 0x0000001b9f9f7c20 */ /* 0x000fe40008410000 */
[----:B------:R-:W-:Y:S02]  /*16d90*/  FFMA.FTZ R114, R194, R114, R193 ;  /* 0x00000072c2727223 */ /* 0x000fe400000100c1 */
[----:B------:R-:W-:Y:S02]  /*16da0*/  FFMA.FTZ R159, R188, R159, R187 ;  /* 0x0000009fbc9f7223 */ /* 0x000fe400000100bb */
[----:B------:R-:W-:Y:S01]  /*16db0*/  IMAD.MOV.U32 R160, RZ, RZ, 0x10 ;  /* 0x00000010ffa07424 */ /* 0x000fe200078e00ff */
[----:B------:R-:W-:Y:S01]  /*16dc0*/  F2FP.PACK_AB R114, R115, R114 ;  /* 0x000000727372723e */ /* 0x000fe200000000ff */
[----:B------:R-:W-:Y:S02]  /*16dd0*/  FADD.FTZ R115, R62, -UR28 ;  /* 0x8000001c3e737e21 */ /* 0x000fe40008010000 */
[C---:B------:R-:W-:Y:S01]  /*16de0*/  IMAD.WIDE.U32 R160, R158.reuse, R160, c[0x0][0x208] ;  /* 0x000082009ea07625 */ /* 0x040fe200078e00a0 */
[----:B------:R-:W-:-:S03]  /*16df0*/  IADD3 R158, R158, 0x80, RZ ;  /* 0x000000809e9e7810 */ /* 0x000fc60007ffe0ff */
[----:B------:R-:W-:-:S04]  /*16e00*/  FMUL.FTZ R115, R115, UR27 ;  /* 0x0000001b73737c20 */ /* 0x000fc80008410000 */
[----:B------:R-:W-:-:S05]  /*16e10*/  FFMA.FTZ R115, R190, R115, R189 ;  /* 0x00000073be737223 */ /* 0x000fca00000100bd */
[----:B------:R-:W-:-:S05]  /*16e20*/  F2FP.PACK_AB R115, R159, R115 ;  /* 0x000000739f73723e */ /* 0x000fca00000000ff */
[----:B------:R0:W-:Y:S02]  /*16e30*/  STG.E.128 [R160.64], R112 ;  /* 0x00000070a0007986 */ /* 0x0001e4000c101d06 */
.L_x_33407:
[----:B-1----:R-:W-:Y:S05]  /*16e40*/  BSYNC B0 ;  /* 0x0000000000007941 */ /* 0x002fea0003800000 */
.L_x_33406:
        /* <DEDUP_REMOVED lines=35> */
.L_x_33409:
[----:B------:R-:W-:Y:S05]  /*17080*/  BSYNC B0 ;  /* 0x0000000000007941 */ /* 0x000fea0003800000 */
.L_x_33408:
        /* <DEDUP_REMOVED lines=27> */
[C---:B------:R-:W-:Y:S01]  /*17240*/  IMAD.WIDE.U32 R160, R158.reuse, R160, c[0x0][0x208] ;  /* 0x000082009ea07625 */ /* 0x040fe200078e00a0 */
[----:B------:R-:W-:Y:S02]  /*17250*/  F2FP.PACK_AB R114, R115, R114 ;  /* 0x000000727372723e */ /* 0x000fe400000000ff */
[----:B------:R-:W-:Y:S01]  /*17260*/  IADD3 R158, R158, 0x80, RZ ;  /* 0x000000809e9e7810 */ /* 0x000fe20007ffe0ff */
[----:B------:R-:W-:-:S04]  /*17270*/  FADD.FTZ R115, R78, -UR28 ;  /* 0x8000001c4e737e21 */ /* 0x000fc80008010000 */
[----:B------:R-:W-:-:S04]  /*17280*/  FMUL.FTZ R115, R115, UR27 ;  /* 0x0000001b73737c20 */ /* 0x000fc80008410000 */
[----:B------:R-:W-:-:S05]  /*17290*/  FFMA.FTZ R115, R10, R115, R15 ;  /* 0x000000730a737223 */ /* 0x000fca000001000f */
[----:B------:R-:W-:-:S05]  /*172a0*/  F2FP.PACK_AB R115, R159, R115 ;  /* 0x000000739f73723e */ /* 0x000fca00000000ff */
[----:B------:R0:W-:Y:S02]  /*172b0*/  STG.E.128 [R160.64], R112 ;  /* 0x00000070a0007986 */ /* 0x0001e4000c101d06 */
.L_x_33411:
[----:B------:R-:W-:Y:S05]  /*172c0*/  BSYNC B0 ;  /* 0x0000000000007941 */ /* 0x000fea0003800000 */
.L_x_33410:
        /* <DEDUP_REMOVED lines=35> */
.L_x_33413:
[----:B------:R-:W-:Y:S05]  /*17500*/  BSYNC B0 ;  /* 0x0000000000007941 */ /* 0x000fea0003800000 */
.L_x_33412:
        /* <DEDUP_REMOVED lines=35> */
.L_x_33415:
[----:B------:R-:W-:Y:S05]  /*17740*/  BSYNC B0 ;  /* 0x0000000000007941 */ /* 0x000fea0003800000 */
.L_x_33414:
        /* <DEDUP_REMOVED lines=35> */
.L_x_33417:
[----:B------:R-:W-:Y:S05]  /*17980*/  BSYNC B0 ;  /* 0x0000000000007941 */ /* 0x000fea0003800000 */
.L_x_33416:
        /* <DEDUP_REMOVED lines=25> */
[----:B------:R-:W-:-:S03]  /*17b20*/  FFMA.FTZ R159, R140, R159, R148 ;  /* 0x0000009f8c9f7223 */ /* 0x000fc60000010094 */
[----:B------:R-:W-:Y:S01]  /*17b30*/  F2FP.PACK_AB R114, R115, R114 ;  /* 0x000000727372723e */ /* 0x000fe200000000ff */
[----:B------:R-:W-:-:S04]  /*17b40*/  FADD.FTZ R115, R110, -UR28 ;  /* 0x8000001c6e737e21 */ /* 0x000fc80008010000 */
[----:B------:R-:W-:-:S04]  /*17b50*/  FMUL.FTZ R115, R115, UR27 ;  /* 0x0000001b73737c20 */ /* 0x000fc80008410000 */
[----:B------:R-:W-:-:S05]  /*17b60*/  FFMA.FTZ R115, R139, R115, R147 ;  /* 0x000000738b737223 */ /* 0x000fca0000010093 */
[----:B------:R-:W-:Y:S01]  /*17b70*/  F2FP.PACK_AB R115, R159, R115 ;  /* 0x000000739f73723e */ /* 0x000fe200000000ff */
[----:B------:R-:W-:-:S04]  /*17b80*/  IMAD.MOV.U32 R159, RZ, RZ, 0x10 ;  /* 0x00000010ff9f7424 */ /* 0x000fc800078e00ff */
[----:B------:R-:W-:-:S05]  /*17b90*/  IMAD.WIDE.U32 R158, R158, R159, c[0x0][0x208] ;  /* 0x000082009e9e7625 */ /* 0x000fca00078e009f */
[----:B------:R0:W-:Y:S02]  /*17ba0*/  STG.E.128 [R158.64], R112 ;  /* 0x000000709e007986 */ /* 0x0001e4000c101d06 */
.L_x_33419:
[----:B------:R-:W-:Y:S05]  /*17bb0*/  BSYNC B0 ;  /* 0x0000000000007941 */ /* 0x000fea0003800000 */
.L_x_33418:
[----:B------:R-:W-:Y:S02]  /*17bc0*/  LOP3.LUT P0, RZ, R155, 0xff, RZ, 0xc0, !PT ;  /* 0x000000ff9bff7812 */ /* 0x000fe4000780c0ff */
[----:B------:R-:W-:Y:S02]  /*17bd0*/  IADD3 R7, R7, c[0x0][0x160], RZ ;  /* 0x0000580007077a10 */ /* 0x000fe40007ffe0ff */
[----:B------:R-:W-:Y:S02]  /*17be0*/  SEL R155, RZ, 0x1, P0 ;  /* 0x00000001ff9b7807 */ /* 0x000fe40000000000 */
[----:B------:R-:W-:-:S13]  /*17bf0*/  ISETP.GE.AND P0, PT, R7, c[0x0][0x164], PT ;  /* 0x0000590007007a0c */ /* 0x000fda0003f06270 */
[----:B0-----:R-:W-:Y:S01]  /*17c00*/  @P0 CALL.REL.NOINC `(.L_x_33420) ;  /* 0x0000001000000944 */ /* 0x001fe20003c00000 */
[----:B------:R-:W-:Y:S05]  /*17c10*/  BRA `(.L_x_33421) ;  /* 0xfffe9ed000007947 */ /* 0x000fea000383ffff */
.L_x_33420:
[----:B------:R-:W-:Y:S05]  /*17c20*/  EXIT ;  /* 0x000000000000794d */ /* 0x000fea0003800000 */
.L_x_33404:
[----:B------:R-:W-:Y:S01]  /*17c30*/  HFMA2.MMA R113, -RZ, RZ, 0, 5.9604644775390625e-08 ;  /* 0x00000001ff717435 */ /* 0x000fe200000001ff */
[----:B------:R-:W-:Y:S01]  /*17c40*/  IMAD.MOV.U32 R160, RZ, RZ, R112 ;  /* 0x000000ffffa07224 */ /* 0x000fe200078e0070 */
[----:B------:R-:W-:Y:S01]  /*17c50*/  MOV R114, 0x17c90 ;  /* 0x00017c9000727802 */ /* 0x000fe20000000f00 */
[----:B------:R-:W-:Y:S02]  /*17c60*/  IMAD.MOV.U32 R162, RZ, RZ, 0x1f ;  /* 0x0000001fffa27424 */ /* 0x000fe400078e00ff */
[----:B------:R-:W-:Y:S02]  /*17c70*/  IMAD.MOV.U32 R115, RZ, RZ, -0x1 ;  /* 0xffffffffff737424 */ /* 0x000fe400078e00ff */
[----:B------:R-:W-:Y:S05]  /*17c80*/  CALL.REL.NOINC `($__internal_108_$__cuda_sm70_shflsync_bfly_p) ;  /* 0x00000ae000007944 */ /* 0x000fea0003c00000 */
[----:B-1----:R-:W-:Y:S05]  /*17c90*/  BRA `(.L_x_33422) ;  /* 0xffffe2d000007947 */ /* 0x002fea000383ffff */
.L_x_33405:
[----:B------:R-:W-:Y:S01]  /*17ca0*/  MOV R160, R112 ;  /* 0x0000007000a07202 */ /* 0x000fe20000000f00 */
[----:B------:R-:W-:Y:S01]  /*17cb0*/  IMAD.MOV.U32 R113, RZ, RZ, 0x2 ;  /* 0x00000002ff717424 */ /* 0x000fe200078e00ff */
[----:B------:R-:W-:Y:S01]  /*17cc0*/  MOV R115, 0xffffffff ;  /* 0xffffffff00737802 */ /* 0x000fe20000000f00 */
[----:B------:R-:W-:Y:S01]  /*17cd0*/  IMAD.MOV.U32 R162, RZ, RZ, 0x1f ;  /* 0x0000001fffa27424 */ /* 0x000fe200078e00ff */
[----:B------:R-:W-:Y:S02]  /*17ce0*/  MOV R114, 0x17d00 ;  /* 0x00017d0000727802 */ /* 0x000fe40000000f00 */
[----:B------:R-:W-:Y:S05]  /*17cf0*/  CALL.REL.NOINC `($__internal_108_$__cuda_sm70_shflsync_bfly_p) ;  /* 0x00000a7000007944 */ /* 0x000fea0003c00000 */
[----:B-1----:R-:W-:Y:S01]  /*17d00*/  FADD.FTZ R112, R112, R113 ;  /* 0x0000007170707221 */ /* 0x002fe20000010000 */
[----:B------:R-:W-:Y:S01]  /*17d10*/  MOV R115, 0xffffffff ;  /* 0xffffffff00737802 */ /* 0x000fe20000000f00 */
[----:B------:R-:W-:Y:S01]  /*17d20*/  IMAD.MOV.U32 R113, RZ, RZ, 0x4 ;  /* 0x00000004ff717424 */ /* 0x000fe200078e00ff */
[----:B------:R-:W-:Y:S01]  /*17d30*/  MOV R114, 0x17d70 ;  /* 0x00017d7000727802 */ /* 0x000fe20000000f00 */
[----:B------:R-:W-:-:S02]  /*17d40*/  IMAD.MOV.U32 R162, RZ, RZ, 0x1f ;  /* 0x0000001fffa27424 */ /* 0x000fc400078e00ff */
[----:B------:R-:W-:Y:S02]  /*17d50*/  IMAD.MOV.U32 R160, RZ, RZ, R112 ;  /* 0x000000ffffa07224 */ /* 0x000fe400078e0070 */
[----:B------:R-:W-:Y:S05]  /*17d60*/  CALL.REL.NOINC `($__internal_108_$__cuda_sm70_shflsync_bfly_p) ;  /* 0x00000a0000007944 */ /* 0x000fea0003c00000 */
[----:B-1----:R-:W-:Y:S01]  /*17d70*/  FADD.FTZ R112, R112, R113 ;  /* 0x0000007170707221 */ /* 0x002fe20000010000 */
[----:B------:R-:W-:Y:S01]  /*17d80*/  HFMA2.MMA R162, -RZ, RZ, 0, 1.847743988037109375e-06 ;  /* 0x0000001fffa27435 */ /* 0x000fe200000001ff */
[----:B------:R-:W-:Y:S01]  /*17d90*/  IMAD.MOV.U32 R113, RZ, RZ, 0x8 ;  /* 0x00000008ff717424 */ /* 0x000fe200078e00ff */
[----:B------:R-:W-:Y:S01]  /*17da0*/  MOV R114, 0x17de0 ;  /* 0x00017de000727802 */ /* 0x000fe20000000f00 */
[----:B------:R-:W-:Y:S02]  /*17db0*/  IMAD.MOV.U32 R115, RZ, RZ, -0x1 ;  /* 0xffffffffff737424 */ /* 0x000fe400078e00ff */
[----:B------:R-:W-:Y:S02]  /*17dc0*/  IMAD.MOV.U32 R160, RZ, RZ, R112 ;  /* 0x000000ffffa07224 */ /* 0x000fe400078e0070 */
[----:B------:R-:W-:Y:S05]  /*17dd0*/  CALL.REL.NOINC `($__internal_108_$__cuda_sm70_shflsync_bfly_p) ;  /* 0x0000099000007944 */ /* 0x000fea0003c00000 */
[----:B-1----:R-:W-:Y:S01]  /*17de0*/  FADD.FTZ R112, R112, R113 ;  /* 0x0000007170707221 */ /* 0x002fe20000010000 */
[----:B------:R-:W-:Y:S01]  /*17df0*/  MOV R113, 0x10 ;  /* 0x0000001000717802 */ /* 0x000fe20000000f00 */
[----:B------:R-:W-:Y:S01]  /*17e00*/  IMAD.MOV.U32 R162, RZ, RZ, 0x1f ;  /* 0x0000001fffa27424 */ /* 0x000fe200078e00ff */
[----:B------:R-:W-:Y:S01]  /*17e10*/  MOV R114, 0x17e50 ;  /* 0x00017e5000727802 */ /* 0x000fe20000000f00 */
[----:B------:R-:W-:Y:S01]  /*17e20*/  IMAD.MOV.U32 R115, RZ, RZ, -0x1 ;  /* 0xffffffffff737424 */ /* 0x000fe200078e00ff */
[----:B------:R-:W-:-:S02]  /*17e30*/  MOV R160, R112 ;  /* 0x0000007000a07202 */ /* 0x000fc40000000f00 */
[----:B------:R-:W-:Y:S05]  /*17e40*/  CALL.REL.NOINC `($__internal_108_$__cuda_sm70_shflsync_bfly_p) ;  /* 0x0000092000007944 */ /* 0x000fea0003c00000 */
        /* <DEDUP_REMOVED lines=120> */
[----:B------:R-:W-:Y:S05]  /*185d0*/  CALL.REL.NOINC `($__internal_108_$__cuda_sm70_shflsync_bfly_p) ;  /* 0x0000019000007944 */ /* 0x000fea0003c00000 */
[----:B-1----:R-:W-:Y:S01]  /*185e0*/  FADD.FTZ R160, R160, R113 ;  /* 0x00000071a0a07221 */ /* 0x002fe20000010000 */
[----:B------:R-:W-:Y:S01]  /*185f0*/  MOV R115, 0xffffffff ;  /* 0xffffffff00737802 */ /* 0x000fe20000000f00 */
[----:B------:R-:W-:Y:S01]  /*18600*/  IMAD.MOV.U32 R113, RZ, RZ, 0x2 ;  /* 0x00000002ff717424 */ /* 0x000fe200078e00ff */
[----:B------:R-:W-:Y:S01]  /*18610*/  MOV R114, 0x18640 ;  /* 0x0001864000727802 */ /* 0x000fe20000000f00 */
[----:B------:R-:W-:Y:S02]  /*18620*/  IMAD.MOV.U32 R162, RZ, RZ, 0x1f ;  /* 0x0000001fffa27424 */ /* 0x000fe400078e00ff */
[----:B------:R-:W-:Y:S05]  /*18630*/  CALL.REL.NOINC `($__internal_108_$__cuda_sm70_shflsync_bfly_p) ;  /* 0x0000013000007944 */ /* 0x000fea0003c00000 */
[----:B-1----:R-:W-:Y:S01]  /*18640*/  FADD.FTZ R160, R160, R113 ;  /* 0x00000071a0a07221 */ /* 0x002fe20000010000 */
[----:B------:R-:W-:Y:S01]  /*18650*/  MOV R115, 0xffffffff ;  /* 0xffffffff00737802 */ /* 0x000fe20000000f00 */
[----:B------:R-:W-:Y:S01]  /*18660*/  IMAD.MOV.U32 R113, RZ, RZ, 0x4 ;  /* 0x00000004ff717424 */ /* 0x000fe200078e00ff */
[----:B------:R-:W-:Y:S01]  /*18670*/  MOV R114, 0x186a0 ;  /* 0x000186a000727802 */ /* 0x000fe20000000f00 */
[----:B------:R-:W-:-:S02]  /*18680*/  IMAD.MOV.U32 R162, RZ, RZ, 0x1f ;  /* 0x0000001fffa27424 */ /* 0x000fc400078e00ff */
        /* <DEDUP_REMOVED lines=13> */
[----:B-1----:R-:W-:Y:S05]  /*18760*/  BRA `(.L_x_33423) ;  /* 0xffffe06000007947 */ /* 0x002fea000383ffff */
        .weak           $__internal_108_$__cuda_sm70_shflsync_bfly_p
        .type           $__internal_108_$__cuda_sm70_shflsync_bfly_p,@function
        .size           $__internal_108_$__cuda_sm70_shflsync_bfly_p,(.L_x_44948 - $__internal_108_$__cuda_sm70_shflsync_bfly_p)
$__internal_108_$__cuda_sm70_shflsync_bfly_p:
[----:B------:R-:W-:Y:S04]  /*18770*/  WARPSYNC R115 ;  /* 0x0000007300007348 */ /* 0x000fe80003800000 */
[----:B------:R0:W1:Y:S02]  /*18780*/  SHFL.BFLY PT, R113, R160, R113, R162 ;  /* 0x0c000071a0717389 */ /* 0x00006400000e00a2 */
[----:B0-----:R-:W-:-:S04]  /*18790*/  IMAD.MOV.U32 R115, RZ, RZ, 0x0 ;  /* 0x00000000ff737424 */ /* 0x001fc800078e00ff */
[----:B------:R-:W-:Y:S05]  /*187a0*/  RET.REL.NODEC R114 `(_ZN10layer_norm13ln_fwd_kernelINS_13Kernel_traitsI6__halfS2_fS2_fjLj7168ELj1ELj1ELj4ELj16ENS_18Kernel_traits_baseILj7168ES2_S2_fS2_fjLj128EEEEELb1ELb1ELb0ELb0EEEvNS_9FwdParamsE) ;  /* 0xfffe785072007950 */ /* 0x000fea0003c3ffff */
.L_x_33424:
        /* <DEDUP_REMOVED lines=13> */
.L_x_44948:


//--------------------- .text._ZN10layer_norm13ln_fwd_kernelINS_13Kernel_traitsI6__halfS2_fS2_fjLj7168ELj1ELj1ELj4ELj16ENS_18Kernel_traits_baseILj7168ES2_S2_fS2_fjLj128EEEEELb1ELb1ELb0ELb1EEEvNS_9FwdParamsE --------------------------
	.section	.text._ZN10layer_norm13ln_fwd_kernelINS_13Kernel_traitsI6__halfS2_fS2_fjLj7168ELj1ELj1ELj4ELj16ENS_18Kernel_traits_baseILj7168ES2_S2_fS2_fjLj128EEEEELb1ELb1ELb0ELb1EEEvNS_9FwdParamsE,"ax",@progbits
	.sectioninfo	@"SHI_REGISTERS=240"
	.align	128
        .global         _ZN10layer_norm13ln_fwd_kernelINS_13Kernel_traitsI6__halfS2_fS2_fjLj7168ELj1ELj1ELj4ELj16ENS_18Kernel_traits_baseILj7168ES2_S2_fS2_fjLj128EEEEELb1ELb1ELb0ELb1EEEvNS_9FwdParamsE
        .type           _ZN10layer_norm13ln_fwd_kernelINS_13Kernel_traitsI6__halfS2_fS2_fjLj7168ELj1ELj1ELj4ELj16ENS_18Kernel_traits_baseILj7168ES2_S2_fS2_fjLj128EEEEELb1ELb1ELb0ELb1EEEvNS_9FwdParamsE,@function
        .size           _ZN10layer_norm13ln_fwd_kernelINS_13Kernel_traitsI6__halfS2_fS2_fjLj7168ELj1ELj1ELj4ELj16ENS_18Kernel_traits_baseILj7168ES2_S2_fS2_fjLj128EEEEELb1ELb1ELb0ELb1EEEvNS_9FwdParamsE,(.L_x_44949 - _ZN10layer_norm13ln_fwd_kernelINS_13Kernel_traitsI6__halfS2_fS2_fjLj7168ELj1ELj1ELj4ELj16ENS_18Kernel_traits_baseILj7168ES2_S2_fS2_fjLj128EEEEELb1ELb1ELb0ELb1EEEvNS_9FwdParamsE)
        .other          _ZN10layer_norm13ln_fwd_kernelINS_13Kernel_traitsI6__halfS2_fS2_fjLj7168ELj1ELj1ELj4ELj16ENS_18Kernel_traits_baseILj7168ES2_S2_fS2_fjLj128EEEEELb1ELb1ELb0ELb1EEEvNS_9FwdParamsE,@"STO_CUDA_ENTRY STV_DEFAULT"
_ZN10layer_norm13ln_fwd_kernelINS_13Kernel_traitsI6__halfS2_fS2_fjLj7168ELj1ELj1ELj4ELj16ENS_18Kernel_traits_baseILj7168ES2_S2_fS2_fjLj128EEEEELb1ELb1ELb0ELb1EEEvNS_9FwdParamsE:
.text._ZN10layer_norm13ln_fwd_kernelINS_13Kernel_traitsI6__halfS2_fS2_fjLj7168ELj1ELj1ELj4ELj16ENS_18Kernel_traits_baseILj7168ES2_S2_fS2_fjLj128EEEEELb1ELb1ELb0ELb1EEEvNS_9FwdParamsE:
        /* <DEDUP_REMOVED lines=109> */
[----:B------:R-:W-:Y:S01]  /*06d0*/  LOP3.LUT R219, R56, 0x3, RZ, 0xc0, !PT ;  /* 0x0000000338db7812 */ /* 0x000fe200078ec0ff */
        /* <DEDUP_REMOVED lines=14> */
[----:B------:R-:W-:Y:S01]  /*07c0*/  IMAD.WIDE.U32 R2, R3, -0x2daee0ad, RZ ;  /* 0xd2511f5303027825 */ /* 0x000fe200078e00ff */
[----:B------:R-:W-:Y:S02]  /*07d0*/  HADD2.F32 R165, -RZ, R162.H1_H1 ;  /* 0x300000a2ffa57230 */ /* 0x000fe40000004100 */
[--C-:B------:R-:W-:Y:S01]  /*07e0*/  HADD2.F32 R25, -RZ, R8.reuse.H0_H0 ;  /* 0x20000008ff197230 */ /* 0x100fe20000004100 */
[----:B------:R-:W-:Y:S01]  /*07f0*/  IMAD.WIDE.U32 R16, R16, -0x326172a9, RZ ;  /* 0xcd9e8d5710107825 */ /* 0x000fe200078e00ff */
[----:B------:R-:W-:Y:S01]  /*0800*/  LOP3.LUT R196, R3, R12, R29, 0x96, !PT ;  /* 0x0000000c03c47212 */ /* 0x000fe200078e961d */
[----:B------:R-:W-:-:S02]  /*0810*/  HADD2.F32 R24, -RZ, R8.H1_H1 ;  /* 0x30000008ff187230 */ /* 0x000fc40000004100 */
[--C-:B------:R-:W-:Y:S01]  /*0820*/  HADD2.F32 R23, -RZ, R9.reuse.H0_H0 ;  /* 0x20000009ff177230 */ /* 0x100fe20000004100 */
[----:B------:R-:W-:Y:S01]  /*0830*/  LOP3.LUT R197, R17, R14, R28, 0x96, !PT ;  /* 0x0000000e11c57212 */ /* 0x000fe200078e961c */
[----:B------:R-:W-:Y:S01]  /*0840*/  IMAD.HI.U32 R0, R196, -0x326172a9, RZ ;  /* 0xcd9e8d57c4007827 */ /* 0x000fe200078e00ff */
[----:B------:R-:W-:Y:S02]  /*0850*/  HADD2.F32 R22, -RZ, R9.H1_H1 ;  /* 0x30000009ff167230 */ /* 0x000fe40000004100 */
[--C-:B------:R-:W-:Y:S01]  /*0860*/  HADD2.F32 R17, -RZ, R4.reuse.H0_H0 ;  /* 0x20000004ff117230 */ /* 0x100fe20000004100 */
[C---:B------:R-:W-:Y:S01]  /*0870*/  IMAD.HI.U32 R3, R197.reuse, -0x2daee0ad, RZ ;  /* 0xd2511f53c5037827 */ /* 0x040fe200078e00ff */
[----:B------:R-:W-:Y:S01]  /*0880*/  LOP3.LUT R198, R0, R16, R27, 0x96, !PT ;  /* 0x0000001000c67212 */ /* 0x000fe200078e961b */
[----:B------:R-:W-:Y:S02]  /*0890*/  HADD2.F32 R16, -RZ, R4.H1_H1 ;  /* 0x30000004ff107230 */ /* 0x000fe40000004100 */
[----:B------:R-:W-:Y:S01]  /*08a0*/  IMAD R197, R197, -0x2daee0ad, RZ ;  /* 0xd2511f53c5c57824 */ /* 0x000fe200078e02ff */
[----:B------:R-:W-:Y:S01]  /*08b0*/  LOP3.LUT R208, R3, R2, R26, 0x96, !PT ;  /* 0x0000000203d07212 */ /* 0x000fe200078e961a */
[----:B------:R-:W-:Y:S01]  /*08c0*/  IMAD.WIDE.U32 R198, R198, -0x2daee0ad, RZ ;  /* 0xd2511f53c6c67825 */ /* 0x000fe200078e00ff */
[----:B------:R-:W-:-:S02]  /*08d0*/  HADD2.F32 R15, -RZ, R5.H0_H0 ;  /* 0x20000005ff0f7230 */ /* 0x000fc40000004100 */
[----:B------:R-:W-:Y:S01]  /*08e0*/  HADD2.F32 R14, -RZ, R5.H1_H1 ;  /* 0x30000005ff0e7230 */ /* 0x000fe20000004100 */
[----:B------:R-:W-:Y:S01]  /*08f0*/  IMAD R196, R196, -0x326172a9, RZ ;  /* 0xcd9e8d57c4c47824 */ /* 0x000fe200078e02ff */
[--C-:B------:R-:W-:Y:S01]  /*0900*/  HADD2.F32 R13, -RZ, R6.reuse.H0_H0 ;  /* 0x20000006ff0d7230 */ /* 0x100fe20000004100 */
[C---:B------:R-:W-:Y:S01]  /*0910*/  IMAD.HI.U32 R37, R208.reuse, -0x326172a9, RZ ;  /* 0xcd9e8d57d0257827 */ /* 0x040fe200078e00ff */
[----:B------:R-:W-:Y:S01]  /*0920*/  HADD2.F32 R12, -RZ, R6.H1_H1 ;  /* 0x30000006ff0c7230 */ /* 0x000fe20000004100 */
[----:B------:R-:W-:Y:S01]  /*0930*/  LOP3.LUT R197, R199, R197, R193, 0x96, !PT ;  /* 0x000000c5c7c57212 */ /* 0x000fe200078e96c1 */
[--C-:B------:R-:W-:Y:S01]  /*0940*/  HADD2.F32 R11, -RZ, R7.reuse.H0_H0 ;  /* 0x20000007ff0b7230 */ /* 0x100fe20000004100 */
[----:B------:R-:W-:Y:S01]  /*0950*/  IMAD.MOV.U32 R206, RZ, RZ, 0x1 ;  /* 0x00000001ffce7424 */ /* 0x000fe200078e00ff */
[----:B------:R-:W-:Y:S01]  /*0960*/  HADD2.F32 R10, -RZ, R7.H1_H1 ;  /* 0x30000007ff0a7230 */ /* 0x000fe20000004100 */
[----:B------:R-:W-:Y:S01]  /*0970*/  LOP3.LUT R196, R37, R196, R194, 0x96, !PT ;  /* 0x000000c425c47212 */ /* 0x000fe200078e96c2 */
[----:B------:R-:W-:Y:S01]  /*0980*/  HADD2.F32 R0, -RZ, R160.H0_H0 ;  /* 0x200000a0ff007230 */ /* 0x000fe20000004100 */
        /* <DEDUP_REMOVED lines=34> */
[--C-:B--2---:R-:W-:Y:S02]  /*0bb0*/  HADD2.F32 R199, -RZ, R48.reuse.H0_H0 ;  /* 0x20000030ffc77230 */ /* 0x104fe40000004100 */
[----:B------:R-:W-:Y:S02]  /*0bc0*/  HADD2.F32 R201, -RZ, R48.H1_H1 ;  /* 0x30000030ffc97230 */ /* 0x000fe40000004100 */
[--C-:B------:R-:W-:Y:S02]  /*0bd0*/  HADD2.F32 R200, -RZ, R49.reuse.H0_H0 ;  /* 0x20000031ffc87230 */ /* 0x100fe40000004100 */
[----:B------:R-:W-:-:S02]  /*0be0*/  HADD2.F32 R203, -RZ, R49.H1_H1 ;  /* 0x30000031ffcb7230 */ /* 0x000fc40000004100 */
[--C-:B------:R-:W-:Y:S02]  /*0bf0*/  HADD2.F32 R202, -RZ, R50.reuse.H0_H0 ;  /* 0x20000032ffca7230 */ /* 0x100fe40000004100 */
[----:B------:R-:W-:Y:S02]  /*0c00*/  HADD2.F32 R205, -RZ, R50.H1_H1 ;  /* 0x30000032ffcd7230 */ /* 0x000fe40000004100 */
[--C-:B------:R-:W-:Y:S02]  /*0c10*/  HADD2.F32 R204, -RZ, R51.reuse.H0_H0 ;  /* 0x20000033ffcc7230 */ /* 0x100fe40000004100 */
[----:B------:R-:W-:Y:S02]  /*0c20*/  HADD2.F32 R209, -RZ, R51.H1_H1 ;  /* 0x30000033ffd17230 */ /* 0x000fe40000004100 */
.L_x_33820:
[----:B------:R-:W-:Y:S01]  /*0c30*/  ISETP.NE.U32.AND P0, PT, RZ, c[0x0][0x1c0], PT ;  /* 0x00007000ff007a0c */ /* 0x000fe20003f05070 */
[----:B------:R-:W-:Y:S01]  /*0c40*/  IMAD R36, R210, c[0x0][0x168], RZ ;  /* 0x00005a00d2247a24 */ /* 0x000fe200078e02ff */
[----:B------:R-:W-:Y:S02]  /*0c50*/  ISETP.NE.U32.AND P1, PT, RZ, c[0x0][0x180], PT ;  /* 0x00006000ff007a0c */ /* 0x000fe40003f25070 */
[----:B------:R-:W-:-:S02]  /*0c60*/  ISETP.NE.AND.EX P0, PT, RZ, c[0x0][0x1c4], PT, P0 ;  /* 0x00007100ff007a0c */ /* 0x000fc40003f05300 */
[----:B------:R-:W-:Y:S02]  /*0c70*/  ISETP.NE.AND.EX P2, PT, RZ, c[0x0][0x184], PT, P1 ;  /* 0x00006100ff007a0c */ /* 0x000fe40003f45310 */
[----:B------:R-:W-:Y:S02]  /*0c80*/  SHF.R.S32.HI R37, RZ, 0x1f, R36 ;  /* 0x0000001fff257819 */ /* 0x000fe40000011424 */
[----:B------:R-:W-:Y:S02]  /*0c90*/  MOV R150, 0x10 ;  /* 0x0000001000967802 */ /* 0x000fe40000000f00 */
[----:B------:R-:W-:Y:S02]  /*0ca0*/  LEA.HI R37, R37, R36, RZ, 0x3 ;  /* 0x0000002425257211 */ /* 0x000fe400078f18ff */
[----:B------:R-:W-:Y:S02]  /*0cb0*/  LOP3.LUT R214, R214, 0xfffffff7, RZ, 0xc0, !PT ;  /* 0xfffffff7d6d67812 */ /* 0x000fe400078ec0ff */
[----:B------:R-:W-:Y:S01]  /*0cc0*/  LEA.HI.SX32 R215, R37, R158, 0x1d ;  /* 0x0000009e25d77211 */ /* 0x000fe200078feaff */
[----:B------:R-:W-:-:S02]  /*0cd0*/  @P0 IMAD.MOV.U32 R43, RZ, RZ, 0x2 ;  /* 0x00000002ff2b0424 */ /* 0x000fc400078e00ff */
[----:B------:R-:W-:Y:S01]  /*0ce0*/  @P2 IMAD.MOV.U32 R40, RZ, RZ, 0x20 ;  /* 0x00000020ff282424 */ /* 0x000fe200078e00ff */
[----:B------:R-:W-:Y:S01]  /*0cf0*/  ISETP.NE.AND P1, PT, R219, 0x1, PT ;  /* 0x00000001db00780c */ /* 0x000fe20003f25270 */
[----:B------:R-:W-:Y:S01]  /*0d00*/  @P0 IMAD.WIDE R42, R210, R43, c[0x0][0x1c0] ;  /* 0x00007000d22a0625 */ /* 0x000fe200078e022b */
[----:B------:R-:W-:Y:S01]  /*0d10*/  BSSY B0, `(.L_x_33425) ;  /* 0x0000015000007945 */ /* 0x000fe20003800000 */
[----:B------:R-:W-:Y:S02]  /*0d20*/  @P2 LOP3.LUT R214, R214, 0x8, RZ, 0xfc, !PT ;  /* 0x00000008d6d62812 */ /* 0x000fe400078efcff */
        /* <DEDUP_REMOVED lines=18> */
.L_x_33426:
[----:B0-----:R-:W-:Y:S02]  /*0e50*/  IMAD.MOV.U32 R48, RZ, RZ, R208 ;  /* 0x000000ffff307224 */ /* 0x001fe400078e00d0 */
.L_x_33427:
[----:B------:R-:W-:Y:S05]  /*0e60*/  BSYNC B0 ;  /* 0x0000000000007941 */ /* 0x000fea0003800000 */
.L_x_33425:
        /* <DEDUP_REMOVED lines=16> */
.L_x_33431:
[----:B------:R-:W-:Y:S05]  /*0f70*/  BSYNC B1 ;  /* 0x0000000000017941 */ /* 0x000fea0003800000 */
.L_x_33430:
        /* <DEDUP_REMOVED lines=44> */
.L_x_33429:
[----:B------:R-:W-:Y:S05]  /*1240*/  BSYNC B0 ;  /* 0x0000000000007941 */ /* 0x000fea0003800000 */
.L_x_33428:
[----:B------:R-:W0:Y:S01]  /*1250*/  I2F.U32 R41, R48 ;  /* 0x0000003000297306 */ /* 0x000e220000201000 */
[----:B------:R-:W-:Y:S01]  /*1260*/  HFMA2.MMA R222, -RZ, RZ, 0.1171875, 0 ;  /* 0x2f800000ffde7435 */ /* 0x000fe200000001ff */
[----:B-----5:R-:W-:Y:S01]  /*1270*/  HADD2.F32 R40, -RZ, R36.H0_H0 ;  /* 0x20000024ff287230 */ /* 0x020fe20000004100 */
[----:B------:R-:W-:Y:S01]  /*1280*/  ISETP.NE.U32.AND P0, PT, RZ, c[0x0][0x180], PT ;  /* 0x00006000ff007a0c */ /* 0x000fe20003f05070 */
[----:B------:R-:W-:Y:S01]  /*1290*/  BSSY B0, `(.L_x_33432) ;  /* 0x0000019000007945 */ /* 0x000fe20003800000 */
[----:B------:R-:W-:-:S02]  /*12a0*/  LOP3.LUT R214, R214, 0xfffffffb, RZ, 0xc0, !PT ;  /* 0xfffffffbd6d67812 */ /* 0x000fc400078ec0ff */
[----:B------:R-:W-:Y:S01]  /*12b0*/  FMUL.FTZ R40, R40, R223 ;  /* 0x000000df28287220 */ /* 0x000fe20000410000 */
[----:B------:R-:W-:Y:S02]  /*12c0*/  ISETP.NE.AND.EX P6, PT, RZ, c[0x0][0x184], PT, P0 ;  /* 0x00006100ff007a0c */ /* 0x000fe40003fc5300 */
[----:B------:R-:W-:Y:S01]  /*12d0*/  ISETP.NE.AND P0, PT, R44, 0x1, PT ;  /* 0x000000012c00780c */ /* 0x000fe20003f05270 */
[----:B------:R-:W-:Y:S02]  /*12e0*/  FMUL.FTZ R40, R40, c[0x0][0x1e8] ;  /* 0x00007a0028287a20 */ /* 0x000fe40000410000 */
[----:B0-----:R-:W-:-:S05]  /*12f0*/  FFMA.FTZ R41, R41, R222, 1.1641532182693481445e-10 ;  /* 0x2f00000029297423 */ /* 0x001fca00000100de */
[----:B------:R-:W-:Y:S01]  /*1300*/  FSETP.GTU.FTZ.AND P1, PT, R41, c[0x0][0x1e4], PT ;  /* 0x0000790029007a0b */ /* 0x000fe20003f3c000 */
[----:B------:R-:W-:Y:S02]  /*1310*/  HADD2.F32 R41, -RZ, R144.H0_H0 ;  /* 0x20000090ff297230 */ /* 0x000fe40000004100 */
[----:B------:R-:W-:Y:S02]  /*1320*/  @P6 LOP3.LUT R214, R214, 0x4, RZ, 0xfc, !PT ;  /* 0x00000004d6d66812 */ /* 0x000fe400078efcff */
[----:B------:R-:W-:Y:S02]  /*1330*/  FSEL R40, R40, RZ, !P1 ;  /* 0x000000ff28287208 */ /* 0x000fe40004800000 */
[----:B------:R-:W-:-:S03]  /*1340*/  P2R R46, PR, RZ, 0x2 ;  /* 0x00000002ff2e7803 */ /* 0x000fc60000000000 */
        /* <DEDUP_REMOVED lines=12> */
.L_x_33433:
[----:B------:R-:W-:Y:S02]  /*1410*/  IMAD.MOV.U32 R47, RZ, RZ, R208 ;  /* 0x000000ffff2f7224 */ /* 0x000fe400078e00d0 */
.L_x_33434:
[----:B------:R-:W-:Y:S05]  /*1420*/  BSYNC B0 ;  /* 0x0000000000007941 */ /* 0x000fea0003800000 */
.L_x_33432:
        /* <DEDUP_REMOVED lines=16> */
.L_x_33438:
[----:B------:R-:W-:Y:S05]  /*1530*/  BSYNC B1 ;  /* 0x0000000000017941 */ /* 0x000fea0003800000 */
.L_x_33437:
        /* <DEDUP_REMOVED lines=44> */
.L_x_33436:
[----:B------:R-:W-:Y:S05]  /*1800*/  BSYNC B0 ;  /* 0x0000000000007941 */ /* 0x000fea0003800000 */
.L_x_33435:
        /* <DEDUP_REMOVED lines=22> */
.L_x_33440:
[----:B------:R-:W-:Y:S02]  /*1970*/  IMAD.MOV.U32 R47, RZ, RZ, R208 ;  /* 0x000000ffff2f7224 */ /* 0x000fe400078e00d0 */
.L_x_33441:
[----:B------:R-:W-:Y:S05]  /*1980*/  BSYNC B0 ;  /* 0x0000000000007941 */ /* 0x000fea0003800000 */
.L_x_33439:
        /* <DEDUP_REMOVED lines=16> */
.L_x_33445:
[----:B------:R-:W-:Y:S05]  /*1a90*/  BSYNC B1 ;  /* 0x0000000000017941 */ /* 0x000fea0003800000 */
.L_x_33444:
        /* <DEDUP_REMOVED lines=44> */
.L_x_33443:
[----:B------:R-:W-:Y:S05]  /*1d60*/  BSYNC B0 ;  /* 0x0000000000007941 */ /* 0x000fea0003800000 */
.L_x_33442:
        /* <DEDUP_REMOVED lines=22> */
.L_x_33447:
[----:B------:R-:W-:Y:S02]  /*1ed0*/  MOV R47, R208 ;  /* 0x000000d0002f7202 */ /* 0x000fe40000000f00 */
.L_x_33448:
[----:B------:R-:W-:Y:S05]  /*1ee0*/  BSYNC B0 ;  /* 0x0000000000007941 */ /* 0x000fea0003800000 */
.L_x_33446:
        /* <DEDUP_REMOVED lines=16> */
.L_x_33452:
[----:B------:R-:W-:Y:S05]  /*1ff0*/  BSYNC B1 ;  /* 0x0000000000017941 */ /* 0x000fea0003800000 */
.L_x_33451:
        /* <DEDUP_REMOVED lines=44> */
.L_x_33450:
[----:B------:R-:W-:Y:S05]  /*22c0*/  BSYNC B0 ;  /* 0x0000000000007941 */ /* 0x000fea0003800000 */
.L_x_33449:
        /* <DEDUP_REMOVED lines=22> */
.L_x_33454:
[----:B------:R-:W-:Y:S02]  /*2430*/  IMAD.MOV.U32 R47, RZ, RZ, R208 ;  /* 0x000000ffff2f7224 */ /* 0x000fe400078e00d0 */
.L_x_33455:
[----:B------:R-:W-:Y:S05]  /*2440*/  BSYNC B0 ;  /* 0x0000000000007941 */ /* 0x000fea0003800000 */
.L_x_33453:
        /* <DEDUP_REMOVED lines=16> */
.L_x_33459:
[----:B------:R-:W-:Y:S05]  /*2550*/  BSYNC B1 ;  /* 0x0000000000017941 */ /* 0x000fea0003800000 */
.L_x_33458:
        /* <DEDUP_REMOVED lines=44> */
.L_x_33457:
[----:B------:R-:W-:Y:S05]  /*2820*/  BSYNC B0 ;  /* 0x0000000000007941 */ /* 0x000fea0003800000 */
.L_x_33456:
        /* <DEDUP_REMOVED lines=22> */
.L_x_33461:
[----:B------:R-:W-:Y:S02]  /*2990*/  IMAD.MOV.U32 R47, RZ, RZ, R208 ;  /* 0x000000ffff2f7224 */ /* 0x000fe400078e00d0 */
.L_x_33462:
[----:B------:R-:W-:Y:S05]  /*29a0*/  BSYNC B0 ;  /* 0x0000000000007941 */ /* 0x000fea0003800000 */
.L_x_33460:
        /* <DEDUP_REMOVED lines=16> */
.L_x_33466:
[----:B------:R-:W-:Y:S05]  /*2ab0*/  BSYNC B1 ;  /* 0x0000000000017941 */ /* 0x000fea0003800000 */
.L_x_33465:
        /* <DEDUP_REMOVED lines=44> */
.L_x_33464:
[----:B------:R-:W-:Y:S05]  /*2d80*/  BSYNC B0 ;  /* 0x0000000000007941 */ /* 0x000fea0003800000 */
.L_x_33463:
[----:B------:R-:W0:Y:S01]  /*2d90*/  I2F.U32 R41, R47 ;  /* 0x0000002f00297306 */ /* 0x000e220000201000 */
[----:B------:R-:W-:Y:S01]  /*2da0*/  HADD2.F32 R38, -RZ, R38.H1_H1 ;  /* 0x30000026ff267230 */ /* 0x000fe20000004100 */
[C---:B------:R-:W-:Y:S01]  /*2db0*/  ISETP.NE.AND P5, PT, R37.reuse, 0x1, PT ;  /* 0x000000012500780c */ /* 0x040fe20003fa5270 */
[----:B------:R-:W-:Y:S01]  /*2dc0*/  HADD2.F32 R81, -RZ, R146.H1_H1 ;  /* 0x30000092ff517230 */ /* 0x000fe20000004100 */
        /* <DEDUP_REMOVED lines=18> */
.L_x_33468:
[----:B------:R-:W-:Y:S02]  /*2ef0*/  MOV R38, R208 ;  /* 0x000000d000267202 */ /* 0x000fe40000000f00 */
.L_x_33469:
[----:B------:R-:W-:Y:S05]  /*2f00*/  BSYNC B0 ;  /* 0x0000000000007941 */ /* 0x000fea0003800000 */
.L_x_33467:
        /* <DEDUP_REMOVED lines=16> */
.L_x_33473:
[----:B------:R-:W-:Y:S05]  /*3010*/  BSYNC B1 ;  /* 0x0000000000017941 */ /* 0x000fea0003800000 */
.L_x_33472:
        /* <DEDUP_REMOVED lines=44> */
.L_x_33471:
[----:B------:R-:W-:Y:S05]  /*32e0*/  BSYNC B0 ;  /* 0x0000000000007941 */ /* 0x000fea0003800000 */
.L_x_33470:
[----:B------:R-:W0:Y:S01]  /*32f0*/  I2F.U32 R37, R38 ;  /* 0x0000002600257306 */ /* 0x000e220000201000 */
[----:B------:R-:W-:Y:S01]  /*3300*/  HADD2.F32 R40, -RZ, R39.H0_H0 ;  /* 0x20000027ff287230 */ /* 0x000fe20000004100 */
[----:B------:R-:W-:Y:S01]  /*3310*/  LOP3.LUT P6, RZ, R214, 0x4, RZ, 0xc0, !PT ;  /* 0x00000004d6ff7812 */ /* 0x000fe200078cc0ff */
[----:B------:R-:W-:Y:S01]  /*3320*/  HADD2.F32 R41, -RZ, R147.H0_H0 ;  /* 0x20000093ff297230 */ /* 0x000fe20000004100 */
        /* <DEDUP_REMOVED lines=19> */
.L_x_33475:
[----:B------:R-:W-:Y:S02]  /*3460*/  IMAD.MOV.U32 R47, RZ, RZ, R208 ;  /* 0x000000ffff2f7224 */ /* 0x000fe400078e00d0 */
.L_x_33476:
[----:B------:R-:W-:Y:S05]  /*3470*/  BSYNC B0 ;  /* 0x0000000000007941 */ /* 0x000fea0003800000 */
.L_x_33474:
        /* <DEDUP_REMOVED lines=18> */
.L_x_33480:
[----:B------:R-:W-:Y:S05]  /*35a0*/  BSYNC B1 ;  /* 0x0000000000017941 */ /* 0x000fea0003800000 */
.L_x_33479:
        /* <DEDUP_REMOVED lines=44> */
.L_x_33478:
[----:B------:R-:W-:Y:S05]  /*3870*/  BSYNC B0 ;  /* 0x0000000000007941 */ /* 0x000fea0003800000 */
.L_x_33477:
[----:B------:R-:W0:Y:S01]  /*3880*/  I2F.U32 R37, R47 ;  /* 0x0000002f00257306 */ /* 0x000e220000201000 */
[----:B------:R-:W-:Y:S01]  /*3890*/  HADD2.F32 R36, -RZ, R39.H1_H1 ;  /* 0x30000027ff247230 */ /* 0x000fe20000004100 */
[----:B------:R-:W-:Y:S01]  /*38a0*/  SEL R40, RZ, 0x1, P2 ;  /* 0x00000001ff287807 */ /* 0x000fe20001000000 */
[----:B------:R-:W-:Y:S01]  /*38b0*/  HADD2.F32 R83, -RZ, R147.H1_H1 ;  /* 0x30000093ff537230 */ /* 0x000fe20000004100 */
[----:B------:R-:W-:Y:S01]  /*38c0*/  LOP3.LUT P6, RZ, R214, 0x4, RZ, 0xc0, !PT ;  /* 0x00000004d6ff7812 */ /* 0x000fe200078cc0ff */
[----:B------:R-:W-:Y:S01]  /*38d0*/  HFMA2.MMA R224, -RZ, RZ, 0, 4.76837158203125e-07 ;  /* 0x00000008ffe07435 */ /* 0x000fe200000001ff */
[----:B------:R-:W-:Y:S01]  /*38e0*/  FMUL.FTZ R42, R36, R223 ;  /* 0x000000df242a7220 */ /* 0x000fe20000410000 */
[----:B------:R-:W-:Y:S01]  /*38f0*/  SEL R43, RZ, 0x10000, P5 ;  /* 0x00010000ff2b7807 */ /* 0x000fe20002800000 */
[----:B------:R-:W-:Y:S01]  /*3900*/  IMAD.WIDE.U32 R40, R40, 0x1000000, RZ ;  /* 0x0100000028287825 */ /* 0x000fe200078e00ff */
[----:B------:R-:W-:-:S02]  /*3910*/  SEL R44, RZ, 0x100, P4 ;  /* 0x00000100ff2c7807 */ /* 0x000fc40002000000 */
[----:B------:R-:W-:Y:S01]  /*3920*/  SEL R38, RZ, 0x1, P1 ;  /* 0x00000001ff267807 */ /* 0x000fe20000800000 */
[----:B------:R-:W-:Y:S01]  /*3930*/  FMUL.FTZ R42, R42, c[0x0][0x1e8] ;  /* 0x00007a002a2a7a20 */ /* 0x000fe20000410000 */
[----:B------:R-:W-:Y:S01]  /*3940*/  LOP3.LUT P5, RZ, R214, 0x8, RZ, 0xc0, !PT ;  /* 0x00000008d6ff7812 */ /* 0x000fe200078ac0ff */
[----:B------:R-:W-:Y:S01]  /*3950*/  IMAD.MOV.U32 R225, RZ, RZ, 0x20 ;  /* 0x00000020ffe17424 */ /* 0x000fe200078e00ff */
[----:B------:R-:W-:Y:S01]  /*3960*/  ISETP.NE.AND P4, PT, R46, RZ, PT ;  /* 0x000000ff2e00720c */ /* 0x000fe20003f85270 */
[----:B0-----:R-:W-:Y:S01]  /*3970*/  FFMA.FTZ R37, R37, R222, 1.1641532182693481445e-10 ;  /* 0x2f00000025257423 */ /* 0x001fe200000100de */
[----:B------:R-:W-:Y:S01]  /*3980*/  IADD3 R48, R215, 0x80, RZ ;  /* 0x00000080d7307810 */ /* 0x000fe20007ffe0ff */
[----:B------:R-:W-:-:S03]  /*3990*/  IMAD.WIDE.U32 R38, R38, 0x10000, RZ ;  /* 0x0001000026267825 */ /* 0x000fc600078e00ff */
[----:B------:R-:W-:Y:S01]  /*39a0*/  FSETP.GTU.FTZ.AND P2, PT, R37, c[0x0][0x1e4], PT ;  /* 0x0000790025007a0b */ /* 0x000fe20003f5c000 */
[----:B------:R-:W-:Y:S01]  /*39b0*/  IMAD.WIDE.U32 R46, R215, R225, c[0x0][0x188] ;  /* 0x00006200d72e7625 */ /* 0x000fe200078e00e1 */
[----:B------:R-:W-:Y:S02]  /*39c0*/  SEL R37, RZ, 0x1, P0 ;  /* 0x00000001ff257807 */ /* 0x000fe40000000000 */
[----:B------:R-:W-:Y:S02]  /*39d0*/  SEL R45, RZ, 0x1000000, P2 ;  /* 0x01000000ff2d7807 */ /* 0x000fe40001000000 */
[----:B------:R-:W-:Y:S01]  /*39e0*/  FSEL R42, R42, RZ, !P2 ;  /* 0x000000ff2a2a7208 */ /* 0x000fe20005000000 */
[----:B------:R-:W-:Y:S01]  /*39f0*/  IMAD.WIDE.U32 R36, R37, 0x100, RZ ;  /* 0x0000010025247825 */ /* 0x000fe200078e00ff */
[----:B------:R-:W-:Y:S01]  /*3a00*/  LOP3.LUT R44, R44, R45, R43, 0xfe, !PT ;  /* 0x0000002d2c2c7212 */ /* 0x000fe200078efe2b */
[----:B------:R0:W-:Y:S01]  /*3a10*/  STG.E.128 [R46.64], R84 ;  /* 0x000000542e007986 */ /* 0x0001e2000c101d04 */
[----:B------:R-:W-:Y:S01]  /*3a20*/  SEL R45, RZ, 0x1, P3 ;  /* 0x00000001ff2d7807 */ /* 0x000fe20001800000 */
[----:B------:R-:W-:Y:S01]  /*3a30*/  FMUL.FTZ R83, R42, R83 ;  /* 0x000000532a537220 */ /* 0x000fe20000410000 */
[----:B------:R-:W-:-:S02]  /*3a40*/  SEL R43, RZ, 0x1, P4 ;  /* 0x00000001ff2b7807 */ /* 0x000fc40002000000 */
[----:B------:R-:W-:Y:S01]  /*3a50*/  LOP3.LUT R41, R41, R44, R45, 0xfe, !PT ;  /* 0x0000002c29297212 */ /* 0x000fe200078efe2d */
[----:B------:R-:W-:Y:S01]  /*3a60*/  @P6 FADD.FTZ R83, R91, R83 ;  /* 0x000000535b536221 */ /* 0x000fe20000010000 */
[----:B------:R-:W-:Y:S01]  /*3a70*/  LOP3.LUT R40, R36, R40, R38, 0xfe, !PT ;  /* 0x0000002824287212 */ /* 0x000fe200078efe26 */
[----:B------:R-:W-:Y:S01]  /*3a80*/  IMAD.WIDE.U32 R44, R215, R224, c[0x0][0x190] ;  /* 0x00006400d72c7625 */ /* 0x000fe200078e00e0 */
[----:B------:R-:W-:Y:S02]  /*3a90*/  LOP3.LUT R41, R37, R41, R39, 0xfe, !PT ;  /* 0x0000002925297212 */ /* 0x000fe400078efe27 */
        /* <DEDUP_REMOVED lines=20> */
.L_x_33482:
[----:B0-----:R-:W-:Y:S02]  /*3be0*/  IMAD.MOV.U32 R51, RZ, RZ, R208 ;  /* 0x000000ffff337224 */ /* 0x001fe400078e00d0 */
.L_x_33483:
[----:B------:R-:W-:Y:S05]  /*3bf0*/  BSYNC B0 ;  /* 0x0000000000007941 */ /* 0x000fea0003800000 */
.L_x_33481:
        /* <DEDUP_REMOVED lines=16> */
.L_x_33487:
[----:B------:R-:W-:Y:S05]  /*3d00*/  BSYNC B1 ;  /* 0x0000000000017941 */ /* 0x000fea0003800000 */
.L_x_33486:
        /* <DEDUP_REMOVED lines=44> */
.L_x_33485:
[----:B------:R-:W-:Y:S05]  /*3fd0*/  BSYNC B0 ;  /* 0x0000000000007941 */ /* 0x000fea0003800000 */
.L_x_33484:
[----:B------:R-:W0:Y:S01]  /*3fe0*/  I2F.U32 R41, R51 ;  /* 0x0000003300297306 */ /* 0x000e220000201000 */
[----:B-----5:R-:W-:Y:S01]  /*3ff0*/  HADD2.F32 R40, -RZ, R36.H0_H0 ;  /* 0x20000024ff287230 */ /* 0x020fe20000004100 */
[----:B------:R-:W-:Y:S04]  /*4000*/  BSSY B0, `(.L_x_33488) ;  /* 0x0000016000007945 */ /* 0x000fe80003800000 */
[----:B------:R-:W-:-:S04]  /*4010*/  FMUL.FTZ R40, R40, R223 ;  /* 0x000000df28287220 */ /* 0x000fc80000410000 */
[----:B------:R-:W-:Y:S02]  /*4020*/  FMUL.FTZ R40, R40, c[0x0][0x1e8] ;  /* 0x00007a0028287a20 */ /* 0x000fe40000410000 */
[----:B0-----:R-:W-:-:S05]  /*4030*/  FFMA.FTZ R41, R41, R222, 1.1641532182693481445e-10 ;  /* 0x2f00000029297423 */ /* 0x001fca00000100de */
[----:B------:R-:W-:Y:S01]  /*4040*/  FSETP.GTU.FTZ.AND P0, PT, R41, c[0x0][0x1e4], PT ;  /* 0x0000790029007a0b */ /* 0x000fe20003f1c000 */
[----:B------:R-:W-:-:S03]  /*4050*/  HADD2.F32 R41, -RZ, R140.H0_H0 ;  /* 0x2000008cff297230 */ /* 0x000fc60000004100 */
        /* <DEDUP_REMOVED lines=15> */
.L_x_33489:
[----:B------:R-:W-:Y:S02]  /*4150*/  IMAD.MOV.U32 R47, RZ, RZ, R208 ;  /* 0x000000ffff2f7224 */ /* 0x000fe400078e00d0 */
.L_x_33490:
[----:B------:R-:W-:Y:S05]  /*4160*/  BSYNC B0 ;  /* 0x0000000000007941 */ /* 0x000fea0003800000 */
.L_x_33488:
        /* <DEDUP_REMOVED lines=16> */
.L_x_33494:
[----:B------:R-:W-:Y:S05]  /*4270*/  BSYNC B1 ;  /* 0x0000000000017941 */ /* 0x000fea0003800000 */
.L_x_33493:
        /* <DEDUP_REMOVED lines=44> */
.L_x_33492:
[----:B------:R-:W-:Y:S05]  /*4540*/  BSYNC B0 ;  /* 0x0000000000007941 */ /* 0x000fea0003800000 */
.L_x_33491:
        /* <DEDUP_REMOVED lines=22> */
.L_x_33496:
[----:B------:R-:W-:Y:S02]  /*46b0*/  MOV R47, R208 ;  /* 0x000000d0002f7202 */ /* 0x000fe40000000f00 */
.L_x_33497:
[----:B------:R-:W-:Y:S05]  /*46c0*/  BSYNC B0 ;  /* 0x0000000000007941 */ /* 0x000fea0003800000 */
.L_x_33495:
        /* <DEDUP_REMOVED lines=16> */
.L_x_33501:
[----:B------:R-:W-:Y:S05]  /*47d0*/  BSYNC B1 ;  /* 0x0000000000017941 */ /* 0x000fea0003800000 */
.L_x_33500:
        /* <DEDUP_REMOVED lines=44> */
.L_x_33499:
[----:B------:R-:W-:Y:S05]  /*4aa0*/  BSYNC B0 ;  /* 0x0000000000007941 */ /* 0x000fea0003800000 */
.L_x_33498:
        /* <DEDUP_REMOVED lines=22> */
.L_x_33503:
[----:B------:R-:W-:Y:S02]  /*4c10*/  IMAD.MOV.U32 R47, RZ, RZ, R208 ;  /* 0x000000ffff2f7224 */ /* 0x000fe400078e00d0 */
.L_x_33504:
[----:B------:R-:W-:Y:S05]  /*4c20*/  BSYNC B0 ;  /* 0x0000000000007941 */ /* 0x000fea0003800000 */
.L_x_33502:
        /* <DEDUP_REMOVED lines=16> */
.L_x_33508:
[----:B------:R-:W-:Y:S05]  /*4d30*/  BSYNC B1 ;  /* 0x0000000000017941 */ /* 0x000fea0003800000 */
.L_x_33507:
        /* <DEDUP_REMOVED lines=44> */
.L_x_33506:
[----:B------:R-:W-:Y:S05]  /*5000*/  BSYNC B0 ;  /* 0x0000000000007941 */ /* 0x000fea0003800000 */
.L_x_33505:
        /* <DEDUP_REMOVED lines=22> */
.L_x_33510:
[----:B------:R-:W-:Y:S02]  /*5170*/  IMAD.MOV.U32 R47, RZ, RZ, R208 ;  /* 0x000000ffff2f7224 */ /* 0x000fe400078e00d0 */
.L_x_33511:
[----:B------:R-:W-:Y:S05]  /*5180*/  BSYNC B0 ;  /* 0x0000000000007941 */ /* 0x000fea0003800000 */
.L_x_33509:
        /* <DEDUP_REMOVED lines=16> */
.L_x_33515:
[----:B------:R-:W-:Y:S05]  /*5290*/  BSYNC B1 ;  /* 0x0000000000017941 */ /* 0x000fea0003800000 */
.L_x_33514:
        /* <DEDUP_REMOVED lines=44> */
.L_x_33513:
[----:B------:R-:W-:Y:S05]  /*5560*/  BSYNC B0 ;  /* 0x0000000000007941 */ /* 0x000fea0003800000 */
.L_x_33512:
        /* <DEDUP_REMOVED lines=22> */
.L_x_33517:
[----:B------:R-:W-:Y:S02]  /*56d0*/  MOV R47, R208 ;  /* 0x000000d0002f7202 */ /* 0x000fe40000000f00 */
.L_x_33518:
[----:B------:R-:W-:Y:S05]  /*56e0*/  BSYNC B0 ;  /* 0x0000000000007941 */ /* 0x000fea0003800000 */
.L_x_33516:
        /* <DEDUP_REMOVED lines=16> */
.L_x_33522:
[----:B------:R-:W-:Y:S05]  /*57f0*/  BSYNC B1 ;  /* 0x0000000000017941 */ /* 0x000fea0003800000 */
.L_x_33521:
        /* <DEDUP_REMOVED lines=44> */
.L_x_33520:
[----:B------:R-:W-:Y:S05]  /*5ac0*/  BSYNC B0 ;  /* 0x0000000000007941 */ /* 0x000fea0003800000 */
.L_x_33519:
        /* <DEDUP_REMOVED lines=22> */
.L_x_33524:
[----:B------:R-:W-:Y:S02]  /*5c30*/  IMAD.MOV.U32 R38, RZ, RZ, R208 ;  /* 0x000000ffff267224 */ /* 0x000fe400078e00d0 */
.L_x_33525:
[----:B------:R-:W-:Y:S05]  /*5c40*/  BSYNC B0 ;  /* 0x0000000000007941 */ /* 0x000fea0003800000 */
.L_x_33523:
        /* <DEDUP_REMOVED lines=16> */
.L_x_33529:
[----:B------:R-:W-:Y:S05]  /*5d50*/  BSYNC B1 ;  /* 0x0000000000017941 */ /* 0x000fea0003800000 */
.L_x_33528:
        /* <DEDUP_REMOVED lines=44> */
.L_x_33527:
[----:B------:R-:W-:Y:S05]  /*6020*/  BSYNC B0 ;  /* 0x0000000000007941 */ /* 0x000fea0003800000 */
.L_x_33526:
        /* <DEDUP_REMOVED lines=23> */
.L_x_33531:
[----:B------:R-:W-:Y:S02]  /*61a0*/  IMAD.MOV.U32 R47, RZ, RZ, R208 ;  /* 0x000000ffff2f7224 */ /* 0x000fe400078e00d0 */
.L_x_33532:
[----:B------:R-:W-:Y:S05]  /*61b0*/  BSYNC B0 ;  /* 0x0000000000007941 */ /* 0x000fea0003800000 */
.L_x_33530:
        /* <DEDUP_REMOVED lines=18> */
.L_x_33536:
[----:B------:R-:W-:Y:S05]  /*62e0*/  BSYNC B1 ;  /* 0x0000000000017941 */ /* 0x000fea0003800000 */
.L_x_33535:
        /* <DEDUP_REMOVED lines=44> */
.L_x_33534:
[----:B------:R-:W-:Y:S05]  /*65b0*/  BSYNC B0 ;  /* 0x0000000000007941 */ /* 0x000fea0003800000 */
.L_x_33533:
[----:B------:R-:W0:Y:S01]  /*65c0*/  I2F.U32 R37, R47 ;  /* 0x0000002f00257306 */ /* 0x000e220000201000 */
[----:B------:R-:W-:Y:S01]  /*65d0*/  HADD2.F32 R36, -RZ, R39.H1_H1 ;  /* 0x30000027ff247230 */ /* 0x000fe20000004100 */
[----:B------:R-:W-:Y:S01]  /*65e0*/  SEL R38, RZ, 0x1, P1 ;  /* 0x00000001ff267807 */ /* 0x000fe20000800000 */
[----:B------:R-:W-:Y:S01]  /*65f0*/  HADD2.F32 R75, -RZ, R143.H1_H1 ;  /* 0x3000008fff4b7230 */ /* 0x000fe20000004100 */
[----:B------:R-:W-:Y:S02]  /*6600*/  SEL R40, RZ, 0x1, P2 ;  /* 0x00000001ff287807 */ /* 0x000fe40001000000 */
[----:B------:R-:W-:Y:S01]  /*6610*/  FMUL.FTZ R42, R36, R223 ;  /* 0x000000df242a7220 */ /* 0x000fe20000410000 */
        /* <DEDUP_REMOVED lines=8> */
[----:B------:R-:W-:Y:S01]  /*66a0*/  IADD3 R49, R215, 0x100, RZ ;  /* 0x00000100d7317810 */ /* 0x000fe20007ffe0ff */
[----:B------:R-:W-:Y:S01]  /*66b0*/  FMUL.FTZ R42, R42, c[0x0][0x1e8] ;  /* 0x00007a002a2a7a20 */ /* 0x000fe20000410000 */
[----:B------:R-:W-:Y:S02]  /*66c0*/  SEL R43, RZ, 0x1, P2 ;  /* 0x00000001ff2b7807 */ /* 0x000fe40001000000 */
[----:B------:R-:W-:-:S02]  /*66d0*/  FSETP.GTU.FTZ.AND P1, PT, R37, c[0x0][0x1e4], PT ;  /* 0x0000790025007a0b */ /* 0x000fc40003f3c000 */
[----:B------:R-:W-:Y:S02]  /*66e0*/  SEL R37, RZ, 0x1, P0 ;  /* 0x00000001ff257807 */ /* 0x000fe40000000000 */
[----:B------:R-:W-:Y:S02]  /*66f0*/  SEL R46, RZ, 0x1000000, P1 ;  /* 0x01000000ff2e7807 */ /* 0x000fe40000800000 */
[----:B------:R-:W-:Y:S01]  /*6700*/  FSEL R42, R42, RZ, !P1 ;  /* 0x000000ff2a2a7208 */ /* 0x000fe20004800000 */
[----:B------:R-:W-:-:S04]  /*6710*/  IMAD.WIDE.U32 R36, R37, 0x100, RZ ;  /* 0x0000010025247825 */ /* 0x000fc800078e00ff */
[----:B------:R-:W-:Y:S01]  /*6720*/  FMUL.FTZ R75, R42, R75 ;  /* 0x0000004b2a4b7220 */ /* 0x000fe20000410000 */
[----:B------:R-:W-:Y:S02]  /*6730*/  LOP3.LUT R40, R36, R40, R38, 0xfe, !PT ;  /* 0x0000002824287212 */ /* 0x000fe400078efe26 */
[----:B------:R-:W-:Y:S01]  /*6740*/  LOP3.LUT R36, R44, R46, R45, 0xfe, !PT ;  /* 0x0000002e2c247212 */ /* 0x000fe200078efe2d */
[----:B------:R-:W-:Y:S01]  /*6750*/  IMAD.WIDE.U32 R46, R48, R225, c[0x0][0x188] ;  /* 0x00006200302e7625 */ /* 0x000fe200078e00e1 */
[----:B------:R-:W-:Y:S02]  /*6760*/  SEL R45, RZ, 0x1, P3 ;  /* 0x00000001ff2d7807 */ /* 0x000fe40001800000 */
[----:B------:R-:W-:Y:S01]  /*6770*/  LOP3.LUT R40, R40, R43, RZ, 0xfc, !PT ;  /* 0x0000002b28287212 */ /* 0x000fe200078efcff */
[----:B------:R-:W-:Y:S01]  /*6780*/  @P6 FADD.FTZ R75, R91, R75 ;  /* 0x0000004b5b4b6221 */ /* 0x000fe20000010000 */
[----:B------:R-:W-:Y:S01]  /*6790*/  LOP3.LUT R41, R41, R36, R45, 0xfe, !PT ;  /* 0x0000002429297212 */ /* 0x000fe200078efe2d */
[----:B------:R-:W-:Y:S01]  /*67a0*/  IMAD.WIDE.U32 R44, R48, R224, c[0x0][0x190] ;  /* 0x00006400302c7625 */ /* 0x000fe200078e00e0 */
[----:B------:R0:W-:Y:S02]  /*67b0*/  STG.E.128 [R46.64], R76 ;  /* 0x0000004c2e007986 */ /* 0x0001e4000c101d04 */
[----:B------:R-:W-:Y:S01]  /*67c0*/  LOP3.LUT R41, R37, R41, R39, 0xfe, !PT ;  /* 0x0000002925297212 */ /* 0x000fe200078efe27 */
        /* <DEDUP_REMOVED lines=19> */
.L_x_33538:
[----:B0-----:R-:W-:Y:S02]  /*6900*/  MOV R51, R208 ;  /* 0x000000d000337202 */ /* 0x001fe40000000f00 */
.L_x_33539:
[----:B------:R-:W-:Y:S05]  /*6910*/  BSYNC B0 ;  /* 0x0000000000007941 */ /* 0x000fea0003800000 */
.L_x_33537:
        /* <DEDUP_REMOVED lines=16> */
.L_x_33543:
[----:B------:R-:W-:Y:S05]  /*6a20*/  BSYNC B1 ;  /* 0x0000000000017941 */ /* 0x000fea0003800000 */
.L_x_33542:
        /* <DEDUP_REMOVED lines=44> */
.L_x_33541:
[----:B------:R-:W-:Y:S05]  /*6cf0*/  BSYNC B0 ;  /* 0x0000000000007941 */ /* 0x000fea0003800000 */
.L_x_33540:
        /* <DEDUP_REMOVED lines=24> */
.L_x_33545:
[----:B------:R-:W-:Y:S02]  /*6e80*/  IMAD.MOV.U32 R50, RZ, RZ, R208 ;  /* 0x000000ffff327224 */ /* 0x000fe400078e00d0 */
.L_x_33546:
[----:B------:R-:W-:Y:S05]  /*6e90*/  BSYNC B0 ;  /* 0x0000000000007941 */ /* 0x000fea0003800000 */
.L_x_33544:
        /* <DEDUP_REMOVED lines=16> */
.L_x_33550:
[----:B------:R-:W-:Y:S05]  /*6fa0*/  BSYNC B1 ;  /* 0x0000000000017941 */ /* 0x000fea0003800000 */
.L_x_33549:
        /* <DEDUP_REMOVED lines=44> */
.L_x_33548:
[----:B------:R-:W-:Y:S05]  /*7270*/  BSYNC B0 ;  /* 0x0000000000007941 */ /* 0x000fea0003800000 */
.L_x_33547:
        /* <DEDUP_REMOVED lines=22> */
.L_x_33552:
[----:B------:R-:W-:Y:S02]  /*73e0*/  IMAD.MOV.U32 R48, RZ, RZ, R208 ;  /* 0x000000ffff307224 */ /* 0x000fe400078e00d0 */
.L_x_33553:
[----:B------:R-:W-:Y:S05]  /*73f0*/  BSYNC B0 ;  /* 0x0000000000007941 */ /* 0x000fea0003800000 */
.L_x_33551:
        /* <DEDUP_REMOVED lines=16> */
.L_x_33557:
[----:B------:R-:W-:Y:S05]  /*7500*/  BSYNC B1 ;  /* 0x0000000000017941 */ /* 0x000fea0003800000 */
.L_x_33556:
        /* <DEDUP_REMOVED lines=44> */
.L_x_33555:
[----:B------:R-:W-:Y:S05]  /*77d0*/  BSYNC B0 ;  /* 0x0000000000007941 */ /* 0x000fea0003800000 */
.L_x_33554:
        /* <DEDUP_REMOVED lines=22> */
.L_x_33559:
[----:B------:R-:W-:Y:S02]  /*7940*/  MOV R48, R208 ;  /* 0x000000d000307202 */ /* 0x000fe40000000f00 */
.L_x_33560:
[----:B------:R-:W-:Y:S05]  /*7950*/  BSYNC B0 ;  /* 0x0000000000007941 */ /* 0x000fea0003800000 */
.L_x_33558:
        /* <DEDUP_REMOVED lines=16> */
.L_x_33564:
[----:B------:R-:W-:Y:S05]  /*7a60*/  BSYNC B1 ;  /* 0x0000000000017941 */ /* 0x000fea0003800000 */
.L_x_33563:
        /* <DEDUP_REMOVED lines=44> */
.L_x_33562:
[----:B------:R-:W-:Y:S05]  /*7d30*/  BSYNC B0 ;  /* 0x0000000000007941 */ /* 0x000fea0003800000 */
.L_x_33561:
        /* <DEDUP_REMOVED lines=22> */
.L_x_33566:
[----:B------:R-:W-:Y:S02]  /*7ea0*/  IMAD.MOV.U32 R46, RZ, RZ, R208 ;  /* 0x000000ffff2e7224 */ /* 0x000fe400078e00d0 */
.L_x_33567:
[----:B------:R-:W-:Y:S05]  /*7eb0*/  BSYNC B0 ;  /* 0x0000000000007941 */ /* 0x000fea0003800000 */
.L_x_33565:
        /* <DEDUP_REMOVED lines=16> */
.L_x_33571:
[----:B------:R-:W-:Y:S05]  /*7fc0*/  BSYNC B1 ;  /* 0x0000000000017941 */ /* 0x000fea0003800000 */
.L_x_33570:
        /* <DEDUP_REMOVED lines=44> */
.L_x_33569:
[----:B------:R-:W-:Y:S05]  /*8290*/  BSYNC B0 ;  /* 0x0000000000007941 */ /* 0x000fea0003800000 */
.L_x_33568:
        /* <DEDUP_REMOVED lines=22> */
.L_x_33573:
[----:B------:R-:W-:Y:S02]  /*8400*/  IMAD.MOV.U32 R46, RZ, RZ, R208 ;  /* 0x000000ffff2e7224 */ /* 0x000fe400078e00d0 */
.L_x_33574:
[----:B------:R-:W-:Y:S05]  /*8410*/  BSYNC B0 ;  /* 0x0000000000007941 */ /* 0x000fea0003800000 */
.L_x_33572:
        /* <DEDUP_REMOVED lines=16> */
.L_x_33578:
[----:B------:R-:W-:Y:S05]  /*8520*/  BSYNC B1 ;  /* 0x0000000000017941 */ /* 0x000fea0003800000 */
.L_x_33577:
        /* <DEDUP_REMOVED lines=44> */
.L_x_33576:
[----:B------:R-:W-:Y:S05]  /*87f0*/  BSYNC B0 ;  /* 0x0000000000007941 */ /* 0x000fea0003800000 */
.L_x_33575:
        /* <DEDUP_REMOVED lines=22> */
.L_x_33580:
[----:B------:R-:W-:Y:S02]  /*8960*/  MOV R38, R208 ;  /* 0x000000d000267202 */ /* 0x000fe40000000f00 */
.L_x_33581:
[----:B------:R-:W-:Y:S05]  /*8970*/  BSYNC B0 ;  /* 0x0000000000007941 */ /* 0x000fea0003800000 */
.L_x_33579:
        /* <DEDUP_REMOVED lines=16> */
.L_x_33585:
[----:B------:R-:W-:Y:S05]  /*8a80*/  BSYNC B1 ;  /* 0x0000000000017941 */ /* 0x000fea0003800000 */
.L_x_33584:
        /* <DEDUP_REMOVED lines=44> */
.L_x_33583:
[----:B------:R-:W-:Y:S05]  /*8d50*/  BSYNC B0 ;  /* 0x0000000000007941 */ /* 0x000fea0003800000 */
.L_x_33582:
        /* <DEDUP_REMOVED lines=23> */
.L_x_33587:
[----:B------:R-:W-:Y:S02]  /*8ed0*/  IMAD.MOV.U32 R46, RZ, RZ, R208 ;  /* 0x000000ffff2e7224 */ /* 0x000fe400078e00d0 */
.L_x_33588:
[----:B------:R-:W-:Y:S05]  /*8ee0*/  BSYNC B0 ;  /* 0x0000000000007941 */ /* 0x000fea0003800000 */
.L_x_33586:
        /* <DEDUP_REMOVED lines=18> */
.L_x_33592:
[----:B------:R-:W-:Y:S05]  /*9010*/  BSYNC B1 ;  /* 0x0000000000017941 */ /* 0x000fea0003800000 */
.L_x_33591:
        /* <DEDUP_REMOVED lines=44> */
.L_x_33590:
[----:B------:R-:W-:Y:S05]  /*92e0*/  BSYNC B0 ;  /* 0x0000000000007941 */ /* 0x000fea0003800000 */
.L_x_33589:
[----:B------:R-:W0:Y:S01]  /*92f0*/  I2F.U32 R37, R46 ;  /* 0x0000002e00257306 */ /* 0x000e220000201000 */
[----:B------:R-:W-:Y:S01]  /*9300*/  HADD2.F32 R36, -RZ, R39.H1_H1 ;  /* 0x30000027ff247230 */ /* 0x000fe20000004100 */
[----:B------:R-:W-:Y:S01]  /*9310*/  SEL R38, RZ, 0x1, P1 ;  /* 0x00000001ff267807 */ /* 0x000fe20000800000 */
[----:B------:R-:W-:Y:S01]  /*9320*/  HADD2.F32 R67, -RZ, R139.H1_H1 ;  /* 0x3000008bff437230 */ /* 0x000fe20000004100 */
[----:B------:R-:W-:Y:S02]  /*9330*/  SEL R40, RZ, 0x1, P2 ;  /* 0x00000001ff287807 */ /* 0x000fe40001000000 */
[----:B------:R-:W-:Y:S01]  /*9340*/  FMUL.FTZ R42, R36, R223 ;  /* 0x000000df242a7220 */ /* 0x000fe20000410000 */
[----:B------:R-:W-:Y:S01]  /*9350*/  LOP3.LUT P6, RZ, R214, 0x4, RZ, 0xc0, !PT ;  /* 0x00000004d6ff7812 */ /* 0x000fe200078cc0ff */
[----:B------:R-:W-:Y:S01]  /*9360*/  IMAD.WIDE.U32 R38, R38, 0x10000, RZ ;  /* 0x0001000026267825 */ /* 0x000fe200078e00ff */
[----:B------:R-:W-:-:S02]  /*9370*/  SEL R45, RZ, 0x10000, P5 ;  /* 0x00010000ff2d7807 */ /* 0x000fc40002800000 */
[----:B------:R-:W-:Y:S01]  /*9380*/  SEL R44, RZ, 0x100, P4 ;  /* 0x00000100ff2c7807 */ /* 0x000fe20002000000 */
[----:B------:R-:W-:Y:S01]  /*9390*/  IMAD.WIDE.U32 R40, R40, 0x1000000, RZ ;  /* 0x0100000028287825 */ /* 0x000fe200078e00ff */
[C---:B------:R-:W-:Y:S02]  /*93a0*/  LOP3.LUT P5, RZ, R214.reuse, 0x8, RZ, 0xc0, !PT ;  /* 0x00000008d6ff7812 */ /* 0x040fe400078ac0ff */
        /* <DEDUP_REMOVED lines=40> */
.L_x_33594:
[----:B0-----:R-:W-:Y:S02]  /*9630*/  IMAD.MOV.U32 R49, RZ, RZ, R208 ;  /* 0x000000ffff317224 */ /* 0x001fe400078e00d0 */
.L_x_33595:
[----:B------:R-:W-:Y:S05]  /*9640*/  BSYNC B0 ;  /* 0x0000000000007941 */ /* 0x000fea0003800000 */
.L_x_33593:
        /* <DEDUP_REMOVED lines=16> */
.L_x_33599:
[----:B------:R-:W-:Y:S05]  /*9750*/  BSYNC B1 ;  /* 0x0000000000017941 */ /* 0x000fea0003800000 */
.L_x_33598:
        /* <DEDUP_REMOVED lines=44> */
.L_x_33597:
[----:B------:R-:W-:Y:S05]  /*9a20*/  BSYNC B0 ;  /* 0x0000000000007941 */ /* 0x000fea0003800000 */
.L_x_33596:
        /* <DEDUP_REMOVED lines=24> */
.L_x_33601:
[----:B------:R-:W-:Y:S02]  /*9bb0*/  MOV R49, R208 ;  /* 0x000000d000317202 */ /* 0x000fe40000000f00 */
.L_x_33602:
[----:B------:R-:W-:Y:S05]  /*9bc0*/  BSYNC B0 ;  /* 0x0000000000007941 */ /* 0x000fea0003800000 */
.L_x_33600:
        /* <DEDUP_REMOVED lines=16> */
.L_x_33606:
[----:B------:R-:W-:Y:S05]  /*9cd0*/  BSYNC B1 ;  /* 0x0000000000017941 */ /* 0x000fea0003800000 */
.L_x_33605:
        /* <DEDUP_REMOVED lines=44> */
.L_x_33604:
[----:B------:R-:W-:Y:S05]  /*9fa0*/  BSYNC B0 ;  /* 0x0000000000007941 */ /* 0x000fea0003800000 */
.L_x_33603:
        /* <DEDUP_REMOVED lines=22> */
.L_x_33608:
[----:B------:R-:W-:Y:S02]  /*a110*/  IMAD.MOV.U32 R36, RZ, RZ, R208 ;  /* 0x000000ffff247224 */ /* 0x000fe400078e00d0 */
.L_x_33609:
[----:B------:R-:W-:Y:S05]  /*a120*/  BSYNC B0 ;  /* 0x0000000000007941 */ /* 0x000fea0003800000 */
.L_x_33607:
        /* <DEDUP_REMOVED lines=16> */
.L_x_33613:
[----:B------:R-:W-:Y:S05]  /*a230*/  BSYNC B1 ;  /* 0x0000000000017941 */ /* 0x000fea0003800000 */
.L_x_33612:
        /* <DEDUP_REMOVED lines=44> */
.L_x_33611:
[----:B------:R-:W-:Y:S05]  /*a500*/  BSYNC B0 ;  /* 0x0000000000007941 */ /* 0x000fea0003800000 */
.L_x_33610:
        /* <DEDUP_REMOVED lines=22> */
.L_x_33615:
[----:B------:R-:W-:Y:S02]  /*a670*/  IMAD.MOV.U32 R36, RZ, RZ, R208 ;  /* 0x000000ffff247224 */ /* 0x000fe400078e00d0 */
.L_x_33616:
[----:B------:R-:W-:Y:S05]  /*a680*/  BSYNC B0 ;  /* 0x0000000000007941 */ /* 0x000fea0003800000 */
.L_x_33614:
        /* <DEDUP_REMOVED lines=16> */
.L_x_33620:
[----:B------:R-:W-:Y:S05]  /*a790*/  BSYNC B1 ;  /* 0x0000000000017941 */ /* 0x000fea0003800000 */
.L_x_33619:
        /* <DEDUP_REMOVED lines=44> */
.L_x_33618:
[----:B------:R-:W-:Y:S05]  /*aa60*/  BSYNC B0 ;  /* 0x0000000000007941 */ /* 0x000fea0003800000 */
.L_x_33617:
        /* <DEDUP_REMOVED lines=22> */
.L_x_33622:
[----:B------:R-:W-:Y:S02]  /*abd0*/  IMAD.MOV.U32 R46, RZ, RZ, R208 ;  /* 0x000000ffff2e7224 */ /* 0x000fe400078e00d0 */
.L_x_33623:
[----:B------:R-:W-:Y:S05]  /*abe0*/  BSYNC B0 ;  /* 0x0000000000007941 */ /* 0x000fea0003800000 */
.L_x_33621:
        /* <DEDUP_REMOVED lines=16> */
.L_x_33627:
[----:B------:R-:W-:Y:S05]  /*acf0*/  BSYNC B1 ;  /* 0x0000000000017941 */ /* 0x000fea0003800000 */
.L_x_33626:
        /* <DEDUP_REMOVED lines=44> */
.L_x_33625:
[----:B------:R-:W-:Y:S05]  /*afc0*/  BSYNC B0 ;  /* 0x0000000000007941 */ /* 0x000fea0003800000 */
.L_x_33624:
        /* <DEDUP_REMOVED lines=22> */
.L_x_33629:
[----:B------:R-:W-:Y:S02]  /*b130*/  IMAD.MOV.U32 R46, RZ, RZ, R208 ;  /* 0x000000ffff2e7224 */ /* 0x000fe400078e00d0 */
.L_x_33630:
[----:B------:R-:W-:Y:S05]  /*b140*/  BSYNC B0 ;  /* 0x0000000000007941 */ /* 0x000fea0003800000 */
.L_x_33628:
        /* <DEDUP_REMOVED lines=16> */
.L_x_33634:
[----:B------:R-:W-:Y:S05]  /*b250*/  BSYNC B1 ;  /* 0x0000000000017941 */ /* 0x000fea0003800000 */
.L_x_33633:
        /* <DEDUP_REMOVED lines=44> */
.L_x_33632:
[----:B------:R-:W-:Y:S05]  /*b520*/  BSYNC B0 ;  /* 0x0000000000007941 */ /* 0x000fea0003800000 */
.L_x_33631:
        /* <DEDUP_REMOVED lines=22> */
.L_x_33636:
[----:B------:R-:W-:Y:S02]  /*b690*/  IMAD.MOV.U32 R38, RZ, RZ, R208 ;  /* 0x000000ffff267224 */ /* 0x000fe400078e00d0 */
.L_x_33637:
[----:B------:R-:W-:Y:S05]  /*b6a0*/  BSYNC B0 ;  /* 0x0000000000007941 */ /* 0x000fea0003800000 */
.L_x_33635:
        /* <DEDUP_REMOVED lines=16> */
.L_x_33641:
[----:B------:R-:W-:Y:S05]  /*b7b0*/  BSYNC B1 ;  /* 0x0000000000017941 */ /* 0x000fea0003800000 */
.L_x_33640:
        /* <DEDUP_REMOVED lines=44> */
.L_x_33639:
[----:B------:R-:W-:Y:S05]  /*ba80*/  BSYNC B0 ;  /* 0x0000000000007941 */ /* 0x000fea0003800000 */
.L_x_33638:
        /* <DEDUP_REMOVED lines=23> */
.L_x_33643:
[----:B------:R-:W-:Y:S02]  /*bc00*/  IMAD.MOV.U32 R46, RZ, RZ, R208 ;  /* 0x000000ffff2e7224 */ /* 0x000fe400078e00d0 */
.L_x_33644:
[----:B------:R-:W-:Y:S05]  /*bc10*/  BSYNC B0 ;  /* 0x0000000000007941 */ /* 0x000fea0003800000 */
.L_x_33642:
        /* <DEDUP_REMOVED lines=18> */
.L_x_33648:
[----:B------:R-:W-:Y:S05]  /*bd40*/  BSYNC B1 ;  /* 0x0000000000017941 */ /* 0x000fea0003800000 */
.L_x_33647:
        /* <DEDUP_REMOVED lines=44> */
.L_x_33646:
[----:B------:R-:W-:Y:S05]  /*c010*/  BSYNC B0 ;  /* 0x0000000000007941 */ /* 0x000fea0003800000 */
.L_x_33645:
        /* <DEDUP_REMOVED lines=52> */
.L_x_33650:
[----:B0-----:R-:W-:Y:S02]  /*c360*/  IMAD.MOV.U32 R48, RZ, RZ, R208 ;  /* 0x000000ffff307224 */ /* 0x001fe400078e00d0 */
.L_x_33651:
[----:B------:R-:W-:Y:S05]  /*c370*/  BSYNC B0 ;  /* 0x0000000000007941 */ /* 0x000fea0003800000 */
.L_x_33649:
        /* <DEDUP_REMOVED lines=16> */
.L_x_33655:
[----:B------:R-:W-:Y:S05]  /*c480*/  BSYNC B1 ;  /* 0x0000000000017941 */ /* 0x000fea0003800000 */
.L_x_33654:
        /* <DEDUP_REMOVED lines=44> */
.L_x_33653:
[----:B------:R-:W-:Y:S05]  /*c750*/  BSYNC B0 ;  /* 0x0000000000007941 */ /* 0x000fea0003800000 */
.L_x_33652:
        /* <DEDUP_REMOVED lines=24> */
.L_x_33657:
[----:B------:R-:W-:Y:S02]  /*c8e0*/  IMAD.MOV.U32 R48, RZ, RZ, R208 ;  /* 0x000000ffff307224 */ /* 0x000fe400078e00d0 */
.L_x_33658:
[----:B------:R-:W-:Y:S05]  /*c8f0*/  BSYNC B0 ;  /* 0x0000000000007941 */ /* 0x000fea0003800000 */
.L_x_33656:
        /* <DEDUP_REMOVED lines=16> */
.L_x_33662:
[----:B------:R-:W-:Y:S05]  /*ca00*/  BSYNC B1 ;  /* 0x0000000000017941 */ /* 0x000fea0003800000 */
.L_x_33661:
        /* <DEDUP_REMOVED lines=44> */
.L_x_33660:
[----:B------:R-:W-:Y:S05]  /*ccd0*/  BSYNC B0 ;  /* 0x0000000000007941 */ /* 0x000fea0003800000 */
.L_x_33659:
        /* <DEDUP_REMOVED lines=22> */
.L_x_33664:
[----:B------:R-:W-:Y:S02]  /*ce40*/  IMAD.MOV.U32 R36, RZ, RZ, R208 ;  /* 0x000000ffff247224 */ /* 0x000fe400078e00d0 */
.L_x_33665:
[----:B------:R-:W-:Y:S05]  /*ce50*/  BSYNC B0 ;  /* 0x0000000000007941 */ /* 0x000fea0003800000 */
.L_x_33663:
        /* <DEDUP_REMOVED lines=16> */
.L_x_33669:
[----:B------:R-:W-:Y:S05]  /*cf60*/  BSYNC B1 ;  /* 0x0000000000017941 */ /* 0x000fea0003800000 */
.L_x_33668:
        /* <DEDUP_REMOVED lines=44> */
.L_x_33667:
[----:B------:R-:W-:Y:S05]  /*d230*/  BSYNC B0 ;  /* 0x0000000000007941 */ /* 0x000fea0003800000 */
.L_x_33666:
        /* <DEDUP_REMOVED lines=22> */
.L_x_33671:
[----:B------:R-:W-:Y:S02]  /*d3a0*/  IMAD.MOV.U32 R36, RZ, RZ, R208 ;  /* 0x000000ffff247224 */ /* 0x000fe400078e00d0 */
.L_x_33672:
[----:B------:R-:W-:Y:S05]  /*d3b0*/  BSYNC B0 ;  /* 0x0000000000007941 */ /* 0x000fea0003800000 */
.L_x_33670:
        /* <DEDUP_REMOVED lines=16> */
.L_x_33676:
[----:B------:R-:W-:Y:S05]  /*d4c0*/  BSYNC B1 ;  /* 0x0000000000017941 */ /* 0x000fea0003800000 */
.L_x_33675:
        /* <DEDUP_REMOVED lines=44> */
.L_x_33674:
[----:B------:R-:W-:Y:S05]  /*d790*/  BSYNC B0 ;  /* 0x0000000000007941 */ /* 0x000fea0003800000 */
.L_x_33673:
        /* <DEDUP_REMOVED lines=22> */
.L_x_33678:
[----:B------:R-:W-:Y:S02]  /*d900*/  IMAD.MOV.U32 R46, RZ, RZ, R208 ;  /* 0x000000ffff2e7224 */ /* 0x000fe400078e00d0 */
.L_x_33679:
[----:B------:R-:W-:Y:S05]  /*d910*/  BSYNC B0 ;  /* 0x0000000000007941 */ /* 0x000fea0003800000 */
.L_x_33677:
        /* <DEDUP_REMOVED lines=16> */
.L_x_33683:
[----:B------:R-:W-:Y:S05]  /*da20*/  BSYNC B1 ;  /* 0x0000000000017941 */ /* 0x000fea0003800000 */
.L_x_33682:
        /* <DEDUP_REMOVED lines=44> */
.L_x_33681:
[----:B------:R-:W-:Y:S05]  /*dcf0*/  BSYNC B0 ;  /* 0x0000000000007941 */ /* 0x000fea0003800000 */
.L_x_33680:
        /* <DEDUP_REMOVED lines=22> */
.L_x_33685:
[----:B------:R-:W-:Y:S02]  /*de60*/  IMAD.MOV.U32 R46, RZ, RZ, R208 ;  /* 0x000000ffff2e7224 */ /* 0x000fe400078e00d0 */
.L_x_33686:
[----:B------:R-:W-:Y:S05]  /*de70*/  BSYNC B0 ;  /* 0x0000000000007941 */ /* 0x000fea0003800000 */
.L_x_33684:
        /* <DEDUP_REMOVED lines=16> */
.L_x_33690:
[----:B------:R-:W-:Y:S05]  /*df80*/  BSYNC B1 ;  /* 0x0000000000017941 */ /* 0x000fea0003800000 */
.L_x_33689:
        /* <DEDUP_REMOVED lines=44> */
.L_x_33688:
[----:B------:R-:W-:Y:S05]  /*e250*/  BSYNC B0 ;  /* 0x0000000000007941 */ /* 0x000fea0003800000 */
.L_x_33687:
        /* <DEDUP_REMOVED lines=22> */
.L_x_33692:
[----:B------:R-:W-:Y:S02]  /*e3c0*/  IMAD.MOV.U32 R38, RZ, RZ, R208 ;  /* 0x000000ffff267224 */ /* 0x000fe400078e00d0 */
.L_x_33693:
[----:B------:R-:W-:Y:S05]  /*e3d0*/  BSYNC B0 ;  /* 0x0000000000007941 */ /* 0x000fea0003800000 */
.L_x_33691:
        /* <DEDUP_REMOVED lines=16> */
.L_x_33697:
[----:B------:R-:W-:Y:S05]  /*e4e0*/  BSYNC B1 ;  /* 0x0000000000017941 */ /* 0x000fea0003800000 */
.L_x_33696:
        /* <DEDUP_REMOVED lines=44> */
.L_x_33695:
[----:B------:R-:W-:Y:S05]  /*e7b0*/  BSYNC B0 ;  /* 0x0000000000007941 */ /* 0x000fea0003800000 */
.L_x_33694:
        /* <DEDUP_REMOVED lines=23> */
.L_x_33699:
[----:B------:R-:W-:Y:S02]  /*e930*/  IMAD.MOV.U32 R46, RZ, RZ, R208 ;  /* 0x000000ffff2e7224 */ /* 0x000fe400078e00d0 */
.L_x_33700:
[----:B------:R-:W-:Y:S05]  /*e940*/  BSYNC B0 ;  /* 0x0000000000007941 */ /* 0x000fea0003800000 */
.L_x_33698:
        /* <DEDUP_REMOVED lines=18> */
.L_x_33704:
[----:B------:R-:W-:Y:S05]  /*ea70*/  BSYNC B1 ;  /* 0x0000000000017941 */ /* 0x000fea0003800000 */
.L_x_33703:
        /* <DEDUP_REMOVED lines=44> */
.L_x_33702:
[----:B------:R-:W-:Y:S05]  /*ed40*/  BSYNC B0 ;  /* 0x0000000000007941 */ /* 0x000fea0003800000 */
.L_x_33701:
        /* <DEDUP_REMOVED lines=52> */
.L_x_33706:
[----:B0-----:R-:W-:Y:S02]  /*f090*/  IMAD.MOV.U32 R148, RZ, RZ, R208 ;  /* 0x000000ffff947224 */ /* 0x001fe400078e00d0 */
.L_x_33707:
[----:B------:R-:W-:Y:S05]  /*f0a0*/  BSYNC B0 ;  /* 0x0000000000007941 */ /* 0x000fea0003800000 */
.L_x_33705:
        /* <DEDUP_REMOVED lines=16> */
.L_x_33711:
[----:B------:R-:W-:Y:S05]  /*f1b0*/  BSYNC B1 ;  /* 0x0000000000017941 */ /* 0x000fea0003800000 */
.L_x_33710:
        /* <DEDUP_REMOVED lines=44> */
.L_x_33709:
[----:B------:R-:W-:Y:S05]  /*f480*/  BSYNC B0 ;  /* 0x0000000000007941 */ /* 0x000fea0003800000 */
.L_x_33708:
        /* <DEDUP_REMOVED lines=24> */
.L_x_33713:
[----:B------:R-:W-:Y:S02]  /*f610*/  IMAD.MOV.U32 R182, RZ, RZ, R208 ;  /* 0x000000ffffb67224 */ /* 0x000fe400078e00d0 */
.L_x_33714:
[----:B------:R-:W-:Y:S05]  /*f620*/  BSYNC B0 ;  /* 0x0000000000007941 */ /* 0x000fea0003800000 */
.L_x_33712:
        /* <DEDUP_REMOVED lines=16> */
.L_x_33718:
[----:B------:R-:W-:Y:S05]  /*f730*/  BSYNC B1 ;  /* 0x0000000000017941 */ /* 0x000fea0003800000 */
.L_x_33717:
        /* <DEDUP_REMOVED lines=44> */
.L_x_33716:
[----:B------:R-:W-:Y:S05]  /*fa00*/  BSYNC B0 ;  /* 0x0000000000007941 */ /* 0x000fea0003800000 */
.L_x_33715:
        /* <DEDUP_REMOVED lines=22> */
.L_x_33720:
[----:B------:R-:W-:Y:S02]  /*fb70*/  IMAD.MOV.U32 R36, RZ, RZ, R208 ;  /* 0x000000ffff247224 */ /* 0x000fe400078e00d0 */
.L_x_33721:
[----:B------:R-:W-:Y:S05]  /*fb80*/  BSYNC B0 ;  /* 0x0000000000007941 */ /* 0x000fea0003800000 */
.L_x_33719:
        /* <DEDUP_REMOVED lines=16> */
.L_x_33725:
[----:B------:R-:W-:Y:S05]  /*fc90*/  BSYNC B1 ;  /* 0x0000000000017941 */ /* 0x000fea0003800000 */
.L_x_33724:
        /* <DEDUP_REMOVED lines=44> */
.L_x_33723:
[----:B------:R-:W-:Y:S05]  /*ff60*/  BSYNC B0 ;  /* 0x0000000000007941 */ /* 0x000fea0003800000 */
.L_x_33722:
        /* <DEDUP_REMOVED lines=22> */
.L_x_33727:
[----:B------:R-:W-:Y:S02]  /*100d0*/  IMAD.MOV.U32 R36, RZ, RZ, R208 ;  /* 0x000000ffff247224 */ /* 0x000fe400078e00d0 */
.L_x_33728:
[----:B------:R-:W-:Y:S05]  /*100e0*/  BSYNC B0 ;  /* 0x0000000000007941 */ /* 0x000fea0003800000 */
.L_x_33726:
        /* <DEDUP_REMOVED lines=16> */
.L_x_33732:
[----:B------:R-:W-:Y:S05]  /*101f0*/  BSYNC B1 ;  /* 0x0000000000017941 */ /* 0x000fea0003800000 */
.L_x_33731:
        /* <DEDUP_REMOVED lines=44> */
.L_x_33730:
[----:B------:R-:W-:Y:S05]  /*104c0*/  BSYNC B0 ;  /* 0x0000000000007941 */ /* 0x000fea0003800000 */
.L_x_33729:
        /* <DEDUP_REMOVED lines=22> */
.L_x_33734:
[----:B------:R-:W-:Y:S02]  /*10630*/  IMAD.MOV.U32 R182, RZ, RZ, R208 ;  /* 0x000000ffffb67224 */ /* 0x000fe400078e00d0 */
.L_x_33735:
[----:B------:R-:W-:Y:S05]  /*10640*/  BSYNC B0 ;  /* 0x0000000000007941 */ /* 0x000fea0003800000 */
.L_x_33733:
        /* <DEDUP_REMOVED lines=16> */
.L_x_33739:
[----:B------:R-:W-:Y:S05]  /*10750*/  BSYNC B1 ;  /* 0x0000000000017941 */ /* 0x000fea0003800000 */
.L_x_33738:
        /* <DEDUP_REMOVED lines=44> */
.L_x_33737:
[----:B------:R-:W-:Y:S05]  /*10a20*/  BSYNC B0 ;  /* 0x0000000000007941 */ /* 0x000fea0003800000 */
.L_x_33736:
        /* <DEDUP_REMOVED lines=22> */
.L_x_33741:
[----:B------:R-:W-:Y:S02]  /*10b90*/  IMAD.MOV.U32 R184, RZ, RZ, R208 ;  /* 0x000000ffffb87224 */ /* 0x000fe400078e00d0 */
.L_x_33742:
[----:B------:R-:W-:Y:S05]  /*10ba0*/  BSYNC B0 ;  /* 0x0000000000007941 */ /* 0x000fea0003800000 */
.L_x_33740:
        /* <DEDUP_REMOVED lines=16> */
.L_x_33746:
[----:B------:R-:W-:Y:S05]  /*10cb0*/  BSYNC B1 ;  /* 0x0000000000017941 */ /* 0x000fea0003800000 */
.L_x_33745:
        /* <DEDUP_REMOVED lines=44> */
.L_x_33744:
[----:B------:R-:W-:Y:S05]  /*10f80*/  BSYNC B0 ;  /* 0x0000000000007941 */ /* 0x000fea0003800000 */
.L_x_33743:
        /* <DEDUP_REMOVED lines=22> */
.L_x_33748:
[----:B------:R-:W-:Y:S02]  /*110f0*/  IMAD.MOV.U32 R38, RZ, RZ, R208 ;  /* 0x000000ffff267224 */ /* 0x000fe400078e00d0 */
.L_x_33749:
[----:B------:R-:W-:Y:S05]  /*11100*/  BSYNC B0 ;  /* 0x0000000000007941 */ /* 0x000fea0003800000 */
.L_x_33747:
        /* <DEDUP_REMOVED lines=16> */
.L_x_33753:
[----:B------:R-:W-:Y:S05]  /*11210*/  BSYNC B1 ;  /* 0x0000000000017941 */ /* 0x000fea0003800000 */
.L_x_33752:
        /* <DEDUP_REMOVED lines=44> */
.L_x_33751:
[----:B------:R-:W-:Y:S05]  /*114e0*/  BSYNC B0 ;  /* 0x0000000000007941 */ /* 0x000fea0003800000 */
.L_x_33750:
        /* <DEDUP_REMOVED lines=23> */
.L_x_33755:
[----:B------:R-:W-:Y:S02]  /*11660*/  IMAD.MOV.U32 R43, RZ, RZ, R208 ;  /* 0x000000ffff2b7224 */ /* 0x000fe400078e00d0 */
.L_x_33756:
[----:B------:R-:W-:Y:S05]  /*11670*/  BSYNC B0 ;  /* 0x0000000000007941 */ /* 0x000fea0003800000 */
.L_x_33754:
        /* <DEDUP_REMOVED lines=18> */
.L_x_33760:
[----:B------:R-:W-:Y:S05]  /*117a0*/  BSYNC B1 ;  /* 0x0000000000017941 */ /* 0x000fea0003800000 */
.L_x_33759:
        /* <DEDUP_REMOVED lines=44> */
.L_x_33758:
[----:B------:R-:W-:Y:S05]  /*11a70*/  BSYNC B0 ;  /* 0x0000000000007941 */ /* 0x000fea0003800000 */
.L_x_33757:
[----:B------:R0:W1:Y:S01]  /*11a80*/  I2F.U32 R37, R43 ;  /* 0x0000002b00257306 */ /* 0x0000620000201000 */
[----:B------:R-:W-:Y:S01]  /*11a90*/  HADD2.F32 R36, -RZ, R39.H1_H1 ;  /* 0x30000027ff247230 */ /* 0x000fe20000004100 */
[----:B------:R-:W-:Y:S02]  /*11aa0*/  SEL R38, RZ, 0x1, P1 ;  /* 0x00000001ff267807 */ /* 0x000fe40000800000 */
[----:B------:R-:W-:Y:S02]  /*11ab0*/  SEL R148, RZ, 0x1, P2 ;  /* 0x00000001ff947807 */ /* 0x000fe40001000000 */
[----:B------:R-:W-:Y:S01]  /*11ac0*/  FMUL.FTZ R182, R36, R223 ;  /* 0x000000df24b67220 */ /* 0x000fe20000410000 */
[----:B------:R-:W-:Y:S01]  /*11ad0*/  LOP3.LUT P6, RZ, R214, 0x4, RZ, 0xc0, !PT ;  /* 0x00000004d6ff7812 */ /* 0x000fe200078cc0ff */
[----:B------:R-:W-:Y:S01]  /*11ae0*/  IMAD.WIDE.U32 R38, R38, 0x10000, RZ ;  /* 0x0001000026267825 */ /* 0x000fe200078e00ff */
[----:B------:R-:W-:Y:S01]  /*11af0*/  SEL R184, RZ, 0x10000, P5 ;  /* 0x00010000ffb87807 */ /* 0x000fe20002800000 */
[----:B0-----:R-:W-:Y:S01]  /*11b00*/  HADD2.F32 R43, -RZ, R127.H1_H1 ;  /* 0x3000007fff2b7230 */ /* 0x001fe20000004100 */
[----:B------:R-:W-:Y:S01]  /*11b10*/  SEL R185, RZ, 0x100, P4 ;  /* 0x00000100ffb97807 */ /* 0x000fe20002000000 */
[----:B------:R-:W-:Y:S01]  /*11b20*/  IMAD.WIDE.U32 R148, R148, 0x1000000, RZ ;  /* 0x0100000094947825 */ /* 0x000fe200078e00ff */
[----:B------:R-:W-:-:S02]  /*11b30*/  LOP3.LUT P5, RZ, R214, 0x8, RZ, 0xc0, !PT ;  /* 0x00000008d6ff7812 */ /* 0x000fc400078ac0ff */
[----:B------:R-:W-:Y:S01]  /*11b40*/  LOP3.LUT P2, RZ, R214, 0x2, RZ, 0xc0, !PT ;  /* 0x00000002d6ff7812 */ /* 0x000fe2000784c0ff */
[----:B-1----:R-:W-:Y:S02]  /*11b50*/  FFMA.FTZ R37, R37, R222, 1.1641532182693481445e-10 ;  /* 0x2f00000025257423 */ /* 0x002fe400000100de */
[----:B------:R-:W-:Y:S01]  /*11b60*/  FMUL.FTZ R182, R182, c[0x0][0x1e8] ;  /* 0x00007a00b6b67a20 */ /* 0x000fe20000410000 */
[----:B------:R-:W-:Y:S02]  /*11b70*/  SEL R183, RZ, 0x1, P2 ;  /* 0x00000001ffb77807 */ /* 0x000fe40001000000 */
[----:B------:R-:W-:Y:S02]  /*11b80*/  FSETP.GTU.FTZ.AND P1, PT, R37, c[0x0][0x1e4], PT ;  /* 0x0000790025007a0b */ /* 0x000fe40003f3c000 */
[----:B------:R-:W-:Y:S02]  /*11b90*/  SEL R37, RZ, 0x1, P0 ;  /* 0x00000001ff257807 */ /* 0x000fe40000000000 */
[----:B------:R-:W-:-:S02]  /*11ba0*/  SEL R218, RZ, 0x1000000, P1 ;  /* 0x01000000ffda7807 */ /* 0x000fc40000800000 */
[----:B------:R-:W-:Y:S01]  /*11bb0*/  FSEL R182, R182, RZ, !P1 ;  /* 0x000000ffb6b67208 */ /* 0x000fe20004800000 */
[----:B------:R-:W-:Y:S01]  /*11bc0*/  IMAD.WIDE.U32 R36, R37, 0x100, RZ ;  /* 0x0000010025247825 */ /* 0x000fe200078e00ff */
[----:B------:R-:W-:Y:S02]  /*11bd0*/  LOP3.LUT R185, R185, R218, R184, 0xfe, !PT ;  /* 0x000000dab9b97212 */ /* 0x000fe400078efeb8 */
[----:B------:R-:W-:Y:S01]  /*11be0*/  IADD3 R218, R215, 0x300, RZ ;  /* 0x00000300d7da7810 */ /* 0x000fe20007ffe0ff */
[----:B------:R-:W-:Y:S01]  /*11bf0*/  FMUL.FTZ R43, R182, R43 ;  /* 0x0000002bb62b7220 */ /* 0x000fe20000410000 */
[----:B------:R-:W-:Y:S02]  /*11c00*/  LOP3.LUT R36, R36, R148, R38, 0xfe, !PT ;  /* 0x0000009424247212 */ /* 0x000fe400078efe26 */
[----:B------:R-:W-:Y:S01]  /*11c10*/  SEL R148, RZ, 0x1, P3 ;  /* 0x00000001ff947807 */ /* 0x000fe20001800000 */
[----:B------:R-:W-:Y:S01]  /*11c20*/  @P6 FADD.FTZ R43, R91, R43 ;  /* 0x0000002b5b2b6221 */ /* 0x000fe20000010000 */
[----:B------:R-:W-:Y:S01]  /*11c30*/  LOP3.LUT R36, R36, R183, RZ, 0xfc, !PT ;  /* 0x000000b724247212 */ /* 0x000fe200078efcff */
[----:B------:R-:W-:Y:S01]  /*11c40*/  IMAD.WIDE.U32 R182, R151, R224, c[0x0][0x190] ;  /* 0x0000640097b67625 */ /* 0x000fe200078e00e0 */
[----:B------:R-:W-:-:S03]  /*11c50*/  LOP3.LUT R149, R149, R185, R148, 0xfe, !PT ;  /* 0x000000b995957212 */ /* 0x000fc600078efe94 */
[----:B------:R-:W-:Y:S01]  /*11c60*/  IMAD.WIDE.U32 R184, R151, R225, c[0x0][0x188] ;  /* 0x0000620097b87625 */ /* 0x000fe200078e00e1 */
[----:B------:R-:W-:-:S03]  /*11c70*/  LOP3.LUT R37, R37, R149, R39, 0xfe, !PT ;  /* 0x0000009525257212 */ /* 0x000fc600078efe27 */
[----:B------:R-:W-:Y:S01]  /*11c80*/  IMAD.WIDE.U32 R148, R218, R150, c[0x0][0x170] ;  /* 0x00005c00da947625 */ /* 0x000fe200078e0096 */
[----:B------:R0:W-:Y:S03]  /*11c90*/  STG.E.128 [R184.64], R44 ;  /* 0x0000002cb8007986 */ /* 0x0001e6000c101d04 */
[----:B------:R-:W-:Y:S01]  /*11ca0*/  @P5 IMAD.WIDE.U32 R38, R225, R218, c[0x0][0x180] ;  /* 0x00006000e1265625 */ /* 0x000fe200078e00da */
[----:B------:R0:W-:Y:S04]  /*11cb0*/  STG.E.128 [R184.64+0x10], R40 ;  /* 0x00001028b8007986 */ /* 0x0001e8000c101d04 */
        /* <DEDUP_REMOVED lines=16> */
.L_x_33762:
[----:B0-----:R-:W-:Y:S02]  /*11dc0*/  IMAD.MOV.U32 R219, RZ, RZ, R208 ;  /* 0x000000ffffdb7224 */ /* 0x001fe400078e00d0 */
.L_x_33763:
[----:B------:R-:W-:Y:S05]  /*11dd0*/  BSYNC B0 ;  /* 0x0000000000007941 */ /* 0x000fea0003800000 */
.L_x_33761:
        /* <DEDUP_REMOVED lines=16> */
.L_x_33767:
[----:B------:R-:W-:Y:S05]  /*11ee0*/  BSYNC B1 ;  /* 0x0000000000017941 */ /* 0x000fea0003800000 */
.L_x_33766:
        /* <DEDUP_REMOVED lines=44> */
.L_x_33765:
[----:B------:R-:W-:Y:S05]  /*121b0*/  BSYNC B0 ;  /* 0x0000000000007941 */ /* 0x000fea0003800000 */
.L_x_33764:
[----:B------:R-:W0:Y:S01]  /*121c0*/  I2F.U32 R37, R219 ;  /* 0x000000db00257306 */ /* 0x000e220000201000 */
        /* <DEDUP_REMOVED lines=22> */
.L_x_33769:
[----:B------:R-:W-:Y:S02]  /*12330*/  IMAD.MOV.U32 R219, RZ, RZ, R208 ;  /* 0x000000ffffdb7224 */ /* 0x000fe400078e00d0 */
.L_x_33770:
[----:B------:R-:W-:Y:S05]  /*12340*/  BSYNC B0 ;  /* 0x0000000000007941 */ /* 0x000fea0003800000 */
.L_x_33768:
        /* <DEDUP_REMOVED lines=16> */
.L_x_33774:
[----:B------:R-:W-:Y:S05]  /*12450*/  BSYNC B1 ;  /* 0x0000000000017941 */ /* 0x000fea0003800000 */
.L_x_33773:
        /* <DEDUP_REMOVED lines=44> */
.L_x_33772:
[----:B------:R-:W-:Y:S05]  /*12720*/  BSYNC B0 ;  /* 0x0000000000007941 */ /* 0x000fea0003800000 */
.L_x_33771:
        /* <DEDUP_REMOVED lines=21> */
.L_x_33776:
[----:B------:R-:W-:Y:S02]  /*12880*/  IMAD.MOV.U32 R148, RZ, RZ, R208 ;  /* 0x000000ffff947224 */ /* 0x000fe400078e00d0 */
.L_x_33777:
[----:B------:R-:W-:Y:S05]  /*12890*/  BSYNC B0 ;  /* 0x0000000000007941 */ /* 0x000fea0003800000 */
.L_x_33775:
        /* <DEDUP_REMOVED lines=16> */
.L_x_33781:
[----:B------:R-:W-:Y:S05]  /*129a0*/  BSYNC B1 ;  /* 0x0000000000017941 */ /* 0x000fea0003800000 */
.L_x_33780:
        /* <DEDUP_REMOVED lines=44> */
.L_x_33779:
[----:B------:R-:W-:Y:S05]  /*12c70*/  BSYNC B0 ;  /* 0x0000000000007941 */ /* 0x000fea0003800000 */
.L_x_33778:
        /* <DEDUP_REMOVED lines=21> */
.L_x_33783:
[----:B------:R-:W-:Y:S02]  /*12dd0*/  IMAD.MOV.U32 R148, RZ, RZ, R208 ;  /* 0x000000ffff947224 */ /* 0x000fe400078e00d0 */
.L_x_33784:
[----:B------:R-:W-:Y:S05]  /*12de0*/  BSYNC B0 ;  /* 0x0000000000007941 */ /* 0x000fea0003800000 */
.L_x_33782:
        /* <DEDUP_REMOVED lines=16> */
.L_x_33788:
[----:B------:R-:W-:Y:S05]  /*12ef0*/  BSYNC B1 ;  /* 0x0000000000017941 */ /* 0x000fea0003800000 */
.L_x_33787:
        /* <DEDUP_REMOVED lines=44> */
.L_x_33786:
[----:B------:R-:W-:Y:S05]  /*131c0*/  BSYNC B0 ;  /* 0x0000000000007941 */ /* 0x000fea0003800000 */
.L_x_33785:
        /* <DEDUP_REMOVED lines=21> */
.L_x_33790:
[----:B------:R-:W-:Y:S02]  /*13320*/  IMAD.MOV.U32 R219, RZ, RZ, R208 ;  /* 0x000000ffffdb7224 */ /* 0x000fe400078e00d0 */
.L_x_33791:
[----:B------:R-:W-:Y:S05]  /*13330*/  BSYNC B0 ;  /* 0x0000000000007941 */ /* 0x000fea0003800000 */
.L_x_33789:
        /* <DEDUP_REMOVED lines=16> */
.L_x_33795:
[----:B------:R-:W-:Y:S05]  /*13440*/  BSYNC B1 ;  /* 0x0000000000017941 */ /* 0x000fea0003800000 */
.L_x_33794:
        /* <DEDUP_REMOVED lines=44> */
.L_x_33793:
[----:B------:R-:W-:Y:S05]  /*13710*/  BSYNC B0 ;  /* 0x0000000000007941 */ /* 0x000fea0003800000 */
.L_x_33792:
        /* <DEDUP_REMOVED lines=21> */
.L_x_33797:
[----:B------:R-:W-:Y:S02]  /*13870*/  IMAD.MOV.U32 R219, RZ, RZ, R208 ;  /* 0x000000ffffdb7224 */ /* 0x000fe400078e00d0 */
.L_x_33798:
[----:B------:R-:W-:Y:S05]  /*13880*/  BSYNC B0 ;  /* 0x0000000000007941 */ /* 0x000fea0003800000 */
.L_x_33796:
        /* <DEDUP_REMOVED lines=16> */
.L_x_33802:
[----:B------:R-:W-:Y:S05]  /*13990*/  BSYNC B1 ;  /* 0x0000000000017941 */ /* 0x000fea0003800000 */
.L_x_33801:
        /* <DEDUP_REMOVED lines=44> */
.L_x_33800:
[----:B------:R-:W-:Y:S05]  /*13c60*/  BSYNC B0 ;  /* 0x0000000000007941 */ /* 0x000fea0003800000 */
.L_x_33799:
        /* <DEDUP_REMOVED lines=21> */
.L_x_33804:
[----:B------:R-:W-:Y:S02]  /*13dc0*/  IMAD.MOV.U32 R226, RZ, RZ, R208 ;  /* 0x000000ffffe27224 */ /* 0x000fe400078e00d0 */
.L_x_33805:
[----:B------:R-:W-:Y:S05]  /*13dd0*/  BSYNC B0 ;  /* 0x0000000000007941 */ /* 0x000fea0003800000 */
.L_x_33803:
        /* <DEDUP_REMOVED lines=16> */
.L_x_33809:
[----:B------:R-:W-:Y:S05]  /*13ee0*/  BSYNC B1 ;  /* 0x0000000000017941 */ /* 0x000fea0003800000 */
.L_x_33808:
        /* <DEDUP_REMOVED lines=44> */
.L_x_33807:
[----:B------:R-:W-:Y:S05]  /*141b0*/  BSYNC B0 ;  /* 0x0000000000007941 */ /* 0x000fea0003800000 */
.L_x_33806:
        /* <DEDUP_REMOVED lines=22> */
.L_x_33811:
[----:B------:R-:W-:Y:S02]  /*14320*/  IMAD.MOV.U32 R226, RZ, RZ, R208 ;  /* 0x000000ffffe27224 */ /* 0x000fe400078e00d0 */
.L_x_33812:
[----:B------:R-:W-:Y:S05]  /*14330*/  BSYNC B0 ;  /* 0x0000000000007941 */ /* 0x000fea0003800000 */
.L_x_33810:
        /* <DEDUP_REMOVED lines=18> */
.L_x_33816:
[----:B------:R-:W-:Y:S05]  /*14460*/  BSYNC B1 ;  /* 0x0000000000017941 */ /* 0x000fea0003800000 */
.L_x_33815:
        /* <DEDUP_REMOVED lines=44> */
.L_x_33814:
[----:B------:R-:W-:Y:S05]  /*14730*/  BSYNC B0 ;  /* 0x0000000000007941 */ /* 0x000fea0003800000 */
.L_x_33813:
[----:B------:R-:W-:Y:S01]  /*14740*/  FADD.FTZ R182, RZ, R84 ;  /* 0x00000054ffb67221 */ /* 0x000fe20000010000 */
[----:B------:R-:W-:Y:S02]  /*14750*/  SEL R220, RZ, 0x1, P2 ;  /* 0x00000001ffdc7807 */ /* 0x000fe40001000000 */
[----:B------:R-:W-:Y:S01]  /*14760*/  SEL R227, RZ, 0x10000, P5 ;  /* 0x00010000ffe37807 */ /* 0x000fe20002800000 */
[----:B------:R-:W-:Y:S01]  /*14770*/  FADD.FTZ R183, R85, R182 ;  /* 0x000000b655b77221 */ /* 0x000fe20000010000 */
[----:B------:R-:W-:Y:S01]  /*14780*/  LOP3.LUT P6, RZ, R214, 0x4, RZ, 0xc0, !PT ;  /* 0x00000004d6ff7812 */ /* 0x000fe200078cc0ff */
[----:B------:R-:W-:Y:S01]  /*14790*/  IMAD.WIDE.U32 R220, R220, 0x1000000, RZ ;  /* 0x01000000dcdc7825 */ /* 0x000fe200078e00ff */
        /* <DEDUP_REMOVED lines=40> */
[----:B------:R-:W-:Y:S01]  /*14a20*/  FADD.FTZ R185, R51, R182 ;  /* 0x000000b633b97221 */ /* 0x000fe20000010000 */
[----:B------:R-:W-:-:S03]  /*14a30*/  HADD2.F32 R182, -RZ, R151.H1_H1 ;  /* 0x30000097ffb67230 */ /* 0x000fc60000004100 */
[----:B------:R-:W-:Y:S02]  /*14a40*/  FADD.FTZ R184, R44, R185 ;  /* 0x000000b92cb87221 */ /* 0x000fe40000010000 */
[----:B------:R-:W-:Y:S02]  /*14a50*/  FMUL.FTZ R223, R182, R223 ;  /* 0x000000dfb6df7220 */ /* 0x000fe40000410000 */
[----:B------:R-:W-:Y:S01]  /*14a60*/  FADD.FTZ R151, R45, R184 ;  /* 0x000000b82d977221 */ /* 0x000fe20000010000 */
[----:B------:R-:W-:Y:S01]  /*14a70*/  SEL R184, RZ, 0x1, P1 ;  /* 0x00000001ffb87807 */ /* 0x000fe20000800000 */
[----:B-1----:R-:W-:Y:S01]  /*14a80*/  FFMA.FTZ R183, R183, R222, 1.1641532182693481445e-10 ;  /* 0x2f000000b7b77423 */ /* 0x002fe200000100de */
[----:B------:R-:W-:Y:S01]  /*14a90*/  LOP3.LUT P1, RZ, R206, 0xff, RZ, 0xc0, !PT ;  /* 0x000000ffceff7812 */ /* 0x000fe2000782c0ff */
[----:B------:R-:W-:Y:S02]  /*14aa0*/  FADD.FTZ R182, R46, R151 ;  /* 0x000000972eb67221 */ /* 0x000fe40000010000 */
[----:B------:R-:W-:Y:S01]  /*14ab0*/  IMAD.WIDE.U32 R184, R184, 0x10000, RZ ;  /* 0x00010000b8b87825 */ /* 0x000fe200078e00ff */
[----:B------:R-:W-:-:S03]  /*14ac0*/  FSETP.GTU.FTZ.AND P2, PT, R183, c[0x0][0x1e4], PT ;  /* 0x00007900b7007a0b */ /* 0x000fc60003f5c000 */
[----:B------:R-:W-:Y:S01]  /*14ad0*/  FADD.FTZ R151, R47, R182 ;  /* 0x000000b62f977221 */ /* 0x000fe20000010000 */
[----:B------:R-:W-:Y:S01]  /*14ae0*/  SEL R182, RZ, 0x1, P0 ;  /* 0x00000001ffb67807 */ /* 0x000fe20000000000 */
[----:B------:R-:W-:Y:S01]  /*14af0*/  FMUL.FTZ R223, R223, c[0x0][0x1e8] ;  /* 0x00007a00dfdf7a20 */ /* 0x000fe20000410000 */
[----:B------:R-:W-:Y:S01]  /*14b00*/  SEL R229, RZ, 0x1000000, P2 ;  /* 0x01000000ffe57807 */ /* 0x000fe20001000000 */
[----:B------:R-:W-:Y:S02]  /*14b10*/  FADD.FTZ R222, R40, R151 ;  /* 0x0000009728de7221 */ /* 0x000fe40000010000 */
[----:B------:R-:W-:Y:S01]  /*14b20*/  IMAD.WIDE.U32 R182, R182, 0x100, RZ ;  /* 0x00000100b6b67825 */ /* 0x000fe200078e00ff */
[----:B------:R-:W-:Y:S02]  /*14b30*/  LOP3.LUT R229, R226, R229, R227, 0xfe, !PT ;  /* 0x000000e5e2e57212 */ /* 0x000fe400078efee3 */
[----:B------:R-:W-:Y:S01]  /*14b40*/  SEL R227, RZ, 0x1, P5 ;  /* 0x00000001ffe37807 */ /* 0x000fe20002800000 */
[----:B------:R-:W-:Y:S01]  /*14b50*/  FADD.FTZ R151, R41, R222 ;  /* 0x000000de29977221 */ /* 0x000fe20000010000 */
[----:B------:R-:W-:Y:S01]  /*14b60*/  LOP3.LUT R182, R182, R220, R184, 0xfe, !PT ;  /* 0x000000dcb6b67212 */ /* 0x000fe200078efeb8 */
[----:B------:R-:W0:Y:S01]  /*14b70*/  S2R R222, SR_TID.X ;  /* 0x0000000000de7919 */ /* 0x000e220000002100 */
[----:B------:R-:W-:Y:S01]  /*14b80*/  FSEL R184, R223, RZ, !P2 ;  /* 0x000000ffdfb87208 */ /* 0x000fe20005000000 */
[----:B------:R-:W-:Y:S01]  /*14b90*/  FADD.FTZ R226, R42, R151 ;  /* 0x000000972ae27221 */ /* 0x000fe20000010000 */
[----:B------:R-:W-:-:S02]  /*14ba0*/  SEL R220, RZ, 0x1, P3 ;  /* 0x00000001ffdc7807 */ /* 0x000fc40001800000 */
[----:B------:R-:W-:Y:S01]  /*14bb0*/  LOP3.LUT R182, R182, R227, RZ, 0xfc, !PT ;  /* 0x000000e3b6b67212 */ /* 0x000fe200078efcff */
[----:B------:R-:W-:Y:S01]  /*14bc0*/  FADD.FTZ R223, R43, R226 ;  /* 0x000000e22bdf7221 */ /* 0x000fe20000010000 */
[----:B------:R-:W-:Y:S01]  /*14bd0*/  LOP3.LUT R227, R221, R229, R220, 0xfe, !PT ;  /* 0x000000e5dde37212 */ /* 0x000fe200078efedc */
[----:B------:R-:W-:Y:S02]  /*14be0*/  FMUL.FTZ R151, R209, R184 ;  /* 0x000000b8d1977220 */ /* 0x000fe40000410000 */
[----:B------:R-:W-:Y:S01]  /*14bf0*/  FADD.FTZ R184, R36, R223 ;  /* 0x000000df24b87221 */ /* 0x000fe20000010000 */
[----:B------:R-:W-:Y:S01]  /*14c00*/  LOP3.LUT R183, R183, R227, R185, 0xfe, !PT ;  /* 0x000000e3b7b77212 */ /* 0x000fe200078efeb9 */
[----:B------:R-:W-:-:S04]  /*14c10*/  IMAD.WIDE.U32 R220, R218, R225, c[0x0][0x188] ;  /* 0x00006200dadc7625 */ /* 0x000fc800078e00e1 */
[----:B------:R-:W-:Y:S01]  /*14c20*/  @P6 FADD.FTZ R151, R91, R151 ;  /* 0x000000975b976221 */ /* 0x000fe20000010000 */
[----:B------:R1:W-:Y:S01]  /*14c30*/  STG.E.128 [R220.64], R36 ;  /* 0x00000024dc007986 */ /* 0x0003e2000c101d04 */
[----:B------:R-:W-:-:S03]  /*14c40*/  IMAD.WIDE.U32 R224, R218, R224, c[0x0][0x190] ;  /* 0x00006400dae07625 */ /* 0x000fc600078e00e0 */
[----:B------:R1:W-:Y:S01]  /*14c50*/  STG.E.128 [R220.64+0x10], R148 ;  /* 0x00001094dc007986 */ /* 0x0003e2000c101d04 */
[----:B------:R-:W-:Y:S01]  /*14c60*/  FADD.FTZ R223, R37, R184 ;  /* 0x000000b825df7221 */ /* 0x000fe20000010000 */
[----:B0-----:R-:W-:Y:S02]  /*14c70*/  LOP3.LUT P0, RZ, R222, 0x1f, RZ, 0xc0, !PT ;  /* 0x0000001fdeff7812 */ /* 0x001fe4000780c0ff */
        /* <DEDUP_REMOVED lines=9> */
[----:B------:R-:W-:Y:S01]  /*14d10*/  FADD.FTZ R227, R151, R184 ;  /* 0x000000b897e37221 */ /* 0x000fe20000010000 */
[----:B------:R-:W-:Y:S05]  /*14d20*/  BRA.DIV ~URZ, `(.L_x_33817) ;  /* 0x00001e227f007947 */ /* 0x000fea000b800000 */
[----:B-1----:R0:W1:Y:S02]  /*14d30*/  SHFL.BFLY PT, R182, R227, 0x1, 0x1f ;  /* 0x0c201f00e3b67f89 */ /* 0x00206400000e0000 */
.L_x_33821:
        /* <DEDUP_REMOVED lines=132> */
.L_x_33822:
[----:B------:R-:W3:Y:S01]  /*15580*/  S2R R220, SR_TID.X ;  /* 0x0000000000dc7919 */ /* 0x000ee20000002100 */
[----:B------:R-:W-:Y:S01]  /*15590*/  @!P0 SHF.R.U32.HI R184, RZ, 0x5, R222 ;  /* 0x00000005ffb88819 */ /* 0x000fe200000116de */
[----:B--2---:R-:W-:Y:S01]  /*155a0*/  FADD.FTZ R183, R221, R224 ;  /* 0x000000e0ddb77221 */ /* 0x004fe20000010000 */
[----:B------:R-:W-:Y:S01]  /*155b0*/  WARPSYNC 0xffffffff ;  /* 0xffffffff00007948 */ /* 0x000fe20003800000 */
[----:B------:R-:W-:Y:S01]  /*155c0*/  HFMA2.MMA R222, -RZ, RZ, 0, 0 ;  /* 0x00000000ffde7435 */ /* 0x000fe200000001ff */
[----:B------:R-:W-:Y:S01]  /*155d0*/  @!P0 LOP3.LUT R184, R184, 0x3, RZ, 0xc0, !PT ;  /* 0x00000003b8b88812 */ /* 0x000fe200078ec0ff */
[----:B------:R-:W-:Y:S01]  /*155e0*/  ULDC.U8 UR6, c[0x0][0x1f0] ;  /* 0x00007c0000067ab9 */ /* 0x000fe20000000000 */
[--C-:B------:R-:W-:Y:S02]  /*155f0*/  HADD2.F32 R232, -RZ, R101.reuse.H0_H0 ;  /* 0x20000065ffe87230 */ /* 0x100fe40000004100 */
[----:B------:R-:W-:Y:S01]  /*15600*/  @!P0 IADD3 R221, R223, R184, RZ ;  /* 0x000000b8dfdd8210 */ /* 0x000fe20007ffe0ff */
[----:B------:R-:W-:Y:S01]  /*15610*/  HADD2.F32 R235, -RZ, R100.H1_H1 ;  /* 0x30000064ffeb7230 */ /* 0x000fe20000004100 */
[----:B------:R-:W-:Y:S01]  /*15620*/  CS2R R184, SRZ ;  /* 0x0000000000b87805 */ /* 0x000fe2000001ff00 */
[----:B------:R-:W-:-:S02]  /*15630*/  HADD2.F32 R233, -RZ, R101.H1_H1 ;  /* 0x30000065ffe97230 */ /* 0x000fc40000004100 */
[----:B------:R-:W-:Y:S01]  /*15640*/  @!P0 STS.64 [R221.X8], R182 ;  /* 0x000000b6dd008388 */ /* 0x000fe20000008a00 */
[----:B------:R-:W-:Y:S02]  /*15650*/  HADD2.F32 R234, -RZ, R100.H0_H0 ;  /* 0x20000064ffea7230 */ /* 0x000fe40000004100 */
[----:B------:R-:W-:Y:S01]  /*15660*/  HADD2.F32 R237, -RZ, R99.H1_H1 ;  /* 0x30000063ffed7230 */ /* 0x000fe20000004100 */
[----:B---3--:R-:W-:Y:S01]  /*15670*/  LOP3.LUT R226, R220, 0x1f, RZ, 0xc0, !PT ;  /* 0x0000001fdce27812 */ /* 0x008fe200078ec0ff */
[----:B------:R-:W-:Y:S03]  /*15680*/  BAR.SYNC.DEFER_BLOCKING 0x0 ;  /* 0x0000000000007b1d */ /* 0x000fe60000010000 */
[----:B------:R-:W-:-:S13]  /*15690*/  ISETP.GT.U32.AND P1, PT, R226, 0x3, PT ;  /* 0x00000003e200780c */ /* 0x000fda0003f24070 */
[----:B------:R-:W-:Y:S02]  /*156a0*/  @!P1 IMAD.IADD R223, R223, 0x1, R226 ;  /* 0x00000001dfdf9824 */ /* 0x000fe400078e02e2 */
[----:B------:R-:W-:-:S04]  /*156b0*/  @!P1 IMAD.MOV.U32 R222, RZ, RZ, 0x700 ;  /* 0x00000700ffde9424 */ /* 0x000fc800078e00ff */
[----:B------:R-:W-:Y:S01]  /*156c0*/  I2F R229, R222 ;  /* 0x000000de00e57306 */ /* 0x000fe20000201400 */
[----:B------:R-:W2:Y:S04]  /*156d0*/  SHFL.DOWN PT, R225, R222, 0x2, 0x1f ;  /* 0x08401f00dee17f89 */ /* 0x000ea800000e0000 */
[----:B------:R-:W3:Y:S01]  /*156e0*/  @!P1 LDS.64 R184, [R223.X8] ;  /* 0x00000000dfb89984 */ /* 0x000ee20000008a00 */
[----:B------:R-:W-:Y:S02]  /*156f0*/  ISETP.NE.AND P1, PT, RZ, UR6, PT ;  /* 0x00000006ff007c0c */ /* 0x000fe4000bf25270 */
[----:B-12---:R-:W-:Y:S02]  /*15700*/  IADD3 R224, R225, R222, RZ ;  /* 0x000000dee1e07210 */ /* 0x006fe40007ffe0ff */
[----:B------:R-:W-:Y:S03]  /*15710*/  I2F R225, R225 ;  /* 0x000000e100e17306 */ /* 0x000fe60000201400 */
[----:B------:R-:W1:Y:S05]  /*15720*/  SHFL.DOWN PT, R231, R224, 0x1, 0x1f ;  /* 0x08201f00e0e77f89 */ /* 0x000e6a00000e0000 */
[----:B------:R-:W2:Y:S01]  /*15730*/  I2F R226, R224 ;  /* 0x000000e000e27306 */ /* 0x000ea20000201400 */
[----:B0--3--:R-:W0:Y:S07]  /*15740*/  SHFL.DOWN PT, R227, R184, 0x2, 0x1f ;  /* 0x08401f00b8e37f89 */ /* 0x009e2e00000e0000 */
[----:B--2---:R-:W2:Y:S01]  /*15750*/  MUFU.RCP R183, R226 ;  /* 0x000000e200b77308 */ /* 0x004ea20000001000 */
[----:B-1----:R-:W-:-:S07]  /*15760*/  IMAD.IADD R223, R224, 0x1, R231 ;  /* 0x00000001e0df7824 */ /* 0x002fce00078e02e7 */
[----:B------:R-:W-:Y:S08]  /*15770*/  I2F R231, R231 ;  /* 0x000000e700e77306 */ /* 0x000ff00000201400 */
[----:B------:R-:W1:Y:S01]  /*15780*/  I2F R223, R223 ;  /* 0x000000df00df7306 */ /* 0x000e620000201400 */
[----:B0-----:R-:W-:-:S04]  /*15790*/  FMUL.FTZ R182, R227, R225 ;  /* 0x000000e1e3b67220 */ /* 0x001fc80000410000 */
[----:B------:R-:W-:Y:S02]  /*157a0*/  FFMA.FTZ R182, R229, R184, R182 ;  /* 0x000000b8e5b67223 */ /* 0x000fe400000100b6 */
[----:B------:R-:W-:Y:S02]  /*157b0*/  FADD.FTZ R184, -R227, R184 ;  /* 0x000000b8e3b87221 */ /* 0x000fe40000010100 */
[----:B--2---:R-:W-:Y:S02]  /*157c0*/  FMUL.FTZ R221, R183, R182 ;  /* 0x000000b6b7dd7220 */ /* 0x004fe40000410000 */
[----:B------:R-:W0:Y:S01]  /*157d0*/  SHFL.DOWN PT, R182, R185, 0x2, 0x1f ;  /* 0x08401f00b9b67f89 */ /* 0x000e2200000e0000 */
[----:B------:R-:W-:-:S03]  /*157e0*/  FMUL.FTZ R184, R184, R184 ;  /* 0x000000b8b8b87220 */ /* 0x000fc60000410000 */
[----:B------:R-:W2:Y:S01]  /*157f0*/  SHFL.DOWN PT, R222, R221, 0x1, 0x1f ;  /* 0x08201f00ddde7f89 */ /* 0x000ea200000e0000 */
[----:B------:R-:W-:Y:S01]  /*15800*/  FMUL.FTZ R184, R184, R229 ;  /* 0x000000e5b8b87220 */ /* 0x000fe20000410000 */
[----:B-1----:R1:W3:Y:S01]  /*15810*/  MUFU.RCP R224, R223 ;  /* 0x000000df00e07308 */ /* 0x0022e20000001000 */
[----:B------:R-:W-:Y:S02]  /*15820*/  HADD2.F32 R229, -RZ, R103.H1_H1 ;  /* 0x30000067ffe57230 */ /* 0x000fe40000004100 */
[----:B------:R-:W-:Y:S01]  /*15830*/  FMUL.FTZ R184, R184, R225 ;  /* 0x000000e1b8b87220 */ /* 0x000fe20000410000 */
[----:B------:R-:W-:Y:S01]  /*15840*/  HADD2.F32 R225, -RZ, R105.H1_H1 ;  /* 0x30000069ffe17230 */ /* 0x000fe20000004100 */
[----:B0-----:R-:W-:-:S04]  /*15850*/  FADD.FTZ R182, R182, R185 ;  /* 0x000000b9b6b67221 */ /* 0x001fc80000010000 */
[----:B------:R-:W-:Y:S01]  /*15860*/  FFMA.FTZ R182, R183, R184, R182 ;  /* 0x000000b8b7b67223 */ /* 0x000fe200000100b6 */
[----:B------:R-:W-:Y:S01]  /*15870*/  SHF.R.U32.HI R184, RZ, 0x5, R220 ;  /* 0x00000005ffb87819 */ /* 0x000fe200000116dc */
[----:B--2---:R-:W-:-:S03]  /*15880*/  FMUL.FTZ R227, R222, R231 ;  /* 0x000000e7dee37220 */ /* 0x004fc60000410000 */
[----:B------:R-:W0:Y:S01]  /*15890*/  SHFL.DOWN PT, R183, R182, 0x1, 0x1f ;  /* 0x08201f00b6b77f89 */ /* 0x000e2200000e0000 */
[----:B------:R-:W-:Y:S01]  /*158a0*/  FFMA.FTZ R227, R226, R221, R227 ;  /* 0x000000dde2e37223 */ /* 0x000fe200000100e3 */
[----:B-1----:R-:W-:Y:S01]  /*158b0*/  LOP3.LUT R223, R184, 0x3, RZ, 0xc0, !PT ;  /* 0x00000003b8df7812 */ /* 0x002fe200078ec0ff */
[----:B------:R-:W-:Y:S02]  /*158c0*/  FADD.FTZ R221, R221, -R222 ;  /* 0x800000dedddd7221 */ /* 0x000fe40000010000 */
[----:B---3--:R-:W-:Y:S01]  /*158d0*/  FMUL.FTZ R185, R224, R227 ;  /* 0x000000e3e0b97220 */ /* 0x008fe20000410000 */
[----:B------:R-:W-:Y:S01]  /*158e0*/  LOP3.LUT P0, RZ, R223, 0x1f, R220, 0xf8, !PT ;  /* 0x0000001fdfff7812 */ /* 0x000fe2000780f8dc */
[----:B------:R-:W-:Y:S01]  /*158f0*/  FMUL.FTZ R221, R221, R221 ;  /* 0x000000dddddd7220 */ /* 0x000fe20000410000 */
[----:B------:R-:W-:-:S03]  /*15900*/  HADD2.F32 R227, -RZ, R104.H1_H1 ;  /* 0x30000068ffe37230 */ /* 0x000fc60000004100 */
[----:B------:R-:W-:Y:S01]  /*15910*/  FMUL.FTZ R226, R226, R221 ;  /* 0x000000dde2e27220 */ /* 0x000fe20000410000 */
[----:B------:R-:W1:Y:S03]  /*15920*/  SHFL.IDX PT, R185, R185, RZ, 0x1f ;  /* 0x00001fffb9b97589 */ /* 0x000e6600000e0000 */
[----:B------:R-:W-:Y:S01]  /*15930*/  FMUL.FTZ R226, R226, R231 ;  /* 0x000000e7e2e27220 */ /* 0x000fe20000410000 */
[----:B------:R-:W-:-:S03]  /*15940*/  HADD2.F32 R231, -RZ, R102.H1_H1 ;  /* 0x30000066ffe77230 */ /* 0x000fc60000004100 */
[----:B------:R-:W-:Y:S01]  /*15950*/  @!P0 MOV R223, 0x4 ;  /* 0x0000000400df8802 */ /* 0x000fe20000000f00 */
[----:B0-----:R-:W-:-:S04]  /*15960*/  FADD.FTZ R221, R182, R183 ;  /* 0x000000b7b6dd7221 */ /* 0x001fc80000010000 */
[----:B------:R-:W-:Y:S01]  /*15970*/  @!P0 IMAD.WIDE R182, R210, R223, c[0x0][0x1a0] ;  /* 0x00006800d2b68625 */ /* 0x000fe200078e02df */
[----:B------:R-:W-:-:S03]  /*15980*/  HADD2.F32 R223, -RZ, R106.H1_H1 ;  /* 0x3000006affdf7230 */ /* 0x000fc60000004100 */
[----:B------:R-:W-:-:S06]  /*15990*/  FFMA.FTZ R221, R224, R226, R221 ;  /* 0x000000e2e0dd7223 */ /* 0x000fcc00000100dd */
[----:B------:R-:W0:Y:S01]  /*159a0*/  SHFL.IDX PT, R221, R221, RZ, 0x1f ;  /* 0x00001fffdddd7589 */ /* 0x000e2200000e0000 */
[----:B-1----:R-:W-:-:S03]  /*159b0*/  FSEL R184, R185, RZ, !P1 ;  /* 0x000000ffb9b87208 */ /* 0x002fc60004800000 */
[----:B------:R1:W-:Y:S02]  /*159c0*/  @!P0 STG.E [R182.64], R185 ;  /* 0x000000b9b6008986 */ /* 0x0003e4000c101904 */
[--C-:B------:R-:W-:Y:S01]  /*159d0*/  FADD.FTZ R220, R41, -R184.reuse ;  /* 0x800000b829dc7221 */ /* 0x100fe20000010000 */
[----:B------:R-:W-:Y:S01]  /*159e0*/  @!P0 MOV R41, 0x4 ;  /* 0x0000000400298802 */ /* 0x000fe20000000f00 */
[--C-:B------:R-:W-:Y:S02]  /*159f0*/  FADD.FTZ R224, R36, -R184.reuse ;  /* 0x800000b824e07221 */ /* 0x100fe40000010000 */
[----:B------:R-:W-:Y:S02]  /*15a00*/  FADD.FTZ R226, R37, -R184 ;  /* 0x800000b825e27221 */ /* 0x000fe40000010000 */
[C---:B------:R-:W-:Y:S01]  /*15a10*/  @!P0 IMAD.WIDE R36, R210.reuse, R41, c[0x0][0x1a8] ;  /* 0x00006a00d2248625 */ /* 0x040fe200078e0229 */
[----:B------:R-:W-:-:S03]  /*15a20*/  IADD3 R210, R210, c[0x0][0x160], RZ ;  /* 0x00005800d2d27a10 */ /* 0x000fc60007ffe0ff */
[----:B-1----:R-:W-:Y:S02]  /*15a30*/  FMUL.FTZ R185, R185, R185 ;  /* 0x000000b9b9b97220 */ /* 0x002fe40000410000 */
[----:B------:R-:W-:Y:S02]  /*15a40*/  IMAD.MOV.U32 R182, RZ, RZ, c[0x0][0x1e0] ;  /* 0x00007800ffb67624 */ /* 0x000fe400078e00ff */
[--C-:B------:R-:W-:Y:S01]  /*15a50*/  FADD.FTZ R58, R58, -R184.reuse ;  /* 0x800000b83a3a7221 */ /* 0x100fe20000010000 */
[----:B------:R-:W-:Y:S01]  /*15a60*/  FSEL R185, R185, RZ, P1 ;  /* 0x000000ffb9b97208 */ /* 0x000fe20000800000 */
[--C-:B------:R-:W-:Y:S01]  /*15a70*/  FADD.FTZ R54, R54, -R184.reuse ;  /* 0x800000b836367221 */ /* 0x100fe20000010000 */
[----:B------:R-:W-:Y:S01]  /*15a80*/  LOP3.LUT P1, RZ, R206, 0xff, RZ, 0xc0, !PT ;  /* 0x000000ffceff7812 */ /* 0x000fe2000782c0ff */
[----:B0-----:R-:W-:Y:S01]  /*15a90*/  FFMA.FTZ R182, R221, R182, c[0x0][0x228] ;  /* 0x00008a00ddb67623 */ /* 0x001fe200000100b6 */
[----:B------:R-:W-:Y:S01]  /*15aa0*/  HADD2.F32 R221, -RZ, R113.H1_H1 ;  /* 0x30000071ffdd7230 */ /* 0x000fe20000004100 */
[--C-:B------:R-:W-:Y:S01]  /*15ab0*/  FADD.FTZ R50, R50, -R184.reuse ;  /* 0x800000b832327221 */ /* 0x100fe20000010000 */
[----:B------:R-:W-:Y:S01]  /*15ac0*/  SEL R206, RZ, 0x1, P1 ;  /* 0x00000001ffce7807 */ /* 0x000fe20000800000 */
[----:B------:R-:W-:Y:S01]  /*15ad0*/  FADD.FTZ R183, R182, R185 ;  /* 0x000000b9b6b77221 */ /* 0x000fe20000010000 */
[----:B------:R-:W-:Y:S01]  /*15ae0*/  HADD2.F32 R185, -RZ, R123.H1_H1 ;  /* 0x3000007bffb97230 */ /* 0x000fe20000004100 */
[----:B------:R-:W-:-:S02]  /*15af0*/  FADD.FTZ R84, R84, -R184 ;  /* 0x800000b854547221 */ /* 0x000fc40000010000 */
        /* <DEDUP_REMOVED lines=9> */
[--C-:B------:R-:W-:Y:S01]  /*15b90*/  FADD.FTZ R77, R77, -R184.reuse ;  /* 0x800000b84d4d7221 */ /* 0x100fe20000010000 */
[----:B0-----:R0:W-:Y:S01]  /*15ba0*/  @!P0 STG.E [R36.64], R183 ;  /* 0x000000b724008986 */ /* 0x0011e2000c101904 */
        /* <DEDUP_REMOVED lines=39> */
[----:B------:R-:W-:Y:S02]  /*15e20*/  FADD.FTZ R184, R151, -R184 ;  /* 0x800000b897b87221 */ /* 0x000fe40000010000 */
[C---:B------:R-:W-:Y:S02]  /*15e30*/  FMUL.FTZ R41, R183.reuse, R58 ;  /* 0x0000003ab7297220 */ /* 0x040fe40000410000 */
[C---:B------:R-:W-:Y:S02]  /*15e40*/  FMUL.FTZ R43, R183.reuse, R54 ;  /* 0x00000036b72b7220 */ /* 0x040fe40000410000 */
[C---:B------:R-:W-:Y:S02]  /*15e50*/  FMUL.FTZ R47, R183.reuse, R50 ;  /* 0x00000032b72f7220 */ /* 0x040fe40000410000 */
[C---:B0-----:R-:W-:Y:S02]  /*15e60*/  FMUL.FTZ R36, R183.reuse, R57 ;  /* 0x00000039b7247220 */ /* 0x041fe40000410000 */
        /* <DEDUP_REMOVED lines=28> */
[----:B------:R-:W-:Y:S01]  /*16030*/  HADD2.F32 R60, -RZ, R122.H0_H0 ;  /* 0x2000007aff3c7230 */ /* 0x000fe20000004100 */
        /* <DEDUP_REMOVED lines=12> */
[C---:B------:R-:W-:Y:S01]  /*16100*/  FMUL.FTZ R51, R183.reuse, R182 ;  /* 0x000000b6b7337220 */ /* 0x040fe20000410000 */
[----:B------:R-:W-:Y:S01]  /*16110*/  HADD2.F32 R182, -RZ, R122.H1_H1 ;  /* 0x3000007affb67230 */ /* 0x000fe20000004100 */
[C---:B------:R-:W-:Y:S02]  /*16120*/  FMUL.FTZ R40, R183.reuse, R40 ;  /* 0x00000028b7287220 */ /* 0x040fe40000410000 */
[C---:B------:R-:W-:Y:S01]  /*16130*/  FMUL.FTZ R53, R183.reuse, R220 ;  /* 0x000000dcb7357220 */ /* 0x040fe20000410000 */
[----:B------:R-:W-:Y:S01]  /*16140*/  HADD2.F32 R220, -RZ, R106.H0_H0 ;  /* 0x2000006affdc7230 */ /* 0x000fe20000004100 */
[C---:B------:R-:W-:Y:S02]  /*16150*/  FMUL.FTZ R42, R183.reuse, R42 ;  /* 0x0000002ab72a7220 */ /* 0x040fe40000410000 */
[C---:B------:R-:W-:Y:S01]  /*16160*/  FMUL.FTZ R57, R183.reuse, R222 ;  /* 0x000000deb7397220 */ /* 0x040fe20000410000 */
[----:B------:R-:W-:Y:S01]  /*16170*/  HADD2.F32 R222, -RZ, R105.H0_H0 ;  /* 0x20000069ffde7230 */ /* 0x000fe20000004100 */
[----:B------:R-:W-:-:S02]  /*16180*/  FMUL.FTZ R224, R183, R224 ;  /* 0x000000e0b7e07220 */ /* 0x000fc40000410000 */
[C---:B------:R-:W-:Y:S01]  /*16190*/  FMUL.FTZ R39, R183.reuse, R226 ;  /* 0x000000e2b7277220 */ /* 0x040fe20000410000 */
[----:B------:R-:W-:Y:S01]  /*161a0*/  HADD2.F32 R226, -RZ, R104.H0_H0 ;  /* 0x20000068ffe27230 */ /* 0x000fe20000004100 */
[C---:B------:R-:W-:Y:S02]  /*161b0*/  FMUL.FTZ R38, R183.reuse, R38 ;  /* 0x00000026b7267220 */ /* 0x040fe40000410000 */
[C---:B------:R-:W-:Y:S01]  /*161c0*/  FMUL.FTZ R149, R183.reuse, R228 ;  /* 0x000000e4b7957220 */ /* 0x040fe20000410000 */
[----:B------:R-:W-:Y:S01]  /*161d0*/  HADD2.F32 R228, -RZ, R103.H0_H0 ;  /* 0x20000067ffe47230 */ /* 0x000fe20000004100 */
[C---:B------:R-:W-:Y:S02]  /*161e0*/  FMUL.FTZ R148, R183.reuse, R148 ;  /* 0x00000094b7947220 */ /* 0x040fe40000410000 */
[C---:B------:R-:W-:Y:S01]  /*161f0*/  FMUL.FTZ R151, R183.reuse, R230 ;  /* 0x000000e6b7977220 */ /* 0x040fe20000410000 */
[----:B------:R-:W-:Y:S01]  /*16200*/  HADD2.F32 R230, -RZ, R102.H0_H0 ;  /* 0x20000066ffe67230 */ /* 0x000fe20000004100 */
[----:B------:R-:W-:-:S02]  /*16210*/  FMUL.FTZ R150, R183, R150 ;  /* 0x00000096b7967220 */ /* 0x000fc40000410000 */
[----:B------:R-:W-:Y:S01]  /*16220*/  FMUL.FTZ R184, R183, R184 ;  /* 0x000000b8b7b87220 */ /* 0x000fe20000410000 */
        /* <DEDUP_REMOVED lines=32> */
[----:B------:R-:W-:Y:S01]  /*16430*/  F2FP.PACK_AB R44, R85, R44 ;  /* 0x0000002c552c723e */ /* 0x000fe200000000ff */
[----:B------:R-:W-:-:S02]  /*16440*/  FFMA.FTZ R221, R71, R221, R6 ;  /* 0x000000dd47dd7223 */ /* 0x000fc40000010006 */
        /* <DEDUP_REMOVED lines=26> */
[----:B------:R-:W-:Y:S01]  /*165f0*/  FFMA.FTZ R64, R56, R64, R161 ;  /* 0x0000004038407223 */ /* 0x000fe200000100a1 */
[----:B------:R-:W-:Y:S01]  /*16600*/  F2FP.PACK_AB R55, R67, R60 ;  /* 0x0000003c4337723e */ /* 0x000fe200000000ff */
[----:B------:R-:W-:Y:S01]  /*16610*/  FFMA.FTZ R185, R50, R185, R173 ;  /* 0x000000b932b97223 */ /* 0x000fe200000100ad */
[----:B------:R-:W-:Y:S01]  /*16620*/  HADD2.F32 R66, -RZ, R111.H1_H1 ;  /* 0x3000006fff427230 */ /* 0x000fe20000004100 */
[----:B------:R-:W-:Y:S01]  /*16630*/  FFMA.FTZ R227, R58, R227, R167 ;  /* 0x000000e33ae37223 */ /* 0x000fe200000100a7 */
[----:B------:R-:W-:Y:S01]  /*16640*/  F2FP.PACK_AB R50, R73, R72 ;  /* 0x000000484932723e */ /* 0x000fe200000000ff */
[----:B------:R-:W-:Y:S01]  /*16650*/  IMAD.MOV.U32 R73, RZ, RZ, 0x10 ;  /* 0x00000010ff497424 */ /* 0x000fe200078e00ff */
[----:B------:R-:W-:Y:S01]  /*16660*/  LEA R56, P0, R215, c[0x0][0x208], 0x4 ;  /* 0x00008200d7387a11 */ /* 0x000fe200078020ff */
        /* <DEDUP_REMOVED lines=13> */
[----:B------:R-:W-:Y:S01]  /*16740*/  LEA.HI.X R57, R215, c[0x0][0x20c], RZ, 0x4, P0 ;  /* 0x00008300d7397a11 */ /* 0x000fe200000f24ff */
        /* <DEDUP_REMOVED lines=13> */
[----:B------:R0:W-:Y:S01]  /*16820*/  STG.E.128 [R56.64], R44 ;  /* 0x0000002c38007986 */ /* 0x0001e2000c101d04 */
[----:B------:R-:W-:-:S02]  /*16830*/  F2FP.PACK_AB R36, R69, R36 ;  /* 0x000000244524723e */ /* 0x000fc400000000ff */
[----:B------:R-:W-:Y:S01]  /*16840*/  IMAD.WIDE.U32 R58, R58, R73, c[0x0][0x208] ;  /* 0x000082003a3a7625 */ /* 0x000fe200078e0049 */
[----:B------:R-:W-:Y:S03]  /*16850*/  STG.E.128 [R60.64], R48 ;  /* 0x000000303c007986 */ /* 0x000fe6000c101d04 */
        /* <DEDUP_REMOVED lines=10> */
[----:B------:R1:W-:Y:S01]  /*16900*/  STG.E.128 [R58.64], R52 ;  /* 0x000000343a007986 */ /* 0x0003e2000c101d04 */
[----:B0-----:R-:W-:Y:S01]  /*16910*/  IADD3 R56, R215, 0x200, RZ ;  /* 0x00000200d7387810 */ /* 0x001fe20007ffe0ff */
        /* <DEDUP_REMOVED lines=12> */
[----:B------:R-:W-:Y:S02]  /*169e0*/  F2FP.PACK_AB R41, R225, R222 ;  /* 0x000000dee129723e */ /* 0x000fe400000000ff */
[----:B------:R-:W-:Y:S02]  /*169f0*/  F2FP.PACK_AB R47, R229, R228 ;  /* 0x000000e4e52f723e */ /* 0x000fe400000000ff */
[C---:B-1----:R-:W-:Y:S02]  /*16a00*/  IADD3 R58, R215.reuse, 0x180, RZ ;  /* 0x00000180d73a7810 */ /* 0x042fe40007ffe0ff */
[----:B------:R-:W-:Y:S02]  /*16a10*/  IADD3 R54, R215, 0x280, RZ ;  /* 0x00000280d7367810 */ /* 0x000fe40007ffe0ff */
        /* <DEDUP_REMOVED lines=11> */
[----:B------:R-:W-:Y:S01]  /*16ad0*/  LEA.HI.X R53, R218, c[0x0][0x20c], RZ, 0x4, P0 ;  /* 0x00008300da357a11 */ /* 0x000fe200000f24ff */
[----:B------:R0:W-:Y:S01]  /*16ae0*/  STG.E.128 [R54.64], R44 ;  /* 0x0000002c36007986 */ /* 0x0001e2000c101d04 */
[----:B------:R-:W-:-:S02]  /*16af0*/  F2FP.PACK_AB R48, R67, R224 ;  /* 0x000000e04330723e */ /* 0x000fc400000000ff */
[----:B------:R-:W-:-:S03]  /*16b00*/  ISETP.GE.AND P0, PT, R210, c[0x0][0x164], PT ;  /* 0x00005900d2007a0c */ /* 0x000fc60003f06270 */
[----:B------:R0:W-:Y:S10]  /*16b10*/  STG.E.128 [R52.64], R48 ;  /* 0x0000003034007986 */ /* 0x0001f4000c101d04 */
[----:B0-----:R-:W-:Y:S01]  /*16b20*/  @P0 CALL.REL.NOINC `(.L_x_33819) ;  /* 0x0000001000000944 */ /* 0x001fe20003c00000 */
[----:B------:R-:W-:Y:S05]  /*16b30*/  BRA `(.L_x_33820) ;  /* 0xfffea0f000007947 */ /* 0x000fea000383ffff */
.L_x_33819:
[----:B------:R-:W-:Y:S05]  /*16b40*/  EXIT ;  /* 0x000000000000794d */ /* 0x000fea0003800000 */
.L_x_33817:
[----:B-1----:R-:W-:Y:S01]  /*16b50*/  HFMA2.MMA R183, -RZ, RZ, 0, 1.847743988037109375e-06 ;  /* 0x0000001fffb77435 */ /* 0x002fe200000001ff */
[----:B------:R-:W-:Y:S01]  /*16b60*/  MOV R224, R227 ;  /* 0x000000e300e07202 */ /* 0x000fe20000000f00 */
[----:B------:R-:W-:Y:S01]  /*16b70*/  IMAD.MOV.U32 R221, RZ, RZ, 0x1 ;  /* 0x00000001ffdd7424 */ /* 0x000fe200078e00ff */
[----:B------:R-:W-:Y:S01]  /*16b80*/  MOV R184, 0x16bb0 ;  /* 0x00016bb000b87802 */ /* 0x000fe20000000f00 */
[----:B------:R-:W-:-:S02]  /*16b90*/  IMAD.MOV.U32 R220, RZ, RZ, -0x1 ;  /* 0xffffffffffdc7424 */ /* 0x000fc400078e00ff */
[----:B------:R-:W-:Y:S05]  /*16ba0*/  CALL.REL.NOINC `($__internal_109_$__cuda_sm70_shflsync_bfly_p) ;  /* 0x00000a9000007944 */ /* 0x000fea0003c00000 */
[----:B-1----:R-:W-:Y:S01]  /*16bb0*/  MOV R182, R221 ;  /* 0x000000dd00b67202 */ /* 0x002fe20000000f00 */
[----:B0-----:R-:W-:Y:S05]  /*16bc0*/  BRA `(.L_x_33821) ;  /* 0xffffe17000007947 */ /* 0x001fea000383ffff */
.L_x_33818:
[----:B------:R-:W-:Y:S01]  /*16bd0*/  HFMA2.MMA R183, -RZ, RZ, 0, 1.847743988037109375e-06 ;  /* 0x0000001fffb77435 */ /* 0x000fe200000001ff */
[----:B------:R-:W-:Y:S01]  /*16be0*/  IMAD.MOV.U32 R221, RZ, RZ, 0x2 ;  /* 0x00000002ffdd7424 */ /* 0x000fe200078e00ff */
[----:B------:R-:W-:Y:S01]  /*16bf0*/  MOV R184, 0x16c20 ;  /* 0x00016c2000b87802 */ /* 0x000fe20000000f00 */
[----:B------:R-:W-:-:S03]  /*16c00*/  IMAD.MOV.U32 R220, RZ, RZ, -0x1 ;  /* 0xffffffffffdc7424 */ /* 0x000fc600078e00ff */
[----:B0-----:R-:W-:Y:S05]  /*16c10*/  CALL.REL.NOINC `($__internal_109_$__cuda_sm70_shflsync_bfly_p) ;  /* 0x00000a2000007944 */ /* 0x001fea0003c00000 */
[----:B01----:R-:W-:Y:S01]  /*16c20*/  FADD.FTZ R224, R224, R221 ;  /* 0x000000dde0e07221 */ /* 0x003fe20000010000 */
[----:B------:R-:W-:Y:S01]  /*16c30*/  MOV R221, 0x4 ;  /* 0x0000000400dd7802 */ /* 0x000fe20000000f00 */
[----:B------:R-:W-:Y:S01]  /*16c40*/  IMAD.MOV.U32 R183, RZ, RZ, 0x1f ;  /* 0x0000001fffb77424 */ /* 0x000fe200078e00ff */
[----:B------:R-:W-:-:S02]  /*16c50*/  MOV R220, 0xffffffff ;  /* 0xffffffff00dc7802 */ /* 0x000fc40000000f00 */
[----:B------:R-:W-:Y:S02]  /*16c60*/  MOV R184, 0x16c80 ;  /* 0x00016c8000b87802 */ /* 0x000fe40000000f00 */
[----:B------:R-:W-:Y:S05]  /*16c70*/  CALL.REL.NOINC `($__internal_109_$__cuda_sm70_shflsync_bfly_p) ;  /* 0x000009c000007944 */ /* 0x000fea0003c00000 */
[----:B0-----:R-:W-:Y:S01]  /*16c80*/  HFMA2.MMA R183, -RZ, RZ, 0, 1.847743988037109375e-06 ;  /* 0x0000001fffb77435 */ /* 0x001fe200000001ff */
[----:B-1----:R-:W-:Y:S01]  /*16c90*/  FADD.FTZ R224, R224, R221 ;  /* 0x000000dde0e07221 */ /* 0x002fe20000010000 */
[----:B------:R-:W-:Y:S01]  /*16ca0*/  MOV R184, 0x16ce0 ;  /* 0x00016ce000b87802 */ /* 0x000fe20000000f00 */
[----:B------:R-:W-:Y:S02]  /*16cb0*/  IMAD.MOV.U32 R221, RZ, RZ, 0x8 ;  /* 0x00000008ffdd7424 */ /* 0x000fe400078e00ff */
[----:B------:R-:W-:Y:S02]  /*16cc0*/  IMAD.MOV.U32 R220, RZ, RZ, -0x1 ;  /* 0xffffffffffdc7424 */ /* 0x000fe400078e00ff */
[----:B------:R-:W-:Y:S05]  /*16cd0*/  CALL.REL.NOINC `($__internal_109_$__cuda_sm70_shflsync_bfly_p) ;  /* 0x0000096000007944 */ /* 0x000fea0003c00000 */
[----:B01----:R-:W-:Y:S01]  /*16ce0*/  FADD.FTZ R224, R224, R221 ;  /* 0x000000dde0e07221 */ /* 0x003fe20000010000 */
[----:B------:R-:W-:Y:S01]  /*16cf0*/  MOV R221, 0x10 ;  /* 0x0000001000dd7802 */ /* 0x000fe20000000f00 */
[----:B------:R-:W-:Y:S01]  /*16d00*/  IMAD.MOV.U32 R183, RZ, RZ, 0x1f ;  /* 0x0000001fffb77424 */ /* 0x000fe200078e00ff */
[----:B------:R-:W-:Y:S02]  /*16d10*/  MOV R220, 0xffffffff ;  /* 0xffffffff00dc7802 */ /* 0x000fe40000000f00 */
[----:B------:R-:W-:-:S02]  /*16d20*/  MOV R184, 0x16d40 ;  /* 0x00016d4000b87802 */ /* 0x000fc40000000f00 */
[----:B------:R-:W-:Y:S05]  /*16d30*/  CALL.REL.NOINC `($__internal_109_$__cuda_sm70_shflsync_bfly_p) ;  /* 0x0000090000007944 */ /* 0x000fea0003c00000 */
        /* <DEDUP_REMOVED lines=118> */
[----:B------:R-:W-:Y:S05]  /*174a0*/  CALL.REL.NOINC `($__internal_109_$__cuda_sm70_shflsync_bfly_p) ;  /* 0x0000019000007944 */ /* 0x000fea0003c00000 */
        /* <DEDUP_REMOVED lines=18> */
[----:B0-----:R-:W-:Y:S01]  /*175d0*/  HFMA2.MMA R183, -RZ, RZ, 0, 1.847743988037109375e-06 ;  /* 0x0000001fffb77435 */ /* 0x001fe200000001ff */
[----:B-1----:R-:W-:Y:S01]  /*175e0*/  FADD.FTZ R224, R224, R221 ;  /* 0x000000dde0e07221 */ /* 0x002fe20000010000 */
[----:B------:R-:W-:Y:S01]  /*175f0*/  MOV R184, 0x17630 ;  /* 0x0001763000b87802 */ /* 0x000fe20000000f00 */
[----:B------:R-:W-:-:S02]  /*17600*/  IMAD.MOV.U32 R221, RZ, RZ, 0x10 ;  /* 0x00000010ffdd7424 */ /* 0x000fc400078e00ff */
[----:B------:R-:W-:Y:S02]  /*17610*/  IMAD.MOV.U32 R220, RZ, RZ, -0x1 ;  /* 0xffffffffffdc7424 */ /* 0x000fe400078e00ff */
[----:B------:R-:W-:Y:S05]  /*17620*/  CALL.REL.NOINC `($__internal_109_$__cuda_sm70_shflsync_bfly_p) ;  /* 0x0000001000007944 */ /* 0x000fea0003c00000 */
[----:B01----:R-:W-:Y:S05]  /*17630*/  BRA `(.L_x_33822) ;  /* 0xffffdf4000007947 */ /* 0x003fea000383ffff */
        .weak           $__internal_109_$__cuda_sm70_shflsync_bfly_p
        .type           $__internal_109_$__cuda_sm70_shflsync_bfly_p,@function
        .size           $__internal_109_$__cuda_sm70_shflsync_bfly_p,(.L_x_44949 - $__internal_109_$__cuda_sm70_shflsync_bfly_p)
$__internal_109_$__cuda_sm70_shflsync_bfly_p:
[----:B------:R-:W-:Y:S01]  /*17640*/  MOV R185, 0x0 ;  /* 0x0000000000b97802 */ /* 0x000fe20000000f00 */
[----:B------:R-:W-:Y:S04]  /*17650*/  WARPSYNC R220 ;  /* 0x000000dc00007348 */ /* 0x000fe80003800000 */
[----:B------:R0:W1:Y:S01]  /*17660*/  SHFL.BFLY PT, R221, R224, R221, R183 ;  /* 0x0c0000dde0dd7389 */ /* 0x00006200000e00b7 */
[----:B------:R-:W-:Y:S05]  /*17670*/  RET.REL.NODEC R184 `(_ZN10layer_norm13ln_fwd_kernelINS_13Kernel_traitsI6__halfS2_fS2_fjLj7168ELj1ELj1ELj4ELj16ENS_18Kernel_traits_baseILj7168ES2_S2_fS2_fjLj128EEEEELb1ELb1ELb0ELb1EEEvNS_9FwdParamsE) ;  /* 0xfffe8980b8007950 */ /* 0x000fea0003c3ffff */
.L_x_33823:
        /* <DEDUP_REMOVED lines=16> */
.L_x_44949:


//--------------------- .text._ZN10layer_norm13ln_fwd_kernelINS_13Kernel_traitsI6__halfS2_fS2_fjLj7168ELj1ELj1ELj4ELj16ENS_18Kernel_traits_baseILj7168ES2_S2_fS2_fjLj128EEEEELb1ELb1ELb1ELb0EEEvNS_9FwdParamsE --------------------------
	.section	.text._ZN10layer_norm13ln_fwd_kernelINS_13Kernel_traitsI6__halfS2_fS2_fjLj7168ELj1ELj1ELj4ELj16ENS_18Kernel_traits_baseILj7168ES2_S2_fS2_fjLj128EEEEELb1ELb1ELb1ELb0EEEvNS_9FwdParamsE,"ax",@progbits
	.sectioninfo	@"SHI_REGISTERS=255"
	.align	128
        .global         _ZN10layer_norm13ln_fwd_kernelINS_13Kernel_traitsI6__halfS2_fS2_fjLj7168ELj1ELj1ELj4ELj16ENS_18Kernel_traits_baseILj7168ES2_S2_fS2_fjLj128EEEEELb1ELb1ELb1ELb0EEEvNS_9FwdParamsE
        .type           _ZN10layer_norm13ln_fwd_kernelINS_13Kernel_traitsI6__halfS2_fS2_fjLj7168ELj1ELj1ELj4ELj16ENS_18Kernel_traits_baseILj7168ES2_S2_fS2_fjLj128EEEEELb1ELb1ELb1ELb0EEEvNS_9FwdParamsE,@function
        .size           _ZN10layer_norm13ln_fwd_kernelINS_13Kernel_traitsI6__halfS2_fS2_fjLj7168ELj1ELj1ELj4ELj16ENS_18Kernel_traits_baseILj7168ES2_S2_fS2_fjLj128EEEEELb1ELb1ELb1ELb0EEEvNS_9FwdParamsE,(.L_x_44950 - _ZN10layer_norm13ln_fwd_kernelINS_13Kernel_traitsI6__halfS2_fS2_fjLj7168ELj1ELj1ELj4ELj16ENS_18Kernel_traits_baseILj7168ES2_S2_fS2_fjLj128EEEEELb1ELb1ELb1ELb0EEEvNS_9FwdParamsE)
        .other          _ZN10layer_norm13ln_fwd_kernelINS_13Kernel_traitsI6__halfS2_fS2_fjLj7168ELj1ELj1ELj4ELj16ENS_18Kernel_traits_baseILj7168ES2_S2_fS2_fjLj128EEEEELb1ELb1ELb1ELb0EEEvNS_9FwdParamsE,@"STO_CUDA_ENTRY STV_DEFAULT"
_ZN10layer_norm13ln_fwd_kernelINS_13Kernel_traitsI6__halfS2_fS2_fjLj7168ELj1ELj1ELj4ELj16ENS_18Kernel_traits_baseILj7168ES2_S2_fS2_fjLj128EEEEELb1ELb1ELb1ELb0EEEvNS_9FwdParamsE:
.text._ZN10layer_norm13ln_fwd_kernelINS_13Kernel_traitsI6__halfS2_fS2_fjLj7168ELj1ELj1ELj4ELj16ENS_18Kernel_traits_baseILj7168ES2_S2_fS2_fjLj128EEEEELb1ELb1ELb1ELb0EEEvNS_9FwdParamsE:
        /* <DEDUP_REMOVED lines=100> */
.L_x_33825:
[----:B0-----:R-:W-:Y:S05]  /*0640*/  BSYNC B0 ;  /* 0x0000000000007941 */ /* 0x001fea0003800000 */
.L_x_33824:
        /* <DEDUP_REMOVED lines=16> */
.L_x_33827:
[----:B0-----:R-:W-:Y:S05]  /*0750*/  BSYNC B0 ;  /* 0x0000000000007941 */ /* 0x001fea0003800000 */
.L_x_33826:
        /* <DEDUP_REMOVED lines=16> */
.L_x_33829:
[----:B0-----:R-:W-:Y:S05]  /*0860*/  BSYNC B0 ;  /* 0x0000000000007941 */ /* 0x001fea0003800000 */
.L_x_33828:
        /* <DEDUP_REMOVED lines=16> */
.L_x_33831:
[----:B0-----:R-:W-:Y:S05]  /*0970*/  BSYNC B0 ;  /* 0x0000000000007941 */ /* 0x001fea0003800000 */
.L_x_33830:
        /* <DEDUP_REMOVED lines=16> */
.L_x_33833:
[----:B0-----:R-:W-:Y:S05]  /*0a80*/  BSYNC B0 ;  /* 0x0000000000007941 */ /* 0x001fea0003800000 */
.L_x_33832:
        /* <DEDUP_REMOVED lines=24> */
.L_x_33835:
[----:B0-----:R-:W-:Y:S05]  /*0c10*/  BSYNC B0 ;  /* 0x0000000000007941 */ /* 0x001fea0003800000 */
.L_x_33834:
        /* <DEDUP_REMOVED lines=24> */
.L_x_33837:
[----:B0-----:R-:W-:Y:S05]  /*0da0*/  BSYNC B0 ;  /* 0x0000000000007941 */ /* 0x001fea0003800000 */
.L_x_33836:
[----:B------:R-:W-:Y:S02]  /*0db0*/  ISETP.GE.AND P1, PT, R7, c[0x0][0x164], PT ;  /* 0x0000590007007a0c */ /* 0x000fe40003f26270 */
[----:B------:R-:W-:Y:S02]  /*0dc0*/  LOP3.LUT R150, R97, UR23, R150, 0x96, !PT ;  /* 0x0000001761967c12 */ /* 0x000fe4000f8e9696 */
[----:B------:R-:W-:-:S09]  /*0dd0*/  LOP3.LUT R148, R95, UR24, R148, 0x96, !PT ;  /* 0x000000185f947c12 */ /* 0x000fd2000f8e9694 */
[----:B------:R-:W-:Y:S05]  /*0de0*/  @P1 EXIT ;  /* 0x000000000000194d */ /* 0x000fea0003800000 */
[----:B------:R-:W-:Y:S01]  /*0df0*/  SHF.R.S32.HI R75, RZ, 0x3, R75 ;  /* 0x00000003ff4b7819 */ /* 0x000fe2000001144b */
[----:B-----5:R-:W-:Y:S01]  /*0e00*/  HADD2.F32 R92, -RZ, R88.H0_H0 ;  /* 0x20000058ff5c7230 */ /* 0x020fe20000004100 */
[----:B------:R-:W-:Y:S01]  /*0e10*/  IMAD R73, R73, -0x326172a9, RZ ;  /* 0xcd9e8d5749497824 */ /* 0x000fe200078e02ff */
[--C-:B------:R-:W-:Y:S01]  /*0e20*/  HADD2.F32 R215, -RZ, R56.reuse.H0_H0 ;  /* 0x20000038ffd77230 */ /* 0x100fe20000004100 */
[----:B------:R-:W-:Y:S01]  /*0e30*/  IMAD.HI.U32 R144, R148, -0x326172a9, RZ ;  /* 0xcd9e8d5794907827 */ /* 0x000fe200078e00ff */
[----:B------:R-:W-:Y:S01]  /*0e40*/  HADD2.F32 R213, -RZ, R56.H1_H1 ;  /* 0x30000038ffd57230 */ /* 0x000fe20000004100 */
[----:B------:R-:W-:Y:S01]  /*0e50*/  LOP3.LUT R56, R75, 0x7f, RZ, 0xc0, !PT ;  /* 0x0000007f4b387812 */ /* 0x000fe200078ec0ff */
[--C-:B------:R-:W-:Y:S01]  /*0e60*/  HADD2.F32 R211, -RZ, R57.reuse.H0_H0 ;  /* 0x20000039ffd37230 */ /* 0x100fe20000004100 */
[----:B------:R0:W-:Y:S01]  /*0e70*/  STL [R1+0x4c], R92 ;  /* 0x00004c5c01007387 */ /* 0x0001e20000100800 */
[----:B------:R-:W-:Y:S01]  /*0e80*/  HADD2.F32 R209, -RZ, R57.H1_H1 ;  /* 0x30000039ffd17230 */ /* 0x000fe20000004100 */
[----:B------:R-:W-:Y:S01]  /*0e90*/  LOP3.LUT R57, R0, 0x60, RZ, 0xc0, !PT ;  /* 0x0000006000397812 */ /* 0x000fe200078ec0ff */
[----:B------:R-:W-:Y:S01]  /*0ea0*/  HADD2.F32 R88, -RZ, R88.H1_H1 ;  /* 0x30000058ff587230 */ /* 0x000fe20000004100 */
[----:B------:R-:W-:Y:S01]  /*0eb0*/  SHF.R.U32.HI R75, RZ, 0x2, R75 ;  /* 0x00000002ff4b7819 */ /* 0x000fe2000001164b */
[--C-:B------:R-:W-:Y:S01]  /*0ec0*/  HADD2.F32 R93, -RZ, R89.reuse.H0_H0 ;  /* 0x20000059ff5d7230 */ /* 0x100fe20000004100 */
[----:B------:R-:W-:Y:S01]  /*0ed0*/  IMAD.HI.U32 R146, R150, -0x2daee0ad, RZ ;  /* 0xd2511f5396927827 */ /* 0x000fe200078e00ff */
[--C-:B------:R-:W-:Y:S01]  /*0ee0*/  HADD2.F32 R128, -RZ, R48.reuse.H0_H0 ;  /* 0x20000030ff807230 */ /* 0x100fe20000004100 */
[----:B------:R1:W-:Y:S01]  /*0ef0*/  STL [R1+0x48], R88 ;  /* 0x0000485801007387 */ /* 0x0003e20000100800 */
[----:B------:R-:W-:Y:S01]  /*0f00*/  HADD2.F32 R129, -RZ, R48.H1_H1 ;  /* 0x30000030ff817230 */ /* 0x000fe20000004100 */
[----:B------:R-:W-:Y:S01]  /*0f10*/  IMAD.IADD R57, R56, 0x1, -R57 ;  /* 0x0000000138397824 */ /* 0x000fe200078e0a39 */
[----:B0-----:R-:W-:Y:S01]  /*0f20*/  HADD2.F32 R92, -RZ, R89.H1_H1 ;  /* 0x30000059ff5c7230 */ /* 0x001fe20000004100 */
[----:B------:R-:W-:Y:S01]  /*0f30*/  STL [R1+0x44], R93 ;  /* 0x0000445d01007387 */ /* 0x000fe20000100800 */
[--C-:B------:R-:W-:Y:S01]  /*0f40*/  HADD2.F32 R89, -RZ, R90.reuse.H1_H1 ;  /* 0x3000005aff597230 */ /* 0x100fe20000004100 */
[----:B------:R-:W-:Y:S01]  /*0f50*/  LOP3.LUT R48, R75, 0x3fffffe0, RZ, 0xc0, !PT ;  /* 0x3fffffe04b307812 */ /* 0x000fe200078ec0ff */
[----:B------:R-:W-:Y:S01]  /*0f60*/  HADD2.F32 R130, -RZ, R49.H0_H0 ;  /* 0x20000031ff827230 */ /* 0x000fe20000004100 */
[----:B------:R-:W-:Y:S01]  /*0f70*/  STL [R1+0x40], R92 ;  /* 0x0000405c01007387 */ /* 0x000fe20000100800 */
[----:B------:R-:W-:Y:S01]  /*0f80*/  IMNMX R57, RZ, R57, !PT ;  /* 0x00000039ff397217 */ /* 0x000fe20007800200 */
[----:B-1----:R-:W-:Y:S01]  /*0f90*/  HADD2.F32 R88, -RZ, R90.H0_H0 ;  /* 0x2000005aff587230 */ /* 0x002fe20000004100 */
[----:B------:R-:W-:Y:S01]  /*0fa0*/  HFMA2.MMA R149, -RZ, RZ, 0, 0 ;  /* 0x00000000ff957435 */ /* 0x000fe200000001ff */
[----:B------:R-:W-:Y:S01]  /*0fb0*/  HADD2.F32 R90, -RZ, R91.H0_H0 ;  /* 0x2000005bff5a7230 */ /* 0x000fe20000004100 */
[----:B------:R-:W-:Y:S01]  /*0fc0*/  IMNMX R57, R57, 0x20, PT ;  /* 0x0000002039397817 */ /* 0x000fe20003800200 */
[----:B------:R-:W-:Y:S01]  /*0fd0*/  HADD2.F32 R131, -RZ, R49.H1_H1 ;  /* 0x30000031ff837230 */ /* 0x000fe20000004100 */
[----:B------:R0:W-:Y:S01]  /*0fe0*/  STL [R1+0x3c], R88 ;  /* 0x00003c5801007387 */ /* 0x0001e20000100800 */
[----:B------:R-:W-:Y:S01]  /*0ff0*/  IMAD.SHL.U32 R49, R0, 0x20, RZ ;  /* 0x0000002000317824 */ /* 0x000fe200078e00ff */
[--C-:B------:R-:W-:Y:S01]  /*1000*/  HADD2.F32 R134, -RZ, R51.reuse.H0_H0 ;  /* 0x20000033ff867230 */ /* 0x100fe20000004100 */
[----:B------:R-:W-:Y:S01]  /*1010*/  IMAD.IADD R57, R57, 0x1, R48 ;  /* 0x0000000139397824 */ /* 0x000fe200078e0230 */
[----:B------:R1:W-:Y:S01]  /*1020*/  STL [R1+0x38], R89 ;  /* 0x0000385901007387 */ /* 0x0003e20000100800 */
[----:B------:R-:W-:Y:S01]  /*1030*/  HADD2.F32 R135, -RZ, R51.H1_H1 ;  /* 0x30000033ff877230 */ /* 0x000fe20000004100 */
[----:B------:R-:W-:Y:S01]  /*1040*/  LOP3.LUT R49, R49, 0x3e0, RZ, 0xc0, !PT ;  /* 0x000003e031317812 */ /* 0x000fe200078ec0ff */
[----:B------:R-:W-:Y:S01]  /*1050*/  IMAD R51, R74, -0x2daee0ad, RZ ;  /* 0xd2511f534a337824 */ /* 0x000fe200078e02ff */
[----:B------:R-:W-:Y:S01]  /*1060*/  STL [R1+0x34], R90 ;  /* 0x0000345a01007387 */ /* 0x000fe20000100800 */
[----:B------:R-:W-:Y:S01]  /*1070*/  SHF.L.U32 R57, R57, 0x3, RZ ;  /* 0x0000000339397819 */ /* 0x000fe200000006ff */
[----:B0-----:R-:W-:Y:S01]  /*1080*/  HADD2.F32 R88, -RZ, R91.H1_H1 ;  /* 0x3000005bff587230 */ /* 0x001fe20000004100 */
[----:B------:R-:W-:Y:S01]  /*1090*/  IMAD.IADD R49, R56, 0x1, -R49 ;  /* 0x0000000138317824 */ /* 0x000fe200078e0a31 */
[----:B------:R-:W-:Y:S01]  /*10a0*/  HADD2.F32 R214, -RZ, R40.H0_H0 ;  /* 0x20000028ffd67230 */ /* 0x000fe20000004100 */
[----:B------:R-:W-:Y:S01]  /*10b0*/  LOP3.LUT R144, R144, UR25, R73, 0x96, !PT ;  /* 0x0000001990907c12 */ /* 0x000fe2000f8e9649 */
[--C-:B-1----:R-:W-:Y:S01]  /*10c0*/  HADD2.F32 R89, -RZ, R84.reuse.H0_H0 ;  /* 0x20000054ff597230 */ /* 0x102fe20000004100 */
[----:B------:R0:W-:Y:S01]  /*10d0*/  STL [R1+0x30], R88 ;  /* 0x0000305801007387 */ /* 0x0001e20000100800 */
[----:B------:R-:W-:Y:S01]  /*10e0*/  HADD2.F32 R84, -RZ, R84.H1_H1 ;  /* 0x30000054ff547230 */ /* 0x000fe20000004100 */
[----:B------:R-:W1:Y:S01]  /*10f0*/  I2F.U32 R57, R57 ;  /* 0x0000003900397306 */ /* 0x000e620000201000 */
[----:B------:R-:W-:Y:S01]  /*1100*/  IMNMX R49, RZ, R49, !PT ;  /* 0x00000031ff317217 */ /* 0x000fe20007800200 */
[----:B------:R-:W-:Y:S01]  /*1110*/  STL [R1+0x2c], R89 ;  /* 0x00002c5901007387 */ /* 0x000fe20000100800 */
[----:B------:R-:W-:Y:S01]  /*1120*/  HADD2.F32 R212, -RZ, R40.H1_H1 ;  /* 0x30000028ffd47230 */ /* 0x000fe20000004100 */
[----:B------:R-:W-:Y:S01]  /*1130*/  LOP3.LUT R146, R146, UR26, R51, 0x96, !PT ;  /* 0x0000001a92927c12 */ /* 0x000fe2000f8e9633 */
[----:B------:R-:W-:Y:S01]  /*1140*/  HADD2.F32 R210, -RZ, R41.H0_H0 ;  /* 0x20000029ffd27230 */ /* 0x000fe20000004100 */
[----:B------:R2:W-:Y:S01]  /*1150*/  STL [R1+0x28], R84 ;  /* 0x0000285401007387 */ /* 0x0005e20000100800 */
[----:B------:R-:W-:Y:S01]  /*1160*/  IMNMX R49, R49, 0x20, PT ;  /* 0x0000002031317817 */ /* 0x000fe20003800200 */
[--C-:B0-----:R-:W-:Y:S01]  /*1170*/  HADD2.F32 R88, -RZ, R85.reuse.H0_H0 ;  /* 0x20000055ff587230 */ /* 0x101fe20000004100 */
[----:B------:R-:W-:Y:S01]  /*1180*/  LOP3.LUT R147, R72, 0x3, RZ, 0xc0, !PT ;  /* 0x0000000348937812 */ /* 0x000fe200078ec0ff */
[----:B------:R-:W-:Y:S01]  /*1190*/  HADD2.F32 R85, -RZ, R85.H1_H1 ;  /* 0x30000055ff557230 */ /* 0x000fe20000004100 */
[----:B------:R-:W-:Y:S01]  /*11a0*/  IMAD.MOV.U32 R151, RZ, RZ, 0x1 ;  /* 0x00000001ff977424 */ /* 0x000fe200078e00ff */
[----:B------:R-:W-:Y:S01]  /*11b0*/  HADD2.F32 R208, -RZ, R41.H1_H1 ;  /* 0x30000029ffd07230 */ /* 0x000fe20000004100 */
[----:B------:R-:W-:Y:S01]  /*11c0*/  STL [R1+0x24], R88 ;  /* 0x0000245801007387 */ /* 0x000fe20000100800 */
[----:B------:R-:W-:Y:S01]  /*11d0*/  HADD2.F32 R206, -RZ, R42.H0_H0 ;  /* 0x2000002affce7230 */ /* 0x000fe20000004100 */
[----:B------:R-:W-:Y:S01]  /*11e0*/  IMAD.IADD R49, R48, 0x1, R49 ;  /* 0x0000000130317824 */ /* 0x000fe200078e0231 */
[--C-:B--2---:R-:W-:Y:S01]  /*11f0*/  HADD2.F32 R84, -RZ, R86.reuse.H0_H0 ;  /* 0x20000056ff547230 */ /* 0x104fe20000004100 */
[----:B------:R0:W-:Y:S01]  /*1200*/  STL [R1+0x20], R85 ;  /* 0x0000205501007387 */ /* 0x0001e20000100800 */
[----:B------:R-:W-:Y:S01]  /*1210*/  HADD2.F32 R86, -RZ, R86.H1_H1 ;  /* 0x30000056ff567230 */ /* 0x000fe20000004100 */
[----:B-1----:R1:W2:Y:S01]  /*1220*/  MUFU.RCP R145, R57 ;  /* 0x0000003900917308 */ /* 0x0022a20000001000 */
[----:B------:R-:W-:Y:S01]  /*1230*/  HADD2.F32 R204, -RZ, R42.H1_H1 ;  /* 0x3000002affcc7230 */ /* 0x000fe20000004100 */
[----:B------:R3:W-:Y:S01]  /*1240*/  STL [R1+0x1c], R84 ;  /* 0x00001c5401007387 */ /* 0x0007e20000100800 */
[--C-:B------:R-:W-:Y:S01]  /*1250*/  HADD2.F32 R202, -RZ, R43.reuse.H0_H0 ;  /* 0x2000002bffca7230 */ /* 0x100fe20000004100 */
[----:B------:R-:W-:Y:S01]  /*1260*/  IMAD R148, R148, -0x326172a9, RZ ;  /* 0xcd9e8d5794947824 */ /* 0x000fe200078e02ff */
[----:B------:R-:W-:Y:S01]  /*1270*/  HADD2.F32 R200, -RZ, R43.H1_H1 ;  /* 0x3000002bffc87230 */ /* 0x000fe20000004100 */
[----:B------:R4:W-:Y:S01]  /*1280*/  STL [R1+0x18], R86 ;  /* 0x0000185601007387 */ /* 0x0009e20000100800 */
[--C-:B------:R-:W-:Y:S01]  /*1290*/  HADD2.F32 R199, -RZ, R32.reuse.H0_H0 ;  /* 0x20000020ffc77230 */ /* 0x100fe20000004100 */
[----:B------:R-:W-:Y:S01]  /*12a0*/  IMAD R150, R150, -0x2daee0ad, RZ ;  /* 0xd2511f5396967824 */ /* 0x000fe200078e02ff */
[--C-:B0-----:R-:W-:Y:S01]  /*12b0*/  HADD2.F32 R85, -RZ, R87.reuse.H0_H0 ;  /* 0x20000057ff557230 */ /* 0x101fe20000004100 */
[----:B------:R-:W-:Y:S01]  /*12c0*/  IMAD.SHL.U32 R152, R49, 0x8, RZ ;  /* 0x0000000831987824 */ /* 0x000fe200078e00ff */
[----:B------:R-:W-:Y:S01]  /*12d0*/  HADD2.F32 R197, -RZ, R32.H1_H1 ;  /* 0x30000020ffc57230 */ /* 0x000fe20000004100 */
[----:B------:R-:W-:Y:S01]  /*12e0*/  ULDC.U8 UR8, c[0x0][0x1f0] ;  /* 0x00007c0000087ab9 */ /* 0x000fe20000000000 */
[----:B---3--:R-:W-:Y:S01]  /*12f0*/  HADD2.F32 R84, -RZ, R87.H1_H1 ;  /* 0x30000057ff547230 */ /* 0x008fe20000004100 */
[----:B------:R0:W-:Y:S01]  /*1300*/  STL [R1+0x14], R85 ;  /* 0x0000145501007387 */ /* 0x0001e20000100800 */
[----:B------:R-:W-:-:S02]  /*1310*/  HADD2.F32 R195, -RZ, R33.H0_H0 ;  /* 0x20000021ffc37230 */ /* 0x000fc40000004100 */
[----:B----4-:R-:W-:Y:S01]  /*1320*/  HADD2.F32 R86, -RZ, R80.H0_H0 ;  /* 0x20000050ff567230 */ /* 0x010fe20000004100 */
[----:B------:R3:W-:Y:S01]  /*1330*/  STL [R1+0x10], R84 ;  /* 0x0000105401007387 */ /* 0x0007e20000100800 */
[----:B------:R-:W-:Y:S02]  /*1340*/  HADD2.F32 R193, -RZ, R33.H1_H1 ;  /* 0x30000021ffc17230 */ /* 0x000fe40000004100 */
[--C-:B------:R-:W-:Y:S01]  /*1350*/  HADD2.F32 R191, -RZ, R34.reuse.H0_H0 ;  /* 0x20000022ffbf7230 */ /* 0x100fe20000004100 */
[----:B------:R1:W-:Y:S01]  /*1360*/  STL [R1+0xc], R86 ;  /* 0x00000c5601007387 */ /* 0x0003e20000100800 */
[----:B------:R-:W-:Y:S02]  /*1370*/  HADD2.F32 R189, -RZ, R34.H1_H1 ;  /* 0x30000022ffbd7230 */ /* 0x000fe40000004100 */
[----:B0-----:R-:W-:Y:S02]  /*1380*/  HADD2.F32 R85, -RZ, R80.H1_H1 ;  /* 0x30000050ff557230 */ /* 0x001fe40000004100 */
[----:B------:R-:W-:-:S02]  /*1390*/  HADD2.F32 R80, -RZ, R81.H1_H1 ;  /* 0x30000051ff507230 */ /* 0x000fc40000004100 */
[----:B---3--:R-:W-:Y:S01]  /*13a0*/  HADD2.F32 R84, -RZ, R81.H0_H0 ;  /* 0x20000051ff547230 */ /* 0x008fe20000004100 */
[----:B------:R1:W-:Y:S01]  /*13b0*/  STL [R1+0x8], R85 ;  /* 0x0000085501007387 */ /* 0x0003e20000100800 */
[--C-:B------:R-:W-:Y:S02]  /*13c0*/  HADD2.F32 R187, -RZ, R35.reuse.H0_H0 ;  /* 0x20000023ffbb7230 */ /* 0x100fe40000004100 */
[----:B------:R-:W-:Y:S01]  /*13d0*/  HADD2.F32 R185, -RZ, R35.H1_H1 ;  /* 0x30000023ffb97230 */ /* 0x000fe20000004100 */
[----:B------:R1:W-:Y:S01]  /*13e0*/  STL [R1+0x4], R84 ;  /* 0x0000045401007387 */ /* 0x0003e20000100800 */
[--C-:B------:R-:W-:Y:S02]  /*13f0*/  HADD2.F32 R198, -RZ, R24.reuse.H0_H0 ;  /* 0x20000018ffc67230 */ /* 0x100fe40000004100 */
[----:B------:R-:W-:Y:S01]  /*1400*/  HADD2.F32 R196, -RZ, R24.H1_H1 ;  /* 0x30000018ffc47230 */ /* 0x000fe20000004100 */
[----:B------:R1:W-:Y:S01]  /*1410*/  STL [R1], R80 ;  /* 0x0000005001007387 */ /* 0x0003e20000100800 */
        /* <DEDUP_REMOVED lines=119> */
[----:B-12---:R-:W-:Y:S02]  /*1b90*/  HADD2.F32 R143, -RZ, R55.H1_H1 ;  /* 0x30000037ff8f7230 */ /* 0x006fe40000004100 */
.L_x_34385:
[----:B------:R-:W-:-:S04]  /*1ba0*/  IMAD.MOV.U32 R118, RZ, RZ, 0x4 ;  /* 0x00000004ff767424 */ /* 0x000fc800078e00ff */
[----:B------:R-:W-:-:S06]  /*1bb0*/  IMAD.WIDE R166, R7, R118, c[0x0][0x1d0] ;  /* 0x0000740007a67625 */ /* 0x000fcc00078e0276 */
[----:B------:R0:W2:Y:S01]  /*1bc0*/  LDG.E R166, [R166.64] ;  /* 0x00000006a6a67981 */ /* 0x0000a2000c1e1900 */
[----:B------:R-:W-:Y:S02]  /*1bd0*/  IMAD.MOV.U32 R165, RZ, RZ, RZ ;  /* 0x000000ffffa57224 */ /* 0x000fe400078e00ff */
        /* <DEDUP_REMOVED lines=44> */
.L_x_33843:
[----:B------:R-:W-:Y:S02]  /*1ea0*/  IMAD.MOV.U32 R66, RZ, RZ, R148 ;  /* 0x000000ffff427224 */ /* 0x000fe400078e0094 */
.L_x_33844:
[----:B------:R-:W-:Y:S05]  /*1eb0*/  BSYNC B2 ;  /* 0x0000000000027941 */ /* 0x000fea0003800000 */
.L_x_33842:
        /* <DEDUP_REMOVED lines=16> */
.L_x_33848:
[----:B------:R-:W-:Y:S05]  /*1fc0*/  BSYNC B3 ;  /* 0x0000000000037941 */ /* 0x000fea0003800000 */
.L_x_33847:
        /* <DEDUP_REMOVED lines=44> */
.L_x_33846:
[----:B------:R-:W-:Y:S05]  /*2290*/  BSYNC B2 ;  /* 0x0000000000027941 */ /* 0x000fea0003800000 */
.L_x_33845:
[----:B------:R-:W2:Y:S01]  /*22a0*/  LDL R63, [R1+0x4c] ;  /* 0x00004c00013f7983 */ /* 0x000ea20000100800 */
[----:B------:R-:W1:Y:S01]  /*22b0*/  I2F.U32 R60, R66 ;  /* 0x00000042003c7306 */ /* 0x000e620000201000 */
[----:B------:R-:W-:-:S04]  /*22c0*/  IMAD.MOV.U32 R61, RZ, RZ, 0x2f800000 ;  /* 0x2f800000ff3d7424 */ /* 0x000fc800078e00ff */
[----:B-1----:R-:W-:-:S05]  /*22d0*/  FFMA.FTZ R60, R60, R61, 1.1641532182693481445e-10 ;  /* 0x2f0000003c3c7423 */ /* 0x002fca000001003d */
[----:B------:R-:W-:Y:S01]  /*22e0*/  FSETP.GTU.FTZ.AND P4, PT, R60, c[0x0][0x1e4], PT ;  /* 0x000079003c007a0b */ /* 0x000fe20003f9c000 */
[----:B-----5:R-:W-:-:S03]  /*22f0*/  HADD2.F32 R60, -RZ, R48.H0_H0 ;  /* 0x20000030ff3c7230 */ /* 0x020fc60000004100 */
[----:B------:R-:W-:Y:S02]  /*2300*/  SEL R153, RZ, 0x1, P4 ;  /* 0x00000001ff997807 */ /* 0x000fe40002000000 */
[----:B------:R-:W-:-:S04]  /*2310*/  FMUL.FTZ R60, R60, c[0x0][0x1ec] ;  /* 0x00007b003c3c7a20 */ /* 0x000fc80000410000 */
[----:B------:R-:W-:-:S05]  /*2320*/  FMUL.FTZ R60, R60, c[0x0][0x1e8] ;  /* 0x00007a003c3c7a20 */ /* 0x000fca0000410000 */
[----:B------:R-:W-:-:S05]  /*2330*/  FSEL R60, R60, RZ, !P4 ;  /* 0x000000ff3c3c7208 */ /* 0x000fca0006000000 */
[----:B--2---:R-:W-:-:S04]  /*2340*/  FMUL.FTZ R60, R63, R60 ;  /* 0x0000003c3f3c7220 */ /* 0x004fc80000410000 */
[----:B------:R-:W-:Y:S02]  /*2350*/  @P2 FADD.FTZ R60, R52, R60 ;  /* 0x0000003c343c2221 */ /* 0x000fe40000010000 */
.L_x_33841:
[----:B------:R-:W-:Y:S05]  /*2360*/  BSYNC B1 ;  /* 0x0000000000017941 */ /* 0x000fea0003800000 */
.L_x_33840:
        /* <DEDUP_REMOVED lines=18> */
.L_x_33852:
[----:B------:R-:W-:Y:S02]  /*2490*/  IMAD.MOV.U32 R61, RZ, RZ, R148 ;  /* 0x000000ffff3d7224 */ /* 0x000fe400078e0094 */
.L_x_33853:
[----:B------:R-:W-:Y:S05]  /*24a0*/  BSYNC B2 ;  /* 0x0000000000027941 */ /* 0x000fea0003800000 */
.L_x_33851:
        /* <DEDUP_REMOVED lines=16> */
.L_x_33857:
[----:B------:R-:W-:Y:S05]  /*25b0*/  BSYNC B3 ;  /* 0x0000000000037941 */ /* 0x000fea0003800000 */
.L_x_33856:
        /* <DEDUP_REMOVED lines=44> */
.L_x_33855:
[----:B------:R-:W-:Y:S05]  /*2880*/  BSYNC B2 ;  /* 0x0000000000027941 */ /* 0x000fea0003800000 */
.L_x_33854:
[----:B------:R-:W2:Y:S01]  /*2890*/  LDL R64, [R1+0x48] ;  /* 0x0000480001407983 */ /* 0x000ea20000100800 */
[----:B------:R-:W1:Y:S01]  /*28a0*/  I2F.U32 R61, R61 ;  /* 0x0000003d003d7306 */ /* 0x000e620000201000 */
[----:B------:R-:W-:-:S04]  /*28b0*/  IMAD.MOV.U32 R62, RZ, RZ, 0x2f800000 ;  /* 0x2f800000ff3e7424 */ /* 0x000fc800078e00ff */
[----:B-1----:R-:W-:-:S05]  /*28c0*/  FFMA.FTZ R61, R61, R62, 1.1641532182693481445e-10 ;  /* 0x2f0000003d3d7423 */ /* 0x002fca000001003e */
[----:B------:R-:W-:Y:S01]  /*28d0*/  FSETP.GTU.FTZ.AND P4, PT, R61, c[0x0][0x1e4], PT ;  /* 0x000079003d007a0b */ /* 0x000fe20003f9c000 */
[----:B-----5:R-:W-:-:S03]  /*28e0*/  HADD2.F32 R61, -RZ, R48.H1_H1 ;  /* 0x30000030ff3d7230 */ /* 0x020fc60000004100 */
[----:B------:R-:W-:Y:S02]  /*28f0*/  SEL R154, RZ, 0x1, P4 ;  /* 0x00000001ff9a7807 */ /* 0x000fe40002000000 */
[----:B------:R-:W-:-:S04]  /*2900*/  FMUL.FTZ R61, R61, c[0x0][0x1ec] ;  /* 0x00007b003d3d7a20 */ /* 0x000fc80000410000 */
[----:B------:R-:W-:-:S05]  /*2910*/  FMUL.FTZ R61, R61, c[0x0][0x1e8] ;  /* 0x00007a003d3d7a20 */ /* 0x000fca0000410000 */
[----:B------:R-:W-:-:S05]  /*2920*/  FSEL R61, R61, RZ, !P4 ;  /* 0x000000ff3d3d7208 */ /* 0x000fca0006000000 */
[----:B--2---:R-:W-:-:S04]  /*2930*/  FMUL.FTZ R61, R64, R61 ;  /* 0x0000003d403d7220 */ /* 0x004fc80000410000 */
[----:B------:R-:W-:Y:S02]  /*2940*/  @P2 FADD.FTZ R61, R53, R61 ;  /* 0x0000003d353d2221 */ /* 0x000fe40000010000 */
.L_x_33850:
[----:B------:R-:W-:Y:S05]  /*2950*/  BSYNC B1 ;  /* 0x0000000000017941 */ /* 0x000fea0003800000 */
.L_x_33849:
        /* <DEDUP_REMOVED lines=18> */
.L_x_33861:
[----:B0-----:R-:W-:Y:S02]  /*2a80*/  IMAD.MOV.U32 R116, RZ, RZ, R148 ;  /* 0x000000ffff747224 */ /* 0x001fe400078e0094 */
.L_x_33862:
[----:B------:R-:W-:Y:S05]  /*2a90*/  BSYNC B2 ;  /* 0x0000000000027941 */ /* 0x000fea0003800000 */
.L_x_33860:
        /* <DEDUP_REMOVED lines=16> */
.L_x_33866:
[----:B------:R-:W-:Y:S05]  /*2ba0*/  BSYNC B3 ;  /* 0x0000000000037941 */ /* 0x000fea0003800000 */
.L_x_33865:
        /* <DEDUP_REMOVED lines=44> */
.L_x_33864:
[----:B------:R-:W-:Y:S05]  /*2e70*/  BSYNC B2 ;  /* 0x0000000000027941 */ /* 0x000fea0003800000 */
.L_x_33863:
        /* <DEDUP_REMOVED lines=12> */
.L_x_33859:
[----:B------:R-:W-:Y:S05]  /*2f40*/  BSYNC B1 ;  /* 0x0000000000017941 */ /* 0x000fea0003800000 */
.L_x_33858:
        /* <DEDUP_REMOVED lines=18> */
.L_x_33870:
[----:B------:R-:W-:Y:S02]  /*3070*/  IMAD.MOV.U32 R63, RZ, RZ, R148 ;  /* 0x000000ffff3f7224 */ /* 0x000fe400078e0094 */
.L_x_33871:
[----:B------:R-:W-:Y:S05]  /*3080*/  BSYNC B2 ;  /* 0x0000000000027941 */ /* 0x000fea0003800000 */
.L_x_33869:
        /* <DEDUP_REMOVED lines=16> */
.L_x_33875:
[----:B------:R-:W-:Y:S05]  /*3190*/  BSYNC B3 ;  /* 0x0000000000037941 */ /* 0x000fea0003800000 */
.L_x_33874:
        /* <DEDUP_REMOVED lines=44> */
.L_x_33873:
[----:B------:R-:W-:Y:S05]  /*3460*/  BSYNC B2 ;  /* 0x0000000000027941 */ /* 0x000fea0003800000 */
.L_x_33872:
        /* <DEDUP_REMOVED lines=12> */
.L_x_33868:
[----:B------:R-:W-:Y:S05]  /*3530*/  BSYNC B1 ;  /* 0x0000000000017941 */ /* 0x000fea0003800000 */
.L_x_33867:
        /* <DEDUP_REMOVED lines=18> */
.L_x_33879:
[----:B------:R-:W-:Y:S02]  /*3660*/  IMAD.MOV.U32 R118, RZ, RZ, R148 ;  /* 0x000000ffff767224 */ /* 0x000fe400078e0094 */
.L_x_33880:
[----:B------:R-:W-:Y:S05]  /*3670*/  BSYNC B2 ;  /* 0x0000000000027941 */ /* 0x000fea0003800000 */
.L_x_33878:
        /* <DEDUP_REMOVED lines=16> */
.L_x_33884:
[----:B------:R-:W-:Y:S05]  /*3780*/  BSYNC B3 ;  /* 0x0000000000037941 */ /* 0x000fea0003800000 */
.L_x_33883:
        /* <DEDUP_REMOVED lines=44> */
.L_x_33882:
[----:B------:R-:W-:Y:S05]  /*3a50*/  BSYNC B2 ;  /* 0x0000000000027941 */ /* 0x000fea0003800000 */
.L_x_33881:
[----:B------:R-:W2:Y:S01]  /*3a60*/  LDL R67, [R1+0x3c] ;  /* 0x00003c0001437983 */ /* 0x000ea20000100800 */
[----:B------:R-:W1:Y:S01]  /*3a70*/  I2F.U32 R64, R118 ;  /* 0x0000007600407306 */ /* 0x000e620000201000 */
[----:B------:R-:W-:-:S04]  /*3a80*/  IMAD.MOV.U32 R65, RZ, RZ, 0x2f800000 ;  /* 0x2f800000ff417424 */ /* 0x000fc800078e00ff */
[----:B-1----:R-:W-:-:S05]  /*3a90*/  FFMA.FTZ R64, R64, R65, 1.1641532182693481445e-10 ;  /* 0x2f00000040407423 */ /* 0x002fca0000010041 */
[----:B------:R-:W-:Y:S01]  /*3aa0*/  FSETP.GTU.FTZ.AND P4, PT, R64, c[0x0][0x1e4], PT ;  /* 0x0000790040007a0b */ /* 0x000fe20003f9c000 */
[----:B------:R-:W-:-:S03]  /*3ab0*/  HADD2.F32 R64, -RZ, R50.H0_H0 ;  /* 0x20000032ff407230 */ /* 0x000fc60000004100 */
[----:B------:R-:W-:Y:S02]  /*3ac0*/  SEL R157, RZ, 0x1, P4 ;  /* 0x00000001ff9d7807 */ /* 0x000fe40002000000 */
[----:B------:R-:W-:-:S04]  /*3ad0*/  FMUL.FTZ R64, R64, c[0x0][0x1ec] ;  /* 0x00007b0040407a20 */ /* 0x000fc80000410000 */
[----:B------:R-:W-:-:S05]  /*3ae0*/  FMUL.FTZ R64, R64, c[0x0][0x1e8] ;  /* 0x00007a0040407a20 */ /* 0x000fca0000410000 */
[----:B------:R-:W-:-:S05]  /*3af0*/  FSEL R64, R64, RZ, !P4 ;  /* 0x000000ff40407208 */ /* 0x000fca0006000000 */
[----:B--2---:R-:W-:-:S04]  /*3b00*/  FMUL.FTZ R64, R67, R64 ;  /* 0x0000004043407220 */ /* 0x004fc80000410000 */
[----:B------:R-:W-:Y:S02]  /*3b10*/  @P2 FADD.FTZ R64, R56, R64 ;  /* 0x0000004038402221 */ /* 0x000fe40000010000 */
.L_x_33877:
[----:B------:R-:W-:Y:S05]  /*3b20*/  BSYNC B1 ;  /* 0x0000000000017941 */ /* 0x000fea0003800000 */
.L_x_33876:
        /* <DEDUP_REMOVED lines=18> */
.L_x_33888:
[----:B------:R-:W-:Y:S02]  /*3c50*/  IMAD.MOV.U32 R65, RZ, RZ, R148 ;  /* 0x000000ffff417224 */ /* 0x000fe400078e0094 */
.L_x_33889:
[----:B------:R-:W-:Y:S05]  /*3c60*/  BSYNC B2 ;  /* 0x0000000000027941 */ /* 0x000fea0003800000 */
.L_x_33887:
        /* <DEDUP_REMOVED lines=16> */
.L_x_33893:
[----:B------:R-:W-:Y:S05]  /*3d70*/  BSYNC B3 ;  /* 0x0000000000037941 */ /* 0x000fea0003800000 */
.L_x_33892:
        /* <DEDUP_REMOVED lines=44> */
.L_x_33891:
[----:B------:R-:W-:Y:S05]  /*4040*/  BSYNC B2 ;  /* 0x0000000000027941 */ /* 0x000fea0003800000 */
.L_x_33890:
[----:B0-----:R-:W2:Y:S01]  /*4050*/  LDL R116, [R1+0x38] ;  /* 0x0000380001747983 */ /* 0x001ea20000100800 */
[----:B------:R-:W0:Y:S01]  /*4060*/  I2F.U32 R65, R65 ;  /* 0x0000004100417306 */ /* 0x000e220000201000 */
[----:B------:R-:W-:-:S04]  /*4070*/  IMAD.MOV.U32 R66, RZ, RZ, 0x2f800000 ;  /* 0x2f800000ff427424 */ /* 0x000fc800078e00ff */
[----:B0-----:R-:W-:-:S05]  /*4080*/  FFMA.FTZ R65, R65, R66, 1.1641532182693481445e-10 ;  /* 0x2f00000041417423 */ /* 0x001fca0000010042 */
[----:B------:R-:W-:Y:S01]  /*4090*/  FSETP.GTU.FTZ.AND P4, PT, R65, c[0x0][0x1e4], PT ;  /* 0x0000790041007a0b */ /* 0x000fe20003f9c000 */
[----:B------:R-:W-:-:S03]  /*40a0*/  HADD2.F32 R65, -RZ, R50.H1_H1 ;  /* 0x30000032ff417230 */ /* 0x000fc60000004100 */
[----:B------:R-:W-:Y:S02]  /*40b0*/  SEL R158, RZ, 0x1, P4 ;  /* 0x00000001ff9e7807 */ /* 0x000fe40002000000 */
[----:B------:R-:W-:-:S04]  /*40c0*/  FMUL.FTZ R65, R65, c[0x0][0x1ec] ;  /* 0x00007b0041417a20 */ /* 0x000fc80000410000 */
[----:B------:R-:W-:-:S05]  /*40d0*/  FMUL.FTZ R65, R65, c[0x0][0x1e8] ;  /* 0x00007a0041417a20 */ /* 0x000fca0000410000 */
[----:B------:R-:W-:-:S05]  /*40e0*/  FSEL R65, R65, RZ, !P4 ;  /* 0x000000ff41417208 */ /* 0x000fca0006000000 */
[----:B--2---:R-:W-:-:S04]  /*40f0*/  FMUL.FTZ R65, R116, R65 ;  /* 0x0000004174417220 */ /* 0x004fc80000410000 */
[----:B------:R-:W-:Y:S02]  /*4100*/  @P2 FADD.FTZ R65, R57, R65 ;  /* 0x0000004139412221 */ /* 0x000fe40000010000 */
.L_x_33886:
[----:B------:R-:W-:Y:S05]  /*4110*/  BSYNC B1 ;  /* 0x0000000000017941 */ /* 0x000fea0003800000 */
.L_x_33885:
        /* <DEDUP_REMOVED lines=18> */
.L_x_33897:
[----:B------:R-:W-:Y:S02]  /*4240*/  IMAD.MOV.U32 R159, RZ, RZ, R148 ;  /* 0x000000ffff9f7224 */ /* 0x000fe400078e0094 */
.L_x_33898:
[----:B------:R-:W-:Y:S05]  /*4250*/  BSYNC B2 ;  /* 0x0000000000027941 */ /* 0x000fea0003800000 */
.L_x_33896:
        /* <DEDUP_REMOVED lines=16> */
.L_x_33902:
[----:B------:R-:W-:Y:S05]  /*4360*/  BSYNC B3 ;  /* 0x0000000000037941 */ /* 0x000fea0003800000 */
.L_x_33901:
        /* <DEDUP_REMOVED lines=44> */
.L_x_33900:
[----:B------:R-:W-:Y:S05]  /*4630*/  BSYNC B2 ;  /* 0x0000000000027941 */ /* 0x000fea0003800000 */
.L_x_33899:
[----:B------:R-:W2:Y:S01]  /*4640*/  LDL R117, [R1+0x34] ;  /* 0x0000340001757983 */ /* 0x000ea20000100800 */
[----:B------:R-:W0:Y:S01]  /*4650*/  I2F.U32 R66, R159 ;  /* 0x0000009f00427306 */ /* 0x000e220000201000 */
[----:B------:R-:W-:-:S04]  /*4660*/  IMAD.MOV.U32 R67, RZ, RZ, 0x2f800000 ;  /* 0x2f800000ff437424 */ /* 0x000fc800078e00ff */
[----:B0-----:R-:W-:-:S05]  /*4670*/  FFMA.FTZ R66, R66, R67, 1.1641532182693481445e-10 ;  /* 0x2f00000042427423 */ /* 0x001fca0000010043 */
        /* <DEDUP_REMOVED lines=8> */
.L_x_33895:
[----:B------:R-:W-:Y:S05]  /*4700*/  BSYNC B1 ;  /* 0x0000000000017941 */ /* 0x000fea0003800000 */
.L_x_33894:
        /* <DEDUP_REMOVED lines=18> */
.L_x_33906:
[----:B------:R-:W-:Y:S02]  /*4830*/  IMAD.MOV.U32 R67, RZ, RZ, R148 ;  /* 0x000000ffff437224 */ /* 0x000fe400078e0094 */
.L_x_33907:
[----:B------:R-:W-:Y:S05]  /*4840*/  BSYNC B2 ;  /* 0x0000000000027941 */ /* 0x000fea0003800000 */
.L_x_33905:
        /* <DEDUP_REMOVED lines=16> */
.L_x_33911:
[----:B------:R-:W-:Y:S05]  /*4950*/  BSYNC B3 ;  /* 0x0000000000037941 */ /* 0x000fea0003800000 */
.L_x_33910:
        /* <DEDUP_REMOVED lines=44> */
.L_x_33909:
[----:B------:R-:W-:Y:S05]  /*4c20*/  BSYNC B2 ;  /* 0x0000000000027941 */ /* 0x000fea0003800000 */
.L_x_33908:
[----:B------:R-:W2:Y:S01]  /*4c30*/  LDL R117, [R1+0x30] ;  /* 0x0000300001757983 */ /* 0x000ea20000100800 */
        /* <DEDUP_REMOVED lines=11> */
.L_x_33904:
[----:B------:R-:W-:Y:S05]  /*4cf0*/  BSYNC B1 ;  /* 0x0000000000017941 */ /* 0x000fea0003800000 */
.L_x_33903:
        /* <DEDUP_REMOVED lines=26> */
.L_x_33913:
[----:B------:R-:W-:Y:S05]  /*4ea0*/  BSYNC B1 ;  /* 0x0000000000017941 */ /* 0x000fea0003800000 */
.L_x_33912:
[----:B------:R-:W-:Y:S02]  /*4eb0*/  IADD3 R167, R167, 0x80, RZ ;  /* 0x00000080a7a77810 */ /* 0x000fe40007ffe0ff */
[----:B------:R-:W-:Y:S02]  /*4ec0*/  IADD3 R165, R165, 0x80, RZ ;  /* 0x00000080a5a57810 */ /* 0x000fe40007ffe0ff */
.L_x_33839:
[----:B------:R-:W-:Y:S05]  /*4ed0*/  BSYNC B0 ;  /* 0x0000000000007941 */ /* 0x000fea0003800000 */
.L_x_33838:
        /* <DEDUP_REMOVED lines=31> */
.L_x_33919:
[----:B------:R-:W-:Y:S02]  /*50d0*/  IMAD.MOV.U32 R74, RZ, RZ, R148 ;  /* 0x000000ffff4a7224 */ /* 0x000fe400078e0094 */
.L_x_33920:
[----:B------:R-:W-:Y:S05]  /*50e0*/  BSYNC B2 ;  /* 0x0000000000027941 */ /* 0x000fea0003800000 */
.L_x_33918:
        /* <DEDUP_REMOVED lines=16> */
.L_x_33924:
[----:B------:R-:W-:Y:S05]  /*51f0*/  BSYNC B3 ;  /* 0x0000000000037941 */ /* 0x000fea0003800000 */
.L_x_33923:
        /* <DEDUP_REMOVED lines=44> */
.L_x_33922:
[----:B------:R-:W-:Y:S05]  /*54c0*/  BSYNC B2 ;  /* 0x0000000000027941 */ /* 0x000fea0003800000 */
.L_x_33921:
        /* <DEDUP_REMOVED lines=12> */
.L_x_33917:
[----:B------:R-:W-:Y:S05]  /*5590*/  BSYNC B1 ;  /* 0x0000000000017941 */ /* 0x000fea0003800000 */
.L_x_33916:
        /* <DEDUP_REMOVED lines=18> */
.L_x_33928:
[----:B------:R-:W-:Y:S02]  /*56c0*/  IMAD.MOV.U32 R69, RZ, RZ, R148 ;  /* 0x000000ffff457224 */ /* 0x000fe400078e0094 */
.L_x_33929:
[----:B------:R-:W-:Y:S05]  /*56d0*/  BSYNC B2 ;  /* 0x0000000000027941 */ /* 0x000fea0003800000 */
.L_x_33927:
        /* <DEDUP_REMOVED lines=16> */
.L_x_33933:
[----:B------:R-:W-:Y:S05]  /*57e0*/  BSYNC B3 ;  /* 0x0000000000037941 */ /* 0x000fea0003800000 */
.L_x_33932:
        /* <DEDUP_REMOVED lines=44> */
.L_x_33931:
[----:B------:R-:W-:Y:S05]  /*5ab0*/  BSYNC B2 ;  /* 0x0000000000027941 */ /* 0x000fea0003800000 */
.L_x_33930:
        /* <DEDUP_REMOVED lines=12> */
.L_x_33926:
[----:B------:R-:W-:Y:S05]  /*5b80*/  BSYNC B1 ;  /* 0x0000000000017941 */ /* 0x000fea0003800000 */
.L_x_33925:
        /* <DEDUP_REMOVED lines=18> */
.L_x_33937:
[----:B0-----:R-:W-:Y:S02]  /*5cb0*/  IMAD.MOV.U32 R116, RZ, RZ, R148 ;  /* 0x000000ffff747224 */ /* 0x001fe400078e0094 */
.L_x_33938:
[----:B------:R-:W-:Y:S05]  /*5cc0*/  BSYNC B2 ;  /* 0x0000000000027941 */ /* 0x000fea0003800000 */
.L_x_33936:
        /* <DEDUP_REMOVED lines=16> */
.L_x_33942:
[----:B------:R-:W-:Y:S05]  /*5dd0*/  BSYNC B3 ;  /* 0x0000000000037941 */ /* 0x000fea0003800000 */
.L_x_33941:
        /* <DEDUP_REMOVED lines=44> */
.L_x_33940:
[----:B------:R-:W-:Y:S05]  /*60a0*/  BSYNC B2 ;  /* 0x0000000000027941 */ /* 0x000fea0003800000 */
.L_x_33939:
        /* <DEDUP_REMOVED lines=12> */
.L_x_33935:
[----:B------:R-:W-:Y:S05]  /*6170*/  BSYNC B1 ;  /* 0x0000000000017941 */ /* 0x000fea0003800000 */
.L_x_33934:
        /* <DEDUP_REMOVED lines=18> */
.L_x_33946:
[----:B------:R-:W-:Y:S02]  /*62a0*/  IMAD.MOV.U32 R71, RZ, RZ, R148 ;  /* 0x000000ffff477224 */ /* 0x000fe400078e0094 */
.L_x_33947:
[----:B------:R-:W-:Y:S05]  /*62b0*/  BSYNC B2 ;  /* 0x0000000000027941 */ /* 0x000fea0003800000 */
.L_x_33945:
        /* <DEDUP_REMOVED lines=16> */
.L_x_33951:
[----:B------:R-:W-:Y:S05]  /*63c0*/  BSYNC B3 ;  /* 0x0000000000037941 */ /* 0x000fea0003800000 */
.L_x_33950:
        /* <DEDUP_REMOVED lines=44> */
.L_x_33949:
[----:B------:R-:W-:Y:S05]  /*6690*/  BSYNC B2 ;  /* 0x0000000000027941 */ /* 0x000fea0003800000 */
.L_x_33948:
        /* <DEDUP_REMOVED lines=12> */
.L_x_33944:
[----:B------:R-:W-:Y:S05]  /*6760*/  BSYNC B1 ;  /* 0x0000000000017941 */ /* 0x000fea0003800000 */
.L_x_33943:
        /* <DEDUP_REMOVED lines=18> */
.L_x_33955:
[----:B------:R-:W-:Y:S02]  /*6890*/  IMAD.MOV.U32 R118, RZ, RZ, R148 ;  /* 0x000000ffff767224 */ /* 0x000fe400078e0094 */
.L_x_33956:
[----:B------:R-:W-:Y:S05]  /*68a0*/  BSYNC B2 ;  /* 0x0000000000027941 */ /* 0x000fea0003800000 */
.L_x_33954:
        /* <DEDUP_REMOVED lines=16> */
.L_x_33960:
[----:B------:R-:W-:Y:S05]  /*69b0*/  BSYNC B3 ;  /* 0x0000000000037941 */ /* 0x000fea0003800000 */
.L_x_33959:
        /* <DEDUP_REMOVED lines=44> */
.L_x_33958:
[----:B------:R-:W-:Y:S05]  /*6c80*/  BSYNC B2 ;  /* 0x0000000000027941 */ /* 0x000fea0003800000 */
.L_x_33957:
        /* <DEDUP_REMOVED lines=12> */
.L_x_33953:
[----:B------:R-:W-:Y:S05]  /*6d50*/  BSYNC B1 ;  /* 0x0000000000017941 */ /* 0x000fea0003800000 */
.L_x_33952:
        /* <DEDUP_REMOVED lines=18> */
.L_x_33964:
[----:B------:R-:W-:Y:S02]  /*6e80*/  IMAD.MOV.U32 R73, RZ, RZ, R148 ;  /* 0x000000ffff497224 */ /* 0x000fe400078e0094 */
.L_x_33965:
[----:B------:R-:W-:Y:S05]  /*6e90*/  BSYNC B2 ;  /* 0x0000000000027941 */ /* 0x000fea0003800000 */
.L_x_33963:
        /* <DEDUP_REMOVED lines=16> */
.L_x_33969:
[----:B------:R-:W-:Y:S05]  /*6fa0*/  BSYNC B3 ;  /* 0x0000000000037941 */ /* 0x000fea0003800000 */
.L_x_33968:
        /* <DEDUP_REMOVED lines=44> */
.L_x_33967:
[----:B------:R-:W-:Y:S05]  /*7270*/  BSYNC B2 ;  /* 0x0000000000027941 */ /* 0x000fea0003800000 */
.L_x_33966:
        /* <DEDUP_REMOVED lines=12> */
.L_x_33962:
[----:B------:R-:W-:Y:S05]  /*7340*/  BSYNC B1 ;  /* 0x0000000000017941 */ /* 0x000fea0003800000 */
.L_x_33961:
        /* <DEDUP_REMOVED lines=18> */
.L_x_33973:
[----:B------:R-:W-:Y:S02]  /*7470*/  IMAD.MOV.U32 R159, RZ, RZ, R148 ;  /* 0x000000ffff9f7224 */ /* 0x000fe400078e0094 */
.L_x_33974:
[----:B------:R-:W-:Y:S05]  /*7480*/  BSYNC B2 ;  /* 0x0000000000027941 */ /* 0x000fea0003800000 */
.L_x_33972:
        /* <DEDUP_REMOVED lines=16> */
.L_x_33978:
[----:B------:R-:W-:Y:S05]  /*7590*/  BSYNC B3 ;  /* 0x0000000000037941 */ /* 0x000fea0003800000 */
.L_x_33977:
        /* <DEDUP_REMOVED lines=44> */
.L_x_33976:
[----:B------:R-:W-:Y:S05]  /*7860*/  BSYNC B2 ;  /* 0x0000000000027941 */ /* 0x000fea0003800000 */
.L_x_33975:
        /* <DEDUP_REMOVED lines=12> */
.L_x_33971:
[----:B------:R-:W-:Y:S05]  /*7930*/  BSYNC B1 ;  /* 0x0000000000017941 */ /* 0x000fea0003800000 */
.L_x_33970:
        /* <DEDUP_REMOVED lines=18> */
.L_x_33982:
[----:B------:R-:W-:Y:S02]  /*7a60*/  IMAD.MOV.U32 R75, RZ, RZ, R148 ;  /* 0x000000ffff4b7224 */ /* 0x000fe400078e0094 */
.L_x_33983:
[----:B------:R-:W-:Y:S05]  /*7a70*/  BSYNC B2 ;  /* 0x0000000000027941 */ /* 0x000fea0003800000 */
.L_x_33981:
        /* <DEDUP_REMOVED lines=16> */
.L_x_33987:
[----:B------:R-:W-:Y:S05]  /*7b80*/  BSYNC B3 ;  /* 0x0000000000037941 */ /* 0x000fea0003800000 */
.L_x_33986:
        /* <DEDUP_REMOVED lines=44> */
.L_x_33985:
[----:B------:R-:W-:Y:S05]  /*7e50*/  BSYNC B2 ;  /* 0x0000000000027941 */ /* 0x000fea0003800000 */
.L_x_33984:
        /* <DEDUP_REMOVED lines=12> */
.L_x_33980:
[----:B------:R-:W-:Y:S05]  /*7f20*/  BSYNC B1 ;  /* 0x0000000000017941 */ /* 0x000fea0003800000 */
.L_x_33979:
        /* <DEDUP_REMOVED lines=26> */
.L_x_33989:
[----:B------:R-:W-:Y:S05]  /*80d0*/  BSYNC B1 ;  /* 0x0000000000017941 */ /* 0x000fea0003800000 */
.L_x_33988:
[----:B------:R-:W-:Y:S02]  /*80e0*/  IADD3 R167, R167, 0x80, RZ ;  /* 0x00000080a7a77810 */ /* 0x000fe40007ffe0ff */
[----:B------:R-:W-:Y:S02]  /*80f0*/  IADD3 R165, R165, 0x80, RZ ;  /* 0x00000080a5a57810 */ /* 0x000fe40007ffe0ff */
.L_x_33915:
[----:B------:R-:W-:Y:S05]  /*8100*/  BSYNC B0 ;  /* 0x0000000000007941 */ /* 0x000fea0003800000 */
.L_x_33914:
        /* <DEDUP_REMOVED lines=31> */
.L_x_33995:
[----:B------:R-:W-:Y:S02]  /*8300*/  MOV R82, R148 ;  /* 0x0000009400527202 */ /* 0x000fe40000000f00 */
.L_x_33996:
[----:B------:R-:W-:Y:S05]  /*8310*/  BSYNC B2 ;  /* 0x0000000000027941 */ /* 0x000fea0003800000 */
.L_x_33994:
        /* <DEDUP_REMOVED lines=16> */
.L_x_34000:
[----:B------:R-:W-:Y:S05]  /*8420*/  BSYNC B3 ;  /* 0x0000000000037941 */ /* 0x000fea0003800000 */
.L_x_33999:
        /* <DEDUP_REMOVED lines=44> */
.L_x_33998:
[----:B------:R-:W-:Y:S05]  /*86f0*/  BSYNC B2 ;  /* 0x0000000000027941 */ /* 0x000fea0003800000 */
.L_x_33997:
        /* <DEDUP_REMOVED lines=12> */
.L_x_33993:
[----:B------:R-:W-:Y:S05]  /*87c0*/  BSYNC B1 ;  /* 0x0000000000017941 */ /* 0x000fea0003800000 */
.L_x_33992:
        /* <DEDUP_REMOVED lines=18> */
.L_x_34004:
[----:B------:R-:W-:Y:S02]  /*88f0*/  MOV R77, R148 ;  /* 0x00000094004d7202 */ /* 0x000fe40000000f00 */
.L_x_34005:
[----:B------:R-:W-:Y:S05]  /*8900*/  BSYNC B2 ;  /* 0x0000000000027941 */ /* 0x000fea0003800000 */
.L_x_34003:
        /* <DEDUP_REMOVED lines=16> */
.L_x_34009:
[----:B------:R-:W-:Y:S05]  /*8a10*/  BSYNC B3 ;  /* 0x0000000000037941 */ /* 0x000fea0003800000 */
.L_x_34008:
        /* <DEDUP_REMOVED lines=44> */
.L_x_34007:
[----:B------:R-:W-:Y:S05]  /*8ce0*/  BSYNC B2 ;  /* 0x0000000000027941 */ /* 0x000fea0003800000 */
.L_x_34006:
        /* <DEDUP_REMOVED lines=12> */
.L_x_34002:
[----:B------:R-:W-:Y:S05]  /*8db0*/  BSYNC B1 ;  /* 0x0000000000017941 */ /* 0x000fea0003800000 */
.L_x_34001:
        /* <DEDUP_REMOVED lines=18> */
.L_x_34013:
[----:B0-----:R-:W-:Y:S02]  /*8ee0*/  MOV R116, R148 ;  /* 0x0000009400747202 */ /* 0x001fe40000000f00 */
.L_x_34014:
[----:B------:R-:W-:Y:S05]  /*8ef0*/  BSYNC B2 ;  /* 0x0000000000027941 */ /* 0x000fea0003800000 */
.L_x_34012:
        /* <DEDUP_REMOVED lines=16> */
.L_x_34018:
[----:B------:R-:W-:Y:S05]  /*9000*/  BSYNC B3 ;  /* 0x0000000000037941 */ /* 0x000fea0003800000 */
.L_x_34017:
        /* <DEDUP_REMOVED lines=44> */
.L_x_34016:
[----:B------:R-:W-:Y:S05]  /*92d0*/  BSYNC B2 ;  /* 0x0000000000027941 */ /* 0x000fea0003800000 */
.L_x_34015:
        /* <DEDUP_REMOVED lines=12> */
.L_x_34011:
[----:B------:R-:W-:Y:S05]  /*93a0*/  BSYNC B1 ;  /* 0x0000000000017941 */ /* 0x000fea0003800000 */
.L_x_34010:
        /* <DEDUP_REMOVED lines=18> */
.L_x_34022:
[----:B------:R-:W-:Y:S02]  /*94d0*/  MOV R79, R148 ;  /* 0x00000094004f7202 */ /* 0x000fe40000000f00 */
.L_x_34023:
[----:B------:R-:W-:Y:S05]  /*94e0*/  BSYNC B2 ;  /* 0x0000000000027941 */ /* 0x000fea0003800000 */
.L_x_34021:
        /* <DEDUP_REMOVED lines=16> */
.L_x_34027:
[----:B------:R-:W-:Y:S05]  /*95f0*/  BSYNC B3 ;  /* 0x0000000000037941 */ /* 0x000fea0003800000 */
.L_x_34026:
        /* <DEDUP_REMOVED lines=44> */
.L_x_34025:
[----:B------:R-:W-:Y:S05]  /*98c0*/  BSYNC B2 ;  /* 0x0000000000027941 */ /* 0x000fea0003800000 */
.L_x_34024:
[----:B------:R-:W2:Y:S01]  /*98d0*/  LDL R82, [R1] ;  /* 0x0000000001527983 */ /* 0x000ea20000100800 */
        /* <DEDUP_REMOVED lines=11> */
.L_x_34020:
[----:B------:R-:W-:Y:S05]  /*9990*/  BSYNC B1 ;  /* 0x0000000000017941 */ /* 0x000fea0003800000 */
.L_x_34019:
        /* <DEDUP_REMOVED lines=18> */
.L_x_34031:
[----:B------:R-:W-:Y:S02]  /*9ac0*/  MOV R118, R148 ;  /* 0x0000009400767202 */ /* 0x000fe40000000f00 */
.L_x_34032:
[----:B------:R-:W-:Y:S05]  /*9ad0*/  BSYNC B2 ;  /* 0x0000000000027941 */ /* 0x000fea0003800000 */
.L_x_34030:
        /* <DEDUP_REMOVED lines=16> */
.L_x_34036:
[----:B------:R-:W-:Y:S05]  /*9be0*/  BSYNC B3 ;  /* 0x0000000000037941 */ /* 0x000fea0003800000 */
.L_x_34035:
        /* <DEDUP_REMOVED lines=44> */
.L_x_34034:
[----:B------:R-:W-:Y:S05]  /*9eb0*/  BSYNC B2 ;  /* 0x0000000000027941 */ /* 0x000fea0003800000 */
.L_x_34033:
        /* <DEDUP_REMOVED lines=11> */
.L_x_34029:
[----:B------:R-:W-:Y:S05]  /*9f70*/  BSYNC B1 ;  /* 0x0000000000017941 */ /* 0x000fea0003800000 */
.L_x_34028:
        /* <DEDUP_REMOVED lines=18> */
.L_x_34040:
[----:B------:R-:W-:Y:S02]  /*a0a0*/  MOV R81, R148 ;  /* 0x0000009400517202 */ /* 0x000fe40000000f00 */
.L_x_34041:
[----:B------:R-:W-:Y:S05]  /*a0b0*/  BSYNC B2 ;  /* 0x0000000000027941 */ /* 0x000fea0003800000 */
.L_x_34039:
        /* <DEDUP_REMOVED lines=16> */
.L_x_34045:
[----:B------:R-:W-:Y:S05]  /*a1c0*/  BSYNC B3 ;  /* 0x0000000000037941 */ /* 0x000fea0003800000 */
.L_x_34044:
        /* <DEDUP_REMOVED lines=44> */
.L_x_34043:
[----:B------:R-:W-:Y:S05]  /*a490*/  BSYNC B2 ;  /* 0x0000000000027941 */ /* 0x000fea0003800000 */
.L_x_34042:
[----:B------:R-:W1:Y:S01]  /*a4a0*/  I2F.U32 R81, R81 ;  /* 0x0000005100517306 */ /* 0x000e620000201000 */
[----:B------:R-:W-:-:S04]  /*a4b0*/  IMAD.MOV.U32 R82, RZ, RZ, 0x2f800000 ;  /* 0x2f800000ff527424 */ /* 0x000fc800078e00ff */
[----:B-1----:R-:W-:-:S05]  /*a4c0*/  FFMA.FTZ R81, R81, R82, 1.1641532182693481445e-10 ;  /* 0x2f00000051517423 */ /* 0x002fca0000010052 */
        /* <DEDUP_REMOVED lines=8> */
.L_x_34038:
[----:B------:R-:W-:Y:S05]  /*a550*/  BSYNC B1 ;  /* 0x0000000000017941 */ /* 0x000fea0003800000 */
.L_x_34037:
        /* <DEDUP_REMOVED lines=18> */
.L_x_34049:
[----:B------:R-:W-:Y:S02]  /*a680*/  MOV R159, R148 ;  /* 0x00000094009f7202 */ /* 0x000fe40000000f00 */
.L_x_34050:
[----:B------:R-:W-:Y:S05]  /*a690*/  BSYNC B2 ;  /* 0x0000000000027941 */ /* 0x000fea0003800000 */
.L_x_34048:
        /* <DEDUP_REMOVED lines=16> */
.L_x_34054:
[----:B------:R-:W-:Y:S05]  /*a7a0*/  BSYNC B3 ;  /* 0x0000000000037941 */ /* 0x000fea0003800000 */
.L_x_34053:
        /* <DEDUP_REMOVED lines=44> */
.L_x_34052:
[----:B------:R-:W-:Y:S05]  /*aa70*/  BSYNC B2 ;  /* 0x0000000000027941 */ /* 0x000fea0003800000 */
.L_x_34051:
        /* <DEDUP_REMOVED lines=11> */
.L_x_34047:
[----:B------:R-:W-:Y:S05]  /*ab30*/  BSYNC B1 ;  /* 0x0000000000017941 */ /* 0x000fea0003800000 */
.L_x_34046:
        /* <DEDUP_REMOVED lines=18> */
.L_x_34058:
[----:B------:R-:W-:Y:S02]  /*ac60*/  MOV R83, R148 ;  /* 0x0000009400537202 */ /* 0x000fe40000000f00 */
.L_x_34059:
[----:B------:R-:W-:Y:S05]  /*ac70*/  BSYNC B2 ;  /* 0x0000000000027941 */ /* 0x000fea0003800000 */
.L_x_34057:
        /* <DEDUP_REMOVED lines=16> */
.L_x_34063:
[----:B------:R-:W-:Y:S05]  /*ad80*/  BSYNC B3 ;  /* 0x0000000000037941 */ /* 0x000fea0003800000 */
.L_x_34062:
        /* <DEDUP_REMOVED lines=44> */
.L_x_34061:
[----:B------:R-:W-:Y:S05]  /*b050*/  BSYNC B2 ;  /* 0x0000000000027941 */ /* 0x000fea0003800000 */
.L_x_34060:
        /* <DEDUP_REMOVED lines=11> */
.L_x_34056:
[----:B------:R-:W-:Y:S05]  /*b110*/  BSYNC B1 ;  /* 0x0000000000017941 */ /* 0x000fea0003800000 */
.L_x_34055:
        /* <DEDUP_REMOVED lines=26> */
.L_x_34065:
[----:B------:R-:W-:Y:S05]  /*b2c0*/  BSYNC B1 ;  /* 0x0000000000017941 */ /* 0x000fea0003800000 */
.L_x_34064:
[----:B------:R-:W-:Y:S02]  /*b2d0*/  IADD3 R167, R167, 0x80, RZ ;  /* 0x00000080a7a77810 */ /* 0x000fe40007ffe0ff */
[----:B------:R-:W-:Y:S02]  /*b2e0*/  IADD3 R165, R165, 0x80, RZ ;  /* 0x00000080a5a57810 */ /* 0x000fe40007ffe0ff */
.L_x_33991:
[----:B------:R-:W-:Y:S05]  /*b2f0*/  BSYNC B0 ;  /* 0x0000000000007941 */ /* 0x000fea0003800000 */
.L_x_33990:
        /* <DEDUP_REMOVED lines=31> */
.L_x_34071:
[----:B------:R-:W-:Y:S02]  /*b4f0*/  IMAD.MOV.U32 R90, RZ, RZ, R148 ;  /* 0x000000ffff5a7224 */ /* 0x000fe400078e0094 */
.L_x_34072:
[----:B------:R-:W-:Y:S05]  /*b500*/  BSYNC B2 ;  /* 0x0000000000027941 */ /* 0x000fea0003800000 */
.L_x_34070:
        /* <DEDUP_REMOVED lines=16> */
.L_x_34076:
[----:B------:R-:W-:Y:S05]  /*b610*/  BSYNC B3 ;  /* 0x0000000000037941 */ /* 0x000fea0003800000 */
.L_x_34075:
        /* <DEDUP_REMOVED lines=44> */
.L_x_34074:
[----:B------:R-:W-:Y:S05]  /*b8e0*/  BSYNC B2 ;  /* 0x0000000000027941 */ /* 0x000fea0003800000 */
.L_x_34073:
[----:B------:R-:W1:Y:S01]  /*b8f0*/  I2F.U32 R84, R90 ;  /* 0x0000005a00547306 */ /* 0x000e620000201000 */
[----:B------:R-:W-:-:S10]  /*b900*/  HFMA2.MMA R85, -RZ, RZ, 0.1171875, 0 ;  /* 0x2f800000ff557435 */ /* 0x000fd400000001ff */
[----:B-1----:R-:W-:-:S05]  /*b910*/  FFMA.FTZ R84, R84, R85, 1.1641532182693481445e-10 ;  /* 0x2f00000054547423 */ /* 0x002fca0000010055 */
[----:B------:R-:W-:Y:S01]  /*b920*/  FSETP.GTU.FTZ.AND P4, PT, R84, c[0x0][0x1e4], PT ;  /* 0x0000790054007a0b */ /* 0x000fe20003f9c000 */
[----:B-----5:R-:W-:-:S03]  /*b930*/  HADD2.F32 R84, -RZ, R48.H0_H0 ;  /* 0x20000030ff547230 */ /* 0x020fc60000004100 */
[----:B------:R-:W-:Y:S02]  /*b940*/  SEL R153, RZ, 0x1, P4 ;  /* 0x00000001ff997807 */ /* 0x000fe40002000000 */
[----:B------:R-:W-:-:S04]  /*b950*/  FMUL.FTZ R84, R84, c[0x0][0x1ec] ;  /* 0x00007b0054547a20 */ /* 0x000fc80000410000 */
[----:B------:R-:W-:-:S05]  /*b960*/  FMUL.FTZ R84, R84, c[0x0][0x1e8] ;  /* 0x00007a0054547a20 */ /* 0x000fca0000410000 */
[----:B------:R-:W-:-:S05]  /*b970*/  FSEL R84, R84, RZ, !P4 ;  /* 0x000000ff54547208 */ /* 0x000fca0006000000 */
[----:B------:R-:W-:-:S04]  /*b980*/  FMUL.FTZ R84, R247, R84 ;  /* 0x00000054f7547220 */ /* 0x000fc80000410000 */
[----:B------:R-:W-:Y:S02]  /*b990*/  @P2 FADD.FTZ R84, R52, R84 ;  /* 0x0000005434542221 */ /* 0x000fe40000010000 */
.L_x_34069:
[----:B------:R-:W-:Y:S05]  /*b9a0*/  BSYNC B1 ;  /* 0x0000000000017941 */ /* 0x000fea0003800000 */
.L_x_34068:
        /* <DEDUP_REMOVED lines=18> */
.L_x_34080:
[----:B------:R-:W-:Y:S02]  /*bad0*/  IMAD.MOV.U32 R85, RZ, RZ, R148 ;  /* 0x000000ffff557224 */ /* 0x000fe400078e0094 */
.L_x_34081:
[----:B------:R-:W-:Y:S05]  /*bae0*/  BSYNC B2 ;  /* 0x0000000000027941 */ /* 0x000fea0003800000 */
.L_x_34079:
        /* <DEDUP_REMOVED lines=16> */
.L_x_34085:
[----:B------:R-:W-:Y:S05]  /*bbf0*/  BSYNC B3 ;  /* 0x0000000000037941 */ /* 0x000fea0003800000 */
.L_x_34084:
        /* <DEDUP_REMOVED lines=44> */
.L_x_34083:
[----:B------:R-:W-:Y:S05]  /*bec0*/  BSYNC B2 ;  /* 0x0000000000027941 */ /* 0x000fea0003800000 */
.L_x_34082:
[----:B------:R-:W1:Y:S01]  /*bed0*/  I2F.U32 R85, R85 ;  /* 0x0000005500557306 */ /* 0x000e620000201000 */
[----:B------:R-:W-:-:S10]  /*bee0*/  HFMA2.MMA R86, -RZ, RZ, 0.1171875, 0 ;  /* 0x2f800000ff567435 */ /* 0x000fd400000001ff */
[----:B-1----:R-:W-:-:S05]  /*bef0*/  FFMA.FTZ R85, R85, R86, 1.1641532182693481445e-10 ;  /* 0x2f00000055557423 */ /* 0x002fca0000010056 */
[----:B------:R-:W-:Y:S01]  /*bf00*/  FSETP.GTU.FTZ.AND P4, PT, R85, c[0x0][0x1e4], PT ;  /* 0x0000790055007a0b */ /* 0x000fe20003f9c000 */
[----:B-----5:R-:W-:-:S03]  /*bf10*/  HADD2.F32 R85, -RZ, R48.H1_H1 ;  /* 0x30000030ff557230 */ /* 0x020fc60000004100 */
[----:B------:R-:W-:Y:S02]  /*bf20*/  SEL R154, RZ, 0x1, P4 ;  /* 0x00000001ff9a7807 */ /* 0x000fe40002000000 */
[----:B------:R-:W-:-:S04]  /*bf30*/  FMUL.FTZ R85, R85, c[0x0][0x1ec] ;  /* 0x00007b0055557a20 */ /* 0x000fc80000410000 */
[----:B------:R-:W-:-:S05]  /*bf40*/  FMUL.FTZ R85, R85, c[0x0][0x1e8] ;  /* 0x00007a0055557a20 */ /* 0x000fca0000410000 */
[----:B------:R-:W-:-:S05]  /*bf50*/  FSEL R85, R85, RZ, !P4 ;  /* 0x000000ff55557208 */ /* 0x000fca0006000000 */
[----:B------:R-:W-:-:S04]  /*bf60*/  FMUL.FTZ R85, R246, R85 ;  /* 0x00000055f6557220 */ /* 0x000fc80000410000 */
[----:B------:R-:W-:Y:S02]  /*bf70*/  @P2 FADD.FTZ R85, R53, R85 ;  /* 0x0000005535552221 */ /* 0x000fe40000010000 */
.L_x_34078:
[----:B------:R-:W-:Y:S05]  /*bf80*/  BSYNC B1 ;  /* 0x0000000000017941 */ /* 0x000fea0003800000 */
.L_x_34077:
        /* <DEDUP_REMOVED lines=18> */
.L_x_34089:
[----:B0-----:R-:W-:Y:S02]  /*c0b0*/  IMAD.MOV.U32 R116, RZ, RZ, R148 ;  /* 0x000000ffff747224 */ /* 0x001fe400078e0094 */
.L_x_34090:
[----:B------:R-:W-:Y:S05]  /*c0c0*/  BSYNC B2 ;  /* 0x0000000000027941 */ /* 0x000fea0003800000 */
.L_x_34088:
        /* <DEDUP_REMOVED lines=16> */
.L_x_34094:
[----:B------:R-:W-:Y:S05]  /*c1d0*/  BSYNC B3 ;  /* 0x0000000000037941 */ /* 0x000fea0003800000 */
.L_x_34093:
        /* <DEDUP_REMOVED lines=44> */
.L_x_34092:
[----:B------:R-:W-:Y:S05]  /*c4a0*/  BSYNC B2 ;  /* 0x0000000000027941 */ /* 0x000fea0003800000 */
.L_x_34091:
        /* <DEDUP_REMOVED lines=11> */
.L_x_34087:
[----:B------:R-:W-:Y:S05]  /*c560*/  BSYNC B1 ;  /* 0x0000000000017941 */ /* 0x000fea0003800000 */
.L_x_34086:
        /* <DEDUP_REMOVED lines=18> */
.L_x_34098:
[----:B------:R-:W-:Y:S02]  /*c690*/  IMAD.MOV.U32 R87, RZ, RZ, R148 ;  /* 0x000000ffff577224 */ /* 0x000fe400078e0094 */
.L_x_34099:
[----:B------:R-:W-:Y:S05]  /*c6a0*/  BSYNC B2 ;  /* 0x0000000000027941 */ /* 0x000fea0003800000 */
.L_x_34097:
        /* <DEDUP_REMOVED lines=16> */
.L_x_34103:
[----:B------:R-:W-:Y:S05]  /*c7b0*/  BSYNC B3 ;  /* 0x0000000000037941 */ /* 0x000fea0003800000 */
.L_x_34102:
        /* <DEDUP_REMOVED lines=44> */
.L_x_34101:
[----:B------:R-:W-:Y:S05]  /*ca80*/  BSYNC B2 ;  /* 0x0000000000027941 */ /* 0x000fea0003800000 */
.L_x_34100:
        /* <DEDUP_REMOVED lines=11> */
.L_x_34096:
[----:B------:R-:W-:Y:S05]  /*cb40*/  BSYNC B1 ;  /* 0x0000000000017941 */ /* 0x000fea0003800000 */
.L_x_34095:
        /* <DEDUP_REMOVED lines=18> */
.L_x_34107:
[----:B------:R-:W-:Y:S02]  /*cc70*/  IMAD.MOV.U32 R118, RZ, RZ, R148 ;  /* 0x000000ffff767224 */ /* 0x000fe400078e0094 */
.L_x_34108:
[----:B------:R-:W-:Y:S05]  /*cc80*/  BSYNC B2 ;  /* 0x0000000000027941 */ /* 0x000fea0003800000 */
.L_x_34106:
        /* <DEDUP_REMOVED lines=16> */
.L_x_34112:
[----:B------:R-:W-:Y:S05]  /*cd90*/  BSYNC B3 ;  /* 0x0000000000037941 */ /* 0x000fea0003800000 */
.L_x_34111:
        /* <DEDUP_REMOVED lines=44> */
.L_x_34110:
[----:B------:R-:W-:Y:S05]  /*d060*/  BSYNC B2 ;  /* 0x0000000000027941 */ /* 0x000fea0003800000 */
.L_x_34109:
[----:B------:R-:W1:Y:S01]  /*d070*/  I2F.U32 R88, R118 ;  /* 0x0000007600587306 */ /* 0x000e620000201000 */
[----:B------:R-:W-:-:S10]  /*d080*/  HFMA2.MMA R89, -RZ, RZ, 0.1171875, 0 ;  /* 0x2f800000ff597435 */ /* 0x000fd400000001ff */
        /* <DEDUP_REMOVED lines=9> */
.L_x_34105:
[----:B------:R-:W-:Y:S05]  /*d120*/  BSYNC B1 ;  /* 0x0000000000017941 */ /* 0x000fea0003800000 */
.L_x_34104:
        /* <DEDUP_REMOVED lines=18> */
.L_x_34116:
[----:B------:R-:W-:Y:S02]  /*d250*/  IMAD.MOV.U32 R89, RZ, RZ, R148 ;  /* 0x000000ffff597224 */ /* 0x000fe400078e0094 */
.L_x_34117:
[----:B------:R-:W-:Y:S05]  /*d260*/  BSYNC B2 ;  /* 0x0000000000027941 */ /* 0x000fea0003800000 */
.L_x_34115:
        /* <DEDUP_REMOVED lines=16> */
.L_x_34121:
[----:B------:R-:W-:Y:S05]  /*d370*/  BSYNC B3 ;  /* 0x0000000000037941 */ /* 0x000fea0003800000 */
.L_x_34120:
        /* <DEDUP_REMOVED lines=44> */
.L_x_34119:
[----:B------:R-:W-:Y:S05]  /*d640*/  BSYNC B2 ;  /* 0x0000000000027941 */ /* 0x000fea0003800000 */
.L_x_34118:
[----:B------:R-:W1:Y:S01]  /*d650*/  I2F.U32 R89, R89 ;  /* 0x0000005900597306 */ /* 0x000e620000201000 */
[----:B------:R-:W-:-:S10]  /*d660*/  HFMA2.MMA R90, -RZ, RZ, 0.1171875, 0 ;  /* 0x2f800000ff5a7435 */ /* 0x000fd400000001ff */
        /* <DEDUP_REMOVED lines=9> */
.L_x_34114:
[----:B------:R-:W-:Y:S05]  /*d700*/  BSYNC B1 ;  /* 0x0000000000017941 */ /* 0x000fea0003800000 */
.L_x_34113:
        /* <DEDUP_REMOVED lines=18> */
.L_x_34125:
[----:B------:R-:W-:Y:S02]  /*d830*/  IMAD.MOV.U32 R159, RZ, RZ, R148 ;  /* 0x000000ffff9f7224 */ /* 0x000fe400078e0094 */
.L_x_34126:
[----:B------:R-:W-:Y:S05]  /*d840*/  BSYNC B2 ;  /* 0x0000000000027941 */ /* 0x000fea0003800000 */
.L_x_34124:
        /* <DEDUP_REMOVED lines=16> */
.L_x_34130:
[----:B------:R-:W-:Y:S05]  /*d950*/  BSYNC B3 ;  /* 0x0000000000037941 */ /* 0x000fea0003800000 */
.L_x_34129:
        /* <DEDUP_REMOVED lines=44> */
.L_x_34128:
[----:B------:R-:W-:Y:S05]  /*dc20*/  BSYNC B2 ;  /* 0x0000000000027941 */ /* 0x000fea0003800000 */
.L_x_34127:
[----:B------:R-:W0:Y:S01]  /*dc30*/  I2F.U32 R90, R159 ;  /* 0x0000009f005a7306 */ /* 0x000e220000201000 */
[----:B------:R-:W-:-:S10]  /*dc40*/  HFMA2.MMA R91, -RZ, RZ, 0.1171875, 0 ;  /* 0x2f800000ff5b7435 */ /* 0x000fd400000001ff */
        /* <DEDUP_REMOVED lines=9> */
.L_x_34123:
[----:B------:R-:W-:Y:S05]  /*dce0*/  BSYNC B1 ;  /* 0x0000000000017941 */ /* 0x000fea0003800000 */
.L_x_34122:
        /* <DEDUP_REMOVED lines=18> */
.L_x_34134:
[----:B------:R-:W-:Y:S02]  /*de10*/  IMAD.MOV.U32 R91, RZ, RZ, R148 ;  /* 0x000000ffff5b7224 */ /* 0x000fe400078e0094 */
.L_x_34135:
[----:B------:R-:W-:Y:S05]  /*de20*/  BSYNC B2 ;  /* 0x0000000000027941 */ /* 0x000fea0003800000 */
.L_x_34133:
        /* <DEDUP_REMOVED lines=16> */
.L_x_34139:
[----:B------:R-:W-:Y:S05]  /*df30*/  BSYNC B3 ;  /* 0x0000000000037941 */ /* 0x000fea0003800000 */
.L_x_34138:
        /* <DEDUP_REMOVED lines=44> */
.L_x_34137:
[----:B------:R-:W-:Y:S05]  /*e200*/  BSYNC B2 ;  /* 0x0000000000027941 */ /* 0x000fea0003800000 */
.L_x_34136:
[----:B------:R-:W0:Y:S01]  /*e210*/  I2F.U32 R91, R91 ;  /* 0x0000005b005b7306 */ /* 0x000e220000201000 */
[----:B------:R-:W-:-:S10]  /*e220*/  HFMA2.MMA R116, -RZ, RZ, 0.1171875, 0 ;  /* 0x2f800000ff747435 */ /* 0x000fd400000001ff */
        /* <DEDUP_REMOVED lines=9> */
.L_x_34132:
[----:B------:R-:W-:Y:S05]  /*e2c0*/  BSYNC B1 ;  /* 0x0000000000017941 */ /* 0x000fea0003800000 */
.L_x_34131:
        /* <DEDUP_REMOVED lines=26> */
.L_x_34141:
[----:B------:R-:W-:Y:S05]  /*e470*/  BSYNC B1 ;  /* 0x0000000000017941 */ /* 0x000fea0003800000 */
.L_x_34140:
[----:B------:R-:W-:Y:S02]  /*e480*/  IADD3 R167, R167, 0x80, RZ ;  /* 0x00000080a7a77810 */ /* 0x000fe40007ffe0ff */
[----:B------:R-:W-:Y:S02]  /*e490*/  IADD3 R165, R165, 0x80, RZ ;  /* 0x00000080a5a57810 */ /* 0x000fe40007ffe0ff */
.L_x_34067:
[----:B------:R-:W-:Y:S05]  /*e4a0*/  BSYNC B0 ;  /* 0x0000000000007941 */ /* 0x000fea0003800000 */
.L_x_34066:
        /* <DEDUP_REMOVED lines=31> */
.L_x_34147:
[----:B------:R-:W-:Y:S02]  /*e6a0*/  IMAD.MOV.U32 R98, RZ, RZ, R148 ;  /* 0x000000ffff627224 */ /* 0x000fe400078e0094 */
.L_x_34148:
[----:B------:R-:W-:Y:S05]  /*e6b0*/  BSYNC B2 ;  /* 0x0000000000027941 */ /* 0x000fea0003800000 */
.L_x_34146:
        /* <DEDUP_REMOVED lines=16> */
.L_x_34152:
[----:B------:R-:W-:Y:S05]  /*e7c0*/  BSYNC B3 ;  /* 0x0000000000037941 */ /* 0x000fea0003800000 */
.L_x_34151:
        /* <DEDUP_REMOVED lines=44> */
.L_x_34150:
[----:B------:R-:W-:Y:S05]  /*ea90*/  BSYNC B2 ;  /* 0x0000000000027941 */ /* 0x000fea0003800000 */
.L_x_34149:
        /* <DEDUP_REMOVED lines=11> */
.L_x_34145:
[----:B------:R-:W-:Y:S05]  /*eb50*/  BSYNC B1 ;  /* 0x0000000000017941 */ /* 0x000fea0003800000 */
.L_x_34144:
        /* <DEDUP_REMOVED lines=18> */
.L_x_34156:
[----:B------:R-:W-:Y:S02]  /*ec80*/  IMAD.MOV.U32 R93, RZ, RZ, R148 ;  /* 0x000000ffff5d7224 */ /* 0x000fe400078e0094 */
.L_x_34157:
[----:B------:R-:W-:Y:S05]  /*ec90*/  BSYNC B2 ;  /* 0x0000000000027941 */ /* 0x000fea0003800000 */
.L_x_34155:
        /* <DEDUP_REMOVED lines=16> */
.L_x_34161:
[----:B------:R-:W-:Y:S05]  /*eda0*/  BSYNC B3 ;  /* 0x0000000000037941 */ /* 0x000fea0003800000 */
.L_x_34160:
        /* <DEDUP_REMOVED lines=44> */
.L_x_34159:
[----:B------:R-:W-:Y:S05]  /*f070*/  BSYNC B2 ;  /* 0x0000000000027941 */ /* 0x000fea0003800000 */
.L_x_34158:
        /* <DEDUP_REMOVED lines=11> */
.L_x_34154:
[----:B------:R-:W-:Y:S05]  /*f130*/  BSYNC B1 ;  /* 0x0000000000017941 */ /* 0x000fea0003800000 */
.L_x_34153:
        /* <DEDUP_REMOVED lines=18> */
.L_x_34165:
[----:B0-----:R-:W-:Y:S02]  /*f260*/  IMAD.MOV.U32 R116, RZ, RZ, R148 ;  /* 0x000000ffff747224 */ /* 0x001fe400078e0094 */
.L_x_34166:
[----:B------:R-:W-:Y:S05]  /*f270*/  BSYNC B2 ;  /* 0x0000000000027941 */ /* 0x000fea0003800000 */
.L_x_34164:
        /* <DEDUP_REMOVED lines=16> */
.L_x_34170:
[----:B------:R-:W-:Y:S05]  /*f380*/  BSYNC B3 ;  /* 0x0000000000037941 */ /* 0x000fea0003800000 */
.L_x_34169:
        /* <DEDUP_REMOVED lines=44> */
.L_x_34168:
[----:B------:R-:W-:Y:S05]  /*f650*/  BSYNC B2 ;  /* 0x0000000000027941 */ /* 0x000fea0003800000 */
.L_x_34167:
        /* <DEDUP_REMOVED lines=11> */
.L_x_34163:
[----:B------:R-:W-:Y:S05]  /*f710*/  BSYNC B1 ;  /* 0x0000000000017941 */ /* 0x000fea0003800000 */
.L_x_34162:
        /* <DEDUP_REMOVED lines=18> */
.L_x_34174:
[----:B------:R-:W-:Y:S02]  /*f840*/  IMAD.MOV.U32 R95, RZ, RZ, R148 ;  /* 0x000000ffff5f7224 */ /* 0x000fe400078e0094 */
.L_x_34175:
[----:B------:R-:W-:Y:S05]  /*f850*/  BSYNC B2 ;  /* 0x0000000000027941 */ /* 0x000fea0003800000 */
.L_x_34173:
        /* <DEDUP_REMOVED lines=16> */
.L_x_34179:
[----:B------:R-:W-:Y:S05]  /*f960*/  BSYNC B3 ;  /* 0x0000000000037941 */ /* 0x000fea0003800000 */
.L_x_34178:
        /* <DEDUP_REMOVED lines=44> */
.L_x_34177:
[----:B------:R-:W-:Y:S05]  /*fc30*/  BSYNC B2 ;  /* 0x0000000000027941 */ /* 0x000fea0003800000 */
.L_x_34176:
        /* <DEDUP_REMOVED lines=11> */
.L_x_34172:
[----:B------:R-:W-:Y:S05]  /*fcf0*/  BSYNC B1 ;  /* 0x0000000000017941 */ /* 0x000fea0003800000 */
.L_x_34171:
        /* <DEDUP_REMOVED lines=18> */
.L_x_34183:
[----:B------:R-:W-:Y:S02]  /*fe20*/  IMAD.MOV.U32 R118, RZ, RZ, R148 ;  /* 0x000000ffff767224 */ /* 0x000fe400078e0094 */
.L_x_34184:
[----:B------:R-:W-:Y:S05]  /*fe30*/  BSYNC B2 ;  /* 0x0000000000027941 */ /* 0x000fea0003800000 */
.L_x_34182:
        /* <DEDUP_REMOVED lines=16> */
.L_x_34188:
[----:B------:R-:W-:Y:S05]  /*ff40*/  BSYNC B3 ;  /* 0x0000000000037941 */ /* 0x000fea0003800000 */
.L_x_34187:
        /* <DEDUP_REMOVED lines=44> */
.L_x_34186:
[----:B------:R-:W-:Y:S05]  /*10210*/  BSYNC B2 ;  /* 0x0000000000027941 */ /* 0x000fea0003800000 */
.L_x_34185:
        /* <DEDUP_REMOVED lines=11> */
.L_x_34181:
[----:B------:R-:W-:Y:S05]  /*102d0*/  BSYNC B1 ;  /* 0x0000000000017941 */ /* 0x000fea0003800000 */
.L_x_34180:
        /* <DEDUP_REMOVED lines=18> */
.L_x_34192:
[----:B------:R-:W-:Y:S02]  /*10400*/  IMAD.MOV.U32 R97, RZ, RZ, R148 ;  /* 0x000000ffff617224 */ /* 0x000fe400078e0094 */
.L_x_34193:
[----:B------:R-:W-:Y:S05]  /*10410*/  BSYNC B2 ;  /* 0x0000000000027941 */ /* 0x000fea0003800000 */
.L_x_34191:
        /* <DEDUP_REMOVED lines=16> */
.L_x_34197:
[----:B------:R-:W-:Y:S05]  /*10520*/  BSYNC B3 ;  /* 0x0000000000037941 */ /* 0x000fea0003800000 */
.L_x_34196:
        /* <DEDUP_REMOVED lines=44> */
.L_x_34195:
[----:B------:R-:W-:Y:S05]  /*107f0*/  BSYNC B2 ;  /* 0x0000000000027941 */ /* 0x000fea0003800000 */
.L_x_34194:
        /* <DEDUP_REMOVED lines=11> */
.L_x_34190:
[----:B------:R-:W-:Y:S05]  /*108b0*/  BSYNC B1 ;  /* 0x0000000000017941 */ /* 0x000fea0003800000 */
.L_x_34189:
        /* <DEDUP_REMOVED lines=18> */
.L_x_34201:
[----:B------:R-:W-:Y:S02]  /*109e0*/  IMAD.MOV.U32 R159, RZ, RZ, R148 ;  /* 0x000000ffff9f7224 */ /* 0x000fe400078e0094 */
.L_x_34202:
[----:B------:R-:W-:Y:S05]  /*109f0*/  BSYNC B2 ;  /* 0x0000000000027941 */ /* 0x000fea0003800000 */
.L_x_34200:
        /* <DEDUP_REMOVED lines=16> */
.L_x_34206:
[----:B------:R-:W-:Y:S05]  /*10b00*/  BSYNC B3 ;  /* 0x0000000000037941 */ /* 0x000fea0003800000 */
.L_x_34205:
        /* <DEDUP_REMOVED lines=44> */
.L_x_34204:
[----:B------:R-:W-:Y:S05]  /*10dd0*/  BSYNC B2 ;  /* 0x0000000000027941 */ /* 0x000fea0003800000 */
.L_x_34203:
        /* <DEDUP_REMOVED lines=11> */
.L_x_34199:
[----:B------:R-:W-:Y:S05]  /*10e90*/  BSYNC B1 ;  /* 0x0000000000017941 */ /* 0x000fea0003800000 */
.L_x_34198:
        /* <DEDUP_REMOVED lines=18> */
.L_x_34210:
[----:B------:R-:W-:Y:S02]  /*10fc0*/  IMAD.MOV.U32 R99, RZ, RZ, R148 ;  /* 0x000000ffff637224 */ /* 0x000fe400078e0094 */
.L_x_34211:
[----:B------:R-:W-:Y:S05]  /*10fd0*/  BSYNC B2 ;  /* 0x0000000000027941 */ /* 0x000fea0003800000 */
.L_x_34209:
        /* <DEDUP_REMOVED lines=16> */
.L_x_34215:
[----:B------:R-:W-:Y:S05]  /*110e0*/  BSYNC B3 ;  /* 0x0000000000037941 */ /* 0x000fea0003800000 */
.L_x_34214:
        /* <DEDUP_REMOVED lines=44> */
.L_x_34213:
[----:B------:R-:W-:Y:S05]  /*113b0*/  BSYNC B2 ;  /* 0x0000000000027941 */ /* 0x000fea0003800000 */
.L_x_34212:
        /* <DEDUP_REMOVED lines=11> */
.L_x_34208:
[----:B------:R-:W-:Y:S05]  /*11470*/  BSYNC B1 ;  /* 0x0000000000017941 */ /* 0x000fea0003800000 */
.L_x_34207:
        /* <DEDUP_REMOVED lines=26> */
.L_x_34217:
[----:B------:R-:W-:Y:S05]  /*11620*/  BSYNC B1 ;  /* 0x0000000000017941 */ /* 0x000fea0003800000 */
.L_x_34216:
[----:B------:R-:W-:Y:S02]  /*11630*/  IADD3 R167, R167, 0x80, RZ ;  /* 0x00000080a7a77810 */ /* 0x000fe40007ffe0ff */
[----:B------:R-:W-:Y:S02]  /*11640*/  IADD3 R165, R165, 0x80, RZ ;  /* 0x00000080a5a57810 */ /* 0x000fe40007ffe0ff */
.L_x_34143:
[----:B------:R-:W-:Y:S05]  /*11650*/  BSYNC B0 ;  /* 0x0000000000007941 */ /* 0x000fea0003800000 */
.L_x_34142:
        /* <DEDUP_REMOVED lines=31> */
.L_x_34223:
[----:B------:R-:W-:Y:S02]  /*11850*/  IMAD.MOV.U32 R106, RZ, RZ, R148 ;  /* 0x000000ffff6a7224 */ /* 0x000fe400078e0094 */
.L_x_34224:
[----:B------:R-:W-:Y:S05]  /*11860*/  BSYNC B2 ;  /* 0x0000000000027941 */ /* 0x000fea0003800000 */
.L_x_34222:
        /* <DEDUP_REMOVED lines=16> */
.L_x_34228:
[----:B------:R-:W-:Y:S05]  /*11970*/  BSYNC B3 ;  /* 0x0000000000037941 */ /* 0x000fea0003800000 */
.L_x_34227:
        /* <DEDUP_REMOVED lines=44> */
.L_x_34226:
[----:B------:R-:W-:Y:S05]  /*11c40*/  BSYNC B2 ;  /* 0x0000000000027941 */ /* 0x000fea0003800000 */
.L_x_34225:
        /* <DEDUP_REMOVED lines=11> */
.L_x_34221:
[----:B------:R-:W-:Y:S05]  /*11d00*/  BSYNC B1 ;  /* 0x0000000000017941 */ /* 0x000fea0003800000 */
.L_x_34220:
        /* <DEDUP_REMOVED lines=18> */
.L_x_34232:
[----:B------:R-:W-:Y:S02]  /*11e30*/  IMAD.MOV.U32 R101, RZ, RZ, R148 ;  /* 0x000000ffff657224 */ /* 0x000fe400078e0094 */
.L_x_34233:
[----:B------:R-:W-:Y:S05]  /*11e40*/  BSYNC B2 ;  /* 0x0000000000027941 */ /* 0x000fea0003800000 */
.L_x_34231:
        /* <DEDUP_REMOVED lines=16> */
.L_x_34237:
[----:B------:R-:W-:Y:S05]  /*11f50*/  BSYNC B3 ;  /* 0x0000000000037941 */ /* 0x000fea0003800000 */
.L_x_34236:
        /* <DEDUP_REMOVED lines=44> */
.L_x_34235:
[----:B------:R-:W-:Y:S05]  /*12220*/  BSYNC B2 ;  /* 0x0000000000027941 */ /* 0x000fea0003800000 */
.L_x_34234:
        /* <DEDUP_REMOVED lines=11> */
.L_x_34230:
[----:B------:R-:W-:Y:S05]  /*122e0*/  BSYNC B1 ;  /* 0x0000000000017941 */ /* 0x000fea0003800000 */
.L_x_34229:
        /* <DEDUP_REMOVED lines=18> */
.L_x_34241:
[----:B0-----:R-:W-:Y:S02]  /*12410*/  IMAD.MOV.U32 R116, RZ, RZ, R148 ;  /* 0x000000ffff747224 */ /* 0x001fe400078e0094 */
.L_x_34242:
[----:B------:R-:W-:Y:S05]  /*12420*/  BSYNC B2 ;  /* 0x0000000000027941 */ /* 0x000fea0003800000 */
.L_x_34240:
        /* <DEDUP_REMOVED lines=16> */
.L_x_34246:
[----:B------:R-:W-:Y:S05]  /*12530*/  BSYNC B3 ;  /* 0x0000000000037941 */ /* 0x000fea0003800000 */
.L_x_34245:
        /* <DEDUP_REMOVED lines=44> */
.L_x_34244:
[----:B------:R-:W-:Y:S05]  /*12800*/  BSYNC B2 ;  /* 0x0000000000027941 */ /* 0x000fea0003800000 */
.L_x_34243:
        /* <DEDUP_REMOVED lines=11> */
.L_x_34239:
[----:B------:R-:W-:Y:S05]  /*128c0*/  BSYNC B1 ;  /* 0x0000000000017941 */ /* 0x000fea0003800000 */
.L_x_34238:
        /* <DEDUP_REMOVED lines=18> */
.L_x_34250:
[----:B------:R-:W-:Y:S02]  /*129f0*/  IMAD.MOV.U32 R103, RZ, RZ, R148 ;  /* 0x000000ffff677224 */ /* 0x000fe400078e0094 */
.L_x_34251:
[----:B------:R-:W-:Y:S05]  /*12a00*/  BSYNC B2 ;  /* 0x0000000000027941 */ /* 0x000fea0003800000 */
.L_x_34249:
        /* <DEDUP_REMOVED lines=16> */
.L_x_34255:
[----:B------:R-:W-:Y:S05]  /*12b10*/  BSYNC B3 ;  /* 0x0000000000037941 */ /* 0x000fea0003800000 */
.L_x_34254:
        /* <DEDUP_REMOVED lines=44> */
.L_x_34253:
[----:B------:R-:W-:Y:S05]  /*12de0*/  BSYNC B2 ;  /* 0x0000000000027941 */ /* 0x000fea0003800000 */
.L_x_34252:
        /* <DEDUP_REMOVED lines=11> */
.L_x_34248:
[----:B------:R-:W-:Y:S05]  /*12ea0*/  BSYNC B1 ;  /* 0x0000000000017941 */ /* 0x000fea0003800000 */
.L_x_34247:
        /* <DEDUP_REMOVED lines=18> */
.L_x_34259:
[----:B------:R-:W-:Y:S02]  /*12fd0*/  IMAD.MOV.U32 R118, RZ, RZ, R148 ;  /* 0x000000ffff767224 */ /* 0x000fe400078e0094 */
.L_x_34260:
[----:B------:R-:W-:Y:S05]  /*12fe0*/  BSYNC B2 ;  /* 0x0000000000027941 */ /* 0x000fea0003800000 */
.L_x_34258:
        /* <DEDUP_REMOVED lines=16> */
.L_x_34264:
[----:B------:R-:W-:Y:S05]  /*130f0*/  BSYNC B3 ;  /* 0x0000000000037941 */ /* 0x000fea0003800000 */
.L_x_34263:
        /* <DEDUP_REMOVED lines=44> */
.L_x_34262:
[----:B------:R-:W-:Y:S05]  /*133c0*/  BSYNC B2 ;  /* 0x0000000000027941 */ /* 0x000fea0003800000 */
.L_x_34261:
        /* <DEDUP_REMOVED lines=11> */
.L_x_34257:
[----:B------:R-:W-:Y:S05]  /*13480*/  BSYNC B1 ;  /* 0x0000000000017941 */ /* 0x000fea0003800000 */
.L_x_34256:
        /* <DEDUP_REMOVED lines=18> */
.L_x_34268:
[----:B------:R-:W-:Y:S02]  /*135b0*/  IMAD.MOV.U32 R105, RZ, RZ, R148 ;  /* 0x000000ffff697224 */ /* 0x000fe400078e0094 */
.L_x_34269:
[----:B------:R-:W-:Y:S05]  /*135c0*/  BSYNC B2 ;  /* 0x0000000000027941 */ /* 0x000fea0003800000 */
.L_x_34267:
        /* <DEDUP_REMOVED lines=16> */
.L_x_34273:
[----:B------:R-:W-:Y:S05]  /*136d0*/  BSYNC B3 ;  /* 0x0000000000037941 */ /* 0x000fea0003800000 */
.L_x_34272:
        /* <DEDUP_REMOVED lines=44> */
.L_x_34271:
[----:B------:R-:W-:Y:S05]  /*139a0*/  BSYNC B2 ;  /* 0x0000000000027941 */ /* 0x000fea0003800000 */
.L_x_34270:
        /* <DEDUP_REMOVED lines=11> */
.L_x_34266:
[----:B------:R-:W-:Y:S05]  /*13a60*/  BSYNC B1 ;  /* 0x0000000000017941 */ /* 0x000fea0003800000 */
.L_x_34265:
        /* <DEDUP_REMOVED lines=18> */
.L_x_34277:
[----:B------:R-:W-:Y:S02]  /*13b90*/  IMAD.MOV.U32 R159, RZ, RZ, R148 ;  /* 0x000000ffff9f7224 */ /* 0x000fe400078e0094 */
.L_x_34278:
[----:B------:R-:W-:Y:S05]  /*13ba0*/  BSYNC B2 ;  /* 0x0000000000027941 */ /* 0x000fea0003800000 */
.L_x_34276:
        /* <DEDUP_REMOVED lines=16> */
.L_x_34282:
[----:B------:R-:W-:Y:S05]  /*13cb0*/  BSYNC B3 ;  /* 0x0000000000037941 */ /* 0x000fea0003800000 */
.L_x_34281:
        /* <DEDUP_REMOVED lines=44> */
.L_x_34280:
[----:B------:R-:W-:Y:S05]  /*13f80*/  BSYNC B2 ;  /* 0x0000000000027941 */ /* 0x000fea0003800000 */
.L_x_34279:
        /* <DEDUP_REMOVED lines=11> */
.L_x_34275:
[----:B------:R-:W-:Y:S05]  /*14040*/  BSYNC B1 ;  /* 0x0000000000017941 */ /* 0x000fea0003800000 */
.L_x_34274:
        /* <DEDUP_REMOVED lines=18> */
.L_x_34286:
[----:B------:R-:W-:Y:S02]  /*14170*/  IMAD.MOV.U32 R107, RZ, RZ, R148 ;  /* 0x000000ffff6b7224 */ /* 0x000fe400078e0094 */
.L_x_34287:
[----:B------:R-:W-:Y:S05]  /*14180*/  BSYNC B2 ;  /* 0x0000000000027941 */ /* 0x000fea0003800000 */
.L_x_34285:
        /* <DEDUP_REMOVED lines=16> */
.L_x_34291:
[----:B------:R-:W-:Y:S05]  /*14290*/  BSYNC B3 ;  /* 0x0000000000037941 */ /* 0x000fea0003800000 */
.L_x_34290:
        /* <DEDUP_REMOVED lines=44> */
.L_x_34289:
[----:B------:R-:W-:Y:S05]  /*14560*/  BSYNC B2 ;  /* 0x0000000000027941 */ /* 0x000fea0003800000 */
.L_x_34288:
        /* <DEDUP_REMOVED lines=11> */
.L_x_34284:
[----:B------:R-:W-:Y:S05]  /*14620*/  BSYNC B1 ;  /* 0x0000000000017941 */ /* 0x000fea0003800000 */
.L_x_34283:
        /* <DEDUP_REMOVED lines=26> */
.L_x_34293:
[----:B------:R-:W-:Y:S05]  /*147d0*/  BSYNC B1 ;  /* 0x0000000000017941 */ /* 0x000fea0003800000 */
.L_x_34292:
[----:B------:R-:W-:Y:S02]  /*147e0*/  IADD3 R167, R167, 0x80, RZ ;  /* 0x00000080a7a77810 */ /* 0x000fe40007ffe0ff */
[----:B------:R-:W-:Y:S02]  /*147f0*/  IADD3 R165, R165, 0x80, RZ ;  /* 0x00000080a5a57810 */ /* 0x000fe40007ffe0ff */
.L_x_34219:
[----:B------:R-:W-:Y:S05]  /*14800*/  BSYNC B0 ;  /* 0x0000000000007941 */ /* 0x000fea0003800000 */
.L_x_34218:
        /* <DEDUP_REMOVED lines=31> */
.L_x_34299:
[----:B------:R-:W-:Y:S02]  /*14a00*/  MOV R114, R148 ;  /* 0x0000009400727202 */ /* 0x000fe40000000f00 */
.L_x_34300:
[----:B------:R-:W-:Y:S05]  /*14a10*/  BSYNC B2 ;  /* 0x0000000000027941 */ /* 0x000fea0003800000 */
.L_x_34298:
        /* <DEDUP_REMOVED lines=16> */
.L_x_34304:
[----:B------:R-:W-:Y:S05]  /*14b20*/  BSYNC B3 ;  /* 0x0000000000037941 */ /* 0x000fea0003800000 */
.L_x_34303:
        /* <DEDUP_REMOVED lines=44> */
.L_x_34302:
[----:B------:R-:W-:Y:S05]  /*14df0*/  BSYNC B2 ;  /* 0x0000000000027941 */ /* 0x000fea0003800000 */
.L_x_34301:
        /* <DEDUP_REMOVED lines=11> */
.L_x_34297:
[----:B------:R-:W-:Y:S05]  /*14eb0*/  BSYNC B1 ;  /* 0x0000000000017941 */ /* 0x000fea0003800000 */
.L_x_34296:
        /* <DEDUP_REMOVED lines=18> */
.L_x_34308:
[----:B------:R-:W-:Y:S02]  /*14fe0*/  MOV R109, R148 ;  /* 0x00000094006d7202 */ /* 0x000fe40000000f00 */
.L_x_34309:
[----:B------:R-:W-:Y:S05]  /*14ff0*/  BSYNC B2 ;  /* 0x0000000000027941 */ /* 0x000fea0003800000 */
.L_x_34307:
        /* <DEDUP_REMOVED lines=16> */
.L_x_34313:
[----:B------:R-:W-:Y:S05]  /*15100*/  BSYNC B3 ;  /* 0x0000000000037941 */ /* 0x000fea0003800000 */
.L_x_34312:
        /* <DEDUP_REMOVED lines=44> */
.L_x_34311:
[----:B------:R-:W-:Y:S05]  /*153d0*/  BSYNC B2 ;  /* 0x0000000000027941 */ /* 0x000fea0003800000 */
.L_x_34310:
        /* <DEDUP_REMOVED lines=11> */
.L_x_34306:
[----:B------:R-:W-:Y:S05]  /*15490*/  BSYNC B1 ;  /* 0x0000000000017941 */ /* 0x000fea0003800000 */
.L_x_34305:
        /* <DEDUP_REMOVED lines=18> */
.L_x_34317:
[----:B0-----:R-:W-:Y:S02]  /*155c0*/  MOV R116, R148 ;  /* 0x0000009400747202 */ /* 0x001fe40000000f00 */
.L_x_34318:
[----:B------:R-:W-:Y:S05]  /*155d0*/  BSYNC B2 ;  /* 0x0000000000027941 */ /* 0x000fea0003800000 */
.L_x_34316:
        /* <DEDUP_REMOVED lines=16> */
.L_x_34322:
[----:B------:R-:W-:Y:S05]  /*156e0*/  BSYNC B3 ;  /* 0x0000000000037941 */ /* 0x000fea0003800000 */
.L_x_34321:
        /* <DEDUP_REMOVED lines=44> */
.L_x_34320:
[----:B------:R-:W-:Y:S05]  /*159b0*/  BSYNC B2 ;  /* 0x0000000000027941 */ /* 0x000fea0003800000 */
.L_x_34319:
        /* <DEDUP_REMOVED lines=11> */
.L_x_34315:
[----:B------:R-:W-:Y:S05]  /*15a70*/  BSYNC B1 ;  /* 0x0000000000017941 */ /* 0x000fea0003800000 */
.L_x_34314:
        /* <DEDUP_REMOVED lines=18> */
.L_x_34326:
[----:B------:R-:W-:Y:S02]  /*15ba0*/  MOV R111, R148 ;  /* 0x00000094006f7202 */ /* 0x000fe40000000f00 */
.L_x_34327:
[----:B------:R-:W-:Y:S05]  /*15bb0*/  BSYNC B2 ;  /* 0x0000000000027941 */ /* 0x000fea0003800000 */
.L_x_34325:
        /* <DEDUP_REMOVED lines=16> */
.L_x_34331:
[----:B------:R-:W-:Y:S05]  /*15cc0*/  BSYNC B3 ;  /* 0x0000000000037941 */ /* 0x000fea0003800000 */
.L_x_34330:
        /* <DEDUP_REMOVED lines=44> */
.L_x_34329:
[----:B------:R-:W-:Y:S05]  /*15f90*/  BSYNC B2 ;  /* 0x0000000000027941 */ /* 0x000fea0003800000 */
.L_x_34328:
        /* <DEDUP_REMOVED lines=11> */
.L_x_34324:
[----:B------:R-:W-:Y:S05]  /*16050*/  BSYNC B1 ;  /* 0x0000000000017941 */ /* 0x000fea0003800000 */
.L_x_34323:
        /* <DEDUP_REMOVED lines=18> */
.L_x_34335:
[----:B------:R-:W-:Y:S02]  /*16180*/  MOV R118, R148 ;  /* 0x0000009400767202 */ /* 0x000fe40000000f00 */
.L_x_34336:
[----:B------:R-:W-:Y:S05]  /*16190*/  BSYNC B2 ;  /* 0x0000000000027941 */ /* 0x000fea0003800000 */
.L_x_34334:
        /* <DEDUP_REMOVED lines=16> */
.L_x_34340:
[----:B------:R-:W-:Y:S05]  /*162a0*/  BSYNC B3 ;  /* 0x0000000000037941 */ /* 0x000fea0003800000 */
.L_x_34339:
        /* <DEDUP_REMOVED lines=44> */
.L_x_34338:
[----:B------:R-:W-:Y:S05]  /*16570*/  BSYNC B2 ;  /* 0x0000000000027941 */ /* 0x000fea0003800000 */
.L_x_34337:
        /* <DEDUP_REMOVED lines=11> */
.L_x_34333:
[----:B------:R-:W-:Y:S05]  /*16630*/  BSYNC B1 ;  /* 0x0000000000017941 */ /* 0x000fea0003800000 */
.L_x_34332:
        /* <DEDUP_REMOVED lines=18> */
.L_x_34344:
[----:B------:R-:W-:Y:S02]  /*16760*/  MOV R113, R148 ;  /* 0x0000009400717202 */ /* 0x000fe40000000f00 */
.L_x_34345:
[----:B------:R-:W-:Y:S05]  /*16770*/  BSYNC B2 ;  /* 0x0000000000027941 */ /* 0x000fea0003800000 */
.L_x_34343:
        /* <DEDUP_REMOVED lines=16> */
.L_x_34349:
[----:B------:R-:W-:Y:S05]  /*16880*/  BSYNC B3 ;  /* 0x0000000000037941 */ /* 0x000fea0003800000 */
.L_x_34348:
        /* <DEDUP_REMOVED lines=44> */
.L_x_34347:
[----:B------:R-:W-:Y:S05]  /*16b50*/  BSYNC B2 ;  /* 0x0000000000027941 */ /* 0x000fea0003800000 */
.L_x_34346:
        /* <DEDUP_REMOVED lines=11> */
.L_x_34342:
[----:B------:R-:W-:Y:S05]  /*16c10*/  BSYNC B1 ;  /* 0x0000000000017941 */ /* 0x000fea0003800000 */
.L_x_34341:
        /* <DEDUP_REMOVED lines=18> */
.L_x_34353:
[----:B------:R-:W-:Y:S02]  /*16d40*/  MOV R159, R148 ;  /* 0x00000094009f7202 */ /* 0x000fe40000000f00 */
.L_x_34354:
[----:B------:R-:W-:Y:S05]  /*16d50*/  BSYNC B2 ;  /* 0x0000000000027941 */ /* 0x000fea0003800000 */
.L_x_34352:
        /* <DEDUP_REMOVED lines=16> */
.L_x_34358:
[----:B------:R-:W-:Y:S05]  /*16e60*/  BSYNC B3 ;  /* 0x0000000000037941 */ /* 0x000fea0003800000 */
.L_x_34357:
        /* <DEDUP_REMOVED lines=44> */
.L_x_34356:
[----:B------:R-:W-:Y:S05]  /*17130*/  BSYNC B2 ;  /* 0x0000000000027941 */ /* 0x000fea0003800000 */
.L_x_34355:
        /* <DEDUP_REMOVED lines=11> */
.L_x_34351:
[----:B------:R-:W-:Y:S05]  /*171f0*/  BSYNC B1 ;  /* 0x0000000000017941 */ /* 0x000fea0003800000 */
.L_x_34350:
        /* <DEDUP_REMOVED lines=18> */
.L_x_34362:
[----:B------:R-:W-:Y:S02]  /*17320*/  MOV R115, R148 ;  /* 0x0000009400737202 */ /* 0x000fe40000000f00 */
.L_x_34363:
[----:B------:R-:W-:Y:S05]  /*17330*/  BSYNC B2 ;  /* 0x0000000000027941 */ /* 0x000fea0003800000 */
.L_x_34361:
        /* <DEDUP_REMOVED lines=16> */
.L_x_34367:
[----:B------:R-:W-:Y:S05]  /*17440*/  BSYNC B3 ;  /* 0x0000000000037941 */ /* 0x000fea0003800000 */
.L_x_34366:
        /* <DEDUP_REMOVED lines=44> */
.L_x_34365:
[----:B------:R-:W-:Y:S05]  /*17710*/  BSYNC B2 ;  /* 0x0000000000027941 */ /* 0x000fea0003800000 */
.L_x_34364:
        /* <DEDUP_REMOVED lines=11> */
.L_x_34360:
[----:B------:R-:W-:Y:S05]  /*177d0*/  BSYNC B1 ;  /* 0x0000000000017941 */ /* 0x000fea0003800000 */
.L_x_34359:
[----:B------:R-:W-:-:S04]  /*177e0*/  IMAD.MOV.U32 R116, RZ, RZ, 0x20 ;  /* 0x00000020ff747424 */ /* 0x000fc800078e00ff */
        /* <DEDUP_REMOVED lines=24> */
.L_x_34295:
[----:B------:R-:W-:Y:S05]  /*17970*/  BSYNC B0 ;  /* 0x0000000000007941 */ /* 0x000fea0003800000 */
.L_x_34294:
        /* <DEDUP_REMOVED lines=72> */
.L_x_34386:
        /* <DEDUP_REMOVED lines=133> */
.L_x_34387:
        /* <DEDUP_REMOVED lines=10> */
[----:B------:R-:W-:Y:S01]  /*186f0*/  @!P1 IADD3 R162, R162, R116, RZ ;  /* 0x00000074a2a29210 */ /* 0x000fe20007ffe0ff */
[----:B------:R-:W-:Y:S01]  /*18700*/  IMAD.MOV.U32 R165, RZ, RZ, RZ ;  /* 0x000000ffffa57224 */ /* 0x000fe200078e00ff */
        /* <DEDUP_REMOVED lines=98> */
.L_x_34373:
[----:B------:R-:W-:Y:S05]  /*18d30*/  BSYNC B1 ;  /* 0x0000000000017941 */ /* 0x000fea0003800000 */
.L_x_34372:
        /* <DEDUP_REMOVED lines=35> */
.L_x_34375:
[----:B------:R-:W-:Y:S05]  /*18f70*/  BSYNC B1 ;  /* 0x0000000000017941 */ /* 0x000fea0003800000 */
.L_x_34374:
        /* <DEDUP_REMOVED lines=35> */
.L_x_34377:
[----:B------:R-:W-:Y:S05]  /*191b0*/  BSYNC B1 ;  /* 0x0000000000017941 */ /* 0x000fea0003800000 */
.L_x_34376:
        /* <DEDUP_REMOVED lines=35> */
.L_x_34379:
[----:B------:R-:W-:Y:S05]  /*193f0*/  BSYNC B1 ;  /* 0x0000000000017941 */ /* 0x000fea0003800000 */
.L_x_34378:
        /* <DEDUP_REMOVED lines=35> */
.L_x_34381:
[----:B------:R-:W-:Y:S05]  /*19630*/  BSYNC B1 ;  /* 0x0000000000017941 */ /* 0x000fea0003800000 */
.L_x_34380:
        /* <DEDUP_REMOVED lines=35> */
.L_x_34383:
[----:B------:R-:W-:Y:S05]  /*19870*/  BSYNC B1 ;  /* 0x0000000000017941 */ /* 0x000fea0003800000 */
.L_x_34382:
        /* <DEDUP_REMOVED lines=17> */
[----:B------:R-:W-:Y:S01]  /*19990*/  IMAD.MOV.U32 R162, RZ, RZ, 0x10 ;  /* 0x00000010ffa27424 */ /* 0x000fe200078e00ff */
[----:B------:R-:W-:Y:S01]  /*199a0*/  F2FP.PACK_AB R117, R118, R117 ;  /* 0x000000757675723e */ /* 0x000fe200000000ff */
[----:B------:R-:W-:Y:S02]  /*199b0*/  FADD.FTZ R118, R112, -R164 ;  /* 0x800000a470767221 */ /* 0x000fe40000010000 */
[----:B------:R-:W-:Y:S02]  /*199c0*/  FFMA.FTZ R119, R133, R119, R141 ;  /* 0x0000007785777223 */ /* 0x000fe4000001008d */
[----:B------:R-:W-:-:S02]  /*199d0*/  FMUL.FTZ R118, R118, UR27 ;  /* 0x0000001b76767c20 */ /* 0x000fc40008410000 */
[----:B------:R-:W-:-:S04]  /*199e0*/  IMAD.WIDE.U32 R162, R161, R162, c[0x0][0x208] ;  /* 0x00008200a1a27625 */ /* 0x000fc800078e00a2 */
        /* <DEDUP_REMOVED lines=10> */
.L_x_34371:
[----:B0-----:R-:W-:Y:S05]  /*19a90*/  BSYNC B0 ;  /* 0x0000000000007941 */ /* 0x001fea0003800000 */
.L_x_34370:
[----:B------:R-:W-:Y:S02]  /*19aa0*/  LOP3.LUT P1, RZ, R151, 0xff, RZ, 0xc0, !PT ;  /* 0x000000ff97ff7812 */ /* 0x000fe4000782c0ff */
[----:B------:R-:W-:Y:S02]  /*19ab0*/  IADD3 R7, R7, c[0x0][0x160], RZ ;  /* 0x0000580007077a10 */ /* 0x000fe40007ffe0ff */
[----:B------:R-:W-:Y:S02]  /*19ac0*/  SEL R151, RZ, 0x1, P1 ;  /* 0x00000001ff977807 */ /* 0x000fe40000800000 */
[----:B------:R-:W-:-:S13]  /*19ad0*/  ISETP.GE.AND P1, PT, R7, c[0x0][0x164], PT ;  /* 0x0000590007007a0c */ /* 0x000fda0003f26270 */
[----:B------:R-:W-:Y:S01]  /*19ae0*/  @P1 CALL.REL.NOINC `(.L_x_34384) ;  /* 0x0000001000001944 */ /* 0x000fe20003c00000 */
[----:B------:R-:W-:Y:S05]  /*19af0*/  BRA `(.L_x_34385) ;  /* 0xfffe80a000007947 */ /* 0x000fea000383ffff */
.L_x_34384:
[----:B------:R-:W-:Y:S05]  /*19b00*/  EXIT ;  /* 0x000000000000794d */ /* 0x000fea0003800000 */
.L_x_34368:
[----:B------:R-:W-:Y:S01]  /*19b10*/  IMAD.MOV.U32 R163, RZ, RZ, R116 ;  /* 0x000000ffffa37224 */ /* 0x000fe200078e0074 */
[----:B------:R-:W-:Y:S01]  /*19b20*/  MOV R117, 0x1 ;  /* 0x0000000100757802 */ /* 0x000fe20000000f00 */
[----:B------:R-:W-:Y:S01]  /*19b30*/  IMAD.MOV.U32 R166, RZ, RZ, 0x1f ;  /* 0x0000001fffa67424 */ /* 0x000fe200078e00ff */
[----:B------:R-:W-:Y:S01]  /*19b40*/  MOV R118, 0x19b70 ;  /* 0x00019b7000767802 */ /* 0x000fe20000000f00 */
[----:B------:R-:W-:Y:S02]  /*19b50*/  IMAD.MOV.U32 R119, RZ, RZ, -0x1 ;  /* 0xffffffffff777424 */ /* 0x000fe400078e00ff */
[----:B-----5:R-:W-:Y:S05]  /*19b60*/  CALL.REL.NOINC `($__internal_110_$__cuda_sm70_shflsync_bfly_p) ;  /* 0x00000ad000007944 */ /* 0x020fea0003c00000 */
[----:B-1----:R-:W-:Y:S05]  /*19b70*/  BRA `(.L_x_34386) ;  /* 0xffffe28000007947 */ /* 0x002fea000383ffff */
.L_x_34369:
[----:B------:R-:W-:Y:S01]  /*19b80*/  MOV R163, R116 ;  /* 0x0000007400a37202 */ /* 0x000fe20000000f00 */
[----:B------:R-:W-:Y:S01]  /*19b90*/  IMAD.MOV.U32 R117, RZ, RZ, 0x2 ;  /* 0x00000002ff757424 */ /* 0x000fe200078e00ff */
[----:B------:R-:W-:Y:S01]  /*19ba0*/  MOV R119, 0xffffffff ;  /* 0xffffffff00777802 */ /* 0x000fe20000000f00 */
[----:B------:R-:W-:Y:S01]  /*19bb0*/  IMAD.MOV.U32 R166, RZ, RZ, 0x1f ;  /* 0x0000001fffa67424 */ /* 0x000fe200078e00ff */
[----:B------:R-:W-:Y:S02]  /*19bc0*/  MOV R118, 0x19be0 ;  /* 0x00019be000767802 */ /* 0x000fe40000000f00 */
[----:B-----5:R-:W-:Y:S05]  /*19bd0*/  CALL.REL.NOINC `($__internal_110_$__cuda_sm70_shflsync_bfly_p) ;  /* 0x00000a6000007944 */ /* 0x020fea0003c00000 */
[----:B-1----:R-:W-:Y:S01]  /*19be0*/  FADD.FTZ R116, R116, R117 ;  /* 0x0000007574747221 */ /* 0x002fe20000010000 */
[----:B------:R-:W-:Y:S01]  /*19bf0*/  MOV R119, 0xffffffff ;  /* 0xffffffff00777802 */ /* 0x000fe20000000f00 */
[----:B------:R-:W-:Y:S01]  /*19c00*/  IMAD.MOV.U32 R117, RZ, RZ, 0x4 ;  /* 0x00000004ff757424 */ /* 0x000fe200078e00ff */
[----:B------:R-:W-:Y:S01]  /*19c10*/  MOV R118, 0x19c50 ;  /* 0x00019c5000767802 */ /* 0x000fe20000000f00 */
[----:B------:R-:W-:-:S02]  /*19c20*/  IMAD.MOV.U32 R166, RZ, RZ, 0x1f ;  /* 0x0000001fffa67424 */ /* 0x000fc400078e00ff */
[----:B------:R-:W-:Y:S02]  /*19c30*/  IMAD.MOV.U32 R163, RZ, RZ, R116 ;  /* 0x000000ffffa37224 */ /* 0x000fe400078e0074 */
[----:B------:R-:W-:Y:S05]  /*19c40*/  CALL.REL.NOINC `($__internal_110_$__cuda_sm70_shflsync_bfly_p) ;  /* 0x000009f000007944 */ /* 0x000fea0003c00000 */
[----:B-1----:R-:W-:Y:S01]  /*19c50*/  FADD.FTZ R116, R116, R117 ;  /* 0x0000007574747221 */ /* 0x002fe20000010000 */
[----:B------:R-:W-:Y:S01]  /*19c60*/  HFMA2.MMA R166, -RZ, RZ, 0, 1.847743988037109375e-06 ;  /* 0x0000001fffa67435 */ /* 0x000fe200000001ff */
[----:B------:R-:W-:Y:S01]  /*19c70*/  IMAD.MOV.U32 R117, RZ, RZ, 0x8 ;  /* 0x00000008ff757424 */ /* 0x000fe200078e00ff */
[----:B------:R-:W-:Y:S01]  /*19c80*/  MOV R118, 0x19cc0 ;  /* 0x00019cc000767802 */ /* 0x000fe20000000f00 */
[----:B------:R-:W-:Y:S02]  /*19c90*/  IMAD.MOV.U32 R119, RZ, RZ, -0x1 ;  /* 0xffffffffff777424 */ /* 0x000fe400078e00ff */
[----:B------:R-:W-:Y:S02]  /*19ca0*/  IMAD.MOV.U32 R163, RZ, RZ, R116 ;  /* 0x000000ffffa37224 */ /* 0x000fe400078e0074 */
[----:B------:R-:W-:Y:S05]  /*19cb0*/  CALL.REL.NOINC `($__internal_110_$__cuda_sm70_shflsync_bfly_p) ;  /* 0x0000098000007944 */ /* 0x000fea0003c00000 */
[----:B-1----:R-:W-:Y:S01]  /*19cc0*/  FADD.FTZ R116, R116, R117 ;  /* 0x0000007574747221 */ /* 0x002fe20000010000 */
[----:B------:R-:W-:Y:S01]  /*19cd0*/  MOV R117, 0x10 ;  /* 0x0000001000757802 */ /* 0x000fe20000000f00 */
[----:B------:R-:W-:Y:S01]  /*19ce0*/  IMAD.MOV.U32 R166, RZ, RZ, 0x1f ;  /* 0x0000001fffa67424 */ /* 0x000fe200078e00ff */
[----:B------:R-:W-:Y:S01]  /*19cf0*/  MOV R118, 0x19d30 ;  /* 0x00019d3000767802 */ /* 0x000fe20000000f00 */
[----:B------:R-:W-:Y:S01]  /*19d00*/  IMAD.MOV.U32 R119, RZ, RZ, -0x1 ;  /* 0xffffffffff777424 */ /* 0x000fe200078e00ff */
[----:B------:R-:W-:-:S02]  /*19d10*/  MOV R163, R116 ;  /* 0x0000007400a37202 */ /* 0x000fc40000000f00 */
[----:B------:R-:W-:Y:S05]  /*19d20*/  CALL.REL.NOINC `($__internal_110_$__cuda_sm70_shflsync_bfly_p) ;  /* 0x0000091000007944 */ /* 0x000fea0003c00000 */
[----:B-1----:R-:W-:Y:S01]  /*19d30*/  FADD.FTZ R116, R116, R117 ;  /* 0x0000007574747221 */ /* 0x002fe20000010000 */
[----:B------:R-:W-:Y:S01]  /*19d40*/  MOV R119, 0xffffffff ;  /* 0xffffffff00777802 */ /* 0x000fe20000000f00 */
[----:B------:R-:W-:-:S02]  /*19d50*/  IMAD.MOV.U32 R166, RZ, RZ, 0x1f ;  /* 0x0000001fffa67424 */ /* 0x000fc400078e00ff */
        /* <DEDUP_REMOVED lines=116> */
[----:B------:R-:W-:Y:S05]  /*1a4a0*/  CALL.REL.NOINC `($__internal_110_$__cuda_sm70_shflsync_bfly_p) ;  /* 0x0000019000007944 */ /* 0x000fea0003c00000 */
[----:B-1----:R-:W-:Y:S01]  /*1a4b0*/  FADD.FTZ R163, R163, R117 ;  /* 0x00000075a3a37221 */ /* 0x002fe20000010000 */
[----:B------:R-:W-:Y:S01]  /*1a4c0*/  MOV R119, 0xffffffff ;  /* 0xffffffff00777802 */ /* 0x000fe20000000f00 */
[----:B------:R-:W-:Y:S01]  /*1a4d0*/  IMAD.MOV.U32 R117, RZ, RZ, 0x2 ;  /* 0x00000002ff757424 */ /* 0x000fe200078e00ff */
[----:B------:R-:W-:Y:S01]  /*1a4e0*/  MOV R118, 0x1a510 ;  /* 0x0001a51000767802 */ /* 0x000fe20000000f00 */
[----:B------:R-:W-:Y:S02]  /*1a4f0*/  IMAD.MOV.U32 R166, RZ, RZ, 0x1f ;  /* 0x0000001fffa67424 */ /* 0x000fe400078e00ff */
[----:B------:R-:W-:Y:S05]  /*1a500*/  CALL.REL.NOINC `($__internal_110_$__cuda_sm70_shflsync_bfly_p) ;  /* 0x0000013000007944 */ /* 0x000fea0003c00000 */
[----:B-1----:R-:W-:Y:S01]  /*1a510*/  FADD.FTZ R163, R163, R117 ;  /* 0x00000075a3a37221 */ /* 0x002fe20000010000 */
[----:B------:R-:W-:Y:S01]  /*1a520*/  MOV R119, 0xffffffff ;  /* 0xffffffff00777802 */ /* 0x000fe20000000f00 */
[----:B------:R-:W-:Y:S01]  /*1a530*/  IMAD.MOV.U32 R117, RZ, RZ, 0x4 ;  /* 0x00000004ff757424 */ /* 0x000fe200078e00ff */
[----:B------:R-:W-:Y:S01]  /*1a540*/  MOV R118, 0x1a570 ;  /* 0x0001a57000767802 */ /* 0x000fe20000000f00 */
[----:B------:R-:W-:-:S02]  /*1a550*/  IMAD.MOV.U32 R166, RZ, RZ, 0x1f ;  /* 0x0000001fffa67424 */ /* 0x000fc400078e00ff */
        /* <DEDUP_REMOVED lines=13> */
[----:B-1----:R-:W-:Y:S05]  /*1a630*/  BRA `(.L_x_34387) ;  /* 0xffffe01000007947 */ /* 0x002fea000383ffff */
        .weak           $__internal_110_$__cuda_sm70_shflsync_bfly_p
        .type           $__internal_110_$__cuda_sm70_shflsync_bfly_p,@function
        .size           $__internal_110_$__cuda_sm70_shflsync_bfly_p,(.L_x_44950 - $__internal_110_$__cuda_sm70_shflsync_bfly_p)
$__internal_110_$__cuda_sm70_shflsync_bfly_p:
[----:B------:R-:W-:Y:S04]  /*1a640*/  WARPSYNC R119 ;  /* 0x0000007700007348 */ /* 0x000fe80003800000 */
[----:B------:R0:W1:Y:S02]  /*1a650*/  SHFL.BFLY PT, R117, R163, R117, R166 ;  /* 0x0c000075a3757389 */ /* 0x00006400000e00a6 */
[----:B0-----:R-:W-:-:S04]  /*1a660*/  IMAD.MOV.U32 R119, RZ, RZ, 0x0 ;  /* 0x00000000ff777424 */ /* 0x001fc800078e00ff */
[----:B------:R-:W-:Y:S05]  /*1a670*/  RET.REL.NODEC R118 `(_ZN10layer_norm13ln_fwd_kernelINS_13Kernel_traitsI6__halfS2_fS2_fjLj7168ELj1ELj1ELj4ELj16ENS_18Kernel_traits_baseILj7168ES2_S2_fS2_fjLj128EEEEELb1ELb1ELb1ELb0EEEvNS_9FwdParamsE) ;  /* 0xfffe598076007950 */ /* 0x000fea0003c3ffff */
.L_x_34388:
        /* <DEDUP_REMOVED lines=16> */
.L_x_44950:


//--------------------- .text._ZN10layer_norm13ln_fwd_kernelINS_13Kernel_traitsI6__halfS2_fS2_fjLj7168ELj1ELj1ELj4ELj16ENS_18Kernel_traits_baseILj7168ES2_S2_fS2_fjLj128EEEEELb1ELb1ELb1ELb1EEEvNS_9FwdParamsE --------------------------
	.section	.text._ZN10layer_norm13ln_fwd_kernelINS_13Kernel_traitsI6__halfS2_fS2_fjLj7168ELj1ELj1ELj4ELj16ENS_18Kernel_traits_baseILj7168ES2_S2_fS2_fjLj128EEEEELb1ELb1ELb1ELb1EEEvNS_9FwdParamsE,"ax",@progbits
	.sectioninfo	@"SHI_REGISTERS=255"
	.align	128
        .global         _ZN10layer_norm13ln_fwd_kernelINS_13Kernel_traitsI6__halfS2_fS2_fjLj7168ELj1ELj1ELj4ELj16ENS_18Kernel_traits_baseILj7168ES2_S2_fS2_fjLj128EEEEELb1ELb1ELb1ELb1EEEvNS_9FwdParamsE
        .type           _ZN10layer_norm13ln_fwd_kernelINS_13Kernel_traitsI6__halfS2_fS2_fjLj7168ELj1ELj1ELj4ELj16ENS_18Kernel_traits_baseILj7168ES2_S2_fS2_fjLj128EEEEELb1ELb1ELb1ELb1EEEvNS_9FwdParamsE,@function
        .size           _ZN10layer_norm13ln_fwd_kernelINS_13Kernel_traitsI6__halfS2_fS2_fjLj7168ELj1ELj1ELj4ELj16ENS_18Kernel_traits_baseILj7168ES2_S2_fS2_fjLj128EEEEELb1ELb1ELb1ELb1EEEvNS_9FwdParamsE,(.L_x_44951 - _ZN10layer_norm13ln_fwd_kernelINS_13Kernel_traitsI6__halfS2_fS2_fjLj7168ELj1ELj1ELj4ELj16ENS_18Kernel_traits_baseILj7168ES2_S2_fS2_fjLj128EEEEELb1ELb1ELb1ELb1EEEvNS_9FwdParamsE)
        .other          _ZN10layer_norm13ln_fwd_kernelINS_13Kernel_traitsI6__halfS2_fS2_fjLj7168ELj1ELj1ELj4ELj16ENS_18Kernel_traits_baseILj7168ES2_S2_fS2_fjLj128EEEEELb1ELb1ELb1ELb1EEEvNS_9FwdParamsE,@"STO_CUDA_ENTRY STV_DEFAULT"
_ZN10layer_norm13ln_fwd_kernelINS_13Kernel_traitsI6__halfS2_fS2_fjLj7168ELj1ELj1ELj4ELj16ENS_18Kernel_traits_baseILj7168ES2_S2_fS2_fjLj128EEEEELb1ELb1ELb1ELb1EEEvNS_9FwdParamsE:
.text._ZN10layer_norm13ln_fwd_kernelINS_13Kernel_traitsI6__halfS2_fS2_fjLj7168ELj1ELj1ELj4ELj16ENS_18Kernel_traits_baseILj7168ES2_S2_fS2_fjLj128EEEEELb1ELb1ELb1ELb1EEEvNS_9FwdParamsE:
[----:B------:R-:W-:Y:S02]  /*0000*/  IMAD.MOV.U32 R1, RZ, RZ, c[0x0][0x28] ;  /* 0x00000a00ff017624 */ /* 0x000fe400078e00ff */
[----:B------:R-:W-:Y:S01]  /*0010*/  ULDC.U8 UR4, c[0x0][0x244] ;  /* 0x0000910000047ab9 */ /* 0x000fe20000000000 */
[----:B------:R-:W-:Y:S01]  /*0020*/  MOV R206, c[0x0][0x238] ;  /* 0x00008e0000ce7a02 */ /* 0x000fe20000000f00 */
[----:B------:R-:W-:Y:S01]  /*0030*/  IMAD.MOV.U32 R207, RZ, RZ, c[0x0][0x23c] ;  /* 0x00008f00ffcf7624 */ /* 0x000fe200078e00ff */
[----:B------:R-:W-:Y:S01]  /*0040*/  ISETP.NE.AND P1, PT, RZ, UR4, PT ;  /* 0x00000004ff007c0c */ /* 0x000fe2000bf25270 */
[----:B------:R-:W-:Y:S02]  /*0050*/  ULDC.64 UR4, c[0x0][0x230] ;  /* 0x00008c0000047ab9 */ /* 0x000fe40000000a00 */
[----:B------:R-:W-:Y:S01]  /*0060*/  IMAD.U32 R2, RZ, RZ, UR4 ;  /* 0x00000004ff027e24 */ /* 0x000fe2000f8e00ff */
[----:B------:R-:W-:Y:S01]  /*0070*/  ULDC.64 UR6, c[0x0][0x118] ;  /* 0x0000460000067ab9 */ /* 0x000fe20000000a00 */
[----:B------:R-:W-:-:S08]  /*0080*/  IMAD.U32 R3, RZ, RZ, UR5 ;  /* 0x00000005ff037e24 */ /* 0x000fd0000f8e00ff */
[----:B------:R-:W2:Y:S01]  /*0090*/  @P1 LDG.E.64 R2, [R2.64] ;  /* 0x0000000602021981 */ /* 0x000ea2000c1e1b00 */
[----:B------:R-:W-:Y:S02]  /*00a0*/  @P1 IMAD.MOV.U32 R4, RZ, RZ, R206 ;  /* 0x000000ffff041224 */ /* 0x000fe400078e00ce */
[----:B------:R-:W-:-:S06]  /*00b0*/  @P1 IMAD.MOV.U32 R5, RZ, RZ, R207 ;  /* 0x000000ffff051224 */ /* 0x000fcc00078e00cf */
[----:B------:R-:W3:Y:S01]  /*00c0*/  @P1 LDG.E.64 R4, [R4.64] ;  /* 0x0000000604041981 */ /* 0x000ee2000c1e1b00 */
[----:B------:R-:W-:Y:S01]  /*00d0*/  ISETP.NE.U32.AND P0, PT, RZ, c[0x0][0x218], PT ;  /* 0x00008600ff007a0c */ /* 0x000fe20003f05070 */
[----:B------:R-:W-:Y:S02]  /*00e0*/  IMAD.MOV.U32 R23, RZ, RZ, 0x10 ;  /* 0x00000010ff177424 */ /* 0x000fe400078e00ff */
[----:B------:R-:W0:Y:S01]  /*00f0*/  S2R R194, SR_TID.X ;  /* 0x0000000000c27919 */ /* 0x000e220000002100 */
[----:B------:R-:W-:-:S03]  /*0100*/  ISETP.NE.AND.EX P0, PT, RZ, c[0x0][0x21c], PT, P0 ;  /* 0x00008700ff007a0c */ /* 0x000fc60003f05300 */
[----:B------:R-:W1:Y:S01]  /*0110*/  S2R R21, SR_CTAID.X ;  /* 0x0000000000157919 */ /* 0x000e620000002500 */
[----:B0-----:R-:W-:Y:S01]  /*0120*/  LOP3.LUT R0, R194, 0x7f, RZ, 0xc0, !PT ;  /* 0x0000007fc2007812 */ /* 0x001fe200078ec0ff */
[----:B-1----:R-:W-:-:S04]  /*0130*/  IMAD R104, R21, c[0x0][0x0], R194 ;  /* 0x0000000015687a24 */ /* 0x002fc800078e02c2 */
[----:B------:R-:W-:Y:S01]  /*0140*/  IMAD.WIDE.U32 R6, R104, -0x326172a9, RZ ;  /* 0xcd9e8d5768067825 */ /* 0x000fe200078e00ff */
[----:B--2---:R0:W1:Y:S08]  /*0150*/  @P1 R2UR UR4, R2 ;  /* 0x00000000020413c2 */ /* 0x00407000000e0000 */
[----:B------:R0:W2:Y:S01]  /*0160*/  @P1 R2UR UR5, R3 ;  /* 0x00000000030513c2 */ /* 0x0000a200000e0000 */
[----:B---3--:R-:W-:-:S04]  /*0170*/  @P1 IADD3 R206, P2, R4, c[0x0][0x240], RZ ;  /* 0x0000900004ce1a10 */ /* 0x008fc80007f5e0ff */
[----:B------:R-:W-:Y:S01]  /*0180*/  @P1 IADD3.X R207, RZ, R5, RZ, P2, !PT ;  /* 0x00000005ffcf1210 */ /* 0x000fe200017fe4ff */
[----:B------:R-:W-:-:S03]  /*0190*/  IMAD.WIDE.U32 R4, R0, R23, c[0x0][0x218] ;  /* 0x0000860000047625 */ /* 0x000fc600078e0017 */
[--C-:B------:R-:W-:Y:S02]  /*01a0*/  SHF.R.U64 R192, R206, 0x2, R207.reuse ;  /* 0x00000002cec07819 */ /* 0x100fe400000012cf */
[----:B------:R-:W-:Y:S01]  /*01b0*/  SHF.R.U32.HI R193, RZ, 0x2, R207 ;  /* 0x00000002ffc17819 */ /* 0x000fe200000116cf */
[----:B------:R3:W5:Y:S02]  /*01c0*/  @P0 LDG.E.128 R8, [R4.64] ;  /* 0x0000000604080981 */ /* 0x000764000c1e1d00 */
[----:B0-----:R-:W-:Y:S01]  /*01d0*/  IMAD.WIDE.U32 R2, R192, -0x2daee0ad, RZ ;  /* 0xd2511f53c0027825 */ /* 0x001fe200078e00ff */
[----:B-1----:R-:W-:Y:S01]  /*01e0*/  LOP3.LUT R12, R7, UR4, R193, 0x96, !PT ;  /* 0x00000004070c7c12 */ /* 0x002fe2000f8e96c1 */
[----:B------:R-:W-:Y:S01]  /*01f0*/  UIADD3 UR9, UR4, -0x61c88647, URZ ;  /* 0x9e3779b904097890 */ /* 0x000fe2000fffe03f */
[----:B------:R3:W5:Y:S01]  /*0200*/  @P0 LDG.E.128 R16, [R4.64+0x800] ;  /* 0x0008000604100981 */ /* 0x000762000c1e1d00 */
[----:B------:R-:W-:Y:S02]  /*0210*/  UIADD3 UR11, UR4, 0x3c6ef372, URZ ;  /* 0x3c6ef372040b7890 */ /* 0x000fe4000fffe03f */
        /* <DEDUP_REMOVED lines=16> */
[----:B------:R-:W-:Y:S01]  /*0320*/  LOP3.LUT R13, R7, UR11, R14, 0x96, !PT ;  /* 0x0000000b070d7c12 */ /* 0x000fe2000f8e960e */
[----:B------:R-:W-:Y:S01]  /*0330*/  UIADD3 UR16, UR5, -0x126145ec, URZ ;  /* 0xed9eba1405107890 */ /* 0x000fe2000fffe03f */
[----:B------:R3:W5:Y:S02]  /*0340*/  @P0 LDG.E.128 R88, [R4.64+0x3000] ;  /* 0x0030000604580981 */ /* 0x000764000c1e1d00 */
        /* <DEDUP_REMOVED lines=45> */
[----:B------:R-:W-:Y:S01]  /*0620*/  @!P0 CS2R R10, SRZ ;  /* 0x00000000000a8805 */ /* 0x000fe2000001ff00 */
[----:B------:R-:W-:Y:S01]  /*0630*/  IMAD.WIDE.U32 R12, R0, R23, c[0x0][0x1b0] ;  /* 0x00006c00000c7625 */ /* 0x000fe200078e0017 */
[----:B------:R-:W-:Y:S01]  /*0640*/  @!P0 CS2R R16, SRZ ;  /* 0x0000000000108805 */ /* 0x000fe2000001ff00 */
[----:B------:R-:W-:Y:S01]  /*0650*/  @!P0 CS2R R18, SRZ ;  /* 0x0000000000128805 */ /* 0x000fe2000001ff00 */
[----:B------:R-:W-:Y:S01]  /*0660*/  @!P0 CS2R R24, SRZ ;  /* 0x0000000000188805 */ /* 0x000fe2000001ff00 */
[----:B------:R0:W5:Y:S01]  /*0670*/  LDG.E.128 R84, [R2.64] ;  /* 0x0000000602547981 */ /* 0x000162000c1e1d00 */
[----:B------:R-:W-:Y:S01]  /*0680*/  @!P0 CS2R R26, SRZ ;  /* 0x00000000001a8805 */ /* 0x000fe2000001ff00 */
[----:B------:R-:W-:Y:S01]  /*0690*/  UIADD3 UR26, UR5, -0x695add53, URZ ;  /* 0x96a522ad051a7890 */ /* 0x000fe2000fffe03f */
[--C-:B------:R-:W-:Y:S01]  /*06a0*/  HADD2.F32 R4, -RZ, R9.reuse.H0_H0 ;  /* 0x20000009ff047230 */ /* 0x100fe20000004100 */
[----:B------:R0:W5:Y:S01]  /*06b0*/  LDG.E.128 R80, [R2.64+0x800] ;  /* 0x0008000602507981 */ /* 0x000162000c1e1d00 */
[----:B------:R-:W-:Y:S01]  /*06c0*/  HADD2.F32 R5, -RZ, R9.H1_H1 ;  /* 0x30000009ff057230 */ /* 0x000fe20000004100 */
[----:B------:R-:W-:Y:S01]  /*06d0*/  @!P0 CS2R R100, SRZ ;  /* 0x0000000000648805 */ /* 0x000fe2000001ff00 */
[----:B------:R-:W-:Y:S01]  /*06e0*/  @!P0 CS2R R102, SRZ ;  /* 0x0000000000668805 */ /* 0x000fe2000001ff00 */
[----:B------:R0:W5:Y:S01]  /*06f0*/  LDG.E.128 R76, [R2.64+0x1000] ;  /* 0x00100006024c7981 */ /* 0x000162000c1e1d00 */
[----:B------:R-:W-:Y:S01]  /*0700*/  @!P0 CS2R R96, SRZ ;  /* 0x0000000000608805 */ /* 0x000fe2000001ff00 */
[----:B------:R-:W-:Y:S01]  /*0710*/  @!P0 CS2R R98, SRZ ;  /* 0x0000000000628805 */ /* 0x000fe2000001ff00 */
[----:B------:R-:W-:Y:S01]  /*0720*/  @!P0 CS2R R92, SRZ ;  /* 0x00000000005c8805 */ /* 0x000fe2000001ff00 */
[----:B------:R0:W5:Y:S01]  /*0730*/  LDG.E.128 R72, [R2.64+0x1800] ;  /* 0x0018000602487981 */ /* 0x000162000c1e1d00 */
[----:B------:R-:W-:Y:S01]  /*0740*/  @!P0 CS2R R94, SRZ ;  /* 0x00000000005e8805 */ /* 0x000fe2000001ff00 */
[----:B------:R-:W-:Y:S01]  /*0750*/  @!P0 CS2R R90, SRZ ;  /* 0x00000000005a8805 */ /* 0x000fe2000001ff00 */
[----:B------:R-:W-:Y:S01]  /*0760*/  UIADD3 UR25, UR4, -0x700cb87f, URZ ;  /* 0x8ff3478104197890 */ /* 0x000fe2000fffe03f */
[----:B------:R0:W5:Y:S01]  /*0770*/  LDG.E.128 R68, [R2.64+0x2000] ;  /* 0x0020000602447981 */ /* 0x000162000c1e1d00 */
[--C-:B------:R-:W-:Y:S01]  /*0780*/  HADD2.F32 R176, -RZ, R89.reuse.H0_H0 ;  /* 0x20000059ffb07230 */ /* 0x100fe20000004100 */
[----:B------:R-:W-:Y:S01]  /*0790*/  IMAD R183, R183, -0x2daee0ad, RZ ;  /* 0xd2511f53b7b77824 */ /* 0x000fe200078e02ff */
[----:B------:R-:W-:Y:S01]  /*07a0*/  HADD2.F32 R177, -RZ, R89.H1_H1 ;  /* 0x30000059ffb17230 */ /* 0x000fe20000004100 */
[----:B------:R0:W5:Y:S01]  /*07b0*/  LDG.E.128 R64, [R2.64+0x2800] ;  /* 0x0028000602407981 */ /* 0x000162000c1e1d00 */
[----:B------:R-:W-:Y:S01]  /*07c0*/  IMAD.WIDE.U32 R184, R184, -0x2daee0ad, RZ ;  /* 0xd2511f53b8b87825 */ /* 0x000fe200078e00ff */
[----:B------:R-:W-:-:S02]  /*07d0*/  HADD2.F32 R6, -RZ, R10.H0_H0 ;  /* 0x2000000aff067230 */ /* 0x000fc40000004100 */
[----:B------:R1:W5:Y:S01]  /*07e0*/  LDG.E.128 R56, [R12.64] ;  /* 0x000000060c387981 */ /* 0x000362000c1e1d00 */
[----:B------:R-:W-:Y:S01]  /*07f0*/  HADD2.F32 R7, -RZ, R10.H1_H1 ;  /* 0x3000000aff077230 */ /* 0x000fe20000004100 */
[----:B------:R-:W-:Y:S01]  /*0800*/  IMAD R89, R105, -0x326172a9, RZ ;  /* 0xcd9e8d5769597824 */ /* 0x000fe200078e02ff */
[--C-:B------:R-:W-:Y:S01]  /*0810*/  HADD2.F32 R9, -RZ, R11.reuse.H1_H1 ;  /* 0x3000000bff097230 */ /* 0x100fe20000004100 */
[----:B------:R1:W5:Y:S01]  /*0820*/  LDG.E.128 R52, [R12.64+0x800] ;  /* 0x000800060c347981 */ /* 0x000362000c1e1d00 */
[----:B------:R-:W-:Y:S01]  /*0830*/  IMAD.HI.U32 R182, R196, -0x326172a9, RZ ;  /* 0xcd9e8d57c4b67827 */ /* 0x000fe200078e00ff */
[--C-:B0-----:R-:W-:Y:S02]  /*0840*/  HADD2.F32 R2, -RZ, R8.reuse.H0_H0 ;  /* 0x20000008ff027230 */ /* 0x101fe40000004100 */
[----:B------:R-:W-:Y:S01]  /*0850*/  HADD2.F32 R3, -RZ, R8.H1_H1 ;  /* 0x30000008ff037230 */ /* 0x000fe20000004100 */
[----:B------:R1:W5:Y:S01]  /*0860*/  LDG.E.128 R48, [R12.64+0x1000] ;  /* 0x001000060c307981 */ /* 0x000362000c1e1d00 */
[----:B------:R-:W-:-:S02]  /*0870*/  HADD2.F32 R8, -RZ, R11.H0_H0 ;  /* 0x2000000bff087230 */ /* 0x000fc40000004100 */
[--C-:B------:R-:W-:Y:S01]  /*0880*/  HADD2.F32 R10, -RZ, R16.reuse.H0_H0 ;  /* 0x20000010ff0a7230 */ /* 0x100fe20000004100 */
[----:B------:R1:W5:Y:S01]  /*0890*/  LDG.E.128 R44, [R12.64+0x1800] ;  /* 0x001800060c2c7981 */ /* 0x000362000c1e1d00 */
[----:B------:R-:W-:-:S03]  /*08a0*/  HADD2.F32 R11, -RZ, R16.H1_H1 ;  /* 0x30000010ff0b7230 */ /* 0x000fc60000004100 */
[----:B------:R1:W5:Y:S01]  /*08b0*/  LDG.E.128 R40, [R12.64+0x2000] ;  /* 0x002000060c287981 */ /* 0x000362000c1e1d00 */
[----:B------:R-:W-:-:S03]  /*08c0*/  HADD2.F32 R14, -RZ, R18.H0_H0 ;  /* 0x20000012ff0e7230 */ /* 0x000fc60000004100 */
[----:B------:R1:W5:Y:S01]  /*08d0*/  LDG.E.128 R36, [R12.64+0x2800] ;  /* 0x002800060c247981 */ /* 0x000362000c1e1d00 */
[----:B------:R-:W-:-:S03]  /*08e0*/  HADD2.F32 R15, -RZ, R18.H1_H1 ;  /* 0x30000012ff0f7230 */ /* 0x000fc60000004100 */
[----:B------:R1:W5:Y:S01]  /*08f0*/  LDG.E.128 R32, [R12.64+0x3000] ;  /* 0x003000060c207981 */ /* 0x000362000c1e1d00 */
[----:B------:R-:W-:Y:S01]  /*0900*/  HADD2.F32 R16, -RZ, R19.H0_H0 ;  /* 0x20000013ff107230 */ /* 0x000fe20000004100 */
[----:B------:R-:W-:Y:S01]  /*0910*/  LOP3.LUT R183, R185, UR26, R183, 0x96, !PT ;  /* 0x0000001ab9b77c12 */ /* 0x000fe2000f8e96b7 */
[----:B------:R-:W-:Y:S02]  /*0920*/  HADD2.F32 R18, -RZ, R24.H0_H0 ;  /* 0x20000018ff127230 */ /* 0x000fe40000004100 */
[--C-:B------:R-:W-:Y:S02]  /*0930*/  HADD2.F32 R20, -RZ, R25.reuse.H0_H0 ;  /* 0x20000019ff147230 */ /* 0x100fe40000004100 */
[----:B------:R-:W-:Y:S02]  /*0940*/  HADD2.F32 R21, -RZ, R25.H1_H1 ;  /* 0x30000019ff157230 */ /* 0x000fe40000004100 */
[--C-:B-1----:R-:W-:Y:S02]  /*0950*/  HADD2.F32 R12, -RZ, R17.reuse.H0_H0 ;  /* 0x20000011ff0c7230 */ /* 0x102fe40000004100 */
[----:B------:R-:W-:-:S02]  /*0960*/  HADD2.F32 R13, -RZ, R17.H1_H1 ;  /* 0x30000011ff0d7230 */ /* 0x000fc40000004100 */
[----:B------:R-:W-:Y:S02]  /*0970*/  HADD2.F32 R17, -RZ, R19.H1_H1 ;  /* 0x30000013ff117230 */ /* 0x000fe40000004100 */
[----:B------:R-:W-:Y:S01]  /*0980*/  HADD2.F32 R19, -RZ, R24.H1_H1 ;  /* 0x30000018ff137230 */ /* 0x000fe20000004100 */
[----:B------:R-:W-:Y:S01]  /*0990*/  LOP3.LUT R182, R182, UR25, R89, 0x96, !PT ;  /* 0x00000019b6b67c12 */ /* 0x000fe2000f8e9659 */
[--C-:B------:R-:W-:Y:S01]  /*09a0*/  HADD2.F32 R22, -RZ, R26.reuse.H0_H0 ;  /* 0x2000001aff167230 */ /* 0x100fe20000004100 */
[----:B------:R-:W-:Y:S01]  /*09b0*/  IMAD.MOV.U32 R185, RZ, RZ, R104 ;  /* 0x000000ffffb97224 */ /* 0x000fe200078e0068 */
        /* <DEDUP_REMOVED lines=37> */
.L_x_34912:
[----:B------:R-:W-:-:S10]  /*0c10*/  HFMA2.MMA R109, -RZ, RZ, 0, 2.384185791015625e-07 ;  /* 0x00000004ff6d7435 */ /* 0x000fd400000001ff */
        /* <DEDUP_REMOVED lines=16> */
[----:B------:R-:W-:Y:S01]  /*0d20*/  @P2 IADD3 R104, R100, -0x1, RZ ;  /* 0xffffffff64682810 */ /* 0x000fe20007ffe0ff */
[----:B------:R-:W-:-:S04]  /*0d30*/  @P2 IMAD.MOV.U32 R101, RZ, RZ, 0x10 ;  /* 0x00000010ff652424 */ /* 0x000fc800078e00ff */
        /* <DEDUP_REMOVED lines=26> */
.L_x_34392:
[----:B------:R-:W-:Y:S02]  /*0ee0*/  MOV R109, R196 ;  /* 0x000000c4006d7202 */ /* 0x000fe40000000f00 */
.L_x_34393:
[----:B------:R-:W-:Y:S05]  /*0ef0*/  BSYNC B1 ;  /* 0x0000000000017941 */ /* 0x000fea0003800000 */
.L_x_34391:
        /* <DEDUP_REMOVED lines=16> */
.L_x_34397:
[----:B------:R-:W-:Y:S05]  /*1000*/  BSYNC B2 ;  /* 0x0000000000027941 */ /* 0x000fea0003800000 */
.L_x_34396:
        /* <DEDUP_REMOVED lines=44> */
.L_x_34395:
[----:B------:R-:W-:Y:S05]  /*12d0*/  BSYNC B1 ;  /* 0x0000000000017941 */ /* 0x000fea0003800000 */
.L_x_34394:
[----:B------:R-:W0:Y:S01]  /*12e0*/  I2F.U32 R100, R109 ;  /* 0x0000006d00647306 */ /* 0x000e220000201000 */
[----:B-----5:R-:W-:Y:S01]  /*12f0*/  HADD2.F32 R101, -RZ, R96.H0_H0 ;  /* 0x20000060ff657230 */ /* 0x020fe20000004100 */
[----:B------:R-:W-:-:S04]  /*1300*/  IMAD.MOV.U32 R103, RZ, RZ, 0x2f800000 ;  /* 0x2f800000ff677424 */ /* 0x000fc800078e00ff */
[----:B------:R-:W-:-:S04]  /*1310*/  FMUL.FTZ R101, R101, c[0x0][0x1ec] ;  /* 0x00007b0065657a20 */ /* 0x000fc80000410000 */
[----:B------:R-:W-:Y:S02]  /*1320*/  FMUL.FTZ R101, R101, c[0x0][0x1e8] ;  /* 0x00007a0065657a20 */ /* 0x000fe40000410000 */
[----:B0-----:R-:W-:-:S05]  /*1330*/  FFMA.FTZ R100, R100, R103, 1.1641532182693481445e-10 ;  /* 0x2f00000064647423 */ /* 0x001fca0000010067 */
[----:B------:R-:W-:Y:S01]  /*1340*/  FSETP.GTU.FTZ.AND P1, PT, R100, c[0x0][0x1e4], PT ;  /* 0x0000790064007a0b */ /* 0x000fe20003f3c000 */
[----:B------:R-:W-:-:S03]  /*1350*/  HADD2.F32 R100, -RZ, R84.H0_H0 ;  /* 0x20000054ff647230 */ /* 0x000fc60000004100 */
[----:B------:R-:W-:Y:S02]  /*1360*/  FSEL R101, R101, RZ, !P1 ;  /* 0x000000ff65657208 */ /* 0x000fe40004800000 */
[----:B------:R-:W-:-:S03]  /*1370*/  SEL R198, RZ, 0x1, P1 ;  /* 0x00000001ffc67807 */ /* 0x000fc60000800000 */
[----:B------:R-:W-:-:S04]  /*1380*/  FMUL.FTZ R100, R101, R100 ;  /* 0x0000006465647220 */ /* 0x000fc80000410000 */
[----:B------:R-:W-:Y:S02]  /*1390*/  @P0 FADD.FTZ R100, R88, R100 ;  /* 0x0000006458640221 */ /* 0x000fe40000010000 */
.L_x_34390:
[----:B0-----:R-:W-:Y:S05]  /*13a0*/  BSYNC B0 ;  /* 0x0000000000007941 */ /* 0x001fea0003800000 */
.L_x_34389:
        /* <DEDUP_REMOVED lines=18> */
.L_x_34401:
[----:B------:R-:W-:Y:S02]  /*14d0*/  MOV R110, R196 ;  /* 0x000000c4006e7202 */ /* 0x000fe40000000f00 */
.L_x_34402:
[----:B------:R-:W-:Y:S05]  /*14e0*/  BSYNC B1 ;  /* 0x0000000000017941 */ /* 0x000fea0003800000 */
.L_x_34400:
        /* <DEDUP_REMOVED lines=16> */
.L_x_34406:
[----:B------:R-:W-:Y:S05]  /*15f0*/  BSYNC B2 ;  /* 0x0000000000027941 */ /* 0x000fea0003800000 */
.L_x_34405:
        /* <DEDUP_REMOVED lines=44> */
.L_x_34404:
[----:B------:R-:W-:Y:S05]  /*18c0*/  BSYNC B1 ;  /* 0x0000000000017941 */ /* 0x000fea0003800000 */
.L_x_34403:
[----:B------:R-:W0:Y:S01]  /*18d0*/  I2F.U32 R101, R110 ;  /* 0x0000006e00657306 */ /* 0x000e220000201000 */
[----:B------:R-:W-:Y:S01]  /*18e0*/  HFMA2.MMA R104, -RZ, RZ, 0.1171875, 0 ;  /* 0x2f800000ff687435 */ /* 0x000fe200000001ff */
[----:B-----5:R-:W-:-:S05]  /*18f0*/  HADD2.F32 R102, -RZ, R96.H1_H1 ;  /* 0x30000060ff667230 */ /* 0x020fca0000004100 */
[----:B------:R-:W-:-:S04]  /*1900*/  FMUL.FTZ R102, R102, c[0x0][0x1ec] ;  /* 0x00007b0066667a20 */ /* 0x000fc80000410000 */
[----:B------:R-:W-:Y:S02]  /*1910*/  FMUL.FTZ R102, R102, c[0x0][0x1e8] ;  /* 0x00007a0066667a20 */ /* 0x000fe40000410000 */
[----:B0-----:R-:W-:-:S05]  /*1920*/  FFMA.FTZ R101, R101, R104, 1.1641532182693481445e-10 ;  /* 0x2f00000065657423 */ /* 0x001fca0000010068 */
[----:B------:R-:W-:Y:S01]  /*1930*/  FSETP.GTU.FTZ.AND P1, PT, R101, c[0x0][0x1e4], PT ;  /* 0x0000790065007a0b */ /* 0x000fe20003f3c000 */
[----:B------:R-:W-:-:S03]  /*1940*/  HADD2.F32 R101, -RZ, R84.H1_H1 ;  /* 0x30000054ff657230 */ /* 0x000fc60000004100 */
[----:B------:R-:W-:Y:S02]  /*1950*/  FSEL R102, R102, RZ, !P1 ;  /* 0x000000ff66667208 */ /* 0x000fe40004800000 */
[----:B------:R-:W-:-:S03]  /*1960*/  SEL R199, RZ, 0x1, P1 ;  /* 0x00000001ffc77807 */ /* 0x000fc60000800000 */
[----:B------:R-:W-:-:S04]  /*1970*/  FMUL.FTZ R101, R102, R101 ;  /* 0x0000006566657220 */ /* 0x000fc80000410000 */
[----:B------:R-:W-:Y:S02]  /*1980*/  @P0 FADD.FTZ R101, R89, R101 ;  /* 0x0000006559650221 */ /* 0x000fe40000010000 */
.L_x_34399:
[----:B------:R-:W-:Y:S05]  /*1990*/  BSYNC B0 ;  /* 0x0000000000007941 */ /* 0x000fea0003800000 */
.L_x_34398:
        /* <DEDUP_REMOVED lines=18> */
.L_x_34410:
[----:B------:R-:W-:Y:S02]  /*1ac0*/  IMAD.MOV.U32 R110, RZ, RZ, R196 ;  /* 0x000000ffff6e7224 */ /* 0x000fe400078e00c4 */
.L_x_34411:
[----:B------:R-:W-:Y:S05]  /*1ad0*/  BSYNC B1 ;  /* 0x0000000000017941 */ /* 0x000fea0003800000 */
.L_x_34409:
        /* <DEDUP_REMOVED lines=16> */
.L_x_34415:
[----:B------:R-:W-:Y:S05]  /*1be0*/  BSYNC B2 ;  /* 0x0000000000027941 */ /* 0x000fea0003800000 */
.L_x_34414:
        /* <DEDUP_REMOVED lines=44> */
.L_x_34413:
[----:B------:R-:W-:Y:S05]  /*1eb0*/  BSYNC B1 ;  /* 0x0000000000017941 */ /* 0x000fea0003800000 */
.L_x_34412:
[----:B------:R-:W0:Y:S01]  /*1ec0*/  I2F.U32 R102, R110 ;  /* 0x0000006e00667306 */ /* 0x000e220000201000 */
[----:B------:R-:W-:Y:S01]  /*1ed0*/  HFMA2.MMA R105, -RZ, RZ, 0.1171875, 0 ;  /* 0x2f800000ff697435 */ /* 0x000fe200000001ff */
[----:B-----5:R-:W-:-:S05]  /*1ee0*/  HADD2.F32 R103, -RZ, R97.H0_H0 ;  /* 0x20000061ff677230 */ /* 0x020fca0000004100 */
        /* <DEDUP_REMOVED lines=9> */
.L_x_34408:
[----:B------:R-:W-:Y:S05]  /*1f80*/  BSYNC B0 ;  /* 0x0000000000007941 */ /* 0x000fea0003800000 */
.L_x_34407:
        /* <DEDUP_REMOVED lines=18> */
.L_x_34419:
[----:B------:R-:W-:Y:S02]  /*20b0*/  IMAD.MOV.U32 R112, RZ, RZ, R196 ;  /* 0x000000ffff707224 */ /* 0x000fe400078e00c4 */
.L_x_34420:
[----:B------:R-:W-:Y:S05]  /*20c0*/  BSYNC B1 ;  /* 0x0000000000017941 */ /* 0x000fea0003800000 */
.L_x_34418:
        /* <DEDUP_REMOVED lines=16> */
.L_x_34424:
[----:B------:R-:W-:Y:S05]  /*21d0*/  BSYNC B2 ;  /* 0x0000000000027941 */ /* 0x000fea0003800000 */
.L_x_34423:
        /* <DEDUP_REMOVED lines=44> */
.L_x_34422:
[----:B------:R-:W-:Y:S05]  /*24a0*/  BSYNC B1 ;  /* 0x0000000000017941 */ /* 0x000fea0003800000 */
.L_x_34421:
        /* <DEDUP_REMOVED lines=12> */
.L_x_34417:
[----:B------:R-:W-:Y:S05]  /*2570*/  BSYNC B0 ;  /* 0x0000000000007941 */ /* 0x000fea0003800000 */
.L_x_34416:
        /* <DEDUP_REMOVED lines=18> */
.L_x_34428:
[----:B------:R-:W-:Y:S02]  /*26a0*/  IMAD.MOV.U32 R112, RZ, RZ, R196 ;  /* 0x000000ffff707224 */ /* 0x000fe400078e00c4 */
.L_x_34429:
[----:B------:R-:W-:Y:S05]  /*26b0*/  BSYNC B1 ;  /* 0x0000000000017941 */ /* 0x000fea0003800000 */
.L_x_34427:
        /* <DEDUP_REMOVED lines=16> */
.L_x_34433:
[----:B------:R-:W-:Y:S05]  /*27c0*/  BSYNC B2 ;  /* 0x0000000000027941 */ /* 0x000fea0003800000 */
.L_x_34432:
        /* <DEDUP_REMOVED lines=44> */
.L_x_34431:
[----:B------:R-:W-:Y:S05]  /*2a90*/  BSYNC B1 ;  /* 0x0000000000017941 */ /* 0x000fea0003800000 */
.L_x_34430:
[----:B------:R-:W0:Y:S01]  /*2aa0*/  I2F.U32 R104, R112 ;  /* 0x0000007000687306 */ /* 0x000e220000201000 */
[----:B------:R-:W-:Y:S01]  /*2ab0*/  HFMA2.MMA R107, -RZ, RZ, 0.1171875, 0 ;  /* 0x2f800000ff6b7435 */ /* 0x000fe200000001ff */
[----:B------:R-:W-:-:S05]  /*2ac0*/  HADD2.F32 R105, -RZ, R98.H0_H0 ;  /* 0x20000062ff697230 */ /* 0x000fca0000004100 */
        /* <DEDUP_REMOVED lines=9> */
.L_x_34426:
[----:B------:R-:W-:Y:S05]  /*2b60*/  BSYNC B0 ;  /* 0x0000000000007941 */ /* 0x000fea0003800000 */
.L_x_34425:
        /* <DEDUP_REMOVED lines=18> */
.L_x_34437:
[----:B------:R-:W-:Y:S02]  /*2c90*/  IMAD.MOV.U32 R114, RZ, RZ, R196 ;  /* 0x000000ffff727224 */ /* 0x000fe400078e00c4 */
.L_x_34438:
[----:B------:R-:W-:Y:S05]  /*2ca0*/  BSYNC B1 ;  /* 0x0000000000017941 */ /* 0x000fea0003800000 */
.L_x_34436:
        /* <DEDUP_REMOVED lines=16> */
.L_x_34442:
[----:B------:R-:W-:Y:S05]  /*2db0*/  BSYNC B2 ;  /* 0x0000000000027941 */ /* 0x000fea0003800000 */
.L_x_34441:
        /* <DEDUP_REMOVED lines=44> */
.L_x_34440:
[----:B------:R-:W-:Y:S05]  /*3080*/  BSYNC B1 ;  /* 0x0000000000017941 */ /* 0x000fea0003800000 */
.L_x_34439:
[----:B------:R-:W0:Y:S01]  /*3090*/  I2F.U32 R105, R114 ;  /* 0x0000007200697306 */ /* 0x000e220000201000 */
[----:B------:R-:W-:Y:S01]  /*30a0*/  HFMA2.MMA R108, -RZ, RZ, 0.1171875, 0 ;  /* 0x2f800000ff6c7435 */ /* 0x000fe200000001ff */
[----:B------:R-:W-:-:S05]  /*30b0*/  HADD2.F32 R106, -RZ, R98.H1_H1 ;  /* 0x30000062ff6a7230 */ /* 0x000fca0000004100 */
        /* <DEDUP_REMOVED lines=9> */
.L_x_34435:
[----:B------:R-:W-:Y:S05]  /*3150*/  BSYNC B0 ;  /* 0x0000000000007941 */ /* 0x000fea0003800000 */
.L_x_34434:
        /* <DEDUP_REMOVED lines=18> */
.L_x_34446:
[----:B------:R-:W-:Y:S02]  /*3280*/  IMAD.MOV.U32 R114, RZ, RZ, R196 ;  /* 0x000000ffff727224 */ /* 0x000fe400078e00c4 */
.L_x_34447:
[----:B------:R-:W-:Y:S05]  /*3290*/  BSYNC B1 ;  /* 0x0000000000017941 */ /* 0x000fea0003800000 */
.L_x_34445:
        /* <DEDUP_REMOVED lines=16> */
.L_x_34451:
[----:B------:R-:W-:Y:S05]  /*33a0*/  BSYNC B2 ;  /* 0x0000000000027941 */ /* 0x000fea0003800000 */
.L_x_34450:
        /* <DEDUP_REMOVED lines=44> */
.L_x_34449:
[----:B------:R-:W-:Y:S05]  /*3670*/  BSYNC B1 ;  /* 0x0000000000017941 */ /* 0x000fea0003800000 */
.L_x_34448:
        /* <DEDUP_REMOVED lines=12> */
.L_x_34444:
[----:B------:R-:W-:Y:S05]  /*3740*/  BSYNC B0 ;  /* 0x0000000000007941 */ /* 0x000fea0003800000 */
.L_x_34443:
        /* <DEDUP_REMOVED lines=18> */
.L_x_34455:
[----:B------:R-:W-:Y:S02]  /*3870*/  IMAD.MOV.U32 R117, RZ, RZ, R196 ;  /* 0x000000ffff757224 */ /* 0x000fe400078e00c4 */
.L_x_34456:
[----:B------:R-:W-:Y:S05]  /*3880*/  BSYNC B1 ;  /* 0x0000000000017941 */ /* 0x000fea0003800000 */
.L_x_34454:
        /* <DEDUP_REMOVED lines=16> */
.L_x_34460:
[----:B------:R-:W-:Y:S05]  /*3990*/  BSYNC B2 ;  /* 0x0000000000027941 */ /* 0x000fea0003800000 */
.L_x_34459:
        /* <DEDUP_REMOVED lines=44> */
.L_x_34458:
[----:B------:R-:W-:Y:S05]  /*3c60*/  BSYNC B1 ;  /* 0x0000000000017941 */ /* 0x000fea0003800000 */
.L_x_34457:
        /* <DEDUP_REMOVED lines=12> */
.L_x_34453:
[----:B------:R-:W-:Y:S05]  /*3d30*/  BSYNC B0 ;  /* 0x0000000000007941 */ /* 0x000fea0003800000 */
.L_x_34452:
        /* <DEDUP_REMOVED lines=30> */
.L_x_34462:
[----:B------:R-:W-:Y:S05]  /*3f20*/  BSYNC B0 ;  /* 0x0000000000007941 */ /* 0x000fea0003800000 */
.L_x_34461:
        /* <DEDUP_REMOVED lines=22> */
.L_x_34466:
[----:B------:R-:W-:Y:S02]  /*4090*/  MOV R118, R196 ;  /* 0x000000c400767202 */ /* 0x000fe40000000f00 */
.L_x_34467:
[----:B------:R-:W-:Y:S05]  /*40a0*/  BSYNC B1 ;  /* 0x0000000000017941 */ /* 0x000fea0003800000 */
.L_x_34465:
        /* <DEDUP_REMOVED lines=16> */
.L_x_34471:
[----:B------:R-:W-:Y:S05]  /*41b0*/  BSYNC B2 ;  /* 0x0000000000027941 */ /* 0x000fea0003800000 */
.L_x_34470:
        /* <DEDUP_REMOVED lines=44> */
.L_x_34469:
[----:B------:R-:W-:Y:S05]  /*4480*/  BSYNC B1 ;  /* 0x0000000000017941 */ /* 0x000fea0003800000 */
.L_x_34468:
[----:B------:R-:W0:Y:S01]  /*4490*/  I2F.U32 R108, R118 ;  /* 0x00000076006c7306 */ /* 0x000e220000201000 */
[----:B-----5:R-:W-:Y:S01]  /*44a0*/  HADD2.F32 R110, -RZ, R96.H0_H0 ;  /* 0x20000060ff6e7230 */ /* 0x020fe20000004100 */
[----:B------:R-:W-:-:S04]  /*44b0*/  IMAD.MOV.U32 R109, RZ, RZ, 0x2f800000 ;  /* 0x2f800000ff6d7424 */ /* 0x000fc800078e00ff */
        /* <DEDUP_REMOVED lines=9> */
.L_x_34464:
[----:B0-----:R-:W-:Y:S05]  /*4550*/  BSYNC B0 ;  /* 0x0000000000007941 */ /* 0x001fea0003800000 */
.L_x_34463:
        /* <DEDUP_REMOVED lines=18> */
.L_x_34475:
[----:B------:R-:W-:Y:S02]  /*4680*/  MOV R118, R196 ;  /* 0x000000c400767202 */ /* 0x000fe40000000f00 */
.L_x_34476:
[----:B------:R-:W-:Y:S05]  /*4690*/  BSYNC B1 ;  /* 0x0000000000017941 */ /* 0x000fea0003800000 */
.L_x_34474:
        /* <DEDUP_REMOVED lines=16> */
.L_x_34480:
[----:B------:R-:W-:Y:S05]  /*47a0*/  BSYNC B2 ;  /* 0x0000000000027941 */ /* 0x000fea0003800000 */
.L_x_34479:
        /* <DEDUP_REMOVED lines=44> */
.L_x_34478:
[----:B------:R-:W-:Y:S05]  /*4a70*/  BSYNC B1 ;  /* 0x0000000000017941 */ /* 0x000fea0003800000 */
.L_x_34477:
[----:B------:R-:W0:Y:S01]  /*4a80*/  I2F.U32 R109, R118 ;  /* 0x00000076006d7306 */ /* 0x000e220000201000 */
[----:B-----5:R-:W-:Y:S01]  /*4a90*/  HADD2.F32 R112, -RZ, R96.H1_H1 ;  /* 0x30000060ff707230 */ /* 0x020fe20000004100 */
[----:B------:R-:W-:-:S04]  /*4aa0*/  IMAD.MOV.U32 R110, RZ, RZ, 0x2f800000 ;  /* 0x2f800000ff6e7424 */ /* 0x000fc800078e00ff */
        /* <DEDUP_REMOVED lines=9> */
.L_x_34473:
[----:B------:R-:W-:Y:S05]  /*4b40*/  BSYNC B0 ;  /* 0x0000000000007941 */ /* 0x000fea0003800000 */
.L_x_34472:
        /* <DEDUP_REMOVED lines=18> */
.L_x_34484:
[----:B------:R-:W-:Y:S02]  /*4c70*/  MOV R118, R196 ;  /* 0x000000c400767202 */ /* 0x000fe40000000f00 */
.L_x_34485:
[----:B------:R-:W-:Y:S05]  /*4c80*/  BSYNC B1 ;  /* 0x0000000000017941 */ /* 0x000fea0003800000 */
.L_x_34483:
        /* <DEDUP_REMOVED lines=16> */
.L_x_34489:
[----:B------:R-:W-:Y:S05]  /*4d90*/  BSYNC B2 ;  /* 0x0000000000027941 */ /* 0x000fea0003800000 */
.L_x_34488:
        /* <DEDUP_REMOVED lines=44> */
.L_x_34487:
[----:B------:R-:W-:Y:S05]  /*5060*/  BSYNC B1 ;  /* 0x0000000000017941 */ /* 0x000fea0003800000 */
.L_x_34486:
        /* <DEDUP_REMOVED lines=12> */
.L_x_34482:
[----:B------:R-:W-:Y:S05]  /*5130*/  BSYNC B0 ;  /* 0x0000000000007941 */ /* 0x000fea0003800000 */
.L_x_34481:
        /* <DEDUP_REMOVED lines=18> */
.L_x_34493:
[----:B------:R-:W-:Y:S02]  /*5260*/  MOV R118, R196 ;  /* 0x000000c400767202 */ /* 0x000fe40000000f00 */
.L_x_34494:
[----:B------:R-:W-:Y:S05]  /*5270*/  BSYNC B1 ;  /* 0x0000000000017941 */ /* 0x000fea0003800000 */
.L_x_34492:
        /* <DEDUP_REMOVED lines=16> */
.L_x_34498:
[----:B------:R-:W-:Y:S05]  /*5380*/  BSYNC B2 ;  /* 0x0000000000027941 */ /* 0x000fea0003800000 */
.L_x_34497:
        /* <DEDUP_REMOVED lines=44> */
.L_x_34496:
[----:B------:R-:W-:Y:S05]  /*5650*/  BSYNC B1 ;  /* 0x0000000000017941 */ /* 0x000fea0003800000 */
.L_x_34495:
        /* <DEDUP_REMOVED lines=12> */
.L_x_34491:
[----:B------:R-:W-:Y:S05]  /*5720*/  BSYNC B0 ;  /* 0x0000000000007941 */ /* 0x000fea0003800000 */
.L_x_34490:
        /* <DEDUP_REMOVED lines=18> */
.L_x_34502:
[----:B------:R-:W-:Y:S02]  /*5850*/  MOV R118, R196 ;  /* 0x000000c400767202 */ /* 0x000fe40000000f00 */
.L_x_34503:
[----:B------:R-:W-:Y:S05]  /*5860*/  BSYNC B1 ;  /* 0x0000000000017941 */ /* 0x000fea0003800000 */
.L_x_34501:
        /* <DEDUP_REMOVED lines=16> */
.L_x_34507:
[----:B------:R-:W-:Y:S05]  /*5970*/  BSYNC B2 ;  /* 0x0000000000027941 */ /* 0x000fea0003800000 */
.L_x_34506:
        /* <DEDUP_REMOVED lines=44> */
.L_x_34505:
[----:B------:R-:W-:Y:S05]  /*5c40*/  BSYNC B1 ;  /* 0x0000000000017941 */ /* 0x000fea0003800000 */
.L_x_34504:
[----:B------:R-:W0:Y:S01]  /*5c50*/  I2F.U32 R112, R118 ;  /* 0x0000007600707306 */ /* 0x000e220000201000 */
[----:B------:R-:W-:Y:S01]  /*5c60*/  HADD2.F32 R115, -RZ, R98.H0_H0 ;  /* 0x20000062ff737230 */ /* 0x000fe20000004100 */
        /* <DEDUP_REMOVED lines=10> */
.L_x_34500:
[----:B------:R-:W-:Y:S05]  /*5d10*/  BSYNC B0 ;  /* 0x0000000000007941 */ /* 0x000fea0003800000 */
.L_x_34499:
        /* <DEDUP_REMOVED lines=18> */
.L_x_34511:
[----:B------:R-:W-:Y:S02]  /*5e40*/  MOV R118, R196 ;  /* 0x000000c400767202 */ /* 0x000fe40000000f00 */
.L_x_34512:
[----:B------:R-:W-:Y:S05]  /*5e50*/  BSYNC B1 ;  /* 0x0000000000017941 */ /* 0x000fea0003800000 */
.L_x_34510:
        /* <DEDUP_REMOVED lines=16> */
.L_x_34516:
[----:B------:R-:W-:Y:S05]  /*5f60*/  BSYNC B2 ;  /* 0x0000000000027941 */ /* 0x000fea0003800000 */
.L_x_34515:
        /* <DEDUP_REMOVED lines=44> */
.L_x_34514:
[----:B------:R-:W-:Y:S05]  /*6230*/  BSYNC B1 ;  /* 0x0000000000017941 */ /* 0x000fea0003800000 */
.L_x_34513:
[----:B------:R-:W0:Y:S01]  /*6240*/  I2F.U32 R113, R118 ;  /* 0x0000007600717306 */ /* 0x000e220000201000 */
[----:B------:R-:W-:Y:S01]  /*6250*/  HADD2.F32 R116, -RZ, R98.H1_H1 ;  /* 0x30000062ff747230 */ /* 0x000fe20000004100 */
        /* <DEDUP_REMOVED lines=10> */
.L_x_34509:
[----:B------:R-:W-:Y:S05]  /*6300*/  BSYNC B0 ;  /* 0x0000000000007941 */ /* 0x000fea0003800000 */
.L_x_34508:
        /* <DEDUP_REMOVED lines=18> */
.L_x_34520:
[----:B------:R-:W-:Y:S02]  /*6430*/  MOV R118, R196 ;  /* 0x000000c400767202 */ /* 0x000fe40000000f00 */
.L_x_34521:
[----:B------:R-:W-:Y:S05]  /*6440*/  BSYNC B1 ;  /* 0x0000000000017941 */ /* 0x000fea0003800000 */
.L_x_34519:
        /* <DEDUP_REMOVED lines=16> */
.L_x_34525:
[----:B------:R-:W-:Y:S05]  /*6550*/  BSYNC B2 ;  /* 0x0000000000027941 */ /* 0x000fea0003800000 */
.L_x_34524:
        /* <DEDUP_REMOVED lines=44> */
.L_x_34523:
[----:B------:R-:W-:Y:S05]  /*6820*/  BSYNC B1 ;  /* 0x0000000000017941 */ /* 0x000fea0003800000 */
.L_x_34522:
        /* <DEDUP_REMOVED lines=12> */
.L_x_34518:
[----:B------:R-:W-:Y:S05]  /*68f0*/  BSYNC B0 ;  /* 0x0000000000007941 */ /* 0x000fea0003800000 */
.L_x_34517:
        /* <DEDUP_REMOVED lines=18> */
.L_x_34529:
[----:B------:R-:W-:Y:S02]  /*6a20*/  MOV R118, R196 ;  /* 0x000000c400767202 */ /* 0x000fe40000000f00 */
.L_x_34530:
[----:B------:R-:W-:Y:S05]  /*6a30*/  BSYNC B1 ;  /* 0x0000000000017941 */ /* 0x000fea0003800000 */
.L_x_34528:
        /* <DEDUP_REMOVED lines=16> */
.L_x_34534:
[----:B------:R-:W-:Y:S05]  /*6b40*/  BSYNC B2 ;  /* 0x0000000000027941 */ /* 0x000fea0003800000 */
.L_x_34533:
        /* <DEDUP_REMOVED lines=44> */
.L_x_34532:
[----:B------:R-:W-:Y:S05]  /*6e10*/  BSYNC B1 ;  /* 0x0000000000017941 */ /* 0x000fea0003800000 */
.L_x_34531:
        /* <DEDUP_REMOVED lines=12> */
.L_x_34527:
[----:B------:R-:W-:Y:S05]  /*6ee0*/  BSYNC B0 ;  /* 0x0000000000007941 */ /* 0x000fea0003800000 */
.L_x_34526:
        /* <DEDUP_REMOVED lines=29> */
.L_x_34536:
[----:B------:R-:W-:Y:S05]  /*70c0*/  BSYNC B0 ;  /* 0x0000000000007941 */ /* 0x000fea0003800000 */
.L_x_34535:
        /* <DEDUP_REMOVED lines=22> */
.L_x_34540:
[----:B------:R-:W-:Y:S02]  /*7230*/  MOV R124, R196 ;  /* 0x000000c4007c7202 */ /* 0x000fe40000000f00 */
.L_x_34541:
[----:B------:R-:W-:Y:S05]  /*7240*/  BSYNC B1 ;  /* 0x0000000000017941 */ /* 0x000fea0003800000 */
.L_x_34539:
        /* <DEDUP_REMOVED lines=16> */
.L_x_34545:
[----:B------:R-:W-:Y:S05]  /*7350*/  BSYNC B2 ;  /* 0x0000000000027941 */ /* 0x000fea0003800000 */
.L_x_34544:
        /* <DEDUP_REMOVED lines=44> */
.L_x_34543:
[----:B------:R-:W-:Y:S05]  /*7620*/  BSYNC B1 ;  /* 0x0000000000017941 */ /* 0x000fea0003800000 */
.L_x_34542:
        /* <DEDUP_REMOVED lines=12> */
.L_x_34538:
[----:B0-----:R-:W-:Y:S05]  /*76f0*/  BSYNC B0 ;  /* 0x0000000000007941 */ /* 0x001fea0003800000 */
.L_x_34537:
        /* <DEDUP_REMOVED lines=18> */
.L_x_34549:
[----:B------:R-:W-:Y:S02]  /*7820*/  MOV R128, R196 ;  /* 0x000000c400807202 */ /* 0x000fe40000000f00 */
.L_x_34550:
[----:B------:R-:W-:Y:S05]  /*7830*/  BSYNC B1 ;  /* 0x0000000000017941 */ /* 0x000fea0003800000 */
.L_x_34548:
        /* <DEDUP_REMOVED lines=16> */
.L_x_34554:
[----:B------:R-:W-:Y:S05]  /*7940*/  BSYNC B2 ;  /* 0x0000000000027941 */ /* 0x000fea0003800000 */
.L_x_34553:
        /* <DEDUP_REMOVED lines=44> */
.L_x_34552:
[----:B------:R-:W-:Y:S05]  /*7c10*/  BSYNC B1 ;  /* 0x0000000000017941 */ /* 0x000fea0003800000 */
.L_x_34551:
        /* <DEDUP_REMOVED lines=12> */
.L_x_34547:
[----:B------:R-:W-:Y:S05]  /*7ce0*/  BSYNC B0 ;  /* 0x0000000000007941 */ /* 0x000fea0003800000 */
.L_x_34546:
        /* <DEDUP_REMOVED lines=18> */
.L_x_34558:
[----:B------:R-:W-:Y:S02]  /*7e10*/  MOV R128, R196 ;  /* 0x000000c400807202 */ /* 0x000fe40000000f00 */
.L_x_34559:
[----:B------:R-:W-:Y:S05]  /*7e20*/  BSYNC B1 ;  /* 0x0000000000017941 */ /* 0x000fea0003800000 */
.L_x_34557:
        /* <DEDUP_REMOVED lines=16> */
.L_x_34563:
[----:B------:R-:W-:Y:S05]  /*7f30*/  BSYNC B2 ;  /* 0x0000000000027941 */ /* 0x000fea0003800000 */
.L_x_34562:
        /* <DEDUP_REMOVED lines=44> */
.L_x_34561:
[----:B------:R-:W-:Y:S05]  /*8200*/  BSYNC B1 ;  /* 0x0000000000017941 */ /* 0x000fea0003800000 */
.L_x_34560:
        /* <DEDUP_REMOVED lines=12> */
.L_x_34556:
[----:B------:R-:W-:Y:S05]  /*82d0*/  BSYNC B0 ;  /* 0x0000000000007941 */ /* 0x000fea0003800000 */
.L_x_34555:
        /* <DEDUP_REMOVED lines=18> */
.L_x_34567:
[----:B------:R-:W-:Y:S02]  /*8400*/  MOV R128, R196 ;  /* 0x000000c400807202 */ /* 0x000fe40000000f00 */
.L_x_34568:
[----:B------:R-:W-:Y:S05]  /*8410*/  BSYNC B1 ;  /* 0x0000000000017941 */ /* 0x000fea0003800000 */
.L_x_34566:
        /* <DEDUP_REMOVED lines=16> */
.L_x_34572:
[----:B------:R-:W-:Y:S05]  /*8520*/  BSYNC B2 ;  /* 0x0000000000027941 */ /* 0x000fea0003800000 */
.L_x_34571:
        /* <DEDUP_REMOVED lines=44> */
.L_x_34570:
[----:B------:R-:W-:Y:S05]  /*87f0*/  BSYNC B1 ;  /* 0x0000000000017941 */ /* 0x000fea0003800000 */
.L_x_34569:
        /* <DEDUP_REMOVED lines=12> */
.L_x_34565:
[----:B------:R-:W-:Y:S05]  /*88c0*/  BSYNC B0 ;  /* 0x0000000000007941 */ /* 0x000fea0003800000 */
.L_x_34564:
        /* <DEDUP_REMOVED lines=18> */
.L_x_34576:
[----:B------:R-:W-:Y:S02]  /*89f0*/  MOV R128, R196 ;  /* 0x000000c400807202 */ /* 0x000fe40000000f00 */
.L_x_34577:
[----:B------:R-:W-:Y:S05]  /*8a00*/  BSYNC B1 ;  /* 0x0000000000017941 */ /* 0x000fea0003800000 */
.L_x_34575:
        /* <DEDUP_REMOVED lines=16> */
.L_x_34581:
[----:B------:R-:W-:Y:S05]  /*8b10*/  BSYNC B2 ;  /* 0x0000000000027941 */ /* 0x000fea0003800000 */
.L_x_34580:
        /* <DEDUP_REMOVED lines=44> */
.L_x_34579:
[----:B------:R-:W-:Y:S05]  /*8de0*/  BSYNC B1 ;  /* 0x0000000000017941 */ /* 0x000fea0003800000 */
.L_x_34578:
        /* <DEDUP_REMOVED lines=12> */
.L_x_34574:
[----:B------:R-:W-:Y:S05]  /*8eb0*/  BSYNC B0 ;  /* 0x0000000000007941 */ /* 0x000fea0003800000 */
.L_x_34573:
        /* <DEDUP_REMOVED lines=18> */
.L_x_34585:
[----:B------:R-:W-:Y:S02]  /*8fe0*/  MOV R130, R196 ;  /* 0x000000c400827202 */ /* 0x000fe40000000f00 */
.L_x_34586:
[----:B------:R-:W-:Y:S05]  /*8ff0*/  BSYNC B1 ;  /* 0x0000000000017941 */ /* 0x000fea0003800000 */
.L_x_34584:
        /* <DEDUP_REMOVED lines=16> */
.L_x_34590:
[----:B------:R-:W-:Y:S05]  /*9100*/  BSYNC B2 ;  /* 0x0000000000027941 */ /* 0x000fea0003800000 */
.L_x_34589:
        /* <DEDUP_REMOVED lines=44> */
.L_x_34588:
[----:B------:R-:W-:Y:S05]  /*93d0*/  BSYNC B1 ;  /* 0x0000000000017941 */ /* 0x000fea0003800000 */
.L_x_34587:
        /* <DEDUP_REMOVED lines=12> */
.L_x_34583:
[----:B------:R-:W-:Y:S05]  /*94a0*/  BSYNC B0 ;  /* 0x0000000000007941 */ /* 0x000fea0003800000 */
.L_x_34582:
        /* <DEDUP_REMOVED lines=18> */
.L_x_34594:
[----:B------:R-:W-:Y:S02]  /*95d0*/  MOV R130, R196 ;  /* 0x000000c400827202 */ /* 0x000fe40000000f00 */
.L_x_34595:
[----:B------:R-:W-:Y:S05]  /*95e0*/  BSYNC B1 ;  /* 0x0000000000017941 */ /* 0x000fea0003800000 */
.L_x_34593:
        /* <DEDUP_REMOVED lines=16> */
.L_x_34599:
[----:B------:R-:W-:Y:S05]  /*96f0*/  BSYNC B2 ;  /* 0x0000000000027941 */ /* 0x000fea0003800000 */
.L_x_34598:
        /* <DEDUP_REMOVED lines=44> */
.L_x_34597:
[----:B------:R-:W-:Y:S05]  /*99c0*/  BSYNC B1 ;  /* 0x0000000000017941 */ /* 0x000fea0003800000 */
.L_x_34596:
        /* <DEDUP_REMOVED lines=12> */
.L_x_34592:
[----:B------:R-:W-:Y:S05]  /*9a90*/  BSYNC B0 ;  /* 0x0000000000007941 */ /* 0x000fea0003800000 */
.L_x_34591:
        /* <DEDUP_REMOVED lines=18> */
.L_x_34603:
[----:B------:R-:W-:Y:S02]  /*9bc0*/  MOV R135, R196 ;  /* 0x000000c400877202 */ /* 0x000fe40000000f00 */
.L_x_34604:
[----:B------:R-:W-:Y:S05]  /*9bd0*/  BSYNC B1 ;  /* 0x0000000000017941 */ /* 0x000fea0003800000 */
.L_x_34602:
        /* <DEDUP_REMOVED lines=16> */
.L_x_34608:
[----:B------:R-:W-:Y:S05]  /*9ce0*/  BSYNC B2 ;  /* 0x0000000000027941 */ /* 0x000fea0003800000 */
.L_x_34607:
        /* <DEDUP_REMOVED lines=44> */
.L_x_34606:
[----:B------:R-:W-:Y:S05]  /*9fb0*/  BSYNC B1 ;  /* 0x0000000000017941 */ /* 0x000fea0003800000 */
.L_x_34605:
        /* <DEDUP_REMOVED lines=12> */
.L_x_34601:
[----:B------:R-:W-:Y:S05]  /*a080*/  BSYNC B0 ;  /* 0x0000000000007941 */ /* 0x000fea0003800000 */
.L_x_34600:
        /* <DEDUP_REMOVED lines=29> */
.L_x_34610:
[----:B------:R-:W-:Y:S05]  /*a260*/  BSYNC B0 ;  /* 0x0000000000007941 */ /* 0x000fea0003800000 */
.L_x_34609:
        /* <DEDUP_REMOVED lines=22> */
.L_x_34614:
[----:B------:R-:W-:Y:S02]  /*a3d0*/  MOV R132, R196 ;  /* 0x000000c400847202 */ /* 0x000fe40000000f00 */
.L_x_34615:
[----:B------:R-:W-:Y:S05]  /*a3e0*/  BSYNC B1 ;  /* 0x0000000000017941 */ /* 0x000fea0003800000 */
.L_x_34613:
        /* <DEDUP_REMOVED lines=16> */
.L_x_34619:
[----:B------:R-:W-:Y:S05]  /*a4f0*/  BSYNC B2 ;  /* 0x0000000000027941 */ /* 0x000fea0003800000 */
.L_x_34618:
        /* <DEDUP_REMOVED lines=44> */
.L_x_34617:
[----:B------:R-:W-:Y:S05]  /*a7c0*/  BSYNC B1 ;  /* 0x0000000000017941 */ /* 0x000fea0003800000 */
.L_x_34616:
        /* <DEDUP_REMOVED lines=12> */
.L_x_34612:
[----:B0-----:R-:W-:Y:S05]  /*a890*/  BSYNC B0 ;  /* 0x0000000000007941 */ /* 0x001fea0003800000 */
.L_x_34611:
        /* <DEDUP_REMOVED lines=18> */
.L_x_34623:
[----:B------:R-:W-:Y:S02]  /*a9c0*/  MOV R134, R196 ;  /* 0x000000c400867202 */ /* 0x000fe40000000f00 */
.L_x_34624:
[----:B------:R-:W-:Y:S05]  /*a9d0*/  BSYNC B1 ;  /* 0x0000000000017941 */ /* 0x000fea0003800000 */
.L_x_34622:
        /* <DEDUP_REMOVED lines=16> */
.L_x_34628:
[----:B------:R-:W-:Y:S05]  /*aae0*/  BSYNC B2 ;  /* 0x0000000000027941 */ /* 0x000fea0003800000 */
.L_x_34627:
        /* <DEDUP_REMOVED lines=44> */
.L_x_34626:
[----:B------:R-:W-:Y:S05]  /*adb0*/  BSYNC B1 ;  /* 0x0000000000017941 */ /* 0x000fea0003800000 */
.L_x_34625:
        /* <DEDUP_REMOVED lines=12> */
.L_x_34621:
[----:B------:R-:W-:Y:S05]  /*ae80*/  BSYNC B0 ;  /* 0x0000000000007941 */ /* 0x000fea0003800000 */
.L_x_34620:
        /* <DEDUP_REMOVED lines=18> */
.L_x_34632:
[----:B------:R-:W-:Y:S02]  /*afb0*/  MOV R134, R196 ;  /* 0x000000c400867202 */ /* 0x000fe40000000f00 */
.L_x_34633:
[----:B------:R-:W-:Y:S05]  /*afc0*/  BSYNC B1 ;  /* 0x0000000000017941 */ /* 0x000fea0003800000 */
.L_x_34631:
        /* <DEDUP_REMOVED lines=16> */
.L_x_34637:
[----:B------:R-:W-:Y:S05]  /*b0d0*/  BSYNC B2 ;  /* 0x0000000000027941 */ /* 0x000fea0003800000 */
.L_x_34636:
        /* <DEDUP_REMOVED lines=44> */
.L_x_34635:
[----:B------:R-:W-:Y:S05]  /*b3a0*/  BSYNC B1 ;  /* 0x0000000000017941 */ /* 0x000fea0003800000 */
.L_x_34634:
        /* <DEDUP_REMOVED lines=12> */
.L_x_34630:
[----:B------:R-:W-:Y:S05]  /*b470*/  BSYNC B0 ;  /* 0x0000000000007941 */ /* 0x000fea0003800000 */
.L_x_34629:
        /* <DEDUP_REMOVED lines=18> */
.L_x_34641:
[----:B------:R-:W-:Y:S02]  /*b5a0*/  MOV R136, R196 ;  /* 0x000000c400887202 */ /* 0x000fe40000000f00 */
.L_x_34642:
[----:B------:R-:W-:Y:S05]  /*b5b0*/  BSYNC B1 ;  /* 0x0000000000017941 */ /* 0x000fea0003800000 */
.L_x_34640:
        /* <DEDUP_REMOVED lines=16> */
.L_x_34646:
[----:B------:R-:W-:Y:S05]  /*b6c0*/  BSYNC B2 ;  /* 0x0000000000027941 */ /* 0x000fea0003800000 */
.L_x_34645:
        /* <DEDUP_REMOVED lines=44> */
.L_x_34644:
[----:B------:R-:W-:Y:S05]  /*b990*/  BSYNC B1 ;  /* 0x0000000000017941 */ /* 0x000fea0003800000 */
.L_x_34643:
        /* <DEDUP_REMOVED lines=12> */
.L_x_34639:
[----:B------:R-:W-:Y:S05]  /*ba60*/  BSYNC B0 ;  /* 0x0000000000007941 */ /* 0x000fea0003800000 */
.L_x_34638:
        /* <DEDUP_REMOVED lines=18> */
.L_x_34650:
[----:B------:R-:W-:Y:S02]  /*bb90*/  MOV R136, R196 ;  /* 0x000000c400887202 */ /* 0x000fe40000000f00 */
.L_x_34651:
[----:B------:R-:W-:Y:S05]  /*bba0*/  BSYNC B1 ;  /* 0x0000000000017941 */ /* 0x000fea0003800000 */
.L_x_34649:
        /* <DEDUP_REMOVED lines=16> */
.L_x_34655:
[----:B------:R-:W-:Y:S05]  /*bcb0*/  BSYNC B2 ;  /* 0x0000000000027941 */ /* 0x000fea0003800000 */
.L_x_34654:
        /* <DEDUP_REMOVED lines=44> */
.L_x_34653:
[----:B------:R-:W-:Y:S05]  /*bf80*/  BSYNC B1 ;  /* 0x0000000000017941 */ /* 0x000fea0003800000 */
.L_x_34652:
        /* <DEDUP_REMOVED lines=12> */
.L_x_34648:
[----:B------:R-:W-:Y:S05]  /*c050*/  BSYNC B0 ;  /* 0x0000000000007941 */ /* 0x000fea0003800000 */
.L_x_34647:
        /* <DEDUP_REMOVED lines=18> */
.L_x_34659:
[----:B------:R-:W-:Y:S02]  /*c180*/  MOV R138, R196 ;  /* 0x000000c4008a7202 */ /* 0x000fe40000000f00 */
.L_x_34660:
[----:B------:R-:W-:Y:S05]  /*c190*/  BSYNC B1 ;  /* 0x0000000000017941 */ /* 0x000fea0003800000 */
.L_x_34658:
        /* <DEDUP_REMOVED lines=16> */
.L_x_34664:
[----:B------:R-:W-:Y:S05]  /*c2a0*/  BSYNC B2 ;  /* 0x0000000000027941 */ /* 0x000fea0003800000 */
.L_x_34663:
        /* <DEDUP_REMOVED lines=44> */
.L_x_34662:
[----:B------:R-:W-:Y:S05]  /*c570*/  BSYNC B1 ;  /* 0x0000000000017941 */ /* 0x000fea0003800000 */
.L_x_34661:
        /* <DEDUP_REMOVED lines=12> */
.L_x_34657:
[----:B------:R-:W-:Y:S05]  /*c640*/  BSYNC B0 ;  /* 0x0000000000007941 */ /* 0x000fea0003800000 */
.L_x_34656:
        /* <DEDUP_REMOVED lines=18> */
.L_x_34668:
[----:B------:R-:W-:Y:S02]  /*c770*/  MOV R138, R196 ;  /* 0x000000c4008a7202 */ /* 0x000fe40000000f00 */
.L_x_34669:
[----:B------:R-:W-:Y:S05]  /*c780*/  BSYNC B1 ;  /* 0x0000000000017941 */ /* 0x000fea0003800000 */
.L_x_34667:
        /* <DEDUP_REMOVED lines=16> */
.L_x_34673:
[----:B------:R-:W-:Y:S05]  /*c890*/  BSYNC B2 ;  /* 0x0000000000027941 */ /* 0x000fea0003800000 */
.L_x_34672:
        /* <DEDUP_REMOVED lines=44> */
.L_x_34671:
[----:B------:R-:W-:Y:S05]  /*cb60*/  BSYNC B1 ;  /* 0x0000000000017941 */ /* 0x000fea0003800000 */
.L_x_34670:
        /* <DEDUP_REMOVED lines=12> */
.L_x_34666:
[----:B------:R-:W-:Y:S05]  /*cc30*/  BSYNC B0 ;  /* 0x0000000000007941 */ /* 0x000fea0003800000 */
.L_x_34665:
        /* <DEDUP_REMOVED lines=18> */
.L_x_34677:
[----:B------:R-:W-:Y:S02]  /*cd60*/  MOV R143, R196 ;  /* 0x000000c4008f7202 */ /* 0x000fe40000000f00 */
.L_x_34678:
[----:B------:R-:W-:Y:S05]  /*cd70*/  BSYNC B1 ;  /* 0x0000000000017941 */ /* 0x000fea0003800000 */
.L_x_34676:
        /* <DEDUP_REMOVED lines=16> */
.L_x_34682:
[----:B------:R-:W-:Y:S05]  /*ce80*/  BSYNC B2 ;  /* 0x0000000000027941 */ /* 0x000fea0003800000 */
.L_x_34681:
        /* <DEDUP_REMOVED lines=44> */
.L_x_34680:
[----:B------:R-:W-:Y:S05]  /*d150*/  BSYNC B1 ;  /* 0x0000000000017941 */ /* 0x000fea0003800000 */
.L_x_34679:
        /* <DEDUP_REMOVED lines=12> */
.L_x_34675:
[----:B------:R-:W-:Y:S05]  /*d220*/  BSYNC B0 ;  /* 0x0000000000007941 */ /* 0x000fea0003800000 */
.L_x_34674:
        /* <DEDUP_REMOVED lines=29> */
.L_x_34684:
[----:B------:R-:W-:Y:S05]  /*d400*/  BSYNC B0 ;  /* 0x0000000000007941 */ /* 0x000fea0003800000 */
.L_x_34683:
        /* <DEDUP_REMOVED lines=22> */
.L_x_34688:
[----:B------:R-:W-:Y:S02]  /*d570*/  MOV R140, R196 ;  /* 0x000000c4008c7202 */ /* 0x000fe40000000f00 */
.L_x_34689:
[----:B------:R-:W-:Y:S05]  /*d580*/  BSYNC B1 ;  /* 0x0000000000017941 */ /* 0x000fea0003800000 */
.L_x_34687:
        /* <DEDUP_REMOVED lines=16> */
.L_x_34693:
[----:B------:R-:W-:Y:S05]  /*d690*/  BSYNC B2 ;  /* 0x0000000000027941 */ /* 0x000fea0003800000 */
.L_x_34692:
        /* <DEDUP_REMOVED lines=44> */
.L_x_34691:
[----:B------:R-:W-:Y:S05]  /*d960*/  BSYNC B1 ;  /* 0x0000000000017941 */ /* 0x000fea0003800000 */
.L_x_34690:
        /* <DEDUP_REMOVED lines=12> */
.L_x_34686:
[----:B0-----:R-:W-:Y:S05]  /*da30*/  BSYNC B0 ;  /* 0x0000000000007941 */ /* 0x001fea0003800000 */
.L_x_34685:
        /* <DEDUP_REMOVED lines=18> */
.L_x_34697:
[----:B------:R-:W-:Y:S02]  /*db60*/  MOV R142, R196 ;  /* 0x000000c4008e7202 */ /* 0x000fe40000000f00 */
.L_x_34698:
[----:B------:R-:W-:Y:S05]  /*db70*/  BSYNC B1 ;  /* 0x0000000000017941 */ /* 0x000fea0003800000 */
.L_x_34696:
        /* <DEDUP_REMOVED lines=16> */
.L_x_34702:
[----:B------:R-:W-:Y:S05]  /*dc80*/  BSYNC B2 ;  /* 0x0000000000027941 */ /* 0x000fea0003800000 */
.L_x_34701:
        /* <DEDUP_REMOVED lines=44> */
.L_x_34700:
[----:B------:R-:W-:Y:S05]  /*df50*/  BSYNC B1 ;  /* 0x0000000000017941 */ /* 0x000fea0003800000 */
.L_x_34699:
        /* <DEDUP_REMOVED lines=12> */
.L_x_34695:
[----:B------:R-:W-:Y:S05]  /*e020*/  BSYNC B0 ;  /* 0x0000000000007941 */ /* 0x000fea0003800000 */
.L_x_34694:
        /* <DEDUP_REMOVED lines=18> */
.L_x_34706:
[----:B------:R-:W-:Y:S02]  /*e150*/  MOV R142, R196 ;  /* 0x000000c4008e7202 */ /* 0x000fe40000000f00 */
.L_x_34707:
[----:B------:R-:W-:Y:S05]  /*e160*/  BSYNC B1 ;  /* 0x0000000000017941 */ /* 0x000fea0003800000 */
.L_x_34705:
        /* <DEDUP_REMOVED lines=16> */
.L_x_34711:
[----:B------:R-:W-:Y:S05]  /*e270*/  BSYNC B2 ;  /* 0x0000000000027941 */ /* 0x000fea0003800000 */
.L_x_34710:
        /* <DEDUP_REMOVED lines=44> */
.L_x_34709:
[----:B------:R-:W-:Y:S05]  /*e540*/  BSYNC B1 ;  /* 0x0000000000017941 */ /* 0x000fea0003800000 */
.L_x_34708:
        /* <DEDUP_REMOVED lines=12> */
.L_x_34704:
[----:B------:R-:W-:Y:S05]  /*e610*/  BSYNC B0 ;  /* 0x0000000000007941 */ /* 0x000fea0003800000 */
.L_x_34703:
        /* <DEDUP_REMOVED lines=18> */
.L_x_34715:
[----:B------:R-:W-:Y:S02]  /*e740*/  MOV R144, R196 ;  /* 0x000000c400907202 */ /* 0x000fe40000000f00 */
.L_x_34716:
[----:B------:R-:W-:Y:S05]  /*e750*/  BSYNC B1 ;  /* 0x0000000000017941 */ /* 0x000fea0003800000 */
.L_x_34714:
        /* <DEDUP_REMOVED lines=16> */
.L_x_34720:
[----:B------:R-:W-:Y:S05]  /*e860*/  BSYNC B2 ;  /* 0x0000000000027941 */ /* 0x000fea0003800000 */
.L_x_34719:
        /* <DEDUP_REMOVED lines=44> */
.L_x_34718:
[----:B------:R-:W-:Y:S05]  /*eb30*/  BSYNC B1 ;  /* 0x0000000000017941 */ /* 0x000fea0003800000 */
.L_x_34717:
        /* <DEDUP_REMOVED lines=12> */
.L_x_34713:
[----:B------:R-:W-:Y:S05]  /*ec00*/  BSYNC B0 ;  /* 0x0000000000007941 */ /* 0x000fea0003800000 */
.L_x_34712:
        /* <DEDUP_REMOVED lines=18> */
.L_x_34724:
[----:B------:R-:W-:Y:S02]  /*ed30*/  MOV R144, R196 ;  /* 0x000000c400907202 */ /* 0x000fe40000000f00 */
.L_x_34725:
[----:B------:R-:W-:Y:S05]  /*ed40*/  BSYNC B1 ;  /* 0x0000000000017941 */ /* 0x000fea0003800000 */
.L_x_34723:
        /* <DEDUP_REMOVED lines=16> */
.L_x_34729:
[----:B------:R-:W-:Y:S05]  /*ee50*/  BSYNC B2 ;  /* 0x0000000000027941 */ /* 0x000fea0003800000 */
.L_x_34728:
        /* <DEDUP_REMOVED lines=44> */
.L_x_34727:
[----:B------:R-:W-:Y:S05]  /*f120*/  BSYNC B1 ;  /* 0x0000000000017941 */ /* 0x000fea0003800000 */
.L_x_34726:
        /* <DEDUP_REMOVED lines=12> */
.L_x_34722:
[----:B------:R-:W-:Y:S05]  /*f1f0*/  BSYNC B0 ;  /* 0x0000000000007941 */ /* 0x000fea0003800000 */
.L_x_34721:
        /* <DEDUP_REMOVED lines=18> */
.L_x_34733:
[----:B------:R-:W-:Y:S02]  /*f320*/  MOV R146, R196 ;  /* 0x000000c400927202 */ /* 0x000fe40000000f00 */
.L_x_34734:
[----:B------:R-:W-:Y:S05]  /*f330*/  BSYNC B1 ;  /* 0x0000000000017941 */ /* 0x000fea0003800000 */
.L_x_34732:
        /* <DEDUP_REMOVED lines=16> */
.L_x_34738:
[----:B------:R-:W-:Y:S05]  /*f440*/  BSYNC B2 ;  /* 0x0000000000027941 */ /* 0x000fea0003800000 */
.L_x_34737:
        /* <DEDUP_REMOVED lines=44> */
.L_x_34736:
[----:B------:R-:W-:Y:S05]  /*f710*/  BSYNC B1 ;  /* 0x0000000000017941 */ /* 0x000fea0003800000 */
.L_x_34735:
        /* <DEDUP_REMOVED lines=12> */
.L_x_34731:
[----:B------:R-:W-:Y:S05]  /*f7e0*/  BSYNC B0 ;  /* 0x0000000000007941 */ /* 0x000fea0003800000 */
.L_x_34730:
        /* <DEDUP_REMOVED lines=18> */
.L_x_34742:
[----:B------:R-:W-:Y:S02]  /*f910*/  MOV R146, R196 ;  /* 0x000000c400927202 */ /* 0x000fe40000000f00 */
.L_x_34743:
[----:B------:R-:W-:Y:S05]  /*f920*/  BSYNC B1 ;  /* 0x0000000000017941 */ /* 0x000fea0003800000 */
.L_x_34741:
        /* <DEDUP_REMOVED lines=16> */
.L_x_34747:
[----:B------:R-:W-:Y:S05]  /*fa30*/  BSYNC B2 ;  /* 0x0000000000027941 */ /* 0x000fea0003800000 */
.L_x_34746:
        /* <DEDUP_REMOVED lines=44> */
.L_x_34745:
[----:B------:R-:W-:Y:S05]  /*fd00*/  BSYNC B1 ;  /* 0x0000000000017941 */ /* 0x000fea0003800000 */
.L_x_34744:
        /* <DEDUP_REMOVED lines=12> */
.L_x_34740:
[----:B------:R-:W-:Y:S05]  /*fdd0*/  BSYNC B0 ;  /* 0x0000000000007941 */ /* 0x000fea0003800000 */
.L_x_34739:
        /* <DEDUP_REMOVED lines=18> */
.L_x_34751:
[----:B------:R-:W-:Y:S02]  /*ff00*/  MOV R151, R196 ;  /* 0x000000c400977202 */ /* 0x000fe40000000f00 */
.L_x_34752:
[----:B------:R-:W-:Y:S05]  /*ff10*/  BSYNC B1 ;  /* 0x0000000000017941 */ /* 0x000fea0003800000 */
.L_x_34750:
        /* <DEDUP_REMOVED lines=16> */
.L_x_34756:
[----:B------:R-:W-:Y:S05]  /*10020*/  BSYNC B2 ;  /* 0x0000000000027941 */ /* 0x000fea0003800000 */
.L_x_34755:
        /* <DEDUP_REMOVED lines=44> */
.L_x_34754:
[----:B------:R-:W-:Y:S05]  /*102f0*/  BSYNC B1 ;  /* 0x0000000000017941 */ /* 0x000fea0003800000 */
.L_x_34753:
        /* <DEDUP_REMOVED lines=12> */
.L_x_34749:
[----:B------:R-:W-:Y:S05]  /*103c0*/  BSYNC B0 ;  /* 0x0000000000007941 */ /* 0x000fea0003800000 */
.L_x_34748:
        /* <DEDUP_REMOVED lines=29> */
.L_x_34758:
[----:B------:R-:W-:Y:S05]  /*105a0*/  BSYNC B0 ;  /* 0x0000000000007941 */ /* 0x000fea0003800000 */
.L_x_34757:
        /* <DEDUP_REMOVED lines=22> */
.L_x_34762:
[----:B------:R-:W-:Y:S02]  /*10710*/  MOV R148, R196 ;  /* 0x000000c400947202 */ /* 0x000fe40000000f00 */
.L_x_34763:
[----:B------:R-:W-:Y:S05]  /*10720*/  BSYNC B1 ;  /* 0x0000000000017941 */ /* 0x000fea0003800000 */
.L_x_34761:
        /* <DEDUP_REMOVED lines=16> */
.L_x_34767:
[----:B------:R-:W-:Y:S05]  /*10830*/  BSYNC B2 ;  /* 0x0000000000027941 */ /* 0x000fea0003800000 */
.L_x_34766:
        /* <DEDUP_REMOVED lines=44> */
.L_x_34765:
[----:B------:R-:W-:Y:S05]  /*10b00*/  BSYNC B1 ;  /* 0x0000000000017941 */ /* 0x000fea0003800000 */
.L_x_34764:
        /* <DEDUP_REMOVED lines=12> */
.L_x_34760:
[----:B0-----:R-:W-:Y:S05]  /*10bd0*/  BSYNC B0 ;  /* 0x0000000000007941 */ /* 0x001fea0003800000 */
.L_x_34759:
        /* <DEDUP_REMOVED lines=18> */
.L_x_34771:
[----:B------:R-:W-:Y:S02]  /*10d00*/  MOV R150, R196 ;  /* 0x000000c400967202 */ /* 0x000fe40000000f00 */
.L_x_34772:
[----:B------:R-:W-:Y:S05]  /*10d10*/  BSYNC B1 ;  /* 0x0000000000017941 */ /* 0x000fea0003800000 */
.L_x_34770:
        /* <DEDUP_REMOVED lines=16> */
.L_x_34776:
[----:B------:R-:W-:Y:S05]  /*10e20*/  BSYNC B2 ;  /* 0x0000000000027941 */ /* 0x000fea0003800000 */
.L_x_34775:
        /* <DEDUP_REMOVED lines=44> */
.L_x_34774:
[----:B------:R-:W-:Y:S05]  /*110f0*/  BSYNC B1 ;  /* 0x0000000000017941 */ /* 0x000fea0003800000 */
.L_x_34773:
        /* <DEDUP_REMOVED lines=12> */
.L_x_34769:
[----:B------:R-:W-:Y:S05]  /*111c0*/  BSYNC B0 ;  /* 0x0000000000007941 */ /* 0x000fea0003800000 */
.L_x_34768:
        /* <DEDUP_REMOVED lines=18> */
.L_x_34780:
[----:B------:R-:W-:Y:S02]  /*112f0*/  MOV R150, R196 ;  /* 0x000000c400967202 */ /* 0x000fe40000000f00 */
.L_x_34781:
[----:B------:R-:W-:Y:S05]  /*11300*/  BSYNC B1 ;  /* 0x0000000000017941 */ /* 0x000fea0003800000 */
.L_x_34779:
        /* <DEDUP_REMOVED lines=16> */
.L_x_34785:
[----:B------:R-:W-:Y:S05]  /*11410*/  BSYNC B2 ;  /* 0x0000000000027941 */ /* 0x000fea0003800000 */
.L_x_34784:
        /* <DEDUP_REMOVED lines=44> */
.L_x_34783:
[----:B------:R-:W-:Y:S05]  /*116e0*/  BSYNC B1 ;  /* 0x0000000000017941 */ /* 0x000fea0003800000 */
.L_x_34782:
        /* <DEDUP_REMOVED lines=12> */
.L_x_34778:
[----:B------:R-:W-:Y:S05]  /*117b0*/  BSYNC B0 ;  /* 0x0000000000007941 */ /* 0x000fea0003800000 */
.L_x_34777:
        /* <DEDUP_REMOVED lines=18> */
.L_x_34789:
[----:B------:R-:W-:Y:S02]  /*118e0*/  MOV R152, R196 ;  /* 0x000000c400987202 */ /* 0x000fe40000000f00 */
.L_x_34790:
[----:B------:R-:W-:Y:S05]  /*118f0*/  BSYNC B1 ;  /* 0x0000000000017941 */ /* 0x000fea0003800000 */
.L_x_34788:
        /* <DEDUP_REMOVED lines=16> */
.L_x_34794:
[----:B------:R-:W-:Y:S05]  /*11a00*/  BSYNC B2 ;  /* 0x0000000000027941 */ /* 0x000fea0003800000 */
.L_x_34793:
        /* <DEDUP_REMOVED lines=44> */
.L_x_34792:
[----:B------:R-:W-:Y:S05]  /*11cd0*/  BSYNC B1 ;  /* 0x0000000000017941 */ /* 0x000fea0003800000 */
.L_x_34791:
        /* <DEDUP_REMOVED lines=12> */
.L_x_34787:
[----:B------:R-:W-:Y:S05]  /*11da0*/  BSYNC B0 ;  /* 0x0000000000007941 */ /* 0x000fea0003800000 */
.L_x_34786:
        /* <DEDUP_REMOVED lines=18> */
.L_x_34798:
[----:B------:R-:W-:Y:S02]  /*11ed0*/  MOV R152, R196 ;  /* 0x000000c400987202 */ /* 0x000fe40000000f00 */
.L_x_34799:
[----:B------:R-:W-:Y:S05]  /*11ee0*/  BSYNC B1 ;  /* 0x0000000000017941 */ /* 0x000fea0003800000 */
.L_x_34797:
        /* <DEDUP_REMOVED lines=16> */
.L_x_34803:
[----:B------:R-:W-:Y:S05]  /*11ff0*/  BSYNC B2 ;  /* 0x0000000000027941 */ /* 0x000fea0003800000 */
.L_x_34802:
        /* <DEDUP_REMOVED lines=44> */
.L_x_34801:
[----:B------:R-:W-:Y:S05]  /*122c0*/  BSYNC B1 ;  /* 0x0000000000017941 */ /* 0x000fea0003800000 */
.L_x_34800:
        /* <DEDUP_REMOVED lines=12> */
.L_x_34796:
[----:B------:R-:W-:Y:S05]  /*12390*/  BSYNC B0 ;  /* 0x0000000000007941 */ /* 0x000fea0003800000 */
.L_x_34795:
        /* <DEDUP_REMOVED lines=18> */
.L_x_34807:
[----:B------:R-:W-:Y:S02]  /*124c0*/  MOV R154, R196 ;  /* 0x000000c4009a7202 */ /* 0x000fe40000000f00 */
.L_x_34808:
[----:B------:R-:W-:Y:S05]  /*124d0*/  BSYNC B1 ;  /* 0x0000000000017941 */ /* 0x000fea0003800000 */
.L_x_34806:
        /* <DEDUP_REMOVED lines=16> */
.L_x_34812:
[----:B------:R-:W-:Y:S05]  /*125e0*/  BSYNC B2 ;  /* 0x0000000000027941 */ /* 0x000fea0003800000 */
.L_x_34811:
        /* <DEDUP_REMOVED lines=44> */
.L_x_34810:
[----:B------:R-:W-:Y:S05]  /*128b0*/  BSYNC B1 ;  /* 0x0000000000017941 */ /* 0x000fea0003800000 */
.L_x_34809:
        /* <DEDUP_REMOVED lines=12> */
.L_x_34805:
[----:B------:R-:W-:Y:S05]  /*12980*/  BSYNC B0 ;  /* 0x0000000000007941 */ /* 0x000fea0003800000 */
.L_x_34804:
        /* <DEDUP_REMOVED lines=18> */
.L_x_34816:
[----:B------:R-:W-:Y:S02]  /*12ab0*/  MOV R154, R196 ;  /* 0x000000c4009a7202 */ /* 0x000fe40000000f00 */
.L_x_34817:
[----:B------:R-:W-:Y:S05]  /*12ac0*/  BSYNC B1 ;  /* 0x0000000000017941 */ /* 0x000fea0003800000 */
.L_x_34815:
        /* <DEDUP_REMOVED lines=16> */
.L_x_34821:
[----:B------:R-:W-:Y:S05]  /*12bd0*/  BSYNC B2 ;  /* 0x0000000000027941 */ /* 0x000fea0003800000 */
.L_x_34820:
        /* <DEDUP_REMOVED lines=44> */
.L_x_34819:
[----:B------:R-:W-:Y:S05]  /*12ea0*/  BSYNC B1 ;  /* 0x0000000000017941 */ /* 0x000fea0003800000 */
.L_x_34818:
        /* <DEDUP_REMOVED lines=12> */
.L_x_34814:
[----:B------:R-:W-:Y:S05]  /*12f70*/  BSYNC B0 ;  /* 0x0000000000007941 */ /* 0x000fea0003800000 */
.L_x_34813:
        /* <DEDUP_REMOVED lines=18> */
.L_x_34825:
[----:B------:R-:W-:Y:S02]  /*130a0*/  MOV R188, R196 ;  /* 0x000000c400bc7202 */ /* 0x000fe40000000f00 */
.L_x_34826:
[----:B------:R-:W-:Y:S05]  /*130b0*/  BSYNC B1 ;  /* 0x0000000000017941 */ /* 0x000fea0003800000 */
.L_x_34824:
        /* <DEDUP_REMOVED lines=16> */
.L_x_34830:
[----:B------:R-:W-:Y:S05]  /*131c0*/  BSYNC B2 ;  /* 0x0000000000027941 */ /* 0x000fea0003800000 */
.L_x_34829:
        /* <DEDUP_REMOVED lines=44> */
.L_x_34828:
[----:B------:R-:W-:Y:S05]  /*13490*/  BSYNC B1 ;  /* 0x0000000000017941 */ /* 0x000fea0003800000 */
.L_x_34827:
        /* <DEDUP_REMOVED lines=12> */
.L_x_34823:
[----:B------:R-:W-:Y:S05]  /*13560*/  BSYNC B0 ;  /* 0x0000000000007941 */ /* 0x000fea0003800000 */
.L_x_34822:
        /* <DEDUP_REMOVED lines=29> */
.L_x_34832:
[----:B------:R-:W-:Y:S05]  /*13740*/  BSYNC B0 ;  /* 0x0000000000007941 */ /* 0x000fea0003800000 */
.L_x_34831:
        /* <DEDUP_REMOVED lines=22> */
.L_x_34836:
[----:B------:R-:W-:Y:S02]  /*138b0*/  MOV R186, R196 ;  /* 0x000000c400ba7202 */ /* 0x000fe40000000f00 */
.L_x_34837:
[----:B------:R-:W-:Y:S05]  /*138c0*/  BSYNC B1 ;  /* 0x0000000000017941 */ /* 0x000fea0003800000 */
.L_x_34835:
        /* <DEDUP_REMOVED lines=16> */
.L_x_34841:
[----:B------:R-:W-:Y:S05]  /*139d0*/  BSYNC B2 ;  /* 0x0000000000027941 */ /* 0x000fea0003800000 */
.L_x_34840:
        /* <DEDUP_REMOVED lines=44> */
.L_x_34839:
[----:B------:R-:W-:Y:S05]  /*13ca0*/  BSYNC B1 ;  /* 0x0000000000017941 */ /* 0x000fea0003800000 */
.L_x_34838:
        /* <DEDUP_REMOVED lines=12> */
.L_x_34834:
[----:B0-----:R-:W-:Y:S05]  /*13d70*/  BSYNC B0 ;  /* 0x0000000000007941 */ /* 0x001fea0003800000 */
.L_x_34833:
        /* <DEDUP_REMOVED lines=18> */
.L_x_34845:
[----:B------:R-:W-:Y:S02]  /*13ea0*/  MOV R186, R196 ;  /* 0x000000c400ba7202 */ /* 0x000fe40000000f00 */
.L_x_34846:
[----:B------:R-:W-:Y:S05]  /*13eb0*/  BSYNC B1 ;  /* 0x0000000000017941 */ /* 0x000fea0003800000 */
.L_x_34844:
        /* <DEDUP_REMOVED lines=16> */
.L_x_34850:
[----:B------:R-:W-:Y:S05]  /*13fc0*/  BSYNC B2 ;  /* 0x0000000000027941 */ /* 0x000fea0003800000 */
.L_x_34849:
        /* <DEDUP_REMOVED lines=44> */
.L_x_34848:
[----:B------:R-:W-:Y:S05]  /*14290*/  BSYNC B1 ;  /* 0x0000000000017941 */ /* 0x000fea0003800000 */
.L_x_34847:
        /* <DEDUP_REMOVED lines=12> */
.L_x_34843:
[----:B------:R-:W-:Y:S05]  /*14360*/  BSYNC B0 ;  /* 0x0000000000007941 */ /* 0x000fea0003800000 */
.L_x_34842:
        /* <DEDUP_REMOVED lines=18> */
.L_x_34854:
[----:B------:R-:W-:Y:S02]  /*14490*/  MOV R186, R196 ;  /* 0x000000c400ba7202 */ /* 0x000fe40000000f00 */
.L_x_34855:
[----:B------:R-:W-:Y:S05]  /*144a0*/  BSYNC B1 ;  /* 0x0000000000017941 */ /* 0x000fea0003800000 */
.L_x_34853:
        /* <DEDUP_REMOVED lines=16> */
.L_x_34859:
[----:B------:R-:W-:Y:S05]  /*145b0*/  BSYNC B2 ;  /* 0x0000000000027941 */ /* 0x000fea0003800000 */
.L_x_34858:
        /* <DEDUP_REMOVED lines=44> */
.L_x_34857:
[----:B------:R-:W-:Y:S05]  /*14880*/  BSYNC B1 ;  /* 0x0000000000017941 */ /* 0x000fea0003800000 */
.L_x_34856:
        /* <DEDUP_REMOVED lines=12> */
.L_x_34852:
[----:B------:R-:W-:Y:S05]  /*14950*/  BSYNC B0 ;  /* 0x0000000000007941 */ /* 0x000fea0003800000 */
.L_x_34851:
        /* <DEDUP_REMOVED lines=18> */
.L_x_34863:
[----:B------:R-:W-:Y:S02]  /*14a80*/  MOV R188, R196 ;  /* 0x000000c400bc7202 */ /* 0x000fe40000000f00 */
.L_x_34864:
[----:B------:R-:W-:Y:S05]  /*14a90*/  BSYNC B1 ;  /* 0x0000000000017941 */ /* 0x000fea0003800000 */
.L_x_34862:
        /* <DEDUP_REMOVED lines=16> */
.L_x_34868:
[----:B------:R-:W-:Y:S05]  /*14ba0*/  BSYNC B2 ;  /* 0x0000000000027941 */ /* 0x000fea0003800000 */
.L_x_34867:
        /* <DEDUP_REMOVED lines=44> */
.L_x_34866:
[----:B------:R-:W-:Y:S05]  /*14e70*/  BSYNC B1 ;  /* 0x0000000000017941 */ /* 0x000fea0003800000 */
.L_x_34865:
        /* <DEDUP_REMOVED lines=12> */
.L_x_34861:
[----:B------:R-:W-:Y:S05]  /*14f40*/  BSYNC B0 ;  /* 0x0000000000007941 */ /* 0x000fea0003800000 */
.L_x_34860:
        /* <DEDUP_REMOVED lines=18> */
.L_x_34872:
[----:B------:R-:W-:Y:S02]  /*15070*/  MOV R188, R196 ;  /* 0x000000c400bc7202 */ /* 0x000fe40000000f00 */
.L_x_34873:
[----:B------:R-:W-:Y:S05]  /*15080*/  BSYNC B1 ;  /* 0x0000000000017941 */ /* 0x000fea0003800000 */
.L_x_34871:
        /* <DEDUP_REMOVED lines=16> */
.L_x_34877:
[----:B------:R-:W-:Y:S05]  /*15190*/  BSYNC B2 ;  /* 0x0000000000027941 */ /* 0x000fea0003800000 */
.L_x_34876:
        /* <DEDUP_REMOVED lines=44> */
.L_x_34875:
[----:B------:R-:W-:Y:S05]  /*15460*/  BSYNC B1 ;  /* 0x0000000000017941 */ /* 0x000fea0003800000 */
.L_x_34874:
        /* <DEDUP_REMOVED lines=12> */
.L_x_34870:
[----:B------:R-:W-:Y:S05]  /*15530*/  BSYNC B0 ;  /* 0x0000000000007941 */ /* 0x000fea0003800000 */
.L_x_34869:
        /* <DEDUP_REMOVED lines=18> */
.L_x_34881:
[----:B------:R-:W-:Y:S02]  /*15660*/  MOV R190, R196 ;  /* 0x000000c400be7202 */ /* 0x000fe40000000f00 */
.L_x_34882:
[----:B------:R-:W-:Y:S05]  /*15670*/  BSYNC B1 ;  /* 0x0000000000017941 */ /* 0x000fea0003800000 */
.L_x_34880:
        /* <DEDUP_REMOVED lines=16> */
.L_x_34886:
[----:B------:R-:W-:Y:S05]  /*15780*/  BSYNC B2 ;  /* 0x0000000000027941 */ /* 0x000fea0003800000 */
.L_x_34885:
        /* <DEDUP_REMOVED lines=44> */
.L_x_34884:
[----:B------:R-:W-:Y:S05]  /*15a50*/  BSYNC B1 ;  /* 0x0000000000017941 */ /* 0x000fea0003800000 */
.L_x_34883:
        /* <DEDUP_REMOVED lines=12> */
.L_x_34879:
[----:B------:R-:W-:Y:S05]  /*15b20*/  BSYNC B0 ;  /* 0x0000000000007941 */ /* 0x000fea0003800000 */
.L_x_34878:
        /* <DEDUP_REMOVED lines=18> */
.L_x_34890:
[----:B------:R-:W-:Y:S02]  /*15c50*/  MOV R190, R196 ;  /* 0x000000c400be7202 */ /* 0x000fe40000000f00 */
.L_x_34891:
[----:B------:R-:W-:Y:S05]  /*15c60*/  BSYNC B1 ;  /* 0x0000000000017941 */ /* 0x000fea0003800000 */
.L_x_34889:
        /* <DEDUP_REMOVED lines=16> */
.L_x_34895:
[----:B------:R-:W-:Y:S05]  /*15d70*/  BSYNC B2 ;  /* 0x0000000000027941 */ /* 0x000fea0003800000 */
.L_x_34894:
        /* <DEDUP_REMOVED lines=44> */
.L_x_34893:
[----:B------:R-:W-:Y:S05]  /*16040*/  BSYNC B1 ;  /* 0x0000000000017941 */ /* 0x000fea0003800000 */
.L_x_34892:
        /* <DEDUP_REMOVED lines=12> */
.L_x_34888:
[----:B------:R-:W-:Y:S05]  /*16110*/  BSYNC B0 ;  /* 0x0000000000007941 */ /* 0x000fea0003800000 */
.L_x_34887:
        /* <DEDUP_REMOVED lines=18> */
.L_x_34899:
[----:B------:R-:W-:Y:S02]  /*16240*/  MOV R205, R196 ;  /* 0x000000c400cd7202 */ /* 0x000fe40000000f00 */
.L_x_34900:
[----:B------:R-:W-:Y:S05]  /*16250*/  BSYNC B1 ;  /* 0x0000000000017941 */ /* 0x000fea0003800000 */
.L_x_34898:
        /* <DEDUP_REMOVED lines=16> */
.L_x_34904:
[----:B------:R-:W-:Y:S05]  /*16360*/  BSYNC B2 ;  /* 0x0000000000027941 */ /* 0x000fea0003800000 */
.L_x_34903:
        /* <DEDUP_REMOVED lines=44> */
.L_x_34902:
[----:B------:R-:W-:Y:S05]  /*16630*/  BSYNC B1 ;  /* 0x0000000000017941 */ /* 0x000fea0003800000 */
.L_x_34901:
[----:B------:R-:W0:Y:S01]  /*16640*/  I2F.U32 R155, R205 ;  /* 0x000000cd009b7306 */ /* 0x000e220000201000 */
[----:B------:R-:W-:Y:S01]  /*16650*/  HADD2.F32 R187, -RZ, R99.H1_H1 ;  /* 0x30000063ffbb7230 */ /* 0x000fe20000004100 */
[----:B------:R-:W-:Y:S01]  /*16660*/  IMAD.MOV.U32 R186, RZ, RZ, 0x2f800000 ;  /* 0x2f800000ffba7424 */ /* 0x000fe200078e00ff */
[----:B------:R-:W-:-:S03]  /*16670*/  HADD2.F32 R188, -RZ, R63.H1_H1 ;  /* 0x3000003fffbc7230 */ /* 0x000fc60000004100 */
        /* <DEDUP_REMOVED lines=9> */
.L_x_34897:
[----:B------:R-:W-:Y:S05]  /*16710*/  BSYNC B0 ;  /* 0x0000000000007941 */ /* 0x000fea0003800000 */
.L_x_34896:
        /* <DEDUP_REMOVED lines=85> */
.L_x_34906:
[----:B------:R-:W-:Y:S05]  /*16c70*/  BSYNC B0 ;  /* 0x0000000000007941 */ /* 0x000fea0003800000 */
.L_x_34905:
[----:B------:R-:W-:Y:S01]  /*16c80*/  @!P1 IADD3 R210, R210, 0x4, RZ ;  /* 0x00000004d2d29810 */ /* 0x000fe20007ffe0ff */
[----:B------:R-:W-:Y:S01]  /*16c90*/  FADD.FTZ R208, R214, R155 ;  /* 0x0000009bd6d07221 */ /* 0x000fe20000010000 */
[----:B------:R-:W-:Y:S05]  /*16ca0*/  BRA.DIV ~URZ, `(.L_x_34907) ;  /* 0x00001ea27f007947 */ /* 0x000fea000b800000 */
[----:B0-----:R0:W1:Y:S02]  /*16cb0*/  SHFL.BFLY PT, R186, R208, 0x1, 0x1f ;  /* 0x0c201f00d0ba7f89 */ /* 0x00106400000e0000 */
.L_x_34913:
        /* <DEDUP_REMOVED lines=132> */
.L_x_34914:
        /* <DEDUP_REMOVED lines=11> */
[----:B------:R-:W-:Y:S01]  /*175b0*/  @!P0 IMAD.IADD R191, R210, 0x1, R191 ;  /* 0x00000001d2bf8824 */ /* 0x000fe200078e02bf */
[----:B------:R-:W-:-:S03]  /*175c0*/  HFMA2.MMA R189, -RZ, RZ, 0, 0 ;  /* 0x00000000ffbd7435 */ /* 0x000fc600000001ff */
[----:B------:R-:W-:Y:S01]  /*175d0*/  ULDC.U8 UR8, c[0x0][0x1f0] ;  /* 0x00007c0000087ab9 */ /* 0x000fe20000000000 */
[----:B------:R-:W-:Y:S01]  /*175e0*/  BSSY B0, `(.L_x_34909) ;  /* 0x000014f000007945 */ /* 0x000fe20003800000 */
[----:B------:R-:W-:Y:S01]  /*175f0*/  ISETP.NE.AND P1, PT, RZ, UR8, PT ;  /* 0x00000008ff007c0c */ /* 0x000fe2000bf25270 */
[----:B------:R-:W-:-:S04]  /*17600*/  @!P0 IMAD.MOV.U32 R189, RZ, RZ, 0x700 ;  /* 0x00000700ffbd8424 */ /* 0x000fc800078e00ff */
[----:B------:R-:W-:Y:S01]  /*17610*/  I2F R213, R189 ;  /* 0x000000bd00d57306 */ /* 0x000fe20000201400 */
[----:B------:R-:W1:Y:S04]  /*17620*/  SHFL.DOWN PT, R190, R189, 0x2, 0x1f ;  /* 0x08401f00bdbe7f89 */ /* 0x000e6800000e0000 */
[----:B------:R-:W2:Y:S01]  /*17630*/  @!P0 LDS.64 R186, [R191.X8] ;  /* 0x00000000bfba8984 */ /* 0x000ea20000008a00 */
[----:B-1----:R-:W-:Y:S02]  /*17640*/  IMAD.IADD R210, R190, 0x1, R189 ;  /* 0x00000001bed27824 */ /* 0x002fe400078e02bd */
[----:B------:R-:W-:Y:S03]  /*17650*/  I2F R190, R190 ;  /* 0x000000be00be7306 */ /* 0x000fe60000201400 */
[----:B------:R-:W-:Y:S05]  /*17660*/  SHFL.DOWN PT, R215, R210, 0x1, 0x1f ;  /* 0x08201f00d2d77f89 */ /* 0x000fea00000e0000 */
[----:B------:R-:W1:Y:S01]  /*17670*/  I2F R212, R210 ;  /* 0x000000d200d47306 */ /* 0x000e620000201400 */
[----:B--2---:R-:W2:Y:S07]  /*17680*/  SHFL.DOWN PT, R211, R186, 0x2, 0x1f ;  /* 0x08401f00bad37f89 */ /* 0x004eae00000e0000 */
[----:B-1----:R-:W1:Y:S01]  /*17690*/  MUFU.RCP R191, R212 ;  /* 0x000000d400bf7308 */ /* 0x002e620000001000 */
[----:B0-----:R-:W0:Y:S01]  /*176a0*/  SHFL.DOWN PT, R208, R187, 0x2, 0x1f ;  /* 0x08401f00bbd07f89 */ /* 0x001e2200000e0000 */
[----:B--2---:R-:W-:-:S02]  /*176b0*/  FMUL.FTZ R214, R211, R190 ;  /* 0x000000bed3d67220 */ /* 0x004fc40000410000 */
[----:B------:R-:W-:Y:S02]  /*176c0*/  FADD.FTZ R211, -R211, R186 ;  /* 0x000000bad3d37221 */ /* 0x000fe40000010100 */
[----:B------:R-:W-:Y:S02]  /*176d0*/  FFMA.FTZ R214, R213, R186, R214 ;  /* 0x000000bad5d67223 */ /* 0x000fe400000100d6 */
[----:B------:R-:W-:Y:S02]  /*176e0*/  FMUL.FTZ R211, R211, R211 ;  /* 0x000000d3d3d37220 */ /* 0x000fe40000410000 */
[----:B-1----:R-:W-:Y:S02]  /*176f0*/  FMUL.FTZ R189, R191, R214 ;  /* 0x000000d6bfbd7220 */ /* 0x002fe40000410000 */
[----:B------:R-:W-:Y:S01]  /*17700*/  FMUL.FTZ R211, R211, R213 ;  /* 0x000000d5d3d37220 */ /* 0x000fe20000410000 */
[----:B------:R-:W-:Y:S01]  /*17710*/  IADD3 R213, R210, R215, RZ ;  /* 0x000000d7d2d57210 */ /* 0x000fe20007ffe0ff */
[----:B0-----:R-:W-:Y:S01]  /*17720*/  FADD.FTZ R208, R208, R187 ;  /* 0x000000bbd0d07221 */ /* 0x001fe20000010000 */
        /* <DEDUP_REMOVED lines=10> */
[C---:B------:R-:W-:Y:S01]  /*177d0*/  FFMA.FTZ R211, R212.reuse, R189, R186 ;  /* 0x000000bdd4d37223 */ /* 0x040fe200000100ba */
[----:B------:R-:W-:Y:S01]  /*177e0*/  SHF.R.U32.HI R186, RZ, 0x5, R188 ;  /* 0x00000005ffba7819 */ /* 0x000fe200000116bc */
[----:B------:R-:W-:Y:S02]  /*177f0*/  FMUL.FTZ R191, R212, R191 ;  /* 0x000000bfd4bf7220 */ /* 0x000fe40000410000 */
[----:B--2---:R-:W-:Y:S01]  /*17800*/  FADD.FTZ R187, R208, R187 ;  /* 0x000000bbd0bb7221 */ /* 0x004fe20000010000 */
[----:B------:R-:W-:Y:S01]  /*17810*/  LOP3.LUT R189, R186, 0x3, RZ, 0xc0, !PT ;  /* 0x00000003babd7812 */ /* 0x000fe200078ec0ff */
[----:B------:R-:W-:-:S03]  /*17820*/  FMUL.FTZ R191, R191, R215 ;  /* 0x000000d7bfbf7220 */ /* 0x000fc60000410000 */
[----:B------:R-:W-:Y:S01]  /*17830*/  LOP3.LUT P0, RZ, R189, 0x1f, R188, 0xf8, !PT ;  /* 0x0000001fbdff7812 */ /* 0x000fe2000780f8bc */
[C---:B0-----:R-:W-:Y:S02]  /*17840*/  FMUL.FTZ R211, R190.reuse, R211 ;  /* 0x000000d3bed37220 */ /* 0x041fe40000410000 */
[----:B------:R-:W-:Y:S02]  /*17850*/  FFMA.FTZ R187, R190, R191, R187 ;  /* 0x000000bfbebb7223 */ /* 0x000fe400000100bb */
[----:B------:R-:W-:Y:S02]  /*17860*/  IMAD.MOV.U32 R190, RZ, RZ, c[0x0][0x1e0] ;  /* 0x00007800ffbe7624 */ /* 0x000fe400078e00ff */
[----:B------:R-:W0:Y:S04]  /*17870*/  SHFL.IDX PT, R211, R211, RZ, 0x1f ;  /* 0x00001fffd3d37589 */ /* 0x000e2800000e0000 */
[----:B------:R-:W1:Y:S02]  /*17880*/  SHFL.IDX PT, R187, R187, RZ, 0x1f ;  /* 0x00001fffbbbb7589 */ /* 0x000e6400000e0000 */
[----:B------:R-:W-:Y:S01]  /*17890*/  @!P0 LEA R188, P3, R194, c[0x0][0x1a8], 0x2 ;  /* 0x00006a00c2bc8a11 */ /* 0x000fe200078610ff */
[----:B0-----:R-:W-:-:S05]  /*178a0*/  FMUL.FTZ R186, R211, R211 ;  /* 0x000000d3d3ba7220 */ /* 0x001fca0000410000 */
[----:B------:R-:W-:Y:S01]  /*178b0*/  FSEL R189, R186, RZ, P1 ;  /* 0x000000ffbabd7208 */ /* 0x000fe20000800000 */
[----:B-1----:R-:W-:-:S04]  /*178c0*/  FFMA.FTZ R186, R187, R190, c[0x0][0x228] ;  /* 0x00008a00bbba7623 */ /* 0x002fc800000100be */
        /* <DEDUP_REMOVED lines=13> */
[C---:B------:R-:W-:Y:S01]  /*179a0*/  FADD.FTZ R104, -R186.reuse, R104 ;  /* 0x00000068ba687221 */ /* 0x040fe20000010100 */
[----:B------:R-:W-:Y:S01]  /*179b0*/  HADD2.F32 R209, -RZ, R49.H1_H1 ;  /* 0x30000031ffd17230 */ /* 0x000fe20000004100 */
[C---:B------:R-:W-:Y:S02]  /*179c0*/  FADD.FTZ R210, -R186.reuse, R107 ;  /* 0x0000006bbad27221 */ /* 0x040fe40000010100 */
[----:B------:R-:W-:Y:S01]  /*179d0*/  FMUL.FTZ R107, R191, R104 ;  /* 0x00000068bf6b7220 */ /* 0x000fe20000410000 */
[----:B------:R-:W-:Y:S01]  /*179e0*/  HADD2.F32 R104, -RZ, R58.H0_H0 ;  /* 0x2000003aff687230 */ /* 0x000fe20000004100 */
[----:B------:R-:W-:-:S02]  /*179f0*/  FADD.FTZ R108, -R186, R108 ;  /* 0x0000006cba6c7221 */ /* 0x000fc40000010100 */
[C---:B------:R-:W-:Y:S02]  /*17a00*/  FADD.FTZ R102, -R186.reuse, R102 ;  /* 0x00000066ba667221 */ /* 0x040fe40000010100 */
[C---:B------:R-:W-:Y:S02]  /*17a10*/  FADD.FTZ R212, -R186.reuse, R109 ;  /* 0x0000006dbad47221 */ /* 0x040fe40000010100 */
[----:B------:R-:W-:Y:S01]  /*17a20*/  FMUL.FTZ R109, R191, R108 ;  /* 0x0000006cbf6d7220 */ /* 0x000fe20000410000 */
[----:B------:R-:W-:Y:S01]  /*17a30*/  HADD2.F32 R108, -RZ, R59.H1_H1 ;  /* 0x3000003bff6c7230 */ /* 0x000fe20000004100 */
[----:B------:R-:W-:Y:S01]  /*17a40*/  FFMA.FTZ R107, R107, R104, R6 ;  /* 0x000000686b6b7223 */ /* 0x000fe20000010006 */
[----:B------:R-:W-:Y:S01]  /*17a50*/  HADD2.F32 R104, -RZ, R57.H0_H0 ;  /* 0x20000039ff687230 */ /* 0x000fe20000004100 */
[C---:B------:R-:W-:Y:S02]  /*17a60*/  FADD.FTZ R208, -R186.reuse, R105 ;  /* 0x00000069bad07221 */ /* 0x040fe40000010100 */
[----:B------:R-:W-:-:S02]  /*17a70*/  FADD.FTZ R118, -R186, R118 ;  /* 0x00000076ba767221 */ /* 0x000fc40000010100 */
[C---:B------:R-:W-:Y:S02]  /*17a80*/  FMUL.FTZ R210, R191.reuse, R210 ;  /* 0x000000d2bfd27220 */ /* 0x040fe40000410000 */
[C---:B------:R-:W-:Y:S02]  /*17a90*/  FADD.FTZ R110, -R186.reuse, R110 ;  /* 0x0000006eba6e7221 */ /* 0x040fe40000010100 */
[----:B------:R-:W-:Y:S02]  /*17aa0*/  FMUL.FTZ R105, R191, R102 ;  /* 0x00000066bf697220 */ /* 0x000fe40000410000 */
[----:B------:R-:W-:Y:S02]  /*17ab0*/  IMAD R207, R207, c[0x0][0x168], RZ ;  /* 0x00005a00cfcf7a24 */ /* 0x000fe400078e02ff */
[C---:B------:R-:W-:Y:S02]  /*17ac0*/  FADD.FTZ R190, -R186.reuse, R103 ;  /* 0x00000067babe7221 */ /* 0x040fe40000010100 */
[----:B------:R-:W-:-:S02]  /*17ad0*/  FADD.FTZ R112, -R186, R112 ;  /* 0x00000070ba707221 */ /* 0x000fc40000010100 */
[C---:B------:R-:W-:Y:S02]  /*17ae0*/  FADD.FTZ R222, -R186.reuse, R119 ;  /* 0x00000077bade7221 */ /* 0x040fe40000010100 */
[C---:B------:R-:W-:Y:S02]  /*17af0*/  FADD.FTZ R122, -R186.reuse, R122 ;  /* 0x0000007aba7a7221 */ /* 0x040fe40000010100 */
[----:B------:R-:W-:Y:S02]  /*17b00*/  FADD.FTZ R214, -R186, R111 ;  /* 0x0000006fbad67221 */ /* 0x000fe40000010100 */
[----:B------:R-:W-:Y:S01]  /*17b10*/  FMUL.FTZ R119, R191, R118 ;  /* 0x00000076bf777220 */ /* 0x000fe20000410000 */
[----:B------:R-:W-:Y:S01]  /*17b20*/  HADD2.F32 R118, -RZ, R54.H0_H0 ;  /* 0x20000036ff767230 */ /* 0x000fe20000004100 */
[----:B------:R-:W-:Y:S01]  /*17b30*/  FFMA.FTZ R210, R210, R108, R9 ;  /* 0x0000006cd2d27223 */ /* 0x000fe20000010009 */
[----:B------:R-:W-:Y:S01]  /*17b40*/  HADD2.F32 R108, -RZ, R57.H1_H1 ;  /* 0x30000039ff6c7230 */ /* 0x000fe20000004100 */
[----:B------:R-:W-:-:S02]  /*17b50*/  FADD.FTZ R216, -R186, R113 ;  /* 0x00000071bad87221 */ /* 0x000fc40000010100 */
[----:B------:R-:W-:Y:S01]  /*17b60*/  FMUL.FTZ R111, R191, R110 ;  /* 0x0000006ebf6f7220 */ /* 0x000fe20000410000 */
[----:B------:R-:W-:Y:S01]  /*17b70*/  HADD2.F32 R110, -RZ, R51.H0_H0 ;  /* 0x20000033ff6e7230 */ /* 0x000fe20000004100 */
[----:B------:R-:W-:Y:S01]  /*17b80*/  FFMA.FTZ R105, R105, R104, R4 ;  /* 0x0000006869697223 */ /* 0x000fe20000010004 */
[----:B------:R-:W-:Y:S01]  /*17b90*/  SHF.R.S32.HI R104, RZ, 0x1f, R207 ;  /* 0x0000001fff687819 */ /* 0x000fe200000114cf */
[----:B------:R-:W-:Y:S02]  /*17ba0*/  FADD.FTZ R228, -R186, R125 ;  /* 0x0000007dbae47221 */ /* 0x000fe40000010100 */
[C---:B------:R-:W-:Y:S01]  /*17bb0*/  FMUL.FTZ R190, R191.reuse, R190 ;  /* 0x000000bebfbe7220 */ /* 0x040fe20000410000 */
[----:B------:R-:W-:Y:S01]  /*17bc0*/  LEA.HI R187, R104, R207, RZ, 0x3 ;  /* 0x000000cf68bb7211 */ /* 0x000fe200078f18ff */
[C---:B------:R-:W-:Y:S01]  /*17bd0*/  FMUL.FTZ R113, R191.reuse, R112 ;  /* 0x00000070bf717220 */ /* 0x040fe20000410000 */
[----:B------:R-:W-:Y:S01]  /*17be0*/  HADD2.F32 R104, -RZ, R55.H0_H0 ;  /* 0x20000037ff687230 */ /* 0x000fe20000004100 */
[----:B------:R-:W-:Y:S01]  /*17bf0*/  FMUL.FTZ R125, R191, R122 ;  /* 0x0000007abf7d7220 */ /* 0x000fe20000410000 */
[----:B------:R-:W-:Y:S01]  /*17c00*/  HADD2.F32 R122, -RZ, R48.H0_H0 ;  /* 0x20000030ff7a7230 */ /* 0x000fe20000004100 */
[C---:B------:R-:W-:Y:S01]  /*17c10*/  FADD.FTZ R114, -R186.reuse, R114 ;  /* 0x00000072ba727221 */ /* 0x040fe20000010100 */
[----:B------:R-:W-:Y:S01]  /*17c20*/  HADD2.F32 R112, -RZ, R56.H1_H1 ;  /* 0x30000038ff707230 */ /* 0x000fe20000004100 */
[C---:B------:R-:W-:Y:S01]  /*17c30*/  FADD.FTZ R226, -R186.reuse, R123 ;  /* 0x0000007bbae27221 */ /* 0x040fe20000010100 */
[----:B------:R-:W-:Y:S01]  /*17c40*/  LEA.HI.SX32 R187, R187, R0, 0x1d ;  /* 0x00000000bbbb7211 */ /* 0x000fe200078feaff */
[----:B------:R-:W-:Y:S01]  /*17c50*/  FADD.FTZ R116, -R186, R116 ;  /* 0x00000074ba747221 */ /* 0x000fe20000010100 */
[----:B------:R-:W-:Y:S01]  /*17c60*/  HADD2.F32 R207, -RZ, R50.H1_H1 ;  /* 0x30000032ffcf7230 */ /* 0x000fe20000004100 */
[----:B------:R-:W-:Y:S01]  /*17c70*/  FFMA.FTZ R190, R190, R108, R5 ;  /* 0x0000006cbebe7223 */ /* 0x000fe20000010005 */
[----:B------:R-:W-:Y:S01]  /*17c80*/  HADD2.F32 R108, -RZ, R53.H1_H1 ;  /* 0x30000035ff6c7230 */ /* 0x000fe20000004100 */
[----:B------:R-:W-:Y:S01]  /*17c90*/  FFMA.FTZ R118, R113, R118, R14 ;  /* 0x0000007671767223 */ /* 0x000fe2000001000e */
[----:B------:R-:W-:Y:S01]  /*17ca0*/  HADD2.F32 R113, -RZ, R51.H1_H1 ;  /* 0x30000033ff717230 */ /* 0x000fe20000004100 */
[----:B------:R-:W-:-:S02]  /*17cb0*/  FADD.FTZ R218, -R186, R115 ;  /* 0x00000073bada7221 */ /* 0x000fc40000010100 */
[----:B------:R-:W-:Y:S01]  /*17cc0*/  FFMA.FTZ R125, R125, R110, R24 ;  /* 0x0000006e7d7d7223 */ /* 0x000fe20000010018 */
[----:B------:R-:W-:Y:S01]  /*17cd0*/  HADD2.F32 R110, -RZ, R49.H0_H0 ;  /* 0x20000031ff6e7230 */ /* 0x000fe20000004100 */
[C---:B------:R-:W-:Y:S02]  /*17ce0*/  FADD.FTZ R220, -R186.reuse, R117 ;  /* 0x00000075badc7221 */ /* 0x040fe40000010100 */
[C---:B------:R-:W-:Y:S02]  /*17cf0*/  FMUL.FTZ R214, R191.reuse, R214 ;  /* 0x000000d6bfd67220 */ /* 0x040fe40000410000 */
[C---:B------:R-:W-:Y:S01]  /*17d00*/  FMUL.FTZ R115, R191.reuse, R114 ;  /* 0x00000072bf737220 */ /* 0x040fe20000410000 */
[----:B------:R-:W-:Y:S01]  /*17d10*/  HADD2.F32 R114, -RZ, R58.H1_H1 ;  /* 0x3000003aff727230 */ /* 0x000fe20000004100 */
[C---:B------:R-:W-:Y:S02]  /*17d20*/  FMUL.FTZ R226, R191.reuse, R226 ;  /* 0x000000e2bfe27220 */ /* 0x040fe40000410000 */
[----:B------:R-:W-:Y:S01]  /*17d30*/  FMUL.FTZ R117, R191, R116 ;  /* 0x00000074bf757220 */ /* 0x000fe20000410000 */
[----:B------:R-:W-:Y:S01]  /*17d40*/  HADD2.F32 R116, -RZ, R52.H1_H1 ;  /* 0x30000034ff747230 */ /* 0x000fe20000004100 */
[----:B------:R-:W-:-:S02]  /*17d50*/  FADD.FTZ R128, -R186, R128 ;  /* 0x00000080ba807221 */ /* 0x000fc40000010100 */
[C---:B------:R-:W-:Y:S02]  /*17d60*/  FADD.FTZ R232, -R186.reuse, R129 ;  /* 0x00000081bae87221 */ /* 0x040fe40000010100 */
[C---:B------:R-:W-:Y:S02]  /*17d70*/  FADD.FTZ R130, -R186.reuse, R130 ;  /* 0x00000082ba827221 */ /* 0x040fe40000010100 */
[C---:B------:R-:W-:Y:S02]  /*17d80*/  FADD.FTZ R234, -R186.reuse, R131 ;  /* 0x00000083baea7221 */ /* 0x040fe40000010100 */
[----:B------:R-:W-:Y:S02]  /*17d90*/  FADD.FTZ R138, -R186, R138 ;  /* 0x0000008aba8a7221 */ /* 0x000fe40000010100 */
        /* <DEDUP_REMOVED lines=10> */
[----:B------:R-:W-:-:S02]  /*17e40*/  FADD.FTZ R244, -R186, R141 ;  /* 0x0000008dbaf47221 */ /* 0x000fc40000010100 */
[----:B------:R-:W-:Y:S01]  /*17e50*/  FMUL.FTZ R129, R191, R128 ;  /* 0x00000080bf817220 */ /* 0x000fe20000410000 */
[----:B------:R-:W-:Y:S01]  /*17e60*/  IADD3 R128, R187, 0x300, RZ ;  /* 0x00000300bb807810 */ /* 0x000fe20007ffe0ff */
[C---:B------:R-:W-:Y:S02]  /*17e70*/  FMUL.FTZ R232, R191.reuse, R232 ;  /* 0x000000e8bfe87220 */ /* 0x040fe40000410000 */
[C---:B------:R-:W-:Y:S02]  /*17e80*/  FMUL.FTZ R131, R191.reuse, R130 ;  /* 0x00000082bf837220 */ /* 0x040fe40000410000 */
[C---:B------:R-:W-:Y:S02]  /*17e90*/  FMUL.FTZ R234, R191.reuse, R234 ;  /* 0x000000eabfea7220 */ /* 0x040fe40000410000 */
[----:B------:R-:W-:Y:S02]  /*17ea0*/  FMUL.FTZ R141, R191, R138 ;  /* 0x0000008abf8d7220 */ /* 0x000fe40000410000 */
        /* <DEDUP_REMOVED lines=11> */
[----:B------:R-:W-:Y:S01]  /*17f60*/  FADD.FTZ R188, -R186, R101 ;  /* 0x00000065babc7221 */ /* 0x000fe20000010100 */
[----:B------:R-:W-:Y:S01]  /*17f70*/  HADD2.F32 R101, -RZ, R59.H0_H0 ;  /* 0x2000003bff657230 */ /* 0x000fe20000004100 */
[----:B------:R-:W-:Y:S01]  /*17f80*/  FFMA.FTZ R234, R234, R117, R157 ;  /* 0x00000075eaea7223 */ /* 0x000fe2000001009d */
[----:B------:R-:W-:Y:S01]  /*17f90*/  HADD2.F32 R117, -RZ, R45.H1_H1 ;  /* 0x3000002dff757230 */ /* 0x000fe20000004100 */
[----:B------:R-:W-:Y:S01]  /*17fa0*/  FFMA.FTZ R141, R141, R119, R164 ;  /* 0x000000778d8d7223 */ /* 0x000fe200000100a4 */
[----:B------:R-:W-:Y:S01]  /*17fb0*/  HADD2.F32 R119, -RZ, R43.H1_H1 ;  /* 0x3000002bff777230 */ /* 0x000fe20000004100 */
[----:B------:R-:W-:-:S02]  /*17fc0*/  FMUL.FTZ R123, R191, R124 ;  /* 0x0000007cbf7b7220 */ /* 0x000fc40000410000 */
[C---:B------:R-:W-:Y:S02]  /*17fd0*/  FMUL.FTZ R228, R191.reuse, R228 ;  /* 0x000000e4bfe47220 */ /* 0x040fe40000410000 */
        /* <DEDUP_REMOVED lines=39> */
[----:B------:R-:W-:-:S02]  /*18250*/  FADD.FTZ R252, -R186, R148 ;  /* 0x00000094bafc7221 */ /* 0x000fc40000010100 */
[----:B------:R-:W-:Y:S01]  /*18260*/  FFMA.FTZ R103, R103, R106, R2 ;  /* 0x0000006a67677223 */ /* 0x000fe20000010002 */
[----:B------:R-:W-:Y:S01]  /*18270*/  HADD2.F32 R106, -RZ, R53.H0_H0 ;  /* 0x20000035ff6a7230 */ /* 0x000fe20000004100 */
[----:B------:R-:W-:Y:S01]  /*18280*/  FFMA.FTZ R240, R240, R117, R163 ;  /* 0x00000075f0f07223 */ /* 0x000fe200000100a3 */
[----:B------:R-:W-:Y:S01]  /*18290*/  HADD2.F32 R117, -RZ, R39.H0_H0 ;  /* 0x20000027ff757230 */ /* 0x000fe20000004100 */
[----:B------:R-:W-:Y:S01]  /*182a0*/  FFMA.FTZ R250, R250, R119, R173 ;  /* 0x00000077fafa7223 */ /* 0x000fe200000100ad */
[----:B------:R-:W-:Y:S01]  /*182b0*/  HADD2.F32 R119, -RZ, R38.H1_H1 ;  /* 0x30000026ff777230 */ /* 0x000fe20000004100 */
[----:B------:R-:W-:Y:S02]  /*182c0*/  FADD.FTZ R148, -R186, R149 ;  /* 0x00000095ba947221 */ /* 0x000fe40000010100 */
[C---:B------:R-:W-:Y:S02]  /*182d0*/  FMUL.FTZ R133, R191.reuse, R132 ;  /* 0x00000084bf857220 */ /* 0x040fe40000410000 */
[----:B------:R-:W-:-:S02]  /*182e0*/  FMUL.FTZ R236, R191, R236 ;  /* 0x000000ecbfec7220 */ /* 0x000fc40000410000 */
[C---:B------:R-:W-:Y:S02]  /*182f0*/  FMUL.FTZ R147, R191.reuse, R144 ;  /* 0x00000090bf937220 */ /* 0x040fe40000410000 */
        /* <DEDUP_REMOVED lines=13> */
[----:B------:R-:W-:Y:S02]  /*183d0*/  FMUL.FTZ R218, R191, R218 ;  /* 0x000000dabfda7220 */ /* 0x000fe40000410000 */
[----:B------:R-:W-:Y:S01]  /*183e0*/  FFMA.FTZ R133, R133, R108, R158 ;  /* 0x0000006c85857223 */ /* 0x000fe2000001009e */
[--C-:B------:R-:W-:Y:S01]  /*183f0*/  HADD2.F32 R108, -RZ, R36.reuse.H0_H0 ;  /* 0x20000024ff6c7230 */ /* 0x100fe20000004100 */
[----:B------:R-:W-:Y:S01]  /*18400*/  FFMA.FTZ R236, R236, R113, R159 ;  /* 0x00000071ecec7223 */ /* 0x000fe2000001009f */
[----:B------:R-:W-:Y:S01]  /*18410*/  HADD2.F32 R113, -RZ, R36.H1_H1 ;  /* 0x30000024ff717230 */ /* 0x000fe20000004100 */
[----:B------:R-:W-:Y:S01]  /*18420*/  FFMA.FTZ R147, R147, R115, R170 ;  /* 0x0000007393937223 */ /* 0x000fe200000100aa */
[----:B------:R-:W-:Y:S01]  /*18430*/  HADD2.F32 R115, -RZ, R37.H0_H0 ;  /* 0x20000025ff737230 */ /* 0x000fe20000004100 */
[----:B------:R-:W-:-:S02]  /*18440*/  FMUL.FTZ R188, R191, R188 ;  /* 0x000000bcbfbc7220 */ /* 0x000fc40000410000 */
[----:B------:R-:W-:Y:S01]  /*18450*/  FFMA.FTZ R111, R111, R106, R12 ;  /* 0x0000006a6f6f7223 */ /* 0x000fe2000001000c */
[----:B------:R-:W-:Y:S01]  /*18460*/  HADD2.F32 R106, -RZ, R52.H0_H0 ;  /* 0x20000034ff6a7230 */ /* 0x000fe20000004100 */
[----:B------:R-:W-:Y:S01]  /*18470*/  FFMA.FTZ R149, R149, R117, R172 ;  /* 0x0000007595957223 */ /* 0x000fe200000100ac */
[----:B------:R-:W-:Y:S01]  /*18480*/  HADD2.F32 R117, -RZ, R37.H1_H1 ;  /* 0x30000025ff757230 */ /* 0x000fe20000004100 */
[----:B------:R-:W-:Y:S01]  /*18490*/  FFMA.FTZ R248, R248, R119, R171 ;  /* 0x00000077f8f87223 */ /* 0x000fe200000100ab */
        /* <DEDUP_REMOVED lines=12> */
[----:B------:R-:W-:Y:S01]  /*18560*/  IADD3 R120, R187, 0x80, RZ ;  /* 0x00000080bb787810 */ /* 0x000fe20007ffe0ff */
        /* <DEDUP_REMOVED lines=8> */
[----:B------:R-:W-:Y:S01]  /*185f0*/  HADD2.F32 R191, -RZ, R54.H1_H1 ;  /* 0x30000036ffbf7230 */ /* 0x000fe20000004100 */
[----:B------:R-:W-:Y:S02]  /*18600*/  FFMA.FTZ R189, R218, R189, R17 ;  /* 0x000000bddabd7223 */ /* 0x000fe40000010011 */
[----:B------:R-:W-:-:S02]  /*18610*/  FFMA.FTZ R112, R188, R112, R3 ;  /* 0x00000070bc707223 */ /* 0x000fc40000010003 */
        /* <DEDUP_REMOVED lines=9> */
[----:B------:R-:W-:Y:S01]  /*186b0*/  F2FP.PACK_AB R112, R112, R103 ;  /* 0x000000677070723e */ /* 0x000fe200000000ff */
[----:B------:R-:W-:Y:S01]  /*186c0*/  FFMA.FTZ R246, R246, R117, R169 ;  /* 0x00000075f6f67223 */ /* 0x000fe200000100a9 */
[----:B------:R-:W-:Y:S01]  /*186d0*/  HADD2.F32 R117, -RZ, R35.H0_H0 ;  /* 0x20000023ff757230 */ /* 0x000fe20000004100 */
[----:B------:R-:W-:Y:S01]  /*186e0*/  FFMA.FTZ R186, R186, R119, R181 ;  /* 0x00000077baba7223 */ /* 0x000fe200000100b5 */
[----:B------:R-:W-:Y:S01]  /*186f0*/  F2FP.PACK_AB R119, R189, R104 ;  /* 0x00000068bd77723e */ /* 0x000fe200000000ff */
[----:B------:R-:W-:Y:S01]  /*18700*/  FFMA.FTZ R114, R208, R114, R7 ;  /* 0x00000072d0727223 */ /* 0x000fe20000010007 */
[----:B------:R-:W-:Y:S01]  /*18710*/  HADD2.F32 R103, -RZ, R33.H1_H1 ;  /* 0x30000021ff677230 */ /* 0x000fe20000004100 */
[----:B------:R-:W-:Y:S01]  /*18720*/  FFMA.FTZ R191, R216, R191, R15 ;  /* 0x000000bfd8bf7223 */ /* 0x000fe2000001000f */
[----:B------:R-:W-:Y:S01]  /*18730*/  F2FP.PACK_AB R116, R116, R109 ;  /* 0x0000006d7474723e */ /* 0x000fe200000000ff */
[----:B------:R-:W-:Y:S01]  /*18740*/  IMAD.MOV.U32 R189, RZ, RZ, 0x10 ;  /* 0x00000010ffbd7424 */ /* 0x000fe200078e00ff */
        /* <DEDUP_REMOVED lines=11> */
[----:B------:R-:W-:Y:S01]  /*18800*/  IMAD.WIDE.U32 R108, R187, R189, c[0x0][0x208] ;  /* 0x00008200bb6c7625 */ /* 0x000fe200078e00bd */
[----:B------:R-:W-:Y:S01]  /*18810*/  HADD2.F32 R102, -RZ, R32.H1_H1 ;  /* 0x30000020ff667230 */ /* 0x000fe20000004100 */
[----:B------:R-:W-:-:S02]  /*18820*/  F2FP.PACK_AB R104, R228, R123 ;  /* 0x0000007be468723e */ /* 0x000fc400000000ff */
        /* <DEDUP_REMOVED lines=20> */
[C---:B0-----:R-:W-:Y:S02]  /*18970*/  IADD3 R120, R187.reuse, 0x100, RZ ;  /* 0x00000100bb787810 */ /* 0x041fe40007ffe0ff */
[----:B------:R-:W-:Y:S02]  /*18980*/  F2FP.PACK_AB R117, R124, R155 ;  /* 0x0000009b7c75723e */ /* 0x000fe400000000ff */
[----:B------:R-:W-:Y:S01]  /*18990*/  F2FP.PACK_AB R118, R126, R151 ;  /* 0x000000977e76723e */ /* 0x000fe200000000ff */
[----:B------:R-:W-:Y:S01]  /*189a0*/  IMAD.WIDE.U32 R120, R120, R189, c[0x0][0x208] ;  /* 0x0000820078787625 */ /* 0x000fe200078e00bd */
[----:B------:R-:W-:-:S02]  /*189b0*/  IADD3 R124, R187, 0x200, RZ ;  /* 0x00000200bb7c7810 */ /* 0x000fc40007ffe0ff */
[----:B------:R-:W-:Y:S02]  /*189c0*/  IADD3 R126, R187, 0x280, RZ ;  /* 0x00000280bb7e7810 */ /* 0x000fe40007ffe0ff */
        /* <DEDUP_REMOVED lines=12> */
[----:B------:R-:W-:Y:S02]  /*18a90*/  F2FP.PACK_AB R119, R186, R153 ;  /* 0x00000099ba77723e */ /* 0x000fe400000000ff */
[----:B------:R-:W-:Y:S01]  /*18aa0*/  F2FP.PACK_AB R116, R148, R137 ;  /* 0x000000899474723e */ /* 0x000fe200000000ff */
[----:B------:R0:W-:Y:S04]  /*18ab0*/  STG.E.128 [R126.64], R112 ;  /* 0x000000707e007986 */ /* 0x0001e8000c101d06 */
[----:B------:R0:W-:Y:S02]  /*18ac0*/  STG.E.128 [R128.64], R116 ;  /* 0x0000007480007986 */ /* 0x0001e4000c101d06 */
.L_x_34910:
[----:B-1----:R-:W-:Y:S05]  /*18ad0*/  BSYNC B0 ;  /* 0x0000000000007941 */ /* 0x002fea0003800000 */
.L_x_34909:
[----:B------:R-:W-:Y:S02]  /*18ae0*/  IADD3 R194, R194, c[0x0][0x160], RZ ;  /* 0x00005800c2c27a10 */ /* 0x000fe40007ffe0ff */
[----:B------:R-:W-:-:S02]  /*18af0*/  LOP3.LUT P1, RZ, R197, 0xff, RZ, 0xc0, !PT ;  /* 0x000000ffc5ff7812 */ /* 0x000fc4000782c0ff */
[----:B------:R-:W-:Y:S02]  /*18b00*/  ISETP.GE.AND P0, PT, R194, c[0x0][0x164], PT ;  /* 0x00005900c2007a0c */ /* 0x000fe40003f06270 */
[----:B------:R-:W-:-:S11]  /*18b10*/  SEL R197, RZ, 0x1, P1 ;  /* 0x00000001ffc57807 */ /* 0x000fd60000800000 */
[----:B0-----:R-:W-:Y:S01]  /*18b20*/  @P0 CALL.REL.NOINC `(.L_x_34911) ;  /* 0x0000001000000944 */ /* 0x001fe20003c00000 */
[----:B------:R-:W-:Y:S05]  /*18b30*/  BRA `(.L_x_34912) ;  /* 0xfffe80d000007947 */ /* 0x000fea000383ffff */
.L_x_34911:
[----:B------:R-:W-:Y:S05]  /*18b40*/  EXIT ;  /* 0x000000000000794d */ /* 0x000fea0003800000 */
.L_x_34907:
[----:B------:R-:W-:Y:S01]  /*18b50*/  HFMA2.MMA R191, -RZ, RZ, 0, 5.9604644775390625e-08 ;  /* 0x00000001ffbf7435 */ /* 0x000fe200000001ff */
[----:B0-----:R-:W-:Y:S01]  /*18b60*/  IMAD.MOV.U32 R187, RZ, RZ, 0x1f ;  /* 0x0000001fffbb7424 */ /* 0x001fe200078e00ff */
[----:B------:R-:W-:Y:S01]  /*18b70*/  MOV R188, 0x18ba0 ;  /* 0x00018ba000bc7802 */ /* 0x000fe20000000f00 */
[----:B------:R-:W-:-:S03]  /*18b80*/  IMAD.MOV.U32 R190, RZ, RZ, -0x1 ;  /* 0xffffffffffbe7424 */ /* 0x000fc600078e00ff */
[----:B------:R-:W-:Y:S05]  /*18b90*/  CALL.REL.NOINC `($__internal_111_$__cuda_sm70_shflsync_bfly_p) ;  /* 0x00000a9000007944 */ /* 0x000fea0003c00000 */
[----:B-1----:R-:W-:Y:S01]  /*18ba0*/  MOV R186, R191 ;  /* 0x000000bf00ba7202 */ /* 0x002fe20000000f00 */
[----:B0-----:R-:W-:Y:S05]  /*18bb0*/  BRA `(.L_x_34913) ;  /* 0xffffe10000007947 */ /* 0x001fea000383ffff */
.L_x_34908:
[----:B------:R-:W-:Y:S01]  /*18bc0*/  IMAD.MOV.U32 R191, RZ, RZ, 0x2 ;  /* 0x00000002ffbf7424 */ /* 0x000fe200078e00ff */
[----:B------:R-:W-:Y:S01]  /*18bd0*/  MOV R190, 0xffffffff ;  /* 0xffffffff00be7802 */ /* 0x000fe20000000f00 */
[----:B------:R-:W-:Y:S01]  /*18be0*/  IMAD.MOV.U32 R187, RZ, RZ, 0x1f ;  /* 0x0000001fffbb7424 */ /* 0x000fe200078e00ff */
[----:B------:R-:W-:Y:S02]  /*18bf0*/  MOV R188, 0x18c10 ;  /* 0x00018c1000bc7802 */ /* 0x000fe40000000f00 */
[----:B------:R-:W-:Y:S05]  /*18c00*/  CALL.REL.NOINC `($__internal_111_$__cuda_sm70_shflsync_bfly_p) ;  /* 0x00000a2000007944 */ /* 0x000fea0003c00000 */
[----:B01----:R-:W-:Y:S01]  /*18c10*/  FADD.FTZ R208, R208, R191 ;  /* 0x000000bfd0d07221 */ /* 0x003fe20000010000 */
[----:B------:R-:W-:Y:S01]  /*18c20*/  MOV R190, 0xffffffff ;  /* 0xffffffff00be7802 */ /* 0x000fe20000000f00 */
[----:B------:R-:W-:Y:S01]  /*18c30*/  IMAD.MOV.U32 R191, RZ, RZ, 0x4 ;  /* 0x00000004ffbf7424 */ /* 0x000fe200078e00ff */
[----:B------:R-:W-:Y:S01]  /*18c40*/  MOV R188, 0x18c70 ;  /* 0x00018c7000bc7802 */ /* 0x000fe20000000f00 */
[----:B------:R-:W-:-:S02]  /*18c50*/  IMAD.MOV.U32 R187, RZ, RZ, 0x1f ;  /* 0x0000001fffbb7424 */ /* 0x000fc400078e00ff */
        /* <DEDUP_REMOVED lines=131> */
[----:B------:R-:W-:Y:S05]  /*19490*/  CALL.REL.NOINC `($__internal_111_$__cuda_sm70_shflsync_bfly_p) ;  /* 0x0000019000007944 */ /* 0x000fea0003c00000 */
[----:B01----:R-:W-:Y:S01]  /*194a0*/  FADD.FTZ R208, R208, R191 ;  /* 0x000000bfd0d07221 */ /* 0x003fe20000010000 */
[----:B------:R-:W-:Y:S01]  /*194b0*/  MOV R190, 0xffffffff ;  /* 0xffffffff00be7802 */ /* 0x000fe20000000f00 */
[----:B------:R-:W-:Y:S01]  /*194c0*/  IMAD.MOV.U32 R191, RZ, RZ, 0x2 ;  /* 0x00000002ffbf7424 */ /* 0x000fe200078e00ff */
[----:B------:R-:W-:Y:S01]  /*194d0*/  MOV R188, 0x19500 ;  /* 0x0001950000bc7802 */ /* 0x000fe20000000f00 */
[----:B------:R-:W-:Y:S02]  /*194e0*/  IMAD.MOV.U32 R187, RZ, RZ, 0x1f ;  /* 0x0000001fffbb7424 */ /* 0x000fe400078e00ff */
        /* <DEDUP_REMOVED lines=19> */
[----:B01----:R-:W-:Y:S05]  /*19620*/  BRA `(.L_x_34914) ;  /* 0xffffded000007947 */ /* 0x003fea000383ffff */
        .weak           $__internal_111_$__cuda_sm70_shflsync_bfly_p
        .type           $__internal_111_$__cuda_sm70_shflsync_bfly_p,@function
        .size           $__internal_111_$__cuda_sm70_shflsync_bfly_p,(.L_x_44951 - $__internal_111_$__cuda_sm70_shflsync_bfly_p)
$__internal_111_$__cuda_sm70_shflsync_bfly_p:
[----:B------:R-:W-:Y:S01]  /*19630*/  IMAD.MOV.U32 R189, RZ, RZ, 0x0 ;  /* 0x00000000ffbd7424 */ /* 0x000fe200078e00ff */
[----:B------:R-:W-:Y:S04]  /*19640*/  WARPSYNC R190 ;  /* 0x000000be00007348 */ /* 0x000fe80003800000 */
[----:B------:R0:W1:Y:S01]  /*19650*/  SHFL.BFLY PT, R191, R208, R191, R187 ;  /* 0x0c0000bfd0bf7389 */ /* 0x00006200000e00bb */
[----:B------:R-:W-:Y:S05]  /*19660*/  RET.REL.NODEC R188 `(_ZN10layer_norm13ln_fwd_kernelINS_13Kernel_traitsI6__halfS2_fS2_fjLj7168ELj1ELj1ELj4ELj16ENS_18Kernel_traits_baseILj7168ES2_S2_fS2_fjLj128EEEEELb1ELb1ELb1ELb1EEEvNS_9FwdParamsE) ;  /* 0xfffe6990bc007950 */ /* 0x000fea0003c3ffff */
.L_x_34915:
        /* <DEDUP_REMOVED lines=9> */
.L_x_44951:


//--------------------- .text._ZN10layer_norm13ln_fwd_kernelINS_13Kernel_traitsIf6__halffS2_fjLj7168ELj1ELj1ELj4ELj16ENS_18Kernel_traits_baseILj7168EfS2_fS2_fjLj128EEEEELb0ELb0ELb0ELb0EEEvNS_9FwdParamsE --------------------------
	.section	.text._ZN10layer_norm13ln_fwd_kernelINS_13Kernel_traitsIf6__halffS2_fjLj7168ELj1ELj1ELj4ELj16ENS_18Kernel_traits_baseILj7168EfS2_fS2_fjLj128EEEEELb0ELb0ELb0ELb0EEEvNS_9FwdParamsE,"ax",@progbits
	.sectioninfo	@"SHI_REGISTERS=206"
	.align	128
        .global         _ZN10layer_norm13ln_fwd_kernelINS_13Kernel_traitsIf6__halffS2_fjLj7168ELj1ELj1ELj4ELj16ENS_18Kernel_traits_baseILj7168EfS2_fS2_fjLj128EEEEELb0ELb0ELb0ELb0EEEvNS_9FwdParamsE
        .type           _ZN10layer_norm13ln_fwd_kernelINS_13Kernel_traitsIf6__halffS2_fjLj7168ELj1ELj1ELj4ELj16ENS_18Kernel_traits_baseILj7168EfS2_fS2_fjLj128EEEEELb0ELb0ELb0ELb0EEEvNS_9FwdParamsE,@function
        .size           _ZN10layer_norm13ln_fwd_kernelINS_13Kernel_traitsIf6__halffS2_fjLj7168ELj1ELj1ELj4ELj16ENS_18Kernel_traits_baseILj7168EfS2_fS2_fjLj128EEEEELb0ELb0ELb0ELb0EEEvNS_9FwdParamsE,(.L_x_44952 - _ZN10layer_norm13ln_fwd_kernelINS_13Kernel_traitsIf6__halffS2_fjLj7168ELj1ELj1ELj4ELj16ENS_18Kernel_traits_baseILj7168EfS2_fS2_fjLj128EEEEELb0ELb0ELb0ELb0EEEvNS_9FwdParamsE)
        .other          _ZN10layer_norm13ln_fwd_kernelINS_13Kernel_traitsIf6__halffS2_fjLj7168ELj1ELj1ELj4ELj16ENS_18Kernel_traits_baseILj7168EfS2_fS2_fjLj128EEEEELb0ELb0ELb0ELb0EEEvNS_9FwdParamsE,@"STO_CUDA_ENTRY STV_DEFAULT"
_ZN10layer_norm13ln_fwd_kernelINS_13Kernel_traitsIf6__halffS2_fjLj7168ELj1ELj1ELj4ELj16ENS_18Kernel_traits_baseILj7168EfS2_fS2_fjLj128EEEEELb0ELb0ELb0ELb0EEEvNS_9FwdParamsE:
.text._ZN10layer_norm13ln_fwd_kernelINS_13Kernel_traitsIf6__halffS2_fjLj7168ELj1ELj1ELj4ELj16ENS_18Kernel_traits_baseILj7168EfS2_fS2_fjLj128EEEEELb0ELb0ELb0ELb0EEEvNS_9FwdParamsE:
        /* <DEDUP_REMOVED lines=35> */
.L_x_34917:
[----:B------:R-:W-:Y:S05]  /*0230*/  BSYNC B0 ;  /* 0x0000000000007941 */ /* 0x000fea0003800000 */
.L_x_34916:
        /* <DEDUP_REMOVED lines=17> */
.L_x_34919:
[----:B------:R-:W-:Y:S05]  /*0350*/  BSYNC B0 ;  /* 0x0000000000007941 */ /* 0x000fea0003800000 */
.L_x_34918:
        /* <DEDUP_REMOVED lines=17> */
.L_x_34921:
[----:B------:R-:W-:Y:S05]  /*0470*/  BSYNC B0 ;  /* 0x0000000000007941 */ /* 0x000fea0003800000 */
.L_x_34920:
        /* <DEDUP_REMOVED lines=17> */
.L_x_34923:
[----:B------:R-:W-:Y:S05]  /*0590*/  BSYNC B0 ;  /* 0x0000000000007941 */ /* 0x000fea0003800000 */
.L_x_34922:
        /* <DEDUP_REMOVED lines=17> */
.L_x_34925:
[----:B------:R-:W-:Y:S05]  /*06b0*/  BSYNC B0 ;  /* 0x0000000000007941 */ /* 0x000fea0003800000 */
.L_x_34924:
        /* <DEDUP_REMOVED lines=19> */
.L_x_34927:
[----:B------:R-:W-:Y:S05]  /*07f0*/  BSYNC B0 ;  /* 0x0000000000007941 */ /* 0x000fea0003800000 */
.L_x_34926:
        /* <DEDUP_REMOVED lines=18> */
.L_x_34929:
[----:B------:R-:W-:Y:S05]  /*0920*/  BSYNC B0 ;  /* 0x0000000000007941 */ /* 0x000fea0003800000 */
.L_x_34928:
        /* <DEDUP_REMOVED lines=25> */
.L_x_34961:
        /* <DEDUP_REMOVED lines=35> */
[--C-:B------:R-:W-:Y:S02]  /*0cf0*/  HADD2.F32 R186, -RZ, R193.reuse.H0_H0 ;  /* 0x200000c1ffba7230 */ /* 0x100fe40000004100 */
[----:B------:R-:W-:Y:S02]  /*0d00*/  HADD2.F32 R190, -RZ, R193.H1_H1 ;  /* 0x300000c1ffbe7230 */ /* 0x000fe40000004100 */
[----:B------:R-:W-:-:S02]  /*0d10*/  HADD2.F32 R194, -RZ, R194.H1_H1 ;  /* 0x300000c2ffc27230 */ /* 0x000fc40000004100 */
[--C-:B------:R-:W-:Y:S02]  /*0d20*/  HADD2.F32 R196, -RZ, R195.reuse.H0_H0 ;  /* 0x200000c3ffc47230 */ /* 0x100fe40000004100 */
[----:B------:R-:W-:Y:S01]  /*0d30*/  HADD2.F32 R198, -RZ, R195.H1_H1 ;  /* 0x300000c3ffc67230 */ /* 0x000fe20000004100 */
[-C--:B------:R-:W-:Y:S02]  /*0d40*/  FMUL.FTZ R172, R176, R185.reuse ;  /* 0x000000b9b0ac7220 */ /* 0x080fe40000410000 */
[-C--:B------:R-:W-:Y:S02]  /*0d50*/  FMUL.FTZ R173, R178, R185.reuse ;  /* 0x000000b9b2ad7220 */ /* 0x080fe40000410000 */
[-C--:B-1----:R-:W-:Y:S02]  /*0d60*/  FMUL.FTZ R174, R186, R185.reuse ;  /* 0x000000b9baae7220 */ /* 0x082fe40000410000 */
        /* <DEDUP_REMOVED lines=16> */
.L_x_34931:
[----:B------:R-:W-:Y:S05]  /*0e70*/  BSYNC B0 ;  /* 0x0000000000007941 */ /* 0x000fea0003800000 */
.L_x_34930:
        /* <DEDUP_REMOVED lines=27> */
[-C--:B-1----:R-:W-:Y:S02]  /*1030*/  FMUL.FTZ R134, R190, R185.reuse ;  /* 0x000000b9be867220 */ /* 0x082fe40000410000 */
        /* <DEDUP_REMOVED lines=15> */
.L_x_34933:
[----:B------:R-:W-:Y:S05]  /*1130*/  BSYNC B0 ;  /* 0x0000000000007941 */ /* 0x000fea0003800000 */
.L_x_34932:
        /* <DEDUP_REMOVED lines=25> */
[-C--:B-1----:R-:W-:Y:S02]  /*12d0*/  FMUL.FTZ R140, R144, R185.reuse ;  /* 0x000000b9908c7220 */ /* 0x082fe40000410000 */
        /* <DEDUP_REMOVED lines=17> */
.L_x_34935:
[----:B------:R-:W-:Y:S05]  /*13f0*/  BSYNC B0 ;  /* 0x0000000000007941 */ /* 0x000fea0003800000 */
.L_x_34934:
        /* <DEDUP_REMOVED lines=43> */
.L_x_34937:
[----:B------:R-:W-:Y:S05]  /*16b0*/  BSYNC B0 ;  /* 0x0000000000007941 */ /* 0x000fea0003800000 */
.L_x_34936:
        /* <DEDUP_REMOVED lines=43> */
.L_x_34939:
[----:B------:R-:W-:Y:S05]  /*1970*/  BSYNC B0 ;  /* 0x0000000000007941 */ /* 0x000fea0003800000 */
.L_x_34938:
        /* <DEDUP_REMOVED lines=43> */
.L_x_34941:
[----:B------:R-:W-:Y:S05]  /*1c30*/  BSYNC B0 ;  /* 0x0000000000007941 */ /* 0x000fea0003800000 */
.L_x_34940:
        /* <DEDUP_REMOVED lines=19> */
[----:B-1----:R-:W-:Y:S02]  /*1d70*/  HADD2.F32 R126, -RZ, R194.H1_H1 ;  /* 0x300000c2ff7e7230 */ /* 0x002fe40000004100 */
[--C-:B------:R-:W-:Y:S02]  /*1d80*/  HADD2.F32 R186, -RZ, R193.reuse.H0_H0 ;  /* 0x200000c1ffba7230 */ /* 0x100fe40000004100 */
[----:B------:R-:W-:-:S02]  /*1d90*/  HADD2.F32 R190, -RZ, R193.H1_H1 ;  /* 0x300000c1ffbe7230 */ /* 0x000fc40000004100 */
        /* <DEDUP_REMOVED lines=20> */
.L_x_34943:
[----:B------:R-:W-:Y:S05]  /*1ee0*/  BSYNC B0 ;  /* 0x0000000000007941 */ /* 0x000fea0003800000 */
.L_x_34942:
        /* <DEDUP_REMOVED lines=65> */
.L_x_34962:
        /* <DEDUP_REMOVED lines=133> */
.L_x_34963:
        /* <DEDUP_REMOVED lines=99> */
.L_x_34947:
[----:B------:R-:W-:Y:S05]  /*3180*/  BSYNC B0 ;  /* 0x0000000000007941 */ /* 0x000fea0003800000 */
.L_x_34946:
        /* <DEDUP_REMOVED lines=35> */
.L_x_34949:
[----:B------:R-:W-:Y:S05]  /*33c0*/  BSYNC B0 ;  /* 0x0000000000007941 */ /* 0x000fea0003800000 */
.L_x_34948:
        /* <DEDUP_REMOVED lines=35> */
.L_x_34951:
[----:B------:R-:W-:Y:S05]  /*3600*/  BSYNC B0 ;  /* 0x0000000000007941 */ /* 0x000fea0003800000 */
.L_x_34950:
        /* <DEDUP_REMOVED lines=35> */
.L_x_34953:
[----:B------:R-:W-:Y:S05]  /*3840*/  BSYNC B0 ;  /* 0x0000000000007941 */ /* 0x000fea0003800000 */
.L_x_34952:
        /* <DEDUP_REMOVED lines=35> */
.L_x_34955:
[----:B------:R-:W-:Y:S05]  /*3a80*/  BSYNC B0 ;  /* 0x0000000000007941 */ /* 0x000fea0003800000 */
.L_x_34954:
        /* <DEDUP_REMOVED lines=35> */
.L_x_34957:
[----:B------:R-:W-:Y:S05]  /*3cc0*/  BSYNC B0 ;  /* 0x0000000000007941 */ /* 0x000fea0003800000 */
.L_x_34956:
        /* <DEDUP_REMOVED lines=29> */
[----:B------:R-:W-:-:S02]  /*3ea0*/  FFMA.FTZ R188, R109, R188, R101 ;  /* 0x000000bc6dbc7223 */ /* 0x000fc40000010065 */
[----:B------:R-:W-:Y:S01]  /*3eb0*/  IMAD.WIDE.U32 R184, R183, R186, c[0x0][0x208] ;  /* 0x00008200b7b87625 */ /* 0x000fe200078e00ba */
[----:B------:R-:W-:Y:S02]  /*3ec0*/  F2FP.PACK_AB R194, R196, R191 ;  /* 0x000000bfc4c2723e */ /* 0x000fe400000000ff */
[----:B------:R-:W-:-:S05]  /*3ed0*/  F2FP.PACK_AB R192, R188, R187 ;  /* 0x000000bbbcc0723e */ /* 0x000fca00000000ff */
[----:B------:R0:W-:Y:S02]  /*3ee0*/  STG.E.128 [R184.64], R192 ;  /* 0x000000c0b8007986 */ /* 0x0001e4000c101d04 */
.L_x_34959:
[----:B------:R-:W-:Y:S05]  /*3ef0*/  BSYNC B0 ;  /* 0x0000000000007941 */ /* 0x000fea0003800000 */
.L_x_34958:
[----:B------:R-:W-:Y:S02]  /*3f00*/  LOP3.LUT P1, RZ, R181, 0xff, RZ, 0xc0, !PT ;  /* 0x000000ffb5ff7812 */ /* 0x000fe4000782c0ff */
[----:B------:R-:W-:Y:S02]  /*3f10*/  IADD3 R180, R180, c[0x0][0x160], RZ ;  /* 0x00005800b4b47a10 */ /* 0x000fe40007ffe0ff */
[----:B------:R-:W-:Y:S02]  /*3f20*/  SEL R181, RZ, 0x1, P1 ;  /* 0x00000001ffb57807 */ /* 0x000fe40000800000 */
[----:B------:R-:W-:-:S13]  /*3f30*/  ISETP.GE.AND P1, PT, R180, c[0x0][0x164], PT ;  /* 0x00005900b4007a0c */ /* 0x000fda0003f26270 */
[----:B01---5:R-:W-:Y:S01]  /*3f40*/  @P1 CALL.REL.NOINC `(.L_x_34960) ;  /* 0x0000001000001944 */ /* 0x023fe20003c00000 */
[----:B------:R-:W-:Y:S05]  /*3f50*/  BRA `(.L_x_34961) ;  /* 0xffffcb6000007947 */ /* 0x000fea000383ffff */
.L_x_34960:
[----:B------:R-:W-:Y:S05]  /*3f60*/  EXIT ;  /* 0x000000000000794d */ /* 0x000fea0003800000 */
.L_x_34944:
[----:B------:R-:W-:Y:S01]  /*3f70*/  HFMA2.MMA R192, -RZ, RZ, 0, 5.9604644775390625e-08 ;  /* 0x00000001ffc07435 */ /* 0x000fe200000001ff */
[----:B------:R-:W-:Y:S02]  /*3f80*/  MOV R187, 0x1f ;  /* 0x0000001f00bb7802 */ /* 0x000fe40000000f00 */
[----:B------:R-:W-:Y:S02]  /*3f90*/  MOV R190, 0xffffffff ;  /* 0xffffffff00be7802 */ /* 0x000fe40000000f00 */
[----:B-1----:R-:W-:Y:S02]  /*3fa0*/  MOV R188, 0x3fc0 ;  /* 0x00003fc000bc7802 */ /* 0x002fe40000000f00 */
[----:B0----5:R-:W-:Y:S05]  /*3fb0*/  CALL.REL.NOINC `($__internal_112_$__cuda_sm70_shflsync_bfly_p) ;  /* 0x00000ac000007944 */ /* 0x021fea0003c00000 */
[----:B-1----:R-:W-:Y:S01]  /*3fc0*/  MOV R186, R192 ;  /* 0x000000c000ba7202 */ /* 0x002fe20000000f00 */
[----:B0-----:R-:W-:Y:S05]  /*3fd0*/  BRA `(.L_x_34962) ;  /* 0xffffe32000007947 */ /* 0x001fea000383ffff */
.L_x_34945:
[----:B------:R-:W-:Y:S01]  /*3fe0*/  HFMA2.MMA R192, -RZ, RZ, 0, 1.1920928955078125e-07 ;  /* 0x00000002ffc07435 */ /* 0x000fe200000001ff */
[----:B--2---:R-:W-:Y:S02]  /*3ff0*/  MOV R185, R191 ;  /* 0x000000bf00b97202 */ /* 0x004fe40000000f00 */
[----:B------:R-:W-:Y:S02]  /*4000*/  MOV R187, 0x1f ;  /* 0x0000001f00bb7802 */ /* 0x000fe40000000f00 */
[----:B------:R-:W-:-:S02]  /*4010*/  MOV R190, 0xffffffff ;  /* 0xffffffff00be7802 */ /* 0x000fc40000000f00 */
[----:B-1----:R-:W-:Y:S02]  /*4020*/  MOV R188, 0x4040 ;  /* 0x0000404000bc7802 */ /* 0x002fe40000000f00 */
[----:B0----5:R-:W-:Y:S05]  /*4030*/  CALL.REL.NOINC `($__internal_112_$__cuda_sm70_shflsync_bfly_p) ;  /* 0x00000a4000007944 */ /* 0x021fea0003c00000 */
[----:B01----:R-:W-:Y:S01]  /*4040*/  FADD.FTZ R185, R191, R192 ;  /* 0x000000c0bfb97221 */ /* 0x003fe20000010000 */
[----:B------:R-:W-:Y:S01]  /*4050*/  HFMA2.MMA R192, -RZ, RZ, 0, 2.384185791015625e-07 ;  /* 0x00000004ffc07435 */ /* 0x000fe200000001ff */
[----:B------:R-:W-:Y:S02]  /*4060*/  MOV R187, 0x1f ;  /* 0x0000001f00bb7802 */ /* 0x000fe40000000f00 */
[----:B------:R-:W-:Y:S02]  /*4070*/  MOV R190, 0xffffffff ;  /* 0xffffffff00be7802 */ /* 0x000fe40000000f00 */
[----:B------:R-:W-:Y:S02]  /*4080*/  MOV R188, 0x40a0 ;  /* 0x000040a000bc7802 */ /* 0x000fe40000000f00 */
[----:B------:R-:W-:Y:S05]  /*4090*/  CALL.REL.NOINC `($__internal_112_$__cuda_sm70_shflsync_bfly_p) ;  /* 0x000009e000007944 */ /* 0x000fea0003c00000 */
[----:B01----:R-:W-:Y:S01]  /*40a0*/  FADD.FTZ R185, R185, R192 ;  /* 0x000000c0b9b97221 */ /* 0x003fe20000010000 */
[----:B------:R-:W-:Y:S01]  /*40b0*/  HFMA2.MMA R192, -RZ, RZ, 0, 4.76837158203125e-07 ;  /* 0x00000008ffc07435 */ /* 0x000fe200000001ff */
[----:B------:R-:W-:Y:S02]  /*40c0*/  MOV R187, 0x1f ;  /* 0x0000001f00bb7802 */ /* 0x000fe40000000f00 */
[----:B------:R-:W-:-:S02]  /*40d0*/  MOV R190, 0xffffffff ;  /* 0xffffffff00be7802 */ /* 0x000fc40000000f00 */
[----:B------:R-:W-:Y:S02]  /*40e0*/  MOV R188, 0x4100 ;  /* 0x0000410000bc7802 */ /* 0x000fe40000000f00 */
[----:B------:R-:W-:Y:S05]  /*40f0*/  CALL.REL.NOINC `($__internal_112_$__cuda_sm70_shflsync_bfly_p) ;  /* 0x0000098000007944 */ /* 0x000fea0003c00000 */
[----:B01----:R-:W-:Y:S01]  /*4100*/  FADD.FTZ R185, R185, R192 ;  /* 0x000000c0b9b97221 */ /* 0x003fe20000010000 */
[----:B------:R-:W-:Y:S01]  /*4110*/  HFMA2.MMA R192, -RZ, RZ, 0, 9.5367431640625e-07 ;  /* 0x00000010ffc07435 */ /* 0x000fe200000001ff */
[----:B------:R-:W-:Y:S02]  /*4120*/  MOV R187, 0x1f ;  /* 0x0000001f00bb7802 */ /* 0x000fe40000000f00 */
[----:B------:R-:W-:Y:S02]  /*4130*/  MOV R190, 0xffffffff ;  /* 0xffffffff00be7802 */ /* 0x000fe40000000f00 */
[----:B------:R-:W-:Y:S02]  /*4140*/  MOV R188, 0x4160 ;  /* 0x0000416000bc7802 */ /* 0x000fe40000000f00 */
[----:B------:R-:W-:Y:S05]  /*4150*/  CALL.REL.NOINC `($__internal_112_$__cuda_sm70_shflsync_bfly_p) ;  /* 0x0000092000007944 */ /* 0x000fea0003c00000 */
        /* <DEDUP_REMOVED lines=119> */
[----:B------:R-:W-:Y:S05]  /*48d0*/  CALL.REL.NOINC `($__internal_112_$__cuda_sm70_shflsync_bfly_p) ;  /* 0x000001a000007944 */ /* 0x000fea0003c00000 */
[----:B01----:R-:W-:Y:S01]  /*48e0*/  FADD.FTZ R185, R185, R192 ;  /* 0x000000c0b9b97221 */ /* 0x003fe20000010000 */
[----:B------:R-:W-:Y:S01]  /*48f0*/  HFMA2.MMA R192, -RZ, RZ, 0, 1.1920928955078125e-07 ;  /* 0x00000002ffc07435 */ /* 0x000fe200000001ff */
[----:B------:R-:W-:Y:S02]  /*4900*/  MOV R187, 0x1f ;  /* 0x0000001f00bb7802 */ /* 0x000fe40000000f00 */
[----:B------:R-:W-:Y:S02]  /*4910*/  MOV R190, 0xffffffff ;  /* 0xffffffff00be7802 */ /* 0x000fe40000000f00 */
[----:B------:R-:W-:Y:S02]  /*4920*/  MOV R188, 0x4940 ;  /* 0x0000494000bc7802 */ /* 0x000fe40000000f00 */
[----:B------:R-:W-:Y:S05]  /*4930*/  CALL.REL.NOINC `($__internal_112_$__cuda_sm70_shflsync_bfly_p) ;  /* 0x0000014000007944 */ /* 0x000fea0003c00000 */
[----:B01----:R-:W-:Y:S01]  /*4940*/  FADD.FTZ R185, R185, R192 ;  /* 0x000000c0b9b97221 */ /* 0x003fe20000010000 */
[----:B------:R-:W-:Y:S01]  /*4950*/  HFMA2.MMA R192, -RZ, RZ, 0, 2.384185791015625e-07 ;  /* 0x00000004ffc07435 */ /* 0x000fe200000001ff */
[----:B------:R-:W-:-:S02]  /*4960*/  MOV R187, 0x1f ;  /* 0x0000001f00bb7802 */ /* 0x000fc40000000f00 */
[----:B------:R-:W-:Y:S02]  /*4970*/  MOV R190, 0xffffffff ;  /* 0xffffffff00be7802 */ /* 0x000fe40000000f00 */
[----:B------:R-:W-:Y:S02]  /*4980*/  MOV R188, 0x49a0 ;  /* 0x000049a000bc7802 */ /* 0x000fe40000000f00 */
[----:B------:R-:W-:Y:S05]  /*4990*/  CALL.REL.NOINC `($__internal_112_$__cuda_sm70_shflsync_bfly_p) ;  /* 0x000000e000007944 */ /* 0x000fea0003c00000 */
[----:B01----:R-:W-:Y:S01]  /*49a0*/  FADD.FTZ R185, R185, R192 ;  /* 0x000000c0b9b97221 */ /* 0x003fe20000010000 */
[----:B------:R-:W-:Y:S01]  /*49b0*/  HFMA2.MMA R192, -RZ, RZ, 0, 4.76837158203125e-07 ;  /* 0x00000008ffc07435 */ /* 0x000fe200000001ff */
[----:B------:R-:W-:Y:S02]  /*49c0*/  MOV R187, 0x1f ;  /* 0x0000001f00bb7802 */ /* 0x000fe40000000f00 */
[----:B------:R-:W-:Y:S02]  /*49d0*/  MOV R190, 0xffffffff ;  /* 0xffffffff00be7802 */ /* 0x000fe40000000f00 */
[----:B------:R-:W-:Y:S02]  /*49e0*/  MOV R188, 0x4a00 ;  /* 0x00004a0000bc7802 */ /* 0x000fe40000000f00 */
[----:B------:R-:W-:Y:S05]  /*49f0*/  CALL.REL.NOINC `($__internal_112_$__cuda_sm70_shflsync_bfly_p) ;  /* 0x0000008000007944 */ /* 0x000fea0003c00000 */
[----:B-1----:R-:W-:Y:S01]  /*4a00*/  FADD.FTZ R191, R185, R192 ;  /* 0x000000c0b9bf7221 */ /* 0x002fe20000010000 */
[----:B------:R-:W-:Y:S01]  /*4a10*/  HFMA2.MMA R192, -RZ, RZ, 0, 9.5367431640625e-07 ;  /* 0x00000010ffc07435 */ /* 0x000fe200000001ff */
[----:B0-----:R-:W-:-:S02]  /*4a20*/  MOV R187, 0x1f ;  /* 0x0000001f00bb7802 */ /* 0x001fc40000000f00 */
[----:B------:R-:W-:Y:S02]  /*4a30*/  MOV R190, 0xffffffff ;  /* 0xffffffff00be7802 */ /* 0x000fe40000000f00 */
[----:B------:R-:W-:Y:S02]  /*4a40*/  MOV R185, R191 ;  /* 0x000000bf00b97202 */ /* 0x000fe40000000f00 */
[----:B------:R-:W-:Y:S02]  /*4a50*/  MOV R188, 0x4a70 ;  /* 0x00004a7000bc7802 */ /* 0x000fe40000000f00 */
[----:B------:R-:W-:Y:S05]  /*4a60*/  CALL.REL.NOINC `($__internal_112_$__cuda_sm70_shflsync_bfly_p) ;  /* 0x0000001000007944 */ /* 0x000fea0003c00000 */
[----:B01----:R-:W-:Y:S05]  /*4a70*/  BRA `(.L_x_34963) ;  /* 0xffffe0d000007947 */ /* 0x003fea000383ffff */
        .weak           $__internal_112_$__cuda_sm70_shflsync_bfly_p
        .type           $__internal_112_$__cuda_sm70_shflsync_bfly_p,@function
        .size           $__internal_112_$__cuda_sm70_shflsync_bfly_p,(.L_x_44952 - $__internal_112_$__cuda_sm70_shflsync_bfly_p)
$__internal_112_$__cuda_sm70_shflsync_bfly_p:
[----:B------:R-:W-:Y:S01]  /*4a80*/  HFMA2.MMA R189, -RZ, RZ, 0, 0 ;  /* 0x00000000ffbd7435 */ /* 0x000fe200000001ff */
[----:B------:R-:W-:Y:S04]  /*4a90*/  WARPSYNC R190 ;  /* 0x000000be00007348 */ /* 0x000fe80003800000 */
[----:B------:R0:W1:Y:S01]  /*4aa0*/  SHFL.BFLY PT, R192, R185, R192, R187 ;  /* 0x0c0000c0b9c07389 */ /* 0x00006200000e00bb */
[----:B------:R-:W-:Y:S05]  /*4ab0*/  RET.REL.NODEC R188 `(_ZN10layer_norm13ln_fwd_kernelINS_13Kernel_traitsIf6__halffS2_fjLj7168ELj1ELj1ELj4ELj16ENS_18Kernel_traits_baseILj7168EfS2_fS2_fjLj128EEEEELb0ELb0ELb0ELb0EEEvNS_9FwdParamsE) ;  /* 0xffffb540bc007950 */ /* 0x000fea0003c3ffff */
.L_x_34964:
        /* <DEDUP_REMOVED lines=12> */
.L_x_44952:


//--------------------- .text._ZN10layer_norm13ln_fwd_kernelINS_13Kernel_traitsIf6__halffS2_fjLj7168ELj1ELj1ELj4ELj16ENS_18Kernel_traits_baseILj7168EfS2_fS2_fjLj128EEEEELb0ELb0ELb0ELb1EEEvNS_9FwdParamsE --------------------------
	.section	.text._ZN10layer_norm13ln_fwd_kernelINS_13Kernel_traitsIf6__halffS2_fjLj7168ELj1ELj1ELj4ELj16ENS_18Kernel_traits_baseILj7168EfS2_fS2_fjLj128EEEEELb0ELb0ELb0ELb1EEEvNS_9FwdParamsE,"ax",@progbits
	.sectioninfo	@"SHI_REGISTERS=219"
	.align	128
        .global         _ZN10layer_norm13ln_fwd_kernelINS_13Kernel_traitsIf6__halffS2_fjLj7168ELj1ELj1ELj4ELj16ENS_18Kernel_traits_baseILj7168EfS2_fS2_fjLj128EEEEELb0ELb0ELb0ELb1EEEvNS_9FwdParamsE
        .type           _ZN10layer_norm13ln_fwd_kernelINS_13Kernel_traitsIf6__halffS2_fjLj7168ELj1ELj1ELj4ELj16ENS_18Kernel_traits_baseILj7168EfS2_fS2_fjLj128EEEEELb0ELb0ELb0ELb1EEEvNS_9FwdParamsE,@function
        .size           _ZN10layer_norm13ln_fwd_kernelINS_13Kernel_traitsIf6__halffS2_fjLj7168ELj1ELj1ELj4ELj16ENS_18Kernel_traits_baseILj7168EfS2_fS2_fjLj128EEEEELb0ELb0ELb0ELb1EEEvNS_9FwdParamsE,(.L_x_44953 - _ZN10layer_norm13ln_fwd_kernelINS_13Kernel_traitsIf6__halffS2_fjLj7168ELj1ELj1ELj4ELj16ENS_18Kernel_traits_baseILj7168EfS2_fS2_fjLj128EEEEELb0ELb0ELb0ELb1EEEvNS_9FwdParamsE)
        .other          _ZN10layer_norm13ln_fwd_kernelINS_13Kernel_traitsIf6__halffS2_fjLj7168ELj1ELj1ELj4ELj16ENS_18Kernel_traits_baseILj7168EfS2_fS2_fjLj128EEEEELb0ELb0ELb0ELb1EEEvNS_9FwdParamsE,@"STO_CUDA_ENTRY STV_DEFAULT"
_ZN10layer_norm13ln_fwd_kernelINS_13Kernel_traitsIf6__halffS2_fjLj7168ELj1ELj1ELj4ELj16ENS_18Kernel_traits_baseILj7168EfS2_fS2_fjLj128EEEEELb0ELb0ELb0ELb1EEEvNS_9FwdParamsE:
.text._ZN10layer_norm13ln_fwd_kernelINS_13Kernel_traitsIf6__halffS2_fjLj7168ELj1ELj1ELj4ELj16ENS_18Kernel_traits_baseILj7168EfS2_fS2_fjLj128EEEEELb0ELb0ELb0ELb1EEEvNS_9FwdParamsE:
        /* <DEDUP_REMOVED lines=74> */
.L_x_34968:
        /* <DEDUP_REMOVED lines=21> */
[C---:B------:R-:W-:Y:S01]  /*05f0*/  IADD3 R184, R185.reuse, 0x80, RZ ;  /* 0x00000080b9b87810 */ /* 0x040fe20007ffe0ff */
[----:B--2---:R-:W-:Y:S01]  /*0600*/  @P1 HADD2.F32 R175, -RZ, R124.H0_H0 ;  /* 0x2000007cffaf1230 */ /* 0x004fe20000004100 */
[----:B------:R-:W-:Y:S01]  /*0610*/  ISETP.NE.AND.EX P1, PT, RZ, c[0x0][0x184], PT, P2 ;  /* 0x00006100ff007a0c */ /* 0x000fe20003f25320 */
[----:B------:R-:W-:Y:S01]  /*0620*/  IMAD.WIDE.U32 R124, R185, R187, c[0x0][0x188] ;  /* 0x00006200b97c7625 */ /* 0x000fe200078e00bb */
[----:B---3--:R-:W-:-:S02]  /*0630*/  HADD2.F32 R160, -RZ, R132.H0_H0 ;  /* 0x20000084ffa07230 */ /* 0x008fc40000004100 */
[----:B------:R-:W-:Y:S02]  /*0640*/  HADD2.F32 R130, -RZ, R132.H1_H1 ;  /* 0x30000084ff827230 */ /* 0x000fe40000004100 */
[--C-:B------:R-:W-:Y:S01]  /*0650*/  HADD2.F32 R162, -RZ, R133.reuse.H0_H0 ;  /* 0x20000085ffa27230 */ /* 0x100fe20000004100 */
[-C--:B------:R-:W-:Y:S01]  /*0660*/  FMUL.FTZ R160, R160, R175.reuse ;  /* 0x000000afa0a07220 */ /* 0x080fe20000410000 */
[----:B------:R-:W-:Y:S01]  /*0670*/  HADD2.F32 R126, -RZ, R133.H1_H1 ;  /* 0x30000085ff7e7230 */ /* 0x000fe20000004100 */
[-C--:B------:R-:W-:Y:S01]  /*0680*/  FMUL.FTZ R161, R130, R175.reuse ;  /* 0x000000af82a17220 */ /* 0x080fe20000410000 */
[--C-:B------:R-:W-:Y:S01]  /*0690*/  HADD2.F32 R156, -RZ, R134.reuse.H0_H0 ;  /* 0x20000086ff9c7230 */ /* 0x100fe20000004100 */
[-C--:B------:R-:W-:Y:S01]  /*06a0*/  FMUL.FTZ R162, R162, R175.reuse ;  /* 0x000000afa2a27220 */ /* 0x080fe20000410000 */
[----:B------:R-:W-:Y:S01]  /*06b0*/  HADD2.F32 R132, -RZ, R134.H1_H1 ;  /* 0x30000086ff847230 */ /* 0x000fe20000004100 */
[-C--:B------:R-:W-:Y:S01]  /*06c0*/  FMUL.FTZ R163, R126, R175.reuse ;  /* 0x000000af7ea37220 */ /* 0x080fe20000410000 */
[--C-:B------:R-:W-:Y:S01]  /*06d0*/  HADD2.F32 R158, -RZ, R135.reuse.H0_H0 ;  /* 0x20000087ff9e7230 */ /* 0x100fe20000004100 */
[-C--:B------:R-:W-:Y:S01]  /*06e0*/  FMUL.FTZ R156, R156, R175.reuse ;  /* 0x000000af9c9c7220 */ /* 0x080fe20000410000 */
[----:B-1----:R-:W-:Y:S01]  /*06f0*/  HADD2.F32 R128, -RZ, R135.H1_H1 ;  /* 0x30000087ff807230 */ /* 0x002fe20000004100 */
        /* <DEDUP_REMOVED lines=27> */
[----:B0-----:R-:W-:-:S04]  /*08b0*/  IMAD.WIDE.U32 R124, R187, R184, c[0x0][0x188] ;  /* 0x00006200bb7c7625 */ /* 0x001fc800078e00b8 */
[----:B-1----:R-:W-:Y:S01]  /*08c0*/  @P0 IMAD.WIDE.U32 R128, R187, R180, c[0x0][0x180] ;  /* 0x00006000bb800625 */ /* 0x002fe200078e00b4 */
[--C-:B--2---:R-:W-:Y:S02]  /*08d0*/  HADD2.F32 R152, -RZ, R132.reuse.H0_H0 ;  /* 0x20000084ff987230 */ /* 0x104fe40000004100 */
[----:B------:R-:W-:Y:S02]  /*08e0*/  HADD2.F32 R126, -RZ, R132.H1_H1 ;  /* 0x30000084ff7e7230 */ /* 0x000fe40000004100 */
[--C-:B------:R-:W-:Y:S02]  /*08f0*/  HADD2.F32 R148, -RZ, R134.reuse.H0_H0 ;  /* 0x20000086ff947230 */ /* 0x100fe40000004100 */
[----:B------:R-:W-:Y:S02]  /*0900*/  HADD2.F32 R132, -RZ, R134.H1_H1 ;  /* 0x30000086ff847230 */ /* 0x000fe40000004100 */
        /* <DEDUP_REMOVED lines=105> */
[----:B------:R-:W0:Y:S01]  /*0fa0*/  LDG.E.128 R168, [R126.64] ;  /* 0x000000047ea87981 */ /* 0x000e22000c1e1d00 */
        /* <DEDUP_REMOVED lines=13> */
[----:B------:R-:W-:Y:S02]  /*1080*/  HADD2.F32 R166, -RZ, R170.H0_H0 ;  /* 0x200000aaffa67230 */ /* 0x000fe40000004100 */
[----:B------:R-:W-:-:S02]  /*1090*/  HADD2.F32 R130, -RZ, R169.H0_H0 ;  /* 0x200000a9ff827230 */ /* 0x000fc40000004100 */
[----:B------:R-:W-:Y:S02]  /*10a0*/  HADD2.F32 R164, -RZ, R169.H1_H1 ;  /* 0x300000a9ffa47230 */ /* 0x000fe40000004100 */
[----:B------:R-:W-:Y:S02]  /*10b0*/  HADD2.F32 R170, -RZ, R170.H1_H1 ;  /* 0x300000aaffaa7230 */ /* 0x000fe40000004100 */
[--C-:B------:R-:W-:Y:S02]  /*10c0*/  HADD2.F32 R172, -RZ, R171.reuse.H0_H0 ;  /* 0x200000abffac7230 */ /* 0x100fe40000004100 */
[----:B------:R-:W-:Y:S01]  /*10d0*/  HADD2.F32 R174, -RZ, R171.H1_H1 ;  /* 0x300000abffae7230 */ /* 0x000fe20000004100 */
[-C--:B-1----:R-:W-:Y:S02]  /*10e0*/  FMUL.FTZ R128, R124, R175.reuse ;  /* 0x000000af7c807220 */ /* 0x082fe40000410000 */
[-C--:B------:R-:W-:Y:S02]  /*10f0*/  FMUL.FTZ R129, R126, R175.reuse ;  /* 0x000000af7e817220 */ /* 0x080fe40000410000 */
[----:B------:R-:W-:-:S02]  /*1100*/  FMUL.FTZ R130, R130, R175 ;  /* 0x000000af82827220 */ /* 0x000fc40000410000 */
[-C--:B------:R-:W-:Y:S02]  /*1110*/  FMUL.FTZ R131, R164, R175.reuse ;  /* 0x000000afa4837220 */ /* 0x080fe40000410000 */
[-C--:B------:R-:W-:Y:S02]  /*1120*/  FMUL.FTZ R124, R166, R175.reuse ;  /* 0x000000afa67c7220 */ /* 0x080fe40000410000 */
[-C--:B------:R-:W-:Y:S02]  /*1130*/  FMUL.FTZ R125, R170, R175.reuse ;  /* 0x000000afaa7d7220 */ /* 0x080fe40000410000 */
[-C--:B------:R-:W-:Y:S02]  /*1140*/  FMUL.FTZ R126, R172, R175.reuse ;  /* 0x000000afac7e7220 */ /* 0x080fe40000410000 */
        /* <DEDUP_REMOVED lines=27> */
[----:B0-----:R-:W-:Y:S02]  /*1300*/  HADD2.F32 R168, -RZ, R164.H0_H0 ;  /* 0x200000a4ffa87230 */ /* 0x001fe40000004100 */
[----:B------:R-:W-:Y:S02]  /*1310*/  HADD2.F32 R176, -RZ, R166.H0_H0 ;  /* 0x200000a6ffb07230 */ /* 0x000fe40000004100 */
[----:B------:R-:W-:Y:S02]  /*1320*/  HADD2.F32 R164, -RZ, R164.H1_H1 ;  /* 0x300000a4ffa47230 */ /* 0x000fe40000004100 */
        /* <DEDUP_REMOVED lines=8> */
[-C--:B-1----:R-:W-:Y:S02]  /*13b0*/  FMUL.FTZ R170, R172, R175.reuse ;  /* 0x000000afacaa7220 */ /* 0x082fe40000410000 */
        /* <DEDUP_REMOVED lines=69> */
[----:B------:R-:W-:-:S04]  /*1810*/  FADD.FTZ R176, R168, R173 ;  /* 0x000000ada8b07221 */ /* 0x000fc80000010000 */
[----:B------:R-:W-:Y:S02]  /*1820*/  FADD.FTZ R173, R169, R176 ;  /* 0x000000b0a9ad7221 */ /* 0x000fe40000010000 */
[----:B------:R-:W-:Y:S02]  /*1830*/  FMUL.FTZ R176, R172, R175 ;  /* 0x000000afacb07220 */ /* 0x000fe40000410000 */
[----:B------:R-:W-:Y:S01]  /*1840*/  FADD.FTZ R172, R170, R173 ;  /* 0x000000adaaac7221 */ /* 0x000fe20000010000 */
[----:B------:R-:W-:-:S03]  /*1850*/  HADD2.F32 R196, -RZ, R177.H0_H0 ;  /* 0x200000b1ffc47230 */ /* 0x000fc60000004100 */
[----:B------:R-:W-:Y:S01]  /*1860*/  FADD.FTZ R197, R171, R172 ;  /* 0x000000acabc57221 */ /* 0x000fe20000010000 */
[--C-:B------:R-:W-:Y:S02]  /*1870*/  HADD2.F32 R200, -RZ, R178.reuse.H0_H0 ;  /* 0x200000b2ffc87230 */ /* 0x100fe40000004100 */
[----:B------:R-:W-:Y:S01]  /*1880*/  HADD2.F32 R202, -RZ, R178.H1_H1 ;  /* 0x300000b2ffca7230 */ /* 0x000fe20000004100 */
[----:B------:R-:W-:Y:S02]  /*1890*/  FMUL.FTZ R178, R196, R175 ;  /* 0x000000afc4b27220 */ /* 0x000fe40000410000 */
[----:B------:R-:W-:Y:S01]  /*18a0*/  FADD.FTZ R196, R164, R197 ;  /* 0x000000c5a4c47221 */ /* 0x000fe20000010000 */
[----:B---3--:R-:W-:Y:S01]  /*18b0*/  @P0 MOV R192, R8 ;  /* 0x0000000800c00202 */ /* 0x008fe20000000f00 */
[----:B------:R-:W-:Y:S02]  /*18c0*/  HADD2.F32 R198, -RZ, R177.H1_H1 ;  /* 0x300000b1ffc67230 */ /* 0x000fe40000004100 */
[----:B------:R-:W-:Y:S01]  /*18d0*/  FADD.FTZ R197, R165, R196 ;  /* 0x000000c4a5c57221 */ /* 0x000fe20000010000 */
[----:B------:R-:W-:Y:S01]  /*18e0*/  @P0 MOV R193, R9 ;  /* 0x0000000900c10202 */ /* 0x000fe20000000f00 */
[----:B------:R-:W-:-:S02]  /*18f0*/  FMUL.FTZ R177, R174, R175 ;  /* 0x000000afaeb17220 */ /* 0x000fc40000410000 */
[----:B------:R-:W-:Y:S02]  /*1900*/  @P1 FADD.FTZ R176, R176, R192 ;  /* 0x000000c0b0b01221 */ /* 0x000fe40000010000 */
[----:B------:R-:W-:Y:S01]  /*1910*/  FADD.FTZ R192, R166, R197 ;  /* 0x000000c5a6c07221 */ /* 0x000fe20000010000 */
[----:B----4-:R-:W-:Y:S01]  /*1920*/  @P0 MOV R188, R4 ;  /* 0x0000000400bc0202 */ /* 0x010fe20000000f00 */
[--C-:B------:R-:W-:Y:S01]  /*1930*/  HADD2.F32 R204, -RZ, R179.reuse.H0_H0 ;  /* 0x200000b3ffcc7230 */ /* 0x100fe20000004100 */
[----:B------:R-:W-:Y:S01]  /*1940*/  FMUL.FTZ R172, R200, R175 ;  /* 0x000000afc8ac7220 */ /* 0x000fe20000410000 */
[----:B------:R-:W-:Y:S01]  /*1950*/  HADD2.F32 R206, -RZ, R179.H1_H1 ;  /* 0x300000b3ffce7230 */ /* 0x000fe20000004100 */
[----:B------:R-:W-:Y:S02]  /*1960*/  @P1 FADD.FTZ R177, R177, R193 ;  /* 0x000000c1b1b11221 */ /* 0x000fe40000010000 */
        /* <DEDUP_REMOVED lines=34> */
.L_x_34969:
        /* <DEDUP_REMOVED lines=132> */
.L_x_34970:
        /* <DEDUP_REMOVED lines=95> */
[----:B------:R-:W-:Y:S01]  /*29c0*/  F2FP.PACK_AB R124, R131, R124 ;  /* 0x0000007c837c723e */ /* 0x000fe200000000ff */
        /* <DEDUP_REMOVED lines=38> */
[----:B------:R-:W-:Y:S01]  /*2c30*/  F2FP.PACK_AB R130, R148, R155 ;  /* 0x0000009b9482723e */ /* 0x000fe200000000ff */
[----:B------:R-:W-:Y:S01]  /*2c40*/  FADD.FTZ R136, R136, -R187 ;  /* 0x800000bb88887221 */ /* 0x000fe20000010000 */
[----:B------:R-:W-:Y:S01]  /*2c50*/  F2FP.PACK_AB R128, R149, R128 ;  /* 0x000000809580723e */ /* 0x000fe200000000ff */
[----:B------:R-:W-:-:S02]  /*2c60*/  FFMA.FTZ R212, R75, R212, R19 ;  /* 0x000000d44bd47223 */ /* 0x000fc40000010013 */
[----:B------:R-:W-:Y:S02]  /*2c70*/  FFMA.FTZ R165, R73, R210, R17 ;  /* 0x000000d249a57223 */ /* 0x000fe40000010011 */
[----:B------:R-:W-:Y:S01]  /*2c80*/  FFMA.FTZ R208, R71, R208, R15 ;  /* 0x000000d047d07223 */ /* 0x000fe2000001000f */
[----:B------:R-:W-:Y:S01]  /*2c90*/  F2FP.PACK_AB R127, R212, R127 ;  /* 0x0000007fd47f723e */ /* 0x000fe200000000ff */
[----:B------:R-:W-:Y:S01]  /*2ca0*/  FMUL.FTZ R147, R189, R140 ;  /* 0x0000008cbd937220 */ /* 0x000fe20000410000 */
[----:B------:R-:W-:Y:S01]  /*2cb0*/  F2FP.PACK_AB R126, R165, R126 ;  /* 0x0000007ea57e723e */ /* 0x000fe200000000ff */
[----:B------:R-:W-:Y:S01]  /*2cc0*/  FADD.FTZ R137, R137, -R187 ;  /* 0x800000bb89897221 */ /* 0x000fe20000010000 */
[----:B------:R-:W-:Y:S01]  /*2cd0*/  F2FP.PACK_AB R125, R208, R125 ;  /* 0x0000007dd07d723e */ /* 0x000fe200000000ff */
[----:B------:R-:W-:Y:S02]  /*2ce0*/  FFMA.FTZ R150, R83, R150, R27 ;  /* 0x0000009653967223 */ /* 0x000fe4000001001b */
[----:B------:R-:W-:-:S02]  /*2cf0*/  FFMA.FTZ R152, R79, R152, R23 ;  /* 0x000000984f987223 */ /* 0x000fc40000010017 */
[C---:B------:R-:W-:Y:S01]  /*2d00*/  FMUL.FTZ R140, R189.reuse, R141 ;  /* 0x0000008dbd8c7220 */ /* 0x040fe20000410000 */
[----:B------:R-:W-:Y:S01]  /*2d10*/  F2FP.PACK_AB R131, R150, R131 ;  /* 0x000000839683723e */ /* 0x000fe200000000ff */
[--C-:B------:R-:W-:Y:S01]  /*2d20*/  FADD.FTZ R138, R138, -R187.reuse ;  /* 0x800000bb8a8a7221 */ /* 0x100fe20000010000 */
[----:B------:R-:W-:Y:S01]  /*2d30*/  F2FP.PACK_AB R129, R152, R129 ;  /* 0x000000819881723e */ /* 0x000fe200000000ff */
        /* <DEDUP_REMOVED lines=24> */
[----:B------:R-:W-:Y:S01]  /*2ec0*/  F2FP.PACK_AB R127, R142, R141 ;  /* 0x0000008d8e7f723e */ /* 0x000fe200000000ff */
[----:B------:R-:W-:-:S02]  /*2ed0*/  FADD.FTZ R192, R167, -R187 ;  /* 0x800000bba7c07221 */ /* 0x000fc40000010000 */
[C---:B------:R-:W-:Y:S01]  /*2ee0*/  FMUL.FTZ R167, R189.reuse, R164 ;  /* 0x000000a4bda77220 */ /* 0x040fe20000410000 */
[----:B------:R-:W-:Y:S01]  /*2ef0*/  F2FP.PACK_AB R129, R138, R129 ;  /* 0x000000818a81723e */ /* 0x000fe200000000ff */
[----:B------:R-:W-:Y:S02]  /*2f00*/  FMUL.FTZ R190, R189, R190 ;  /* 0x000000bebdbe7220 */ /* 0x000fe40000410000 */
[----:B------:R-:W-:Y:S02]  /*2f10*/  FFMA.FTZ R133, R98, R133, R42 ;  /* 0x0000008562857223 */ /* 0x000fe4000001002a */
[----:B------:R-:W-:Y:S02]  /*2f20*/  FFMA.FTZ R134, R99, R134, R43 ;  /* 0x0000008663867223 */ /* 0x000fe4000001002b */
[--C-:B------:R-:W-:Y:S02]  /*2f30*/  FADD.FTZ R168, R168, -R187.reuse ;  /* 0x800000bba8a87221 */ /* 0x100fe40000010000 */
[----:B------:R-:W-:Y:S01]  /*2f40*/  FADD.FTZ R169, R169, -R187 ;  /* 0x800000bba9a97221 */ /* 0x000fe20000010000 */
[----:B------:R-:W-:Y:S01]  /*2f50*/  F2FP.PACK_AB R131, R134, R133 ;  /* 0x000000858683723e */ /* 0x000fe200000000ff */
        /* <DEDUP_REMOVED lines=9> */
[----:B------:R-:W-:Y:S01]  /*2ff0*/  F2FP.PACK_AB R138, R141, R138 ;  /* 0x0000008a8d8a723e */ /* 0x000fe200000000ff */
        /* <DEDUP_REMOVED lines=86> */
.L_x_34967:
[----:B------:R-:W-:Y:S05]  /*3560*/  EXIT ;  /* 0x000000000000794d */ /* 0x000fea0003800000 */
.L_x_34965:
[----:B0-----:R-:W-:Y:S01]  /*3570*/  HFMA2.MMA R189, -RZ, RZ, 0, 1.847743988037109375e-06 ;  /* 0x0000001fffbd7435 */ /* 0x001fe200000001ff */
[----:B------:R-:W-:-:S02]  /*3580*/  MOV R193, 0x1 ;  /* 0x0000000100c17802 */ /* 0x000fc40000000f00 */
[----:B------:R-:W-:Y:S02]  /*3590*/  MOV R192, 0xffffffff ;  /* 0xffffffff00c07802 */ /* 0x000fe40000000f00 */
[----:B------:R-:W-:Y:S02]  /*35a0*/  MOV R190, 0x35c0 ;  /* 0x000035c000be7802 */ /* 0x000fe40000000f00 */
[----:B-----5:R-:W-:Y:S05]  /*35b0*/  CALL.REL.NOINC `($__internal_113_$__cuda_sm70_shflsync_bfly_p) ;  /* 0x00000a9000007944 */ /* 0x020fea0003c00000 */
[----:B-1----:R-:W-:Y:S01]  /*35c0*/  MOV R188, R193 ;  /* 0x000000c100bc7202 */ /* 0x002fe20000000f00 */
[----:B0-----:R-:W-:Y:S05]  /*35d0*/  BRA `(.L_x_34969) ;  /* 0xffffe5b000007947 */ /* 0x001fea000383ffff */
.L_x_34966:
[----:B------:R-:W-:Y:S01]  /*35e0*/  HFMA2.MMA R193, -RZ, RZ, 0, 1.1920928955078125e-07 ;  /* 0x00000002ffc17435 */ /* 0x000fe200000001ff */
[----:B------:R-:W-:Y:S02]  /*35f0*/  MOV R189, 0x1f ;  /* 0x0000001f00bd7802 */ /* 0x000fe40000000f00 */
[----:B------:R-:W-:Y:S02]  /*3600*/  MOV R192, 0xffffffff ;  /* 0xffffffff00c07802 */ /* 0x000fe40000000f00 */
[----:B------:R-:W-:Y:S02]  /*3610*/  MOV R190, 0x3630 ;  /* 0x0000363000be7802 */ /* 0x000fe40000000f00 */
[----:B-----5:R-:W-:Y:S05]  /*3620*/  CALL.REL.NOINC `($__internal_113_$__cuda_sm70_shflsync_bfly_p) ;  /* 0x00000a2000007944 */ /* 0x020fea0003c00000 */
[----:B01----:R-:W-:Y:S01]  /*3630*/  FADD.FTZ R194, R194, R193 ;  /* 0x000000c1c2c27221 */ /* 0x003fe20000010000 */
[----:B------:R-:W-:Y:S01]  /*3640*/  HFMA2.MMA R193, -RZ, RZ, 0, 2.384185791015625e-07 ;  /* 0x00000004ffc17435 */ /* 0x000fe200000001ff */
[----:B------:R-:W-:-:S02]  /*3650*/  MOV R189, 0x1f ;  /* 0x0000001f00bd7802 */ /* 0x000fc40000000f00 */
[----:B------:R-:W-:Y:S02]  /*3660*/  MOV R192, 0xffffffff ;  /* 0xffffffff00c07802 */ /* 0x000fe40000000f00 */
[----:B------:R-:W-:Y:S02]  /*3670*/  MOV R190, 0x3690 ;  /* 0x0000369000be7802 */ /* 0x000fe40000000f00 */
[----:B------:R-:W-:Y:S05]  /*3680*/  CALL.REL.NOINC `($__internal_113_$__cuda_sm70_shflsync_bfly_p) ;  /* 0x000009c000007944 */ /* 0x000fea0003c00000 */
[----:B01----:R-:W-:Y:S01]  /*3690*/  FADD.FTZ R194, R194, R193 ;  /* 0x000000c1c2c27221 */ /* 0x003fe20000010000 */
[----:B------:R-:W-:Y:S01]  /*36a0*/  HFMA2.MMA R193, -RZ, RZ, 0, 4.76837158203125e-07 ;  /* 0x00000008ffc17435 */ /* 0x000fe200000001ff */
[----:B------:R-:W-:Y:S02]  /*36b0*/  MOV R189, 0x1f ;  /* 0x0000001f00bd7802 */ /* 0x000fe40000000f00 */
[----:B------:R-:W-:Y:S02]  /*36c0*/  MOV R192, 0xffffffff ;  /* 0xffffffff00c07802 */ /* 0x000fe40000000f00 */
[----:B------:R-:W-:Y:S02]  /*36d0*/  MOV R190, 0x36f0 ;  /* 0x000036f000be7802 */ /* 0x000fe40000000f00 */
[----:B------:R-:W-:Y:S05]  /*36e0*/  CALL.REL.NOINC `($__internal_113_$__cuda_sm70_shflsync_bfly_p) ;  /* 0x0000096000007944 */ /* 0x000fea0003c00000 */
[----:B01----:R-:W-:Y:S01]  /*36f0*/  FADD.FTZ R194, R194, R193 ;  /* 0x000000c1c2c27221 */ /* 0x003fe20000010000 */
[----:B------:R-:W-:Y:S01]  /*3700*/  HFMA2.MMA R193, -RZ, RZ, 0, 9.5367431640625e-07 ;  /* 0x00000010ffc17435 */ /* 0x000fe200000001ff */
[----:B------:R-:W-:-:S02]  /*3710*/  MOV R189, 0x1f ;  /* 0x0000001f00bd7802 */ /* 0x000fc40000000f00 */
[----:B------:R-:W-:Y:S02]  /*3720*/  MOV R192, 0xffffffff ;  /* 0xffffffff00c07802 */ /* 0x000fe40000000f00 */
[----:B------:R-:W-:Y:S02]  /*3730*/  MOV R190, 0x3750 ;  /* 0x0000375000be7802 */ /* 0x000fe40000000f00 */
[----:B------:R-:W-:Y:S05]  /*3740*/  CALL.REL.NOINC `($__internal_113_$__cuda_sm70_shflsync_bfly_p) ;  /* 0x0000090000007944 */ /* 0x000fea0003c00000 */
        /* <DEDUP_REMOVED lines=118> */
[----:B------:R-:W-:Y:S05]  /*3eb0*/  CALL.REL.NOINC `($__internal_113_$__cuda_sm70_shflsync_bfly_p) ;  /* 0x0000019000007944 */ /* 0x000fea0003c00000 */
[----:B01----:R-:W-:Y:S01]  /*3ec0*/  FADD.FTZ R194, R194, R193 ;  /* 0x000000c1c2c27221 */ /* 0x003fe20000010000 */
[----:B------:R-:W-:Y:S01]  /*3ed0*/  HFMA2.MMA R193, -RZ, RZ, 0, 1.1920928955078125e-07 ;  /* 0x00000002ffc17435 */ /* 0x000fe200000001ff */
[----:B------:R-:W-:Y:S02]  /*3ee0*/  MOV R189, 0x1f ;  /* 0x0000001f00bd7802 */ /* 0x000fe40000000f00 */
[----:B------:R-:W-:Y:S02]  /*3ef0*/  MOV R192, 0xffffffff ;  /* 0xffffffff00c07802 */ /* 0x000fe40000000f00 */
[----:B------:R-:W-:Y:S02]  /*3f00*/  MOV R190, 0x3f20 ;  /* 0x00003f2000be7802 */ /* 0x000fe40000000f00 */
[----:B------:R-:W-:Y:S05]  /*3f10*/  CALL.REL.NOINC `($__internal_113_$__cuda_sm70_shflsync_bfly_p) ;  /* 0x0000013000007944 */ /* 0x000fea0003c00000 */
        /* <DEDUP_REMOVED lines=18> */
[----:B01----:R-:W-:Y:S05]  /*4040*/  BRA `(.L_x_34970) ;  /* 0xffffe38000007947 */ /* 0x003fea000383ffff */
        .weak           $__internal_113_$__cuda_sm70_shflsync_bfly_p
        .type           $__internal_113_$__cuda_sm70_shflsync_bfly_p,@function
        .size           $__internal_113_$__cuda_sm70_shflsync_bfly_p,(.L_x_44953 - $__internal_113_$__cuda_sm70_shflsync_bfly_p)
$__internal_113_$__cuda_sm70_shflsync_bfly_p:
[----:B------:R-:W-:Y:S01]  /*4050*/  HFMA2.MMA R191, -RZ, RZ, 0, 0 ;  /* 0x00000000ffbf7435 */ /* 0x000fe200000001ff */
[----:B------:R-:W-:Y:S04]  /*4060*/  WARPSYNC R192 ;  /* 0x000000c000007348 */ /* 0x000fe80003800000 */
[----:B------:R0:W1:Y:S01]  /*4070*/  SHFL.BFLY PT, R193, R194, R193, R189 ;  /* 0x0c0000c1c2c17389 */ /* 0x00006200000e00bd */
[----:B------:R-:W-:Y:S05]  /*4080*/  RET.REL.NODEC R190 `(_ZN10layer_norm13ln_fwd_kernelINS_13Kernel_traitsIf6__halffS2_fjLj7168ELj1ELj1ELj4ELj16ENS_18Kernel_traits_baseILj7168EfS2_fS2_fjLj128EEEEELb0ELb0ELb0ELb1EEEvNS_9FwdParamsE) ;  /* 0xffffbf70be007950 */ /* 0x000fea0003c3ffff */
.L_x_34971:
        /* <DEDUP_REMOVED lines=15> */
.L_x_44953:


//--------------------- .text._ZN10layer_norm13ln_fwd_kernelINS_13Kernel_traitsIf6__halffS2_fjLj7168ELj1ELj1ELj4ELj16ENS_18Kernel_traits_baseILj7168EfS2_fS2_fjLj128EEEEELb0ELb0ELb1ELb0EEEvNS_9FwdParamsE --------------------------
	.section	.text._ZN10layer_norm13ln_fwd_kernelINS_13Kernel_traitsIf6__halffS2_fjLj7168ELj1ELj1ELj4ELj16ENS_18Kernel_traits_baseILj7168EfS2_fS2_fjLj128EEEEELb0ELb0ELb1ELb0EEEvNS_9FwdParamsE,"ax",@progbits
	.sectioninfo	@"SHI_REGISTERS=208"
	.align	128
        .global         _ZN10layer_norm13ln_fwd_kernelINS_13Kernel_traitsIf6__halffS2_fjLj7168ELj1ELj1ELj4ELj16ENS_18Kernel_traits_baseILj7168EfS2_fS2_fjLj128EEEEELb0ELb0ELb1ELb0EEEvNS_9FwdParamsE
        .type           _ZN10layer_norm13ln_fwd_kernelINS_13Kernel_traitsIf6__halffS2_fjLj7168ELj1ELj1ELj4ELj16ENS_18Kernel_traits_baseILj7168EfS2_fS2_fjLj128EEEEELb0ELb0ELb1ELb0EEEvNS_9FwdParamsE,@function
        .size           _ZN10layer_norm13ln_fwd_kernelINS_13Kernel_traitsIf6__halffS2_fjLj7168ELj1ELj1ELj4ELj16ENS_18Kernel_traits_baseILj7168EfS2_fS2_fjLj128EEEEELb0ELb0ELb1ELb0EEEvNS_9FwdParamsE,(.L_x_44954 - _ZN10layer_norm13ln_fwd_kernelINS_13Kernel_traitsIf6__halffS2_fjLj7168ELj1ELj1ELj4ELj16ENS_18Kernel_traits_baseILj7168EfS2_fS2_fjLj128EEEEELb0ELb0ELb1ELb0EEEvNS_9FwdParamsE)
        .other          _ZN10layer_norm13ln_fwd_kernelINS_13Kernel_traitsIf6__halffS2_fjLj7168ELj1ELj1ELj4ELj16ENS_18Kernel_traits_baseILj7168EfS2_fS2_fjLj128EEEEELb0ELb0ELb1ELb0EEEvNS_9FwdParamsE,@"STO_CUDA_ENTRY STV_DEFAULT"
_ZN10layer_norm13ln_fwd_kernelINS_13Kernel_traitsIf6__halffS2_fjLj7168ELj1ELj1ELj4ELj16ENS_18Kernel_traits_baseILj7168EfS2_fS2_fjLj128EEEEELb0ELb0ELb1ELb0EEEvNS_9FwdParamsE:
.text._ZN10layer_norm13ln_fwd_kernelINS_13Kernel_traitsIf6__halffS2_fjLj7168ELj1ELj1ELj4ELj16ENS_18Kernel_traits_baseILj7168EfS2_fS2_fjLj128EEEEELb0ELb0ELb1ELb0EEEvNS_9FwdParamsE:
        /* <DEDUP_REMOVED lines=35> */
.L_x_34973:
[----:B------:R-:W-:Y:S05]  /*0230*/  BSYNC B0 ;  /* 0x0000000000007941 */ /* 0x000fea0003800000 */
.L_x_34972:
        /* <DEDUP_REMOVED lines=17> */
.L_x_34975:
[----:B------:R-:W-:Y:S05]  /*0350*/  BSYNC B0 ;  /* 0x0000000000007941 */ /* 0x000fea0003800000 */
.L_x_34974:
        /* <DEDUP_REMOVED lines=17> */
.L_x_34977:
[----:B------:R-:W-:Y:S05]  /*0470*/  BSYNC B0 ;  /* 0x0000000000007941 */ /* 0x000fea0003800000 */
.L_x_34976:
        /* <DEDUP_REMOVED lines=17> */
.L_x_34979:
[----:B------:R-:W-:Y:S05]  /*0590*/  BSYNC B0 ;  /* 0x0000000000007941 */ /* 0x000fea0003800000 */
.L_x_34978:
        /* <DEDUP_REMOVED lines=17> */
.L_x_34981:
[----:B------:R-:W-:Y:S05]  /*06b0*/  BSYNC B0 ;  /* 0x0000000000007941 */ /* 0x000fea0003800000 */
.L_x_34980:
        /* <DEDUP_REMOVED lines=19> */
.L_x_34983:
[----:B------:R-:W-:Y:S05]  /*07f0*/  BSYNC B0 ;  /* 0x0000000000007941 */ /* 0x000fea0003800000 */
.L_x_34982:
        /* <DEDUP_REMOVED lines=18> */
.L_x_34985:
[----:B------:R-:W-:Y:S05]  /*0920*/  BSYNC B0 ;  /* 0x0000000000007941 */ /* 0x000fea0003800000 */
.L_x_34984:
        /* <DEDUP_REMOVED lines=25> */
.L_x_35129:
        /* <DEDUP_REMOVED lines=56> */
[----:B-1---5:R-:W-:-:S05]  /*0e40*/  HADD2.F32 R120, -RZ, R192.H0_H0 ;  /* 0x200000c0ff787230 */ /* 0x022fca0000004100 */
[----:B------:R-:W-:-:S04]  /*0e50*/  FMUL.FTZ R120, R120, c[0x0][0x1ec] ;  /* 0x00007b0078787a20 */ /* 0x000fc80000410000 */
[----:B------:R-:W-:Y:S02]  /*0e60*/  @P2 FADD.FTZ R120, R116, R120 ;  /* 0x0000007874782221 */ /* 0x000fe40000010000 */
.L_x_34989:
[----:B-1----:R-:W-:Y:S05]  /*0e70*/  BSYNC B1 ;  /* 0x0000000000017941 */ /* 0x002fea0003800000 */
.L_x_34988:
[----:B------:R-:W-:Y:S01]  /*0e80*/  BSSY B1, `(.L_x_34990) ;  /* 0x0000005000017945 */ /* 0x000fe20003800000 */
[----:B------:R-:W-:Y:S05]  /*0e90*/  @!P3 BRA `(.L_x_34991) ;  /* 0x000000300000b947 */ /* 0x000fea0003800000 */
[----:B-----5:R-:W-:-:S05]  /*0ea0*/  HADD2.F32 R121, -RZ, R192.H1_H1 ;  /* 0x300000c0ff797230 */ /* 0x020fca0000004100 */
[----:B------:R-:W-:-:S04]  /*0eb0*/  FMUL.FTZ R121, R121, c[0x0][0x1ec] ;  /* 0x00007b0079797a20 */ /* 0x000fc80000410000 */
[----:B------:R-:W-:Y:S02]  /*0ec0*/  @P2 FADD.FTZ R121, R117, R121 ;  /* 0x0000007975792221 */ /* 0x000fe40000010000 */
.L_x_34991:
[----:B------:R-:W-:Y:S05]  /*0ed0*/  BSYNC B1 ;  /* 0x0000000000017941 */ /* 0x000fea0003800000 */
.L_x_34990:
[----:B------:R-:W-:Y:S01]  /*0ee0*/  BSSY B1, `(.L_x_34992) ;  /* 0x0000005000017945 */ /* 0x000fe20003800000 */
[----:B------:R-:W-:Y:S05]  /*0ef0*/  @!P3 BRA `(.L_x_34993) ;  /* 0x000000300000b947 */ /* 0x000fea0003800000 */
[----:B-----5:R-:W-:-:S05]  /*0f00*/  HADD2.F32 R122, -RZ, R193.H0_H0 ;  /* 0x200000c1ff7a7230 */ /* 0x020fca0000004100 */
[----:B------:R-:W-:-:S04]  /*0f10*/  FMUL.FTZ R122, R122, c[0x0][0x1ec] ;  /* 0x00007b007a7a7a20 */ /* 0x000fc80000410000 */
[----:B------:R-:W-:Y:S02]  /*0f20*/  @P2 FADD.FTZ R122, R118, R122 ;  /* 0x0000007a767a2221 */ /* 0x000fe40000010000 */
.L_x_34993:
[----:B------:R-:W-:Y:S05]  /*0f30*/  BSYNC B1 ;  /* 0x0000000000017941 */ /* 0x000fea0003800000 */
.L_x_34992:
[----:B------:R-:W-:Y:S01]  /*0f40*/  BSSY B1, `(.L_x_34994) ;  /* 0x0000005000017945 */ /* 0x000fe20003800000 */
[----:B------:R-:W-:Y:S05]  /*0f50*/  @!P3 BRA `(.L_x_34995) ;  /* 0x000000300000b947 */ /* 0x000fea0003800000 */
[----:B-----5:R-:W-:-:S05]  /*0f60*/  HADD2.F32 R123, -RZ, R193.H1_H1 ;  /* 0x300000c1ff7b7230 */ /* 0x020fca0000004100 */
[----:B------:R-:W-:-:S04]  /*0f70*/  FMUL.FTZ R123, R123, c[0x0][0x1ec] ;  /* 0x00007b007b7b7a20 */ /* 0x000fc80000410000 */
[----:B------:R-:W-:Y:S02]  /*0f80*/  @P2 FADD.FTZ R123, R119, R123 ;  /* 0x0000007b777b2221 */ /* 0x000fe40000010000 */
.L_x_34995:
[----:B------:R-:W-:Y:S05]  /*0f90*/  BSYNC B1 ;  /* 0x0000000000017941 */ /* 0x000fea0003800000 */
.L_x_34994:
[----:B------:R-:W-:Y:S01]  /*0fa0*/  BSSY B1, `(.L_x_34996) ;  /* 0x0000005000017945 */ /* 0x000fe20003800000 */
[----:B------:R-:W-:Y:S05]  /*0fb0*/  @!P3 BRA `(.L_x_34997) ;  /* 0x000000300000b947 */ /* 0x000fea0003800000 */
[----:B-----5:R-:W-:-:S05]  /*0fc0*/  HADD2.F32 R128, -RZ, R194.H0_H0 ;  /* 0x200000c2ff807230 */ /* 0x020fca0000004100 */
[----:B------:R-:W-:-:S04]  /*0fd0*/  FMUL.FTZ R128, R128, c[0x0][0x1ec] ;  /* 0x00007b0080807a20 */ /* 0x000fc80000410000 */
[----:B------:R-:W-:Y:S02]  /*0fe0*/  @P2 FADD.FTZ R128, R124, R128 ;  /* 0x000000807c802221 */ /* 0x000fe40000010000 */
.L_x_34997:
[----:B------:R-:W-:Y:S05]  /*0ff0*/  BSYNC B1 ;  /* 0x0000000000017941 */ /* 0x000fea0003800000 */
.L_x_34996:
[----:B------:R-:W-:Y:S01]  /*1000*/  BSSY B1, `(.L_x_34998) ;  /* 0x0000005000017945 */ /* 0x000fe20003800000 */
[----:B------:R-:W-:Y:S05]  /*1010*/  @!P3 BRA `(.L_x_34999) ;  /* 0x000000300000b947 */ /* 0x000fea0003800000 */
[----:B-----5:R-:W-:-:S05]  /*1020*/  HADD2.F32 R129, -RZ, R194.H1_H1 ;  /* 0x300000c2ff817230 */ /* 0x020fca0000004100 */
[----:B------:R-:W-:-:S04]  /*1030*/  FMUL.FTZ R129, R129, c[0x0][0x1ec] ;  /* 0x00007b0081817a20 */ /* 0x000fc80000410000 */
[----:B------:R-:W-:Y:S02]  /*1040*/  @P2 FADD.FTZ R129, R125, R129 ;  /* 0x000000817d812221 */ /* 0x000fe40000010000 */
.L_x_34999:
[----:B------:R-:W-:Y:S05]  /*1050*/  BSYNC B1 ;  /* 0x0000000000017941 */ /* 0x000fea0003800000 */
.L_x_34998:
[----:B------:R-:W-:Y:S01]  /*1060*/  BSSY B1, `(.L_x_35000) ;  /* 0x0000005000017945 */ /* 0x000fe20003800000 */
[----:B------:R-:W-:Y:S05]  /*1070*/  @!P3 BRA `(.L_x_35001) ;  /* 0x000000300000b947 */ /* 0x000fea0003800000 */
[----:B-----5:R-:W-:-:S05]  /*1080*/  HADD2.F32 R130, -RZ, R195.H0_H0 ;  /* 0x200000c3ff827230 */ /* 0x020fca0000004100 */
[----:B------:R-:W-:-:S04]  /*1090*/  FMUL.FTZ R130, R130, c[0x0][0x1ec] ;  /* 0x00007b0082827a20 */ /* 0x000fc80000410000 */
[----:B------:R-:W-:Y:S02]  /*10a0*/  @P2 FADD.FTZ R130, R126, R130 ;  /* 0x000000827e822221 */ /* 0x000fe40000010000 */
.L_x_35001:
[----:B------:R-:W-:Y:S05]  /*10b0*/  BSYNC B1 ;  /* 0x0000000000017941 */ /* 0x000fea0003800000 */
.L_x_35000:
[----:B------:R-:W-:Y:S01]  /*10c0*/  BSSY B1, `(.L_x_35002) ;  /* 0x0000005000017945 */ /* 0x000fe20003800000 */
[----:B------:R-:W-:Y:S05]  /*10d0*/  @!P3 BRA `(.L_x_35003) ;  /* 0x000000300000b947 */ /* 0x000fea0003800000 */
[----:B-----5:R-:W-:-:S05]  /*10e0*/  HADD2.F32 R131, -RZ, R195.H1_H1 ;  /* 0x300000c3ff837230 */ /* 0x020fca0000004100 */
[----:B------:R-:W-:-:S04]  /*10f0*/  FMUL.FTZ R131, R131, c[0x0][0x1ec] ;  /* 0x00007b0083837a20 */ /* 0x000fc80000410000 */
[----:B------:R-:W-:Y:S02]  /*1100*/  @P2 FADD.FTZ R131, R127, R131 ;  /* 0x000000837f832221 */ /* 0x000fe40000010000 */
.L_x_35003:
[----:B------:R-:W-:Y:S05]  /*1110*/  BSYNC B1 ;  /* 0x0000000000017941 */ /* 0x000fea0003800000 */
.L_x_35002:
[----:B------:R-:W-:Y:S01]  /*1120*/  HFMA2.MMA R189, -RZ, RZ, 0, 1.9073486328125e-06 ;  /* 0x00000020ffbd7435 */ /* 0x000fe200000001ff */
[----:B------:R-:W-:-:S09]  /*1130*/  IADD3 R187, R187, 0x80, RZ ;  /* 0x00000080bbbb7810 */ /* 0x000fd20007ffe0ff */
[C---:B------:R-:W-:Y:S01]  /*1140*/  IMAD.WIDE.U32 R188, R186.reuse, R189, c[0x0][0x188] ;  /* 0x00006200babc7625 */ /* 0x040fe200078e00bd */
[----:B------:R-:W-:-:S04]  /*1150*/  IADD3 R186, R186, 0x80, RZ ;  /* 0x00000080baba7810 */ /* 0x000fc80007ffe0ff */
[----:B------:R1:W-:Y:S04]  /*1160*/  STG.E.128 [R188.64], R120 ;  /* 0x00000078bc007986 */ /* 0x0003e8000c101d04 */
[----:B------:R1:W-:Y:S02]  /*1170*/  STG.E.128 [R188.64+0x10], R128 ;  /* 0x00001080bc007986 */ /* 0x0003e4000c101d04 */
.L_x_34987:
[----:B---3--:R-:W-:Y:S05]  /*1180*/  BSYNC B0 ;  /* 0x0000000000007941 */ /* 0x008fea0003800000 */
.L_x_34986:
        /* <DEDUP_REMOVED lines=42> */
.L_x_35007:
[----:B-1----:R-:W-:Y:S05]  /*1430*/  BSYNC B1 ;  /* 0x0000000000017941 */ /* 0x002fea0003800000 */
.L_x_35006:
[----:B------:R-:W-:Y:S01]  /*1440*/  BSSY B1, `(.L_x_35008) ;  /* 0x0000005000017945 */ /* 0x000fe20003800000 */
[----:B------:R-:W-:Y:S05]  /*1450*/  @!P3 BRA `(.L_x_35009) ;  /* 0x000000300000b947 */ /* 0x000fea0003800000 */
[----:B-----5:R-:W-:-:S05]  /*1460*/  HADD2.F32 R133, -RZ, R192.H1_H1 ;  /* 0x300000c0ff857230 */ /* 0x020fca0000004100 */
[----:B------:R-:W-:-:S04]  /*1470*/  FMUL.FTZ R133, R133, c[0x0][0x1ec] ;  /* 0x00007b0085857a20 */ /* 0x000fc80000410000 */
[----:B------:R-:W-:Y:S02]  /*1480*/  @P2 FADD.FTZ R133, R117, R133 ;  /* 0x0000008575852221 */ /* 0x000fe40000010000 */
.L_x_35009:
[----:B------:R-:W-:Y:S05]  /*1490*/  BSYNC B1 ;  /* 0x0000000000017941 */ /* 0x000fea0003800000 */
.L_x_35008:
[----:B------:R-:W-:Y:S01]  /*14a0*/  BSSY B1, `(.L_x_35010) ;  /* 0x0000005000017945 */ /* 0x000fe20003800000 */
[----:B------:R-:W-:Y:S05]  /*14b0*/  @!P3 BRA `(.L_x_35011) ;  /* 0x000000300000b947 */ /* 0x000fea0003800000 */
[----:B-----5:R-:W-:-:S05]  /*14c0*/  HADD2.F32 R134, -RZ, R193.H0_H0 ;  /* 0x200000c1ff867230 */ /* 0x020fca0000004100 */
[----:B------:R-:W-:-:S04]  /*14d0*/  FMUL.FTZ R134, R134, c[0x0][0x1ec] ;  /* 0x00007b0086867a20 */ /* 0x000fc80000410000 */
[----:B------:R-:W-:Y:S02]  /*14e0*/  @P2 FADD.FTZ R134, R118, R134 ;  /* 0x0000008676862221 */ /* 0x000fe40000010000 */
.L_x_35011:
[----:B------:R-:W-:Y:S05]  /*14f0*/  BSYNC B1 ;  /* 0x0000000000017941 */ /* 0x000fea0003800000 */
.L_x_35010:
[----:B------:R-:W-:Y:S01]  /*1500*/  BSSY B1, `(.L_x_35012) ;  /* 0x0000005000017945 */ /* 0x000fe20003800000 */
[----:B------:R-:W-:Y:S05]  /*1510*/  @!P3 BRA `(.L_x_35013) ;  /* 0x000000300000b947 */ /* 0x000fea0003800000 */
[----:B-----5:R-:W-:-:S05]  /*1520*/  HADD2.F32 R135, -RZ, R193.H1_H1 ;  /* 0x300000c1ff877230 */ /* 0x020fca0000004100 */
[----:B------:R-:W-:-:S04]  /*1530*/  FMUL.FTZ R135, R135, c[0x0][0x1ec] ;  /* 0x00007b0087877a20 */ /* 0x000fc80000410000 */
[----:B------:R-:W-:Y:S02]  /*1540*/  @P2 FADD.FTZ R135, R119, R135 ;  /* 0x0000008777872221 */ /* 0x000fe40000010000 */
.L_x_35013:
[----:B------:R-:W-:Y:S05]  /*1550*/  BSYNC B1 ;  /* 0x0000000000017941 */ /* 0x000fea0003800000 */
.L_x_35012:
[----:B------:R-:W-:Y:S01]  /*1560*/  BSSY B1, `(.L_x_35014) ;  /* 0x0000005000017945 */ /* 0x000fe20003800000 */
[----:B------:R-:W-:Y:S05]  /*1570*/  @!P3 BRA `(.L_x_35015) ;  /* 0x000000300000b947 */ /* 0x000fea0003800000 */
[----:B-----5:R-:W-:-:S05]  /*1580*/  HADD2.F32 R136, -RZ, R194.H0_H0 ;  /* 0x200000c2ff887230 */ /* 0x020fca0000004100 */
[----:B------:R-:W-:-:S04]  /*1590*/  FMUL.FTZ R136, R136, c[0x0][0x1ec] ;  /* 0x00007b0088887a20 */ /* 0x000fc80000410000 */
[----:B------:R-:W-:Y:S02]  /*15a0*/  @P2 FADD.FTZ R136, R124, R136 ;  /* 0x000000887c882221 */ /* 0x000fe40000010000 */
.L_x_35015:
[----:B------:R-:W-:Y:S05]  /*15b0*/  BSYNC B1 ;  /* 0x0000000000017941 */ /* 0x000fea0003800000 */
.L_x_35014:
[----:B------:R-:W-:Y:S01]  /*15c0*/  BSSY B1, `(.L_x_35016) ;  /* 0x0000005000017945 */ /* 0x000fe20003800000 */
[----:B------:R-:W-:Y:S05]  /*15d0*/  @!P3 BRA `(.L_x_35017) ;  /* 0x000000300000b947 */ /* 0x000fea0003800000 */
[----:B-----5:R-:W-:-:S05]  /*15e0*/  HADD2.F32 R137, -RZ, R194.H1_H1 ;  /* 0x300000c2ff897230 */ /* 0x020fca0000004100 */
[----:B------:R-:W-:-:S04]  /*15f0*/  FMUL.FTZ R137, R137, c[0x0][0x1ec] ;  /* 0x00007b0089897a20 */ /* 0x000fc80000410000 */
[----:B------:R-:W-:Y:S02]  /*1600*/  @P2 FADD.FTZ R137, R125, R137 ;  /* 0x000000897d892221 */ /* 0x000fe40000010000 */
.L_x_35017:
[----:B------:R-:W-:Y:S05]  /*1610*/  BSYNC B1 ;  /* 0x0000000000017941 */ /* 0x000fea0003800000 */
.L_x_35016:
[----:B------:R-:W-:Y:S01]  /*1620*/  BSSY B1, `(.L_x_35018) ;  /* 0x0000005000017945 */ /* 0x000fe20003800000 */
[----:B------:R-:W-:Y:S05]  /*1630*/  @!P3 BRA `(.L_x_35019) ;  /* 0x000000300000b947 */ /* 0x000fea0003800000 */
[----:B-----5:R-:W-:-:S05]  /*1640*/  HADD2.F32 R138, -RZ, R195.H0_H0 ;  /* 0x200000c3ff8a7230 */ /* 0x020fca0000004100 */
[----:B------:R-:W-:-:S04]  /*1650*/  FMUL.FTZ R138, R138, c[0x0][0x1ec] ;  /* 0x00007b008a8a7a20 */ /* 0x000fc80000410000 */
[----:B------:R-:W-:Y:S02]  /*1660*/  @P2 FADD.FTZ R138, R126, R138 ;  /* 0x0000008a7e8a2221 */ /* 0x000fe40000010000 */
.L_x_35019:
[----:B------:R-:W-:Y:S05]  /*1670*/  BSYNC B1 ;  /* 0x0000000000017941 */ /* 0x000fea0003800000 */
.L_x_35018:
[----:B------:R-:W-:Y:S01]  /*1680*/  BSSY B1, `(.L_x_35020) ;  /* 0x0000005000017945 */ /* 0x000fe20003800000 */
[----:B------:R-:W-:Y:S05]  /*1690*/  @!P3 BRA `(.L_x_35021) ;  /* 0x000000300000b947 */ /* 0x000fea0003800000 */
[----:B-----5:R-:W-:-:S05]  /*16a0*/  HADD2.F32 R139, -RZ, R195.H1_H1 ;  /* 0x300000c3ff8b7230 */ /* 0x020fca0000004100 */
[----:B------:R-:W-:-:S04]  /*16b0*/  FMUL.FTZ R139, R139, c[0x0][0x1ec] ;  /* 0x00007b008b8b7a20 */ /* 0x000fc80000410000 */
[----:B------:R-:W-:Y:S02]  /*16c0*/  @P2 FADD.FTZ R139, R127, R139 ;  /* 0x0000008b7f8b2221 */ /* 0x000fe40000010000 */
.L_x_35021:
[----:B------:R-:W-:Y:S05]  /*16d0*/  BSYNC B1 ;  /* 0x0000000000017941 */ /* 0x000fea0003800000 */
.L_x_35020:
[----:B------:R-:W-:Y:S01]  /*16e0*/  HFMA2.MMA R189, -RZ, RZ, 0, 1.9073486328125e-06 ;  /* 0x00000020ffbd7435 */ /* 0x000fe200000001ff */
[----:B------:R-:W-:-:S09]  /*16f0*/  IADD3 R187, R187, 0x80, RZ ;  /* 0x00000080bbbb7810 */ /* 0x000fd20007ffe0ff */
[C---:B------:R-:W-:Y:S01]  /*1700*/  IMAD.WIDE.U32 R188, R186.reuse, R189, c[0x0][0x188] ;  /* 0x00006200babc7625 */ /* 0x040fe200078e00bd */
[----:B------:R-:W-:-:S04]  /*1710*/  IADD3 R186, R186, 0x80, RZ ;  /* 0x00000080baba7810 */ /* 0x000fc80007ffe0ff */
[----:B------:R1:W-:Y:S04]  /*1720*/  STG.E.128 [R188.64], R132 ;  /* 0x00000084bc007986 */ /* 0x0003e8000c101d04 */
[----:B------:R1:W-:Y:S02]  /*1730*/  STG.E.128 [R188.64+0x10], R136 ;  /* 0x00001088bc007986 */ /* 0x0003e4000c101d04 */
.L_x_35005:
[----:B------:R-:W-:Y:S05]  /*1740*/  BSYNC B0 ;  /* 0x0000000000007941 */ /* 0x000fea0003800000 */
.L_x_35004:
        /* <DEDUP_REMOVED lines=42> */
.L_x_35025:
[----:B-1----:R-:W-:Y:S05]  /*19f0*/  BSYNC B1 ;  /* 0x0000000000017941 */ /* 0x002fea0003800000 */
.L_x_35024:
[----:B------:R-:W-:Y:S01]  /*1a00*/  BSSY B1, `(.L_x_35026) ;  /* 0x0000005000017945 */ /* 0x000fe20003800000 */
[----:B------:R-:W-:Y:S05]  /*1a10*/  @!P3 BRA `(.L_x_35027) ;  /* 0x000000300000b947 */ /* 0x000fea0003800000 */
[----:B-----5:R-:W-:-:S05]  /*1a20*/  HADD2.F32 R141, -RZ, R192.H1_H1 ;  /* 0x300000c0ff8d7230 */ /* 0x020fca0000004100 */
[----:B------:R-:W-:-:S04]  /*1a30*/  FMUL.FTZ R141, R141, c[0x0][0x1ec] ;  /* 0x00007b008d8d7a20 */ /* 0x000fc80000410000 */
[----:B------:R-:W-:Y:S02]  /*1a40*/  @P2 FADD.FTZ R141, R117, R141 ;  /* 0x0000008d758d2221 */ /* 0x000fe40000010000 */
.L_x_35027:
[----:B------:R-:W-:Y:S05]  /*1a50*/  BSYNC B1 ;  /* 0x0000000000017941 */ /* 0x000fea0003800000 */
.L_x_35026:
[----:B------:R-:W-:Y:S01]  /*1a60*/  BSSY B1, `(.L_x_35028) ;  /* 0x0000005000017945 */ /* 0x000fe20003800000 */
[----:B------:R-:W-:Y:S05]  /*1a70*/  @!P3 BRA `(.L_x_35029) ;  /* 0x000000300000b947 */ /* 0x000fea0003800000 */
[----:B-----5:R-:W-:-:S05]  /*1a80*/  HADD2.F32 R142, -RZ, R193.H0_H0 ;  /* 0x200000c1ff8e7230 */ /* 0x020fca0000004100 */
[----:B------:R-:W-:-:S04]  /*1a90*/  FMUL.FTZ R142, R142, c[0x0][0x1ec] ;  /* 0x00007b008e8e7a20 */ /* 0x000fc80000410000 */
[----:B------:R-:W-:Y:S02]  /*1aa0*/  @P2 FADD.FTZ R142, R118, R142 ;  /* 0x0000008e768e2221 */ /* 0x000fe40000010000 */
.L_x_35029:
[----:B------:R-:W-:Y:S05]  /*1ab0*/  BSYNC B1 ;  /* 0x0000000000017941 */ /* 0x000fea0003800000 */
.L_x_35028:
[----:B------:R-:W-:Y:S01]  /*1ac0*/  BSSY B1, `(.L_x_35030) ;  /* 0x0000005000017945 */ /* 0x000fe20003800000 */
[----:B------:R-:W-:Y:S05]  /*1ad0*/  @!P3 BRA `(.L_x_35031) ;  /* 0x000000300000b947 */ /* 0x000fea0003800000 */
[----:B-----5:R-:W-:-:S05]  /*1ae0*/  HADD2.F32 R143, -RZ, R193.H1_H1 ;  /* 0x300000c1ff8f7230 */ /* 0x020fca0000004100 */
[----:B------:R-:W-:-:S04]  /*1af0*/  FMUL.FTZ R143, R143, c[0x0][0x1ec] ;  /* 0x00007b008f8f7a20 */ /* 0x000fc80000410000 */
[----:B------:R-:W-:Y:S02]  /*1b00*/  @P2 FADD.FTZ R143, R119, R143 ;  /* 0x0000008f778f2221 */ /* 0x000fe40000010000 */
.L_x_35031:
[----:B------:R-:W-:Y:S05]  /*1b10*/  BSYNC B1 ;  /* 0x0000000000017941 */ /* 0x000fea0003800000 */
.L_x_35030:
[----:B------:R-:W-:Y:S01]  /*1b20*/  BSSY B1, `(.L_x_35032) ;  /* 0x0000005000017945 */ /* 0x000fe20003800000 */
[----:B------:R-:W-:Y:S05]  /*1b30*/  @!P3 BRA `(.L_x_35033) ;  /* 0x000000300000b947 */ /* 0x000fea0003800000 */
[----:B-----5:R-:W-:-:S05]  /*1b40*/  HADD2.F32 R144, -RZ, R194.H0_H0 ;  /* 0x200000c2ff907230 */ /* 0x020fca0000004100 */
[----:B------:R-:W-:-:S04]  /*1b50*/  FMUL.FTZ R144, R144, c[0x0][0x1ec] ;  /* 0x00007b0090907a20 */ /* 0x000fc80000410000 */
[----:B------:R-:W-:Y:S02]  /*1b60*/  @P2 FADD.FTZ R144, R124, R144 ;  /* 0x000000907c902221 */ /* 0x000fe40000010000 */
.L_x_35033:
[----:B------:R-:W-:Y:S05]  /*1b70*/  BSYNC B1 ;  /* 0x0000000000017941 */ /* 0x000fea0003800000 */
.L_x_35032:
[----:B------:R-:W-:Y:S01]  /*1b80*/  BSSY B1, `(.L_x_35034) ;  /* 0x0000005000017945 */ /* 0x000fe20003800000 */
[----:B------:R-:W-:Y:S05]  /*1b90*/  @!P3 BRA `(.L_x_35035) ;  /* 0x000000300000b947 */ /* 0x000fea0003800000 */
[----:B-----5:R-:W-:-:S05]  /*1ba0*/  HADD2.F32 R145, -RZ, R194.H1_H1 ;  /* 0x300000c2ff917230 */ /* 0x020fca0000004100 */
[----:B------:R-:W-:-:S04]  /*1bb0*/  FMUL.FTZ R145, R145, c[0x0][0x1ec] ;  /* 0x00007b0091917a20 */ /* 0x000fc80000410000 */
[----:B------:R-:W-:Y:S02]  /*1bc0*/  @P2 FADD.FTZ R145, R125, R145 ;  /* 0x000000917d912221 */ /* 0x000fe40000010000 */
.L_x_35035:
[----:B------:R-:W-:Y:S05]  /*1bd0*/  BSYNC B1 ;  /* 0x0000000000017941 */ /* 0x000fea0003800000 */
.L_x_35034:
[----:B------:R-:W-:Y:S01]  /*1be0*/  BSSY B1, `(.L_x_35036) ;  /* 0x0000005000017945 */ /* 0x000fe20003800000 */
[----:B------:R-:W-:Y:S05]  /*1bf0*/  @!P3 BRA `(.L_x_35037) ;  /* 0x000000300000b947 */ /* 0x000fea0003800000 */
[----:B-----5:R-:W-:-:S05]  /*1c00*/  HADD2.F32 R146, -RZ, R195.H0_H0 ;  /* 0x200000c3ff927230 */ /* 0x020fca0000004100 */
[----:B------:R-:W-:-:S04]  /*1c10*/  FMUL.FTZ R146, R146, c[0x0][0x1ec] ;  /* 0x00007b0092927a20 */ /* 0x000fc80000410000 */
[----:B------:R-:W-:Y:S02]  /*1c20*/  @P2 FADD.FTZ R146, R126, R146 ;  /* 0x000000927e922221 */ /* 0x000fe40000010000 */
.L_x_35037:
[----:B------:R-:W-:Y:S05]  /*1c30*/  BSYNC B1 ;  /* 0x0000000000017941 */ /* 0x000fea0003800000 */
.L_x_35036:
[----:B------:R-:W-:Y:S01]  /*1c40*/  BSSY B1, `(.L_x_35038) ;  /* 0x0000005000017945 */ /* 0x000fe20003800000 */
[----:B------:R-:W-:Y:S05]  /*1c50*/  @!P3 BRA `(.L_x_35039) ;  /* 0x000000300000b947 */ /* 0x000fea0003800000 */
[----:B-----5:R-:W-:-:S05]  /*1c60*/  HADD2.F32 R147, -RZ, R195.H1_H1 ;  /* 0x300000c3ff937230 */ /* 0x020fca0000004100 */
[----:B------:R-:W-:-:S04]  /*1c70*/  FMUL.FTZ R147, R147, c[0x0][0x1ec] ;  /* 0x00007b0093937a20 */ /* 0x000fc80000410000 */
[----:B------:R-:W-:Y:S02]  /*1c80*/  @P2 FADD.FTZ R147, R127, R147 ;  /* 0x000000937f932221 */ /* 0x000fe40000010000 */
.L_x_35039:
[----:B------:R-:W-:Y:S05]  /*1c90*/  BSYNC B1 ;  /* 0x0000000000017941 */ /* 0x000fea0003800000 */
.L_x_35038:
[----:B------:R-:W-:Y:S01]  /*1ca0*/  HFMA2.MMA R189, -RZ, RZ, 0, 1.9073486328125e-06 ;  /* 0x00000020ffbd7435 */ /* 0x000fe200000001ff */
[----:B------:R-:W-:-:S09]  /*1cb0*/  IADD3 R187, R187, 0x80, RZ ;  /* 0x00000080bbbb7810 */ /* 0x000fd20007ffe0ff */
[C---:B------:R-:W-:Y:S01]  /*1cc0*/  IMAD.WIDE.U32 R188, R186.reuse, R189, c[0x0][0x188] ;  /* 0x00006200babc7625 */ /* 0x040fe200078e00bd */
[----:B------:R-:W-:-:S04]  /*1cd0*/  IADD3 R186, R186, 0x80, RZ ;  /* 0x00000080baba7810 */ /* 0x000fc80007ffe0ff */
[----:B------:R1:W-:Y:S04]  /*1ce0*/  STG.E.128 [R188.64], R140 ;  /* 0x0000008cbc007986 */ /* 0x0003e8000c101d04 */
[----:B------:R1:W-:Y:S02]  /*1cf0*/  STG.E.128 [R188.64+0x10], R144 ;  /* 0x00001090bc007986 */ /* 0x0003e4000c101d04 */
.L_x_35023:
[----:B------:R-:W-:Y:S05]  /*1d00*/  BSYNC B0 ;  /* 0x0000000000007941 */ /* 0x000fea0003800000 */
.L_x_35022:
        /* <DEDUP_REMOVED lines=42> */
.L_x_35043:
[----:B-1----:R-:W-:Y:S05]  /*1fb0*/  BSYNC B1 ;  /* 0x0000000000017941 */ /* 0x002fea0003800000 */
.L_x_35042:
[----:B------:R-:W-:Y:S01]  /*1fc0*/  BSSY B1, `(.L_x_35044) ;  /* 0x0000005000017945 */ /* 0x000fe20003800000 */
[----:B------:R-:W-:Y:S05]  /*1fd0*/  @!P3 BRA `(.L_x_35045) ;  /* 0x000000300000b947 */ /* 0x000fea0003800000 */
[----:B-----5:R-:W-:-:S05]  /*1fe0*/  HADD2.F32 R149, -RZ, R192.H1_H1 ;  /* 0x300000c0ff957230 */ /* 0x020fca0000004100 */
[----:B------:R-:W-:-:S04]  /*1ff0*/  FMUL.FTZ R149, R149, c[0x0][0x1ec] ;  /* 0x00007b0095957a20 */ /* 0x000fc80000410000 */
[----:B------:R-:W-:Y:S02]  /*2000*/  @P2 FADD.FTZ R149, R117, R149 ;  /* 0x0000009575952221 */ /* 0x000fe40000010000 */
.L_x_35045:
[----:B------:R-:W-:Y:S05]  /*2010*/  BSYNC B1 ;  /* 0x0000000000017941 */ /* 0x000fea0003800000 */
.L_x_35044:
[----:B------:R-:W-:Y:S01]  /*2020*/  BSSY B1, `(.L_x_35046) ;  /* 0x0000005000017945 */ /* 0x000fe20003800000 */
[----:B------:R-:W-:Y:S05]  /*2030*/  @!P3 BRA `(.L_x_35047) ;  /* 0x000000300000b947 */ /* 0x000fea0003800000 */
[----:B-----5:R-:W-:-:S05]  /*2040*/  HADD2.F32 R150, -RZ, R193.H0_H0 ;  /* 0x200000c1ff967230 */ /* 0x020fca0000004100 */
[----:B------:R-:W-:-:S04]  /*2050*/  FMUL.FTZ R150, R150, c[0x0][0x1ec] ;  /* 0x00007b0096967a20 */ /* 0x000fc80000410000 */
[----:B------:R-:W-:Y:S02]  /*2060*/  @P2 FADD.FTZ R150, R118, R150 ;  /* 0x0000009676962221 */ /* 0x000fe40000010000 */
.L_x_35047:
[----:B------:R-:W-:Y:S05]  /*2070*/  BSYNC B1 ;  /* 0x0000000000017941 */ /* 0x000fea0003800000 */
.L_x_35046:
[----:B------:R-:W-:Y:S01]  /*2080*/  BSSY B1, `(.L_x_35048) ;  /* 0x0000005000017945 */ /* 0x000fe20003800000 */
[----:B------:R-:W-:Y:S05]  /*2090*/  @!P3 BRA `(.L_x_35049) ;  /* 0x000000300000b947 */ /* 0x000fea0003800000 */
[----:B-----5:R-:W-:-:S05]  /*20a0*/  HADD2.F32 R151, -RZ, R193.H1_H1 ;  /* 0x300000c1ff977230 */ /* 0x020fca0000004100 */
[----:B------:R-:W-:-:S04]  /*20b0*/  FMUL.FTZ R151, R151, c[0x0][0x1ec] ;  /* 0x00007b0097977a20 */ /* 0x000fc80000410000 */
[----:B------:R-:W-:Y:S02]  /*20c0*/  @P2 FADD.FTZ R151, R119, R151 ;  /* 0x0000009777972221 */ /* 0x000fe40000010000 */
.L_x_35049:
[----:B------:R-:W-:Y:S05]  /*20d0*/  BSYNC B1 ;  /* 0x0000000000017941 */ /* 0x000fea0003800000 */
.L_x_35048:
[----:B------:R-:W-:Y:S01]  /*20e0*/  BSSY B1, `(.L_x_35050) ;  /* 0x0000005000017945 */ /* 0x000fe20003800000 */
[----:B------:R-:W-:Y:S05]  /*20f0*/  @!P3 BRA `(.L_x_35051) ;  /* 0x000000300000b947 */ /* 0x000fea0003800000 */
[----:B-----5:R-:W-:-:S05]  /*2100*/  HADD2.F32 R152, -RZ, R194.H0_H0 ;  /* 0x200000c2ff987230 */ /* 0x020fca0000004100 */
[----:B------:R-:W-:-:S04]  /*2110*/  FMUL.FTZ R152, R152, c[0x0][0x1ec] ;  /* 0x00007b0098987a20 */ /* 0x000fc80000410000 */
[----:B------:R-:W-:Y:S02]  /*2120*/  @P2 FADD.FTZ R152, R124, R152 ;  /* 0x000000987c982221 */ /* 0x000fe40000010000 */
.L_x_35051:
[----:B------:R-:W-:Y:S05]  /*2130*/  BSYNC B1 ;  /* 0x0000000000017941 */ /* 0x000fea0003800000 */
.L_x_35050:
[----:B------:R-:W-:Y:S01]  /*2140*/  BSSY B1, `(.L_x_35052) ;  /* 0x0000005000017945 */ /* 0x000fe20003800000 */
[----:B------:R-:W-:Y:S05]  /*2150*/  @!P3 BRA `(.L_x_35053) ;  /* 0x000000300000b947 */ /* 0x000fea0003800000 */
[----:B-----5:R-:W-:-:S05]  /*2160*/  HADD2.F32 R153, -RZ, R194.H1_H1 ;  /* 0x300000c2ff997230 */ /* 0x020fca0000004100 */
[----:B------:R-:W-:-:S04]  /*2170*/  FMUL.FTZ R153, R153, c[0x0][0x1ec] ;  /* 0x00007b0099997a20 */ /* 0x000fc80000410000 */
[----:B------:R-:W-:Y:S02]  /*2180*/  @P2 FADD.FTZ R153, R125, R153 ;  /* 0x000000997d992221 */ /* 0x000fe40000010000 */
.L_x_35053:
[----:B------:R-:W-:Y:S05]  /*2190*/  BSYNC B1 ;  /* 0x0000000000017941 */ /* 0x000fea0003800000 */
.L_x_35052:
[----:B------:R-:W-:Y:S01]  /*21a0*/  BSSY B1, `(.L_x_35054) ;  /* 0x0000005000017945 */ /* 0x000fe20003800000 */
[----:B------:R-:W-:Y:S05]  /*21b0*/  @!P3 BRA `(.L_x_35055) ;  /* 0x000000300000b947 */ /* 0x000fea0003800000 */
[----:B-----5:R-:W-:-:S05]  /*21c0*/  HADD2.F32 R154, -RZ, R195.H0_H0 ;  /* 0x200000c3ff9a7230 */ /* 0x020fca0000004100 */
[----:B------:R-:W-:-:S04]  /*21d0*/  FMUL.FTZ R154, R154, c[0x0][0x1ec] ;  /* 0x00007b009a9a7a20 */ /* 0x000fc80000410000 */
[----:B------:R-:W-:Y:S02]  /*21e0*/  @P2 FADD.FTZ R154, R126, R154 ;  /* 0x0000009a7e9a2221 */ /* 0x000fe40000010000 */
.L_x_35055:
[----:B------:R-:W-:Y:S05]  /*21f0*/  BSYNC B1 ;  /* 0x0000000000017941 */ /* 0x000fea0003800000 */
.L_x_35054:
[----:B------:R-:W-:Y:S01]  /*2200*/  BSSY B1, `(.L_x_35056) ;  /* 0x0000005000017945 */ /* 0x000fe20003800000 */
[----:B------:R-:W-:Y:S05]  /*2210*/  @!P3 BRA `(.L_x_35057) ;  /* 0x000000300000b947 */ /* 0x000fea0003800000 */
[----:B-----5:R-:W-:-:S05]  /*2220*/  HADD2.F32 R155, -RZ, R195.H1_H1 ;  /* 0x300000c3ff9b7230 */ /* 0x020fca0000004100 */
[----:B------:R-:W-:-:S04]  /*2230*/  FMUL.FTZ R155, R155, c[0x0][0x1ec] ;  /* 0x00007b009b9b7a20 */ /* 0x000fc80000410000 */
[----:B------:R-:W-:Y:S02]  /*2240*/  @P2 FADD.FTZ R155, R127, R155 ;  /* 0x0000009b7f9b2221 */ /* 0x000fe40000010000 */
.L_x_35057:
[----:B------:R-:W-:Y:S05]  /*2250*/  BSYNC B1 ;  /* 0x0000000000017941 */ /* 0x000fea0003800000 */
.L_x_35056:
[----:B------:R-:W-:Y:S01]  /*2260*/  HFMA2.MMA R189, -RZ, RZ, 0, 1.9073486328125e-06 ;  /* 0x00000020ffbd7435 */ /* 0x000fe200000001ff */
[----:B------:R-:W-:-:S09]  /*2270*/  IADD3 R187, R187, 0x80, RZ ;  /* 0x00000080bbbb7810 */ /* 0x000fd20007ffe0ff */
[C---:B------:R-:W-:Y:S01]  /*2280*/  IMAD.WIDE.U32 R188, R186.reuse, R189, c[0x0][0x188] ;  /* 0x00006200babc7625 */ /* 0x040fe200078e00bd */
[----:B------:R-:W-:-:S04]  /*2290*/  IADD3 R186, R186, 0x80, RZ ;  /* 0x00000080baba7810 */ /* 0x000fc80007ffe0ff */
[----:B------:R1:W-:Y:S04]  /*22a0*/  STG.E.128 [R188.64], R148 ;  /* 0x00000094bc007986 */ /* 0x0003e8000c101d04 */
[----:B------:R1:W-:Y:S02]  /*22b0*/  STG.E.128 [R188.64+0x10], R152 ;  /* 0x00001098bc007986 */ /* 0x0003e4000c101d04 */
.L_x_35041:
[----:B------:R-:W-:Y:S05]  /*22c0*/  BSYNC B0 ;  /* 0x0000000000007941 */ /* 0x000fea0003800000 */
.L_x_35040:
        /* <DEDUP_REMOVED lines=42> */
.L_x_35061:
[----:B-1----:R-:W-:Y:S05]  /*2570*/  BSYNC B1 ;  /* 0x0000000000017941 */ /* 0x002fea0003800000 */
.L_x_35060:
[----:B------:R-:W-:Y:S01]  /*2580*/  BSSY B1, `(.L_x_35062) ;  /* 0x0000005000017945 */ /* 0x000fe20003800000 */
[----:B------:R-:W-:Y:S05]  /*2590*/  @!P3 BRA `(.L_x_35063) ;  /* 0x000000300000b947 */ /* 0x000fea0003800000 */
[----:B-----5:R-:W-:-:S05]  /*25a0*/  HADD2.F32 R157, -RZ, R192.H1_H1 ;  /* 0x300000c0ff9d7230 */ /* 0x020fca0000004100 */
[----:B------:R-:W-:-:S04]  /*25b0*/  FMUL.FTZ R157, R157, c[0x0][0x1ec] ;  /* 0x00007b009d9d7a20 */ /* 0x000fc80000410000 */
[----:B------:R-:W-:Y:S02]  /*25c0*/  @P2 FADD.FTZ R157, R117, R157 ;  /* 0x0000009d759d2221 */ /* 0x000fe40000010000 */
.L_x_35063:
[----:B------:R-:W-:Y:S05]  /*25d0*/  BSYNC B1 ;  /* 0x0000000000017941 */ /* 0x000fea0003800000 */
.L_x_35062:
[----:B------:R-:W-:Y:S01]  /*25e0*/  BSSY B1, `(.L_x_35064) ;  /* 0x0000005000017945 */ /* 0x000fe20003800000 */
[----:B------:R-:W-:Y:S05]  /*25f0*/  @!P3 BRA `(.L_x_35065) ;  /* 0x000000300000b947 */ /* 0x000fea0003800000 */
[----:B-----5:R-:W-:-:S05]  /*2600*/  HADD2.F32 R158, -RZ, R193.H0_H0 ;  /* 0x200000c1ff9e7230 */ /* 0x020fca0000004100 */
[----:B------:R-:W-:-:S04]  /*2610*/  FMUL.FTZ R158, R158, c[0x0][0x1ec] ;  /* 0x00007b009e9e7a20 */ /* 0x000fc80000410000 */
[----:B------:R-:W-:Y:S02]  /*2620*/  @P2 FADD.FTZ R158, R118, R158 ;  /* 0x0000009e769e2221 */ /* 0x000fe40000010000 */
.L_x_35065:
[----:B------:R-:W-:Y:S05]  /*2630*/  BSYNC B1 ;  /* 0x0000000000017941 */ /* 0x000fea0003800000 */
.L_x_35064:
[----:B------:R-:W-:Y:S01]  /*2640*/  BSSY B1, `(.L_x_35066) ;  /* 0x0000005000017945 */ /* 0x000fe20003800000 */
[----:B------:R-:W-:Y:S05]  /*2650*/  @!P3 BRA `(.L_x_35067) ;  /* 0x000000300000b947 */ /* 0x000fea0003800000 */
[----:B-----5:R-:W-:-:S05]  /*2660*/  HADD2.F32 R159, -RZ, R193.H1_H1 ;  /* 0x300000c1ff9f7230 */ /* 0x020fca0000004100 */
[----:B------:R-:W-:-:S04]  /*2670*/  FMUL.FTZ R159, R159, c[0x0][0x1ec] ;  /* 0x00007b009f9f7a20 */ /* 0x000fc80000410000 */
[----:B------:R-:W-:Y:S02]  /*2680*/  @P2 FADD.FTZ R159, R119, R159 ;  /* 0x0000009f779f2221 */ /* 0x000fe40000010000 */
.L_x_35067:
[----:B------:R-:W-:Y:S05]  /*2690*/  BSYNC B1 ;  /* 0x0000000000017941 */ /* 0x000fea0003800000 */
.L_x_35066:
[----:B------:R-:W-:Y:S01]  /*26a0*/  BSSY B1, `(.L_x_35068) ;  /* 0x0000005000017945 */ /* 0x000fe20003800000 */
[----:B------:R-:W-:Y:S05]  /*26b0*/  @!P3 BRA `(.L_x_35069) ;  /* 0x000000300000b947 */ /* 0x000fea0003800000 */
[----:B-----5:R-:W-:-:S05]  /*26c0*/  HADD2.F32 R160, -RZ, R194.H0_H0 ;  /* 0x200000c2ffa07230 */ /* 0x020fca0000004100 */
[----:B------:R-:W-:-:S04]  /*26d0*/  FMUL.FTZ R160, R160, c[0x0][0x1ec] ;  /* 0x00007b00a0a07a20 */ /* 0x000fc80000410000 */
[----:B------:R-:W-:Y:S02]  /*26e0*/  @P2 FADD.FTZ R160, R124, R160 ;  /* 0x000000a07ca02221 */ /* 0x000fe40000010000 */
.L_x_35069:
[----:B------:R-:W-:Y:S05]  /*26f0*/  BSYNC B1 ;  /* 0x0000000000017941 */ /* 0x000fea0003800000 */
.L_x_35068:
[----:B------:R-:W-:Y:S01]  /*2700*/  BSSY B1, `(.L_x_35070) ;  /* 0x0000005000017945 */ /* 0x000fe20003800000 */
[----:B------:R-:W-:Y:S05]  /*2710*/  @!P3 BRA `(.L_x_35071) ;  /* 0x000000300000b947 */ /* 0x000fea0003800000 */
[----:B-----5:R-:W-:-:S05]  /*2720*/  HADD2.F32 R161, -RZ, R194.H1_H1 ;  /* 0x300000c2ffa17230 */ /* 0x020fca0000004100 */
[----:B------:R-:W-:-:S04]  /*2730*/  FMUL.FTZ R161, R161, c[0x0][0x1ec] ;  /* 0x00007b00a1a17a20 */ /* 0x000fc80000410000 */
[----:B------:R-:W-:Y:S02]  /*2740*/  @P2 FADD.FTZ R161, R125, R161 ;  /* 0x000000a17da12221 */ /* 0x000fe40000010000 */
.L_x_35071:
[----:B------:R-:W-:Y:S05]  /*2750*/  BSYNC B1 ;  /* 0x0000000000017941 */ /* 0x000fea0003800000 */
.L_x_35070:
[----:B------:R-:W-:Y:S01]  /*2760*/  BSSY B1, `(.L_x_35072) ;  /* 0x0000005000017945 */ /* 0x000fe20003800000 */
[----:B------:R-:W-:Y:S05]  /*2770*/  @!P3 BRA `(.L_x_35073) ;  /* 0x000000300000b947 */ /* 0x000fea0003800000 */
[----:B-----5:R-:W-:-:S05]  /*2780*/  HADD2.F32 R162, -RZ, R195.H0_H0 ;  /* 0x200000c3ffa27230 */ /* 0x020fca0000004100 */
[----:B------:R-:W-:-:S04]  /*2790*/  FMUL.FTZ R162, R162, c[0x0][0x1ec] ;  /* 0x00007b00a2a27a20 */ /* 0x000fc80000410000 */
[----:B------:R-:W-:Y:S02]  /*27a0*/  @P2 FADD.FTZ R162, R126, R162 ;  /* 0x000000a27ea22221 */ /* 0x000fe40000010000 */
.L_x_35073:
[----:B------:R-:W-:Y:S05]  /*27b0*/  BSYNC B1 ;  /* 0x0000000000017941 */ /* 0x000fea0003800000 */
.L_x_35072:
[----:B------:R-:W-:Y:S01]  /*27c0*/  BSSY B1, `(.L_x_35074) ;  /* 0x0000005000017945 */ /* 0x000fe20003800000 */
[----:B------:R-:W-:Y:S05]  /*27d0*/  @!P3 BRA `(.L_x_35075) ;  /* 0x000000300000b947 */ /* 0x000fea0003800000 */
[----:B-----5:R-:W-:-:S05]  /*27e0*/  HADD2.F32 R163, -RZ, R195.H1_H1 ;  /* 0x300000c3ffa37230 */ /* 0x020fca0000004100 */
[----:B------:R-:W-:-:S04]  /*27f0*/  FMUL.FTZ R163, R163, c[0x0][0x1ec] ;  /* 0x00007b00a3a37a20 */ /* 0x000fc80000410000 */
[----:B------:R-:W-:Y:S02]  /*2800*/  @P2 FADD.FTZ R163, R127, R163 ;  /* 0x000000a37fa32221 */ /* 0x000fe40000010000 */
.L_x_35075:
[----:B------:R-:W-:Y:S05]  /*2810*/  BSYNC B1 ;  /* 0x0000000000017941 */ /* 0x000fea0003800000 */
.L_x_35074:
[----:B------:R-:W-:Y:S01]  /*2820*/  HFMA2.MMA R189, -RZ, RZ, 0, 1.9073486328125e-06 ;  /* 0x00000020ffbd7435 */ /* 0x000fe200000001ff */
[----:B------:R-:W-:-:S09]  /*2830*/  IADD3 R187, R187, 0x80, RZ ;  /* 0x00000080bbbb7810 */ /* 0x000fd20007ffe0ff */
[C---:B------:R-:W-:Y:S01]  /*2840*/  IMAD.WIDE.U32 R188, R186.reuse, R189, c[0x0][0x188] ;  /* 0x00006200babc7625 */ /* 0x040fe200078e00bd */
[----:B------:R-:W-:-:S04]  /*2850*/  IADD3 R186, R186, 0x80, RZ ;  /* 0x00000080baba7810 */ /* 0x000fc80007ffe0ff */
[----:B------:R1:W-:Y:S04]  /*2860*/  STG.E.128 [R188.64], R156 ;  /* 0x0000009cbc007986 */ /* 0x0003e8000c101d04 */
[----:B------:R1:W-:Y:S02]  /*2870*/  STG.E.128 [R188.64+0x10], R160 ;  /* 0x000010a0bc007986 */ /* 0x0003e4000c101d04 */
.L_x_35059:
[----:B------:R-:W-:Y:S05]  /*2880*/  BSYNC B0 ;  /* 0x0000000000007941 */ /* 0x000fea0003800000 */
.L_x_35058:
        /* <DEDUP_REMOVED lines=42> */
.L_x_35079:
[----:B-1----:R-:W-:Y:S05]  /*2b30*/  BSYNC B1 ;  /* 0x0000000000017941 */ /* 0x002fea0003800000 */
.L_x_35078:
[----:B------:R-:W-:Y:S01]  /*2b40*/  BSSY B1, `(.L_x_35080) ;  /* 0x0000005000017945 */ /* 0x000fe20003800000 */
[----:B------:R-:W-:Y:S05]  /*2b50*/  @!P3 BRA `(.L_x_35081) ;  /* 0x000000300000b947 */ /* 0x000fea0003800000 */
[----:B-----5:R-:W-:-:S05]  /*2b60*/  HADD2.F32 R165, -RZ, R192.H1_H1 ;  /* 0x300000c0ffa57230 */ /* 0x020fca0000004100 */
[----:B------:R-:W-:-:S04]  /*2b70*/  FMUL.FTZ R165, R165, c[0x0][0x1ec] ;  /* 0x00007b00a5a57a20 */ /* 0x000fc80000410000 */
[----:B------:R-:W-:Y:S02]  /*2b80*/  @P2 FADD.FTZ R165, R117, R165 ;  /* 0x000000a575a52221 */ /* 0x000fe40000010000 */
.L_x_35081:
[----:B------:R-:W-:Y:S05]  /*2b90*/  BSYNC B1 ;  /* 0x0000000000017941 */ /* 0x000fea0003800000 */
.L_x_35080:
[----:B------:R-:W-:Y:S01]  /*2ba0*/  BSSY B1, `(.L_x_35082) ;  /* 0x0000005000017945 */ /* 0x000fe20003800000 */
[----:B------:R-:W-:Y:S05]  /*2bb0*/  @!P3 BRA `(.L_x_35083) ;  /* 0x000000300000b947 */ /* 0x000fea0003800000 */
[----:B-----5:R-:W-:-:S05]  /*2bc0*/  HADD2.F32 R166, -RZ, R193.H0_H0 ;  /* 0x200000c1ffa67230 */ /* 0x020fca0000004100 */
[----:B------:R-:W-:-:S04]  /*2bd0*/  FMUL.FTZ R166, R166, c[0x0][0x1ec] ;  /* 0x00007b00a6a67a20 */ /* 0x000fc80000410000 */
[----:B------:R-:W-:Y:S02]  /*2be0*/  @P2 FADD.FTZ R166, R118, R166 ;  /* 0x000000a676a62221 */ /* 0x000fe40000010000 */
.L_x_35083:
[----:B------:R-:W-:Y:S05]  /*2bf0*/  BSYNC B1 ;  /* 0x0000000000017941 */ /* 0x000fea0003800000 */
.L_x_35082:
[----:B------:R-:W-:Y:S01]  /*2c00*/  BSSY B1, `(.L_x_35084) ;  /* 0x0000005000017945 */ /* 0x000fe20003800000 */
[----:B------:R-:W-:Y:S05]  /*2c10*/  @!P3 BRA `(.L_x_35085) ;  /* 0x000000300000b947 */ /* 0x000fea0003800000 */
[----:B-----5:R-:W-:-:S05]  /*2c20*/  HADD2.F32 R167, -RZ, R193.H1_H1 ;  /* 0x300000c1ffa77230 */ /* 0x020fca0000004100 */
[----:B------:R-:W-:-:S04]  /*2c30*/  FMUL.FTZ R167, R167, c[0x0][0x1ec] ;  /* 0x00007b00a7a77a20 */ /* 0x000fc80000410000 */
[----:B------:R-:W-:Y:S02]  /*2c40*/  @P2 FADD.FTZ R167, R119, R167 ;  /* 0x000000a777a72221 */ /* 0x000fe40000010000 */
.L_x_35085:
[----:B------:R-:W-:Y:S05]  /*2c50*/  BSYNC B1 ;  /* 0x0000000000017941 */ /* 0x000fea0003800000 */
.L_x_35084:
[----:B------:R-:W-:Y:S01]  /*2c60*/  BSSY B1, `(.L_x_35086) ;  /* 0x0000005000017945 */ /* 0x000fe20003800000 */
[----:B------:R-:W-:Y:S05]  /*2c70*/  @!P3 BRA `(.L_x_35087) ;  /* 0x000000300000b947 */ /* 0x000fea0003800000 */
[----:B-----5:R-:W-:-:S05]  /*2c80*/  HADD2.F32 R168, -RZ, R194.H0_H0 ;  /* 0x200000c2ffa87230 */ /* 0x020fca0000004100 */
[----:B------:R-:W-:-:S04]  /*2c90*/  FMUL.FTZ R168, R168, c[0x0][0x1ec] ;  /* 0x00007b00a8a87a20 */ /* 0x000fc80000410000 */
[----:B------:R-:W-:Y:S02]  /*2ca0*/  @P2 FADD.FTZ R168, R124, R168 ;  /* 0x000000a87ca82221 */ /* 0x000fe40000010000 */
.L_x_35087:
[----:B------:R-:W-:Y:S05]  /*2cb0*/  BSYNC B1 ;  /* 0x0000000000017941 */ /* 0x000fea0003800000 */
.L_x_35086:
[----:B------:R-:W-:Y:S01]  /*2cc0*/  BSSY B1, `(.L_x_35088) ;  /* 0x0000005000017945 */ /* 0x000fe20003800000 */
[----:B------:R-:W-:Y:S05]  /*2cd0*/  @!P3 BRA `(.L_x_35089) ;  /* 0x000000300000b947 */ /* 0x000fea0003800000 */
[----:B-----5:R-:W-:-:S05]  /*2ce0*/  HADD2.F32 R169, -RZ, R194.H1_H1 ;  /* 0x300000c2ffa97230 */ /* 0x020fca0000004100 */
[----:B------:R-:W-:-:S04]  /*2cf0*/  FMUL.FTZ R169, R169, c[0x0][0x1ec] ;  /* 0x00007b00a9a97a20 */ /* 0x000fc80000410000 */
[----:B------:R-:W-:Y:S02]  /*2d00*/  @P2 FADD.FTZ R169, R125, R169 ;  /* 0x000000a97da92221 */ /* 0x000fe40000010000 */
.L_x_35089:
[----:B------:R-:W-:Y:S05]  /*2d10*/  BSYNC B1 ;  /* 0x0000000000017941 */ /* 0x000fea0003800000 */
.L_x_35088:
[----:B------:R-:W-:Y:S01]  /*2d20*/  BSSY B1, `(.L_x_35090) ;  /* 0x0000005000017945 */ /* 0x000fe20003800000 */
[----:B------:R-:W-:Y:S05]  /*2d30*/  @!P3 BRA `(.L_x_35091) ;  /* 0x000000300000b947 */ /* 0x000fea0003800000 */
[----:B-----5:R-:W-:-:S05]  /*2d40*/  HADD2.F32 R170, -RZ, R195.H0_H0 ;  /* 0x200000c3ffaa7230 */ /* 0x020fca0000004100 */
[----:B------:R-:W-:-:S04]  /*2d50*/  FMUL.FTZ R170, R170, c[0x0][0x1ec] ;  /* 0x00007b00aaaa7a20 */ /* 0x000fc80000410000 */
[----:B------:R-:W-:Y:S02]  /*2d60*/  @P2 FADD.FTZ R170, R126, R170 ;  /* 0x000000aa7eaa2221 */ /* 0x000fe40000010000 */
.L_x_35091:
[----:B------:R-:W-:Y:S05]  /*2d70*/  BSYNC B1 ;  /* 0x0000000000017941 */ /* 0x000fea0003800000 */
.L_x_35090:
[----:B------:R-:W-:Y:S01]  /*2d80*/  BSSY B1, `(.L_x_35092) ;  /* 0x0000005000017945 */ /* 0x000fe20003800000 */
[----:B------:R-:W-:Y:S05]  /*2d90*/  @!P3 BRA `(.L_x_35093) ;  /* 0x000000300000b947 */ /* 0x000fea0003800000 */
[----:B-----5:R-:W-:-:S05]  /*2da0*/  HADD2.F32 R171, -RZ, R195.H1_H1 ;  /* 0x300000c3ffab7230 */ /* 0x020fca0000004100 */
[----:B------:R-:W-:-:S04]  /*2db0*/  FMUL.FTZ R171, R171, c[0x0][0x1ec] ;  /* 0x00007b00abab7a20 */ /* 0x000fc80000410000 */
[----:B------:R-:W-:Y:S02]  /*2dc0*/  @P2 FADD.FTZ R171, R127, R171 ;  /* 0x000000ab7fab2221 */ /* 0x000fe40000010000 */
.L_x_35093:
[----:B------:R-:W-:Y:S05]  /*2dd0*/  BSYNC B1 ;  /* 0x0000000000017941 */ /* 0x000fea0003800000 */
.L_x_35092:
[----:B------:R-:W-:Y:S01]  /*2de0*/  HFMA2.MMA R189, -RZ, RZ, 0, 1.9073486328125e-06 ;  /* 0x00000020ffbd7435 */ /* 0x000fe200000001ff */
[----:B------:R-:W-:-:S09]  /*2df0*/  IADD3 R187, R187, 0x80, RZ ;  /* 0x00000080bbbb7810 */ /* 0x000fd20007ffe0ff */
[C---:B------:R-:W-:Y:S01]  /*2e00*/  IMAD.WIDE.U32 R188, R186.reuse, R189, c[0x0][0x188] ;  /* 0x00006200babc7625 */ /* 0x040fe200078e00bd */
[----:B------:R-:W-:-:S04]  /*2e10*/  IADD3 R186, R186, 0x80, RZ ;  /* 0x00000080baba7810 */ /* 0x000fc80007ffe0ff */
[----:B------:R1:W-:Y:S04]  /*2e20*/  STG.E.128 [R188.64], R164 ;  /* 0x000000a4bc007986 */ /* 0x0003e8000c101d04 */
[----:B------:R1:W-:Y:S02]  /*2e30*/  STG.E.128 [R188.64+0x10], R168 ;  /* 0x000010a8bc007986 */ /* 0x0003e4000c101d04 */
.L_x_35077:
[----:B------:R-:W-:Y:S05]  /*2e40*/  BSYNC B0 ;  /* 0x0000000000007941 */ /* 0x000fea0003800000 */
.L_x_35076:
        /* <DEDUP_REMOVED lines=42> */
.L_x_35097:
[----:B------:R-:W-:Y:S05]  /*30f0*/  BSYNC B1 ;  /* 0x0000000000017941 */ /* 0x000fea0003800000 */
.L_x_35096:
[----:B------:R-:W-:Y:S01]  /*3100*/  BSSY B1, `(.L_x_35098) ;  /* 0x0000005000017945 */ /* 0x000fe20003800000 */
[----:B------:R-:W-:Y:S05]  /*3110*/  @!P2 BRA `(.L_x_35099) ;  /* 0x000000300000a947 */ /* 0x000fea0003800000 */
[----:B-----5:R-:W-:-:S05]  /*3120*/  HADD2.F32 R177, -RZ, R192.H1_H1 ;  /* 0x300000c0ffb17230 */ /* 0x020fca0000004100 */
[----:B------:R-:W-:-:S04]  /*3130*/  FMUL.FTZ R177, R177, c[0x0][0x1ec] ;  /* 0x00007b00b1b17a20 */ /* 0x000fc80000410000 */
[----:B------:R-:W-:Y:S02]  /*3140*/  @P1 FADD.FTZ R177, R117, R177 ;  /* 0x000000b175b11221 */ /* 0x000fe40000010000 */
.L_x_35099:
[----:B------:R-:W-:Y:S05]  /*3150*/  BSYNC B1 ;  /* 0x0000000000017941 */ /* 0x000fea0003800000 */
.L_x_35098:
[----:B------:R-:W-:Y:S01]  /*3160*/  BSSY B1, `(.L_x_35100) ;  /* 0x0000005000017945 */ /* 0x000fe20003800000 */
[----:B------:R-:W-:Y:S05]  /*3170*/  @!P2 BRA `(.L_x_35101) ;  /* 0x000000300000a947 */ /* 0x000fea0003800000 */
[----:B-----5:R-:W-:-:S05]  /*3180*/  HADD2.F32 R178, -RZ, R193.H0_H0 ;  /* 0x200000c1ffb27230 */ /* 0x020fca0000004100 */
[----:B------:R-:W-:-:S04]  /*3190*/  FMUL.FTZ R178, R178, c[0x0][0x1ec] ;  /* 0x00007b00b2b27a20 */ /* 0x000fc80000410000 */
[----:B------:R-:W-:Y:S02]  /*31a0*/  @P1 FADD.FTZ R178, R118, R178 ;  /* 0x000000b276b21221 */ /* 0x000fe40000010000 */
.L_x_35101:
[----:B------:R-:W-:Y:S05]  /*31b0*/  BSYNC B1 ;  /* 0x0000000000017941 */ /* 0x000fea0003800000 */
.L_x_35100:
[----:B------:R-:W-:Y:S01]  /*31c0*/  BSSY B1, `(.L_x_35102) ;  /* 0x0000005000017945 */ /* 0x000fe20003800000 */
[----:B------:R-:W-:Y:S05]  /*31d0*/  @!P2 BRA `(.L_x_35103) ;  /* 0x000000300000a947 */ /* 0x000fea0003800000 */
[----:B-----5:R-:W-:-:S05]  /*31e0*/  HADD2.F32 R179, -RZ, R193.H1_H1 ;  /* 0x300000c1ffb37230 */ /* 0x020fca0000004100 */
[----:B------:R-:W-:-:S04]  /*31f0*/  FMUL.FTZ R179, R179, c[0x0][0x1ec] ;  /* 0x00007b00b3b37a20 */ /* 0x000fc80000410000 */
[----:B------:R-:W-:Y:S02]  /*3200*/  @P1 FADD.FTZ R179, R119, R179 ;  /* 0x000000b377b31221 */ /* 0x000fe40000010000 */
.L_x_35103:
[----:B------:R-:W-:Y:S05]  /*3210*/  BSYNC B1 ;  /* 0x0000000000017941 */ /* 0x000fea0003800000 */
.L_x_35102:
[----:B------:R-:W-:Y:S01]  /*3220*/  BSSY B1, `(.L_x_35104) ;  /* 0x0000005000017945 */ /* 0x000fe20003800000 */
[----:B------:R-:W-:Y:S05]  /*3230*/  @!P2 BRA `(.L_x_35105) ;  /* 0x000000300000a947 */ /* 0x000fea0003800000 */
[----:B-----5:R-:W-:-:S05]  /*3240*/  HADD2.F32 R172, -RZ, R194.H0_H0 ;  /* 0x200000c2ffac7230 */ /* 0x020fca0000004100 */
[----:B------:R-:W-:-:S04]  /*3250*/  FMUL.FTZ R172, R172, c[0x0][0x1ec] ;  /* 0x00007b00acac7a20 */ /* 0x000fc80000410000 */
[----:B------:R-:W-:Y:S02]  /*3260*/  @P1 FADD.FTZ R172, R124, R172 ;  /* 0x000000ac7cac1221 */ /* 0x000fe40000010000 */
.L_x_35105:
[----:B------:R-:W-:Y:S05]  /*3270*/  BSYNC B1 ;  /* 0x0000000000017941 */ /* 0x000fea0003800000 */
.L_x_35104:
[----:B------:R-:W-:Y:S01]  /*3280*/  BSSY B1, `(.L_x_35106) ;  /* 0x0000005000017945 */ /* 0x000fe20003800000 */
[----:B------:R-:W-:Y:S05]  /*3290*/  @!P2 BRA `(.L_x_35107) ;  /* 0x000000300000a947 */ /* 0x000fea0003800000 */
[----:B-----5:R-:W-:-:S05]  /*32a0*/  HADD2.F32 R173, -RZ, R194.H1_H1 ;  /* 0x300000c2ffad7230 */ /* 0x020fca0000004100 */
[----:B------:R-:W-:-:S04]  /*32b0*/  FMUL.FTZ R173, R173, c[0x0][0x1ec] ;  /* 0x00007b00adad7a20 */ /* 0x000fc80000410000 */
[----:B------:R-:W-:Y:S02]  /*32c0*/  @P1 FADD.FTZ R173, R125, R173 ;  /* 0x000000ad7dad1221 */ /* 0x000fe40000010000 */
.L_x_35107:
[----:B------:R-:W-:Y:S05]  /*32d0*/  BSYNC B1 ;  /* 0x0000000000017941 */ /* 0x000fea0003800000 */
.L_x_35106:
[----:B------:R-:W-:Y:S01]  /*32e0*/  BSSY B1, `(.L_x_35108) ;  /* 0x0000005000017945 */ /* 0x000fe20003800000 */
[----:B------:R-:W-:Y:S05]  /*32f0*/  @!P2 BRA `(.L_x_35109) ;  /* 0x000000300000a947 */ /* 0x000fea0003800000 */
[----:B-----5:R-:W-:-:S05]  /*3300*/  HADD2.F32 R174, -RZ, R195.H0_H0 ;  /* 0x200000c3ffae7230 */ /* 0x020fca0000004100 */
[----:B------:R-:W-:-:S04]  /*3310*/  FMUL.FTZ R174, R174, c[0x0][0x1ec] ;  /* 0x00007b00aeae7a20 */ /* 0x000fc80000410000 */
[----:B------:R-:W-:Y:S02]  /*3320*/  @P1 FADD.FTZ R174, R126, R174 ;  /* 0x000000ae7eae1221 */ /* 0x000fe40000010000 */
.L_x_35109:
[----:B------:R-:W-:Y:S05]  /*3330*/  BSYNC B1 ;  /* 0x0000000000017941 */ /* 0x000fea0003800000 */
.L_x_35108:
[----:B------:R-:W-:Y:S01]  /*3340*/  BSSY B1, `(.L_x_35110) ;  /* 0x0000005000017945 */ /* 0x000fe20003800000 */
[----:B------:R-:W-:Y:S05]  /*3350*/  @!P2 BRA `(.L_x_35111) ;  /* 0x000000300000a947 */ /* 0x000fea0003800000 */
[----:B-----5:R-:W-:-:S05]  /*3360*/  HADD2.F32 R175, -RZ, R195.H1_H1 ;  /* 0x300000c3ffaf7230 */ /* 0x020fca0000004100 */
[----:B------:R-:W-:-:S04]  /*3370*/  FMUL.FTZ R175, R175, c[0x0][0x1ec] ;  /* 0x00007b00afaf7a20 */ /* 0x000fc80000410000 */
[----:B------:R-:W-:Y:S02]  /*3380*/  @P1 FADD.FTZ R175, R127, R175 ;  /* 0x000000af7faf1221 */ /* 0x000fe40000010000 */
.L_x_35111:
[----:B------:R-:W-:Y:S05]  /*3390*/  BSYNC B1 ;  /* 0x0000000000017941 */ /* 0x000fea0003800000 */
.L_x_35110:
[----:B------:R-:W-:-:S10]  /*33a0*/  HFMA2.MMA R187, -RZ, RZ, 0, 1.9073486328125e-06 ;  /* 0x00000020ffbb7435 */ /* 0x000fd400000001ff */
[----:B------:R-:W-:-:S05]  /*33b0*/  IMAD.WIDE.U32 R186, R186, R187, c[0x0][0x188] ;  /* 0x00006200baba7625 */ /* 0x000fca00078e00bb */
[----:B------:R1:W-:Y:S04]  /*33c0*/  STG.E.128 [R186.64], R176 ;  /* 0x000000b0ba007986 */ /* 0x0003e8000c101d04 */
[----:B------:R1:W-:Y:S02]  /*33d0*/  STG.E.128 [R186.64+0x10], R172 ;  /* 0x000010acba007986 */ /* 0x0003e4000c101d04 */
.L_x_35095:
[----:B------:R-:W-:Y:S05]  /*33e0*/  BSYNC B0 ;  /* 0x0000000000007941 */ /* 0x000fea0003800000 */
.L_x_35094:
        /* <DEDUP_REMOVED lines=69> */
.L_x_35130:
        /* <DEDUP_REMOVED lines=133> */
.L_x_35131:
        /* <DEDUP_REMOVED lines=108> */
.L_x_35117:
[----:B------:R-:W-:Y:S05]  /*4750*/  BSYNC B1 ;  /* 0x0000000000017941 */ /* 0x000fea0003800000 */
.L_x_35116:
        /* <DEDUP_REMOVED lines=35> */
.L_x_35119:
[----:B------:R-:W-:Y:S05]  /*4990*/  BSYNC B1 ;  /* 0x0000000000017941 */ /* 0x000fea0003800000 */
.L_x_35118:
        /* <DEDUP_REMOVED lines=35> */
.L_x_35121:
[----:B------:R-:W-:Y:S05]  /*4bd0*/  BSYNC B1 ;  /* 0x0000000000017941 */ /* 0x000fea0003800000 */
.L_x_35120:
        /* <DEDUP_REMOVED lines=35> */
.L_x_35123:
[----:B------:R-:W-:Y:S05]  /*4e10*/  BSYNC B1 ;  /* 0x0000000000017941 */ /* 0x000fea0003800000 */
.L_x_35122:
        /* <DEDUP_REMOVED lines=35> */
.L_x_35125:
[----:B------:R-:W-:Y:S05]  /*5050*/  BSYNC B1 ;  /* 0x0000000000017941 */ /* 0x000fea0003800000 */
.L_x_35124:
        /* <DEDUP_REMOVED lines=35> */
.L_x_35127:
[----:B------:R-:W-:Y:S05]  /*5290*/  BSYNC B1 ;  /* 0x0000000000017941 */ /* 0x000fea0003800000 */
.L_x_35126:
        /* <DEDUP_REMOVED lines=30> */
[----:B------:R-:W-:-:S03]  /*5480*/  IMAD.WIDE.U32 R184, R183, R186, c[0x0][0x208] ;  /* 0x00008200b7b87625 */ /* 0x000fc600078e00ba */
[----:B------:R-:W-:-:S05]  /*5490*/  F2FP.PACK_AB R198, R200, R191 ;  /* 0x000000bfc8c6723e */ /* 0x000fca00000000ff */
[----:B------:R0:W-:Y:S02]  /*54a0*/  STG.E.128 [R184.64], R196 ;  /* 0x000000c4b8007986 */ /* 0x0001e4000c101d04 */
.L_x_35115:
[----:B0-----:R-:W-:Y:S05]  /*54b0*/  BSYNC B0 ;  /* 0x0000000000007941 */ /* 0x001fea0003800000 */
.L_x_35114:
[----:B------:R-:W-:Y:S02]  /*54c0*/  LOP3.LUT P1, RZ, R181, 0xff, RZ, 0xc0, !PT ;  /* 0x000000ffb5ff7812 */ /* 0x000fe4000782c0ff */
[----:B------:R-:W-:Y:S02]  /*54d0*/  IADD3 R180, R180, c[0x0][0x160], RZ ;  /* 0x00005800b4b47a10 */ /* 0x000fe40007ffe0ff */
[----:B------:R-:W-:Y:S02]  /*54e0*/  SEL R181, RZ, 0x1, P1 ;  /* 0x00000001ffb57807 */ /* 0x000fe40000800000 */
[----:B------:R-:W-:-:S13]  /*54f0*/  ISETP.GE.AND P1, PT, R180, c[0x0][0x164], PT ;  /* 0x00005900b4007a0c */ /* 0x000fda0003f26270 */
[----:B------:R-:W-:Y:S01]  /*5500*/  @P1 CALL.REL.NOINC `(.L_x_35128) ;  /* 0x0000001000001944 */ /* 0x000fe20003c00000 */
[----:B------:R-:W-:Y:S05]  /*5510*/  BRA `(.L_x_35129) ;  /* 0xffffb5a000007947 */ /* 0x000fea000383ffff */
.L_x_35128:
[----:B------:R-:W-:Y:S05]  /*5520*/  EXIT ;  /* 0x000000000000794d */ /* 0x000fea0003800000 */
.L_x_35112:
[----:B------:R-:W-:Y:S01]  /*5530*/  HFMA2.MMA R190, -RZ, RZ, 0, 1.847743988037109375e-06 ;  /* 0x0000001fffbe7435 */ /* 0x000fe200000001ff */
[----:B------:R-:W-:Y:S02]  /*5540*/  MOV R196, 0x1 ;  /* 0x0000000100c47802 */ /* 0x000fe40000000f00 */
[----:B------:R-:W-:Y:S02]  /*5550*/  MOV R197, 0xffffffff ;  /* 0xffffffff00c57802 */ /* 0x000fe40000000f00 */
[----:B------:R-:W-:Y:S02]  /*5560*/  MOV R188, 0x5580 ;  /* 0x0000558000bc7802 */ /* 0x000fe40000000f00 */
[----:B0----5:R-:W-:Y:S05]  /*5570*/  CALL.REL.NOINC `($__internal_114_$__cuda_sm70_shflsync_bfly_p) ;  /* 0x00000ab000007944 */ /* 0x021fea0003c00000 */
[----:B-1----:R-:W-:Y:S01]  /*5580*/  MOV R186, R196 ;  /* 0x000000c400ba7202 */ /* 0x002fe20000000f00 */
[----:B0-----:R-:W-:Y:S05]  /*5590*/  BRA `(.L_x_35130) ;  /* 0xffffe2a000007947 */ /* 0x001fea000383ffff */
.L_x_35113:
[----:B------:R-:W-:Y:S01]  /*55a0*/  HFMA2.MMA R196, -RZ, RZ, 0, 1.1920928955078125e-07 ;  /* 0x00000002ffc47435 */ /* 0x000fe200000001ff */
[----:B------:R-:W-:Y:S02]  /*55b0*/  MOV R190, 0x1f ;  /* 0x0000001f00be7802 */ /* 0x000fe40000000f00 */
[----:B------:R-:W-:Y:S02]  /*55c0*/  MOV R197, 0xffffffff ;  /* 0xffffffff00c57802 */ /* 0x000fe40000000f00 */
[----:B------:R-:W-:-:S02]  /*55d0*/  MOV R188, 0x55f0 ;  /* 0x000055f000bc7802 */ /* 0x000fc40000000f00 */
[----:B0----5:R-:W-:Y:S05]  /*55e0*/  CALL.REL.NOINC `($__internal_114_$__cuda_sm70_shflsync_bfly_p) ;  /* 0x00000a4000007944 */ /* 0x021fea0003c00000 */
[----:B01----:R-:W-:Y:S01]  /*55f0*/  FADD.FTZ R187, R187, R196 ;  /* 0x000000c4bbbb7221 */ /* 0x003fe20000010000 */
[----:B------:R-:W-:Y:S01]  /*5600*/  HFMA2.MMA R196, -RZ, RZ, 0, 2.384185791015625e-07 ;  /* 0x00000004ffc47435 */ /* 0x000fe200000001ff */
[----:B------:R-:W-:-:S02]  /*5610*/  MOV R190, 0x1f ;  /* 0x0000001f00be7802 */ /* 0x000fc40000000f00 */
[----:B------:R-:W-:Y:S02]  /*5620*/  MOV R197, 0xffffffff ;  /* 0xffffffff00c57802 */ /* 0x000fe40000000f00 */
[----:B------:R-:W-:Y:S02]  /*5630*/  MOV R188, 0x5650 ;  /* 0x0000565000bc7802 */ /* 0x000fe40000000f00 */
[----:B------:R-:W-:Y:S05]  /*5640*/  CALL.REL.NOINC `($__internal_114_$__cuda_sm70_shflsync_bfly_p) ;  /* 0x000009e000007944 */ /* 0x000fea0003c00000 */
[----:B01----:R-:W-:Y:S01]  /*5650*/  FADD.FTZ R187, R187, R196 ;  /* 0x000000c4bbbb7221 */ /* 0x003fe20000010000 */
[----:B------:R-:W-:Y:S01]  /*5660*/  HFMA2.MMA R196, -RZ, RZ, 0, 4.76837158203125e-07 ;  /* 0x00000008ffc47435 */ /* 0x000fe200000001ff */
[----:B------:R-:W-:Y:S02]  /*5670*/  MOV R190, 0x1f ;  /* 0x0000001f00be7802 */ /* 0x000fe40000000f00 */
[----:B------:R-:W-:Y:S02]  /*5680*/  MOV R197, 0xffffffff ;  /* 0xffffffff00c57802 */ /* 0x000fe40000000f00 */
[----:B------:R-:W-:Y:S02]  /*5690*/  MOV R188, 0x56b0 ;  /* 0x000056b000bc7802 */ /* 0x000fe40000000f00 */
[----:B------:R-:W-:Y:S05]  /*56a0*/  CALL.REL.NOINC `($__internal_114_$__cuda_sm70_shflsync_bfly_p) ;  /* 0x0000098000007944 */ /* 0x000fea0003c00000 */
[----:B01----:R-:W-:Y:S01]  /*56b0*/  FADD.FTZ R187, R187, R196 ;  /* 0x000000c4bbbb7221 */ /* 0x003fe20000010000 */
[----:B------:R-:W-:Y:S01]  /*56c0*/  HFMA2.MMA R196, -RZ, RZ, 0, 9.5367431640625e-07 ;  /* 0x00000010ffc47435 */ /* 0x000fe200000001ff */
[----:B------:R-:W-:-:S02]  /*56d0*/  MOV R190, 0x1f ;  /* 0x0000001f00be7802 */ /* 0x000fc40000000f00 */
[----:B------:R-:W-:Y:S02]  /*56e0*/  MOV R197, 0xffffffff ;  /* 0xffffffff00c57802 */ /* 0x000fe40000000f00 */
[----:B------:R-:W-:Y:S02]  /*56f0*/  MOV R188, 0x5710 ;  /* 0x0000571000bc7802 */ /* 0x000fe40000000f00 */
[----:B------:R-:W-:Y:S05]  /*5700*/  CALL.REL.NOINC `($__internal_114_$__cuda_sm70_shflsync_bfly_p) ;  /* 0x0000092000007944 */ /* 0x000fea0003c00000 */
        /* <DEDUP_REMOVED lines=119> */
[----:B------:R-:W-:Y:S05]  /*5e80*/  CALL.REL.NOINC `($__internal_114_$__cuda_sm70_shflsync_bfly_p) ;  /* 0x000001a000007944 */ /* 0x000fea0003c00000 */
[----:B01----:R-:W-:Y:S01]  /*5e90*/  FADD.FTZ R187, R187, R196 ;  /* 0x000000c4bbbb7221 */ /* 0x003fe20000010000 */
[----:B------:R-:W-:Y:S01]  /*5ea0*/  HFMA2.MMA R196, -RZ, RZ, 0, 1.1920928955078125e-07 ;  /* 0x00000002ffc47435 */ /* 0x000fe200000001ff */
[----:B------:R-:W-:Y:S02]  /*5eb0*/  MOV R190, 0x1f ;  /* 0x0000001f00be7802 */ /* 0x000fe40000000f00 */
[----:B------:R-:W-:Y:S02]  /*5ec0*/  MOV R197, 0xffffffff ;  /* 0xffffffff00c57802 */ /* 0x000fe40000000f00 */
[----:B------:R-:W-:Y:S02]  /*5ed0*/  MOV R188, 0x5ef0 ;  /* 0x00005ef000bc7802 */ /* 0x000fe40000000f00 */
[----:B------:R-:W-:Y:S05]  /*5ee0*/  CALL.REL.NOINC `($__internal_114_$__cuda_sm70_shflsync_bfly_p) ;  /* 0x0000014000007944 */ /* 0x000fea0003c00000 */
[----:B01----:R-:W-:Y:S01]  /*5ef0*/  FADD.FTZ R187, R187, R196 ;  /* 0x000000c4bbbb7221 */ /* 0x003fe20000010000 */
[----:B------:R-:W-:Y:S01]  /*5f00*/  HFMA2.MMA R196, -RZ, RZ, 0, 2.384185791015625e-07 ;  /* 0x00000004ffc47435 */ /* 0x000fe200000001ff */
[----:B------:R-:W-:Y:S02]  /*5f10*/  MOV R190, 0x1f ;  /* 0x0000001f00be7802 */ /* 0x000fe40000000f00 */
[----:B------:R-:W-:-:S02]  /*5f20*/  MOV R197, 0xffffffff ;  /* 0xffffffff00c57802 */ /* 0x000fc40000000f00 */
        /* <DEDUP_REMOVED lines=8> */
[----:B-1----:R-:W-:Y:S01]  /*5fb0*/  FADD.FTZ R191, R187, R196 ;  /* 0x000000c4bbbf7221 */ /* 0x002fe20000010000 */
[----:B------:R-:W-:Y:S01]  /*5fc0*/  HFMA2.MMA R196, -RZ, RZ, 0, 9.5367431640625e-07 ;  /* 0x00000010ffc47435 */ /* 0x000fe200000001ff */
[----:B0-----:R-:W-:Y:S02]  /*5fd0*/  MOV R190, 0x1f ;  /* 0x0000001f00be7802 */ /* 0x001fe40000000f00 */
[----:B------:R-:W-:-:S02]  /*5fe0*/  MOV R197, 0xffffffff ;  /* 0xffffffff00c57802 */ /* 0x000fc40000000f00 */
[----:B------:R-:W-:Y:S02]  /*5ff0*/  MOV R187, R191 ;  /* 0x000000bf00bb7202 */ /* 0x000fe40000000f00 */
[----:B------:R-:W-:Y:S02]  /*6000*/  MOV R188, 0x6020 ;  /* 0x0000602000bc7802 */ /* 0x000fe40000000f00 */
[----:B------:R-:W-:Y:S05]  /*6010*/  CALL.REL.NOINC `($__internal_114_$__cuda_sm70_shflsync_bfly_p) ;  /* 0x0000001000007944 */ /* 0x000fea0003c00000 */
[----:B01----:R-:W-:Y:S05]  /*6020*/  BRA `(.L_x_35131) ;  /* 0xffffe06000007947 */ /* 0x003fea000383ffff */
        .weak           $__internal_114_$__cuda_sm70_shflsync_bfly_p
        .type           $__internal_114_$__cuda_sm70_shflsync_bfly_p,@function
        .size           $__internal_114_$__cuda_sm70_shflsync_bfly_p,(.L_x_44954 - $__internal_114_$__cuda_sm70_shflsync_bfly_p)
$__internal_114_$__cuda_sm70_shflsync_bfly_p:
[----:B------:R-:W-:Y:S01]  /*6030*/  HFMA2.MMA R189, -RZ, RZ, 0, 0 ;  /* 0x00000000ffbd7435 */ /* 0x000fe200000001ff */
[----:B------:R-:W-:Y:S04]  /*6040*/  WARPSYNC R197 ;  /* 0x000000c500007348 */ /* 0x000fe80003800000 */
[----:B------:R0:W1:Y:S01]  /*6050*/  SHFL.BFLY PT, R196, R187, R196, R190 ;  /* 0x0c0000c4bbc47389 */ /* 0x00006200000e00be */
[----:B------:R-:W-:Y:S05]  /*6060*/  RET.REL.NODEC R188 `(_ZN10layer_norm13ln_fwd_kernelINS_13Kernel_traitsIf6__halffS2_fjLj7168ELj1ELj1ELj4ELj16ENS_18Kernel_traits_baseILj7168EfS2_fS2_fjLj128EEEEELb0ELb0ELb1ELb0EEEvNS_9FwdParamsE) ;  /* 0xffff9f90bc007950 */ /* 0x000fea0003c3ffff */
.L_x_35132:
        /* <DEDUP_REMOVED lines=9> */
.L_x_44954:


//--------------------- .text._ZN10layer_norm13ln_fwd_kernelINS_13Kernel_traitsIf6__halffS2_fjLj7168ELj1ELj1ELj4ELj16ENS_18Kernel_traits_baseILj7168EfS2_fS2_fjLj128EEEEELb0ELb0ELb1ELb1EEEvNS_9FwdParamsE --------------------------
	.section	.text._ZN10layer_norm13ln_fwd_kernelINS_13Kernel_traitsIf6__halffS2_fjLj7168ELj1ELj1ELj4ELj16ENS_18Kernel_traits_baseILj7168EfS2_fS2_fjLj128EEEEELb0ELb0ELb1ELb1EEEvNS_9FwdParamsE,"ax",@progbits
	.sectioninfo	@"SHI_REGISTERS=247"
	.align	128
        .global         _ZN10layer_norm13ln_fwd_kernelINS_13Kernel_traitsIf6__halffS2_fjLj7168ELj1ELj1ELj4ELj16ENS_18Kernel_traits_baseILj7168EfS2_fS2_fjLj128EEEEELb0ELb0ELb1ELb1EEEvNS_9FwdParamsE
        .type           _ZN10layer_norm13ln_fwd_kernelINS_13Kernel_traitsIf6__halffS2_fjLj7168ELj1ELj1ELj4ELj16ENS_18Kernel_traits_baseILj7168EfS2_fS2_fjLj128EEEEELb0ELb0ELb1ELb1EEEvNS_9FwdParamsE,@function
        .size           _ZN10layer_norm13ln_fwd_kernelINS_13Kernel_traitsIf6__halffS2_fjLj7168ELj1ELj1ELj4ELj16ENS_18Kernel_traits_baseILj7168EfS2_fS2_fjLj128EEEEELb0ELb0ELb1ELb1EEEvNS_9FwdParamsE,(.L_x_44955 - _ZN10layer_norm13ln_fwd_kernelINS_13Kernel_traitsIf6__halffS2_fjLj7168ELj1ELj1ELj4ELj16ENS_18Kernel_traits_baseILj7168EfS2_fS2_fjLj128EEEEELb0ELb0ELb1ELb1EEEvNS_9FwdParamsE)
        .other          _ZN10layer_norm13ln_fwd_kernelINS_13Kernel_traitsIf6__halffS2_fjLj7168ELj1ELj1ELj4ELj16ENS_18Kernel_traits_baseILj7168EfS2_fS2_fjLj128EEEEELb0ELb0ELb1ELb1EEEvNS_9FwdParamsE,@"STO_CUDA_ENTRY STV_DEFAULT"
_ZN10layer_norm13ln_fwd_kernelINS_13Kernel_traitsIf6__halffS2_fjLj7168ELj1ELj1ELj4ELj16ENS_18Kernel_traits_baseILj7168EfS2_fS2_fjLj128EEEEELb0ELb0ELb1ELb1EEEvNS_9FwdParamsE:
.text._ZN10layer_norm13ln_fwd_kernelINS_13Kernel_traitsIf6__halffS2_fjLj7168ELj1ELj1ELj4ELj16ENS_18Kernel_traits_baseILj7168EfS2_fS2_fjLj128EEEEELb0ELb0ELb1ELb1EEEvNS_9FwdParamsE:
        /* <DEDUP_REMOVED lines=74> */
.L_x_35250:
        /* <DEDUP_REMOVED lines=57> */
[----:B-1---5:R-:W-:-:S05]  /*0830*/  HADD2.F32 R180, -RZ, R124.H0_H0 ;  /* 0x2000007cffb47230 */ /* 0x022fca0000004100 */
[----:B------:R-:W-:-:S04]  /*0840*/  FMUL.FTZ R180, R180, c[0x0][0x1ec] ;  /* 0x00007b00b4b47a20 */ /* 0x000fc80000410000 */
[----:B------:R-:W-:Y:S02]  /*0850*/  @P0 FADD.FTZ R180, R116, R180 ;  /* 0x000000b474b40221 */ /* 0x000fe40000010000 */
.L_x_35134:
[----:B-1----:R-:W-:Y:S05]  /*0860*/  BSYNC B0 ;  /* 0x0000000000007941 */ /* 0x002fea0003800000 */
.L_x_35133:
[----:B------:R-:W-:Y:S01]  /*0870*/  BSSY B0, `(.L_x_35135) ;  /* 0x0000005000007945 */ /* 0x000fe20003800000 */
[----:B------:R-:W-:Y:S05]  /*0880*/  @!P6 BRA `(.L_x_35136) ;  /* 0x000000300000e947 */ /* 0x000fea0003800000 */
[----:B-----5:R-:W-:-:S05]  /*0890*/  HADD2.F32 R181, -RZ, R124.H1_H1 ;  /* 0x3000007cffb57230 */ /* 0x020fca0000004100 */
[----:B------:R-:W-:-:S04]  /*08a0*/  FMUL.FTZ R181, R181, c[0x0][0x1ec] ;  /* 0x00007b00b5b57a20 */ /* 0x000fc80000410000 */
[----:B------:R-:W-:Y:S02]  /*08b0*/  @P0 FADD.FTZ R181, R117, R181 ;  /* 0x000000b575b50221 */ /* 0x000fe40000010000 */
.L_x_35136:
[----:B------:R-:W-:Y:S05]  /*08c0*/  BSYNC B0 ;  /* 0x0000000000007941 */ /* 0x000fea0003800000 */
.L_x_35135:
[----:B------:R-:W-:Y:S01]  /*08d0*/  BSSY B0, `(.L_x_35137) ;  /* 0x0000005000007945 */ /* 0x000fe20003800000 */
[----:B------:R-:W-:Y:S05]  /*08e0*/  @!P6 BRA `(.L_x_35138) ;  /* 0x000000300000e947 */ /* 0x000fea0003800000 */
[----:B-----5:R-:W-:-:S05]  /*08f0*/  HADD2.F32 R182, -RZ, R125.H0_H0 ;  /* 0x2000007dffb67230 */ /* 0x020fca0000004100 */
[----:B------:R-:W-:-:S04]  /*0900*/  FMUL.FTZ R182, R182, c[0x0][0x1ec] ;  /* 0x00007b00b6b67a20 */ /* 0x000fc80000410000 */
[----:B------:R-:W-:Y:S02]  /*0910*/  @P0 FADD.FTZ R182, R118, R182 ;  /* 0x000000b676b60221 */ /* 0x000fe40000010000 */
.L_x_35138:
[----:B------:R-:W-:Y:S05]  /*0920*/  BSYNC B0 ;  /* 0x0000000000007941 */ /* 0x000fea0003800000 */
.L_x_35137:
[----:B------:R-:W-:Y:S01]  /*0930*/  BSSY B0, `(.L_x_35139) ;  /* 0x0000005000007945 */ /* 0x000fe20003800000 */
[----:B------:R-:W-:Y:S05]  /*0940*/  @!P6 BRA `(.L_x_35140) ;  /* 0x000000300000e947 */ /* 0x000fea0003800000 */
[----:B-----5:R-:W-:-:S05]  /*0950*/  HADD2.F32 R183, -RZ, R125.H1_H1 ;  /* 0x3000007dffb77230 */ /* 0x020fca0000004100 */
[----:B------:R-:W-:-:S04]  /*0960*/  FMUL.FTZ R183, R183, c[0x0][0x1ec] ;  /* 0x00007b00b7b77a20 */ /* 0x000fc80000410000 */
[----:B------:R-:W-:Y:S02]  /*0970*/  @P0 FADD.FTZ R183, R119, R183 ;  /* 0x000000b777b70221 */ /* 0x000fe40000010000 */
.L_x_35140:
[----:B------:R-:W-:Y:S05]  /*0980*/  BSYNC B0 ;  /* 0x0000000000007941 */ /* 0x000fea0003800000 */
.L_x_35139:
[----:B------:R-:W-:Y:S01]  /*0990*/  BSSY B0, `(.L_x_35141) ;  /* 0x0000005000007945 */ /* 0x000fe20003800000 */
[----:B------:R-:W-:Y:S05]  /*09a0*/  @!P6 BRA `(.L_x_35142) ;  /* 0x000000300000e947 */ /* 0x000fea0003800000 */
[----:B-----5:R-:W-:-:S05]  /*09b0*/  HADD2.F32 R176, -RZ, R126.H0_H0 ;  /* 0x2000007effb07230 */ /* 0x020fca0000004100 */
[----:B------:R-:W-:-:S04]  /*09c0*/  FMUL.FTZ R176, R176, c[0x0][0x1ec] ;  /* 0x00007b00b0b07a20 */ /* 0x000fc80000410000 */
[----:B------:R-:W-:Y:S02]  /*09d0*/  @P0 FADD.FTZ R176, R120, R176 ;  /* 0x000000b078b00221 */ /* 0x000fe40000010000 */
.L_x_35142:
[----:B------:R-:W-:Y:S05]  /*09e0*/  BSYNC B0 ;  /* 0x0000000000007941 */ /* 0x000fea0003800000 */
.L_x_35141:
[----:B------:R-:W-:Y:S01]  /*09f0*/  BSSY B0, `(.L_x_35143) ;  /* 0x0000005000007945 */ /* 0x000fe20003800000 */
[----:B------:R-:W-:Y:S05]  /*0a00*/  @!P6 BRA `(.L_x_35144) ;  /* 0x000000300000e947 */ /* 0x000fea0003800000 */
[----:B-----5:R-:W-:-:S05]  /*0a10*/  HADD2.F32 R177, -RZ, R126.H1_H1 ;  /* 0x3000007effb17230 */ /* 0x020fca0000004100 */
[----:B------:R-:W-:-:S04]  /*0a20*/  FMUL.FTZ R177, R177, c[0x0][0x1ec] ;  /* 0x00007b00b1b17a20 */ /* 0x000fc80000410000 */
[----:B------:R-:W-:Y:S02]  /*0a30*/  @P0 FADD.FTZ R177, R121, R177 ;  /* 0x000000b179b10221 */ /* 0x000fe40000010000 */
.L_x_35144:
[----:B------:R-:W-:Y:S05]  /*0a40*/  BSYNC B0 ;  /* 0x0000000000007941 */ /* 0x000fea0003800000 */
.L_x_35143:
[----:B------:R-:W-:Y:S01]  /*0a50*/  BSSY B0, `(.L_x_35145) ;  /* 0x0000005000007945 */ /* 0x000fe20003800000 */
[----:B------:R-:W-:Y:S05]  /*0a60*/  @!P6 BRA `(.L_x_35146) ;  /* 0x000000300000e947 */ /* 0x000fea0003800000 */
[----:B-----5:R-:W-:-:S05]  /*0a70*/  HADD2.F32 R178, -RZ, R127.H0_H0 ;  /* 0x2000007fffb27230 */ /* 0x020fca0000004100 */
[----:B------:R-:W-:-:S04]  /*0a80*/  FMUL.FTZ R178, R178, c[0x0][0x1ec] ;  /* 0x00007b00b2b27a20 */ /* 0x000fc80000410000 */
[----:B------:R-:W-:Y:S02]  /*0a90*/  @P0 FADD.FTZ R178, R122, R178 ;  /* 0x000000b27ab20221 */ /* 0x000fe40000010000 */
.L_x_35146:
[----:B------:R-:W-:Y:S05]  /*0aa0*/  BSYNC B0 ;  /* 0x0000000000007941 */ /* 0x000fea0003800000 */
.L_x_35145:
[----:B------:R-:W-:Y:S01]  /*0ab0*/  BSSY B0, `(.L_x_35147) ;  /* 0x0000005000007945 */ /* 0x000fe20003800000 */
[----:B------:R-:W-:Y:S05]  /*0ac0*/  @!P6 BRA `(.L_x_35148) ;  /* 0x000000300000e947 */ /* 0x000fea0003800000 */
[----:B-----5:R-:W-:-:S05]  /*0ad0*/  HADD2.F32 R179, -RZ, R127.H1_H1 ;  /* 0x3000007fffb37230 */ /* 0x020fca0000004100 */
[----:B------:R-:W-:-:S04]  /*0ae0*/  FMUL.FTZ R179, R179, c[0x0][0x1ec] ;  /* 0x00007b00b3b37a20 */ /* 0x000fc80000410000 */
[----:B------:R-:W-:Y:S02]  /*0af0*/  @P0 FADD.FTZ R179, R123, R179 ;  /* 0x000000b37bb30221 */ /* 0x000fe40000010000 */
.L_x_35148:
[----:B------:R-:W-:Y:S05]  /*0b00*/  BSYNC B0 ;  /* 0x0000000000007941 */ /* 0x000fea0003800000 */
.L_x_35147:
        /* <DEDUP_REMOVED lines=37> */
[----:B0----5:R-:W-:-:S05]  /*0d60*/  HADD2.F32 R172, -RZ, R124.H0_H0 ;  /* 0x2000007cffac7230 */ /* 0x021fca0000004100 */
[----:B------:R-:W-:-:S04]  /*0d70*/  FMUL.FTZ R172, R172, c[0x0][0x1ec] ;  /* 0x00007b00acac7a20 */ /* 0x000fc80000410000 */
[----:B------:R-:W-:Y:S02]  /*0d80*/  @P0 FADD.FTZ R172, R116, R172 ;  /* 0x000000ac74ac0221 */ /* 0x000fe40000010000 */
.L_x_35150:
[----:B0-----:R-:W-:Y:S05]  /*0d90*/  BSYNC B0 ;  /* 0x0000000000007941 */ /* 0x001fea0003800000 */
.L_x_35149:
[----:B------:R-:W-:Y:S01]  /*0da0*/  BSSY B0, `(.L_x_35151) ;  /* 0x0000005000007945 */ /* 0x000fe20003800000 */
[----:B------:R-:W-:Y:S05]  /*0db0*/  @!P6 BRA `(.L_x_35152) ;  /* 0x000000300000e947 */ /* 0x000fea0003800000 */
[----:B-----5:R-:W-:-:S05]  /*0dc0*/  HADD2.F32 R173, -RZ, R124.H1_H1 ;  /* 0x3000007cffad7230 */ /* 0x020fca0000004100 */
[----:B------:R-:W-:-:S04]  /*0dd0*/  FMUL.FTZ R173, R173, c[0x0][0x1ec] ;  /* 0x00007b00adad7a20 */ /* 0x000fc80000410000 */
[----:B------:R-:W-:Y:S02]  /*0de0*/  @P0 FADD.FTZ R173, R117, R173 ;  /* 0x000000ad75ad0221 */ /* 0x000fe40000010000 */
.L_x_35152:
[----:B------:R-:W-:Y:S05]  /*0df0*/  BSYNC B0 ;  /* 0x0000000000007941 */ /* 0x000fea0003800000 */
.L_x_35151:
[----:B------:R-:W-:Y:S01]  /*0e00*/  BSSY B0, `(.L_x_35153) ;  /* 0x0000005000007945 */ /* 0x000fe20003800000 */
[----:B------:R-:W-:Y:S05]  /*0e10*/  @!P6 BRA `(.L_x_35154) ;  /* 0x000000300000e947 */ /* 0x000fea0003800000 */
[----:B-----5:R-:W-:-:S05]  /*0e20*/  HADD2.F32 R174, -RZ, R125.H0_H0 ;  /* 0x2000007dffae7230 */ /* 0x020fca0000004100 */
[----:B------:R-:W-:-:S04]  /*0e30*/  FMUL.FTZ R174, R174, c[0x0][0x1ec] ;  /* 0x00007b00aeae7a20 */ /* 0x000fc80000410000 */
[----:B------:R-:W-:Y:S02]  /*0e40*/  @P0 FADD.FTZ R174, R118, R174 ;  /* 0x000000ae76ae0221 */ /* 0x000fe40000010000 */
.L_x_35154:
[----:B------:R-:W-:Y:S05]  /*0e50*/  BSYNC B0 ;  /* 0x0000000000007941 */ /* 0x000fea0003800000 */
.L_x_35153:
[----:B------:R-:W-:Y:S01]  /*0e60*/  BSSY B0, `(.L_x_35155) ;  /* 0x0000005000007945 */ /* 0x000fe20003800000 */
[----:B------:R-:W-:Y:S05]  /*0e70*/  @!P6 BRA `(.L_x_35156) ;  /* 0x000000300000e947 */ /* 0x000fea0003800000 */
[----:B-----5:R-:W-:-:S05]  /*0e80*/  HADD2.F32 R175, -RZ, R125.H1_H1 ;  /* 0x3000007dffaf7230 */ /* 0x020fca0000004100 */
[----:B------:R-:W-:-:S04]  /*0e90*/  FMUL.FTZ R175, R175, c[0x0][0x1ec] ;  /* 0x00007b00afaf7a20 */ /* 0x000fc80000410000 */
[----:B------:R-:W-:Y:S02]  /*0ea0*/  @P0 FADD.FTZ R175, R119, R175 ;  /* 0x000000af77af0221 */ /* 0x000fe40000010000 */
.L_x_35156:
[----:B------:R-:W-:Y:S05]  /*0eb0*/  BSYNC B0 ;  /* 0x0000000000007941 */ /* 0x000fea0003800000 */
.L_x_35155:
[----:B------:R-:W-:Y:S01]  /*0ec0*/  BSSY B0, `(.L_x_35157) ;  /* 0x0000005000007945 */ /* 0x000fe20003800000 */
[----:B------:R-:W-:Y:S05]  /*0ed0*/  @!P6 BRA `(.L_x_35158) ;  /* 0x000000300000e947 */ /* 0x000fea0003800000 */
[----:B-----5:R-:W-:-:S05]  /*0ee0*/  HADD2.F32 R168, -RZ, R126.H0_H0 ;  /* 0x2000007effa87230 */ /* 0x020fca0000004100 */
[----:B------:R-:W-:-:S04]  /*0ef0*/  FMUL.FTZ R168, R168, c[0x0][0x1ec] ;  /* 0x00007b00a8a87a20 */ /* 0x000fc80000410000 */
[----:B------:R-:W-:Y:S02]  /*0f00*/  @P0 FADD.FTZ R168, R120, R168 ;  /* 0x000000a878a80221 */ /* 0x000fe40000010000 */
.L_x_35158:
[----:B------:R-:W-:Y:S05]  /*0f10*/  BSYNC B0 ;  /* 0x0000000000007941 */ /* 0x000fea0003800000 */
.L_x_35157:
[----:B------:R-:W-:Y:S01]  /*0f20*/  BSSY B0, `(.L_x_35159) ;  /* 0x0000005000007945 */ /* 0x000fe20003800000 */
[----:B------:R-:W-:Y:S05]  /*0f30*/  @!P6 BRA `(.L_x_35160) ;  /* 0x000000300000e947 */ /* 0x000fea0003800000 */
[----:B-----5:R-:W-:-:S05]  /*0f40*/  HADD2.F32 R169, -RZ, R126.H1_H1 ;  /* 0x3000007effa97230 */ /* 0x020fca0000004100 */
[----:B------:R-:W-:-:S04]  /*0f50*/  FMUL.FTZ R169, R169, c[0x0][0x1ec] ;  /* 0x00007b00a9a97a20 */ /* 0x000fc80000410000 */
[----:B------:R-:W-:Y:S02]  /*0f60*/  @P0 FADD.FTZ R169, R121, R169 ;  /* 0x000000a979a90221 */ /* 0x000fe40000010000 */
.L_x_35160:
[----:B------:R-:W-:Y:S05]  /*0f70*/  BSYNC B0 ;  /* 0x0000000000007941 */ /* 0x000fea0003800000 */
.L_x_35159:
[----:B------:R-:W-:Y:S01]  /*0f80*/  BSSY B0, `(.L_x_35161) ;  /* 0x0000005000007945 */ /* 0x000fe20003800000 */
[----:B------:R-:W-:Y:S05]  /*0f90*/  @!P6 BRA `(.L_x_35162) ;  /* 0x000000300000e947 */ /* 0x000fea0003800000 */
[----:B-----5:R-:W-:-:S05]  /*0fa0*/  HADD2.F32 R170, -RZ, R127.H0_H0 ;  /* 0x2000007fffaa7230 */ /* 0x020fca0000004100 */
[----:B------:R-:W-:-:S04]  /*0fb0*/  FMUL.FTZ R170, R170, c[0x0][0x1ec] ;  /* 0x00007b00aaaa7a20 */ /* 0x000fc80000410000 */
[----:B------:R-:W-:Y:S02]  /*0fc0*/  @P0 FADD.FTZ R170, R122, R170 ;  /* 0x000000aa7aaa0221 */ /* 0x000fe40000010000 */
.L_x_35162:
[----:B------:R-:W-:Y:S05]  /*0fd0*/  BSYNC B0 ;  /* 0x0000000000007941 */ /* 0x000fea0003800000 */
.L_x_35161:
[----:B------:R-:W-:Y:S01]  /*0fe0*/  BSSY B0, `(.L_x_35163) ;  /* 0x0000005000007945 */ /* 0x000fe20003800000 */
[----:B------:R-:W-:Y:S05]  /*0ff0*/  @!P6 BRA `(.L_x_35164) ;  /* 0x000000300000e947 */ /* 0x000fea0003800000 */
[----:B-----5:R-:W-:-:S05]  /*1000*/  HADD2.F32 R171, -RZ, R127.H1_H1 ;  /* 0x3000007fffab7230 */ /* 0x020fca0000004100 */
[----:B------:R-:W-:-:S04]  /*1010*/  FMUL.FTZ R171, R171, c[0x0][0x1ec] ;  /* 0x00007b00abab7a20 */ /* 0x000fc80000410000 */
[----:B------:R-:W-:Y:S02]  /*1020*/  @P0 FADD.FTZ R171, R123, R171 ;  /* 0x000000ab7bab0221 */ /* 0x000fe40000010000 */
.L_x_35164:
[----:B------:R-:W-:Y:S05]  /*1030*/  BSYNC B0 ;  /* 0x0000000000007941 */ /* 0x000fea0003800000 */
.L_x_35163:
        /* <DEDUP_REMOVED lines=40> */
.L_x_35166:
[----:B----4-:R-:W-:Y:S05]  /*12c0*/  BSYNC B0 ;  /* 0x0000000000007941 */ /* 0x010fea0003800000 */
.L_x_35165:
[----:B------:R-:W-:Y:S01]  /*12d0*/  BSSY B0, `(.L_x_35167) ;  /* 0x0000005000007945 */ /* 0x000fe20003800000 */
[----:B------:R-:W-:Y:S05]  /*12e0*/  @!P6 BRA `(.L_x_35168) ;  /* 0x000000300000e947 */ /* 0x000fea0003800000 */
[----:B-----5:R-:W-:-:S05]  /*12f0*/  HADD2.F32 R165, -RZ, R124.H1_H1 ;  /* 0x3000007cffa57230 */ /* 0x020fca0000004100 */
[----:B------:R-:W-:-:S04]  /*1300*/  FMUL.FTZ R165, R165, c[0x0][0x1ec] ;  /* 0x00007b00a5a57a20 */ /* 0x000fc80000410000 */
[----:B------:R-:W-:Y:S02]  /*1310*/  @P0 FADD.FTZ R165, R117, R165 ;  /* 0x000000a575a50221 */ /* 0x000fe40000010000 */
.L_x_35168:
[----:B------:R-:W-:Y:S05]  /*1320*/  BSYNC B0 ;  /* 0x0000000000007941 */ /* 0x000fea0003800000 */
.L_x_35167:
[----:B------:R-:W-:Y:S01]  /*1330*/  BSSY B0, `(.L_x_35169) ;  /* 0x0000005000007945 */ /* 0x000fe20003800000 */
[----:B------:R-:W-:Y:S05]  /*1340*/  @!P6 BRA `(.L_x_35170) ;  /* 0x000000300000e947 */ /* 0x000fea0003800000 */
[----:B-----5:R-:W-:-:S05]  /*1350*/  HADD2.F32 R166, -RZ, R125.H0_H0 ;  /* 0x2000007dffa67230 */ /* 0x020fca0000004100 */
[----:B------:R-:W-:-:S04]  /*1360*/  FMUL.FTZ R166, R166, c[0x0][0x1ec] ;  /* 0x00007b00a6a67a20 */ /* 0x000fc80000410000 */
[----:B------:R-:W-:Y:S02]  /*1370*/  @P0 FADD.FTZ R166, R118, R166 ;  /* 0x000000a676a60221 */ /* 0x000fe40000010000 */
.L_x_35170:
[----:B------:R-:W-:Y:S05]  /*1380*/  BSYNC B0 ;  /* 0x0000000000007941 */ /* 0x000fea0003800000 */
.L_x_35169:
[----:B------:R-:W-:Y:S01]  /*1390*/  BSSY B0, `(.L_x_35171) ;  /* 0x0000005000007945 */ /* 0x000fe20003800000 */
[----:B------:R-:W-:Y:S05]  /*13a0*/  @!P6 BRA `(.L_x_35172) ;  /* 0x000000300000e947 */ /* 0x000fea0003800000 */
[----:B-----5:R-:W-:-:S05]  /*13b0*/  HADD2.F32 R167, -RZ, R125.H1_H1 ;  /* 0x3000007dffa77230 */ /* 0x020fca0000004100 */
[----:B------:R-:W-:-:S04]  /*13c0*/  FMUL.FTZ R167, R167, c[0x0][0x1ec] ;  /* 0x00007b00a7a77a20 */ /* 0x000fc80000410000 */
[----:B------:R-:W-:Y:S02]  /*13d0*/  @P0 FADD.FTZ R167, R119, R167 ;  /* 0x000000a777a70221 */ /* 0x000fe40000010000 */
.L_x_35172:
[----:B------:R-:W-:Y:S05]  /*13e0*/  BSYNC B0 ;  /* 0x0000000000007941 */ /* 0x000fea0003800000 */
.L_x_35171:
[----:B------:R-:W-:Y:S01]  /*13f0*/  BSSY B0, `(.L_x_35173) ;  /* 0x0000005000007945 */ /* 0x000fe20003800000 */
[----:B------:R-:W-:Y:S05]  /*1400*/  @!P6 BRA `(.L_x_35174) ;  /* 0x000000300000e947 */ /* 0x000fea0003800000 */
[----:B-----5:R-:W-:-:S05]  /*1410*/  HADD2.F32 R152, -RZ, R126.H0_H0 ;  /* 0x2000007eff987230 */ /* 0x020fca0000004100 */
[----:B------:R-:W-:-:S04]  /*1420*/  FMUL.FTZ R152, R152, c[0x0][0x1ec] ;  /* 0x00007b0098987a20 */ /* 0x000fc80000410000 */
[----:B------:R-:W-:Y:S02]  /*1430*/  @P0 FADD.FTZ R152, R120, R152 ;  /* 0x0000009878980221 */ /* 0x000fe40000010000 */
.L_x_35174:
[----:B------:R-:W-:Y:S05]  /*1440*/  BSYNC B0 ;  /* 0x0000000000007941 */ /* 0x000fea0003800000 */
.L_x_35173:
[----:B------:R-:W-:Y:S01]  /*1450*/  BSSY B0, `(.L_x_35175) ;  /* 0x0000005000007945 */ /* 0x000fe20003800000 */
[----:B------:R-:W-:Y:S05]  /*1460*/  @!P6 BRA `(.L_x_35176) ;  /* 0x000000300000e947 */ /* 0x000fea0003800000 */
[----:B-----5:R-:W-:-:S05]  /*1470*/  HADD2.F32 R153, -RZ, R126.H1_H1 ;  /* 0x3000007eff997230 */ /* 0x020fca0000004100 */
[----:B------:R-:W-:-:S04]  /*1480*/  FMUL.FTZ R153, R153, c[0x0][0x1ec] ;  /* 0x00007b0099997a20 */ /* 0x000fc80000410000 */
[----:B------:R-:W-:Y:S02]  /*1490*/  @P0 FADD.FTZ R153, R121, R153 ;  /* 0x0000009979990221 */ /* 0x000fe40000010000 */
.L_x_35176:
[----:B------:R-:W-:Y:S05]  /*14a0*/  BSYNC B0 ;  /* 0x0000000000007941 */ /* 0x000fea0003800000 */
.L_x_35175:
[----:B------:R-:W-:Y:S01]  /*14b0*/  BSSY B0, `(.L_x_35177) ;  /* 0x0000005000007945 */ /* 0x000fe20003800000 */
[----:B------:R-:W-:Y:S05]  /*14c0*/  @!P6 BRA `(.L_x_35178) ;  /* 0x000000300000e947 */ /* 0x000fea0003800000 */
[----:B-----5:R-:W-:-:S05]  /*14d0*/  HADD2.F32 R154, -RZ, R127.H0_H0 ;  /* 0x2000007fff9a7230 */ /* 0x020fca0000004100 */
[----:B------:R-:W-:-:S04]  /*14e0*/  FMUL.FTZ R154, R154, c[0x0][0x1ec] ;  /* 0x00007b009a9a7a20 */ /* 0x000fc80000410000 */
[----:B------:R-:W-:Y:S02]  /*14f0*/  @P0 FADD.FTZ R154, R122, R154 ;  /* 0x0000009a7a9a0221 */ /* 0x000fe40000010000 */
.L_x_35178:
[----:B------:R-:W-:Y:S05]  /*1500*/  BSYNC B0 ;  /* 0x0000000000007941 */ /* 0x000fea0003800000 */
.L_x_35177:
[----:B------:R-:W-:Y:S01]  /*1510*/  BSSY B0, `(.L_x_35179) ;  /* 0x0000005000007945 */ /* 0x000fe20003800000 */
[----:B------:R-:W-:Y:S05]  /*1520*/  @!P6 BRA `(.L_x_35180) ;  /* 0x000000300000e947 */ /* 0x000fea0003800000 */
[----:B-----5:R-:W-:-:S05]  /*1530*/  HADD2.F32 R155, -RZ, R127.H1_H1 ;  /* 0x3000007fff9b7230 */ /* 0x020fca0000004100 */
[----:B------:R-:W-:-:S04]  /*1540*/  FMUL.FTZ R155, R155, c[0x0][0x1ec] ;  /* 0x00007b009b9b7a20 */ /* 0x000fc80000410000 */
[----:B------:R-:W-:Y:S02]  /*1550*/  @P0 FADD.FTZ R155, R123, R155 ;  /* 0x0000009b7b9b0221 */ /* 0x000fe40000010000 */
.L_x_35180:
[----:B------:R-:W-:Y:S05]  /*1560*/  BSYNC B0 ;  /* 0x0000000000007941 */ /* 0x000fea0003800000 */
.L_x_35179:
        /* <DEDUP_REMOVED lines=40> */
.L_x_35182:
[----:B----4-:R-:W-:Y:S05]  /*17f0*/  BSYNC B0 ;  /* 0x0000000000007941 */ /* 0x010fea0003800000 */
.L_x_35181:
[----:B------:R-:W-:Y:S01]  /*1800*/  BSSY B0, `(.L_x_35183) ;  /* 0x0000005000007945 */ /* 0x000fe20003800000 */
[----:B------:R-:W-:Y:S05]  /*1810*/  @!P6 BRA `(.L_x_35184) ;  /* 0x000000300000e947 */ /* 0x000fea0003800000 */
[----:B-----5:R-:W-:-:S05]  /*1820*/  HADD2.F32 R157, -RZ, R124.H1_H1 ;  /* 0x3000007cff9d7230 */ /* 0x020fca0000004100 */
[----:B------:R-:W-:-:S04]  /*1830*/  FMUL.FTZ R157, R157, c[0x0][0x1ec] ;  /* 0x00007b009d9d7a20 */ /* 0x000fc80000410000 */
[----:B------:R-:W-:Y:S02]  /*1840*/  @P0 FADD.FTZ R157, R117, R157 ;  /* 0x0000009d759d0221 */ /* 0x000fe40000010000 */
.L_x_35184:
[----:B------:R-:W-:Y:S05]  /*1850*/  BSYNC B0 ;  /* 0x0000000000007941 */ /* 0x000fea0003800000 */
.L_x_35183:
[----:B------:R-:W-:Y:S01]  /*1860*/  BSSY B0, `(.L_x_35185) ;  /* 0x0000005000007945 */ /* 0x000fe20003800000 */
[----:B------:R-:W-:Y:S05]  /*1870*/  @!P6 BRA `(.L_x_35186) ;  /* 0x000000300000e947 */ /* 0x000fea0003800000 */
[----:B-----5:R-:W-:-:S05]  /*1880*/  HADD2.F32 R158, -RZ, R125.H0_H0 ;  /* 0x2000007dff9e7230 */ /* 0x020fca0000004100 */
[----:B------:R-:W-:-:S04]  /*1890*/  FMUL.FTZ R158, R158, c[0x0][0x1ec] ;  /* 0x00007b009e9e7a20 */ /* 0x000fc80000410000 */
[----:B------:R-:W-:Y:S02]  /*18a0*/  @P0 FADD.FTZ R158, R118, R158 ;  /* 0x0000009e769e0221 */ /* 0x000fe40000010000 */
.L_x_35186:
[----:B------:R-:W-:Y:S05]  /*18b0*/  BSYNC B0 ;  /* 0x0000000000007941 */ /* 0x000fea0003800000 */
.L_x_35185:
[----:B------:R-:W-:Y:S01]  /*18c0*/  BSSY B0, `(.L_x_35187) ;  /* 0x0000005000007945 */ /* 0x000fe20003800000 */
[----:B------:R-:W-:Y:S05]  /*18d0*/  @!P6 BRA `(.L_x_35188) ;  /* 0x000000300000e947 */ /* 0x000fea0003800000 */
[----:B-----5:R-:W-:-:S05]  /*18e0*/  HADD2.F32 R159, -RZ, R125.H1_H1 ;  /* 0x3000007dff9f7230 */ /* 0x020fca0000004100 */
[----:B------:R-:W-:-:S04]  /*18f0*/  FMUL.FTZ R159, R159, c[0x0][0x1ec] ;  /* 0x00007b009f9f7a20 */ /* 0x000fc80000410000 */
[----:B------:R-:W-:Y:S02]  /*1900*/  @P0 FADD.FTZ R159, R119, R159 ;  /* 0x0000009f779f0221 */ /* 0x000fe40000010000 */
.L_x_35188:
[----:B------:R-:W-:Y:S05]  /*1910*/  BSYNC B0 ;  /* 0x0000000000007941 */ /* 0x000fea0003800000 */
.L_x_35187:
[----:B------:R-:W-:Y:S01]  /*1920*/  BSSY B0, `(.L_x_35189) ;  /* 0x0000005000007945 */ /* 0x000fe20003800000 */
[----:B------:R-:W-:Y:S05]  /*1930*/  @!P6 BRA `(.L_x_35190) ;  /* 0x000000300000e947 */ /* 0x000fea0003800000 */
[----:B-----5:R-:W-:-:S05]  /*1940*/  HADD2.F32 R144, -RZ, R126.H0_H0 ;  /* 0x2000007eff907230 */ /* 0x020fca0000004100 */
[----:B------:R-:W-:-:S04]  /*1950*/  FMUL.FTZ R144, R144, c[0x0][0x1ec] ;  /* 0x00007b0090907a20 */ /* 0x000fc80000410000 */
[----:B------:R-:W-:Y:S02]  /*1960*/  @P0 FADD.FTZ R144, R120, R144 ;  /* 0x0000009078900221 */ /* 0x000fe40000010000 */
.L_x_35190:
[----:B------:R-:W-:Y:S05]  /*1970*/  BSYNC B0 ;  /* 0x0000000000007941 */ /* 0x000fea0003800000 */
.L_x_35189:
[----:B------:R-:W-:Y:S01]  /*1980*/  BSSY B0, `(.L_x_35191) ;  /* 0x0000005000007945 */ /* 0x000fe20003800000 */
[----:B------:R-:W-:Y:S05]  /*1990*/  @!P6 BRA `(.L_x_35192) ;  /* 0x000000300000e947 */ /* 0x000fea0003800000 */
[----:B-----5:R-:W-:-:S05]  /*19a0*/  HADD2.F32 R145, -RZ, R126.H1_H1 ;  /* 0x3000007eff917230 */ /* 0x020fca0000004100 */
[----:B------:R-:W-:-:S04]  /*19b0*/  FMUL.FTZ R145, R145, c[0x0][0x1ec] ;  /* 0x00007b0091917a20 */ /* 0x000fc80000410000 */
[----:B------:R-:W-:Y:S02]  /*19c0*/  @P0 FADD.FTZ R145, R121, R145 ;  /* 0x0000009179910221 */ /* 0x000fe40000010000 */
.L_x_35192:
[----:B------:R-:W-:Y:S05]  /*19d0*/  BSYNC B0 ;  /* 0x0000000000007941 */ /* 0x000fea0003800000 */
.L_x_35191:
[----:B------:R-:W-:Y:S01]  /*19e0*/  BSSY B0, `(.L_x_35193) ;  /* 0x0000005000007945 */ /* 0x000fe20003800000 */
[----:B------:R-:W-:Y:S05]  /*19f0*/  @!P6 BRA `(.L_x_35194) ;  /* 0x000000300000e947 */ /* 0x000fea0003800000 */
[----:B-----5:R-:W-:-:S05]  /*1a00*/  HADD2.F32 R146, -RZ, R127.H0_H0 ;  /* 0x2000007fff927230 */ /* 0x020fca0000004100 */
[----:B------:R-:W-:-:S04]  /*1a10*/  FMUL.FTZ R146, R146, c[0x0][0x1ec] ;  /* 0x00007b0092927a20 */ /* 0x000fc80000410000 */
[----:B------:R-:W-:Y:S02]  /*1a20*/  @P0 FADD.FTZ R146, R122, R146 ;  /* 0x000000927a920221 */ /* 0x000fe40000010000 */
.L_x_35194:
[----:B------:R-:W-:Y:S05]  /*1a30*/  BSYNC B0 ;  /* 0x0000000000007941 */ /* 0x000fea0003800000 */
.L_x_35193:
[----:B------:R-:W-:Y:S01]  /*1a40*/  BSSY B0, `(.L_x_35195) ;  /* 0x0000005000007945 */ /* 0x000fe20003800000 */
[----:B------:R-:W-:Y:S05]  /*1a50*/  @!P6 BRA `(.L_x_35196) ;  /* 0x000000300000e947 */ /* 0x000fea0003800000 */
[----:B-----5:R-:W-:-:S05]  /*1a60*/  HADD2.F32 R147, -RZ, R127.H1_H1 ;  /* 0x3000007fff937230 */ /* 0x020fca0000004100 */
[----:B------:R-:W-:-:S04]  /*1a70*/  FMUL.FTZ R147, R147, c[0x0][0x1ec] ;  /* 0x00007b0093937a20 */ /* 0x000fc80000410000 */
[----:B------:R-:W-:Y:S02]  /*1a80*/  @P0 FADD.FTZ R147, R123, R147 ;  /* 0x000000937b930221 */ /* 0x000fe40000010000 */
.L_x_35196:
[----:B------:R-:W-:Y:S05]  /*1a90*/  BSYNC B0 ;  /* 0x0000000000007941 */ /* 0x000fea0003800000 */
.L_x_35195:
        /* <DEDUP_REMOVED lines=40> */
.L_x_35198:
[----:B-1----:R-:W-:Y:S05]  /*1d20*/  BSYNC B0 ;  /* 0x0000000000007941 */ /* 0x002fea0003800000 */
.L_x_35197:
[----:B------:R-:W-:Y:S01]  /*1d30*/  BSSY B0, `(.L_x_35199) ;  /* 0x0000005000007945 */ /* 0x000fe20003800000 */
[----:B------:R-:W-:Y:S05]  /*1d40*/  @!P6 BRA `(.L_x_35200) ;  /* 0x000000300000e947 */ /* 0x000fea0003800000 */
[----:B-----5:R-:W-:-:S05]  /*1d50*/  HADD2.F32 R149, -RZ, R124.H1_H1 ;  /* 0x3000007cff957230 */ /* 0x020fca0000004100 */
[----:B------:R-:W-:-:S04]  /*1d60*/  FMUL.FTZ R149, R149, c[0x0][0x1ec] ;  /* 0x00007b0095957a20 */ /* 0x000fc80000410000 */
[----:B------:R-:W-:Y:S02]  /*1d70*/  @P0 FADD.FTZ R149, R117, R149 ;  /* 0x0000009575950221 */ /* 0x000fe40000010000 */
.L_x_35200:
[----:B------:R-:W-:Y:S05]  /*1d80*/  BSYNC B0 ;  /* 0x0000000000007941 */ /* 0x000fea0003800000 */
.L_x_35199:
[----:B------:R-:W-:Y:S01]  /*1d90*/  BSSY B0, `(.L_x_35201) ;  /* 0x0000005000007945 */ /* 0x000fe20003800000 */
[----:B------:R-:W-:Y:S05]  /*1da0*/  @!P6 BRA `(.L_x_35202) ;  /* 0x000000300000e947 */ /* 0x000fea0003800000 */
[----:B-----5:R-:W-:-:S05]  /*1db0*/  HADD2.F32 R150, -RZ, R125.H0_H0 ;  /* 0x2000007dff967230 */ /* 0x020fca0000004100 */
[----:B------:R-:W-:-:S04]  /*1dc0*/  FMUL.FTZ R150, R150, c[0x0][0x1ec] ;  /* 0x00007b0096967a20 */ /* 0x000fc80000410000 */
[----:B------:R-:W-:Y:S02]  /*1dd0*/  @P0 FADD.FTZ R150, R118, R150 ;  /* 0x0000009676960221 */ /* 0x000fe40000010000 */
.L_x_35202:
[----:B------:R-:W-:Y:S05]  /*1de0*/  BSYNC B0 ;  /* 0x0000000000007941 */ /* 0x000fea0003800000 */
.L_x_35201:
[----:B------:R-:W-:Y:S01]  /*1df0*/  BSSY B0, `(.L_x_35203) ;  /* 0x0000005000007945 */ /* 0x000fe20003800000 */
[----:B------:R-:W-:Y:S05]  /*1e00*/  @!P6 BRA `(.L_x_35204) ;  /* 0x000000300000e947 */ /* 0x000fea0003800000 */
[----:B-----5:R-:W-:-:S05]  /*1e10*/  HADD2.F32 R151, -RZ, R125.H1_H1 ;  /* 0x3000007dff977230 */ /* 0x020fca0000004100 */
[----:B------:R-:W-:-:S04]  /*1e20*/  FMUL.FTZ R151, R151, c[0x0][0x1ec] ;  /* 0x00007b0097977a20 */ /* 0x000fc80000410000 */
[----:B------:R-:W-:Y:S02]  /*1e30*/  @P0 FADD.FTZ R151, R119, R151 ;  /* 0x0000009777970221 */ /* 0x000fe40000010000 */
.L_x_35204:
[----:B------:R-:W-:Y:S05]  /*1e40*/  BSYNC B0 ;  /* 0x0000000000007941 */ /* 0x000fea0003800000 */
.L_x_35203:
[----:B------:R-:W-:Y:S01]  /*1e50*/  BSSY B0, `(.L_x_35205) ;  /* 0x0000005000007945 */ /* 0x000fe20003800000 */
[----:B------:R-:W-:Y:S05]  /*1e60*/  @!P6 BRA `(.L_x_35206) ;  /* 0x000000300000e947 */ /* 0x000fea0003800000 */
[----:B-----5:R-:W-:-:S05]  /*1e70*/  HADD2.F32 R136, -RZ, R126.H0_H0 ;  /* 0x2000007eff887230 */ /* 0x020fca0000004100 */
[----:B------:R-:W-:-:S04]  /*1e80*/  FMUL.FTZ R136, R136, c[0x0][0x1ec] ;  /* 0x00007b0088887a20 */ /* 0x000fc80000410000 */
[----:B------:R-:W-:Y:S02]  /*1e90*/  @P0 FADD.FTZ R136, R120, R136 ;  /* 0x0000008878880221 */ /* 0x000fe40000010000 */
.L_x_35206:
[----:B------:R-:W-:Y:S05]  /*1ea0*/  BSYNC B0 ;  /* 0x0000000000007941 */ /* 0x000fea0003800000 */
.L_x_35205:
[----:B------:R-:W-:Y:S01]  /*1eb0*/  BSSY B0, `(.L_x_35207) ;  /* 0x0000005000007945 */ /* 0x000fe20003800000 */
[----:B------:R-:W-:Y:S05]  /*1ec0*/  @!P6 BRA `(.L_x_35208) ;  /* 0x000000300000e947 */ /* 0x000fea0003800000 */
[----:B-----5:R-:W-:-:S05]  /*1ed0*/  HADD2.F32 R137, -RZ, R126.H1_H1 ;  /* 0x3000007eff897230 */ /* 0x020fca0000004100 */
[----:B------:R-:W-:-:S04]  /*1ee0*/  FMUL.FTZ R137, R137, c[0x0][0x1ec] ;  /* 0x00007b0089897a20 */ /* 0x000fc80000410000 */
[----:B------:R-:W-:Y:S02]  /*1ef0*/  @P0 FADD.FTZ R137, R121, R137 ;  /* 0x0000008979890221 */ /* 0x000fe40000010000 */
.L_x_35208:
[----:B------:R-:W-:Y:S05]  /*1f00*/  BSYNC B0 ;  /* 0x0000000000007941 */ /* 0x000fea0003800000 */
.L_x_35207:
[----:B------:R-:W-:Y:S01]  /*1f10*/  BSSY B0, `(.L_x_35209) ;  /* 0x0000005000007945 */ /* 0x000fe20003800000 */
[----:B------:R-:W-:Y:S05]  /*1f20*/  @!P6 BRA `(.L_x_35210) ;  /* 0x000000300000e947 */ /* 0x000fea0003800000 */
[----:B-----5:R-:W-:-:S05]  /*1f30*/  HADD2.F32 R138, -RZ, R127.H0_H0 ;  /* 0x2000007fff8a7230 */ /* 0x020fca0000004100 */
[----:B------:R-:W-:-:S04]  /*1f40*/  FMUL.FTZ R138, R138, c[0x0][0x1ec] ;  /* 0x00007b008a8a7a20 */ /* 0x000fc80000410000 */
[----:B------:R-:W-:Y:S02]  /*1f50*/  @P0 FADD.FTZ R138, R122, R138 ;  /* 0x0000008a7a8a0221 */ /* 0x000fe40000010000 */
.L_x_35210:
[----:B------:R-:W-:Y:S05]  /*1f60*/  BSYNC B0 ;  /* 0x0000000000007941 */ /* 0x000fea0003800000 */
.L_x_35209:
[----:B------:R-:W-:Y:S01]  /*1f70*/  BSSY B0, `(.L_x_35211) ;  /* 0x0000005000007945 */ /* 0x000fe20003800000 */
[----:B------:R-:W-:Y:S05]  /*1f80*/  @!P6 BRA `(.L_x_35212) ;  /* 0x000000300000e947 */ /* 0x000fea0003800000 */
[----:B-----5:R-:W-:-:S05]  /*1f90*/  HADD2.F32 R139, -RZ, R127.H1_H1 ;  /* 0x3000007fff8b7230 */ /* 0x020fca0000004100 */
[----:B------:R-:W-:-:S04]  /*1fa0*/  FMUL.FTZ R139, R139, c[0x0][0x1ec] ;  /* 0x00007b008b8b7a20 */ /* 0x000fc80000410000 */
[----:B------:R-:W-:Y:S02]  /*1fb0*/  @P0 FADD.FTZ R139, R123, R139 ;  /* 0x0000008b7b8b0221 */ /* 0x000fe40000010000 */
.L_x_35212:
[----:B------:R-:W-:Y:S05]  /*1fc0*/  BSYNC B0 ;  /* 0x0000000000007941 */ /* 0x000fea0003800000 */
.L_x_35211:
        /* <DEDUP_REMOVED lines=37> */
[----:B-----5:R-:W-:-:S05]  /*2220*/  HADD2.F32 R140, -RZ, R124.H0_H0 ;  /* 0x2000007cff8c7230 */ /* 0x020fca0000004100 */
[----:B------:R-:W-:-:S04]  /*2230*/  FMUL.FTZ R140, R140, c[0x0][0x1ec] ;  /* 0x00007b008c8c7a20 */ /* 0x000fc80000410000 */
[----:B------:R-:W-:Y:S02]  /*2240*/  @P0 FADD.FTZ R140, R116, R140 ;  /* 0x0000008c748c0221 */ /* 0x000fe40000010000 */
.L_x_35214:
[----:B------:R-:W-:Y:S05]  /*2250*/  BSYNC B0 ;  /* 0x0000000000007941 */ /* 0x000fea0003800000 */
.L_x_35213:
[----:B------:R-:W-:Y:S01]  /*2260*/  BSSY B0, `(.L_x_35215) ;  /* 0x0000005000007945 */ /* 0x000fe20003800000 */
[----:B------:R-:W-:Y:S05]  /*2270*/  @!P6 BRA `(.L_x_35216) ;  /* 0x000000300000e947 */ /* 0x000fea0003800000 */
[----:B-----5:R-:W-:-:S05]  /*2280*/  HADD2.F32 R141, -RZ, R124.H1_H1 ;  /* 0x3000007cff8d7230 */ /* 0x020fca0000004100 */
[----:B------:R-:W-:-:S04]  /*2290*/  FMUL.FTZ R141, R141, c[0x0][0x1ec] ;  /* 0x00007b008d8d7a20 */ /* 0x000fc80000410000 */
[----:B------:R-:W-:Y:S02]  /*22a0*/  @P0 FADD.FTZ R141, R117, R141 ;  /* 0x0000008d758d0221 */ /* 0x000fe40000010000 */
.L_x_35216:
[----:B------:R-:W-:Y:S05]  /*22b0*/  BSYNC B0 ;  /* 0x0000000000007941 */ /* 0x000fea0003800000 */
.L_x_35215:
[----:B------:R-:W-:Y:S01]  /*22c0*/  BSSY B0, `(.L_x_35217) ;  /* 0x0000005000007945 */ /* 0x000fe20003800000 */
[----:B------:R-:W-:Y:S05]  /*22d0*/  @!P6 BRA `(.L_x_35218) ;  /* 0x000000300000e947 */ /* 0x000fea0003800000 */
[----:B-----5:R-:W-:-:S05]  /*22e0*/  HADD2.F32 R142, -RZ, R125.H0_H0 ;  /* 0x2000007dff8e7230 */ /* 0x020fca0000004100 */
[----:B------:R-:W-:-:S04]  /*22f0*/  FMUL.FTZ R142, R142, c[0x0][0x1ec] ;  /* 0x00007b008e8e7a20 */ /* 0x000fc80000410000 */
[----:B------:R-:W-:Y:S02]  /*2300*/  @P0 FADD.FTZ R142, R118, R142 ;  /* 0x0000008e768e0221 */ /* 0x000fe40000010000 */
.L_x_35218:
[----:B------:R-:W-:Y:S05]  /*2310*/  BSYNC B0 ;  /* 0x0000000000007941 */ /* 0x000fea0003800000 */
.L_x_35217:
[----:B------:R-:W-:Y:S01]  /*2320*/  BSSY B0, `(.L_x_35219) ;  /* 0x0000005000007945 */ /* 0x000fe20003800000 */
[----:B------:R-:W-:Y:S05]  /*2330*/  @!P6 BRA `(.L_x_35220) ;  /* 0x000000300000e947 */ /* 0x000fea0003800000 */
[----:B-----5:R-:W-:-:S05]  /*2340*/  HADD2.F32 R143, -RZ, R125.H1_H1 ;  /* 0x3000007dff8f7230 */ /* 0x020fca0000004100 */
[----:B------:R-:W-:-:S04]  /*2350*/  FMUL.FTZ R143, R143, c[0x0][0x1ec] ;  /* 0x00007b008f8f7a20 */ /* 0x000fc80000410000 */
[----:B------:R-:W-:Y:S02]  /*2360*/  @P0 FADD.FTZ R143, R119, R143 ;  /* 0x0000008f778f0221 */ /* 0x000fe40000010000 */
.L_x_35220:
[----:B------:R-:W-:Y:S05]  /*2370*/  BSYNC B0 ;  /* 0x0000000000007941 */ /* 0x000fea0003800000 */
.L_x_35219:
[----:B------:R-:W-:Y:S01]  /*2380*/  BSSY B0, `(.L_x_35221) ;  /* 0x0000005000007945 */ /* 0x000fe20003800000 */
[----:B------:R-:W-:Y:S05]  /*2390*/  @!P6 BRA `(.L_x_35222) ;  /* 0x000000300000e947 */ /* 0x000fea0003800000 */
[----:B-----5:R-:W-:-:S05]  /*23a0*/  HADD2.F32 R128, -RZ, R126.H0_H0 ;  /* 0x2000007eff807230 */ /* 0x020fca0000004100 */
[----:B------:R-:W-:-:S04]  /*23b0*/  FMUL.FTZ R128, R128, c[0x0][0x1ec] ;  /* 0x00007b0080807a20 */ /* 0x000fc80000410000 */
[----:B------:R-:W-:Y:S02]  /*23c0*/  @P0 FADD.FTZ R128, R120, R128 ;  /* 0x0000008078800221 */ /* 0x000fe40000010000 */
.L_x_35222:
[----:B------:R-:W-:Y:S05]  /*23d0*/  BSYNC B0 ;  /* 0x0000000000007941 */ /* 0x000fea0003800000 */
.L_x_35221:
[----:B------:R-:W-:Y:S01]  /*23e0*/  BSSY B0, `(.L_x_35223) ;  /* 0x0000005000007945 */ /* 0x000fe20003800000 */
[----:B------:R-:W-:Y:S05]  /*23f0*/  @!P6 BRA `(.L_x_35224) ;  /* 0x000000300000e947 */ /* 0x000fea0003800000 */
[----:B-----5:R-:W-:-:S05]  /*2400*/  HADD2.F32 R129, -RZ, R126.H1_H1 ;  /* 0x3000007eff817230 */ /* 0x020fca0000004100 */
[----:B------:R-:W-:-:S04]  /*2410*/  FMUL.FTZ R129, R129, c[0x0][0x1ec] ;  /* 0x00007b0081817a20 */ /* 0x000fc80000410000 */
[----:B------:R-:W-:Y:S02]  /*2420*/  @P0 FADD.FTZ R129, R121, R129 ;  /* 0x0000008179810221 */ /* 0x000fe40000010000 */
.L_x_35224:
[----:B------:R-:W-:Y:S05]  /*2430*/  BSYNC B0 ;  /* 0x0000000000007941 */ /* 0x000fea0003800000 */
.L_x_35223:
[----:B------:R-:W-:Y:S01]  /*2440*/  BSSY B0, `(.L_x_35225) ;  /* 0x0000005000007945 */ /* 0x000fe20003800000 */
[----:B------:R-:W-:Y:S05]  /*2450*/  @!P6 BRA `(.L_x_35226) ;  /* 0x000000300000e947 */ /* 0x000fea0003800000 */
[----:B-----5:R-:W-:-:S05]  /*2460*/  HADD2.F32 R130, -RZ, R127.H0_H0 ;  /* 0x2000007fff827230 */ /* 0x020fca0000004100 */
[----:B------:R-:W-:-:S04]  /*2470*/  FMUL.FTZ R130, R130, c[0x0][0x1ec] ;  /* 0x00007b0082827a20 */ /* 0x000fc80000410000 */
[----:B------:R-:W-:Y:S02]  /*2480*/  @P0 FADD.FTZ R130, R122, R130 ;  /* 0x000000827a820221 */ /* 0x000fe40000010000 */
.L_x_35226:
[----:B------:R-:W-:Y:S05]  /*2490*/  BSYNC B0 ;  /* 0x0000000000007941 */ /* 0x000fea0003800000 */
.L_x_35225:
[----:B------:R-:W-:Y:S01]  /*24a0*/  BSSY B0, `(.L_x_35227) ;  /* 0x0000005000007945 */ /* 0x000fe20003800000 */
[----:B------:R-:W-:Y:S05]  /*24b0*/  @!P6 BRA `(.L_x_35228) ;  /* 0x000000300000e947 */ /* 0x000fea0003800000 */
[----:B-----5:R-:W-:-:S05]  /*24c0*/  HADD2.F32 R131, -RZ, R127.H1_H1 ;  /* 0x3000007fff837230 */ /* 0x020fca0000004100 */
[----:B------:R-:W-:-:S04]  /*24d0*/  FMUL.FTZ R131, R131, c[0x0][0x1ec] ;  /* 0x00007b0083837a20 */ /* 0x000fc80000410000 */
[----:B------:R-:W-:Y:S02]  /*24e0*/  @P0 FADD.FTZ R131, R123, R131 ;  /* 0x000000837b830221 */ /* 0x000fe40000010000 */
.L_x_35228:
[----:B------:R-:W-:Y:S05]  /*24f0*/  BSYNC B0 ;  /* 0x0000000000007941 */ /* 0x000fea0003800000 */
.L_x_35227:
        /* <DEDUP_REMOVED lines=34> */
[----:B-----5:R-:W-:-:S05]  /*2720*/  HADD2.F32 R132, -RZ, R124.H0_H0 ;  /* 0x2000007cff847230 */ /* 0x020fca0000004100 */
[----:B------:R-:W-:-:S04]  /*2730*/  FMUL.FTZ R132, R132, c[0x0][0x1ec] ;  /* 0x00007b0084847a20 */ /* 0x000fc80000410000 */
[----:B------:R-:W-:Y:S02]  /*2740*/  @P0 FADD.FTZ R132, R116, R132 ;  /* 0x0000008474840221 */ /* 0x000fe40000010000 */
.L_x_35230:
[----:B------:R-:W-:Y:S05]  /*2750*/  BSYNC B0 ;  /* 0x0000000000007941 */ /* 0x000fea0003800000 */
.L_x_35229:
[----:B------:R-:W-:Y:S01]  /*2760*/  BSSY B0, `(.L_x_35231) ;  /* 0x0000005000007945 */ /* 0x000fe20003800000 */
[----:B------:R-:W-:Y:S05]  /*2770*/  @!P6 BRA `(.L_x_35232) ;  /* 0x000000300000e947 */ /* 0x000fea0003800000 */
[----:B-----5:R-:W-:-:S05]  /*2780*/  HADD2.F32 R133, -RZ, R124.H1_H1 ;  /* 0x3000007cff857230 */ /* 0x020fca0000004100 */
[----:B------:R-:W-:-:S04]  /*2790*/  FMUL.FTZ R133, R133, c[0x0][0x1ec] ;  /* 0x00007b0085857a20 */ /* 0x000fc80000410000 */
[----:B------:R-:W-:Y:S02]  /*27a0*/  @P0 FADD.FTZ R133, R117, R133 ;  /* 0x0000008575850221 */ /* 0x000fe40000010000 */
.L_x_35232:
[----:B------:R-:W-:Y:S05]  /*27b0*/  BSYNC B0 ;  /* 0x0000000000007941 */ /* 0x000fea0003800000 */
.L_x_35231:
[----:B------:R-:W-:Y:S01]  /*27c0*/  BSSY B0, `(.L_x_35233) ;  /* 0x0000005000007945 */ /* 0x000fe20003800000 */
[----:B------:R-:W-:Y:S05]  /*27d0*/  @!P6 BRA `(.L_x_35234) ;  /* 0x000000300000e947 */ /* 0x000fea0003800000 */
[----:B-----5:R-:W-:-:S05]  /*27e0*/  HADD2.F32 R134, -RZ, R125.H0_H0 ;  /* 0x2000007dff867230 */ /* 0x020fca0000004100 */
[----:B------:R-:W-:-:S04]  /*27f0*/  FMUL.FTZ R134, R134, c[0x0][0x1ec] ;  /* 0x00007b0086867a20 */ /* 0x000fc80000410000 */
[----:B------:R-:W-:Y:S02]  /*2800*/  @P0 FADD.FTZ R134, R118, R134 ;  /* 0x0000008676860221 */ /* 0x000fe40000010000 */
.L_x_35234:
[----:B------:R-:W-:Y:S05]  /*2810*/  BSYNC B0 ;  /* 0x0000000000007941 */ /* 0x000fea0003800000 */
.L_x_35233:
[----:B------:R-:W-:Y:S01]  /*2820*/  BSSY B0, `(.L_x_35235) ;  /* 0x0000005000007945 */ /* 0x000fe20003800000 */
[----:B------:R-:W-:Y:S05]  /*2830*/  @!P6 BRA `(.L_x_35236) ;  /* 0x000000300000e947 */ /* 0x000fea0003800000 */
[----:B-----5:R-:W-:-:S05]  /*2840*/  HADD2.F32 R135, -RZ, R125.H1_H1 ;  /* 0x3000007dff877230 */ /* 0x020fca0000004100 */
[----:B------:R-:W-:-:S04]  /*2850*/  FMUL.FTZ R135, R135, c[0x0][0x1ec] ;  /* 0x00007b0087877a20 */ /* 0x000fc80000410000 */
[----:B------:R-:W-:Y:S02]  /*2860*/  @P0 FADD.FTZ R135, R119, R135 ;  /* 0x0000008777870221 */ /* 0x000fe40000010000 */
.L_x_35236:
[----:B------:R-:W-:Y:S05]  /*2870*/  BSYNC B0 ;  /* 0x0000000000007941 */ /* 0x000fea0003800000 */
.L_x_35235:
[----:B------:R-:W-:Y:S01]  /*2880*/  BSSY B0, `(.L_x_35237) ;  /* 0x0000005000007945 */ /* 0x000fe20003800000 */
[----:B------:R-:W-:Y:S05]  /*2890*/  @!P6 BRA `(.L_x_35238) ;  /* 0x000000300000e947 */ /* 0x000fea0003800000 */
[----:B-----5:R-:W-:-:S05]  /*28a0*/  HADD2.F32 R160, -RZ, R126.H0_H0 ;  /* 0x2000007effa07230 */ /* 0x020fca0000004100 */
[----:B------:R-:W-:-:S04]  /*28b0*/  FMUL.FTZ R160, R160, c[0x0][0x1ec] ;  /* 0x00007b00a0a07a20 */ /* 0x000fc80000410000 */
[----:B------:R-:W-:Y:S02]  /*28c0*/  @P0 FADD.FTZ R160, R120, R160 ;  /* 0x000000a078a00221 */ /* 0x000fe40000010000 */
.L_x_35238:
[----:B------:R-:W-:Y:S05]  /*28d0*/  BSYNC B0 ;  /* 0x0000000000007941 */ /* 0x000fea0003800000 */
.L_x_35237:
[----:B------:R-:W-:Y:S01]  /*28e0*/  BSSY B0, `(.L_x_35239) ;  /* 0x0000005000007945 */ /* 0x000fe20003800000 */
[----:B------:R-:W-:Y:S05]  /*28f0*/  @!P6 BRA `(.L_x_35240) ;  /* 0x000000300000e947 */ /* 0x000fea0003800000 */
[----:B-----5:R-:W-:-:S05]  /*2900*/  HADD2.F32 R161, -RZ, R126.H1_H1 ;  /* 0x3000007effa17230 */ /* 0x020fca0000004100 */
[----:B------:R-:W-:-:S04]  /*2910*/  FMUL.FTZ R161, R161, c[0x0][0x1ec] ;  /* 0x00007b00a1a17a20 */ /* 0x000fc80000410000 */
[----:B------:R-:W-:Y:S02]  /*2920*/  @P0 FADD.FTZ R161, R121, R161 ;  /* 0x000000a179a10221 */ /* 0x000fe40000010000 */
.L_x_35240:
[----:B------:R-:W-:Y:S05]  /*2930*/  BSYNC B0 ;  /* 0x0000000000007941 */ /* 0x000fea0003800000 */
.L_x_35239:
[----:B------:R-:W-:Y:S01]  /*2940*/  BSSY B0, `(.L_x_35241) ;  /* 0x0000005000007945 */ /* 0x000fe20003800000 */
[----:B------:R-:W-:Y:S05]  /*2950*/  @!P6 BRA `(.L_x_35242) ;  /* 0x000000300000e947 */ /* 0x000fea0003800000 */
[----:B-----5:R-:W-:-:S05]  /*2960*/  HADD2.F32 R162, -RZ, R127.H0_H0 ;  /* 0x2000007fffa27230 */ /* 0x020fca0000004100 */
[----:B------:R-:W-:-:S04]  /*2970*/  FMUL.FTZ R162, R162, c[0x0][0x1ec] ;  /* 0x00007b00a2a27a20 */ /* 0x000fc80000410000 */
[----:B------:R-:W-:Y:S02]  /*2980*/  @P0 FADD.FTZ R162, R122, R162 ;  /* 0x000000a27aa20221 */ /* 0x000fe40000010000 */
.L_x_35242:
[----:B------:R-:W-:Y:S05]  /*2990*/  BSYNC B0 ;  /* 0x0000000000007941 */ /* 0x000fea0003800000 */
.L_x_35241:
[----:B------:R-:W-:Y:S01]  /*29a0*/  BSSY B0, `(.L_x_35243) ;  /* 0x0000005000007945 */ /* 0x000fe20003800000 */
[----:B------:R-:W-:Y:S05]  /*29b0*/  @!P6 BRA `(.L_x_35244) ;  /* 0x000000300000e947 */ /* 0x000fea0003800000 */
[----:B-----5:R-:W-:-:S05]  /*29c0*/  HADD2.F32 R163, -RZ, R127.H1_H1 ;  /* 0x3000007fffa37230 */ /* 0x020fca0000004100 */
[----:B------:R-:W-:-:S04]  /*29d0*/  FMUL.FTZ R163, R163, c[0x0][0x1ec] ;  /* 0x00007b00a3a37a20 */ /* 0x000fc80000410000 */
[----:B------:R-:W-:Y:S02]  /*29e0*/  @P0 FADD.FTZ R163, R123, R163 ;  /* 0x000000a37ba30221 */ /* 0x000fe40000010000 */
.L_x_35244:
[----:B------:R-:W-:Y:S05]  /*29f0*/  BSYNC B0 ;  /* 0x0000000000007941 */ /* 0x000fea0003800000 */
.L_x_35243:
        /* <DEDUP_REMOVED lines=67> */
.L_x_35251:
        /* <DEDUP_REMOVED lines=132> */
.L_x_35252:
        /* <DEDUP_REMOVED lines=88> */
[----:B------:R-:W-:Y:S01]  /*3bf0*/  F2FP.PACK_AB R130, R133, R130 ;  /* 0x000000828582723e */ /* 0x000fe200000000ff */
        /* <DEDUP_REMOVED lines=23> */
[----:B------:R-:W-:Y:S01]  /*3d70*/  F2FP.PACK_AB R128, R133, R128 ;  /* 0x000000808580723e */ /* 0x000fe200000000ff */
[C---:B------:R-:W-:Y:S01]  /*3d80*/  FMUL.FTZ R135, R185.reuse, R172 ;  /* 0x000000acb9877220 */ /* 0x040fe20000410000 */
[----:B------:R-:W-:Y:S01]  /*3d90*/  MOV R172, 0x10 ;  /* 0x0000001000ac7802 */ /* 0x000fe20000000f00 */
[----:B------:R-:W-:Y:S02]  /*3da0*/  FMUL.FTZ R176, R185, R176 ;  /* 0x000000b0b9b07220 */ /* 0x000fe40000410000 */
[----:B------:R-:W-:Y:S02]  /*3db0*/  FFMA.FTZ R141, R70, R139, R14 ;  /* 0x0000008b468d7223 */ /* 0x000fe4000001000e */
[----:B------:R-:W-:-:S02]  /*3dc0*/  FFMA.FTZ R178, R71, R178, R15 ;  /* 0x000000b247b27223 */ /* 0x000fc4000001000f */
[----:B------:R-:W-:Y:S02]  /*3dd0*/  FADD.FTZ R202, -R187, R145 ;  /* 0x00000091bbca7221 */ /* 0x000fe40000010100 */
[C---:B------:R-:W-:Y:S01]  /*3de0*/  FMUL.FTZ R129, R185.reuse, R234 ;  /* 0x000000eab9817220 */ /* 0x040fe20000410000 */
[----:B------:R-:W-:Y:S01]  /*3df0*/  F2FP.PACK_AB R133, R178, R141 ;  /* 0x0000008db285723e */ /* 0x000fe200000000ff */
        /* <DEDUP_REMOVED lines=13> */
[----:B------:R-:W-:Y:S01]  /*3ed0*/  F2FP.PACK_AB R132, R139, R132 ;  /* 0x000000848b84723e */ /* 0x000fe200000000ff */
[----:B------:R-:W-:Y:S02]  /*3ee0*/  FFMA.FTZ R244, R67, R244, R11 ;  /* 0x000000f443f47223 */ /* 0x000fe4000001000b */
[----:B------:R-:W-:Y:S02]  /*3ef0*/  FFMA.FTZ R236, R63, R236, R7 ;  /* 0x000000ec3fec7223 */ /* 0x000fe40000010007 */
[----:B------:R-:W-:Y:S01]  /*3f00*/  FFMA.FTZ R134, R72, R143, R16 ;  /* 0x0000008f48867223 */ /* 0x000fe20000010010 */
[----:B------:R-:W-:Y:S01]  /*3f10*/  F2FP.PACK_AB R131, R244, R131 ;  /* 0x00000083f483723e */ /* 0x000fe200000000ff */
[----:B------:R-:W-:Y:S01]  /*3f20*/  FADD.FTZ R140, -R187, R140 ;  /* 0x0000008cbb8c7221 */ /* 0x000fe20000010100 */
[----:B------:R-:W-:Y:S01]  /*3f30*/  F2FP.PACK_AB R129, R236, R129 ;  /* 0x00000081ec81723e */ /* 0x000fe200000000ff */
[----:B------:R-:W-:-:S02]  /*3f40*/  FFMA.FTZ R135, R74, R145, R18 ;  /* 0x000000914a877223 */ /* 0x000fc40000010012 */
[----:B------:R-:W-:Y:S02]  /*3f50*/  FFMA.FTZ R200, R75, R200, R19 ;  /* 0x000000c84bc87223 */ /* 0x000fe40000010013 */
[----:B------:R-:W-:Y:S02]  /*3f60*/  FFMA.FTZ R143, R73, R192, R17 ;  /* 0x000000c0498f7223 */ /* 0x000fe40000010011 */
[C---:B------:R-:W-:Y:S01]  /*3f70*/  FADD.FTZ R168, -R187.reuse, R165 ;  /* 0x000000a5bba87221 */ /* 0x040fe20000010100 */
[----:B------:R-:W-:Y:S01]  /*3f80*/  F2FP.PACK_AB R135, R200, R135 ;  /* 0x00000087c887723e */ /* 0x000fe200000000ff */
[----:B------:R-:W-:Y:S01]  /*3f90*/  FADD.FTZ R170, -R187, R167 ;  /* 0x000000a7bbaa7221 */ /* 0x000fe20000010100 */
[----:B------:R-:W-:Y:S01]  /*3fa0*/  F2FP.PACK_AB R134, R143, R134 ;  /* 0x000000868f86723e */ /* 0x000fe200000000ff */
        /* <DEDUP_REMOVED lines=22> */
[----:B------:R-:W-:Y:S01]  /*4110*/  F2FP.PACK_AB R132, R139, R132 ;  /* 0x000000848b84723e */ /* 0x000fe200000000ff */
        /* <DEDUP_REMOVED lines=10> */
[----:B------:R-:W-:Y:S01]  /*41c0*/  F2FP.PACK_AB R140, R139, R140 ;  /* 0x0000008c8b8c723e */ /* 0x000fe200000000ff */
[----:B------:R-:W-:Y:S02]  /*41d0*/  FADD.FTZ R136, -R187, R136 ;  /* 0x00000088bb887221 */ /* 0x000fe40000010100 */
[----:B------:R-:W-:Y:S02]  /*41e0*/  FFMA.FTZ R149, R82, R149, R26 ;  /* 0x0000009552957223 */ /* 0x000fe4000001001a */
[----:B------:R-:W-:Y:S02]  /*41f0*/  FFMA.FTZ R190, R83, R190, R27 ;  /* 0x000000be53be7223 */ /* 0x000fe4000001001b */
[----:B------:R-:W-:Y:S02]  /*4200*/  FADD.FTZ R146, -R187, R146 ;  /* 0x00000092bb927221 */ /* 0x000fe40000010100 */
[C---:B------:R-:W-:Y:S01]  /*4210*/  FMUL.FTZ R184, R185.reuse, R184 ;  /* 0x000000b8b9b87220 */ /* 0x040fe20000410000 */
[----:B------:R-:W-:Y:S01]  /*4220*/  F2FP.PACK_AB R131, R190, R149 ;  /* 0x00000095be83723e */ /* 0x000fe200000000ff */
[----:B------:R-:W-:-:S02]  /*4230*/  FMUL.FTZ R171, R185, R216 ;  /* 0x000000d8b9ab7220 */ /* 0x000fc40000410000 */
[----:B------:R-:W-:Y:S02]  /*4240*/  FMUL.FTZ R218, R185, R218 ;  /* 0x000000dab9da7220 */ /* 0x000fe40000410000 */
[----:B------:R-:W-:Y:S02]  /*4250*/  FFMA.FTZ R145, R78, R145, R22 ;  /* 0x000000914e917223 */ /* 0x000fe40000010016 */
[----:B------:R-:W-:Y:S02]  /*4260*/  FFMA.FTZ R170, R79, R170, R23 ;  /* 0x000000aa4faa7223 */ /* 0x000fe40000010017 */
[C---:B------:R-:W-:Y:S02]  /*4270*/  FADD.FTZ R204, -R187.reuse, R147 ;  /* 0x00000093bbcc7221 */ /* 0x040fe40000010100 */
[C---:B------:R-:W-:Y:S01]  /*4280*/  FADD.FTZ R142, -R187.reuse, R142 ;  /* 0x0000008ebb8e7221 */ /* 0x040fe20000010100 */
[----:B------:R-:W-:Y:S01]  /*4290*/  F2FP.PACK_AB R129, R170, R145 ;  /* 0x00000091aa81723e */ /* 0x000fe200000000ff */
        /* <DEDUP_REMOVED lines=16> */
[----:B------:R-:W-:Y:S01]  /*43a0*/  F2FP.PACK_AB R144, R139, R144 ;  /* 0x000000908b90723e */ /* 0x000fe200000000ff */
[----:B------:R-:W-:Y:S01]  /*43b0*/  FFMA.FTZ R149, R105, R218, R49 ;  /* 0x000000da69957223 */ /* 0x000fe20000010031 */
[----:B------:R-:W-:Y:S01]  /*43c0*/  IADD3 R139, R137, 0x100, RZ ;  /* 0x00000100898b7810 */ /* 0x000fe20007ffe0ff */
[C---:B------:R-:W-:Y:S02]  /*43d0*/  FADD.FTZ R160, -R187.reuse, R161 ;  /* 0x000000a1bba07221 */ /* 0x040fe40000010100 */
[----:B------:R-:W-:Y:S01]  /*43e0*/  FADD.FTZ R162, -R187, R162 ;  /* 0x000000a2bba27221 */ /* 0x000fe20000010100 */
[----:B------:R-:W-:Y:S01]  /*43f0*/  F2FP.PACK_AB R146, R149, R146 ;  /* 0x000000929592723e */ /* 0x000fe200000000ff */
[----:B------:R-:W-:Y:S01]  /*4400*/  FMUL.FTZ R169, R185, R142 ;  /* 0x0000008eb9a97220 */ /* 0x000fe20000410000 */
[----:B------:R-:W-:Y:S01]  /*4410*/  IADD3 R149, R137, 0x180, RZ ;  /* 0x0000018089957810 */ /* 0x000fe20007ffe0ff */
[----:B------:R-:W-:-:S02]  /*4420*/  FFMA.FTZ R143, R76, R143, R20 ;  /* 0x0000008f4c8f7223 */ /* 0x000fc40000010014 */
[----:B------:R-:W-:Y:S02]  /*4430*/  FFMA.FTZ R168, R77, R168, R21 ;  /* 0x000000a84da87223 */ /* 0x000fe40000010015 */
[----:B------:R-:W-:Y:S02]  /*4440*/  FFMA.FTZ R134, R88, R155, R32 ;  /* 0x0000009b58867223 */ /* 0x000fe40000010020 */
[----:B------:R-:W-:Y:S01]  /*4450*/  FFMA.FTZ R141, R89, R202, R33 ;  /* 0x000000ca598d7223 */ /* 0x000fe20000010021 */
[----:B------:R-:W-:Y:S01]  /*4460*/  F2FP.PACK_AB R128, R168, R143 ;  /* 0x0000008fa880723e */ /* 0x000fe200000000ff */
[C---:B------:R-:W-:Y:S02]  /*4470*/  FMUL.FTZ R153, R185.reuse, R158 ;  /* 0x0000009eb9997220 */ /* 0x040fe40000410000 */
[----:B------:R-:W-:Y:S01]  /*4480*/  FMUL.FTZ R198, R185, R198 ;  /* 0x000000c6b9c67220 */ /* 0x000fe20000410000 */
[----:B------:R-:W-:Y:S01]  /*4490*/  F2FP.PACK_AB R134, R141, R134 ;  /* 0x000000868d86723e */ /* 0x000fe200000000ff */
[----:B------:R-:W-:-:S02]  /*44a0*/  FMUL.FTZ R204, R185, R204 ;  /* 0x000000ccb9cc7220 */ /* 0x000fc40000410000 */
[----:B------:R-:W-:Y:S02]  /*44b0*/  FFMA.FTZ R147, R80, R147, R24 ;  /* 0x0000009350937223 */ /* 0x000fe40000010018 */
        /* <DEDUP_REMOVED lines=61> */
.L_x_35248:
[----:B-1----:R-:W-:Y:S05]  /*4890*/  BSYNC B0 ;  /* 0x0000000000007941 */ /* 0x002fea0003800000 */
.L_x_35247:
[----:B------:R-:W-:Y:S02]  /*48a0*/  IADD3 R2, R2, c[0x0][0x160], RZ ;  /* 0x0000580002027a10 */ /* 0x000fe40007ffe0ff */
[----:B------:R-:W-:-:S02]  /*48b0*/  LOP3.LUT P1, RZ, R3, 0xff, RZ, 0xc0, !PT ;  /* 0x000000ff03ff7812 */ /* 0x000fc4000782c0ff */
[----:B------:R-:W-:Y:S02]  /*48c0*/  ISETP.GE.AND P0, PT, R2, c[0x0][0x164], PT ;  /* 0x0000590002007a0c */ /* 0x000fe40003f06270 */
[----:B------:R-:W-:-:S11]  /*48d0*/  SEL R3, RZ, 0x1, P1 ;  /* 0x00000001ff037807 */ /* 0x000fd60000800000 */
[----:B0----5:R-:W-:Y:S01]  /*48e0*/  @P0 CALL.REL.NOINC `(.L_x_35249) ;  /* 0x0000001000000944 */ /* 0x021fe20003c00000 */
[----:B------:R-:W-:Y:S05]  /*48f0*/  BRA `(.L_x_35250) ;  /* 0xffffbba000007947 */ /* 0x000fea000383ffff */
.L_x_35249:
[----:B------:R-:W-:Y:S05]  /*4900*/  EXIT ;  /* 0x000000000000794d */ /* 0x000fea0003800000 */
.L_x_35245:
[----:B0-----:R-:W-:Y:S01]  /*4910*/  HFMA2.MMA R193, -RZ, RZ, 0, 5.9604644775390625e-08 ;  /* 0x00000001ffc17435 */ /* 0x001fe200000001ff */
[----:B------:R-:W-:Y:S02]  /*4920*/  MOV R187, 0x1f ;  /* 0x0000001f00bb7802 */ /* 0x000fe40000000f00 */
[----:B------:R-:W-:Y:S02]  /*4930*/  MOV R188, 0xffffffff ;  /* 0xffffffff00bc7802 */ /* 0x000fe40000000f00 */
[----:B------:R-:W-:Y:S02]  /*4940*/  MOV R190, 0x4960 ;  /* 0x0000496000be7802 */ /* 0x000fe40000000f00 */
[----:B-----5:R-:W-:Y:S05]  /*4950*/  CALL.REL.NOINC `($__internal_115_$__cuda_sm70_shflsync_bfly_p) ;  /* 0x00000a9000007944 */ /* 0x020fea0003c00000 */
[----:B-1----:R-:W-:Y:S01]  /*4960*/  MOV R186, R193 ;  /* 0x000000c100ba7202 */ /* 0x002fe20000000f00 */
[----:B0-----:R-:W-:Y:S05]  /*4970*/  BRA `(.L_x_35251) ;  /* 0xffffe4b000007947 */ /* 0x001fea000383ffff */
.L_x_35246:
[----:B------:R-:W-:Y:S01]  /*4980*/  HFMA2.MMA R193, -RZ, RZ, 0, 1.1920928955078125e-07 ;  /* 0x00000002ffc17435 */ /* 0x000fe200000001ff */
[----:B------:R-:W-:Y:S02]  /*4990*/  MOV R187, 0x1f ;  /* 0x0000001f00bb7802 */ /* 0x000fe40000000f00 */
[----:B------:R-:W-:Y:S02]  /*49a0*/  MOV R188, 0xffffffff ;  /* 0xffffffff00bc7802 */ /* 0x000fe40000000f00 */
[----:B------:R-:W-:-:S02]  /*49b0*/  MOV R190, 0x49d0 ;  /* 0x000049d000be7802 */ /* 0x000fc40000000f00 */
[----:B-----5:R-:W-:Y:S05]  /*49c0*/  CALL.REL.NOINC `($__internal_115_$__cuda_sm70_shflsync_bfly_p) ;  /* 0x00000a2000007944 */ /* 0x020fea0003c00000 */
[----:B01----:R-:W-:Y:S01]  /*49d0*/  FADD.FTZ R192, R192, R193 ;  /* 0x000000c1c0c07221 */ /* 0x003fe20000010000 */
[----:B------:R-:W-:Y:S01]  /*49e0*/  HFMA2.MMA R193, -RZ, RZ, 0, 2.384185791015625e-07 ;  /* 0x00000004ffc17435 */ /* 0x000fe200000001ff */
[----:B------:R-:W-:-:S02]  /*49f0*/  MOV R187, 0x1f ;  /* 0x0000001f00bb7802 */ /* 0x000fc40000000f00 */
[----:B------:R-:W-:Y:S02]  /*4a00*/  MOV R188, 0xffffffff ;  /* 0xffffffff00bc7802 */ /* 0x000fe40000000f00 */
[----:B------:R-:W-:Y:S02]  /*4a10*/  MOV R190, 0x4a30 ;  /* 0x00004a3000be7802 */ /* 0x000fe40000000f00 */
[----:B------:R-:W-:Y:S05]  /*4a20*/  CALL.REL.NOINC `($__internal_115_$__cuda_sm70_shflsync_bfly_p) ;  /* 0x000009c000007944 */ /* 0x000fea0003c00000 */
[----:B01----:R-:W-:Y:S01]  /*4a30*/  FADD.FTZ R192, R192, R193 ;  /* 0x000000c1c0c07221 */ /* 0x003fe20000010000 */
[----:B------:R-:W-:Y:S01]  /*4a40*/  HFMA2.MMA R193, -RZ, RZ, 0, 4.76837158203125e-07 ;  /* 0x00000008ffc17435 */ /* 0x000fe200000001ff */
[----:B------:R-:W-:Y:S02]  /*4a50*/  MOV R187, 0x1f ;  /* 0x0000001f00bb7802 */ /* 0x000fe40000000f00 */
[----:B------:R-:W-:Y:S02]  /*4a60*/  MOV R188, 0xffffffff ;  /* 0xffffffff00bc7802 */ /* 0x000fe40000000f00 */
[----:B------:R-:W-:Y:S02]  /*4a70*/  MOV R190, 0x4a90 ;  /* 0x00004a9000be7802 */ /* 0x000fe40000000f00 */
[----:B------:R-:W-:Y:S05]  /*4a80*/  CALL.REL.NOINC `($__internal_115_$__cuda_sm70_shflsync_bfly_p) ;  /* 0x0000096000007944 */ /* 0x000fea0003c00000 */
[----:B01----:R-:W-:Y:S01]  /*4a90*/  FADD.FTZ R192, R192, R193 ;  /* 0x000000c1c0c07221 */ /* 0x003fe20000010000 */
[----:B------:R-:W-:Y:S01]  /*4aa0*/  HFMA2.MMA R193, -RZ, RZ, 0, 9.5367431640625e-07 ;  /* 0x00000010ffc17435 */ /* 0x000fe200000001ff */
[----:B------:R-:W-:-:S02]  /*4ab0*/  MOV R187, 0x1f ;  /* 0x0000001f00bb7802 */ /* 0x000fc40000000f00 */
[----:B------:R-:W-:Y:S02]  /*4ac0*/  MOV R188, 0xffffffff ;  /* 0xffffffff00bc7802 */ /* 0x000fe40000000f00 */
[----:B------:R-:W-:Y:S02]  /*4ad0*/  MOV R190, 0x4af0 ;  /* 0x00004af000be7802 */ /* 0x000fe40000000f00 */
[----:B------:R-:W-:Y:S05]  /*4ae0*/  CALL.REL.NOINC `($__internal_115_$__cuda_sm70_shflsync_bfly_p) ;  /* 0x0000090000007944 */ /* 0x000fea0003c00000 */
        /* <DEDUP_REMOVED lines=118> */
[----:B------:R-:W-:Y:S05]  /*5250*/  CALL.REL.NOINC `($__internal_115_$__cuda_sm70_shflsync_bfly_p) ;  /* 0x0000019000007944 */ /* 0x000fea0003c00000 */
[----:B01----:R-:W-:Y:S01]  /*5260*/  FADD.FTZ R192, R192, R193 ;  /* 0x000000c1c0c07221 */ /* 0x003fe20000010000 */
[----:B------:R-:W-:Y:S01]  /*5270*/  HFMA2.MMA R193, -RZ, RZ, 0, 1.1920928955078125e-07 ;  /* 0x00000002ffc17435 */ /* 0x000fe200000001ff */
[----:B------:R-:W-:Y:S02]  /*5280*/  MOV R187, 0x1f ;  /* 0x0000001f00bb7802 */ /* 0x000fe40000000f00 */
[----:B------:R-:W-:Y:S02]  /*5290*/  MOV R188, 0xffffffff ;  /* 0xffffffff00bc7802 */ /* 0x000fe40000000f00 */
[----:B------:R-:W-:Y:S02]  /*52a0*/  MOV R190, 0x52c0 ;  /* 0x000052c000be7802 */ /* 0x000fe40000000f00 */
[----:B------:R-:W-:Y:S05]  /*52b0*/  CALL.REL.NOINC `($__internal_115_$__cuda_sm70_shflsync_bfly_p) ;  /* 0x0000013000007944 */ /* 0x000fea0003c00000 */
        /* <DEDUP_REMOVED lines=18> */
[----:B01----:R-:W-:Y:S05]  /*53e0*/  BRA `(.L_x_35252) ;  /* 0xffffe28000007947 */ /* 0x003fea000383ffff */
        .weak           $__internal_115_$__cuda_sm70_shflsync_bfly_p
        .type           $__internal_115_$__cuda_sm70_shflsync_bfly_p,@function
        .size           $__internal_115_$__cuda_sm70_shflsync_bfly_p,(.L_x_44955 - $__internal_115_$__cuda_sm70_shflsync_bfly_p)
$__internal_115_$__cuda_sm70_shflsync_bfly_p:
[----:B------:R-:W-:Y:S01]  /*53f0*/  HFMA2.MMA R191, -RZ, RZ, 0, 0 ;  /* 0x00000000ffbf7435 */ /* 0x000fe200000001ff */
[----:B------:R-:W-:Y:S04]  /*5400*/  WARPSYNC R188 ;  /* 0x000000bc00007348 */ /* 0x000fe80003800000 */
[----:B------:R0:W1:Y:S01]  /*5410*/  SHFL.BFLY PT, R193, R192, R193, R187 ;  /* 0x0c0000c1c0c17389 */ /* 0x00006200000e00bb */
[----:B------:R-:W-:Y:S05]  /*5420*/  RET.REL.NODEC R190 `(_ZN10layer_norm13ln_fwd_kernelINS_13Kernel_traitsIf6__halffS2_fjLj7168ELj1ELj1ELj4ELj16ENS_18Kernel_traits_baseILj7168EfS2_fS2_fjLj128EEEEELb0ELb0ELb1ELb1EEEvNS_9FwdParamsE) ;  /* 0xffffabd0be007950 */ /* 0x000fea0003c3ffff */
.L_x_35253:
        /* <DEDUP_REMOVED lines=13> */
.L_x_44955:


//--------------------- .text._ZN10layer_norm13ln_fwd_kernelINS_13Kernel_traitsIf6__halffS2_fjLj7168ELj1ELj1ELj4ELj16ENS_18Kernel_traits_baseILj7168EfS2_fS2_fjLj128EEEEELb0ELb1ELb0ELb0EEEvNS_9FwdParamsE --------------------------
	.section	.text._ZN10layer_norm13ln_fwd_kernelINS_13Kernel_traitsIf6__halffS2_fjLj7168ELj1ELj1ELj4ELj16ENS_18Kernel_traits_baseILj7168EfS2_fS2_fjLj128EEEEELb0ELb1ELb0ELb0EEEvNS_9FwdParamsE,"ax",@progbits
	.sectioninfo	@"SHI_REGISTERS=255"
	.align	128
        .global         _ZN10layer_norm13ln_fwd_kernelINS_13Kernel_traitsIf6__halffS2_fjLj7168ELj1ELj1ELj4ELj16ENS_18Kernel_traits_baseILj7168EfS2_fS2_fjLj128EEEEELb0ELb1ELb0ELb0EEEvNS_9FwdParamsE
        .type           _ZN10layer_norm13ln_fwd_kernelINS_13Kernel_traitsIf6__halffS2_fjLj7168ELj1ELj1ELj4ELj16ENS_18Kernel_traits_baseILj7168EfS2_fS2_fjLj128EEEEELb0ELb1ELb0ELb0EEEvNS_9FwdParamsE,@function
        .size           _ZN10layer_norm13ln_fwd_kernelINS_13Kernel_traitsIf6__halffS2_fjLj7168ELj1ELj1ELj4ELj16ENS_18Kernel_traits_baseILj7168EfS2_fS2_fjLj128EEEEELb0ELb1ELb0ELb0EEEvNS_9FwdParamsE,(.L_x_44956 - _ZN10layer_norm13ln_fwd_kernelINS_13Kernel_traitsIf6__halffS2_fjLj7168ELj1ELj1ELj4ELj16ENS_18Kernel_traits_baseILj7168EfS2_fS2_fjLj128EEEEELb0ELb1ELb0ELb0EEEvNS_9FwdParamsE)
        .other          _ZN10layer_norm13ln_fwd_kernelINS_13Kernel_traitsIf6__halffS2_fjLj7168ELj1ELj1ELj4ELj16ENS_18Kernel_traits_baseILj7168EfS2_fS2_fjLj128EEEEELb0ELb1ELb0ELb0EEEvNS_9FwdParamsE,@"STO_CUDA_ENTRY STV_DEFAULT"
_ZN10layer_norm13ln_fwd_kernelINS_13Kernel_traitsIf6__halffS2_fjLj7168ELj1ELj1ELj4ELj16ENS_18Kernel_traits_baseILj7168EfS2_fS2_fjLj128EEEEELb0ELb1ELb0ELb0EEEvNS_9FwdParamsE:
.text._ZN10layer_norm13ln_fwd_kernelINS_13Kernel_traitsIf6__halffS2_fjLj7168ELj1ELj1ELj4ELj16ENS_18Kernel_traits_baseILj7168EfS2_fS2_fjLj128EEEEELb0ELb1ELb0ELb0EEEvNS_9FwdParamsE:
        /* <DEDUP_REMOVED lines=43> */
.L_x_35255:
[----:B------:R-:W-:Y:S05]  /*02b0*/  BSYNC B0 ;  /* 0x0000000000007941 */ /* 0x000fea0003800000 */
.L_x_35254:
        /* <DEDUP_REMOVED lines=21> */
.L_x_35257:
[----:B------:R-:W-:Y:S05]  /*0410*/  BSYNC B0 ;  /* 0x0000000000007941 */ /* 0x000fea0003800000 */
.L_x_35256:
        /* <DEDUP_REMOVED lines=21> */
.L_x_35259:
[----:B------:R-:W-:Y:S05]  /*0570*/  BSYNC B0 ;  /* 0x0000000000007941 */ /* 0x000fea0003800000 */
.L_x_35258:
        /* <DEDUP_REMOVED lines=21> */
.L_x_35261:
[----:B------:R-:W-:Y:S05]  /*06d0*/  BSYNC B0 ;  /* 0x0000000000007941 */ /* 0x000fea0003800000 */
.L_x_35260:
        /* <DEDUP_REMOVED lines=21> */
.L_x_35263:
[----:B------:R-:W-:Y:S05]  /*0830*/  BSYNC B0 ;  /* 0x0000000000007941 */ /* 0x000fea0003800000 */
.L_x_35262:
        /* <DEDUP_REMOVED lines=24> */
.L_x_35265:
[----:B------:R-:W-:Y:S05]  /*09c0*/  BSYNC B0 ;  /* 0x0000000000007941 */ /* 0x000fea0003800000 */
.L_x_35264:
        /* <DEDUP_REMOVED lines=23> */
.L_x_35267:
[----:B------:R-:W-:Y:S05]  /*0b40*/  BSYNC B0 ;  /* 0x0000000000007941 */ /* 0x000fea0003800000 */
.L_x_35266:
        /* <DEDUP_REMOVED lines=25> */
.L_x_35299:
        /* <DEDUP_REMOVED lines=29> */
[----:B------:R-:W-:Y:S02]  /*0eb0*/  HADD2.F32 R237, -RZ, R180.H1_H1 ;  /* 0x300000b4ffed7230 */ /* 0x000fe40000004100 */
[----:B------:R-:W-:Y:S02]  /*0ec0*/  HADD2.F32 R247, -RZ, R181.H1_H1 ;  /* 0x300000b5fff77230 */ /* 0x000fe40000004100 */
[----:B0-----:R-:W-:Y:S02]  /*0ed0*/  HADD2.F32 R185, -RZ, R182.H1_H1 ;  /* 0x300000b6ffb97230 */ /* 0x001fe40000004100 */
[----:B------:R-:W-:Y:S02]  /*0ee0*/  HADD2.F32 R251, -RZ, R183.H0_H0 ;  /* 0x200000b7fffb7230 */ /* 0x000fe40000004100 */
[----:B------:R-:W-:-:S02]  /*0ef0*/  HADD2.F32 R245, -RZ, R181.H0_H0 ;  /* 0x200000b5fff57230 */ /* 0x000fc40000004100 */
[----:B------:R-:W-:Y:S02]  /*0f00*/  HADD2.F32 R249, -RZ, R182.H0_H0 ;  /* 0x200000b6fff97230 */ /* 0x000fe40000004100 */
        /* <DEDUP_REMOVED lines=9> */
[----:B-----5:R-:W-:Y:S02]  /*0fa0*/  FMUL.FTZ R180, R20, R187 ;  /* 0x000000bb14b47220 */ /* 0x020fe40000410000 */
        /* <DEDUP_REMOVED lines=18> */
.L_x_35269:
[----:B------:R-:W-:Y:S05]  /*10d0*/  BSYNC B0 ;  /* 0x0000000000007941 */ /* 0x000fea0003800000 */
.L_x_35268:
        /* <DEDUP_REMOVED lines=10> */
[----:B------:R3:W4:Y:S04]  /*1180*/  @P1 LDG.E.128 R172, [R192.64] ;  /* 0x00000004c0ac1981 */ /* 0x000728000c1e1d00 */
        /* <DEDUP_REMOVED lines=9> */
[----:B---3--:R-:W-:Y:S02]  /*1220*/  HADD2.F32 R193, -RZ, R190.H1_H1 ;  /* 0x300000beffc17230 */ /* 0x008fe40000004100 */
        /* <DEDUP_REMOVED lines=20> */
[----:B----4-:R-:W-:Y:S02]  /*1370*/  @P1 FADD.FTZ R188, R172, R188 ;  /* 0x000000bcacbc1221 */ /* 0x010fe40000010000 */
[----:B------:R-:W-:Y:S02]  /*1380*/  @P1 FADD.FTZ R189, R173, R189 ;  /* 0x000000bdadbd1221 */ /* 0x000fe40000010000 */
[----:B------:R-:W-:Y:S02]  /*1390*/  @P1 FADD.FTZ R190, R174, R190 ;  /* 0x000000beaebe1221 */ /* 0x000fe40000010000 */
[----:B------:R-:W-:Y:S02]  /*13a0*/  @P1 FADD.FTZ R191, R175, R191 ;  /* 0x000000bfafbf1221 */ /* 0x000fe40000010000 */
[----:B------:R-:W-:Y:S02]  /*13b0*/  @P1 FADD.FTZ R192, R176, R192 ;  /* 0x000000c0b0c01221 */ /* 0x000fe40000010000 */
[----:B------:R-:W-:-:S02]  /*13c0*/  @P1 FADD.FTZ R193, R177, R193 ;  /* 0x000000c1b1c11221 */ /* 0x000fc40000010000 */
[----:B------:R-:W-:Y:S02]  /*13d0*/  @P1 FADD.FTZ R194, R178, R194 ;  /* 0x000000c2b2c21221 */ /* 0x000fe40000010000 */
[----:B------:R-:W-:Y:S01]  /*13e0*/  @P1 FADD.FTZ R195, R179, R195 ;  /* 0x000000c3b3c31221 */ /* 0x000fe20000010000 */
[----:B------:R0:W-:Y:S04]  /*13f0*/  STG.E.128 [R238.64], R188 ;  /* 0x000000bcee007986 */ /* 0x0001e8000c101d04 */
[----:B------:R0:W-:Y:S02]  /*1400*/  STG.E.128 [R238.64+0x10], R192 ;  /* 0x000010c0ee007986 */ /* 0x0001e4000c101d04 */
.L_x_35271:
[----:B------:R-:W-:Y:S05]  /*1410*/  BSYNC B0 ;  /* 0x0000000000007941 */ /* 0x000fea0003800000 */
.L_x_35270:
        /* <DEDUP_REMOVED lines=51> */
.L_x_35273:
[----:B------:R-:W-:Y:S05]  /*1750*/  BSYNC B0 ;  /* 0x0000000000007941 */ /* 0x000fea0003800000 */
.L_x_35272:
        /* <DEDUP_REMOVED lines=51> */
.L_x_35275:
[----:B------:R-:W-:Y:S05]  /*1a90*/  BSYNC B0 ;  /* 0x0000000000007941 */ /* 0x000fea0003800000 */
.L_x_35274:
        /* <DEDUP_REMOVED lines=51> */
.L_x_35277:
[----:B------:R-:W-:Y:S05]  /*1dd0*/  BSYNC B0 ;  /* 0x0000000000007941 */ /* 0x000fea0003800000 */
.L_x_35276:
        /* <DEDUP_REMOVED lines=51> */
.L_x_35279:
[----:B------:R-:W-:Y:S05]  /*2110*/  BSYNC B0 ;  /* 0x0000000000007941 */ /* 0x000fea0003800000 */
.L_x_35278:
        /* <DEDUP_REMOVED lines=21> */
[----:B---3--:R-:W-:-:S02]  /*2270*/  HADD2.F32 R233, -RZ, R230.H1_H1 ;  /* 0x300000e6ffe97230 */ /* 0x008fc40000004100 */
        /* <DEDUP_REMOVED lines=18> */
[----:B----4-:R-:W-:-:S02]  /*23a0*/  @P1 FADD.FTZ R228, R172, R228 ;  /* 0x000000e4ace41221 */ /* 0x010fc40000010000 */
[----:B------:R-:W-:Y:S02]  /*23b0*/  @P1 FADD.FTZ R229, R173, R229 ;  /* 0x000000e5ade51221 */ /* 0x000fe40000010000 */
[----:B------:R-:W-:Y:S02]  /*23c0*/  @P1 FADD.FTZ R230, R174, R230 ;  /* 0x000000e6aee61221 */ /* 0x000fe40000010000 */
[----:B------:R-:W-:Y:S02]  /*23d0*/  @P1 FADD.FTZ R231, R175, R231 ;  /* 0x000000e7afe71221 */ /* 0x000fe40000010000 */
[----:B------:R-:W-:Y:S02]  /*23e0*/  @P1 FADD.FTZ R232, R176, R232 ;  /* 0x000000e8b0e81221 */ /* 0x000fe40000010000 */
[----:B------:R-:W-:Y:S02]  /*23f0*/  @P1 FADD.FTZ R233, R177, R233 ;  /* 0x000000e9b1e91221 */ /* 0x000fe40000010000 */
[----:B------:R-:W-:-:S02]  /*2400*/  @P1 FADD.FTZ R234, R178, R234 ;  /* 0x000000eab2ea1221 */ /* 0x000fc40000010000 */
[----:B------:R-:W-:Y:S01]  /*2410*/  @P1 FADD.FTZ R235, R179, R235 ;  /* 0x000000ebb3eb1221 */ /* 0x000fe20000010000 */
[----:B------:R0:W-:Y:S04]  /*2420*/  STG.E.128 [R238.64], R228 ;  /* 0x000000e4ee007986 */ /* 0x0001e8000c101d04 */
[----:B------:R0:W-:Y:S02]  /*2430*/  STG.E.128 [R238.64+0x10], R232 ;  /* 0x000010e8ee007986 */ /* 0x0001e4000c101d04 */
.L_x_35281:
[----:B------:R-:W-:Y:S05]  /*2440*/  BSYNC B0 ;  /* 0x0000000000007941 */ /* 0x000fea0003800000 */
.L_x_35280:
        /* <DEDUP_REMOVED lines=69> */
.L_x_35300:
        /* <DEDUP_REMOVED lines=133> */
.L_x_35301:
        /* <DEDUP_REMOVED lines=74> */
[----:B------:R-:W-:Y:S01]  /*3590*/  F2FP.PACK_AB R236, R237, R236 ;  /* 0x000000ecedec723e */ /* 0x000fe200000000ff */
        /* <DEDUP_REMOVED lines=13> */
[----:B------:R-:W-:Y:S01]  /*3670*/  F2FP.PACK_AB R237, R246, R239 ;  /* 0x000000eff6ed723e */ /* 0x000fe200000000ff */
[----:B------:R-:W-:Y:S01]  /*3680*/  FFMA.FTZ R247, R18, R247, R10 ;  /* 0x000000f712f77223 */ /* 0x000fe2000001000a */
[----:B------:R-:W-:Y:S01]  /*3690*/  MOV R246, 0x10 ;  /* 0x0000001000f67802 */ /* 0x000fe20000000f00 */
[----:B------:R-:W-:-:S02]  /*36a0*/  FFMA.FTZ R250, R19, R238, R11 ;  /* 0x000000ee13fa7223 */ /* 0x000fc4000001000b */
[----:B------:R-:W-:-:S03]  /*36b0*/  FFMA.FTZ R248, R17, R248, R9 ;  /* 0x000000f811f87223 */ /* 0x000fc60000010009 */
[----:B------:R-:W-:Y:S01]  /*36c0*/  F2FP.PACK_AB R239, R250, R247 ;  /* 0x000000f7faef723e */ /* 0x000fe200000000ff */
[C---:B------:R-:W-:Y:S01]  /*36d0*/  IMAD.WIDE.U32 R246, R3.reuse, R246, c[0x0][0x208] ;  /* 0x0000820003f67625 */ /* 0x040fe200078e00f6 */
[----:B------:R-:W-:Y:S02]  /*36e0*/  F2FP.PACK_AB R238, R248, R249 ;  /* 0x000000f9f8ee723e */ /* 0x000fe400000000ff */
[----:B------:R-:W-:-:S03]  /*36f0*/  IADD3 R3, R3, 0x80, RZ ;  /* 0x0000008003037810 */ /* 0x000fc60007ffe0ff */
[----:B------:R0:W-:Y:S04]  /*3700*/  STG.E.128 [R246.64], R236 ;  /* 0x000000ecf6007986 */ /* 0x0001e8000c101d04 */
.L_x_35285:
[----:B------:R-:W-:Y:S05]  /*3710*/  BSYNC B0 ;  /* 0x0000000000007941 */ /* 0x000fea0003800000 */
.L_x_35284:
        /* <DEDUP_REMOVED lines=35> */
.L_x_35287:
[----:B------:R-:W-:Y:S05]  /*3950*/  BSYNC B0 ;  /* 0x0000000000007941 */ /* 0x000fea0003800000 */
.L_x_35286:
        /* <DEDUP_REMOVED lines=35> */
.L_x_35289:
[----:B------:R-:W-:Y:S05]  /*3b90*/  BSYNC B0 ;  /* 0x0000000000007941 */ /* 0x000fea0003800000 */
.L_x_35288:
        /* <DEDUP_REMOVED lines=35> */
.L_x_35291:
[----:B------:R-:W-:Y:S05]  /*3dd0*/  BSYNC B0 ;  /* 0x0000000000007941 */ /* 0x000fea0003800000 */
.L_x_35290:
        /* <DEDUP_REMOVED lines=35> */
.L_x_35293:
[----:B------:R-:W-:Y:S05]  /*4010*/  BSYNC B0 ;  /* 0x0000000000007941 */ /* 0x000fea0003800000 */
.L_x_35292:
        /* <DEDUP_REMOVED lines=35> */
.L_x_35295:
[----:B------:R-:W-:Y:S05]  /*4250*/  BSYNC B0 ;  /* 0x0000000000007941 */ /* 0x000fea0003800000 */
.L_x_35294:
        /* <DEDUP_REMOVED lines=34> */
.L_x_35297:
[----:B------:R-:W-:Y:S05]  /*4480*/  BSYNC B0 ;  /* 0x0000000000007941 */ /* 0x000fea0003800000 */
.L_x_35296:
[----:B------:R-:W-:Y:S02]  /*4490*/  LOP3.LUT P1, RZ, R2, 0xff, RZ, 0xc0, !PT ;  /* 0x000000ff02ff7812 */ /* 0x000fe4000782c0ff */
[----:B------:R-:W-:Y:S02]  /*44a0*/  IADD3 R242, R242, c[0x0][0x160], RZ ;  /* 0x00005800f2f27a10 */ /* 0x000fe40007ffe0ff */
[----:B------:R-:W-:Y:S02]  /*44b0*/  SEL R2, RZ, 0x1, P1 ;  /* 0x00000001ff027807 */ /* 0x000fe40000800000 */
[----:B------:R-:W-:-:S13]  /*44c0*/  ISETP.GE.AND P1, PT, R242, c[0x0][0x164], PT ;  /* 0x00005900f2007a0c */ /* 0x000fda0003f26270 */
[----:B01---5:R-:W-:Y:S01]  /*44d0*/  @P1 CALL.REL.NOINC `(.L_x_35298) ;  /* 0x0000001000001944 */ /* 0x023fe20003c00000 */
[----:B------:R-:W-:Y:S05]  /*44e0*/  BRA `(.L_x_35299) ;  /* 0xffffc7f000007947 */ /* 0x000fea000383ffff */
.L_x_35298:
[----:B------:R-:W-:Y:S05]  /*44f0*/  EXIT ;  /* 0x000000000000794d */ /* 0x000fea0003800000 */
.L_x_35282:
[----:B------:R-:W-:Y:S01]  /*4500*/  HFMA2.MMA R247, -RZ, RZ, 0, 5.9604644775390625e-08 ;  /* 0x00000001fff77435 */ /* 0x000fe200000001ff */
[----:B------:R-:W-:Y:S02]  /*4510*/  MOV R245, 0x1f ;  /* 0x0000001f00f57802 */ /* 0x000fe40000000f00 */
[----:B------:R-:W-:Y:S02]  /*4520*/  MOV R246, 0xffffffff ;  /* 0xffffffff00f67802 */ /* 0x000fe40000000f00 */
[----:B------:R-:W-:Y:S02]  /*4530*/  MOV R238, 0x4550 ;  /* 0x0000455000ee7802 */ /* 0x000fe40000000f00 */
[----:B-1---5:R-:W-:Y:S05]  /*4540*/  CALL.REL.NOINC `($__internal_116_$__cuda_sm70_shflsync_bfly_p) ;  /* 0x00000ab000007944 */ /* 0x022fea0003c00000 */
[----:B01----:R-:W-:Y:S05]  /*4550*/  BRA `(.L_x_35300) ;  /* 0xffffe34000007947 */ /* 0x003fea000383ffff */
.L_x_35283:
[----:B------:R-:W-:Y:S01]  /*4560*/  HFMA2.MMA R247, -RZ, RZ, 0, 1.1920928955078125e-07 ;  /* 0x00000002fff77435 */ /* 0x000fe200000001ff */
[----:B------:R-:W-:Y:S02]  /*4570*/  MOV R245, 0x1f ;  /* 0x0000001f00f57802 */ /* 0x000fe40000000f00 */
[----:B------:R-:W-:Y:S02]  /*4580*/  MOV R246, 0xffffffff ;  /* 0xffffffff00f67802 */ /* 0x000fe40000000f00 */
[----:B------:R-:W-:-:S02]  /*4590*/  MOV R238, 0x45b0 ;  /* 0x000045b000ee7802 */ /* 0x000fc40000000f00 */
[----:B-1---5:R-:W-:Y:S05]  /*45a0*/  CALL.REL.NOINC `($__internal_116_$__cuda_sm70_shflsync_bfly_p) ;  /* 0x00000a5000007944 */ /* 0x022fea0003c00000 */
[----:B0-----:R-:W-:Y:S01]  /*45b0*/  HFMA2.MMA R247, -RZ, RZ, 0, 2.384185791015625e-07 ;  /* 0x00000004fff77435 */ /* 0x001fe200000001ff */
[----:B-1----:R-:W-:Y:S01]  /*45c0*/  FADD.FTZ R237, R237, R246 ;  /* 0x000000f6eded7221 */ /* 0x002fe20000010000 */
[----:B------:R-:W-:-:S02]  /*45d0*/  MOV R245, 0x1f ;  /* 0x0000001f00f57802 */ /* 0x000fc40000000f00 */
[----:B------:R-:W-:Y:S02]  /*45e0*/  MOV R246, 0xffffffff ;  /* 0xffffffff00f67802 */ /* 0x000fe40000000f00 */
[----:B------:R-:W-:Y:S02]  /*45f0*/  MOV R238, 0x4610 ;  /* 0x0000461000ee7802 */ /* 0x000fe40000000f00 */
[----:B------:R-:W-:Y:S05]  /*4600*/  CALL.REL.NOINC `($__internal_116_$__cuda_sm70_shflsync_bfly_p) ;  /* 0x000009f000007944 */ /* 0x000fea0003c00000 */
[----:B0-----:R-:W-:Y:S01]  /*4610*/  HFMA2.MMA R247, -RZ, RZ, 0, 4.76837158203125e-07 ;  /* 0x00000008fff77435 */ /* 0x001fe200000001ff */
[----:B-1----:R-:W-:Y:S01]  /*4620*/  FADD.FTZ R237, R237, R246 ;  /* 0x000000f6eded7221 */ /* 0x002fe20000010000 */
[----:B------:R-:W-:Y:S02]  /*4630*/  MOV R245, 0x1f ;  /* 0x0000001f00f57802 */ /* 0x000fe40000000f00 */
[----:B------:R-:W-:Y:S02]  /*4640*/  MOV R246, 0xffffffff ;  /* 0xffffffff00f67802 */ /* 0x000fe40000000f00 */
[----:B------:R-:W-:Y:S02]  /*4650*/  MOV R238, 0x4670 ;  /* 0x0000467000ee7802 */ /* 0x000fe40000000f00 */
[----:B------:R-:W-:Y:S05]  /*4660*/  CALL.REL.NOINC `($__internal_116_$__cuda_sm70_shflsync_bfly_p) ;  /* 0x0000099000007944 */ /* 0x000fea0003c00000 */
[----:B0-----:R-:W-:Y:S01]  /*4670*/  HFMA2.MMA R247, -RZ, RZ, 0, 9.5367431640625e-07 ;  /* 0x00000010fff77435 */ /* 0x001fe200000001ff */
[----:B-1----:R-:W-:Y:S01]  /*4680*/  FADD.FTZ R237, R237, R246 ;  /* 0x000000f6eded7221 */ /* 0x002fe20000010000 */
[----:B------:R-:W-:-:S02]  /*4690*/  MOV R245, 0x1f ;  /* 0x0000001f00f57802 */ /* 0x000fc40000000f00 */
[----:B------:R-:W-:Y:S02]  /*46a0*/  MOV R246, 0xffffffff ;  /* 0xffffffff00f67802 */ /* 0x000fe40000000f00 */
[----:B------:R-:W-:Y:S02]  /*46b0*/  MOV R238, 0x46d0 ;  /* 0x000046d000ee7802 */ /* 0x000fe40000000f00 */
[----:B------:R-:W-:Y:S05]  /*46c0*/  CALL.REL.NOINC `($__internal_116_$__cuda_sm70_shflsync_bfly_p) ;  /* 0x0000093000007944 */ /* 0x000fea0003c00000 */
        /* <DEDUP_REMOVED lines=119> */
[----:B------:R-:W-:Y:S05]  /*4e40*/  CALL.REL.NOINC `($__internal_116_$__cuda_sm70_shflsync_bfly_p) ;  /* 0x000001b000007944 */ /* 0x000fea0003c00000 */
[----:B0-----:R-:W-:Y:S01]  /*4e50*/  HFMA2.MMA R247, -RZ, RZ, 0, 1.1920928955078125e-07 ;  /* 0x00000002fff77435 */ /* 0x001fe200000001ff */
[----:B-1----:R-:W-:Y:S01]  /*4e60*/  FADD.FTZ R237, R237, R246 ;  /* 0x000000f6eded7221 */ /* 0x002fe20000010000 */
[----:B------:R-:W-:Y:S02]  /*4e70*/  MOV R245, 0x1f ;  /* 0x0000001f00f57802 */ /* 0x000fe40000000f00 */
[----:B------:R-:W-:Y:S02]  /*4e80*/  MOV R246, 0xffffffff ;  /* 0xffffffff00f67802 */ /* 0x000fe40000000f00 */
[----:B------:R-:W-:Y:S02]  /*4e90*/  MOV R238, 0x4eb0 ;  /* 0x00004eb000ee7802 */ /* 0x000fe40000000f00 */
[----:B------:R-:W-:Y:S05]  /*4ea0*/  CALL.REL.NOINC `($__internal_116_$__cuda_sm70_shflsync_bfly_p) ;  /* 0x0000015000007944 */ /* 0x000fea0003c00000 */
[----:B0-----:R-:W-:Y:S01]  /*4eb0*/  HFMA2.MMA R247, -RZ, RZ, 0, 2.384185791015625e-07 ;  /* 0x00000004fff77435 */ /* 0x001fe200000001ff */
[----:B-1----:R-:W-:Y:S01]  /*4ec0*/  FADD.FTZ R237, R237, R246 ;  /* 0x000000f6eded7221 */ /* 0x002fe20000010000 */
[----:B------:R-:W-:Y:S02]  /*4ed0*/  MOV R245, 0x1f ;  /* 0x0000001f00f57802 */ /* 0x000fe40000000f00 */
[----:B------:R-:W-:-:S02]  /*4ee0*/  MOV R246, 0xffffffff ;  /* 0xffffffff00f67802 */ /* 0x000fc40000000f00 */
        /* <DEDUP_REMOVED lines=8> */
[----:B-1----:R-:W-:Y:S01]  /*4f70*/  FADD.FTZ R248, R237, R246 ;  /* 0x000000f6edf87221 */ /* 0x002fe20000010000 */
[----:B0-----:R-:W-:Y:S01]  /*4f80*/  HFMA2.MMA R247, -RZ, RZ, 0, 9.5367431640625e-07 ;  /* 0x00000010fff77435 */ /* 0x001fe200000001ff */
[----:B------:R-:W-:Y:S02]  /*4f90*/  MOV R245, 0x1f ;  /* 0x0000001f00f57802 */ /* 0x000fe40000000f00 */
[----:B------:R-:W-:-:S02]  /*4fa0*/  MOV R246, 0xffffffff ;  /* 0xffffffff00f67802 */ /* 0x000fc40000000f00 */
[----:B------:R-:W-:Y:S02]  /*4fb0*/  MOV R237, R248 ;  /* 0x000000f800ed7202 */ /* 0x000fe40000000f00 */
[----:B------:R-:W-:Y:S02]  /*4fc0*/  MOV R238, 0x4fe0 ;  /* 0x00004fe000ee7802 */ /* 0x000fe40000000f00 */
[----:B------:R-:W-:Y:S05]  /*4fd0*/  CALL.REL.NOINC `($__internal_116_$__cuda_sm70_shflsync_bfly_p) ;  /* 0x0000002000007944 */ /* 0x000fea0003c00000 */
[----:B01----:R-:W-:Y:S01]  /*4fe0*/  MOV R245, R246 ;  /* 0x000000f600f57202 */ /* 0x003fe20000000f00 */
[----:B------:R-:W-:Y:S05]  /*4ff0*/  BRA `(.L_x_35301) ;  /* 0xffffe0f000007947 */ /* 0x000fea000383ffff */
        .weak           $__internal_116_$__cuda_sm70_shflsync_bfly_p
        .type           $__internal_116_$__cuda_sm70_shflsync_bfly_p,@function
        .size           $__internal_116_$__cuda_sm70_shflsync_bfly_p,(.L_x_44956 - $__internal_116_$__cuda_sm70_shflsync_bfly_p)
$__internal_116_$__cuda_sm70_shflsync_bfly_p:
[----:B------:R-:W-:Y:S01]  /*5000*/  HFMA2.MMA R239, -RZ, RZ, 0, 0 ;  /* 0x00000000ffef7435 */ /* 0x000fe200000001ff */
[----:B------:R-:W-:Y:S04]  /*5010*/  WARPSYNC R246 ;  /* 0x000000f600007348 */ /* 0x000fe80003800000 */
[----:B------:R0:W1:Y:S01]  /*5020*/  SHFL.BFLY PT, R246, R237, R247, R245 ;  /* 0x0c0000f7edf67389 */ /* 0x00006200000e00f5 */
[----:B------:R-:W-:Y:S05]  /*5030*/  RET.REL.NODEC R238 `(_ZN10layer_norm13ln_fwd_kernelINS_13Kernel_traitsIf6__halffS2_fjLj7168ELj1ELj1ELj4ELj16ENS_18Kernel_traits_baseILj7168EfS2_fS2_fjLj128EEEEELb0ELb1ELb0ELb0EEEvNS_9FwdParamsE) ;  /* 0xffffafc0ee007950 */ /* 0x000fea0003c3ffff */
.L_x_35302:
        /* <DEDUP_REMOVED lines=12> */
.L_x_44956:


//--------------------- .text._ZN10layer_norm13ln_fwd_kernelINS_13Kernel_traitsIf6__halffS2_fjLj7168ELj1ELj1ELj4ELj16ENS_18Kernel_traits_baseILj7168EfS2_fS2_fjLj128EEEEELb0ELb1ELb0ELb1EEEvNS_9FwdParamsE --------------------------
	.section	.text._ZN10layer_norm13ln_fwd_kernelINS_13Kernel_traitsIf6__halffS2_fjLj7168ELj1ELj1ELj4ELj16ENS_18Kernel_traits_baseILj7168EfS2_fS2_fjLj128EEEEELb0ELb1ELb0ELb1EEEvNS_9FwdParamsE,"ax",@progbits
	.sectioninfo	@"SHI_REGISTERS=255"
	.align	128
        .global         _ZN10layer_norm13ln_fwd_kernelINS_13Kernel_traitsIf6__halffS2_fjLj7168ELj1ELj1ELj4ELj16ENS_18Kernel_traits_baseILj7168EfS2_fS2_fjLj128EEEEELb0ELb1ELb0ELb1EEEvNS_9FwdParamsE
        .type           _ZN10layer_norm13ln_fwd_kernelINS_13Kernel_traitsIf6__halffS2_fjLj7168ELj1ELj1ELj4ELj16ENS_18Kernel_traits_baseILj7168EfS2_fS2_fjLj128EEEEELb0ELb1ELb0ELb1EEEvNS_9FwdParamsE,@function
        .size           _ZN10layer_norm13ln_fwd_kernelINS_13Kernel_traitsIf6__halffS2_fjLj7168ELj1ELj1ELj4ELj16ENS_18Kernel_traits_baseILj7168EfS2_fS2_fjLj128EEEEELb0ELb1ELb0ELb1EEEvNS_9FwdParamsE,(.L_x_44957 - _ZN10layer_norm13ln_fwd_kernelINS_13Kernel_traitsIf6__halffS2_fjLj7168ELj1ELj1ELj4ELj16ENS_18Kernel_traits_baseILj7168EfS2_fS2_fjLj128EEEEELb0ELb1ELb0ELb1EEEvNS_9FwdParamsE)
        .other          _ZN10layer_norm13ln_fwd_kernelINS_13Kernel_traitsIf6__halffS2_fjLj7168ELj1ELj1ELj4ELj16ENS_18Kernel_traits_baseILj7168EfS2_fS2_fjLj128EEEEELb0ELb1ELb0ELb1EEEvNS_9FwdParamsE,@"STO_CUDA_ENTRY STV_DEFAULT"
_ZN10layer_norm13ln_fwd_kernelINS_13Kernel_traitsIf6__halffS2_fjLj7168ELj1ELj1ELj4ELj16ENS_18Kernel_traits_baseILj7168EfS2_fS2_fjLj128EEEEELb0ELb1ELb0ELb1EEEvNS_9FwdParamsE:
.text._ZN10layer_norm13ln_fwd_kernelINS_13Kernel_traitsIf6__halffS2_fjLj7168ELj1ELj1ELj4ELj16ENS_18Kernel_traits_baseILj7168EfS2_fS2_fjLj128EEEEELb0ELb1ELb0ELb1EEEvNS_9FwdParamsE:
        /* <DEDUP_REMOVED lines=90> */
.L_x_35306:
        /* <DEDUP_REMOVED lines=19> */
[----:B------:R-:W-:Y:S01]  /*06d0*/  IADD3 R0, R245, 0x80, RZ ;  /* 0x00000080f5007810 */ /* 0x000fe20007ffe0ff */
[----:B---3--:R-:W-:Y:S01]  /*06e0*/  @P0 HADD2.F32 R252, -RZ, R2.H0_H0 ;  /* 0x20000002fffc0230 */ /* 0x008fe20000004100 */
[----:B------:R-:W-:Y:S01]  /*06f0*/  ISETP.NE.U32.AND P0, PT, RZ, c[0x0][0x180], PT ;  /* 0x00006000ff007a0c */ /* 0x000fe20003f05070 */
[----:B--2---:R-:W-:-:S02]  /*0700*/  HADD2.F32 R9, -RZ, R20.H0_H0 ;  /* 0x20000014ff097230 */ /* 0x004fc40000004100 */
[----:B------:R-:W-:Y:S01]  /*0710*/  HADD2.F32 R5, -RZ, R20.H1_H1 ;  /* 0x30000014ff057230 */ /* 0x000fe20000004100 */
[----:B------:R-:W-:Y:S01]  /*0720*/  ISETP.NE.AND.EX P0, PT, RZ, c[0x0][0x184], PT, P0 ;  /* 0x00006100ff007a0c */ /* 0x000fe20003f05300 */
[--C-:B------:R-:W-:Y:S02]  /*0730*/  HADD2.F32 R11, -RZ, R21.reuse.H0_H0 ;  /* 0x20000015ff0b7230 */ /* 0x100fe40000004100 */
[----:B------:R-:W-:Y:S02]  /*0740*/  HADD2.F32 R13, -RZ, R21.H1_H1 ;  /* 0x30000015ff0d7230 */ /* 0x000fe40000004100 */
[--C-:B------:R-:W-:Y:S02]  /*0750*/  HADD2.F32 R15, -RZ, R22.reuse.H0_H0 ;  /* 0x20000016ff0f7230 */ /* 0x100fe40000004100 */
[----:B------:R-:W-:Y:S02]  /*0760*/  HADD2.F32 R17, -RZ, R22.H1_H1 ;  /* 0x30000016ff117230 */ /* 0x000fe40000004100 */
[----:B------:R-:W-:-:S02]  /*0770*/  HADD2.F32 R19, -RZ, R23.H0_H0 ;  /* 0x20000017ff137230 */ /* 0x000fc40000004100 */
[----:B0-----:R-:W-:Y:S01]  /*0780*/  HADD2.F32 R7, -RZ, R23.H1_H1 ;  /* 0x30000017ff077230 */ /* 0x001fe20000004100 */
        /* <DEDUP_REMOVED lines=8> */
[----:B-----5:R-:W-:Y:S02]  /*0810*/  FMUL.FTZ R24, R88, R9 ;  /* 0x0000000958187220 */ /* 0x020fe40000410000 */
[----:B------:R-:W-:Y:S02]  /*0820*/  FMUL.FTZ R25, R89, R4 ;  /* 0x0000000459197220 */ /* 0x000fe40000410000 */
[----:B------:R-:W-:Y:S02]  /*0830*/  FMUL.FTZ R26, R90, R11 ;  /* 0x0000000b5a1a7220 */ /* 0x000fe40000410000 */
[----:B------:R-:W-:-:S02]  /*0840*/  FMUL.FTZ R27, R91, R6 ;  /* 0x000000065b1b7220 */ /* 0x000fc40000410000 */
        /* <DEDUP_REMOVED lines=30> */
[--C-:B--2---:R-:W-:Y:S02]  /*0a30*/  HADD2.F32 R207, -RZ, R5.reuse.H0_H0 ;  /* 0x20000005ffcf7230 */ /* 0x104fe40000004100 */
[--C-:B------:R-:W-:Y:S02]  /*0a40*/  HADD2.F32 R11, -RZ, R4.reuse.H1_H1 ;  /* 0x30000004ff0b7230 */ /* 0x100fe40000004100 */
[----:B------:R-:W-:Y:S02]  /*0a50*/  HADD2.F32 R5, -RZ, R5.H1_H1 ;  /* 0x30000005ff057230 */ /* 0x000fe40000004100 */
[----:B------:R-:W-:Y:S02]  /*0a60*/  HADD2.F32 R213, -RZ, R7.H0_H0 ;  /* 0x20000007ffd57230 */ /* 0x000fe40000004100 */
[----:B------:R-:W-:-:S02]  /*0a70*/  HADD2.F32 R3, -RZ, R4.H0_H0 ;  /* 0x20000004ff037230 */ /* 0x000fc40000004100 */
[--C-:B------:R-:W-:Y:S02]  /*0a80*/  HADD2.F32 R209, -RZ, R6.reuse.H0_H0 ;  /* 0x20000006ffd17230 */ /* 0x100fe40000004100 */
[----:B------:R-:W-:Y:S02]  /*0a90*/  HADD2.F32 R211, -RZ, R6.H1_H1 ;  /* 0x30000006ffd37230 */ /* 0x000fe40000004100 */
        /* <DEDUP_REMOVED lines=9> */
[----:B-1----:R-:W-:Y:S02]  /*0b30*/  FMUL.FTZ R9, R81, R4 ;  /* 0x0000000451097220 */ /* 0x002fe40000410000 */
        /* <DEDUP_REMOVED lines=33> */
[--C-:B------:R-:W-:Y:S02]  /*0d50*/  HADD2.F32 R215, -RZ, R209.reuse.H0_H0 ;  /* 0x200000d1ffd77230 */ /* 0x100fe40000004100 */
[----:B------:R-:W-:Y:S02]  /*0d60*/  HADD2.F32 R213, -RZ, R208.H1_H1 ;  /* 0x300000d0ffd57230 */ /* 0x000fe40000004100 */
[----:B------:R-:W-:-:S02]  /*0d70*/  HADD2.F32 R209, -RZ, R209.H1_H1 ;  /* 0x300000d1ffd17230 */ /* 0x000fc40000004100 */
[--C-:B------:R-:W-:Y:S02]  /*0d80*/  HADD2.F32 R221, -RZ, R210.reuse.H1_H1 ;  /* 0x300000d2ffdd7230 */ /* 0x100fe40000004100 */
[--C-:B------:R-:W-:Y:S02]  /*0d90*/  HADD2.F32 R223, -RZ, R211.reuse.H0_H0 ;  /* 0x200000d3ffdf7230 */ /* 0x100fe40000004100 */
[----:B------:R-:W-:Y:S02]  /*0da0*/  HADD2.F32 R219, -RZ, R210.H0_H0 ;  /* 0x200000d2ffdb7230 */ /* 0x000fe40000004100 */
[----:B------:R-:W-:Y:S01]  /*0db0*/  HADD2.F32 R211, -RZ, R211.H1_H1 ;  /* 0x300000d3ffd37230 */ /* 0x000fe20000004100 */
[-C--:B------:R-:W-:Y:S02]  /*0dc0*/  FMUL.FTZ R205, R205, R252.reuse ;  /* 0x000000fccdcd7220 */ /* 0x080fe40000410000 */
[-C--:B-1----:R-:W-:Y:S02]  /*0dd0*/  FMUL.FTZ R206, R213, R252.reuse ;  /* 0x000000fcd5ce7220 */ /* 0x082fe40000410000 */
        /* <DEDUP_REMOVED lines=140> */
[--C-:B------:R-:W-:Y:S02]  /*16a0*/  HADD2.F32 R228, -RZ, R230.reuse.H1_H1 ;  /* 0x300000e6ffe47230 */ /* 0x100fe40000004100 */
[--C-:B------:R-:W-:Y:S02]  /*16b0*/  HADD2.F32 R236, -RZ, R231.reuse.H0_H0 ;  /* 0x200000e7ffec7230 */ /* 0x100fe40000004100 */
[----:B------:R-:W-:Y:S02]  /*16c0*/  HADD2.F32 R243, -RZ, R230.H0_H0 ;  /* 0x200000e6fff37230 */ /* 0x000fe40000004100 */
[----:B------:R-:W-:Y:S01]  /*16d0*/  HADD2.F32 R231, -RZ, R231.H1_H1 ;  /* 0x300000e7ffe77230 */ /* 0x000fe20000004100 */
[-C--:B------:R-:W-:Y:S02]  /*16e0*/  FMUL.FTZ R230, R239, R252.reuse ;  /* 0x000000fcefe67220 */ /* 0x080fe40000410000 */
[-C--:B------:R-:W-:Y:S02]  /*16f0*/  FMUL.FTZ R235, R235, R252.reuse ;  /* 0x000000fcebeb7220 */ /* 0x080fe40000410000 */
[----:B-1----:R-:W-:-:S02]  /*1700*/  FMUL.FTZ R232, R229, R252 ;  /* 0x000000fce5e87220 */ /* 0x002fc40000410000 */
        /* <DEDUP_REMOVED lines=37> */
[----:B--2---:R-:W-:Y:S01]  /*1960*/  @P1 MOV R16, R32 ;  /* 0x0000002000101202 */ /* 0x004fe20000000f00 */
[----:B---3--:R-:W-:-:S05]  /*1970*/  HADD2.F32 R237, -RZ, R240.H0_H0 ;  /* 0x200000f0ffed7230 */ /* 0x008fca0000004100 */
[----:B------:R-:W-:-:S04]  /*1980*/  FMUL.FTZ R237, R237, R252 ;  /* 0x000000fceded7220 */ /* 0x000fc80000410000 */
[----:B------:R-:W-:Y:S01]  /*1990*/  FMUL.FTZ R236, R40, R237 ;  /* 0x000000ed28ec7220 */ /* 0x000fe20000410000 */
[----:B------:R-:W-:Y:S02]  /*19a0*/  HADD2.F32 R237, -RZ, R240.H1_H1 ;  /* 0x300000f0ffed7230 */ /* 0x000fe40000004100 */
[--C-:B------:R-:W-:Y:S01]  /*19b0*/  HADD2.F32 R240, -RZ, R241.reuse.H0_H0 ;  /* 0x200000f1fff07230 */ /* 0x100fe20000004100 */
[----:B------:R-:W-:Y:S02]  /*19c0*/  @P0 FADD.FTZ R236, R236, R16 ;  /* 0x00000010ecec0221 */ /* 0x000fe40000010000 */
[-C--:B------:R-:W-:Y:S02]  /*19d0*/  FMUL.FTZ R16, R237, R252.reuse ;  /* 0x000000fced107220 */ /* 0x080fe40000410000 */
[----:B0-----:R-:W-:Y:S01]  /*19e0*/  FMUL.FTZ R239, R240, R252 ;  /* 0x000000fcf0ef7220 */ /* 0x001fe20000410000 */
[----:B------:R-:W-:Y:S01]  /*19f0*/  @P1 MOV R17, R33 ;  /* 0x0000002100111202 */ /* 0x000fe20000000f00 */
[----:B------:R-:W-:Y:S01]  /*1a00*/  FMUL.FTZ R237, R41, R16 ;  /* 0x0000001029ed7220 */ /* 0x000fe20000410000 */
[----:B------:R-:W-:Y:S01]  /*1a10*/  @P1 MOV R18, R34 ;  /* 0x0000002200121202 */ /* 0x000fe20000000f00 */
[----:B------:R-:W-:Y:S01]  /*1a20*/  FMUL.FTZ R238, R42, R239 ;  /* 0x000000ef2aee7220 */ /* 0x000fe20000410000 */
[----:B------:R-:W-:Y:S01]  /*1a30*/  HADD2.F32 R241, -RZ, R241.H1_H1 ;  /* 0x300000f1fff17230 */ /* 0x000fe20000004100 */
[----:B------:R-:W-:Y:S01]  /*1a40*/  @P0 FADD.FTZ R237, R237, R17 ;  /* 0x00000011eded0221 */ /* 0x000fe20000010000 */
[--C-:B------:R-:W-:Y:S01]  /*1a50*/  HADD2.F32 R239, -RZ, R242.reuse.H0_H0 ;  /* 0x200000f2ffef7230 */ /* 0x100fe20000004100 */
[----:B------:R-:W-:Y:S01]  /*1a60*/  @P0 FADD.FTZ R238, R238, R18 ;  /* 0x00000012eeee0221 */ /* 0x000fe20000010000 */
[----:B------:R-:W-:Y:S01]  /*1a70*/  HADD2.F32 R17, -RZ, R242.H1_H1 ;  /* 0x300000f2ff117230 */ /* 0x000fe20000004100 */
[-C--:B------:R-:W-:Y:S01]  /*1a80*/  FMUL.FTZ R18, R241, R252.reuse ;  /* 0x000000fcf1127220 */ /* 0x080fe20000410000 */
[--C-:B------:R-:W-:Y:S01]  /*1a90*/  HADD2.F32 R241, -RZ, R243.reuse.H0_H0 ;  /* 0x200000f3fff17230 */ /* 0x100fe20000004100 */
[----:B------:R-:W-:Y:S01]  /*1aa0*/  FMUL.FTZ R16, R239, R252 ;  /* 0x000000fcef107220 */ /* 0x000fe20000410000 */
[----:B------:R-:W-:Y:S01]  /*1ab0*/  HADD2.F32 R243, -RZ, R243.H1_H1 ;  /* 0x300000f3fff37230 */ /* 0x000fe20000004100 */
        /* <DEDUP_REMOVED lines=85> */
.L_x_35307:
        /* <DEDUP_REMOVED lines=132> */
.L_x_35308:
        /* <DEDUP_REMOVED lines=84> */
[----:B------:R-:W-:Y:S01]  /*2d90*/  F2FP.PACK_AB R15, R242, R23 ;  /* 0x00000017f20f723e */ /* 0x000fe200000000ff */
        /* <DEDUP_REMOVED lines=12> */
[----:B------:R-:W-:Y:S01]  /*2e60*/  F2FP.PACK_AB R14, R242, R23 ;  /* 0x00000017f20e723e */ /* 0x000fe200000000ff */
[----:B------:R-:W-:Y:S01]  /*2e70*/  FADD.FTZ R26, R5, -R240 ;  /* 0x800000f0051a7221 */ /* 0x000fe20000010000 */
[----:B------:R-:W-:Y:S01]  /*2e80*/  HFMA2.MMA R23, -RZ, RZ, 0, 9.5367431640625e-07 ;  /* 0x00000010ff177435 */ /* 0x000fe200000001ff */
[----:B------:R-:W-:Y:S01]  /*2e90*/  FMUL.FTZ R5, R241, R6 ;  /* 0x00000006f1057220 */ /* 0x000fe20000410000 */
[----:B------:R-:W-:Y:S01]  /*2ea0*/  F2FP.PACK_AB R12, R21, R12 ;  /* 0x0000000c150c723e */ /* 0x000fe200000000ff */
[----:B------:R-:W-:-:S02]  /*2eb0*/  FMUL.FTZ R6, R241, R252 ;  /* 0x000000fcf1067220 */ /* 0x000fc40000410000 */
[----:B------:R-:W-:Y:S02]  /*2ec0*/  FFMA.FTZ R20, R147, R20, R203 ;  /* 0x0000001493147223 */ /* 0x000fe400000100cb */
[----:B------:R-:W-:Y:S02]  /*2ed0*/  FFMA.FTZ R5, R134, R5, R190 ;  /* 0x0000000586057223 */ /* 0x000fe400000100be */
[----:B------:R-:W-:Y:S01]  /*2ee0*/  FFMA.FTZ R6, R135, R6, R191 ;  /* 0x0000000687067223 */ /* 0x000fe200000100bf */
[----:B------:R-:W-:Y:S01]  /*2ef0*/  F2FP.PACK_AB R13, R20, R13 ;  /* 0x0000000d140d723e */ /* 0x000fe200000000ff */
[--C-:B------:R-:W-:Y:S02]  /*2f00*/  FADD.FTZ R8, R8, -R240.reuse ;  /* 0x800000f008087221 */ /* 0x100fe40000010000 */
[--C-:B------:R-:W-:Y:S01]  /*2f10*/  FADD.FTZ R10, R10, -R240.reuse ;  /* 0x800000f00a0a7221 */ /* 0x100fe20000010000 */
[----:B------:R-:W-:Y:S01]  /*2f20*/  F2FP.PACK_AB R7, R6, R5 ;  /* 0x000000050607723e */ /* 0x000fe200000000ff */
        /* <DEDUP_REMOVED lines=19> */
[----:B------:R-:W-:Y:S01]  /*3060*/  F2FP.PACK_AB R4, R9, R4 ;  /* 0x000000040904723e */ /* 0x000fe200000000ff */
[----:B------:R-:W-:Y:S01]  /*3070*/  FMUL.FTZ R13, R241, R206 ;  /* 0x000000cef10d7220 */ /* 0x000fe20000410000 */
[----:B------:R-:W-:Y:S01]  /*3080*/  F2FP.PACK_AB R6, R11, R6 ;  /* 0x000000060b06723e */ /* 0x000fe200000000ff */
[----:B------:R-:W-:Y:S01]  /*3090*/  FMUL.FTZ R12, R241, R12 ;  /* 0x0000000cf10c7220 */ /* 0x000fe20000410000 */
[----:B------:R-:W-:Y:S01]  /*30a0*/  F2FP.PACK_AB R5, R24, R5 ;  /* 0x000000051805723e */ /* 0x000fe200000000ff */
        /* <DEDUP_REMOVED lines=43> */
[----:B0-----:R-:W-:Y:S01]  /*3360*/  F2FP.PACK_AB R5, R12, R13 ;  /* 0x0000000d0c05723e */ /* 0x001fe200000000ff */
        /* <DEDUP_REMOVED lines=28> */
[----:B------:R-:W-:Y:S01]  /*3530*/  F2FP.PACK_AB R18, R21, R18 ;  /* 0x000000121512723e */ /* 0x000fe200000000ff */
        /* <DEDUP_REMOVED lines=15> */
[C---:B------:R-:W-:Y:S02]  /*3630*/  FMUL.FTZ R219, R241.reuse, R226 ;  /* 0x000000e2f1db7220 */ /* 0x040fe40000410000 */
[----:B------:R-:W-:Y:S02]  /*3640*/  FMUL.FTZ R209, R241, R228 ;  /* 0x000000e4f1d17220 */ /* 0x000fe40000410000 */
[----:B------:R-:W-:Y:S02]  /*3650*/  FFMA.FTZ R27, R126, R27, R182 ;  /* 0x0000001b7e1b7223 */ /* 0x000fe400000100b6 */
[----:B------:R-:W-:-:S02]  /*3660*/  FFMA.FTZ R22, R127, R22, R183 ;  /* 0x000000167f167223 */ /* 0x000fc400000100b7 */
[----:B------:R-:W-:Y:S02]  /*3670*/  FFMA.FTZ R15, R117, R24, R173 ;  /* 0x00000018750f7223 */ /* 0x000fe400000100ad */
[C---:B------:R-:W-:Y:S01]  /*3680*/  FMUL.FTZ R215, R241.reuse, R230 ;  /* 0x000000e6f1d77220 */ /* 0x040fe20000410000 */
[----:B------:R-:W-:Y:S01]  /*3690*/  F2FP.PACK_AB R7, R22, R27 ;  /* 0x0000001b1607723e */ /* 0x000fe200000000ff */
        /* <DEDUP_REMOVED lines=41> */
[----:B------:R-:W-:Y:S01]  /*3930*/  IMAD.WIDE.U32 R20, R2, R23, c[0x0][0x208] ;  /* 0x0000820002147625 */ /* 0x000fe200078e0017 */
        /* <DEDUP_REMOVED lines=13> */
.L_x_35305:
[----:B------:R-:W-:Y:S05]  /*3a10*/  EXIT ;  /* 0x000000000000794d */ /* 0x000fea0003800000 */
.L_x_35303:
[----:B------:R-:W-:Y:S01]  /*3a20*/  HFMA2.MMA R241, -RZ, RZ, 0, 5.9604644775390625e-08 ;  /* 0x00000001fff17435 */ /* 0x000fe200000001ff */
[----:B------:R-:W-:-:S02]  /*3a30*/  MOV R243, R12 ;  /* 0x0000000c00f37202 */ /* 0x000fc40000000f00 */
[----:B------:R-:W-:Y:S02]  /*3a40*/  MOV R242, 0x1f ;  /* 0x0000001f00f27802 */ /* 0x000fe40000000f00 */
[----:B------:R-:W-:Y:S02]  /*3a50*/  MOV R15, 0xffffffff ;  /* 0xffffffff000f7802 */ /* 0x000fe40000000f00 */
[----:B------:R-:W-:Y:S02]  /*3a60*/  MOV R240, 0x3a80 ;  /* 0x00003a8000f07802 */ /* 0x000fe40000000f00 */
[----:B------:R-:W-:Y:S05]  /*3a70*/  CALL.REL.NOINC `($__internal_117_$__cuda_sm70_shflsync_bfly_p) ;  /* 0x00000a8000007944 */ /* 0x000fea0003c00000 */
[----:B-1----:R-:W-:Y:S05]  /*3a80*/  BRA `(.L_x_35307) ;  /* 0xffffe58000007947 */ /* 0x002fea000383ffff */
.L_x_35304:
[----:B------:R-:W-:Y:S01]  /*3a90*/  HFMA2.MMA R241, -RZ, RZ, 0, 1.1920928955078125e-07 ;  /* 0x00000002fff17435 */ /* 0x000fe200000001ff */
[----:B------:R-:W-:Y:S02]  /*3aa0*/  MOV R242, 0x1f ;  /* 0x0000001f00f27802 */ /* 0x000fe40000000f00 */
[----:B------:R-:W-:Y:S02]  /*3ab0*/  MOV R15, 0xffffffff ;  /* 0xffffffff000f7802 */ /* 0x000fe40000000f00 */
[----:B------:R-:W-:Y:S02]  /*3ac0*/  MOV R240, 0x3ae0 ;  /* 0x00003ae000f07802 */ /* 0x000fe40000000f00 */
[----:B0-----:R-:W-:Y:S05]  /*3ad0*/  CALL.REL.NOINC `($__internal_117_$__cuda_sm70_shflsync_bfly_p) ;  /* 0x00000a2000007944 */ /* 0x001fea0003c00000 */
[----:B------:R-:W-:Y:S01]  /*3ae0*/  HFMA2.MMA R241, -RZ, RZ, 0, 2.384185791015625e-07 ;  /* 0x00000004fff17435 */ /* 0x000fe200000001ff */
[----:B-1----:R-:W-:Y:S01]  /*3af0*/  FADD.FTZ R243, R243, R242 ;  /* 0x000000f2f3f37221 */ /* 0x002fe20000010000 */
[----:B------:R-:W-:-:S02]  /*3b00*/  MOV R242, 0x1f ;  /* 0x0000001f00f27802 */ /* 0x000fc40000000f00 */
[----:B------:R-:W-:Y:S02]  /*3b10*/  MOV R15, 0xffffffff ;  /* 0xffffffff000f7802 */ /* 0x000fe40000000f00 */
[----:B------:R-:W-:Y:S02]  /*3b20*/  MOV R240, 0x3b40 ;  /* 0x00003b4000f07802 */ /* 0x000fe40000000f00 */
[----:B------:R-:W-:Y:S05]  /*3b30*/  CALL.REL.NOINC `($__internal_117_$__cuda_sm70_shflsync_bfly_p) ;  /* 0x000009c000007944 */ /* 0x000fea0003c00000 */
[----:B------:R-:W-:Y:S01]  /*3b40*/  HFMA2.MMA R241, -RZ, RZ, 0, 4.76837158203125e-07 ;  /* 0x00000008fff17435 */ /* 0x000fe200000001ff */
[----:B-1----:R-:W-:Y:S01]  /*3b50*/  FADD.FTZ R243, R243, R242 ;  /* 0x000000f2f3f37221 */ /* 0x002fe20000010000 */
[----:B------:R-:W-:Y:S02]  /*3b60*/  MOV R242, 0x1f ;  /* 0x0000001f00f27802 */ /* 0x000fe40000000f00 */
[----:B------:R-:W-:Y:S02]  /*3b70*/  MOV R15, 0xffffffff ;  /* 0xffffffff000f7802 */ /* 0x000fe40000000f00 */
[----:B------:R-:W-:Y:S02]  /*3b80*/  MOV R240, 0x3ba0 ;  /* 0x00003ba000f07802 */ /* 0x000fe40000000f00 */
[----:B------:R-:W-:Y:S05]  /*3b90*/  CALL.REL.NOINC `($__internal_117_$__cuda_sm70_shflsync_bfly_p) ;  /* 0x0000096000007944 */ /* 0x000fea0003c00000 */
[----:B------:R-:W-:Y:S01]  /*3ba0*/  HFMA2.MMA R241, -RZ, RZ, 0, 9.5367431640625e-07 ;  /* 0x00000010fff17435 */ /* 0x000fe200000001ff */
[----:B-1----:R-:W-:Y:S01]  /*3bb0*/  FADD.FTZ R243, R243, R242 ;  /* 0x000000f2f3f37221 */ /* 0x002fe20000010000 */
[----:B------:R-:W-:-:S02]  /*3bc0*/  MOV R242, 0x1f ;  /* 0x0000001f00f27802 */ /* 0x000fc40000000f00 */
[----:B------:R-:W-:Y:S02]  /*3bd0*/  MOV R15, 0xffffffff ;  /* 0xffffffff000f7802 */ /* 0x000fe40000000f00 */
[----:B------:R-:W-:Y:S02]  /*3be0*/  MOV R240, 0x3c00 ;  /* 0x00003c0000f07802 */ /* 0x000fe40000000f00 */
[----:B------:R-:W-:Y:S05]  /*3bf0*/  CALL.REL.NOINC `($__internal_117_$__cuda_sm70_shflsync_bfly_p) ;  /* 0x0000090000007944 */ /* 0x000fea0003c00000 */
        /* <DEDUP_REMOVED lines=118> */
[----:B------:R-:W-:Y:S05]  /*4360*/  CALL.REL.NOINC `($__internal_117_$__cuda_sm70_shflsync_bfly_p) ;  /* 0x0000019000007944 */ /* 0x000fea0003c00000 */
[----:B------:R-:W-:Y:S01]  /*4370*/  HFMA2.MMA R241, -RZ, RZ, 0, 1.1920928955078125e-07 ;  /* 0x00000002fff17435 */ /* 0x000fe200000001ff */
[----:B-1----:R-:W-:Y:S01]  /*4380*/  FADD.FTZ R243, R243, R242 ;  /* 0x000000f2f3f37221 */ /* 0x002fe20000010000 */
[----:B------:R-:W-:Y:S02]  /*4390*/  MOV R242, 0x1f ;  /* 0x0000001f00f27802 */ /* 0x000fe40000000f00 */
[----:B------:R-:W-:Y:S02]  /*43a0*/  MOV R15, 0xffffffff ;  /* 0xffffffff000f7802 */ /* 0x000fe40000000f00 */
[----:B------:R-:W-:Y:S02]  /*43b0*/  MOV R240, 0x43d0 ;  /* 0x000043d000f07802 */ /* 0x000fe40000000f00 */
[----:B------:R-:W-:Y:S05]  /*43c0*/  CALL.REL.NOINC `($__internal_117_$__cuda_sm70_shflsync_bfly_p) ;  /* 0x0000013000007944 */ /* 0x000fea0003c00000 */
        /* <DEDUP_REMOVED lines=18> */
[----:B-1----:R-:W-:Y:S05]  /*44f0*/  BRA `(.L_x_35308) ;  /* 0xffffe35000007947 */ /* 0x002fea000383ffff */
        .weak           $__internal_117_$__cuda_sm70_shflsync_bfly_p
        .type           $__internal_117_$__cuda_sm70_shflsync_bfly_p,@function
        .size           $__internal_117_$__cuda_sm70_shflsync_bfly_p,(.L_x_44957 - $__internal_117_$__cuda_sm70_shflsync_bfly_p)
$__internal_117_$__cuda_sm70_shflsync_bfly_p:
[----:B------:R-:W-:Y:S04]  /*4500*/  WARPSYNC R15 ;  /* 0x0000000f00007348 */ /* 0x000fe80003800000 */
[----:B------:R0:W1:Y:S02]  /*4510*/  SHFL.BFLY PT, R242, R243, R241, R242 ;  /* 0x0c0000f1f3f27389 */ /* 0x00006400000e00f2 */
[----:B0-----:R-:W-:-:S06]  /*4520*/  HFMA2.MMA R241, -RZ, RZ, 0, 0 ;  /* 0x00000000fff17435 */ /* 0x001fcc00000001ff */
[----:B------:R-:W-:Y:S05]  /*4530*/  RET.REL.NODEC R240 `(_ZN10layer_norm13ln_fwd_kernelINS_13Kernel_traitsIf6__halffS2_fjLj7168ELj1ELj1ELj4ELj16ENS_18Kernel_traits_baseILj7168EfS2_fS2_fjLj128EEEEELb0ELb1ELb0ELb1EEEvNS_9FwdParamsE) ;  /* 0xffffbac0f0007950 */ /* 0x000fea0003c3ffff */
.L_x_35309:
        /* <DEDUP_REMOVED lines=12> */
.L_x_44957:


//--------------------- .text._ZN10layer_norm13ln_fwd_kernelINS_13Kernel_traitsIf6__halffS2_fjLj7168ELj1ELj1ELj4ELj16ENS_18Kernel_traits_baseILj7168EfS2_fS2_fjLj128EEEEELb0ELb1ELb1ELb0EEEvNS_9FwdParamsE --------------------------
	.section	.text._ZN10layer_norm13ln_fwd_kernelINS_13Kernel_traitsIf6__halffS2_fjLj7168ELj1ELj1ELj4ELj16ENS_18Kernel_traits_baseILj7168EfS2_fS2_fjLj128EEEEELb0ELb1ELb1ELb0EEEvNS_9FwdParamsE,"ax",@progbits
	.sectioninfo	@"SHI_REGISTERS=255"
	.align	128
        .global         _ZN10layer_norm13ln_fwd_kernelINS_13Kernel_traitsIf6__halffS2_fjLj7168ELj1ELj1ELj4ELj16ENS_18Kernel_traits_baseILj7168EfS2_fS2_fjLj128EEEEELb0ELb1ELb1ELb0EEEvNS_9FwdParamsE
        .type           _ZN10layer_norm13ln_fwd_kernelINS_13Kernel_traitsIf6__halffS2_fjLj7168ELj1ELj1ELj4ELj16ENS_18Kernel_traits_baseILj7168EfS2_fS2_fjLj128EEEEELb0ELb1ELb1ELb0EEEvNS_9FwdParamsE,@function
        .size           _ZN10layer_norm13ln_fwd_kernelINS_13Kernel_traitsIf6__halffS2_fjLj7168ELj1ELj1ELj4ELj16ENS_18Kernel_traits_baseILj7168EfS2_fS2_fjLj128EEEEELb0ELb1ELb1ELb0EEEvNS_9FwdParamsE,(.L_x_44958 - _ZN10layer_norm13ln_fwd_kernelINS_13Kernel_traitsIf6__halffS2_fjLj7168ELj1ELj1ELj4ELj16ENS_18Kernel_traits_baseILj7168EfS2_fS2_fjLj128EEEEELb0ELb1ELb1ELb0EEEvNS_9FwdParamsE)
        .other          _ZN10layer_norm13ln_fwd_kernelINS_13Kernel_traitsIf6__halffS2_fjLj7168ELj1ELj1ELj4ELj16ENS_18Kernel_traits_baseILj7168EfS2_fS2_fjLj128EEEEELb0ELb1ELb1ELb0EEEvNS_9FwdParamsE,@"STO_CUDA_ENTRY STV_DEFAULT"
_ZN10layer_norm13ln_fwd_kernelINS_13Kernel_traitsIf6__halffS2_fjLj7168ELj1ELj1ELj4ELj16ENS_18Kernel_traits_baseILj7168EfS2_fS2_fjLj128EEEEELb0ELb1ELb1ELb0EEEvNS_9FwdParamsE:
.text._ZN10layer_norm13ln_fwd_kernelINS_13Kernel_traitsIf6__halffS2_fjLj7168ELj1ELj1ELj4ELj16ENS_18Kernel_traits_baseILj7168EfS2_fS2_fjLj128EEEEELb0ELb1ELb1ELb0EEEvNS_9FwdParamsE:
        /* <DEDUP_REMOVED lines=44> */
.L_x_35311:
[----:B------:R-:W-:Y:S05]  /*02c0*/  BSYNC B0 ;  /* 0x0000000000007941 */ /* 0x000fea0003800000 */
.L_x_35310:
        /* <DEDUP_REMOVED lines=21> */
.L_x_35313:
[----:B------:R-:W-:Y:S05]  /*0420*/  BSYNC B0 ;  /* 0x0000000000007941 */ /* 0x000fea0003800000 */
.L_x_35312:
        /* <DEDUP_REMOVED lines=21> */
.L_x_35315:
[----:B------:R-:W-:Y:S05]  /*0580*/  BSYNC B0 ;  /* 0x0000000000007941 */ /* 0x000fea0003800000 */
.L_x_35314:
        /* <DEDUP_REMOVED lines=21> */
.L_x_35317:
[----:B------:R-:W-:Y:S05]  /*06e0*/  BSYNC B0 ;  /* 0x0000000000007941 */ /* 0x000fea0003800000 */
.L_x_35316:
        /* <DEDUP_REMOVED lines=21> */
.L_x_35319:
[----:B------:R-:W-:Y:S05]  /*0840*/  BSYNC B0 ;  /* 0x0000000000007941 */ /* 0x000fea0003800000 */
.L_x_35318:
        /* <DEDUP_REMOVED lines=24> */
.L_x_35321:
[----:B------:R-:W-:Y:S05]  /*09d0*/  BSYNC B0 ;  /* 0x0000000000007941 */ /* 0x000fea0003800000 */
.L_x_35320:
        /* <DEDUP_REMOVED lines=21> */
.L_x_35323:
[----:B------:R-:W-:Y:S05]  /*0b30*/  BSYNC B0 ;  /* 0x0000000000007941 */ /* 0x000fea0003800000 */
.L_x_35322:
        /* <DEDUP_REMOVED lines=26> */
.L_x_35467:
        /* <DEDUP_REMOVED lines=58> */
[----:B------:R-:W-:-:S04]  /*1080*/  FMUL.FTZ R168, R16, R233 ;  /* 0x000000e910a87220 */ /* 0x000fc80000410000 */
[----:B------:R-:W-:Y:S02]  /*1090*/  @P2 FADD.FTZ R168, R164, R168 ;  /* 0x000000a8a4a82221 */ /* 0x000fe40000010000 */
.L_x_35327:
[----:B-1----:R-:W-:Y:S05]  /*10a0*/  BSYNC B1 ;  /* 0x0000000000017941 */ /* 0x002fea0003800000 */
.L_x_35326:
[----:B------:R-:W-:Y:S01]  /*10b0*/  BSSY B1, `(.L_x_35328) ;  /* 0x0000006000017945 */ /* 0x000fe20003800000 */
[----:B------:R-:W-:Y:S05]  /*10c0*/  @!P3 BRA `(.L_x_35329) ;  /* 0x000000400000b947 */ /* 0x000fea0003800000 */
[----:B-----5:R-:W-:-:S05]  /*10d0*/  HADD2.F32 R169, -RZ, R180.H1_H1 ;  /* 0x300000b4ffa97230 */ /* 0x020fca0000004100 */
[----:B------:R-:W-:-:S04]  /*10e0*/  FMUL.FTZ R232, R169, c[0x0][0x1ec] ;  /* 0x00007b00a9e87a20 */ /* 0x000fc80000410000 */
[----:B------:R-:W-:-:S04]  /*10f0*/  FMUL.FTZ R169, R17, R232 ;  /* 0x000000e811a97220 */ /* 0x000fc80000410000 */
[----:B------:R-:W-:Y:S02]  /*1100*/  @P2 FADD.FTZ R169, R165, R169 ;  /* 0x000000a9a5a92221 */ /* 0x000fe40000010000 */
.L_x_35329:
[----:B------:R-:W-:Y:S05]  /*1110*/  BSYNC B1 ;  /* 0x0000000000017941 */ /* 0x000fea0003800000 */
.L_x_35328:
[----:B------:R-:W-:Y:S01]  /*1120*/  BSSY B1, `(.L_x_35330) ;  /* 0x0000006000017945 */ /* 0x000fe20003800000 */
[----:B------:R-:W-:Y:S05]  /*1130*/  @!P3 BRA `(.L_x_35331) ;  /* 0x000000400000b947 */ /* 0x000fea0003800000 */
[----:B-----5:R-:W-:-:S05]  /*1140*/  HADD2.F32 R170, -RZ, R181.H0_H0 ;  /* 0x200000b5ffaa7230 */ /* 0x020fca0000004100 */
[----:B------:R-:W-:-:S04]  /*1150*/  FMUL.FTZ R233, R170, c[0x0][0x1ec] ;  /* 0x00007b00aae97a20 */ /* 0x000fc80000410000 */
[----:B------:R-:W-:-:S04]  /*1160*/  FMUL.FTZ R170, R18, R233 ;  /* 0x000000e912aa7220 */ /* 0x000fc80000410000 */
[----:B------:R-:W-:Y:S02]  /*1170*/  @P2 FADD.FTZ R170, R166, R170 ;  /* 0x000000aaa6aa2221 */ /* 0x000fe40000010000 */
.L_x_35331:
[----:B------:R-:W-:Y:S05]  /*1180*/  BSYNC B1 ;  /* 0x0000000000017941 */ /* 0x000fea0003800000 */
.L_x_35330:
[----:B------:R-:W-:Y:S01]  /*1190*/  BSSY B1, `(.L_x_35332) ;  /* 0x0000006000017945 */ /* 0x000fe20003800000 */
[----:B------:R-:W-:Y:S05]  /*11a0*/  @!P3 BRA `(.L_x_35333) ;  /* 0x000000400000b947 */ /* 0x000fea0003800000 */
[----:B-----5:R-:W-:-:S05]  /*11b0*/  HADD2.F32 R171, -RZ, R181.H1_H1 ;  /* 0x300000b5ffab7230 */ /* 0x020fca0000004100 */
[----:B------:R-:W-:-:S04]  /*11c0*/  FMUL.FTZ R232, R171, c[0x0][0x1ec] ;  /* 0x00007b00abe87a20 */ /* 0x000fc80000410000 */
[----:B------:R-:W-:-:S04]  /*11d0*/  FMUL.FTZ R171, R19, R232 ;  /* 0x000000e813ab7220 */ /* 0x000fc80000410000 */
[----:B------:R-:W-:Y:S02]  /*11e0*/  @P2 FADD.FTZ R171, R167, R171 ;  /* 0x000000aba7ab2221 */ /* 0x000fe40000010000 */
.L_x_35333:
[----:B------:R-:W-:Y:S05]  /*11f0*/  BSYNC B1 ;  /* 0x0000000000017941 */ /* 0x000fea0003800000 */
.L_x_35332:
[----:B------:R-:W-:Y:S01]  /*1200*/  BSSY B1, `(.L_x_35334) ;  /* 0x0000006000017945 */ /* 0x000fe20003800000 */
[----:B------:R-:W-:Y:S05]  /*1210*/  @!P3 BRA `(.L_x_35335) ;  /* 0x000000400000b947 */ /* 0x000fea0003800000 */
[----:B-----5:R-:W-:-:S05]  /*1220*/  HADD2.F32 R176, -RZ, R182.H0_H0 ;  /* 0x200000b6ffb07230 */ /* 0x020fca0000004100 */
[----:B------:R-:W-:-:S04]  /*1230*/  FMUL.FTZ R233, R176, c[0x0][0x1ec] ;  /* 0x00007b00b0e97a20 */ /* 0x000fc80000410000 */
[----:B------:R-:W-:-:S04]  /*1240*/  FMUL.FTZ R176, R236, R233 ;  /* 0x000000e9ecb07220 */ /* 0x000fc80000410000 */
[----:B------:R-:W-:Y:S02]  /*1250*/  @P2 FADD.FTZ R176, R172, R176 ;  /* 0x000000b0acb02221 */ /* 0x000fe40000010000 */
.L_x_35335:
[----:B------:R-:W-:Y:S05]  /*1260*/  BSYNC B1 ;  /* 0x0000000000017941 */ /* 0x000fea0003800000 */
.L_x_35334:
[----:B------:R-:W-:Y:S01]  /*1270*/  BSSY B1, `(.L_x_35336) ;  /* 0x0000006000017945 */ /* 0x000fe20003800000 */
[----:B------:R-:W-:Y:S05]  /*1280*/  @!P3 BRA `(.L_x_35337) ;  /* 0x000000400000b947 */ /* 0x000fea0003800000 */
[----:B-----5:R-:W-:-:S05]  /*1290*/  HADD2.F32 R177, -RZ, R182.H1_H1 ;  /* 0x300000b6ffb17230 */ /* 0x020fca0000004100 */
[----:B------:R-:W-:-:S04]  /*12a0*/  FMUL.FTZ R232, R177, c[0x0][0x1ec] ;  /* 0x00007b00b1e87a20 */ /* 0x000fc80000410000 */
[----:B------:R-:W-:-:S04]  /*12b0*/  FMUL.FTZ R177, R237, R232 ;  /* 0x000000e8edb17220 */ /* 0x000fc80000410000 */
[----:B------:R-:W-:Y:S02]  /*12c0*/  @P2 FADD.FTZ R177, R173, R177 ;  /* 0x000000b1adb12221 */ /* 0x000fe40000010000 */
.L_x_35337:
[----:B------:R-:W-:Y:S05]  /*12d0*/  BSYNC B1 ;  /* 0x0000000000017941 */ /* 0x000fea0003800000 */
.L_x_35336:
[----:B------:R-:W-:Y:S01]  /*12e0*/  BSSY B1, `(.L_x_35338) ;  /* 0x0000006000017945 */ /* 0x000fe20003800000 */
[----:B------:R-:W-:Y:S05]  /*12f0*/  @!P3 BRA `(.L_x_35339) ;  /* 0x000000400000b947 */ /* 0x000fea0003800000 */
[----:B-----5:R-:W-:-:S05]  /*1300*/  HADD2.F32 R178, -RZ, R183.H0_H0 ;  /* 0x200000b7ffb27230 */ /* 0x020fca0000004100 */
[----:B------:R-:W-:-:S04]  /*1310*/  FMUL.FTZ R233, R178, c[0x0][0x1ec] ;  /* 0x00007b00b2e97a20 */ /* 0x000fc80000410000 */
[----:B------:R-:W-:-:S04]  /*1320*/  FMUL.FTZ R178, R238, R233 ;  /* 0x000000e9eeb27220 */ /* 0x000fc80000410000 */
[----:B------:R-:W-:Y:S02]  /*1330*/  @P2 FADD.FTZ R178, R174, R178 ;  /* 0x000000b2aeb22221 */ /* 0x000fe40000010000 */
.L_x_35339:
[----:B------:R-:W-:Y:S05]  /*1340*/  BSYNC B1 ;  /* 0x0000000000017941 */ /* 0x000fea0003800000 */
.L_x_35338:
[----:B------:R-:W-:Y:S01]  /*1350*/  BSSY B1, `(.L_x_35340) ;  /* 0x0000006000017945 */ /* 0x000fe20003800000 */
[----:B------:R-:W-:Y:S05]  /*1360*/  @!P3 BRA `(.L_x_35341) ;  /* 0x000000400000b947 */ /* 0x000fea0003800000 */
[----:B-----5:R-:W-:-:S05]  /*1370*/  HADD2.F32 R179, -RZ, R183.H1_H1 ;  /* 0x300000b7ffb37230 */ /* 0x020fca0000004100 */
[----:B------:R-:W-:-:S04]  /*1380*/  FMUL.FTZ R232, R179, c[0x0][0x1ec] ;  /* 0x00007b00b3e87a20 */ /* 0x000fc80000410000 */
[----:B------:R-:W-:-:S04]  /*1390*/  FMUL.FTZ R179, R239, R232 ;  /* 0x000000e8efb37220 */ /* 0x000fc80000410000 */
[----:B------:R-:W-:Y:S02]  /*13a0*/  @P2 FADD.FTZ R179, R175, R179 ;  /* 0x000000b3afb32221 */ /* 0x000fe40000010000 */
.L_x_35341:
[----:B------:R-:W-:Y:S05]  /*13b0*/  BSYNC B1 ;  /* 0x0000000000017941 */ /* 0x000fea0003800000 */
.L_x_35340:
[----:B------:R-:W-:Y:S01]  /*13c0*/  HFMA2.MMA R233, -RZ, RZ, 0, 1.9073486328125e-06 ;  /* 0x00000020ffe97435 */ /* 0x000fe200000001ff */
[----:B------:R-:W-:-:S09]  /*13d0*/  IADD3 R6, R6, 0x80, RZ ;  /* 0x0000008006067810 */ /* 0x000fd20007ffe0ff */
[C---:B------:R-:W-:Y:S01]  /*13e0*/  IMAD.WIDE.U32 R232, R4.reuse, R233, c[0x0][0x188] ;  /* 0x0000620004e87625 */ /* 0x040fe200078e00e9 */
[----:B------:R-:W-:-:S04]  /*13f0*/  IADD3 R4, R4, 0x80, RZ ;  /* 0x0000008004047810 */ /* 0x000fc80007ffe0ff */
[----:B------:R1:W-:Y:S04]  /*1400*/  STG.E.128 [R232.64], R168 ;  /* 0x000000a8e8007986 */ /* 0x0003e8000c101d04 */
[----:B------:R1:W-:Y:S02]  /*1410*/  STG.E.128 [R232.64+0x10], R176 ;  /* 0x000010b0e8007986 */ /* 0x0003e4000c101d04 */
.L_x_35325:
[----:B------:R-:W-:Y:S05]  /*1420*/  BSYNC B0 ;  /* 0x0000000000007941 */ /* 0x000fea0003800000 */
.L_x_35324:
        /* <DEDUP_REMOVED lines=43> */
.L_x_35345:
[----:B-1----:R-:W-:Y:S05]  /*16e0*/  BSYNC B1 ;  /* 0x0000000000017941 */ /* 0x002fea0003800000 */
.L_x_35344:
[----:B------:R-:W-:Y:S01]  /*16f0*/  BSSY B1, `(.L_x_35346) ;  /* 0x0000006000017945 */ /* 0x000fe20003800000 */
[----:B------:R-:W-:Y:S05]  /*1700*/  @!P3 BRA `(.L_x_35347) ;  /* 0x000000400000b947 */ /* 0x000fea0003800000 */
[----:B-----5:R-:W-:-:S05]  /*1710*/  HADD2.F32 R185, -RZ, R180.H1_H1 ;  /* 0x300000b4ffb97230 */ /* 0x020fca0000004100 */
[----:B------:R-:W-:-:S04]  /*1720*/  FMUL.FTZ R232, R185, c[0x0][0x1ec] ;  /* 0x00007b00b9e87a20 */ /* 0x000fc80000410000 */
[----:B------:R-:W-:-:S04]  /*1730*/  FMUL.FTZ R185, R41, R232 ;  /* 0x000000e829b97220 */ /* 0x000fc80000410000 */
[----:B------:R-:W-:Y:S02]  /*1740*/  @P2 FADD.FTZ R185, R165, R185 ;  /* 0x000000b9a5b92221 */ /* 0x000fe40000010000 */
.L_x_35347:
[----:B------:R-:W-:Y:S05]  /*1750*/  BSYNC B1 ;  /* 0x0000000000017941 */ /* 0x000fea0003800000 */
.L_x_35346:
[----:B------:R-:W-:Y:S01]  /*1760*/  BSSY B1, `(.L_x_35348) ;  /* 0x0000006000017945 */ /* 0x000fe20003800000 */
[----:B------:R-:W-:Y:S05]  /*1770*/  @!P3 BRA `(.L_x_35349) ;  /* 0x000000400000b947 */ /* 0x000fea0003800000 */
[----:B-----5:R-:W-:-:S05]  /*1780*/  HADD2.F32 R186, -RZ, R181.H0_H0 ;  /* 0x200000b5ffba7230 */ /* 0x020fca0000004100 */
[----:B------:R-:W-:-:S04]  /*1790*/  FMUL.FTZ R233, R186, c[0x0][0x1ec] ;  /* 0x00007b00bae97a20 */ /* 0x000fc80000410000 */
[----:B------:R-:W-:-:S04]  /*17a0*/  FMUL.FTZ R186, R42, R233 ;  /* 0x000000e92aba7220 */ /* 0x000fc80000410000 */
[----:B------:R-:W-:Y:S02]  /*17b0*/  @P2 FADD.FTZ R186, R166, R186 ;  /* 0x000000baa6ba2221 */ /* 0x000fe40000010000 */
.L_x_35349:
[----:B------:R-:W-:Y:S05]  /*17c0*/  BSYNC B1 ;  /* 0x0000000000017941 */ /* 0x000fea0003800000 */
.L_x_35348:
[----:B------:R-:W-:Y:S01]  /*17d0*/  BSSY B1, `(.L_x_35350) ;  /* 0x0000006000017945 */ /* 0x000fe20003800000 */
[----:B------:R-:W-:Y:S05]  /*17e0*/  @!P3 BRA `(.L_x_35351) ;  /* 0x000000400000b947 */ /* 0x000fea0003800000 */
[----:B-----5:R-:W-:-:S05]  /*17f0*/  HADD2.F32 R187, -RZ, R181.H1_H1 ;  /* 0x300000b5ffbb7230 */ /* 0x020fca0000004100 */
[----:B------:R-:W-:-:S04]  /*1800*/  FMUL.FTZ R232, R187, c[0x0][0x1ec] ;  /* 0x00007b00bbe87a20 */ /* 0x000fc80000410000 */
[----:B------:R-:W-:-:S04]  /*1810*/  FMUL.FTZ R187, R43, R232 ;  /* 0x000000e82bbb7220 */ /* 0x000fc80000410000 */
[----:B------:R-:W-:Y:S02]  /*1820*/  @P2 FADD.FTZ R187, R167, R187 ;  /* 0x000000bba7bb2221 */ /* 0x000fe40000010000 */
.L_x_35351:
[----:B------:R-:W-:Y:S05]  /*1830*/  BSYNC B1 ;  /* 0x0000000000017941 */ /* 0x000fea0003800000 */
.L_x_35350:
[----:B------:R-:W-:Y:S01]  /*1840*/  BSSY B1, `(.L_x_35352) ;  /* 0x0000006000017945 */ /* 0x000fe20003800000 */
[----:B------:R-:W-:Y:S05]  /*1850*/  @!P3 BRA `(.L_x_35353) ;  /* 0x000000400000b947 */ /* 0x000fea0003800000 */
[----:B-----5:R-:W-:-:S05]  /*1860*/  HADD2.F32 R188, -RZ, R182.H0_H0 ;  /* 0x200000b6ffbc7230 */ /* 0x020fca0000004100 */
[----:B------:R-:W-:-:S04]  /*1870*/  FMUL.FTZ R233, R188, c[0x0][0x1ec] ;  /* 0x00007b00bce97a20 */ /* 0x000fc80000410000 */
[----:B------:R-:W-:-:S04]  /*1880*/  FMUL.FTZ R188, R36, R233 ;  /* 0x000000e924bc7220 */ /* 0x000fc80000410000 */
[----:B------:R-:W-:Y:S02]  /*1890*/  @P2 FADD.FTZ R188, R172, R188 ;  /* 0x000000bcacbc2221 */ /* 0x000fe40000010000 */
.L_x_35353:
[----:B------:R-:W-:Y:S05]  /*18a0*/  BSYNC B1 ;  /* 0x0000000000017941 */ /* 0x000fea0003800000 */
.L_x_35352:
[----:B------:R-:W-:Y:S01]  /*18b0*/  BSSY B1, `(.L_x_35354) ;  /* 0x0000006000017945 */ /* 0x000fe20003800000 */
[----:B------:R-:W-:Y:S05]  /*18c0*/  @!P3 BRA `(.L_x_35355) ;  /* 0x000000400000b947 */ /* 0x000fea0003800000 */
[----:B-----5:R-:W-:-:S05]  /*18d0*/  HADD2.F32 R189, -RZ, R182.H1_H1 ;  /* 0x300000b6ffbd7230 */ /* 0x020fca0000004100 */
[----:B------:R-:W-:-:S04]  /*18e0*/  FMUL.FTZ R232, R189, c[0x0][0x1ec] ;  /* 0x00007b00bde87a20 */ /* 0x000fc80000410000 */
[----:B------:R-:W-:-:S04]  /*18f0*/  FMUL.FTZ R189, R37, R232 ;  /* 0x000000e825bd7220 */ /* 0x000fc80000410000 */
[----:B------:R-:W-:Y:S02]  /*1900*/  @P2 FADD.FTZ R189, R173, R189 ;  /* 0x000000bdadbd2221 */ /* 0x000fe40000010000 */
.L_x_35355:
[----:B------:R-:W-:Y:S05]  /*1910*/  BSYNC B1 ;  /* 0x0000000000017941 */ /* 0x000fea0003800000 */
.L_x_35354:
[----:B------:R-:W-:Y:S01]  /*1920*/  BSSY B1, `(.L_x_35356) ;  /* 0x0000006000017945 */ /* 0x000fe20003800000 */
[----:B------:R-:W-:Y:S05]  /*1930*/  @!P3 BRA `(.L_x_35357) ;  /* 0x000000400000b947 */ /* 0x000fea0003800000 */
[----:B-----5:R-:W-:-:S05]  /*1940*/  HADD2.F32 R190, -RZ, R183.H0_H0 ;  /* 0x200000b7ffbe7230 */ /* 0x020fca0000004100 */
[----:B------:R-:W-:-:S04]  /*1950*/  FMUL.FTZ R233, R190, c[0x0][0x1ec] ;  /* 0x00007b00bee97a20 */ /* 0x000fc80000410000 */
[----:B------:R-:W-:-:S04]  /*1960*/  FMUL.FTZ R190, R38, R233 ;  /* 0x000000e926be7220 */ /* 0x000fc80000410000 */
[----:B------:R-:W-:Y:S02]  /*1970*/  @P2 FADD.FTZ R190, R174, R190 ;  /* 0x000000beaebe2221 */ /* 0x000fe40000010000 */
.L_x_35357:
[----:B------:R-:W-:Y:S05]  /*1980*/  BSYNC B1 ;  /* 0x0000000000017941 */ /* 0x000fea0003800000 */
.L_x_35356:
[----:B------:R-:W-:Y:S01]  /*1990*/  BSSY B1, `(.L_x_35358) ;  /* 0x0000006000017945 */ /* 0x000fe20003800000 */
[----:B------:R-:W-:Y:S05]  /*19a0*/  @!P3 BRA `(.L_x_35359) ;  /* 0x000000400000b947 */ /* 0x000fea0003800000 */
[----:B-----5:R-:W-:-:S05]  /*19b0*/  HADD2.F32 R191, -RZ, R183.H1_H1 ;  /* 0x300000b7ffbf7230 */ /* 0x020fca0000004100 */
[----:B------:R-:W-:-:S04]  /*19c0*/  FMUL.FTZ R232, R191, c[0x0][0x1ec] ;  /* 0x00007b00bfe87a20 */ /* 0x000fc80000410000 */
[----:B------:R-:W-:-:S04]  /*19d0*/  FMUL.FTZ R191, R39, R232 ;  /* 0x000000e827bf7220 */ /* 0x000fc80000410000 */
[----:B------:R-:W-:Y:S02]  /*19e0*/  @P2 FADD.FTZ R191, R175, R191 ;  /* 0x000000bfafbf2221 */ /* 0x000fe40000010000 */
.L_x_35359:
[----:B------:R-:W-:Y:S05]  /*19f0*/  BSYNC B1 ;  /* 0x0000000000017941 */ /* 0x000fea0003800000 */
.L_x_35358:
[----:B------:R-:W-:Y:S01]  /*1a00*/  HFMA2.MMA R233, -RZ, RZ, 0, 1.9073486328125e-06 ;  /* 0x00000020ffe97435 */ /* 0x000fe200000001ff */
[----:B------:R-:W-:-:S09]  /*1a10*/  IADD3 R6, R6, 0x80, RZ ;  /* 0x0000008006067810 */ /* 0x000fd20007ffe0ff */
[C---:B------:R-:W-:Y:S01]  /*1a20*/  IMAD.WIDE.U32 R232, R4.reuse, R233, c[0x0][0x188] ;  /* 0x0000620004e87625 */ /* 0x040fe200078e00e9 */
[----:B------:R-:W-:-:S04]  /*1a30*/  IADD3 R4, R4, 0x80, RZ ;  /* 0x0000008004047810 */ /* 0x000fc80007ffe0ff */
[----:B------:R1:W-:Y:S04]  /*1a40*/  STG.E.128 [R232.64], R184 ;  /* 0x000000b8e8007986 */ /* 0x0003e8000c101d04 */
[----:B------:R1:W-:Y:S02]  /*1a50*/  STG.E.128 [R232.64+0x10], R188 ;  /* 0x000010bce8007986 */ /* 0x0003e4000c101d04 */
.L_x_35343:
[----:B------:R-:W-:Y:S05]  /*1a60*/  BSYNC B0 ;  /* 0x0000000000007941 */ /* 0x000fea0003800000 */
.L_x_35342:
        /* <DEDUP_REMOVED lines=43> */
.L_x_35363:
[----:B-1----:R-:W-:Y:S05]  /*1d20*/  BSYNC B1 ;  /* 0x0000000000017941 */ /* 0x002fea0003800000 */
.L_x_35362:
[----:B------:R-:W-:Y:S01]  /*1d30*/  BSSY B1, `(.L_x_35364) ;  /* 0x0000006000017945 */ /* 0x000fe20003800000 */
[----:B------:R-:W-:Y:S05]  /*1d40*/  @!P3 BRA `(.L_x_35365) ;  /* 0x000000400000b947 */ /* 0x000fea0003800000 */
[----:B-----5:R-:W-:-:S05]  /*1d50*/  HADD2.F32 R193, -RZ, R180.H1_H1 ;  /* 0x300000b4ffc17230 */ /* 0x020fca0000004100 */
[----:B------:R-:W-:-:S04]  /*1d60*/  FMUL.FTZ R232, R193, c[0x0][0x1ec] ;  /* 0x00007b00c1e87a20 */ /* 0x000fc80000410000 */
[----:B------:R-:W-:-:S04]  /*1d70*/  FMUL.FTZ R193, R65, R232 ;  /* 0x000000e841c17220 */ /* 0x000fc80000410000 */
[----:B------:R-:W-:Y:S02]  /*1d80*/  @P2 FADD.FTZ R193, R165, R193 ;  /* 0x000000c1a5c12221 */ /* 0x000fe40000010000 */
.L_x_35365:
[----:B------:R-:W-:Y:S05]  /*1d90*/  BSYNC B1 ;  /* 0x0000000000017941 */ /* 0x000fea0003800000 */
.L_x_35364:
[----:B------:R-:W-:Y:S01]  /*1da0*/  BSSY B1, `(.L_x_35366) ;  /* 0x0000006000017945 */ /* 0x000fe20003800000 */
[----:B------:R-:W-:Y:S05]  /*1db0*/  @!P3 BRA `(.L_x_35367) ;  /* 0x000000400000b947 */ /* 0x000fea0003800000 */
[----:B-----5:R-:W-:-:S05]  /*1dc0*/  HADD2.F32 R194, -RZ, R181.H0_H0 ;  /* 0x200000b5ffc27230 */ /* 0x020fca0000004100 */
[----:B------:R-:W-:-:S04]  /*1dd0*/  FMUL.FTZ R233, R194, c[0x0][0x1ec] ;  /* 0x00007b00c2e97a20 */ /* 0x000fc80000410000 */
[----:B------:R-:W-:-:S04]  /*1de0*/  FMUL.FTZ R194, R66, R233 ;  /* 0x000000e942c27220 */ /* 0x000fc80000410000 */
[----:B------:R-:W-:Y:S02]  /*1df0*/  @P2 FADD.FTZ R194, R166, R194 ;  /* 0x000000c2a6c22221 */ /* 0x000fe40000010000 */
.L_x_35367:
[----:B------:R-:W-:Y:S05]  /*1e00*/  BSYNC B1 ;  /* 0x0000000000017941 */ /* 0x000fea0003800000 */
.L_x_35366:
[----:B------:R-:W-:Y:S01]  /*1e10*/  BSSY B1, `(.L_x_35368) ;  /* 0x0000006000017945 */ /* 0x000fe20003800000 */
[----:B------:R-:W-:Y:S05]  /*1e20*/  @!P3 BRA `(.L_x_35369) ;  /* 0x000000400000b947 */ /* 0x000fea0003800000 */
[----:B-----5:R-:W-:-:S05]  /*1e30*/  HADD2.F32 R195, -RZ, R181.H1_H1 ;  /* 0x300000b5ffc37230 */ /* 0x020fca0000004100 */
[----:B------:R-:W-:-:S04]  /*1e40*/  FMUL.FTZ R232, R195, c[0x0][0x1ec] ;  /* 0x00007b00c3e87a20 */ /* 0x000fc80000410000 */
[----:B------:R-:W-:-:S04]  /*1e50*/  FMUL.FTZ R195, R67, R232 ;  /* 0x000000e843c37220 */ /* 0x000fc80000410000 */
[----:B------:R-:W-:Y:S02]  /*1e60*/  @P2 FADD.FTZ R195, R167, R195 ;  /* 0x000000c3a7c32221 */ /* 0x000fe40000010000 */
.L_x_35369:
[----:B------:R-:W-:Y:S05]  /*1e70*/  BSYNC B1 ;  /* 0x0000000000017941 */ /* 0x000fea0003800000 */
.L_x_35368:
[----:B------:R-:W-:Y:S01]  /*1e80*/  BSSY B1, `(.L_x_35370) ;  /* 0x0000006000017945 */ /* 0x000fe20003800000 */
[----:B------:R-:W-:Y:S05]  /*1e90*/  @!P3 BRA `(.L_x_35371) ;  /* 0x000000400000b947 */ /* 0x000fea0003800000 */
[----:B-----5:R-:W-:-:S05]  /*1ea0*/  HADD2.F32 R196, -RZ, R182.H0_H0 ;  /* 0x200000b6ffc47230 */ /* 0x020fca0000004100 */
[----:B------:R-:W-:-:S04]  /*1eb0*/  FMUL.FTZ R233, R196, c[0x0][0x1ec] ;  /* 0x00007b00c4e97a20 */ /* 0x000fc80000410000 */
[----:B------:R-:W-:-:S04]  /*1ec0*/  FMUL.FTZ R196, R60, R233 ;  /* 0x000000e93cc47220 */ /* 0x000fc80000410000 */
[----:B------:R-:W-:Y:S02]  /*1ed0*/  @P2 FADD.FTZ R196, R172, R196 ;  /* 0x000000c4acc42221 */ /* 0x000fe40000010000 */
.L_x_35371:
[----:B------:R-:W-:Y:S05]  /*1ee0*/  BSYNC B1 ;  /* 0x0000000000017941 */ /* 0x000fea0003800000 */
.L_x_35370:
[----:B------:R-:W-:Y:S01]  /*1ef0*/  BSSY B1, `(.L_x_35372) ;  /* 0x0000006000017945 */ /* 0x000fe20003800000 */
[----:B------:R-:W-:Y:S05]  /*1f00*/  @!P3 BRA `(.L_x_35373) ;  /* 0x000000400000b947 */ /* 0x000fea0003800000 */
[----:B-----5:R-:W-:-:S05]  /*1f10*/  HADD2.F32 R197, -RZ, R182.H1_H1 ;  /* 0x300000b6ffc57230 */ /* 0x020fca0000004100 */
[----:B------:R-:W-:-:S04]  /*1f20*/  FMUL.FTZ R232, R197, c[0x0][0x1ec] ;  /* 0x00007b00c5e87a20 */ /* 0x000fc80000410000 */
[----:B------:R-:W-:-:S04]  /*1f30*/  FMUL.FTZ R197, R61, R232 ;  /* 0x000000e83dc57220 */ /* 0x000fc80000410000 */
[----:B------:R-:W-:Y:S02]  /*1f40*/  @P2 FADD.FTZ R197, R173, R197 ;  /* 0x000000c5adc52221 */ /* 0x000fe40000010000 */
.L_x_35373:
[----:B------:R-:W-:Y:S05]  /*1f50*/  BSYNC B1 ;  /* 0x0000000000017941 */ /* 0x000fea0003800000 */
.L_x_35372:
[----:B------:R-:W-:Y:S01]  /*1f60*/  BSSY B1, `(.L_x_35374) ;  /* 0x0000006000017945 */ /* 0x000fe20003800000 */
[----:B------:R-:W-:Y:S05]  /*1f70*/  @!P3 BRA `(.L_x_35375) ;  /* 0x000000400000b947 */ /* 0x000fea0003800000 */
[----:B-----5:R-:W-:-:S05]  /*1f80*/  HADD2.F32 R198, -RZ, R183.H0_H0 ;  /* 0x200000b7ffc67230 */ /* 0x020fca0000004100 */
[----:B------:R-:W-:-:S04]  /*1f90*/  FMUL.FTZ R233, R198, c[0x0][0x1ec] ;  /* 0x00007b00c6e97a20 */ /* 0x000fc80000410000 */
[----:B------:R-:W-:-:S04]  /*1fa0*/  FMUL.FTZ R198, R62, R233 ;  /* 0x000000e93ec67220 */ /* 0x000fc80000410000 */
[----:B------:R-:W-:Y:S02]  /*1fb0*/  @P2 FADD.FTZ R198, R174, R198 ;  /* 0x000000c6aec62221 */ /* 0x000fe40000010000 */
.L_x_35375:
[----:B------:R-:W-:Y:S05]  /*1fc0*/  BSYNC B1 ;  /* 0x0000000000017941 */ /* 0x000fea0003800000 */
.L_x_35374:
[----:B------:R-:W-:Y:S01]  /*1fd0*/  BSSY B1, `(.L_x_35376) ;  /* 0x0000006000017945 */ /* 0x000fe20003800000 */
[----:B------:R-:W-:Y:S05]  /*1fe0*/  @!P3 BRA `(.L_x_35377) ;  /* 0x000000400000b947 */ /* 0x000fea0003800000 */
[----:B-----5:R-:W-:-:S05]  /*1ff0*/  HADD2.F32 R199, -RZ, R183.H1_H1 ;  /* 0x300000b7ffc77230 */ /* 0x020fca0000004100 */
[----:B------:R-:W-:-:S04]  /*2000*/  FMUL.FTZ R232, R199, c[0x0][0x1ec] ;  /* 0x00007b00c7e87a20 */ /* 0x000fc80000410000 */
[----:B------:R-:W-:-:S04]  /*2010*/  FMUL.FTZ R199, R63, R232 ;  /* 0x000000e83fc77220 */ /* 0x000fc80000410000 */
[----:B------:R-:W-:Y:S02]  /*2020*/  @P2 FADD.FTZ R199, R175, R199 ;  /* 0x000000c7afc72221 */ /* 0x000fe40000010000 */
.L_x_35377:
[----:B------:R-:W-:Y:S05]  /*2030*/  BSYNC B1 ;  /* 0x0000000000017941 */ /* 0x000fea0003800000 */
.L_x_35376:
[----:B------:R-:W-:Y:S01]  /*2040*/  HFMA2.MMA R233, -RZ, RZ, 0, 1.9073486328125e-06 ;  /* 0x00000020ffe97435 */ /* 0x000fe200000001ff */
[----:B------:R-:W-:-:S09]  /*2050*/  IADD3 R6, R6, 0x80, RZ ;  /* 0x0000008006067810 */ /* 0x000fd20007ffe0ff */
[C---:B------:R-:W-:Y:S01]  /*2060*/  IMAD.WIDE.U32 R232, R4.reuse, R233, c[0x0][0x188] ;  /* 0x0000620004e87625 */ /* 0x040fe200078e00e9 */
[----:B------:R-:W-:-:S04]  /*2070*/  IADD3 R4, R4, 0x80, RZ ;  /* 0x0000008004047810 */ /* 0x000fc80007ffe0ff */
[----:B------:R1:W-:Y:S04]  /*2080*/  STG.E.128 [R232.64], R192 ;  /* 0x000000c0e8007986 */ /* 0x0003e8000c101d04 */
[----:B------:R1:W-:Y:S02]  /*2090*/  STG.E.128 [R232.64+0x10], R196 ;  /* 0x000010c4e8007986 */ /* 0x0003e4000c101d04 */
.L_x_35361:
[----:B------:R-:W-:Y:S05]  /*20a0*/  BSYNC B0 ;  /* 0x0000000000007941 */ /* 0x000fea0003800000 */
.L_x_35360:
        /* <DEDUP_REMOVED lines=43> */
.L_x_35381:
[----:B-1----:R-:W-:Y:S05]  /*2360*/  BSYNC B1 ;  /* 0x0000000000017941 */ /* 0x002fea0003800000 */
.L_x_35380:
[----:B------:R-:W-:Y:S01]  /*2370*/  BSSY B1, `(.L_x_35382) ;  /* 0x0000006000017945 */ /* 0x000fe20003800000 */
[----:B------:R-:W-:Y:S05]  /*2380*/  @!P3 BRA `(.L_x_35383) ;  /* 0x000000400000b947 */ /* 0x000fea0003800000 */
[----:B-----5:R-:W-:-:S05]  /*2390*/  HADD2.F32 R201, -RZ, R180.H1_H1 ;  /* 0x300000b4ffc97230 */ /* 0x020fca0000004100 */
[----:B------:R-:W-:-:S04]  /*23a0*/  FMUL.FTZ R232, R201, c[0x0][0x1ec] ;  /* 0x00007b00c9e87a20 */ /* 0x000fc80000410000 */
[----:B------:R-:W-:-:S04]  /*23b0*/  FMUL.FTZ R201, R89, R232 ;  /* 0x000000e859c97220 */ /* 0x000fc80000410000 */
[----:B------:R-:W-:Y:S02]  /*23c0*/  @P2 FADD.FTZ R201, R165, R201 ;  /* 0x000000c9a5c92221 */ /* 0x000fe40000010000 */
.L_x_35383:
[----:B------:R-:W-:Y:S05]  /*23d0*/  BSYNC B1 ;  /* 0x0000000000017941 */ /* 0x000fea0003800000 */
.L_x_35382:
[----:B------:R-:W-:Y:S01]  /*23e0*/  BSSY B1, `(.L_x_35384) ;  /* 0x0000006000017945 */ /* 0x000fe20003800000 */
[----:B------:R-:W-:Y:S05]  /*23f0*/  @!P3 BRA `(.L_x_35385) ;  /* 0x000000400000b947 */ /* 0x000fea0003800000 */
[----:B-----5:R-:W-:-:S05]  /*2400*/  HADD2.F32 R202, -RZ, R181.H0_H0 ;  /* 0x200000b5ffca7230 */ /* 0x020fca0000004100 */
[----:B------:R-:W-:-:S04]  /*2410*/  FMUL.FTZ R233, R202, c[0x0][0x1ec] ;  /* 0x00007b00cae97a20 */ /* 0x000fc80000410000 */
[----:B------:R-:W-:-:S04]  /*2420*/  FMUL.FTZ R202, R90, R233 ;  /* 0x000000e95aca7220 */ /* 0x000fc80000410000 */
[----:B------:R-:W-:Y:S02]  /*2430*/  @P2 FADD.FTZ R202, R166, R202 ;  /* 0x000000caa6ca2221 */ /* 0x000fe40000010000 */
.L_x_35385:
[----:B------:R-:W-:Y:S05]  /*2440*/  BSYNC B1 ;  /* 0x0000000000017941 */ /* 0x000fea0003800000 */
.L_x_35384:
[----:B------:R-:W-:Y:S01]  /*2450*/  BSSY B1, `(.L_x_35386) ;  /* 0x0000006000017945 */ /* 0x000fe20003800000 */
[----:B------:R-:W-:Y:S05]  /*2460*/  @!P3 BRA `(.L_x_35387) ;  /* 0x000000400000b947 */ /* 0x000fea0003800000 */
[----:B-----5:R-:W-:-:S05]  /*2470*/  HADD2.F32 R203, -RZ, R181.H1_H1 ;  /* 0x300000b5ffcb7230 */ /* 0x020fca0000004100 */
[----:B------:R-:W-:-:S04]  /*2480*/  FMUL.FTZ R232, R203, c[0x0][0x1ec] ;  /* 0x00007b00cbe87a20 */ /* 0x000fc80000410000 */
[----:B------:R-:W-:-:S04]  /*2490*/  FMUL.FTZ R203, R91, R232 ;  /* 0x000000e85bcb7220 */ /* 0x000fc80000410000 */
[----:B------:R-:W-:Y:S02]  /*24a0*/  @P2 FADD.FTZ R203, R167, R203 ;  /* 0x000000cba7cb2221 */ /* 0x000fe40000010000 */
.L_x_35387:
[----:B------:R-:W-:Y:S05]  /*24b0*/  BSYNC B1 ;  /* 0x0000000000017941 */ /* 0x000fea0003800000 */
.L_x_35386:
[----:B------:R-:W-:Y:S01]  /*24c0*/  BSSY B1, `(.L_x_35388) ;  /* 0x0000006000017945 */ /* 0x000fe20003800000 */
[----:B------:R-:W-:Y:S05]  /*24d0*/  @!P3 BRA `(.L_x_35389) ;  /* 0x000000400000b947 */ /* 0x000fea0003800000 */
[----:B-----5:R-:W-:-:S05]  /*24e0*/  HADD2.F32 R204, -RZ, R182.H0_H0 ;  /* 0x200000b6ffcc7230 */ /* 0x020fca0000004100 */
[----:B------:R-:W-:-:S04]  /*24f0*/  FMUL.FTZ R233, R204, c[0x0][0x1ec] ;  /* 0x00007b00cce97a20 */ /* 0x000fc80000410000 */
[----:B------:R-:W-:-:S04]  /*2500*/  FMUL.FTZ R204, R84, R233 ;  /* 0x000000e954cc7220 */ /* 0x000fc80000410000 */
[----:B------:R-:W-:Y:S02]  /*2510*/  @P2 FADD.FTZ R204, R172, R204 ;  /* 0x000000ccaccc2221 */ /* 0x000fe40000010000 */
.L_x_35389:
[----:B------:R-:W-:Y:S05]  /*2520*/  BSYNC B1 ;  /* 0x0000000000017941 */ /* 0x000fea0003800000 */
.L_x_35388:
[----:B------:R-:W-:Y:S01]  /*2530*/  BSSY B1, `(.L_x_35390) ;  /* 0x0000006000017945 */ /* 0x000fe20003800000 */
[----:B------:R-:W-:Y:S05]  /*2540*/  @!P3 BRA `(.L_x_35391) ;  /* 0x000000400000b947 */ /* 0x000fea0003800000 */
[----:B-----5:R-:W-:-:S05]  /*2550*/  HADD2.F32 R205, -RZ, R182.H1_H1 ;  /* 0x300000b6ffcd7230 */ /* 0x020fca0000004100 */
[----:B------:R-:W-:-:S04]  /*2560*/  FMUL.FTZ R232, R205, c[0x0][0x1ec] ;  /* 0x00007b00cde87a20 */ /* 0x000fc80000410000 */
[----:B------:R-:W-:-:S04]  /*2570*/  FMUL.FTZ R205, R85, R232 ;  /* 0x000000e855cd7220 */ /* 0x000fc80000410000 */
[----:B------:R-:W-:Y:S02]  /*2580*/  @P2 FADD.FTZ R205, R173, R205 ;  /* 0x000000cdadcd2221 */ /* 0x000fe40000010000 */
.L_x_35391:
[----:B------:R-:W-:Y:S05]  /*2590*/  BSYNC B1 ;  /* 0x0000000000017941 */ /* 0x000fea0003800000 */
.L_x_35390:
[----:B------:R-:W-:Y:S01]  /*25a0*/  BSSY B1, `(.L_x_35392) ;  /* 0x0000006000017945 */ /* 0x000fe20003800000 */
[----:B------:R-:W-:Y:S05]  /*25b0*/  @!P3 BRA `(.L_x_35393) ;  /* 0x000000400000b947 */ /* 0x000fea0003800000 */
[----:B-----5:R-:W-:-:S05]  /*25c0*/  HADD2.F32 R206, -RZ, R183.H0_H0 ;  /* 0x200000b7ffce7230 */ /* 0x020fca0000004100 */
[----:B------:R-:W-:-:S04]  /*25d0*/  FMUL.FTZ R233, R206, c[0x0][0x1ec] ;  /* 0x00007b00cee97a20 */ /* 0x000fc80000410000 */
[----:B------:R-:W-:-:S04]  /*25e0*/  FMUL.FTZ R206, R86, R233 ;  /* 0x000000e956ce7220 */ /* 0x000fc80000410000 */
[----:B------:R-:W-:Y:S02]  /*25f0*/  @P2 FADD.FTZ R206, R174, R206 ;  /* 0x000000ceaece2221 */ /* 0x000fe40000010000 */
.L_x_35393:
[----:B------:R-:W-:Y:S05]  /*2600*/  BSYNC B1 ;  /* 0x0000000000017941 */ /* 0x000fea0003800000 */
.L_x_35392:
[----:B------:R-:W-:Y:S01]  /*2610*/  BSSY B1, `(.L_x_35394) ;  /* 0x0000006000017945 */ /* 0x000fe20003800000 */
[----:B------:R-:W-:Y:S05]  /*2620*/  @!P3 BRA `(.L_x_35395) ;  /* 0x000000400000b947 */ /* 0x000fea0003800000 */
[----:B-----5:R-:W-:-:S05]  /*2630*/  HADD2.F32 R207, -RZ, R183.H1_H1 ;  /* 0x300000b7ffcf7230 */ /* 0x020fca0000004100 */
[----:B------:R-:W-:-:S04]  /*2640*/  FMUL.FTZ R232, R207, c[0x0][0x1ec] ;  /* 0x00007b00cfe87a20 */ /* 0x000fc80000410000 */
[----:B------:R-:W-:-:S04]  /*2650*/  FMUL.FTZ R207, R87, R232 ;  /* 0x000000e857cf7220 */ /* 0x000fc80000410000 */
[----:B------:R-:W-:Y:S02]  /*2660*/  @P2 FADD.FTZ R207, R175, R207 ;  /* 0x000000cfafcf2221 */ /* 0x000fe40000010000 */
.L_x_35395:
[----:B------:R-:W-:Y:S05]  /*2670*/  BSYNC B1 ;  /* 0x0000000000017941 */ /* 0x000fea0003800000 */
.L_x_35394:
[----:B------:R-:W-:Y:S01]  /*2680*/  HFMA2.MMA R233, -RZ, RZ, 0, 1.9073486328125e-06 ;  /* 0x00000020ffe97435 */ /* 0x000fe200000001ff */
[----:B------:R-:W-:-:S09]  /*2690*/  IADD3 R6, R6, 0x80, RZ ;  /* 0x0000008006067810 */ /* 0x000fd20007ffe0ff */
[C---:B------:R-:W-:Y:S01]  /*26a0*/  IMAD.WIDE.U32 R232, R4.reuse, R233, c[0x0][0x188] ;  /* 0x0000620004e87625 */ /* 0x040fe200078e00e9 */
[----:B------:R-:W-:-:S04]  /*26b0*/  IADD3 R4, R4, 0x80, RZ ;  /* 0x0000008004047810 */ /* 0x000fc80007ffe0ff */
[----:B------:R1:W-:Y:S04]  /*26c0*/  STG.E.128 [R232.64], R200 ;  /* 0x000000c8e8007986 */ /* 0x0003e8000c101d04 */
[----:B------:R1:W-:Y:S02]  /*26d0*/  STG.E.128 [R232.64+0x10], R204 ;  /* 0x000010cce8007986 */ /* 0x0003e4000c101d04 */
.L_x_35379:
[----:B------:R-:W-:Y:S05]  /*26e0*/  BSYNC B0 ;  /* 0x0000000000007941 */ /* 0x000fea0003800000 */
.L_x_35378:
        /* <DEDUP_REMOVED lines=43> */
.L_x_35399:
[----:B-1----:R-:W-:Y:S05]  /*29a0*/  BSYNC B1 ;  /* 0x0000000000017941 */ /* 0x002fea0003800000 */
.L_x_35398:
[----:B------:R-:W-:Y:S01]  /*29b0*/  BSSY B1, `(.L_x_35400) ;  /* 0x0000006000017945 */ /* 0x000fe20003800000 */
[----:B------:R-:W-:Y:S05]  /*29c0*/  @!P3 BRA `(.L_x_35401) ;  /* 0x000000400000b947 */ /* 0x000fea0003800000 */
[----:B-----5:R-:W-:-:S05]  /*29d0*/  HADD2.F32 R209, -RZ, R180.H1_H1 ;  /* 0x300000b4ffd17230 */ /* 0x020fca0000004100 */
[----:B------:R-:W-:-:S04]  /*29e0*/  FMUL.FTZ R232, R209, c[0x0][0x1ec] ;  /* 0x00007b00d1e87a20 */ /* 0x000fc80000410000 */
[----:B------:R-:W-:-:S04]  /*29f0*/  FMUL.FTZ R209, R113, R232 ;  /* 0x000000e871d17220 */ /* 0x000fc80000410000 */
[----:B------:R-:W-:Y:S02]  /*2a00*/  @P2 FADD.FTZ R209, R165, R209 ;  /* 0x000000d1a5d12221 */ /* 0x000fe40000010000 */
.L_x_35401:
[----:B------:R-:W-:Y:S05]  /*2a10*/  BSYNC B1 ;  /* 0x0000000000017941 */ /* 0x000fea0003800000 */
.L_x_35400:
[----:B------:R-:W-:Y:S01]  /*2a20*/  BSSY B1, `(.L_x_35402) ;  /* 0x0000006000017945 */ /* 0x000fe20003800000 */
[----:B------:R-:W-:Y:S05]  /*2a30*/  @!P3 BRA `(.L_x_35403) ;  /* 0x000000400000b947 */ /* 0x000fea0003800000 */
[----:B-----5:R-:W-:-:S05]  /*2a40*/  HADD2.F32 R210, -RZ, R181.H0_H0 ;  /* 0x200000b5ffd27230 */ /* 0x020fca0000004100 */
[----:B------:R-:W-:-:S04]  /*2a50*/  FMUL.FTZ R233, R210, c[0x0][0x1ec] ;  /* 0x00007b00d2e97a20 */ /* 0x000fc80000410000 */
[----:B------:R-:W-:-:S04]  /*2a60*/  FMUL.FTZ R210, R114, R233 ;  /* 0x000000e972d27220 */ /* 0x000fc80000410000 */
[----:B------:R-:W-:Y:S02]  /*2a70*/  @P2 FADD.FTZ R210, R166, R210 ;  /* 0x000000d2a6d22221 */ /* 0x000fe40000010000 */
.L_x_35403:
[----:B------:R-:W-:Y:S05]  /*2a80*/  BSYNC B1 ;  /* 0x0000000000017941 */ /* 0x000fea0003800000 */
.L_x_35402:
[----:B------:R-:W-:Y:S01]  /*2a90*/  BSSY B1, `(.L_x_35404) ;  /* 0x0000006000017945 */ /* 0x000fe20003800000 */
[----:B------:R-:W-:Y:S05]  /*2aa0*/  @!P3 BRA `(.L_x_35405) ;  /* 0x000000400000b947 */ /* 0x000fea0003800000 */
[----:B-----5:R-:W-:-:S05]  /*2ab0*/  HADD2.F32 R211, -RZ, R181.H1_H1 ;  /* 0x300000b5ffd37230 */ /* 0x020fca0000004100 */
[----:B------:R-:W-:-:S04]  /*2ac0*/  FMUL.FTZ R232, R211, c[0x0][0x1ec] ;  /* 0x00007b00d3e87a20 */ /* 0x000fc80000410000 */
[----:B------:R-:W-:-:S04]  /*2ad0*/  FMUL.FTZ R211, R115, R232 ;  /* 0x000000e873d37220 */ /* 0x000fc80000410000 */
[----:B------:R-:W-:Y:S02]  /*2ae0*/  @P2 FADD.FTZ R211, R167, R211 ;  /* 0x000000d3a7d32221 */ /* 0x000fe40000010000 */
.L_x_35405:
[----:B------:R-:W-:Y:S05]  /*2af0*/  BSYNC B1 ;  /* 0x0000000000017941 */ /* 0x000fea0003800000 */
.L_x_35404:
[----:B------:R-:W-:Y:S01]  /*2b00*/  BSSY B1, `(.L_x_35406) ;  /* 0x0000006000017945 */ /* 0x000fe20003800000 */
[----:B------:R-:W-:Y:S05]  /*2b10*/  @!P3 BRA `(.L_x_35407) ;  /* 0x000000400000b947 */ /* 0x000fea0003800000 */
[----:B-----5:R-:W-:-:S05]  /*2b20*/  HADD2.F32 R212, -RZ, R182.H0_H0 ;  /* 0x200000b6ffd47230 */ /* 0x020fca0000004100 */
[----:B------:R-:W-:-:S04]  /*2b30*/  FMUL.FTZ R233, R212, c[0x0][0x1ec] ;  /* 0x00007b00d4e97a20 */ /* 0x000fc80000410000 */
[----:B------:R-:W-:-:S04]  /*2b40*/  FMUL.FTZ R212, R108, R233 ;  /* 0x000000e96cd47220 */ /* 0x000fc80000410000 */
[----:B------:R-:W-:Y:S02]  /*2b50*/  @P2 FADD.FTZ R212, R172, R212 ;  /* 0x000000d4acd42221 */ /* 0x000fe40000010000 */
.L_x_35407:
[----:B------:R-:W-:Y:S05]  /*2b60*/  BSYNC B1 ;  /* 0x0000000000017941 */ /* 0x000fea0003800000 */
.L_x_35406:
[----:B------:R-:W-:Y:S01]  /*2b70*/  BSSY B1, `(.L_x_35408) ;  /* 0x0000006000017945 */ /* 0x000fe20003800000 */
[----:B------:R-:W-:Y:S05]  /*2b80*/  @!P3 BRA `(.L_x_35409) ;  /* 0x000000400000b947 */ /* 0x000fea0003800000 */
[----:B-----5:R-:W-:-:S05]  /*2b90*/  HADD2.F32 R213, -RZ, R182.H1_H1 ;  /* 0x300000b6ffd57230 */ /* 0x020fca0000004100 */
[----:B------:R-:W-:-:S04]  /*2ba0*/  FMUL.FTZ R232, R213, c[0x0][0x1ec] ;  /* 0x00007b00d5e87a20 */ /* 0x000fc80000410000 */
[----:B------:R-:W-:-:S04]  /*2bb0*/  FMUL.FTZ R213, R109, R232 ;  /* 0x000000e86dd57220 */ /* 0x000fc80000410000 */
[----:B------:R-:W-:Y:S02]  /*2bc0*/  @P2 FADD.FTZ R213, R173, R213 ;  /* 0x000000d5add52221 */ /* 0x000fe40000010000 */
.L_x_35409:
[----:B------:R-:W-:Y:S05]  /*2bd0*/  BSYNC B1 ;  /* 0x0000000000017941 */ /* 0x000fea0003800000 */
.L_x_35408:
[----:B------:R-:W-:Y:S01]  /*2be0*/  BSSY B1, `(.L_x_35410) ;  /* 0x0000006000017945 */ /* 0x000fe20003800000 */
[----:B------:R-:W-:Y:S05]  /*2bf0*/  @!P3 BRA `(.L_x_35411) ;  /* 0x000000400000b947 */ /* 0x000fea0003800000 */
[----:B-----5:R-:W-:-:S05]  /*2c00*/  HADD2.F32 R214, -RZ, R183.H0_H0 ;  /* 0x200000b7ffd67230 */ /* 0x020fca0000004100 */
[----:B------:R-:W-:-:S04]  /*2c10*/  FMUL.FTZ R233, R214, c[0x0][0x1ec] ;  /* 0x00007b00d6e97a20 */ /* 0x000fc80000410000 */
[----:B------:R-:W-:-:S04]  /*2c20*/  FMUL.FTZ R214, R110, R233 ;  /* 0x000000e96ed67220 */ /* 0x000fc80000410000 */
[----:B------:R-:W-:Y:S02]  /*2c30*/  @P2 FADD.FTZ R214, R174, R214 ;  /* 0x000000d6aed62221 */ /* 0x000fe40000010000 */
.L_x_35411:
[----:B------:R-:W-:Y:S05]  /*2c40*/  BSYNC B1 ;  /* 0x0000000000017941 */ /* 0x000fea0003800000 */
.L_x_35410:
[----:B------:R-:W-:Y:S01]  /*2c50*/  BSSY B1, `(.L_x_35412) ;  /* 0x0000006000017945 */ /* 0x000fe20003800000 */
[----:B------:R-:W-:Y:S05]  /*2c60*/  @!P3 BRA `(.L_x_35413) ;  /* 0x000000400000b947 */ /* 0x000fea0003800000 */
[----:B-----5:R-:W-:-:S05]  /*2c70*/  HADD2.F32 R215, -RZ, R183.H1_H1 ;  /* 0x300000b7ffd77230 */ /* 0x020fca0000004100 */
[----:B------:R-:W-:-:S04]  /*2c80*/  FMUL.FTZ R232, R215, c[0x0][0x1ec] ;  /* 0x00007b00d7e87a20 */ /* 0x000fc80000410000 */
[----:B------:R-:W-:-:S04]  /*2c90*/  FMUL.FTZ R215, R111, R232 ;  /* 0x000000e86fd77220 */ /* 0x000fc80000410000 */
[----:B------:R-:W-:Y:S02]  /*2ca0*/  @P2 FADD.FTZ R215, R175, R215 ;  /* 0x000000d7afd72221 */ /* 0x000fe40000010000 */
.L_x_35413:
[----:B------:R-:W-:Y:S05]  /*2cb0*/  BSYNC B1 ;  /* 0x0000000000017941 */ /* 0x000fea0003800000 */
.L_x_35412:
[----:B------:R-:W-:Y:S01]  /*2cc0*/  HFMA2.MMA R233, -RZ, RZ, 0, 1.9073486328125e-06 ;  /* 0x00000020ffe97435 */ /* 0x000fe200000001ff */
[----:B------:R-:W-:-:S09]  /*2cd0*/  IADD3 R6, R6, 0x80, RZ ;  /* 0x0000008006067810 */ /* 0x000fd20007ffe0ff */
[C---:B------:R-:W-:Y:S01]  /*2ce0*/  IMAD.WIDE.U32 R232, R4.reuse, R233, c[0x0][0x188] ;  /* 0x0000620004e87625 */ /* 0x040fe200078e00e9 */
[----:B------:R-:W-:-:S04]  /*2cf0*/  IADD3 R4, R4, 0x80, RZ ;  /* 0x0000008004047810 */ /* 0x000fc80007ffe0ff */
[----:B------:R1:W-:Y:S04]  /*2d00*/  STG.E.128 [R232.64], R208 ;  /* 0x000000d0e8007986 */ /* 0x0003e8000c101d04 */
[----:B------:R1:W-:Y:S02]  /*2d10*/  STG.E.128 [R232.64+0x10], R212 ;  /* 0x000010d4e8007986 */ /* 0x0003e4000c101d04 */
.L_x_35397:
[----:B------:R-:W-:Y:S05]  /*2d20*/  BSYNC B0 ;  /* 0x0000000000007941 */ /* 0x000fea0003800000 */
.L_x_35396:
        /* <DEDUP_REMOVED lines=43> */
.L_x_35417:
[----:B-1----:R-:W-:Y:S05]  /*2fe0*/  BSYNC B1 ;  /* 0x0000000000017941 */ /* 0x002fea0003800000 */
.L_x_35416:
[----:B------:R-:W-:Y:S01]  /*2ff0*/  BSSY B1, `(.L_x_35418) ;  /* 0x0000006000017945 */ /* 0x000fe20003800000 */
[----:B------:R-:W-:Y:S05]  /*3000*/  @!P3 BRA `(.L_x_35419) ;  /* 0x000000400000b947 */ /* 0x000fea0003800000 */
[----:B-----5:R-:W-:-:S05]  /*3010*/  HADD2.F32 R217, -RZ, R180.H1_H1 ;  /* 0x300000b4ffd97230 */ /* 0x020fca0000004100 */
[----:B------:R-:W-:-:S04]  /*3020*/  FMUL.FTZ R232, R217, c[0x0][0x1ec] ;  /* 0x00007b00d9e87a20 */ /* 0x000fc80000410000 */
[----:B------:R-:W-:-:S04]  /*3030*/  FMUL.FTZ R217, R137, R232 ;  /* 0x000000e889d97220 */ /* 0x000fc80000410000 */
[----:B------:R-:W-:Y:S02]  /*3040*/  @P2 FADD.FTZ R217, R165, R217 ;  /* 0x000000d9a5d92221 */ /* 0x000fe40000010000 */
.L_x_35419:
[----:B------:R-:W-:Y:S05]  /*3050*/  BSYNC B1 ;  /* 0x0000000000017941 */ /* 0x000fea0003800000 */
.L_x_35418:
[----:B------:R-:W-:Y:S01]  /*3060*/  BSSY B1, `(.L_x_35420) ;  /* 0x0000006000017945 */ /* 0x000fe20003800000 */
[----:B------:R-:W-:Y:S05]  /*3070*/  @!P3 BRA `(.L_x_35421) ;  /* 0x000000400000b947 */ /* 0x000fea0003800000 */
[----:B-----5:R-:W-:-:S05]  /*3080*/  HADD2.F32 R218, -RZ, R181.H0_H0 ;  /* 0x200000b5ffda7230 */ /* 0x020fca0000004100 */
[----:B------:R-:W-:-:S04]  /*3090*/  FMUL.FTZ R233, R218, c[0x0][0x1ec] ;  /* 0x00007b00dae97a20 */ /* 0x000fc80000410000 */
[----:B------:R-:W-:-:S04]  /*30a0*/  FMUL.FTZ R218, R138, R233 ;  /* 0x000000e98ada7220 */ /* 0x000fc80000410000 */
[----:B------:R-:W-:Y:S02]  /*30b0*/  @P2 FADD.FTZ R218, R166, R218 ;  /* 0x000000daa6da2221 */ /* 0x000fe40000010000 */
.L_x_35421:
[----:B------:R-:W-:Y:S05]  /*30c0*/  BSYNC B1 ;  /* 0x0000000000017941 */ /* 0x000fea0003800000 */
.L_x_35420:
[----:B------:R-:W-:Y:S01]  /*30d0*/  BSSY B1, `(.L_x_35422) ;  /* 0x0000006000017945 */ /* 0x000fe20003800000 */
[----:B------:R-:W-:Y:S05]  /*30e0*/  @!P3 BRA `(.L_x_35423) ;  /* 0x000000400000b947 */ /* 0x000fea0003800000 */
[----:B-----5:R-:W-:-:S05]  /*30f0*/  HADD2.F32 R219, -RZ, R181.H1_H1 ;  /* 0x300000b5ffdb7230 */ /* 0x020fca0000004100 */
[----:B------:R-:W-:-:S04]  /*3100*/  FMUL.FTZ R232, R219, c[0x0][0x1ec] ;  /* 0x00007b00dbe87a20 */ /* 0x000fc80000410000 */
[----:B------:R-:W-:-:S04]  /*3110*/  FMUL.FTZ R219, R139, R232 ;  /* 0x000000e88bdb7220 */ /* 0x000fc80000410000 */
[----:B------:R-:W-:Y:S02]  /*3120*/  @P2 FADD.FTZ R219, R167, R219 ;  /* 0x000000dba7db2221 */ /* 0x000fe40000010000 */
.L_x_35423:
[----:B------:R-:W-:Y:S05]  /*3130*/  BSYNC B1 ;  /* 0x0000000000017941 */ /* 0x000fea0003800000 */
.L_x_35422:
[----:B------:R-:W-:Y:S01]  /*3140*/  BSSY B1, `(.L_x_35424) ;  /* 0x0000006000017945 */ /* 0x000fe20003800000 */
[----:B------:R-:W-:Y:S05]  /*3150*/  @!P3 BRA `(.L_x_35425) ;  /* 0x000000400000b947 */ /* 0x000fea0003800000 */
[----:B-----5:R-:W-:-:S05]  /*3160*/  HADD2.F32 R220, -RZ, R182.H0_H0 ;  /* 0x200000b6ffdc7230 */ /* 0x020fca0000004100 */
[----:B------:R-:W-:-:S04]  /*3170*/  FMUL.FTZ R233, R220, c[0x0][0x1ec] ;  /* 0x00007b00dce97a20 */ /* 0x000fc80000410000 */
[----:B------:R-:W-:-:S04]  /*3180*/  FMUL.FTZ R220, R132, R233 ;  /* 0x000000e984dc7220 */ /* 0x000fc80000410000 */
[----:B------:R-:W-:Y:S02]  /*3190*/  @P2 FADD.FTZ R220, R172, R220 ;  /* 0x000000dcacdc2221 */ /* 0x000fe40000010000 */
.L_x_35425:
[----:B------:R-:W-:Y:S05]  /*31a0*/  BSYNC B1 ;  /* 0x0000000000017941 */ /* 0x000fea0003800000 */
.L_x_35424:
[----:B------:R-:W-:Y:S01]  /*31b0*/  BSSY B1, `(.L_x_35426) ;  /* 0x0000006000017945 */ /* 0x000fe20003800000 */
[----:B------:R-:W-:Y:S05]  /*31c0*/  @!P3 BRA `(.L_x_35427) ;  /* 0x000000400000b947 */ /* 0x000fea0003800000 */
[----:B-----5:R-:W-:-:S05]  /*31d0*/  HADD2.F32 R221, -RZ, R182.H1_H1 ;  /* 0x300000b6ffdd7230 */ /* 0x020fca0000004100 */
[----:B------:R-:W-:-:S04]  /*31e0*/  FMUL.FTZ R232, R221, c[0x0][0x1ec] ;  /* 0x00007b00dde87a20 */ /* 0x000fc80000410000 */
[----:B------:R-:W-:-:S04]  /*31f0*/  FMUL.FTZ R221, R133, R232 ;  /* 0x000000e885dd7220 */ /* 0x000fc80000410000 */
[----:B------:R-:W-:Y:S02]  /*3200*/  @P2 FADD.FTZ R221, R173, R221 ;  /* 0x000000ddaddd2221 */ /* 0x000fe40000010000 */
.L_x_35427:
[----:B------:R-:W-:Y:S05]  /*3210*/  BSYNC B1 ;  /* 0x0000000000017941 */ /* 0x000fea0003800000 */
.L_x_35426:
[----:B------:R-:W-:Y:S01]  /*3220*/  BSSY B1, `(.L_x_35428) ;  /* 0x0000006000017945 */ /* 0x000fe20003800000 */
[----:B------:R-:W-:Y:S05]  /*3230*/  @!P3 BRA `(.L_x_35429) ;  /* 0x000000400000b947 */ /* 0x000fea0003800000 */
[----:B-----5:R-:W-:-:S05]  /*3240*/  HADD2.F32 R222, -RZ, R183.H0_H0 ;  /* 0x200000b7ffde7230 */ /* 0x020fca0000004100 */
[----:B------:R-:W-:-:S04]  /*3250*/  FMUL.FTZ R233, R222, c[0x0][0x1ec] ;  /* 0x00007b00dee97a20 */ /* 0x000fc80000410000 */
[----:B------:R-:W-:-:S04]  /*3260*/  FMUL.FTZ R222, R134, R233 ;  /* 0x000000e986de7220 */ /* 0x000fc80000410000 */
[----:B------:R-:W-:Y:S02]  /*3270*/  @P2 FADD.FTZ R222, R174, R222 ;  /* 0x000000deaede2221 */ /* 0x000fe40000010000 */
.L_x_35429:
[----:B------:R-:W-:Y:S05]  /*3280*/  BSYNC B1 ;  /* 0x0000000000017941 */ /* 0x000fea0003800000 */
.L_x_35428:
[----:B------:R-:W-:Y:S01]  /*3290*/  BSSY B1, `(.L_x_35430) ;  /* 0x0000006000017945 */ /* 0x000fe20003800000 */
[----:B------:R-:W-:Y:S05]  /*32a0*/  @!P3 BRA `(.L_x_35431) ;  /* 0x000000400000b947 */ /* 0x000fea0003800000 */
[----:B-----5:R-:W-:-:S05]  /*32b0*/  HADD2.F32 R223, -RZ, R183.H1_H1 ;  /* 0x300000b7ffdf7230 */ /* 0x020fca0000004100 */
[----:B------:R-:W-:-:S04]  /*32c0*/  FMUL.FTZ R232, R223, c[0x0][0x1ec] ;  /* 0x00007b00dfe87a20 */ /* 0x000fc80000410000 */
[----:B------:R-:W-:-:S04]  /*32d0*/  FMUL.FTZ R223, R135, R232 ;  /* 0x000000e887df7220 */ /* 0x000fc80000410000 */
[----:B------:R-:W-:Y:S02]  /*32e0*/  @P2 FADD.FTZ R223, R175, R223 ;  /* 0x000000dfafdf2221 */ /* 0x000fe40000010000 */
.L_x_35431:
[----:B------:R-:W-:Y:S05]  /*32f0*/  BSYNC B1 ;  /* 0x0000000000017941 */ /* 0x000fea0003800000 */
.L_x_35430:
[----:B------:R-:W-:Y:S01]  /*3300*/  HFMA2.MMA R233, -RZ, RZ, 0, 1.9073486328125e-06 ;  /* 0x00000020ffe97435 */ /* 0x000fe200000001ff */
[----:B------:R-:W-:-:S09]  /*3310*/  IADD3 R6, R6, 0x80, RZ ;  /* 0x0000008006067810 */ /* 0x000fd20007ffe0ff */
[C---:B------:R-:W-:Y:S01]  /*3320*/  IMAD.WIDE.U32 R232, R4.reuse, R233, c[0x0][0x188] ;  /* 0x0000620004e87625 */ /* 0x040fe200078e00e9 */
[----:B------:R-:W-:-:S04]  /*3330*/  IADD3 R4, R4, 0x80, RZ ;  /* 0x0000008004047810 */ /* 0x000fc80007ffe0ff */
[----:B------:R1:W-:Y:S04]  /*3340*/  STG.E.128 [R232.64], R216 ;  /* 0x000000d8e8007986 */ /* 0x0003e8000c101d04 */
[----:B------:R1:W-:Y:S02]  /*3350*/  STG.E.128 [R232.64+0x10], R220 ;  /* 0x000010dce8007986 */ /* 0x0003e4000c101d04 */
.L_x_35415:
[----:B------:R-:W-:Y:S05]  /*3360*/  BSYNC B0 ;  /* 0x0000000000007941 */ /* 0x000fea0003800000 */
.L_x_35414:
        /* <DEDUP_REMOVED lines=41> */
[----:B------:R-:W-:-:S04]  /*3600*/  FMUL.FTZ R228, R160, R3 ;  /* 0x00000003a0e47220 */ /* 0x000fc80000410000 */
[----:B------:R-:W-:Y:S02]  /*3610*/  @P1 FADD.FTZ R228, R164, R228 ;  /* 0x000000e4a4e41221 */ /* 0x000fe40000010000 */
.L_x_35435:
[----:B------:R-:W-:Y:S05]  /*3620*/  BSYNC B1 ;  /* 0x0000000000017941 */ /* 0x000fea0003800000 */
.L_x_35434:
[----:B------:R-:W-:Y:S01]  /*3630*/  BSSY B1, `(.L_x_35436) ;  /* 0x0000006000017945 */ /* 0x000fe20003800000 */
[----:B------:R-:W-:Y:S05]  /*3640*/  @!P2 BRA `(.L_x_35437) ;  /* 0x000000400000a947 */ /* 0x000fea0003800000 */
[----:B-----5:R-:W-:-:S05]  /*3650*/  HADD2.F32 R3, -RZ, R180.H1_H1 ;  /* 0x300000b4ff037230 */ /* 0x020fca0000004100 */
[----:B------:R-:W-:-:S04]  /*3660*/  FMUL.FTZ R6, R3, c[0x0][0x1ec] ;  /* 0x00007b0003067a20 */ /* 0x000fc80000410000 */
[----:B------:R-:W-:-:S04]  /*3670*/  FMUL.FTZ R229, R161, R6 ;  /* 0x00000006a1e57220 */ /* 0x000fc80000410000 */
[----:B------:R-:W-:Y:S02]  /*3680*/  @P1 FADD.FTZ R229, R165, R229 ;  /* 0x000000e5a5e51221 */ /* 0x000fe40000010000 */
.L_x_35437:
[----:B------:R-:W-:Y:S05]  /*3690*/  BSYNC B1 ;  /* 0x0000000000017941 */ /* 0x000fea0003800000 */
.L_x_35436:
[----:B------:R-:W-:Y:S01]  /*36a0*/  BSSY B1, `(.L_x_35438) ;  /* 0x0000006000017945 */ /* 0x000fe20003800000 */
[----:B------:R-:W-:Y:S05]  /*36b0*/  @!P2 BRA `(.L_x_35439) ;  /* 0x000000400000a947 */ /* 0x000fea0003800000 */
[----:B-----5:R-:W-:-:S05]  /*36c0*/  HADD2.F32 R3, -RZ, R181.H0_H0 ;  /* 0x200000b5ff037230 */ /* 0x020fca0000004100 */
[----:B------:R-:W-:-:S04]  /*36d0*/  FMUL.FTZ R3, R3, c[0x0][0x1ec] ;  /* 0x00007b0003037a20 */ /* 0x000fc80000410000 */
[----:B------:R-:W-:-:S04]  /*36e0*/  FMUL.FTZ R230, R162, R3 ;  /* 0x00000003a2e67220 */ /* 0x000fc80000410000 */
[----:B------:R-:W-:Y:S02]  /*36f0*/  @P1 FADD.FTZ R230, R166, R230 ;  /* 0x000000e6a6e61221 */ /* 0x000fe40000010000 */
.L_x_35439:
[----:B------:R-:W-:Y:S05]  /*3700*/  BSYNC B1 ;  /* 0x0000000000017941 */ /* 0x000fea0003800000 */
.L_x_35438:
[----:B------:R-:W-:Y:S01]  /*3710*/  BSSY B1, `(.L_x_35440) ;  /* 0x0000006000017945 */ /* 0x000fe20003800000 */
[----:B------:R-:W-:Y:S05]  /*3720*/  @!P2 BRA `(.L_x_35441) ;  /* 0x000000400000a947 */ /* 0x000fea0003800000 */
[----:B-----5:R-:W-:-:S05]  /*3730*/  HADD2.F32 R3, -RZ, R181.H1_H1 ;  /* 0x300000b5ff037230 */ /* 0x020fca0000004100 */
[----:B------:R-:W-:-:S04]  /*3740*/  FMUL.FTZ R6, R3, c[0x0][0x1ec] ;  /* 0x00007b0003067a20 */ /* 0x000fc80000410000 */
[----:B------:R-:W-:-:S04]  /*3750*/  FMUL.FTZ R231, R163, R6 ;  /* 0x00000006a3e77220 */ /* 0x000fc80000410000 */
[----:B------:R-:W-:Y:S02]  /*3760*/  @P1 FADD.FTZ R231, R167, R231 ;  /* 0x000000e7a7e71221 */ /* 0x000fe40000010000 */
.L_x_35441:
[----:B------:R-:W-:Y:S05]  /*3770*/  BSYNC B1 ;  /* 0x0000000000017941 */ /* 0x000fea0003800000 */
.L_x_35440:
[----:B------:R-:W-:Y:S01]  /*3780*/  BSSY B1, `(.L_x_35442) ;  /* 0x0000006000017945 */ /* 0x000fe20003800000 */
[----:B------:R-:W-:Y:S05]  /*3790*/  @!P2 BRA `(.L_x_35443) ;  /* 0x000000400000a947 */ /* 0x000fea0003800000 */
[----:B-----5:R-:W-:-:S05]  /*37a0*/  HADD2.F32 R3, -RZ, R182.H0_H0 ;  /* 0x200000b6ff037230 */ /* 0x020fca0000004100 */
[----:B------:R-:W-:-:S04]  /*37b0*/  FMUL.FTZ R3, R3, c[0x0][0x1ec] ;  /* 0x00007b0003037a20 */ /* 0x000fc80000410000 */
[----:B------:R-:W-:-:S04]  /*37c0*/  FMUL.FTZ R224, R156, R3 ;  /* 0x000000039ce07220 */ /* 0x000fc80000410000 */
[----:B------:R-:W-:Y:S02]  /*37d0*/  @P1 FADD.FTZ R224, R172, R224 ;  /* 0x000000e0ace01221 */ /* 0x000fe40000010000 */
.L_x_35443:
[----:B------:R-:W-:Y:S05]  /*37e0*/  BSYNC B1 ;  /* 0x0000000000017941 */ /* 0x000fea0003800000 */
.L_x_35442:
[----:B------:R-:W-:Y:S01]  /*37f0*/  BSSY B1, `(.L_x_35444) ;  /* 0x0000006000017945 */ /* 0x000fe20003800000 */
[----:B------:R-:W-:Y:S05]  /*3800*/  @!P2 BRA `(.L_x_35445) ;  /* 0x000000400000a947 */ /* 0x000fea0003800000 */
[----:B-----5:R-:W-:-:S05]  /*3810*/  HADD2.F32 R3, -RZ, R182.H1_H1 ;  /* 0x300000b6ff037230 */ /* 0x020fca0000004100 */
[----:B------:R-:W-:-:S04]  /*3820*/  FMUL.FTZ R6, R3, c[0x0][0x1ec] ;  /* 0x00007b0003067a20 */ /* 0x000fc80000410000 */
[----:B------:R-:W-:-:S04]  /*3830*/  FMUL.FTZ R225, R157, R6 ;  /* 0x000000069de17220 */ /* 0x000fc80000410000 */
[----:B------:R-:W-:Y:S02]  /*3840*/  @P1 FADD.FTZ R225, R173, R225 ;  /* 0x000000e1ade11221 */ /* 0x000fe40000010000 */
.L_x_35445:
[----:B------:R-:W-:Y:S05]  /*3850*/  BSYNC B1 ;  /* 0x0000000000017941 */ /* 0x000fea0003800000 */
.L_x_35444:
[----:B------:R-:W-:Y:S01]  /*3860*/  BSSY B1, `(.L_x_35446) ;  /* 0x0000006000017945 */ /* 0x000fe20003800000 */
[----:B------:R-:W-:Y:S05]  /*3870*/  @!P2 BRA `(.L_x_35447) ;  /* 0x000000400000a947 */ /* 0x000fea0003800000 */
[----:B-----5:R-:W-:-:S05]  /*3880*/  HADD2.F32 R3, -RZ, R183.H0_H0 ;  /* 0x200000b7ff037230 */ /* 0x020fca0000004100 */
[----:B------:R-:W-:-:S04]  /*3890*/  FMUL.FTZ R3, R3, c[0x0][0x1ec] ;  /* 0x00007b0003037a20 */ /* 0x000fc80000410000 */
[----:B------:R-:W-:-:S04]  /*38a0*/  FMUL.FTZ R226, R158, R3 ;  /* 0x000000039ee27220 */ /* 0x000fc80000410000 */
[----:B------:R-:W-:Y:S02]  /*38b0*/  @P1 FADD.FTZ R226, R174, R226 ;  /* 0x000000e2aee21221 */ /* 0x000fe40000010000 */
.L_x_35447:
[----:B------:R-:W-:Y:S05]  /*38c0*/  BSYNC B1 ;  /* 0x0000000000017941 */ /* 0x000fea0003800000 */
.L_x_35446:
[----:B------:R-:W-:Y:S01]  /*38d0*/  BSSY B1, `(.L_x_35448) ;  /* 0x0000006000017945 */ /* 0x000fe20003800000 */
[----:B------:R-:W-:Y:S05]  /*38e0*/  @!P2 BRA `(.L_x_35449) ;  /* 0x000000400000a947 */ /* 0x000fea0003800000 */
[----:B-----5:R-:W-:-:S05]  /*38f0*/  HADD2.F32 R3, -RZ, R183.H1_H1 ;  /* 0x300000b7ff037230 */ /* 0x020fca0000004100 */
[----:B------:R-:W-:-:S04]  /*3900*/  FMUL.FTZ R6, R3, c[0x0][0x1ec] ;  /* 0x00007b0003067a20 */ /* 0x000fc80000410000 */
[----:B------:R-:W-:-:S04]  /*3910*/  FMUL.FTZ R227, R159, R6 ;  /* 0x000000069fe37220 */ /* 0x000fc80000410000 */
[----:B------:R-:W-:Y:S02]  /*3920*/  @P1 FADD.FTZ R227, R175, R227 ;  /* 0x000000e3afe31221 */ /* 0x000fe40000010000 */
.L_x_35449:
[----:B------:R-:W-:Y:S05]  /*3930*/  BSYNC B1 ;  /* 0x0000000000017941 */ /* 0x000fea0003800000 */
.L_x_35448:
[----:B-1----:R-:W-:-:S10]  /*3940*/  HFMA2.MMA R233, -RZ, RZ, 0, 1.9073486328125e-06 ;  /* 0x00000020ffe97435 */ /* 0x002fd400000001ff */
[----:B------:R-:W-:-:S05]  /*3950*/  IMAD.WIDE.U32 R232, R4, R233, c[0x0][0x188] ;  /* 0x0000620004e87625 */ /* 0x000fca00078e00e9 */
[----:B------:R1:W-:Y:S04]  /*3960*/  STG.E.128 [R232.64], R228 ;  /* 0x000000e4e8007986 */ /* 0x0003e8000c101d04 */
[----:B------:R1:W-:Y:S02]  /*3970*/  STG.E.128 [R232.64+0x10], R224 ;  /* 0x000010e0e8007986 */ /* 0x0003e4000c101d04 */
.L_x_35433:
[----:B------:R-:W-:Y:S05]  /*3980*/  BSYNC B0 ;  /* 0x0000000000007941 */ /* 0x000fea0003800000 */
.L_x_35432:
        /* <DEDUP_REMOVED lines=69> */
.L_x_35468:
        /* <DEDUP_REMOVED lines=133> */
.L_x_35469:
        /* <DEDUP_REMOVED lines=99> */
[C---:B------:R-:W-:Y:S01]  /*4c60*/  FMUL.FTZ R252, R3.reuse, R252 ;  /* 0x000000fc03fc7220 */ /* 0x040fe20000410000 */
[----:B------:R-:W-:Y:S01]  /*4c70*/  F2FP.PACK_AB R234, R234, R7 ;  /* 0x00000007eaea723e */ /* 0x000fe200000000ff */
[----:B------:R-:W-:Y:S01]  /*4c80*/  FMUL.FTZ R7, R3, R6 ;  /* 0x0000000603077220 */ /* 0x000fe20000410000 */
[----:B------:R-:W-:Y:S01]  /*4c90*/  HFMA2.MMA R6, -RZ, RZ, 0, 9.5367431640625e-07 ;  /* 0x00000010ff067435 */ /* 0x000fe200000001ff */
[----:B------:R-:W-:Y:S02]  /*4ca0*/  FFMA.FTZ R252, R243, R252, R15 ;  /* 0x000000fcf3fc7223 */ /* 0x000fe4000001000f */
[----:B------:R-:W-:-:S05]  /*4cb0*/  FFMA.FTZ R7, R242, R7, R14 ;  /* 0x00000007f2077223 */ /* 0x000fca000001000e */
[----:B------:R-:W-:Y:S02]  /*4cc0*/  F2FP.PACK_AB R235, R252, R7 ;  /* 0x00000007fceb723e */ /* 0x000fe400000000ff */
[C---:B------:R-:W-:Y:S01]  /*4cd0*/  IMAD.WIDE.U32 R6, R5.reuse, R6, c[0x0][0x208] ;  /* 0x0000820005067625 */ /* 0x040fe200078e0006 */
[----:B------:R-:W-:-:S04]  /*4ce0*/  IADD3 R5, R5, 0x80, RZ ;  /* 0x0000008005057810 */ /* 0x000fc80007ffe0ff */
[----:B------:R0:W-:Y:S03]  /*4cf0*/  STG.E.128 [R6.64], R232 ;  /* 0x000000e806007986 */ /* 0x0001e6000c101d04 */
.L_x_35455:
[----:B------:R-:W-:Y:S05]  /*4d00*/  BSYNC B1 ;  /* 0x0000000000017941 */ /* 0x000fea0003800000 */
.L_x_35454:
        /* <DEDUP_REMOVED lines=28> */
[----:B------:R-:W-:Y:S01]  /*4ed0*/  MOV R6, 0x10 ;  /* 0x0000001000067802 */ /* 0x000fe20000000f00 */
[----:B------:R-:W-:Y:S02]  /*4ee0*/  FFMA.FTZ R252, R35, R252, R27 ;  /* 0x000000fc23fc7223 */ /* 0x000fe4000001001b */
[----:B------:R-:W-:-:S05]  /*4ef0*/  FFMA.FTZ R7, R34, R7, R26 ;  /* 0x0000000722077223 */ /* 0x000fca000001001a */
[----:B------:R-:W-:Y:S01]  /*4f00*/  F2FP.PACK_AB R235, R252, R7 ;  /* 0x00000007fceb723e */ /* 0x000fe200000000ff */
[C---:B------:R-:W-:Y:S01]  /*4f10*/  IMAD.WIDE.U32 R6, R5.reuse, R6, c[0x0][0x208] ;  /* 0x0000820005067625 */ /* 0x040fe200078e0006 */
[----:B------:R-:W-:-:S04]  /*4f20*/  IADD3 R5, R5, 0x80, RZ ;  /* 0x0000008005057810 */ /* 0x000fc80007ffe0ff */
[----:B------:R0:W-:Y:S03]  /*4f30*/  STG.E.128 [R6.64], R232 ;  /* 0x000000e806007986 */ /* 0x0001e6000c101d04 */
.L_x_35457:
[----:B------:R-:W-:Y:S05]  /*4f40*/  BSYNC B1 ;  /* 0x0000000000017941 */ /* 0x000fea0003800000 */
.L_x_35456:
        /* <DEDUP_REMOVED lines=35> */
.L_x_35459:
[----:B------:R-:W-:Y:S05]  /*5180*/  BSYNC B1 ;  /* 0x0000000000017941 */ /* 0x000fea0003800000 */
.L_x_35458:
        /* <DEDUP_REMOVED lines=35> */
.L_x_35461:
[----:B------:R-:W-:Y:S05]  /*53c0*/  BSYNC B1 ;  /* 0x0000000000017941 */ /* 0x000fea0003800000 */
.L_x_35460:
        /* <DEDUP_REMOVED lines=35> */
.L_x_35463:
[----:B------:R-:W-:Y:S05]  /*5600*/  BSYNC B1 ;  /* 0x0000000000017941 */ /* 0x000fea0003800000 */
.L_x_35462:
        /* <DEDUP_REMOVED lines=35> */
.L_x_35465:
[----:B------:R-:W-:Y:S05]  /*5840*/  BSYNC B1 ;  /* 0x0000000000017941 */ /* 0x000fea0003800000 */
.L_x_35464:
        /* <DEDUP_REMOVED lines=26> */
[----:B------:R-:W-:Y:S01]  /*59f0*/  HFMA2.MMA R4, -RZ, RZ, 0, 9.5367431640625e-07 ;  /* 0x00000010ff047435 */ /* 0x000fe200000001ff */
[----:B------:R-:W-:Y:S02]  /*5a00*/  FFMA.FTZ R6, R151, R6, R143 ;  /* 0x0000000697067223 */ /* 0x000fe4000001008f */
[----:B------:R-:W-:Y:S01]  /*5a10*/  F2FP.PACK_AB R235, R252, R233 ;  /* 0x000000e9fceb723e */ /* 0x000fe200000000ff */
[----:B------:R-:W-:-:S05]  /*5a20*/  FFMA.FTZ R233, R150, R251, R142 ;  /* 0x000000fb96e97223 */ /* 0x000fca000001008e */
[----:B------:R-:W-:Y:S01]  /*5a30*/  F2FP.PACK_AB R233, R6, R233 ;  /* 0x000000e906e9723e */ /* 0x000fe200000000ff */
[----:B------:R-:W-:-:S05]  /*5a40*/  IMAD.WIDE.U32 R4, R5, R4, c[0x0][0x208] ;  /* 0x0000820005047625 */ /* 0x000fca00078e0004 */
[----:B------:R0:W-:Y:S02]  /*5a50*/  STG.E.128 [R4.64], R232 ;  /* 0x000000e804007986 */ /* 0x0001e4000c101d04 */
.L_x_35453:
[----:B0-----:R-:W-:Y:S05]  /*5a60*/  BSYNC B0 ;  /* 0x0000000000007941 */ /* 0x001fea0003800000 */
.L_x_35452:
[----:B------:R-:W-:Y:S02]  /*5a70*/  LOP3.LUT P1, RZ, R248, 0xff, RZ, 0xc0, !PT ;  /* 0x000000fff8ff7812 */ /* 0x000fe4000782c0ff */
[----:B------:R-:W-:Y:S02]  /*5a80*/  IADD3 R2, R2, c[0x0][0x160], RZ ;  /* 0x0000580002027a10 */ /* 0x000fe40007ffe0ff */
[----:B------:R-:W-:Y:S02]  /*5a90*/  SEL R248, RZ, 0x1, P1 ;  /* 0x00000001fff87807 */ /* 0x000fe40000800000 */
[----:B------:R-:W-:-:S13]  /*5aa0*/  ISETP.GE.AND P1, PT, R2, c[0x0][0x164], PT ;  /* 0x0000590002007a0c */ /* 0x000fda0003f26270 */
[----:B------:R-:W-:Y:S01]  /*5ab0*/  @P1 CALL.REL.NOINC `(.L_x_35466) ;  /* 0x0000001000001944 */ /* 0x000fe20003c00000 */
[----:B------:R-:W-:Y:S05]  /*5ac0*/  BRA `(.L_x_35467) ;  /* 0xffffb21000007947 */ /* 0x000fea000383ffff */
.L_x_35466:
[----:B------:R-:W-:Y:S05]  /*5ad0*/  EXIT ;  /* 0x000000000000794d */ /* 0x000fea0003800000 */
.L_x_35450:
[----:B------:R-:W-:Y:S01]  /*5ae0*/  HFMA2.MMA R251, -RZ, RZ, 0, 1.847743988037109375e-06 ;  /* 0x0000001ffffb7435 */ /* 0x000fe200000001ff */
[----:B------:R-:W-:Y:S02]  /*5af0*/  MOV R4, 0x1 ;  /* 0x0000000100047802 */ /* 0x000fe40000000f00 */
[----:B------:R-:W-:Y:S02]  /*5b00*/  MOV R233, 0xffffffff ;  /* 0xffffffff00e97802 */ /* 0x000fe40000000f00 */
[----:B------:R-:W-:Y:S02]  /*5b10*/  MOV R234, 0x5b30 ;  /* 0x00005b3000ea7802 */ /* 0x000fe40000000f00 */
[----:B0----5:R-:W-:Y:S05]  /*5b20*/  CALL.REL.NOINC `($__internal_118_$__cuda_sm70_shflsync_bfly_p) ;  /* 0x00000aa000007944 */ /* 0x021fea0003c00000 */
[----:B01----:R-:W-:Y:S05]  /*5b30*/  BRA `(.L_x_35468) ;  /* 0xffffe2a000007947 */ /* 0x003fea000383ffff */
.L_x_35451:
[----:B------:R-:W-:Y:S01]  /*5b40*/  HFMA2.MMA R4, -RZ, RZ, 0, 1.1920928955078125e-07 ;  /* 0x00000002ff047435 */ /* 0x000fe200000001ff */
[----:B------:R-:W-:Y:S02]  /*5b50*/  MOV R251, 0x1f ;  /* 0x0000001f00fb7802 */ /* 0x000fe40000000f00 */
[----:B------:R-:W-:Y:S02]  /*5b60*/  MOV R233, 0xffffffff ;  /* 0xffffffff00e97802 */ /* 0x000fe40000000f00 */
[----:B------:R-:W-:-:S02]  /*5b70*/  MOV R234, 0x5b90 ;  /* 0x00005b9000ea7802 */ /* 0x000fc40000000f00 */
[----:B0----5:R-:W-:Y:S05]  /*5b80*/  CALL.REL.NOINC `($__internal_118_$__cuda_sm70_shflsync_bfly_p) ;  /* 0x00000a4000007944 */ /* 0x021fea0003c00000 */
[----:B01----:R-:W-:Y:S01]  /*5b90*/  FADD.FTZ R6, R6, R4 ;  /* 0x0000000406067221 */ /* 0x003fe20000010000 */
[----:B------:R-:W-:Y:S01]  /*5ba0*/  HFMA2.MMA R4, -RZ, RZ, 0, 2.384185791015625e-07 ;  /* 0x00000004ff047435 */ /* 0x000fe200000001ff */
[----:B------:R-:W-:-:S02]  /*5bb0*/  MOV R251, 0x1f ;  /* 0x0000001f00fb7802 */ /* 0x000fc40000000f00 */
[----:B------:R-:W-:Y:S02]  /*5bc0*/  MOV R233, 0xffffffff ;  /* 0xffffffff00e97802 */ /* 0x000fe40000000f00 */
[----:B------:R-:W-:Y:S02]  /*5bd0*/  MOV R234, 0x5bf0 ;  /* 0x00005bf000ea7802 */ /* 0x000fe40000000f00 */
[----:B------:R-:W-:Y:S05]  /*5be0*/  CALL.REL.NOINC `($__internal_118_$__cuda_sm70_shflsync_bfly_p) ;  /* 0x000009e000007944 */ /* 0x000fea0003c00000 */
[----:B01----:R-:W-:Y:S01]  /*5bf0*/  FADD.FTZ R6, R6, R4 ;  /* 0x0000000406067221 */ /* 0x003fe20000010000 */
[----:B------:R-:W-:Y:S01]  /*5c00*/  HFMA2.MMA R4, -RZ, RZ, 0, 4.76837158203125e-07 ;  /* 0x00000008ff047435 */ /* 0x000fe200000001ff */
[----:B------:R-:W-:Y:S02]  /*5c10*/  MOV R251, 0x1f ;  /* 0x0000001f00fb7802 */ /* 0x000fe40000000f00 */
[----:B------:R-:W-:Y:S02]  /*5c20*/  MOV R233, 0xffffffff ;  /* 0xffffffff00e97802 */ /* 0x000fe40000000f00 */
[----:B------:R-:W-:Y:S02]  /*5c30*/  MOV R234, 0x5c50 ;  /* 0x00005c5000ea7802 */ /* 0x000fe40000000f00 */
[----:B------:R-:W-:Y:S05]  /*5c40*/  CALL.REL.NOINC `($__internal_118_$__cuda_sm70_shflsync_bfly_p) ;  /* 0x0000098000007944 */ /* 0x000fea0003c00000 */
[----:B01----:R-:W-:Y:S01]  /*5c50*/  FADD.FTZ R6, R6, R4 ;  /* 0x0000000406067221 */ /* 0x003fe20000010000 */
[----:B------:R-:W-:Y:S01]  /*5c60*/  HFMA2.MMA R4, -RZ, RZ, 0, 9.5367431640625e-07 ;  /* 0x00000010ff047435 */ /* 0x000fe200000001ff */
[----:B------:R-:W-:-:S02]  /*5c70*/  MOV R251, 0x1f ;  /* 0x0000001f00fb7802 */ /* 0x000fc40000000f00 */
[----:B------:R-:W-:Y:S02]  /*5c80*/  MOV R233, 0xffffffff ;  /* 0xffffffff00e97802 */ /* 0x000fe40000000f00 */
[----:B------:R-:W-:Y:S02]  /*5c90*/  MOV R234, 0x5cb0 ;  /* 0x00005cb000ea7802 */ /* 0x000fe40000000f00 */
[----:B------:R-:W-:Y:S05]  /*5ca0*/  CALL.REL.NOINC `($__internal_118_$__cuda_sm70_shflsync_bfly_p) ;  /* 0x0000092000007944 */ /* 0x000fea0003c00000 */
        /* <DEDUP_REMOVED lines=119> */
[----:B------:R-:W-:Y:S05]  /*6420*/  CALL.REL.NOINC `($__internal_118_$__cuda_sm70_shflsync_bfly_p) ;  /* 0x000001a000007944 */ /* 0x000fea0003c00000 */
[----:B01----:R-:W-:Y:S01]  /*6430*/  FADD.FTZ R6, R6, R4 ;  /* 0x0000000406067221 */ /* 0x003fe20000010000 */
[----:B------:R-:W-:Y:S01]  /*6440*/  HFMA2.MMA R4, -RZ, RZ, 0, 1.1920928955078125e-07 ;  /* 0x00000002ff047435 */ /* 0x000fe200000001ff */
[----:B------:R-:W-:Y:S02]  /*6450*/  MOV R251, 0x1f ;  /* 0x0000001f00fb7802 */ /* 0x000fe40000000f00 */
[----:B------:R-:W-:Y:S02]  /*6460*/  MOV R233, 0xffffffff ;  /* 0xffffffff00e97802 */ /* 0x000fe40000000f00 */
[----:B------:R-:W-:Y:S02]  /*6470*/  MOV R234, 0x6490 ;  /* 0x0000649000ea7802 */ /* 0x000fe40000000f00 */
[----:B------:R-:W-:Y:S05]  /*6480*/  CALL.REL.NOINC `($__internal_118_$__cuda_sm70_shflsync_bfly_p) ;  /* 0x0000014000007944 */ /* 0x000fea0003c00000 */
        /* <DEDUP_REMOVED lines=18> */
[----:B01----:R-:W-:Y:S01]  /*65b0*/  MOV R251, R4 ;  /* 0x0000000400fb7202 */ /* 0x003fe20000000f00 */
[----:B------:R-:W-:Y:S05]  /*65c0*/  BRA `(.L_x_35469) ;  /* 0xffffe06000007947 */ /* 0x000fea000383ffff */
        .weak           $__internal_118_$__cuda_sm70_shflsync_bfly_p
        .type           $__internal_118_$__cuda_sm70_shflsync_bfly_p,@function
        .size           $__internal_118_$__cuda_sm70_shflsync_bfly_p,(.L_x_44958 - $__internal_118_$__cuda_sm70_shflsync_bfly_p)
$__internal_118_$__cuda_sm70_shflsync_bfly_p:
[----:B------:R-:W-:Y:S01]  /*65d0*/  HFMA2.MMA R235, -RZ, RZ, 0, 0 ;  /* 0x00000000ffeb7435 */ /* 0x000fe200000001ff */
[----:B------:R-:W-:Y:S04]  /*65e0*/  WARPSYNC R233 ;  /* 0x000000e900007348 */ /* 0x000fe80003800000 */
[----:B------:R0:W1:Y:S01]  /*65f0*/  SHFL.BFLY PT, R4, R6, R4, R251 ;  /* 0x0c00000406047389 */ /* 0x00006200000e00fb */
[----:B------:R-:W-:Y:S05]  /*6600*/  RET.REL.NODEC R234 `(_ZN10layer_norm13ln_fwd_kernelINS_13Kernel_traitsIf6__halffS2_fjLj7168ELj1ELj1ELj4ELj16ENS_18Kernel_traits_baseILj7168EfS2_fS2_fjLj128EEEEELb0ELb1ELb1ELb0EEEvNS_9FwdParamsE) ;  /* 0xffff99f0ea007950 */ /* 0x000fea0003c3ffff */
.L_x_35470:
        /* <DEDUP_REMOVED lines=15> */
.L_x_44958:


//--------------------- .text._ZN10layer_norm13ln_fwd_kernelINS_13Kernel_traitsIf6__halffS2_fjLj7168ELj1ELj1ELj4ELj16ENS_18Kernel_traits_baseILj7168EfS2_fS2_fjLj128EEEEELb0ELb1ELb1ELb1EEEvNS_9FwdParamsE --------------------------
	.section	.text._ZN10layer_norm13ln_fwd_kernelINS_13Kernel_traitsIf6__halffS2_fjLj7168ELj1ELj1ELj4ELj16ENS_18Kernel_traits_baseILj7168EfS2_fS2_fjLj128EEEEELb0ELb1ELb1ELb1EEEvNS_9FwdParamsE,"ax",@progbits
	.sectioninfo	@"SHI_REGISTERS=255"
	.align	128
        .global         _ZN10layer_norm13ln_fwd_kernelINS_13Kernel_traitsIf6__halffS2_fjLj7168ELj1ELj1ELj4ELj16ENS_18Kernel_traits_baseILj7168EfS2_fS2_fjLj128EEEEELb0ELb1ELb1ELb1EEEvNS_9FwdParamsE
        .type           _ZN10layer_norm13ln_fwd_kernelINS_13Kernel_traitsIf6__halffS2_fjLj7168ELj1ELj1ELj4ELj16ENS_18Kernel_traits_baseILj7168EfS2_fS2_fjLj128EEEEELb0ELb1ELb1ELb1EEEvNS_9FwdParamsE,@function
        .size           _ZN10layer_norm13ln_fwd_kernelINS_13Kernel_traitsIf6__halffS2_fjLj7168ELj1ELj1ELj4ELj16ENS_18Kernel_traits_baseILj7168EfS2_fS2_fjLj128EEEEELb0ELb1ELb1ELb1EEEvNS_9FwdParamsE,(.L_x_44959 - _ZN10layer_norm13ln_fwd_kernelINS_13Kernel_traitsIf6__halffS2_fjLj7168ELj1ELj1ELj4ELj16ENS_18Kernel_traits_baseILj7168EfS2_fS2_fjLj128EEEEELb0ELb1ELb1ELb1EEEvNS_9FwdParamsE)
        .other          _ZN10layer_norm13ln_fwd_kernelINS_13Kernel_traitsIf6__halffS2_fjLj7168ELj1ELj1ELj4ELj16ENS_18Kernel_traits_baseILj7168EfS2_fS2_fjLj128EEEEELb0ELb1ELb1ELb1EEEvNS_9FwdParamsE,@"STO_CUDA_ENTRY STV_DEFAULT"
_ZN10layer_norm13ln_fwd_kernelINS_13Kernel_traitsIf6__halffS2_fjLj7168ELj1ELj1ELj4ELj16ENS_18Kernel_traits_baseILj7168EfS2_fS2_fjLj128EEEEELb0ELb1ELb1ELb1EEEvNS_9FwdParamsE:
.text._ZN10layer_norm13ln_fwd_kernelINS_13Kernel_traitsIf6__halffS2_fjLj7168ELj1ELj1ELj4ELj16ENS_18Kernel_traits_baseILj7168EfS2_fS2_fjLj128EEEEELb0ELb1ELb1ELb1EEEvNS_9FwdParamsE:
        /* <DEDUP_REMOVED lines=90> */
.L_x_35588:
        /* <DEDUP_REMOVED lines=56> */
[----:B0----5:R-:W-:-:S05]  /*0920*/  HADD2.F32 R6, -RZ, R60.H0_H0 ;  /* 0x2000003cff067230 */ /* 0x021fca0000004100 */
[----:B------:R-:W-:-:S04]  /*0930*/  FMUL.FTZ R7, R6, c[0x0][0x1ec] ;  /* 0x00007b0006077a20 */ /* 0x000fc80000410000 */
[----:B------:R-:W-:-:S04]  /*0940*/  FMUL.FTZ R56, R124, R7 ;  /* 0x000000077c387220 */ /* 0x000fc80000410000 */
[----:B------:R-:W-:Y:S02]  /*0950*/  @P0 FADD.FTZ R56, R68, R56 ;  /* 0x0000003844380221 */ /* 0x000fe40000010000 */
.L_x_35472:
[----:B0-----:R-:W-:Y:S05]  /*0960*/  BSYNC B0 ;  /* 0x0000000000007941 */ /* 0x001fea0003800000 */
.L_x_35471:
[----:B------:R-:W-:Y:S01]  /*0970*/  BSSY B0, `(.L_x_35473) ;  /* 0x0000006000007945 */ /* 0x000fe20003800000 */
[----:B------:R-:W-:Y:S05]  /*0980*/  @!P6 BRA `(.L_x_35474) ;  /* 0x000000400000e947 */ /* 0x000fea0003800000 */
[----:B-----5:R-:W-:-:S05]  /*0990*/  HADD2.F32 R6, -RZ, R60.H1_H1 ;  /* 0x3000003cff067230 */ /* 0x020fca0000004100 */
[----:B------:R-:W-:-:S04]  /*09a0*/  FMUL.FTZ R6, R6, c[0x0][0x1ec] ;  /* 0x00007b0006067a20 */ /* 0x000fc80000410000 */
[----:B------:R-:W-:-:S04]  /*09b0*/  FMUL.FTZ R57, R125, R6 ;  /* 0x000000067d397220 */ /* 0x000fc80000410000 */
[----:B------:R-:W-:Y:S02]  /*09c0*/  @P0 FADD.FTZ R57, R69, R57 ;  /* 0x0000003945390221 */ /* 0x000fe40000010000 */
.L_x_35474:
[----:B------:R-:W-:Y:S05]  /*09d0*/  BSYNC B0 ;  /* 0x0000000000007941 */ /* 0x000fea0003800000 */
.L_x_35473:
[----:B------:R-:W-:Y:S01]  /*09e0*/  BSSY B0, `(.L_x_35475) ;  /* 0x0000006000007945 */ /* 0x000fe20003800000 */
[----:B------:R-:W-:Y:S05]  /*09f0*/  @!P6 BRA `(.L_x_35476) ;  /* 0x000000400000e947 */ /* 0x000fea0003800000 */
[----:B-----5:R-:W-:-:S05]  /*0a00*/  HADD2.F32 R6, -RZ, R61.H0_H0 ;  /* 0x2000003dff067230 */ /* 0x020fca0000004100 */
[----:B------:R-:W-:-:S04]  /*0a10*/  FMUL.FTZ R7, R6, c[0x0][0x1ec] ;  /* 0x00007b0006077a20 */ /* 0x000fc80000410000 */
[----:B------:R-:W-:-:S04]  /*0a20*/  FMUL.FTZ R58, R126, R7 ;  /* 0x000000077e3a7220 */ /* 0x000fc80000410000 */
[----:B------:R-:W-:Y:S02]  /*0a30*/  @P0 FADD.FTZ R58, R70, R58 ;  /* 0x0000003a463a0221 */ /* 0x000fe40000010000 */
.L_x_35476:
[----:B------:R-:W-:Y:S05]  /*0a40*/  BSYNC B0 ;  /* 0x0000000000007941 */ /* 0x000fea0003800000 */
.L_x_35475:
[----:B------:R-:W-:Y:S01]  /*0a50*/  BSSY B0, `(.L_x_35477) ;  /* 0x0000006000007945 */ /* 0x000fe20003800000 */
[----:B------:R-:W-:Y:S05]  /*0a60*/  @!P6 BRA `(.L_x_35478) ;  /* 0x000000400000e947 */ /* 0x000fea0003800000 */
[----:B-----5:R-:W-:-:S05]  /*0a70*/  HADD2.F32 R6, -RZ, R61.H1_H1 ;  /* 0x3000003dff067230 */ /* 0x020fca0000004100 */
[----:B------:R-:W-:-:S04]  /*0a80*/  FMUL.FTZ R6, R6, c[0x0][0x1ec] ;  /* 0x00007b0006067a20 */ /* 0x000fc80000410000 */
[----:B------:R-:W-:-:S04]  /*0a90*/  FMUL.FTZ R59, R127, R6 ;  /* 0x000000067f3b7220 */ /* 0x000fc80000410000 */
[----:B------:R-:W-:Y:S02]  /*0aa0*/  @P0 FADD.FTZ R59, R71, R59 ;  /* 0x0000003b473b0221 */ /* 0x000fe40000010000 */
.L_x_35478:
[----:B------:R-:W-:Y:S05]  /*0ab0*/  BSYNC B0 ;  /* 0x0000000000007941 */ /* 0x000fea0003800000 */
.L_x_35477:
[----:B------:R-:W-:Y:S01]  /*0ac0*/  BSSY B0, `(.L_x_35479) ;  /* 0x0000006000007945 */ /* 0x000fe20003800000 */
[----:B------:R-:W-:Y:S05]  /*0ad0*/  @!P6 BRA `(.L_x_35480) ;  /* 0x000000400000e947 */ /* 0x000fea0003800000 */
[----:B-----5:R-:W-:-:S05]  /*0ae0*/  HADD2.F32 R6, -RZ, R62.H0_H0 ;  /* 0x2000003eff067230 */ /* 0x020fca0000004100 */
[----:B------:R-:W-:-:S04]  /*0af0*/  FMUL.FTZ R7, R6, c[0x0][0x1ec] ;  /* 0x00007b0006077a20 */ /* 0x000fc80000410000 */
[----:B------:R-:W-:-:S04]  /*0b00*/  FMUL.FTZ R52, R120, R7 ;  /* 0x0000000778347220 */ /* 0x000fc80000410000 */
[----:B------:R-:W-:Y:S02]  /*0b10*/  @P0 FADD.FTZ R52, R64, R52 ;  /* 0x0000003440340221 */ /* 0x000fe40000010000 */
.L_x_35480:
[----:B------:R-:W-:Y:S05]  /*0b20*/  BSYNC B0 ;  /* 0x0000000000007941 */ /* 0x000fea0003800000 */
.L_x_35479:
[----:B------:R-:W-:Y:S01]  /*0b30*/  BSSY B0, `(.L_x_35481) ;  /* 0x0000006000007945 */ /* 0x000fe20003800000 */
[----:B------:R-:W-:Y:S05]  /*0b40*/  @!P6 BRA `(.L_x_35482) ;  /* 0x000000400000e947 */ /* 0x000fea0003800000 */
[----:B-----5:R-:W-:-:S05]  /*0b50*/  HADD2.F32 R6, -RZ, R62.H1_H1 ;  /* 0x3000003eff067230 */ /* 0x020fca0000004100 */
[----:B------:R-:W-:-:S04]  /*0b60*/  FMUL.FTZ R6, R6, c[0x0][0x1ec] ;  /* 0x00007b0006067a20 */ /* 0x000fc80000410000 */
[----:B------:R-:W-:-:S04]  /*0b70*/  FMUL.FTZ R53, R121, R6 ;  /* 0x0000000679357220 */ /* 0x000fc80000410000 */
[----:B------:R-:W-:Y:S02]  /*0b80*/  @P0 FADD.FTZ R53, R65, R53 ;  /* 0x0000003541350221 */ /* 0x000fe40000010000 */
.L_x_35482:
[----:B------:R-:W-:Y:S05]  /*0b90*/  BSYNC B0 ;  /* 0x0000000000007941 */ /* 0x000fea0003800000 */
.L_x_35481:
[----:B------:R-:W-:Y:S01]  /*0ba0*/  BSSY B0, `(.L_x_35483) ;  /* 0x0000006000007945 */ /* 0x000fe20003800000 */
[----:B------:R-:W-:Y:S05]  /*0bb0*/  @!P6 BRA `(.L_x_35484) ;  /* 0x000000400000e947 */ /* 0x000fea0003800000 */
[----:B-----5:R-:W-:-:S05]  /*0bc0*/  HADD2.F32 R6, -RZ, R63.H0_H0 ;  /* 0x2000003fff067230 */ /* 0x020fca0000004100 */
[----:B------:R-:W-:-:S04]  /*0bd0*/  FMUL.FTZ R7, R6, c[0x0][0x1ec] ;  /* 0x00007b0006077a20 */ /* 0x000fc80000410000 */
[----:B------:R-:W-:-:S04]  /*0be0*/  FMUL.FTZ R54, R122, R7 ;  /* 0x000000077a367220 */ /* 0x000fc80000410000 */
[----:B------:R-:W-:Y:S02]  /*0bf0*/  @P0 FADD.FTZ R54, R66, R54 ;  /* 0x0000003642360221 */ /* 0x000fe40000010000 */
.L_x_35484:
[----:B------:R-:W-:Y:S05]  /*0c00*/  BSYNC B0 ;  /* 0x0000000000007941 */ /* 0x000fea0003800000 */
.L_x_35483:
[----:B------:R-:W-:Y:S01]  /*0c10*/  BSSY B0, `(.L_x_35485) ;  /* 0x0000006000007945 */ /* 0x000fe20003800000 */
[----:B------:R-:W-:Y:S05]  /*0c20*/  @!P6 BRA `(.L_x_35486) ;  /* 0x000000400000e947 */ /* 0x000fea0003800000 */
[----:B-----5:R-:W-:-:S05]  /*0c30*/  HADD2.F32 R6, -RZ, R63.H1_H1 ;  /* 0x3000003fff067230 */ /* 0x020fca0000004100 */
[----:B------:R-:W-:-:S04]  /*0c40*/  FMUL.FTZ R6, R6, c[0x0][0x1ec] ;  /* 0x00007b0006067a20 */ /* 0x000fc80000410000 */
[----:B------:R-:W-:-:S04]  /*0c50*/  FMUL.FTZ R55, R123, R6 ;  /* 0x000000067b377220 */ /* 0x000fc80000410000 */
[----:B------:R-:W-:Y:S02]  /*0c60*/  @P0 FADD.FTZ R55, R67, R55 ;  /* 0x0000003743370221 */ /* 0x000fe40000010000 */
.L_x_35486:
[----:B------:R-:W-:Y:S05]  /*0c70*/  BSYNC B0 ;  /* 0x0000000000007941 */ /* 0x000fea0003800000 */
.L_x_35485:
        /* <DEDUP_REMOVED lines=39> */
[----:B------:R-:W-:-:S04]  /*0ef0*/  FMUL.FTZ R48, R116, R7 ;  /* 0x0000000774307220 */ /* 0x000fc80000410000 */
[----:B------:R-:W-:Y:S02]  /*0f00*/  @P0 FADD.FTZ R48, R68, R48 ;  /* 0x0000003044300221 */ /* 0x000fe40000010000 */
.L_x_35488:
[----:B----4-:R-:W-:Y:S05]  /*0f10*/  BSYNC B0 ;  /* 0x0000000000007941 */ /* 0x010fea0003800000 */
.L_x_35487:
[----:B------:R-:W-:Y:S01]  /*0f20*/  BSSY B0, `(.L_x_35489) ;  /* 0x0000006000007945 */ /* 0x000fe20003800000 */
[----:B------:R-:W-:Y:S05]  /*0f30*/  @!P6 BRA `(.L_x_35490) ;  /* 0x000000400000e947 */ /* 0x000fea0003800000 */
[----:B-----5:R-:W-:-:S05]  /*0f40*/  HADD2.F32 R6, -RZ, R60.H1_H1 ;  /* 0x3000003cff067230 */ /* 0x020fca0000004100 */
[----:B------:R-:W-:-:S04]  /*0f50*/  FMUL.FTZ R6, R6, c[0x0][0x1ec] ;  /* 0x00007b0006067a20 */ /* 0x000fc80000410000 */
[----:B------:R-:W-:-:S04]  /*0f60*/  FMUL.FTZ R49, R117, R6 ;  /* 0x0000000675317220 */ /* 0x000fc80000410000 */
[----:B------:R-:W-:Y:S02]  /*0f70*/  @P0 FADD.FTZ R49, R69, R49 ;  /* 0x0000003145310221 */ /* 0x000fe40000010000 */
.L_x_35490:
[----:B------:R-:W-:Y:S05]  /*0f80*/  BSYNC B0 ;  /* 0x0000000000007941 */ /* 0x000fea0003800000 */
.L_x_35489:
[----:B------:R-:W-:Y:S01]  /*0f90*/  BSSY B0, `(.L_x_35491) ;  /* 0x0000006000007945 */ /* 0x000fe20003800000 */
[----:B------:R-:W-:Y:S05]  /*0fa0*/  @!P6 BRA `(.L_x_35492) ;  /* 0x000000400000e947 */ /* 0x000fea0003800000 */
[----:B-----5:R-:W-:-:S05]  /*0fb0*/  HADD2.F32 R6, -RZ, R61.H0_H0 ;  /* 0x2000003dff067230 */ /* 0x020fca0000004100 */
[----:B------:R-:W-:-:S04]  /*0fc0*/  FMUL.FTZ R7, R6, c[0x0][0x1ec] ;  /* 0x00007b0006077a20 */ /* 0x000fc80000410000 */
[----:B------:R-:W-:-:S04]  /*0fd0*/  FMUL.FTZ R50, R118, R7 ;  /* 0x0000000776327220 */ /* 0x000fc80000410000 */
[----:B------:R-:W-:Y:S02]  /*0fe0*/  @P0 FADD.FTZ R50, R70, R50 ;  /* 0x0000003246320221 */ /* 0x000fe40000010000 */
.L_x_35492:
[----:B------:R-:W-:Y:S05]  /*0ff0*/  BSYNC B0 ;  /* 0x0000000000007941 */ /* 0x000fea0003800000 */
.L_x_35491:
[----:B------:R-:W-:Y:S01]  /*1000*/  BSSY B0, `(.L_x_35493) ;  /* 0x0000006000007945 */ /* 0x000fe20003800000 */
[----:B------:R-:W-:Y:S05]  /*1010*/  @!P6 BRA `(.L_x_35494) ;  /* 0x000000400000e947 */ /* 0x000fea0003800000 */
[----:B-----5:R-:W-:-:S05]  /*1020*/  HADD2.F32 R6, -RZ, R61.H1_H1 ;  /* 0x3000003dff067230 */ /* 0x020fca0000004100 */
[----:B------:R-:W-:-:S04]  /*1030*/  FMUL.FTZ R6, R6, c[0x0][0x1ec] ;  /* 0x00007b0006067a20 */ /* 0x000fc80000410000 */
[----:B------:R-:W-:-:S04]  /*1040*/  FMUL.FTZ R51, R119, R6 ;  /* 0x0000000677337220 */ /* 0x000fc80000410000 */
[----:B------:R-:W-:Y:S02]  /*1050*/  @P0 FADD.FTZ R51, R71, R51 ;  /* 0x0000003347330221 */ /* 0x000fe40000010000 */
.L_x_35494:
[----:B------:R-:W-:Y:S05]  /*1060*/  BSYNC B0 ;  /* 0x0000000000007941 */ /* 0x000fea0003800000 */
.L_x_35493:
[----:B------:R-:W-:Y:S01]  /*1070*/  BSSY B0, `(.L_x_35495) ;  /* 0x0000006000007945 */ /* 0x000fe20003800000 */
[----:B------:R-:W-:Y:S05]  /*1080*/  @!P6 BRA `(.L_x_35496) ;  /* 0x000000400000e947 */ /* 0x000fea0003800000 */
[----:B-----5:R-:W-:-:S05]  /*1090*/  HADD2.F32 R6, -RZ, R62.H0_H0 ;  /* 0x2000003eff067230 */ /* 0x020fca0000004100 */
[----:B------:R-:W-:-:S04]  /*10a0*/  FMUL.FTZ R7, R6, c[0x0][0x1ec] ;  /* 0x00007b0006077a20 */ /* 0x000fc80000410000 */
[----:B------:R-:W-:-:S04]  /*10b0*/  FMUL.FTZ R44, R112, R7 ;  /* 0x00000007702c7220 */ /* 0x000fc80000410000 */
[----:B------:R-:W-:Y:S02]  /*10c0*/  @P0 FADD.FTZ R44, R64, R44 ;  /* 0x0000002c402c0221 */ /* 0x000fe40000010000 */
.L_x_35496:
[----:B------:R-:W-:Y:S05]  /*10d0*/  BSYNC B0 ;  /* 0x0000000000007941 */ /* 0x000fea0003800000 */
.L_x_35495:
[----:B------:R-:W-:Y:S01]  /*10e0*/  BSSY B0, `(.L_x_35497) ;  /* 0x0000006000007945 */ /* 0x000fe20003800000 */
[----:B------:R-:W-:Y:S05]  /*10f0*/  @!P6 BRA `(.L_x_35498) ;  /* 0x000000400000e947 */ /* 0x000fea0003800000 */
[----:B-----5:R-:W-:-:S05]  /*1100*/  HADD2.F32 R6, -RZ, R62.H1_H1 ;  /* 0x3000003eff067230 */ /* 0x020fca0000004100 */
[----:B------:R-:W-:-:S04]  /*1110*/  FMUL.FTZ R6, R6, c[0x0][0x1ec] ;  /* 0x00007b0006067a20 */ /* 0x000fc80000410000 */
[----:B------:R-:W-:-:S04]  /*1120*/  FMUL.FTZ R45, R113, R6 ;  /* 0x00000006712d7220 */ /* 0x000fc80000410000 */
[----:B------:R-:W-:Y:S02]  /*1130*/  @P0 FADD.FTZ R45, R65, R45 ;  /* 0x0000002d412d0221 */ /* 0x000fe40000010000 */
.L_x_35498:
[----:B------:R-:W-:Y:S05]  /*1140*/  BSYNC B0 ;  /* 0x0000000000007941 */ /* 0x000fea0003800000 */
.L_x_35497:
[----:B------:R-:W-:Y:S01]  /*1150*/  BSSY B0, `(.L_x_35499) ;  /* 0x0000006000007945 */ /* 0x000fe20003800000 */
[----:B------:R-:W-:Y:S05]  /*1160*/  @!P6 BRA `(.L_x_35500) ;  /* 0x000000400000e947 */ /* 0x000fea0003800000 */
[----:B-----5:R-:W-:-:S05]  /*1170*/  HADD2.F32 R6, -RZ, R63.H0_H0 ;  /* 0x2000003fff067230 */ /* 0x020fca0000004100 */
[----:B------:R-:W-:-:S04]  /*1180*/  FMUL.FTZ R7, R6, c[0x0][0x1ec] ;  /* 0x00007b0006077a20 */ /* 0x000fc80000410000 */
[----:B------:R-:W-:-:S04]  /*1190*/  FMUL.FTZ R46, R114, R7 ;  /* 0x00000007722e7220 */ /* 0x000fc80000410000 */
[----:B------:R-:W-:Y:S02]  /*11a0*/  @P0 FADD.FTZ R46, R66, R46 ;  /* 0x0000002e422e0221 */ /* 0x000fe40000010000 */
.L_x_35500:
[----:B------:R-:W-:Y:S05]  /*11b0*/  BSYNC B0 ;  /* 0x0000000000007941 */ /* 0x000fea0003800000 */
.L_x_35499:
[----:B------:R-:W-:Y:S01]  /*11c0*/  BSSY B0, `(.L_x_35501) ;  /* 0x0000006000007945 */ /* 0x000fe20003800000 */
[----:B------:R-:W-:Y:S05]  /*11d0*/  @!P6 BRA `(.L_x_35502) ;  /* 0x000000400000e947 */ /* 0x000fea0003800000 */
[----:B-----5:R-:W-:-:S05]  /*11e0*/  HADD2.F32 R6, -RZ, R63.H1_H1 ;  /* 0x3000003fff067230 */ /* 0x020fca0000004100 */
[----:B------:R-:W-:-:S04]  /*11f0*/  FMUL.FTZ R6, R6, c[0x0][0x1ec] ;  /* 0x00007b0006067a20 */ /* 0x000fc80000410000 */
[----:B------:R-:W-:-:S04]  /*1200*/  FMUL.FTZ R47, R115, R6 ;  /* 0x00000006732f7220 */ /* 0x000fc80000410000 */
[----:B------:R-:W-:Y:S02]  /*1210*/  @P0 FADD.FTZ R47, R67, R47 ;  /* 0x0000002f432f0221 */ /* 0x000fe40000010000 */
.L_x_35502:
[----:B------:R-:W-:Y:S05]  /*1220*/  BSYNC B0 ;  /* 0x0000000000007941 */ /* 0x000fea0003800000 */
.L_x_35501:
        /* <DEDUP_REMOVED lines=39> */
[----:B------:R-:W-:-:S04]  /*14a0*/  FMUL.FTZ R40, R108, R9 ;  /* 0x000000096c287220 */ /* 0x000fc80000410000 */
[----:B------:R-:W-:Y:S02]  /*14b0*/  @P0 FADD.FTZ R40, R68, R40 ;  /* 0x0000002844280221 */ /* 0x000fe40000010000 */
.L_x_35504:
[----:B------:R-:W-:Y:S05]  /*14c0*/  BSYNC B0 ;  /* 0x0000000000007941 */ /* 0x000fea0003800000 */
.L_x_35503:
[----:B------:R-:W-:Y:S01]  /*14d0*/  BSSY B0, `(.L_x_35505) ;  /* 0x0000006000007945 */ /* 0x000fe20003800000 */
[----:B------:R-:W-:Y:S05]  /*14e0*/  @!P6 BRA `(.L_x_35506) ;  /* 0x000000400000e947 */ /* 0x000fea0003800000 */
[----:B-----5:R-:W-:-:S05]  /*14f0*/  HADD2.F32 R8, -RZ, R60.H1_H1 ;  /* 0x3000003cff087230 */ /* 0x020fca0000004100 */
[----:B------:R-:W-:-:S04]  /*1500*/  FMUL.FTZ R8, R8, c[0x0][0x1ec] ;  /* 0x00007b0008087a20 */ /* 0x000fc80000410000 */
[----:B------:R-:W-:-:S04]  /*1510*/  FMUL.FTZ R41, R109, R8 ;  /* 0x000000086d297220 */ /* 0x000fc80000410000 */
[----:B------:R-:W-:Y:S02]  /*1520*/  @P0 FADD.FTZ R41, R69, R41 ;  /* 0x0000002945290221 */ /* 0x000fe40000010000 */
.L_x_35506:
[----:B------:R-:W-:Y:S05]  /*1530*/  BSYNC B0 ;  /* 0x0000000000007941 */ /* 0x000fea0003800000 */
.L_x_35505:
[----:B------:R-:W-:Y:S01]  /*1540*/  BSSY B0, `(.L_x_35507) ;  /* 0x0000006000007945 */ /* 0x000fe20003800000 */
[----:B------:R-:W-:Y:S05]  /*1550*/  @!P6 BRA `(.L_x_35508) ;  /* 0x000000400000e947 */ /* 0x000fea0003800000 */
[----:B-----5:R-:W-:-:S05]  /*1560*/  HADD2.F32 R8, -RZ, R61.H0_H0 ;  /* 0x2000003dff087230 */ /* 0x020fca0000004100 */
[----:B------:R-:W-:-:S04]  /*1570*/  FMUL.FTZ R9, R8, c[0x0][0x1ec] ;  /* 0x00007b0008097a20 */ /* 0x000fc80000410000 */
[----:B------:R-:W-:-:S04]  /*1580*/  FMUL.FTZ R42, R110, R9 ;  /* 0x000000096e2a7220 */ /* 0x000fc80000410000 */
[----:B------:R-:W-:Y:S02]  /*1590*/  @P0 FADD.FTZ R42, R70, R42 ;  /* 0x0000002a462a0221 */ /* 0x000fe40000010000 */
.L_x_35508:
[----:B------:R-:W-:Y:S05]  /*15a0*/  BSYNC B0 ;  /* 0x0000000000007941 */ /* 0x000fea0003800000 */
.L_x_35507:
[----:B------:R-:W-:Y:S01]  /*15b0*/  BSSY B0, `(.L_x_35509) ;  /* 0x0000006000007945 */ /* 0x000fe20003800000 */
[----:B------:R-:W-:Y:S05]  /*15c0*/  @!P6 BRA `(.L_x_35510) ;  /* 0x000000400000e947 */ /* 0x000fea0003800000 */
[----:B-----5:R-:W-:-:S05]  /*15d0*/  HADD2.F32 R8, -RZ, R61.H1_H1 ;  /* 0x3000003dff087230 */ /* 0x020fca0000004100 */
[----:B------:R-:W-:-:S04]  /*15e0*/  FMUL.FTZ R8, R8, c[0x0][0x1ec] ;  /* 0x00007b0008087a20 */ /* 0x000fc80000410000 */
[----:B------:R-:W-:-:S04]  /*15f0*/  FMUL.FTZ R43, R111, R8 ;  /* 0x000000086f2b7220 */ /* 0x000fc80000410000 */
[----:B------:R-:W-:Y:S02]  /*1600*/  @P0 FADD.FTZ R43, R71, R43 ;  /* 0x0000002b472b0221 */ /* 0x000fe40000010000 */
.L_x_35510:
[----:B------:R-:W-:Y:S05]  /*1610*/  BSYNC B0 ;  /* 0x0000000000007941 */ /* 0x000fea0003800000 */
.L_x_35509:
[----:B------:R-:W-:Y:S01]  /*1620*/  BSSY B0, `(.L_x_35511) ;  /* 0x0000006000007945 */ /* 0x000fe20003800000 */
[----:B------:R-:W-:Y:S05]  /*1630*/  @!P6 BRA `(.L_x_35512) ;  /* 0x000000400000e947 */ /* 0x000fea0003800000 */
[----:B-----5:R-:W-:-:S05]  /*1640*/  HADD2.F32 R8, -RZ, R62.H0_H0 ;  /* 0x2000003eff087230 */ /* 0x020fca0000004100 */
[----:B------:R-:W-:-:S04]  /*1650*/  FMUL.FTZ R9, R8, c[0x0][0x1ec] ;  /* 0x00007b0008097a20 */ /* 0x000fc80000410000 */
[----:B------:R-:W-:-:S04]  /*1660*/  FMUL.FTZ R36, R104, R9 ;  /* 0x0000000968247220 */ /* 0x000fc80000410000 */
[----:B------:R-:W-:Y:S02]  /*1670*/  @P0 FADD.FTZ R36, R64, R36 ;  /* 0x0000002440240221 */ /* 0x000fe40000010000 */
.L_x_35512:
[----:B------:R-:W-:Y:S05]  /*1680*/  BSYNC B0 ;  /* 0x0000000000007941 */ /* 0x000fea0003800000 */
.L_x_35511:
[----:B------:R-:W-:Y:S01]  /*1690*/  BSSY B0, `(.L_x_35513) ;  /* 0x0000006000007945 */ /* 0x000fe20003800000 */
[----:B------:R-:W-:Y:S05]  /*16a0*/  @!P6 BRA `(.L_x_35514) ;  /* 0x000000400000e947 */ /* 0x000fea0003800000 */
[----:B-----5:R-:W-:-:S05]  /*16b0*/  HADD2.F32 R8, -RZ, R62.H1_H1 ;  /* 0x3000003eff087230 */ /* 0x020fca0000004100 */
[----:B------:R-:W-:-:S04]  /*16c0*/  FMUL.FTZ R8, R8, c[0x0][0x1ec] ;  /* 0x00007b0008087a20 */ /* 0x000fc80000410000 */
[----:B------:R-:W-:-:S04]  /*16d0*/  FMUL.FTZ R37, R105, R8 ;  /* 0x0000000869257220 */ /* 0x000fc80000410000 */
[----:B------:R-:W-:Y:S02]  /*16e0*/  @P0 FADD.FTZ R37, R65, R37 ;  /* 0x0000002541250221 */ /* 0x000fe40000010000 */
.L_x_35514:
[----:B------:R-:W-:Y:S05]  /*16f0*/  BSYNC B0 ;  /* 0x0000000000007941 */ /* 0x000fea0003800000 */
.L_x_35513:
[----:B------:R-:W-:Y:S01]  /*1700*/  BSSY B0, `(.L_x_35515) ;  /* 0x0000006000007945 */ /* 0x000fe20003800000 */
[----:B------:R-:W-:Y:S05]  /*1710*/  @!P6 BRA `(.L_x_35516) ;  /* 0x000000400000e947 */ /* 0x000fea0003800000 */
[----:B-----5:R-:W-:-:S05]  /*1720*/  HADD2.F32 R8, -RZ, R63.H0_H0 ;  /* 0x2000003fff087230 */ /* 0x020fca0000004100 */
[----:B------:R-:W-:-:S04]  /*1730*/  FMUL.FTZ R9, R8, c[0x0][0x1ec] ;  /* 0x00007b0008097a20 */ /* 0x000fc80000410000 */
[----:B------:R-:W-:-:S04]  /*1740*/  FMUL.FTZ R38, R106, R9 ;  /* 0x000000096a267220 */ /* 0x000fc80000410000 */
[----:B------:R-:W-:Y:S02]  /*1750*/  @P0 FADD.FTZ R38, R66, R38 ;  /* 0x0000002642260221 */ /* 0x000fe40000010000 */
.L_x_35516:
[----:B------:R-:W-:Y:S05]  /*1760*/  BSYNC B0 ;  /* 0x0000000000007941 */ /* 0x000fea0003800000 */
.L_x_35515:
[----:B------:R-:W-:Y:S01]  /*1770*/  BSSY B0, `(.L_x_35517) ;  /* 0x0000006000007945 */ /* 0x000fe20003800000 */
[----:B------:R-:W-:Y:S05]  /*1780*/  @!P6 BRA `(.L_x_35518) ;  /* 0x000000400000e947 */ /* 0x000fea0003800000 */
[----:B-----5:R-:W-:-:S05]  /*1790*/  HADD2.F32 R8, -RZ, R63.H1_H1 ;  /* 0x3000003fff087230 */ /* 0x020fca0000004100 */
[----:B------:R-:W-:-:S04]  /*17a0*/  FMUL.FTZ R8, R8, c[0x0][0x1ec] ;  /* 0x00007b0008087a20 */ /* 0x000fc80000410000 */
[----:B------:R-:W-:-:S04]  /*17b0*/  FMUL.FTZ R39, R107, R8 ;  /* 0x000000086b277220 */ /* 0x000fc80000410000 */
[----:B------:R-:W-:Y:S02]  /*17c0*/  @P0 FADD.FTZ R39, R67, R39 ;  /* 0x0000002743270221 */ /* 0x000fe40000010000 */
.L_x_35518:
[----:B------:R-:W-:Y:S05]  /*17d0*/  BSYNC B0 ;  /* 0x0000000000007941 */ /* 0x000fea0003800000 */
.L_x_35517:
        /* <DEDUP_REMOVED lines=41> */
.L_x_35520:
[----:B----4-:R-:W-:Y:S05]  /*1a70*/  BSYNC B0 ;  /* 0x0000000000007941 */ /* 0x010fea0003800000 */
.L_x_35519:
[----:B------:R-:W-:Y:S01]  /*1a80*/  BSSY B0, `(.L_x_35521) ;  /* 0x0000006000007945 */ /* 0x000fe20003800000 */
[----:B------:R-:W-:Y:S05]  /*1a90*/  @!P6 BRA `(.L_x_35522) ;  /* 0x000000400000e947 */ /* 0x000fea0003800000 */
[----:B-----5:R-:W-:-:S05]  /*1aa0*/  HADD2.F32 R8, -RZ, R60.H1_H1 ;  /* 0x3000003cff087230 */ /* 0x020fca0000004100 */
[----:B------:R-:W-:-:S04]  /*1ab0*/  FMUL.FTZ R8, R8, c[0x0][0x1ec] ;  /* 0x00007b0008087a20 */ /* 0x000fc80000410000 */
[----:B------:R-:W-:-:S04]  /*1ac0*/  FMUL.FTZ R33, R101, R8 ;  /* 0x0000000865217220 */ /* 0x000fc80000410000 */
[----:B------:R-:W-:Y:S02]  /*1ad0*/  @P0 FADD.FTZ R33, R69, R33 ;  /* 0x0000002145210221 */ /* 0x000fe40000010000 */
.L_x_35522:
[----:B------:R-:W-:Y:S05]  /*1ae0*/  BSYNC B0 ;  /* 0x0000000000007941 */ /* 0x000fea0003800000 */
.L_x_35521:
[----:B------:R-:W-:Y:S01]  /*1af0*/  BSSY B0, `(.L_x_35523) ;  /* 0x0000006000007945 */ /* 0x000fe20003800000 */
[----:B------:R-:W-:Y:S05]  /*1b00*/  @!P6 BRA `(.L_x_35524) ;  /* 0x000000400000e947 */ /* 0x000fea0003800000 */
[----:B-----5:R-:W-:-:S05]  /*1b10*/  HADD2.F32 R8, -RZ, R61.H0_H0 ;  /* 0x2000003dff087230 */ /* 0x020fca0000004100 */
[----:B------:R-:W-:-:S04]  /*1b20*/  FMUL.FTZ R9, R8, c[0x0][0x1ec] ;  /* 0x00007b0008097a20 */ /* 0x000fc80000410000 */
[----:B------:R-:W-:-:S04]  /*1b30*/  FMUL.FTZ R34, R102, R9 ;  /* 0x0000000966227220 */ /* 0x000fc80000410000 */
[----:B------:R-:W-:Y:S02]  /*1b40*/  @P0 FADD.FTZ R34, R70, R34 ;  /* 0x0000002246220221 */ /* 0x000fe40000010000 */
.L_x_35524:
[----:B------:R-:W-:Y:S05]  /*1b50*/  BSYNC B0 ;  /* 0x0000000000007941 */ /* 0x000fea0003800000 */
.L_x_35523:
[----:B------:R-:W-:Y:S01]  /*1b60*/  BSSY B0, `(.L_x_35525) ;  /* 0x0000006000007945 */ /* 0x000fe20003800000 */
[----:B------:R-:W-:Y:S05]  /*1b70*/  @!P6 BRA `(.L_x_35526) ;  /* 0x000000400000e947 */ /* 0x000fea0003800000 */
[----:B-----5:R-:W-:-:S05]  /*1b80*/  HADD2.F32 R8, -RZ, R61.H1_H1 ;  /* 0x3000003dff087230 */ /* 0x020fca0000004100 */
[----:B------:R-:W-:-:S04]  /*1b90*/  FMUL.FTZ R8, R8, c[0x0][0x1ec] ;  /* 0x00007b0008087a20 */ /* 0x000fc80000410000 */
[----:B------:R-:W-:-:S04]  /*1ba0*/  FMUL.FTZ R35, R103, R8 ;  /* 0x0000000867237220 */ /* 0x000fc80000410000 */
[----:B------:R-:W-:Y:S02]  /*1bb0*/  @P0 FADD.FTZ R35, R71, R35 ;  /* 0x0000002347230221 */ /* 0x000fe40000010000 */
.L_x_35526:
[----:B------:R-:W-:Y:S05]  /*1bc0*/  BSYNC B0 ;  /* 0x0000000000007941 */ /* 0x000fea0003800000 */
.L_x_35525:
[----:B------:R-:W-:Y:S01]  /*1bd0*/  BSSY B0, `(.L_x_35527) ;  /* 0x0000006000007945 */ /* 0x000fe20003800000 */
[----:B------:R-:W-:Y:S05]  /*1be0*/  @!P6 BRA `(.L_x_35528) ;  /* 0x000000400000e947 */ /* 0x000fea0003800000 */
[----:B-----5:R-:W-:-:S05]  /*1bf0*/  HADD2.F32 R8, -RZ, R62.H0_H0 ;  /* 0x2000003eff087230 */ /* 0x020fca0000004100 */
[----:B------:R-:W-:-:S04]  /*1c00*/  FMUL.FTZ R9, R8, c[0x0][0x1ec] ;  /* 0x00007b0008097a20 */ /* 0x000fc80000410000 */
[----:B------:R-:W-:-:S04]  /*1c10*/  FMUL.FTZ R28, R96, R9 ;  /* 0x00000009601c7220 */ /* 0x000fc80000410000 */
[----:B------:R-:W-:Y:S02]  /*1c20*/  @P0 FADD.FTZ R28, R64, R28 ;  /* 0x0000001c401c0221 */ /* 0x000fe40000010000 */
.L_x_35528:
[----:B------:R-:W-:Y:S05]  /*1c30*/  BSYNC B0 ;  /* 0x0000000000007941 */ /* 0x000fea0003800000 */
.L_x_35527:
[----:B------:R-:W-:Y:S01]  /*1c40*/  BSSY B0, `(.L_x_35529) ;  /* 0x0000006000007945 */ /* 0x000fe20003800000 */
[----:B------:R-:W-:Y:S05]  /*1c50*/  @!P6 BRA `(.L_x_35530) ;  /* 0x000000400000e947 */ /* 0x000fea0003800000 */
[----:B-----5:R-:W-:-:S05]  /*1c60*/  HADD2.F32 R8, -RZ, R62.H1_H1 ;  /* 0x3000003eff087230 */ /* 0x020fca0000004100 */
[----:B------:R-:W-:-:S04]  /*1c70*/  FMUL.FTZ R8, R8, c[0x0][0x1ec] ;  /* 0x00007b0008087a20 */ /* 0x000fc80000410000 */
[----:B------:R-:W-:-:S04]  /*1c80*/  FMUL.FTZ R29, R97, R8 ;  /* 0x00000008611d7220 */ /* 0x000fc80000410000 */
[----:B------:R-:W-:Y:S02]  /*1c90*/  @P0 FADD.FTZ R29, R65, R29 ;  /* 0x0000001d411d0221 */ /* 0x000fe40000010000 */
.L_x_35530:
[----:B------:R-:W-:Y:S05]  /*1ca0*/  BSYNC B0 ;  /* 0x0000000000007941 */ /* 0x000fea0003800000 */
.L_x_35529:
[----:B------:R-:W-:Y:S01]  /*1cb0*/  BSSY B0, `(.L_x_35531) ;  /* 0x0000006000007945 */ /* 0x000fe20003800000 */
[----:B------:R-:W-:Y:S05]  /*1cc0*/  @!P6 BRA `(.L_x_35532) ;  /* 0x000000400000e947 */ /* 0x000fea0003800000 */
[----:B-----5:R-:W-:-:S05]  /*1cd0*/  HADD2.F32 R8, -RZ, R63.H0_H0 ;  /* 0x2000003fff087230 */ /* 0x020fca0000004100 */
[----:B------:R-:W-:-:S04]  /*1ce0*/  FMUL.FTZ R9, R8, c[0x0][0x1ec] ;  /* 0x00007b0008097a20 */ /* 0x000fc80000410000 */
[----:B------:R-:W-:-:S04]  /*1cf0*/  FMUL.FTZ R30, R98, R9 ;  /* 0x00000009621e7220 */ /* 0x000fc80000410000 */
[----:B------:R-:W-:Y:S02]  /*1d00*/  @P0 FADD.FTZ R30, R66, R30 ;  /* 0x0000001e421e0221 */ /* 0x000fe40000010000 */
.L_x_35532:
[----:B------:R-:W-:Y:S05]  /*1d10*/  BSYNC B0 ;  /* 0x0000000000007941 */ /* 0x000fea0003800000 */
.L_x_35531:
[----:B------:R-:W-:Y:S01]  /*1d20*/  BSSY B0, `(.L_x_35533) ;  /* 0x0000006000007945 */ /* 0x000fe20003800000 */
[----:B------:R-:W-:Y:S05]  /*1d30*/  @!P6 BRA `(.L_x_35534) ;  /* 0x000000400000e947 */ /* 0x000fea0003800000 */
[----:B-----5:R-:W-:-:S05]  /*1d40*/  HADD2.F32 R8, -RZ, R63.H1_H1 ;  /* 0x3000003fff087230 */ /* 0x020fca0000004100 */
[----:B------:R-:W-:-:S04]  /*1d50*/  FMUL.FTZ R8, R8, c[0x0][0x1ec] ;  /* 0x00007b0008087a20 */ /* 0x000fc80000410000 */
[----:B------:R-:W-:-:S04]  /*1d60*/  FMUL.FTZ R31, R99, R8 ;  /* 0x00000008631f7220 */ /* 0x000fc80000410000 */
[----:B------:R-:W-:Y:S02]  /*1d70*/  @P0 FADD.FTZ R31, R67, R31 ;  /* 0x0000001f431f0221 */ /* 0x000fe40000010000 */
.L_x_35534:
[----:B------:R-:W-:Y:S05]  /*1d80*/  BSYNC B0 ;  /* 0x0000000000007941 */ /* 0x000fea0003800000 */
.L_x_35533:
        /* <DEDUP_REMOVED lines=41> */
.L_x_35536:
[----:B----4-:R-:W-:Y:S05]  /*2020*/  BSYNC B0 ;  /* 0x0000000000007941 */ /* 0x010fea0003800000 */
.L_x_35535:
[----:B------:R-:W-:Y:S01]  /*2030*/  BSSY B0, `(.L_x_35537) ;  /* 0x0000006000007945 */ /* 0x000fe20003800000 */
[----:B------:R-:W-:Y:S05]  /*2040*/  @!P6 BRA `(.L_x_35538) ;  /* 0x000000400000e947 */ /* 0x000fea0003800000 */
[----:B-----5:R-:W-:-:S05]  /*2050*/  HADD2.F32 R8, -RZ, R60.H1_H1 ;  /* 0x3000003cff087230 */ /* 0x020fca0000004100 */
[----:B------:R-:W-:-:S04]  /*2060*/  FMUL.FTZ R8, R8, c[0x0][0x1ec] ;  /* 0x00007b0008087a20 */ /* 0x000fc80000410000 */
[----:B------:R-:W-:-:S04]  /*2070*/  FMUL.FTZ R25, R93, R8 ;  /* 0x000000085d197220 */ /* 0x000fc80000410000 */
[----:B------:R-:W-:Y:S02]  /*2080*/  @P0 FADD.FTZ R25, R69, R25 ;  /* 0x0000001945190221 */ /* 0x000fe40000010000 */
.L_x_35538:
[----:B------:R-:W-:Y:S05]  /*2090*/  BSYNC B0 ;  /* 0x0000000000007941 */ /* 0x000fea0003800000 */
.L_x_35537:
[----:B------:R-:W-:Y:S01]  /*20a0*/  BSSY B0, `(.L_x_35539) ;  /* 0x0000006000007945 */ /* 0x000fe20003800000 */
[----:B------:R-:W-:Y:S05]  /*20b0*/  @!P6 BRA `(.L_x_35540) ;  /* 0x000000400000e947 */ /* 0x000fea0003800000 */
[----:B-----5:R-:W-:-:S05]  /*20c0*/  HADD2.F32 R8, -RZ, R61.H0_H0 ;  /* 0x2000003dff087230 */ /* 0x020fca0000004100 */
[----:B------:R-:W-:-:S04]  /*20d0*/  FMUL.FTZ R11, R8, c[0x0][0x1ec] ;  /* 0x00007b00080b7a20 */ /* 0x000fc80000410000 */
[----:B------:R-:W-:-:S04]  /*20e0*/  FMUL.FTZ R26, R94, R11 ;  /* 0x0000000b5e1a7220 */ /* 0x000fc80000410000 */
[----:B------:R-:W-:Y:S02]  /*20f0*/  @P0 FADD.FTZ R26, R70, R26 ;  /* 0x0000001a461a0221 */ /* 0x000fe40000010000 */
.L_x_35540:
[----:B------:R-:W-:Y:S05]  /*2100*/  BSYNC B0 ;  /* 0x0000000000007941 */ /* 0x000fea0003800000 */
.L_x_35539:
[----:B------:R-:W-:Y:S01]  /*2110*/  BSSY B0, `(.L_x_35541) ;  /* 0x0000006000007945 */ /* 0x000fe20003800000 */
[----:B------:R-:W-:Y:S05]  /*2120*/  @!P6 BRA `(.L_x_35542) ;  /* 0x000000400000e947 */ /* 0x000fea0003800000 */
[----:B-----5:R-:W-:-:S05]  /*2130*/  HADD2.F32 R8, -RZ, R61.H1_H1 ;  /* 0x3000003dff087230 */ /* 0x020fca0000004100 */
[----:B------:R-:W-:-:S04]  /*2140*/  FMUL.FTZ R8, R8, c[0x0][0x1ec] ;  /* 0x00007b0008087a20 */ /* 0x000fc80000410000 */
[----:B------:R-:W-:-:S04]  /*2150*/  FMUL.FTZ R27, R95, R8 ;  /* 0x000000085f1b7220 */ /* 0x000fc80000410000 */
[----:B------:R-:W-:Y:S02]  /*2160*/  @P0 FADD.FTZ R27, R71, R27 ;  /* 0x0000001b471b0221 */ /* 0x000fe40000010000 */
.L_x_35542:
[----:B------:R-:W-:Y:S05]  /*2170*/  BSYNC B0 ;  /* 0x0000000000007941 */ /* 0x000fea0003800000 */
.L_x_35541:
[----:B------:R-:W-:Y:S01]  /*2180*/  BSSY B0, `(.L_x_35543) ;  /* 0x0000006000007945 */ /* 0x000fe20003800000 */
[----:B------:R-:W-:Y:S05]  /*2190*/  @!P6 BRA `(.L_x_35544) ;  /* 0x000000400000e947 */ /* 0x000fea0003800000 */
[----:B-----5:R-:W-:-:S05]  /*21a0*/  HADD2.F32 R8, -RZ, R62.H0_H0 ;  /* 0x2000003eff087230 */ /* 0x020fca0000004100 */
[----:B------:R-:W-:-:S04]  /*21b0*/  FMUL.FTZ R11, R8, c[0x0][0x1ec] ;  /* 0x00007b00080b7a20 */ /* 0x000fc80000410000 */
[----:B------:R-:W-:-:S04]  /*21c0*/  FMUL.FTZ R20, R88, R11 ;  /* 0x0000000b58147220 */ /* 0x000fc80000410000 */
[----:B------:R-:W-:Y:S02]  /*21d0*/  @P0 FADD.FTZ R20, R64, R20 ;  /* 0x0000001440140221 */ /* 0x000fe40000010000 */
.L_x_35544:
[----:B------:R-:W-:Y:S05]  /*21e0*/  BSYNC B0 ;  /* 0x0000000000007941 */ /* 0x000fea0003800000 */
.L_x_35543:
[----:B------:R-:W-:Y:S01]  /*21f0*/  BSSY B0, `(.L_x_35545) ;  /* 0x0000006000007945 */ /* 0x000fe20003800000 */
[----:B------:R-:W-:Y:S05]  /*2200*/  @!P6 BRA `(.L_x_35546) ;  /* 0x000000400000e947 */ /* 0x000fea0003800000 */
[----:B-----5:R-:W-:-:S05]  /*2210*/  HADD2.F32 R8, -RZ, R62.H1_H1 ;  /* 0x3000003eff087230 */ /* 0x020fca0000004100 */
[----:B------:R-:W-:-:S04]  /*2220*/  FMUL.FTZ R8, R8, c[0x0][0x1ec] ;  /* 0x00007b0008087a20 */ /* 0x000fc80000410000 */
[----:B------:R-:W-:-:S04]  /*2230*/  FMUL.FTZ R21, R89, R8 ;  /* 0x0000000859157220 */ /* 0x000fc80000410000 */
[----:B------:R-:W-:Y:S02]  /*2240*/  @P0 FADD.FTZ R21, R65, R21 ;  /* 0x0000001541150221 */ /* 0x000fe40000010000 */
.L_x_35546:
[----:B------:R-:W-:Y:S05]  /*2250*/  BSYNC B0 ;  /* 0x0000000000007941 */ /* 0x000fea0003800000 */
.L_x_35545:
[----:B------:R-:W-:Y:S01]  /*2260*/  BSSY B0, `(.L_x_35547) ;  /* 0x0000006000007945 */ /* 0x000fe20003800000 */
[----:B------:R-:W-:Y:S05]  /*2270*/  @!P6 BRA `(.L_x_35548) ;  /* 0x000000400000e947 */ /* 0x000fea0003800000 */
[----:B-----5:R-:W-:-:S05]  /*2280*/  HADD2.F32 R8, -RZ, R63.H0_H0 ;  /* 0x2000003fff087230 */ /* 0x020fca0000004100 */
[----:B------:R-:W-:-:S04]  /*2290*/  FMUL.FTZ R11, R8, c[0x0][0x1ec] ;  /* 0x00007b00080b7a20 */ /* 0x000fc80000410000 */
[----:B------:R-:W-:-:S04]  /*22a0*/  FMUL.FTZ R22, R90, R11 ;  /* 0x0000000b5a167220 */ /* 0x000fc80000410000 */
[----:B------:R-:W-:Y:S02]  /*22b0*/  @P0 FADD.FTZ R22, R66, R22 ;  /* 0x0000001642160221 */ /* 0x000fe40000010000 */
.L_x_35548:
[----:B------:R-:W-:Y:S05]  /*22c0*/  BSYNC B0 ;  /* 0x0000000000007941 */ /* 0x000fea0003800000 */
.L_x_35547:
[----:B------:R-:W-:Y:S01]  /*22d0*/  BSSY B0, `(.L_x_35549) ;  /* 0x0000006000007945 */ /* 0x000fe20003800000 */
[----:B------:R-:W-:Y:S05]  /*22e0*/  @!P6 BRA `(.L_x_35550) ;  /* 0x000000400000e947 */ /* 0x000fea0003800000 */
[----:B-----5:R-:W-:-:S05]  /*22f0*/  HADD2.F32 R8, -RZ, R63.H1_H1 ;  /* 0x3000003fff087230 */ /* 0x020fca0000004100 */
[----:B------:R-:W-:-:S04]  /*2300*/  FMUL.FTZ R8, R8, c[0x0][0x1ec] ;  /* 0x00007b0008087a20 */ /* 0x000fc80000410000 */
[----:B------:R-:W-:-:S04]  /*2310*/  FMUL.FTZ R23, R91, R8 ;  /* 0x000000085b177220 */ /* 0x000fc80000410000 */
[----:B------:R-:W-:Y:S02]  /*2320*/  @P0 FADD.FTZ R23, R67, R23 ;  /* 0x0000001743170221 */ /* 0x000fe40000010000 */
.L_x_35550:
[----:B------:R-:W-:Y:S05]  /*2330*/  BSYNC B0 ;  /* 0x0000000000007941 */ /* 0x000fea0003800000 */
.L_x_35549:
        /* <DEDUP_REMOVED lines=31> */
[----:B0----5:R-:W-:-:S05]  /*2530*/  HADD2.F32 R4, -RZ, R60.H0_H0 ;  /* 0x2000003cff047230 */ /* 0x021fca0000004100 */
[----:B------:R-:W-:-:S04]  /*2540*/  FMUL.FTZ R5, R4, c[0x0][0x1ec] ;  /* 0x00007b0004057a20 */ /* 0x000fc80000410000 */
[----:B------:R-:W-:-:S04]  /*2550*/  FMUL.FTZ R16, R84, R5 ;  /* 0x0000000554107220 */ /* 0x000fc80000410000 */
[----:B------:R-:W-:Y:S02]  /*2560*/  @P0 FADD.FTZ R16, R68, R16 ;  /* 0x0000001044100221 */ /* 0x000fe40000010000 */
.L_x_35552:
[----:B0-----:R-:W-:Y:S05]  /*2570*/  BSYNC B0 ;  /* 0x0000000000007941 */ /* 0x001fea0003800000 */
.L_x_35551:
[----:B------:R-:W-:Y:S01]  /*2580*/  BSSY B0, `(.L_x_35553) ;  /* 0x0000006000007945 */ /* 0x000fe20003800000 */
[----:B------:R-:W-:Y:S05]  /*2590*/  @!P6 BRA `(.L_x_35554) ;  /* 0x000000400000e947 */ /* 0x000fea0003800000 */
[----:B-----5:R-:W-:-:S05]  /*25a0*/  HADD2.F32 R4, -RZ, R60.H1_H1 ;  /* 0x3000003cff047230 */ /* 0x020fca0000004100 */
[----:B------:R-:W-:-:S04]  /*25b0*/  FMUL.FTZ R4, R4, c[0x0][0x1ec] ;  /* 0x00007b0004047a20 */ /* 0x000fc80000410000 */
[----:B------:R-:W-:-:S04]  /*25c0*/  FMUL.FTZ R17, R85, R4 ;  /* 0x0000000455117220 */ /* 0x000fc80000410000 */
[----:B------:R-:W-:Y:S02]  /*25d0*/  @P0 FADD.FTZ R17, R69, R17 ;  /* 0x0000001145110221 */ /* 0x000fe40000010000 */
.L_x_35554:
[----:B------:R-:W-:Y:S05]  /*25e0*/  BSYNC B0 ;  /* 0x0000000000007941 */ /* 0x000fea0003800000 */
.L_x_35553:
[----:B------:R-:W-:Y:S01]  /*25f0*/  BSSY B0, `(.L_x_35555) ;  /* 0x0000006000007945 */ /* 0x000fe20003800000 */
[----:B------:R-:W-:Y:S05]  /*2600*/  @!P6 BRA `(.L_x_35556) ;  /* 0x000000400000e947 */ /* 0x000fea0003800000 */
[----:B-----5:R-:W-:-:S05]  /*2610*/  HADD2.F32 R4, -RZ, R61.H0_H0 ;  /* 0x2000003dff047230 */ /* 0x020fca0000004100 */
[----:B------:R-:W-:-:S04]  /*2620*/  FMUL.FTZ R5, R4, c[0x0][0x1ec] ;  /* 0x00007b0004057a20 */ /* 0x000fc80000410000 */
[----:B------:R-:W-:-:S04]  /*2630*/  FMUL.FTZ R18, R86, R5 ;  /* 0x0000000556127220 */ /* 0x000fc80000410000 */
[----:B------:R-:W-:Y:S02]  /*2640*/  @P0 FADD.FTZ R18, R70, R18 ;  /* 0x0000001246120221 */ /* 0x000fe40000010000 */
.L_x_35556:
[----:B------:R-:W-:Y:S05]  /*2650*/  BSYNC B0 ;  /* 0x0000000000007941 */ /* 0x000fea0003800000 */
.L_x_35555:
[----:B------:R-:W-:Y:S01]  /*2660*/  BSSY B0, `(.L_x_35557) ;  /* 0x0000006000007945 */ /* 0x000fe20003800000 */
[----:B------:R-:W-:Y:S05]  /*2670*/  @!P6 BRA `(.L_x_35558) ;  /* 0x000000400000e947 */ /* 0x000fea0003800000 */
[----:B-----5:R-:W-:-:S05]  /*2680*/  HADD2.F32 R4, -RZ, R61.H1_H1 ;  /* 0x3000003dff047230 */ /* 0x020fca0000004100 */
[----:B------:R-:W-:-:S04]  /*2690*/  FMUL.FTZ R4, R4, c[0x0][0x1ec] ;  /* 0x00007b0004047a20 */ /* 0x000fc80000410000 */
[----:B------:R-:W-:-:S04]  /*26a0*/  FMUL.FTZ R19, R87, R4 ;  /* 0x0000000457137220 */ /* 0x000fc80000410000 */
[----:B------:R-:W-:Y:S02]  /*26b0*/  @P0 FADD.FTZ R19, R71, R19 ;  /* 0x0000001347130221 */ /* 0x000fe40000010000 */
.L_x_35558:
[----:B------:R-:W-:Y:S05]  /*26c0*/  BSYNC B0 ;  /* 0x0000000000007941 */ /* 0x000fea0003800000 */
.L_x_35557:
[----:B------:R-:W-:Y:S01]  /*26d0*/  BSSY B0, `(.L_x_35559) ;  /* 0x0000006000007945 */ /* 0x000fe20003800000 */
[----:B------:R-:W-:Y:S05]  /*26e0*/  @!P6 BRA `(.L_x_35560) ;  /* 0x000000400000e947 */ /* 0x000fea0003800000 */
[----:B-----5:R-:W-:-:S05]  /*26f0*/  HADD2.F32 R4, -RZ, R62.H0_H0 ;  /* 0x2000003eff047230 */ /* 0x020fca0000004100 */
[----:B------:R-:W-:-:S04]  /*2700*/  FMUL.FTZ R5, R4, c[0x0][0x1ec] ;  /* 0x00007b0004057a20 */ /* 0x000fc80000410000 */
[----:B------:R-:W-:-:S04]  /*2710*/  FMUL.FTZ R12, R80, R5 ;  /* 0x00000005500c7220 */ /* 0x000fc80000410000 */
[----:B------:R-:W-:Y:S02]  /*2720*/  @P0 FADD.FTZ R12, R64, R12 ;  /* 0x0000000c400c0221 */ /* 0x000fe40000010000 */
.L_x_35560:
[----:B------:R-:W-:Y:S05]  /*2730*/  BSYNC B0 ;  /* 0x0000000000007941 */ /* 0x000fea0003800000 */
.L_x_35559:
[----:B------:R-:W-:Y:S01]  /*2740*/  BSSY B0, `(.L_x_35561) ;  /* 0x0000007000007945 */ /* 0x000fe20003800000 */
[----:B------:R-:W-:Y:S01]  /*2750*/  @!P6 FSEL R13, R65, RZ, P1 ;  /* 0x000000ff410de208 */ /* 0x000fe20000800000 */
[----:B------:R-:W-:Y:S05]  /*2760*/  @!P6 BRA `(.L_x_35562) ;  /* 0x000000400000e947 */ /* 0x000fea0003800000 */
[----:B-----5:R-:W-:-:S05]  /*2770*/  HADD2.F32 R4, -RZ, R62.H1_H1 ;  /* 0x3000003eff047230 */ /* 0x020fca0000004100 */
[----:B------:R-:W-:-:S04]  /*2780*/  FMUL.FTZ R4, R4, c[0x0][0x1ec] ;  /* 0x00007b0004047a20 */ /* 0x000fc80000410000 */
[----:B------:R-:W-:-:S04]  /*2790*/  FMUL.FTZ R13, R81, R4 ;  /* 0x00000004510d7220 */ /* 0x000fc80000410000 */
[----:B------:R-:W-:Y:S02]  /*27a0*/  @P0 FADD.FTZ R13, R65, R13 ;  /* 0x0000000d410d0221 */ /* 0x000fe40000010000 */
.L_x_35562:
[----:B------:R-:W-:Y:S05]  /*27b0*/  BSYNC B0 ;  /* 0x0000000000007941 */ /* 0x000fea0003800000 */
.L_x_35561:
[----:B------:R-:W-:Y:S01]  /*27c0*/  BSSY B0, `(.L_x_35563) ;  /* 0x0000007000007945 */ /* 0x000fe20003800000 */
[----:B------:R-:W-:Y:S01]  /*27d0*/  @!P6 FSEL R14, R66, RZ, P3 ;  /* 0x000000ff420ee208 */ /* 0x000fe20001800000 */
[----:B------:R-:W-:Y:S05]  /*27e0*/  @!P6 BRA `(.L_x_35564) ;  /* 0x000000400000e947 */ /* 0x000fea0003800000 */
[----:B-----5:R-:W-:-:S05]  /*27f0*/  HADD2.F32 R4, -RZ, R63.H0_H0 ;  /* 0x2000003fff047230 */ /* 0x020fca0000004100 */
[----:B------:R-:W-:-:S04]  /*2800*/  FMUL.FTZ R5, R4, c[0x0][0x1ec] ;  /* 0x00007b0004057a20 */ /* 0x000fc80000410000 */
[----:B------:R-:W-:-:S04]  /*2810*/  FMUL.FTZ R14, R82, R5 ;  /* 0x00000005520e7220 */ /* 0x000fc80000410000 */
[----:B------:R-:W-:Y:S02]  /*2820*/  @P0 FADD.FTZ R14, R66, R14 ;  /* 0x0000000e420e0221 */ /* 0x000fe40000010000 */
.L_x_35564:
[----:B------:R-:W-:Y:S05]  /*2830*/  BSYNC B0 ;  /* 0x0000000000007941 */ /* 0x000fea0003800000 */
.L_x_35563:
[----:B------:R-:W-:Y:S01]  /*2840*/  BSSY B0, `(.L_x_35565) ;  /* 0x0000008000007945 */ /* 0x000fe20003800000 */
[----:B------:R-:W-:Y:S01]  /*2850*/  IMAD.WIDE.U32 R4, R9, R0, c[0x0][0x188] ;  /* 0x0000620009047625 */ /* 0x000fe200078e0000 */
[----:B------:R-:W-:Y:S01]  /*2860*/  @!P6 FSEL R15, R67, RZ, P2 ;  /* 0x000000ff430fe208 */ /* 0x000fe20001000000 */
[----:B------:R-:W-:Y:S05]  /*2870*/  @!P6 BRA `(.L_x_35566) ;  /* 0x000000400000e947 */ /* 0x000fea0003800000 */
[----:B-----5:R-:W-:-:S05]  /*2880*/  HADD2.F32 R6, -RZ, R63.H1_H1 ;  /* 0x3000003fff067230 */ /* 0x020fca0000004100 */
[----:B------:R-:W-:-:S04]  /*2890*/  FMUL.FTZ R6, R6, c[0x0][0x1ec] ;  /* 0x00007b0006067a20 */ /* 0x000fc80000410000 */
[----:B------:R-:W-:-:S04]  /*28a0*/  FMUL.FTZ R15, R83, R6 ;  /* 0x00000006530f7220 */ /* 0x000fc80000410000 */
[----:B------:R-:W-:Y:S02]  /*28b0*/  @P0 FADD.FTZ R15, R67, R15 ;  /* 0x0000000f430f0221 */ /* 0x000fe40000010000 */
.L_x_35566:
[----:B------:R-:W-:Y:S05]  /*28c0*/  BSYNC B0 ;  /* 0x0000000000007941 */ /* 0x000fea0003800000 */
.L_x_35565:
        /* <DEDUP_REMOVED lines=32> */
[----:B0----5:R-:W-:-:S05]  /*2ad0*/  HADD2.F32 R0, -RZ, R60.H0_H0 ;  /* 0x2000003cff007230 */ /* 0x021fca0000004100 */
[----:B------:R-:W-:-:S04]  /*2ae0*/  FMUL.FTZ R5, R0, c[0x0][0x1ec] ;  /* 0x00007b0000057a20 */ /* 0x000fc80000410000 */
[----:B------:R-:W-:-:S04]  /*2af0*/  FMUL.FTZ R8, R76, R5 ;  /* 0x000000054c087220 */ /* 0x000fc80000410000 */
[----:B------:R-:W-:Y:S02]  /*2b00*/  @P0 FADD.FTZ R8, R68, R8 ;  /* 0x0000000844080221 */ /* 0x000fe40000010000 */
.L_x_35568:
[----:B0-----:R-:W-:Y:S05]  /*2b10*/  BSYNC B0 ;  /* 0x0000000000007941 */ /* 0x001fea0003800000 */
.L_x_35567:
[----:B------:R-:W-:Y:S01]  /*2b20*/  BSSY B0, `(.L_x_35569) ;  /* 0x0000006000007945 */ /* 0x000fe20003800000 */
[----:B------:R-:W-:Y:S05]  /*2b30*/  @!P6 BRA `(.L_x_35570) ;  /* 0x000000400000e947 */ /* 0x000fea0003800000 */
[----:B-----5:R-:W-:-:S05]  /*2b40*/  HADD2.F32 R0, -RZ, R60.H1_H1 ;  /* 0x3000003cff007230 */ /* 0x020fca0000004100 */
[----:B------:R-:W-:-:S04]  /*2b50*/  FMUL.FTZ R0, R0, c[0x0][0x1ec] ;  /* 0x00007b0000007a20 */ /* 0x000fc80000410000 */
[----:B------:R-:W-:-:S04]  /*2b60*/  FMUL.FTZ R9, R77, R0 ;  /* 0x000000004d097220 */ /* 0x000fc80000410000 */
[----:B------:R-:W-:Y:S02]  /*2b70*/  @P0 FADD.FTZ R9, R69, R9 ;  /* 0x0000000945090221 */ /* 0x000fe40000010000 */
.L_x_35570:
[----:B------:R-:W-:Y:S05]  /*2b80*/  BSYNC B0 ;  /* 0x0000000000007941 */ /* 0x000fea0003800000 */
.L_x_35569:
[----:B------:R-:W-:Y:S01]  /*2b90*/  BSSY B0, `(.L_x_35571) ;  /* 0x0000006000007945 */ /* 0x000fe20003800000 */
[----:B------:R-:W-:Y:S05]  /*2ba0*/  @!P6 BRA `(.L_x_35572) ;  /* 0x000000400000e947 */ /* 0x000fea0003800000 */
[----:B-----5:R-:W-:-:S05]  /*2bb0*/  HADD2.F32 R0, -RZ, R61.H0_H0 ;  /* 0x2000003dff007230 */ /* 0x020fca0000004100 */
[----:B------:R-:W-:-:S04]  /*2bc0*/  FMUL.FTZ R5, R0, c[0x0][0x1ec] ;  /* 0x00007b0000057a20 */ /* 0x000fc80000410000 */
[----:B------:R-:W-:-:S04]  /*2bd0*/  FMUL.FTZ R10, R78, R5 ;  /* 0x000000054e0a7220 */ /* 0x000fc80000410000 */
[----:B------:R-:W-:Y:S02]  /*2be0*/  @P0 FADD.FTZ R10, R70, R10 ;  /* 0x0000000a460a0221 */ /* 0x000fe40000010000 */
.L_x_35572:
[----:B------:R-:W-:Y:S05]  /*2bf0*/  BSYNC B0 ;  /* 0x0000000000007941 */ /* 0x000fea0003800000 */
.L_x_35571:
[----:B------:R-:W-:Y:S01]  /*2c00*/  BSSY B0, `(.L_x_35573) ;  /* 0x0000007000007945 */ /* 0x000fe20003800000 */
[----:B------:R-:W-:Y:S01]  /*2c10*/  @!P6 FSEL R11, R71, RZ, P4 ;  /* 0x000000ff470be208 */ /* 0x000fe20002000000 */
[----:B------:R-:W-:Y:S05]  /*2c20*/  @!P6 BRA `(.L_x_35574) ;  /* 0x000000400000e947 */ /* 0x000fea0003800000 */
[----:B-----5:R-:W-:-:S05]  /*2c30*/  HADD2.F32 R0, -RZ, R61.H1_H1 ;  /* 0x3000003dff007230 */ /* 0x020fca0000004100 */
[----:B------:R-:W-:-:S04]  /*2c40*/  FMUL.FTZ R0, R0, c[0x0][0x1ec] ;  /* 0x00007b0000007a20 */ /* 0x000fc80000410000 */
[----:B------:R-:W-:-:S04]  /*2c50*/  FMUL.FTZ R11, R79, R0 ;  /* 0x000000004f0b7220 */ /* 0x000fc80000410000 */
[----:B------:R-:W-:Y:S02]  /*2c60*/  @P0 FADD.FTZ R11, R71, R11 ;  /* 0x0000000b470b0221 */ /* 0x000fe40000010000 */
.L_x_35574:
[----:B------:R-:W-:Y:S05]  /*2c70*/  BSYNC B0 ;  /* 0x0000000000007941 */ /* 0x000fea0003800000 */
.L_x_35573:
[----:B------:R-:W-:Y:S01]  /*2c80*/  BSSY B0, `(.L_x_35575) ;  /* 0x0000007000007945 */ /* 0x000fe20003800000 */
[----:B------:R-:W-:Y:S01]  /*2c90*/  @!P6 FSEL R4, R64, RZ, P1 ;  /* 0x000000ff4004e208 */ /* 0x000fe20000800000 */
[----:B------:R-:W-:Y:S05]  /*2ca0*/  @!P6 BRA `(.L_x_35576) ;  /* 0x000000400000e947 */ /* 0x000fea0003800000 */
[----:B-----5:R-:W-:-:S05]  /*2cb0*/  HADD2.F32 R0, -RZ, R62.H0_H0 ;  /* 0x2000003eff007230 */ /* 0x020fca0000004100 */
[----:B------:R-:W-:-:S04]  /*2cc0*/  FMUL.FTZ R5, R0, c[0x0][0x1ec] ;  /* 0x00007b0000057a20 */ /* 0x000fc80000410000 */
[----:B------:R-:W-:-:S04]  /*2cd0*/  FMUL.FTZ R4, R72, R5 ;  /* 0x0000000548047220 */ /* 0x000fc80000410000 */
[----:B------:R-:W-:Y:S02]  /*2ce0*/  @P0 FADD.FTZ R4, R64, R4 ;  /* 0x0000000440040221 */ /* 0x000fe40000010000 */
.L_x_35576:
[----:B------:R-:W-:Y:S05]  /*2cf0*/  BSYNC B0 ;  /* 0x0000000000007941 */ /* 0x000fea0003800000 */
.L_x_35575:
[----:B------:R-:W-:Y:S01]  /*2d00*/  BSSY B0, `(.L_x_35577) ;  /* 0x0000007000007945 */ /* 0x000fe20003800000 */
[----:B------:R-:W-:Y:S01]  /*2d10*/  @!P6 FSEL R5, R65, RZ, P2 ;  /* 0x000000ff4105e208 */ /* 0x000fe20001000000 */
[----:B------:R-:W-:Y:S05]  /*2d20*/  @!P6 BRA `(.L_x_35578) ;  /* 0x000000400000e947 */ /* 0x000fea0003800000 */
[----:B-----5:R-:W-:-:S05]  /*2d30*/  HADD2.F32 R0, -RZ, R62.H1_H1 ;  /* 0x3000003eff007230 */ /* 0x020fca0000004100 */
[----:B------:R-:W-:-:S04]  /*2d40*/  FMUL.FTZ R0, R0, c[0x0][0x1ec] ;  /* 0x00007b0000007a20 */ /* 0x000fc80000410000 */
[----:B------:R-:W-:-:S04]  /*2d50*/  FMUL.FTZ R5, R73, R0 ;  /* 0x0000000049057220 */ /* 0x000fc80000410000 */
[----:B------:R-:W-:Y:S02]  /*2d60*/  @P0 FADD.FTZ R5, R65, R5 ;  /* 0x0000000541050221 */ /* 0x000fe40000010000 */
.L_x_35578:
[----:B------:R-:W-:Y:S05]  /*2d70*/  BSYNC B0 ;  /* 0x0000000000007941 */ /* 0x000fea0003800000 */
.L_x_35577:
[----:B------:R-:W-:Y:S01]  /*2d80*/  BSSY B0, `(.L_x_35579) ;  /* 0x0000007000007945 */ /* 0x000fe20003800000 */
[----:B------:R-:W-:Y:S01]  /*2d90*/  @!P6 FSEL R6, R66, RZ, P3 ;  /* 0x000000ff4206e208 */ /* 0x000fe20001800000 */
[----:B------:R-:W-:Y:S05]  /*2da0*/  @!P6 BRA `(.L_x_35580) ;  /* 0x000000400000e947 */ /* 0x000fea0003800000 */
[----:B-----5:R-:W-:-:S05]  /*2db0*/  HADD2.F32 R0, -RZ, R63.H0_H0 ;  /* 0x2000003fff007230 */ /* 0x020fca0000004100 */
[----:B------:R-:W-:-:S04]  /*2dc0*/  FMUL.FTZ R7, R0, c[0x0][0x1ec] ;  /* 0x00007b0000077a20 */ /* 0x000fc80000410000 */
[----:B------:R-:W-:-:S04]  /*2dd0*/  FMUL.FTZ R6, R74, R7 ;  /* 0x000000074a067220 */ /* 0x000fc80000410000 */
[----:B------:R-:W-:Y:S02]  /*2de0*/  @P0 FADD.FTZ R6, R66, R6 ;  /* 0x0000000642060221 */ /* 0x000fe40000010000 */
.L_x_35580:
[----:B------:R-:W-:Y:S05]  /*2df0*/  BSYNC B0 ;  /* 0x0000000000007941 */ /* 0x000fea0003800000 */
.L_x_35579:
[----:B------:R-:W-:Y:S01]  /*2e00*/  BSSY B0, `(.L_x_35581) ;  /* 0x0000007000007945 */ /* 0x000fe20003800000 */
[----:B------:R-:W-:Y:S01]  /*2e10*/  @!P6 FSEL R7, R67, RZ, P5 ;  /* 0x000000ff4307e208 */ /* 0x000fe20002800000 */
[----:B------:R-:W-:Y:S05]  /*2e20*/  @!P6 BRA `(.L_x_35582) ;  /* 0x000000400000e947 */ /* 0x000fea0003800000 */
[----:B-----5:R-:W-:-:S05]  /*2e30*/  HADD2.F32 R0, -RZ, R63.H1_H1 ;  /* 0x3000003fff007230 */ /* 0x020fca0000004100 */
[----:B------:R-:W-:-:S04]  /*2e40*/  FMUL.FTZ R0, R0, c[0x0][0x1ec] ;  /* 0x00007b0000007a20 */ /* 0x000fc80000410000 */
[----:B------:R-:W-:-:S04]  /*2e50*/  FMUL.FTZ R7, R75, R0 ;  /* 0x000000004b077220 */ /* 0x000fc80000410000 */
[----:B------:R-:W-:Y:S02]  /*2e60*/  @P0 FADD.FTZ R7, R67, R7 ;  /* 0x0000000743070221 */ /* 0x000fe40000010000 */
.L_x_35582:
[----:B------:R-:W-:Y:S05]  /*2e70*/  BSYNC B0 ;  /* 0x0000000000007941 */ /* 0x000fea0003800000 */
.L_x_35581:
        /* <DEDUP_REMOVED lines=67> */
.L_x_35589:
        /* <DEDUP_REMOVED lines=132> */
.L_x_35590:
        /* <DEDUP_REMOVED lines=78> */
[----:B------:R-:W-:Y:S01]  /*3fd0*/  F2FP.PACK_AB R55, R54, R3 ;  /* 0x000000033637723e */ /* 0x000fe200000000ff */
        /* <DEDUP_REMOVED lines=18> */
[----:B------:R-:W-:Y:S01]  /*4100*/  F2FP.PACK_AB R52, R56, R243 ;  /* 0x000000f33834723e */ /* 0x000fe200000000ff */
[----:B------:R-:W-:Y:S01]  /*4110*/  FFMA.FTZ R53, R182, R245, R238 ;  /* 0x000000f5b6357223 */ /* 0x000fe200000100ee */
[----:B------:R-:W-:Y:S01]  /*4120*/  LEA.HI.SX32 R56, R3, R242, 0x1d ;  /* 0x000000f203387211 */ /* 0x000fe200078feaff */
[----:B------:R-:W-:Y:S01]  /*4130*/  FFMA.FTZ R247, R176, R247, R232 ;  /* 0x000000f7b0f77223 */ /* 0x000fe200000100e8 */
[----:B------:R-:W-:Y:S01]  /*4140*/  MOV R3, 0x10 ;  /* 0x0000001000037802 */ /* 0x000fe20000000f00 */
[----:B------:R-:W-:Y:S01]  /*4150*/  FADD.FTZ R249, -R2, R47 ;  /* 0x0000002f02f97221 */ /* 0x000fe20000010100 */
[----:B------:R-:W-:Y:S01]  /*4160*/  F2FP.PACK_AB R53, R58, R53 ;  /* 0x000000353a35723e */ /* 0x000fe200000000ff */
[----:B------:R-:W-:Y:S01]  /*4170*/  FADD.FTZ R243, -R2, R44 ;  /* 0x0000002c02f37221 */ /* 0x000fe20000010100 */
[----:B------:R-:W-:Y:S01]  /*4180*/  F2FP.PACK_AB R54, R244, R247 ;  /* 0x000000f7f436723e */ /* 0x000fe200000000ff */
        /* <DEDUP_REMOVED lines=84> */
[----:B------:R-:W-:Y:S01]  /*46d0*/  F2FP.PACK_AB R5, R40, R5 ;  /* 0x000000052805723e */ /* 0x000fe200000000ff */
[C---:B------:R-:W-:Y:S02]  /*46e0*/  FMUL.FTZ R31, R0.reuse, R22 ;  /* 0x00000016001f7220 */ /* 0x040fe40000410000 */
[C---:B------:R-:W-:Y:S02]  /*46f0*/  FMUL.FTZ R18, R0.reuse, R19 ;  /* 0x0000001300127220 */ /* 0x040fe40000410000 */
[C---:B------:R-:W-:Y:S02]  /*4700*/  FMUL.FTZ R57, R0.reuse, R57 ;  /* 0x0000003900397220 */ /* 0x040fe40000410000 */
[----:B------:R-:W-:-:S02]  /*4710*/  FMUL.FTZ R19, R0, R8 ;  /* 0x0000000800137220 */ /* 0x000fc40000410000 */
[----:B------:R-:W-:Y:S02]  /*4720*/  FMUL.FTZ R22, R0, R9 ;  /* 0x0000000900167220 */ /* 0x000fe40000410000 */
[----:B------:R-:W-:-:S04]  /*4730*/  IMAD.WIDE.U32 R8, R14, R3, c[0x0][0x208] ;  /* 0x000082000e087625 */ /* 0x000fc800078e0003 */
[----:B------:R-:W-:Y:S01]  /*4740*/  FFMA.FTZ R49, R173, R6, R229 ;  /* 0x00000006ad317223 */ /* 0x000fe200000100e5 */
[----:B------:R-:W-:Y:S01]  /*4750*/  F2FP.PACK_AB R6, R42, R243 ;  /* 0x000000f32a06723e */ /* 0x000fe200000000ff */
[----:B------:R-:W-:Y:S02]  /*4760*/  FFMA.FTZ R14, R144, R27, R200 ;  /* 0x0000001b900e7223 */ /* 0x000fe400000100c8 */
[----:B------:R-:W-:Y:S01]  /*4770*/  FFMA.FTZ R27, R145, R20, R201 ;  /* 0x00000014911b7223 */ /* 0x000fe200000100c9 */
[----:B------:R-:W-:Y:S01]  /*4780*/  IADD3 R20, R56, 0x100, RZ ;  /* 0x0000010038147810 */ /* 0x000fe20007ffe0ff */
[----:B------:R-:W-:Y:S02]  /*4790*/  FFMA.FTZ R4, R172, R57, R228 ;  /* 0x00000039ac047223 */ /* 0x000fe400000100e4 */
[C---:B------:R-:W-:Y:S01]  /*47a0*/  FMUL.FTZ R40, R0.reuse, R41 ;  /* 0x0000002900287220 */ /* 0x040fe20000410000 */
[----:B------:R-:W-:Y:S01]  /*47b0*/  F2FP.PACK_AB R14, R27, R14 ;  /* 0x0000000e1b0e723e */ /* 0x000fe200000000ff */
[C---:B------:R-:W-:Y:S01]  /*47c0*/  FMUL.FTZ R42, R0.reuse, R43 ;  /* 0x0000002b002a7220 */ /* 0x040fe20000410000 */
[----:B------:R-:W-:Y:S01]  /*47d0*/  F2FP.PACK_AB R4, R49, R4 ;  /* 0x000000043104723e */ /* 0x000fe200000000ff */
        /* <DEDUP_REMOVED lines=32> */
[----:B------:R-:W-:Y:S01]  /*49e0*/  FFMA.FTZ R2, R131, R2, R187 ;  /* 0x0000000283027223 */ /* 0x000fe200000100bb */
[----:B------:R-:W-:Y:S01]  /*49f0*/  IADD3 R30, R56, 0x280, RZ ;  /* 0x00000280381e7810 */ /* 0x000fe20007ffe0ff */
[----:B------:R-:W-:-:S02]  /*4a00*/  FFMA.FTZ R21, R140, R21, R196 ;  /* 0x000000158c157223 */ /* 0x000fc400000100c4 */
[----:B------:R-:W-:Y:S01]  /*4a10*/  FFMA.FTZ R16, R141, R16, R197 ;  /* 0x000000108d107223 */ /* 0x000fe200000100c5 */
[----:B------:R-:W-:Y:S01]  /*4a20*/  F2FP.PACK_AB R19, R2, R19 ;  /* 0x000000130213723e */ /* 0x000fe200000000ff */
[----:B------:R-:W-:Y:S01]  /*4a30*/  FFMA.FTZ R45, R164, R45, R220 ;  /* 0x0000002da42d7223 */ /* 0x000fe200000100dc */
[----:B------:R-:W-:Y:S01]  /*4a40*/  IADD3 R2, R56, 0x300, RZ ;  /* 0x0000030038027810 */ /* 0x000fe20007ffe0ff */
[----:B------:R-:W-:Y:S01]  /*4a50*/  FFMA.FTZ R40, R165, R40, R221 ;  /* 0x00000028a5287223 */ /* 0x000fe200000100dd */
[----:B------:R-:W-:Y:S01]  /*4a60*/  F2FP.PACK_AB R24, R16, R21 ;  /* 0x000000151018723e */ /* 0x000fe200000000ff */
[----:B------:R-:W-:Y:S02]  /*4a70*/  FFMA.FTZ R47, R166, R47, R222 ;  /* 0x0000002fa62f7223 */ /* 0x000fe400000100de */
[----:B------:R-:W-:Y:S01]  /*4a80*/  FFMA.FTZ R53, R160, R53, R216 ;  /* 0x00000035a0357223 */ /* 0x000fe200000100d8 */
[----:B0-----:R-:W-:Y:S01]  /*4a90*/  F2FP.PACK_AB R4, R40, R45 ;  /* 0x0000002d2804723e */ /* 0x001fe200000000ff */
        /* <DEDUP_REMOVED lines=41> */
.L_x_35586:
[----:B-1----:R-:W-:Y:S05]  /*4d30*/  BSYNC B0 ;  /* 0x0000000000007941 */ /* 0x002fea0003800000 */
.L_x_35585:
[----:B------:R-:W-:Y:S02]  /*4d40*/  IADD3 R241, R241, c[0x0][0x160], RZ ;  /* 0x00005800f1f17a10 */ /* 0x000fe40007ffe0ff */
[----:B------:R-:W-:-:S02]  /*4d50*/  LOP3.LUT P1, RZ, R240, 0xff, RZ, 0xc0, !PT ;  /* 0x000000fff0ff7812 */ /* 0x000fc4000782c0ff */
[----:B------:R-:W-:Y:S02]  /*4d60*/  ISETP.GE.AND P0, PT, R241, c[0x0][0x164], PT ;  /* 0x00005900f1007a0c */ /* 0x000fe40003f06270 */
[----:B------:R-:W-:-:S11]  /*4d70*/  SEL R240, RZ, 0x1, P1 ;  /* 0x00000001fff07807 */ /* 0x000fd60000800000 */
[----:B0----5:R-:W-:Y:S01]  /*4d80*/  @P0 CALL.REL.NOINC `(.L_x_35587) ;  /* 0x0000001000000944 */ /* 0x021fe20003c00000 */
[----:B------:R-:W-:Y:S05]  /*4d90*/  BRA `(.L_x_35588) ;  /* 0xffffb80000007947 */ /* 0x000fea000383ffff */
.L_x_35587:
[----:B------:R-:W-:Y:S05]  /*4da0*/  EXIT ;  /* 0x000000000000794d */ /* 0x000fea0003800000 */
.L_x_35583:
[----:B------:R-:W-:Y:S01]  /*4db0*/  HFMA2.MMA R250, -RZ, RZ, 0, 5.9604644775390625e-08 ;  /* 0x00000001fffa7435 */ /* 0x000fe200000001ff */
[----:B------:R-:W-:Y:S02]  /*4dc0*/  MOV R248, 0x1f ;  /* 0x0000001f00f87802 */ /* 0x000fe40000000f00 */
[----:B------:R-:W-:Y:S02]  /*4dd0*/  MOV R249, 0xffffffff ;  /* 0xffffffff00f97802 */ /* 0x000fe40000000f00 */
[----:B------:R-:W-:Y:S02]  /*4de0*/  MOV R2, 0x4e00 ;  /* 0x00004e0000027802 */ /* 0x000fe40000000f00 */
[----:B-----5:R-:W-:Y:S05]  /*4df0*/  CALL.REL.NOINC `($__internal_119_$__cuda_sm70_shflsync_bfly_p) ;  /* 0x00000a8000007944 */ /* 0x020fea0003c00000 */
[----:B01----:R-:W-:Y:S05]  /*4e00*/  BRA `(.L_x_35589) ;  /* 0xffffe4a000007947 */ /* 0x003fea000383ffff */
.L_x_35584:
[----:B------:R-:W-:Y:S01]  /*4e10*/  HFMA2.MMA R250, -RZ, RZ, 0, 1.1920928955078125e-07 ;  /* 0x00000002fffa7435 */ /* 0x000fe200000001ff */
[----:B------:R-:W-:Y:S02]  /*4e20*/  MOV R248, 0x1f ;  /* 0x0000001f00f87802 */ /* 0x000fe40000000f00 */
[----:B------:R-:W-:Y:S02]  /*4e30*/  MOV R249, 0xffffffff ;  /* 0xffffffff00f97802 */ /* 0x000fe40000000f00 */
[----:B------:R-:W-:-:S02]  /*4e40*/  MOV R2, 0x4e60 ;  /* 0x00004e6000027802 */ /* 0x000fc40000000f00 */
[----:B-----5:R-:W-:Y:S05]  /*4e50*/  CALL.REL.NOINC `($__internal_119_$__cuda_sm70_shflsync_bfly_p) ;  /* 0x00000a2000007944 */ /* 0x020fea0003c00000 */
[----:B0-----:R-:W-:Y:S01]  /*4e60*/  HFMA2.MMA R250, -RZ, RZ, 0, 2.384185791015625e-07 ;  /* 0x00000004fffa7435 */ /* 0x001fe200000001ff */
[----:B-1----:R-:W-:Y:S01]  /*4e70*/  FADD.FTZ R0, R0, R249 ;  /* 0x000000f900007221 */ /* 0x002fe20000010000 */
[----:B------:R-:W-:-:S02]  /*4e80*/  MOV R248, 0x1f ;  /* 0x0000001f00f87802 */ /* 0x000fc40000000f00 */
[----:B------:R-:W-:Y:S02]  /*4e90*/  MOV R249, 0xffffffff ;  /* 0xffffffff00f97802 */ /* 0x000fe40000000f00 */
[----:B------:R-:W-:Y:S02]  /*4ea0*/  MOV R2, 0x4ec0 ;  /* 0x00004ec000027802 */ /* 0x000fe40000000f00 */
[----:B------:R-:W-:Y:S05]  /*4eb0*/  CALL.REL.NOINC `($__internal_119_$__cuda_sm70_shflsync_bfly_p) ;  /* 0x000009c000007944 */ /* 0x000fea0003c00000 */
[----:B0-----:R-:W-:Y:S01]  /*4ec0*/  HFMA2.MMA R250, -RZ, RZ, 0, 4.76837158203125e-07 ;  /* 0x00000008fffa7435 */ /* 0x001fe200000001ff */
[----:B-1----:R-:W-:Y:S01]  /*4ed0*/  FADD.FTZ R0, R0, R249 ;  /* 0x000000f900007221 */ /* 0x002fe20000010000 */
[----:B------:R-:W-:Y:S02]  /*4ee0*/  MOV R248, 0x1f ;  /* 0x0000001f00f87802 */ /* 0x000fe40000000f00 */
[----:B------:R-:W-:Y:S02]  /*4ef0*/  MOV R249, 0xffffffff ;  /* 0xffffffff00f97802 */ /* 0x000fe40000000f00 */
[----:B------:R-:W-:Y:S02]  /*4f00*/  MOV R2, 0x4f20 ;  /* 0x00004f2000027802 */ /* 0x000fe40000000f00 */
[----:B------:R-:W-:Y:S05]  /*4f10*/  CALL.REL.NOINC `($__internal_119_$__cuda_sm70_shflsync_bfly_p) ;  /* 0x0000096000007944 */ /* 0x000fea0003c00000 */
[----:B0-----:R-:W-:Y:S01]  /*4f20*/  HFMA2.MMA R250, -RZ, RZ, 0, 9.5367431640625e-07 ;  /* 0x00000010fffa7435 */ /* 0x001fe200000001ff */
[----:B-1----:R-:W-:Y:S01]  /*4f30*/  FADD.FTZ R0, R0, R249 ;  /* 0x000000f900007221 */ /* 0x002fe20000010000 */
[----:B------:R-:W-:-:S02]  /*4f40*/  MOV R248, 0x1f ;  /* 0x0000001f00f87802 */ /* 0x000fc40000000f00 */
[----:B------:R-:W-:Y:S02]  /*4f50*/  MOV R249, 0xffffffff ;  /* 0xffffffff00f97802 */ /* 0x000fe40000000f00 */
[----:B------:R-:W-:Y:S02]  /*4f60*/  MOV R2, 0x4f80 ;  /* 0x00004f8000027802 */ /* 0x000fe40000000f00 */
[----:B------:R-:W-:Y:S05]  /*4f70*/  CALL.REL.NOINC `($__internal_119_$__cuda_sm70_shflsync_bfly_p) ;  /* 0x0000090000007944 */ /* 0x000fea0003c00000 */
        /* <DEDUP_REMOVED lines=118> */
[----:B------:R-:W-:Y:S05]  /*56e0*/  CALL.REL.NOINC `($__internal_119_$__cuda_sm70_shflsync_bfly_p) ;  /* 0x0000019000007944 */ /* 0x000fea0003c00000 */
[----:B0-----:R-:W-:Y:S01]  /*56f0*/  HFMA2.MMA R250, -RZ, RZ, 0, 1.1920928955078125e-07 ;  /* 0x00000002fffa7435 */ /* 0x001fe200000001ff */
[----:B-1----:R-:W-:Y:S01]  /*5700*/  FADD.FTZ R0, R0, R249 ;  /* 0x000000f900007221 */ /* 0x002fe20000010000 */
[----:B------:R-:W-:Y:S02]  /*5710*/  MOV R248, 0x1f ;  /* 0x0000001f00f87802 */ /* 0x000fe40000000f00 */
[----:B------:R-:W-:Y:S02]  /*5720*/  MOV R249, 0xffffffff ;  /* 0xffffffff00f97802 */ /* 0x000fe40000000f00 */
[----:B------:R-:W-:Y:S02]  /*5730*/  MOV R2, 0x5750 ;  /* 0x0000575000027802 */ /* 0x000fe40000000f00 */
[----:B------:R-:W-:Y:S05]  /*5740*/  CALL.REL.NOINC `($__internal_119_$__cuda_sm70_shflsync_bfly_p) ;  /* 0x0000013000007944 */ /* 0x000fea0003c00000 */
[----:B0-----:R-:W-:Y:S01]  /*5750*/  HFMA2.MMA R250, -RZ, RZ, 0, 2.384185791015625e-07 ;  /* 0x00000004fffa7435 */ /* 0x001fe200000001ff */
[----:B-1----:R-:W-:Y:S01]  /*5760*/  FADD.FTZ R0, R0, R249 ;  /* 0x000000f900007221 */ /* 0x002fe20000010000 */
[----:B------:R-:W-:Y:S02]  /*5770*/  MOV R248, 0x1f ;  /* 0x0000001f00f87802 */ /* 0x000fe40000000f00 */
[----:B------:R-:W-:-:S02]  /*5780*/  MOV R249, 0xffffffff ;  /* 0xffffffff00f97802 */ /* 0x000fc40000000f00 */
        /* <DEDUP_REMOVED lines=10> */
[----:B------:R-:W-:Y:S02]  /*5830*/  MOV R248, 0x1f ;  /* 0x0000001f00f87802 */ /* 0x000fe40000000f00 */
[----:B------:R-:W-:-:S02]  /*5840*/  MOV R249, 0xffffffff ;  /* 0xffffffff00f97802 */ /* 0x000fc40000000f00 */
[----:B------:R-:W-:Y:S02]  /*5850*/  MOV R2, 0x5870 ;  /* 0x0000587000027802 */ /* 0x000fe40000000f00 */
[----:B------:R-:W-:Y:S05]  /*5860*/  CALL.REL.NOINC `($__internal_119_$__cuda_sm70_shflsync_bfly_p) ;  /* 0x0000001000007944 */ /* 0x000fea0003c00000 */
[----:B01----:R-:W-:Y:S05]  /*5870*/  BRA `(.L_x_35590) ;  /* 0xffffe27000007947 */ /* 0x003fea000383ffff */
        .weak           $__internal_119_$__cuda_sm70_shflsync_bfly_p
        .type           $__internal_119_$__cuda_sm70_shflsync_bfly_p,@function
        .size           $__internal_119_$__cuda_sm70_shflsync_bfly_p,(.L_x_44959 - $__internal_119_$__cuda_sm70_shflsync_bfly_p)
$__internal_119_$__cuda_sm70_shflsync_bfly_p:
[----:B------:R-:W-:Y:S01]  /*5880*/  HFMA2.MMA R3, -RZ, RZ, 0, 0 ;  /* 0x00000000ff037435 */ /* 0x000fe200000001ff */
[----:B------:R-:W-:Y:S04]  /*5890*/  WARPSYNC R249 ;  /* 0x000000f900007348 */ /* 0x000fe80003800000 */
[----:B------:R0:W1:Y:S01]  /*58a0*/  SHFL.BFLY PT, R249, R0, R250, R248 ;  /* 0x0c0000fa00f97389 */ /* 0x00006200000e00f8 */
[----:B------:R-:W-:Y:S05]  /*58b0*/  RET.REL.NODEC R2 `(_ZN10layer_norm13ln_fwd_kernelINS_13Kernel_traitsIf6__halffS2_fjLj7168ELj1ELj1ELj4ELj16ENS_18Kernel_traits_baseILj7168EfS2_fS2_fjLj128EEEEELb0ELb1ELb1ELb1EEEvNS_9FwdParamsE) ;  /* 0xffffa74002007950 */ /* 0x000fea0003c3ffff */
.L_x_35591:
        /* <DEDUP_REMOVED lines=12> */
.L_x_44959:


//--------------------- .text._ZN10layer_norm13ln_fwd_kernelINS_13Kernel_traitsIf6__halffS2_fjLj7168ELj1ELj1ELj4ELj16ENS_18Kernel_traits_baseILj7168EfS2_fS2_fjLj128EEEEELb1ELb0ELb0ELb0EEEvNS_9FwdParamsE --------------------------
	.section	.text._ZN10layer_norm13ln_fwd_kernelINS_13Kernel_traitsIf6__halffS2_fjLj7168ELj1ELj1ELj4ELj16ENS_18Kernel_traits_baseILj7168EfS2_fS2_fjLj128EEEEELb1ELb0ELb0ELb0EEEvNS_9FwdParamsE,"ax",@progbits
	.sectioninfo	@"SHI_REGISTERS=234"
	.align	128
        .global         _ZN10layer_norm13ln_fwd_kernelINS_13Kernel_traitsIf6__halffS2_fjLj7168ELj1ELj1ELj4ELj16ENS_18Kernel_traits_baseILj7168EfS2_fS2_fjLj128EEEEELb1ELb0ELb0ELb0EEEvNS_9FwdParamsE
        .type           _ZN10layer_norm13ln_fwd_kernelINS_13Kernel_traitsIf6__halffS2_fjLj7168ELj1ELj1ELj4ELj16ENS_18Kernel_traits_baseILj7168EfS2_fS2_fjLj128EEEEELb1ELb0ELb0ELb0EEEvNS_9FwdParamsE,@function
        .size           _ZN10layer_norm13ln_fwd_kernelINS_13Kernel_traitsIf6__halffS2_fjLj7168ELj1ELj1ELj4ELj16ENS_18Kernel_traits_baseILj7168EfS2_fS2_fjLj128EEEEELb1ELb0ELb0ELb0EEEvNS_9FwdParamsE,(.L_x_44960 - _ZN10layer_norm13ln_fwd_kernelINS_13Kernel_traitsIf6__halffS2_fjLj7168ELj1ELj1ELj4ELj16ENS_18Kernel_traits_baseILj7168EfS2_fS2_fjLj128EEEEELb1ELb0ELb0ELb0EEEvNS_9FwdParamsE)
        .other          _ZN10layer_norm13ln_fwd_kernelINS_13Kernel_traitsIf6__halffS2_fjLj7168ELj1ELj1ELj4ELj16ENS_18Kernel_traits_baseILj7168EfS2_fS2_fjLj128EEEEELb1ELb0ELb0ELb0EEEvNS_9FwdParamsE,@"STO_CUDA_ENTRY STV_DEFAULT"
_ZN10layer_norm13ln_fwd_kernelINS_13Kernel_traitsIf6__halffS2_fjLj7168ELj1ELj1ELj4ELj16ENS_18Kernel_traits_baseILj7168EfS2_fS2_fjLj128EEEEELb1ELb0ELb0ELb0EEEvNS_9FwdParamsE:
.text._ZN10layer_norm13ln_fwd_kernelINS_13Kernel_traitsIf6__halffS2_fjLj7168ELj1ELj1ELj4ELj16ENS_18Kernel_traits_baseILj7168EfS2_fS2_fjLj128EEEEELb1ELb0ELb0ELb0EEEvNS_9FwdParamsE:
        /* <DEDUP_REMOVED lines=19> */
[----:B--2---:R-:W-:-:S04]  /*0130*/  @P0 IADD3 R206, P1, R2, c[0x0][0x240], RZ ;  /* 0x0000900002ce0a10 */ /* 0x004fc80007f3e0ff */
[----:B------:R-:W-:-:S04]  /*0140*/  @P0 IADD3.X R207, RZ, R3, RZ, P1, !PT ;  /* 0x00000003ffcf0210 */ /* 0x000fc80000ffe4ff */
[--C-:B------:R-:W-:Y:S02]  /*0150*/  SHF.R.U32.HI R211, RZ, 0x2, R207.reuse ;  /* 0x00000002ffd37819 */ /* 0x100fe400000116cf */
[----:B------:R-:W-:Y:S02]  /*0160*/  SHF.R.U64 R212, R206, 0x2, R207 ;  /* 0x00000002ced47819 */ /* 0x000fe400000012cf */
[----:B---3--:R-:W-:Y:S01]  /*0170*/  LOP3.LUT R6, R5, R211, R216, 0x96, !PT ;  /* 0x000000d305067212 */ /* 0x008fe200078e96d8 */
[----:B------:R-:W-:Y:S01]  /*0180*/  IMAD.MOV.U32 R5, RZ, RZ, c[0x0][0x168] ;  /* 0x00005a00ff057624 */ /* 0x000fe200078e00ff */
[----:B------:R-:W-:Y:S01]  /*0190*/  IADD3 R19, R217, -0x4498517b, RZ ;  /* 0xbb67ae85d9137810 */ /* 0x000fe20007ffe0ff */
[----:B------:R-:W-:Y:S01]  /*01a0*/  IMAD.WIDE.U32 R2, R212, -0x2daee0ad, RZ ;  /* 0xd2511f53d4027825 */ /* 0x000fe200078e00ff */
[----:B------:R-:W-:Y:S02]  /*01b0*/  IADD3 R18, R216, -0x61c88647, RZ ;  /* 0x9e3779b9d8127810 */ /* 0x000fe40007ffe0ff */
        /* <DEDUP_REMOVED lines=16> */
[----:B------:R-:W-:Y:S01]  /*02c0*/  IADD3 R15, R217, 0x76cf5d0a, RZ ;  /* 0x76cf5d0ad90f7810 */ /* 0x000fe20007ffe0ff */
[----:B------:R-:W-:Y:S01]  /*02d0*/  IMAD.WIDE.U32 R8, R8, -0x2daee0ad, RZ ;  /* 0xd2511f5308087825 */ /* 0x000fe200078e00ff */
[----:B------:R-:W-:-:S02]  /*02e0*/  @P6 LOP3.LUT R215, R215, 0x8, RZ, 0xfc, !PT ;  /* 0x00000008d7d76812 */ /* 0x000fc400078efcff */
[----:B------:R-:W-:Y:S02]  /*02f0*/  LOP3.LUT R7, R11, R2, R17, 0x96, !PT ;  /* 0x000000020b077212 */ /* 0x000fe400078e9611 */
[----:B------:R-:W-:Y:S02]  /*0300*/  LOP3.LUT R215, R215, 0xfffffdff, RZ, 0xc0, !PT ;  /* 0xfffffdffd7d77812 */ /* 0x000fe400078ec0ff */
[----:B------:R-:W-:Y:S01]  /*0310*/  LOP3.LUT R116, R9, R6, R15, 0x96, !PT ;  /* 0x0000000609747212 */ /* 0x000fe200078e960f */
[----:B------:R-:W-:Y:S01]  /*0320*/  IMAD.WIDE.U32 R6, R7, -0x2daee0ad, RZ ;  /* 0xd2511f5307067825 */ /* 0x000fe200078e00ff */
[----:B------:R-:W-:Y:S02]  /*0330*/  @P5 LOP3.LUT R215, R215, 0x200, RZ, 0xfc, !PT ;  /* 0x00000200d7d75812 */ /* 0x000fe400078efcff */
[----:B------:R-:W-:Y:S01]  /*0340*/  IADD3 R14, R217, 0x32370b8f, RZ ;  /* 0x32370b8fd90e7810 */ /* 0x000fe20007ffe0ff */
[----:B------:R-:W-:Y:S01]  /*0350*/  IMAD.WIDE.U32 R116, R116, -0x326172a9, RZ ;  /* 0xcd9e8d5774747825 */ /* 0x000fe200078e00ff */
[----:B------:R-:W-:-:S02]  /*0360*/  LOP3.LUT R215, R215, 0xfffffeff, RZ, 0xc0, !PT ;  /* 0xfffffeffd7d77812 */ /* 0x000fc400078ec0ff */
[----:B------:R-:W-:Y:S02]  /*0370*/  IADD3 R13, R216, -0x255992d5, RZ ;  /* 0xdaa66d2bd80d7810 */ /* 0x000fe40007ffe0ff */
        /* <DEDUP_REMOVED lines=21> */
.L_x_35593:
[----:B------:R-:W-:Y:S05]  /*04d0*/  BSYNC B0 ;  /* 0x0000000000007941 */ /* 0x000fea0003800000 */
.L_x_35592:
        /* <DEDUP_REMOVED lines=17> */
.L_x_35595:
[----:B------:R-:W-:Y:S05]  /*05f0*/  BSYNC B0 ;  /* 0x0000000000007941 */ /* 0x000fea0003800000 */
.L_x_35594:
        /* <DEDUP_REMOVED lines=17> */
.L_x_35597:
[----:B------:R-:W-:Y:S05]  /*0710*/  BSYNC B0 ;  /* 0x0000000000007941 */ /* 0x000fea0003800000 */
.L_x_35596:
        /* <DEDUP_REMOVED lines=17> */
.L_x_35599:
[----:B------:R-:W-:Y:S05]  /*0830*/  BSYNC B0 ;  /* 0x0000000000007941 */ /* 0x000fea0003800000 */
.L_x_35598:
        /* <DEDUP_REMOVED lines=17> */
.L_x_35601:
[----:B------:R-:W-:Y:S05]  /*0950*/  BSYNC B0 ;  /* 0x0000000000007941 */ /* 0x000fea0003800000 */
.L_x_35600:
        /* <DEDUP_REMOVED lines=26> */
.L_x_35603:
[----:B------:R-:W-:Y:S05]  /*0b00*/  BSYNC B0 ;  /* 0x0000000000007941 */ /* 0x000fea0003800000 */
.L_x_35602:
        /* <DEDUP_REMOVED lines=26> */
.L_x_35605:
[----:B------:R-:W-:Y:S05]  /*0cb0*/  BSYNC B0 ;  /* 0x0000000000007941 */ /* 0x000fea0003800000 */
.L_x_35604:
[----:B------:R-:W-:Y:S02]  /*0cc0*/  ISETP.GE.AND P0, PT, R214, c[0x0][0x164], PT ;  /* 0x00005900d6007a0c */ /* 0x000fe40003f06270 */
[----:B0-----:R-:W-:Y:S02]  /*0cd0*/  LOP3.LUT R4, R7, R132, R10, 0x96, !PT ;  /* 0x0000008407047212 */ /* 0x001fe400078e960a */
[----:B------:R-:W-:-:S09]  /*0ce0*/  LOP3.LUT R2, R137, R134, R9, 0x96, !PT ;  /* 0x0000008689027212 */ /* 0x000fd200078e9609 */
[----:B------:R-:W-:Y:S05]  /*0cf0*/  @P0 EXIT ;  /* 0x000000000000094d */ /* 0x000fea0003800000 */
[----:B------:R-:W-:Y:S01]  /*0d00*/  SHF.R.S32.HI R138, RZ, 0x3, R138 ;  /* 0x00000003ff8a7819 */ /* 0x000fe2000001148a */
[----:B------:R-:W-:Y:S01]  /*0d10*/  IMAD.WIDE.U32 R2, R2, -0x2daee0ad, RZ ;  /* 0xd2511f5302027825 */ /* 0x000fe200078e00ff */
[----:B------:R-:W-:Y:S01]  /*0d20*/  LOP3.LUT R0, R200, 0x60, RZ, 0xc0, !PT ;  /* 0x00000060c8007812 */ /* 0x000fe200078ec0ff */
[----:B------:R-:W-:Y:S01]  /*0d30*/  HFMA2.MMA R205, -RZ, RZ, 0, 0 ;  /* 0x00000000ffcd7435 */ /* 0x000fe200000001ff */
[----:B------:R-:W-:Y:S01]  /*0d40*/  LOP3.LUT R137, R138, 0x7f, RZ, 0xc0, !PT ;  /* 0x0000007f8a897812 */ /* 0x000fe200078ec0ff */
[----:B------:R-:W-:Y:S01]  /*0d50*/  IMAD.WIDE.U32 R4, R4, -0x326172a9, RZ ;  /* 0xcd9e8d5704047825 */ /* 0x000fe200078e00ff */
[----:B------:R-:W-:Y:S01]  /*0d60*/  IADD3 R7, R217, 0x646e171e, RZ ;  /* 0x646e171ed9077810 */ /* 0x000fe20007ffe0ff */
[----:B------:R-:W-:Y:S01]  /*0d70*/  ULDC.U8 UR6, c[0x0][0x1f0] ;  /* 0x00007c0000067ab9 */ /* 0x000fe20000000000 */
[----:B------:R-:W-:Y:S01]  /*0d80*/  SHF.R.U32.HI R138, RZ, 0x2, R138 ;  /* 0x00000002ff8a7819 */ /* 0x000fe2000001168a */
[----:B------:R-:W-:Y:S01]  /*0d90*/  IMAD.IADD R0, R137, 0x1, -R0 ;  /* 0x0000000189007824 */ /* 0x000fe200078e0a00 */
[----:B------:R-:W-:Y:S01]  /*0da0*/  LOP3.LUT R134, R3, R6, R7, 0x96, !PT ;  /* 0x0000000603867212 */ /* 0x000fe200078e9607 */
[----:B------:R-:W-:Y:S01]  /*0db0*/  IMAD.MOV.U32 R202, RZ, RZ, 0x1 ;  /* 0x00000001ffca7424 */ /* 0x000fe200078e00ff */
[----:B------:R-:W-:-:S02]  /*0dc0*/  IADD3 R8, R216, -0x4ab325aa, RZ ;  /* 0xb54cda56d8087810 */ /* 0x000fc40007ffe0ff */
[----:B------:R-:W-:Y:S01]  /*0dd0*/  IMNMX R0, RZ, R0, !PT ;  /* 0x00000000ff007217 */ /* 0x000fe20007800200 */
[----:B------:R-:W-:Y:S01]  /*0de0*/  IMAD.WIDE.U32 R134, R134, -0x326172a9, RZ ;  /* 0xcd9e8d5786867825 */ /* 0x000fe200078e00ff */
[----:B------:R-:W-:Y:S02]  /*0df0*/  LOP3.LUT R139, R138, 0x3fffffe0, RZ, 0xc0, !PT ;  /* 0x3fffffe08a8b7812 */ /* 0x000fe400078ec0ff */
[----:B------:R-:W-:Y:S02]  /*0e00*/  IMNMX R0, R0, 0x20, PT ;  /* 0x0000002000007817 */ /* 0x000fe40003800200 */
[----:B------:R-:W-:Y:S02]  /*0e10*/  LOP3.LUT R132, R5, R136, R8, 0x96, !PT ;  /* 0x0000008805847212 */ /* 0x000fe400078e9608 */
[----:B------:R-:W-:Y:S01]  /*0e20*/  IADD3 R5, R216, 0x5384540f, RZ ;  /* 0x5384540fd8057810 */ /* 0x000fe20007ffe0ff */
[----:B------:R-:W-:Y:S01]  /*0e30*/  IMAD.IADD R0, R0, 0x1, R139 ;  /* 0x0000000100007824 */ /* 0x000fe200078e028b */
[----:B------:R-:W-:Y:S01]  /*0e40*/  IADD3 R6, R217, 0x1fd5c5a3, RZ ;  /* 0x1fd5c5a3d9067810 */ /* 0x000fe20007ffe0ff */
[----:B------:R-:W-:Y:S01]  /*0e50*/  IMAD.WIDE.U32 R132, R132, -0x2daee0ad, RZ ;  /* 0xd2511f5384847825 */ /* 0x000fe200078e00ff */
[----:B------:R-:W-:-:S02]  /*0e60*/  LOP3.LUT R204, R135, R4, R5, 0x96, !PT ;  /* 0x0000000487cc7212 */ /* 0x000fc400078e9605 */
[----:B------:R-:W-:Y:S01]  /*0e70*/  IADD3 R4, R216, -0xe443238, RZ ;  /* 0xf1bbcdc8d8047810 */ /* 0x000fe20007ffe0ff */
[----:B------:R-:W-:Y:S01]  /*0e80*/  IMAD.SHL.U32 R135, R0, 0x8, RZ ;  /* 0x0000000800877824 */ /* 0x000fe200078e00ff */
[----:B------:R-:W-:Y:S01]  /*0e90*/  LOP3.LUT R136, R133, R2, R6, 0x96, !PT ;  /* 0x0000000285887212 */ /* 0x000fe200078e9606 */
[----:B------:R-:W-:Y:S01]  /*0ea0*/  IMAD.HI.U32 R0, R204, -0x2daee0ad, RZ ;  /* 0xd2511f53cc007827 */ /* 0x000fe200078e00ff */
[----:B------:R-:W-:Y:S02]  /*0eb0*/  SHF.L.U32 R2, R200, 0x5, RZ ;  /* 0x00000005c8027819 */ /* 0x000fe400000006ff */
[----:B------:R-:W-:Y:S01]  /*0ec0*/  IADD3 R3, R217, -0x24c28bd8, RZ ;  /* 0xdb3d7428d9037810 */ /* 0x000fe20007ffe0ff */
[----:B------:R-:W0:Y:S01]  /*0ed0*/  I2F.U32 R135, R135 ;  /* 0x0000008700877306 */ /* 0x000e220000201000 */
[----:B------:R-:W-:Y:S01]  /*0ee0*/  LOP3.LUT R2, R2, 0x3e0, RZ, 0xc0, !PT ;  /* 0x000003e002027812 */ /* 0x000fe200078ec0ff */
[----:B------:R-:W-:Y:S01]  /*0ef0*/  IMAD.HI.U32 R133, R136, -0x326172a9, RZ ;  /* 0xcd9e8d5788857827 */ /* 0x000fe200078e00ff */
[----:B------:R-:W-:-:S02]  /*0f00*/  LOP3.LUT R210, R0, R132, R3, 0x96, !PT ;  /* 0x0000008400d27212 */ /* 0x000fc400078e9603 */
        /* <DEDUP_REMOVED lines=8> */
[----:B------:R-:W-:Y:S02]  /*0f90*/  LOP3.LUT R206, R206, 0x3, RZ, 0xc0, !PT ;  /* 0x00000003cece7812 */ /* 0x000fe400078ec0ff */
[----:B------:R-:W-:Y:S01]  /*0fa0*/  IMNMX R132, R137, 0x20, PT ;  /* 0x0000002089847817 */ /* 0x000fe20003800200 */
[----:B0-----:R0:W1:Y:S01]  /*0fb0*/  MUFU.RCP R209, R135 ;  /* 0x0000008700d17308 */ /* 0x0010620000001000 */
[----:B------:R-:W-:Y:S01]  /*0fc0*/  IMAD.HI.U32 R203, R210, -0x326172a9, RZ ;  /* 0xcd9e8d57d2cb7827 */ /* 0x000fe200078e00ff */
[----:B------:R-:W-:-:S03]  /*0fd0*/  LOP3.LUT R204, R133, R204, R2, 0x96, !PT ;  /* 0x000000cc85cc7212 */ /* 0x000fc600078e9602 */
[----:B------:R-:W-:Y:S01]  /*0fe0*/  IMAD.IADD R132, R139, 0x1, R132 ;  /* 0x000000018b847824 */ /* 0x000fe200078e0284 */
[----:B------:R-:W-:Y:S01]  /*0ff0*/  LOP3.LUT R203, R203, R134, R0, 0x96, !PT ;  /* 0x00000086cbcb7212 */ /* 0x000fe200078e9600 */
[----:B------:R-:W-:Y:S02]  /*1000*/  IMAD R208, R208, -0x2daee0ad, RZ ;  /* 0xd2511f53d0d07824 */ /* 0x000fe400078e02ff */
[----:B------:R-:W-:Y:S02]  /*1010*/  IMAD R210, R210, -0x326172a9, RZ ;  /* 0xcd9e8d57d2d27824 */ /* 0x000fe400078e02ff */
[----:B0-----:R-:W-:Y:S02]  /*1020*/  IMAD.SHL.U32 R207, R132, 0x8, RZ ;  /* 0x0000000884cf7824 */ /* 0x001fe400078e00ff */
.L_x_36029:
        /* <DEDUP_REMOVED lines=37> */
.L_x_35609:
[----:B0-----:R-:W-:Y:S02]  /*1280*/  IMAD.MOV.U32 R196, RZ, RZ, R210 ;  /* 0x000000ffffc47224 */ /* 0x001fe400078e00d2 */
.L_x_35610:
[----:B------:R-:W-:Y:S05]  /*1290*/  BSYNC B1 ;  /* 0x0000000000017941 */ /* 0x000fea0003800000 */
.L_x_35608:
        /* <DEDUP_REMOVED lines=16> */
.L_x_35614:
[----:B------:R-:W-:Y:S05]  /*13a0*/  BSYNC B2 ;  /* 0x0000000000027941 */ /* 0x000fea0003800000 */
.L_x_35613:
        /* <DEDUP_REMOVED lines=44> */
.L_x_35612:
[----:B------:R-:W-:Y:S05]  /*1670*/  BSYNC B1 ;  /* 0x0000000000017941 */ /* 0x000fea0003800000 */
.L_x_35611:
        /* <DEDUP_REMOVED lines=25> */
.L_x_35616:
[----:B------:R-:W-:Y:S02]  /*1810*/  MOV R206, R210 ;  /* 0x000000d200ce7202 */ /* 0x000fe40000000f00 */
.L_x_35617:
[----:B------:R-:W-:Y:S05]  /*1820*/  BSYNC B1 ;  /* 0x0000000000017941 */ /* 0x000fea0003800000 */
.L_x_35615:
        /* <DEDUP_REMOVED lines=16> */
.L_x_35621:
[----:B------:R-:W-:Y:S05]  /*1930*/  BSYNC B2 ;  /* 0x0000000000027941 */ /* 0x000fea0003800000 */
.L_x_35620:
        /* <DEDUP_REMOVED lines=41> */
[----:B------:R-:W-:Y:S01]  /*1bd0*/  MOV R210, R218 ;  /* 0x000000da00d27202 */ /* 0x000fe20000000f00 */
[----:B------:R-:W-:Y:S01]  /*1be0*/  IMAD.MOV.U32 R208, RZ, RZ, R196 ;  /* 0x000000ffffd07224 */ /* 0x000fe200078e00c4 */
[----:B------:R-:W-:Y:S02]  /*1bf0*/  LOP3.LUT R204, R197, R142, R2, 0x96, !PT ;  /* 0x0000008ec5cc7212 */ /* 0x000fe400078e9602 */
.L_x_35619:
[----:B------:R-:W-:Y:S05]  /*1c00*/  BSYNC B1 ;  /* 0x0000000000017941 */ /* 0x000fea0003800000 */
.L_x_35618:
        /* <DEDUP_REMOVED lines=22> */
.L_x_35623:
[----:B------:R-:W-:Y:S02]  /*1d70*/  IMAD.MOV.U32 R144, RZ, RZ, R210 ;  /* 0x000000ffff907224 */ /* 0x000fe400078e00d2 */
.L_x_35624:
[----:B------:R-:W-:Y:S05]  /*1d80*/  BSYNC B1 ;  /* 0x0000000000017941 */ /* 0x000fea0003800000 */
.L_x_35622:
        /* <DEDUP_REMOVED lines=16> */
.L_x_35628:
[----:B------:R-:W-:Y:S05]  /*1e90*/  BSYNC B2 ;  /* 0x0000000000027941 */ /* 0x000fea0003800000 */
.L_x_35627:
        /* <DEDUP_REMOVED lines=44> */
.L_x_35626:
[----:B------:R-:W-:Y:S05]  /*2160*/  BSYNC B1 ;  /* 0x0000000000017941 */ /* 0x000fea0003800000 */
.L_x_35625:
        /* <DEDUP_REMOVED lines=20> */
.L_x_35630:
[----:B------:R-:W-:Y:S02]  /*22b0*/  MOV R144, R210 ;  /* 0x000000d200907202 */ /* 0x000fe40000000f00 */
.L_x_35631:
[----:B------:R-:W-:Y:S05]  /*22c0*/  BSYNC B1 ;  /* 0x0000000000017941 */ /* 0x000fea0003800000 */
.L_x_35629:
        /* <DEDUP_REMOVED lines=16> */
.L_x_35635:
[----:B------:R-:W-:Y:S05]  /*23d0*/  BSYNC B2 ;  /* 0x0000000000027941 */ /* 0x000fea0003800000 */
.L_x_35634:
        /* <DEDUP_REMOVED lines=44> */
.L_x_35633:
[----:B------:R-:W-:Y:S05]  /*26a0*/  BSYNC B1 ;  /* 0x0000000000017941 */ /* 0x000fea0003800000 */
.L_x_35632:
        /* <DEDUP_REMOVED lines=20> */
.L_x_35637:
[----:B------:R-:W-:Y:S02]  /*27f0*/  IMAD.MOV.U32 R206, RZ, RZ, R210 ;  /* 0x000000ffffce7224 */ /* 0x000fe400078e00d2 */
.L_x_35638:
[----:B------:R-:W-:Y:S05]  /*2800*/  BSYNC B1 ;  /* 0x0000000000017941 */ /* 0x000fea0003800000 */
.L_x_35636:
        /* <DEDUP_REMOVED lines=16> */
.L_x_35642:
[----:B------:R-:W-:Y:S05]  /*2910*/  BSYNC B2 ;  /* 0x0000000000027941 */ /* 0x000fea0003800000 */
.L_x_35641:
        /* <DEDUP_REMOVED lines=44> */
.L_x_35640:
[----:B------:R-:W-:Y:S05]  /*2be0*/  BSYNC B1 ;  /* 0x0000000000017941 */ /* 0x000fea0003800000 */
.L_x_35639:
        /* <DEDUP_REMOVED lines=20> */
.L_x_35644:
[----:B------:R-:W-:Y:S02]  /*2d30*/  MOV R206, R210 ;  /* 0x000000d200ce7202 */ /* 0x000fe40000000f00 */
.L_x_35645:
[----:B------:R-:W-:Y:S05]  /*2d40*/  BSYNC B1 ;  /* 0x0000000000017941 */ /* 0x000fea0003800000 */
.L_x_35643:
        /* <DEDUP_REMOVED lines=16> */
.L_x_35649:
[----:B------:R-:W-:Y:S05]  /*2e50*/  BSYNC B2 ;  /* 0x0000000000027941 */ /* 0x000fea0003800000 */
.L_x_35648:
        /* <DEDUP_REMOVED lines=44> */
.L_x_35647:
[----:B------:R-:W-:Y:S05]  /*3120*/  BSYNC B1 ;  /* 0x0000000000017941 */ /* 0x000fea0003800000 */
.L_x_35646:
        /* <DEDUP_REMOVED lines=20> */
.L_x_35651:
[----:B------:R-:W-:Y:S02]  /*3270*/  IMAD.MOV.U32 R223, RZ, RZ, R210 ;  /* 0x000000ffffdf7224 */ /* 0x000fe400078e00d2 */
.L_x_35652:
[----:B------:R-:W-:Y:S05]  /*3280*/  BSYNC B1 ;  /* 0x0000000000017941 */ /* 0x000fea0003800000 */
.L_x_35650:
        /* <DEDUP_REMOVED lines=16> */
.L_x_35656:
[----:B------:R-:W-:Y:S05]  /*3390*/  BSYNC B2 ;  /* 0x0000000000027941 */ /* 0x000fea0003800000 */
.L_x_35655:
        /* <DEDUP_REMOVED lines=44> */
.L_x_35654:
[----:B------:R-:W-:Y:S05]  /*3660*/  BSYNC B1 ;  /* 0x0000000000017941 */ /* 0x000fea0003800000 */
.L_x_35653:
        /* <DEDUP_REMOVED lines=20> */
.L_x_35658:
[----:B------:R-:W-:Y:S02]  /*37b0*/  MOV R225, R210 ;  /* 0x000000d200e17202 */ /* 0x000fe40000000f00 */
.L_x_35659:
[----:B------:R-:W-:Y:S05]  /*37c0*/  BSYNC B1 ;  /* 0x0000000000017941 */ /* 0x000fea0003800000 */
.L_x_35657:
        /* <DEDUP_REMOVED lines=18> */
.L_x_35663:
[----:B------:R-:W-:Y:S05]  /*38f0*/  BSYNC B2 ;  /* 0x0000000000027941 */ /* 0x000fea0003800000 */
.L_x_35662:
        /* <DEDUP_REMOVED lines=44> */
.L_x_35661:
[----:B------:R-:W-:Y:S05]  /*3bc0*/  BSYNC B1 ;  /* 0x0000000000017941 */ /* 0x000fea0003800000 */
.L_x_35660:
[----:B------:R-:W0:Y:S01]  /*3bd0*/  I2F.U32 R219, R225 ;  /* 0x000000e100db7306 */ /* 0x000e220000201000 */
[----:B------:R-:W-:Y:S01]  /*3be0*/  SEL R220, RZ, 0x1, P1 ;  /* 0x00000001ffdc7807 */ /* 0x000fe20000800000 */
[----:B------:R-:W-:Y:S01]  /*3bf0*/  HADD2.F32 R147, -RZ, R147.H1_H1 ;  /* 0x30000093ff937230 */ /* 0x000fe20000004100 */
[C---:B------:R-:W-:Y:S02]  /*3c00*/  LEA R198, P1, R201.reuse, c[0x0][0x188], 0x5 ;  /* 0x00006200c9c67a11 */ /* 0x040fe400078228ff */
[----:B------:R-:W-:Y:S01]  /*3c10*/  SEL R231, RZ, 0x10000, P5 ;  /* 0x00010000ffe77807 */ /* 0x000fe20002800000 */
[----:B------:R-:W-:Y:S01]  /*3c20*/  IMAD.WIDE.U32 R220, R220, 0x10000, RZ ;  /* 0x00010000dcdc7825 */ /* 0x000fe200078e00ff */
[----:B------:R-:W-:-:S02]  /*3c30*/  LEA.HI.X R199, R201, c[0x0][0x18c], RZ, 0x5, P1 ;  /* 0x00006300c9c77a11 */ /* 0x000fc400008f2cff */
[----:B------:R-:W-:Y:S01]  /*3c40*/  LEA R196, P1, R201, c[0x0][0x190], 0x3 ;  /* 0x00006400c9c47a11 */ /* 0x000fe200078218ff */
[----:B------:R-:W-:Y:S01]  /*3c50*/  FMUL.FTZ R147, R147, R224 ;  /* 0x000000e093937220 */ /* 0x000fe20000410000 */
[----:B------:R-:W-:Y:S01]  /*3c60*/  LOP3.LUT P5, RZ, R215, 0x2, RZ, 0xc0, !PT ;  /* 0x00000002d7ff7812 */ /* 0x000fe200078ac0ff */
[----:B------:R2:W-:Y:S01]  /*3c70*/  STG.E.128 [R198.64], R140 ;  /* 0x0000008cc6007986 */ /* 0x0005e2000c101d04 */
[----:B------:R-:W-:Y:S01]  /*3c80*/  LEA.HI.X R197, R201, c[0x0][0x194], RZ, 0x3, P1 ;  /* 0x00006500c9c57a11 */ /* 0x000fe200008f1cff */
[----:B------:R-:W-:Y:S01]  /*3c90*/  FMUL.FTZ R147, R147, c[0x0][0x1e8] ;  /* 0x00007a0093937a20 */ /* 0x000fe20000410000 */
[----:B------:R-:W-:Y:S01]  /*3ca0*/  SEL R223, RZ, 0x1, P2 ;  /* 0x00000001ffdf7807 */ /* 0x000fe20001000000 */
[----:B0-----:R-:W-:Y:S01]  /*3cb0*/  FFMA.FTZ R219, R219, R222, 1.1641532182693481445e-10 ;  /* 0x2f000000dbdb7423 */ /* 0x001fe200000100de */
[----:B------:R-:W-:Y:S02]  /*3cc0*/  SEL R218, RZ, 0x1, P5 ;  /* 0x00000001ffda7807 */ /* 0x000fe40002800000 */
[----:B------:R-:W-:Y:S01]  /*3cd0*/  SEL R226, RZ, 0x100, P4 ;  /* 0x00000100ffe27807 */ /* 0x000fe20002000000 */
[----:B------:R-:W-:Y:S01]  /*3ce0*/  IMAD.WIDE.U32 R222, R223, 0x1000000, RZ ;  /* 0x01000000dfde7825 */ /* 0x000fe200078e00ff */
[----:B------:R-:W-:-:S02]  /*3cf0*/  FSETP.GTU.FTZ.AND P1, PT, R219, c[0x0][0x1e4], PT ;  /* 0x00007900db007a0b */ /* 0x000fc40003f3c000 */
[----:B------:R-:W-:Y:S01]  /*3d00*/  LOP3.LUT P6, RZ, R215, 0x4, RZ, 0xc0, !PT ;  /* 0x00000004d7ff7812 */ /* 0x000fe200078cc0ff */
[----:B------:R-:W-:Y:S01]  /*3d10*/  IMAD.WIDE.U32 R218, R218, 0x100, RZ ;  /* 0x00000100dada7825 */ /* 0x000fe200078e00ff */
[----:B------:R-:W-:Y:S02]  /*3d20*/  SEL R228, RZ, 0x1000000, P1 ;  /* 0x01000000ffe47807 */ /* 0x000fe40000800000 */
[----:B------:R-:W-:Y:S02]  /*3d30*/  SEL R229, RZ, 0x1, P3 ;  /* 0x00000001ffe57807 */ /* 0x000fe40001800000 */
[----:B------:R-:W-:Y:S02]  /*3d40*/  LOP3.LUT R225, R226, R228, R231, 0xfe, !PT ;  /* 0x000000e4e2e17212 */ /* 0x000fe400078efee7 */
[----:B------:R-:W-:Y:S02]  /*3d50*/  FSEL R147, R147, RZ, !P1 ;  /* 0x000000ff93937208 */ /* 0x000fe40004800000 */
[----:B------:R-:W-:-:S02]  /*3d60*/  SEL R227, RZ, 0x1, P6 ;  /* 0x00000001ffe37807 */ /* 0x000fc40003000000 */
        /* <DEDUP_REMOVED lines=8> */
.L_x_35607:
[----:B------:R-:W-:Y:S05]  /*3df0*/  BSYNC B0 ;  /* 0x0000000000007941 */ /* 0x000fea0003800000 */
.L_x_35606:
        /* <DEDUP_REMOVED lines=24> */
.L_x_35667:
[----:B0-----:R-:W-:Y:S02]  /*3f80*/  IMAD.MOV.U32 R220, RZ, RZ, R210 ;  /* 0x000000ffffdc7224 */ /* 0x001fe400078e00d2 */
.L_x_35668:
[----:B------:R-:W-:Y:S05]  /*3f90*/  BSYNC B1 ;  /* 0x0000000000017941 */ /* 0x000fea0003800000 */
.L_x_35666:
        /* <DEDUP_REMOVED lines=16> */
.L_x_35672:
[----:B------:R-:W-:Y:S05]  /*40a0*/  BSYNC B2 ;  /* 0x0000000000027941 */ /* 0x000fea0003800000 */
.L_x_35671:
        /* <DEDUP_REMOVED lines=44> */
.L_x_35670:
[----:B------:R-:W-:Y:S05]  /*4370*/  BSYNC B1 ;  /* 0x0000000000017941 */ /* 0x000fea0003800000 */
.L_x_35669:
        /* <DEDUP_REMOVED lines=25> */
.L_x_35674:
[----:B------:R-:W-:Y:S02]  /*4510*/  IMAD.MOV.U32 R206, RZ, RZ, R210 ;  /* 0x000000ffffce7224 */ /* 0x000fe400078e00d2 */
.L_x_35675:
[----:B------:R-:W-:Y:S05]  /*4520*/  BSYNC B1 ;  /* 0x0000000000017941 */ /* 0x000fea0003800000 */
.L_x_35673:
        /* <DEDUP_REMOVED lines=16> */
.L_x_35679:
[----:B------:R-:W-:Y:S05]  /*4630*/  BSYNC B2 ;  /* 0x0000000000027941 */ /* 0x000fea0003800000 */
.L_x_35678:
        /* <DEDUP_REMOVED lines=44> */
.L_x_35677:
[----:B------:R-:W-:Y:S05]  /*4900*/  BSYNC B1 ;  /* 0x0000000000017941 */ /* 0x000fea0003800000 */
.L_x_35676:
[----:B------:R-:W0:Y:S01]  /*4910*/  I2F.U32 R149, R206 ;  /* 0x000000ce00957306 */ /* 0x000e220000201000 */
[----:B--2---:R-:W-:Y:S01]  /*4920*/  HADD2.F32 R197, -RZ, R152.H1_H1 ;  /* 0x30000098ffc57230 */ /* 0x004fe20000004100 */
        /* <DEDUP_REMOVED lines=20> */
.L_x_35681:
[----:B------:R-:W-:Y:S02]  /*4a70*/  MOV R152, R210 ;  /* 0x000000d200987202 */ /* 0x000fe40000000f00 */
.L_x_35682:
[----:B------:R-:W-:Y:S05]  /*4a80*/  BSYNC B1 ;  /* 0x0000000000017941 */ /* 0x000fea0003800000 */
.L_x_35680:
        /* <DEDUP_REMOVED lines=16> */
.L_x_35686:
[----:B------:R-:W-:Y:S05]  /*4b90*/  BSYNC B2 ;  /* 0x0000000000027941 */ /* 0x000fea0003800000 */
.L_x_35685:
        /* <DEDUP_REMOVED lines=44> */
.L_x_35684:
[----:B------:R-:W-:Y:S05]  /*4e60*/  BSYNC B1 ;  /* 0x0000000000017941 */ /* 0x000fea0003800000 */
.L_x_35683:
        /* <DEDUP_REMOVED lines=20> */
.L_x_35688:
[----:B------:R-:W-:Y:S02]  /*4fb0*/  IMAD.MOV.U32 R152, RZ, RZ, R210 ;  /* 0x000000ffff987224 */ /* 0x000fe400078e00d2 */
.L_x_35689:
[----:B------:R-:W-:Y:S05]  /*4fc0*/  BSYNC B1 ;  /* 0x0000000000017941 */ /* 0x000fea0003800000 */
.L_x_35687:
        /* <DEDUP_REMOVED lines=16> */
.L_x_35693:
[----:B------:R-:W-:Y:S05]  /*50d0*/  BSYNC B2 ;  /* 0x0000000000027941 */ /* 0x000fea0003800000 */
.L_x_35692:
        /* <DEDUP_REMOVED lines=44> */
.L_x_35691:
[----:B------:R-:W-:Y:S05]  /*53a0*/  BSYNC B1 ;  /* 0x0000000000017941 */ /* 0x000fea0003800000 */
.L_x_35690:
        /* <DEDUP_REMOVED lines=20> */
.L_x_35695:
[----:B------:R-:W-:Y:S02]  /*54f0*/  MOV R206, R210 ;  /* 0x000000d200ce7202 */ /* 0x000fe40000000f00 */
.L_x_35696:
[----:B------:R-:W-:Y:S05]  /*5500*/  BSYNC B1 ;  /* 0x0000000000017941 */ /* 0x000fea0003800000 */
.L_x_35694:
        /* <DEDUP_REMOVED lines=16> */
.L_x_35700:
[----:B------:R-:W-:Y:S05]  /*5610*/  BSYNC B2 ;  /* 0x0000000000027941 */ /* 0x000fea0003800000 */
.L_x_35699:
        /* <DEDUP_REMOVED lines=44> */
.L_x_35698:
[----:B------:R-:W-:Y:S05]  /*58e0*/  BSYNC B1 ;  /* 0x0000000000017941 */ /* 0x000fea0003800000 */
.L_x_35697:
        /* <DEDUP_REMOVED lines=20> */
.L_x_35702:
[----:B------:R-:W-:Y:S02]  /*5a30*/  IMAD.MOV.U32 R206, RZ, RZ, R210 ;  /* 0x000000ffffce7224 */ /* 0x000fe400078e00d2 */
.L_x_35703:
[----:B------:R-:W-:Y:S05]  /*5a40*/  BSYNC B1 ;  /* 0x0000000000017941 */ /* 0x000fea0003800000 */
.L_x_35701:
        /* <DEDUP_REMOVED lines=16> */
.L_x_35707:
[----:B------:R-:W-:Y:S05]  /*5b50*/  BSYNC B2 ;  /* 0x0000000000027941 */ /* 0x000fea0003800000 */
.L_x_35706:
        /* <DEDUP_REMOVED lines=44> */
.L_x_35705:
[----:B------:R-:W-:Y:S05]  /*5e20*/  BSYNC B1 ;  /* 0x0000000000017941 */ /* 0x000fea0003800000 */
.L_x_35704:
        /* <DEDUP_REMOVED lines=20> */
.L_x_35709:
[----:B------:R-:W-:Y:S02]  /*5f70*/  MOV R223, R210 ;  /* 0x000000d200df7202 */ /* 0x000fe40000000f00 */
.L_x_35710:
[----:B------:R-:W-:Y:S05]  /*5f80*/  BSYNC B1 ;  /* 0x0000000000017941 */ /* 0x000fea0003800000 */
.L_x_35708:
        /* <DEDUP_REMOVED lines=16> */
.L_x_35714:
[----:B------:R-:W-:Y:S05]  /*6090*/  BSYNC B2 ;  /* 0x0000000000027941 */ /* 0x000fea0003800000 */
.L_x_35713:
        /* <DEDUP_REMOVED lines=44> */
.L_x_35712:
[----:B------:R-:W-:Y:S05]  /*6360*/  BSYNC B1 ;  /* 0x0000000000017941 */ /* 0x000fea0003800000 */
.L_x_35711:
        /* <DEDUP_REMOVED lines=20> */
.L_x_35716:
[----:B------:R-:W-:Y:S02]  /*64b0*/  IMAD.MOV.U32 R226, RZ, RZ, R210 ;  /* 0x000000ffffe27224 */ /* 0x000fe400078e00d2 */
.L_x_35717:
[----:B------:R-:W-:Y:S05]  /*64c0*/  BSYNC B1 ;  /* 0x0000000000017941 */ /* 0x000fea0003800000 */
.L_x_35715:
        /* <DEDUP_REMOVED lines=18> */
.L_x_35721:
[----:B------:R-:W-:Y:S05]  /*65f0*/  BSYNC B2 ;  /* 0x0000000000027941 */ /* 0x000fea0003800000 */
.L_x_35720:
        /* <DEDUP_REMOVED lines=44> */
.L_x_35719:
[----:B------:R-:W-:Y:S05]  /*68c0*/  BSYNC B1 ;  /* 0x0000000000017941 */ /* 0x000fea0003800000 */
.L_x_35718:
[----:B------:R-:W0:Y:S01]  /*68d0*/  I2F.U32 R219, R226 ;  /* 0x000000e200db7306 */ /* 0x000e220000201000 */
[----:B------:R-:W-:Y:S01]  /*68e0*/  SEL R220, RZ, 0x1, P1 ;  /* 0x00000001ffdc7807 */ /* 0x000fe20000800000 */
[----:B------:R-:W-:Y:S01]  /*68f0*/  HADD2.F32 R155, -RZ, R155.H1_H1 ;  /* 0x3000009bff9b7230 */ /* 0x000fe20000004100 */
[C---:B------:R-:W-:Y:S02]  /*6900*/  LEA R198, P1, R225.reuse, c[0x0][0x188], 0x5 ;  /* 0x00006200e1c67a11 */ /* 0x040fe400078228ff */
[----:B------:R-:W-:Y:S01]  /*6910*/  SEL R231, RZ, 0x10000, P5 ;  /* 0x00010000ffe77807 */ /* 0x000fe20002800000 */
[----:B------:R-:W-:Y:S01]  /*6920*/  IMAD.WIDE.U32 R220, R220, 0x10000, RZ ;  /* 0x00010000dcdc7825 */ /* 0x000fe200078e00ff */
[C---:B------:R-:W-:Y:S02]  /*6930*/  LEA.HI.X R199, R225.reuse, c[0x0][0x18c], RZ, 0x5, P1 ;  /* 0x00006300e1c77a11 */ /* 0x040fe400008f2cff */
        /* <DEDUP_REMOVED lines=8> */
[----:B------:R-:W-:-:S02]  /*69c0*/  SEL R218, RZ, 0x1, P5 ;  /* 0x00000001ffda7807 */ /* 0x000fc40002800000 */
[----:B------:R-:W-:Y:S01]  /*69d0*/  SEL R228, RZ, 0x100, P4 ;  /* 0x00000100ffe47807 */ /* 0x000fe20002000000 */
[----:B------:R-:W-:Y:S01]  /*69e0*/  IMAD.WIDE.U32 R222, R223, 0x1000000, RZ ;  /* 0x01000000dfde7825 */ /* 0x000fe200078e00ff */
[----:B------:R-:W-:Y:S02]  /*69f0*/  FSETP.GTU.FTZ.AND P1, PT, R219, c[0x0][0x1e4], PT ;  /* 0x00007900db007a0b */ /* 0x000fe40003f3c000 */
[----:B------:R-:W-:Y:S01]  /*6a00*/  LOP3.LUT P6, RZ, R215, 0x4, RZ, 0xc0, !PT ;  /* 0x00000004d7ff7812 */ /* 0x000fe200078cc0ff */
[----:B------:R-:W-:Y:S01]  /*6a10*/  IMAD.WIDE.U32 R218, R218, 0x100, RZ ;  /* 0x00000100dada7825 */ /* 0x000fe200078e00ff */
[----:B------:R-:W-:Y:S02]  /*6a20*/  SEL R230, RZ, 0x1000000, P1 ;  /* 0x01000000ffe67807 */ /* 0x000fe40000800000 */
        /* <DEDUP_REMOVED lines=12> */
.L_x_35665:
[----:B------:R-:W-:Y:S05]  /*6af0*/  BSYNC B0 ;  /* 0x0000000000007941 */ /* 0x000fea0003800000 */
.L_x_35664:
        /* <DEDUP_REMOVED lines=24> */
.L_x_35725:
[----:B0-----:R-:W-:Y:S02]  /*6c80*/  IMAD.MOV.U32 R220, RZ, RZ, R210 ;  /* 0x000000ffffdc7224 */ /* 0x001fe400078e00d2 */
.L_x_35726:
[----:B------:R-:W-:Y:S05]  /*6c90*/  BSYNC B1 ;  /* 0x0000000000017941 */ /* 0x000fea0003800000 */
.L_x_35724:
        /* <DEDUP_REMOVED lines=16> */
.L_x_35730:
[----:B------:R-:W-:Y:S05]  /*6da0*/  BSYNC B2 ;  /* 0x0000000000027941 */ /* 0x000fea0003800000 */
.L_x_35729:
        /* <DEDUP_REMOVED lines=44> */
.L_x_35728:
[----:B------:R-:W-:Y:S05]  /*7070*/  BSYNC B1 ;  /* 0x0000000000017941 */ /* 0x000fea0003800000 */
.L_x_35727:
        /* <DEDUP_REMOVED lines=25> */
.L_x_35732:
[----:B------:R-:W-:Y:S02]  /*7210*/  MOV R206, R210 ;  /* 0x000000d200ce7202 */ /* 0x000fe40000000f00 */
.L_x_35733:
[----:B------:R-:W-:Y:S05]  /*7220*/  BSYNC B1 ;  /* 0x0000000000017941 */ /* 0x000fea0003800000 */
.L_x_35731:
        /* <DEDUP_REMOVED lines=16> */
.L_x_35737:
[----:B------:R-:W-:Y:S05]  /*7330*/  BSYNC B2 ;  /* 0x0000000000027941 */ /* 0x000fea0003800000 */
.L_x_35736:
        /* <DEDUP_REMOVED lines=44> */
.L_x_35735:
[----:B------:R-:W-:Y:S05]  /*7600*/  BSYNC B1 ;  /* 0x0000000000017941 */ /* 0x000fea0003800000 */
.L_x_35734:
[----:B------:R-:W0:Y:S01]  /*7610*/  I2F.U32 R157, R206 ;  /* 0x000000ce009d7306 */ /* 0x000e220000201000 */
[----:B--2---:R-:W-:Y:S01]  /*7620*/  HADD2.F32 R197, -RZ, R160.H1_H1 ;  /* 0x300000a0ffc57230 */ /* 0x004fe20000004100 */
        /* <DEDUP_REMOVED lines=20> */
.L_x_35739:
[----:B------:R-:W-:Y:S02]  /*7770*/  IMAD.MOV.U32 R160, RZ, RZ, R210 ;  /* 0x000000ffffa07224 */ /* 0x000fe400078e00d2 */
.L_x_35740:
[----:B------:R-:W-:Y:S05]  /*7780*/  BSYNC B1 ;  /* 0x0000000000017941 */ /* 0x000fea0003800000 */
.L_x_35738:
        /* <DEDUP_REMOVED lines=16> */
.L_x_35744:
[----:B------:R-:W-:Y:S05]  /*7890*/  BSYNC B2 ;  /* 0x0000000000027941 */ /* 0x000fea0003800000 */
.L_x_35743:
        /* <DEDUP_REMOVED lines=44> */
.L_x_35742:
[----:B------:R-:W-:Y:S05]  /*7b60*/  BSYNC B1 ;  /* 0x0000000000017941 */ /* 0x000fea0003800000 */
.L_x_35741:
        /* <DEDUP_REMOVED lines=20> */
.L_x_35746:
[----:B------:R-:W-:Y:S02]  /*7cb0*/  MOV R160, R210 ;  /* 0x000000d200a07202 */ /* 0x000fe40000000f00 */
.L_x_35747:
[----:B------:R-:W-:Y:S05]  /*7cc0*/  BSYNC B1 ;  /* 0x0000000000017941 */ /* 0x000fea0003800000 */
.L_x_35745:
        /* <DEDUP_REMOVED lines=16> */
.L_x_35751:
[----:B------:R-:W-:Y:S05]  /*7dd0*/  BSYNC B2 ;  /* 0x0000000000027941 */ /* 0x000fea0003800000 */
.L_x_35750:
        /* <DEDUP_REMOVED lines=44> */
.L_x_35749:
[----:B------:R-:W-:Y:S05]  /*80a0*/  BSYNC B1 ;  /* 0x0000000000017941 */ /* 0x000fea0003800000 */
.L_x_35748:
        /* <DEDUP_REMOVED lines=20> */
.L_x_35753:
[----:B------:R-:W-:Y:S02]  /*81f0*/  IMAD.MOV.U32 R206, RZ, RZ, R210 ;  /* 0x000000ffffce7224 */ /* 0x000fe400078e00d2 */
.L_x_35754:
[----:B------:R-:W-:Y:S05]  /*8200*/  BSYNC B1 ;  /* 0x0000000000017941 */ /* 0x000fea0003800000 */
.L_x_35752:
        /* <DEDUP_REMOVED lines=16> */
.L_x_35758:
[----:B------:R-:W-:Y:S05]  /*8310*/  BSYNC B2 ;  /* 0x0000000000027941 */ /* 0x000fea0003800000 */
.L_x_35757:
        /* <DEDUP_REMOVED lines=44> */
.L_x_35756:
[----:B------:R-:W-:Y:S05]  /*85e0*/  BSYNC B1 ;  /* 0x0000000000017941 */ /* 0x000fea0003800000 */
.L_x_35755:
        /* <DEDUP_REMOVED lines=20> */
.L_x_35760:
[----:B------:R-:W-:Y:S02]  /*8730*/  MOV R206, R210 ;  /* 0x000000d200ce7202 */ /* 0x000fe40000000f00 */
.L_x_35761:
[----:B------:R-:W-:Y:S05]  /*8740*/  BSYNC B1 ;  /* 0x0000000000017941 */ /* 0x000fea0003800000 */
.L_x_35759:
        /* <DEDUP_REMOVED lines=16> */
.L_x_35765:
[----:B------:R-:W-:Y:S05]  /*8850*/  BSYNC B2 ;  /* 0x0000000000027941 */ /* 0x000fea0003800000 */
.L_x_35764:
        /* <DEDUP_REMOVED lines=44> */
.L_x_35763:
[----:B------:R-:W-:Y:S05]  /*8b20*/  BSYNC B1 ;  /* 0x0000000000017941 */ /* 0x000fea0003800000 */
.L_x_35762:
        /* <DEDUP_REMOVED lines=20> */
.L_x_35767:
[----:B------:R-:W-:Y:S02]  /*8c70*/  IMAD.MOV.U32 R223, RZ, RZ, R210 ;  /* 0x000000ffffdf7224 */ /* 0x000fe400078e00d2 */
.L_x_35768:
[----:B------:R-:W-:Y:S05]  /*8c80*/  BSYNC B1 ;  /* 0x0000000000017941 */ /* 0x000fea0003800000 */
.L_x_35766:
        /* <DEDUP_REMOVED lines=16> */
.L_x_35772:
[----:B------:R-:W-:Y:S05]  /*8d90*/  BSYNC B2 ;  /* 0x0000000000027941 */ /* 0x000fea0003800000 */
.L_x_35771:
        /* <DEDUP_REMOVED lines=44> */
.L_x_35770:
[----:B------:R-:W-:Y:S05]  /*9060*/  BSYNC B1 ;  /* 0x0000000000017941 */ /* 0x000fea0003800000 */
.L_x_35769:
        /* <DEDUP_REMOVED lines=20> */
.L_x_35774:
[----:B------:R-:W-:Y:S02]  /*91b0*/  MOV R226, R210 ;  /* 0x000000d200e27202 */ /* 0x000fe40000000f00 */
.L_x_35775:
[----:B------:R-:W-:Y:S05]  /*91c0*/  BSYNC B1 ;  /* 0x0000000000017941 */ /* 0x000fea0003800000 */
.L_x_35773:
        /* <DEDUP_REMOVED lines=18> */
.L_x_35779:
[----:B------:R-:W-:Y:S05]  /*92f0*/  BSYNC B2 ;  /* 0x0000000000027941 */ /* 0x000fea0003800000 */
.L_x_35778:
        /* <DEDUP_REMOVED lines=44> */
.L_x_35777:
[----:B------:R-:W-:Y:S05]  /*95c0*/  BSYNC B1 ;  /* 0x0000000000017941 */ /* 0x000fea0003800000 */
.L_x_35776:
        /* <DEDUP_REMOVED lines=34> */
.L_x_35723:
[----:B------:R-:W-:Y:S05]  /*97f0*/  BSYNC B0 ;  /* 0x0000000000007941 */ /* 0x000fea0003800000 */
.L_x_35722:
        /* <DEDUP_REMOVED lines=24> */
.L_x_35783:
[----:B0-----:R-:W-:Y:S02]  /*9980*/  IMAD.MOV.U32 R220, RZ, RZ, R210 ;  /* 0x000000ffffdc7224 */ /* 0x001fe400078e00d2 */
.L_x_35784:
[----:B------:R-:W-:Y:S05]  /*9990*/  BSYNC B1 ;  /* 0x0000000000017941 */ /* 0x000fea0003800000 */
.L_x_35782:
        /* <DEDUP_REMOVED lines=16> */
.L_x_35788:
[----:B------:R-:W-:Y:S05]  /*9aa0*/  BSYNC B2 ;  /* 0x0000000000027941 */ /* 0x000fea0003800000 */
.L_x_35787:
        /* <DEDUP_REMOVED lines=44> */
.L_x_35786:
[----:B------:R-:W-:Y:S05]  /*9d70*/  BSYNC B1 ;  /* 0x0000000000017941 */ /* 0x000fea0003800000 */
.L_x_35785:
        /* <DEDUP_REMOVED lines=25> */
.L_x_35790:
[----:B------:R-:W-:Y:S02]  /*9f10*/  IMAD.MOV.U32 R206, RZ, RZ, R210 ;  /* 0x000000ffffce7224 */ /* 0x000fe400078e00d2 */
.L_x_35791:
[----:B------:R-:W-:Y:S05]  /*9f20*/  BSYNC B1 ;  /* 0x0000000000017941 */ /* 0x000fea0003800000 */
.L_x_35789:
        /* <DEDUP_REMOVED lines=16> */
.L_x_35795:
[----:B------:R-:W-:Y:S05]  /*a030*/  BSYNC B2 ;  /* 0x0000000000027941 */ /* 0x000fea0003800000 */
.L_x_35794:
        /* <DEDUP_REMOVED lines=44> */
.L_x_35793:
[----:B------:R-:W-:Y:S05]  /*a300*/  BSYNC B1 ;  /* 0x0000000000017941 */ /* 0x000fea0003800000 */
.L_x_35792:
        /* <DEDUP_REMOVED lines=22> */
.L_x_35797:
[----:B------:R-:W-:Y:S02]  /*a470*/  MOV R168, R210 ;  /* 0x000000d200a87202 */ /* 0x000fe40000000f00 */
.L_x_35798:
[----:B------:R-:W-:Y:S05]  /*a480*/  BSYNC B1 ;  /* 0x0000000000017941 */ /* 0x000fea0003800000 */
.L_x_35796:
        /* <DEDUP_REMOVED lines=16> */
.L_x_35802:
[----:B------:R-:W-:Y:S05]  /*a590*/  BSYNC B2 ;  /* 0x0000000000027941 */ /* 0x000fea0003800000 */
.L_x_35801:
        /* <DEDUP_REMOVED lines=44> */
.L_x_35800:
[----:B------:R-:W-:Y:S05]  /*a860*/  BSYNC B1 ;  /* 0x0000000000017941 */ /* 0x000fea0003800000 */
.L_x_35799:
        /* <DEDUP_REMOVED lines=20> */
.L_x_35804:
[----:B------:R-:W-:Y:S02]  /*a9b0*/  IMAD.MOV.U32 R168, RZ, RZ, R210 ;  /* 0x000000ffffa87224 */ /* 0x000fe400078e00d2 */
.L_x_35805:
[----:B------:R-:W-:Y:S05]  /*a9c0*/  BSYNC B1 ;  /* 0x0000000000017941 */ /* 0x000fea0003800000 */
.L_x_35803:
        /* <DEDUP_REMOVED lines=16> */
.L_x_35809:
[----:B------:R-:W-:Y:S05]  /*aad0*/  BSYNC B2 ;  /* 0x0000000000027941 */ /* 0x000fea0003800000 */
.L_x_35808:
        /* <DEDUP_REMOVED lines=44> */
.L_x_35807:
[----:B------:R-:W-:Y:S05]  /*ada0*/  BSYNC B1 ;  /* 0x0000000000017941 */ /* 0x000fea0003800000 */
.L_x_35806:
        /* <DEDUP_REMOVED lines=20> */
.L_x_35811:
[----:B------:R-:W-:Y:S02]  /*aef0*/  MOV R206, R210 ;  /* 0x000000d200ce7202 */ /* 0x000fe40000000f00 */
.L_x_35812:
[----:B------:R-:W-:Y:S05]  /*af00*/  BSYNC B1 ;  /* 0x0000000000017941 */ /* 0x000fea0003800000 */
.L_x_35810:
        /* <DEDUP_REMOVED lines=16> */
.L_x_35816:
[----:B------:R-:W-:Y:S05]  /*b010*/  BSYNC B2 ;  /* 0x0000000000027941 */ /* 0x000fea0003800000 */
.L_x_35815:
        /* <DEDUP_REMOVED lines=44> */
.L_x_35814:
[----:B------:R-:W-:Y:S05]  /*b2e0*/  BSYNC B1 ;  /* 0x0000000000017941 */ /* 0x000fea0003800000 */
.L_x_35813:
        /* <DEDUP_REMOVED lines=20> */
.L_x_35818:
[----:B------:R-:W-:Y:S02]  /*b430*/  IMAD.MOV.U32 R206, RZ, RZ, R210 ;  /* 0x000000ffffce7224 */ /* 0x000fe400078e00d2 */
.L_x_35819:
[----:B------:R-:W-:Y:S05]  /*b440*/  BSYNC B1 ;  /* 0x0000000000017941 */ /* 0x000fea0003800000 */
.L_x_35817:
        /* <DEDUP_REMOVED lines=16> */
.L_x_35823:
[----:B------:R-:W-:Y:S05]  /*b550*/  BSYNC B2 ;  /* 0x0000000000027941 */ /* 0x000fea0003800000 */
.L_x_35822:
        /* <DEDUP_REMOVED lines=44> */
.L_x_35821:
[----:B------:R-:W-:Y:S05]  /*b820*/  BSYNC B1 ;  /* 0x0000000000017941 */ /* 0x000fea0003800000 */
.L_x_35820:
        /* <DEDUP_REMOVED lines=20> */
.L_x_35825:
[----:B------:R-:W-:Y:S02]  /*b970*/  MOV R223, R210 ;  /* 0x000000d200df7202 */ /* 0x000fe40000000f00 */
.L_x_35826:
[----:B------:R-:W-:Y:S05]  /*b980*/  BSYNC B1 ;  /* 0x0000000000017941 */ /* 0x000fea0003800000 */
.L_x_35824:
        /* <DEDUP_REMOVED lines=16> */
.L_x_35830:
[----:B------:R-:W-:Y:S05]  /*ba90*/  BSYNC B2 ;  /* 0x0000000000027941 */ /* 0x000fea0003800000 */
.L_x_35829:
        /* <DEDUP_REMOVED lines=44> */
.L_x_35828:
[----:B------:R-:W-:Y:S05]  /*bd60*/  BSYNC B1 ;  /* 0x0000000000017941 */ /* 0x000fea0003800000 */
.L_x_35827:
        /* <DEDUP_REMOVED lines=20> */
.L_x_35832:
[----:B------:R-:W-:Y:S02]  /*beb0*/  IMAD.MOV.U32 R226, RZ, RZ, R210 ;  /* 0x000000ffffe27224 */ /* 0x000fe400078e00d2 */
.L_x_35833:
[----:B------:R-:W-:Y:S05]  /*bec0*/  BSYNC B1 ;  /* 0x0000000000017941 */ /* 0x000fea0003800000 */
.L_x_35831:
        /* <DEDUP_REMOVED lines=18> */
.L_x_35837:
[----:B------:R-:W-:Y:S05]  /*bff0*/  BSYNC B2 ;  /* 0x0000000000027941 */ /* 0x000fea0003800000 */
.L_x_35836:
        /* <DEDUP_REMOVED lines=44> */
.L_x_35835:
[----:B------:R-:W-:Y:S05]  /*c2c0*/  BSYNC B1 ;  /* 0x0000000000017941 */ /* 0x000fea0003800000 */
.L_x_35834:
        /* <DEDUP_REMOVED lines=34> */
.L_x_35781:
[----:B------:R-:W-:Y:S05]  /*c4f0*/  BSYNC B0 ;  /* 0x0000000000007941 */ /* 0x000fea0003800000 */
.L_x_35780:
        /* <DEDUP_REMOVED lines=24> */
.L_x_35841:
[----:B0-----:R-:W-:Y:S02]  /*c680*/  IMAD.MOV.U32 R220, RZ, RZ, R210 ;  /* 0x000000ffffdc7224 */ /* 0x001fe400078e00d2 */
.L_x_35842:
[----:B------:R-:W-:Y:S05]  /*c690*/  BSYNC B1 ;  /* 0x0000000000017941 */ /* 0x000fea0003800000 */
.L_x_35840:
        /* <DEDUP_REMOVED lines=16> */
.L_x_35846:
[----:B------:R-:W-:Y:S05]  /*c7a0*/  BSYNC B2 ;  /* 0x0000000000027941 */ /* 0x000fea0003800000 */
.L_x_35845:
        /* <DEDUP_REMOVED lines=44> */
.L_x_35844:
[----:B------:R-:W-:Y:S05]  /*ca70*/  BSYNC B1 ;  /* 0x0000000000017941 */ /* 0x000fea0003800000 */
.L_x_35843:
        /* <DEDUP_REMOVED lines=25> */
.L_x_35848:
[----:B------:R-:W-:Y:S02]  /*cc10*/  MOV R206, R210 ;  /* 0x000000d200ce7202 */ /* 0x000fe40000000f00 */
.L_x_35849:
[----:B------:R-:W-:Y:S05]  /*cc20*/  BSYNC B1 ;  /* 0x0000000000017941 */ /* 0x000fea0003800000 */
.L_x_35847:
        /* <DEDUP_REMOVED lines=16> */
.L_x_35853:
[----:B------:R-:W-:Y:S05]  /*cd30*/  BSYNC B2 ;  /* 0x0000000000027941 */ /* 0x000fea0003800000 */
.L_x_35852:
        /* <DEDUP_REMOVED lines=44> */
.L_x_35851:
[----:B------:R-:W-:Y:S05]  /*d000*/  BSYNC B1 ;  /* 0x0000000000017941 */ /* 0x000fea0003800000 */
.L_x_35850:
        /* <DEDUP_REMOVED lines=22> */
.L_x_35855:
[----:B------:R-:W-:Y:S02]  /*d170*/  IMAD.MOV.U32 R176, RZ, RZ, R210 ;  /* 0x000000ffffb07224 */ /* 0x000fe400078e00d2 */
.L_x_35856:
[----:B------:R-:W-:Y:S05]  /*d180*/  BSYNC B1 ;  /* 0x0000000000017941 */ /* 0x000fea0003800000 */
.L_x_35854:
        /* <DEDUP_REMOVED lines=16> */
.L_x_35860:
[----:B------:R-:W-:Y:S05]  /*d290*/  BSYNC B2 ;  /* 0x0000000000027941 */ /* 0x000fea0003800000 */
.L_x_35859:
        /* <DEDUP_REMOVED lines=44> */
.L_x_35858:
[----:B------:R-:W-:Y:S05]  /*d560*/  BSYNC B1 ;  /* 0x0000000000017941 */ /* 0x000fea0003800000 */
.L_x_35857:
        /* <DEDUP_REMOVED lines=20> */
.L_x_35862:
[----:B------:R-:W-:Y:S02]  /*d6b0*/  MOV R176, R210 ;  /* 0x000000d200b07202 */ /* 0x000fe40000000f00 */
.L_x_35863:
[----:B------:R-:W-:Y:S05]  /*d6c0*/  BSYNC B1 ;  /* 0x0000000000017941 */ /* 0x000fea0003800000 */
.L_x_35861:
        /* <DEDUP_REMOVED lines=16> */
.L_x_35867:
[----:B------:R-:W-:Y:S05]  /*d7d0*/  BSYNC B2 ;  /* 0x0000000000027941 */ /* 0x000fea0003800000 */
.L_x_35866:
        /* <DEDUP_REMOVED lines=44> */
.L_x_35865:
[----:B------:R-:W-:Y:S05]  /*daa0*/  BSYNC B1 ;  /* 0x0000000000017941 */ /* 0x000fea0003800000 */
.L_x_35864:
        /* <DEDUP_REMOVED lines=20> */
.L_x_35869:
[----:B------:R-:W-:Y:S02]  /*dbf0*/  IMAD.MOV.U32 R206, RZ, RZ, R210 ;  /* 0x000000ffffce7224 */ /* 0x000fe400078e00d2 */
.L_x_35870:
[----:B------:R-:W-:Y:S05]  /*dc00*/  BSYNC B1 ;  /* 0x0000000000017941 */ /* 0x000fea0003800000 */
.L_x_35868:
        /* <DEDUP_REMOVED lines=16> */
.L_x_35874:
[----:B------:R-:W-:Y:S05]  /*dd10*/  BSYNC B2 ;  /* 0x0000000000027941 */ /* 0x000fea0003800000 */
.L_x_35873:
        /* <DEDUP_REMOVED lines=44> */
.L_x_35872:
[----:B------:R-:W-:Y:S05]  /*dfe0*/  BSYNC B1 ;  /* 0x0000000000017941 */ /* 0x000fea0003800000 */
.L_x_35871:
        /* <DEDUP_REMOVED lines=20> */
.L_x_35876:
[----:B------:R-:W-:Y:S02]  /*e130*/  MOV R206, R210 ;  /* 0x000000d200ce7202 */ /* 0x000fe40000000f00 */
.L_x_35877:
[----:B------:R-:W-:Y:S05]  /*e140*/  BSYNC B1 ;  /* 0x0000000000017941 */ /* 0x000fea0003800000 */
.L_x_35875:
        /* <DEDUP_REMOVED lines=16> */
.L_x_35881:
[----:B------:R-:W-:Y:S05]  /*e250*/  BSYNC B2 ;  /* 0x0000000000027941 */ /* 0x000fea0003800000 */
.L_x_35880:
        /* <DEDUP_REMOVED lines=44> */
.L_x_35879:
[----:B------:R-:W-:Y:S05]  /*e520*/  BSYNC B1 ;  /* 0x0000000000017941 */ /* 0x000fea0003800000 */
.L_x_35878:
        /* <DEDUP_REMOVED lines=20> */
.L_x_35883:
[----:B------:R-:W-:Y:S02]  /*e670*/  IMAD.MOV.U32 R223, RZ, RZ, R210 ;  /* 0x000000ffffdf7224 */ /* 0x000fe400078e00d2 */
.L_x_35884:
[----:B------:R-:W-:Y:S05]  /*e680*/  BSYNC B1 ;  /* 0x0000000000017941 */ /* 0x000fea0003800000 */
.L_x_35882:
        /* <DEDUP_REMOVED lines=16> */
.L_x_35888:
[----:B------:R-:W-:Y:S05]  /*e790*/  BSYNC B2 ;  /* 0x0000000000027941 */ /* 0x000fea0003800000 */
.L_x_35887:
        /* <DEDUP_REMOVED lines=44> */
.L_x_35886:
[----:B------:R-:W-:Y:S05]  /*ea60*/  BSYNC B1 ;  /* 0x0000000000017941 */ /* 0x000fea0003800000 */
.L_x_35885:
        /* <DEDUP_REMOVED lines=20> */
.L_x_35890:
[----:B------:R-:W-:Y:S02]  /*ebb0*/  MOV R226, R210 ;  /* 0x000000d200e27202 */ /* 0x000fe40000000f00 */
.L_x_35891:
[----:B------:R-:W-:Y:S05]  /*ebc0*/  BSYNC B1 ;  /* 0x0000000000017941 */ /* 0x000fea0003800000 */
.L_x_35889:
        /* <DEDUP_REMOVED lines=18> */
.L_x_35895:
[----:B------:R-:W-:Y:S05]  /*ecf0*/  BSYNC B2 ;  /* 0x0000000000027941 */ /* 0x000fea0003800000 */
.L_x_35894:
        /* <DEDUP_REMOVED lines=44> */
.L_x_35893:
[----:B------:R-:W-:Y:S05]  /*efc0*/  BSYNC B1 ;  /* 0x0000000000017941 */ /* 0x000fea0003800000 */
.L_x_35892:
        /* <DEDUP_REMOVED lines=34> */
.L_x_35839:
[----:B------:R-:W-:Y:S05]  /*f1f0*/  BSYNC B0 ;  /* 0x0000000000007941 */ /* 0x000fea0003800000 */
.L_x_35838:
        /* <DEDUP_REMOVED lines=24> */
.L_x_35899:
[----:B0-----:R-:W-:Y:S02]  /*f380*/  IMAD.MOV.U32 R220, RZ, RZ, R210 ;  /* 0x000000ffffdc7224 */ /* 0x001fe400078e00d2 */
.L_x_35900:
[----:B------:R-:W-:Y:S05]  /*f390*/  BSYNC B1 ;  /* 0x0000000000017941 */ /* 0x000fea0003800000 */
.L_x_35898:
        /* <DEDUP_REMOVED lines=16> */
.L_x_35904:
[----:B------:R-:W-:Y:S05]  /*f4a0*/  BSYNC B2 ;  /* 0x0000000000027941 */ /* 0x000fea0003800000 */
.L_x_35903:
        /* <DEDUP_REMOVED lines=44> */
.L_x_35902:
[----:B------:R-:W-:Y:S05]  /*f770*/  BSYNC B1 ;  /* 0x0000000000017941 */ /* 0x000fea0003800000 */
.L_x_35901:
        /* <DEDUP_REMOVED lines=25> */
.L_x_35906:
[----:B------:R-:W-:Y:S02]  /*f910*/  IMAD.MOV.U32 R206, RZ, RZ, R210 ;  /* 0x000000ffffce7224 */ /* 0x000fe400078e00d2 */
.L_x_35907:
[----:B------:R-:W-:Y:S05]  /*f920*/  BSYNC B1 ;  /* 0x0000000000017941 */ /* 0x000fea0003800000 */
.L_x_35905:
        /* <DEDUP_REMOVED lines=16> */
.L_x_35911:
[----:B------:R-:W-:Y:S05]  /*fa30*/  BSYNC B2 ;  /* 0x0000000000027941 */ /* 0x000fea0003800000 */
.L_x_35910:
        /* <DEDUP_REMOVED lines=44> */
.L_x_35909:
[----:B------:R-:W-:Y:S05]  /*fd00*/  BSYNC B1 ;  /* 0x0000000000017941 */ /* 0x000fea0003800000 */
.L_x_35908:
        /* <DEDUP_REMOVED lines=22> */
.L_x_35913:
[----:B------:R-:W-:Y:S02]  /*fe70*/  MOV R184, R210 ;  /* 0x000000d200b87202 */ /* 0x000fe40000000f00 */
.L_x_35914:
[----:B------:R-:W-:Y:S05]  /*fe80*/  BSYNC B1 ;  /* 0x0000000000017941 */ /* 0x000fea0003800000 */
.L_x_35912:
        /* <DEDUP_REMOVED lines=16> */
.L_x_35918:
[----:B------:R-:W-:Y:S05]  /*ff90*/  BSYNC B2 ;  /* 0x0000000000027941 */ /* 0x000fea0003800000 */
.L_x_35917:
        /* <DEDUP_REMOVED lines=44> */
.L_x_35916:
[----:B------:R-:W-:Y:S05]  /*10260*/  BSYNC B1 ;  /* 0x0000000000017941 */ /* 0x000fea0003800000 */
.L_x_35915:
        /* <DEDUP_REMOVED lines=20> */
.L_x_35920:
[----:B------:R-:W-:Y:S02]  /*103b0*/  IMAD.MOV.U32 R184, RZ, RZ, R210 ;  /* 0x000000ffffb87224 */ /* 0x000fe400078e00d2 */
.L_x_35921:
[----:B------:R-:W-:Y:S05]  /*103c0*/  BSYNC B1 ;  /* 0x0000000000017941 */ /* 0x000fea0003800000 */
.L_x_35919:
        /* <DEDUP_REMOVED lines=16> */
.L_x_35925:
[----:B------:R-:W-:Y:S05]  /*104d0*/  BSYNC B2 ;  /* 0x0000000000027941 */ /* 0x000fea0003800000 */
.L_x_35924:
        /* <DEDUP_REMOVED lines=44> */
.L_x_35923:
[----:B------:R-:W-:Y:S05]  /*107a0*/  BSYNC B1 ;  /* 0x0000000000017941 */ /* 0x000fea0003800000 */
.L_x_35922:
        /* <DEDUP_REMOVED lines=20> */
.L_x_35927:
[----:B------:R-:W-:Y:S02]  /*108f0*/  MOV R206, R210 ;  /* 0x000000d200ce7202 */ /* 0x000fe40000000f00 */
.L_x_35928:
[----:B------:R-:W-:Y:S05]  /*10900*/  BSYNC B1 ;  /* 0x0000000000017941 */ /* 0x000fea0003800000 */
.L_x_35926:
        /* <DEDUP_REMOVED lines=16> */
.L_x_35932:
[----:B------:R-:W-:Y:S05]  /*10a10*/  BSYNC B2 ;  /* 0x0000000000027941 */ /* 0x000fea0003800000 */
.L_x_35931:
        /* <DEDUP_REMOVED lines=44> */
.L_x_35930:
[----:B------:R-:W-:Y:S05]  /*10ce0*/  BSYNC B1 ;  /* 0x0000000000017941 */ /* 0x000fea0003800000 */
.L_x_35929:
        /* <DEDUP_REMOVED lines=20> */
.L_x_35934:
[----:B------:R-:W-:Y:S02]  /*10e30*/  IMAD.MOV.U32 R206, RZ, RZ, R210 ;  /* 0x000000ffffce7224 */ /* 0x000fe400078e00d2 */
.L_x_35935:
[----:B------:R-:W-:Y:S05]  /*10e40*/  BSYNC B1 ;  /* 0x0000000000017941 */ /* 0x000fea0003800000 */
.L_x_35933:
        /* <DEDUP_REMOVED lines=16> */
.L_x_35939:
[----:B------:R-:W-:Y:S05]  /*10f50*/  BSYNC B2 ;  /* 0x0000000000027941 */ /* 0x000fea0003800000 */
.L_x_35938:
        /* <DEDUP_REMOVED lines=44> */
.L_x_35937:
[----:B------:R-:W-:Y:S05]  /*11220*/  BSYNC B1 ;  /* 0x0000000000017941 */ /* 0x000fea0003800000 */
.L_x_35936:
        /* <DEDUP_REMOVED lines=20> */
.L_x_35941:
[----:B------:R-:W-:Y:S02]  /*11370*/  MOV R223, R210 ;  /* 0x000000d200df7202 */ /* 0x000fe40000000f00 */
.L_x_35942:
[----:B------:R-:W-:Y:S05]  /*11380*/  BSYNC B1 ;  /* 0x0000000000017941 */ /* 0x000fea0003800000 */
.L_x_35940:
        /* <DEDUP_REMOVED lines=16> */
.L_x_35946:
[----:B------:R-:W-:Y:S05]  /*11490*/  BSYNC B2 ;  /* 0x0000000000027941 */ /* 0x000fea0003800000 */
.L_x_35945:
        /* <DEDUP_REMOVED lines=44> */
.L_x_35944:
[----:B------:R-:W-:Y:S05]  /*11760*/  BSYNC B1 ;  /* 0x0000000000017941 */ /* 0x000fea0003800000 */
.L_x_35943:
        /* <DEDUP_REMOVED lines=20> */
.L_x_35948:
[----:B------:R-:W-:Y:S02]  /*118b0*/  IMAD.MOV.U32 R226, RZ, RZ, R210 ;  /* 0x000000ffffe27224 */ /* 0x000fe400078e00d2 */
.L_x_35949:
[----:B------:R-:W-:Y:S05]  /*118c0*/  BSYNC B1 ;  /* 0x0000000000017941 */ /* 0x000fea0003800000 */
.L_x_35947:
        /* <DEDUP_REMOVED lines=18> */
.L_x_35953:
[----:B------:R-:W-:Y:S05]  /*119f0*/  BSYNC B2 ;  /* 0x0000000000027941 */ /* 0x000fea0003800000 */
.L_x_35952:
        /* <DEDUP_REMOVED lines=44> */
.L_x_35951:
[----:B------:R-:W-:Y:S05]  /*11cc0*/  BSYNC B1 ;  /* 0x0000000000017941 */ /* 0x000fea0003800000 */
.L_x_35950:
        /* <DEDUP_REMOVED lines=34> */
.L_x_35897:
[----:B------:R-:W-:Y:S05]  /*11ef0*/  BSYNC B0 ;  /* 0x0000000000007941 */ /* 0x000fea0003800000 */
.L_x_35896:
        /* <DEDUP_REMOVED lines=24> */
.L_x_35957:
[----:B0-----:R-:W-:Y:S02]  /*12080*/  IMAD.MOV.U32 R220, RZ, RZ, R210 ;  /* 0x000000ffffdc7224 */ /* 0x001fe400078e00d2 */
.L_x_35958:
[----:B------:R-:W-:Y:S05]  /*12090*/  BSYNC B1 ;  /* 0x0000000000017941 */ /* 0x000fea0003800000 */
.L_x_35956:
        /* <DEDUP_REMOVED lines=16> */
.L_x_35962:
[----:B------:R-:W-:Y:S05]  /*121a0*/  BSYNC B2 ;  /* 0x0000000000027941 */ /* 0x000fea0003800000 */
.L_x_35961:
        /* <DEDUP_REMOVED lines=44> */
.L_x_35960:
[----:B------:R-:W-:Y:S05]  /*12470*/  BSYNC B1 ;  /* 0x0000000000017941 */ /* 0x000fea0003800000 */
.L_x_35959:
        /* <DEDUP_REMOVED lines=25> */
.L_x_35964:
[----:B------:R-:W-:Y:S02]  /*12610*/  MOV R206, R210 ;  /* 0x000000d200ce7202 */ /* 0x000fe40000000f00 */
.L_x_35965:
[----:B------:R-:W-:Y:S05]  /*12620*/  BSYNC B1 ;  /* 0x0000000000017941 */ /* 0x000fea0003800000 */
.L_x_35963:
        /* <DEDUP_REMOVED lines=16> */
.L_x_35969:
[----:B------:R-:W-:Y:S05]  /*12730*/  BSYNC B2 ;  /* 0x0000000000027941 */ /* 0x000fea0003800000 */
.L_x_35968:
        /* <DEDUP_REMOVED lines=44> */
.L_x_35967:
[----:B------:R-:W-:Y:S05]  /*12a00*/  BSYNC B1 ;  /* 0x0000000000017941 */ /* 0x000fea0003800000 */
.L_x_35966:
        /* <DEDUP_REMOVED lines=22> */
.L_x_35971:
[----:B------:R-:W-:Y:S02]  /*12b70*/  IMAD.MOV.U32 R192, RZ, RZ, R210 ;  /* 0x000000ffffc07224 */ /* 0x000fe400078e00d2 */
.L_x_35972:
[----:B------:R-:W-:Y:S05]  /*12b80*/  BSYNC B1 ;  /* 0x0000000000017941 */ /* 0x000fea0003800000 */
.L_x_35970:
        /* <DEDUP_REMOVED lines=16> */
.L_x_35976:
[----:B------:R-:W-:Y:S05]  /*12c90*/  BSYNC B2 ;  /* 0x0000000000027941 */ /* 0x000fea0003800000 */
.L_x_35975:
        /* <DEDUP_REMOVED lines=44> */
.L_x_35974:
[----:B------:R-:W-:Y:S05]  /*12f60*/  BSYNC B1 ;  /* 0x0000000000017941 */ /* 0x000fea0003800000 */
.L_x_35973:
        /* <DEDUP_REMOVED lines=20> */
.L_x_35978:
[----:B------:R-:W-:Y:S02]  /*130b0*/  MOV R192, R210 ;  /* 0x000000d200c07202 */ /* 0x000fe40000000f00 */
.L_x_35979:
[----:B------:R-:W-:Y:S05]  /*130c0*/  BSYNC B1 ;  /* 0x0000000000017941 */ /* 0x000fea0003800000 */
.L_x_35977:
        /* <DEDUP_REMOVED lines=16> */
.L_x_35983:
[----:B------:R-:W-:Y:S05]  /*131d0*/  BSYNC B2 ;  /* 0x0000000000027941 */ /* 0x000fea0003800000 */
.L_x_35982:
        /* <DEDUP_REMOVED lines=44> */
.L_x_35981:
[----:B------:R-:W-:Y:S05]  /*134a0*/  BSYNC B1 ;  /* 0x0000000000017941 */ /* 0x000fea0003800000 */
.L_x_35980:
        /* <DEDUP_REMOVED lines=20> */
.L_x_35985:
[----:B------:R-:W-:Y:S02]  /*135f0*/  IMAD.MOV.U32 R206, RZ, RZ, R210 ;  /* 0x000000ffffce7224 */ /* 0x000fe400078e00d2 */
.L_x_35986:
[----:B------:R-:W-:Y:S05]  /*13600*/  BSYNC B1 ;  /* 0x0000000000017941 */ /* 0x000fea0003800000 */
.L_x_35984:
        /* <DEDUP_REMOVED lines=16> */
.L_x_35990:
[----:B------:R-:W-:Y:S05]  /*13710*/  BSYNC B2 ;  /* 0x0000000000027941 */ /* 0x000fea0003800000 */
.L_x_35989:
        /* <DEDUP_REMOVED lines=44> */
.L_x_35988:
[----:B------:R-:W-:Y:S05]  /*139e0*/  BSYNC B1 ;  /* 0x0000000000017941 */ /* 0x000fea0003800000 */
.L_x_35987:
        /* <DEDUP_REMOVED lines=20> */
.L_x_35992:
[----:B------:R-:W-:Y:S02]  /*13b30*/  MOV R206, R210 ;  /* 0x000000d200ce7202 */ /* 0x000fe40000000f00 */
.L_x_35993:
[----:B------:R-:W-:Y:S05]  /*13b40*/  BSYNC B1 ;  /* 0x0000000000017941 */ /* 0x000fea0003800000 */
.L_x_35991:
        /* <DEDUP_REMOVED lines=16> */
.L_x_35997:
[----:B------:R-:W-:Y:S05]  /*13c50*/  BSYNC B2 ;  /* 0x0000000000027941 */ /* 0x000fea0003800000 */
.L_x_35996:
        /* <DEDUP_REMOVED lines=44> */
.L_x_35995:
[----:B------:R-:W-:Y:S05]  /*13f20*/  BSYNC B1 ;  /* 0x0000000000017941 */ /* 0x000fea0003800000 */
.L_x_35994:
        /* <DEDUP_REMOVED lines=20> */
.L_x_35999:
[----:B------:R-:W-:Y:S02]  /*14070*/  IMAD.MOV.U32 R223, RZ, RZ, R210 ;  /* 0x000000ffffdf7224 */ /* 0x000fe400078e00d2 */
.L_x_36000:
[----:B------:R-:W-:Y:S05]  /*14080*/  BSYNC B1 ;  /* 0x0000000000017941 */ /* 0x000fea0003800000 */
.L_x_35998:
        /* <DEDUP_REMOVED lines=16> */
.L_x_36004:
[----:B------:R-:W-:Y:S05]  /*14190*/  BSYNC B2 ;  /* 0x0000000000027941 */ /* 0x000fea0003800000 */
.L_x_36003:
        /* <DEDUP_REMOVED lines=44> */
.L_x_36002:
[----:B------:R-:W-:Y:S05]  /*14460*/  BSYNC B1 ;  /* 0x0000000000017941 */ /* 0x000fea0003800000 */
.L_x_36001:
        /* <DEDUP_REMOVED lines=20> */
.L_x_36006:
[----:B------:R-:W-:Y:S02]  /*145b0*/  MOV R226, R210 ;  /* 0x000000d200e27202 */ /* 0x000fe40000000f00 */
.L_x_36007:
[----:B------:R-:W-:Y:S05]  /*145c0*/  BSYNC B1 ;  /* 0x0000000000017941 */ /* 0x000fea0003800000 */
.L_x_36005:
        /* <DEDUP_REMOVED lines=18> */
.L_x_36011:
[----:B------:R-:W-:Y:S05]  /*146f0*/  BSYNC B2 ;  /* 0x0000000000027941 */ /* 0x000fea0003800000 */
.L_x_36010:
        /* <DEDUP_REMOVED lines=44> */
.L_x_36009:
[----:B------:R-:W-:Y:S05]  /*149c0*/  BSYNC B1 ;  /* 0x0000000000017941 */ /* 0x000fea0003800000 */
.L_x_36008:
        /* <DEDUP_REMOVED lines=33> */
.L_x_35955:
[----:B------:R-:W-:Y:S05]  /*14be0*/  BSYNC B0 ;  /* 0x0000000000007941 */ /* 0x000fea0003800000 */
.L_x_35954:
        /* <DEDUP_REMOVED lines=70> */
.L_x_36030:
        /* <DEDUP_REMOVED lines=134> */
.L_x_36031:
        /* <DEDUP_REMOVED lines=100> */
.L_x_36015:
[----:B------:R-:W-:Y:S05]  /*15ef0*/  BSYNC B0 ;  /* 0x0000000000007941 */ /* 0x000fea0003800000 */
.L_x_36014:
        /* <DEDUP_REMOVED lines=35> */
.L_x_36017:
[----:B------:R-:W-:Y:S05]  /*16130*/  BSYNC B0 ;  /* 0x0000000000007941 */ /* 0x000fea0003800000 */
.L_x_36016:
        /* <DEDUP_REMOVED lines=35> */
.L_x_36019:
[----:B------:R-:W-:Y:S05]  /*16370*/  BSYNC B0 ;  /* 0x0000000000007941 */ /* 0x000fea0003800000 */
.L_x_36018:
        /* <DEDUP_REMOVED lines=35> */
.L_x_36021:
[----:B------:R-:W-:Y:S05]  /*165b0*/  BSYNC B0 ;  /* 0x0000000000007941 */ /* 0x000fea0003800000 */
.L_x_36020:
        /* <DEDUP_REMOVED lines=35> */
.L_x_36023:
[----:B------:R-:W-:Y:S05]  /*167f0*/  BSYNC B0 ;  /* 0x0000000000007941 */ /* 0x000fea0003800000 */
.L_x_36022:
        /* <DEDUP_REMOVED lines=35> */
.L_x_36025:
[----:B------:R-:W-:Y:S05]  /*16a30*/  BSYNC B0 ;  /* 0x0000000000007941 */ /* 0x000fea0003800000 */
.L_x_36024:
        /* <DEDUP_REMOVED lines=34> */
.L_x_36027:
[----:B------:R-:W-:Y:S05]  /*16c60*/  BSYNC B0 ;  /* 0x0000000000007941 */ /* 0x000fea0003800000 */
.L_x_36026:
[----:B------:R-:W-:Y:S02]  /*16c70*/  LOP3.LUT P0, RZ, R202, 0xff, RZ, 0xc0, !PT ;  /* 0x000000ffcaff7812 */ /* 0x000fe4000780c0ff */
[----:B------:R-:W-:Y:S02]  /*16c80*/  IADD3 R214, R214, c[0x0][0x160], RZ ;  /* 0x00005800d6d67a10 */ /* 0x000fe40007ffe0ff */
[----:B------:R-:W-:Y:S02]  /*16c90*/  SEL R202, RZ, 0x1, P0 ;  /* 0x00000001ffca7807 */ /* 0x000fe40000000000 */
[----:B------:R-:W-:-:S13]  /*16ca0*/  ISETP.GE.AND P0, PT, R214, c[0x0][0x164], PT ;  /* 0x00005900d6007a0c */ /* 0x000fda0003f06270 */
[----:B0----5:R-:W-:Y:S01]  /*16cb0*/  @P0 CALL.REL.NOINC `(.L_x_36028) ;  /* 0x0000001000000944 */ /* 0x021fe20003c00000 */
[----:B------:R-:W-:Y:S05]  /*16cc0*/  BRA `(.L_x_36029) ;  /* 0xfffea36000007947 */ /* 0x000fea000383ffff */
.L_x_36028:
[----:B------:R-:W-:Y:S05]  /*16cd0*/  EXIT ;  /* 0x000000000000794d */ /* 0x000fea0003800000 */
.L_x_36012:
[----:B------:R-:W-:Y:S01]  /*16ce0*/  HFMA2.MMA R220, -RZ, RZ, 0, 1.847743988037109375e-06 ;  /* 0x0000001fffdc7435 */ /* 0x000fe200000001ff */
[----:B------:R-:W-:Y:S01]  /*16cf0*/  IMAD.MOV.U32 R222, RZ, RZ, 0x1 ;  /* 0x00000001ffde7424 */ /* 0x000fe200078e00ff */
[----:B------:R-:W-:Y:S01]  /*16d00*/  MOV R198, 0x16d30 ;  /* 0x00016d3000c67802 */ /* 0x000fe20000000f00 */
[----:B------:R-:W-:-:S03]  /*16d10*/  IMAD.MOV.U32 R221, RZ, RZ, -0x1 ;  /* 0xffffffffffdd7424 */ /* 0x000fc600078e00ff */
[----:B-1---5:R-:W-:Y:S05]  /*16d20*/  CALL.REL.NOINC `($__internal_120_$__cuda_sm70_shflsync_bfly_p) ;  /* 0x00000ac000007944 */ /* 0x022fea0003c00000 */
[----:B-1----:R-:W-:Y:S01]  /*16d30*/  IMAD.MOV.U32 R196, RZ, RZ, R222 ;  /* 0x000000ffffc47224 */ /* 0x002fe200078e00de */
[----:B0-----:R-:W-:Y:S05]  /*16d40*/  BRA `(.L_x_36030) ;  /* 0xffffe30000007947 */ /* 0x001fea000383ffff */
.L_x_36013:
[----:B------:R-:W-:Y:S01]  /*16d50*/  MOV R222, 0x2 ;  /* 0x0000000200de7802 */ /* 0x000fe20000000f00 */
[----:B------:R-:W-:Y:S01]  /*16d60*/  IMAD.MOV.U32 R220, RZ, RZ, 0x1f ;  /* 0x0000001fffdc7424 */ /* 0x000fe200078e00ff */
[----:B------:R-:W-:Y:S01]  /*16d70*/  MOV R198, 0x16da0 ;  /* 0x00016da000c67802 */ /* 0x000fe20000000f00 */
[----:B------:R-:W-:Y:S02]  /*16d80*/  IMAD.MOV.U32 R221, RZ, RZ, -0x1 ;  /* 0xffffffffffdd7424 */ /* 0x000fe400078e00ff */
[----:B-1---5:R-:W-:Y:S05]  /*16d90*/  CALL.REL.NOINC `($__internal_120_$__cuda_sm70_shflsync_bfly_p) ;  /* 0x00000a5000007944 */ /* 0x022fea0003c00000 */
[----:B01----:R-:W-:Y:S01]  /*16da0*/  FADD.FTZ R197, R197, R222 ;  /* 0x000000dec5c57221 */ /* 0x003fe20000010000 */
[----:B------:R-:W-:Y:S01]  /*16db0*/  HFMA2.MMA R222, -RZ, RZ, 0, 2.384185791015625e-07 ;  /* 0x00000004ffde7435 */ /* 0x000fe200000001ff */
[----:B------:R-:W-:Y:S01]  /*16dc0*/  IMAD.MOV.U32 R220, RZ, RZ, 0x1f ;  /* 0x0000001fffdc7424 */ /* 0x000fe200078e00ff */
[----:B------:R-:W-:Y:S01]  /*16dd0*/  MOV R198, 0x16e00 ;  /* 0x00016e0000c67802 */ /* 0x000fe20000000f00 */
[----:B------:R-:W-:-:S03]  /*16de0*/  IMAD.MOV.U32 R221, RZ, RZ, -0x1 ;  /* 0xffffffffffdd7424 */ /* 0x000fc600078e00ff */
[----:B------:R-:W-:Y:S05]  /*16df0*/  CALL.REL.NOINC `($__internal_120_$__cuda_sm70_shflsync_bfly_p) ;  /* 0x000009f000007944 */ /* 0x000fea0003c00000 */
[----:B01----:R-:W-:Y:S01]  /*16e00*/  FADD.FTZ R197, R197, R222 ;  /* 0x000000dec5c57221 */ /* 0x003fe20000010000 */
[----:B------:R-:W-:Y:S01]  /*16e10*/  MOV R222, 0x8 ;  /* 0x0000000800de7802 */ /* 0x000fe20000000f00 */
[----:B------:R-:W-:Y:S01]  /*16e20*/  IMAD.MOV.U32 R220, RZ, RZ, 0x1f ;  /* 0x0000001fffdc7424 */ /* 0x000fe200078e00ff */
[----:B------:R-:W-:Y:S01]  /*16e30*/  MOV R198, 0x16e60 ;  /* 0x00016e6000c67802 */ /* 0x000fe20000000f00 */
[----:B------:R-:W-:-:S02]  /*16e40*/  IMAD.MOV.U32 R221, RZ, RZ, -0x1 ;  /* 0xffffffffffdd7424 */ /* 0x000fc400078e00ff */
[----:B------:R-:W-:Y:S05]  /*16e50*/  CALL.REL.NOINC `($__internal_120_$__cuda_sm70_shflsync_bfly_p) ;  /* 0x0000099000007944 */ /* 0x000fea0003c00000 */
[----:B01----:R-:W-:Y:S01]  /*16e60*/  FADD.FTZ R197, R197, R222 ;  /* 0x000000dec5c57221 */ /* 0x003fe20000010000 */
[----:B------:R-:W-:Y:S01]  /*16e70*/  HFMA2.MMA R222, -RZ, RZ, 0, 9.5367431640625e-07 ;  /* 0x00000010ffde7435 */ /* 0x000fe200000001ff */
[----:B------:R-:W-:Y:S01]  /*16e80*/  IMAD.MOV.U32 R220, RZ, RZ, 0x1f ;  /* 0x0000001fffdc7424 */ /* 0x000fe200078e00ff */
[----:B------:R-:W-:Y:S01]  /*16e90*/  MOV R198, 0x16ec0 ;  /* 0x00016ec000c67802 */ /* 0x000fe20000000f00 */
[----:B------:R-:W-:-:S03]  /*16ea0*/  IMAD.MOV.U32 R221, RZ, RZ, -0x1 ;  /* 0xffffffffffdd7424 */ /* 0x000fc600078e00ff */
[----:B------:R-:W-:Y:S05]  /*16eb0*/  CALL.REL.NOINC `($__internal_120_$__cuda_sm70_shflsync_bfly_p) ;  /* 0x0000093000007944 */ /* 0x000fea0003c00000 */
        /* <DEDUP_REMOVED lines=120> */
[----:B------:R-:W-:Y:S05]  /*17640*/  CALL.REL.NOINC `($__internal_120_$__cuda_sm70_shflsync_bfly_p) ;  /* 0x000001a000007944 */ /* 0x000fea0003c00000 */
[----:B01----:R-:W-:Y:S01]  /*17650*/  FADD.FTZ R197, R197, R222 ;  /* 0x000000dec5c57221 */ /* 0x003fe20000010000 */
[----:B------:R-:W-:Y:S01]  /*17660*/  HFMA2.MMA R222, -RZ, RZ, 0, 1.1920928955078125e-07 ;  /* 0x00000002ffde7435 */ /* 0x000fe200000001ff */
        /* <DEDUP_REMOVED lines=8> */
[----:B------:R-:W-:Y:S02]  /*176f0*/  IMAD.MOV.U32 R221, RZ, RZ, -0x1 ;  /* 0xffffffffffdd7424 */ /* 0x000fe400078e00ff */
[----:B------:R-:W-:Y:S05]  /*17700*/  CALL.REL.NOINC `($__internal_120_$__cuda_sm70_shflsync_bfly_p) ;  /* 0x000000e000007944 */ /* 0x000fea0003c00000 */
[----:B01----:R-:W-:Y:S01]  /*17710*/  FADD.FTZ R197, R197, R222 ;  /* 0x000000dec5c57221 */ /* 0x003fe20000010000 */
[----:B------:R-:W-:Y:S01]  /*17720*/  HFMA2.MMA R222, -RZ, RZ, 0, 4.76837158203125e-07 ;  /* 0x00000008ffde7435 */ /* 0x000fe200000001ff */
[----:B------:R-:W-:Y:S01]  /*17730*/  IMAD.MOV.U32 R220, RZ, RZ, 0x1f ;  /* 0x0000001fffdc7424 */ /* 0x000fe200078e00ff */
[----:B------:R-:W-:Y:S01]  /*17740*/  MOV R198, 0x17770 ;  /* 0x0001777000c67802 */ /* 0x000fe20000000f00 */
[----:B------:R-:W-:-:S03]  /*17750*/  IMAD.MOV.U32 R221, RZ, RZ, -0x1 ;  /* 0xffffffffffdd7424 */ /* 0x000fc600078e00ff */
[----:B------:R-:W-:Y:S05]  /*17760*/  CALL.REL.NOINC `($__internal_120_$__cuda_sm70_shflsync_bfly_p) ;  /* 0x0000008000007944 */ /* 0x000fea0003c00000 */
[----:B-1----:R-:W-:Y:S01]  /*17770*/  FADD.FTZ R219, R197, R222 ;  /* 0x000000dec5db7221 */ /* 0x002fe20000010000 */
[----:B------:R-:W-:Y:S01]  /*17780*/  MOV R222, 0x10 ;  /* 0x0000001000de7802 */ /* 0x000fe20000000f00 */
[----:B0-----:R-:W-:Y:S01]  /*17790*/  IMAD.MOV.U32 R220, RZ, RZ, 0x1f ;  /* 0x0000001fffdc7424 */ /* 0x001fe200078e00ff */
[----:B------:R-:W-:Y:S01]  /*177a0*/  MOV R198, 0x177e0 ;  /* 0x000177e000c67802 */ /* 0x000fe20000000f00 */
[----:B------:R-:W-:Y:S01]  /*177b0*/  IMAD.MOV.U32 R221, RZ, RZ, -0x1 ;  /* 0xffffffffffdd7424 */ /* 0x000fe200078e00ff */
[----:B------:R-:W-:-:S02]  /*177c0*/  MOV R197, R219 ;  /* 0x000000db00c57202 */ /* 0x000fc40000000f00 */
[----:B------:R-:W-:Y:S05]  /*177d0*/  CALL.REL.NOINC `($__internal_120_$__cuda_sm70_shflsync_bfly_p) ;  /* 0x0000001000007944 */ /* 0x000fea0003c00000 */
[----:B01----:R-:W-:Y:S05]  /*177e0*/  BRA `(.L_x_36031) ;  /* 0xffffe0c000007947 */ /* 0x003fea000383ffff */
        .weak           $__internal_120_$__cuda_sm70_shflsync_bfly_p
        .type           $__internal_120_$__cuda_sm70_shflsync_bfly_p,@function
        .size           $__internal_120_$__cuda_sm70_shflsync_bfly_p,(.L_x_44960 - $__internal_120_$__cuda_sm70_shflsync_bfly_p)
$__internal_120_$__cuda_sm70_shflsync_bfly_p:
[----:B------:R-:W-:Y:S01]  /*177f0*/  IMAD.MOV.U32 R199, RZ, RZ, 0x0 ;  /* 0x00000000ffc77424 */ /* 0x000fe200078e00ff */
[----:B------:R-:W-:Y:S04]  /*17800*/  WARPSYNC R221 ;  /* 0x000000dd00007348 */ /* 0x000fe80003800000 */
[----:B------:R0:W1:Y:S01]  /*17810*/  SHFL.BFLY PT, R222, R197, R222, R220 ;  /* 0x0c0000dec5de7389 */ /* 0x00006200000e00dc */
[----:B------:R-:W-:Y:S05]  /*17820*/  RET.REL.NODEC R198 `(_ZN10layer_norm13ln_fwd_kernelINS_13Kernel_traitsIf6__halffS2_fjLj7168ELj1ELj1ELj4ELj16ENS_18Kernel_traits_baseILj7168EfS2_fS2_fjLj128EEEEELb1ELb0ELb0ELb0EEEvNS_9FwdParamsE) ;  /* 0xfffe87d0c6007950 */ /* 0x000fea0003c3ffff */
.L_x_36032:
        /* <DEDUP_REMOVED lines=13> */
.L_x_44960:


//--------------------- .text._ZN10layer_norm13ln_fwd_kernelINS_13Kernel_traitsIf6__halffS2_fjLj7168ELj1ELj1ELj4ELj16ENS_18Kernel_traits_baseILj7168EfS2_fS2_fjLj128EEEEELb1ELb0ELb0ELb1EEEvNS_9FwdParamsE --------------------------
	.section	.text._ZN10layer_norm13ln_fwd_kernelINS_13Kernel_traitsIf6__halffS2_fjLj7168ELj1ELj1ELj4ELj16ENS_18Kernel_traits_baseILj7168EfS2_fS2_fjLj128EEEEELb1ELb0ELb0ELb1EEEvNS_9FwdParamsE,"ax",@progbits
	.sectioninfo	@"SHI_REGISTERS=245"
	.align	128
        .global         _ZN10layer_norm13ln_fwd_kernelINS_13Kernel_traitsIf6__halffS2_fjLj7168ELj1ELj1ELj4ELj16ENS_18Kernel_traits_baseILj7168EfS2_fS2_fjLj128EEEEELb1ELb0ELb0ELb1EEEvNS_9FwdParamsE
        .type           _ZN10layer_norm13ln_fwd_kernelINS_13Kernel_traitsIf6__halffS2_fjLj7168ELj1ELj1ELj4ELj16ENS_18Kernel_traits_baseILj7168EfS2_fS2_fjLj128EEEEELb1ELb0ELb0ELb1EEEvNS_9FwdParamsE,@function
        .size           _ZN10layer_norm13ln_fwd_kernelINS_13Kernel_traitsIf6__halffS2_fjLj7168ELj1ELj1ELj4ELj16ENS_18Kernel_traits_baseILj7168EfS2_fS2_fjLj128EEEEELb1ELb0ELb0ELb1EEEvNS_9FwdParamsE,(.L_x_44961 - _ZN10layer_norm13ln_fwd_kernelINS_13Kernel_traitsIf6__halffS2_fjLj7168ELj1ELj1ELj4ELj16ENS_18Kernel_traits_baseILj7168EfS2_fS2_fjLj128EEEEELb1ELb0ELb0ELb1EEEvNS_9FwdParamsE)
        .other          _ZN10layer_norm13ln_fwd_kernelINS_13Kernel_traitsIf6__halffS2_fjLj7168ELj1ELj1ELj4ELj16ENS_18Kernel_traits_baseILj7168EfS2_fS2_fjLj128EEEEELb1ELb0ELb0ELb1EEEvNS_9FwdParamsE,@"STO_CUDA_ENTRY STV_DEFAULT"
_ZN10layer_norm13ln_fwd_kernelINS_13Kernel_traitsIf6__halffS2_fjLj7168ELj1ELj1ELj4ELj16ENS_18Kernel_traits_baseILj7168EfS2_fS2_fjLj128EEEEELb1ELb0ELb0ELb1EEEvNS_9FwdParamsE:
.text._ZN10layer_norm13ln_fwd_kernelINS_13Kernel_traitsIf6__halffS2_fjLj7168ELj1ELj1ELj4ELj16ENS_18Kernel_traits_baseILj7168EfS2_fS2_fjLj128EEEEELb1ELb0ELb0ELb1EEEvNS_9FwdParamsE:
[----:B------:R-:W-:Y:S02]  /*0000*/  IMAD.MOV.U32 R1, RZ, RZ, c[0x0][0x28] ;  /* 0x00000a00ff017624 */ /* 0x000fe400078e00ff */
[----:B------:R-:W0:Y:S01]  /*0010*/  S2R R0, SR_TID.X ;  /* 0x0000000000007919 */ /* 0x000e220000002100 */
[----:B------:R-:W-:Y:S01]  /*0020*/  ULDC.U8 UR4, c[0x0][0x244] ;  /* 0x0000910000047ab9 */ /* 0x000fe20000000000 */
[----:B------:R-:W-:Y:S01]  /*0030*/  MOV R211, c[0x0][0x23c] ;  /* 0x00008f0000d37a02 */ /* 0x000fe20000000f00 */
[----:B------:R-:W-:Y:S01]  /*0040*/  IMAD.MOV.U32 R210, RZ, RZ, c[0x0][0x238] ;  /* 0x00008e00ffd27624 */ /* 0x000fe200078e00ff */
[----:B------:R-:W-:Y:S01]  /*0050*/  ISETP.NE.AND P1, PT, RZ, UR4, PT ;  /* 0x00000004ff007c0c */ /* 0x000fe2000bf25270 */
[----:B------:R-:W-:Y:S01]  /*0060*/  ULDC.64 UR4, c[0x0][0x118] ;  /* 0x0000460000047ab9 */ /* 0x000fe20000000a00 */
[----:B------:R-:W-:-:S11]  /*0070*/  ISETP.NE.U32.AND P0, PT, RZ, c[0x0][0x218], PT ;  /* 0x00008600ff007a0c */ /* 0x000fd60003f05070 */
[----:B------:R-:W-:Y:S02]  /*0080*/  @P1 IMAD.MOV.U32 R2, RZ, RZ, R210 ;  /* 0x000000ffff021224 */ /* 0x000fe400078e00d2 */
[----:B------:R-:W-:-:S05]  /*0090*/  @P1 IMAD.MOV.U32 R3, RZ, RZ, R211 ;  /* 0x000000ffff031224 */ /* 0x000fca00078e00d3 */
[----:B------:R0:W5:Y:S01]  /*00a0*/  @P1 LDG.E.64 R8, [R2.64] ;  /* 0x0000000402081981 */ /* 0x000162000c1e1b00 */
[----:B------:R-:W-:Y:S01]  /*00b0*/  ISETP.NE.AND.EX P0, PT, RZ, c[0x0][0x21c], PT, P0 ;  /* 0x00008700ff007a0c */ /* 0x000fe20003f05300 */
[----:B------:R-:W-:Y:S01]  /*00c0*/  IMAD.MOV.U32 R209, RZ, RZ, c[0x0][0x234] ;  /* 0x00008d00ffd17624 */ /* 0x000fe200078e00ff */
[----:B------:R-:W-:Y:S01]  /*00d0*/  MOV R208, c[0x0][0x230] ;  /* 0x00008c0000d07a02 */ /* 0x000fe20000000f00 */
        /* <DEDUP_REMOVED lines=31> */
[----:B------:R-:W-:Y:S01]  /*02d0*/  IADD3.X R5, RZ, c[0x0][0x21c], RZ, P2, !PT ;  /* 0x00008700ff057a10 */ /* 0x000fe200017fe4ff */
        /* <DEDUP_REMOVED lines=105> */
.L_x_36428:
        /* <DEDUP_REMOVED lines=35> */
.L_x_36034:
[----:B0-----:R-:W-:Y:S02]  /*0ba0*/  MOV R32, R204 ;  /* 0x000000cc00207202 */ /* 0x001fe40000000f00 */
.L_x_36035:
[----:B------:R-:W-:Y:S05]  /*0bb0*/  BSYNC B0 ;  /* 0x0000000000007941 */ /* 0x000fea0003800000 */
.L_x_36033:
        /* <DEDUP_REMOVED lines=16> */
.L_x_36039:
[----:B------:R-:W-:Y:S05]  /*0cc0*/  BSYNC B1 ;  /* 0x0000000000017941 */ /* 0x000fea0003800000 */
.L_x_36038:
        /* <DEDUP_REMOVED lines=44> */
.L_x_36037:
[----:B------:R-:W-:Y:S05]  /*0f90*/  BSYNC B0 ;  /* 0x0000000000007941 */ /* 0x000fea0003800000 */
.L_x_36036:
[----:B------:R-:W0:Y:S01]  /*0fa0*/  I2F.U32 R24, R32 ;  /* 0x0000002000187306 */ /* 0x000e220000201000 */
[----:B------:R-:W-:Y:S01]  /*0fb0*/  ISETP.NE.U32.AND P0, PT, RZ, c[0x0][0x180], PT ;  /* 0x00006000ff007a0c */ /* 0x000fe20003f05070 */
[----:B-----5:R-:W-:Y:S01]  /*0fc0*/  HADD2.F32 R25, -RZ, R20.H0_H0 ;  /* 0x20000014ff197230 */ /* 0x020fe20000004100 */
[----:B------:R-:W-:Y:S01]  /*0fd0*/  IMAD.MOV.U32 R213, RZ, RZ, 0x2f800000 ;  /* 0x2f800000ffd57424 */ /* 0x000fe200078e00ff */
[----:B------:R-:W-:Y:S01]  /*0fe0*/  LOP3.LUT R206, R206, 0xfffffffb, RZ, 0xc0, !PT ;  /* 0xfffffffbcece7812 */ /* 0x000fe200078ec0ff */
[----:B------:R-:W-:Y:S01]  /*0ff0*/  BSSY B0, `(.L_x_36040) ;  /* 0x0000016000007945 */ /* 0x000fe20003800000 */
[----:B------:R-:W-:Y:S01]  /*1000*/  ISETP.NE.AND.EX P6, PT, RZ, c[0x0][0x184], PT, P0 ;  /* 0x00006100ff007a0c */ /* 0x000fe20003fc5300 */
[----:B------:R-:W-:Y:S01]  /*1010*/  FMUL.FTZ R25, R25, R212 ;  /* 0x000000d419197220 */ /* 0x000fe20000410000 */
[----:B------:R-:W-:-:S02]  /*1020*/  ISETP.NE.AND P0, PT, R28, 0x1, PT ;  /* 0x000000011c00780c */ /* 0x000fc40003f05270 */
[----:B------:R-:W-:Y:S01]  /*1030*/  IADD3 R26, R28, 0x1, RZ ;  /* 0x000000011c1a7810 */ /* 0x000fe20007ffe0ff */
[----:B------:R-:W-:Y:S02]  /*1040*/  FMUL.FTZ R25, R25, c[0x0][0x1e8] ;  /* 0x00007a0019197a20 */ /* 0x000fe40000410000 */
[----:B0-----:R-:W-:-:S06]  /*1050*/  FFMA.FTZ R24, R24, R213, 1.1641532182693481445e-10 ;  /* 0x2f00000018187423 */ /* 0x001fcc00000100d5 */
        /* <DEDUP_REMOVED lines=14> */
.L_x_36041:
[----:B------:R-:W-:Y:S02]  /*1140*/  IMAD.MOV.U32 R33, RZ, RZ, R204 ;  /* 0x000000ffff217224 */ /* 0x000fe400078e00cc */
.L_x_36042:
[----:B------:R-:W-:Y:S05]  /*1150*/  BSYNC B0 ;  /* 0x0000000000007941 */ /* 0x000fea0003800000 */
.L_x_36040:
        /* <DEDUP_REMOVED lines=16> */
.L_x_36046:
[----:B------:R-:W-:Y:S05]  /*1260*/  BSYNC B1 ;  /* 0x0000000000017941 */ /* 0x000fea0003800000 */
.L_x_36045:
        /* <DEDUP_REMOVED lines=44> */
.L_x_36044:
[----:B------:R-:W-:Y:S05]  /*1530*/  BSYNC B0 ;  /* 0x0000000000007941 */ /* 0x000fea0003800000 */
.L_x_36043:
        /* <DEDUP_REMOVED lines=20> */
.L_x_36048:
[----:B------:R-:W-:Y:S02]  /*1680*/  MOV R33, R204 ;  /* 0x000000cc00217202 */ /* 0x000fe40000000f00 */
.L_x_36049:
[----:B------:R-:W-:Y:S05]  /*1690*/  BSYNC B0 ;  /* 0x0000000000007941 */ /* 0x000fea0003800000 */
.L_x_36047:
        /* <DEDUP_REMOVED lines=16> */
.L_x_36053:
[----:B------:R-:W-:Y:S05]  /*17a0*/  BSYNC B1 ;  /* 0x0000000000017941 */ /* 0x000fea0003800000 */
.L_x_36052:
        /* <DEDUP_REMOVED lines=44> */
.L_x_36051:
[----:B------:R-:W-:Y:S05]  /*1a70*/  BSYNC B0 ;  /* 0x0000000000007941 */ /* 0x000fea0003800000 */
.L_x_36050:
        /* <DEDUP_REMOVED lines=20> */
.L_x_36055:
[----:B------:R-:W-:Y:S02]  /*1bc0*/  IMAD.MOV.U32 R33, RZ, RZ, R204 ;  /* 0x000000ffff217224 */ /* 0x000fe400078e00cc */
.L_x_36056:
[----:B------:R-:W-:Y:S05]  /*1bd0*/  BSYNC B0 ;  /* 0x0000000000007941 */ /* 0x000fea0003800000 */
.L_x_36054:
        /* <DEDUP_REMOVED lines=16> */
.L_x_36060:
[----:B------:R-:W-:Y:S05]  /*1ce0*/  BSYNC B1 ;  /* 0x0000000000017941 */ /* 0x000fea0003800000 */
.L_x_36059:
        /* <DEDUP_REMOVED lines=44> */
.L_x_36058:
[----:B------:R-:W-:Y:S05]  /*1fb0*/  BSYNC B0 ;  /* 0x0000000000007941 */ /* 0x000fea0003800000 */
.L_x_36057:
        /* <DEDUP_REMOVED lines=20> */
.L_x_36062:
[----:B------:R-:W-:Y:S02]  /*2100*/  IMAD.MOV.U32 R30, RZ, RZ, R204 ;  /* 0x000000ffff1e7224 */ /* 0x000fe400078e00cc */
.L_x_36063:
[----:B------:R-:W-:Y:S05]  /*2110*/  BSYNC B0 ;  /* 0x0000000000007941 */ /* 0x000fea0003800000 */
.L_x_36061:
        /* <DEDUP_REMOVED lines=16> */
.L_x_36067:
[----:B------:R-:W-:Y:S05]  /*2220*/  BSYNC B1 ;  /* 0x0000000000017941 */ /* 0x000fea0003800000 */
.L_x_36066:
        /* <DEDUP_REMOVED lines=44> */
.L_x_36065:
[----:B------:R-:W-:Y:S05]  /*24f0*/  BSYNC B0 ;  /* 0x0000000000007941 */ /* 0x000fea0003800000 */
.L_x_36064:
        /* <DEDUP_REMOVED lines=20> */
.L_x_36069:
[----:B------:R-:W-:Y:S02]  /*2640*/  MOV R30, R204 ;  /* 0x000000cc001e7202 */ /* 0x000fe40000000f00 */
.L_x_36070:
[----:B------:R-:W-:Y:S05]  /*2650*/  BSYNC B0 ;  /* 0x0000000000007941 */ /* 0x000fea0003800000 */
.L_x_36068:
        /* <DEDUP_REMOVED lines=16> */
.L_x_36074:
[----:B------:R-:W-:Y:S05]  /*2760*/  BSYNC B1 ;  /* 0x0000000000017941 */ /* 0x000fea0003800000 */
.L_x_36073:
        /* <DEDUP_REMOVED lines=44> */
.L_x_36072:
[----:B------:R-:W-:Y:S05]  /*2a30*/  BSYNC B0 ;  /* 0x0000000000007941 */ /* 0x000fea0003800000 */
.L_x_36071:
        /* <DEDUP_REMOVED lines=20> */
.L_x_36076:
[----:B------:R-:W-:Y:S02]  /*2b80*/  IMAD.MOV.U32 R22, RZ, RZ, R204 ;  /* 0x000000ffff167224 */ /* 0x000fe400078e00cc */
.L_x_36077:
[----:B------:R-:W-:Y:S05]  /*2b90*/  BSYNC B0 ;  /* 0x0000000000007941 */ /* 0x000fea0003800000 */
.L_x_36075:
        /* <DEDUP_REMOVED lines=16> */
.L_x_36081:
[----:B------:R-:W-:Y:S05]  /*2ca0*/  BSYNC B1 ;  /* 0x0000000000017941 */ /* 0x000fea0003800000 */
.L_x_36080:
        /* <DEDUP_REMOVED lines=44> */
.L_x_36079:
[----:B------:R-:W-:Y:S05]  /*2f70*/  BSYNC B0 ;  /* 0x0000000000007941 */ /* 0x000fea0003800000 */
.L_x_36078:
        /* <DEDUP_REMOVED lines=21> */
.L_x_36083:
[----:B------:R-:W-:Y:S02]  /*30d0*/  IMAD.MOV.U32 R30, RZ, RZ, R204 ;  /* 0x000000ffff1e7224 */ /* 0x000fe400078e00cc */
.L_x_36084:
[----:B------:R-:W-:Y:S05]  /*30e0*/  BSYNC B0 ;  /* 0x0000000000007941 */ /* 0x000fea0003800000 */
.L_x_36082:
        /* <DEDUP_REMOVED lines=18> */
.L_x_36088:
[----:B------:R-:W-:Y:S05]  /*3210*/  BSYNC B1 ;  /* 0x0000000000017941 */ /* 0x000fea0003800000 */
.L_x_36087:
        /* <DEDUP_REMOVED lines=44> */
.L_x_36086:
[----:B------:R-:W-:Y:S05]  /*34e0*/  BSYNC B0 ;  /* 0x0000000000007941 */ /* 0x000fea0003800000 */
.L_x_36085:
[----:B------:R-:W0:Y:S01]  /*34f0*/  I2F.U32 R20, R30 ;  /* 0x0000001e00147306 */ /* 0x000e220000201000 */
[----:B------:R-:W-:Y:S01]  /*3500*/  SEL R21, RZ, 0x1, P2 ;  /* 0x00000001ff157807 */ /* 0x000fe20001000000 */
[----:B------:R-:W-:Y:S01]  /*3510*/  HADD2.F32 R25, -RZ, R23.H1_H1 ;  /* 0x30000017ff197230 */ /* 0x000fe20000004100 */
[----:B------:R-:W-:Y:S01]  /*3520*/  SEL R22, RZ, 0x1, P1 ;  /* 0x00000001ff167807 */ /* 0x000fe20000800000 */
[----:B------:R-:W-:Y:S01]  /*3530*/  HFMA2.MMA R218, -RZ, RZ, 0, 1.9073486328125e-06 ;  /* 0x00000020ffda7435 */ /* 0x000fe200000001ff */
[----:B------:R-:W-:Y:S01]  /*3540*/  SEL R28, RZ, 0x1, P0 ;  /* 0x00000001ff1c7807 */ /* 0x000fe20000000000 */
[----:B------:R-:W-:Y:S01]  /*3550*/  IMAD.MOV.U32 R220, RZ, RZ, 0x8 ;  /* 0x00000008ffdc7424 */ /* 0x000fe200078e00ff */
[----:B------:R-:W-:Y:S01]  /*3560*/  LOP3.LUT P6, RZ, R206, 0x4, RZ, 0xc0, !PT ;  /* 0x00000004ceff7812 */ /* 0x000fe200078cc0ff */
[----:B------:R-:W-:Y:S01]  /*3570*/  IMAD.WIDE.U32 R22, R22, 0x10000, RZ ;  /* 0x0001000016167825 */ /* 0x000fe200078e00ff */
[----:B------:R-:W-:-:S02]  /*3580*/  SEL R26, RZ, 0x10000, P5 ;  /* 0x00010000ff1a7807 */ /* 0x000fc40002800000 */
[----:B------:R-:W-:Y:S01]  /*3590*/  SEL R27, RZ, 0x100, P4 ;  /* 0x00000100ff1b7807 */ /* 0x000fe20002000000 */
[----:B------:R-:W-:Y:S01]  /*35a0*/  IMAD.WIDE.U32 R28, R28, 0x100, RZ ;  /* 0x000001001c1c7825 */ /* 0x000fe200078e00ff */
[----:B------:R-:W-:Y:S02]  /*35b0*/  LOP3.LUT P2, RZ, R206, 0x8, RZ, 0xc0, !PT ;  /* 0x00000008ceff7812 */ /* 0x000fe4000784c0ff */
[----:B------:R-:W-:Y:S01]  /*35c0*/  ISETP.NE.AND P1, PT, R32, RZ, PT ;  /* 0x000000ff2000720c */ /* 0x000fe20003f25270 */
[----:B0-----:R-:W-:Y:S02]  /*35d0*/  FFMA.FTZ R20, R20, R213, 1.1641532182693481445e-10 ;  /* 0x2f00000014147423 */ /* 0x001fe400000100d5 */
[----:B------:R-:W-:Y:S01]  /*35e0*/  FMUL.FTZ R25, R25, R212 ;  /* 0x000000d419197220 */ /* 0x000fe20000410000 */
[----:B------:R-:W-:Y:S02]  /*35f0*/  SEL R33, RZ, 0x1, P1 ;  /* 0x00000001ff217807 */ /* 0x000fe40000800000 */
        /* <DEDUP_REMOVED lines=8> */
[----:B------:R-:W-:Y:S01]  /*3680*/  LOP3.LUT R21, R21, R27, R20, 0xfe, !PT ;  /* 0x0000001b15157212 */ /* 0x000fe200078efe14 */
[C---:B------:R-:W-:Y:S01]  /*3690*/  IMAD.WIDE.U32 R26, R207.reuse, R218, c[0x0][0x188] ;  /* 0x00006200cf1a7625 */ /* 0x040fe200078e00da */
[----:B------:R-:W-:-:S02]  /*36a0*/  IADD3 R25, R207, 0x80, RZ ;  /* 0x00000080cf197810 */ /* 0x000fc40007ffe0ff */
        /* <DEDUP_REMOVED lines=24> */
.L_x_36090:
[----:B0-----:R-:W-:Y:S02]  /*3830*/  IMAD.MOV.U32 R35, RZ, RZ, R204 ;  /* 0x000000ffff237224 */ /* 0x001fe400078e00cc */
.L_x_36091:
[----:B------:R-:W-:Y:S05]  /*3840*/  BSYNC B0 ;  /* 0x0000000000007941 */ /* 0x000fea0003800000 */
.L_x_36089:
        /* <DEDUP_REMOVED lines=16> */
.L_x_36095:
[----:B------:R-:W-:Y:S05]  /*3950*/  BSYNC B1 ;  /* 0x0000000000017941 */ /* 0x000fea0003800000 */
.L_x_36094:
        /* <DEDUP_REMOVED lines=44> */
.L_x_36093:
[----:B------:R-:W-:Y:S05]  /*3c20*/  BSYNC B0 ;  /* 0x0000000000007941 */ /* 0x000fea0003800000 */
.L_x_36092:
        /* <DEDUP_REMOVED lines=22> */
.L_x_36097:
[----:B------:R-:W-:Y:S02]  /*3d90*/  MOV R35, R204 ;  /* 0x000000cc00237202 */ /* 0x000fe40000000f00 */
.L_x_36098:
[----:B------:R-:W-:Y:S05]  /*3da0*/  BSYNC B0 ;  /* 0x0000000000007941 */ /* 0x000fea0003800000 */
.L_x_36096:
        /* <DEDUP_REMOVED lines=16> */
.L_x_36102:
[----:B------:R-:W-:Y:S05]  /*3eb0*/  BSYNC B1 ;  /* 0x0000000000017941 */ /* 0x000fea0003800000 */
.L_x_36101:
        /* <DEDUP_REMOVED lines=44> */
.L_x_36100:
[----:B------:R-:W-:Y:S05]  /*4180*/  BSYNC B0 ;  /* 0x0000000000007941 */ /* 0x000fea0003800000 */
.L_x_36099:
        /* <DEDUP_REMOVED lines=20> */
.L_x_36104:
[----:B------:R-:W-:Y:S02]  /*42d0*/  IMAD.MOV.U32 R34, RZ, RZ, R204 ;  /* 0x000000ffff227224 */ /* 0x000fe400078e00cc */
.L_x_36105:
[----:B------:R-:W-:Y:S05]  /*42e0*/  BSYNC B0 ;  /* 0x0000000000007941 */ /* 0x000fea0003800000 */
.L_x_36103:
        /* <DEDUP_REMOVED lines=16> */
.L_x_36109:
[----:B------:R-:W-:Y:S05]  /*43f0*/  BSYNC B1 ;  /* 0x0000000000017941 */ /* 0x000fea0003800000 */
.L_x_36108:
        /* <DEDUP_REMOVED lines=44> */
.L_x_36107:
[----:B------:R-:W-:Y:S05]  /*46c0*/  BSYNC B0 ;  /* 0x0000000000007941 */ /* 0x000fea0003800000 */
.L_x_36106:
        /* <DEDUP_REMOVED lines=20> */
.L_x_36111:
[----:B------:R-:W-:Y:S02]  /*4810*/  IMAD.MOV.U32 R34, RZ, RZ, R204 ;  /* 0x000000ffff227224 */ /* 0x000fe400078e00cc */
.L_x_36112:
[----:B------:R-:W-:Y:S05]  /*4820*/  BSYNC B0 ;  /* 0x0000000000007941 */ /* 0x000fea0003800000 */
.L_x_36110:
        /* <DEDUP_REMOVED lines=16> */
.L_x_36116:
[----:B------:R-:W-:Y:S05]  /*4930*/  BSYNC B1 ;  /* 0x0000000000017941 */ /* 0x000fea0003800000 */
.L_x_36115:
        /* <DEDUP_REMOVED lines=44> */
.L_x_36114:
[----:B------:R-:W-:Y:S05]  /*4c00*/  BSYNC B0 ;  /* 0x0000000000007941 */ /* 0x000fea0003800000 */
.L_x_36113:
        /* <DEDUP_REMOVED lines=20> */
.L_x_36118:
[----:B------:R-:W-:Y:S02]  /*4d50*/  MOV R32, R204 ;  /* 0x000000cc00207202 */ /* 0x000fe40000000f00 */
.L_x_36119:
[----:B------:R-:W-:Y:S05]  /*4d60*/  BSYNC B0 ;  /* 0x0000000000007941 */ /* 0x000fea0003800000 */
.L_x_36117:
        /* <DEDUP_REMOVED lines=16> */
.L_x_36123:
[----:B------:R-:W-:Y:S05]  /*4e70*/  BSYNC B1 ;  /* 0x0000000000017941 */ /* 0x000fea0003800000 */
.L_x_36122:
        /* <DEDUP_REMOVED lines=44> */
.L_x_36121:
[----:B------:R-:W-:Y:S05]  /*5140*/  BSYNC B0 ;  /* 0x0000000000007941 */ /* 0x000fea0003800000 */
.L_x_36120:
        /* <DEDUP_REMOVED lines=20> */
.L_x_36125:
[----:B------:R-:W-:Y:S02]  /*5290*/  IMAD.MOV.U32 R24, RZ, RZ, R204 ;  /* 0x000000ffff187224 */ /* 0x000fe400078e00cc */
.L_x_36126:
[----:B------:R-:W-:Y:S05]  /*52a0*/  BSYNC B0 ;  /* 0x0000000000007941 */ /* 0x000fea0003800000 */
.L_x_36124:
        /* <DEDUP_REMOVED lines=16> */
.L_x_36130:
[----:B------:R-:W-:Y:S05]  /*53b0*/  BSYNC B1 ;  /* 0x0000000000017941 */ /* 0x000fea0003800000 */
.L_x_36129:
        /* <DEDUP_REMOVED lines=44> */
.L_x_36128:
[----:B------:R-:W-:Y:S05]  /*5680*/  BSYNC B0 ;  /* 0x0000000000007941 */ /* 0x000fea0003800000 */
.L_x_36127:
        /* <DEDUP_REMOVED lines=20> */
.L_x_36132:
[----:B------:R-:W-:Y:S02]  /*57d0*/  IMAD.MOV.U32 R22, RZ, RZ, R204 ;  /* 0x000000ffff167224 */ /* 0x000fe400078e00cc */
.L_x_36133:
[----:B------:R-:W-:Y:S05]  /*57e0*/  BSYNC B0 ;  /* 0x0000000000007941 */ /* 0x000fea0003800000 */
.L_x_36131:
        /* <DEDUP_REMOVED lines=16> */
.L_x_36137:
[----:B------:R-:W-:Y:S05]  /*58f0*/  BSYNC B1 ;  /* 0x0000000000017941 */ /* 0x000fea0003800000 */
.L_x_36136:
        /* <DEDUP_REMOVED lines=44> */
.L_x_36135:
[----:B------:R-:W-:Y:S05]  /*5bc0*/  BSYNC B0 ;  /* 0x0000000000007941 */ /* 0x000fea0003800000 */
.L_x_36134:
[----:B------:R-:W0:Y:S01]  /*5bd0*/  I2F.U32 R22, R22 ;  /* 0x0000001600167306 */ /* 0x000e220000201000 */
[----:B------:R-:W-:Y:S01]  /*5be0*/  HADD2.F32 R27, -RZ, R23.H0_H0 ;  /* 0x20000017ff1b7230 */ /* 0x000fe20000004100 */
[----:B------:R-:W-:Y:S01]  /*5bf0*/  LOP3.LUT P6, RZ, R206, 0x4, RZ, 0xc0, !PT ;  /* 0x00000004ceff7812 */ /* 0x000fe200078cc0ff */
        /* <DEDUP_REMOVED lines=18> */
.L_x_36139:
[----:B------:R-:W-:Y:S02]  /*5d20*/  MOV R24, R204 ;  /* 0x000000cc00187202 */ /* 0x000fe40000000f00 */
.L_x_36140:
[----:B------:R-:W-:Y:S05]  /*5d30*/  BSYNC B0 ;  /* 0x0000000000007941 */ /* 0x000fea0003800000 */
.L_x_36138:
        /* <DEDUP_REMOVED lines=18> */
.L_x_36144:
[----:B------:R-:W-:Y:S05]  /*5e60*/  BSYNC B1 ;  /* 0x0000000000017941 */ /* 0x000fea0003800000 */
.L_x_36143:
        /* <DEDUP_REMOVED lines=44> */
.L_x_36142:
[----:B------:R-:W-:Y:S05]  /*6130*/  BSYNC B0 ;  /* 0x0000000000007941 */ /* 0x000fea0003800000 */
.L_x_36141:
[----:B------:R-:W0:Y:S01]  /*6140*/  I2F.U32 R20, R24 ;  /* 0x0000001800147306 */ /* 0x000e220000201000 */
[----:B------:R-:W-:Y:S01]  /*6150*/  HADD2.F32 R23, -RZ, R23.H1_H1 ;  /* 0x30000017ff177230 */ /* 0x000fe20000004100 */
[----:B------:R-:W-:Y:S02]  /*6160*/  SEL R21, RZ, 0x1, P2 ;  /* 0x00000001ff157807 */ /* 0x000fe40001000000 */
[----:B------:R-:W-:Y:S02]  /*6170*/  SEL R22, RZ, 0x1, P1 ;  /* 0x00000001ff167807 */ /* 0x000fe40000800000 */
[----:B------:R-:W-:Y:S01]  /*6180*/  SEL R30, RZ, 0x1, P0 ;  /* 0x00000001ff1e7807 */ /* 0x000fe20000000000 */
[----:B------:R-:W-:Y:S01]  /*6190*/  FMUL.FTZ R27, R23, R212 ;  /* 0x000000d4171b7220 */ /* 0x000fe20000410000 */
[----:B------:R-:W-:Y:S01]  /*61a0*/  SEL R28, RZ, 0x10000, P5 ;  /* 0x00010000ff1c7807 */ /* 0x000fe20002800000 */
[----:B------:R-:W-:Y:S01]  /*61b0*/  IMAD.WIDE.U32 R22, R22, 0x10000, RZ ;  /* 0x0001000016167825 */ /* 0x000fe200078e00ff */
[----:B------:R-:W-:-:S02]  /*61c0*/  SEL R29, RZ, 0x100, P4 ;  /* 0x00000100ff1d7807 */ /* 0x000fc40002000000 */
[----:B------:R-:W-:Y:S01]  /*61d0*/  LOP3.LUT P6, RZ, R206, 0x4, RZ, 0xc0, !PT ;  /* 0x00000004ceff7812 */ /* 0x000fe200078cc0ff */
[----:B------:R-:W-:Y:S01]  /*61e0*/  IMAD.WIDE.U32 R30, R30, 0x100, RZ ;  /* 0x000001001e1e7825 */ /* 0x000fe200078e00ff */
[C---:B------:R-:W-:Y:S02]  /*61f0*/  LOP3.LUT P5, RZ, R206.reuse, 0x8, RZ, 0xc0, !PT ;  /* 0x00000008ceff7812 */ /* 0x040fe400078ac0ff */
[----:B------:R-:W-:Y:S01]  /*6200*/  LOP3.LUT P4, RZ, R206, 0x2, RZ, 0xc0, !PT ;  /* 0x00000002ceff7812 */ /* 0x000fe2000788c0ff */
[----:B0-----:R-:W-:Y:S02]  /*6210*/  FFMA.FTZ R20, R20, R213, 1.1641532182693481445e-10 ;  /* 0x2f00000014147423 */ /* 0x001fe400000100d5 */
[----:B------:R-:W-:Y:S01]  /*6220*/  FMUL.FTZ R27, R27, c[0x0][0x1e8] ;  /* 0x00007a001b1b7a20 */ /* 0x000fe20000410000 */
[----:B------:R-:W-:Y:S02]  /*6230*/  SEL R33, RZ, 0x1, P4 ;  /* 0x00000001ff217807 */ /* 0x000fe40002000000 */
        /* <DEDUP_REMOVED lines=34> */
.L_x_36146:
[----:B0-----:R-:W-:Y:S02]  /*6460*/  IMAD.MOV.U32 R35, RZ, RZ, R204 ;  /* 0x000000ffff237224 */ /* 0x001fe400078e00cc */
.L_x_36147:
[----:B------:R-:W-:Y:S05]  /*6470*/  BSYNC B0 ;  /* 0x0000000000007941 */ /* 0x000fea0003800000 */
.L_x_36145:
        /* <DEDUP_REMOVED lines=16> */
.L_x_36151:
[----:B------:R-:W-:Y:S05]  /*6580*/  BSYNC B1 ;  /* 0x0000000000017941 */ /* 0x000fea0003800000 */
.L_x_36150:
        /* <DEDUP_REMOVED lines=44> */
.L_x_36149:
[----:B------:R-:W-:Y:S05]  /*6850*/  BSYNC B0 ;  /* 0x0000000000007941 */ /* 0x000fea0003800000 */
.L_x_36148:
        /* <DEDUP_REMOVED lines=22> */
.L_x_36153:
[----:B------:R-:W-:Y:S02]  /*69c0*/  IMAD.MOV.U32 R26, RZ, RZ, R204 ;  /* 0x000000ffff1a7224 */ /* 0x000fe400078e00cc */
.L_x_36154:
[----:B------:R-:W-:Y:S05]  /*69d0*/  BSYNC B0 ;  /* 0x0000000000007941 */ /* 0x000fea0003800000 */
.L_x_36152:
        /* <DEDUP_REMOVED lines=16> */
.L_x_36158:
[----:B------:R-:W-:Y:S05]  /*6ae0*/  BSYNC B1 ;  /* 0x0000000000017941 */ /* 0x000fea0003800000 */
.L_x_36157:
        /* <DEDUP_REMOVED lines=44> */
.L_x_36156:
[----:B------:R-:W-:Y:S05]  /*6db0*/  BSYNC B0 ;  /* 0x0000000000007941 */ /* 0x000fea0003800000 */
.L_x_36155:
        /* <DEDUP_REMOVED lines=20> */
.L_x_36160:
[----:B------:R-:W-:Y:S02]  /*6f00*/  MOV R26, R204 ;  /* 0x000000cc001a7202 */ /* 0x000fe40000000f00 */
.L_x_36161:
[----:B------:R-:W-:Y:S05]  /*6f10*/  BSYNC B0 ;  /* 0x0000000000007941 */ /* 0x000fea0003800000 */
.L_x_36159:
        /* <DEDUP_REMOVED lines=16> */
.L_x_36165:
[----:B------:R-:W-:Y:S05]  /*7020*/  BSYNC B1 ;  /* 0x0000000000017941 */ /* 0x000fea0003800000 */
.L_x_36164:
        /* <DEDUP_REMOVED lines=44> */
.L_x_36163:
[----:B------:R-:W-:Y:S05]  /*72f0*/  BSYNC B0 ;  /* 0x0000000000007941 */ /* 0x000fea0003800000 */
.L_x_36162:
        /* <DEDUP_REMOVED lines=20> */
.L_x_36167:
[----:B------:R-:W-:Y:S02]  /*7440*/  IMAD.MOV.U32 R26, RZ, RZ, R204 ;  /* 0x000000ffff1a7224 */ /* 0x000fe400078e00cc */
.L_x_36168:
[----:B------:R-:W-:Y:S05]  /*7450*/  BSYNC B0 ;  /* 0x0000000000007941 */ /* 0x000fea0003800000 */
.L_x_36166:
        /* <DEDUP_REMOVED lines=16> */
.L_x_36172:
[----:B------:R-:W-:Y:S05]  /*7560*/  BSYNC B1 ;  /* 0x0000000000017941 */ /* 0x000fea0003800000 */
.L_x_36171:
        /* <DEDUP_REMOVED lines=44> */
.L_x_36170:
[----:B------:R-:W-:Y:S05]  /*7830*/  BSYNC B0 ;  /* 0x0000000000007941 */ /* 0x000fea0003800000 */
.L_x_36169:
        /* <DEDUP_REMOVED lines=20> */
.L_x_36174:
[----:B------:R-:W-:Y:S02]  /*7980*/  IMAD.MOV.U32 R26, RZ, RZ, R204 ;  /* 0x000000ffff1a7224 */ /* 0x000fe400078e00cc */
.L_x_36175:
[----:B------:R-:W-:Y:S05]  /*7990*/  BSYNC B0 ;  /* 0x0000000000007941 */ /* 0x000fea0003800000 */
.L_x_36173:
        /* <DEDUP_REMOVED lines=16> */
.L_x_36179:
[----:B------:R-:W-:Y:S05]  /*7aa0*/  BSYNC B1 ;  /* 0x0000000000017941 */ /* 0x000fea0003800000 */
.L_x_36178:
        /* <DEDUP_REMOVED lines=44> */
.L_x_36177:
[----:B------:R-:W-:Y:S05]  /*7d70*/  BSYNC B0 ;  /* 0x0000000000007941 */ /* 0x000fea0003800000 */
.L_x_36176:
        /* <DEDUP_REMOVED lines=20> */
.L_x_36181:
[----:B------:R-:W-:Y:S02]  /*7ec0*/  MOV R26, R204 ;  /* 0x000000cc001a7202 */ /* 0x000fe40000000f00 */
.L_x_36182:
[----:B------:R-:W-:Y:S05]  /*7ed0*/  BSYNC B0 ;  /* 0x0000000000007941 */ /* 0x000fea0003800000 */
.L_x_36180:
        /* <DEDUP_REMOVED lines=16> */
.L_x_36186:
[----:B------:R-:W-:Y:S05]  /*7fe0*/  BSYNC B1 ;  /* 0x0000000000017941 */ /* 0x000fea0003800000 */
.L_x_36185:
        /* <DEDUP_REMOVED lines=44> */
.L_x_36184:
[----:B------:R-:W-:Y:S05]  /*82b0*/  BSYNC B0 ;  /* 0x0000000000007941 */ /* 0x000fea0003800000 */
.L_x_36183:
        /* <DEDUP_REMOVED lines=20> */
.L_x_36188:
[----:B------:R-:W-:Y:S02]  /*8400*/  IMAD.MOV.U32 R22, RZ, RZ, R204 ;  /* 0x000000ffff167224 */ /* 0x000fe400078e00cc */
.L_x_36189:
[----:B------:R-:W-:Y:S05]  /*8410*/  BSYNC B0 ;  /* 0x0000000000007941 */ /* 0x000fea0003800000 */
.L_x_36187:
        /* <DEDUP_REMOVED lines=16> */
.L_x_36193:
[----:B------:R-:W-:Y:S05]  /*8520*/  BSYNC B1 ;  /* 0x0000000000017941 */ /* 0x000fea0003800000 */
.L_x_36192:
        /* <DEDUP_REMOVED lines=44> */
.L_x_36191:
[----:B------:R-:W-:Y:S05]  /*87f0*/  BSYNC B0 ;  /* 0x0000000000007941 */ /* 0x000fea0003800000 */
.L_x_36190:
        /* <DEDUP_REMOVED lines=21> */
.L_x_36195:
[----:B------:R-:W-:Y:S02]  /*8950*/  IMAD.MOV.U32 R22, RZ, RZ, R204 ;  /* 0x000000ffff167224 */ /* 0x000fe400078e00cc */
.L_x_36196:
[----:B------:R-:W-:Y:S05]  /*8960*/  BSYNC B0 ;  /* 0x0000000000007941 */ /* 0x000fea0003800000 */
.L_x_36194:
        /* <DEDUP_REMOVED lines=18> */
.L_x_36200:
[----:B------:R-:W-:Y:S05]  /*8a90*/  BSYNC B1 ;  /* 0x0000000000017941 */ /* 0x000fea0003800000 */
.L_x_36199:
        /* <DEDUP_REMOVED lines=44> */
.L_x_36198:
[----:B------:R-:W-:Y:S05]  /*8d60*/  BSYNC B0 ;  /* 0x0000000000007941 */ /* 0x000fea0003800000 */
.L_x_36197:
[----:B------:R0:W1:Y:S01]  /*8d70*/  I2F.U32 R20, R22 ;  /* 0x0000001600147306 */ /* 0x0000620000201000 */
[----:B------:R-:W-:Y:S01]  /*8d80*/  HADD2.F32 R23, -RZ, R23.H1_H1 ;  /* 0x30000017ff177230 */ /* 0x000fe20000004100 */
[----:B------:R-:W-:Y:S02]  /*8d90*/  SEL R24, RZ, 0x1, P2 ;  /* 0x00000001ff187807 */ /* 0x000fe40001000000 */
[----:B------:R-:W-:-:S02]  /*8da0*/  SEL R29, RZ, 0x1, P0 ;  /* 0x00000001ff1d7807 */ /* 0x000fc40000000000 */
[----:B------:R-:W-:Y:S01]  /*8db0*/  SEL R31, RZ, 0x10000, P5 ;  /* 0x00010000ff1f7807 */ /* 0x000fe20002800000 */
[----:B------:R-:W-:Y:S01]  /*8dc0*/  FMUL.FTZ R26, R23, R212 ;  /* 0x000000d4171a7220 */ /* 0x000fe20000410000 */
[----:B------:R-:W-:Y:S01]  /*8dd0*/  SEL R30, RZ, 0x100, P4 ;  /* 0x00000100ff1e7807 */ /* 0x000fe20002000000 */
[----:B0-----:R-:W-:Y:S01]  /*8de0*/  IMAD.WIDE.U32 R22, R29, 0x100, RZ ;  /* 0x000001001d167825 */ /* 0x001fe200078e00ff */
[C---:B------:R-:W-:Y:S02]  /*8df0*/  LOP3.LUT P6, RZ, R206.reuse, 0x4, RZ, 0xc0, !PT ;  /* 0x00000004ceff7812 */ /* 0x040fe400078cc0ff */
[----:B------:R-:W-:Y:S01]  /*8e00*/  LOP3.LUT P5, RZ, R206, 0x8, RZ, 0xc0, !PT ;  /* 0x00000008ceff7812 */ /* 0x000fe200078ac0ff */
[----:B------:R-:W-:Y:S01]  /*8e10*/  IMAD.WIDE.U32 R24, R24, 0x1000000, RZ ;  /* 0x0100000018187825 */ /* 0x000fe200078e00ff */
[----:B------:R-:W-:-:S03]  /*8e20*/  LOP3.LUT P4, RZ, R206, 0x2, RZ, 0xc0, !PT ;  /* 0x00000002ceff7812 */ /* 0x000fc6000788c0ff */
[----:B-1----:R-:W-:Y:S01]  /*8e30*/  FFMA.FTZ R20, R20, R213, 1.1641532182693481445e-10 ;  /* 0x2f00000014147423 */ /* 0x002fe200000100d5 */
[----:B------:R-:W-:Y:S01]  /*8e40*/  SEL R33, RZ, 0x1, P4 ;  /* 0x00000001ff217807 */ /* 0x000fe20002000000 */
        /* <DEDUP_REMOVED lines=36> */
.L_x_36202:
[----:B0-----:R-:W-:Y:S02]  /*9090*/  MOV R35, R204 ;  /* 0x000000cc00237202 */ /* 0x001fe40000000f00 */
.L_x_36203:
[----:B------:R-:W-:Y:S05]  /*90a0*/  BSYNC B0 ;  /* 0x0000000000007941 */ /* 0x000fea0003800000 */
.L_x_36201:
        /* <DEDUP_REMOVED lines=16> */
.L_x_36207:
[----:B------:R-:W-:Y:S05]  /*91b0*/  BSYNC B1 ;  /* 0x0000000000017941 */ /* 0x000fea0003800000 */
.L_x_36206:
        /* <DEDUP_REMOVED lines=44> */
.L_x_36205:
[----:B------:R-:W-:Y:S05]  /*9480*/  BSYNC B0 ;  /* 0x0000000000007941 */ /* 0x000fea0003800000 */
.L_x_36204:
        /* <DEDUP_REMOVED lines=22> */
.L_x_36209:
[----:B------:R-:W-:Y:S02]  /*95f0*/  IMAD.MOV.U32 R28, RZ, RZ, R204 ;  /* 0x000000ffff1c7224 */ /* 0x000fe400078e00cc */
.L_x_36210:
[----:B------:R-:W-:Y:S05]  /*9600*/  BSYNC B0 ;  /* 0x0000000000007941 */ /* 0x000fea0003800000 */
.L_x_36208:
        /* <DEDUP_REMOVED lines=16> */
.L_x_36214:
[----:B------:R-:W-:Y:S05]  /*9710*/  BSYNC B1 ;  /* 0x0000000000017941 */ /* 0x000fea0003800000 */
.L_x_36213:
        /* <DEDUP_REMOVED lines=44> */
.L_x_36212:
[----:B------:R-:W-:Y:S05]  /*99e0*/  BSYNC B0 ;  /* 0x0000000000007941 */ /* 0x000fea0003800000 */
.L_x_36211:
        /* <DEDUP_REMOVED lines=20> */
.L_x_36216:
[----:B------:R-:W-:Y:S02]  /*9b30*/  IMAD.MOV.U32 R28, RZ, RZ, R204 ;  /* 0x000000ffff1c7224 */ /* 0x000fe400078e00cc */
.L_x_36217:
[----:B------:R-:W-:Y:S05]  /*9b40*/  BSYNC B0 ;  /* 0x0000000000007941 */ /* 0x000fea0003800000 */
.L_x_36215:
        /* <DEDUP_REMOVED lines=16> */
.L_x_36221:
[----:B------:R-:W-:Y:S05]  /*9c50*/  BSYNC B1 ;  /* 0x0000000000017941 */ /* 0x000fea0003800000 */
.L_x_36220:
        /* <DEDUP_REMOVED lines=44> */
.L_x_36219:
[----:B------:R-:W-:Y:S05]  /*9f20*/  BSYNC B0 ;  /* 0x0000000000007941 */ /* 0x000fea0003800000 */
.L_x_36218:
        /* <DEDUP_REMOVED lines=20> */
.L_x_36223:
[----:B------:R-:W-:Y:S02]  /*a070*/  MOV R28, R204 ;  /* 0x000000cc001c7202 */ /* 0x000fe40000000f00 */
.L_x_36224:
[----:B------:R-:W-:Y:S05]  /*a080*/  BSYNC B0 ;  /* 0x0000000000007941 */ /* 0x000fea0003800000 */
.L_x_36222:
        /* <DEDUP_REMOVED lines=16> */
.L_x_36228:
[----:B------:R-:W-:Y:S05]  /*a190*/  BSYNC B1 ;  /* 0x0000000000017941 */ /* 0x000fea0003800000 */
.L_x_36227:
        /* <DEDUP_REMOVED lines=44> */
.L_x_36226:
[----:B------:R-:W-:Y:S05]  /*a460*/  BSYNC B0 ;  /* 0x0000000000007941 */ /* 0x000fea0003800000 */
.L_x_36225:
        /* <DEDUP_REMOVED lines=20> */
.L_x_36230:
[----:B------:R-:W-:Y:S02]  /*a5b0*/  IMAD.MOV.U32 R28, RZ, RZ, R204 ;  /* 0x000000ffff1c7224 */ /* 0x000fe400078e00cc */
.L_x_36231:
[----:B------:R-:W-:Y:S05]  /*a5c0*/  BSYNC B0 ;  /* 0x0000000000007941 */ /* 0x000fea0003800000 */
.L_x_36229:
        /* <DEDUP_REMOVED lines=16> */
.L_x_36235:
[----:B------:R-:W-:Y:S05]  /*a6d0*/  BSYNC B1 ;  /* 0x0000000000017941 */ /* 0x000fea0003800000 */
.L_x_36234:
        /* <DEDUP_REMOVED lines=44> */
.L_x_36233:
[----:B------:R-:W-:Y:S05]  /*a9a0*/  BSYNC B0 ;  /* 0x0000000000007941 */ /* 0x000fea0003800000 */
.L_x_36232:
        /* <DEDUP_REMOVED lines=20> */
.L_x_36237:
[----:B------:R-:W-:Y:S02]  /*aaf0*/  IMAD.MOV.U32 R28, RZ, RZ, R204 ;  /* 0x000000ffff1c7224 */ /* 0x000fe400078e00cc */
.L_x_36238:
[----:B------:R-:W-:Y:S05]  /*ab00*/  BSYNC B0 ;  /* 0x0000000000007941 */ /* 0x000fea0003800000 */
.L_x_36236:
        /* <DEDUP_REMOVED lines=16> */
.L_x_36242:
[----:B------:R-:W-:Y:S05]  /*ac10*/  BSYNC B1 ;  /* 0x0000000000017941 */ /* 0x000fea0003800000 */
.L_x_36241:
        /* <DEDUP_REMOVED lines=44> */
.L_x_36240:
[----:B------:R-:W-:Y:S05]  /*aee0*/  BSYNC B0 ;  /* 0x0000000000007941 */ /* 0x000fea0003800000 */
.L_x_36239:
        /* <DEDUP_REMOVED lines=20> */
.L_x_36244:
[----:B------:R-:W-:Y:S02]  /*b030*/  MOV R22, R204 ;  /* 0x000000cc00167202 */ /* 0x000fe40000000f00 */
.L_x_36245:
[----:B------:R-:W-:Y:S05]  /*b040*/  BSYNC B0 ;  /* 0x0000000000007941 */ /* 0x000fea0003800000 */
.L_x_36243:
        /* <DEDUP_REMOVED lines=16> */
.L_x_36249:
[----:B------:R-:W-:Y:S05]  /*b150*/  BSYNC B1 ;  /* 0x0000000000017941 */ /* 0x000fea0003800000 */
.L_x_36248:
        /* <DEDUP_REMOVED lines=44> */
.L_x_36247:
[----:B------:R-:W-:Y:S05]  /*b420*/  BSYNC B0 ;  /* 0x0000000000007941 */ /* 0x000fea0003800000 */
.L_x_36246:
        /* <DEDUP_REMOVED lines=21> */
.L_x_36251:
[----:B------:R-:W-:Y:S02]  /*b580*/  IMAD.MOV.U32 R22, RZ, RZ, R204 ;  /* 0x000000ffff167224 */ /* 0x000fe400078e00cc */
.L_x_36252:
[----:B------:R-:W-:Y:S05]  /*b590*/  BSYNC B0 ;  /* 0x0000000000007941 */ /* 0x000fea0003800000 */
.L_x_36250:
        /* <DEDUP_REMOVED lines=18> */
.L_x_36256:
[----:B------:R-:W-:Y:S05]  /*b6c0*/  BSYNC B1 ;  /* 0x0000000000017941 */ /* 0x000fea0003800000 */
.L_x_36255:
        /* <DEDUP_REMOVED lines=44> */
.L_x_36254:
[----:B------:R-:W-:Y:S05]  /*b990*/  BSYNC B0 ;  /* 0x0000000000007941 */ /* 0x000fea0003800000 */
.L_x_36253:
[----:B------:R0:W1:Y:S01]  /*b9a0*/  I2F.U32 R20, R22 ;  /* 0x0000001600147306 */ /* 0x0000620000201000 */
[----:B------:R-:W-:Y:S01]  /*b9b0*/  HADD2.F32 R23, -RZ, R23.H1_H1 ;  /* 0x30000017ff177230 */ /* 0x000fe20000004100 */
[----:B------:R-:W-:Y:S02]  /*b9c0*/  SEL R24, RZ, 0x1, P2 ;  /* 0x00000001ff187807 */ /* 0x000fe40001000000 */
[----:B------:R-:W-:Y:S02]  /*b9d0*/  SEL R27, RZ, 0x1, P0 ;  /* 0x00000001ff1b7807 */ /* 0x000fe40000000000 */
[----:B------:R-:W-:Y:S01]  /*b9e0*/  SEL R31, RZ, 0x10000, P5 ;  /* 0x00010000ff1f7807 */ /* 0x000fe20002800000 */
[----:B------:R-:W-:Y:S01]  /*b9f0*/  FMUL.FTZ R26, R23, R212 ;  /* 0x000000d4171a7220 */ /* 0x000fe20000410000 */
[----:B------:R-:W-:Y:S01]  /*ba00*/  SEL R28, RZ, 0x100, P4 ;  /* 0x00000100ff1c7807 */ /* 0x000fe20002000000 */
[----:B0-----:R-:W-:Y:S01]  /*ba10*/  IMAD.WIDE.U32 R22, R27, 0x100, RZ ;  /* 0x000001001b167825 */ /* 0x001fe200078e00ff */
[----:B------:R-:W-:-:S02]  /*ba20*/  LOP3.LUT P6, RZ, R206, 0x4, RZ, 0xc0, !PT ;  /* 0x00000004ceff7812 */ /* 0x000fc400078cc0ff */
        /* <DEDUP_REMOVED lines=41> */
.L_x_36258:
[----:B0-----:R-:W-:Y:S02]  /*bcc0*/  IMAD.MOV.U32 R24, RZ, RZ, R204 ;  /* 0x000000ffff187224 */ /* 0x001fe400078e00cc */
.L_x_36259:
[----:B------:R-:W-:Y:S05]  /*bcd0*/  BSYNC B0 ;  /* 0x0000000000007941 */ /* 0x000fea0003800000 */
.L_x_36257:
        /* <DEDUP_REMOVED lines=16> */
.L_x_36263:
[----:B------:R-:W-:Y:S05]  /*bde0*/  BSYNC B1 ;  /* 0x0000000000017941 */ /* 0x000fea0003800000 */
.L_x_36262:
        /* <DEDUP_REMOVED lines=44> */
.L_x_36261:
[----:B------:R-:W-:Y:S05]  /*c0b0*/  BSYNC B0 ;  /* 0x0000000000007941 */ /* 0x000fea0003800000 */
.L_x_36260:
        /* <DEDUP_REMOVED lines=22> */
.L_x_36265:
[----:B------:R-:W-:Y:S02]  /*c220*/  MOV R24, R204 ;  /* 0x000000cc00187202 */ /* 0x000fe40000000f00 */
.L_x_36266:
[----:B------:R-:W-:Y:S05]  /*c230*/  BSYNC B0 ;  /* 0x0000000000007941 */ /* 0x000fea0003800000 */
.L_x_36264:
        /* <DEDUP_REMOVED lines=16> */
.L_x_36270:
[----:B------:R-:W-:Y:S05]  /*c340*/  BSYNC B1 ;  /* 0x0000000000017941 */ /* 0x000fea0003800000 */
.L_x_36269:
        /* <DEDUP_REMOVED lines=44> */
.L_x_36268:
[----:B------:R-:W-:Y:S05]  /*c610*/  BSYNC B0 ;  /* 0x0000000000007941 */ /* 0x000fea0003800000 */
.L_x_36267:
        /* <DEDUP_REMOVED lines=20> */
.L_x_36272:
[----:B------:R-:W-:Y:S02]  /*c760*/  IMAD.MOV.U32 R20, RZ, RZ, R204 ;  /* 0x000000ffff147224 */ /* 0x000fe400078e00cc */
.L_x_36273:
[----:B------:R-:W-:Y:S05]  /*c770*/  BSYNC B0 ;  /* 0x0000000000007941 */ /* 0x000fea0003800000 */
.L_x_36271:
        /* <DEDUP_REMOVED lines=16> */
.L_x_36277:
[----:B------:R-:W-:Y:S05]  /*c880*/  BSYNC B1 ;  /* 0x0000000000017941 */ /* 0x000fea0003800000 */
.L_x_36276:
        /* <DEDUP_REMOVED lines=44> */
.L_x_36275:
[----:B------:R-:W-:Y:S05]  /*cb50*/  BSYNC B0 ;  /* 0x0000000000007941 */ /* 0x000fea0003800000 */
.L_x_36274:
        /* <DEDUP_REMOVED lines=20> */
.L_x_36279:
[----:B------:R-:W-:Y:S02]  /*cca0*/  IMAD.MOV.U32 R20, RZ, RZ, R204 ;  /* 0x000000ffff147224 */ /* 0x000fe400078e00cc */
.L_x_36280:
[----:B------:R-:W-:Y:S05]  /*ccb0*/  BSYNC B0 ;  /* 0x0000000000007941 */ /* 0x000fea0003800000 */
.L_x_36278:
        /* <DEDUP_REMOVED lines=16> */
.L_x_36284:
[----:B------:R-:W-:Y:S05]  /*cdc0*/  BSYNC B1 ;  /* 0x0000000000017941 */ /* 0x000fea0003800000 */
.L_x_36283:
        /* <DEDUP_REMOVED lines=44> */
.L_x_36282:
[----:B------:R-:W-:Y:S05]  /*d090*/  BSYNC B0 ;  /* 0x0000000000007941 */ /* 0x000fea0003800000 */
.L_x_36281:
        /* <DEDUP_REMOVED lines=20> */
.L_x_36286:
[----:B------:R-:W-:Y:S02]  /*d1e0*/  MOV R20, R204 ;  /* 0x000000cc00147202 */ /* 0x000fe40000000f00 */
.L_x_36287:
[----:B------:R-:W-:Y:S05]  /*d1f0*/  BSYNC B0 ;  /* 0x0000000000007941 */ /* 0x000fea0003800000 */
.L_x_36285:
        /* <DEDUP_REMOVED lines=16> */
.L_x_36291:
[----:B------:R-:W-:Y:S05]  /*d300*/  BSYNC B1 ;  /* 0x0000000000017941 */ /* 0x000fea0003800000 */
.L_x_36290:
        /* <DEDUP_REMOVED lines=44> */
.L_x_36289:
[----:B------:R-:W-:Y:S05]  /*d5d0*/  BSYNC B0 ;  /* 0x0000000000007941 */ /* 0x000fea0003800000 */
.L_x_36288:
        /* <DEDUP_REMOVED lines=20> */
.L_x_36293:
[----:B------:R-:W-:Y:S02]  /*d720*/  IMAD.MOV.U32 R20, RZ, RZ, R204 ;  /* 0x000000ffff147224 */ /* 0x000fe400078e00cc */
.L_x_36294:
[----:B------:R-:W-:Y:S05]  /*d730*/  BSYNC B0 ;  /* 0x0000000000007941 */ /* 0x000fea0003800000 */
.L_x_36292:
        /* <DEDUP_REMOVED lines=16> */
.L_x_36298:
[----:B------:R-:W-:Y:S05]  /*d840*/  BSYNC B1 ;  /* 0x0000000000017941 */ /* 0x000fea0003800000 */
.L_x_36297:
        /* <DEDUP_REMOVED lines=44> */
.L_x_36296:
[----:B------:R-:W-:Y:S05]  /*db10*/  BSYNC B0 ;  /* 0x0000000000007941 */ /* 0x000fea0003800000 */
.L_x_36295:
        /* <DEDUP_REMOVED lines=20> */
.L_x_36300:
[----:B------:R-:W-:Y:S02]  /*dc60*/  IMAD.MOV.U32 R20, RZ, RZ, R204 ;  /* 0x000000ffff147224 */ /* 0x000fe400078e00cc */
.L_x_36301:
[----:B------:R-:W-:Y:S05]  /*dc70*/  BSYNC B0 ;  /* 0x0000000000007941 */ /* 0x000fea0003800000 */
.L_x_36299:
        /* <DEDUP_REMOVED lines=16> */
.L_x_36305:
[----:B------:R-:W-:Y:S05]  /*dd80*/  BSYNC B1 ;  /* 0x0000000000017941 */ /* 0x000fea0003800000 */
.L_x_36304:
        /* <DEDUP_REMOVED lines=44> */
.L_x_36303:
[----:B------:R-:W-:Y:S05]  /*e050*/  BSYNC B0 ;  /* 0x0000000000007941 */ /* 0x000fea0003800000 */
.L_x_36302:
        /* <DEDUP_REMOVED lines=21> */
.L_x_36307:
[----:B------:R-:W-:Y:S02]  /*e1b0*/  MOV R22, R204 ;  /* 0x000000cc00167202 */ /* 0x000fe40000000f00 */
.L_x_36308:
[----:B------:R-:W-:Y:S05]  /*e1c0*/  BSYNC B0 ;  /* 0x0000000000007941 */ /* 0x000fea0003800000 */
.L_x_36306:
        /* <DEDUP_REMOVED lines=18> */
.L_x_36312:
[----:B------:R-:W-:Y:S05]  /*e2f0*/  BSYNC B1 ;  /* 0x0000000000017941 */ /* 0x000fea0003800000 */
.L_x_36311:
        /* <DEDUP_REMOVED lines=44> */
.L_x_36310:
[----:B------:R-:W-:Y:S05]  /*e5c0*/  BSYNC B0 ;  /* 0x0000000000007941 */ /* 0x000fea0003800000 */
.L_x_36309:
[----:B------:R0:W1:Y:S01]  /*e5d0*/  I2F.U32 R20, R22 ;  /* 0x0000001600147306 */ /* 0x0000620000201000 */
[----:B------:R-:W-:Y:S01]  /*e5e0*/  SEL R26, RZ, 0x1, P2 ;  /* 0x00000001ff1a7807 */ /* 0x000fe20001000000 */
[----:B------:R-:W-:Y:S01]  /*e5f0*/  HADD2.F32 R23, -RZ, R23.H1_H1 ;  /* 0x30000017ff177230 */ /* 0x000fe20000004100 */
[----:B------:R-:W-:Y:S02]  /*e600*/  SEL R28, RZ, 0x1, P0 ;  /* 0x00000001ff1c7807 */ /* 0x000fe40000000000 */
[----:B------:R-:W-:Y:S01]  /*e610*/  SEL R30, RZ, 0x10000, P5 ;  /* 0x00010000ff1e7807 */ /* 0x000fe20002800000 */
[----:B------:R-:W-:Y:S01]  /*e620*/  IMAD.WIDE.U32 R26, R26, 0x1000000, RZ ;  /* 0x010000001a1a7825 */ /* 0x000fe200078e00ff */
[----:B------:R-:W-:Y:S02]  /*e630*/  SEL R31, RZ, 0x100, P4 ;  /* 0x00000100ff1f7807 */ /* 0x000fe40002000000 */
[C---:B------:R-:W-:Y:S01]  /*e640*/  LOP3.LUT P6, RZ, R206.reuse, 0x4, RZ, 0xc0, !PT ;  /* 0x00000004ceff7812 */ /* 0x040fe200078cc0ff */
        /* <DEDUP_REMOVED lines=42> */
.L_x_36314:
[----:B0-----:R-:W-:Y:S02]  /*e8f0*/  IMAD.MOV.U32 R29, RZ, RZ, R204 ;  /* 0x000000ffff1d7224 */ /* 0x001fe400078e00cc */
.L_x_36315:
[----:B------:R-:W-:Y:S05]  /*e900*/  BSYNC B0 ;  /* 0x0000000000007941 */ /* 0x000fea0003800000 */
.L_x_36313:
        /* <DEDUP_REMOVED lines=16> */
.L_x_36319:
[----:B------:R-:W-:Y:S05]  /*ea10*/  BSYNC B1 ;  /* 0x0000000000017941 */ /* 0x000fea0003800000 */
.L_x_36318:
        /* <DEDUP_REMOVED lines=44> */
.L_x_36317:
[----:B------:R-:W-:Y:S05]  /*ece0*/  BSYNC B0 ;  /* 0x0000000000007941 */ /* 0x000fea0003800000 */
.L_x_36316:
        /* <DEDUP_REMOVED lines=22> */
.L_x_36321:
[----:B------:R-:W-:Y:S02]  /*ee50*/  IMAD.MOV.U32 R195, RZ, RZ, R204 ;  /* 0x000000ffffc37224 */ /* 0x000fe400078e00cc */
.L_x_36322:
[----:B------:R-:W-:Y:S05]  /*ee60*/  BSYNC B0 ;  /* 0x0000000000007941 */ /* 0x000fea0003800000 */
.L_x_36320:
        /* <DEDUP_REMOVED lines=16> */
.L_x_36326:
[----:B------:R-:W-:Y:S05]  /*ef70*/  BSYNC B1 ;  /* 0x0000000000017941 */ /* 0x000fea0003800000 */
.L_x_36325:
        /* <DEDUP_REMOVED lines=44> */
.L_x_36324:
[----:B------:R-:W-:Y:S05]  /*f240*/  BSYNC B0 ;  /* 0x0000000000007941 */ /* 0x000fea0003800000 */
.L_x_36323:
        /* <DEDUP_REMOVED lines=20> */
.L_x_36328:
[----:B------:R-:W-:Y:S02]  /*f390*/  MOV R20, R204 ;  /* 0x000000cc00147202 */ /* 0x000fe40000000f00 */
.L_x_36329:
[----:B------:R-:W-:Y:S05]  /*f3a0*/  BSYNC B0 ;  /* 0x0000000000007941 */ /* 0x000fea0003800000 */
.L_x_36327:
        /* <DEDUP_REMOVED lines=16> */
.L_x_36333:
[----:B------:R-:W-:Y:S05]  /*f4b0*/  BSYNC B1 ;  /* 0x0000000000017941 */ /* 0x000fea0003800000 */
.L_x_36332:
        /* <DEDUP_REMOVED lines=44> */
.L_x_36331:
[----:B------:R-:W-:Y:S05]  /*f780*/  BSYNC B0 ;  /* 0x0000000000007941 */ /* 0x000fea0003800000 */
.L_x_36330:
        /* <DEDUP_REMOVED lines=20> */
.L_x_36335:
[----:B------:R-:W-:Y:S02]  /*f8d0*/  IMAD.MOV.U32 R20, RZ, RZ, R204 ;  /* 0x000000ffff147224 */ /* 0x000fe400078e00cc */
.L_x_36336:
[----:B------:R-:W-:Y:S05]  /*f8e0*/  BSYNC B0 ;  /* 0x0000000000007941 */ /* 0x000fea0003800000 */
.L_x_36334:
        /* <DEDUP_REMOVED lines=16> */
.L_x_36340:
[----:B------:R-:W-:Y:S05]  /*f9f0*/  BSYNC B1 ;  /* 0x0000000000017941 */ /* 0x000fea0003800000 */
.L_x_36339:
        /* <DEDUP_REMOVED lines=44> */
.L_x_36338:
[----:B------:R-:W-:Y:S05]  /*fcc0*/  BSYNC B0 ;  /* 0x0000000000007941 */ /* 0x000fea0003800000 */
.L_x_36337:
        /* <DEDUP_REMOVED lines=20> */
.L_x_36342:
[----:B------:R-:W-:Y:S02]  /*fe10*/  MOV R26, R204 ;  /* 0x000000cc001a7202 */ /* 0x000fe40000000f00 */
.L_x_36343:
[----:B------:R-:W-:Y:S05]  /*fe20*/  BSYNC B0 ;  /* 0x0000000000007941 */ /* 0x000fea0003800000 */
.L_x_36341:
        /* <DEDUP_REMOVED lines=16> */
.L_x_36347:
[----:B------:R-:W-:Y:S05]  /*ff30*/  BSYNC B1 ;  /* 0x0000000000017941 */ /* 0x000fea0003800000 */
.L_x_36346:
        /* <DEDUP_REMOVED lines=40> */
[----:B------:R-:W-:Y:S02]  /*101c0*/  MOV R204, R198 ;  /* 0x000000c600cc7202 */ /* 0x000fe40000000f00 */
[----:B------:R-:W-:Y:S01]  /*101d0*/  LOP3.LUT R199, R199, R192, R196, 0x96, !PT ;  /* 0x000000c0c7c77212 */ /* 0x000fe200078e96c4 */
[----:B------:R-:W-:Y:S01]  /*101e0*/  IMAD.MOV.U32 R198, RZ, RZ, R24 ;  /* 0x000000ffffc67224 */ /* 0x000fe200078e0018 */
[----:B------:R-:W-:Y:S02]  /*101f0*/  LOP3.LUT R197, R25, R20, R19, 0x96, !PT ;  /* 0x0000001419c57212 */ /* 0x000fe400078e9613 */
.L_x_36345:
[----:B------:R-:W-:Y:S05]  /*10200*/  BSYNC B0 ;  /* 0x0000000000007941 */ /* 0x000fea0003800000 */
.L_x_36344:
        /* <DEDUP_REMOVED lines=20> */
.L_x_36349:
[----:B------:R-:W-:Y:S02]  /*10350*/  MOV R192, R204 ;  /* 0x000000cc00c07202 */ /* 0x000fe40000000f00 */
.L_x_36350:
[----:B------:R-:W-:Y:S05]  /*10360*/  BSYNC B0 ;  /* 0x0000000000007941 */ /* 0x000fea0003800000 */
.L_x_36348:
        /* <DEDUP_REMOVED lines=16> */
.L_x_36354:
[----:B------:R-:W-:Y:S05]  /*10470*/  BSYNC B1 ;  /* 0x0000000000017941 */ /* 0x000fea0003800000 */
.L_x_36353:
        /* <DEDUP_REMOVED lines=43> */
[----:B------:R-:W-:-:S06]  /*10730*/  HFMA2.MMA R20, -RZ, RZ, 0, 0 ;  /* 0x00000000ff147435 */ /* 0x000fcc00000001ff */
.L_x_36352:
[----:B------:R-:W-:Y:S05]  /*10740*/  BSYNC B0 ;  /* 0x0000000000007941 */ /* 0x000fea0003800000 */
.L_x_36351:
        /* <DEDUP_REMOVED lines=20> */
.L_x_36356:
[----:B------:R-:W-:Y:S02]  /*10890*/  MOV R22, R204 ;  /* 0x000000cc00167202 */ /* 0x000fe40000000f00 */
.L_x_36357:
[----:B------:R-:W-:Y:S05]  /*108a0*/  BSYNC B0 ;  /* 0x0000000000007941 */ /* 0x000fea0003800000 */
.L_x_36355:
        /* <DEDUP_REMOVED lines=16> */
.L_x_36361:
[----:B------:R-:W-:Y:S05]  /*109b0*/  BSYNC B1 ;  /* 0x0000000000017941 */ /* 0x000fea0003800000 */
.L_x_36360:
        /* <DEDUP_REMOVED lines=44> */
.L_x_36359:
[----:B------:R-:W-:Y:S05]  /*10c80*/  BSYNC B0 ;  /* 0x0000000000007941 */ /* 0x000fea0003800000 */
.L_x_36358:
        /* <DEDUP_REMOVED lines=21> */
.L_x_36363:
[----:B------:R-:W-:Y:S02]  /*10de0*/  MOV R27, R204 ;  /* 0x000000cc001b7202 */ /* 0x000fe40000000f00 */
.L_x_36364:
[----:B------:R-:W-:Y:S05]  /*10df0*/  BSYNC B0 ;  /* 0x0000000000007941 */ /* 0x000fea0003800000 */
.L_x_36362:
        /* <DEDUP_REMOVED lines=18> */
.L_x_36368:
[----:B------:R-:W-:Y:S05]  /*10f20*/  BSYNC B1 ;  /* 0x0000000000017941 */ /* 0x000fea0003800000 */
.L_x_36367:
        /* <DEDUP_REMOVED lines=44> */
.L_x_36366:
[----:B------:R-:W-:Y:S05]  /*111f0*/  BSYNC B0 ;  /* 0x0000000000007941 */ /* 0x000fea0003800000 */
.L_x_36365:
        /* <DEDUP_REMOVED lines=50> */
.L_x_36370:
[----:B0-----:R-:W-:Y:S02]  /*11520*/  MOV R210, R204 ;  /* 0x000000cc00d27202 */ /* 0x001fe40000000f00 */
.L_x_36371:
[----:B------:R-:W-:Y:S05]  /*11530*/  BSYNC B0 ;  /* 0x0000000000007941 */ /* 0x000fea0003800000 */
.L_x_36369:
        /* <DEDUP_REMOVED lines=16> */
.L_x_36375:
[----:B------:R-:W-:Y:S05]  /*11640*/  BSYNC B1 ;  /* 0x0000000000017941 */ /* 0x000fea0003800000 */
.L_x_36374:
        /* <DEDUP_REMOVED lines=44> */
.L_x_36373:
[----:B------:R-:W-:Y:S05]  /*11910*/  BSYNC B0 ;  /* 0x0000000000007941 */ /* 0x000fea0003800000 */
.L_x_36372:
        /* <DEDUP_REMOVED lines=22> */
.L_x_36377:
[----:B------:R-:W-:Y:S02]  /*11a80*/  MOV R210, R204 ;  /* 0x000000cc00d27202 */ /* 0x000fe40000000f00 */
.L_x_36378:
[----:B------:R-:W-:Y:S05]  /*11a90*/  BSYNC B0 ;  /* 0x0000000000007941 */ /* 0x000fea0003800000 */
.L_x_36376:
        /* <DEDUP_REMOVED lines=16> */
.L_x_36382:
[----:B------:R-:W-:Y:S05]  /*11ba0*/  BSYNC B1 ;  /* 0x0000000000017941 */ /* 0x000fea0003800000 */
.L_x_36381:
        /* <DEDUP_REMOVED lines=43> */
[----:B------:R-:W-:-:S06]  /*11e60*/  HFMA2.MMA R22, -RZ, RZ, 0, 0 ;  /* 0x00000000ff167435 */ /* 0x000fcc00000001ff */
.L_x_36380:
[----:B------:R-:W-:Y:S05]  /*11e70*/  BSYNC B0 ;  /* 0x0000000000007941 */ /* 0x000fea0003800000 */
.L_x_36379:
        /* <DEDUP_REMOVED lines=20> */
.L_x_36384:
[----:B------:R-:W-:Y:S02]  /*11fc0*/  MOV R192, R204 ;  /* 0x000000cc00c07202 */ /* 0x000fe40000000f00 */
.L_x_36385:
[----:B------:R-:W-:Y:S05]  /*11fd0*/  BSYNC B0 ;  /* 0x0000000000007941 */ /* 0x000fea0003800000 */
.L_x_36383:
        /* <DEDUP_REMOVED lines=16> */
.L_x_36389:
[----:B------:R-:W-:Y:S05]  /*120e0*/  BSYNC B1 ;  /* 0x0000000000017941 */ /* 0x000fea0003800000 */
.L_x_36388:
        /* <DEDUP_REMOVED lines=44> */
.L_x_36387:
[----:B------:R-:W-:Y:S05]  /*123b0*/  BSYNC B0 ;  /* 0x0000000000007941 */ /* 0x000fea0003800000 */
.L_x_36386:
        /* <DEDUP_REMOVED lines=20> */
.L_x_36391:
[----:B------:R-:W-:Y:S02]  /*12500*/  MOV R192, R204 ;  /* 0x000000cc00c07202 */ /* 0x000fe40000000f00 */
.L_x_36392:
[----:B------:R-:W-:Y:S05]  /*12510*/  BSYNC B0 ;  /* 0x0000000000007941 */ /* 0x000fea0003800000 */
.L_x_36390:
        /* <DEDUP_REMOVED lines=16> */
.L_x_36396:
[----:B------:R-:W-:Y:S05]  /*12620*/  BSYNC B1 ;  /* 0x0000000000017941 */ /* 0x000fea0003800000 */
.L_x_36395:
        /* <DEDUP_REMOVED lines=42> */
[----:B------:R-:W-:Y:S01]  /*128d0*/  IMAD.MOV.U32 R198, RZ, RZ, R214 ;  /* 0x000000ffffc67224 */ /* 0x000fe200078e00d6 */
[----:B------:R-:W-:-:S06]  /*128e0*/  HFMA2.MMA R214, -RZ, RZ, 0, 0 ;  /* 0x00000000ffd67435 */ /* 0x000fcc00000001ff */
.L_x_36394:
[----:B------:R-:W-:Y:S05]  /*128f0*/  BSYNC B0 ;  /* 0x0000000000007941 */ /* 0x000fea0003800000 */
.L_x_36393:
        /* <DEDUP_REMOVED lines=20> */
.L_x_36398:
[----:B------:R-:W-:Y:S02]  /*12a40*/  MOV R210, R204 ;  /* 0x000000cc00d27202 */ /* 0x000fe40000000f00 */
.L_x_36399:
[----:B------:R-:W-:Y:S05]  /*12a50*/  BSYNC B0 ;  /* 0x0000000000007941 */ /* 0x000fea0003800000 */
.L_x_36397:
        /* <DEDUP_REMOVED lines=16> */
.L_x_36403:
[----:B------:R-:W-:Y:S05]  /*12b60*/  BSYNC B1 ;  /* 0x0000000000017941 */ /* 0x000fea0003800000 */
.L_x_36402:
        /* <DEDUP_REMOVED lines=40> */
[----:B------:R-:W-:Y:S02]  /*12df0*/  LOP3.LUT R199, R217, R198, R196, 0x96, !PT ;  /* 0x000000c6d9c77212 */ /* 0x000fe400078e96c4 */
[----:B------:R-:W-:Y:S01]  /*12e00*/  MOV R204, R216 ;  /* 0x000000d800cc7202 */ /* 0x000fe20000000f00 */
[----:B------:R-:W-:Y:S01]  /*12e10*/  IMAD.MOV.U32 R198, RZ, RZ, R214 ;  /* 0x000000ffffc67224 */ /* 0x000fe200078e00d6 */
[----:B------:R-:W-:Y:S02]  /*12e20*/  LOP3.LUT R197, R215, R192, R19, 0x96, !PT ;  /* 0x000000c0d7c57212 */ /* 0x000fe400078e9613 */
.L_x_36401:
[----:B------:R-:W-:Y:S05]  /*12e30*/  BSYNC B0 ;  /* 0x0000000000007941 */ /* 0x000fea0003800000 */
.L_x_36400:
        /* <DEDUP_REMOVED lines=20> */
.L_x_36405:
[----:B------:R-:W-:Y:S02]  /*12f80*/  MOV R210, R204 ;  /* 0x000000cc00d27202 */ /* 0x000fe40000000f00 */
.L_x_36406:
[----:B------:R-:W-:Y:S05]  /*12f90*/  BSYNC B0 ;  /* 0x0000000000007941 */ /* 0x000fea0003800000 */
.L_x_36404:
        /* <DEDUP_REMOVED lines=16> */
.L_x_36410:
[----:B------:R-:W-:Y:S05]  /*130a0*/  BSYNC B1 ;  /* 0x0000000000017941 */ /* 0x000fea0003800000 */
.L_x_36409:
        /* <DEDUP_REMOVED lines=44> */
.L_x_36408:
[----:B------:R-:W-:Y:S05]  /*13370*/  BSYNC B0 ;  /* 0x0000000000007941 */ /* 0x000fea0003800000 */
.L_x_36407:
        /* <DEDUP_REMOVED lines=20> */
.L_x_36412:
[----:B------:R-:W-:Y:S02]  /*134c0*/  MOV R219, R204 ;  /* 0x000000cc00db7202 */ /* 0x000fe40000000f00 */
.L_x_36413:
[----:B------:R-:W-:Y:S05]  /*134d0*/  BSYNC B0 ;  /* 0x0000000000007941 */ /* 0x000fea0003800000 */
.L_x_36411:
        /* <DEDUP_REMOVED lines=16> */
.L_x_36417:
[----:B------:R-:W-:Y:S05]  /*135e0*/  BSYNC B1 ;  /* 0x0000000000017941 */ /* 0x000fea0003800000 */
.L_x_36416:
        /* <DEDUP_REMOVED lines=42> */
[----:B------:R-:W-:Y:S01]  /*13890*/  HFMA2.MMA R215, -RZ, RZ, 0, 0 ;  /* 0x00000000ffd77435 */ /* 0x000fe200000001ff */
[----:B------:R-:W-:-:S05]  /*138a0*/  IMAD.MOV.U32 R198, RZ, RZ, R214 ;  /* 0x000000ffffc67224 */ /* 0x000fca00078e00d6 */
.L_x_36415:
[----:B------:R-:W-:Y:S05]  /*138b0*/  BSYNC B0 ;  /* 0x0000000000007941 */ /* 0x000fea0003800000 */
.L_x_36414:
        /* <DEDUP_REMOVED lines=21> */
.L_x_36419:
[----:B------:R-:W-:Y:S02]  /*13a10*/  MOV R219, R204 ;  /* 0x000000cc00db7202 */ /* 0x000fe40000000f00 */
.L_x_36420:
[----:B------:R-:W-:Y:S05]  /*13a20*/  BSYNC B0 ;  /* 0x0000000000007941 */ /* 0x000fea0003800000 */
.L_x_36418:
        /* <DEDUP_REMOVED lines=18> */
.L_x_36424:
[----:B------:R-:W-:Y:S05]  /*13b50*/  BSYNC B1 ;  /* 0x0000000000017941 */ /* 0x000fea0003800000 */
.L_x_36423:
        /* <DEDUP_REMOVED lines=44> */
.L_x_36422:
[----:B------:R-:W-:Y:S05]  /*13e20*/  BSYNC B0 ;  /* 0x0000000000007941 */ /* 0x000fea0003800000 */
.L_x_36421:
[----:B------:R-:W-:Y:S01]  /*13e30*/  FADD.FTZ R214, RZ, R68 ;  /* 0x00000044ffd67221 */ /* 0x000fe20000010000 */
[----:B------:R-:W-:Y:S01]  /*13e40*/  HADD2.F32 R195, -RZ, R195.H1_H1 ;  /* 0x300000c3ffc37230 */ /* 0x000fe20000004100 */
[----:B------:R-:W-:Y:S02]  /*13e50*/  LOP3.LUT P6, RZ, R206, 0x4, RZ, 0xc0, !PT ;  /* 0x00000004ceff7812 */ /* 0x000fe400078cc0ff */
        /* <DEDUP_REMOVED lines=91> */
.L_x_36429:
        /* <DEDUP_REMOVED lines=132> */
.L_x_36430:
        /* <DEDUP_REMOVED lines=10> */
[----:B------:R-:W-:Y:S02]  /*14cf0*/  @!P1 IADD3 R219, R214, R219, RZ ;  /* 0x000000dbd6db9210 */ /* 0x000fe40007ffe0ff */
[----:B0-----:R-:W-:Y:S01]  /*14d00*/  CS2R R214, SRZ ;  /* 0x0000000000d67805 */ /* 0x001fe2000001ff00 */
        /* <DEDUP_REMOVED lines=93> */
[----:B------:R-:W-:Y:S01]  /*152e0*/  F2FP.PACK_AB R20, R25, R20 ;  /* 0x000000141914723e */ /* 0x000fe200000000ff */
[----:B------:R-:W-:-:S02]  /*152f0*/  FADD.FTZ R224, R31, -R212 ;  /* 0x800000d41fe07221 */ /* 0x000fc40000010000 */
[----:B------:R-:W-:Y:S02]  /*15300*/  FFMA.FTZ R22, R128, R29, R184 ;  /* 0x0000001d80167223 */ /* 0x000fe400000100b8 */
[----:B------:R-:W-:Y:S02]  /*15310*/  FFMA.FTZ R27, R129, R26, R185 ;  /* 0x0000001a811b7223 */ /* 0x000fe400000100b9 */
[----:B------:R-:W-:Y:S02]  /*15320*/  FADD.FTZ R60, R60, -R212 ;  /* 0x800000d43c3c7221 */ /* 0x000fe40000010000 */
[----:B------:R-:W-:Y:S01]  /*15330*/  FMUL.FTZ R31, R221, R66 ;  /* 0x00000042dd1f7220 */ /* 0x000fe20000410000 */
[----:B------:R-:W-:Y:S01]  /*15340*/  F2FP.PACK_AB R22, R27, R22 ;  /* 0x000000161b16723e */ /* 0x000fe200000000ff */
[----:B------:R-:W-:Y:S02]  /*15350*/  FMUL.FTZ R28, R221, R67 ;  /* 0x00000043dd1c7220 */ /* 0x000fe40000410000 */
[----:B------:R-:W-:-:S02]  /*15360*/  FFMA.FTZ R33, R122, R33, R178 ;  /* 0x000000217a217223 */ /* 0x000fc400000100b2 */
[----:B------:R-:W-:Y:S02]  /*15370*/  FFMA.FTZ R30, R123, R30, R179 ;  /* 0x0000001e7b1e7223 */ /* 0x000fe400000100b3 */
[--C-:B------:R-:W-:Y:S02]  /*15380*/  FADD.FTZ R61, R61, -R212.reuse ;  /* 0x800000d43d3d7221 */ /* 0x100fe40000010000 */
[--C-:B------:R-:W-:Y:S01]  /*15390*/  FADD.FTZ R62, R62, -R212.reuse ;  /* 0x800000d43e3e7221 */ /* 0x100fe20000010000 */
[----:B------:R-:W-:Y:S01]  /*153a0*/  F2FP.PACK_AB R27, R30, R33 ;  /* 0x000000211e1b723e */ /* 0x000fe200000000ff */
[--C-:B------:R-:W-:Y:S02]  /*153b0*/  FADD.FTZ R56, R56, -R212.reuse ;  /* 0x800000d438387221 */ /* 0x100fe40000010000 */
[----:B------:R-:W-:Y:S02]  /*153c0*/  FADD.FTZ R57, R57, -R212 ;  /* 0x800000d439397221 */ /* 0x000fe40000010000 */
[----:B------:R-:W-:-:S02]  /*153d0*/  FFMA.FTZ R24, R135, R24, R191 ;  /* 0x0000001887187223 */ /* 0x000fc400000100bf */
[----:B------:R-:W-:Y:S02]  /*153e0*/  FFMA.FTZ R23, R130, R31, R186 ;  /* 0x0000001f82177223 */ /* 0x000fe400000100ba */
[----:B------:R-:W-:Y:S01]  /*153f0*/  FFMA.FTZ R28, R131, R28, R187 ;  /* 0x0000001c831c7223 */ /* 0x000fe200000100bb */
[----:B------:R-:W-:Y:S01]  /*15400*/  F2FP.PACK_AB R21, R24, R21 ;  /* 0x000000151815723e */ /* 0x000fe200000000ff */
[C---:B------:R-:W-:Y:S02]  /*15410*/  FMUL.FTZ R25, R221.reuse, R60 ;  /* 0x0000003cdd197220 */ /* 0x040fe40000410000 */
[C---:B------:R-:W-:Y:S01]  /*15420*/  FMUL.FTZ R26, R221.reuse, R61 ;  /* 0x0000003ddd1a7220 */ /* 0x040fe20000410000 */
[----:B------:R-:W-:Y:S01]  /*15430*/  F2FP.PACK_AB R23, R28, R23 ;  /* 0x000000171c17723e */ /* 0x000fe200000000ff */
        /* <DEDUP_REMOVED lines=10> */
[----:B------:R-:W-:Y:S01]  /*154e0*/  F2FP.PACK_AB R24, R29, R24 ;  /* 0x000000181d18723e */ /* 0x000fe200000000ff */
[----:B------:R-:W-:Y:S02]  /*154f0*/  FADD.FTZ R51, R51, -R212 ;  /* 0x800000d433337221 */ /* 0x000fe40000010000 */
[----:B------:R-:W-:Y:S02]  /*15500*/  FMUL.FTZ R28, R221, R63 ;  /* 0x0000003fdd1c7220 */ /* 0x000fe40000410000 */
[----:B------:R-:W-:Y:S02]  /*15510*/  FFMA.FTZ R26, R120, R33, R176 ;  /* 0x00000021781a7223 */ /* 0x000fe400000100b0 */
[----:B------:R-:W-:-:S02]  /*15520*/  FFMA.FTZ R31, R121, R30, R177 ;  /* 0x0000001e791f7223 */ /* 0x000fc400000100b1 */
[----:B------:R-:W-:Y:S02]  /*15530*/  FFMA.FTZ R30, R112, R213, R168 ;  /* 0x000000d5701e7223 */ /* 0x000fe400000100a8 */
[----:B------:R-:W-:Y:S01]  /*15540*/  FFMA.FTZ R33, R113, R214, R169 ;  /* 0x000000d671217223 */ /* 0x000fe200000100a9 */
[----:B------:R-:W-:Y:S01]  /*15550*/  F2FP.PACK_AB R26, R31, R26 ;  /* 0x0000001a1f1a723e */ /* 0x000fe200000000ff */
[--C-:B------:R-:W-:Y:S02]  /*15560*/  FADD.FTZ R52, R52, -R212.reuse ;  /* 0x800000d434347221 */ /* 0x100fe40000010000 */
[--C-:B------:R-:W-:Y:S01]  /*15570*/  FADD.FTZ R54, R54, -R212.reuse ;  /* 0x800000d436367221 */ /* 0x100fe20000010000 */
[----:B------:R-:W-:Y:S01]  /*15580*/  F2FP.PACK_AB R30, R33, R30 ;  /* 0x0000001e211e723e */ /* 0x000fe200000000ff */
[--C-:B------:R-:W-:Y:S02]  /*15590*/  FADD.FTZ R215, R32, -R212.reuse ;  /* 0x800000d420d77221 */ /* 0x100fe40000010000 */
[----:B------:R-:W-:-:S02]  /*155a0*/  FADD.FTZ R218, R35, -R212 ;  /* 0x800000d423da7221 */ /* 0x000fc40000010000 */
[--C-:B------:R-:W-:Y:S02]  /*155b0*/  FADD.FTZ R53, R53, -R212.reuse ;  /* 0x800000d435357221 */ /* 0x100fe40000010000 */
[C---:B------:R-:W-:Y:S01]  /*155c0*/  FMUL.FTZ R35, R221.reuse, R50 ;  /* 0x00000032dd237220 */ /* 0x040fe20000410000 */
[----:B------:R-:W-:Y:S01]  /*155d0*/  HFMA2.MMA R50, -RZ, RZ, 0, 9.5367431640625e-07 ;  /* 0x00000010ff327435 */ /* 0x000fe200000001ff */
[----:B------:R-:W-:Y:S02]  /*155e0*/  FMUL.FTZ R32, R221, R51 ;  /* 0x00000033dd207220 */ /* 0x000fe40000410000 */
[----:B------:R-:W-:Y:S02]  /*155f0*/  FFMA.FTZ R28, R127, R28, R183 ;  /* 0x0000001c7f1c7223 */ /* 0x000fe400000100b7 */
[--C-:B------:R-:W-:Y:S02]  /*15600*/  FADD.FTZ R55, R55, -R212.reuse ;  /* 0x800000d437377221 */ /* 0x100fe40000010000 */
[----:B------:R-:W-:Y:S01]  /*15610*/  FMUL.FTZ R29, R221, R52 ;  /* 0x00000034dd1d7220 */ /* 0x000fe20000410000 */
[----:B------:R-:W-:Y:S01]  /*15620*/  F2FP.PACK_AB R25, R28, R25 ;  /* 0x000000191c19723e */ /* 0x000fe200000000ff */
[----:B------:R-:W-:-:S02]  /*15630*/  FADD.FTZ R217, R34, -R212 ;  /* 0x800000d422d97221 */ /* 0x000fc40000010000 */
[----:B------:R-:W-:Y:S02]  /*15640*/  FMUL.FTZ R33, R221, R54 ;  /* 0x00000036dd217220 */ /* 0x000fe40000410000 */
[----:B------:R-:W-:Y:S02]  /*15650*/  FFMA.FTZ R35, R114, R35, R170 ;  /* 0x0000002372237223 */ /* 0x000fe400000100aa */
[----:B------:R-:W-:Y:S02]  /*15660*/  FFMA.FTZ R32, R115, R32, R171 ;  /* 0x0000002073207223 */ /* 0x000fe400000100ab */
[C---:B------:R-:W-:Y:S02]  /*15670*/  FMUL.FTZ R34, R221.reuse, R53 ;  /* 0x00000035dd227220 */ /* 0x040fe40000410000 */
[----:B------:R-:W-:Y:S01]  /*15680*/  FMUL.FTZ R36, R221, R55 ;  /* 0x00000037dd247220 */ /* 0x000fe20000410000 */
[----:B------:R-:W-:Y:S01]  /*15690*/  F2FP.PACK_AB R31, R32, R35 ;  /* 0x00000023201f723e */ /* 0x000fe200000000ff */
        /* <DEDUP_REMOVED lines=9> */
[----:B------:R-:W-:Y:S01]  /*15730*/  F2FP.PACK_AB R28, R33, R28 ;  /* 0x0000001c211c723e */ /* 0x000fe200000000ff */
[----:B------:R-:W-:Y:S01]  /*15740*/  FFMA.FTZ R36, R119, R36, R175 ;  /* 0x0000002477247223 */ /* 0x000fe200000100af */
[----:B------:R-:W-:Y:S01]  /*15750*/  LEA.HI.X R33, R207, c[0x0][0x20c], RZ, 0x4, P0 ;  /* 0x00008300cf217a11 */ /* 0x000fe200000f24ff */
[----:B------:R-:W-:-:S02]  /*15760*/  FADD.FTZ R40, R40, -R212 ;  /* 0x800000d428287221 */ /* 0x000fc40000010000 */
[----:B------:R-:W-:Y:S01]  /*15770*/  FMUL.FTZ R51, R221, R44 ;  /* 0x0000002cdd337220 */ /* 0x000fe20000410000 */
[----:B------:R-:W-:Y:S01]  /*15780*/  F2FP.PACK_AB R29, R36, R29 ;  /* 0x0000001d241d723e */ /* 0x000fe200000000ff */
[--C-:B------:R-:W-:Y:S01]  /*15790*/  FADD.FTZ R41, R41, -R212.reuse ;  /* 0x800000d429297221 */ /* 0x100fe20000010000 */
[----:B------:R-:W-:Y:S01]  /*157a0*/  STG.E.128 [R32.64], R20 ;  /* 0x0000001420007986 */ /* 0x000fe2000c101d04 */
[C---:B------:R-:W-:Y:S02]  /*157b0*/  FMUL.FTZ R44, R221.reuse, R45 ;  /* 0x0000002ddd2c7220 */ /* 0x040fe40000410000 */
[--C-:B------:R-:W-:Y:S02]  /*157c0*/  FADD.FTZ R42, R42, -R212.reuse ;  /* 0x800000d42a2a7221 */ /* 0x100fe40000010000 */
[----:B------:R-:W-:Y:S02]  /*157d0*/  FMUL.FTZ R45, R221, R46 ;  /* 0x0000002edd2d7220 */ /* 0x000fe40000410000 */
[----:B------:R-:W-:-:S02]  /*157e0*/  FADD.FTZ R43, R43, -R212 ;  /* 0x800000d42b2b7221 */ /* 0x000fc40000010000 */
        /* <DEDUP_REMOVED lines=24> */
[----:B------:R-:W-:Y:S01]  /*15970*/  F2FP.PACK_AB R20, R44, R51 ;  /* 0x000000332c14723e */ /* 0x000fe200000000ff */
[----:B------:R-:W-:Y:S01]  /*15980*/  FADD.FTZ R212, R195, -R212 ;  /* 0x800000d4c3d47221 */ /* 0x000fe20000010000 */
[----:B------:R-:W-:Y:S01]  /*15990*/  IADD3 R51, R207, 0x280, RZ ;  /* 0x00000280cf337810 */ /* 0x000fe20007ffe0ff */
[----:B------:R-:W-:Y:S01]  /*159a0*/  FMUL.FTZ R49, R221, R38 ;  /* 0x00000026dd317220 */ /* 0x000fe20000410000 */
[----:B------:R-:W-:Y:S01]  /*159b0*/  F2FP.PACK_AB R34, R37, R34 ;  /* 0x000000222522723e */ /* 0x000fe200000000ff */
[----:B------:R-:W-:Y:S01]  /*159c0*/  FMUL.FTZ R38, R221, R39 ;  /* 0x00000027dd267220 */ /* 0x000fe20000410000 */
[C---:B------:R-:W-:Y:S01]  /*159d0*/  IADD3 R37, R207.reuse, 0x180, RZ ;  /* 0x00000180cf257810 */ /* 0x040fe20007ffe0ff */
[----:B------:R-:W-:Y:S01]  /*159e0*/  FFMA.FTZ R24, R100, R43, R156 ;  /* 0x0000002b64187223 */ /* 0x000fe2000001009c */
[----:B------:R-:W-:Y:S01]  /*159f0*/  IADD3 R207, R207, 0x200, RZ ;  /* 0x00000200cfcf7810 */ /* 0x000fe20007ffe0ff */
[----:B------:R-:W-:-:S02]  /*15a00*/  FFMA.FTZ R29, R101, R48, R157 ;  /* 0x00000030651d7223 */ /* 0x000fc4000001009d */
[----:B------:R-:W-:Y:S02]  /*15a10*/  FFMA.FTZ R30, R88, R55, R144 ;  /* 0x00000037581e7223 */ /* 0x000fe40000010090 */
[----:B------:R-:W-:Y:S01]  /*15a20*/  FFMA.FTZ R33, R89, R228, R145 ;  /* 0x000000e459217223 */ /* 0x000fe20000010091 */
[----:B------:R-:W-:Y:S01]  /*15a30*/  F2FP.PACK_AB R24, R29, R24 ;  /* 0x000000181d18723e */ /* 0x000fe200000000ff */
        /* <DEDUP_REMOVED lines=15> */
[----:B------:R-:W-:Y:S01]  /*15b30*/  F2FP.PACK_AB R22, R40, R47 ;  /* 0x0000002f2816723e */ /* 0x000fe200000000ff */
        /* <DEDUP_REMOVED lines=49> */
.L_x_36427:
[----:B------:R-:W-:Y:S05]  /*15e50*/  EXIT ;  /* 0x000000000000794d */ /* 0x000fea0003800000 */
.L_x_36425:
[----:B0-----:R-:W-:Y:S01]  /*15e60*/  IMAD.MOV.U32 R220, RZ, RZ, 0x1 ;  /* 0x00000001ffdc7424 */ /* 0x001fe200078e00ff */
[----:B------:R-:W-:Y:S01]  /*15e70*/  MOV R213, 0x1f ;  /* 0x0000001f00d57802 */ /* 0x000fe20000000f00 */
[----:B------:R-:W-:Y:S01]  /*15e80*/  IMAD.MOV.U32 R218, RZ, RZ, -0x1 ;  /* 0xffffffffffda7424 */ /* 0x000fe200078e00ff */
[----:B------:R-:W-:-:S02]  /*15e90*/  MOV R216, 0x15eb0 ;  /* 0x00015eb000d87802 */ /* 0x000fc40000000f00 */
[----:B------:R-:W-:Y:S05]  /*15ea0*/  CALL.REL.NOINC `($__internal_121_$__cuda_sm70_shflsync_bfly_p) ;  /* 0x00000a9000007944 */ /* 0x000fea0003c00000 */
[----:B-1----:R-:W-:Y:S01]  /*15eb0*/  MOV R212, R220 ;  /* 0x000000dc00d47202 */ /* 0x002fe20000000f00 */
[----:B0-----:R-:W-:Y:S05]  /*15ec0*/  BRA `(.L_x_36429) ;  /* 0xffffe54000007947 */ /* 0x001fea000383ffff */
.L_x_36426:
[----:B------:R-:W-:Y:S01]  /*15ed0*/  HFMA2.MMA R213, -RZ, RZ, 0, 1.847743988037109375e-06 ;  /* 0x0000001fffd57435 */ /* 0x000fe200000001ff */
[----:B------:R-:W-:Y:S01]  /*15ee0*/  IMAD.MOV.U32 R220, RZ, RZ, 0x2 ;  /* 0x00000002ffdc7424 */ /* 0x000fe200078e00ff */
[----:B------:R-:W-:Y:S01]  /*15ef0*/  MOV R216, 0x15f20 ;  /* 0x00015f2000d87802 */ /* 0x000fe20000000f00 */
[----:B------:R-:W-:-:S03]  /*15f00*/  IMAD.MOV.U32 R218, RZ, RZ, -0x1 ;  /* 0xffffffffffda7424 */ /* 0x000fc600078e00ff */
[----:B------:R-:W-:Y:S05]  /*15f10*/  CALL.REL.NOINC `($__internal_121_$__cuda_sm70_shflsync_bfly_p) ;  /* 0x00000a2000007944 */ /* 0x000fea0003c00000 */
[----:B01----:R-:W-:Y:S01]  /*15f20*/  FADD.FTZ R215, R215, R220 ;  /* 0x000000dcd7d77221 */ /* 0x003fe20000010000 */
[----:B------:R-:W-:Y:S01]  /*15f30*/  MOV R220, 0x4 ;  /* 0x0000000400dc7802 */ /* 0x000fe20000000f00 */
[----:B------:R-:W-:Y:S01]  /*15f40*/  IMAD.MOV.U32 R213, RZ, RZ, 0x1f ;  /* 0x0000001fffd57424 */ /* 0x000fe200078e00ff */
[----:B------:R-:W-:-:S02]  /*15f50*/  MOV R218, 0xffffffff ;  /* 0xffffffff00da7802 */ /* 0x000fc40000000f00 */
[----:B------:R-:W-:Y:S02]  /*15f60*/  MOV R216, 0x15f80 ;  /* 0x00015f8000d87802 */ /* 0x000fe40000000f00 */
[----:B------:R-:W-:Y:S05]  /*15f70*/  CALL.REL.NOINC `($__internal_121_$__cuda_sm70_shflsync_bfly_p) ;  /* 0x000009c000007944 */ /* 0x000fea0003c00000 */
[----:B0-----:R-:W-:Y:S01]  /*15f80*/  HFMA2.MMA R213, -RZ, RZ, 0, 1.847743988037109375e-06 ;  /* 0x0000001fffd57435 */ /* 0x001fe200000001ff */
[----:B-1----:R-:W-:Y:S01]  /*15f90*/  FADD.FTZ R215, R215, R220 ;  /* 0x000000dcd7d77221 */ /* 0x002fe20000010000 */
[----:B------:R-:W-:Y:S01]  /*15fa0*/  MOV R216, 0x15fe0 ;  /* 0x00015fe000d87802 */ /* 0x000fe20000000f00 */
[----:B------:R-:W-:Y:S02]  /*15fb0*/  IMAD.MOV.U32 R220, RZ, RZ, 0x8 ;  /* 0x00000008ffdc7424 */ /* 0x000fe400078e00ff */
[----:B------:R-:W-:Y:S02]  /*15fc0*/  IMAD.MOV.U32 R218, RZ, RZ, -0x1 ;  /* 0xffffffffffda7424 */ /* 0x000fe400078e00ff */
[----:B------:R-:W-:Y:S05]  /*15fd0*/  CALL.REL.NOINC `($__internal_121_$__cuda_sm70_shflsync_bfly_p) ;  /* 0x0000096000007944 */ /* 0x000fea0003c00000 */
[----:B01----:R-:W-:Y:S01]  /*15fe0*/  FADD.FTZ R215, R215, R220 ;  /* 0x000000dcd7d77221 */ /* 0x003fe20000010000 */
[----:B------:R-:W-:Y:S01]  /*15ff0*/  MOV R220, 0x10 ;  /* 0x0000001000dc7802 */ /* 0x000fe20000000f00 */
[----:B------:R-:W-:Y:S01]  /*16000*/  IMAD.MOV.U32 R213, RZ, RZ, 0x1f ;  /* 0x0000001fffd57424 */ /* 0x000fe200078e00ff */
[----:B------:R-:W-:Y:S02]  /*16010*/  MOV R218, 0xffffffff ;  /* 0xffffffff00da7802 */ /* 0x000fe40000000f00 */
[----:B------:R-:W-:-:S02]  /*16020*/  MOV R216, 0x16040 ;  /* 0x0001604000d87802 */ /* 0x000fc40000000f00 */
[----:B------:R-:W-:Y:S05]  /*16030*/  CALL.REL.NOINC `($__internal_121_$__cuda_sm70_shflsync_bfly_p) ;  /* 0x0000090000007944 */ /* 0x000fea0003c00000 */
        /* <DEDUP_REMOVED lines=137> */
[----:B0-----:R-:W-:Y:S01]  /*168d0*/  HFMA2.MMA R213, -RZ, RZ, 0, 1.847743988037109375e-06 ;  /* 0x0000001fffd57435 */ /* 0x001fe200000001ff */
[----:B-1----:R-:W-:Y:S01]  /*168e0*/  FADD.FTZ R215, R215, R220 ;  /* 0x000000dcd7d77221 */ /* 0x002fe20000010000 */
[----:B------:R-:W-:Y:S01]  /*168f0*/  MOV R216, 0x16930 ;  /* 0x0001693000d87802 */ /* 0x000fe20000000f00 */
[----:B------:R-:W-:-:S02]  /*16900*/  IMAD.MOV.U32 R220, RZ, RZ, 0x10 ;  /* 0x00000010ffdc7424 */ /* 0x000fc400078e00ff */
[----:B------:R-:W-:Y:S02]  /*16910*/  IMAD.MOV.U32 R218, RZ, RZ, -0x1 ;  /* 0xffffffffffda7424 */ /* 0x000fe400078e00ff */
[----:B------:R-:W-:Y:S05]  /*16920*/  CALL.REL.NOINC `($__internal_121_$__cuda_sm70_shflsync_bfly_p) ;  /* 0x0000001000007944 */ /* 0x000fea0003c00000 */
[----:B01----:R-:W-:Y:S05]  /*16930*/  BRA `(.L_x_36430) ;  /* 0xffffe31000007947 */ /* 0x003fea000383ffff */
        .weak           $__internal_121_$__cuda_sm70_shflsync_bfly_p
        .type           $__internal_121_$__cuda_sm70_shflsync_bfly_p,@function
        .size           $__internal_121_$__cuda_sm70_shflsync_bfly_p,(.L_x_44961 - $__internal_121_$__cuda_sm70_shflsync_bfly_p)
$__internal_121_$__cuda_sm70_shflsync_bfly_p:
[----:B------:R-:W-:Y:S01]  /*16940*/  MOV R217, 0x0 ;  /* 0x0000000000d97802 */ /* 0x000fe20000000f00 */
[----:B------:R-:W-:Y:S04]  /*16950*/  WARPSYNC R218 ;  /* 0x000000da00007348 */ /* 0x000fe80003800000 */
[----:B------:R0:W1:Y:S01]  /*16960*/  SHFL.BFLY PT, R220, R215, R220, R213 ;  /* 0x0c0000dcd7dc7389 */ /* 0x00006200000e00d5 */
[----:B------:R-:W-:Y:S05]  /*16970*/  RET.REL.NODEC R216 `(_ZN10layer_norm13ln_fwd_kernelINS_13Kernel_traitsIf6__halffS2_fjLj7168ELj1ELj1ELj4ELj16ENS_18Kernel_traits_baseILj7168EfS2_fS2_fjLj128EEEEELb1ELb0ELb0ELb1EEEvNS_9FwdParamsE) ;  /* 0xfffe9680d8007950 */ /* 0x000fea0003c3ffff */
.L_x_36431:
        /* <DEDUP_REMOVED lines=16> */
.L_x_44961:


//--------------------- .text._ZN10layer_norm13ln_fwd_kernelINS_13Kernel_traitsIf6__halffS2_fjLj7168ELj1ELj1ELj4ELj16ENS_18Kernel_traits_baseILj7168EfS2_fS2_fjLj128EEEEELb1ELb0ELb1ELb0EEEvNS_9FwdParamsE --------------------------
	.section	.text._ZN10layer_norm13ln_fwd_kernelINS_13Kernel_traitsIf6__halffS2_fjLj7168ELj1ELj1ELj4ELj16ENS_18Kernel_traits_baseILj7168EfS2_fS2_fjLj128EEEEELb1ELb0ELb1ELb0EEEvNS_9FwdParamsE,"ax",@progbits
	.sectioninfo	@"SHI_REGISTERS=227"
	.align	128
        .global         _ZN10layer_norm13ln_fwd_kernelINS_13Kernel_traitsIf6__halffS2_fjLj7168ELj1ELj1ELj4ELj16ENS_18Kernel_traits_baseILj7168EfS2_fS2_fjLj128EEEEELb1ELb0ELb1ELb0EEEvNS_9FwdParamsE
        .type           _ZN10layer_norm13ln_fwd_kernelINS_13Kernel_traitsIf6__halffS2_fjLj7168ELj1ELj1ELj4ELj16ENS_18Kernel_traits_baseILj7168EfS2_fS2_fjLj128EEEEELb1ELb0ELb1ELb0EEEvNS_9FwdParamsE,@function
        .size           _ZN10layer_norm13ln_fwd_kernelINS_13Kernel_traitsIf6__halffS2_fjLj7168ELj1ELj1ELj4ELj16ENS_18Kernel_traits_baseILj7168EfS2_fS2_fjLj128EEEEELb1ELb0ELb1ELb0EEEvNS_9FwdParamsE,(.L_x_44962 - _ZN10layer_norm13ln_fwd_kernelINS_13Kernel_traitsIf6__halffS2_fjLj7168ELj1ELj1ELj4ELj16ENS_18Kernel_traits_baseILj7168EfS2_fS2_fjLj128EEEEELb1ELb0ELb1ELb0EEEvNS_9FwdParamsE)
        .other          _ZN10layer_norm13ln_fwd_kernelINS_13Kernel_traitsIf6__halffS2_fjLj7168ELj1ELj1ELj4ELj16ENS_18Kernel_traits_baseILj7168EfS2_fS2_fjLj128EEEEELb1ELb0ELb1ELb0EEEvNS_9FwdParamsE,@"STO_CUDA_ENTRY STV_DEFAULT"
_ZN10layer_norm13ln_fwd_kernelINS_13Kernel_traitsIf6__halffS2_fjLj7168ELj1ELj1ELj4ELj16ENS_18Kernel_traits_baseILj7168EfS2_fS2_fjLj128EEEEELb1ELb0ELb1ELb0EEEvNS_9FwdParamsE:
.text._ZN10layer_norm13ln_fwd_kernelINS_13Kernel_traitsIf6__halffS2_fjLj7168ELj1ELj1ELj4ELj16ENS_18Kernel_traits_baseILj7168EfS2_fS2_fjLj128EEEEELb1ELb0ELb1ELb0EEEvNS_9FwdParamsE:
        /* <DEDUP_REMOVED lines=100> */
.L_x_36433:
[----:B------:R-:W-:Y:S05]  /*0640*/  BSYNC B0 ;  /* 0x0000000000007941 */ /* 0x000fea0003800000 */
.L_x_36432:
        /* <DEDUP_REMOVED lines=17> */
.L_x_36435:
[----:B------:R-:W-:Y:S05]  /*0760*/  BSYNC B0 ;  /* 0x0000000000007941 */ /* 0x000fea0003800000 */
.L_x_36434:
        /* <DEDUP_REMOVED lines=17> */
.L_x_36437:
[----:B------:R-:W-:Y:S05]  /*0880*/  BSYNC B0 ;  /* 0x0000000000007941 */ /* 0x000fea0003800000 */
.L_x_36436:
        /* <DEDUP_REMOVED lines=17> */
.L_x_36439:
[----:B------:R-:W-:Y:S05]  /*09a0*/  BSYNC B0 ;  /* 0x0000000000007941 */ /* 0x000fea0003800000 */
.L_x_36438:
        /* <DEDUP_REMOVED lines=17> */
.L_x_36441:
[----:B------:R-:W-:Y:S05]  /*0ac0*/  BSYNC B0 ;  /* 0x0000000000007941 */ /* 0x000fea0003800000 */
.L_x_36440:
        /* <DEDUP_REMOVED lines=25> */
.L_x_36443:
[----:B------:R-:W-:Y:S05]  /*0c60*/  BSYNC B0 ;  /* 0x0000000000007941 */ /* 0x000fea0003800000 */
.L_x_36442:
        /* <DEDUP_REMOVED lines=25> */
.L_x_36445:
[----:B------:R-:W-:Y:S05]  /*0e00*/  BSYNC B0 ;  /* 0x0000000000007941 */ /* 0x000fea0003800000 */
.L_x_36444:
        /* <DEDUP_REMOVED lines=11> */
[----:B------:R-:W-:Y:S01]  /*0ec0*/  IMAD.HI.U32 R197, R125, -0x2daee0ad, RZ ;  /* 0xd2511f537dc57827 */ /* 0x000fe200078e00ff */
[----:B------:R-:W-:Y:S02]  /*0ed0*/  SHF.L.U32 R2, R206, 0x5, RZ ;  /* 0x00000005ce027819 */ /* 0x000fe400000006ff */
[----:B------:R-:W-:Y:S01]  /*0ee0*/  LOP3.LUT R122, R122, 0x3fffffe0, RZ, 0xc0, !PT ;  /* 0x3fffffe07a7a7812 */ /* 0x000fe200078ec0ff */
[----:B------:R-:W-:Y:S01]  /*0ef0*/  IMAD.IADD R3, R0, 0x1, -R3 ;  /* 0x0000000100037824 */ /* 0x000fe200078e0a03 */
[----:B------:R-:W-:Y:S01]  /*0f00*/  LOP3.LUT R117, R2, 0x3e0, RZ, 0xc0, !PT ;  /* 0x000003e002757812 */ /* 0x000fe200078ec0ff */
[----:B------:R-:W-:Y:S01]  /*0f10*/  IMAD.MOV.U32 R193, RZ, RZ, 0x1 ;  /* 0x00000001ffc17424 */ /* 0x000fe200078e00ff */
[----:B------:R-:W-:Y:S01]  /*0f20*/  LOP3.LUT R200, R200, UR25, R119, 0x96, !PT ;  /* 0x00000019c8c87c12 */ /* 0x000fe2000f8e9677 */
[----:B------:R-:W-:Y:S01]  /*0f30*/  IMAD R198, R123, -0x326172a9, RZ ;  /* 0xcd9e8d577bc67824 */ /* 0x000fe200078e02ff */
[----:B------:R-:W-:Y:S01]  /*0f40*/  IMNMX R3, RZ, R3, !PT ;  /* 0x00000003ff037217 */ /* 0x000fe20007800200 */
[----:B------:R-:W-:Y:S01]  /*0f50*/  IMAD.IADD R117, R0, 0x1, -R117 ;  /* 0x0000000100757824 */ /* 0x000fe200078e0a75 */
[----:B------:R-:W-:Y:S01]  /*0f60*/  LOP3.LUT R195, R195, 0x3, RZ, 0xc0, !PT ;  /* 0x00000003c3c37812 */ /* 0x000fe200078ec0ff */
[----:B------:R-:W-:Y:S01]  /*0f70*/  IMAD R0, R124, -0x2daee0ad, RZ ;  /* 0xd2511f537c007824 */ /* 0x000fe200078e02ff */
[----:B------:R-:W-:Y:S01]  /*0f80*/  IMNMX R3, R3, 0x20, PT ;  /* 0x0000002003037817 */ /* 0x000fe20003800200 */
[----:B------:R-:W-:Y:S01]  /*0f90*/  IMAD R196, R125, -0x2daee0ad, RZ ;  /* 0xd2511f537dc47824 */ /* 0x000fe200078e02ff */
[----:B------:R-:W-:Y:S01]  /*0fa0*/  IMNMX R117, RZ, R117, !PT ;  /* 0x00000075ff757217 */ /* 0x000fe20007800200 */
[----:B------:R-:W-:Y:S01]  /*0fb0*/  IMAD.MOV.U32 R194, RZ, RZ, RZ ;  /* 0x000000ffffc27224 */ /* 0x000fe200078e00ff */
[----:B------:R-:W-:Y:S01]  /*0fc0*/  LOP3.LUT R197, R197, UR26, R0, 0x96, !PT ;  /* 0x0000001ac5c57c12 */ /* 0x000fe2000f8e9600 */
[----:B------:R-:W-:Y:S01]  /*0fd0*/  IMAD.IADD R3, R3, 0x1, R122 ;  /* 0x0000000103037824 */ /* 0x000fe200078e027a */
[----:B------:R-:W-:-:S03]  /*0fe0*/  IMNMX R117, R117, 0x20, PT ;  /* 0x0000002075757817 */ /* 0x000fc60003800200 */
[----:B------:R-:W-:Y:S02]  /*0ff0*/  IMAD.SHL.U32 R3, R3, 0x8, RZ ;  /* 0x0000000803037824 */ /* 0x000fe400078e00ff */
[----:B------:R-:W-:-:S04]  /*1000*/  IMAD.IADD R117, R122, 0x1, R117 ;  /* 0x000000017a757824 */ /* 0x000fc800078e0275 */
[----:B------:R-:W0:Y:S01]  /*1010*/  I2F.U32 R3, R3 ;  /* 0x0000000300037306 */ /* 0x000e220000201000 */
[----:B------:R-:W-:-:S07]  /*1020*/  SHF.L.U32 R192, R117, 0x3, RZ ;  /* 0x0000000375c07819 */ /* 0x000fce00000006ff */
[----:B0-----:R0:W1:Y:S02]  /*1030*/  MUFU.RCP R199, R3 ;  /* 0x0000000300c77308 */ /* 0x0010640000001000 */
.L_x_36993:
        /* <DEDUP_REMOVED lines=48> */
.L_x_36451:
[----:B------:R-:W-:Y:S02]  /*1340*/  IMAD.MOV.U32 R129, RZ, RZ, R198 ;  /* 0x000000ffff817224 */ /* 0x000fe400078e00c6 */
.L_x_36452:
[----:B------:R-:W-:Y:S05]  /*1350*/  BSYNC B2 ;  /* 0x0000000000027941 */ /* 0x000fea0003800000 */
.L_x_36450:
        /* <DEDUP_REMOVED lines=16> */
.L_x_36456:
[----:B------:R-:W-:Y:S05]  /*1460*/  BSYNC B3 ;  /* 0x0000000000037941 */ /* 0x000fea0003800000 */
.L_x_36455:
        /* <DEDUP_REMOVED lines=44> */
.L_x_36454:
[----:B------:R-:W-:Y:S05]  /*1730*/  BSYNC B2 ;  /* 0x0000000000027941 */ /* 0x000fea0003800000 */
.L_x_36453:
[----:B------:R-:W2:Y:S01]  /*1740*/  I2F.U32 R128, R129 ;  /* 0x0000008100807306 */ /* 0x000ea20000201000 */
[----:B-----5:R-:W-:Y:S01]  /*1750*/  HADD2.F32 R130, -RZ, R120.H0_H0 ;  /* 0x20000078ff827230 */ /* 0x020fe20000004100 */
        /* <DEDUP_REMOVED lines=8> */
.L_x_36449:
[----:B--2---:R-:W-:Y:S05]  /*17e0*/  BSYNC B1 ;  /* 0x0000000000017941 */ /* 0x004fea0003800000 */
.L_x_36448:
        /* <DEDUP_REMOVED lines=18> */
.L_x_36460:
[----:B------:R-:W-:Y:S02]  /*1910*/  IMAD.MOV.U32 R130, RZ, RZ, R198 ;  /* 0x000000ffff827224 */ /* 0x000fe400078e00c6 */
.L_x_36461:
[----:B------:R-:W-:Y:S05]  /*1920*/  BSYNC B2 ;  /* 0x0000000000027941 */ /* 0x000fea0003800000 */
.L_x_36459:
        /* <DEDUP_REMOVED lines=16> */
.L_x_36465:
[----:B------:R-:W-:Y:S05]  /*1a30*/  BSYNC B3 ;  /* 0x0000000000037941 */ /* 0x000fea0003800000 */
.L_x_36464:
        /* <DEDUP_REMOVED lines=44> */
.L_x_36463:
[----:B------:R-:W-:Y:S05]  /*1d00*/  BSYNC B2 ;  /* 0x0000000000027941 */ /* 0x000fea0003800000 */
.L_x_36462:
[----:B------:R-:W2:Y:S01]  /*1d10*/  I2F.U32 R129, R130 ;  /* 0x0000008200817306 */ /* 0x000ea20000201000 */
[----:B-----5:R-:W-:Y:S01]  /*1d20*/  HADD2.F32 R131, -RZ, R120.H1_H1 ;  /* 0x30000078ff837230 */ /* 0x020fe20000004100 */
        /* <DEDUP_REMOVED lines=8> */
.L_x_36458:
[----:B------:R-:W-:Y:S05]  /*1db0*/  BSYNC B1 ;  /* 0x0000000000017941 */ /* 0x000fea0003800000 */
.L_x_36457:
        /* <DEDUP_REMOVED lines=18> */
.L_x_36469:
[----:B------:R-:W-:Y:S02]  /*1ee0*/  IMAD.MOV.U32 R131, RZ, RZ, R198 ;  /* 0x000000ffff837224 */ /* 0x000fe400078e00c6 */
.L_x_36470:
[----:B------:R-:W-:Y:S05]  /*1ef0*/  BSYNC B2 ;  /* 0x0000000000027941 */ /* 0x000fea0003800000 */
.L_x_36468:
        /* <DEDUP_REMOVED lines=16> */
.L_x_36474:
[----:B------:R-:W-:Y:S05]  /*2000*/  BSYNC B3 ;  /* 0x0000000000037941 */ /* 0x000fea0003800000 */
.L_x_36473:
        /* <DEDUP_REMOVED lines=44> */
.L_x_36472:
[----:B------:R-:W-:Y:S05]  /*22d0*/  BSYNC B2 ;  /* 0x0000000000027941 */ /* 0x000fea0003800000 */
.L_x_36471:
[----:B------:R-:W2:Y:S01]  /*22e0*/  I2F.U32 R130, R131 ;  /* 0x0000008300827306 */ /* 0x000ea20000201000 */
[----:B------:R-:W-:Y:S01]  /*22f0*/  HFMA2.MMA R135, -RZ, RZ, 0.1171875, 0 ;  /* 0x2f800000ff877435 */ /* 0x000fe200000001ff */
[----:B-----5:R-:W-:-:S05]  /*2300*/  HADD2.F32 R132, -RZ, R121.H0_H0 ;  /* 0x20000079ff847230 */ /* 0x020fca0000004100 */
[----:B------:R-:W-:-:S04]  /*2310*/  FMUL.FTZ R132, R132, c[0x0][0x1ec] ;  /* 0x00007b0084847a20 */ /* 0x000fc80000410000 */
[----:B------:R-:W-:Y:S02]  /*2320*/  FMUL.FTZ R132, R132, c[0x0][0x1e8] ;  /* 0x00007a0084847a20 */ /* 0x000fe40000410000 */
[----:B--2---:R-:W-:-:S05]  /*2330*/  FFMA.FTZ R130, R130, R135, 1.1641532182693481445e-10 ;  /* 0x2f00000082827423 */ /* 0x004fca0000010087 */
[----:B------:R-:W-:-:S04]  /*2340*/  FSETP.GTU.FTZ.AND P4, PT, R130, c[0x0][0x1e4], PT ;  /* 0x0000790082007a0b */ /* 0x000fc80003f9c000 */
[----:B------:R-:W-:Y:S02]  /*2350*/  FSEL R130, R132, RZ, !P4 ;  /* 0x000000ff84827208 */ /* 0x000fe40006000000 */
[----:B------:R-:W-:-:S03]  /*2360*/  SEL R190, RZ, 0x1, P4 ;  /* 0x00000001ffbe7807 */ /* 0x000fc60002000000 */
[----:B------:R-:W-:Y:S02]  /*2370*/  @P2 FADD.FTZ R130, R118, R130 ;  /* 0x0000008276822221 */ /* 0x000fe40000010000 */
.L_x_36467:
[----:B------:R-:W-:Y:S05]  /*2380*/  BSYNC B1 ;  /* 0x0000000000017941 */ /* 0x000fea0003800000 */
.L_x_36466:
        /* <DEDUP_REMOVED lines=18> */
.L_x_36478:
[----:B------:R-:W-:Y:S02]  /*24b0*/  MOV R132, R198 ;  /* 0x000000c600847202 */ /* 0x000fe40000000f00 */
.L_x_36479:
[----:B------:R-:W-:Y:S05]  /*24c0*/  BSYNC B2 ;  /* 0x0000000000027941 */ /* 0x000fea0003800000 */
.L_x_36477:
        /* <DEDUP_REMOVED lines=16> */
.L_x_36483:
[----:B------:R-:W-:Y:S05]  /*25d0*/  BSYNC B3 ;  /* 0x0000000000037941 */ /* 0x000fea0003800000 */
.L_x_36482:
        /* <DEDUP_REMOVED lines=43> */
.L_x_36481:
[----:B------:R-:W-:Y:S05]  /*2890*/  BSYNC B2 ;  /* 0x0000000000027941 */ /* 0x000fea0003800000 */
.L_x_36480:
        /* <DEDUP_REMOVED lines=10> */
.L_x_36476:
[----:B------:R-:W-:Y:S05]  /*2940*/  BSYNC B1 ;  /* 0x0000000000017941 */ /* 0x000fea0003800000 */
.L_x_36475:
        /* <DEDUP_REMOVED lines=18> */
.L_x_36487:
[----:B------:R-:W-:Y:S02]  /*2a70*/  IMAD.MOV.U32 R133, RZ, RZ, R198 ;  /* 0x000000ffff857224 */ /* 0x000fe400078e00c6 */
.L_x_36488:
[----:B------:R-:W-:Y:S05]  /*2a80*/  BSYNC B2 ;  /* 0x0000000000027941 */ /* 0x000fea0003800000 */
.L_x_36486:
        /* <DEDUP_REMOVED lines=16> */
.L_x_36492:
[----:B------:R-:W-:Y:S05]  /*2b90*/  BSYNC B3 ;  /* 0x0000000000037941 */ /* 0x000fea0003800000 */
.L_x_36491:
        /* <DEDUP_REMOVED lines=43> */
.L_x_36490:
[----:B------:R-:W-:Y:S05]  /*2e50*/  BSYNC B2 ;  /* 0x0000000000027941 */ /* 0x000fea0003800000 */
.L_x_36489:
[----:B------:R-:W2:Y:S01]  /*2e60*/  I2F.U32 R132, R133 ;  /* 0x0000008500847306 */ /* 0x000ea20000201000 */
[----:B------:R-:W-:Y:S01]  /*2e70*/  HADD2.F32 R134, -RZ, R122.H0_H0 ;  /* 0x2000007aff867230 */ /* 0x000fe20000004100 */
        /* <DEDUP_REMOVED lines=8> */
.L_x_36485:
[----:B------:R-:W-:Y:S05]  /*2f00*/  BSYNC B1 ;  /* 0x0000000000017941 */ /* 0x000fea0003800000 */
.L_x_36484:
        /* <DEDUP_REMOVED lines=18> */
.L_x_36496:
[----:B------:R-:W-:Y:S02]  /*3030*/  IMAD.MOV.U32 R134, RZ, RZ, R198 ;  /* 0x000000ffff867224 */ /* 0x000fe400078e00c6 */
.L_x_36497:
[----:B------:R-:W-:Y:S05]  /*3040*/  BSYNC B2 ;  /* 0x0000000000027941 */ /* 0x000fea0003800000 */
.L_x_36495:
        /* <DEDUP_REMOVED lines=16> */
.L_x_36501:
[----:B------:R-:W-:Y:S05]  /*3150*/  BSYNC B3 ;  /* 0x0000000000037941 */ /* 0x000fea0003800000 */
.L_x_36500:
        /* <DEDUP_REMOVED lines=43> */
.L_x_36499:
[----:B------:R-:W-:Y:S05]  /*3410*/  BSYNC B2 ;  /* 0x0000000000027941 */ /* 0x000fea0003800000 */
.L_x_36498:
[----:B0-----:R-:W0:Y:S01]  /*3420*/  I2F.U32 R3, R134 ;  /* 0x0000008600037306 */ /* 0x001e220000201000 */
        /* <DEDUP_REMOVED lines=9> */
.L_x_36494:
[----:B------:R-:W-:Y:S05]  /*34c0*/  BSYNC B1 ;  /* 0x0000000000017941 */ /* 0x000fea0003800000 */
.L_x_36493:
        /* <DEDUP_REMOVED lines=18> */
.L_x_36505:
[----:B------:R-:W-:Y:S02]  /*35f0*/  IMAD.MOV.U32 R135, RZ, RZ, R198 ;  /* 0x000000ffff877224 */ /* 0x000fe400078e00c6 */
.L_x_36506:
[----:B------:R-:W-:Y:S05]  /*3600*/  BSYNC B2 ;  /* 0x0000000000027941 */ /* 0x000fea0003800000 */
.L_x_36504:
        /* <DEDUP_REMOVED lines=16> */
.L_x_36510:
[----:B------:R-:W-:Y:S05]  /*3710*/  BSYNC B3 ;  /* 0x0000000000037941 */ /* 0x000fea0003800000 */
.L_x_36509:
        /* <DEDUP_REMOVED lines=43> */
.L_x_36508:
[----:B------:R-:W-:Y:S05]  /*39d0*/  BSYNC B2 ;  /* 0x0000000000027941 */ /* 0x000fea0003800000 */
.L_x_36507:
        /* <DEDUP_REMOVED lines=10> */
.L_x_36503:
[----:B------:R-:W-:Y:S05]  /*3a80*/  BSYNC B1 ;  /* 0x0000000000017941 */ /* 0x000fea0003800000 */
.L_x_36502:
        /* <DEDUP_REMOVED lines=18> */
.L_x_36514:
[----:B------:R-:W-:Y:S02]  /*3bb0*/  IMAD.MOV.U32 R209, RZ, RZ, R198 ;  /* 0x000000ffffd17224 */ /* 0x000fe400078e00c6 */
.L_x_36515:
[----:B------:R-:W-:Y:S05]  /*3bc0*/  BSYNC B2 ;  /* 0x0000000000027941 */ /* 0x000fea0003800000 */
.L_x_36513:
        /* <DEDUP_REMOVED lines=16> */
.L_x_36519:
[----:B------:R-:W-:Y:S05]  /*3cd0*/  BSYNC B3 ;  /* 0x0000000000037941 */ /* 0x000fea0003800000 */
.L_x_36518:
        /* <DEDUP_REMOVED lines=43> */
.L_x_36517:
[----:B------:R-:W-:Y:S05]  /*3f90*/  BSYNC B2 ;  /* 0x0000000000027941 */ /* 0x000fea0003800000 */
.L_x_36516:
[----:B------:R-:W2:Y:S01]  /*3fa0*/  I2F.U32 R0, R209 ;  /* 0x000000d100007306 */ /* 0x000ea20000201000 */
[----:B------:R-:W-:Y:S01]  /*3fb0*/  HFMA2.MMA R211, -RZ, RZ, 0.1171875, 0 ;  /* 0x2f800000ffd37435 */ /* 0x000fe200000001ff */
[----:B------:R-:W-:-:S05]  /*3fc0*/  HADD2.F32 R135, -RZ, R123.H1_H1 ;  /* 0x3000007bff877230 */ /* 0x000fca0000004100 */
[----:B------:R-:W-:-:S04]  /*3fd0*/  FMUL.FTZ R135, R135, c[0x0][0x1ec] ;  /* 0x00007b0087877a20 */ /* 0x000fc80000410000 */
[----:B------:R-:W-:Y:S02]  /*3fe0*/  FMUL.FTZ R135, R135, c[0x0][0x1e8] ;  /* 0x00007a0087877a20 */ /* 0x000fe40000410000 */
[----:B--2---:R-:W-:-:S05]  /*3ff0*/  FFMA.FTZ R0, R0, R211, 1.1641532182693481445e-10 ;  /* 0x2f00000000007423 */ /* 0x004fca00000100d3 */
[----:B------:R-:W-:-:S04]  /*4000*/  FSETP.GTU.FTZ.AND P3, PT, R0, c[0x0][0x1e4], PT ;  /* 0x0000790000007a0b */ /* 0x000fc80003f7c000 */
[----:B------:R-:W-:Y:S02]  /*4010*/  FSEL R135, R135, RZ, !P3 ;  /* 0x000000ff87877208 */ /* 0x000fe40005800000 */
[----:B------:R-:W-:-:S03]  /*4020*/  SEL R0, RZ, 0x1, P3 ;  /* 0x00000001ff007807 */ /* 0x000fc60001800000 */
[----:B------:R-:W-:Y:S02]  /*4030*/  @P2 FADD.FTZ R135, R127, R135 ;  /* 0x000000877f872221 */ /* 0x000fe40000010000 */
.L_x_36512:
[----:B------:R-:W-:Y:S05]  /*4040*/  BSYNC B1 ;  /* 0x0000000000017941 */ /* 0x000fea0003800000 */
.L_x_36511:
        /* <DEDUP_REMOVED lines=26> */
.L_x_36521:
[----:B------:R-:W-:Y:S05]  /*41f0*/  BSYNC B1 ;  /* 0x0000000000017941 */ /* 0x000fea0003800000 */
.L_x_36520:
[----:B------:R-:W-:Y:S02]  /*4200*/  IADD3 R185, R185, 0x80, RZ ;  /* 0x00000080b9b97810 */ /* 0x000fe40007ffe0ff */
[----:B------:R-:W-:Y:S02]  /*4210*/  IADD3 R187, R187, 0x80, RZ ;  /* 0x00000080bbbb7810 */ /* 0x000fe40007ffe0ff */
.L_x_36447:
[----:B------:R-:W-:Y:S05]  /*4220*/  BSYNC B0 ;  /* 0x0000000000007941 */ /* 0x000fea0003800000 */
.L_x_36446:
        /* <DEDUP_REMOVED lines=31> */
.L_x_36527:
[----:B------:R-:W-:Y:S02]  /*4420*/  MOV R137, R198 ;  /* 0x000000c600897202 */ /* 0x000fe40000000f00 */
.L_x_36528:
[----:B------:R-:W-:Y:S05]  /*4430*/  BSYNC B2 ;  /* 0x0000000000027941 */ /* 0x000fea0003800000 */
.L_x_36526:
        /* <DEDUP_REMOVED lines=16> */
.L_x_36532:
[----:B------:R-:W-:Y:S05]  /*4540*/  BSYNC B3 ;  /* 0x0000000000037941 */ /* 0x000fea0003800000 */
.L_x_36531:
        /* <DEDUP_REMOVED lines=44> */
.L_x_36530:
[----:B------:R-:W-:Y:S05]  /*4810*/  BSYNC B2 ;  /* 0x0000000000027941 */ /* 0x000fea0003800000 */
.L_x_36529:
[----:B------:R-:W3:Y:S01]  /*4820*/  I2F.U32 R136, R137 ;  /* 0x0000008900887306 */ /* 0x000ee20000201000 */
[----:B-----5:R-:W-:Y:S01]  /*4830*/  HADD2.F32 R138, -RZ, R120.H0_H0 ;  /* 0x20000078ff8a7230 */ /* 0x020fe20000004100 */
        /* <DEDUP_REMOVED lines=8> */
.L_x_36525:
[----:B----4-:R-:W-:Y:S05]  /*48c0*/  BSYNC B1 ;  /* 0x0000000000017941 */ /* 0x010fea0003800000 */
.L_x_36524:
        /* <DEDUP_REMOVED lines=18> */
.L_x_36536:
[----:B------:R-:W-:Y:S02]  /*49f0*/  IMAD.MOV.U32 R138, RZ, RZ, R198 ;  /* 0x000000ffff8a7224 */ /* 0x000fe400078e00c6 */
.L_x_36537:
[----:B------:R-:W-:Y:S05]  /*4a00*/  BSYNC B2 ;  /* 0x0000000000027941 */ /* 0x000fea0003800000 */
.L_x_36535:
        /* <DEDUP_REMOVED lines=16> */
.L_x_36541:
[----:B------:R-:W-:Y:S05]  /*4b10*/  BSYNC B3 ;  /* 0x0000000000037941 */ /* 0x000fea0003800000 */
.L_x_36540:
        /* <DEDUP_REMOVED lines=44> */
.L_x_36539:
[----:B------:R-:W-:Y:S05]  /*4de0*/  BSYNC B2 ;  /* 0x0000000000027941 */ /* 0x000fea0003800000 */
.L_x_36538:
[----:B------:R-:W3:Y:S01]  /*4df0*/  I2F.U32 R137, R138 ;  /* 0x0000008a00897306 */ /* 0x000ee20000201000 */
[----:B-----5:R-:W-:Y:S01]  /*4e00*/  HADD2.F32 R139, -RZ, R120.H1_H1 ;  /* 0x30000078ff8b7230 */ /* 0x020fe20000004100 */
        /* <DEDUP_REMOVED lines=8> */
.L_x_36534:
[----:B------:R-:W-:Y:S05]  /*4e90*/  BSYNC B1 ;  /* 0x0000000000017941 */ /* 0x000fea0003800000 */
.L_x_36533:
        /* <DEDUP_REMOVED lines=18> */
.L_x_36545:
[----:B------:R-:W-:Y:S02]  /*4fc0*/  IMAD.MOV.U32 R139, RZ, RZ, R198 ;  /* 0x000000ffff8b7224 */ /* 0x000fe400078e00c6 */
.L_x_36546:
[----:B------:R-:W-:Y:S05]  /*4fd0*/  BSYNC B2 ;  /* 0x0000000000027941 */ /* 0x000fea0003800000 */
.L_x_36544:
        /* <DEDUP_REMOVED lines=16> */
.L_x_36550:
[----:B------:R-:W-:Y:S05]  /*50e0*/  BSYNC B3 ;  /* 0x0000000000037941 */ /* 0x000fea0003800000 */
.L_x_36549:
        /* <DEDUP_REMOVED lines=44> */
.L_x_36548:
[----:B------:R-:W-:Y:S05]  /*53b0*/  BSYNC B2 ;  /* 0x0000000000027941 */ /* 0x000fea0003800000 */
.L_x_36547:
        /* <DEDUP_REMOVED lines=10> */
.L_x_36543:
[----:B------:R-:W-:Y:S05]  /*5460*/  BSYNC B1 ;  /* 0x0000000000017941 */ /* 0x000fea0003800000 */
.L_x_36542:
        /* <DEDUP_REMOVED lines=18> */
.L_x_36554:
[----:B------:R-:W-:Y:S02]  /*5590*/  IMAD.MOV.U32 R140, RZ, RZ, R198 ;  /* 0x000000ffff8c7224 */ /* 0x000fe400078e00c6 */
.L_x_36555:
[----:B------:R-:W-:Y:S05]  /*55a0*/  BSYNC B2 ;  /* 0x0000000000027941 */ /* 0x000fea0003800000 */
.L_x_36553:
        /* <DEDUP_REMOVED lines=16> */
.L_x_36559:
[----:B------:R-:W-:Y:S05]  /*56b0*/  BSYNC B3 ;  /* 0x0000000000037941 */ /* 0x000fea0003800000 */
.L_x_36558:
        /* <DEDUP_REMOVED lines=43> */
.L_x_36557:
[----:B------:R-:W-:Y:S05]  /*5970*/  BSYNC B2 ;  /* 0x0000000000027941 */ /* 0x000fea0003800000 */
.L_x_36556:
[----:B------:R-:W3:Y:S01]  /*5980*/  I2F.U32 R139, R140 ;  /* 0x0000008c008b7306 */ /* 0x000ee20000201000 */
[----:B-----5:R-:W-:Y:S01]  /*5990*/  HADD2.F32 R141, -RZ, R121.H1_H1 ;  /* 0x30000079ff8d7230 */ /* 0x020fe20000004100 */
[----:B--2---:R-:W-:-:S04]  /*59a0*/  IMAD.MOV.U32 R210, RZ, RZ, 0x2f800000 ;  /* 0x2f800000ffd27424 */ /* 0x004fc800078e00ff */
[----:B------:R-:W-:-:S04]  /*59b0*/  FMUL.FTZ R141, R141, c[0x0][0x1ec] ;  /* 0x00007b008d8d7a20 */ /* 0x000fc80000410000 */
[----:B------:R-:W-:Y:S02]  /*59c0*/  FMUL.FTZ R141, R141, c[0x0][0x1e8] ;  /* 0x00007a008d8d7a20 */ /* 0x000fe40000410000 */
[----:B---3--:R-:W-:-:S05]  /*59d0*/  FFMA.FTZ R139, R139, R210, 1.1641532182693481445e-10 ;  /* 0x2f0000008b8b7423 */ /* 0x008fca00000100d2 */
[----:B------:R-:W-:-:S04]  /*59e0*/  FSETP.GTU.FTZ.AND P4, PT, R139, c[0x0][0x1e4], PT ;  /* 0x000079008b007a0b */ /* 0x000fc80003f9c000 */
[----:B------:R-:W-:Y:S02]  /*59f0*/  FSEL R139, R141, RZ, !P4 ;  /* 0x000000ff8d8b7208 */ /* 0x000fe40006000000 */
[----:B------:R-:W-:-:S03]  /*5a00*/  SEL R189, RZ, 0x1, P4 ;  /* 0x00000001ffbd7807 */ /* 0x000fc60002000000 */
[----:B------:R-:W-:Y:S02]  /*5a10*/  @P2 FADD.FTZ R139, R119, R139 ;  /* 0x0000008b778b2221 */ /* 0x000fe40000010000 */
.L_x_36552:
[----:B------:R-:W-:Y:S05]  /*5a20*/  BSYNC B1 ;  /* 0x0000000000017941 */ /* 0x000fea0003800000 */
.L_x_36551:
        /* <DEDUP_REMOVED lines=18> */
.L_x_36563:
[----:B------:R-:W-:Y:S02]  /*5b50*/  IMAD.MOV.U32 R141, RZ, RZ, R198 ;  /* 0x000000ffff8d7224 */ /* 0x000fe400078e00c6 */
.L_x_36564:
[----:B------:R-:W-:Y:S05]  /*5b60*/  BSYNC B2 ;  /* 0x0000000000027941 */ /* 0x000fea0003800000 */
.L_x_36562:
        /* <DEDUP_REMOVED lines=16> */
.L_x_36568:
[----:B------:R-:W-:Y:S05]  /*5c70*/  BSYNC B3 ;  /* 0x0000000000037941 */ /* 0x000fea0003800000 */
.L_x_36567:
        /* <DEDUP_REMOVED lines=43> */
.L_x_36566:
[----:B------:R-:W-:Y:S05]  /*5f30*/  BSYNC B2 ;  /* 0x0000000000027941 */ /* 0x000fea0003800000 */
.L_x_36565:
[----:B------:R-:W3:Y:S01]  /*5f40*/  I2F.U32 R140, R141 ;  /* 0x0000008d008c7306 */ /* 0x000ee20000201000 */
[----:B------:R-:W-:Y:S01]  /*5f50*/  HADD2.F32 R142, -RZ, R122.H0_H0 ;  /* 0x2000007aff8e7230 */ /* 0x000fe20000004100 */
        /* <DEDUP_REMOVED lines=8> */
.L_x_36561:
[----:B------:R-:W-:Y:S05]  /*5fe0*/  BSYNC B1 ;  /* 0x0000000000017941 */ /* 0x000fea0003800000 */
.L_x_36560:
        /* <DEDUP_REMOVED lines=18> */
.L_x_36572:
[----:B------:R-:W-:Y:S02]  /*6110*/  IMAD.MOV.U32 R142, RZ, RZ, R198 ;  /* 0x000000ffff8e7224 */ /* 0x000fe400078e00c6 */
.L_x_36573:
[----:B------:R-:W-:Y:S05]  /*6120*/  BSYNC B2 ;  /* 0x0000000000027941 */ /* 0x000fea0003800000 */
.L_x_36571:
        /* <DEDUP_REMOVED lines=16> */
.L_x_36577:
[----:B------:R-:W-:Y:S05]  /*6230*/  BSYNC B3 ;  /* 0x0000000000037941 */ /* 0x000fea0003800000 */
.L_x_36576:
        /* <DEDUP_REMOVED lines=43> */
.L_x_36575:
[----:B------:R-:W-:Y:S05]  /*64f0*/  BSYNC B2 ;  /* 0x0000000000027941 */ /* 0x000fea0003800000 */
.L_x_36574:
[----:B0-----:R-:W0:Y:S01]  /*6500*/  I2F.U32 R3, R142 ;  /* 0x0000008e00037306 */ /* 0x001e220000201000 */
[----:B------:R-:W-:Y:S01]  /*6510*/  HADD2.F32 R141, -RZ, R122.H1_H1 ;  /* 0x3000007aff8d7230 */ /* 0x000fe20000004100 */
        /* <DEDUP_REMOVED lines=8> */
.L_x_36570:
[----:B------:R-:W-:Y:S05]  /*65a0*/  BSYNC B1 ;  /* 0x0000000000017941 */ /* 0x000fea0003800000 */
.L_x_36569:
        /* <DEDUP_REMOVED lines=18> */
.L_x_36581:
[----:B------:R-:W-:Y:S02]  /*66d0*/  IMAD.MOV.U32 R143, RZ, RZ, R198 ;  /* 0x000000ffff8f7224 */ /* 0x000fe400078e00c6 */
.L_x_36582:
[----:B------:R-:W-:Y:S05]  /*66e0*/  BSYNC B2 ;  /* 0x0000000000027941 */ /* 0x000fea0003800000 */
.L_x_36580:
        /* <DEDUP_REMOVED lines=16> */
.L_x_36586:
[----:B------:R-:W-:Y:S05]  /*67f0*/  BSYNC B3 ;  /* 0x0000000000037941 */ /* 0x000fea0003800000 */
.L_x_36585:
        /* <DEDUP_REMOVED lines=43> */
.L_x_36584:
[----:B------:R-:W-:Y:S05]  /*6ab0*/  BSYNC B2 ;  /* 0x0000000000027941 */ /* 0x000fea0003800000 */
.L_x_36583:
[----:B------:R-:W2:Y:S01]  /*6ac0*/  I2F.U32 R2, R143 ;  /* 0x0000008f00027306 */ /* 0x000ea20000201000 */
[----:B------:R-:W-:Y:S01]  /*6ad0*/  HFMA2.MMA R195, -RZ, RZ, 0.1171875, 0 ;  /* 0x2f800000ffc37435 */ /* 0x000fe200000001ff */
[----:B------:R-:W-:-:S05]  /*6ae0*/  HADD2.F32 R142, -RZ, R123.H0_H0 ;  /* 0x2000007bff8e7230 */ /* 0x000fca0000004100 */
[----:B------:R-:W-:-:S04]  /*6af0*/  FMUL.FTZ R142, R142, c[0x0][0x1ec] ;  /* 0x00007b008e8e7a20 */ /* 0x000fc80000410000 */
[----:B------:R-:W-:Y:S02]  /*6b00*/  FMUL.FTZ R142, R142, c[0x0][0x1e8] ;  /* 0x00007a008e8e7a20 */ /* 0x000fe40000410000 */
[----:B--2---:R-:W-:-:S05]  /*6b10*/  FFMA.FTZ R2, R2, R195, 1.1641532182693481445e-10 ;  /* 0x2f00000002027423 */ /* 0x004fca00000100c3 */
[----:B------:R-:W-:-:S04]  /*6b20*/  FSETP.GTU.FTZ.AND P4, PT, R2, c[0x0][0x1e4], PT ;  /* 0x0000790002007a0b */ /* 0x000fc80003f9c000 */
[----:B------:R-:W-:Y:S02]  /*6b30*/  FSEL R142, R142, RZ, !P4 ;  /* 0x000000ff8e8e7208 */ /* 0x000fe40006000000 */
[----:B------:R-:W-:-:S03]  /*6b40*/  SEL R2, RZ, 0x1, P4 ;  /* 0x00000001ff027807 */ /* 0x000fc60002000000 */
[----:B------:R-:W-:Y:S02]  /*6b50*/  @P2 FADD.FTZ R142, R126, R142 ;  /* 0x0000008e7e8e2221 */ /* 0x000fe40000010000 */
.L_x_36579:
[----:B------:R-:W-:Y:S05]  /*6b60*/  BSYNC B1 ;  /* 0x0000000000017941 */ /* 0x000fea0003800000 */
.L_x_36578:
        /* <DEDUP_REMOVED lines=18> */
.L_x_36590:
[----:B------:R-:W-:Y:S02]  /*6c90*/  MOV R209, R198 ;  /* 0x000000c600d17202 */ /* 0x000fe40000000f00 */
.L_x_36591:
[----:B------:R-:W-:Y:S05]  /*6ca0*/  BSYNC B2 ;  /* 0x0000000000027941 */ /* 0x000fea0003800000 */
.L_x_36589:
        /* <DEDUP_REMOVED lines=16> */
.L_x_36595:
[----:B------:R-:W-:Y:S05]  /*6db0*/  BSYNC B3 ;  /* 0x0000000000037941 */ /* 0x000fea0003800000 */
.L_x_36594:
        /* <DEDUP_REMOVED lines=43> */
.L_x_36593:
[----:B------:R-:W-:Y:S05]  /*7070*/  BSYNC B2 ;  /* 0x0000000000027941 */ /* 0x000fea0003800000 */
.L_x_36592:
[----:B------:R-:W2:Y:S01]  /*7080*/  I2F.U32 R0, R209 ;  /* 0x000000d100007306 */ /* 0x000ea20000201000 */
[----:B------:R-:W-:Y:S01]  /*7090*/  HADD2.F32 R210, -RZ, R123.H1_H1 ;  /* 0x3000007bffd27230 */ /* 0x000fe20000004100 */
        /* <DEDUP_REMOVED lines=8> */
.L_x_36588:
[----:B------:R-:W-:Y:S05]  /*7120*/  BSYNC B1 ;  /* 0x0000000000017941 */ /* 0x000fea0003800000 */
.L_x_36587:
        /* <DEDUP_REMOVED lines=26> */
.L_x_36597:
[----:B------:R-:W-:Y:S05]  /*72d0*/  BSYNC B1 ;  /* 0x0000000000017941 */ /* 0x000fea0003800000 */
.L_x_36596:
[----:B------:R-:W-:Y:S02]  /*72e0*/  IADD3 R185, R185, 0x80, RZ ;  /* 0x00000080b9b97810 */ /* 0x000fe40007ffe0ff */
[----:B------:R-:W-:Y:S02]  /*72f0*/  IADD3 R187, R187, 0x80, RZ ;  /* 0x00000080bbbb7810 */ /* 0x000fe40007ffe0ff */
.L_x_36523:
[----:B------:R-:W-:Y:S05]  /*7300*/  BSYNC B0 ;  /* 0x0000000000007941 */ /* 0x000fea0003800000 */
.L_x_36522:
        /* <DEDUP_REMOVED lines=31> */
.L_x_36603:
[----:B------:R-:W-:Y:S02]  /*7500*/  IMAD.MOV.U32 R145, RZ, RZ, R198 ;  /* 0x000000ffff917224 */ /* 0x000fe400078e00c6 */
.L_x_36604:
[----:B------:R-:W-:Y:S05]  /*7510*/  BSYNC B2 ;  /* 0x0000000000027941 */ /* 0x000fea0003800000 */
.L_x_36602:
        /* <DEDUP_REMOVED lines=16> */
.L_x_36608:
[----:B------:R-:W-:Y:S05]  /*7620*/  BSYNC B3 ;  /* 0x0000000000037941 */ /* 0x000fea0003800000 */
.L_x_36607:
        /* <DEDUP_REMOVED lines=44> */
.L_x_36606:
[----:B------:R-:W-:Y:S05]  /*78f0*/  BSYNC B2 ;  /* 0x0000000000027941 */ /* 0x000fea0003800000 */
.L_x_36605:
        /* <DEDUP_REMOVED lines=10> */
.L_x_36601:
[----:B---3--:R-:W-:Y:S05]  /*79a0*/  BSYNC B1 ;  /* 0x0000000000017941 */ /* 0x008fea0003800000 */
.L_x_36600:
        /* <DEDUP_REMOVED lines=18> */
.L_x_36612:
[----:B------:R-:W-:Y:S02]  /*7ad0*/  IMAD.MOV.U32 R146, RZ, RZ, R198 ;  /* 0x000000ffff927224 */ /* 0x000fe400078e00c6 */
.L_x_36613:
[----:B------:R-:W-:Y:S05]  /*7ae0*/  BSYNC B2 ;  /* 0x0000000000027941 */ /* 0x000fea0003800000 */
.L_x_36611:
        /* <DEDUP_REMOVED lines=16> */
.L_x_36617:
[----:B------:R-:W-:Y:S05]  /*7bf0*/  BSYNC B3 ;  /* 0x0000000000037941 */ /* 0x000fea0003800000 */
.L_x_36616:
        /* <DEDUP_REMOVED lines=44> */
.L_x_36615:
[----:B------:R-:W-:Y:S05]  /*7ec0*/  BSYNC B2 ;  /* 0x0000000000027941 */ /* 0x000fea0003800000 */
.L_x_36614:
[----:B------:R-:W3:Y:S01]  /*7ed0*/  I2F.U32 R145, R146 ;  /* 0x0000009200917306 */ /* 0x000ee20000201000 */
[----:B------:R-:W-:Y:S01]  /*7ee0*/  HFMA2.MMA R150, -RZ, RZ, 0.1171875, 0 ;  /* 0x2f800000ff967435 */ /* 0x000fe200000001ff */
[----:B-----5:R-:W-:-:S05]  /*7ef0*/  HADD2.F32 R147, -RZ, R120.H1_H1 ;  /* 0x30000078ff937230 */ /* 0x020fca0000004100 */
[----:B------:R-:W-:-:S04]  /*7f00*/  FMUL.FTZ R147, R147, c[0x0][0x1ec] ;  /* 0x00007b0093937a20 */ /* 0x000fc80000410000 */
[----:B------:R-:W-:Y:S02]  /*7f10*/  FMUL.FTZ R147, R147, c[0x0][0x1e8] ;  /* 0x00007a0093937a20 */ /* 0x000fe40000410000 */
[----:B---3--:R-:W-:-:S05]  /*7f20*/  FFMA.FTZ R145, R145, R150, 1.1641532182693481445e-10 ;  /* 0x2f00000091917423 */ /* 0x008fca0000010096 */
[----:B------:R-:W-:-:S04]  /*7f30*/  FSETP.GTU.FTZ.AND P4, PT, R145, c[0x0][0x1e4], PT ;  /* 0x0000790091007a0b */ /* 0x000fc80003f9c000 */
[----:B------:R-:W-:Y:S02]  /*7f40*/  FSEL R145, R147, RZ, !P4 ;  /* 0x000000ff93917208 */ /* 0x000fe40006000000 */
[----:B------:R-:W-:-:S03]  /*7f50*/  SEL R191, RZ, 0x1, P4 ;  /* 0x00000001ffbf7807 */ /* 0x000fc60002000000 */
[----:B------:R-:W-:Y:S02]  /*7f60*/  @P2 FADD.FTZ R145, R117, R145 ;  /* 0x0000009175912221 */ /* 0x000fe40000010000 */
.L_x_36610:
[----:B------:R-:W-:Y:S05]  /*7f70*/  BSYNC B1 ;  /* 0x0000000000017941 */ /* 0x000fea0003800000 */
.L_x_36609:
        /* <DEDUP_REMOVED lines=18> */
.L_x_36621:
[----:B------:R-:W-:Y:S02]  /*80a0*/  MOV R147, R198 ;  /* 0x000000c600937202 */ /* 0x000fe40000000f00 */
.L_x_36622:
[----:B------:R-:W-:Y:S05]  /*80b0*/  BSYNC B2 ;  /* 0x0000000000027941 */ /* 0x000fea0003800000 */
.L_x_36620:
        /* <DEDUP_REMOVED lines=16> */
.L_x_36626:
[----:B------:R-:W-:Y:S05]  /*81c0*/  BSYNC B3 ;  /* 0x0000000000037941 */ /* 0x000fea0003800000 */
.L_x_36625:
        /* <DEDUP_REMOVED lines=44> */
.L_x_36624:
[----:B------:R-:W-:Y:S05]  /*8490*/  BSYNC B2 ;  /* 0x0000000000027941 */ /* 0x000fea0003800000 */
.L_x_36623:
        /* <DEDUP_REMOVED lines=10> */
.L_x_36619:
[----:B------:R-:W-:Y:S05]  /*8540*/  BSYNC B1 ;  /* 0x0000000000017941 */ /* 0x000fea0003800000 */
.L_x_36618:
        /* <DEDUP_REMOVED lines=18> */
.L_x_36630:
[----:B------:R-:W-:Y:S02]  /*8670*/  IMAD.MOV.U32 R148, RZ, RZ, R198 ;  /* 0x000000ffff947224 */ /* 0x000fe400078e00c6 */
.L_x_36631:
[----:B------:R-:W-:Y:S05]  /*8680*/  BSYNC B2 ;  /* 0x0000000000027941 */ /* 0x000fea0003800000 */
.L_x_36629:
        /* <DEDUP_REMOVED lines=16> */
.L_x_36635:
[----:B------:R-:W-:Y:S05]  /*8790*/  BSYNC B3 ;  /* 0x0000000000037941 */ /* 0x000fea0003800000 */
.L_x_36634:
        /* <DEDUP_REMOVED lines=43> */
.L_x_36633:
[----:B------:R-:W-:Y:S05]  /*8a50*/  BSYNC B2 ;  /* 0x0000000000027941 */ /* 0x000fea0003800000 */
.L_x_36632:
        /* <DEDUP_REMOVED lines=10> */
.L_x_36628:
[----:B------:R-:W-:Y:S05]  /*8b00*/  BSYNC B1 ;  /* 0x0000000000017941 */ /* 0x000fea0003800000 */
.L_x_36627:
        /* <DEDUP_REMOVED lines=18> */
.L_x_36639:
[----:B------:R-:W-:Y:S02]  /*8c30*/  IMAD.MOV.U32 R149, RZ, RZ, R198 ;  /* 0x000000ffff957224 */ /* 0x000fe400078e00c6 */
.L_x_36640:
[----:B------:R-:W-:Y:S05]  /*8c40*/  BSYNC B2 ;  /* 0x0000000000027941 */ /* 0x000fea0003800000 */
.L_x_36638:
        /* <DEDUP_REMOVED lines=16> */
.L_x_36644:
[----:B------:R-:W-:Y:S05]  /*8d50*/  BSYNC B3 ;  /* 0x0000000000037941 */ /* 0x000fea0003800000 */
.L_x_36643:
        /* <DEDUP_REMOVED lines=43> */
.L_x_36642:
[----:B------:R-:W-:Y:S05]  /*9010*/  BSYNC B2 ;  /* 0x0000000000027941 */ /* 0x000fea0003800000 */
.L_x_36641:
        /* <DEDUP_REMOVED lines=10> */
.L_x_36637:
[----:B------:R-:W-:Y:S05]  /*90c0*/  BSYNC B1 ;  /* 0x0000000000017941 */ /* 0x000fea0003800000 */
.L_x_36636:
        /* <DEDUP_REMOVED lines=18> */
.L_x_36648:
[----:B------:R-:W-:Y:S02]  /*91f0*/  IMAD.MOV.U32 R150, RZ, RZ, R198 ;  /* 0x000000ffff967224 */ /* 0x000fe400078e00c6 */
.L_x_36649:
[----:B------:R-:W-:Y:S05]  /*9200*/  BSYNC B2 ;  /* 0x0000000000027941 */ /* 0x000fea0003800000 */
.L_x_36647:
        /* <DEDUP_REMOVED lines=16> */
.L_x_36653:
[----:B------:R-:W-:Y:S05]  /*9310*/  BSYNC B3 ;  /* 0x0000000000037941 */ /* 0x000fea0003800000 */
.L_x_36652:
        /* <DEDUP_REMOVED lines=43> */
.L_x_36651:
[----:B------:R-:W-:Y:S05]  /*95d0*/  BSYNC B2 ;  /* 0x0000000000027941 */ /* 0x000fea0003800000 */
.L_x_36650:
[----:B0-----:R-:W0:Y:S01]  /*95e0*/  I2F.U32 R3, R150 ;  /* 0x0000009600037306 */ /* 0x001e220000201000 */
[----:B--2---:R-:W-:Y:S01]  /*95f0*/  HFMA2.MMA R210, -RZ, RZ, 0.1171875, 0 ;  /* 0x2f800000ffd27435 */ /* 0x004fe200000001ff */
        /* <DEDUP_REMOVED lines=8> */
.L_x_36646:
[----:B------:R-:W-:Y:S05]  /*9680*/  BSYNC B1 ;  /* 0x0000000000017941 */ /* 0x000fea0003800000 */
.L_x_36645:
        /* <DEDUP_REMOVED lines=18> */
.L_x_36657:
[----:B------:R-:W-:Y:S02]  /*97b0*/  MOV R151, R198 ;  /* 0x000000c600977202 */ /* 0x000fe40000000f00 */
.L_x_36658:
[----:B------:R-:W-:Y:S05]  /*97c0*/  BSYNC B2 ;  /* 0x0000000000027941 */ /* 0x000fea0003800000 */
.L_x_36656:
        /* <DEDUP_REMOVED lines=16> */
.L_x_36662:
[----:B------:R-:W-:Y:S05]  /*98d0*/  BSYNC B3 ;  /* 0x0000000000037941 */ /* 0x000fea0003800000 */
.L_x_36661:
        /* <DEDUP_REMOVED lines=43> */
.L_x_36660:
[----:B------:R-:W-:Y:S05]  /*9b90*/  BSYNC B2 ;  /* 0x0000000000027941 */ /* 0x000fea0003800000 */
.L_x_36659:
        /* <DEDUP_REMOVED lines=10> */
.L_x_36655:
[----:B------:R-:W-:Y:S05]  /*9c40*/  BSYNC B1 ;  /* 0x0000000000017941 */ /* 0x000fea0003800000 */
.L_x_36654:
        /* <DEDUP_REMOVED lines=18> */
.L_x_36666:
[----:B------:R-:W-:Y:S02]  /*9d70*/  IMAD.MOV.U32 R209, RZ, RZ, R198 ;  /* 0x000000ffffd17224 */ /* 0x000fe400078e00c6 */
.L_x_36667:
[----:B------:R-:W-:Y:S05]  /*9d80*/  BSYNC B2 ;  /* 0x0000000000027941 */ /* 0x000fea0003800000 */
.L_x_36665:
        /* <DEDUP_REMOVED lines=16> */
.L_x_36671:
[----:B------:R-:W-:Y:S05]  /*9e90*/  BSYNC B3 ;  /* 0x0000000000037941 */ /* 0x000fea0003800000 */
.L_x_36670:
        /* <DEDUP_REMOVED lines=43> */
.L_x_36669:
[----:B------:R-:W-:Y:S05]  /*a150*/  BSYNC B2 ;  /* 0x0000000000027941 */ /* 0x000fea0003800000 */
.L_x_36668:
        /* <DEDUP_REMOVED lines=10> */
.L_x_36664:
[----:B------:R-:W-:Y:S05]  /*a200*/  BSYNC B1 ;  /* 0x0000000000017941 */ /* 0x000fea0003800000 */
.L_x_36663:
        /* <DEDUP_REMOVED lines=26> */
.L_x_36673:
[----:B------:R-:W-:Y:S05]  /*a3b0*/  BSYNC B1 ;  /* 0x0000000000017941 */ /* 0x000fea0003800000 */
.L_x_36672:
[----:B------:R-:W-:Y:S02]  /*a3c0*/  IADD3 R185, R185, 0x80, RZ ;  /* 0x00000080b9b97810 */ /* 0x000fe40007ffe0ff */
[----:B------:R-:W-:Y:S02]  /*a3d0*/  IADD3 R187, R187, 0x80, RZ ;  /* 0x00000080bbbb7810 */ /* 0x000fe40007ffe0ff */
.L_x_36599:
[----:B------:R-:W-:Y:S05]  /*a3e0*/  BSYNC B0 ;  /* 0x0000000000007941 */ /* 0x000fea0003800000 */
.L_x_36598:
        /* <DEDUP_REMOVED lines=31> */
.L_x_36679:
[----:B------:R-:W-:Y:S02]  /*a5e0*/  IMAD.MOV.U32 R153, RZ, RZ, R198 ;  /* 0x000000ffff997224 */ /* 0x000fe400078e00c6 */
.L_x_36680:
[----:B------:R-:W-:Y:S05]  /*a5f0*/  BSYNC B2 ;  /* 0x0000000000027941 */ /* 0x000fea0003800000 */
.L_x_36678:
        /* <DEDUP_REMOVED lines=16> */
.L_x_36684:
[----:B------:R-:W-:Y:S05]  /*a700*/  BSYNC B3 ;  /* 0x0000000000037941 */ /* 0x000fea0003800000 */
.L_x_36683:
        /* <DEDUP_REMOVED lines=44> */
.L_x_36682:
[----:B------:R-:W-:Y:S05]  /*a9d0*/  BSYNC B2 ;  /* 0x0000000000027941 */ /* 0x000fea0003800000 */
.L_x_36681:
        /* <DEDUP_REMOVED lines=10> */
.L_x_36677:
[----:B---3--:R-:W-:Y:S05]  /*aa80*/  BSYNC B1 ;  /* 0x0000000000017941 */ /* 0x008fea0003800000 */
.L_x_36676:
        /* <DEDUP_REMOVED lines=18> */
.L_x_36688:
[----:B------:R-:W-:Y:S02]  /*abb0*/  IMAD.MOV.U32 R154, RZ, RZ, R198 ;  /* 0x000000ffff9a7224 */ /* 0x000fe400078e00c6 */
.L_x_36689:
[----:B------:R-:W-:Y:S05]  /*abc0*/  BSYNC B2 ;  /* 0x0000000000027941 */ /* 0x000fea0003800000 */
.L_x_36687:
        /* <DEDUP_REMOVED lines=16> */
.L_x_36693:
[----:B------:R-:W-:Y:S05]  /*acd0*/  BSYNC B3 ;  /* 0x0000000000037941 */ /* 0x000fea0003800000 */
.L_x_36692:
        /* <DEDUP_REMOVED lines=44> */
.L_x_36691:
[----:B------:R-:W-:Y:S05]  /*afa0*/  BSYNC B2 ;  /* 0x0000000000027941 */ /* 0x000fea0003800000 */
.L_x_36690:
        /* <DEDUP_REMOVED lines=10> */
.L_x_36686:
[----:B------:R-:W-:Y:S05]  /*b050*/  BSYNC B1 ;  /* 0x0000000000017941 */ /* 0x000fea0003800000 */
.L_x_36685:
        /* <DEDUP_REMOVED lines=18> */
.L_x_36697:
[----:B------:R-:W-:Y:S02]  /*b180*/  IMAD.MOV.U32 R155, RZ, RZ, R198 ;  /* 0x000000ffff9b7224 */ /* 0x000fe400078e00c6 */
.L_x_36698:
[----:B------:R-:W-:Y:S05]  /*b190*/  BSYNC B2 ;  /* 0x0000000000027941 */ /* 0x000fea0003800000 */
.L_x_36696:
        /* <DEDUP_REMOVED lines=16> */
.L_x_36702:
[----:B------:R-:W-:Y:S05]  /*b2a0*/  BSYNC B3 ;  /* 0x0000000000037941 */ /* 0x000fea0003800000 */
.L_x_36701:
        /* <DEDUP_REMOVED lines=44> */
.L_x_36700:
[----:B------:R-:W-:Y:S05]  /*b570*/  BSYNC B2 ;  /* 0x0000000000027941 */ /* 0x000fea0003800000 */
.L_x_36699:
[----:B------:R-:W3:Y:S01]  /*b580*/  I2F.U32 R154, R155 ;  /* 0x0000009b009a7306 */ /* 0x000ee20000201000 */
[----:B------:R-:W-:Y:S01]  /*b590*/  HFMA2.MMA R159, -RZ, RZ, 0.1171875, 0 ;  /* 0x2f800000ff9f7435 */ /* 0x000fe200000001ff */
[----:B-----5:R-:W-:-:S05]  /*b5a0*/  HADD2.F32 R156, -RZ, R121.H0_H0 ;  /* 0x20000079ff9c7230 */ /* 0x020fca0000004100 */
[----:B------:R-:W-:-:S04]  /*b5b0*/  FMUL.FTZ R156, R156, c[0x0][0x1ec] ;  /* 0x00007b009c9c7a20 */ /* 0x000fc80000410000 */
[----:B------:R-:W-:Y:S02]  /*b5c0*/  FMUL.FTZ R156, R156, c[0x0][0x1e8] ;  /* 0x00007a009c9c7a20 */ /* 0x000fe40000410000 */
[----:B---3--:R-:W-:-:S05]  /*b5d0*/  FFMA.FTZ R154, R154, R159, 1.1641532182693481445e-10 ;  /* 0x2f0000009a9a7423 */ /* 0x008fca000001009f */
[----:B------:R-:W-:-:S04]  /*b5e0*/  FSETP.GTU.FTZ.AND P4, PT, R154, c[0x0][0x1e4], PT ;  /* 0x000079009a007a0b */ /* 0x000fc80003f9c000 */
[----:B------:R-:W-:Y:S02]  /*b5f0*/  FSEL R154, R156, RZ, !P4 ;  /* 0x000000ff9c9a7208 */ /* 0x000fe40006000000 */
[----:B------:R-:W-:-:S03]  /*b600*/  SEL R190, RZ, 0x1, P4 ;  /* 0x00000001ffbe7807 */ /* 0x000fc60002000000 */
[----:B------:R-:W-:Y:S02]  /*b610*/  @P2 FADD.FTZ R154, R118, R154 ;  /* 0x0000009a769a2221 */ /* 0x000fe40000010000 */
.L_x_36695:
[----:B------:R-:W-:Y:S05]  /*b620*/  BSYNC B1 ;  /* 0x0000000000017941 */ /* 0x000fea0003800000 */
.L_x_36694:
        /* <DEDUP_REMOVED lines=18> */
.L_x_36706:
[----:B------:R-:W-:Y:S02]  /*b750*/  IMAD.MOV.U32 R156, RZ, RZ, R198 ;  /* 0x000000ffff9c7224 */ /* 0x000fe400078e00c6 */
.L_x_36707:
[----:B------:R-:W-:Y:S05]  /*b760*/  BSYNC B2 ;  /* 0x0000000000027941 */ /* 0x000fea0003800000 */
.L_x_36705:
        /* <DEDUP_REMOVED lines=16> */
.L_x_36711:
[----:B------:R-:W-:Y:S05]  /*b870*/  BSYNC B3 ;  /* 0x0000000000037941 */ /* 0x000fea0003800000 */
.L_x_36710:
        /* <DEDUP_REMOVED lines=43> */
.L_x_36709:
[----:B------:R-:W-:Y:S05]  /*bb30*/  BSYNC B2 ;  /* 0x0000000000027941 */ /* 0x000fea0003800000 */
.L_x_36708:
        /* <DEDUP_REMOVED lines=10> */
.L_x_36704:
[----:B------:R-:W-:Y:S05]  /*bbe0*/  BSYNC B1 ;  /* 0x0000000000017941 */ /* 0x000fea0003800000 */
.L_x_36703:
        /* <DEDUP_REMOVED lines=18> */
.L_x_36715:
[----:B------:R-:W-:Y:S02]  /*bd10*/  MOV R157, R198 ;  /* 0x000000c6009d7202 */ /* 0x000fe40000000f00 */
.L_x_36716:
[----:B------:R-:W-:Y:S05]  /*bd20*/  BSYNC B2 ;  /* 0x0000000000027941 */ /* 0x000fea0003800000 */
.L_x_36714:
        /* <DEDUP_REMOVED lines=16> */
.L_x_36720:
[----:B------:R-:W-:Y:S05]  /*be30*/  BSYNC B3 ;  /* 0x0000000000037941 */ /* 0x000fea0003800000 */
.L_x_36719:
        /* <DEDUP_REMOVED lines=43> */
.L_x_36718:
[----:B------:R-:W-:Y:S05]  /*c0f0*/  BSYNC B2 ;  /* 0x0000000000027941 */ /* 0x000fea0003800000 */
.L_x_36717:
        /* <DEDUP_REMOVED lines=10> */
.L_x_36713:
[----:B------:R-:W-:Y:S05]  /*c1a0*/  BSYNC B1 ;  /* 0x0000000000017941 */ /* 0x000fea0003800000 */
.L_x_36712:
        /* <DEDUP_REMOVED lines=18> */
.L_x_36724:
[----:B------:R-:W-:Y:S02]  /*c2d0*/  IMAD.MOV.U32 R158, RZ, RZ, R198 ;  /* 0x000000ffff9e7224 */ /* 0x000fe400078e00c6 */
.L_x_36725:
[----:B------:R-:W-:Y:S05]  /*c2e0*/  BSYNC B2 ;  /* 0x0000000000027941 */ /* 0x000fea0003800000 */
.L_x_36723:
        /* <DEDUP_REMOVED lines=16> */
.L_x_36729:
[----:B------:R-:W-:Y:S05]  /*c3f0*/  BSYNC B3 ;  /* 0x0000000000037941 */ /* 0x000fea0003800000 */
.L_x_36728:
        /* <DEDUP_REMOVED lines=43> */
.L_x_36727:
[----:B------:R-:W-:Y:S05]  /*c6b0*/  BSYNC B2 ;  /* 0x0000000000027941 */ /* 0x000fea0003800000 */
.L_x_36726:
        /* <DEDUP_REMOVED lines=10> */
.L_x_36722:
[----:B------:R-:W-:Y:S05]  /*c760*/  BSYNC B1 ;  /* 0x0000000000017941 */ /* 0x000fea0003800000 */
.L_x_36721:
        /* <DEDUP_REMOVED lines=18> */
.L_x_36733:
[----:B------:R-:W-:Y:S02]  /*c890*/  IMAD.MOV.U32 R159, RZ, RZ, R198 ;  /* 0x000000ffff9f7224 */ /* 0x000fe400078e00c6 */
.L_x_36734:
[----:B------:R-:W-:Y:S05]  /*c8a0*/  BSYNC B2 ;  /* 0x0000000000027941 */ /* 0x000fea0003800000 */
.L_x_36732:
        /* <DEDUP_REMOVED lines=16> */
.L_x_36738:
[----:B------:R-:W-:Y:S05]  /*c9b0*/  BSYNC B3 ;  /* 0x0000000000037941 */ /* 0x000fea0003800000 */
.L_x_36737:
        /* <DEDUP_REMOVED lines=43> */
.L_x_36736:
[----:B------:R-:W-:Y:S05]  /*cc70*/  BSYNC B2 ;  /* 0x0000000000027941 */ /* 0x000fea0003800000 */
.L_x_36735:
        /* <DEDUP_REMOVED lines=10> */
.L_x_36731:
[----:B------:R-:W-:Y:S05]  /*cd20*/  BSYNC B1 ;  /* 0x0000000000017941 */ /* 0x000fea0003800000 */
.L_x_36730:
        /* <DEDUP_REMOVED lines=18> */
.L_x_36742:
[----:B------:R-:W-:Y:S02]  /*ce50*/  IMAD.MOV.U32 R209, RZ, RZ, R198 ;  /* 0x000000ffffd17224 */ /* 0x000fe400078e00c6 */
.L_x_36743:
[----:B------:R-:W-:Y:S05]  /*ce60*/  BSYNC B2 ;  /* 0x0000000000027941 */ /* 0x000fea0003800000 */
.L_x_36741:
        /* <DEDUP_REMOVED lines=16> */
.L_x_36747:
[----:B------:R-:W-:Y:S05]  /*cf70*/  BSYNC B3 ;  /* 0x0000000000037941 */ /* 0x000fea0003800000 */
.L_x_36746:
        /* <DEDUP_REMOVED lines=43> */
.L_x_36745:
[----:B------:R-:W-:Y:S05]  /*d230*/  BSYNC B2 ;  /* 0x0000000000027941 */ /* 0x000fea0003800000 */
.L_x_36744:
        /* <DEDUP_REMOVED lines=10> */
.L_x_36740:
[----:B------:R-:W-:Y:S05]  /*d2e0*/  BSYNC B1 ;  /* 0x0000000000017941 */ /* 0x000fea0003800000 */
.L_x_36739:
        /* <DEDUP_REMOVED lines=26> */
.L_x_36749:
[----:B------:R-:W-:Y:S05]  /*d490*/  BSYNC B1 ;  /* 0x0000000000017941 */ /* 0x000fea0003800000 */
.L_x_36748:
[----:B------:R-:W-:Y:S02]  /*d4a0*/  IADD3 R185, R185, 0x80, RZ ;  /* 0x00000080b9b97810 */ /* 0x000fe40007ffe0ff */
[----:B------:R-:W-:Y:S02]  /*d4b0*/  IADD3 R187, R187, 0x80, RZ ;  /* 0x00000080bbbb7810 */ /* 0x000fe40007ffe0ff */
.L_x_36675:
[----:B------:R-:W-:Y:S05]  /*d4c0*/  BSYNC B0 ;  /* 0x0000000000007941 */ /* 0x000fea0003800000 */
.L_x_36674:
        /* <DEDUP_REMOVED lines=31> */
.L_x_36755:
[----:B------:R-:W-:Y:S02]  /*d6c0*/  IMAD.MOV.U32 R161, RZ, RZ, R198 ;  /* 0x000000ffffa17224 */ /* 0x000fe400078e00c6 */
.L_x_36756:
[----:B------:R-:W-:Y:S05]  /*d6d0*/  BSYNC B2 ;  /* 0x0000000000027941 */ /* 0x000fea0003800000 */
.L_x_36754:
        /* <DEDUP_REMOVED lines=16> */
.L_x_36760:
[----:B------:R-:W-:Y:S05]  /*d7e0*/  BSYNC B3 ;  /* 0x0000000000037941 */ /* 0x000fea0003800000 */
.L_x_36759:
        /* <DEDUP_REMOVED lines=44> */
.L_x_36758:
[----:B------:R-:W-:Y:S05]  /*dab0*/  BSYNC B2 ;  /* 0x0000000000027941 */ /* 0x000fea0003800000 */
.L_x_36757:
        /* <DEDUP_REMOVED lines=10> */
.L_x_36753:
[----:B----4-:R-:W-:Y:S05]  /*db60*/  BSYNC B1 ;  /* 0x0000000000017941 */ /* 0x010fea0003800000 */
.L_x_36752:
        /* <DEDUP_REMOVED lines=18> */
.L_x_36764:
[----:B------:R-:W-:Y:S02]  /*dc90*/  IMAD.MOV.U32 R162, RZ, RZ, R198 ;  /* 0x000000ffffa27224 */ /* 0x000fe400078e00c6 */
.L_x_36765:
[----:B------:R-:W-:Y:S05]  /*dca0*/  BSYNC B2 ;  /* 0x0000000000027941 */ /* 0x000fea0003800000 */
.L_x_36763:
        /* <DEDUP_REMOVED lines=16> */
.L_x_36769:
[----:B------:R-:W-:Y:S05]  /*ddb0*/  BSYNC B3 ;  /* 0x0000000000037941 */ /* 0x000fea0003800000 */
.L_x_36768:
        /* <DEDUP_REMOVED lines=44> */
.L_x_36767:
[----:B------:R-:W-:Y:S05]  /*e080*/  BSYNC B2 ;  /* 0x0000000000027941 */ /* 0x000fea0003800000 */
.L_x_36766:
        /* <DEDUP_REMOVED lines=10> */
.L_x_36762:
[----:B------:R-:W-:Y:S05]  /*e130*/  BSYNC B1 ;  /* 0x0000000000017941 */ /* 0x000fea0003800000 */
.L_x_36761:
        /* <DEDUP_REMOVED lines=18> */
.L_x_36773:
[----:B------:R-:W-:Y:S02]  /*e260*/  IMAD.MOV.U32 R163, RZ, RZ, R198 ;  /* 0x000000ffffa37224 */ /* 0x000fe400078e00c6 */
.L_x_36774:
[----:B------:R-:W-:Y:S05]  /*e270*/  BSYNC B2 ;  /* 0x0000000000027941 */ /* 0x000fea0003800000 */
.L_x_36772:
        /* <DEDUP_REMOVED lines=16> */
.L_x_36778:
[----:B------:R-:W-:Y:S05]  /*e380*/  BSYNC B3 ;  /* 0x0000000000037941 */ /* 0x000fea0003800000 */
.L_x_36777:
        /* <DEDUP_REMOVED lines=44> */
.L_x_36776:
[----:B------:R-:W-:Y:S05]  /*e650*/  BSYNC B2 ;  /* 0x0000000000027941 */ /* 0x000fea0003800000 */
.L_x_36775:
        /* <DEDUP_REMOVED lines=10> */
.L_x_36771:
[----:B------:R-:W-:Y:S05]  /*e700*/  BSYNC B1 ;  /* 0x0000000000017941 */ /* 0x000fea0003800000 */
.L_x_36770:
        /* <DEDUP_REMOVED lines=18> */
.L_x_36782:
[----:B------:R-:W-:Y:S02]  /*e830*/  IMAD.MOV.U32 R164, RZ, RZ, R198 ;  /* 0x000000ffffa47224 */ /* 0x000fe400078e00c6 */
.L_x_36783:
[----:B------:R-:W-:Y:S05]  /*e840*/  BSYNC B2 ;  /* 0x0000000000027941 */ /* 0x000fea0003800000 */
.L_x_36781:
        /* <DEDUP_REMOVED lines=16> */
.L_x_36787:
[----:B------:R-:W-:Y:S05]  /*e950*/  BSYNC B3 ;  /* 0x0000000000037941 */ /* 0x000fea0003800000 */
.L_x_36786:
        /* <DEDUP_REMOVED lines=43> */
.L_x_36785:
[----:B------:R-:W-:Y:S05]  /*ec10*/  BSYNC B2 ;  /* 0x0000000000027941 */ /* 0x000fea0003800000 */
.L_x_36784:
        /* <DEDUP_REMOVED lines=10> */
.L_x_36780:
[----:B------:R-:W-:Y:S05]  /*ecc0*/  BSYNC B1 ;  /* 0x0000000000017941 */ /* 0x000fea0003800000 */
.L_x_36779:
        /* <DEDUP_REMOVED lines=18> */
.L_x_36791:
[----:B------:R-:W-:Y:S02]  /*edf0*/  MOV R165, R198 ;  /* 0x000000c600a57202 */ /* 0x000fe40000000f00 */
.L_x_36792:
[----:B------:R-:W-:Y:S05]  /*ee00*/  BSYNC B2 ;  /* 0x0000000000027941 */ /* 0x000fea0003800000 */
.L_x_36790:
        /* <DEDUP_REMOVED lines=16> */
.L_x_36796:
[----:B------:R-:W-:Y:S05]  /*ef10*/  BSYNC B3 ;  /* 0x0000000000037941 */ /* 0x000fea0003800000 */
.L_x_36795:
        /* <DEDUP_REMOVED lines=43> */
.L_x_36794:
[----:B------:R-:W-:Y:S05]  /*f1d0*/  BSYNC B2 ;  /* 0x0000000000027941 */ /* 0x000fea0003800000 */
.L_x_36793:
        /* <DEDUP_REMOVED lines=10> */
.L_x_36789:
[----:B------:R-:W-:Y:S05]  /*f280*/  BSYNC B1 ;  /* 0x0000000000017941 */ /* 0x000fea0003800000 */
.L_x_36788:
        /* <DEDUP_REMOVED lines=18> */
.L_x_36800:
[----:B------:R-:W-:Y:S02]  /*f3b0*/  IMAD.MOV.U32 R166, RZ, RZ, R198 ;  /* 0x000000ffffa67224 */ /* 0x000fe400078e00c6 */
.L_x_36801:
[----:B------:R-:W-:Y:S05]  /*f3c0*/  BSYNC B2 ;  /* 0x0000000000027941 */ /* 0x000fea0003800000 */
.L_x_36799:
        /* <DEDUP_REMOVED lines=16> */
.L_x_36805:
[----:B------:R-:W-:Y:S05]  /*f4d0*/  BSYNC B3 ;  /* 0x0000000000037941 */ /* 0x000fea0003800000 */
.L_x_36804:
        /* <DEDUP_REMOVED lines=43> */
.L_x_36803:
[----:B------:R-:W-:Y:S05]  /*f790*/  BSYNC B2 ;  /* 0x0000000000027941 */ /* 0x000fea0003800000 */
.L_x_36802:
        /* <DEDUP_REMOVED lines=10> */
.L_x_36798:
[----:B------:R-:W-:Y:S05]  /*f840*/  BSYNC B1 ;  /* 0x0000000000017941 */ /* 0x000fea0003800000 */
.L_x_36797:
        /* <DEDUP_REMOVED lines=18> */
.L_x_36809:
[----:B------:R-:W-:Y:S02]  /*f970*/  IMAD.MOV.U32 R167, RZ, RZ, R198 ;  /* 0x000000ffffa77224 */ /* 0x000fe400078e00c6 */
.L_x_36810:
[----:B------:R-:W-:Y:S05]  /*f980*/  BSYNC B2 ;  /* 0x0000000000027941 */ /* 0x000fea0003800000 */
.L_x_36808:
        /* <DEDUP_REMOVED lines=16> */
.L_x_36814:
[----:B------:R-:W-:Y:S05]  /*fa90*/  BSYNC B3 ;  /* 0x0000000000037941 */ /* 0x000fea0003800000 */
.L_x_36813:
        /* <DEDUP_REMOVED lines=43> */
.L_x_36812:
[----:B------:R-:W-:Y:S05]  /*fd50*/  BSYNC B2 ;  /* 0x0000000000027941 */ /* 0x000fea0003800000 */
.L_x_36811:
        /* <DEDUP_REMOVED lines=10> */
.L_x_36807:
[----:B------:R-:W-:Y:S05]  /*fe00*/  BSYNC B1 ;  /* 0x0000000000017941 */ /* 0x000fea0003800000 */
.L_x_36806:
        /* <DEDUP_REMOVED lines=18> */
.L_x_36818:
[----:B------:R-:W-:Y:S02]  /*ff30*/  IMAD.MOV.U32 R209, RZ, RZ, R198 ;  /* 0x000000ffffd17224 */ /* 0x000fe400078e00c6 */
.L_x_36819:
[----:B------:R-:W-:Y:S05]  /*ff40*/  BSYNC B2 ;  /* 0x0000000000027941 */ /* 0x000fea0003800000 */
.L_x_36817:
        /* <DEDUP_REMOVED lines=16> */
.L_x_36823:
[----:B------:R-:W-:Y:S05]  /*10050*/  BSYNC B3 ;  /* 0x0000000000037941 */ /* 0x000fea0003800000 */
.L_x_36822:
        /* <DEDUP_REMOVED lines=43> */
.L_x_36821:
[----:B------:R-:W-:Y:S05]  /*10310*/  BSYNC B2 ;  /* 0x0000000000027941 */ /* 0x000fea0003800000 */
.L_x_36820:
        /* <DEDUP_REMOVED lines=10> */
.L_x_36816:
[----:B------:R-:W-:Y:S05]  /*103c0*/  BSYNC B1 ;  /* 0x0000000000017941 */ /* 0x000fea0003800000 */
.L_x_36815:
        /* <DEDUP_REMOVED lines=26> */
.L_x_36825:
[----:B------:R-:W-:Y:S05]  /*10570*/  BSYNC B1 ;  /* 0x0000000000017941 */ /* 0x000fea0003800000 */
.L_x_36824:
[----:B------:R-:W-:Y:S02]  /*10580*/  IADD3 R185, R185, 0x80, RZ ;  /* 0x00000080b9b97810 */ /* 0x000fe40007ffe0ff */
[----:B------:R-:W-:Y:S02]  /*10590*/  IADD3 R187, R187, 0x80, RZ ;  /* 0x00000080bbbb7810 */ /* 0x000fe40007ffe0ff */
.L_x_36751:
[----:B------:R-:W-:Y:S05]  /*105a0*/  BSYNC B0 ;  /* 0x0000000000007941 */ /* 0x000fea0003800000 */
.L_x_36750:
        /* <DEDUP_REMOVED lines=31> */
.L_x_36831:
[----:B------:R-:W-:Y:S02]  /*107a0*/  IMAD.MOV.U32 R169, RZ, RZ, R198 ;  /* 0x000000ffffa97224 */ /* 0x000fe400078e00c6 */
.L_x_36832:
[----:B------:R-:W-:Y:S05]  /*107b0*/  BSYNC B2 ;  /* 0x0000000000027941 */ /* 0x000fea0003800000 */
.L_x_36830:
        /* <DEDUP_REMOVED lines=16> */
.L_x_36836:
[----:B------:R-:W-:Y:S05]  /*108c0*/  BSYNC B3 ;  /* 0x0000000000037941 */ /* 0x000fea0003800000 */
.L_x_36835:
        /* <DEDUP_REMOVED lines=44> */
.L_x_36834:
[----:B------:R-:W-:Y:S05]  /*10b90*/  BSYNC B2 ;  /* 0x0000000000027941 */ /* 0x000fea0003800000 */
.L_x_36833:
        /* <DEDUP_REMOVED lines=10> */
.L_x_36829:
[----:B----4-:R-:W-:Y:S05]  /*10c40*/  BSYNC B1 ;  /* 0x0000000000017941 */ /* 0x010fea0003800000 */
.L_x_36828:
        /* <DEDUP_REMOVED lines=18> */
.L_x_36840:
[----:B------:R-:W-:Y:S02]  /*10d70*/  IMAD.MOV.U32 R170, RZ, RZ, R198 ;  /* 0x000000ffffaa7224 */ /* 0x000fe400078e00c6 */
.L_x_36841:
[----:B------:R-:W-:Y:S05]  /*10d80*/  BSYNC B2 ;  /* 0x0000000000027941 */ /* 0x000fea0003800000 */
.L_x_36839:
        /* <DEDUP_REMOVED lines=16> */
.L_x_36845:
[----:B------:R-:W-:Y:S05]  /*10e90*/  BSYNC B3 ;  /* 0x0000000000037941 */ /* 0x000fea0003800000 */
.L_x_36844:
        /* <DEDUP_REMOVED lines=44> */
.L_x_36843:
[----:B------:R-:W-:Y:S05]  /*11160*/  BSYNC B2 ;  /* 0x0000000000027941 */ /* 0x000fea0003800000 */
.L_x_36842:
        /* <DEDUP_REMOVED lines=10> */
.L_x_36838:
[----:B------:R-:W-:Y:S05]  /*11210*/  BSYNC B1 ;  /* 0x0000000000017941 */ /* 0x000fea0003800000 */
.L_x_36837:
        /* <DEDUP_REMOVED lines=18> */
.L_x_36849:
[----:B------:R-:W-:Y:S02]  /*11340*/  IMAD.MOV.U32 R171, RZ, RZ, R198 ;  /* 0x000000ffffab7224 */ /* 0x000fe400078e00c6 */
.L_x_36850:
[----:B------:R-:W-:Y:S05]  /*11350*/  BSYNC B2 ;  /* 0x0000000000027941 */ /* 0x000fea0003800000 */
.L_x_36848:
        /* <DEDUP_REMOVED lines=16> */
.L_x_36854:
[----:B------:R-:W-:Y:S05]  /*11460*/  BSYNC B3 ;  /* 0x0000000000037941 */ /* 0x000fea0003800000 */
.L_x_36853:
        /* <DEDUP_REMOVED lines=44> */
.L_x_36852:
[----:B------:R-:W-:Y:S05]  /*11730*/  BSYNC B2 ;  /* 0x0000000000027941 */ /* 0x000fea0003800000 */
.L_x_36851:
        /* <DEDUP_REMOVED lines=10> */
.L_x_36847:
[----:B------:R-:W-:Y:S05]  /*117e0*/  BSYNC B1 ;  /* 0x0000000000017941 */ /* 0x000fea0003800000 */
.L_x_36846:
        /* <DEDUP_REMOVED lines=18> */
.L_x_36858:
[----:B------:R-:W-:Y:S02]  /*11910*/  IMAD.MOV.U32 R172, RZ, RZ, R198 ;  /* 0x000000ffffac7224 */ /* 0x000fe400078e00c6 */
.L_x_36859:
[----:B------:R-:W-:Y:S05]  /*11920*/  BSYNC B2 ;  /* 0x0000000000027941 */ /* 0x000fea0003800000 */
.L_x_36857:
        /* <DEDUP_REMOVED lines=16> */
.L_x_36863:
[----:B------:R-:W-:Y:S05]  /*11a30*/  BSYNC B3 ;  /* 0x0000000000037941 */ /* 0x000fea0003800000 */
.L_x_36862:
        /* <DEDUP_REMOVED lines=43> */
.L_x_36861:
[----:B------:R-:W-:Y:S05]  /*11cf0*/  BSYNC B2 ;  /* 0x0000000000027941 */ /* 0x000fea0003800000 */
.L_x_36860:
        /* <DEDUP_REMOVED lines=10> */
.L_x_36856:
[----:B------:R-:W-:Y:S05]  /*11da0*/  BSYNC B1 ;  /* 0x0000000000017941 */ /* 0x000fea0003800000 */
.L_x_36855:
        /* <DEDUP_REMOVED lines=18> */
.L_x_36867:
[----:B------:R-:W-:Y:S02]  /*11ed0*/  MOV R173, R198 ;  /* 0x000000c600ad7202 */ /* 0x000fe40000000f00 */
.L_x_36868:
[----:B------:R-:W-:Y:S05]  /*11ee0*/  BSYNC B2 ;  /* 0x0000000000027941 */ /* 0x000fea0003800000 */
.L_x_36866:
        /* <DEDUP_REMOVED lines=16> */
.L_x_36872:
[----:B------:R-:W-:Y:S05]  /*11ff0*/  BSYNC B3 ;  /* 0x0000000000037941 */ /* 0x000fea0003800000 */
.L_x_36871:
        /* <DEDUP_REMOVED lines=43> */
.L_x_36870:
[----:B------:R-:W-:Y:S05]  /*122b0*/  BSYNC B2 ;  /* 0x0000000000027941 */ /* 0x000fea0003800000 */
.L_x_36869:
        /* <DEDUP_REMOVED lines=10> */
.L_x_36865:
[----:B------:R-:W-:Y:S05]  /*12360*/  BSYNC B1 ;  /* 0x0000000000017941 */ /* 0x000fea0003800000 */
.L_x_36864:
        /* <DEDUP_REMOVED lines=18> */
.L_x_36876:
[----:B------:R-:W-:Y:S02]  /*12490*/  IMAD.MOV.U32 R174, RZ, RZ, R198 ;  /* 0x000000ffffae7224 */ /* 0x000fe400078e00c6 */
.L_x_36877:
[----:B------:R-:W-:Y:S05]  /*124a0*/  BSYNC B2 ;  /* 0x0000000000027941 */ /* 0x000fea0003800000 */
.L_x_36875:
        /* <DEDUP_REMOVED lines=16> */
.L_x_36881:
[----:B------:R-:W-:Y:S05]  /*125b0*/  BSYNC B3 ;  /* 0x0000000000037941 */ /* 0x000fea0003800000 */
.L_x_36880:
        /* <DEDUP_REMOVED lines=43> */
.L_x_36879:
[----:B------:R-:W-:Y:S05]  /*12870*/  BSYNC B2 ;  /* 0x0000000000027941 */ /* 0x000fea0003800000 */
.L_x_36878:
        /* <DEDUP_REMOVED lines=10> */
.L_x_36874:
[----:B------:R-:W-:Y:S05]  /*12920*/  BSYNC B1 ;  /* 0x0000000000017941 */ /* 0x000fea0003800000 */
.L_x_36873:
        /* <DEDUP_REMOVED lines=18> */
.L_x_36885:
[----:B------:R-:W-:Y:S02]  /*12a50*/  IMAD.MOV.U32 R175, RZ, RZ, R198 ;  /* 0x000000ffffaf7224 */ /* 0x000fe400078e00c6 */
.L_x_36886:
[----:B------:R-:W-:Y:S05]  /*12a60*/  BSYNC B2 ;  /* 0x0000000000027941 */ /* 0x000fea0003800000 */
.L_x_36884:
        /* <DEDUP_REMOVED lines=16> */
.L_x_36890:
[----:B------:R-:W-:Y:S05]  /*12b70*/  BSYNC B3 ;  /* 0x0000000000037941 */ /* 0x000fea0003800000 */
.L_x_36889:
        /* <DEDUP_REMOVED lines=43> */
.L_x_36888:
[----:B------:R-:W-:Y:S05]  /*12e30*/  BSYNC B2 ;  /* 0x0000000000027941 */ /* 0x000fea0003800000 */
.L_x_36887:
        /* <DEDUP_REMOVED lines=10> */
.L_x_36883:
[----:B------:R-:W-:Y:S05]  /*12ee0*/  BSYNC B1 ;  /* 0x0000000000017941 */ /* 0x000fea0003800000 */
.L_x_36882:
        /* <DEDUP_REMOVED lines=18> */
.L_x_36894:
[----:B------:R-:W-:Y:S02]  /*13010*/  IMAD.MOV.U32 R209, RZ, RZ, R198 ;  /* 0x000000ffffd17224 */ /* 0x000fe400078e00c6 */
.L_x_36895:
[----:B------:R-:W-:Y:S05]  /*13020*/  BSYNC B2 ;  /* 0x0000000000027941 */ /* 0x000fea0003800000 */
.L_x_36893:
        /* <DEDUP_REMOVED lines=16> */
.L_x_36899:
[----:B------:R-:W-:Y:S05]  /*13130*/  BSYNC B3 ;  /* 0x0000000000037941 */ /* 0x000fea0003800000 */
.L_x_36898:
        /* <DEDUP_REMOVED lines=43> */
.L_x_36897:
[----:B------:R-:W-:Y:S05]  /*133f0*/  BSYNC B2 ;  /* 0x0000000000027941 */ /* 0x000fea0003800000 */
.L_x_36896:
        /* <DEDUP_REMOVED lines=10> */
.L_x_36892:
[----:B------:R-:W-:Y:S05]  /*134a0*/  BSYNC B1 ;  /* 0x0000000000017941 */ /* 0x000fea0003800000 */
.L_x_36891:
        /* <DEDUP_REMOVED lines=26> */
.L_x_36901:
[----:B------:R-:W-:Y:S05]  /*13650*/  BSYNC B1 ;  /* 0x0000000000017941 */ /* 0x000fea0003800000 */
.L_x_36900:
[----:B------:R-:W-:Y:S02]  /*13660*/  IADD3 R185, R185, 0x80, RZ ;  /* 0x00000080b9b97810 */ /* 0x000fe40007ffe0ff */
[----:B------:R-:W-:Y:S02]  /*13670*/  IADD3 R187, R187, 0x80, RZ ;  /* 0x00000080bbbb7810 */ /* 0x000fe40007ffe0ff */
.L_x_36827:
[----:B------:R-:W-:Y:S05]  /*13680*/  BSYNC B0 ;  /* 0x0000000000007941 */ /* 0x000fea0003800000 */
.L_x_36826:
        /* <DEDUP_REMOVED lines=31> */
.L_x_36907:
[----:B------:R-:W-:Y:S02]  /*13880*/  IMAD.MOV.U32 R177, RZ, RZ, R198 ;  /* 0x000000ffffb17224 */ /* 0x000fe400078e00c6 */
.L_x_36908:
[----:B------:R-:W-:Y:S05]  /*13890*/  BSYNC B2 ;  /* 0x0000000000027941 */ /* 0x000fea0003800000 */
.L_x_36906:
        /* <DEDUP_REMOVED lines=16> */
.L_x_36912:
[----:B------:R-:W-:Y:S05]  /*139a0*/  BSYNC B3 ;  /* 0x0000000000037941 */ /* 0x000fea0003800000 */
.L_x_36911:
        /* <DEDUP_REMOVED lines=44> */
.L_x_36910:
[----:B------:R-:W-:Y:S05]  /*13c70*/  BSYNC B2 ;  /* 0x0000000000027941 */ /* 0x000fea0003800000 */
.L_x_36909:
        /* <DEDUP_REMOVED lines=10> */
.L_x_36905:
[----:B----4-:R-:W-:Y:S05]  /*13d20*/  BSYNC B1 ;  /* 0x0000000000017941 */ /* 0x010fea0003800000 */
.L_x_36904:
        /* <DEDUP_REMOVED lines=18> */
.L_x_36916:
[----:B------:R-:W-:Y:S02]  /*13e50*/  IMAD.MOV.U32 R178, RZ, RZ, R198 ;  /* 0x000000ffffb27224 */ /* 0x000fe400078e00c6 */
.L_x_36917:
[----:B------:R-:W-:Y:S05]  /*13e60*/  BSYNC B2 ;  /* 0x0000000000027941 */ /* 0x000fea0003800000 */
.L_x_36915:
        /* <DEDUP_REMOVED lines=16> */
.L_x_36921:
[----:B------:R-:W-:Y:S05]  /*13f70*/  BSYNC B3 ;  /* 0x0000000000037941 */ /* 0x000fea0003800000 */
.L_x_36920:
        /* <DEDUP_REMOVED lines=44> */
.L_x_36919:
[----:B------:R-:W-:Y:S05]  /*14240*/  BSYNC B2 ;  /* 0x0000000000027941 */ /* 0x000fea0003800000 */
.L_x_36918:
        /* <DEDUP_REMOVED lines=10> */
.L_x_36914:
[----:B------:R-:W-:Y:S05]  /*142f0*/  BSYNC B1 ;  /* 0x0000000000017941 */ /* 0x000fea0003800000 */
.L_x_36913:
        /* <DEDUP_REMOVED lines=18> */
.L_x_36925:
[----:B------:R-:W-:Y:S02]  /*14420*/  IMAD.MOV.U32 R179, RZ, RZ, R198 ;  /* 0x000000ffffb37224 */ /* 0x000fe400078e00c6 */
.L_x_36926:
[----:B------:R-:W-:Y:S05]  /*14430*/  BSYNC B2 ;  /* 0x0000000000027941 */ /* 0x000fea0003800000 */
.L_x_36924:
        /* <DEDUP_REMOVED lines=16> */
.L_x_36930:
[----:B------:R-:W-:Y:S05]  /*14540*/  BSYNC B3 ;  /* 0x0000000000037941 */ /* 0x000fea0003800000 */
.L_x_36929:
        /* <DEDUP_REMOVED lines=44> */
.L_x_36928:
[----:B------:R-:W-:Y:S05]  /*14810*/  BSYNC B2 ;  /* 0x0000000000027941 */ /* 0x000fea0003800000 */
.L_x_36927:
        /* <DEDUP_REMOVED lines=10> */
.L_x_36923:
[----:B------:R-:W-:Y:S05]  /*148c0*/  BSYNC B1 ;  /* 0x0000000000017941 */ /* 0x000fea0003800000 */
.L_x_36922:
        /* <DEDUP_REMOVED lines=18> */
.L_x_36934:
[----:B------:R-:W-:Y:S02]  /*149f0*/  IMAD.MOV.U32 R180, RZ, RZ, R198 ;  /* 0x000000ffffb47224 */ /* 0x000fe400078e00c6 */
.L_x_36935:
[----:B------:R-:W-:Y:S05]  /*14a00*/  BSYNC B2 ;  /* 0x0000000000027941 */ /* 0x000fea0003800000 */
.L_x_36933:
        /* <DEDUP_REMOVED lines=16> */
.L_x_36939:
[----:B------:R-:W-:Y:S05]  /*14b10*/  BSYNC B3 ;  /* 0x0000000000037941 */ /* 0x000fea0003800000 */
.L_x_36938:
        /* <DEDUP_REMOVED lines=43> */
.L_x_36937:
[----:B------:R-:W-:Y:S05]  /*14dd0*/  BSYNC B2 ;  /* 0x0000000000027941 */ /* 0x000fea0003800000 */
.L_x_36936:
        /* <DEDUP_REMOVED lines=10> */
.L_x_36932:
[----:B------:R-:W-:Y:S05]  /*14e80*/  BSYNC B1 ;  /* 0x0000000000017941 */ /* 0x000fea0003800000 */
.L_x_36931:
        /* <DEDUP_REMOVED lines=18> */
.L_x_36943:
[----:B------:R-:W-:Y:S02]  /*14fb0*/  MOV R181, R198 ;  /* 0x000000c600b57202 */ /* 0x000fe40000000f00 */
.L_x_36944:
[----:B------:R-:W-:Y:S05]  /*14fc0*/  BSYNC B2 ;  /* 0x0000000000027941 */ /* 0x000fea0003800000 */
.L_x_36942:
        /* <DEDUP_REMOVED lines=16> */
.L_x_36948:
[----:B------:R-:W-:Y:S05]  /*150d0*/  BSYNC B3 ;  /* 0x0000000000037941 */ /* 0x000fea0003800000 */
.L_x_36947:
        /* <DEDUP_REMOVED lines=43> */
.L_x_36946:
[----:B------:R-:W-:Y:S05]  /*15390*/  BSYNC B2 ;  /* 0x0000000000027941 */ /* 0x000fea0003800000 */
.L_x_36945:
        /* <DEDUP_REMOVED lines=10> */
.L_x_36941:
[----:B------:R-:W-:Y:S05]  /*15440*/  BSYNC B1 ;  /* 0x0000000000017941 */ /* 0x000fea0003800000 */
.L_x_36940:
        /* <DEDUP_REMOVED lines=18> */
.L_x_36952:
[----:B------:R-:W-:Y:S02]  /*15570*/  IMAD.MOV.U32 R182, RZ, RZ, R198 ;  /* 0x000000ffffb67224 */ /* 0x000fe400078e00c6 */
.L_x_36953:
[----:B------:R-:W-:Y:S05]  /*15580*/  BSYNC B2 ;  /* 0x0000000000027941 */ /* 0x000fea0003800000 */
.L_x_36951:
        /* <DEDUP_REMOVED lines=16> */
.L_x_36957:
[----:B------:R-:W-:Y:S05]  /*15690*/  BSYNC B3 ;  /* 0x0000000000037941 */ /* 0x000fea0003800000 */
.L_x_36956:
        /* <DEDUP_REMOVED lines=43> */
.L_x_36955:
[----:B------:R-:W-:Y:S05]  /*15950*/  BSYNC B2 ;  /* 0x0000000000027941 */ /* 0x000fea0003800000 */
.L_x_36954:
        /* <DEDUP_REMOVED lines=10> */
.L_x_36950:
[----:B------:R-:W-:Y:S05]  /*15a00*/  BSYNC B1 ;  /* 0x0000000000017941 */ /* 0x000fea0003800000 */
.L_x_36949:
        /* <DEDUP_REMOVED lines=18> */
.L_x_36961:
[----:B------:R-:W-:Y:S02]  /*15b30*/  IMAD.MOV.U32 R183, RZ, RZ, R198 ;  /* 0x000000ffffb77224 */ /* 0x000fe400078e00c6 */
.L_x_36962:
[----:B------:R-:W-:Y:S05]  /*15b40*/  BSYNC B2 ;  /* 0x0000000000027941 */ /* 0x000fea0003800000 */
.L_x_36960:
        /* <DEDUP_REMOVED lines=16> */
.L_x_36966:
[----:B------:R-:W-:Y:S05]  /*15c50*/  BSYNC B3 ;  /* 0x0000000000037941 */ /* 0x000fea0003800000 */
.L_x_36965:
        /* <DEDUP_REMOVED lines=43> */
.L_x_36964:
[----:B------:R-:W-:Y:S05]  /*15f10*/  BSYNC B2 ;  /* 0x0000000000027941 */ /* 0x000fea0003800000 */
.L_x_36963:
[----:B------:R-:W3:Y:S01]  /*15f20*/  I2F.U32 R2, R183 ;  /* 0x000000b700027306 */ /* 0x000ee20000201000 */
[----:B------:R-:W-:Y:S01]  /*15f30*/  HFMA2.MMA R195, -RZ, RZ, 0.1171875, 0 ;  /* 0x2f800000ffc37435 */ /* 0x000fe200000001ff */
[----:B------:R-:W-:-:S05]  /*15f40*/  HADD2.F32 R182, -RZ, R123.H0_H0 ;  /* 0x2000007bffb67230 */ /* 0x000fca0000004100 */
[----:B------:R-:W-:-:S04]  /*15f50*/  FMUL.FTZ R182, R182, c[0x0][0x1ec] ;  /* 0x00007b00b6b67a20 */ /* 0x000fc80000410000 */
[----:B------:R-:W-:Y:S02]  /*15f60*/  FMUL.FTZ R182, R182, c[0x0][0x1e8] ;  /* 0x00007a00b6b67a20 */ /* 0x000fe40000410000 */
[----:B---3--:R-:W-:-:S05]  /*15f70*/  FFMA.FTZ R2, R2, R195, 1.1641532182693481445e-10 ;  /* 0x2f00000002027423 */ /* 0x008fca00000100c3 */
[----:B------:R-:W-:-:S04]  /*15f80*/  FSETP.GTU.FTZ.AND P4, PT, R2, c[0x0][0x1e4], PT ;  /* 0x0000790002007a0b */ /* 0x000fc80003f9c000 */
[----:B------:R-:W-:Y:S02]  /*15f90*/  FSEL R182, R182, RZ, !P4 ;  /* 0x000000ffb6b67208 */ /* 0x000fe40006000000 */
[----:B------:R-:W-:-:S03]  /*15fa0*/  SEL R2, RZ, 0x1, P4 ;  /* 0x00000001ff027807 */ /* 0x000fc60002000000 */
[----:B------:R-:W-:Y:S02]  /*15fb0*/  @P2 FADD.FTZ R182, R126, R182 ;  /* 0x000000b67eb62221 */ /* 0x000fe40000010000 */
.L_x_36959:
[----:B------:R-:W-:Y:S05]  /*15fc0*/  BSYNC B1 ;  /* 0x0000000000017941 */ /* 0x000fea0003800000 */
.L_x_36958:
        /* <DEDUP_REMOVED lines=18> */
.L_x_36970:
[----:B------:R-:W-:Y:S02]  /*160f0*/  IMAD.MOV.U32 R208, RZ, RZ, R198 ;  /* 0x000000ffffd07224 */ /* 0x000fe400078e00c6 */
.L_x_36971:
[----:B------:R-:W-:Y:S05]  /*16100*/  BSYNC B2 ;  /* 0x0000000000027941 */ /* 0x000fea0003800000 */
.L_x_36969:
        /* <DEDUP_REMOVED lines=16> */
.L_x_36975:
[----:B------:R-:W-:Y:S05]  /*16210*/  BSYNC B3 ;  /* 0x0000000000037941 */ /* 0x000fea0003800000 */
.L_x_36974:
        /* <DEDUP_REMOVED lines=43> */
.L_x_36973:
[----:B------:R-:W-:Y:S05]  /*164d0*/  BSYNC B2 ;  /* 0x0000000000027941 */ /* 0x000fea0003800000 */
.L_x_36972:
[----:B------:R-:W3:Y:S01]  /*164e0*/  I2F.U32 R0, R208 ;  /* 0x000000d000007306 */ /* 0x000ee20000201000 */
[----:B------:R-:W-:Y:S01]  /*164f0*/  HADD2.F32 R209, -RZ, R123.H1_H1 ;  /* 0x3000007bffd17230 */ /* 0x000fe20000004100 */
        /* <DEDUP_REMOVED lines=8> */
.L_x_36968:
[----:B------:R-:W-:Y:S05]  /*16580*/  BSYNC B1 ;  /* 0x0000000000017941 */ /* 0x000fea0003800000 */
.L_x_36967:
[----:B------:R-:W-:-:S10]  /*16590*/  HFMA2.MMA R208, -RZ, RZ, 0, 1.9073486328125e-06 ;  /* 0x00000020ffd07435 */ /* 0x000fd400000001ff */
[----:B------:R-:W-:-:S05]  /*165a0*/  IMAD.WIDE.U32 R208, R185, R208, c[0x0][0x188] ;  /* 0x00006200b9d07625 */ /* 0x000fca00078e00d0 */
[----:B------:R3:W-:Y:S04]  /*165b0*/  STG.E.128 [R208.64], R176 ;  /* 0x000000b0d0007986 */ /* 0x0007e8000c101d06 */
[----:B------:R3:W-:Y:S01]  /*165c0*/  STG.E.128 [R208.64+0x10], R180 ;  /* 0x000010b4d0007986 */ /* 0x0007e2000c101d06 */
[----:B------:R-:W-:Y:S05]  /*165d0*/  @!P1 BRA `(.L_x_36903) ;  /* 0x0000014000009947 */ /* 0x000fea0003800000 */
[----:B---3--:R-:W-:Y:S01]  /*165e0*/  IMAD.U32 R208, R2, 0x10000, RZ ;  /* 0x0001000002d07824 */ /* 0x008fe200078e00ff */
[----:B------:R-:W-:Y:S01]  /*165f0*/  LOP3.LUT R185, R0, 0xffff, RZ, 0xc0, !PT ;  /* 0x0000ffff00b97812 */ /* 0x000fe200078ec0ff */
[----:B------:R-:W-:Y:S01]  /*16600*/  IMAD.MOV.U32 R216, RZ, RZ, 0x8 ;  /* 0x00000008ffd87424 */ /* 0x000fe200078e00ff */
        /* <DEDUP_REMOVED lines=17> */
.L_x_36903:
[----:B------:R-:W-:Y:S05]  /*16720*/  BSYNC B0 ;  /* 0x0000000000007941 */ /* 0x000fea0003800000 */
.L_x_36902:
        /* <DEDUP_REMOVED lines=69> */
.L_x_36994:
        /* <DEDUP_REMOVED lines=133> */
.L_x_36995:
        /* <DEDUP_REMOVED lines=11> */
[----:B------:R-:W-:Y:S01]  /*17480*/  @!P1 IADD3 R215, R185, R212, RZ ;  /* 0x000000d4b9d79210 */ /* 0x000fe20007ffe0ff */
        /* <DEDUP_REMOVED lines=14> */
[----:B-1----:R-:W-:Y:S02]  /*17570*/  IMAD.IADD R217, R186, 0x1, R185 ;  /* 0x00000001bad97824 */ /* 0x002fe400078e02b9 */
        /* <DEDUP_REMOVED lines=8> */
[----:B---3--:R-:W-:Y:S01]  /*17600*/  FADD.FTZ R185, R216, R209 ;  /* 0x000000d1d8b97221 */ /* 0x008fe20000010000 */
[----:B-1----:R-:W-:Y:S01]  /*17610*/  IADD3 R208, R217, R222, RZ ;  /* 0x000000ded9d07210 */ /* 0x002fe20007ffe0ff */
[----:B------:R-:W-:-:S04]  /*17620*/  FMUL.FTZ R187, R187, R219 ;  /* 0x000000dbbbbb7220 */ /* 0x000fc80000410000 */
[----:B------:R-:W-:Y:S01]  /*17630*/  FMUL.FTZ R187, R187, R186 ;  /* 0x000000babbbb7220 */ /* 0x000fe20000410000 */
[----:B------:R-:W1:Y:S01]  /*17640*/  I2F R208, R208 ;  /* 0x000000d000d07306 */ /* 0x000e620000201400 */
[----:B--2---:R-:W-:-:S07]  /*17650*/  FMUL.FTZ R220, R218, R221 ;  /* 0x000000dddadc7220 */ /* 0x004fce0000410000 */
[----:B------:R-:W2:Y:S01]  /*17660*/  I2F R222, R222 ;  /* 0x000000de00de7306 */ /* 0x000ea20000201400 */
[----:B------:R-:W-:Y:S01]  /*17670*/  FFMA.FTZ R185, R218, R187, R185 ;  /* 0x000000bbdab97223 */ /* 0x000fe200000100b9 */
[----:B------:R-:W3:Y:S04]  /*17680*/  SHFL.DOWN PT, R217, R220, 0x1, 0x1f ;  /* 0x08201f00dcd97f89 */ /* 0x000ee800000e0000 */
[----:B------:R-:W4:Y:S02]  /*17690*/  SHFL.DOWN PT, R186, R185, 0x1, 0x1f ;  /* 0x08201f00b9ba7f89 */ /* 0x000f2400000e0000 */
[----:B-1----:R-:W1:Y:S01]  /*176a0*/  MUFU.RCP R187, R208 ;  /* 0x000000d000bb7308 */ /* 0x002e620000001000 */
[----:B---3--:R-:W-:Y:S02]  /*176b0*/  FADD.FTZ R209, R220, -R217 ;  /* 0x800000d9dcd17221 */ /* 0x008fe40000010000 */
[----:B--2---:R-:W-:-:S02]  /*176c0*/  FMUL.FTZ R217, R217, R222 ;  /* 0x000000ded9d97220 */ /* 0x004fc40000410000 */
[----:B------:R-:W-:Y:S02]  /*176d0*/  FMUL.FTZ R216, R209, R209 ;  /* 0x000000d1d1d87220 */ /* 0x000fe40000410000 */
[C---:B------:R-:W-:Y:S02]  /*176e0*/  FFMA.FTZ R218, R215.reuse, R220, R217 ;  /* 0x000000dcd7da7223 */ /* 0x040fe400000100d9 */
[----:B------:R-:W-:Y:S02]  /*176f0*/  FMUL.FTZ R216, R215, R216 ;  /* 0x000000d8d7d87220 */ /* 0x000fe40000410000 */
[----:B-1----:R-:W-:Y:S02]  /*17700*/  FMUL.FTZ R218, R187, R218 ;  /* 0x000000dabbda7220 */ /* 0x002fe40000410000 */
[----:B----4-:R-:W-:Y:S02]  /*17710*/  FADD.FTZ R186, R185, R186 ;  /* 0x000000bab9ba7221 */ /* 0x010fe40000010000 */
        /* <DEDUP_REMOVED lines=49> */
[----:B------:R-:W-:Y:S01]  /*17a30*/  IMAD.MOV.U32 R215, RZ, RZ, 0x10 ;  /* 0x00000010ffd77424 */ /* 0x000fe200078e00ff */
[----:B------:R-:W-:Y:S02]  /*17a40*/  F2FP.PACK_AB R187, R224, R213 ;  /* 0x000000d5e0bb723e */ /* 0x000fe400000000ff */
[----:B------:R-:W-:Y:S01]  /*17a50*/  F2FP.PACK_AB R186, R211, R186 ;  /* 0x000000bad3ba723e */ /* 0x000fe200000000ff */
[C---:B------:R-:W-:Y:S01]  /*17a60*/  IMAD.WIDE.U32 R212, R210.reuse, R215, c[0x0][0x208] ;  /* 0x00008200d2d47625 */ /* 0x040fe200078e00d7 */
[----:B------:R-:W-:-:S04]  /*17a70*/  IADD3 R210, R210, 0x80, RZ ;  /* 0x00000080d2d27810 */ /* 0x000fc80007ffe0ff */
[----:B------:R1:W-:Y:S03]  /*17a80*/  STG.E.128 [R212.64], R184 ;  /* 0x000000b8d4007986 */ /* 0x0003e6000c101d06 */
.L_x_36981:
[----:B------:R-:W-:Y:S05]  /*17a90*/  BSYNC B1 ;  /* 0x0000000000017941 */ /* 0x000fea0003800000 */
.L_x_36980:
        /* <DEDUP_REMOVED lines=35> */
.L_x_36983:
[----:B------:R-:W-:Y:S05]  /*17cd0*/  BSYNC B1 ;  /* 0x0000000000017941 */ /* 0x000fea0003800000 */
.L_x_36982:
        /* <DEDUP_REMOVED lines=29> */
[----:B------:R-:W-:-:S03]  /*17eb0*/  FFMA.FTZ R211, R69, R220, R77 ;  /* 0x000000dc45d37223 */ /* 0x000fc6000001004d */
[----:B------:R-:W-:Y:S01]  /*17ec0*/  F2FP.PACK_AB R187, R224, R213 ;  /* 0x000000d5e0bb723e */ /* 0x000fe200000000ff */
[C---:B------:R-:W-:Y:S01]  /*17ed0*/  IMAD.WIDE.U32 R212, R210.reuse, R215, c[0x0][0x208] ;  /* 0x00008200d2d47625 */ /* 0x040fe200078e00d7 */
[----:B------:R-:W-:Y:S02]  /*17ee0*/  F2FP.PACK_AB R186, R211, R186 ;  /* 0x000000bad3ba723e */ /* 0x000fe400000000ff */
[----:B------:R-:W-:-:S03]  /*17ef0*/  IADD3 R210, R210, 0x80, RZ ;  /* 0x00000080d2d27810 */ /* 0x000fc60007ffe0ff */
[----:B------:R1:W-:Y:S04]  /*17f00*/  STG.E.128 [R212.64], R184 ;  /* 0x000000b8d4007986 */ /* 0x0003e8000c101d06 */
.L_x_36985:
[----:B------:R-:W-:Y:S05]  /*17f10*/  BSYNC B1 ;  /* 0x0000000000017941 */ /* 0x000fea0003800000 */
.L_x_36984:
        /* <DEDUP_REMOVED lines=35> */
.L_x_36987:
[----:B------:R-:W-:Y:S05]  /*18150*/  BSYNC B1 ;  /* 0x0000000000017941 */ /* 0x000fea0003800000 */
.L_x_36986:
        /* <DEDUP_REMOVED lines=35> */
.L_x_36989:
[----:B------:R-:W-:Y:S05]  /*18390*/  BSYNC B1 ;  /* 0x0000000000017941 */ /* 0x000fea0003800000 */
.L_x_36988:
        /* <DEDUP_REMOVED lines=35> */
.L_x_36991:
[----:B------:R-:W-:Y:S05]  /*185d0*/  BSYNC B1 ;  /* 0x0000000000017941 */ /* 0x000fea0003800000 */
.L_x_36990:
[----:B------:R-:W-:-:S13]  /*185e0*/  LOP3.LUT P1, RZ, R214, 0x1, RZ, 0xc0, !PT ;  /* 0x00000001d6ff7812 */ /* 0x000fda000782c0ff */
[----:B------:R-:W-:Y:S05]  /*185f0*/  @!P1 BRA `(.L_x_36979) ;  /* 0x000001f000009947 */ /* 0x000fea0003800000 */
[--C-:B-1----:R-:W-:Y:S02]  /*18600*/  FADD.FTZ R184, R176, -R208.reuse ;  /* 0x800000d0b0b87221 */ /* 0x102fe40000010000 */
[--C-:B------:R-:W-:Y:S02]  /*18610*/  FADD.FTZ R212, R178, -R208.reuse ;  /* 0x800000d0b2d47221 */ /* 0x100fe40000010000 */
[----:B------:R-:W-:Y:S02]  /*18620*/  FADD.FTZ R222, R182, -R208 ;  /* 0x800000d0b6de7221 */ /* 0x000fe40000010000 */
[C---:B------:R-:W-:Y:S02]  /*18630*/  FMUL.FTZ R185, R209.reuse, R184 ;  /* 0x000000b8d1b97220 */ /* 0x040fe40000410000 */
[C---:B------:R-:W-:Y:S02]  /*18640*/  FMUL.FTZ R187, R209.reuse, R212 ;  /* 0x000000d4d1bb7220 */ /* 0x040fe40000410000 */
[----:B------:R-:W-:-:S02]  /*18650*/  FMUL.FTZ R213, R209, R222 ;  /* 0x000000ded1d57220 */ /* 0x000fc40000410000 */
[--C-:B------:R-:W-:Y:S02]  /*18660*/  FADD.FTZ R186, R177, -R208.reuse ;  /* 0x800000d0b1ba7221 */ /* 0x100fe40000010000 */
[--C-:B------:R-:W-:Y:S02]  /*18670*/  FADD.FTZ R216, R179, -R208.reuse ;  /* 0x800000d0b3d87221 */ /* 0x100fe40000010000 */
[--C-:B------:R-:W-:Y:S02]  /*18680*/  FADD.FTZ R218, R180, -R208.reuse ;  /* 0x800000d0b4da7221 */ /* 0x100fe40000010000 */
[--C-:B------:R-:W-:Y:S02]  /*18690*/  FADD.FTZ R220, R181, -R208.reuse ;  /* 0x800000d0b5dc7221 */ /* 0x100fe40000010000 */
[----:B------:R-:W-:Y:S02]  /*186a0*/  FADD.FTZ R208, R183, -R208 ;  /* 0x800000d0b7d07221 */ /* 0x000fe40000010000 */
[----:B------:R-:W-:-:S02]  /*186b0*/  FFMA.FTZ R184, R8, R185, R16 ;  /* 0x000000b908b87223 */ /* 0x000fc40000010010 */
[----:B------:R-:W-:Y:S02]  /*186c0*/  FFMA.FTZ R185, R10, R187, R18 ;  /* 0x000000bb0ab97223 */ /* 0x000fe40000010012 */
[----:B------:R-:W-:Y:S01]  /*186d0*/  FFMA.FTZ R187, R6, R213, R14 ;  /* 0x000000d506bb7223 */ /* 0x000fe2000001000e */
[----:B------:R-:W-:Y:S01]  /*186e0*/  HFMA2.MMA R213, -RZ, RZ, 0, 9.5367431640625e-07 ;  /* 0x00000010ffd57435 */ /* 0x000fe200000001ff */
        /* <DEDUP_REMOVED lines=13> */
[----:B------:R-:W-:Y:S02]  /*187c0*/  F2FP.PACK_AB R185, R216, R185 ;  /* 0x000000b9d8b9723e */ /* 0x000fe400000000ff */
[----:B------:R-:W-:-:S05]  /*187d0*/  F2FP.PACK_AB R184, R209, R184 ;  /* 0x000000b8d1b8723e */ /* 0x000fca00000000ff */
[----:B------:R1:W-:Y:S02]  /*187e0*/  STG.E.128 [R210.64], R184 ;  /* 0x000000b8d2007986 */ /* 0x0003e4000c101d06 */
.L_x_36979:
[----:B-1----:R-:W-:Y:S05]  /*187f0*/  BSYNC B0 ;  /* 0x0000000000007941 */ /* 0x002fea0003800000 */
.L_x_36978:
[----:B------:R-:W-:Y:S02]  /*18800*/  LOP3.LUT P1, RZ, R193, 0xff, RZ, 0xc0, !PT ;  /* 0x000000ffc1ff7812 */ /* 0x000fe4000782c0ff */
[----:B------:R-:W-:Y:S02]  /*18810*/  IADD3 R201, R201, c[0x0][0x160], RZ ;  /* 0x00005800c9c97a10 */ /* 0x000fe40007ffe0ff */
[----:B------:R-:W-:Y:S02]  /*18820*/  SEL R193, RZ, 0x1, P1 ;  /* 0x00000001ffc17807 */ /* 0x000fe40000800000 */
[----:B------:R-:W-:-:S13]  /*18830*/  ISETP.GE.AND P1, PT, R201, c[0x0][0x164], PT ;  /* 0x00005900c9007a0c */ /* 0x000fda0003f26270 */
[----:B0-----:R-:W-:Y:S01]  /*18840*/  @P1 CALL.REL.NOINC `(.L_x_36992) ;  /* 0x0000001000001944 */ /* 0x001fe20003c00000 */
[----:B------:R-:W-:Y:S05]  /*18850*/  BRA `(.L_x_36993) ;  /* 0xfffe87e000007947 */ /* 0x000fea000383ffff */
.L_x_36992:
[----:B------:R-:W-:Y:S05]  /*18860*/  EXIT ;  /* 0x000000000000794d */ /* 0x000fea0003800000 */
.L_x_36976:
[----:B------:R-:W-:Y:S01]  /*18870*/  IMAD.MOV.U32 R216, RZ, RZ, 0x1 ;  /* 0x00000001ffd87424 */ /* 0x000fe200078e00ff */
[----:B------:R-:W-:Y:S01]  /*18880*/  MOV R210, 0x188c0 ;  /* 0x000188c000d27802 */ /* 0x000fe20000000f00 */
[----:B------:R-:W-:Y:S02]  /*18890*/  IMAD.MOV.U32 R209, RZ, RZ, 0x1f ;  /* 0x0000001fffd17424 */ /* 0x000fe400078e00ff */
[----:B------:R-:W-:Y:S02]  /*188a0*/  IMAD.MOV.U32 R212, RZ, RZ, -0x1 ;  /* 0xffffffffffd47424 */ /* 0x000fe400078e00ff */
[----:B01---5:R-:W-:Y:S05]  /*188b0*/  CALL.REL.NOINC `($__internal_122_$__cuda_sm70_shflsync_bfly_p) ;  /* 0x00000ac000007944 */ /* 0x023fea0003c00000 */
[----:B-1----:R-:W-:Y:S01]  /*188c0*/  MOV R208, R216 ;  /* 0x000000d800d07202 */ /* 0x002fe20000000f00 */
[----:B0-----:R-:W-:Y:S05]  /*188d0*/  BRA `(.L_x_36994) ;  /* 0xffffe2a000007947 */ /* 0x001fea000383ffff */
.L_x_36977:
[----:B--2---:R-:W-:Y:S01]  /*188e0*/  IMAD.MOV.U32 R187, RZ, RZ, R213 ;  /* 0x000000ffffbb7224 */ /* 0x004fe200078e00d5 */
[----:B------:R-:W-:Y:S01]  /*188f0*/  MOV R212, 0xffffffff ;  /* 0xffffffff00d47802 */ /* 0x000fe20000000f00 */
[----:B------:R-:W-:Y:S01]  /*18900*/  IMAD.MOV.U32 R216, RZ, RZ, 0x2 ;  /* 0x00000002ffd87424 */ /* 0x000fe200078e00ff */
[----:B------:R-:W-:Y:S01]  /*18910*/  MOV R210, 0x18940 ;  /* 0x0001894000d27802 */ /* 0x000fe20000000f00 */
[----:B------:R-:W-:Y:S02]  /*18920*/  IMAD.MOV.U32 R209, RZ, RZ, 0x1f ;  /* 0x0000001fffd17424 */ /* 0x000fe400078e00ff */
[----:B01---5:R-:W-:Y:S05]  /*18930*/  CALL.REL.NOINC `($__internal_122_$__cuda_sm70_shflsync_bfly_p) ;  /* 0x00000a4000007944 */ /* 0x023fea0003c00000 */
[----:B01----:R-:W-:Y:S01]  /*18940*/  FADD.FTZ R187, R213, R216 ;  /* 0x000000d8d5bb7221 */ /* 0x003fe20000010000 */
[----:B------:R-:W-:Y:S01]  /*18950*/  MOV R210, 0x189a0 ;  /* 0x000189a000d27802 */ /* 0x000fe20000000f00 */
[----:B------:R-:W-:-:S02]  /*18960*/  IMAD.MOV.U32 R216, RZ, RZ, 0x4 ;  /* 0x00000004ffd87424 */ /* 0x000fc400078e00ff */
[----:B------:R-:W-:Y:S02]  /*18970*/  IMAD.MOV.U32 R209, RZ, RZ, 0x1f ;  /* 0x0000001fffd17424 */ /* 0x000fe400078e00ff */
[----:B------:R-:W-:Y:S02]  /*18980*/  IMAD.MOV.U32 R212, RZ, RZ, -0x1 ;  /* 0xffffffffffd47424 */ /* 0x000fe400078e00ff */
[----:B------:R-:W-:Y:S05]  /*18990*/  CALL.REL.NOINC `($__internal_122_$__cuda_sm70_shflsync_bfly_p) ;  /* 0x000009e000007944 */ /* 0x000fea0003c00000 */
[----:B01----:R-:W-:Y:S01]  /*189a0*/  FADD.FTZ R187, R187, R216 ;  /* 0x000000d8bbbb7221 */ /* 0x003fe20000010000 */
[----:B------:R-:W-:Y:S01]  /*189b0*/  HFMA2.MMA R216, -RZ, RZ, 0, 4.76837158203125e-07 ;  /* 0x00000008ffd87435 */ /* 0x000fe200000001ff */
[----:B------:R-:W-:Y:S01]  /*189c0*/  IMAD.MOV.U32 R209, RZ, RZ, 0x1f ;  /* 0x0000001fffd17424 */ /* 0x000fe200078e00ff */
[----:B------:R-:W-:Y:S01]  /*189d0*/  MOV R210, 0x18a00 ;  /* 0x00018a0000d27802 */ /* 0x000fe20000000f00 */
[----:B------:R-:W-:-:S03]  /*189e0*/  IMAD.MOV.U32 R212, RZ, RZ, -0x1 ;  /* 0xffffffffffd47424 */ /* 0x000fc600078e00ff */
[----:B------:R-:W-:Y:S05]  /*189f0*/  CALL.REL.NOINC `($__internal_122_$__cuda_sm70_shflsync_bfly_p) ;  /* 0x0000098000007944 */ /* 0x000fea0003c00000 */
[----:B01----:R-:W-:Y:S01]  /*18a00*/  FADD.FTZ R187, R187, R216 ;  /* 0x000000d8bbbb7221 */ /* 0x003fe20000010000 */
[----:B------:R-:W-:Y:S01]  /*18a10*/  MOV R209, 0x1f ;  /* 0x0000001f00d17802 */ /* 0x000fe20000000f00 */
[----:B------:R-:W-:Y:S01]  /*18a20*/  IMAD.MOV.U32 R216, RZ, RZ, 0x10 ;  /* 0x00000010ffd87424 */ /* 0x000fe200078e00ff */
[----:B------:R-:W-:Y:S01]  /*18a30*/  MOV R210, 0x18a60 ;  /* 0x00018a6000d27802 */ /* 0x000fe20000000f00 */
[----:B------:R-:W-:-:S02]  /*18a40*/  IMAD.MOV.U32 R212, RZ, RZ, -0x1 ;  /* 0xffffffffffd47424 */ /* 0x000fc400078e00ff */
[----:B------:R-:W-:Y:S05]  /*18a50*/  CALL.REL.NOINC `($__internal_122_$__cuda_sm70_shflsync_bfly_p) ;  /* 0x0000092000007944 */ /* 0x000fea0003c00000 */
[----:B-1----:R-:W-:Y:S02]  /*18a60*/  FADD.FTZ R208, R187, R216 ;  /* 0x000000d8bbd07221 */ /* 0x002fe40000010000 */
[----:B------:R-:W-:-:S02]  /*18a70*/  IMAD.MOV.U32 R216, RZ, RZ, 0x1 ;  /* 0x00000001ffd87424 */ /* 0x000fc400078e00ff */
        /* <DEDUP_REMOVED lines=117> */
[----:B------:R-:W-:Y:S05]  /*191d0*/  CALL.REL.NOINC `($__internal_122_$__cuda_sm70_shflsync_bfly_p) ;  /* 0x000001a000007944 */ /* 0x000fea0003c00000 */
[----:B01----:R-:W-:Y:S01]  /*191e0*/  FADD.FTZ R187, R187, R216 ;  /* 0x000000d8bbbb7221 */ /* 0x003fe20000010000 */
[----:B------:R-:W-:Y:S01]  /*191f0*/  MOV R210, 0x19240 ;  /* 0x0001924000d27802 */ /* 0x000fe20000000f00 */
[----:B------:R-:W-:Y:S02]  /*19200*/  IMAD.MOV.U32 R216, RZ, RZ, 0x2 ;  /* 0x00000002ffd87424 */ /* 0x000fe400078e00ff */
[----:B------:R-:W-:Y:S02]  /*19210*/  IMAD.MOV.U32 R209, RZ, RZ, 0x1f ;  /* 0x0000001fffd17424 */ /* 0x000fe400078e00ff */
[----:B------:R-:W-:Y:S02]  /*19220*/  IMAD.MOV.U32 R212, RZ, RZ, -0x1 ;  /* 0xffffffffffd47424 */ /* 0x000fe400078e00ff */
[----:B------:R-:W-:Y:S05]  /*19230*/  CALL.REL.NOINC `($__internal_122_$__cuda_sm70_shflsync_bfly_p) ;  /* 0x0000014000007944 */ /* 0x000fea0003c00000 */
[----:B01----:R-:W-:Y:S01]  /*19240*/  FADD.FTZ R187, R187, R216 ;  /* 0x000000d8bbbb7221 */ /* 0x003fe20000010000 */
[----:B------:R-:W-:Y:S01]  /*19250*/  HFMA2.MMA R216, -RZ, RZ, 0, 2.384185791015625e-07 ;  /* 0x00000004ffd87435 */ /* 0x000fe200000001ff */
        /* <DEDUP_REMOVED lines=10> */
[----:B-1----:R-:W-:Y:S01]  /*19300*/  FADD.FTZ R213, R187, R216 ;  /* 0x000000d8bbd57221 */ /* 0x002fe20000010000 */
[----:B0-----:R-:W-:Y:S01]  /*19310*/  MOV R212, 0xffffffff ;  /* 0xffffffff00d47802 */ /* 0x001fe20000000f00 */
[----:B------:R-:W-:Y:S01]  /*19320*/  IMAD.MOV.U32 R216, RZ, RZ, 0x10 ;  /* 0x00000010ffd87424 */ /* 0x000fe200078e00ff */
[----:B------:R-:W-:Y:S01]  /*19330*/  MOV R210, 0x19370 ;  /* 0x0001937000d27802 */ /* 0x000fe20000000f00 */
[----:B------:R-:W-:-:S02]  /*19340*/  IMAD.MOV.U32 R209, RZ, RZ, 0x1f ;  /* 0x0000001fffd17424 */ /* 0x000fc400078e00ff */
[----:B------:R-:W-:Y:S02]  /*19350*/  IMAD.MOV.U32 R187, RZ, RZ, R213 ;  /* 0x000000ffffbb7224 */ /* 0x000fe400078e00d5 */
[----:B------:R-:W-:Y:S05]  /*19360*/  CALL.REL.NOINC `($__internal_122_$__cuda_sm70_shflsync_bfly_p) ;  /* 0x0000001000007944 */ /* 0x000fea0003c00000 */
[----:B01----:R-:W-:Y:S05]  /*19370*/  BRA `(.L_x_36995) ;  /* 0xffffe05000007947 */ /* 0x003fea000383ffff */
        .weak           $__internal_122_$__cuda_sm70_shflsync_bfly_p
        .type           $__internal_122_$__cuda_sm70_shflsync_bfly_p,@function
        .size           $__internal_122_$__cuda_sm70_shflsync_bfly_p,(.L_x_44962 - $__internal_122_$__cuda_sm70_shflsync_bfly_p)
$__internal_122_$__cuda_sm70_shflsync_bfly_p:
[----:B------:R-:W-:Y:S01]  /*19380*/  IMAD.MOV.U32 R211, RZ, RZ, 0x0 ;  /* 0x00000000ffd37424 */ /* 0x000fe200078e00ff */
[----:B------:R-:W-:Y:S04]  /*19390*/  WARPSYNC R212 ;  /* 0x000000d400007348 */ /* 0x000fe80003800000 */
[----:B------:R0:W1:Y:S01]  /*193a0*/  SHFL.BFLY PT, R216, R187, R216, R209 ;  /* 0x0c0000d8bbd87389 */ /* 0x00006200000e00d1 */
[----:B------:R-:W-:Y:S05]  /*193b0*/  RET.REL.NODEC R210 `(_ZN10layer_norm13ln_fwd_kernelINS_13Kernel_traitsIf6__halffS2_fjLj7168ELj1ELj1ELj4ELj16ENS_18Kernel_traits_baseILj7168EfS2_fS2_fjLj128EEEEELb1ELb0ELb1ELb0EEEvNS_9FwdParamsE) ;  /* 0xfffe6c40d2007950 */ /* 0x000fea0003c3ffff */
.L_x_36996:
        /* <DEDUP_REMOVED lines=12> */
.L_x_44962:


//--------------------- .text._ZN10layer_norm13ln_fwd_kernelINS_13Kernel_traitsIf6__halffS2_fjLj7168ELj1ELj1ELj4ELj16ENS_18Kernel_traits_baseILj7168EfS2_fS2_fjLj128EEEEELb1ELb0ELb1ELb1EEEvNS_9FwdParamsE --------------------------
	.section	.text._ZN10layer_norm13ln_fwd_kernelINS_13Kernel_traitsIf6__halffS2_fjLj7168ELj1ELj1ELj4ELj16ENS_18Kernel_traits_baseILj7168EfS2_fS2_fjLj128EEEEELb1ELb0ELb1ELb1EEEvNS_9FwdParamsE,"ax",@progbits
	.sectioninfo	@"SHI_REGISTERS=254"
	.align	128
        .global         _ZN10layer_norm13ln_fwd_kernelINS_13Kernel_traitsIf6__halffS2_fjLj7168ELj1ELj1ELj4ELj16ENS_18Kernel_traits_baseILj7168EfS2_fS2_fjLj128EEEEELb1ELb0ELb1ELb1EEEvNS_9FwdParamsE
        .type           _ZN10layer_norm13ln_fwd_kernelINS_13Kernel_traitsIf6__halffS2_fjLj7168ELj1ELj1ELj4ELj16ENS_18Kernel_traits_baseILj7168EfS2_fS2_fjLj128EEEEELb1ELb0ELb1ELb1EEEvNS_9FwdParamsE,@function
        .size           _ZN10layer_norm13ln_fwd_kernelINS_13Kernel_traitsIf6__halffS2_fjLj7168ELj1ELj1ELj4ELj16ENS_18Kernel_traits_baseILj7168EfS2_fS2_fjLj128EEEEELb1ELb0ELb1ELb1EEEvNS_9FwdParamsE,(.L_x_44963 - _ZN10layer_norm13ln_fwd_kernelINS_13Kernel_traitsIf6__halffS2_fjLj7168ELj1ELj1ELj4ELj16ENS_18Kernel_traits_baseILj7168EfS2_fS2_fjLj128EEEEELb1ELb0ELb1ELb1EEEvNS_9FwdParamsE)
        .other          _ZN10layer_norm13ln_fwd_kernelINS_13Kernel_traitsIf6__halffS2_fjLj7168ELj1ELj1ELj4ELj16ENS_18Kernel_traits_baseILj7168EfS2_fS2_fjLj128EEEEELb1ELb0ELb1ELb1EEEvNS_9FwdParamsE,@"STO_CUDA_ENTRY STV_DEFAULT"
_ZN10layer_norm13ln_fwd_kernelINS_13Kernel_traitsIf6__halffS2_fjLj7168ELj1ELj1ELj4ELj16ENS_18Kernel_traits_baseILj7168EfS2_fS2_fjLj128EEEEELb1ELb0ELb1ELb1EEEvNS_9FwdParamsE:
.text._ZN10layer_norm13ln_fwd_kernelINS_13Kernel_traitsIf6__halffS2_fjLj7168ELj1ELj1ELj4ELj16ENS_18Kernel_traits_baseILj7168EfS2_fS2_fjLj128EEEEELb1ELb0ELb1ELb1EEEvNS_9FwdParamsE:
        /* <DEDUP_REMOVED lines=155> */
.L_x_37520:
        /* <DEDUP_REMOVED lines=46> */
.L_x_37000:
[----:B------:R-:W-:Y:S02]  /*0c90*/  IMAD.MOV.U32 R137, RZ, RZ, R192 ;  /* 0x000000ffff897224 */ /* 0x000fe400078e00c0 */
.L_x_37001:
[----:B------:R-:W-:Y:S05]  /*0ca0*/  BSYNC B1 ;  /* 0x0000000000017941 */ /* 0x000fea0003800000 */
.L_x_36999:
        /* <DEDUP_REMOVED lines=16> */
.L_x_37005:
[----:B------:R-:W-:Y:S05]  /*0db0*/  BSYNC B2 ;  /* 0x0000000000027941 */ /* 0x000fea0003800000 */
.L_x_37004:
        /* <DEDUP_REMOVED lines=44> */
.L_x_37003:
[----:B------:R-:W-:Y:S05]  /*1080*/  BSYNC B1 ;  /* 0x0000000000017941 */ /* 0x000fea0003800000 */
.L_x_37002:
        /* <DEDUP_REMOVED lines=10> */
.L_x_36998:
[----:B0-----:R-:W-:Y:S05]  /*1130*/  BSYNC B0 ;  /* 0x0000000000007941 */ /* 0x001fea0003800000 */
.L_x_36997:
        /* <DEDUP_REMOVED lines=18> */
.L_x_37009:
[----:B------:R-:W-:Y:S02]  /*1260*/  IMAD.MOV.U32 R138, RZ, RZ, R192 ;  /* 0x000000ffff8a7224 */ /* 0x000fe400078e00c0 */
.L_x_37010:
[----:B------:R-:W-:Y:S05]  /*1270*/  BSYNC B1 ;  /* 0x0000000000017941 */ /* 0x000fea0003800000 */
.L_x_37008:
        /* <DEDUP_REMOVED lines=16> */
.L_x_37014:
[----:B------:R-:W-:Y:S05]  /*1380*/  BSYNC B2 ;  /* 0x0000000000027941 */ /* 0x000fea0003800000 */
.L_x_37013:
        /* <DEDUP_REMOVED lines=44> */
.L_x_37012:
[----:B------:R-:W-:Y:S05]  /*1650*/  BSYNC B1 ;  /* 0x0000000000017941 */ /* 0x000fea0003800000 */
.L_x_37011:
        /* <DEDUP_REMOVED lines=10> */
.L_x_37007:
[----:B------:R-:W-:Y:S05]  /*1700*/  BSYNC B0 ;  /* 0x0000000000007941 */ /* 0x000fea0003800000 */
.L_x_37006:
        /* <DEDUP_REMOVED lines=18> */
.L_x_37018:
[----:B------:R-:W-:Y:S02]  /*1830*/  IMAD.MOV.U32 R138, RZ, RZ, R192 ;  /* 0x000000ffff8a7224 */ /* 0x000fe400078e00c0 */
.L_x_37019:
[----:B------:R-:W-:Y:S05]  /*1840*/  BSYNC B1 ;  /* 0x0000000000017941 */ /* 0x000fea0003800000 */
.L_x_37017:
        /* <DEDUP_REMOVED lines=16> */
.L_x_37023:
[----:B------:R-:W-:Y:S05]  /*1950*/  BSYNC B2 ;  /* 0x0000000000027941 */ /* 0x000fea0003800000 */
.L_x_37022:
        /* <DEDUP_REMOVED lines=44> */
.L_x_37021:
[----:B------:R-:W-:Y:S05]  /*1c20*/  BSYNC B1 ;  /* 0x0000000000017941 */ /* 0x000fea0003800000 */
.L_x_37020:
        /* <DEDUP_REMOVED lines=10> */
.L_x_37016:
[----:B------:R-:W-:Y:S05]  /*1cd0*/  BSYNC B0 ;  /* 0x0000000000007941 */ /* 0x000fea0003800000 */
.L_x_37015:
        /* <DEDUP_REMOVED lines=18> */
.L_x_37027:
[----:B------:R-:W-:Y:S02]  /*1e00*/  IMAD.MOV.U32 R140, RZ, RZ, R192 ;  /* 0x000000ffff8c7224 */ /* 0x000fe400078e00c0 */
.L_x_37028:
[----:B------:R-:W-:Y:S05]  /*1e10*/  BSYNC B1 ;  /* 0x0000000000017941 */ /* 0x000fea0003800000 */
.L_x_37026:
        /* <DEDUP_REMOVED lines=16> */
.L_x_37032:
[----:B------:R-:W-:Y:S05]  /*1f20*/  BSYNC B2 ;  /* 0x0000000000027941 */ /* 0x000fea0003800000 */
.L_x_37031:
        /* <DEDUP_REMOVED lines=44> */
.L_x_37030:
[----:B------:R-:W-:Y:S05]  /*21f0*/  BSYNC B1 ;  /* 0x0000000000017941 */ /* 0x000fea0003800000 */
.L_x_37029:
        /* <DEDUP_REMOVED lines=10> */
.L_x_37025:
[----:B------:R-:W-:Y:S05]  /*22a0*/  BSYNC B0 ;  /* 0x0000000000007941 */ /* 0x000fea0003800000 */
.L_x_37024:
        /* <DEDUP_REMOVED lines=18> */
.L_x_37036:
[----:B------:R-:W-:Y:S02]  /*23d0*/  IMAD.MOV.U32 R140, RZ, RZ, R192 ;  /* 0x000000ffff8c7224 */ /* 0x000fe400078e00c0 */
.L_x_37037:
[----:B------:R-:W-:Y:S05]  /*23e0*/  BSYNC B1 ;  /* 0x0000000000017941 */ /* 0x000fea0003800000 */
.L_x_37035:
        /* <DEDUP_REMOVED lines=16> */
.L_x_37041:
[----:B------:R-:W-:Y:S05]  /*24f0*/  BSYNC B2 ;  /* 0x0000000000027941 */ /* 0x000fea0003800000 */
.L_x_37040:
        /* <DEDUP_REMOVED lines=44> */
.L_x_37039:
[----:B------:R-:W-:Y:S05]  /*27c0*/  BSYNC B1 ;  /* 0x0000000000017941 */ /* 0x000fea0003800000 */
.L_x_37038:
        /* <DEDUP_REMOVED lines=10> */
.L_x_37034:
[----:B------:R-:W-:Y:S05]  /*2870*/  BSYNC B0 ;  /* 0x0000000000007941 */ /* 0x000fea0003800000 */
.L_x_37033:
        /* <DEDUP_REMOVED lines=18> */
.L_x_37045:
[----:B------:R-:W-:Y:S02]  /*29a0*/  IMAD.MOV.U32 R142, RZ, RZ, R192 ;  /* 0x000000ffff8e7224 */ /* 0x000fe400078e00c0 */
.L_x_37046:
[----:B------:R-:W-:Y:S05]  /*29b0*/  BSYNC B1 ;  /* 0x0000000000017941 */ /* 0x000fea0003800000 */
.L_x_37044:
        /* <DEDUP_REMOVED lines=16> */
.L_x_37050:
[----:B------:R-:W-:Y:S05]  /*2ac0*/  BSYNC B2 ;  /* 0x0000000000027941 */ /* 0x000fea0003800000 */
.L_x_37049:
        /* <DEDUP_REMOVED lines=44> */
.L_x_37048:
[----:B------:R-:W-:Y:S05]  /*2d90*/  BSYNC B1 ;  /* 0x0000000000017941 */ /* 0x000fea0003800000 */
.L_x_37047:
        /* <DEDUP_REMOVED lines=10> */
.L_x_37043:
[----:B------:R-:W-:Y:S05]  /*2e40*/  BSYNC B0 ;  /* 0x0000000000007941 */ /* 0x000fea0003800000 */
.L_x_37042:
        /* <DEDUP_REMOVED lines=18> */
.L_x_37054:
[----:B------:R-:W-:Y:S02]  /*2f70*/  IMAD.MOV.U32 R142, RZ, RZ, R192 ;  /* 0x000000ffff8e7224 */ /* 0x000fe400078e00c0 */
.L_x_37055:
[----:B------:R-:W-:Y:S05]  /*2f80*/  BSYNC B1 ;  /* 0x0000000000017941 */ /* 0x000fea0003800000 */
.L_x_37053:
        /* <DEDUP_REMOVED lines=16> */
.L_x_37059:
[----:B------:R-:W-:Y:S05]  /*3090*/  BSYNC B2 ;  /* 0x0000000000027941 */ /* 0x000fea0003800000 */
.L_x_37058:
        /* <DEDUP_REMOVED lines=44> */
.L_x_37057:
[----:B------:R-:W-:Y:S05]  /*3360*/  BSYNC B1 ;  /* 0x0000000000017941 */ /* 0x000fea0003800000 */
.L_x_37056:
        /* <DEDUP_REMOVED lines=10> */
.L_x_37052:
[----:B------:R-:W-:Y:S05]  /*3410*/  BSYNC B0 ;  /* 0x0000000000007941 */ /* 0x000fea0003800000 */
.L_x_37051:
        /* <DEDUP_REMOVED lines=18> */
.L_x_37063:
[----:B------:R-:W-:Y:S02]  /*3540*/  IMAD.MOV.U32 R144, RZ, RZ, R192 ;  /* 0x000000ffff907224 */ /* 0x000fe400078e00c0 */
.L_x_37064:
[----:B------:R-:W-:Y:S05]  /*3550*/  BSYNC B1 ;  /* 0x0000000000017941 */ /* 0x000fea0003800000 */
.L_x_37062:
        /* <DEDUP_REMOVED lines=16> */
.L_x_37068:
[----:B------:R-:W-:Y:S05]  /*3660*/  BSYNC B2 ;  /* 0x0000000000027941 */ /* 0x000fea0003800000 */
.L_x_37067:
        /* <DEDUP_REMOVED lines=44> */
.L_x_37066:
[----:B------:R-:W-:Y:S05]  /*3930*/  BSYNC B1 ;  /* 0x0000000000017941 */ /* 0x000fea0003800000 */
.L_x_37065:
        /* <DEDUP_REMOVED lines=10> */
.L_x_37061:
[----:B------:R-:W-:Y:S05]  /*39e0*/  BSYNC B0 ;  /* 0x0000000000007941 */ /* 0x000fea0003800000 */
.L_x_37060:
        /* <DEDUP_REMOVED lines=30> */
.L_x_37070:
[----:B------:R-:W-:Y:S05]  /*3bd0*/  BSYNC B0 ;  /* 0x0000000000007941 */ /* 0x000fea0003800000 */
.L_x_37069:
        /* <DEDUP_REMOVED lines=22> */
.L_x_37074:
[----:B------:R-:W-:Y:S02]  /*3d40*/  IMAD.MOV.U32 R147, RZ, RZ, R192 ;  /* 0x000000ffff937224 */ /* 0x000fe400078e00c0 */
.L_x_37075:
[----:B------:R-:W-:Y:S05]  /*3d50*/  BSYNC B1 ;  /* 0x0000000000017941 */ /* 0x000fea0003800000 */
.L_x_37073:
        /* <DEDUP_REMOVED lines=16> */
.L_x_37079:
[----:B------:R-:W-:Y:S05]  /*3e60*/  BSYNC B2 ;  /* 0x0000000000027941 */ /* 0x000fea0003800000 */
.L_x_37078:
        /* <DEDUP_REMOVED lines=44> */
.L_x_37077:
[----:B------:R-:W-:Y:S05]  /*4130*/  BSYNC B1 ;  /* 0x0000000000017941 */ /* 0x000fea0003800000 */
.L_x_37076:
        /* <DEDUP_REMOVED lines=10> */
.L_x_37072:
[----:B0-----:R-:W-:Y:S05]  /*41e0*/  BSYNC B0 ;  /* 0x0000000000007941 */ /* 0x001fea0003800000 */
.L_x_37071:
        /* <DEDUP_REMOVED lines=18> */
.L_x_37083:
[----:B------:R-:W-:Y:S02]  /*4310*/  IMAD.MOV.U32 R148, RZ, RZ, R192 ;  /* 0x000000ffff947224 */ /* 0x000fe400078e00c0 */
.L_x_37084:
[----:B------:R-:W-:Y:S05]  /*4320*/  BSYNC B1 ;  /* 0x0000000000017941 */ /* 0x000fea0003800000 */
.L_x_37082:
        /* <DEDUP_REMOVED lines=16> */
.L_x_37088:
[----:B------:R-:W-:Y:S05]  /*4430*/  BSYNC B2 ;  /* 0x0000000000027941 */ /* 0x000fea0003800000 */
.L_x_37087:
        /* <DEDUP_REMOVED lines=44> */
.L_x_37086:
[----:B------:R-:W-:Y:S05]  /*4700*/  BSYNC B1 ;  /* 0x0000000000017941 */ /* 0x000fea0003800000 */
.L_x_37085:
        /* <DEDUP_REMOVED lines=10> */
.L_x_37081:
[----:B------:R-:W-:Y:S05]  /*47b0*/  BSYNC B0 ;  /* 0x0000000000007941 */ /* 0x000fea0003800000 */
.L_x_37080:
        /* <DEDUP_REMOVED lines=18> */
.L_x_37092:
[----:B------:R-:W-:Y:S02]  /*48e0*/  IMAD.MOV.U32 R148, RZ, RZ, R192 ;  /* 0x000000ffff947224 */ /* 0x000fe400078e00c0 */
.L_x_37093:
[----:B------:R-:W-:Y:S05]  /*48f0*/  BSYNC B1 ;  /* 0x0000000000017941 */ /* 0x000fea0003800000 */
.L_x_37091:
        /* <DEDUP_REMOVED lines=16> */
.L_x_37097:
[----:B------:R-:W-:Y:S05]  /*4a00*/  BSYNC B2 ;  /* 0x0000000000027941 */ /* 0x000fea0003800000 */
.L_x_37096:
        /* <DEDUP_REMOVED lines=44> */
.L_x_37095:
[----:B------:R-:W-:Y:S05]  /*4cd0*/  BSYNC B1 ;  /* 0x0000000000017941 */ /* 0x000fea0003800000 */
.L_x_37094:
        /* <DEDUP_REMOVED lines=10> */
.L_x_37090:
[----:B------:R-:W-:Y:S05]  /*4d80*/  BSYNC B0 ;  /* 0x0000000000007941 */ /* 0x000fea0003800000 */
.L_x_37089:
        /* <DEDUP_REMOVED lines=18> */
.L_x_37101:
[----:B------:R-:W-:Y:S02]  /*4eb0*/  IMAD.MOV.U32 R150, RZ, RZ, R192 ;  /* 0x000000ffff967224 */ /* 0x000fe400078e00c0 */
.L_x_37102:
[----:B------:R-:W-:Y:S05]  /*4ec0*/  BSYNC B1 ;  /* 0x0000000000017941 */ /* 0x000fea0003800000 */
.L_x_37100:
        /* <DEDUP_REMOVED lines=16> */
.L_x_37106:
[----:B------:R-:W-:Y:S05]  /*4fd0*/  BSYNC B2 ;  /* 0x0000000000027941 */ /* 0x000fea0003800000 */
.L_x_37105:
        /* <DEDUP_REMOVED lines=44> */
.L_x_37104:
[----:B------:R-:W-:Y:S05]  /*52a0*/  BSYNC B1 ;  /* 0x0000000000017941 */ /* 0x000fea0003800000 */
.L_x_37103:
        /* <DEDUP_REMOVED lines=10> */
.L_x_37099:
[----:B------:R-:W-:Y:S05]  /*5350*/  BSYNC B0 ;  /* 0x0000000000007941 */ /* 0x000fea0003800000 */
.L_x_37098:
        /* <DEDUP_REMOVED lines=18> */
.L_x_37110:
[----:B------:R-:W-:Y:S02]  /*5480*/  IMAD.MOV.U32 R150, RZ, RZ, R192 ;  /* 0x000000ffff967224 */ /* 0x000fe400078e00c0 */
.L_x_37111:
[----:B------:R-:W-:Y:S05]  /*5490*/  BSYNC B1 ;  /* 0x0000000000017941 */ /* 0x000fea0003800000 */
.L_x_37109:
        /* <DEDUP_REMOVED lines=16> */
.L_x_37115:
[----:B------:R-:W-:Y:S05]  /*55a0*/  BSYNC B2 ;  /* 0x0000000000027941 */ /* 0x000fea0003800000 */
.L_x_37114:
        /* <DEDUP_REMOVED lines=44> */
.L_x_37113:
[----:B------:R-:W-:Y:S05]  /*5870*/  BSYNC B1 ;  /* 0x0000000000017941 */ /* 0x000fea0003800000 */
.L_x_37112:
        /* <DEDUP_REMOVED lines=10> */
.L_x_37108:
[----:B------:R-:W-:Y:S05]  /*5920*/  BSYNC B0 ;  /* 0x0000000000007941 */ /* 0x000fea0003800000 */
.L_x_37107:
        /* <DEDUP_REMOVED lines=18> */
.L_x_37119:
[----:B------:R-:W-:Y:S02]  /*5a50*/  IMAD.MOV.U32 R152, RZ, RZ, R192 ;  /* 0x000000ffff987224 */ /* 0x000fe400078e00c0 */
.L_x_37120:
[----:B------:R-:W-:Y:S05]  /*5a60*/  BSYNC B1 ;  /* 0x0000000000017941 */ /* 0x000fea0003800000 */
.L_x_37118:
        /* <DEDUP_REMOVED lines=16> */
.L_x_37124:
[----:B------:R-:W-:Y:S05]  /*5b70*/  BSYNC B2 ;  /* 0x0000000000027941 */ /* 0x000fea0003800000 */
.L_x_37123:
        /* <DEDUP_REMOVED lines=44> */
.L_x_37122:
[----:B------:R-:W-:Y:S05]  /*5e40*/  BSYNC B1 ;  /* 0x0000000000017941 */ /* 0x000fea0003800000 */
.L_x_37121:
        /* <DEDUP_REMOVED lines=10> */
.L_x_37117:
[----:B------:R-:W-:Y:S05]  /*5ef0*/  BSYNC B0 ;  /* 0x0000000000007941 */ /* 0x000fea0003800000 */
.L_x_37116:
        /* <DEDUP_REMOVED lines=18> */
.L_x_37128:
[----:B------:R-:W-:Y:S02]  /*6020*/  IMAD.MOV.U32 R152, RZ, RZ, R192 ;  /* 0x000000ffff987224 */ /* 0x000fe400078e00c0 */
.L_x_37129:
[----:B------:R-:W-:Y:S05]  /*6030*/  BSYNC B1 ;  /* 0x0000000000017941 */ /* 0x000fea0003800000 */
.L_x_37127:
        /* <DEDUP_REMOVED lines=16> */
.L_x_37133:
[----:B------:R-:W-:Y:S05]  /*6140*/  BSYNC B2 ;  /* 0x0000000000027941 */ /* 0x000fea0003800000 */
.L_x_37132:
        /* <DEDUP_REMOVED lines=44> */
.L_x_37131:
[----:B------:R-:W-:Y:S05]  /*6410*/  BSYNC B1 ;  /* 0x0000000000017941 */ /* 0x000fea0003800000 */
.L_x_37130:
        /* <DEDUP_REMOVED lines=10> */
.L_x_37126:
[----:B------:R-:W-:Y:S05]  /*64c0*/  BSYNC B0 ;  /* 0x0000000000007941 */ /* 0x000fea0003800000 */
.L_x_37125:
        /* <DEDUP_REMOVED lines=18> */
.L_x_37137:
[----:B------:R-:W-:Y:S02]  /*65f0*/  IMAD.MOV.U32 R154, RZ, RZ, R192 ;  /* 0x000000ffff9a7224 */ /* 0x000fe400078e00c0 */
.L_x_37138:
[----:B------:R-:W-:Y:S05]  /*6600*/  BSYNC B1 ;  /* 0x0000000000017941 */ /* 0x000fea0003800000 */
.L_x_37136:
        /* <DEDUP_REMOVED lines=16> */
.L_x_37142:
[----:B------:R-:W-:Y:S05]  /*6710*/  BSYNC B2 ;  /* 0x0000000000027941 */ /* 0x000fea0003800000 */
.L_x_37141:
        /* <DEDUP_REMOVED lines=44> */
.L_x_37140:
[----:B------:R-:W-:Y:S05]  /*69e0*/  BSYNC B1 ;  /* 0x0000000000017941 */ /* 0x000fea0003800000 */
.L_x_37139:
        /* <DEDUP_REMOVED lines=10> */
.L_x_37135:
[----:B------:R-:W-:Y:S05]  /*6a90*/  BSYNC B0 ;  /* 0x0000000000007941 */ /* 0x000fea0003800000 */
.L_x_37134:
        /* <DEDUP_REMOVED lines=29> */
.L_x_37144:
[----:B------:R-:W-:Y:S05]  /*6c70*/  BSYNC B0 ;  /* 0x0000000000007941 */ /* 0x000fea0003800000 */
.L_x_37143:
        /* <DEDUP_REMOVED lines=22> */
.L_x_37148:
[----:B------:R-:W-:Y:S02]  /*6de0*/  IMAD.MOV.U32 R154, RZ, RZ, R192 ;  /* 0x000000ffff9a7224 */ /* 0x000fe400078e00c0 */
.L_x_37149:
[----:B------:R-:W-:Y:S05]  /*6df0*/  BSYNC B1 ;  /* 0x0000000000017941 */ /* 0x000fea0003800000 */
.L_x_37147:
        /* <DEDUP_REMOVED lines=16> */
.L_x_37153:
[----:B------:R-:W-:Y:S05]  /*6f00*/  BSYNC B2 ;  /* 0x0000000000027941 */ /* 0x000fea0003800000 */
.L_x_37152:
        /* <DEDUP_REMOVED lines=44> */
.L_x_37151:
[----:B------:R-:W-:Y:S05]  /*71d0*/  BSYNC B1 ;  /* 0x0000000000017941 */ /* 0x000fea0003800000 */
.L_x_37150:
        /* <DEDUP_REMOVED lines=10> */
.L_x_37146:
[----:B0-----:R-:W-:Y:S05]  /*7280*/  BSYNC B0 ;  /* 0x0000000000007941 */ /* 0x001fea0003800000 */
.L_x_37145:
        /* <DEDUP_REMOVED lines=18> */
.L_x_37157:
[----:B------:R-:W-:Y:S02]  /*73b0*/  IMAD.MOV.U32 R156, RZ, RZ, R192 ;  /* 0x000000ffff9c7224 */ /* 0x000fe400078e00c0 */
.L_x_37158:
[----:B------:R-:W-:Y:S05]  /*73c0*/  BSYNC B1 ;  /* 0x0000000000017941 */ /* 0x000fea0003800000 */
.L_x_37156:
        /* <DEDUP_REMOVED lines=16> */
.L_x_37162:
[----:B------:R-:W-:Y:S05]  /*74d0*/  BSYNC B2 ;  /* 0x0000000000027941 */ /* 0x000fea0003800000 */
.L_x_37161:
        /* <DEDUP_REMOVED lines=44> */
.L_x_37160:
[----:B------:R-:W-:Y:S05]  /*77a0*/  BSYNC B1 ;  /* 0x0000000000017941 */ /* 0x000fea0003800000 */
.L_x_37159:
        /* <DEDUP_REMOVED lines=10> */
.L_x_37155:
[----:B------:R-:W-:Y:S05]  /*7850*/  BSYNC B0 ;  /* 0x0000000000007941 */ /* 0x000fea0003800000 */
.L_x_37154:
        /* <DEDUP_REMOVED lines=18> */
.L_x_37166:
[----:B------:R-:W-:Y:S02]  /*7980*/  IMAD.MOV.U32 R156, RZ, RZ, R192 ;  /* 0x000000ffff9c7224 */ /* 0x000fe400078e00c0 */
.L_x_37167:
[----:B------:R-:W-:Y:S05]  /*7990*/  BSYNC B1 ;  /* 0x0000000000017941 */ /* 0x000fea0003800000 */
.L_x_37165:
        /* <DEDUP_REMOVED lines=16> */
.L_x_37171:
[----:B------:R-:W-:Y:S05]  /*7aa0*/  BSYNC B2 ;  /* 0x0000000000027941 */ /* 0x000fea0003800000 */
.L_x_37170:
        /* <DEDUP_REMOVED lines=44> */
.L_x_37169:
[----:B------:R-:W-:Y:S05]  /*7d70*/  BSYNC B1 ;  /* 0x0000000000017941 */ /* 0x000fea0003800000 */
.L_x_37168:
        /* <DEDUP_REMOVED lines=10> */
.L_x_37164:
[----:B------:R-:W-:Y:S05]  /*7e20*/  BSYNC B0 ;  /* 0x0000000000007941 */ /* 0x000fea0003800000 */
.L_x_37163:
        /* <DEDUP_REMOVED lines=18> */
.L_x_37175:
[----:B------:R-:W-:Y:S02]  /*7f50*/  IMAD.MOV.U32 R158, RZ, RZ, R192 ;  /* 0x000000ffff9e7224 */ /* 0x000fe400078e00c0 */
.L_x_37176:
[----:B------:R-:W-:Y:S05]  /*7f60*/  BSYNC B1 ;  /* 0x0000000000017941 */ /* 0x000fea0003800000 */
.L_x_37174:
        /* <DEDUP_REMOVED lines=16> */
.L_x_37180:
[----:B------:R-:W-:Y:S05]  /*8070*/  BSYNC B2 ;  /* 0x0000000000027941 */ /* 0x000fea0003800000 */
.L_x_37179:
        /* <DEDUP_REMOVED lines=44> */
.L_x_37178:
[----:B------:R-:W-:Y:S05]  /*8340*/  BSYNC B1 ;  /* 0x0000000000017941 */ /* 0x000fea0003800000 */
.L_x_37177:
        /* <DEDUP_REMOVED lines=10> */
.L_x_37173:
[----:B------:R-:W-:Y:S05]  /*83f0*/  BSYNC B0 ;  /* 0x0000000000007941 */ /* 0x000fea0003800000 */
.L_x_37172:
        /* <DEDUP_REMOVED lines=18> */
.L_x_37184:
[----:B------:R-:W-:Y:S02]  /*8520*/  IMAD.MOV.U32 R158, RZ, RZ, R192 ;  /* 0x000000ffff9e7224 */ /* 0x000fe400078e00c0 */
.L_x_37185:
[----:B------:R-:W-:Y:S05]  /*8530*/  BSYNC B1 ;  /* 0x0000000000017941 */ /* 0x000fea0003800000 */
.L_x_37183:
        /* <DEDUP_REMOVED lines=16> */
.L_x_37189:
[----:B------:R-:W-:Y:S05]  /*8640*/  BSYNC B2 ;  /* 0x0000000000027941 */ /* 0x000fea0003800000 */
.L_x_37188:
        /* <DEDUP_REMOVED lines=44> */
.L_x_37187:
[----:B------:R-:W-:Y:S05]  /*8910*/  BSYNC B1 ;  /* 0x0000000000017941 */ /* 0x000fea0003800000 */
.L_x_37186:
        /* <DEDUP_REMOVED lines=10> */
.L_x_37182:
[----:B------:R-:W-:Y:S05]  /*89c0*/  BSYNC B0 ;  /* 0x0000000000007941 */ /* 0x000fea0003800000 */
.L_x_37181:
        /* <DEDUP_REMOVED lines=18> */
.L_x_37193:
[----:B------:R-:W-:Y:S02]  /*8af0*/  IMAD.MOV.U32 R160, RZ, RZ, R192 ;  /* 0x000000ffffa07224 */ /* 0x000fe400078e00c0 */
.L_x_37194:
[----:B------:R-:W-:Y:S05]  /*8b00*/  BSYNC B1 ;  /* 0x0000000000017941 */ /* 0x000fea0003800000 */
.L_x_37192:
        /* <DEDUP_REMOVED lines=16> */
.L_x_37198:
[----:B------:R-:W-:Y:S05]  /*8c10*/  BSYNC B2 ;  /* 0x0000000000027941 */ /* 0x000fea0003800000 */
.L_x_37197:
        /* <DEDUP_REMOVED lines=44> */
.L_x_37196:
[----:B------:R-:W-:Y:S05]  /*8ee0*/  BSYNC B1 ;  /* 0x0000000000017941 */ /* 0x000fea0003800000 */
.L_x_37195:
        /* <DEDUP_REMOVED lines=10> */
.L_x_37191:
[----:B------:R-:W-:Y:S05]  /*8f90*/  BSYNC B0 ;  /* 0x0000000000007941 */ /* 0x000fea0003800000 */
.L_x_37190:
        /* <DEDUP_REMOVED lines=18> */
.L_x_37202:
[----:B------:R-:W-:Y:S02]  /*90c0*/  IMAD.MOV.U32 R160, RZ, RZ, R192 ;  /* 0x000000ffffa07224 */ /* 0x000fe400078e00c0 */
.L_x_37203:
[----:B------:R-:W-:Y:S05]  /*90d0*/  BSYNC B1 ;  /* 0x0000000000017941 */ /* 0x000fea0003800000 */
.L_x_37201:
        /* <DEDUP_REMOVED lines=16> */
.L_x_37207:
[----:B------:R-:W-:Y:S05]  /*91e0*/  BSYNC B2 ;  /* 0x0000000000027941 */ /* 0x000fea0003800000 */
.L_x_37206:
        /* <DEDUP_REMOVED lines=44> */
.L_x_37205:
[----:B------:R-:W-:Y:S05]  /*94b0*/  BSYNC B1 ;  /* 0x0000000000017941 */ /* 0x000fea0003800000 */
.L_x_37204:
        /* <DEDUP_REMOVED lines=10> */
.L_x_37200:
[----:B------:R-:W-:Y:S05]  /*9560*/  BSYNC B0 ;  /* 0x0000000000007941 */ /* 0x000fea0003800000 */
.L_x_37199:
        /* <DEDUP_REMOVED lines=18> */
.L_x_37211:
[----:B------:R-:W-:Y:S02]  /*9690*/  IMAD.MOV.U32 R162, RZ, RZ, R192 ;  /* 0x000000ffffa27224 */ /* 0x000fe400078e00c0 */
.L_x_37212:
[----:B------:R-:W-:Y:S05]  /*96a0*/  BSYNC B1 ;  /* 0x0000000000017941 */ /* 0x000fea0003800000 */
.L_x_37210:
        /* <DEDUP_REMOVED lines=16> */
.L_x_37216:
[----:B------:R-:W-:Y:S05]  /*97b0*/  BSYNC B2 ;  /* 0x0000000000027941 */ /* 0x000fea0003800000 */
.L_x_37215:
        /* <DEDUP_REMOVED lines=44> */
.L_x_37214:
[----:B------:R-:W-:Y:S05]  /*9a80*/  BSYNC B1 ;  /* 0x0000000000017941 */ /* 0x000fea0003800000 */
.L_x_37213:
        /* <DEDUP_REMOVED lines=10> */
.L_x_37209:
[----:B------:R-:W-:Y:S05]  /*9b30*/  BSYNC B0 ;  /* 0x0000000000007941 */ /* 0x000fea0003800000 */
.L_x_37208:
        /* <DEDUP_REMOVED lines=29> */
.L_x_37218:
[----:B------:R-:W-:Y:S05]  /*9d10*/  BSYNC B0 ;  /* 0x0000000000007941 */ /* 0x000fea0003800000 */
.L_x_37217:
        /* <DEDUP_REMOVED lines=22> */
.L_x_37222:
[----:B------:R-:W-:Y:S02]  /*9e80*/  IMAD.MOV.U32 R162, RZ, RZ, R192 ;  /* 0x000000ffffa27224 */ /* 0x000fe400078e00c0 */
.L_x_37223:
[----:B------:R-:W-:Y:S05]  /*9e90*/  BSYNC B1 ;  /* 0x0000000000017941 */ /* 0x000fea0003800000 */
.L_x_37221:
        /* <DEDUP_REMOVED lines=16> */
.L_x_37227:
[----:B------:R-:W-:Y:S05]  /*9fa0*/  BSYNC B2 ;  /* 0x0000000000027941 */ /* 0x000fea0003800000 */
.L_x_37226:
        /* <DEDUP_REMOVED lines=44> */
.L_x_37225:
[----:B------:R-:W-:Y:S05]  /*a270*/  BSYNC B1 ;  /* 0x0000000000017941 */ /* 0x000fea0003800000 */
.L_x_37224:
        /* <DEDUP_REMOVED lines=10> */
.L_x_37220:
[----:B0-----:R-:W-:Y:S05]  /*a320*/  BSYNC B0 ;  /* 0x0000000000007941 */ /* 0x001fea0003800000 */
.L_x_37219:
        /* <DEDUP_REMOVED lines=18> */
.L_x_37231:
[----:B------:R-:W-:Y:S02]  /*a450*/  IMAD.MOV.U32 R164, RZ, RZ, R192 ;  /* 0x000000ffffa47224 */ /* 0x000fe400078e00c0 */
.L_x_37232:
[----:B------:R-:W-:Y:S05]  /*a460*/  BSYNC B1 ;  /* 0x0000000000017941 */ /* 0x000fea0003800000 */
.L_x_37230:
        /* <DEDUP_REMOVED lines=16> */
.L_x_37236:
[----:B------:R-:W-:Y:S05]  /*a570*/  BSYNC B2 ;  /* 0x0000000000027941 */ /* 0x000fea0003800000 */
.L_x_37235:
        /* <DEDUP_REMOVED lines=44> */
.L_x_37234:
[----:B------:R-:W-:Y:S05]  /*a840*/  BSYNC B1 ;  /* 0x0000000000017941 */ /* 0x000fea0003800000 */
.L_x_37233:
        /* <DEDUP_REMOVED lines=10> */
.L_x_37229:
[----:B------:R-:W-:Y:S05]  /*a8f0*/  BSYNC B0 ;  /* 0x0000000000007941 */ /* 0x000fea0003800000 */
.L_x_37228:
        /* <DEDUP_REMOVED lines=18> */
.L_x_37240:
[----:B------:R-:W-:Y:S02]  /*aa20*/  IMAD.MOV.U32 R164, RZ, RZ, R192 ;  /* 0x000000ffffa47224 */ /* 0x000fe400078e00c0 */
.L_x_37241:
[----:B------:R-:W-:Y:S05]  /*aa30*/  BSYNC B1 ;  /* 0x0000000000017941 */ /* 0x000fea0003800000 */
.L_x_37239:
        /* <DEDUP_REMOVED lines=16> */
.L_x_37245:
[----:B------:R-:W-:Y:S05]  /*ab40*/  BSYNC B2 ;  /* 0x0000000000027941 */ /* 0x000fea0003800000 */
.L_x_37244:
        /* <DEDUP_REMOVED lines=44> */
.L_x_37243:
[----:B------:R-:W-:Y:S05]  /*ae10*/  BSYNC B1 ;  /* 0x0000000000017941 */ /* 0x000fea0003800000 */
.L_x_37242:
        /* <DEDUP_REMOVED lines=10> */
.L_x_37238:
[----:B------:R-:W-:Y:S05]  /*aec0*/  BSYNC B0 ;  /* 0x0000000000007941 */ /* 0x000fea0003800000 */
.L_x_37237:
        /* <DEDUP_REMOVED lines=18> */
.L_x_37249:
[----:B------:R-:W-:Y:S02]  /*aff0*/  IMAD.MOV.U32 R166, RZ, RZ, R192 ;  /* 0x000000ffffa67224 */ /* 0x000fe400078e00c0 */
.L_x_37250:
[----:B------:R-:W-:Y:S05]  /*b000*/  BSYNC B1 ;  /* 0x0000000000017941 */ /* 0x000fea0003800000 */
.L_x_37248:
        /* <DEDUP_REMOVED lines=16> */
.L_x_37254:
[----:B------:R-:W-:Y:S05]  /*b110*/  BSYNC B2 ;  /* 0x0000000000027941 */ /* 0x000fea0003800000 */
.L_x_37253:
        /* <DEDUP_REMOVED lines=44> */
.L_x_37252:
[----:B------:R-:W-:Y:S05]  /*b3e0*/  BSYNC B1 ;  /* 0x0000000000017941 */ /* 0x000fea0003800000 */
.L_x_37251:
        /* <DEDUP_REMOVED lines=10> */
.L_x_37247:
[----:B------:R-:W-:Y:S05]  /*b490*/  BSYNC B0 ;  /* 0x0000000000007941 */ /* 0x000fea0003800000 */
.L_x_37246:
        /* <DEDUP_REMOVED lines=18> */
.L_x_37258:
[----:B------:R-:W-:Y:S02]  /*b5c0*/  IMAD.MOV.U32 R166, RZ, RZ, R192 ;  /* 0x000000ffffa67224 */ /* 0x000fe400078e00c0 */
.L_x_37259:
[----:B------:R-:W-:Y:S05]  /*b5d0*/  BSYNC B1 ;  /* 0x0000000000017941 */ /* 0x000fea0003800000 */
.L_x_37257:
        /* <DEDUP_REMOVED lines=16> */
.L_x_37263:
[----:B------:R-:W-:Y:S05]  /*b6e0*/  BSYNC B2 ;  /* 0x0000000000027941 */ /* 0x000fea0003800000 */
.L_x_37262:
        /* <DEDUP_REMOVED lines=44> */
.L_x_37261:
[----:B------:R-:W-:Y:S05]  /*b9b0*/  BSYNC B1 ;  /* 0x0000000000017941 */ /* 0x000fea0003800000 */
.L_x_37260:
        /* <DEDUP_REMOVED lines=10> */
.L_x_37256:
[----:B------:R-:W-:Y:S05]  /*ba60*/  BSYNC B0 ;  /* 0x0000000000007941 */ /* 0x000fea0003800000 */
.L_x_37255:
        /* <DEDUP_REMOVED lines=18> */
.L_x_37267:
[----:B------:R-:W-:Y:S02]  /*bb90*/  IMAD.MOV.U32 R168, RZ, RZ, R192 ;  /* 0x000000ffffa87224 */ /* 0x000fe400078e00c0 */
.L_x_37268:
[----:B------:R-:W-:Y:S05]  /*bba0*/  BSYNC B1 ;  /* 0x0000000000017941 */ /* 0x000fea0003800000 */
.L_x_37266:
        /* <DEDUP_REMOVED lines=16> */
.L_x_37272:
[----:B------:R-:W-:Y:S05]  /*bcb0*/  BSYNC B2 ;  /* 0x0000000000027941 */ /* 0x000fea0003800000 */
.L_x_37271:
        /* <DEDUP_REMOVED lines=44> */
.L_x_37270:
[----:B------:R-:W-:Y:S05]  /*bf80*/  BSYNC B1 ;  /* 0x0000000000017941 */ /* 0x000fea0003800000 */
.L_x_37269:
        /* <DEDUP_REMOVED lines=10> */
.L_x_37265:
[----:B------:R-:W-:Y:S05]  /*c030*/  BSYNC B0 ;  /* 0x0000000000007941 */ /* 0x000fea0003800000 */
.L_x_37264:
        /* <DEDUP_REMOVED lines=18> */
.L_x_37276:
[----:B------:R-:W-:Y:S02]  /*c160*/  MOV R168, R192 ;  /* 0x000000c000a87202 */ /* 0x000fe40000000f00 */
.L_x_37277:
[----:B------:R-:W-:Y:S05]  /*c170*/  BSYNC B1 ;  /* 0x0000000000017941 */ /* 0x000fea0003800000 */
.L_x_37275:
        /* <DEDUP_REMOVED lines=16> */
.L_x_37281:
[----:B------:R-:W-:Y:S05]  /*c280*/  BSYNC B2 ;  /* 0x0000000000027941 */ /* 0x000fea0003800000 */
.L_x_37280:
        /* <DEDUP_REMOVED lines=44> */
.L_x_37279:
[----:B------:R-:W-:Y:S05]  /*c550*/  BSYNC B1 ;  /* 0x0000000000017941 */ /* 0x000fea0003800000 */
.L_x_37278:
        /* <DEDUP_REMOVED lines=10> */
.L_x_37274:
[----:B------:R-:W-:Y:S05]  /*c600*/  BSYNC B0 ;  /* 0x0000000000007941 */ /* 0x000fea0003800000 */
.L_x_37273:
        /* <DEDUP_REMOVED lines=18> */
.L_x_37285:
[----:B------:R-:W-:Y:S02]  /*c730*/  MOV R170, R192 ;  /* 0x000000c000aa7202 */ /* 0x000fe40000000f00 */
.L_x_37286:
[----:B------:R-:W-:Y:S05]  /*c740*/  BSYNC B1 ;  /* 0x0000000000017941 */ /* 0x000fea0003800000 */
.L_x_37284:
        /* <DEDUP_REMOVED lines=16> */
.L_x_37290:
[----:B------:R-:W-:Y:S05]  /*c850*/  BSYNC B2 ;  /* 0x0000000000027941 */ /* 0x000fea0003800000 */
.L_x_37289:
        /* <DEDUP_REMOVED lines=44> */
.L_x_37288:
[----:B------:R-:W-:Y:S05]  /*cb20*/  BSYNC B1 ;  /* 0x0000000000017941 */ /* 0x000fea0003800000 */
.L_x_37287:
        /* <DEDUP_REMOVED lines=10> */
.L_x_37283:
[----:B------:R-:W-:Y:S05]  /*cbd0*/  BSYNC B0 ;  /* 0x0000000000007941 */ /* 0x000fea0003800000 */
.L_x_37282:
        /* <DEDUP_REMOVED lines=29> */
.L_x_37292:
[----:B------:R-:W-:Y:S05]  /*cdb0*/  BSYNC B0 ;  /* 0x0000000000007941 */ /* 0x000fea0003800000 */
.L_x_37291:
        /* <DEDUP_REMOVED lines=22> */
.L_x_37296:
[----:B------:R-:W-:Y:S02]  /*cf20*/  MOV R170, R192 ;  /* 0x000000c000aa7202 */ /* 0x000fe40000000f00 */
.L_x_37297:
[----:B------:R-:W-:Y:S05]  /*cf30*/  BSYNC B1 ;  /* 0x0000000000017941 */ /* 0x000fea0003800000 */
.L_x_37295:
        /* <DEDUP_REMOVED lines=16> */
.L_x_37301:
[----:B------:R-:W-:Y:S05]  /*d040*/  BSYNC B2 ;  /* 0x0000000000027941 */ /* 0x000fea0003800000 */
.L_x_37300:
        /* <DEDUP_REMOVED lines=44> */
.L_x_37299:
[----:B------:R-:W-:Y:S05]  /*d310*/  BSYNC B1 ;  /* 0x0000000000017941 */ /* 0x000fea0003800000 */
.L_x_37298:
        /* <DEDUP_REMOVED lines=10> */
.L_x_37294:
[----:B0-----:R-:W-:Y:S05]  /*d3c0*/  BSYNC B0 ;  /* 0x0000000000007941 */ /* 0x001fea0003800000 */
.L_x_37293:
        /* <DEDUP_REMOVED lines=18> */
.L_x_37305:
[----:B------:R-:W-:Y:S02]  /*d4f0*/  MOV R172, R192 ;  /* 0x000000c000ac7202 */ /* 0x000fe40000000f00 */
.L_x_37306:
[----:B------:R-:W-:Y:S05]  /*d500*/  BSYNC B1 ;  /* 0x0000000000017941 */ /* 0x000fea0003800000 */
.L_x_37304:
        /* <DEDUP_REMOVED lines=16> */
.L_x_37310:
[----:B------:R-:W-:Y:S05]  /*d610*/  BSYNC B2 ;  /* 0x0000000000027941 */ /* 0x000fea0003800000 */
.L_x_37309:
        /* <DEDUP_REMOVED lines=44> */
.L_x_37308:
[----:B------:R-:W-:Y:S05]  /*d8e0*/  BSYNC B1 ;  /* 0x0000000000017941 */ /* 0x000fea0003800000 */
.L_x_37307:
        /* <DEDUP_REMOVED lines=10> */
.L_x_37303:
[----:B------:R-:W-:Y:S05]  /*d990*/  BSYNC B0 ;  /* 0x0000000000007941 */ /* 0x000fea0003800000 */
.L_x_37302:
        /* <DEDUP_REMOVED lines=18> */
.L_x_37314:
[----:B------:R-:W-:Y:S02]  /*dac0*/  MOV R172, R192 ;  /* 0x000000c000ac7202 */ /* 0x000fe40000000f00 */
.L_x_37315:
[----:B------:R-:W-:Y:S05]  /*dad0*/  BSYNC B1 ;  /* 0x0000000000017941 */ /* 0x000fea0003800000 */
.L_x_37313:
        /* <DEDUP_REMOVED lines=16> */
.L_x_37319:
[----:B------:R-:W-:Y:S05]  /*dbe0*/  BSYNC B2 ;  /* 0x0000000000027941 */ /* 0x000fea0003800000 */
.L_x_37318:
        /* <DEDUP_REMOVED lines=44> */
.L_x_37317:
[----:B------:R-:W-:Y:S05]  /*deb0*/  BSYNC B1 ;  /* 0x0000000000017941 */ /* 0x000fea0003800000 */
.L_x_37316:
        /* <DEDUP_REMOVED lines=10> */
.L_x_37312:
[----:B------:R-:W-:Y:S05]  /*df60*/  BSYNC B0 ;  /* 0x0000000000007941 */ /* 0x000fea0003800000 */
.L_x_37311:
        /* <DEDUP_REMOVED lines=18> */
.L_x_37323:
[----:B------:R-:W-:Y:S02]  /*e090*/  MOV R174, R192 ;  /* 0x000000c000ae7202 */ /* 0x000fe40000000f00 */
.L_x_37324:
[----:B------:R-:W-:Y:S05]  /*e0a0*/  BSYNC B1 ;  /* 0x0000000000017941 */ /* 0x000fea0003800000 */
.L_x_37322:
        /* <DEDUP_REMOVED lines=16> */
.L_x_37328:
[----:B------:R-:W-:Y:S05]  /*e1b0*/  BSYNC B2 ;  /* 0x0000000000027941 */ /* 0x000fea0003800000 */
.L_x_37327:
        /* <DEDUP_REMOVED lines=44> */
.L_x_37326:
[----:B------:R-:W-:Y:S05]  /*e480*/  BSYNC B1 ;  /* 0x0000000000017941 */ /* 0x000fea0003800000 */
.L_x_37325:
        /* <DEDUP_REMOVED lines=10> */
.L_x_37321:
[----:B------:R-:W-:Y:S05]  /*e530*/  BSYNC B0 ;  /* 0x0000000000007941 */ /* 0x000fea0003800000 */
.L_x_37320:
        /* <DEDUP_REMOVED lines=18> */
.L_x_37332:
[----:B------:R-:W-:Y:S02]  /*e660*/  MOV R174, R192 ;  /* 0x000000c000ae7202 */ /* 0x000fe40000000f00 */
.L_x_37333:
[----:B------:R-:W-:Y:S05]  /*e670*/  BSYNC B1 ;  /* 0x0000000000017941 */ /* 0x000fea0003800000 */
.L_x_37331:
        /* <DEDUP_REMOVED lines=16> */
.L_x_37337:
[----:B------:R-:W-:Y:S05]  /*e780*/  BSYNC B2 ;  /* 0x0000000000027941 */ /* 0x000fea0003800000 */
.L_x_37336:
        /* <DEDUP_REMOVED lines=44> */
.L_x_37335:
[----:B------:R-:W-:Y:S05]  /*ea50*/  BSYNC B1 ;  /* 0x0000000000017941 */ /* 0x000fea0003800000 */
.L_x_37334:
        /* <DEDUP_REMOVED lines=10> */
.L_x_37330:
[----:B------:R-:W-:Y:S05]  /*eb00*/  BSYNC B0 ;  /* 0x0000000000007941 */ /* 0x000fea0003800000 */
.L_x_37329:
        /* <DEDUP_REMOVED lines=18> */
.L_x_37341:
[----:B------:R-:W-:Y:S02]  /*ec30*/  MOV R178, R192 ;  /* 0x000000c000b27202 */ /* 0x000fe40000000f00 */
.L_x_37342:
[----:B------:R-:W-:Y:S05]  /*ec40*/  BSYNC B1 ;  /* 0x0000000000017941 */ /* 0x000fea0003800000 */
.L_x_37340:
        /* <DEDUP_REMOVED lines=16> */
.L_x_37346:
[----:B------:R-:W-:Y:S05]  /*ed50*/  BSYNC B2 ;  /* 0x0000000000027941 */ /* 0x000fea0003800000 */
.L_x_37345:
        /* <DEDUP_REMOVED lines=44> */
.L_x_37344:
[----:B------:R-:W-:Y:S05]  /*f020*/  BSYNC B1 ;  /* 0x0000000000017941 */ /* 0x000fea0003800000 */
.L_x_37343:
        /* <DEDUP_REMOVED lines=10> */
.L_x_37339:
[----:B------:R-:W-:Y:S05]  /*f0d0*/  BSYNC B0 ;  /* 0x0000000000007941 */ /* 0x000fea0003800000 */
.L_x_37338:
        /* <DEDUP_REMOVED lines=18> */
.L_x_37350:
[----:B------:R-:W-:Y:S02]  /*f200*/  MOV R178, R192 ;  /* 0x000000c000b27202 */ /* 0x000fe40000000f00 */
.L_x_37351:
[----:B------:R-:W-:Y:S05]  /*f210*/  BSYNC B1 ;  /* 0x0000000000017941 */ /* 0x000fea0003800000 */
.L_x_37349:
        /* <DEDUP_REMOVED lines=16> */
.L_x_37355:
[----:B------:R-:W-:Y:S05]  /*f320*/  BSYNC B2 ;  /* 0x0000000000027941 */ /* 0x000fea0003800000 */
.L_x_37354:
        /* <DEDUP_REMOVED lines=44> */
.L_x_37353:
[----:B------:R-:W-:Y:S05]  /*f5f0*/  BSYNC B1 ;  /* 0x0000000000017941 */ /* 0x000fea0003800000 */
.L_x_37352:
        /* <DEDUP_REMOVED lines=10> */
.L_x_37348:
[----:B------:R-:W-:Y:S05]  /*f6a0*/  BSYNC B0 ;  /* 0x0000000000007941 */ /* 0x000fea0003800000 */
.L_x_37347:
        /* <DEDUP_REMOVED lines=18> */
.L_x_37359:
[----:B------:R-:W-:Y:S02]  /*f7d0*/  MOV R180, R192 ;  /* 0x000000c000b47202 */ /* 0x000fe40000000f00 */
.L_x_37360:
[----:B------:R-:W-:Y:S05]  /*f7e0*/  BSYNC B1 ;  /* 0x0000000000017941 */ /* 0x000fea0003800000 */
.L_x_37358:
        /* <DEDUP_REMOVED lines=16> */
.L_x_37364:
[----:B------:R-:W-:Y:S05]  /*f8f0*/  BSYNC B2 ;  /* 0x0000000000027941 */ /* 0x000fea0003800000 */
.L_x_37363:
        /* <DEDUP_REMOVED lines=44> */
.L_x_37362:
[----:B------:R-:W-:Y:S05]  /*fbc0*/  BSYNC B1 ;  /* 0x0000000000017941 */ /* 0x000fea0003800000 */
.L_x_37361:
        /* <DEDUP_REMOVED lines=10> */
.L_x_37357:
[----:B------:R-:W-:Y:S05]  /*fc70*/  BSYNC B0 ;  /* 0x0000000000007941 */ /* 0x000fea0003800000 */
.L_x_37356:
        /* <DEDUP_REMOVED lines=29> */
.L_x_37366:
[----:B------:R-:W-:Y:S05]  /*fe50*/  BSYNC B0 ;  /* 0x0000000000007941 */ /* 0x000fea0003800000 */
.L_x_37365:
        /* <DEDUP_REMOVED lines=22> */
.L_x_37370:
[----:B------:R-:W-:Y:S02]  /*ffc0*/  MOV R180, R192 ;  /* 0x000000c000b47202 */ /* 0x000fe40000000f00 */
.L_x_37371:
[----:B------:R-:W-:Y:S05]  /*ffd0*/  BSYNC B1 ;  /* 0x0000000000017941 */ /* 0x000fea0003800000 */
.L_x_37369:
        /* <DEDUP_REMOVED lines=16> */
.L_x_37375:
[----:B------:R-:W-:Y:S05]  /*100e0*/  BSYNC B2 ;  /* 0x0000000000027941 */ /* 0x000fea0003800000 */
.L_x_37374:
        /* <DEDUP_REMOVED lines=44> */
.L_x_37373:
[----:B------:R-:W-:Y:S05]  /*103b0*/  BSYNC B1 ;  /* 0x0000000000017941 */ /* 0x000fea0003800000 */
.L_x_37372:
        /* <DEDUP_REMOVED lines=10> */
.L_x_37368:
[----:B0-----:R-:W-:Y:S05]  /*10460*/  BSYNC B0 ;  /* 0x0000000000007941 */ /* 0x001fea0003800000 */
.L_x_37367:
        /* <DEDUP_REMOVED lines=18> */
.L_x_37379:
[----:B------:R-:W-:Y:S02]  /*10590*/  MOV R182, R192 ;  /* 0x000000c000b67202 */ /* 0x000fe40000000f00 */
.L_x_37380:
[----:B------:R-:W-:Y:S05]  /*105a0*/  BSYNC B1 ;  /* 0x0000000000017941 */ /* 0x000fea0003800000 */
.L_x_37378:
        /* <DEDUP_REMOVED lines=16> */
.L_x_37384:
[----:B------:R-:W-:Y:S05]  /*106b0*/  BSYNC B2 ;  /* 0x0000000000027941 */ /* 0x000fea0003800000 */
.L_x_37383:
        /* <DEDUP_REMOVED lines=44> */
.L_x_37382:
[----:B------:R-:W-:Y:S05]  /*10980*/  BSYNC B1 ;  /* 0x0000000000017941 */ /* 0x000fea0003800000 */
.L_x_37381:
        /* <DEDUP_REMOVED lines=10> */
.L_x_37377:
[----:B------:R-:W-:Y:S05]  /*10a30*/  BSYNC B0 ;  /* 0x0000000000007941 */ /* 0x000fea0003800000 */
.L_x_37376:
        /* <DEDUP_REMOVED lines=18> */
.L_x_37388:
[----:B------:R-:W-:Y:S02]  /*10b60*/  MOV R171, R192 ;  /* 0x000000c000ab7202 */ /* 0x000fe40000000f00 */
.L_x_37389:
[----:B------:R-:W-:Y:S05]  /*10b70*/  BSYNC B1 ;  /* 0x0000000000017941 */ /* 0x000fea0003800000 */
.L_x_37387:
        /* <DEDUP_REMOVED lines=16> */
.L_x_37393:
[----:B------:R-:W-:Y:S05]  /*10c80*/  BSYNC B2 ;  /* 0x0000000000027941 */ /* 0x000fea0003800000 */
.L_x_37392:
        /* <DEDUP_REMOVED lines=44> */
.L_x_37391:
[----:B------:R-:W-:Y:S05]  /*10f50*/  BSYNC B1 ;  /* 0x0000000000017941 */ /* 0x000fea0003800000 */
.L_x_37390:
        /* <DEDUP_REMOVED lines=10> */
.L_x_37386:
[----:B------:R-:W-:Y:S05]  /*11000*/  BSYNC B0 ;  /* 0x0000000000007941 */ /* 0x000fea0003800000 */
.L_x_37385:
        /* <DEDUP_REMOVED lines=18> */
.L_x_37397:
[----:B------:R-:W-:Y:S02]  /*11130*/  MOV R172, R192 ;  /* 0x000000c000ac7202 */ /* 0x000fe40000000f00 */
.L_x_37398:
[----:B------:R-:W-:Y:S05]  /*11140*/  BSYNC B1 ;  /* 0x0000000000017941 */ /* 0x000fea0003800000 */
.L_x_37396:
        /* <DEDUP_REMOVED lines=16> */
.L_x_37402:
[----:B------:R-:W-:Y:S05]  /*11250*/  BSYNC B2 ;  /* 0x0000000000027941 */ /* 0x000fea0003800000 */
.L_x_37401:
        /* <DEDUP_REMOVED lines=44> */
.L_x_37400:
[----:B------:R-:W-:Y:S05]  /*11520*/  BSYNC B1 ;  /* 0x0000000000017941 */ /* 0x000fea0003800000 */
.L_x_37399:
        /* <DEDUP_REMOVED lines=10> */
.L_x_37395:
[----:B------:R-:W-:Y:S05]  /*115d0*/  BSYNC B0 ;  /* 0x0000000000007941 */ /* 0x000fea0003800000 */
.L_x_37394:
        /* <DEDUP_REMOVED lines=18> */
.L_x_37406:
[----:B------:R-:W-:Y:S02]  /*11700*/  MOV R173, R192 ;  /* 0x000000c000ad7202 */ /* 0x000fe40000000f00 */
.L_x_37407:
[----:B------:R-:W-:Y:S05]  /*11710*/  BSYNC B1 ;  /* 0x0000000000017941 */ /* 0x000fea0003800000 */
.L_x_37405:
        /* <DEDUP_REMOVED lines=16> */
.L_x_37411:
[----:B------:R-:W-:Y:S05]  /*11820*/  BSYNC B2 ;  /* 0x0000000000027941 */ /* 0x000fea0003800000 */
.L_x_37410:
        /* <DEDUP_REMOVED lines=44> */
.L_x_37409:
[----:B------:R-:W-:Y:S05]  /*11af0*/  BSYNC B1 ;  /* 0x0000000000017941 */ /* 0x000fea0003800000 */
.L_x_37408:
        /* <DEDUP_REMOVED lines=10> */
.L_x_37404:
[----:B------:R-:W-:Y:S05]  /*11ba0*/  BSYNC B0 ;  /* 0x0000000000007941 */ /* 0x000fea0003800000 */
.L_x_37403:
        /* <DEDUP_REMOVED lines=18> */
.L_x_37415:
[----:B------:R-:W-:Y:S02]  /*11cd0*/  MOV R174, R192 ;  /* 0x000000c000ae7202 */ /* 0x000fe40000000f00 */
.L_x_37416:
[----:B------:R-:W-:Y:S05]  /*11ce0*/  BSYNC B1 ;  /* 0x0000000000017941 */ /* 0x000fea0003800000 */
.L_x_37414:
        /* <DEDUP_REMOVED lines=16> */
.L_x_37420:
[----:B------:R-:W-:Y:S05]  /*11df0*/  BSYNC B2 ;  /* 0x0000000000027941 */ /* 0x000fea0003800000 */
.L_x_37419:
        /* <DEDUP_REMOVED lines=44> */
.L_x_37418:
[----:B------:R-:W-:Y:S05]  /*120c0*/  BSYNC B1 ;  /* 0x0000000000017941 */ /* 0x000fea0003800000 */
.L_x_37417:
        /* <DEDUP_REMOVED lines=10> */
.L_x_37413:
[----:B------:R-:W-:Y:S05]  /*12170*/  BSYNC B0 ;  /* 0x0000000000007941 */ /* 0x000fea0003800000 */
.L_x_37412:
        /* <DEDUP_REMOVED lines=18> */
.L_x_37424:
[----:B------:R-:W-:Y:S02]  /*122a0*/  MOV R175, R192 ;  /* 0x000000c000af7202 */ /* 0x000fe40000000f00 */
.L_x_37425:
[----:B------:R-:W-:Y:S05]  /*122b0*/  BSYNC B1 ;  /* 0x0000000000017941 */ /* 0x000fea0003800000 */
.L_x_37423:
        /* <DEDUP_REMOVED lines=16> */
.L_x_37429:
[----:B------:R-:W-:Y:S05]  /*123c0*/  BSYNC B2 ;  /* 0x0000000000027941 */ /* 0x000fea0003800000 */
.L_x_37428:
        /* <DEDUP_REMOVED lines=44> */
.L_x_37427:
[----:B------:R-:W-:Y:S05]  /*12690*/  BSYNC B1 ;  /* 0x0000000000017941 */ /* 0x000fea0003800000 */
.L_x_37426:
        /* <DEDUP_REMOVED lines=10> */
.L_x_37422:
[----:B------:R-:W-:Y:S05]  /*12740*/  BSYNC B0 ;  /* 0x0000000000007941 */ /* 0x000fea0003800000 */
.L_x_37421:
        /* <DEDUP_REMOVED lines=18> */
.L_x_37433:
[----:B------:R-:W-:Y:S02]  /*12870*/  MOV R180, R192 ;  /* 0x000000c000b47202 */ /* 0x000fe40000000f00 */
.L_x_37434:
[----:B------:R-:W-:Y:S05]  /*12880*/  BSYNC B1 ;  /* 0x0000000000017941 */ /* 0x000fea0003800000 */
.L_x_37432:
        /* <DEDUP_REMOVED lines=16> */
.L_x_37438:
[----:B------:R-:W-:Y:S05]  /*12990*/  BSYNC B2 ;  /* 0x0000000000027941 */ /* 0x000fea0003800000 */
.L_x_37437:
        /* <DEDUP_REMOVED lines=44> */
.L_x_37436:
[----:B------:R-:W-:Y:S05]  /*12c60*/  BSYNC B1 ;  /* 0x0000000000017941 */ /* 0x000fea0003800000 */
.L_x_37435:
        /* <DEDUP_REMOVED lines=10> */
.L_x_37431:
[----:B------:R-:W-:Y:S05]  /*12d10*/  BSYNC B0 ;  /* 0x0000000000007941 */ /* 0x000fea0003800000 */
.L_x_37430:
        /* <DEDUP_REMOVED lines=29> */
.L_x_37440:
[----:B------:R-:W-:Y:S05]  /*12ef0*/  BSYNC B0 ;  /* 0x0000000000007941 */ /* 0x000fea0003800000 */
.L_x_37439:
        /* <DEDUP_REMOVED lines=22> */
.L_x_37444:
[----:B------:R-:W-:Y:S02]  /*13060*/  MOV R177, R192 ;  /* 0x000000c000b17202 */ /* 0x000fe40000000f00 */
.L_x_37445:
[----:B------:R-:W-:Y:S05]  /*13070*/  BSYNC B1 ;  /* 0x0000000000017941 */ /* 0x000fea0003800000 */
.L_x_37443:
        /* <DEDUP_REMOVED lines=16> */
.L_x_37449:
[----:B------:R-:W-:Y:S05]  /*13180*/  BSYNC B2 ;  /* 0x0000000000027941 */ /* 0x000fea0003800000 */
.L_x_37448:
        /* <DEDUP_REMOVED lines=44> */
.L_x_37447:
[----:B------:R-:W-:Y:S05]  /*13450*/  BSYNC B1 ;  /* 0x0000000000017941 */ /* 0x000fea0003800000 */
.L_x_37446:
        /* <DEDUP_REMOVED lines=10> */
.L_x_37442:
[----:B0-----:R-:W-:Y:S05]  /*13500*/  BSYNC B0 ;  /* 0x0000000000007941 */ /* 0x001fea0003800000 */
.L_x_37441:
        /* <DEDUP_REMOVED lines=18> */
.L_x_37453:
[----:B------:R-:W-:Y:S02]  /*13630*/  MOV R178, R192 ;  /* 0x000000c000b27202 */ /* 0x000fe40000000f00 */
.L_x_37454:
[----:B------:R-:W-:Y:S05]  /*13640*/  BSYNC B1 ;  /* 0x0000000000017941 */ /* 0x000fea0003800000 */
.L_x_37452:
        /* <DEDUP_REMOVED lines=16> */
.L_x_37458:
[----:B------:R-:W-:Y:S05]  /*13750*/  BSYNC B2 ;  /* 0x0000000000027941 */ /* 0x000fea0003800000 */
.L_x_37457:
        /* <DEDUP_REMOVED lines=44> */
.L_x_37456:
[----:B------:R-:W-:Y:S05]  /*13a20*/  BSYNC B1 ;  /* 0x0000000000017941 */ /* 0x000fea0003800000 */
.L_x_37455:
        /* <DEDUP_REMOVED lines=10> */
.L_x_37451:
[----:B------:R-:W-:Y:S05]  /*13ad0*/  BSYNC B0 ;  /* 0x0000000000007941 */ /* 0x000fea0003800000 */
.L_x_37450:
        /* <DEDUP_REMOVED lines=18> */
.L_x_37462:
[----:B------:R-:W-:Y:S02]  /*13c00*/  MOV R179, R192 ;  /* 0x000000c000b37202 */ /* 0x000fe40000000f00 */
.L_x_37463:
[----:B------:R-:W-:Y:S05]  /*13c10*/  BSYNC B1 ;  /* 0x0000000000017941 */ /* 0x000fea0003800000 */
.L_x_37461:
        /* <DEDUP_REMOVED lines=16> */
.L_x_37467:
[----:B------:R-:W-:Y:S05]  /*13d20*/  BSYNC B2 ;  /* 0x0000000000027941 */ /* 0x000fea0003800000 */
.L_x_37466:
        /* <DEDUP_REMOVED lines=44> */
.L_x_37465:
[----:B------:R-:W-:Y:S05]  /*13ff0*/  BSYNC B1 ;  /* 0x0000000000017941 */ /* 0x000fea0003800000 */
.L_x_37464:
        /* <DEDUP_REMOVED lines=10> */
.L_x_37460:
[----:B------:R-:W-:Y:S05]  /*140a0*/  BSYNC B0 ;  /* 0x0000000000007941 */ /* 0x000fea0003800000 */
.L_x_37459:
        /* <DEDUP_REMOVED lines=18> */
.L_x_37471:
[----:B------:R-:W-:Y:S02]  /*141d0*/  MOV R180, R192 ;  /* 0x000000c000b47202 */ /* 0x000fe40000000f00 */
.L_x_37472:
[----:B------:R-:W-:Y:S05]  /*141e0*/  BSYNC B1 ;  /* 0x0000000000017941 */ /* 0x000fea0003800000 */
.L_x_37470:
        /* <DEDUP_REMOVED lines=16> */
.L_x_37476:
[----:B------:R-:W-:Y:S05]  /*142f0*/  BSYNC B2 ;  /* 0x0000000000027941 */ /* 0x000fea0003800000 */
.L_x_37475:
        /* <DEDUP_REMOVED lines=44> */
.L_x_37474:
[----:B------:R-:W-:Y:S05]  /*145c0*/  BSYNC B1 ;  /* 0x0000000000017941 */ /* 0x000fea0003800000 */
.L_x_37473:
        /* <DEDUP_REMOVED lines=10> */
.L_x_37469:
[----:B------:R-:W-:Y:S05]  /*14670*/  BSYNC B0 ;  /* 0x0000000000007941 */ /* 0x000fea0003800000 */
.L_x_37468:
        /* <DEDUP_REMOVED lines=18> */
.L_x_37480:
[----:B------:R-:W-:Y:S02]  /*147a0*/  MOV R181, R192 ;  /* 0x000000c000b57202 */ /* 0x000fe40000000f00 */
.L_x_37481:
[----:B------:R-:W-:Y:S05]  /*147b0*/  BSYNC B1 ;  /* 0x0000000000017941 */ /* 0x000fea0003800000 */
.L_x_37479:
        /* <DEDUP_REMOVED lines=16> */
.L_x_37485:
[----:B------:R-:W-:Y:S05]  /*148c0*/  BSYNC B2 ;  /* 0x0000000000027941 */ /* 0x000fea0003800000 */
.L_x_37484:
        /* <DEDUP_REMOVED lines=44> */
.L_x_37483:
[----:B------:R-:W-:Y:S05]  /*14b90*/  BSYNC B1 ;  /* 0x0000000000017941 */ /* 0x000fea0003800000 */
.L_x_37482:
        /* <DEDUP_REMOVED lines=10> */
.L_x_37478:
[----:B------:R-:W-:Y:S05]  /*14c40*/  BSYNC B0 ;  /* 0x0000000000007941 */ /* 0x000fea0003800000 */
.L_x_37477:
        /* <DEDUP_REMOVED lines=18> */
.L_x_37489:
[----:B------:R-:W-:Y:S02]  /*14d70*/  MOV R182, R192 ;  /* 0x000000c000b67202 */ /* 0x000fe40000000f00 */
.L_x_37490:
[----:B------:R-:W-:Y:S05]  /*14d80*/  BSYNC B1 ;  /* 0x0000000000017941 */ /* 0x000fea0003800000 */
.L_x_37488:
        /* <DEDUP_REMOVED lines=16> */
.L_x_37494:
[----:B------:R-:W-:Y:S05]  /*14e90*/  BSYNC B2 ;  /* 0x0000000000027941 */ /* 0x000fea0003800000 */
.L_x_37493:
        /* <DEDUP_REMOVED lines=44> */
.L_x_37492:
[----:B------:R-:W-:Y:S05]  /*15160*/  BSYNC B1 ;  /* 0x0000000000017941 */ /* 0x000fea0003800000 */
.L_x_37491:
        /* <DEDUP_REMOVED lines=10> */
.L_x_37487:
[----:B------:R-:W-:Y:S05]  /*15210*/  BSYNC B0 ;  /* 0x0000000000007941 */ /* 0x000fea0003800000 */
.L_x_37486:
        /* <DEDUP_REMOVED lines=18> */
.L_x_37498:
[----:B------:R-:W-:Y:S02]  /*15340*/  MOV R183, R192 ;  /* 0x000000c000b77202 */ /* 0x000fe40000000f00 */
.L_x_37499:
[----:B------:R-:W-:Y:S05]  /*15350*/  BSYNC B1 ;  /* 0x0000000000017941 */ /* 0x000fea0003800000 */
.L_x_37497:
        /* <DEDUP_REMOVED lines=16> */
.L_x_37503:
[----:B------:R-:W-:Y:S05]  /*15460*/  BSYNC B2 ;  /* 0x0000000000027941 */ /* 0x000fea0003800000 */
.L_x_37502:
        /* <DEDUP_REMOVED lines=44> */
.L_x_37501:
[----:B------:R-:W-:Y:S05]  /*15730*/  BSYNC B1 ;  /* 0x0000000000017941 */ /* 0x000fea0003800000 */
.L_x_37500:
        /* <DEDUP_REMOVED lines=10> */
.L_x_37496:
[----:B------:R-:W-:Y:S05]  /*157e0*/  BSYNC B0 ;  /* 0x0000000000007941 */ /* 0x000fea0003800000 */
.L_x_37495:
        /* <DEDUP_REMOVED lines=18> */
.L_x_37507:
[----:B------:R-:W-:Y:S02]  /*15910*/  MOV R206, R192 ;  /* 0x000000c000ce7202 */ /* 0x000fe40000000f00 */
.L_x_37508:
[----:B------:R-:W-:Y:S05]  /*15920*/  BSYNC B1 ;  /* 0x0000000000017941 */ /* 0x000fea0003800000 */
.L_x_37506:
        /* <DEDUP_REMOVED lines=16> */
.L_x_37512:
[----:B------:R-:W-:Y:S05]  /*15a30*/  BSYNC B2 ;  /* 0x0000000000027941 */ /* 0x000fea0003800000 */
.L_x_37511:
        /* <DEDUP_REMOVED lines=44> */
.L_x_37510:
[----:B------:R-:W-:Y:S05]  /*15d00*/  BSYNC B1 ;  /* 0x0000000000017941 */ /* 0x000fea0003800000 */
.L_x_37509:
        /* <DEDUP_REMOVED lines=10> */
.L_x_37505:
[----:B------:R-:W-:Y:S05]  /*15db0*/  BSYNC B0 ;  /* 0x0000000000007941 */ /* 0x000fea0003800000 */
.L_x_37504:
        /* <DEDUP_REMOVED lines=84> */
.L_x_37514:
[----:B------:R-:W-:Y:S05]  /*16300*/  BSYNC B0 ;  /* 0x0000000000007941 */ /* 0x000fea0003800000 */
.L_x_37513:
[----:B------:R-:W-:Y:S01]  /*16310*/  @!P1 IADD3 R202, R202, 0x4, RZ ;  /* 0x00000004caca9810 */ /* 0x000fe20007ffe0ff */
[----:B------:R-:W-:Y:S01]  /*16320*/  FADD.FTZ R210, R212, R183 ;  /* 0x000000b7d4d27221 */ /* 0x000fe20000010000 */
[----:B------:R-:W-:Y:S05]  /*16330*/  BRA.DIV ~URZ, `(.L_x_37515) ;  /* 0x00001af27f007947 */ /* 0x000fea000b800000 */
[----:B0-----:R0:W1:Y:S02]  /*16340*/  SHFL.BFLY PT, R204, R210, 0x1, 0x1f ;  /* 0x0c201f00d2cc7f89 */ /* 0x00106400000e0000 */
.L_x_37521:
        /* <DEDUP_REMOVED lines=132> */
.L_x_37522:
        /* <DEDUP_REMOVED lines=16> */
[----:B------:R-:W1:Y:S04]  /*16c90*/  SHFL.DOWN PT, R207, R202, 0x2, 0x1f ;  /* 0x08401f00cacf7f89 */ /* 0x000e6800000e0000 */
[----:B------:R2:W3:Y:S01]  /*16ca0*/  @!P0 LDS.64 R204, [R209.X8] ;  /* 0x00000000d1cc8984 */ /* 0x0004e20000008a00 */
[----:B------:R-:W-:Y:S01]  /*16cb0*/  LOP3.LUT P0, RZ, R206, 0x1f, R199, 0xf8, !PT ;  /* 0x0000001fceff7812 */ /* 0x000fe2000780f8c7 */
[----:B01----:R-:W-:Y:S01]  /*16cc0*/  IMAD.IADD R210, R207, 0x1, R202 ;  /* 0x00000001cfd27824 */ /* 0x003fe200078e02ca */
[----:B------:R-:W-:Y:S11]  /*16cd0*/  I2F R214, R207 ;  /* 0x000000cf00d67306 */ /* 0x000ff60000201400 */
        /* <DEDUP_REMOVED lines=8> */
[----:B------:R-:W-:Y:S01]  /*16d60*/  FFMA.FTZ R216, R213, R204, R215 ;  /* 0x000000ccd5d87223 */ /* 0x000fe200000100d7 */
[----:B------:R-:W-:Y:S01]  /*16d70*/  IADD3 R204, R210, R217, RZ ;  /* 0x000000d9d2cc7210 */ /* 0x000fe20007ffe0ff */
[----:B------:R-:W-:Y:S01]  /*16d80*/  FMUL.FTZ R211, R211, R211 ;  /* 0x000000d3d3d37220 */ /* 0x000fe20000410000 */
[----:B------:R-:W-:Y:S01]  /*16d90*/  I2F R217, R217 ;  /* 0x000000d900d97306 */ /* 0x000fe20000201400 */
[----:B0-----:R-:W-:Y:S02]  /*16da0*/  FMUL.FTZ R215, R209, R216 ;  /* 0x000000d8d1d77220 */ /* 0x001fe40000410000 */
[----:B------:R-:W-:Y:S02]  /*16db0*/  FMUL.FTZ R211, R211, R213 ;  /* 0x000000d5d3d37220 */ /* 0x000fe40000410000 */
[----:B--2---:R-:W-:Y:S01]  /*16dc0*/  FADD.FTZ R208, R208, R205 ;  /* 0x000000cdd0d07221 */ /* 0x004fe20000010000 */
[----:B------:R-:W0:Y:S01]  /*16dd0*/  SHFL.DOWN PT, R202, R215, 0x1, 0x1f ;  /* 0x08201f00d7ca7f89 */ /* 0x000e2200000e0000 */
[----:B------:R-:W-:Y:S01]  /*16de0*/  FMUL.FTZ R211, R211, R214 ;  /* 0x000000d6d3d37220 */ /* 0x000fe20000410000 */
[----:B------:R-:W1:Y:S03]  /*16df0*/  I2F R204, R204 ;  /* 0x000000cc00cc7306 */ /* 0x000e660000201400 */
[----:B------:R-:W-:-:S05]  /*16e00*/  FFMA.FTZ R208, R209, R211, R208 ;  /* 0x000000d3d1d07223 */ /* 0x000fca00000100d0 */
[----:B------:R-:W2:Y:S01]  /*16e10*/  SHFL.DOWN PT, R205, R208, 0x1, 0x1f ;  /* 0x08201f00d0cd7f89 */ /* 0x000ea200000e0000 */
[----:B-1----:R-:W1:Y:S01]  /*16e20*/  MUFU.RCP R207, R204 ;  /* 0x000000cc00cf7308 */ /* 0x002e620000001000 */
[----:B0-----:R-:W-:Y:S02]  /*16e30*/  FADD.FTZ R209, R215, -R202 ;  /* 0x800000cad7d17221 */ /* 0x001fe40000010000 */
[----:B------:R-:W-:Y:S02]  /*16e40*/  FMUL.FTZ R202, R202, R217 ;  /* 0x000000d9caca7220 */ /* 0x000fe40000410000 */
[----:B------:R-:W-:Y:S02]  /*16e50*/  FMUL.FTZ R209, R209, R209 ;  /* 0x000000d1d1d17220 */ /* 0x000fe40000410000 */
[C---:B------:R-:W-:Y:S02]  /*16e60*/  FFMA.FTZ R202, R212.reuse, R215, R202 ;  /* 0x000000d7d4ca7223 */ /* 0x040fe400000100ca */
[----:B------:R-:W-:-:S02]  /*16e70*/  FMUL.FTZ R209, R212, R209 ;  /* 0x000000d1d4d17220 */ /* 0x000fc40000410000 */
[----:B-1----:R-:W-:Y:S02]  /*16e80*/  FMUL.FTZ R210, R207, R202 ;  /* 0x000000cacfd27220 */ /* 0x002fe40000410000 */
[----:B--2---:R-:W-:Y:S02]  /*16e90*/  FADD.FTZ R202, R208, R205 ;  /* 0x000000cdd0ca7221 */ /* 0x004fe40000010000 */
[----:B------:R-:W-:Y:S01]  /*16ea0*/  FMUL.FTZ R209, R209, R217 ;  /* 0x000000d9d1d17220 */ /* 0x000fe20000410000 */
[----:B------:R-:W0:Y:S01]  /*16eb0*/  SHFL.IDX PT, R211, R210, RZ, 0x1f ;  /* 0x00001fffd2d37589 */ /* 0x000e2200000e0000 */
[----:B------:R-:W-:Y:S02]  /*16ec0*/  IMAD.MOV.U32 R204, RZ, RZ, c[0x0][0x1e0] ;  /* 0x00007800ffcc7624 */ /* 0x000fe400078e00ff */
        /* <DEDUP_REMOVED lines=44> */
[----:B------:R-:W-:Y:S01]  /*17190*/  F2FP.PACK_AB R129, R128, R129 ;  /* 0x000000818081723e */ /* 0x000fe200000000ff */
[----:B------:R-:W-:Y:S01]  /*171a0*/  FFMA.FTZ R134, R67, R134, R51 ;  /* 0x0000008643867223 */ /* 0x000fe20000010033 */
[----:B------:R-:W-:Y:S01]  /*171b0*/  LEA.HI.SX32 R148, R148, R136, 0x1d ;  /* 0x0000008894947211 */ /* 0x000fe200078feaff */
[----:B------:R-:W-:-:S02]  /*171c0*/  FFMA.FTZ R207, R65, R132, R49 ;  /* 0x0000008441cf7223 */ /* 0x000fc40000010031 */
[----:B------:R-:W-:Y:S01]  /*171d0*/  FMUL.FTZ R203, R202, R203 ;  /* 0x000000cbcacb7220 */ /* 0x000fe20000410000 */
[----:B------:R-:W-:Y:S01]  /*171e0*/  F2FP.PACK_AB R131, R134, R131 ;  /* 0x000000838683723e */ /* 0x000fe200000000ff */
[----:B------:R-:W-:Y:S01]  /*171f0*/  FMUL.FTZ R132, R202, R205 ;  /* 0x000000cdca847220 */ /* 0x000fe20000410000 */
[----:B------:R-:W-:Y:S01]  /*17200*/  F2FP.PACK_AB R130, R207, R130 ;  /* 0x00000082cf82723e */ /* 0x000fe200000000ff */
        /* <DEDUP_REMOVED lines=11> */
[----:B------:R-:W-:Y:S01]  /*172c0*/  F2FP.PACK_AB R128, R133, R128 ;  /* 0x000000808580723e */ /* 0x000fe200000000ff */
[----:B------:R-:W-:Y:S01]  /*172d0*/  FFMA.FTZ R203, R71, R138, R47 ;  /* 0x0000008a47cb7223 */ /* 0x000fe2000001002f */
[----:B------:R-:W-:Y:S01]  /*172e0*/  IADD3 R138, R148, 0x80, RZ ;  /* 0x00000080948a7810 */ /* 0x000fe20007ffe0ff */
[C---:B------:R-:W-:Y:S02]  /*172f0*/  FMUL.FTZ R215, R202.reuse, R215 ;  /* 0x000000d7cad77220 */ /* 0x040fe40000410000 */
[C---:B------:R-:W-:Y:S01]  /*17300*/  FMUL.FTZ R140, R202.reuse, R219 ;  /* 0x000000dbca8c7220 */ /* 0x040fe20000410000 */
[----:B------:R-:W-:Y:S01]  /*17310*/  F2FP.PACK_AB R133, R203, R136 ;  /* 0x00000088cb85723e */ /* 0x000fe200000000ff */
[C---:B------:R-:W-:Y:S02]  /*17320*/  FMUL.FTZ R221, R202.reuse, R221 ;  /* 0x000000ddcadd7220 */ /* 0x040fe40000410000 */
[----:B------:R-:W-:-:S02]  /*17330*/  FMUL.FTZ R142, R202, R225 ;  /* 0x000000e1ca8e7220 */ /* 0x000fc40000410000 */
[----:B------:R-:W-:Y:S02]  /*17340*/  FFMA.FTZ R132, R68, R205, R44 ;  /* 0x000000cd44847223 */ /* 0x000fe4000001002c */
[----:B------:R-:W-:Y:S02]  /*17350*/  FFMA.FTZ R137, R69, R134, R45 ;  /* 0x0000008645897223 */ /* 0x000fe4000001002d */
[----:B------:R-:W-:Y:S02]  /*17360*/  FADD.FTZ R139, -R204, R144 ;  /* 0x00000090cc8b7221 */ /* 0x000fe40000010100 */
[----:B------:R-:W-:Y:S01]  /*17370*/  FFMA.FTZ R215, R72, R215, R40 ;  /* 0x000000d748d77223 */ /* 0x000fe20000010028 */
[----:B------:R-:W-:Y:S01]  /*17380*/  F2FP.PACK_AB R132, R137, R132 ;  /* 0x000000848984723e */ /* 0x000fe200000000ff */
[----:B------:R-:W-:Y:S02]  /*17390*/  FFMA.FTZ R135, R74, R221, R42 ;  /* 0x000000dd4a877223 */ /* 0x000fe4000001002a */
[----:B------:R-:W-:-:S02]  /*173a0*/  FFMA.FTZ R142, R75, R142, R43 ;  /* 0x0000008e4b8e7223 */ /* 0x000fc4000001002b */
[----:B------:R-:W-:Y:S02]  /*173b0*/  FFMA.FTZ R140, R73, R140, R41 ;  /* 0x0000008c498c7223 */ /* 0x000fe40000010029 */
[----:B------:R-:W-:Y:S01]  /*173c0*/  IMAD.MOV.U32 R203, RZ, RZ, 0x10 ;  /* 0x00000010ffcb7424 */ /* 0x000fe200078e00ff */
[----:B------:R-:W-:Y:S01]  /*173d0*/  F2FP.PACK_AB R135, R142, R135 ;  /* 0x000000878e87723e */ /* 0x000fe200000000ff */
[----:B------:R-:W-:Y:S01]  /*173e0*/  FADD.FTZ R227, -R204, R152 ;  /* 0x00000098cce37221 */ /* 0x000fe20000010100 */
[----:B------:R-:W-:Y:S01]  /*173f0*/  F2FP.PACK_AB R134, R140, R215 ;  /* 0x000000d78c86723e */ /* 0x000fe200000000ff */
        /* <DEDUP_REMOVED lines=19> */
[----:B------:R-:W-:Y:S01]  /*17530*/  F2FP.PACK_AB R132, R137, R132 ;  /* 0x000000848984723e */ /* 0x000fe200000000ff */
        /* <DEDUP_REMOVED lines=25> */
[----:B------:R-:W-:Y:S01]  /*176d0*/  F2FP.PACK_AB R137, R150, R137 ;  /* 0x000000899689723e */ /* 0x000fe200000000ff */
        /* <DEDUP_REMOVED lines=13> */
[----:B------:R-:W-:Y:S01]  /*177b0*/  F2FP.PACK_AB R138, R141, R138 ;  /* 0x0000008a8d8a723e */ /* 0x000fe200000000ff */
        /* <DEDUP_REMOVED lines=13> */
[----:B------:R-:W-:Y:S01]  /*17890*/  F2FP.PACK_AB R145, R150, R145 ;  /* 0x000000919691723e */ /* 0x000fe200000000ff */
        /* <DEDUP_REMOVED lines=26> */
[----:B------:R-:W-:Y:S01]  /*17a40*/  FMUL.FTZ R241, R202, R241 ;  /* 0x000000f1caf17220 */ /* 0x000fe20000410000 */
[----:B------:R-:W-:Y:S01]  /*17a50*/  IADD3 R158, R148, 0x300, RZ ;  /* 0x00000300949e7810 */ /* 0x000fe20007ffe0ff */
[----:B------:R-:W-:-:S02]  /*17a60*/  FMUL.FTZ R172, R202, R167 ;  /* 0x000000a7caac7220 */ /* 0x000fc40000410000 */
[----:B------:R-:W-:Y:S02]  /*17a70*/  FFMA.FTZ R142, R104, R245, R8 ;  /* 0x000000f5688e7223 */ /* 0x000fe40000010008 */
[----:B------:R-:W-:Y:S02]  /*17a80*/  FFMA.FTZ R147, R105, R178, R9 ;  /* 0x000000b269937223 */ /* 0x000fe40000010009 */
[C---:B------:R-:W-:Y:S02]  /*17a90*/  FMUL.FTZ R243, R202.reuse, R243 ;  /* 0x000000f3caf37220 */ /* 0x040fe40000410000 */
[C---:B------:R-:W-:Y:S01]  /*17aa0*/  FMUL.FTZ R140, R202.reuse, R169 ;  /* 0x000000a9ca8c7220 */ /* 0x040fe20000410000 */
[----:B------:R-:W-:Y:S01]  /*17ab0*/  F2FP.PACK_AB R142, R147, R142 ;  /* 0x0000008e938e723e */ /* 0x000fe200000000ff */
        /* <DEDUP_REMOVED lines=28> */
[----:B------:R-:W-:-:S02]  /*17c80*/  FFMA.FTZ R174, R103, R174, R15 ;  /* 0x000000ae67ae7223 */ /* 0x000fc4000001000f */
        /* <DEDUP_REMOVED lines=18> */
.L_x_37518:
[----:B-1----:R-:W-:Y:S05]  /*17db0*/  BSYNC B0 ;  /* 0x0000000000007941 */ /* 0x002fea0003800000 */
.L_x_37517:
[----:B------:R-:W-:Y:S02]  /*17dc0*/  IADD3 R198, R198, c[0x0][0x160], RZ ;  /* 0x00005800c6c67a10 */ /* 0x000fe40007ffe0ff */
[----:B------:R-:W-:-:S02]  /*17dd0*/  LOP3.LUT P1, RZ, R189, 0xff, RZ, 0xc0, !PT ;  /* 0x000000ffbdff7812 */ /* 0x000fc4000782c0ff */
[----:B------:R-:W-:Y:S02]  /*17de0*/  ISETP.GE.AND P0, PT, R198, c[0x0][0x164], PT ;  /* 0x00005900c6007a0c */ /* 0x000fe40003f06270 */
[----:B------:R-:W-:-:S11]  /*17df0*/  SEL R189, RZ, 0x1, P1 ;  /* 0x00000001ffbd7807 */ /* 0x000fd60000800000 */
[----:B0-----:R-:W-:Y:S01]  /*17e00*/  @P0 CALL.REL.NOINC `(.L_x_37519) ;  /* 0x0000001000000944 */ /* 0x001fe20003c00000 */
[----:B------:R-:W-:Y:S05]  /*17e10*/  BRA `(.L_x_37520) ;  /* 0xfffe8b9000007947 */ /* 0x000fea000383ffff */
.L_x_37519:
[----:B------:R-:W-:Y:S05]  /*17e20*/  EXIT ;  /* 0x000000000000794d */ /* 0x000fea0003800000 */
.L_x_37515:
[----:B------:R-:W-:Y:S01]  /*17e30*/  MOV R209, 0x1 ;  /* 0x0000000100d17802 */ /* 0x000fe20000000f00 */
[----:B0-----:R-:W-:Y:S01]  /*17e40*/  IMAD.MOV.U32 R205, RZ, RZ, 0x1f ;  /* 0x0000001fffcd7424 */ /* 0x001fe200078e00ff */
[----:B------:R-:W-:Y:S01]  /*17e50*/  MOV R206, 0x17e80 ;  /* 0x00017e8000ce7802 */ /* 0x000fe20000000f00 */
[----:B------:R-:W-:Y:S02]  /*17e60*/  IMAD.MOV.U32 R208, RZ, RZ, -0x1 ;  /* 0xffffffffffd07424 */ /* 0x000fe400078e00ff */
[----:B------:R-:W-:Y:S05]  /*17e70*/  CALL.REL.NOINC `($__internal_123_$__cuda_sm70_shflsync_bfly_p) ;  /* 0x00000a9000007944 */ /* 0x000fea0003c00000 */
[----:B-1----:R-:W-:Y:S01]  /*17e80*/  MOV R204, R209 ;  /* 0x000000d100cc7202 */ /* 0x002fe20000000f00 */
[----:B0-----:R-:W-:Y:S05]  /*17e90*/  BRA `(.L_x_37521) ;  /* 0xffffe4b000007947 */ /* 0x001fea000383ffff */
.L_x_37516:
[----:B------:R-:W-:Y:S01]  /*17ea0*/  IMAD.MOV.U32 R209, RZ, RZ, 0x2 ;  /* 0x00000002ffd17424 */ /* 0x000fe200078e00ff */
[----:B------:R-:W-:Y:S01]  /*17eb0*/  MOV R208, 0xffffffff ;  /* 0xffffffff00d07802 */ /* 0x000fe20000000f00 */
[----:B------:R-:W-:Y:S01]  /*17ec0*/  IMAD.MOV.U32 R205, RZ, RZ, 0x1f ;  /* 0x0000001fffcd7424 */ /* 0x000fe200078e00ff */
[----:B------:R-:W-:Y:S02]  /*17ed0*/  MOV R206, 0x17ef0 ;  /* 0x00017ef000ce7802 */ /* 0x000fe40000000f00 */
[----:B------:R-:W-:Y:S05]  /*17ee0*/  CALL.REL.NOINC `($__internal_123_$__cuda_sm70_shflsync_bfly_p) ;  /* 0x00000a2000007944 */ /* 0x000fea0003c00000 */
[----:B01----:R-:W-:Y:S01]  /*17ef0*/  FADD.FTZ R210, R210, R209 ;  /* 0x000000d1d2d27221 */ /* 0x003fe20000010000 */
[----:B------:R-:W-:Y:S01]  /*17f00*/  MOV R208, 0xffffffff ;  /* 0xffffffff00d07802 */ /* 0x000fe20000000f00 */
[----:B------:R-:W-:Y:S01]  /*17f10*/  IMAD.MOV.U32 R209, RZ, RZ, 0x4 ;  /* 0x00000004ffd17424 */ /* 0x000fe200078e00ff */
[----:B------:R-:W-:Y:S01]  /*17f20*/  MOV R206, 0x17f50 ;  /* 0x00017f5000ce7802 */ /* 0x000fe20000000f00 */
[----:B------:R-:W-:-:S02]  /*17f30*/  IMAD.MOV.U32 R205, RZ, RZ, 0x1f ;  /* 0x0000001fffcd7424 */ /* 0x000fc400078e00ff */
        /* <DEDUP_REMOVED lines=131> */
[----:B------:R-:W-:Y:S05]  /*18770*/  CALL.REL.NOINC `($__internal_123_$__cuda_sm70_shflsync_bfly_p) ;  /* 0x0000019000007944 */ /* 0x000fea0003c00000 */
[----:B01----:R-:W-:Y:S01]  /*18780*/  FADD.FTZ R210, R210, R209 ;  /* 0x000000d1d2d27221 */ /* 0x003fe20000010000 */
[----:B------:R-:W-:Y:S01]  /*18790*/  MOV R208, 0xffffffff ;  /* 0xffffffff00d07802 */ /* 0x000fe20000000f00 */
[----:B------:R-:W-:Y:S01]  /*187a0*/  IMAD.MOV.U32 R209, RZ, RZ, 0x2 ;  /* 0x00000002ffd17424 */ /* 0x000fe200078e00ff */
[----:B------:R-:W-:Y:S01]  /*187b0*/  MOV R206, 0x187e0 ;  /* 0x000187e000ce7802 */ /* 0x000fe20000000f00 */
[----:B------:R-:W-:Y:S02]  /*187c0*/  IMAD.MOV.U32 R205, RZ, RZ, 0x1f ;  /* 0x0000001fffcd7424 */ /* 0x000fe400078e00ff */
        /* <DEDUP_REMOVED lines=19> */
[----:B01----:R-:W-:Y:S05]  /*18900*/  BRA `(.L_x_37522) ;  /* 0xffffe28000007947 */ /* 0x003fea000383ffff */
        .weak           $__internal_123_$__cuda_sm70_shflsync_bfly_p
        .type           $__internal_123_$__cuda_sm70_shflsync_bfly_p,@function
        .size           $__internal_123_$__cuda_sm70_shflsync_bfly_p,(.L_x_44963 - $__internal_123_$__cuda_sm70_shflsync_bfly_p)
$__internal_123_$__cuda_sm70_shflsync_bfly_p:
[----:B------:R-:W-:Y:S01]  /*18910*/  IMAD.MOV.U32 R207, RZ, RZ, 0x0 ;  /* 0x00000000ffcf7424 */ /* 0x000fe200078e00ff */
[----:B------:R-:W-:Y:S04]  /*18920*/  WARPSYNC R208 ;  /* 0x000000d000007348 */ /* 0x000fe80003800000 */
[----:B------:R0:W1:Y:S01]  /*18930*/  SHFL.BFLY PT, R209, R210, R209, R205 ;  /* 0x0c0000d1d2d17389 */ /* 0x00006200000e00cd */
[----:B------:R-:W-:Y:S05]  /*18940*/  RET.REL.NODEC R206 `(_ZN10layer_norm13ln_fwd_kernelINS_13Kernel_traitsIf6__halffS2_fjLj7168ELj1ELj1ELj4ELj16ENS_18Kernel_traits_baseILj7168EfS2_fS2_fjLj128EEEEELb1ELb0ELb1ELb1EEEvNS_9FwdParamsE) ;  /* 0xfffe76b0ce007950 */ /* 0x000fea0003c3ffff */
.L_x_37523:
        /* <DEDUP_REMOVED lines=11> */
.L_x_44963:


//--------------------- .text._ZN10layer_norm13ln_fwd_kernelINS_13Kernel_traitsIf6__halffS2_fjLj7168ELj1ELj1ELj4ELj16ENS_18Kernel_traits_baseILj7168EfS2_fS2_fjLj128EEEEELb1ELb1ELb0ELb0EEEvNS_9FwdParamsE --------------------------
	.section	.text._ZN10layer_norm13ln_fwd_kernelINS_13Kernel_traitsIf6__halffS2_fjLj7168ELj1ELj1ELj4ELj16ENS_18Kernel_traits_baseILj7168EfS2_fS2_fjLj128EEEEELb1ELb1ELb0ELb0EEEvNS_9FwdParamsE,"ax",@progbits
	.sectioninfo	@"SHI_REGISTERS=255"
	.align	128
        .global         _ZN10layer_norm13ln_fwd_kernelINS_13Kernel_traitsIf6__halffS2_fjLj7168ELj1ELj1ELj4ELj16ENS_18Kernel_traits_baseILj7168EfS2_fS2_fjLj128EEEEELb1ELb1ELb0ELb0EEEvNS_9FwdParamsE
        .type           _ZN10layer_norm13ln_fwd_kernelINS_13Kernel_traitsIf6__halffS2_fjLj7168ELj1ELj1ELj4ELj16ENS_18Kernel_traits_baseILj7168EfS2_fS2_fjLj128EEEEELb1ELb1ELb0ELb0EEEvNS_9FwdParamsE,@function
        .size           _ZN10layer_norm13ln_fwd_kernelINS_13Kernel_traitsIf6__halffS2_fjLj7168ELj1ELj1ELj4ELj16ENS_18Kernel_traits_baseILj7168EfS2_fS2_fjLj128EEEEELb1ELb1ELb0ELb0EEEvNS_9FwdParamsE,(.L_x_44964 - _ZN10layer_norm13ln_fwd_kernelINS_13Kernel_traitsIf6__halffS2_fjLj7168ELj1ELj1ELj4ELj16ENS_18Kernel_traits_baseILj7168EfS2_fS2_fjLj128EEEEELb1ELb1ELb0ELb0EEEvNS_9FwdParamsE)
        .other          _ZN10layer_norm13ln_fwd_kernelINS_13Kernel_traitsIf6__halffS2_fjLj7168ELj1ELj1ELj4ELj16ENS_18Kernel_traits_baseILj7168EfS2_fS2_fjLj128EEEEELb1ELb1ELb0ELb0EEEvNS_9FwdParamsE,@"STO_CUDA_ENTRY STV_DEFAULT"
_ZN10layer_norm13ln_fwd_kernelINS_13Kernel_traitsIf6__halffS2_fjLj7168ELj1ELj1ELj4ELj16ENS_18Kernel_traits_baseILj7168EfS2_fS2_fjLj128EEEEELb1ELb1ELb0ELb0EEEvNS_9FwdParamsE:
.text._ZN10layer_norm13ln_fwd_kernelINS_13Kernel_traitsIf6__halffS2_fjLj7168ELj1ELj1ELj4ELj16ENS_18Kernel_traits_baseILj7168EfS2_fS2_fjLj128EEEEELb1ELb1ELb0ELb0EEEvNS_9FwdParamsE:
        /* <DEDUP_REMOVED lines=88> */
[----:B------:R-:W-:Y:S01]  /*0580*/  IMAD.MOV.U32 R4, RZ, RZ, 0x20 ;  /* 0x00000020ff047424 */ /* 0x000fe200078e00ff */
[----:B------:R-:W-:Y:S01]  /*0590*/  ISETP.NE.U32.AND P0, PT, RZ, c[0x0][0x218], PT ;  /* 0x00008600ff007a0c */ /* 0x000fe20003f05070 */
[----:B------:R-:W-:Y:S01]  /*05a0*/  CS2R R14, SRZ ;  /* 0x00000000000e7805 */ /* 0x000fe2000001ff00 */
[----:B------:R-:W-:Y:S01]  /*05b0*/  CS2R R12, SRZ ;  /* 0x00000000000c7805 */ /* 0x000fe2000001ff00 */
[C---:B------:R-:W-:Y:S01]  /*05c0*/  IMAD.WIDE.U32 R4, R3.reuse, R4, c[0x0][0x1b0] ;  /* 0x00006c0003047625 */ /* 0x040fe200078e0004 */
[----:B------:R-:W-:Y:S01]  /*05d0*/  ISETP.NE.AND.EX P0, PT, RZ, c[0x0][0x21c], PT, P0 ;  /* 0x00008700ff007a0c */ /* 0x000fe20003f05300 */
[----:B------:R-:W-:Y:S01]  /*05e0*/  CS2R R18, SRZ ;  /* 0x0000000000127805 */ /* 0x000fe2000001ff00 */
[----:B------:R-:W-:Y:S02]  /*05f0*/  CS2R R16, SRZ ;  /* 0x0000000000107805 */ /* 0x000fe4000001ff00 */
[----:B------:R-:W2:Y:S04]  /*0600*/  LDG.E.128 R24, [R4.64] ;  /* 0x0000000604187981 */ /* 0x000ea8000c1e1d00 */
[----:B------:R0:W5:Y:S05]  /*0610*/  LDG.E.128 R248, [R4.64+0x10] ;  /* 0x0000100604f87981 */ /* 0x00016a000c1e1d00 */
        /* <DEDUP_REMOVED lines=11> */
.L_x_37525:
[----:B------:R-:W-:Y:S05]  /*06d0*/  BSYNC B0 ;  /* 0x0000000000007941 */ /* 0x000fea0003800000 */
.L_x_37524:
        /* <DEDUP_REMOVED lines=21> */
.L_x_37527:
[----:B------:R-:W-:Y:S05]  /*0830*/  BSYNC B0 ;  /* 0x0000000000007941 */ /* 0x000fea0003800000 */
.L_x_37526:
[----:B------:R-:W-:Y:S01]  /*0840*/  BSSY B0, `(.L_x_37528) ;  /* 0x0000015000007945 */ /* 0x000fe20003800000 */
[----:B------:R-:W-:Y:S05]  /*0850*/  @!P4 BRA `(.L_x_37529) ;  /* 0x000001300000c947 */ /* 0x000fea0003800000 */
[----:B------:R-:W-:Y:S01]  /*0860*/  ISETP.NE.U32.AND P0, PT, RZ, c[0x0][0x218], PT ;  /* 0x00008600ff007a0c */ /* 0x000fe20003f05070 */
[----:B------:R-:W-:Y:S01]  /*0870*/  HFMA2.MMA R56, -RZ, RZ, 0, 1.9073486328125e-06 ;  /* 0x00000020ff387435 */ /* 0x000fe200000001ff */
[----:B------:R-:W-:Y:S01]  /*0880*/  CS2R R38, SRZ ;  /* 0x0000000000267805 */ /* 0x000fe2000001ff00 */
[----:B0-----:R-:W-:Y:S01]  /*0890*/  CS2R R36, SRZ ;  /* 0x0000000000247805 */ /* 0x001fe2000001ff00 */
        /* <DEDUP_REMOVED lines=15> */
.L_x_37529:
[----:B------:R-:W-:Y:S05]  /*0990*/  BSYNC B0 ;  /* 0x0000000000007941 */ /* 0x000fea0003800000 */
.L_x_37528:
        /* <DEDUP_REMOVED lines=21> */
.L_x_37531:
[----:B------:R-:W-:Y:S05]  /*0af0*/  BSYNC B0 ;  /* 0x0000000000007941 */ /* 0x000fea0003800000 */
.L_x_37530:
        /* <DEDUP_REMOVED lines=21> */
.L_x_37533:
[----:B------:R-:W-:Y:S05]  /*0c50*/  BSYNC B0 ;  /* 0x0000000000007941 */ /* 0x000fea0003800000 */
.L_x_37532:
        /* <DEDUP_REMOVED lines=16> */
[----:B------:R-:W-:-:S11]  /*0d60*/  IMAD.MOV.U32 R130, RZ, RZ, 0x20 ;  /* 0x00000020ff827424 */ /* 0x000fd600078e00ff */
        /* <DEDUP_REMOVED lines=12> */
.L_x_37535:
[----:B------:R-:W-:Y:S05]  /*0e30*/  BSYNC B0 ;  /* 0x0000000000007941 */ /* 0x000fea0003800000 */
.L_x_37534:
        /* <DEDUP_REMOVED lines=17> */
[----:B------:R-:W-:Y:S02]  /*0f50*/  ISETP.NE.U32.AND P0, PT, RZ, c[0x0][0x218], PT ;  /* 0x00008600ff007a0c */ /* 0x000fe40003f05070 */
[----:B------:R-:W-:Y:S01]  /*0f60*/  MOV R4, 0x20 ;  /* 0x0000002000047802 */ /* 0x000fe20000000f00 */
[----:B------:R0:W5:Y:S01]  /*0f70*/  LDG.E.128 R144, [R152.64] ;  /* 0x0000000698907981 */ /* 0x000162000c1e1d00 */
[----:B------:R-:W-:-:S03]  /*0f80*/  ISETP.NE.AND.EX P0, PT, RZ, c[0x0][0x21c], PT, P0 ;  /* 0x00008700ff007a0c */ /* 0x000fc60003f05300 */
[C---:B------:R-:W-:Y:S01]  /*0f90*/  IMAD.WIDE.U32 R4, R3.reuse, R4, c[0x0][0x1b0] ;  /* 0x00006c0003047625 */ /* 0x040fe200078e0004 */
[----:B------:R0:W5:Y:S04]  /*0fa0*/  LDG.E.128 R148, [R152.64+0x10] ;  /* 0x0000100698947981 */ /* 0x000168000c1e1d00 */
[----:B------:R0:W5:Y:S04]  /*0fb0*/  LDG.E.128 R136, [R4.64] ;  /* 0x0000000604887981 */ /* 0x000168000c1e1d00 */
[----:B------:R0:W5:Y:S01]  /*0fc0*/  LDG.E.128 R140, [R4.64+0x10] ;  /* 0x00001006048c7981 */ /* 0x000162000c1e1d00 */
[----:B------:R-:W-:-:S04]  /*0fd0*/  @P0 LEA R6, P1, R3, c[0x0][0x218], 0x5 ;  /* 0x0000860003060a11 */ /* 0x000fc800078228ff */
[----:B------:R-:W-:-:S05]  /*0fe0*/  @P0 LEA.HI.X R7, R3, c[0x0][0x21c], RZ, 0x5, P1 ;  /* 0x0000870003070a11 */ /* 0x000fca00008f2cff */
[----:B------:R0:W5:Y:S04]  /*0ff0*/  @P0 LDG.E.128 R128, [R6.64] ;  /* 0x0000000606800981 */ /* 0x000168000c1e1d00 */
[----:B------:R0:W5:Y:S02]  /*1000*/  @P0 LDG.E.128 R132, [R6.64+0x10] ;  /* 0x0000100606840981 */ /* 0x000164000c1e1d00 */
.L_x_37537:
[----:B------:R-:W-:Y:S05]  /*1010*/  BSYNC B0 ;  /* 0x0000000000007941 */ /* 0x000fea0003800000 */
.L_x_37536:
        /* <DEDUP_REMOVED lines=30> */
[----:B------:R-:W-:Y:S01]  /*1200*/  IMAD.IADD R153, R153, 0x1, R2 ;  /* 0x0000000199997824 */ /* 0x000fe200078e0202 */
[----:B------:R-:W-:-:S03]  /*1210*/  HFMA2.MMA R2, -RZ, RZ, 0, 0 ;  /* 0x00000000ff027435 */ /* 0x000fc600000001ff */
[----:B------:R-:W-:Y:S02]  /*1220*/  IMAD.SHL.U32 R0, R153, 0x8, RZ ;  /* 0x0000000899007824 */ /* 0x000fe400078e00ff */
[----:B0-----:R-:W-:-:S03]  /*1230*/  IMAD R4, R161, -0x2daee0ad, RZ ;  /* 0xd2511f53a1047824 */ /* 0x001fc600078e02ff */
[----:B------:R0:W-:Y:S01]  /*1240*/  STL [R1+0x10], R0 ;  /* 0x0000100001007387 */ /* 0x0001e20000100800 */
[----:B-1----:R-:W1:Y:S03]  /*1250*/  MUFU.RCP R243, R243 ;  /* 0x000000f300f37308 */ /* 0x002e660000001000 */
.L_x_37961:
        /* <DEDUP_REMOVED lines=12> */
[----:B------:R-:W-:Y:S01]  /*1320*/  LEA.HI.SX32 R0, R0, R219, 0x1d ;  /* 0x000000db00007211 */ /* 0x000fe200078feaff */
[----:B---3--:R-:W-:-:S03]  /*1330*/  @P0 HADD2.F32 R216, -RZ, R217.H0_H0 ;  /* 0x200000d9ffd80230 */ /* 0x008fc60000004100 */
[----:B------:R-:W-:Y:S01]  /*1340*/  MOV R217, R0 ;  /* 0x0000000000d97202 */ /* 0x000fe20000000f00 */
        /* <DEDUP_REMOVED lines=22> */
.L_x_37541:
[----:B0-----:R-:W-:Y:S02]  /*14b0*/  IMAD.MOV.U32 R162, RZ, RZ, R6 ;  /* 0x000000ffffa27224 */ /* 0x001fe400078e0006 */
.L_x_37542:
[----:B------:R-:W-:Y:S05]  /*14c0*/  BSYNC B1 ;  /* 0x0000000000017941 */ /* 0x000fea0003800000 */
.L_x_37540:
        /* <DEDUP_REMOVED lines=16> */
.L_x_37546:
[----:B------:R-:W-:Y:S05]  /*15d0*/  BSYNC B2 ;  /* 0x0000000000027941 */ /* 0x000fea0003800000 */
.L_x_37545:
        /* <DEDUP_REMOVED lines=42> */
.L_x_37544:
[----:B------:R-:W-:Y:S05]  /*1880*/  BSYNC B1 ;  /* 0x0000000000017941 */ /* 0x000fea0003800000 */
.L_x_37543:
[----:B------:R0:W2:Y:S01]  /*1890*/  I2F.U32 R3, R162 ;  /* 0x000000a200037306 */ /* 0x0000a20000201000 */
[----:B------:R-:W-:Y:S01]  /*18a0*/  IMAD.MOV.U32 R234, RZ, RZ, 0x2f800000 ;  /* 0x2f800000ffea7424 */ /* 0x000fe200078e00ff */
[----:B-----5:R-:W-:Y:S01]  /*18b0*/  HADD2.F32 R161, -RZ, R164.H0_H0 ;  /* 0x200000a4ffa17230 */ /* 0x020fe20000004100 */
[----:B------:R-:W-:Y:S01]  /*18c0*/  LOP3.LUT R8, R8, 0xfffffffb, RZ, 0xc0, !PT ;  /* 0xfffffffb08087812 */ /* 0x000fe200078ec0ff */
[----:B------:R-:W-:Y:S01]  /*18d0*/  BSSY B1, `(.L_x_37547) ;  /* 0x0000017000017945 */ /* 0x000fe20003800000 */
[----:B------:R-:W-:Y:S02]  /*18e0*/  ISETP.NE.U32.AND P0, PT, RZ, c[0x0][0x180], PT ;  /* 0x00006000ff007a0c */ /* 0x000fe40003f05070 */
[----:B------:R-:W-:Y:S02]  /*18f0*/  FMUL.FTZ R161, R161, R216 ;  /* 0x000000d8a1a17220 */ /* 0x000fe40000410000 */
[----:B------:R-:W-:Y:S02]  /*1900*/  ISETP.NE.AND.EX P0, PT, RZ, c[0x0][0x184], PT, P0 ;  /* 0x00006100ff007a0c */ /* 0x000fe40003f05300 */
[----:B------:R-:W-:Y:S01]  /*1910*/  FMUL.FTZ R161, R161, c[0x0][0x1e8] ;  /* 0x00007a00a1a17a20 */ /* 0x000fe20000410000 */
[----:B0-----:R-:W-:Y:S01]  /*1920*/  IADD3 R162, R163, 0x1, RZ ;  /* 0x00000001a3a27810 */ /* 0x001fe20007ffe0ff */
        /* <DEDUP_REMOVED lines=16> */
.L_x_37548:
[----:B------:R-:W-:Y:S02]  /*1a30*/  IMAD.MOV.U32 R3, RZ, RZ, R6 ;  /* 0x000000ffff037224 */ /* 0x000fe400078e0006 */
.L_x_37549:
[----:B------:R-:W-:Y:S05]  /*1a40*/  BSYNC B1 ;  /* 0x0000000000017941 */ /* 0x000fea0003800000 */
.L_x_37547:
        /* <DEDUP_REMOVED lines=16> */
.L_x_37553:
[----:B------:R-:W-:Y:S05]  /*1b50*/  BSYNC B2 ;  /* 0x0000000000027941 */ /* 0x000fea0003800000 */
.L_x_37552:
        /* <DEDUP_REMOVED lines=42> */
.L_x_37551:
[----:B------:R-:W-:Y:S05]  /*1e00*/  BSYNC B1 ;  /* 0x0000000000017941 */ /* 0x000fea0003800000 */
.L_x_37550:
        /* <DEDUP_REMOVED lines=23> */
.L_x_37555:
[----:B------:R-:W-:Y:S02]  /*1f80*/  IMAD.MOV.U32 R3, RZ, RZ, R6 ;  /* 0x000000ffff037224 */ /* 0x000fe400078e0006 */
.L_x_37556:
[----:B------:R-:W-:Y:S05]  /*1f90*/  BSYNC B1 ;  /* 0x0000000000017941 */ /* 0x000fea0003800000 */
.L_x_37554:
        /* <DEDUP_REMOVED lines=16> */
.L_x_37560:
[----:B------:R-:W-:Y:S05]  /*20a0*/  BSYNC B2 ;  /* 0x0000000000027941 */ /* 0x000fea0003800000 */
.L_x_37559:
        /* <DEDUP_REMOVED lines=42> */
.L_x_37558:
[----:B------:R-:W-:Y:S05]  /*2350*/  BSYNC B1 ;  /* 0x0000000000017941 */ /* 0x000fea0003800000 */
.L_x_37557:
        /* <DEDUP_REMOVED lines=21> */
.L_x_37562:
[----:B------:R-:W-:Y:S02]  /*24b0*/  IMAD.MOV.U32 R3, RZ, RZ, R6 ;  /* 0x000000ffff037224 */ /* 0x000fe400078e0006 */
.L_x_37563:
[----:B------:R-:W-:Y:S05]  /*24c0*/  BSYNC B1 ;  /* 0x0000000000017941 */ /* 0x000fea0003800000 */
.L_x_37561:
        /* <DEDUP_REMOVED lines=16> */
.L_x_37567:
[----:B------:R-:W-:Y:S05]  /*25d0*/  BSYNC B2 ;  /* 0x0000000000027941 */ /* 0x000fea0003800000 */
.L_x_37566:
        /* <DEDUP_REMOVED lines=42> */
.L_x_37565:
[----:B------:R-:W-:Y:S05]  /*2880*/  BSYNC B1 ;  /* 0x0000000000017941 */ /* 0x000fea0003800000 */
.L_x_37564:
        /* <DEDUP_REMOVED lines=21> */
.L_x_37569:
[----:B------:R-:W-:Y:S02]  /*29e0*/  IMAD.MOV.U32 R3, RZ, RZ, R6 ;  /* 0x000000ffff037224 */ /* 0x000fe400078e0006 */
.L_x_37570:
[----:B------:R-:W-:Y:S05]  /*29f0*/  BSYNC B1 ;  /* 0x0000000000017941 */ /* 0x000fea0003800000 */
.L_x_37568:
        /* <DEDUP_REMOVED lines=16> */
.L_x_37574:
[----:B------:R-:W-:Y:S05]  /*2b00*/  BSYNC B2 ;  /* 0x0000000000027941 */ /* 0x000fea0003800000 */
.L_x_37573:
        /* <DEDUP_REMOVED lines=42> */
.L_x_37572:
[----:B------:R-:W-:Y:S05]  /*2db0*/  BSYNC B1 ;  /* 0x0000000000017941 */ /* 0x000fea0003800000 */
.L_x_37571:
        /* <DEDUP_REMOVED lines=21> */
.L_x_37576:
[----:B------:R-:W-:Y:S02]  /*2f10*/  IMAD.MOV.U32 R3, RZ, RZ, R6 ;  /* 0x000000ffff037224 */ /* 0x000fe400078e0006 */
.L_x_37577:
[----:B------:R-:W-:Y:S05]  /*2f20*/  BSYNC B1 ;  /* 0x0000000000017941 */ /* 0x000fea0003800000 */
.L_x_37575:
        /* <DEDUP_REMOVED lines=16> */
.L_x_37581:
[----:B------:R-:W-:Y:S05]  /*3030*/  BSYNC B2 ;  /* 0x0000000000027941 */ /* 0x000fea0003800000 */
.L_x_37580:
        /* <DEDUP_REMOVED lines=42> */
.L_x_37579:
[----:B------:R-:W-:Y:S05]  /*32e0*/  BSYNC B1 ;  /* 0x0000000000017941 */ /* 0x000fea0003800000 */
.L_x_37578:
[----:B------:R-:W0:Y:S01]  /*32f0*/  I2F.U32 R3, R3 ;  /* 0x0000000300037306 */ /* 0x000e220000201000 */
[C---:B------:R-:W-:Y:S01]  /*3300*/  ISETP.NE.AND P5, PT, R217.reuse, 0x1, PT ;  /* 0x00000001d900780c */ /* 0x040fe20003fa5270 */
[----:B------:R-:W-:Y:S01]  /*3310*/  BSSY B1, `(.L_x_37582) ;  /* 0x0000014000017945 */ /* 0x000fe20003800000 */
[----:B------:R-:W-:Y:S01]  /*3320*/  IADD3 R218, R217, 0x1, RZ ;  /* 0x00000001d9da7810 */ /* 0x000fe20007ffe0ff */
[----:B0-----:R-:W-:-:S05]  /*3330*/  FFMA.FTZ R165, R3, R234, 1.1641532182693481445e-10 ;  /* 0x2f00000003a57423 */ /* 0x001fca00000100ea */
[----:B------:R-:W-:Y:S01]  /*3340*/  FSETP.GTU.FTZ.AND P4, PT, R165, c[0x0][0x1e4], PT ;  /* 0x00007900a5007a0b */ /* 0x000fe20003f9c000 */
[----:B------:R-:W-:-:S05]  /*3350*/  HADD2.F32 R165, -RZ, R166.H1_H1 ;  /* 0x300000a6ffa57230 */ /* 0x000fca0000004100 */
        /* <DEDUP_REMOVED lines=14> */
.L_x_37583:
[----:B------:R-:W-:Y:S02]  /*3440*/  IMAD.MOV.U32 R3, RZ, RZ, R6 ;  /* 0x000000ffff037224 */ /* 0x000fe400078e0006 */
.L_x_37584:
[----:B------:R-:W-:Y:S05]  /*3450*/  BSYNC B1 ;  /* 0x0000000000017941 */ /* 0x000fea0003800000 */
.L_x_37582:
        /* <DEDUP_REMOVED lines=16> */
.L_x_37588:
[----:B------:R-:W-:Y:S05]  /*3560*/  BSYNC B2 ;  /* 0x0000000000027941 */ /* 0x000fea0003800000 */
.L_x_37587:
        /* <DEDUP_REMOVED lines=42> */
.L_x_37586:
[----:B------:R-:W-:Y:S05]  /*3810*/  BSYNC B1 ;  /* 0x0000000000017941 */ /* 0x000fea0003800000 */
.L_x_37585:
[----:B------:R-:W0:Y:S01]  /*3820*/  I2F.U32 R3, R3 ;  /* 0x0000000300037306 */ /* 0x000e220000201000 */
[----:B------:R-:W-:Y:S01]  /*3830*/  HADD2.F32 R217, -RZ, R167.H0_H0 ;  /* 0x200000a7ffd97230 */ /* 0x000fe20000004100 */
[----:B------:R-:W-:Y:S01]  /*3840*/  ISETP.NE.AND P6, PT, R218, 0x1, PT ;  /* 0x00000001da00780c */ /* 0x000fe20003fc5270 */
[----:B------:R-:W-:Y:S03]  /*3850*/  BSSY B1, `(.L_x_37589) ;  /* 0x0000013000017945 */ /* 0x000fe60003800000 */
[----:B------:R-:W-:-:S04]  /*3860*/  FMUL.FTZ R217, R217, R216 ;  /* 0x000000d8d9d97220 */ /* 0x000fc80000410000 */
[----:B------:R-:W-:Y:S02]  /*3870*/  FMUL.FTZ R217, R217, c[0x0][0x1e8] ;  /* 0x00007a00d9d97a20 */ /* 0x000fe40000410000 */
[----:B0-----:R-:W-:Y:S01]  /*3880*/  FFMA.FTZ R166, R3, R234, 1.1641532182693481445e-10 ;  /* 0x2f00000003a67423 */ /* 0x001fe200000100ea */
[----:B------:R-:W-:-:S04]  /*3890*/  IADD3 R3, R218, 0x1, RZ ;  /* 0x00000001da037810 */ /* 0x000fc80007ffe0ff */
        /* <DEDUP_REMOVED lines=13> */
.L_x_37590:
[----:B------:R-:W-:Y:S02]  /*3970*/  IMAD.MOV.U32 R217, RZ, RZ, R6 ;  /* 0x000000ffffd97224 */ /* 0x000fe400078e0006 */
.L_x_37591:
[----:B------:R-:W-:Y:S05]  /*3980*/  BSYNC B1 ;  /* 0x0000000000017941 */ /* 0x000fea0003800000 */
.L_x_37589:
        /* <DEDUP_REMOVED lines=19> */
.L_x_37595:
[----:B------:R-:W-:Y:S05]  /*3ac0*/  BSYNC B2 ;  /* 0x0000000000027941 */ /* 0x000fea0003800000 */
.L_x_37594:
        /* <DEDUP_REMOVED lines=42> */
.L_x_37593:
[----:B------:R-:W-:Y:S05]  /*3d70*/  BSYNC B1 ;  /* 0x0000000000017941 */ /* 0x000fea0003800000 */
.L_x_37592:
[----:B------:R-:W0:Y:S01]  /*3d80*/  I2F.U32 R217, R217 ;  /* 0x000000d900d97306 */ /* 0x000e220000201000 */
[----:B------:R-:W-:Y:S01]  /*3d90*/  SEL R240, RZ, 0x1, P2 ;  /* 0x00000001fff07807 */ /* 0x000fe20001000000 */
[----:B------:R-:W-:Y:S01]  /*3da0*/  HADD2.F32 R167, -RZ, R167.H1_H1 ;  /* 0x300000a7ffa77230 */ /* 0x000fe20000004100 */
[----:B------:R-:W-:Y:S02]  /*3db0*/  SEL R218, RZ, 0x10000, P5 ;  /* 0x00010000ffda7807 */ /* 0x000fe40002800000 */
[----:B------:R-:W-:Y:S01]  /*3dc0*/  SEL R219, RZ, 0x100, P4 ;  /* 0x00000100ffdb7807 */ /* 0x000fe20002000000 */
[----:B------:R-:W-:Y:S01]  /*3dd0*/  IMAD.WIDE.U32 R240, R240, 0x1000000, RZ ;  /* 0x01000000f0f07825 */ /* 0x000fe200078e00ff */
[C---:B------:R-:W-:Y:S02]  /*3de0*/  LOP3.LUT P5, RZ, R8.reuse, 0x2, RZ, 0xc0, !PT ;  /* 0x0000000208ff7812 */ /* 0x040fe400078ac0ff */
[----:B------:R-:W-:Y:S01]  /*3df0*/  LOP3.LUT P6, RZ, R8, 0x4, RZ, 0xc0, !PT ;  /* 0x0000000408ff7812 */ /* 0x000fe200078cc0ff */
[----:B------:R-:W-:-:S04]  /*3e00*/  FMUL.FTZ R167, R167, R216 ;  /* 0x000000d8a7a77220 */ /* 0x000fc80000410000 */
[----:B------:R-:W-:Y:S02]  /*3e10*/  FMUL.FTZ R167, R167, c[0x0][0x1e8] ;  /* 0x00007a00a7a77a20 */ /* 0x000fe40000410000 */
[----:B0-----:R-:W-:Y:S01]  /*3e20*/  FFMA.FTZ R217, R217, R234, 1.1641532182693481445e-10 ;  /* 0x2f000000d9d97423 */ /* 0x001fe200000100ea */
[----:B------:R-:W-:-:S04]  /*3e30*/  SEL R234, RZ, 0x1, P1 ;  /* 0x00000001ffea7807 */ /* 0x000fc80000800000 */
        /* <DEDUP_REMOVED lines=23> */
.L_x_37539:
[----:B------:R-:W-:Y:S05]  /*3fb0*/  BSYNC B0 ;  /* 0x0000000000007941 */ /* 0x000fea0003800000 */
.L_x_37538:
        /* <DEDUP_REMOVED lines=24> */
.L_x_37599:
[----:B------:R-:W-:Y:S02]  /*4140*/  IMAD.MOV.U32 R168, RZ, RZ, R6 ;  /* 0x000000ffffa87224 */ /* 0x000fe400078e0006 */
.L_x_37600:
[----:B------:R-:W-:Y:S05]  /*4150*/  BSYNC B1 ;  /* 0x0000000000017941 */ /* 0x000fea0003800000 */
.L_x_37598:
        /* <DEDUP_REMOVED lines=16> */
.L_x_37604:
[----:B------:R-:W-:Y:S05]  /*4260*/  BSYNC B2 ;  /* 0x0000000000027941 */ /* 0x000fea0003800000 */
.L_x_37603:
        /* <DEDUP_REMOVED lines=42> */
.L_x_37602:
[----:B------:R-:W-:Y:S05]  /*4510*/  BSYNC B1 ;  /* 0x0000000000017941 */ /* 0x000fea0003800000 */
.L_x_37601:
[----:B------:R-:W2:Y:S01]  /*4520*/  I2F.U32 R168, R168 ;  /* 0x000000a800a87306 */ /* 0x000ea20000201000 */
[----:B0-----:R-:W-:Y:S01]  /*4530*/  HFMA2.MMA R235, -RZ, RZ, 0.1171875, 0 ;  /* 0x2f800000ffeb7435 */ /* 0x001fe200000001ff */
[----:B-----5:R-:W-:Y:S01]  /*4540*/  HADD2.F32 R171, -RZ, R172.H0_H0 ;  /* 0x200000acffab7230 */ /* 0x020fe20000004100 */
[----:B------:R-:W-:Y:S01]  /*4550*/  LOP3.LUT R8, R8, 0xfffffffb, RZ, 0xc0, !PT ;  /* 0xfffffffb08087812 */ /* 0x000fe200078ec0ff */
[----:B------:R-:W-:Y:S01]  /*4560*/  BSSY B1, `(.L_x_37605) ;  /* 0x0000017000017945 */ /* 0x000fe20003800000 */
[----:B------:R-:W-:Y:S02]  /*4570*/  ISETP.NE.U32.AND P0, PT, RZ, c[0x0][0x180], PT ;  /* 0x00006000ff007a0c */ /* 0x000fe40003f05070 */
        /* <DEDUP_REMOVED lines=20> */
.L_x_37606:
[----:B------:R-:W-:Y:S02]  /*46c0*/  MOV R3, R6 ;  /* 0x0000000600037202 */ /* 0x000fe40000000f00 */
.L_x_37607:
[----:B------:R-:W-:Y:S05]  /*46d0*/  BSYNC B1 ;  /* 0x0000000000017941 */ /* 0x000fea0003800000 */
.L_x_37605:
        /* <DEDUP_REMOVED lines=16> */
.L_x_37611:
[----:B------:R-:W-:Y:S05]  /*47e0*/  BSYNC B2 ;  /* 0x0000000000027941 */ /* 0x000fea0003800000 */
.L_x_37610:
        /* <DEDUP_REMOVED lines=41> */
[----:B------:R-:W-:Y:S02]  /*4a80*/  MOV R170, RZ ;  /* 0x000000ff00aa7202 */ /* 0x000fe40000000f00 */
.L_x_37609:
[----:B------:R-:W-:Y:S05]  /*4a90*/  BSYNC B1 ;  /* 0x0000000000017941 */ /* 0x000fea0003800000 */
.L_x_37608:
        /* <DEDUP_REMOVED lines=23> */
.L_x_37613:
[----:B------:R-:W-:Y:S02]  /*4c10*/  MOV R3, R6 ;  /* 0x0000000600037202 */ /* 0x000fe40000000f00 */
.L_x_37614:
[----:B------:R-:W-:Y:S05]  /*4c20*/  BSYNC B1 ;  /* 0x0000000000017941 */ /* 0x000fea0003800000 */
.L_x_37612:
        /* <DEDUP_REMOVED lines=16> */
.L_x_37618:
[----:B------:R-:W-:Y:S05]  /*4d30*/  BSYNC B2 ;  /* 0x0000000000027941 */ /* 0x000fea0003800000 */
.L_x_37617:
        /* <DEDUP_REMOVED lines=42> */
.L_x_37616:
[----:B------:R-:W-:Y:S05]  /*4fe0*/  BSYNC B1 ;  /* 0x0000000000017941 */ /* 0x000fea0003800000 */
.L_x_37615:
        /* <DEDUP_REMOVED lines=21> */
.L_x_37620:
[----:B------:R-:W-:Y:S02]  /*5140*/  MOV R3, R6 ;  /* 0x0000000600037202 */ /* 0x000fe40000000f00 */
.L_x_37621:
[----:B------:R-:W-:Y:S05]  /*5150*/  BSYNC B1 ;  /* 0x0000000000017941 */ /* 0x000fea0003800000 */
.L_x_37619:
        /* <DEDUP_REMOVED lines=16> */
.L_x_37625:
[----:B------:R-:W-:Y:S05]  /*5260*/  BSYNC B2 ;  /* 0x0000000000027941 */ /* 0x000fea0003800000 */
.L_x_37624:
        /* <DEDUP_REMOVED lines=42> */
.L_x_37623:
[----:B------:R-:W-:Y:S05]  /*5510*/  BSYNC B1 ;  /* 0x0000000000017941 */ /* 0x000fea0003800000 */
.L_x_37622:
        /* <DEDUP_REMOVED lines=21> */
.L_x_37627:
[----:B------:R-:W-:Y:S02]  /*5670*/  MOV R3, R6 ;  /* 0x0000000600037202 */ /* 0x000fe40000000f00 */
.L_x_37628:
[----:B------:R-:W-:Y:S05]  /*5680*/  BSYNC B1 ;  /* 0x0000000000017941 */ /* 0x000fea0003800000 */
.L_x_37626:
        /* <DEDUP_REMOVED lines=16> */
.L_x_37632:
[----:B------:R-:W-:Y:S05]  /*5790*/  BSYNC B2 ;  /* 0x0000000000027941 */ /* 0x000fea0003800000 */
.L_x_37631:
        /* <DEDUP_REMOVED lines=42> */
.L_x_37630:
[----:B------:R-:W-:Y:S05]  /*5a40*/  BSYNC B1 ;  /* 0x0000000000017941 */ /* 0x000fea0003800000 */
.L_x_37629:
        /* <DEDUP_REMOVED lines=21> */
.L_x_37634:
[----:B------:R-:W-:Y:S02]  /*5ba0*/  MOV R3, R6 ;  /* 0x0000000600037202 */ /* 0x000fe40000000f00 */
.L_x_37635:
[----:B------:R-:W-:Y:S05]  /*5bb0*/  BSYNC B1 ;  /* 0x0000000000017941 */ /* 0x000fea0003800000 */
.L_x_37633:
        /* <DEDUP_REMOVED lines=16> */
.L_x_37639:
[----:B------:R-:W-:Y:S05]  /*5cc0*/  BSYNC B2 ;  /* 0x0000000000027941 */ /* 0x000fea0003800000 */
.L_x_37638:
        /* <DEDUP_REMOVED lines=42> */
.L_x_37637:
[----:B------:R-:W-:Y:S05]  /*5f70*/  BSYNC B1 ;  /* 0x0000000000017941 */ /* 0x000fea0003800000 */
.L_x_37636:
        /* <DEDUP_REMOVED lines=21> */
.L_x_37641:
[----:B------:R-:W-:Y:S02]  /*60d0*/  MOV R3, R6 ;  /* 0x0000000600037202 */ /* 0x000fe40000000f00 */
.L_x_37642:
[----:B------:R-:W-:Y:S05]  /*60e0*/  BSYNC B1 ;  /* 0x0000000000017941 */ /* 0x000fea0003800000 */
.L_x_37640:
        /* <DEDUP_REMOVED lines=16> */
.L_x_37646:
[----:B------:R-:W-:Y:S05]  /*61f0*/  BSYNC B2 ;  /* 0x0000000000027941 */ /* 0x000fea0003800000 */
.L_x_37645:
        /* <DEDUP_REMOVED lines=42> */
.L_x_37644:
[----:B------:R-:W-:Y:S05]  /*64a0*/  BSYNC B1 ;  /* 0x0000000000017941 */ /* 0x000fea0003800000 */
.L_x_37643:
[----:B------:R0:W2:Y:S01]  /*64b0*/  I2F.U32 R174, R3 ;  /* 0x0000000300ae7306 */ /* 0x0000a20000201000 */
[----:B------:R-:W-:Y:S01]  /*64c0*/  HADD2.F32 R219, -RZ, R175.H0_H0 ;  /* 0x200000afffdb7230 */ /* 0x000fe20000004100 */
[C---:B------:R-:W-:Y:S01]  /*64d0*/  ISETP.NE.AND P6, PT, R218.reuse, 0x1, PT ;  /* 0x00000001da00780c */ /* 0x040fe20003fc5270 */
[----:B------:R-:W-:Y:S03]  /*64e0*/  BSSY B1, `(.L_x_37647) ;  /* 0x0000013000017945 */ /* 0x000fe60003800000 */
[----:B------:R-:W-:Y:S01]  /*64f0*/  FMUL.FTZ R219, R219, R216 ;  /* 0x000000d8dbdb7220 */ /* 0x000fe20000410000 */
[----:B0-----:R-:W-:-:S03]  /*6500*/  IADD3 R3, R218, 0x1, RZ ;  /* 0x00000001da037810 */ /* 0x001fc60007ffe0ff */
[----:B------:R-:W-:Y:S02]  /*6510*/  FMUL.FTZ R219, R219, c[0x0][0x1e8] ;  /* 0x00007a00dbdb7a20 */ /* 0x000fe40000410000 */
[----:B--2---:R-:W-:-:S05]  /*6520*/  FFMA.FTZ R174, R174, R235, 1.1641532182693481445e-10 ;  /* 0x2f000000aeae7423 */ /* 0x004fca00000100eb */
        /* <DEDUP_REMOVED lines=13> */
.L_x_37648:
[----:B------:R-:W-:Y:S02]  /*6600*/  MOV R234, R6 ;  /* 0x0000000600ea7202 */ /* 0x000fe40000000f00 */
.L_x_37649:
[----:B------:R-:W-:Y:S05]  /*6610*/  BSYNC B1 ;  /* 0x0000000000017941 */ /* 0x000fea0003800000 */
.L_x_37647:
        /* <DEDUP_REMOVED lines=19> */
.L_x_37653:
[----:B------:R-:W-:Y:S05]  /*6750*/  BSYNC B2 ;  /* 0x0000000000027941 */ /* 0x000fea0003800000 */
.L_x_37652:
        /* <DEDUP_REMOVED lines=42> */
.L_x_37651:
[----:B------:R-:W-:Y:S05]  /*6a00*/  BSYNC B1 ;  /* 0x0000000000017941 */ /* 0x000fea0003800000 */
.L_x_37650:
        /* <DEDUP_REMOVED lines=10> */
[----:B0-----:R-:W-:-:S05]  /*6ab0*/  FFMA.FTZ R234, R234, R235, 1.1641532182693481445e-10 ;  /* 0x2f000000eaea7423 */ /* 0x001fca00000100eb */
        /* <DEDUP_REMOVED lines=24> */
.L_x_37597:
[----:B------:R-:W-:Y:S05]  /*6c40*/  BSYNC B0 ;  /* 0x0000000000007941 */ /* 0x000fea0003800000 */
.L_x_37596:
        /* <DEDUP_REMOVED lines=24> */
.L_x_37657:
[----:B------:R-:W-:Y:S02]  /*6dd0*/  IMAD.MOV.U32 R176, RZ, RZ, R6 ;  /* 0x000000ffffb07224 */ /* 0x000fe400078e0006 */
.L_x_37658:
[----:B------:R-:W-:Y:S05]  /*6de0*/  BSYNC B1 ;  /* 0x0000000000017941 */ /* 0x000fea0003800000 */
.L_x_37656:
        /* <DEDUP_REMOVED lines=16> */
.L_x_37662:
[----:B------:R-:W-:Y:S05]  /*6ef0*/  BSYNC B2 ;  /* 0x0000000000027941 */ /* 0x000fea0003800000 */
.L_x_37661:
        /* <DEDUP_REMOVED lines=42> */
.L_x_37660:
[----:B------:R-:W-:Y:S05]  /*71a0*/  BSYNC B1 ;  /* 0x0000000000017941 */ /* 0x000fea0003800000 */
.L_x_37659:
[----:B------:R-:W2:Y:S01]  /*71b0*/  I2F.U32 R176, R176 ;  /* 0x000000b000b07306 */ /* 0x000ea20000201000 */
[----:B0-----:R-:W-:Y:S01]  /*71c0*/  IMAD.MOV.U32 R235, RZ, RZ, 0x2f800000 ;  /* 0x2f800000ffeb7424 */ /* 0x001fe200078e00ff */
        /* <DEDUP_REMOVED lines=24> */
.L_x_37664:
[----:B------:R-:W-:Y:S02]  /*7350*/  IMAD.MOV.U32 R3, RZ, RZ, R6 ;  /* 0x000000ffff037224 */ /* 0x000fe400078e0006 */
.L_x_37665:
[----:B------:R-:W-:Y:S05]  /*7360*/  BSYNC B1 ;  /* 0x0000000000017941 */ /* 0x000fea0003800000 */
.L_x_37663:
        /* <DEDUP_REMOVED lines=16> */
.L_x_37669:
[----:B------:R-:W-:Y:S05]  /*7470*/  BSYNC B2 ;  /* 0x0000000000027941 */ /* 0x000fea0003800000 */
.L_x_37668:
        /* <DEDUP_REMOVED lines=42> */
.L_x_37667:
[----:B------:R-:W-:Y:S05]  /*7720*/  BSYNC B1 ;  /* 0x0000000000017941 */ /* 0x000fea0003800000 */
.L_x_37666:
        /* <DEDUP_REMOVED lines=23> */
.L_x_37671:
[----:B------:R-:W-:Y:S02]  /*78a0*/  IMAD.MOV.U32 R3, RZ, RZ, R6 ;  /* 0x000000ffff037224 */ /* 0x000fe400078e0006 */
.L_x_37672:
[----:B------:R-:W-:Y:S05]  /*78b0*/  BSYNC B1 ;  /* 0x0000000000017941 */ /* 0x000fea0003800000 */
.L_x_37670:
        /* <DEDUP_REMOVED lines=16> */
.L_x_37676:
[----:B------:R-:W-:Y:S05]  /*79c0*/  BSYNC B2 ;  /* 0x0000000000027941 */ /* 0x000fea0003800000 */
.L_x_37675:
        /* <DEDUP_REMOVED lines=42> */
.L_x_37674:
[----:B------:R-:W-:Y:S05]  /*7c70*/  BSYNC B1 ;  /* 0x0000000000017941 */ /* 0x000fea0003800000 */
.L_x_37673:
        /* <DEDUP_REMOVED lines=21> */
.L_x_37678:
[----:B------:R-:W-:Y:S02]  /*7dd0*/  IMAD.MOV.U32 R3, RZ, RZ, R6 ;  /* 0x000000ffff037224 */ /* 0x000fe400078e0006 */
.L_x_37679:
[----:B------:R-:W-:Y:S05]  /*7de0*/  BSYNC B1 ;  /* 0x0000000000017941 */ /* 0x000fea0003800000 */
.L_x_37677:
        /* <DEDUP_REMOVED lines=16> */
.L_x_37683:
[----:B------:R-:W-:Y:S05]  /*7ef0*/  BSYNC B2 ;  /* 0x0000000000027941 */ /* 0x000fea0003800000 */
.L_x_37682:
        /* <DEDUP_REMOVED lines=42> */
.L_x_37681:
[----:B------:R-:W-:Y:S05]  /*81a0*/  BSYNC B1 ;  /* 0x0000000000017941 */ /* 0x000fea0003800000 */
.L_x_37680:
        /* <DEDUP_REMOVED lines=21> */
.L_x_37685:
[----:B------:R-:W-:Y:S02]  /*8300*/  IMAD.MOV.U32 R3, RZ, RZ, R6 ;  /* 0x000000ffff037224 */ /* 0x000fe400078e0006 */
.L_x_37686:
[----:B------:R-:W-:Y:S05]  /*8310*/  BSYNC B1 ;  /* 0x0000000000017941 */ /* 0x000fea0003800000 */
.L_x_37684:
        /* <DEDUP_REMOVED lines=16> */
.L_x_37690:
[----:B------:R-:W-:Y:S05]  /*8420*/  BSYNC B2 ;  /* 0x0000000000027941 */ /* 0x000fea0003800000 */
.L_x_37689:
        /* <DEDUP_REMOVED lines=42> */
.L_x_37688:
[----:B------:R-:W-:Y:S05]  /*86d0*/  BSYNC B1 ;  /* 0x0000000000017941 */ /* 0x000fea0003800000 */
.L_x_37687:
        /* <DEDUP_REMOVED lines=21> */
.L_x_37692:
[----:B------:R-:W-:Y:S02]  /*8830*/  IMAD.MOV.U32 R3, RZ, RZ, R6 ;  /* 0x000000ffff037224 */ /* 0x000fe400078e0006 */
.L_x_37693:
[----:B------:R-:W-:Y:S05]  /*8840*/  BSYNC B1 ;  /* 0x0000000000017941 */ /* 0x000fea0003800000 */
.L_x_37691:
        /* <DEDUP_REMOVED lines=16> */
.L_x_37697:
[----:B------:R-:W-:Y:S05]  /*8950*/  BSYNC B2 ;  /* 0x0000000000027941 */ /* 0x000fea0003800000 */
.L_x_37696:
        /* <DEDUP_REMOVED lines=42> */
.L_x_37695:
[----:B------:R-:W-:Y:S05]  /*8c00*/  BSYNC B1 ;  /* 0x0000000000017941 */ /* 0x000fea0003800000 */
.L_x_37694:
        /* <DEDUP_REMOVED lines=21> */
.L_x_37699:
[----:B------:R-:W-:Y:S02]  /*8d60*/  IMAD.MOV.U32 R3, RZ, RZ, R6 ;  /* 0x000000ffff037224 */ /* 0x000fe400078e0006 */
.L_x_37700:
[----:B------:R-:W-:Y:S05]  /*8d70*/  BSYNC B1 ;  /* 0x0000000000017941 */ /* 0x000fea0003800000 */
.L_x_37698:
        /* <DEDUP_REMOVED lines=16> */
.L_x_37704:
[----:B------:R-:W-:Y:S05]  /*8e80*/  BSYNC B2 ;  /* 0x0000000000027941 */ /* 0x000fea0003800000 */
.L_x_37703:
        /* <DEDUP_REMOVED lines=42> */
.L_x_37702:
[----:B------:R-:W-:Y:S05]  /*9130*/  BSYNC B1 ;  /* 0x0000000000017941 */ /* 0x000fea0003800000 */
.L_x_37701:
        /* <DEDUP_REMOVED lines=21> */
.L_x_37706:
[----:B------:R-:W-:Y:S02]  /*9290*/  IMAD.MOV.U32 R234, RZ, RZ, R6 ;  /* 0x000000ffffea7224 */ /* 0x000fe400078e0006 */
.L_x_37707:
[----:B------:R-:W-:Y:S05]  /*92a0*/  BSYNC B1 ;  /* 0x0000000000017941 */ /* 0x000fea0003800000 */
.L_x_37705:
        /* <DEDUP_REMOVED lines=19> */
.L_x_37711:
[----:B------:R-:W-:Y:S05]  /*93e0*/  BSYNC B2 ;  /* 0x0000000000027941 */ /* 0x000fea0003800000 */
.L_x_37710:
        /* <DEDUP_REMOVED lines=42> */
.L_x_37709:
[----:B------:R-:W-:Y:S05]  /*9690*/  BSYNC B1 ;  /* 0x0000000000017941 */ /* 0x000fea0003800000 */
.L_x_37708:
        /* <DEDUP_REMOVED lines=35> */
.L_x_37655:
[----:B------:R-:W-:Y:S05]  /*98d0*/  BSYNC B0 ;  /* 0x0000000000007941 */ /* 0x000fea0003800000 */
.L_x_37654:
        /* <DEDUP_REMOVED lines=24> */
.L_x_37715:
[----:B------:R-:W-:Y:S02]  /*9a60*/  IMAD.MOV.U32 R184, RZ, RZ, R6 ;  /* 0x000000ffffb87224 */ /* 0x000fe400078e0006 */
.L_x_37716:
[----:B------:R-:W-:Y:S05]  /*9a70*/  BSYNC B1 ;  /* 0x0000000000017941 */ /* 0x000fea0003800000 */
.L_x_37714:
        /* <DEDUP_REMOVED lines=16> */
.L_x_37720:
[----:B------:R-:W-:Y:S05]  /*9b80*/  BSYNC B2 ;  /* 0x0000000000027941 */ /* 0x000fea0003800000 */
.L_x_37719:
        /* <DEDUP_REMOVED lines=42> */
.L_x_37718:
[----:B------:R-:W-:Y:S05]  /*9e30*/  BSYNC B1 ;  /* 0x0000000000017941 */ /* 0x000fea0003800000 */
.L_x_37717:
        /* <DEDUP_REMOVED lines=26> */
.L_x_37722:
[----:B------:R-:W-:Y:S02]  /*9fe0*/  MOV R3, R6 ;  /* 0x0000000600037202 */ /* 0x000fe40000000f00 */
.L_x_37723:
[----:B------:R-:W-:Y:S05]  /*9ff0*/  BSYNC B1 ;  /* 0x0000000000017941 */ /* 0x000fea0003800000 */
.L_x_37721:
        /* <DEDUP_REMOVED lines=16> */
.L_x_37727:
[----:B------:R-:W-:Y:S05]  /*a100*/  BSYNC B2 ;  /* 0x0000000000027941 */ /* 0x000fea0003800000 */
.L_x_37726:
        /* <DEDUP_REMOVED lines=42> */
.L_x_37725:
[----:B------:R-:W-:Y:S05]  /*a3b0*/  BSYNC B1 ;  /* 0x0000000000017941 */ /* 0x000fea0003800000 */
.L_x_37724:
        /* <DEDUP_REMOVED lines=23> */
.L_x_37729:
[----:B------:R-:W-:Y:S02]  /*a530*/  MOV R3, R6 ;  /* 0x0000000600037202 */ /* 0x000fe40000000f00 */
.L_x_37730:
[----:B------:R-:W-:Y:S05]  /*a540*/  BSYNC B1 ;  /* 0x0000000000017941 */ /* 0x000fea0003800000 */
.L_x_37728:
        /* <DEDUP_REMOVED lines=16> */
.L_x_37734:
[----:B------:R-:W-:Y:S05]  /*a650*/  BSYNC B2 ;  /* 0x0000000000027941 */ /* 0x000fea0003800000 */
.L_x_37733:
        /* <DEDUP_REMOVED lines=42> */
.L_x_37732:
[----:B------:R-:W-:Y:S05]  /*a900*/  BSYNC B1 ;  /* 0x0000000000017941 */ /* 0x000fea0003800000 */
.L_x_37731:
        /* <DEDUP_REMOVED lines=21> */
.L_x_37736:
[----:B------:R-:W-:Y:S02]  /*aa60*/  MOV R3, R6 ;  /* 0x0000000600037202 */ /* 0x000fe40000000f00 */
.L_x_37737:
[----:B------:R-:W-:Y:S05]  /*aa70*/  BSYNC B1 ;  /* 0x0000000000017941 */ /* 0x000fea0003800000 */
.L_x_37735:
        /* <DEDUP_REMOVED lines=16> */
.L_x_37741:
[----:B------:R-:W-:Y:S05]  /*ab80*/  BSYNC B2 ;  /* 0x0000000000027941 */ /* 0x000fea0003800000 */
.L_x_37740:
        /* <DEDUP_REMOVED lines=42> */
.L_x_37739:
[----:B------:R-:W-:Y:S05]  /*ae30*/  BSYNC B1 ;  /* 0x0000000000017941 */ /* 0x000fea0003800000 */
.L_x_37738:
        /* <DEDUP_REMOVED lines=21> */
.L_x_37743:
[----:B------:R-:W-:Y:S02]  /*af90*/  MOV R3, R6 ;  /* 0x0000000600037202 */ /* 0x000fe40000000f00 */
.L_x_37744:
[----:B------:R-:W-:Y:S05]  /*afa0*/  BSYNC B1 ;  /* 0x0000000000017941 */ /* 0x000fea0003800000 */
.L_x_37742:
        /* <DEDUP_REMOVED lines=16> */
.L_x_37748:
[----:B------:R-:W-:Y:S05]  /*b0b0*/  BSYNC B2 ;  /* 0x0000000000027941 */ /* 0x000fea0003800000 */
.L_x_37747:
        /* <DEDUP_REMOVED lines=42> */
.L_x_37746:
[----:B------:R-:W-:Y:S05]  /*b360*/  BSYNC B1 ;  /* 0x0000000000017941 */ /* 0x000fea0003800000 */
.L_x_37745:
        /* <DEDUP_REMOVED lines=21> */
.L_x_37750:
[----:B------:R-:W-:Y:S02]  /*b4c0*/  MOV R3, R6 ;  /* 0x0000000600037202 */ /* 0x000fe40000000f00 */
.L_x_37751:
[----:B------:R-:W-:Y:S05]  /*b4d0*/  BSYNC B1 ;  /* 0x0000000000017941 */ /* 0x000fea0003800000 */
.L_x_37749:
        /* <DEDUP_REMOVED lines=16> */
.L_x_37755:
[----:B------:R-:W-:Y:S05]  /*b5e0*/  BSYNC B2 ;  /* 0x0000000000027941 */ /* 0x000fea0003800000 */
.L_x_37754:
        /* <DEDUP_REMOVED lines=42> */
.L_x_37753:
[----:B------:R-:W-:Y:S05]  /*b890*/  BSYNC B1 ;  /* 0x0000000000017941 */ /* 0x000fea0003800000 */
.L_x_37752:
        /* <DEDUP_REMOVED lines=21> */
.L_x_37757:
[----:B------:R-:W-:Y:S02]  /*b9f0*/  MOV R3, R6 ;  /* 0x0000000600037202 */ /* 0x000fe40000000f00 */
.L_x_37758:
[----:B------:R-:W-:Y:S05]  /*ba00*/  BSYNC B1 ;  /* 0x0000000000017941 */ /* 0x000fea0003800000 */
.L_x_37756:
        /* <DEDUP_REMOVED lines=16> */
.L_x_37762:
[----:B------:R-:W-:Y:S05]  /*bb10*/  BSYNC B2 ;  /* 0x0000000000027941 */ /* 0x000fea0003800000 */
.L_x_37761:
        /* <DEDUP_REMOVED lines=42> */
.L_x_37760:
[----:B------:R-:W-:Y:S05]  /*bdc0*/  BSYNC B1 ;  /* 0x0000000000017941 */ /* 0x000fea0003800000 */
.L_x_37759:
        /* <DEDUP_REMOVED lines=21> */
.L_x_37764:
[----:B------:R-:W-:Y:S02]  /*bf20*/  MOV R234, R6 ;  /* 0x0000000600ea7202 */ /* 0x000fe40000000f00 */
.L_x_37765:
[----:B------:R-:W-:Y:S05]  /*bf30*/  BSYNC B1 ;  /* 0x0000000000017941 */ /* 0x000fea0003800000 */
.L_x_37763:
        /* <DEDUP_REMOVED lines=19> */
.L_x_37769:
[----:B------:R-:W-:Y:S05]  /*c070*/  BSYNC B2 ;  /* 0x0000000000027941 */ /* 0x000fea0003800000 */
.L_x_37768:
        /* <DEDUP_REMOVED lines=42> */
.L_x_37767:
[----:B------:R-:W-:Y:S05]  /*c320*/  BSYNC B1 ;  /* 0x0000000000017941 */ /* 0x000fea0003800000 */
.L_x_37766:
        /* <DEDUP_REMOVED lines=35> */
.L_x_37713:
[----:B------:R-:W-:Y:S05]  /*c560*/  BSYNC B0 ;  /* 0x0000000000007941 */ /* 0x000fea0003800000 */
.L_x_37712:
        /* <DEDUP_REMOVED lines=24> */
.L_x_37773:
[----:B------:R-:W-:Y:S02]  /*c6f0*/  IMAD.MOV.U32 R192, RZ, RZ, R6 ;  /* 0x000000ffffc07224 */ /* 0x000fe400078e0006 */
.L_x_37774:
[----:B------:R-:W-:Y:S05]  /*c700*/  BSYNC B1 ;  /* 0x0000000000017941 */ /* 0x000fea0003800000 */
.L_x_37772:
        /* <DEDUP_REMOVED lines=16> */
.L_x_37778:
[----:B------:R-:W-:Y:S05]  /*c810*/  BSYNC B2 ;  /* 0x0000000000027941 */ /* 0x000fea0003800000 */
.L_x_37777:
        /* <DEDUP_REMOVED lines=42> */
.L_x_37776:
[----:B------:R-:W-:Y:S05]  /*cac0*/  BSYNC B1 ;  /* 0x0000000000017941 */ /* 0x000fea0003800000 */
.L_x_37775:
        /* <DEDUP_REMOVED lines=26> */
.L_x_37780:
[----:B------:R-:W-:Y:S02]  /*cc70*/  IMAD.MOV.U32 R3, RZ, RZ, R6 ;  /* 0x000000ffff037224 */ /* 0x000fe400078e0006 */
.L_x_37781:
[----:B------:R-:W-:Y:S05]  /*cc80*/  BSYNC B1 ;  /* 0x0000000000017941 */ /* 0x000fea0003800000 */
.L_x_37779:
        /* <DEDUP_REMOVED lines=16> */
.L_x_37785:
[----:B------:R-:W-:Y:S05]  /*cd90*/  BSYNC B2 ;  /* 0x0000000000027941 */ /* 0x000fea0003800000 */
.L_x_37784:
        /* <DEDUP_REMOVED lines=42> */
.L_x_37783:
[----:B------:R-:W-:Y:S05]  /*d040*/  BSYNC B1 ;  /* 0x0000000000017941 */ /* 0x000fea0003800000 */
.L_x_37782:
        /* <DEDUP_REMOVED lines=23> */
.L_x_37787:
[----:B------:R-:W-:Y:S02]  /*d1c0*/  IMAD.MOV.U32 R3, RZ, RZ, R6 ;  /* 0x000000ffff037224 */ /* 0x000fe400078e0006 */
.L_x_37788:
[----:B------:R-:W-:Y:S05]  /*d1d0*/  BSYNC B1 ;  /* 0x0000000000017941 */ /* 0x000fea0003800000 */
.L_x_37786:
        /* <DEDUP_REMOVED lines=16> */
.L_x_37792:
[----:B------:R-:W-:Y:S05]  /*d2e0*/  BSYNC B2 ;  /* 0x0000000000027941 */ /* 0x000fea0003800000 */
.L_x_37791:
        /* <DEDUP_REMOVED lines=42> */
.L_x_37790:
[----:B------:R-:W-:Y:S05]  /*d590*/  BSYNC B1 ;  /* 0x0000000000017941 */ /* 0x000fea0003800000 */
.L_x_37789:
        /* <DEDUP_REMOVED lines=21> */
.L_x_37794:
[----:B------:R-:W-:Y:S02]  /*d6f0*/  IMAD.MOV.U32 R3, RZ, RZ, R6 ;  /* 0x000000ffff037224 */ /* 0x000fe400078e0006 */
.L_x_37795:
[----:B------:R-:W-:Y:S05]  /*d700*/  BSYNC B1 ;  /* 0x0000000000017941 */ /* 0x000fea0003800000 */
.L_x_37793:
        /* <DEDUP_REMOVED lines=16> */
.L_x_37799:
[----:B------:R-:W-:Y:S05]  /*d810*/  BSYNC B2 ;  /* 0x0000000000027941 */ /* 0x000fea0003800000 */
.L_x_37798:
        /* <DEDUP_REMOVED lines=42> */
.L_x_37797:
[----:B------:R-:W-:Y:S05]  /*dac0*/  BSYNC B1 ;  /* 0x0000000000017941 */ /* 0x000fea0003800000 */
.L_x_37796:
        /* <DEDUP_REMOVED lines=21> */
.L_x_37801:
[----:B------:R-:W-:Y:S02]  /*dc20*/  IMAD.MOV.U32 R3, RZ, RZ, R6 ;  /* 0x000000ffff037224 */ /* 0x000fe400078e0006 */
.L_x_37802:
[----:B------:R-:W-:Y:S05]  /*dc30*/  BSYNC B1 ;  /* 0x0000000000017941 */ /* 0x000fea0003800000 */
.L_x_37800:
        /* <DEDUP_REMOVED lines=16> */
.L_x_37806:
[----:B------:R-:W-:Y:S05]  /*dd40*/  BSYNC B2 ;  /* 0x0000000000027941 */ /* 0x000fea0003800000 */
.L_x_37805:
        /* <DEDUP_REMOVED lines=42> */
.L_x_37804:
[----:B------:R-:W-:Y:S05]  /*dff0*/  BSYNC B1 ;  /* 0x0000000000017941 */ /* 0x000fea0003800000 */
.L_x_37803:
        /* <DEDUP_REMOVED lines=21> */
.L_x_37808:
[----:B------:R-:W-:Y:S02]  /*e150*/  IMAD.MOV.U32 R3, RZ, RZ, R6 ;  /* 0x000000ffff037224 */ /* 0x000fe400078e0006 */
.L_x_37809:
[----:B------:R-:W-:Y:S05]  /*e160*/  BSYNC B1 ;  /* 0x0000000000017941 */ /* 0x000fea0003800000 */
.L_x_37807:
        /* <DEDUP_REMOVED lines=16> */
.L_x_37813:
[----:B------:R-:W-:Y:S05]  /*e270*/  BSYNC B2 ;  /* 0x0000000000027941 */ /* 0x000fea0003800000 */
.L_x_37812:
        /* <DEDUP_REMOVED lines=42> */
.L_x_37811:
[----:B------:R-:W-:Y:S05]  /*e520*/  BSYNC B1 ;  /* 0x0000000000017941 */ /* 0x000fea0003800000 */
.L_x_37810:
        /* <DEDUP_REMOVED lines=21> */
.L_x_37815:
[----:B------:R-:W-:Y:S02]  /*e680*/  IMAD.MOV.U32 R3, RZ, RZ, R6 ;  /* 0x000000ffff037224 */ /* 0x000fe400078e0006 */
.L_x_37816:
[----:B------:R-:W-:Y:S05]  /*e690*/  BSYNC B1 ;  /* 0x0000000000017941 */ /* 0x000fea0003800000 */
.L_x_37814:
        /* <DEDUP_REMOVED lines=16> */
.L_x_37820:
[----:B------:R-:W-:Y:S05]  /*e7a0*/  BSYNC B2 ;  /* 0x0000000000027941 */ /* 0x000fea0003800000 */
.L_x_37819:
        /* <DEDUP_REMOVED lines=42> */
.L_x_37818:
[----:B------:R-:W-:Y:S05]  /*ea50*/  BSYNC B1 ;  /* 0x0000000000017941 */ /* 0x000fea0003800000 */
.L_x_37817:
        /* <DEDUP_REMOVED lines=21> */
.L_x_37822:
[----:B------:R-:W-:Y:S02]  /*ebb0*/  IMAD.MOV.U32 R234, RZ, RZ, R6 ;  /* 0x000000ffffea7224 */ /* 0x000fe400078e0006 */
.L_x_37823:
[----:B------:R-:W-:Y:S05]  /*ebc0*/  BSYNC B1 ;  /* 0x0000000000017941 */ /* 0x000fea0003800000 */
.L_x_37821:
        /* <DEDUP_REMOVED lines=19> */
.L_x_37827:
[----:B------:R-:W-:Y:S05]  /*ed00*/  BSYNC B2 ;  /* 0x0000000000027941 */ /* 0x000fea0003800000 */
.L_x_37826:
        /* <DEDUP_REMOVED lines=42> */
.L_x_37825:
[----:B------:R-:W-:Y:S05]  /*efb0*/  BSYNC B1 ;  /* 0x0000000000017941 */ /* 0x000fea0003800000 */
.L_x_37824:
        /* <DEDUP_REMOVED lines=35> */
.L_x_37771:
[----:B------:R-:W-:Y:S05]  /*f1f0*/  BSYNC B0 ;  /* 0x0000000000007941 */ /* 0x000fea0003800000 */
.L_x_37770:
        /* <DEDUP_REMOVED lines=24> */
.L_x_37831:
[----:B------:R-:W-:Y:S02]  /*f380*/  IMAD.MOV.U32 R200, RZ, RZ, R6 ;  /* 0x000000ffffc87224 */ /* 0x000fe400078e0006 */
.L_x_37832:
[----:B------:R-:W-:Y:S05]  /*f390*/  BSYNC B1 ;  /* 0x0000000000017941 */ /* 0x000fea0003800000 */
.L_x_37830:
        /* <DEDUP_REMOVED lines=16> */
.L_x_37836:
[----:B------:R-:W-:Y:S05]  /*f4a0*/  BSYNC B2 ;  /* 0x0000000000027941 */ /* 0x000fea0003800000 */
.L_x_37835:
        /* <DEDUP_REMOVED lines=42> */
.L_x_37834:
[----:B------:R-:W-:Y:S05]  /*f750*/  BSYNC B1 ;  /* 0x0000000000017941 */ /* 0x000fea0003800000 */
.L_x_37833:
        /* <DEDUP_REMOVED lines=26> */
.L_x_37838:
[----:B------:R-:W-:Y:S02]  /*f900*/  MOV R3, R6 ;  /* 0x0000000600037202 */ /* 0x000fe40000000f00 */
.L_x_37839:
[----:B------:R-:W-:Y:S05]  /*f910*/  BSYNC B1 ;  /* 0x0000000000017941 */ /* 0x000fea0003800000 */
.L_x_37837:
        /* <DEDUP_REMOVED lines=16> */
.L_x_37843:
[----:B------:R-:W-:Y:S05]  /*fa20*/  BSYNC B2 ;  /* 0x0000000000027941 */ /* 0x000fea0003800000 */
.L_x_37842:
        /* <DEDUP_REMOVED lines=42> */
.L_x_37841:
[----:B------:R-:W-:Y:S05]  /*fcd0*/  BSYNC B1 ;  /* 0x0000000000017941 */ /* 0x000fea0003800000 */
.L_x_37840:
        /* <DEDUP_REMOVED lines=23> */
.L_x_37845:
[----:B------:R-:W-:Y:S02]  /*fe50*/  MOV R3, R6 ;  /* 0x0000000600037202 */ /* 0x000fe40000000f00 */
.L_x_37846:
[----:B------:R-:W-:Y:S05]  /*fe60*/  BSYNC B1 ;  /* 0x0000000000017941 */ /* 0x000fea0003800000 */
.L_x_37844:
        /* <DEDUP_REMOVED lines=16> */
.L_x_37850:
[----:B------:R-:W-:Y:S05]  /*ff70*/  BSYNC B2 ;  /* 0x0000000000027941 */ /* 0x000fea0003800000 */
.L_x_37849:
        /* <DEDUP_REMOVED lines=42> */
.L_x_37848:
[----:B------:R-:W-:Y:S05]  /*10220*/  BSYNC B1 ;  /* 0x0000000000017941 */ /* 0x000fea0003800000 */
.L_x_37847:
        /* <DEDUP_REMOVED lines=21> */
.L_x_37852:
[----:B------:R-:W-:Y:S02]  /*10380*/  MOV R3, R6 ;  /* 0x0000000600037202 */ /* 0x000fe40000000f00 */
.L_x_37853:
[----:B------:R-:W-:Y:S05]  /*10390*/  BSYNC B1 ;  /* 0x0000000000017941 */ /* 0x000fea0003800000 */
.L_x_37851:
        /* <DEDUP_REMOVED lines=16> */
.L_x_37857:
[----:B------:R-:W-:Y:S05]  /*104a0*/  BSYNC B2 ;  /* 0x0000000000027941 */ /* 0x000fea0003800000 */
.L_x_37856:
        /* <DEDUP_REMOVED lines=42> */
.L_x_37855:
[----:B------:R-:W-:Y:S05]  /*10750*/  BSYNC B1 ;  /* 0x0000000000017941 */ /* 0x000fea0003800000 */
.L_x_37854:
        /* <DEDUP_REMOVED lines=21> */
.L_x_37859:
[----:B------:R-:W-:Y:S02]  /*108b0*/  MOV R3, R6 ;  /* 0x0000000600037202 */ /* 0x000fe40000000f00 */
.L_x_37860:
[----:B------:R-:W-:Y:S05]  /*108c0*/  BSYNC B1 ;  /* 0x0000000000017941 */ /* 0x000fea0003800000 */
.L_x_37858:
        /* <DEDUP_REMOVED lines=16> */
.L_x_37864:
[----:B------:R-:W-:Y:S05]  /*109d0*/  BSYNC B2 ;  /* 0x0000000000027941 */ /* 0x000fea0003800000 */
.L_x_37863:
        /* <DEDUP_REMOVED lines=42> */
.L_x_37862:
[----:B------:R-:W-:Y:S05]  /*10c80*/  BSYNC B1 ;  /* 0x0000000000017941 */ /* 0x000fea0003800000 */
.L_x_37861:
        /* <DEDUP_REMOVED lines=21> */
.L_x_37866:
[----:B------:R-:W-:Y:S02]  /*10de0*/  MOV R3, R6 ;  /* 0x0000000600037202 */ /* 0x000fe40000000f00 */
.L_x_37867:
[----:B------:R-:W-:Y:S05]  /*10df0*/  BSYNC B1 ;  /* 0x0000000000017941 */ /* 0x000fea0003800000 */
.L_x_37865:
        /* <DEDUP_REMOVED lines=16> */
.L_x_37871:
[----:B------:R-:W-:Y:S05]  /*10f00*/  BSYNC B2 ;  /* 0x0000000000027941 */ /* 0x000fea0003800000 */
.L_x_37870:
        /* <DEDUP_REMOVED lines=42> */
.L_x_37869:
[----:B------:R-:W-:Y:S05]  /*111b0*/  BSYNC B1 ;  /* 0x0000000000017941 */ /* 0x000fea0003800000 */
.L_x_37868:
        /* <DEDUP_REMOVED lines=21> */
.L_x_37873:
[----:B------:R-:W-:Y:S02]  /*11310*/  MOV R3, R6 ;  /* 0x0000000600037202 */ /* 0x000fe40000000f00 */
.L_x_37874:
[----:B------:R-:W-:Y:S05]  /*11320*/  BSYNC B1 ;  /* 0x0000000000017941 */ /* 0x000fea0003800000 */
.L_x_37872:
        /* <DEDUP_REMOVED lines=16> */
.L_x_37878:
[----:B------:R-:W-:Y:S05]  /*11430*/  BSYNC B2 ;  /* 0x0000000000027941 */ /* 0x000fea0003800000 */
.L_x_37877:
        /* <DEDUP_REMOVED lines=42> */
.L_x_37876:
[----:B------:R-:W-:Y:S05]  /*116e0*/  BSYNC B1 ;  /* 0x0000000000017941 */ /* 0x000fea0003800000 */
.L_x_37875:
        /* <DEDUP_REMOVED lines=21> */
.L_x_37880:
[----:B------:R-:W-:Y:S02]  /*11840*/  MOV R234, R6 ;  /* 0x0000000600ea7202 */ /* 0x000fe40000000f00 */
.L_x_37881:
[----:B------:R-:W-:Y:S05]  /*11850*/  BSYNC B1 ;  /* 0x0000000000017941 */ /* 0x000fea0003800000 */
.L_x_37879:
        /* <DEDUP_REMOVED lines=19> */
.L_x_37885:
[----:B------:R-:W-:Y:S05]  /*11990*/  BSYNC B2 ;  /* 0x0000000000027941 */ /* 0x000fea0003800000 */
.L_x_37884:
        /* <DEDUP_REMOVED lines=42> */
.L_x_37883:
[----:B------:R-:W-:Y:S05]  /*11c40*/  BSYNC B1 ;  /* 0x0000000000017941 */ /* 0x000fea0003800000 */
.L_x_37882:
        /* <DEDUP_REMOVED lines=35> */
.L_x_37829:
[----:B------:R-:W-:Y:S05]  /*11e80*/  BSYNC B0 ;  /* 0x0000000000007941 */ /* 0x000fea0003800000 */
.L_x_37828:
        /* <DEDUP_REMOVED lines=24> */
.L_x_37889:
[----:B------:R-:W-:Y:S02]  /*12010*/  IMAD.MOV.U32 R208, RZ, RZ, R6 ;  /* 0x000000ffffd07224 */ /* 0x000fe400078e0006 */
.L_x_37890:
[----:B------:R-:W-:Y:S05]  /*12020*/  BSYNC B1 ;  /* 0x0000000000017941 */ /* 0x000fea0003800000 */
.L_x_37888:
        /* <DEDUP_REMOVED lines=16> */
.L_x_37894:
[----:B------:R-:W-:Y:S05]  /*12130*/  BSYNC B2 ;  /* 0x0000000000027941 */ /* 0x000fea0003800000 */
.L_x_37893:
        /* <DEDUP_REMOVED lines=42> */
.L_x_37892:
[----:B------:R-:W-:Y:S05]  /*123e0*/  BSYNC B1 ;  /* 0x0000000000017941 */ /* 0x000fea0003800000 */
.L_x_37891:
        /* <DEDUP_REMOVED lines=26> */
.L_x_37896:
[----:B------:R-:W-:Y:S02]  /*12590*/  IMAD.MOV.U32 R3, RZ, RZ, R6 ;  /* 0x000000ffff037224 */ /* 0x000fe400078e0006 */
.L_x_37897:
[----:B------:R-:W-:Y:S05]  /*125a0*/  BSYNC B1 ;  /* 0x0000000000017941 */ /* 0x000fea0003800000 */
.L_x_37895:
        /* <DEDUP_REMOVED lines=16> */
.L_x_37901:
[----:B------:R-:W-:Y:S05]  /*126b0*/  BSYNC B2 ;  /* 0x0000000000027941 */ /* 0x000fea0003800000 */
.L_x_37900:
        /* <DEDUP_REMOVED lines=42> */
.L_x_37899:
[----:B------:R-:W-:Y:S05]  /*12960*/  BSYNC B1 ;  /* 0x0000000000017941 */ /* 0x000fea0003800000 */
.L_x_37898:
        /* <DEDUP_REMOVED lines=23> */
.L_x_37903:
[----:B------:R-:W-:Y:S02]  /*12ae0*/  IMAD.MOV.U32 R3, RZ, RZ, R6 ;  /* 0x000000ffff037224 */ /* 0x000fe400078e0006 */
.L_x_37904:
[----:B------:R-:W-:Y:S05]  /*12af0*/  BSYNC B1 ;  /* 0x0000000000017941 */ /* 0x000fea0003800000 */
.L_x_37902:
        /* <DEDUP_REMOVED lines=16> */
.L_x_37908:
[----:B------:R-:W-:Y:S05]  /*12c00*/  BSYNC B2 ;  /* 0x0000000000027941 */ /* 0x000fea0003800000 */
.L_x_37907:
        /* <DEDUP_REMOVED lines=42> */
.L_x_37906:
[----:B------:R-:W-:Y:S05]  /*12eb0*/  BSYNC B1 ;  /* 0x0000000000017941 */ /* 0x000fea0003800000 */
.L_x_37905:
        /* <DEDUP_REMOVED lines=21> */
.L_x_37910:
[----:B------:R-:W-:Y:S02]  /*13010*/  IMAD.MOV.U32 R3, RZ, RZ, R6 ;  /* 0x000000ffff037224 */ /* 0x000fe400078e0006 */
.L_x_37911:
[----:B------:R-:W-:Y:S05]  /*13020*/  BSYNC B1 ;  /* 0x0000000000017941 */ /* 0x000fea0003800000 */
.L_x_37909:
        /* <DEDUP_REMOVED lines=16> */
.L_x_37915:
[----:B------:R-:W-:Y:S05]  /*13130*/  BSYNC B2 ;  /* 0x0000000000027941 */ /* 0x000fea0003800000 */
.L_x_37914:
        /* <DEDUP_REMOVED lines=42> */
.L_x_37913:
[----:B------:R-:W-:Y:S05]  /*133e0*/  BSYNC B1 ;  /* 0x0000000000017941 */ /* 0x000fea0003800000 */
.L_x_37912:
        /* <DEDUP_REMOVED lines=21> */
.L_x_37917:
[----:B------:R-:W-:Y:S02]  /*13540*/  IMAD.MOV.U32 R3, RZ, RZ, R6 ;  /* 0x000000ffff037224 */ /* 0x000fe400078e0006 */
.L_x_37918:
[----:B------:R-:W-:Y:S05]  /*13550*/  BSYNC B1 ;  /* 0x0000000000017941 */ /* 0x000fea0003800000 */
.L_x_37916:
        /* <DEDUP_REMOVED lines=16> */
.L_x_37922:
[----:B------:R-:W-:Y:S05]  /*13660*/  BSYNC B2 ;  /* 0x0000000000027941 */ /* 0x000fea0003800000 */
.L_x_37921:
        /* <DEDUP_REMOVED lines=42> */
.L_x_37920:
[----:B------:R-:W-:Y:S05]  /*13910*/  BSYNC B1 ;  /* 0x0000000000017941 */ /* 0x000fea0003800000 */
.L_x_37919:
        /* <DEDUP_REMOVED lines=21> */
.L_x_37924:
[----:B------:R-:W-:Y:S02]  /*13a70*/  IMAD.MOV.U32 R3, RZ, RZ, R6 ;  /* 0x000000ffff037224 */ /* 0x000fe400078e0006 */
.L_x_37925:
[----:B------:R-:W-:Y:S05]  /*13a80*/  BSYNC B1 ;  /* 0x0000000000017941 */ /* 0x000fea0003800000 */
.L_x_37923:
        /* <DEDUP_REMOVED lines=16> */
.L_x_37929:
[----:B------:R-:W-:Y:S05]  /*13b90*/  BSYNC B2 ;  /* 0x0000000000027941 */ /* 0x000fea0003800000 */
.L_x_37928:
        /* <DEDUP_REMOVED lines=42> */
.L_x_37927:
[----:B------:R-:W-:Y:S05]  /*13e40*/  BSYNC B1 ;  /* 0x0000000000017941 */ /* 0x000fea0003800000 */
.L_x_37926:
        /* <DEDUP_REMOVED lines=21> */
.L_x_37931:
[----:B------:R-:W-:Y:S02]  /*13fa0*/  IMAD.MOV.U32 R3, RZ, RZ, R6 ;  /* 0x000000ffff037224 */ /* 0x000fe400078e0006 */
.L_x_37932:
[----:B------:R-:W-:Y:S05]  /*13fb0*/  BSYNC B1 ;  /* 0x0000000000017941 */ /* 0x000fea0003800000 */
.L_x_37930:
        /* <DEDUP_REMOVED lines=16> */
.L_x_37936:
[----:B------:R-:W-:Y:S05]  /*140c0*/  BSYNC B2 ;  /* 0x0000000000027941 */ /* 0x000fea0003800000 */
.L_x_37935:
        /* <DEDUP_REMOVED lines=42> */
.L_x_37934:
[----:B------:R-:W-:Y:S05]  /*14370*/  BSYNC B1 ;  /* 0x0000000000017941 */ /* 0x000fea0003800000 */
.L_x_37933:
        /* <DEDUP_REMOVED lines=21> */
.L_x_37938:
[----:B------:R-:W-:Y:S02]  /*144d0*/  IMAD.MOV.U32 R234, RZ, RZ, R6 ;  /* 0x000000ffffea7224 */ /* 0x000fe400078e0006 */
.L_x_37939:
[----:B------:R-:W-:Y:S05]  /*144e0*/  BSYNC B1 ;  /* 0x0000000000017941 */ /* 0x000fea0003800000 */
.L_x_37937:
        /* <DEDUP_REMOVED lines=19> */
.L_x_37943:
[----:B------:R-:W-:Y:S05]  /*14620*/  BSYNC B2 ;  /* 0x0000000000027941 */ /* 0x000fea0003800000 */
.L_x_37942:
        /* <DEDUP_REMOVED lines=42> */
.L_x_37941:
[----:B------:R-:W-:Y:S05]  /*148d0*/  BSYNC B1 ;  /* 0x0000000000017941 */ /* 0x000fea0003800000 */
.L_x_37940:
[----:B------:R-:W0:Y:S01]  /*148e0*/  I2F.U32 R219, R234 ;  /* 0x000000ea00db7306 */ /* 0x000e220000201000 */
[----:B------:R-:W-:Y:S01]  /*148f0*/  SEL R240, RZ, 0x1, P2 ;  /* 0x00000001fff07807 */ /* 0x000fe20001000000 */
[----:B------:R-:W-:Y:S01]  /*14900*/  HADD2.F32 R215, -RZ, R215.H1_H1 ;  /* 0x300000d7ffd77230 */ /* 0x000fe20000004100 */
[----:B------:R-:W-:Y:S02]  /*14910*/  SEL R218, RZ, 0x10000, P5 ;  /* 0x00010000ffda7807 */ /* 0x000fe40002800000 */
[----:B------:R-:W-:Y:S01]  /*14920*/  LOP3.LUT P5, RZ, R8, 0x2, RZ, 0xc0, !PT ;  /* 0x0000000208ff7812 */ /* 0x000fe200078ac0ff */
[----:B------:R-:W-:Y:S01]  /*14930*/  IMAD.WIDE.U32 R240, R240, 0x1000000, RZ ;  /* 0x01000000f0f07825 */ /* 0x000fe200078e00ff */
[----:B------:R-:W-:-:S03]  /*14940*/  LOP3.LUT P6, RZ, R8, 0x4, RZ, 0xc0, !PT ;  /* 0x0000000408ff7812 */ /* 0x000fc600078cc0ff */
        /* <DEDUP_REMOVED lines=27> */
.L_x_37887:
[----:B------:R-:W-:Y:S05]  /*14b00*/  BSYNC B0 ;  /* 0x0000000000007941 */ /* 0x000fea0003800000 */
.L_x_37886:
        /* <DEDUP_REMOVED lines=70> */
.L_x_37962:
        /* <DEDUP_REMOVED lines=134> */
.L_x_37963:
        /* <DEDUP_REMOVED lines=11> */
[----:B------:R-:W-:Y:S01]  /*15880*/  @!P0 IADD3 R234, R234, R235, RZ ;  /* 0x000000ebeaea8210 */ /* 0x000fe20007ffe0ff */
[----:B------:R-:W-:Y:S01]  /*15890*/  IMAD.MOV.U32 R219, RZ, RZ, RZ ;  /* 0x000000ffffdb7224 */ /* 0x000fe200078e00ff */
        /* <DEDUP_REMOVED lines=37> */
[----:B0-----:R-:W-:-:S02]  /*15af0*/  FADD.FTZ R216, R217, R216 ;  /* 0x000000d8d9d87221 */ /* 0x001fc40000010000 */
[----:B------:R-:W-:Y:S02]  /*15b00*/  IMAD.MOV.U32 R217, RZ, RZ, c[0x0][0x1e0] ;  /* 0x00007800ffd97624 */ /* 0x000fe400078e00ff */
        /* <DEDUP_REMOVED lines=17> */
[----:B0-----:R-:W-:-:S05]  /*15c20*/  MOV R218, UR27 ;  /* 0x0000001b00da7c02 */ /* 0x001fca0008000f00 */
        /* <DEDUP_REMOVED lines=15> */
[----:B------:R-:W-:Y:S01]  /*15d20*/  F2FP.PACK_AB R216, R217, R216 ;  /* 0x000000d8d9d8723e */ /* 0x000fe200000000ff */
[----:B------:R-:W-:Y:S02]  /*15d30*/  FADD.FTZ R217, R162, -UR28 ;  /* 0x8000001ca2d97e21 */ /* 0x000fe40008010000 */
[----:B------:R-:W-:Y:S02]  /*15d40*/  FMUL.FTZ R218, R218, UR27 ;  /* 0x0000001bdada7c20 */ /* 0x000fe40008410000 */
[----:B------:R-:W-:Y:S02]  /*15d50*/  FMUL.FTZ R217, R217, UR27 ;  /* 0x0000001bd9d97c20 */ /* 0x000fe40008410000 */
[----:B--2---:R-:W-:-:S02]  /*15d60*/  FFMA.FTZ R218, R240, R218, R15 ;  /* 0x000000daf0da7223 */ /* 0x004fc4000001000f */
[----:B------:R-:W-:Y:S02]  /*15d70*/  FFMA.FTZ R217, R241, R217, R14 ;  /* 0x000000d9f1d97223 */ /* 0x000fe4000001000e */
[----:B------:R-:W-:Y:S02]  /*15d80*/  FFMA.FTZ R219, R249, R219, R17 ;  /* 0x000000dbf9db7223 */ /* 0x000fe40000010011 */
[----:B------:R-:W-:Y:S01]  /*15d90*/  FADD.FTZ R234, R167, -UR28 ;  /* 0x8000001ca7ea7e21 */ /* 0x000fe20008010000 */
[----:B------:R-:W-:Y:S01]  /*15da0*/  F2FP.PACK_AB R217, R218, R217 ;  /* 0x000000d9dad9723e */ /* 0x000fe200000000ff */
[----:B------:R-:W-:Y:S02]  /*15db0*/  FADD.FTZ R218, R164, -UR28 ;  /* 0x8000001ca4da7e21 */ /* 0x000fe40008010000 */
[----:B------:R-:W-:Y:S02]  /*15dc0*/  FMUL.FTZ R234, R234, UR27 ;  /* 0x0000001beaea7c20 */ /* 0x000fe40008410000 */
[----:B------:R-:W-:-:S02]  /*15dd0*/  FMUL.FTZ R218, R218, UR27 ;  /* 0x0000001bdada7c20 */ /* 0x000fc40008410000 */
[----:B------:R-:W-:Y:S02]  /*15de0*/  FFMA.FTZ R234, R251, R234, R19 ;  /* 0x000000eafbea7223 */ /* 0x000fe40000010013 */
[----:B------:R-:W-:-:S05]  /*15df0*/  FFMA.FTZ R218, R248, R218, R16 ;  /* 0x000000daf8da7223 */ /* 0x000fca0000010010 */
[----:B------:R-:W-:Y:S01]  /*15e00*/  F2FP.PACK_AB R218, R219, R218 ;  /* 0x000000dadbda723e */ /* 0x000fe200000000ff */
[----:B------:R-:W-:-:S04]  /*15e10*/  FADD.FTZ R219, R166, -UR28 ;  /* 0x8000001ca6db7e21 */ /* 0x000fc80008010000 */
[----:B------:R-:W-:-:S04]  /*15e20*/  FMUL.FTZ R219, R219, UR27 ;  /* 0x0000001bdbdb7c20 */ /* 0x000fc80008410000 */
[----:B------:R-:W-:-:S05]  /*15e30*/  FFMA.FTZ R219, R250, R219, R18 ;  /* 0x000000dbfadb7223 */ /* 0x000fca0000010012 */
[----:B------:R-:W-:Y:S01]  /*15e40*/  F2FP.PACK_AB R219, R234, R219 ;  /* 0x000000dbeadb723e */ /* 0x000fe200000000ff */
[----:B------:R-:W-:-:S04]  /*15e50*/  IMAD.MOV.U32 R234, RZ, RZ, 0x10 ;  /* 0x00000010ffea7424 */ /* 0x000fc800078e00ff */
[C---:B------:R-:W-:Y:S01]  /*15e60*/  IMAD.WIDE.U32 R234, R0.reuse, R234, c[0x0][0x208] ;  /* 0x0000820000ea7625 */ /* 0x040fe200078e00ea */
[----:B------:R-:W-:-:S04]  /*15e70*/  IADD3 R0, R0, 0x80, RZ ;  /* 0x0000008000007810 */ /* 0x000fc80007ffe0ff */
[----:B------:R0:W-:Y:S03]  /*15e80*/  STG.E.128 [R234.64], R216 ;  /* 0x000000d8ea007986 */ /* 0x0001e6000c101d06 */
.L_x_37947:
[----:B------:R-:W-:Y:S05]  /*15e90*/  BSYNC B0 ;  /* 0x0000000000007941 */ /* 0x000fea0003800000 */
.L_x_37946:
        /* <DEDUP_REMOVED lines=35> */
.L_x_37949:
[----:B------:R-:W-:Y:S05]  /*160d0*/  BSYNC B0 ;  /* 0x0000000000007941 */ /* 0x000fea0003800000 */
.L_x_37948:
        /* <DEDUP_REMOVED lines=31> */
[----:B------:R-:W-:-:S10]  /*162d0*/  HFMA2.MMA R234, -RZ, RZ, 0, 9.5367431640625e-07 ;  /* 0x00000010ffea7435 */ /* 0x000fd400000001ff */
[C---:B------:R-:W-:Y:S01]  /*162e0*/  IMAD.WIDE.U32 R234, R0.reuse, R234, c[0x0][0x208] ;  /* 0x0000820000ea7625 */ /* 0x040fe200078e00ea */
[----:B------:R-:W-:-:S04]  /*162f0*/  IADD3 R0, R0, 0x80, RZ ;  /* 0x0000008000007810 */ /* 0x000fc80007ffe0ff */
[----:B------:R0:W-:Y:S03]  /*16300*/  STG.E.128 [R234.64], R216 ;  /* 0x000000d8ea007986 */ /* 0x0001e6000c101d06 */
.L_x_37951:
[----:B------:R-:W-:Y:S05]  /*16310*/  BSYNC B0 ;  /* 0x0000000000007941 */ /* 0x000fea0003800000 */
.L_x_37950:
        /* <DEDUP_REMOVED lines=35> */
.L_x_37953:
[----:B------:R-:W-:Y:S05]  /*16550*/  BSYNC B0 ;  /* 0x0000000000007941 */ /* 0x000fea0003800000 */
.L_x_37952:
        /* <DEDUP_REMOVED lines=35> */
.L_x_37955:
[----:B------:R-:W-:Y:S05]  /*16790*/  BSYNC B0 ;  /* 0x0000000000007941 */ /* 0x000fea0003800000 */
.L_x_37954:
        /* <DEDUP_REMOVED lines=30> */
[----:B------:R-:W-:Y:S02]  /*16980*/  F2FP.PACK_AB R219, R234, R219 ;  /* 0x000000dbeadb723e */ /* 0x000fe400000000ff */
[----:B------:R-:W-:-:S05]  /*16990*/  MOV R234, 0x10 ;  /* 0x0000001000ea7802 */ /* 0x000fca0000000f00 */
[C---:B------:R-:W-:Y:S01]  /*169a0*/  IMAD.WIDE.U32 R234, R0.reuse, R234, c[0x0][0x208] ;  /* 0x0000820000ea7625 */ /* 0x040fe200078e00ea */
[----:B------:R-:W-:-:S04]  /*169b0*/  IADD3 R0, R0, 0x80, RZ ;  /* 0x0000008000007810 */ /* 0x000fc80007ffe0ff */
[----:B------:R0:W-:Y:S03]  /*169c0*/  STG.E.128 [R234.64], R216 ;  /* 0x000000d8ea007986 */ /* 0x0001e6000c101d06 */
.L_x_37957:
[----:B------:R-:W-:Y:S05]  /*169d0*/  BSYNC B0 ;  /* 0x0000000000007941 */ /* 0x000fea0003800000 */
.L_x_37956:
        /* <DEDUP_REMOVED lines=34> */
.L_x_37959:
[----:B------:R-:W-:Y:S05]  /*16c00*/  BSYNC B0 ;  /* 0x0000000000007941 */ /* 0x000fea0003800000 */
.L_x_37958:
[----:B------:R-:W-:Y:S02]  /*16c10*/  LOP3.LUT P0, RZ, R242, 0xff, RZ, 0xc0, !PT ;  /* 0x000000fff2ff7812 */ /* 0x000fe4000780c0ff */
[----:B------:R-:W-:Y:S02]  /*16c20*/  IADD3 R232, R232, c[0x0][0x160], RZ ;  /* 0x00005800e8e87a10 */ /* 0x000fe40007ffe0ff */
[----:B------:R-:W-:Y:S02]  /*16c30*/  SEL R242, RZ, 0x1, P0 ;  /* 0x00000001fff27807 */ /* 0x000fe40000000000 */
[----:B------:R-:W-:-:S13]  /*16c40*/  ISETP.GE.AND P0, PT, R232, c[0x0][0x164], PT ;  /* 0x00005900e8007a0c */ /* 0x000fda0003f06270 */
[----:B012--5:R-:W-:Y:S01]  /*16c50*/  @P0 CALL.REL.NOINC `(.L_x_37960) ;  /* 0x0000001000000944 */ /* 0x027fe20003c00000 */
[----:B------:R-:W-:Y:S05]  /*16c60*/  BRA `(.L_x_37961) ;  /* 0xfffea5f000007947 */ /* 0x000fea000383ffff */
.L_x_37960:
[----:B------:R-:W-:Y:S05]  /*16c70*/  EXIT ;  /* 0x000000000000794d */ /* 0x000fea0003800000 */
.L_x_37944:
[----:B------:R-:W-:Y:S01]  /*16c80*/  HFMA2.MMA R217, -RZ, RZ, 0, 5.9604644775390625e-08 ;  /* 0x00000001ffd97435 */ /* 0x000fe200000001ff */
[----:B------:R-:W-:Y:S01]  /*16c90*/  IMAD.MOV.U32 R235, RZ, RZ, R216 ;  /* 0x000000ffffeb7224 */ /* 0x000fe200078e00d8 */
[----:B------:R-:W-:Y:S01]  /*16ca0*/  MOV R218, 0x16ce0 ;  /* 0x00016ce000da7802 */ /* 0x000fe20000000f00 */
[----:B------:R-:W-:Y:S02]  /*16cb0*/  IMAD.MOV.U32 R240, RZ, RZ, 0x1f ;  /* 0x0000001ffff07424 */ /* 0x000fe400078e00ff */
[----:B------:R-:W-:Y:S02]  /*16cc0*/  IMAD.MOV.U32 R219, RZ, RZ, -0x1 ;  /* 0xffffffffffdb7424 */ /* 0x000fe400078e00ff */
[----:B-1---5:R-:W-:Y:S05]  /*16cd0*/  CALL.REL.NOINC `($__internal_124_$__cuda_sm70_shflsync_bfly_p) ;  /* 0x00000ae000007944 */ /* 0x022fea0003c00000 */
[----:B-1----:R-:W-:Y:S05]  /*16ce0*/  BRA `(.L_x_37962) ;  /* 0xffffe28000007947 */ /* 0x002fea000383ffff */
.L_x_37945:
[----:B------:R-:W-:Y:S01]  /*16cf0*/  MOV R235, R216 ;  /* 0x000000d800eb7202 */ /* 0x000fe20000000f00 */
[----:B------:R-:W-:Y:S01]  /*16d00*/  IMAD.MOV.U32 R217, RZ, RZ, 0x2 ;  /* 0x00000002ffd97424 */ /* 0x000fe200078e00ff */
[----:B------:R-:W-:Y:S01]  /*16d10*/  MOV R219, 0xffffffff ;  /* 0xffffffff00db7802 */ /* 0x000fe20000000f00 */
[----:B------:R-:W-:Y:S01]  /*16d20*/  IMAD.MOV.U32 R240, RZ, RZ, 0x1f ;  /* 0x0000001ffff07424 */ /* 0x000fe200078e00ff */
[----:B------:R-:W-:Y:S02]  /*16d30*/  MOV R218, 0x16d50 ;  /* 0x00016d5000da7802 */ /* 0x000fe40000000f00 */
[----:B-1---5:R-:W-:Y:S05]  /*16d40*/  CALL.REL.NOINC `($__internal_124_$__cuda_sm70_shflsync_bfly_p) ;  /* 0x00000a7000007944 */ /* 0x022fea0003c00000 */
[----:B-1----:R-:W-:Y:S01]  /*16d50*/  FADD.FTZ R216, R216, R217 ;  /* 0x000000d9d8d87221 */ /* 0x002fe20000010000 */
[----:B------:R-:W-:Y:S01]  /*16d60*/  MOV R219, 0xffffffff ;  /* 0xffffffff00db7802 */ /* 0x000fe20000000f00 */
[----:B------:R-:W-:Y:S01]  /*16d70*/  IMAD.MOV.U32 R217, RZ, RZ, 0x4 ;  /* 0x00000004ffd97424 */ /* 0x000fe200078e00ff */
[----:B------:R-:W-:Y:S01]  /*16d80*/  MOV R218, 0x16dc0 ;  /* 0x00016dc000da7802 */ /* 0x000fe20000000f00 */
[----:B------:R-:W-:-:S02]  /*16d90*/  IMAD.MOV.U32 R240, RZ, RZ, 0x1f ;  /* 0x0000001ffff07424 */ /* 0x000fc400078e00ff */
[----:B------:R-:W-:Y:S02]  /*16da0*/  IMAD.MOV.U32 R235, RZ, RZ, R216 ;  /* 0x000000ffffeb7224 */ /* 0x000fe400078e00d8 */
[----:B------:R-:W-:Y:S05]  /*16db0*/  CALL.REL.NOINC `($__internal_124_$__cuda_sm70_shflsync_bfly_p) ;  /* 0x00000a0000007944 */ /* 0x000fea0003c00000 */
[----:B-1----:R-:W-:Y:S01]  /*16dc0*/  FADD.FTZ R216, R216, R217 ;  /* 0x000000d9d8d87221 */ /* 0x002fe20000010000 */
[----:B------:R-:W-:Y:S01]  /*16dd0*/  HFMA2.MMA R240, -RZ, RZ, 0, 1.847743988037109375e-06 ;  /* 0x0000001ffff07435 */ /* 0x000fe200000001ff */
[----:B------:R-:W-:Y:S01]  /*16de0*/  IMAD.MOV.U32 R217, RZ, RZ, 0x8 ;  /* 0x00000008ffd97424 */ /* 0x000fe200078e00ff */
[----:B------:R-:W-:Y:S01]  /*16df0*/  MOV R218, 0x16e30 ;  /* 0x00016e3000da7802 */ /* 0x000fe20000000f00 */
[----:B------:R-:W-:Y:S02]  /*16e00*/  IMAD.MOV.U32 R219, RZ, RZ, -0x1 ;  /* 0xffffffffffdb7424 */ /* 0x000fe400078e00ff */
[----:B------:R-:W-:Y:S02]  /*16e10*/  IMAD.MOV.U32 R235, RZ, RZ, R216 ;  /* 0x000000ffffeb7224 */ /* 0x000fe400078e00d8 */
[----:B------:R-:W-:Y:S05]  /*16e20*/  CALL.REL.NOINC `($__internal_124_$__cuda_sm70_shflsync_bfly_p) ;  /* 0x0000099000007944 */ /* 0x000fea0003c00000 */
[----:B-1----:R-:W-:Y:S01]  /*16e30*/  FADD.FTZ R216, R216, R217 ;  /* 0x000000d9d8d87221 */ /* 0x002fe20000010000 */
[----:B------:R-:W-:Y:S01]  /*16e40*/  MOV R217, 0x10 ;  /* 0x0000001000d97802 */ /* 0x000fe20000000f00 */
[----:B------:R-:W-:Y:S01]  /*16e50*/  IMAD.MOV.U32 R240, RZ, RZ, 0x1f ;  /* 0x0000001ffff07424 */ /* 0x000fe200078e00ff */
[----:B------:R-:W-:Y:S01]  /*16e60*/  MOV R218, 0x16ea0 ;  /* 0x00016ea000da7802 */ /* 0x000fe20000000f00 */
[----:B------:R-:W-:Y:S01]  /*16e70*/  IMAD.MOV.U32 R219, RZ, RZ, -0x1 ;  /* 0xffffffffffdb7424 */ /* 0x000fe200078e00ff */
[----:B------:R-:W-:-:S02]  /*16e80*/  MOV R235, R216 ;  /* 0x000000d800eb7202 */ /* 0x000fc40000000f00 */
[----:B------:R-:W-:Y:S05]  /*16e90*/  CALL.REL.NOINC `($__internal_124_$__cuda_sm70_shflsync_bfly_p) ;  /* 0x0000092000007944 */ /* 0x000fea0003c00000 */
        /* <DEDUP_REMOVED lines=120> */
[----:B------:R-:W-:Y:S05]  /*17620*/  CALL.REL.NOINC `($__internal_124_$__cuda_sm70_shflsync_bfly_p) ;  /* 0x0000019000007944 */ /* 0x000fea0003c00000 */
[----:B-1----:R-:W-:Y:S01]  /*17630*/  FADD.FTZ R235, R235, R217 ;  /* 0x000000d9ebeb7221 */ /* 0x002fe20000010000 */
[----:B------:R-:W-:Y:S01]  /*17640*/  MOV R219, 0xffffffff ;  /* 0xffffffff00db7802 */ /* 0x000fe20000000f00 */
[----:B------:R-:W-:Y:S01]  /*17650*/  IMAD.MOV.U32 R217, RZ, RZ, 0x2 ;  /* 0x00000002ffd97424 */ /* 0x000fe200078e00ff */
[----:B------:R-:W-:Y:S01]  /*17660*/  MOV R218, 0x17690 ;  /* 0x0001769000da7802 */ /* 0x000fe20000000f00 */
[----:B------:R-:W-:Y:S02]  /*17670*/  IMAD.MOV.U32 R240, RZ, RZ, 0x1f ;  /* 0x0000001ffff07424 */ /* 0x000fe400078e00ff */
[----:B------:R-:W-:Y:S05]  /*17680*/  CALL.REL.NOINC `($__internal_124_$__cuda_sm70_shflsync_bfly_p) ;  /* 0x0000013000007944 */ /* 0x000fea0003c00000 */
[----:B-1----:R-:W-:Y:S01]  /*17690*/  FADD.FTZ R235, R235, R217 ;  /* 0x000000d9ebeb7221 */ /* 0x002fe20000010000 */
[----:B------:R-:W-:Y:S01]  /*176a0*/  MOV R219, 0xffffffff ;  /* 0xffffffff00db7802 */ /* 0x000fe20000000f00 */
[----:B------:R-:W-:Y:S01]  /*176b0*/  IMAD.MOV.U32 R217, RZ, RZ, 0x4 ;  /* 0x00000004ffd97424 */ /* 0x000fe200078e00ff */
[----:B------:R-:W-:Y:S01]  /*176c0*/  MOV R218, 0x176f0 ;  /* 0x000176f000da7802 */ /* 0x000fe20000000f00 */
[----:B------:R-:W-:-:S02]  /*176d0*/  IMAD.MOV.U32 R240, RZ, RZ, 0x1f ;  /* 0x0000001ffff07424 */ /* 0x000fc400078e00ff */
        /* <DEDUP_REMOVED lines=13> */
[----:B-1----:R-:W-:Y:S05]  /*177b0*/  BRA `(.L_x_37963) ;  /* 0xffffe01000007947 */ /* 0x002fea000383ffff */
        .weak           $__internal_124_$__cuda_sm70_shflsync_bfly_p
        .type           $__internal_124_$__cuda_sm70_shflsync_bfly_p,@function
        .size           $__internal_124_$__cuda_sm70_shflsync_bfly_p,(.L_x_44964 - $__internal_124_$__cuda_sm70_shflsync_bfly_p)
$__internal_124_$__cuda_sm70_shflsync_bfly_p:
[----:B------:R-:W-:Y:S04]  /*177c0*/  WARPSYNC R219 ;  /* 0x000000db00007348 */ /* 0x000fe80003800000 */
[----:B------:R0:W1:Y:S02]  /*177d0*/  SHFL.BFLY PT, R217, R235, R217, R240 ;  /* 0x0c0000d9ebd97389 */ /* 0x00006400000e00f0 */
[----:B0-----:R-:W-:-:S04]  /*177e0*/  IMAD.MOV.U32 R219, RZ, RZ, 0x0 ;  /* 0x00000000ffdb7424 */ /* 0x001fc800078e00ff */
[----:B------:R-:W-:Y:S05]  /*177f0*/  RET.REL.NODEC R218 `(_ZN10layer_norm13ln_fwd_kernelINS_13Kernel_traitsIf6__halffS2_fjLj7168ELj1ELj1ELj4ELj16ENS_18Kernel_traits_baseILj7168EfS2_fS2_fjLj128EEEEELb1ELb1ELb0ELb0EEEvNS_9FwdParamsE) ;  /* 0xfffe8800da007950 */ /* 0x000fea0003c3ffff */
.L_x_37964:
        /* <DEDUP_REMOVED lines=16> */
.L_x_44964:


//--------------------- .text._ZN10layer_norm13ln_fwd_kernelINS_13Kernel_traitsIf6__halffS2_fjLj7168ELj1ELj1ELj4ELj16ENS_18Kernel_traits_baseILj7168EfS2_fS2_fjLj128EEEEELb1ELb1ELb0ELb1EEEvNS_9FwdParamsE --------------------------
	.section	.text._ZN10layer_norm13ln_fwd_kernelINS_13Kernel_traitsIf6__halffS2_fjLj7168ELj1ELj1ELj4ELj16ENS_18Kernel_traits_baseILj7168EfS2_fS2_fjLj128EEEEELb1ELb1ELb0ELb1EEEvNS_9FwdParamsE,"ax",@progbits
	.sectioninfo	@"SHI_REGISTERS=255"
	.align	128
        .global         _ZN10layer_norm13ln_fwd_kernelINS_13Kernel_traitsIf6__halffS2_fjLj7168ELj1ELj1ELj4ELj16ENS_18Kernel_traits_baseILj7168EfS2_fS2_fjLj128EEEEELb1ELb1ELb0ELb1EEEvNS_9FwdParamsE
        .type           _ZN10layer_norm13ln_fwd_kernelINS_13Kernel_traitsIf6__halffS2_fjLj7168ELj1ELj1ELj4ELj16ENS_18Kernel_traits_baseILj7168EfS2_fS2_fjLj128EEEEELb1ELb1ELb0ELb1EEEvNS_9FwdParamsE,@function
        .size           _ZN10layer_norm13ln_fwd_kernelINS_13Kernel_traitsIf6__halffS2_fjLj7168ELj1ELj1ELj4ELj16ENS_18Kernel_traits_baseILj7168EfS2_fS2_fjLj128EEEEELb1ELb1ELb0ELb1EEEvNS_9FwdParamsE,(.L_x_44965 - _ZN10layer_norm13ln_fwd_kernelINS_13Kernel_traitsIf6__halffS2_fjLj7168ELj1ELj1ELj4ELj16ENS_18Kernel_traits_baseILj7168EfS2_fS2_fjLj128EEEEELb1ELb1ELb0ELb1EEEvNS_9FwdParamsE)
        .other          _ZN10layer_norm13ln_fwd_kernelINS_13Kernel_traitsIf6__halffS2_fjLj7168ELj1ELj1ELj4ELj16ENS_18Kernel_traits_baseILj7168EfS2_fS2_fjLj128EEEEELb1ELb1ELb0ELb1EEEvNS_9FwdParamsE,@"STO_CUDA_ENTRY STV_DEFAULT"
_ZN10layer_norm13ln_fwd_kernelINS_13Kernel_traitsIf6__halffS2_fjLj7168ELj1ELj1ELj4ELj16ENS_18Kernel_traits_baseILj7168EfS2_fS2_fjLj128EEEEELb1ELb1ELb0ELb1EEEvNS_9FwdParamsE:
.text._ZN10layer_norm13ln_fwd_kernelINS_13Kernel_traitsIf6__halffS2_fjLj7168ELj1ELj1ELj4ELj16ENS_18Kernel_traits_baseILj7168EfS2_fS2_fjLj128EEEEELb1ELb1ELb0ELb1EEEvNS_9FwdParamsE:
        /* <DEDUP_REMOVED lines=177> */
.L_x_38360:
        /* <DEDUP_REMOVED lines=25> */
[----:B------:R-:W-:Y:S01]  /*0ca0*/  IADD3 R16, R241, 0x1, RZ ;  /* 0x00000001f1107810 */ /* 0x000fe20007ffe0ff */
[----:B--2---:R-:W-:Y:S01]  /*0cb0*/  @P0 HADD2.F32 R236, -RZ, R12.H0_H0 ;  /* 0x2000000cffec0230 */ /* 0x004fe20000004100 */
        /* <DEDUP_REMOVED lines=9> */
.L_x_37966:
[----:B0-----:R-:W-:Y:S02]  /*0d50*/  IMAD.MOV.U32 R12, RZ, RZ, R4 ;  /* 0x000000ffff0c7224 */ /* 0x001fe400078e0004 */
.L_x_37967:
[----:B------:R-:W-:Y:S05]  /*0d60*/  BSYNC B0 ;  /* 0x0000000000007941 */ /* 0x000fea0003800000 */
.L_x_37965:
        /* <DEDUP_REMOVED lines=16> */
.L_x_37971:
[----:B------:R-:W-:Y:S05]  /*0e70*/  BSYNC B1 ;  /* 0x0000000000017941 */ /* 0x000fea0003800000 */
.L_x_37970:
        /* <DEDUP_REMOVED lines=43> */
.L_x_37969:
[----:B------:R-:W-:Y:S05]  /*1130*/  BSYNC B0 ;  /* 0x0000000000007941 */ /* 0x000fea0003800000 */
.L_x_37968:
[----:B------:R-:W0:Y:S01]  /*1140*/  I2F.U32 R12, R12 ;  /* 0x0000000c000c7306 */ /* 0x000e220000201000 */
[----:B-----5:R-:W-:Y:S01]  /*1150*/  HADD2.F32 R15, -RZ, R8.H0_H0 ;  /* 0x20000008ff0f7230 */ /* 0x020fe20000004100 */
        /* <DEDUP_REMOVED lines=25> */
.L_x_37973:
[----:B------:R-:W-:Y:S02]  /*12f0*/  IMAD.MOV.U32 R12, RZ, RZ, R4 ;  /* 0x000000ffff0c7224 */ /* 0x000fe400078e0004 */
.L_x_37974:
[----:B------:R-:W-:Y:S05]  /*1300*/  BSYNC B0 ;  /* 0x0000000000007941 */ /* 0x000fea0003800000 */
.L_x_37972:
        /* <DEDUP_REMOVED lines=16> */
.L_x_37978:
[----:B------:R-:W-:Y:S05]  /*1410*/  BSYNC B1 ;  /* 0x0000000000017941 */ /* 0x000fea0003800000 */
.L_x_37977:
        /* <DEDUP_REMOVED lines=43> */
.L_x_37976:
[----:B------:R-:W-:Y:S05]  /*16d0*/  BSYNC B0 ;  /* 0x0000000000007941 */ /* 0x000fea0003800000 */
.L_x_37975:
        /* <DEDUP_REMOVED lines=21> */
.L_x_37980:
[----:B------:R-:W-:Y:S02]  /*1830*/  IMAD.MOV.U32 R8, RZ, RZ, R4 ;  /* 0x000000ffff087224 */ /* 0x000fe400078e0004 */
.L_x_37981:
[----:B------:R-:W-:Y:S05]  /*1840*/  BSYNC B0 ;  /* 0x0000000000007941 */ /* 0x000fea0003800000 */
.L_x_37979:
        /* <DEDUP_REMOVED lines=16> */
.L_x_37985:
[----:B------:R-:W-:Y:S05]  /*1950*/  BSYNC B1 ;  /* 0x0000000000017941 */ /* 0x000fea0003800000 */
.L_x_37984:
        /* <DEDUP_REMOVED lines=43> */
.L_x_37983:
[----:B------:R-:W-:Y:S05]  /*1c10*/  BSYNC B0 ;  /* 0x0000000000007941 */ /* 0x000fea0003800000 */
.L_x_37982:
        /* <DEDUP_REMOVED lines=21> */
.L_x_37987:
[----:B------:R-:W-:Y:S02]  /*1d70*/  IMAD.MOV.U32 R8, RZ, RZ, R4 ;  /* 0x000000ffff087224 */ /* 0x000fe400078e0004 */
.L_x_37988:
[----:B------:R-:W-:Y:S05]  /*1d80*/  BSYNC B0 ;  /* 0x0000000000007941 */ /* 0x000fea0003800000 */
.L_x_37986:
        /* <DEDUP_REMOVED lines=16> */
.L_x_37992:
[----:B------:R-:W-:Y:S05]  /*1e90*/  BSYNC B1 ;  /* 0x0000000000017941 */ /* 0x000fea0003800000 */
.L_x_37991:
        /* <DEDUP_REMOVED lines=43> */
.L_x_37990:
[----:B------:R-:W-:Y:S05]  /*2150*/  BSYNC B0 ;  /* 0x0000000000007941 */ /* 0x000fea0003800000 */
.L_x_37989:
        /* <DEDUP_REMOVED lines=21> */
.L_x_37994:
[----:B------:R-:W-:Y:S02]  /*22b0*/  IMAD.MOV.U32 R8, RZ, RZ, R4 ;  /* 0x000000ffff087224 */ /* 0x000fe400078e0004 */
.L_x_37995:
[----:B------:R-:W-:Y:S05]  /*22c0*/  BSYNC B0 ;  /* 0x0000000000007941 */ /* 0x000fea0003800000 */
.L_x_37993:
        /* <DEDUP_REMOVED lines=16> */
.L_x_37999:
[----:B------:R-:W-:Y:S05]  /*23d0*/  BSYNC B1 ;  /* 0x0000000000017941 */ /* 0x000fea0003800000 */
.L_x_37998:
        /* <DEDUP_REMOVED lines=43> */
.L_x_37997:
[----:B------:R-:W-:Y:S05]  /*2690*/  BSYNC B0 ;  /* 0x0000000000007941 */ /* 0x000fea0003800000 */
.L_x_37996:
        /* <DEDUP_REMOVED lines=21> */
.L_x_38001:
[----:B------:R-:W-:Y:S02]  /*27f0*/  IMAD.MOV.U32 R8, RZ, RZ, R4 ;  /* 0x000000ffff087224 */ /* 0x000fe400078e0004 */
.L_x_38002:
[----:B------:R-:W-:Y:S05]  /*2800*/  BSYNC B0 ;  /* 0x0000000000007941 */ /* 0x000fea0003800000 */
.L_x_38000:
        /* <DEDUP_REMOVED lines=16> */
.L_x_38006:
[----:B------:R-:W-:Y:S05]  /*2910*/  BSYNC B1 ;  /* 0x0000000000017941 */ /* 0x000fea0003800000 */
.L_x_38005:
        /* <DEDUP_REMOVED lines=43> */
.L_x_38004:
[----:B------:R-:W-:Y:S05]  /*2bd0*/  BSYNC B0 ;  /* 0x0000000000007941 */ /* 0x000fea0003800000 */
.L_x_38003:
        /* <DEDUP_REMOVED lines=21> */
.L_x_38008:
[----:B------:R-:W-:Y:S02]  /*2d30*/  IMAD.MOV.U32 R8, RZ, RZ, R4 ;  /* 0x000000ffff087224 */ /* 0x000fe400078e0004 */
.L_x_38009:
[----:B------:R-:W-:Y:S05]  /*2d40*/  BSYNC B0 ;  /* 0x0000000000007941 */ /* 0x000fea0003800000 */
.L_x_38007:
        /* <DEDUP_REMOVED lines=16> */
.L_x_38013:
[----:B------:R-:W-:Y:S05]  /*2e50*/  BSYNC B1 ;  /* 0x0000000000017941 */ /* 0x000fea0003800000 */
.L_x_38012:
        /* <DEDUP_REMOVED lines=43> */
.L_x_38011:
[----:B------:R-:W-:Y:S05]  /*3110*/  BSYNC B0 ;  /* 0x0000000000007941 */ /* 0x000fea0003800000 */
.L_x_38010:
        /* <DEDUP_REMOVED lines=22> */
.L_x_38015:
[----:B------:R-:W-:Y:S02]  /*3280*/  IMAD.MOV.U32 R10, RZ, RZ, R4 ;  /* 0x000000ffff0a7224 */ /* 0x000fe400078e0004 */
.L_x_38016:
[----:B------:R-:W-:Y:S05]  /*3290*/  BSYNC B0 ;  /* 0x0000000000007941 */ /* 0x000fea0003800000 */
.L_x_38014:
        /* <DEDUP_REMOVED lines=18> */
.L_x_38020:
[----:B------:R-:W-:Y:S05]  /*33c0*/  BSYNC B1 ;  /* 0x0000000000017941 */ /* 0x000fea0003800000 */
.L_x_38019:
        /* <DEDUP_REMOVED lines=43> */
.L_x_38018:
[----:B------:R-:W-:Y:S05]  /*3680*/  BSYNC B0 ;  /* 0x0000000000007941 */ /* 0x000fea0003800000 */
.L_x_38017:
[----:B------:R0:W1:Y:S01]  /*3690*/  I2F.U32 R8, R10 ;  /* 0x0000000a00087306 */ /* 0x0000620000201000 */
[----:B------:R-:W-:Y:S01]  /*36a0*/  HADD2.F32 R11, -RZ, R11.H1_H1 ;  /* 0x3000000bff0b7230 */ /* 0x000fe20000004100 */
[----:B------:R-:W-:Y:S01]  /*36b0*/  SEL R12, RZ, 0x1, P2 ;  /* 0x00000001ff0c7807 */ /* 0x000fe20001000000 */
[----:B------:R-:W-:Y:S01]  /*36c0*/  HFMA2.MMA R238, -RZ, RZ, 0, 4.76837158203125e-07 ;  /* 0x00000008ffee7435 */ /* 0x000fe200000001ff */
[----:B------:R-:W-:Y:S01]  /*36d0*/  SEL R9, RZ, 0x1, P1 ;  /* 0x00000001ff097807 */ /* 0x000fe20000800000 */
[----:B------:R-:W-:Y:S01]  /*36e0*/  IMAD.MOV.U32 R252, RZ, RZ, 0x20 ;  /* 0x00000020fffc7424 */ /* 0x000fe200078e00ff */
[----:B------:R-:W-:Y:S01]  /*36f0*/  SEL R16, RZ, 0x1, P0 ;  /* 0x00000001ff107807 */ /* 0x000fe20000000000 */
[----:B------:R-:W-:Y:S01]  /*3700*/  FMUL.FTZ R15, R11, R236 ;  /* 0x000000ec0b0f7220 */ /* 0x000fe20000410000 */
[----:B------:R-:W-:Y:S01]  /*3710*/  LOP3.LUT P6, RZ, R0, 0x4, RZ, 0xc0, !PT ;  /* 0x0000000400ff7812 */ /* 0x000fe200078cc0ff */
[----:B------:R-:W-:Y:S01]  /*3720*/  IMAD.WIDE.U32 R12, R12, 0x1000000, RZ ;  /* 0x010000000c0c7825 */ /* 0x000fe200078e00ff */
[----:B------:R-:W-:-:S02]  /*3730*/  SEL R18, RZ, 0x10000, P5 ;  /* 0x00010000ff127807 */ /* 0x000fc40002800000 */
[----:B------:R-:W-:Y:S01]  /*3740*/  SEL R17, RZ, 0x100, P4 ;  /* 0x00000100ff117807 */ /* 0x000fe20002000000 */
[----:B0-----:R-:W-:Y:S01]  /*3750*/  IMAD.WIDE.U32 R10, R16, 0x100, RZ ;  /* 0x00000100100a7825 */ /* 0x001fe200078e00ff */
[----:B------:R-:W-:Y:S02]  /*3760*/  LOP3.LUT P5, RZ, R0, 0x8, RZ, 0xc0, !PT ;  /* 0x0000000800ff7812 */ /* 0x000fe400078ac0ff */
[----:B------:R-:W-:Y:S01]  /*3770*/  ISETP.NE.AND P4, PT, R22, RZ, PT ;  /* 0x000000ff1600720c */ /* 0x000fe20003f85270 */
[----:B-1----:R-:W-:Y:S02]  /*3780*/  FFMA.FTZ R8, R8, R247, 1.1641532182693481445e-10 ;  /* 0x2f00000008087423 */ /* 0x002fe400000100f7 */
[----:B------:R-:W-:Y:S01]  /*3790*/  FMUL.FTZ R15, R15, c[0x0][0x1e8] ;  /* 0x00007a000f0f7a20 */ /* 0x000fe20000410000 */
[----:B------:R-:W-:Y:S02]  /*37a0*/  SEL R21, RZ, 0x1, P4 ;  /* 0x00000001ff157807 */ /* 0x000fe40002000000 */
[----:B------:R-:W-:Y:S01]  /*37b0*/  FSETP.GTU.FTZ.AND P1, PT, R8, c[0x0][0x1e4], PT ;  /* 0x0000790008007a0b */ /* 0x000fe20003f3c000 */
[----:B------:R-:W-:-:S03]  /*37c0*/  IMAD.WIDE.U32 R8, R9, 0x10000, RZ ;  /* 0x0001000009087825 */ /* 0x000fc600078e00ff */
[----:B------:R-:W-:Y:S02]  /*37d0*/  SEL R19, RZ, 0x1000000, P1 ;  /* 0x01000000ff137807 */ /* 0x000fe40000800000 */
[----:B------:R-:W-:Y:S02]  /*37e0*/  LOP3.LUT R20, R10, R12, R8, 0xfe, !PT ;  /* 0x0000000c0a147212 */ /* 0x000fe400078efe08 */
[----:B------:R-:W-:Y:S02]  /*37f0*/  LOP3.LUT R16, R17, R19, R18, 0xfe, !PT ;  /* 0x0000001311107212 */ /* 0x000fe400078efe12 */
[----:B------:R-:W-:Y:S02]  /*3800*/  FSEL R8, R15, RZ, !P1 ;  /* 0x000000ff0f087208 */ /* 0x000fe40004800000 */
[----:B------:R-:W-:Y:S02]  /*3810*/  SEL R17, RZ, 0x1, P3 ;  /* 0x00000001ff117807 */ /* 0x000fe40001800000 */
[C---:B------:R-:W-:Y:S01]  /*3820*/  IADD3 R15, R2.reuse, 0x80, RZ ;  /* 0x00000080020f7810 */ /* 0x040fe20007ffe0ff */
[----:B------:R-:W-:Y:S01]  /*3830*/  FMUL.FTZ R51, R115, R8 ;  /* 0x0000000873337220 */ /* 0x000fe20000410000 */
[----:B------:R-:W-:Y:S01]  /*3840*/  LOP3.LUT R17, R13, R16, R17, 0xfe, !PT ;  /* 0x000000100d117212 */ /* 0x000fe200078efe11 */
[----:B------:R-:W-:Y:S01]  /*3850*/  IMAD.WIDE.U32 R12, R2, R252, c[0x0][0x188] ;  /* 0x00006200020c7625 */ /* 0x000fe200078e00fc */
[----:B------:R-:W-:-:S02]  /*3860*/  LOP3.LUT R20, R20, R21, RZ, 0xfc, !PT ;  /* 0x0000001514147212 */ /* 0x000fc400078efcff */
        /* <DEDUP_REMOVED lines=23> */
.L_x_38022:
[----:B0-----:R-:W-:Y:S02]  /*39e0*/  IMAD.MOV.U32 R12, RZ, RZ, R4 ;  /* 0x000000ffff0c7224 */ /* 0x001fe400078e0004 */
.L_x_38023:
[----:B------:R-:W-:Y:S05]  /*39f0*/  BSYNC B0 ;  /* 0x0000000000007941 */ /* 0x000fea0003800000 */
.L_x_38021:
        /* <DEDUP_REMOVED lines=16> */
.L_x_38027:
[----:B------:R-:W-:Y:S05]  /*3b00*/  BSYNC B1 ;  /* 0x0000000000017941 */ /* 0x000fea0003800000 */
.L_x_38026:
        /* <DEDUP_REMOVED lines=43> */
.L_x_38025:
[----:B------:R-:W-:Y:S05]  /*3dc0*/  BSYNC B0 ;  /* 0x0000000000007941 */ /* 0x000fea0003800000 */
.L_x_38024:
[----:B------:R-:W0:Y:S01]  /*3dd0*/  I2F.U32 R12, R12 ;  /* 0x0000000c000c7306 */ /* 0x000e220000201000 */
[----:B-----5:R-:W-:Y:S01]  /*3de0*/  HADD2.F32 R17, -RZ, R8.H0_H0 ;  /* 0x20000008ff117230 */ /* 0x020fe20000004100 */
        /* <DEDUP_REMOVED lines=20> */
.L_x_38029:
[----:B------:R-:W-:Y:S02]  /*3f30*/  IMAD.MOV.U32 R12, RZ, RZ, R4 ;  /* 0x000000ffff0c7224 */ /* 0x000fe400078e0004 */
.L_x_38030:
[----:B------:R-:W-:Y:S05]  /*3f40*/  BSYNC B0 ;  /* 0x0000000000007941 */ /* 0x000fea0003800000 */
.L_x_38028:
        /* <DEDUP_REMOVED lines=16> */
.L_x_38034:
[----:B------:R-:W-:Y:S05]  /*4050*/  BSYNC B1 ;  /* 0x0000000000017941 */ /* 0x000fea0003800000 */
.L_x_38033:
        /* <DEDUP_REMOVED lines=43> */
.L_x_38032:
[----:B------:R-:W-:Y:S05]  /*4310*/  BSYNC B0 ;  /* 0x0000000000007941 */ /* 0x000fea0003800000 */
.L_x_38031:
        /* <DEDUP_REMOVED lines=21> */
.L_x_38036:
[----:B------:R-:W-:Y:S02]  /*4470*/  IMAD.MOV.U32 R8, RZ, RZ, R4 ;  /* 0x000000ffff087224 */ /* 0x000fe400078e0004 */
.L_x_38037:
[----:B------:R-:W-:Y:S05]  /*4480*/  BSYNC B0 ;  /* 0x0000000000007941 */ /* 0x000fea0003800000 */
.L_x_38035:
        /* <DEDUP_REMOVED lines=16> */
.L_x_38041:
[----:B------:R-:W-:Y:S05]  /*4590*/  BSYNC B1 ;  /* 0x0000000000017941 */ /* 0x000fea0003800000 */
.L_x_38040:
        /* <DEDUP_REMOVED lines=43> */
.L_x_38039:
[----:B------:R-:W-:Y:S05]  /*4850*/  BSYNC B0 ;  /* 0x0000000000007941 */ /* 0x000fea0003800000 */
.L_x_38038:
        /* <DEDUP_REMOVED lines=21> */
.L_x_38043:
[----:B------:R-:W-:Y:S02]  /*49b0*/  IMAD.MOV.U32 R8, RZ, RZ, R4 ;  /* 0x000000ffff087224 */ /* 0x000fe400078e0004 */
.L_x_38044:
[----:B------:R-:W-:Y:S05]  /*49c0*/  BSYNC B0 ;  /* 0x0000000000007941 */ /* 0x000fea0003800000 */
.L_x_38042:
        /* <DEDUP_REMOVED lines=16> */
.L_x_38048:
[----:B------:R-:W-:Y:S05]  /*4ad0*/  BSYNC B1 ;  /* 0x0000000000017941 */ /* 0x000fea0003800000 */
.L_x_38047:
        /* <DEDUP_REMOVED lines=43> */
.L_x_38046:
[----:B------:R-:W-:Y:S05]  /*4d90*/  BSYNC B0 ;  /* 0x0000000000007941 */ /* 0x000fea0003800000 */
.L_x_38045:
        /* <DEDUP_REMOVED lines=21> */
.L_x_38050:
[----:B------:R-:W-:Y:S02]  /*4ef0*/  IMAD.MOV.U32 R8, RZ, RZ, R4 ;  /* 0x000000ffff087224 */ /* 0x000fe400078e0004 */
.L_x_38051:
[----:B------:R-:W-:Y:S05]  /*4f00*/  BSYNC B0 ;  /* 0x0000000000007941 */ /* 0x000fea0003800000 */
.L_x_38049:
        /* <DEDUP_REMOVED lines=16> */
.L_x_38055:
[----:B------:R-:W-:Y:S05]  /*5010*/  BSYNC B1 ;  /* 0x0000000000017941 */ /* 0x000fea0003800000 */
.L_x_38054:
        /* <DEDUP_REMOVED lines=43> */
.L_x_38053:
[----:B------:R-:W-:Y:S05]  /*52d0*/  BSYNC B0 ;  /* 0x0000000000007941 */ /* 0x000fea0003800000 */
.L_x_38052:
        /* <DEDUP_REMOVED lines=21> */
.L_x_38057:
[----:B------:R-:W-:Y:S02]  /*5430*/  IMAD.MOV.U32 R8, RZ, RZ, R4 ;  /* 0x000000ffff087224 */ /* 0x000fe400078e0004 */
.L_x_38058:
[----:B------:R-:W-:Y:S05]  /*5440*/  BSYNC B0 ;  /* 0x0000000000007941 */ /* 0x000fea0003800000 */
.L_x_38056:
        /* <DEDUP_REMOVED lines=16> */
.L_x_38062:
[----:B------:R-:W-:Y:S05]  /*5550*/  BSYNC B1 ;  /* 0x0000000000017941 */ /* 0x000fea0003800000 */
.L_x_38061:
        /* <DEDUP_REMOVED lines=43> */
.L_x_38060:
[----:B------:R-:W-:Y:S05]  /*5810*/  BSYNC B0 ;  /* 0x0000000000007941 */ /* 0x000fea0003800000 */
.L_x_38059:
        /* <DEDUP_REMOVED lines=21> */
.L_x_38064:
[----:B------:R-:W-:Y:S02]  /*5970*/  IMAD.MOV.U32 R8, RZ, RZ, R4 ;  /* 0x000000ffff087224 */ /* 0x000fe400078e0004 */
.L_x_38065:
[----:B------:R-:W-:Y:S05]  /*5980*/  BSYNC B0 ;  /* 0x0000000000007941 */ /* 0x000fea0003800000 */
.L_x_38063:
        /* <DEDUP_REMOVED lines=16> */
.L_x_38069:
[----:B------:R-:W-:Y:S05]  /*5a90*/  BSYNC B1 ;  /* 0x0000000000017941 */ /* 0x000fea0003800000 */
.L_x_38068:
        /* <DEDUP_REMOVED lines=43> */
.L_x_38067:
[----:B------:R-:W-:Y:S05]  /*5d50*/  BSYNC B0 ;  /* 0x0000000000007941 */ /* 0x000fea0003800000 */
.L_x_38066:
        /* <DEDUP_REMOVED lines=22> */
.L_x_38071:
[----:B------:R-:W-:Y:S02]  /*5ec0*/  IMAD.MOV.U32 R16, RZ, RZ, R4 ;  /* 0x000000ffff107224 */ /* 0x000fe400078e0004 */
.L_x_38072:
[----:B------:R-:W-:Y:S05]  /*5ed0*/  BSYNC B0 ;  /* 0x0000000000007941 */ /* 0x000fea0003800000 */
.L_x_38070:
        /* <DEDUP_REMOVED lines=18> */
.L_x_38076:
[----:B------:R-:W-:Y:S05]  /*6000*/  BSYNC B1 ;  /* 0x0000000000017941 */ /* 0x000fea0003800000 */
.L_x_38075:
        /* <DEDUP_REMOVED lines=43> */
.L_x_38074:
[----:B------:R-:W-:Y:S05]  /*62c0*/  BSYNC B0 ;  /* 0x0000000000007941 */ /* 0x000fea0003800000 */
.L_x_38073:
[----:B------:R-:W0:Y:S01]  /*62d0*/  I2F.U32 R8, R16 ;  /* 0x0000001000087306 */ /* 0x000e220000201000 */
[----:B------:R-:W-:Y:S01]  /*62e0*/  HADD2.F32 R11, -RZ, R11.H1_H1 ;  /* 0x3000000bff0b7230 */ /* 0x000fe20000004100 */
[----:B------:R-:W-:Y:S02]  /*62f0*/  SEL R12, RZ, 0x1, P2 ;  /* 0x00000001ff0c7807 */ /* 0x000fe40001000000 */
[----:B------:R-:W-:Y:S02]  /*6300*/  SEL R9, RZ, 0x1, P1 ;  /* 0x00000001ff097807 */ /* 0x000fe40000800000 */
[----:B------:R-:W-:Y:S01]  /*6310*/  SEL R10, RZ, 0x1, P0 ;  /* 0x00000001ff0a7807 */ /* 0x000fe20000000000 */
        /* <DEDUP_REMOVED lines=46> */
.L_x_38078:
[----:B0-----:R-:W-:Y:S02]  /*6600*/  IMAD.MOV.U32 R12, RZ, RZ, R4 ;  /* 0x000000ffff0c7224 */ /* 0x001fe400078e0004 */
.L_x_38079:
[----:B------:R-:W-:Y:S05]  /*6610*/  BSYNC B0 ;  /* 0x0000000000007941 */ /* 0x000fea0003800000 */
.L_x_38077:
        /* <DEDUP_REMOVED lines=16> */
.L_x_38083:
[----:B------:R-:W-:Y:S05]  /*6720*/  BSYNC B1 ;  /* 0x0000000000017941 */ /* 0x000fea0003800000 */
.L_x_38082:
        /* <DEDUP_REMOVED lines=43> */
.L_x_38081:
[----:B------:R-:W-:Y:S05]  /*69e0*/  BSYNC B0 ;  /* 0x0000000000007941 */ /* 0x000fea0003800000 */
.L_x_38080:
[----:B------:R-:W0:Y:S01]  /*69f0*/  I2F.U32 R12, R12 ;  /* 0x0000000c000c7306 */ /* 0x000e220000201000 */
[----:B-----5:R-:W-:Y:S01]  /*6a00*/  HADD2.F32 R17, -RZ, R8.H0_H0 ;  /* 0x20000008ff117230 */ /* 0x020fe20000004100 */
        /* <DEDUP_REMOVED lines=20> */
.L_x_38085:
[----:B------:R-:W-:Y:S02]  /*6b50*/  IMAD.MOV.U32 R12, RZ, RZ, R4 ;  /* 0x000000ffff0c7224 */ /* 0x000fe400078e0004 */
.L_x_38086:
[----:B------:R-:W-:Y:S05]  /*6b60*/  BSYNC B0 ;  /* 0x0000000000007941 */ /* 0x000fea0003800000 */
.L_x_38084:
        /* <DEDUP_REMOVED lines=16> */
.L_x_38090:
[----:B------:R-:W-:Y:S05]  /*6c70*/  BSYNC B1 ;  /* 0x0000000000017941 */ /* 0x000fea0003800000 */
.L_x_38089:
        /* <DEDUP_REMOVED lines=43> */
.L_x_38088:
[----:B------:R-:W-:Y:S05]  /*6f30*/  BSYNC B0 ;  /* 0x0000000000007941 */ /* 0x000fea0003800000 */
.L_x_38087:
        /* <DEDUP_REMOVED lines=21> */
.L_x_38092:
[----:B------:R-:W-:Y:S02]  /*7090*/  IMAD.MOV.U32 R8, RZ, RZ, R4 ;  /* 0x000000ffff087224 */ /* 0x000fe400078e0004 */
.L_x_38093:
[----:B------:R-:W-:Y:S05]  /*70a0*/  BSYNC B0 ;  /* 0x0000000000007941 */ /* 0x000fea0003800000 */
.L_x_38091:
        /* <DEDUP_REMOVED lines=16> */
.L_x_38097:
[----:B------:R-:W-:Y:S05]  /*71b0*/  BSYNC B1 ;  /* 0x0000000000017941 */ /* 0x000fea0003800000 */
.L_x_38096:
        /* <DEDUP_REMOVED lines=43> */
.L_x_38095:
[----:B------:R-:W-:Y:S05]  /*7470*/  BSYNC B0 ;  /* 0x0000000000007941 */ /* 0x000fea0003800000 */
.L_x_38094:
        /* <DEDUP_REMOVED lines=21> */
.L_x_38099:
[----:B------:R-:W-:Y:S02]  /*75d0*/  IMAD.MOV.U32 R8, RZ, RZ, R4 ;  /* 0x000000ffff087224 */ /* 0x000fe400078e0004 */
.L_x_38100:
[----:B------:R-:W-:Y:S05]  /*75e0*/  BSYNC B0 ;  /* 0x0000000000007941 */ /* 0x000fea0003800000 */
.L_x_38098:
        /* <DEDUP_REMOVED lines=16> */
.L_x_38104:
[----:B------:R-:W-:Y:S05]  /*76f0*/  BSYNC B1 ;  /* 0x0000000000017941 */ /* 0x000fea0003800000 */
.L_x_38103:
        /* <DEDUP_REMOVED lines=43> */
.L_x_38102:
[----:B------:R-:W-:Y:S05]  /*79b0*/  BSYNC B0 ;  /* 0x0000000000007941 */ /* 0x000fea0003800000 */
.L_x_38101:
        /* <DEDUP_REMOVED lines=21> */
.L_x_38106:
[----:B------:R-:W-:Y:S02]  /*7b10*/  IMAD.MOV.U32 R8, RZ, RZ, R4 ;  /* 0x000000ffff087224 */ /* 0x000fe400078e0004 */
.L_x_38107:
[----:B------:R-:W-:Y:S05]  /*7b20*/  BSYNC B0 ;  /* 0x0000000000007941 */ /* 0x000fea0003800000 */
.L_x_38105:
        /* <DEDUP_REMOVED lines=16> */
.L_x_38111:
[----:B------:R-:W-:Y:S05]  /*7c30*/  BSYNC B1 ;  /* 0x0000000000017941 */ /* 0x000fea0003800000 */
.L_x_38110:
        /* <DEDUP_REMOVED lines=43> */
.L_x_38109:
[----:B------:R-:W-:Y:S05]  /*7ef0*/  BSYNC B0 ;  /* 0x0000000000007941 */ /* 0x000fea0003800000 */
.L_x_38108:
        /* <DEDUP_REMOVED lines=21> */
.L_x_38113:
[----:B------:R-:W-:Y:S02]  /*8050*/  IMAD.MOV.U32 R8, RZ, RZ, R4 ;  /* 0x000000ffff087224 */ /* 0x000fe400078e0004 */
.L_x_38114:
[----:B------:R-:W-:Y:S05]  /*8060*/  BSYNC B0 ;  /* 0x0000000000007941 */ /* 0x000fea0003800000 */
.L_x_38112:
        /* <DEDUP_REMOVED lines=16> */
.L_x_38118:
[----:B------:R-:W-:Y:S05]  /*8170*/  BSYNC B1 ;  /* 0x0000000000017941 */ /* 0x000fea0003800000 */
.L_x_38117:
        /* <DEDUP_REMOVED lines=43> */
.L_x_38116:
[----:B------:R-:W-:Y:S05]  /*8430*/  BSYNC B0 ;  /* 0x0000000000007941 */ /* 0x000fea0003800000 */
.L_x_38115:
        /* <DEDUP_REMOVED lines=21> */
.L_x_38120:
[----:B------:R-:W-:Y:S02]  /*8590*/  IMAD.MOV.U32 R8, RZ, RZ, R4 ;  /* 0x000000ffff087224 */ /* 0x000fe400078e0004 */
.L_x_38121:
[----:B------:R-:W-:Y:S05]  /*85a0*/  BSYNC B0 ;  /* 0x0000000000007941 */ /* 0x000fea0003800000 */
.L_x_38119:
        /* <DEDUP_REMOVED lines=16> */
.L_x_38125:
[----:B------:R-:W-:Y:S05]  /*86b0*/  BSYNC B1 ;  /* 0x0000000000017941 */ /* 0x000fea0003800000 */
.L_x_38124:
        /* <DEDUP_REMOVED lines=43> */
.L_x_38123:
[----:B------:R-:W-:Y:S05]  /*8970*/  BSYNC B0 ;  /* 0x0000000000007941 */ /* 0x000fea0003800000 */
.L_x_38122:
        /* <DEDUP_REMOVED lines=22> */
.L_x_38127:
[----:B------:R-:W-:Y:S02]  /*8ae0*/  IMAD.MOV.U32 R8, RZ, RZ, R4 ;  /* 0x000000ffff087224 */ /* 0x000fe400078e0004 */
.L_x_38128:
[----:B------:R-:W-:Y:S05]  /*8af0*/  BSYNC B0 ;  /* 0x0000000000007941 */ /* 0x000fea0003800000 */
.L_x_38126:
        /* <DEDUP_REMOVED lines=18> */
.L_x_38132:
[----:B------:R-:W-:Y:S05]  /*8c20*/  BSYNC B1 ;  /* 0x0000000000017941 */ /* 0x000fea0003800000 */
.L_x_38131:
        /* <DEDUP_REMOVED lines=43> */
.L_x_38130:
[----:B------:R-:W-:Y:S05]  /*8ee0*/  BSYNC B0 ;  /* 0x0000000000007941 */ /* 0x000fea0003800000 */
.L_x_38129:
[----:B------:R-:W0:Y:S01]  /*8ef0*/  I2F.U32 R8, R8 ;  /* 0x0000000800087306 */ /* 0x000e220000201000 */
[----:B------:R-:W-:Y:S01]  /*8f00*/  HADD2.F32 R11, -RZ, R11.H1_H1 ;  /* 0x3000000bff0b7230 */ /* 0x000fe20000004100 */
[----:B------:R-:W-:Y:S02]  /*8f10*/  SEL R18, RZ, 0x1, P0 ;  /* 0x00000001ff127807 */ /* 0x000fe40000000000 */
[----:B------:R-:W-:Y:S02]  /*8f20*/  SEL R14, RZ, 0x1, P2 ;  /* 0x00000001ff0e7807 */ /* 0x000fe40001000000 */
[----:B------:R-:W-:Y:S01]  /*8f30*/  SEL R10, RZ, 0x1, P1 ;  /* 0x00000001ff0a7807 */ /* 0x000fe20000800000 */
[----:B------:R-:W-:Y:S01]  /*8f40*/  IMAD.WIDE.U32 R18, R18, 0x100, RZ ;  /* 0x0000010012127825 */ /* 0x000fe200078e00ff */
[----:B------:R-:W-:Y:S02]  /*8f50*/  LOP3.LUT P6, RZ, R0, 0x4, RZ, 0xc0, !PT ;  /* 0x0000000400ff7812 */ /* 0x000fe400078cc0ff */
[----:B------:R-:W-:Y:S01]  /*8f60*/  SEL R23, RZ, 0x10000, P5 ;  /* 0x00010000ff177807 */ /* 0x000fe20002800000 */
[----:B------:R-:W-:Y:S01]  /*8f70*/  IMAD.WIDE.U32 R14, R14, 0x1000000, RZ ;  /* 0x010000000e0e7825 */ /* 0x000fe200078e00ff */
[----:B------:R-:W-:-:S02]  /*8f80*/  SEL R12, RZ, 0x100, P4 ;  /* 0x00000100ff0c7807 */ /* 0x000fc40002000000 */
        /* <DEDUP_REMOVED lines=41> */
.L_x_38134:
[----:B0-----:R-:W-:Y:S02]  /*9220*/  IMAD.MOV.U32 R12, RZ, RZ, R4 ;  /* 0x000000ffff0c7224 */ /* 0x001fe400078e0004 */
.L_x_38135:
[----:B------:R-:W-:Y:S05]  /*9230*/  BSYNC B0 ;  /* 0x0000000000007941 */ /* 0x000fea0003800000 */
.L_x_38133:
        /* <DEDUP_REMOVED lines=16> */
.L_x_38139:
[----:B------:R-:W-:Y:S05]  /*9340*/  BSYNC B1 ;  /* 0x0000000000017941 */ /* 0x000fea0003800000 */
.L_x_38138:
        /* <DEDUP_REMOVED lines=43> */
.L_x_38137:
[----:B------:R-:W-:Y:S05]  /*9600*/  BSYNC B0 ;  /* 0x0000000000007941 */ /* 0x000fea0003800000 */
.L_x_38136:
        /* <DEDUP_REMOVED lines=22> */
.L_x_38141:
[----:B------:R-:W-:Y:S02]  /*9770*/  IMAD.MOV.U32 R14, RZ, RZ, R4 ;  /* 0x000000ffff0e7224 */ /* 0x000fe400078e0004 */
.L_x_38142:
[----:B------:R-:W-:Y:S05]  /*9780*/  BSYNC B0 ;  /* 0x0000000000007941 */ /* 0x000fea0003800000 */
.L_x_38140:
        /* <DEDUP_REMOVED lines=16> */
.L_x_38146:
[----:B------:R-:W-:Y:S05]  /*9890*/  BSYNC B1 ;  /* 0x0000000000017941 */ /* 0x000fea0003800000 */
.L_x_38145:
        /* <DEDUP_REMOVED lines=43> */
.L_x_38144:
[----:B------:R-:W-:Y:S05]  /*9b50*/  BSYNC B0 ;  /* 0x0000000000007941 */ /* 0x000fea0003800000 */
.L_x_38143:
        /* <DEDUP_REMOVED lines=21> */
.L_x_38148:
[----:B------:R-:W-:Y:S02]  /*9cb0*/  MOV R8, R4 ;  /* 0x0000000400087202 */ /* 0x000fe40000000f00 */
.L_x_38149:
[----:B------:R-:W-:Y:S05]  /*9cc0*/  BSYNC B0 ;  /* 0x0000000000007941 */ /* 0x000fea0003800000 */
.L_x_38147:
        /* <DEDUP_REMOVED lines=16> */
.L_x_38153:
[----:B------:R-:W-:Y:S05]  /*9dd0*/  BSYNC B1 ;  /* 0x0000000000017941 */ /* 0x000fea0003800000 */
.L_x_38152:
        /* <DEDUP_REMOVED lines=43> */
.L_x_38151:
[----:B------:R-:W-:Y:S05]  /*a090*/  BSYNC B0 ;  /* 0x0000000000007941 */ /* 0x000fea0003800000 */
.L_x_38150:
        /* <DEDUP_REMOVED lines=21> */
.L_x_38155:
[----:B------:R-:W-:Y:S02]  /*a1f0*/  IMAD.MOV.U32 R8, RZ, RZ, R4 ;  /* 0x000000ffff087224 */ /* 0x000fe400078e0004 */
.L_x_38156:
[----:B------:R-:W-:Y:S05]  /*a200*/  BSYNC B0 ;  /* 0x0000000000007941 */ /* 0x000fea0003800000 */
.L_x_38154:
        /* <DEDUP_REMOVED lines=16> */
.L_x_38160:
[----:B------:R-:W-:Y:S05]  /*a310*/  BSYNC B1 ;  /* 0x0000000000017941 */ /* 0x000fea0003800000 */
.L_x_38159:
        /* <DEDUP_REMOVED lines=43> */
.L_x_38158:
[----:B------:R-:W-:Y:S05]  /*a5d0*/  BSYNC B0 ;  /* 0x0000000000007941 */ /* 0x000fea0003800000 */
.L_x_38157:
        /* <DEDUP_REMOVED lines=21> */
.L_x_38162:
[----:B------:R-:W-:Y:S02]  /*a730*/  MOV R14, R4 ;  /* 0x00000004000e7202 */ /* 0x000fe40000000f00 */
.L_x_38163:
[----:B------:R-:W-:Y:S05]  /*a740*/  BSYNC B0 ;  /* 0x0000000000007941 */ /* 0x000fea0003800000 */
.L_x_38161:
        /* <DEDUP_REMOVED lines=16> */
.L_x_38167:
[----:B------:R-:W-:Y:S05]  /*a850*/  BSYNC B1 ;  /* 0x0000000000017941 */ /* 0x000fea0003800000 */
.L_x_38166:
        /* <DEDUP_REMOVED lines=41> */
[----:B------:R-:W-:Y:S02]  /*aaf0*/  MOV R4, R12 ;  /* 0x0000000c00047202 */ /* 0x000fe40000000f00 */
[----:B------:R-:W-:Y:S02]  /*ab00*/  LOP3.LUT R233, R233, UR26, R8, 0x96, !PT ;  /* 0x0000001ae9e97c12 */ /* 0x000fe4000f8e9608 */
.L_x_38165:
[----:B------:R-:W-:Y:S05]  /*ab10*/  BSYNC B0 ;  /* 0x0000000000007941 */ /* 0x000fea0003800000 */
.L_x_38164:
        /* <DEDUP_REMOVED lines=21> */
.L_x_38169:
[----:B------:R-:W-:Y:S02]  /*ac70*/  IMAD.MOV.U32 R14, RZ, RZ, R4 ;  /* 0x000000ffff0e7224 */ /* 0x000fe400078e0004 */
.L_x_38170:
[----:B------:R-:W-:Y:S05]  /*ac80*/  BSYNC B0 ;  /* 0x0000000000007941 */ /* 0x000fea0003800000 */
.L_x_38168:
        /* <DEDUP_REMOVED lines=16> */
.L_x_38174:
[----:B------:R-:W-:Y:S05]  /*ad90*/  BSYNC B1 ;  /* 0x0000000000017941 */ /* 0x000fea0003800000 */
.L_x_38173:
        /* <DEDUP_REMOVED lines=43> */
.L_x_38172:
[----:B------:R-:W-:Y:S05]  /*b050*/  BSYNC B0 ;  /* 0x0000000000007941 */ /* 0x000fea0003800000 */
.L_x_38171:
        /* <DEDUP_REMOVED lines=21> */
.L_x_38176:
[----:B------:R-:W-:Y:S02]  /*b1b0*/  MOV R10, R4 ;  /* 0x00000004000a7202 */ /* 0x000fe40000000f00 */
.L_x_38177:
[----:B------:R-:W-:Y:S05]  /*b1c0*/  BSYNC B0 ;  /* 0x0000000000007941 */ /* 0x000fea0003800000 */
.L_x_38175:
        /* <DEDUP_REMOVED lines=16> */
.L_x_38181:
[----:B------:R-:W-:Y:S05]  /*b2d0*/  BSYNC B1 ;  /* 0x0000000000017941 */ /* 0x000fea0003800000 */
.L_x_38180:
        /* <DEDUP_REMOVED lines=43> */
.L_x_38179:
[----:B------:R-:W-:Y:S05]  /*b590*/  BSYNC B0 ;  /* 0x0000000000007941 */ /* 0x000fea0003800000 */
.L_x_38178:
        /* <DEDUP_REMOVED lines=22> */
.L_x_38183:
[----:B------:R-:W-:Y:S02]  /*b700*/  IMAD.MOV.U32 R10, RZ, RZ, R4 ;  /* 0x000000ffff0a7224 */ /* 0x000fe400078e0004 */
.L_x_38184:
[----:B------:R-:W-:Y:S05]  /*b710*/  BSYNC B0 ;  /* 0x0000000000007941 */ /* 0x000fea0003800000 */
.L_x_38182:
        /* <DEDUP_REMOVED lines=18> */
.L_x_38188:
[----:B------:R-:W-:Y:S05]  /*b840*/  BSYNC B1 ;  /* 0x0000000000017941 */ /* 0x000fea0003800000 */
.L_x_38187:
        /* <DEDUP_REMOVED lines=43> */
.L_x_38186:
[----:B------:R-:W-:Y:S05]  /*bb00*/  BSYNC B0 ;  /* 0x0000000000007941 */ /* 0x000fea0003800000 */
.L_x_38185:
[----:B------:R-:W0:Y:S01]  /*bb10*/  I2F.U32 R8, R10 ;  /* 0x0000000a00087306 */ /* 0x000e220000201000 */
[----:B------:R-:W-:Y:S01]  /*bb20*/  HADD2.F32 R11, -RZ, R11.H1_H1 ;  /* 0x3000000bff0b7230 */ /* 0x000fe20000004100 */
[----:B------:R-:W-:Y:S02]  /*bb30*/  SEL R9, RZ, 0x1, P2 ;  /* 0x00000001ff097807 */ /* 0x000fe40001000000 */
[----:B------:R-:W-:Y:S02]  /*bb40*/  SEL R13, RZ, 0x10000, P5 ;  /* 0x00010000ff0d7807 */ /* 0x000fe40002800000 */
        /* <DEDUP_REMOVED lines=47> */
.L_x_38190:
[----:B0-----:R-:W-:Y:S02]  /*be40*/  MOV R20, R4 ;  /* 0x0000000400147202 */ /* 0x001fe40000000f00 */
.L_x_38191:
[----:B------:R-:W-:Y:S05]  /*be50*/  BSYNC B0 ;  /* 0x0000000000007941 */ /* 0x000fea0003800000 */
.L_x_38189:
        /* <DEDUP_REMOVED lines=16> */
.L_x_38195:
[----:B------:R-:W-:Y:S05]  /*bf60*/  BSYNC B1 ;  /* 0x0000000000017941 */ /* 0x000fea0003800000 */
.L_x_38194:
        /* <DEDUP_REMOVED lines=43> */
.L_x_38193:
[----:B------:R-:W-:Y:S05]  /*c220*/  BSYNC B0 ;  /* 0x0000000000007941 */ /* 0x000fea0003800000 */
.L_x_38192:
        /* <DEDUP_REMOVED lines=22> */
.L_x_38197:
[----:B------:R-:W-:Y:S02]  /*c390*/  IMAD.MOV.U32 R13, RZ, RZ, R4 ;  /* 0x000000ffff0d7224 */ /* 0x000fe400078e0004 */
.L_x_38198:
[----:B------:R-:W-:Y:S05]  /*c3a0*/  BSYNC B0 ;  /* 0x0000000000007941 */ /* 0x000fea0003800000 */
.L_x_38196:
        /* <DEDUP_REMOVED lines=16> */
.L_x_38202:
[----:B------:R-:W-:Y:S05]  /*c4b0*/  BSYNC B1 ;  /* 0x0000000000017941 */ /* 0x000fea0003800000 */
.L_x_38201:
        /* <DEDUP_REMOVED lines=43> */
.L_x_38200:
[----:B------:R-:W-:Y:S05]  /*c770*/  BSYNC B0 ;  /* 0x0000000000007941 */ /* 0x000fea0003800000 */
.L_x_38199:
        /* <DEDUP_REMOVED lines=21> */
.L_x_38204:
[----:B------:R-:W-:Y:S02]  /*c8d0*/  MOV R8, R4 ;  /* 0x0000000400087202 */ /* 0x000fe40000000f00 */
.L_x_38205:
[----:B------:R-:W-:Y:S05]  /*c8e0*/  BSYNC B0 ;  /* 0x0000000000007941 */ /* 0x000fea0003800000 */
.L_x_38203:
        /* <DEDUP_REMOVED lines=16> */
.L_x_38209:
[----:B------:R-:W-:Y:S05]  /*c9f0*/  BSYNC B1 ;  /* 0x0000000000017941 */ /* 0x000fea0003800000 */
.L_x_38208:
        /* <DEDUP_REMOVED lines=38> */
[----:B------:R-:W-:-:S04]  /*cc60*/  IMAD.WIDE.U32 R16, R17, -0x326172a9, RZ ;  /* 0xcd9e8d5711107825 */ /* 0x000fc800078e00ff */
[----:B------:R-:W-:Y:S01]  /*cc70*/  IMAD.WIDE.U32 R232, R232, -0x2daee0ad, RZ ;  /* 0xd2511f53e8e87825 */ /* 0x000fe200078e00ff */
[----:B------:R-:W-:Y:S02]  /*cc80*/  LOP3.LUT R234, R17, UR25, R18, 0x96, !PT ;  /* 0x0000001911ea7c12 */ /* 0x000fe4000f8e9612 */
[----:B------:R-:W-:Y:S02]  /*cc90*/  MOV R4, R16 ;  /* 0x0000001000047202 */ /* 0x000fe40000000f00 */
[----:B------:R-:W-:Y:S02]  /*cca0*/  LOP3.LUT R233, R233, UR26, R14, 0x96, !PT ;  /* 0x0000001ae9e97c12 */ /* 0x000fe4000f8e960e */
.L_x_38207:
[----:B------:R-:W-:Y:S05]  /*ccb0*/  BSYNC B0 ;  /* 0x0000000000007941 */ /* 0x000fea0003800000 */
.L_x_38206:
        /* <DEDUP_REMOVED lines=21> */
.L_x_38211:
[----:B------:R-:W-:Y:S02]  /*ce10*/  IMAD.MOV.U32 R8, RZ, RZ, R4 ;  /* 0x000000ffff087224 */ /* 0x000fe400078e0004 */
.L_x_38212:
[----:B------:R-:W-:Y:S05]  /*ce20*/  BSYNC B0 ;  /* 0x0000000000007941 */ /* 0x000fea0003800000 */
.L_x_38210:
        /* <DEDUP_REMOVED lines=16> */
.L_x_38216:
[----:B------:R-:W-:Y:S05]  /*cf30*/  BSYNC B1 ;  /* 0x0000000000017941 */ /* 0x000fea0003800000 */
.L_x_38215:
        /* <DEDUP_REMOVED lines=43> */
.L_x_38214:
[----:B------:R-:W-:Y:S05]  /*d1f0*/  BSYNC B0 ;  /* 0x0000000000007941 */ /* 0x000fea0003800000 */
.L_x_38213:
        /* <DEDUP_REMOVED lines=21> */
.L_x_38218:
[----:B------:R-:W-:Y:S02]  /*d350*/  MOV R13, R4 ;  /* 0x00000004000d7202 */ /* 0x000fe40000000f00 */
.L_x_38219:
[----:B------:R-:W-:Y:S05]  /*d360*/  BSYNC B0 ;  /* 0x0000000000007941 */ /* 0x000fea0003800000 */
.L_x_38217:
        /* <DEDUP_REMOVED lines=16> */
.L_x_38223:
[----:B------:R-:W-:Y:S05]  /*d470*/  BSYNC B1 ;  /* 0x0000000000017941 */ /* 0x000fea0003800000 */
.L_x_38222:
        /* <DEDUP_REMOVED lines=43> */
.L_x_38221:
[----:B------:R-:W-:Y:S05]  /*d730*/  BSYNC B0 ;  /* 0x0000000000007941 */ /* 0x000fea0003800000 */
.L_x_38220:
        /* <DEDUP_REMOVED lines=21> */
.L_x_38225:
[----:B------:R-:W-:Y:S02]  /*d890*/  IMAD.MOV.U32 R13, RZ, RZ, R4 ;  /* 0x000000ffff0d7224 */ /* 0x000fe400078e0004 */
.L_x_38226:
[----:B------:R-:W-:Y:S05]  /*d8a0*/  BSYNC B0 ;  /* 0x0000000000007941 */ /* 0x000fea0003800000 */
.L_x_38224:
        /* <DEDUP_REMOVED lines=16> */
.L_x_38230:
[----:B------:R-:W-:Y:S05]  /*d9b0*/  BSYNC B1 ;  /* 0x0000000000017941 */ /* 0x000fea0003800000 */
.L_x_38229:
        /* <DEDUP_REMOVED lines=43> */
.L_x_38228:
[----:B------:R-:W-:Y:S05]  /*dc70*/  BSYNC B0 ;  /* 0x0000000000007941 */ /* 0x000fea0003800000 */
.L_x_38227:
        /* <DEDUP_REMOVED lines=21> */
.L_x_38232:
[----:B------:R-:W-:Y:S02]  /*ddd0*/  MOV R10, R4 ;  /* 0x00000004000a7202 */ /* 0x000fe40000000f00 */
.L_x_38233:
[----:B------:R-:W-:Y:S05]  /*dde0*/  BSYNC B0 ;  /* 0x0000000000007941 */ /* 0x000fea0003800000 */
.L_x_38231:
        /* <DEDUP_REMOVED lines=16> */
.L_x_38237:
[----:B------:R-:W-:Y:S05]  /*def0*/  BSYNC B1 ;  /* 0x0000000000017941 */ /* 0x000fea0003800000 */
.L_x_38236:
        /* <DEDUP_REMOVED lines=43> */
.L_x_38235:
[----:B------:R-:W-:Y:S05]  /*e1b0*/  BSYNC B0 ;  /* 0x0000000000007941 */ /* 0x000fea0003800000 */
.L_x_38234:
        /* <DEDUP_REMOVED lines=22> */
.L_x_38239:
[----:B------:R-:W-:Y:S02]  /*e320*/  IMAD.MOV.U32 R10, RZ, RZ, R4 ;  /* 0x000000ffff0a7224 */ /* 0x000fe400078e0004 */
.L_x_38240:
[----:B------:R-:W-:Y:S05]  /*e330*/  BSYNC B0 ;  /* 0x0000000000007941 */ /* 0x000fea0003800000 */
.L_x_38238:
        /* <DEDUP_REMOVED lines=18> */
.L_x_38244:
[----:B------:R-:W-:Y:S05]  /*e460*/  BSYNC B1 ;  /* 0x0000000000017941 */ /* 0x000fea0003800000 */
.L_x_38243:
        /* <DEDUP_REMOVED lines=43> */
.L_x_38242:
[----:B------:R-:W-:Y:S05]  /*e720*/  BSYNC B0 ;  /* 0x0000000000007941 */ /* 0x000fea0003800000 */
.L_x_38241:
[----:B------:R-:W0:Y:S01]  /*e730*/  I2F.U32 R8, R10 ;  /* 0x0000000a00087306 */ /* 0x000e220000201000 */
[----:B------:R-:W-:Y:S01]  /*e740*/  SEL R9, RZ, 0x1, P2 ;  /* 0x00000001ff097807 */ /* 0x000fe20001000000 */
[----:B------:R-:W-:Y:S01]  /*e750*/  HADD2.F32 R11, -RZ, R11.H1_H1 ;  /* 0x3000000bff0b7230 */ /* 0x000fe20000004100 */
[----:B------:R-:W-:Y:S02]  /*e760*/  SEL R13, RZ, 0x100, P4 ;  /* 0x00000100ff0d7807 */ /* 0x000fe40002000000 */
[----:B------:R-:W-:Y:S02]  /*e770*/  ISETP.NE.AND P4, PT, R12, RZ, PT ;  /* 0x000000ff0c00720c */ /* 0x000fe40003f85270 */
[----:B------:R-:W-:Y:S01]  /*e780*/  SEL R14, RZ, 0x10000, P5 ;  /* 0x00010000ff0e7807 */ /* 0x000fe20002800000 */
[----:B------:R-:W-:Y:S01]  /*e790*/  FMUL.FTZ R11, R11, R236 ;  /* 0x000000ec0b0b7220 */ /* 0x000fe20000410000 */
[----:B------:R-:W-:-:S02]  /*e7a0*/  LOP3.LUT P6, RZ, R0, 0x4, RZ, 0xc0, !PT ;  /* 0x0000000400ff7812 */ /* 0x000fc400078cc0ff */
[----:B------:R-:W-:Y:S01]  /*e7b0*/  LOP3.LUT P5, RZ, R0, 0x8, RZ, 0xc0, !PT ;  /* 0x0000000800ff7812 */ /* 0x000fe200078ac0ff */
[----:B------:R-:W-:Y:S01]  /*e7c0*/  FMUL.FTZ R11, R11, c[0x0][0x1e8] ;  /* 0x00007a000b0b7a20 */ /* 0x000fe20000410000 */
[----:B------:R-:W-:Y:S01]  /*e7d0*/  IADD3 R230, R2, 0x280, RZ ;  /* 0x0000028002e67810 */ /* 0x000fe20007ffe0ff */
[----:B0-----:R-:W-:-:S05]  /*e7e0*/  FFMA.FTZ R8, R8, R247, 1.1641532182693481445e-10 ;  /* 0x2f00000008087423 */ /* 0x001fca00000100f7 */
        /* <DEDUP_REMOVED lines=39> */
.L_x_38246:
[----:B------:R-:W-:Y:S02]  /*ea60*/  MOV R14, R4 ;  /* 0x00000004000e7202 */ /* 0x000fe40000000f00 */
.L_x_38247:
[----:B------:R-:W-:Y:S05]  /*ea70*/  BSYNC B0 ;  /* 0x0000000000007941 */ /* 0x000fea0003800000 */
.L_x_38245:
        /* <DEDUP_REMOVED lines=16> */
.L_x_38251:
[----:B------:R-:W-:Y:S05]  /*eb80*/  BSYNC B1 ;  /* 0x0000000000017941 */ /* 0x000fea0003800000 */
.L_x_38250:
        /* <DEDUP_REMOVED lines=40> */
[----:B------:R-:W-:Y:S02]  /*ee10*/  LOP3.LUT R234, R225, UR25, R226, 0x96, !PT ;  /* 0x00000019e1ea7c12 */ /* 0x000fe4000f8e96e2 */
[----:B------:R-:W-:Y:S02]  /*ee20*/  MOV R4, R224 ;  /* 0x000000e000047202 */ /* 0x000fe40000000f00 */
[----:B------:R-:W-:Y:S02]  /*ee30*/  LOP3.LUT R233, R233, UR26, R12, 0x96, !PT ;  /* 0x0000001ae9e97c12 */ /* 0x000fe4000f8e960c */
.L_x_38249:
[----:B------:R-:W-:Y:S05]  /*ee40*/  BSYNC B0 ;  /* 0x0000000000007941 */ /* 0x000fea0003800000 */
.L_x_38248:
        /* <DEDUP_REMOVED lines=23> */
.L_x_38253:
[----:B------:R-:W-:Y:S02]  /*efc0*/  IMAD.MOV.U32 R13, RZ, RZ, R4 ;  /* 0x000000ffff0d7224 */ /* 0x000fe400078e0004 */
.L_x_38254:
[----:B------:R-:W-:Y:S05]  /*efd0*/  BSYNC B0 ;  /* 0x0000000000007941 */ /* 0x000fea0003800000 */
.L_x_38252:
        /* <DEDUP_REMOVED lines=16> */
.L_x_38258:
[----:B------:R-:W-:Y:S05]  /*f0e0*/  BSYNC B1 ;  /* 0x0000000000017941 */ /* 0x000fea0003800000 */
.L_x_38257:
        /* <DEDUP_REMOVED lines=43> */
.L_x_38256:
[----:B------:R-:W-:Y:S05]  /*f3a0*/  BSYNC B0 ;  /* 0x0000000000007941 */ /* 0x000fea0003800000 */
.L_x_38255:
        /* <DEDUP_REMOVED lines=21> */
.L_x_38260:
[----:B------:R-:W-:Y:S02]  /*f500*/  MOV R8, R4 ;  /* 0x0000000400087202 */ /* 0x000fe40000000f00 */
.L_x_38261:
[----:B------:R-:W-:Y:S05]  /*f510*/  BSYNC B0 ;  /* 0x0000000000007941 */ /* 0x000fea0003800000 */
.L_x_38259:
        /* <DEDUP_REMOVED lines=16> */
.L_x_38265:
[----:B------:R-:W-:Y:S05]  /*f620*/  BSYNC B1 ;  /* 0x0000000000017941 */ /* 0x000fea0003800000 */
.L_x_38264:
        /* <DEDUP_REMOVED lines=43> */
.L_x_38263:
[----:B------:R-:W-:Y:S05]  /*f8e0*/  BSYNC B0 ;  /* 0x0000000000007941 */ /* 0x000fea0003800000 */
.L_x_38262:
        /* <DEDUP_REMOVED lines=21> */
.L_x_38267:
[----:B------:R-:W-:Y:S02]  /*fa40*/  IMAD.MOV.U32 R8, RZ, RZ, R4 ;  /* 0x000000ffff087224 */ /* 0x000fe400078e0004 */
.L_x_38268:
[----:B------:R-:W-:Y:S05]  /*fa50*/  BSYNC B0 ;  /* 0x0000000000007941 */ /* 0x000fea0003800000 */
.L_x_38266:
        /* <DEDUP_REMOVED lines=16> */
.L_x_38272:
[----:B------:R-:W-:Y:S05]  /*fb60*/  BSYNC B1 ;  /* 0x0000000000017941 */ /* 0x000fea0003800000 */
.L_x_38271:
        /* <DEDUP_REMOVED lines=43> */
.L_x_38270:
[----:B------:R-:W-:Y:S05]  /*fe20*/  BSYNC B0 ;  /* 0x0000000000007941 */ /* 0x000fea0003800000 */
.L_x_38269:
        /* <DEDUP_REMOVED lines=21> */
.L_x_38274:
[----:B------:R-:W-:Y:S02]  /*ff80*/  MOV R224, R4 ;  /* 0x0000000400e07202 */ /* 0x000fe40000000f00 */
.L_x_38275:
[----:B------:R-:W-:Y:S05]  /*ff90*/  BSYNC B0 ;  /* 0x0000000000007941 */ /* 0x000fea0003800000 */
.L_x_38273:
        /* <DEDUP_REMOVED lines=16> */
.L_x_38279:
[----:B------:R-:W-:Y:S05]  /*100a0*/  BSYNC B1 ;  /* 0x0000000000017941 */ /* 0x000fea0003800000 */
.L_x_38278:
        /* <DEDUP_REMOVED lines=43> */
.L_x_38277:
[----:B------:R-:W-:Y:S05]  /*10360*/  BSYNC B0 ;  /* 0x0000000000007941 */ /* 0x000fea0003800000 */
.L_x_38276:
        /* <DEDUP_REMOVED lines=21> */
.L_x_38281:
[----:B------:R-:W-:Y:S02]  /*104c0*/  IMAD.MOV.U32 R9, RZ, RZ, R4 ;  /* 0x000000ffff097224 */ /* 0x000fe400078e0004 */
.L_x_38282:
[----:B------:R-:W-:Y:S05]  /*104d0*/  BSYNC B0 ;  /* 0x0000000000007941 */ /* 0x000fea0003800000 */
.L_x_38280:
        /* <DEDUP_REMOVED lines=16> */
.L_x_38286:
[----:B------:R-:W-:Y:S05]  /*105e0*/  BSYNC B1 ;  /* 0x0000000000017941 */ /* 0x000fea0003800000 */
.L_x_38285:
        /* <DEDUP_REMOVED lines=43> */
.L_x_38284:
[----:B------:R-:W-:Y:S05]  /*108a0*/  BSYNC B0 ;  /* 0x0000000000007941 */ /* 0x000fea0003800000 */
.L_x_38283:
        /* <DEDUP_REMOVED lines=21> */
.L_x_38288:
[----:B------:R-:W-:Y:S02]  /*10a00*/  MOV R10, R4 ;  /* 0x00000004000a7202 */ /* 0x000fe40000000f00 */
.L_x_38289:
[----:B------:R-:W-:Y:S05]  /*10a10*/  BSYNC B0 ;  /* 0x0000000000007941 */ /* 0x000fea0003800000 */
.L_x_38287:
        /* <DEDUP_REMOVED lines=16> */
.L_x_38293:
[----:B------:R-:W-:Y:S05]  /*10b20*/  BSYNC B1 ;  /* 0x0000000000017941 */ /* 0x000fea0003800000 */
.L_x_38292:
        /* <DEDUP_REMOVED lines=43> */
.L_x_38291:
[----:B------:R-:W-:Y:S05]  /*10de0*/  BSYNC B0 ;  /* 0x0000000000007941 */ /* 0x000fea0003800000 */
.L_x_38290:
        /* <DEDUP_REMOVED lines=22> */
.L_x_38295:
[----:B------:R-:W-:Y:S02]  /*10f50*/  IMAD.MOV.U32 R224, RZ, RZ, R4 ;  /* 0x000000ffffe07224 */ /* 0x000fe400078e0004 */
.L_x_38296:
[----:B------:R-:W-:Y:S05]  /*10f60*/  BSYNC B0 ;  /* 0x0000000000007941 */ /* 0x000fea0003800000 */
.L_x_38294:
        /* <DEDUP_REMOVED lines=18> */
.L_x_38300:
[----:B------:R-:W-:Y:S05]  /*11090*/  BSYNC B1 ;  /* 0x0000000000017941 */ /* 0x000fea0003800000 */
.L_x_38299:
        /* <DEDUP_REMOVED lines=44> */
.L_x_38298:
[----:B------:R-:W-:Y:S05]  /*11360*/  BSYNC B0 ;  /* 0x0000000000007941 */ /* 0x000fea0003800000 */
.L_x_38297:
[----:B------:R-:W0:Y:S01]  /*11370*/  I2F.U32 R224, R224 ;  /* 0x000000e000e07306 */ /* 0x000e220000201000 */
[----:B------:R-:W-:Y:S01]  /*11380*/  SEL R226, RZ, 0x1, P2 ;  /* 0x00000001ffe27807 */ /* 0x000fe20001000000 */
[----:B------:R-:W-:Y:S01]  /*11390*/  HADD2.F32 R11, -RZ, R11.H1_H1 ;  /* 0x3000000bff0b7230 */ /* 0x000fe20000004100 */
[----:B------:R-:W-:Y:S02]  /*113a0*/  SEL R227, RZ, 0x10000, P5 ;  /* 0x00010000ffe37807 */ /* 0x000fe40002800000 */
[----:B------:R-:W-:Y:S02]  /*113b0*/  SEL R228, RZ, 0x100, P4 ;  /* 0x00000100ffe47807 */ /* 0x000fe40002000000 */
[----:B------:R-:W-:Y:S01]  /*113c0*/  FMUL.FTZ R11, R11, R236 ;  /* 0x000000ec0b0b7220 */ /* 0x000fe20000410000 */
[----:B------:R-:W-:-:S02]  /*113d0*/  LOP3.LUT P6, RZ, R0, 0x4, RZ, 0xc0, !PT ;  /* 0x0000000400ff7812 */ /* 0x000fc400078cc0ff */
[C---:B------:R-:W-:Y:S01]  /*113e0*/  LOP3.LUT P4, RZ, R0.reuse, 0x2, RZ, 0xc0, !PT ;  /* 0x0000000200ff7812 */ /* 0x040fe2000788c0ff */
[----:B------:R-:W-:Y:S01]  /*113f0*/  FMUL.FTZ R11, R11, c[0x0][0x1e8] ;  /* 0x00007a000b0b7a20 */ /* 0x000fe20000410000 */
[----:B------:R-:W-:Y:S02]  /*11400*/  LOP3.LUT P5, RZ, R0, 0x8, RZ, 0xc0, !PT ;  /* 0x0000000800ff7812 */ /* 0x000fe400078ac0ff */
[----:B------:R-:W-:Y:S01]  /*11410*/  IADD3 R240, R2, 0x300, RZ ;  /* 0x0000030002f07810 */ /* 0x000fe20007ffe0ff */
[----:B0-----:R-:W-:-:S05]  /*11420*/  FFMA.FTZ R225, R224, R247, 1.1641532182693481445e-10 ;  /* 0x2f000000e0e17423 */ /* 0x001fca00000100f7 */
        /* <DEDUP_REMOVED lines=39> */
.L_x_38302:
[----:B0-----:R-:W-:Y:S02]  /*116a0*/  IMAD.MOV.U32 R238, RZ, RZ, R4 ;  /* 0x000000ffffee7224 */ /* 0x001fe400078e0004 */
.L_x_38303:
[----:B------:R-:W-:Y:S05]  /*116b0*/  BSYNC B0 ;  /* 0x0000000000007941 */ /* 0x000fea0003800000 */
.L_x_38301:
        /* <DEDUP_REMOVED lines=16> */
.L_x_38307:
[----:B------:R-:W-:Y:S05]  /*117c0*/  BSYNC B1 ;  /* 0x0000000000017941 */ /* 0x000fea0003800000 */
.L_x_38306:
        /* <DEDUP_REMOVED lines=44> */
.L_x_38305:
[----:B------:R-:W-:Y:S05]  /*11a90*/  BSYNC B0 ;  /* 0x0000000000007941 */ /* 0x000fea0003800000 */
.L_x_38304:
        /* <DEDUP_REMOVED lines=23> */
.L_x_38309:
[----:B------:R-:W-:Y:S02]  /*11c10*/  IMAD.MOV.U32 R225, RZ, RZ, R4 ;  /* 0x000000ffffe17224 */ /* 0x000fe400078e0004 */
.L_x_38310:
[----:B------:R-:W-:Y:S05]  /*11c20*/  BSYNC B0 ;  /* 0x0000000000007941 */ /* 0x000fea0003800000 */
.L_x_38308:
        /* <DEDUP_REMOVED lines=16> */
.L_x_38314:
[----:B------:R-:W-:Y:S05]  /*11d30*/  BSYNC B1 ;  /* 0x0000000000017941 */ /* 0x000fea0003800000 */
.L_x_38313:
        /* <DEDUP_REMOVED lines=44> */
.L_x_38312:
[----:B------:R-:W-:Y:S05]  /*12000*/  BSYNC B0 ;  /* 0x0000000000007941 */ /* 0x000fea0003800000 */
.L_x_38311:
        /* <DEDUP_REMOVED lines=21> */
.L_x_38316:
[----:B------:R-:W-:Y:S02]  /*12160*/  IMAD.MOV.U32 R226, RZ, RZ, R4 ;  /* 0x000000ffffe27224 */ /* 0x000fe400078e0004 */
.L_x_38317:
[----:B------:R-:W-:Y:S05]  /*12170*/  BSYNC B0 ;  /* 0x0000000000007941 */ /* 0x000fea0003800000 */
.L_x_38315:
        /* <DEDUP_REMOVED lines=16> */
.L_x_38321:
[----:B------:R-:W-:Y:S05]  /*12280*/  BSYNC B1 ;  /* 0x0000000000017941 */ /* 0x000fea0003800000 */
.L_x_38320:
        /* <DEDUP_REMOVED lines=43> */
.L_x_38319:
[----:B------:R-:W-:Y:S05]  /*12540*/  BSYNC B0 ;  /* 0x0000000000007941 */ /* 0x000fea0003800000 */
.L_x_38318:
        /* <DEDUP_REMOVED lines=21> */
.L_x_38323:
[----:B------:R-:W-:Y:S02]  /*126a0*/  MOV R227, R4 ;  /* 0x0000000400e37202 */ /* 0x000fe40000000f00 */
.L_x_38324:
[----:B------:R-:W-:Y:S05]  /*126b0*/  BSYNC B0 ;  /* 0x0000000000007941 */ /* 0x000fea0003800000 */
.L_x_38322:
        /* <DEDUP_REMOVED lines=16> */
.L_x_38328:
[----:B------:R-:W-:Y:S05]  /*127c0*/  BSYNC B1 ;  /* 0x0000000000017941 */ /* 0x000fea0003800000 */
.L_x_38327:
        /* <DEDUP_REMOVED lines=43> */
.L_x_38326:
[----:B------:R-:W-:Y:S05]  /*12a80*/  BSYNC B0 ;  /* 0x0000000000007941 */ /* 0x000fea0003800000 */
.L_x_38325:
        /* <DEDUP_REMOVED lines=21> */
.L_x_38330:
[----:B------:R-:W-:Y:S02]  /*12be0*/  IMAD.MOV.U32 R228, RZ, RZ, R4 ;  /* 0x000000ffffe47224 */ /* 0x000fe400078e0004 */
.L_x_38331:
[----:B------:R-:W-:Y:S05]  /*12bf0*/  BSYNC B0 ;  /* 0x0000000000007941 */ /* 0x000fea0003800000 */
.L_x_38329:
        /* <DEDUP_REMOVED lines=16> */
.L_x_38335:
[----:B------:R-:W-:Y:S05]  /*12d00*/  BSYNC B1 ;  /* 0x0000000000017941 */ /* 0x000fea0003800000 */
.L_x_38334:
        /* <DEDUP_REMOVED lines=43> */
.L_x_38333:
[----:B------:R-:W-:Y:S05]  /*12fc0*/  BSYNC B0 ;  /* 0x0000000000007941 */ /* 0x000fea0003800000 */
.L_x_38332:
        /* <DEDUP_REMOVED lines=21> */
.L_x_38337:
[----:B------:R-:W-:Y:S02]  /*13120*/  MOV R229, R4 ;  /* 0x0000000400e57202 */ /* 0x000fe40000000f00 */
.L_x_38338:
[----:B------:R-:W-:Y:S05]  /*13130*/  BSYNC B0 ;  /* 0x0000000000007941 */ /* 0x000fea0003800000 */
.L_x_38336:
        /* <DEDUP_REMOVED lines=16> */
.L_x_38342:
[----:B------:R-:W-:Y:S05]  /*13240*/  BSYNC B1 ;  /* 0x0000000000017941 */ /* 0x000fea0003800000 */
.L_x_38341:
        /* <DEDUP_REMOVED lines=43> */
.L_x_38340:
[----:B------:R-:W-:Y:S05]  /*13500*/  BSYNC B0 ;  /* 0x0000000000007941 */ /* 0x000fea0003800000 */
.L_x_38339:
        /* <DEDUP_REMOVED lines=21> */
.L_x_38344:
[----:B------:R-:W-:Y:S02]  /*13660*/  IMAD.MOV.U32 R230, RZ, RZ, R4 ;  /* 0x000000ffffe67224 */ /* 0x000fe400078e0004 */
.L_x_38345:
[----:B------:R-:W-:Y:S05]  /*13670*/  BSYNC B0 ;  /* 0x0000000000007941 */ /* 0x000fea0003800000 */
.L_x_38343:
        /* <DEDUP_REMOVED lines=16> */
.L_x_38349:
[----:B------:R-:W-:Y:S05]  /*13780*/  BSYNC B1 ;  /* 0x0000000000017941 */ /* 0x000fea0003800000 */
.L_x_38348:
        /* <DEDUP_REMOVED lines=43> */
.L_x_38347:
[----:B------:R-:W-:Y:S05]  /*13a40*/  BSYNC B0 ;  /* 0x0000000000007941 */ /* 0x000fea0003800000 */
.L_x_38346:
[----:B------:R-:W0:Y:S01]  /*13a50*/  I2F.U32 R230, R230 ;  /* 0x000000e600e67306 */ /* 0x000e220000201000 */
[----:B------:R-:W-:Y:S01]  /*13a60*/  LOP3.LUT P6, RZ, R0, 0x4, RZ, 0xc0, !PT ;  /* 0x0000000400ff7812 */ /* 0x000fe200078cc0ff */
        /* <DEDUP_REMOVED lines=20> */
.L_x_38351:
[----:B------:R-:W-:Y:S02]  /*13bb0*/  MOV R237, R4 ;  /* 0x0000000400ed7202 */ /* 0x000fe40000000f00 */
.L_x_38352:
[----:B------:R-:W-:Y:S05]  /*13bc0*/  BSYNC B0 ;  /* 0x0000000000007941 */ /* 0x000fea0003800000 */
.L_x_38350:
        /* <DEDUP_REMOVED lines=19> */
.L_x_38356:
[----:B------:R-:W-:Y:S05]  /*13d00*/  BSYNC B1 ;  /* 0x0000000000017941 */ /* 0x000fea0003800000 */
.L_x_38355:
        /* <DEDUP_REMOVED lines=43> */
.L_x_38354:
[----:B------:R-:W-:Y:S05]  /*13fc0*/  BSYNC B0 ;  /* 0x0000000000007941 */ /* 0x000fea0003800000 */
.L_x_38353:
[----:B------:R-:W0:Y:S01]  /*13fd0*/  I2F.U32 R238, R237 ;  /* 0x000000ed00ee7306 */ /* 0x000e220000201000 */
[----:B------:R-:W-:Y:S01]  /*13fe0*/  HADD2.F32 R231, -RZ, R231.H1_H1 ;  /* 0x300000e7ffe77230 */ /* 0x000fe20000004100 */
[----:B------:R-:W-:Y:S01]  /*13ff0*/  LOP3.LUT R0, R0, 0xffffffef, RZ, 0xc0, !PT ;  /* 0xffffffef00007812 */ /* 0x000fe200078ec0ff */
[----:B------:R-:W-:Y:S01]  /*14000*/  HFMA2.MMA R244, -RZ, RZ, 0, 4.76837158203125e-07 ;  /* 0x00000008fff47435 */ /* 0x000fe200000001ff */
[----:B------:R-:W-:Y:S02]  /*14010*/  SEL R239, RZ, 0x10000, P5 ;  /* 0x00010000ffef7807 */ /* 0x000fe40002800000 */
[----:B------:R-:W-:Y:S01]  /*14020*/  FMUL.FTZ R231, R231, R236 ;  /* 0x000000ece7e77220 */ /* 0x000fe20000410000 */
[----:B------:R-:W-:-:S03]  /*14030*/  @P0 LOP3.LUT R0, R0, 0x10, RZ, 0xfc, !PT ;  /* 0x0000001000000812 */ /* 0x000fc600078efcff */
[----:B------:R-:W-:Y:S01]  /*14040*/  FMUL.FTZ R231, R231, c[0x0][0x1e8] ;  /* 0x00007a00e7e77a20 */ /* 0x000fe20000410000 */
[C---:B------:R-:W-:Y:S02]  /*14050*/  LOP3.LUT P0, RZ, R0.reuse, 0x4, RZ, 0xc0, !PT ;  /* 0x0000000400ff7812 */ /* 0x040fe4000780c0ff */
[----:B------:R-:W-:Y:S01]  /*14060*/  LOP3.LUT P5, RZ, R0, 0x2, RZ, 0xc0, !PT ;  /* 0x0000000200ff7812 */ /* 0x000fe200078ac0ff */
[----:B0-----:R-:W-:-:S05]  /*14070*/  FFMA.FTZ R238, R238, R247, 1.1641532182693481445e-10 ;  /* 0x2f000000eeee7423 */ /* 0x001fca00000100f7 */
[----:B------:R-:W-:Y:S02]  /*14080*/  FSETP.GTU.FTZ.AND P6, PT, R238, c[0x0][0x1e4], PT ;  /* 0x00007900ee007a0b */ /* 0x000fe40003fdc000 */
[----:B------:R-:W-:Y:S02]  /*14090*/  SEL R238, RZ, 0x100, P4 ;  /* 0x00000100ffee7807 */ /* 0x000fe40002000000 */
        /* <DEDUP_REMOVED lines=87> */
.L_x_38361:
        /* <DEDUP_REMOVED lines=132> */
.L_x_38362:
        /* <DEDUP_REMOVED lines=86> */
[----:B------:R-:W-:Y:S01]  /*153b0*/  F2FP.PACK_AB R51, R50, R51 ;  /* 0x000000333233723e */ /* 0x000fe200000000ff */
        /* <DEDUP_REMOVED lines=9> */
[----:B------:R-:W-:Y:S01]  /*15450*/  F2FP.PACK_AB R50, R242, R243 ;  /* 0x000000f3f232723e */ /* 0x000fe200000000ff */
        /* <DEDUP_REMOVED lines=8> */
[----:B------:R-:W-:Y:S01]  /*154e0*/  F2FP.PACK_AB R43, R42, R43 ;  /* 0x0000002b2a2b723e */ /* 0x000fe200000000ff */
        /* <DEDUP_REMOVED lines=21> */
[----:B------:R-:W-:Y:S01]  /*15640*/  F2FP.PACK_AB R49, R54, R49 ;  /* 0x000000313631723e */ /* 0x000fe200000000ff */
[----:B------:R-:W-:Y:S02]  /*15650*/  FADD.FTZ R237, R46, -R236 ;  /* 0x800000ec2eed7221 */ /* 0x000fe40000010000 */
[----:B------:R-:W-:-:S04]  /*15660*/  FMUL.FTZ R46, R238, R41 ;  /* 0x00000029ee2e7220 */ /* 0x000fc80000410000 */
[----:B------:R-:W-:Y:S02]  /*15670*/  FFMA.FTZ R46, R161, R46, R209 ;  /* 0x0000002ea12e7223 */ /* 0x000fe400000100d1 */
[----:B-----5:R-:W-:-:S05]  /*15680*/  FFMA.FTZ R52, R244, R239, R220 ;  /* 0x000000eff4347223 */ /* 0x020fca00000100dc */
[----:B------:R-:W-:Y:S02]  /*15690*/  F2FP.PACK_AB R48, R53, R52 ;  /* 0x000000343530723e */ /* 0x000fe400000000ff */
        /* <DEDUP_REMOVED lines=8> */
[----:B------:R-:W-:Y:S01]  /*15720*/  F2FP.PACK_AB R42, R46, R49 ;  /* 0x000000312e2a723e */ /* 0x000fe200000000ff */
[----:B------:R-:W-:Y:S01]  /*15730*/  HFMA2.MMA R46, -RZ, RZ, 0, 9.5367431640625e-07 ;  /* 0x00000010ff2e7435 */ /* 0x000fe200000001ff */
[----:B------:R-:W-:Y:S01]  /*15740*/  FFMA.FTZ R41, R166, R237, R214 ;  /* 0x000000eda6297223 */ /* 0x000fe200000100d6 */
[----:B------:R-:W-:Y:S02]  /*15750*/  F2FP.PACK_AB R40, R45, R40 ;  /* 0x000000282d28723e */ /* 0x000fe400000000ff */
[----:B------:R-:W-:Y:S02]  /*15760*/  IADD3 R45, R2, 0x80, RZ ;  /* 0x00000080022d7810 */ /* 0x000fe40007ffe0ff */
[----:B------:R-:W-:Y:S01]  /*15770*/  F2FP.PACK_AB R41, R44, R41 ;  /* 0x000000292c29723e */ /* 0x000fe200000000ff */
        /* <DEDUP_REMOVED lines=39> */
[----:B------:R-:W-:Y:S01]  /*159f0*/  F2FP.PACK_AB R9, R12, R9 ;  /* 0x000000090c09723e */ /* 0x000fe200000000ff */
[----:B------:R-:W-:Y:S01]  /*15a00*/  FADD.FTZ R21, R21, -R236 ;  /* 0x800000ec15157221 */ /* 0x000fe20000010000 */
[----:B------:R-:W-:Y:S01]  /*15a10*/  F2FP.PACK_AB R8, R13, R8 ;  /* 0x000000080d08723e */ /* 0x000fe200000000ff */
[----:B------:R-:W-:-:S02]  /*15a20*/  FMUL.FTZ R14, R238, R20 ;  /* 0x00000014ee0e7220 */ /* 0x000fc40000410000 */
[----:B------:R-:W-:Y:S01]  /*15a30*/  FMUL.FTZ R24, R238, R24 ;  /* 0x00000018ee187220 */ /* 0x000fe20000410000 */
[----:B------:R-:W-:Y:S01]  /*15a40*/  F2FP.PACK_AB R11, R28, R11 ;  /* 0x0000000b1c0b723e */ /* 0x000fe200000000ff */
[--C-:B------:R-:W-:Y:S01]  /*15a50*/  FADD.FTZ R29, R29, -R236.reuse ;  /* 0x800000ec1d1d7221 */ /* 0x100fe20000010000 */
[----:B------:R-:W-:Y:S01]  /*15a60*/  F2FP.PACK_AB R10, R26, R51 ;  /* 0x000000331a0a723e */ /* 0x000fe200000000ff */
        /* <DEDUP_REMOVED lines=33> */
[----:B------:R-:W-:Y:S01]  /*15c80*/  F2FP.PACK_AB R19, R24, R19 ;  /* 0x000000131813723e */ /* 0x000fe200000000ff */
[C---:B------:R-:W-:Y:S01]  /*15c90*/  FMUL.FTZ R239, R238.reuse, R239 ;  /* 0x000000efeeef7220 */ /* 0x040fe20000410000 */
[----:B------:R-:W-:Y:S01]  /*15ca0*/  F2FP.PACK_AB R18, R23, R18 ;  /* 0x000000121712723e */ /* 0x000fe200000000ff */
        /* <DEDUP_REMOVED lines=16> */
[----:B------:R-:W-:Y:S01]  /*15db0*/  F2FP.PACK_AB R22, R44, R27 ;  /* 0x0000001b2c16723e */ /* 0x000fe200000000ff */
[----:B------:R-:W-:Y:S01]  /*15dc0*/  FFMA.FTZ R33, R148, R33, R196 ;  /* 0x0000002194217223 */ /* 0x000fe200000100c4 */
[----:B------:R-:W-:Y:S01]  /*15dd0*/  IADD3 R27, R2, 0x200, RZ ;  /* 0x00000200021b7810 */ /* 0x000fe20007ffe0ff */
[----:B------:R-:W-:-:S02]  /*15de0*/  FFMA.FTZ R26, R149, R26, R197 ;  /* 0x0000001a951a7223 */ /* 0x000fc400000100c5 */
[----:B------:R-:W-:Y:S02]  /*15df0*/  FFMA.FTZ R41, R144, R41, R192 ;  /* 0x0000002990297223 */ /* 0x000fe400000100c0 */
[----:B------:R-:W-:Y:S02]  /*15e00*/  FFMA.FTZ R43, R146, R43, R194 ;  /* 0x0000002b922b7223 */ /* 0x000fe400000100c2 */
[----:B------:R-:W-:Y:S02]  /*15e10*/  FFMA.FTZ R36, R147, R36, R195 ;  /* 0x0000002493247223 */ /* 0x000fe400000100c3 */
        /* <DEDUP_REMOVED lines=17> */
[----:B------:R-:W-:Y:S02]  /*15f30*/  FFMA.FTZ R2, R124, R25, R172 ;  /* 0x000000197c027223 */ /* 0x000fe400000100ac */
[----:B------:R-:W-:Y:S01]  /*15f40*/  FFMA.FTZ R31, R125, R20, R173 ;  /* 0x000000147d1f7223 */ /* 0x000fe200000100ad */
[----:B------:R-:W-:Y:S01]  /*15f50*/  F2FP.PACK_AB R11, R36, R43 ;  /* 0x0000002b240b723e */ /* 0x000fe200000000ff */
[----:B------:R-:W-:Y:S01]  /*15f60*/  IMAD.WIDE.U32 R24, R29, R46, c[0x0][0x208] ;  /* 0x000082001d187625 */ /* 0x000fe200078e002e */
[----:B------:R-:W-:-:S02]  /*15f70*/  F2FP.PACK_AB R10, R32, R41 ;  /* 0x00000029200a723e */ /* 0x000fc400000000ff */
[----:B------:R-:W-:Y:S01]  /*15f80*/  F2FP.PACK_AB R8, R26, R33 ;  /* 0x000000211a08723e */ /* 0x000fe200000000ff */
[-C--:B------:R-:W-:Y:S01]  /*15f90*/  IMAD.WIDE.U32 R26, R27, R46.reuse, c[0x0][0x208] ;  /* 0x000082001b1a7625 */ /* 0x080fe200078e002e */
[----:B------:R-:W-:Y:S02]  /*15fa0*/  F2FP.PACK_AB R15, R42, R15 ;  /* 0x0000000f2a0f723e */ /* 0x000fe400000000ff */
[----:B------:R-:W-:Y:S01]  /*15fb0*/  F2FP.PACK_AB R14, R38, R243 ;  /* 0x000000f3260e723e */ /* 0x000fe200000000ff */
[----:B------:R-:W-:Y:S01]  /*15fc0*/  IMAD.WIDE.U32 R46, R47, R46, c[0x0][0x208] ;  /* 0x000082002f2e7625 */ /* 0x000fe200078e002e */
[----:B------:R-:W-:Y:S02]  /*15fd0*/  F2FP.PACK_AB R13, R34, R13 ;  /* 0x0000000d220d723e */ /* 0x000fe400000000ff */
[----:B------:R-:W-:Y:S02]  /*15fe0*/  F2FP.PACK_AB R17, R40, R17 ;  /* 0x000000112811723e */ /* 0x000fe400000000ff */
[----:B------:R-:W-:-:S02]  /*15ff0*/  F2FP.PACK_AB R16, R16, R247 ;  /* 0x000000f71010723e */ /* 0x000fc400000000ff */
[----:B------:R-:W-:Y:S02]  /*16000*/  F2FP.PACK_AB R23, R238, R23 ;  /* 0x00000017ee17723e */ /* 0x000fe400000000ff */
[----:B------:R-:W-:Y:S02]  /*16010*/  LEA.HI.X R29, R240, c[0x0][0x20c], RZ, 0x4, P0 ;  /* 0x00008300f01d7a11 */ /* 0x000fe400000f24ff */
[----:B------:R-:W-:Y:S01]  /*16020*/  F2FP.PACK_AB R20, R31, R2 ;  /* 0x000000021f14723e */ /* 0x000fe200000000ff */
        /* <DEDUP_REMOVED lines=9> */
.L_x_38359:
[----:B------:R-:W-:Y:S05]  /*160c0*/  EXIT ;  /* 0x000000000000794d */ /* 0x000fea0003800000 */
.L_x_38357:
[----:B------:R-:W-:Y:S01]  /*160d0*/  IMAD.MOV.U32 R243, RZ, RZ, R236 ;  /* 0x000000fffff37224 */ /* 0x000fe200078e00ec */
[----:B------:R-:W-:Y:S01]  /*160e0*/  MOV R237, 0x1 ;  /* 0x0000000100ed7802 */ /* 0x000fe20000000f00 */
[----:B------:R-:W-:Y:S01]  /*160f0*/  IMAD.MOV.U32 R245, RZ, RZ, 0x1f ;  /* 0x0000001ffff57424 */ /* 0x000fe200078e00ff */
[----:B------:R-:W-:Y:S02]  /*16100*/  MOV R239, 0xffffffff ;  /* 0xffffffff00ef7802 */ /* 0x000fe40000000f00 */
[----:B------:R-:W-:Y:S02]  /*16110*/  MOV R238, 0x16130 ;  /* 0x0001613000ee7802 */ /* 0x000fe40000000f00 */
[----:B------:R-:W-:Y:S05]  /*16120*/  CALL.REL.NOINC `($__internal_125_$__cuda_sm70_shflsync_bfly_p) ;  /* 0x00000ac000007944 */ /* 0x000fea0003c00000 */
[----:B-1----:R-:W-:Y:S05]  /*16130*/  BRA `(.L_x_38361) ;  /* 0xffffe4d000007947 */ /* 0x002fea000383ffff */
.L_x_38358:
[----:B------:R-:W-:Y:S01]  /*16140*/  IMAD.MOV.U32 R243, RZ, RZ, R236 ;  /* 0x000000fffff37224 */ /* 0x000fe200078e00ec */
[----:B------:R-:W-:Y:S01]  /*16150*/  MOV R237, 0x2 ;  /* 0x0000000200ed7802 */ /* 0x000fe20000000f00 */
[----:B------:R-:W-:Y:S01]  /*16160*/  IMAD.MOV.U32 R245, RZ, RZ, 0x1f ;  /* 0x0000001ffff57424 */ /* 0x000fe200078e00ff */
[----:B------:R-:W-:Y:S02]  /*16170*/  MOV R239, 0xffffffff ;  /* 0xffffffff00ef7802 */ /* 0x000fe40000000f00 */
[----:B------:R-:W-:-:S02]  /*16180*/  MOV R238, 0x161a0 ;  /* 0x000161a000ee7802 */ /* 0x000fc40000000f00 */
[----:B------:R-:W-:Y:S05]  /*16190*/  CALL.REL.NOINC `($__internal_125_$__cuda_sm70_shflsync_bfly_p) ;  /* 0x00000a5000007944 */ /* 0x000fea0003c00000 */
[----:B-1----:R-:W-:Y:S01]  /*161a0*/  FADD.FTZ R236, R236, R237 ;  /* 0x000000edecec7221 */ /* 0x002fe20000010000 */
[----:B------:R-:W-:Y:S01]  /*161b0*/  HFMA2.MMA R245, -RZ, RZ, 0, 1.847743988037109375e-06 ;  /* 0x0000001ffff57435 */ /* 0x000fe200000001ff */
[----:B------:R-:W-:Y:S01]  /*161c0*/  IMAD.MOV.U32 R237, RZ, RZ, 0x4 ;  /* 0x00000004ffed7424 */ /* 0x000fe200078e00ff */
[----:B------:R-:W-:Y:S01]  /*161d0*/  MOV R238, 0x16210 ;  /* 0x0001621000ee7802 */ /* 0x000fe20000000f00 */
[----:B------:R-:W-:Y:S01]  /*161e0*/  IMAD.MOV.U32 R239, RZ, RZ, -0x1 ;  /* 0xffffffffffef7424 */ /* 0x000fe200078e00ff */
[----:B------:R-:W-:-:S02]  /*161f0*/  MOV R243, R236 ;  /* 0x000000ec00f37202 */ /* 0x000fc40000000f00 */
        /* <DEDUP_REMOVED lines=133> */
[----:B------:R-:W-:Y:S05]  /*16a50*/  CALL.REL.NOINC `($__internal_125_$__cuda_sm70_shflsync_bfly_p) ;  /* 0x0000019000007944 */ /* 0x000fea0003c00000 */
[----:B-1----:R-:W-:Y:S01]  /*16a60*/  FADD.FTZ R243, R243, R237 ;  /* 0x000000edf3f37221 */ /* 0x002fe20000010000 */
[----:B------:R-:W-:Y:S01]  /*16a70*/  MOV R237, 0x2 ;  /* 0x0000000200ed7802 */ /* 0x000fe20000000f00 */
[----:B------:R-:W-:Y:S01]  /*16a80*/  IMAD.MOV.U32 R245, RZ, RZ, 0x1f ;  /* 0x0000001ffff57424 */ /* 0x000fe200078e00ff */
[----:B------:R-:W-:Y:S02]  /*16a90*/  MOV R239, 0xffffffff ;  /* 0xffffffff00ef7802 */ /* 0x000fe40000000f00 */
[----:B------:R-:W-:Y:S02]  /*16aa0*/  MOV R238, 0x16ac0 ;  /* 0x00016ac000ee7802 */ /* 0x000fe40000000f00 */
[----:B------:R-:W-:Y:S05]  /*16ab0*/  CALL.REL.NOINC `($__internal_125_$__cuda_sm70_shflsync_bfly_p) ;  /* 0x0000013000007944 */ /* 0x000fea0003c00000 */
[----:B------:R-:W-:Y:S01]  /*16ac0*/  HFMA2.MMA R245, -RZ, RZ, 0, 1.847743988037109375e-06 ;  /* 0x0000001ffff57435 */ /* 0x000fe200000001ff */
[----:B-1----:R-:W-:Y:S01]  /*16ad0*/  FADD.FTZ R243, R243, R237 ;  /* 0x000000edf3f37221 */ /* 0x002fe20000010000 */
[----:B------:R-:W-:Y:S01]  /*16ae0*/  MOV R238, 0x16b20 ;  /* 0x00016b2000ee7802 */ /* 0x000fe20000000f00 */
[----:B------:R-:W-:-:S02]  /*16af0*/  IMAD.MOV.U32 R237, RZ, RZ, 0x4 ;  /* 0x00000004ffed7424 */ /* 0x000fc400078e00ff */
[----:B------:R-:W-:Y:S02]  /*16b00*/  IMAD.MOV.U32 R239, RZ, RZ, -0x1 ;  /* 0xffffffffffef7424 */ /* 0x000fe400078e00ff */
        /* <DEDUP_REMOVED lines=10> */
[----:B------:R-:W-:Y:S02]  /*16bb0*/  IMAD.MOV.U32 R237, RZ, RZ, 0x10 ;  /* 0x00000010ffed7424 */ /* 0x000fe400078e00ff */
[----:B------:R-:W-:-:S02]  /*16bc0*/  IMAD.MOV.U32 R239, RZ, RZ, -0x1 ;  /* 0xffffffffffef7424 */ /* 0x000fc400078e00ff */
[----:B------:R-:W-:Y:S05]  /*16bd0*/  CALL.REL.NOINC `($__internal_125_$__cuda_sm70_shflsync_bfly_p) ;  /* 0x0000001000007944 */ /* 0x000fea0003c00000 */
[----:B-1----:R-:W-:Y:S05]  /*16be0*/  BRA `(.L_x_38362) ;  /* 0xffffe26000007947 */ /* 0x002fea000383ffff */
        .weak           $__internal_125_$__cuda_sm70_shflsync_bfly_p
        .type           $__internal_125_$__cuda_sm70_shflsync_bfly_p,@function
        .size           $__internal_125_$__cuda_sm70_shflsync_bfly_p,(.L_x_44965 - $__internal_125_$__cuda_sm70_shflsync_bfly_p)
$__internal_125_$__cuda_sm70_shflsync_bfly_p:
[----:B------:R-:W-:Y:S04]  /*16bf0*/  WARPSYNC R239 ;  /* 0x000000ef00007348 */ /* 0x000fe80003800000 */
[----:B------:R0:W1:Y:S02]  /*16c00*/  SHFL.BFLY PT, R237, R243, R237, R245 ;  /* 0x0c0000edf3ed7389 */ /* 0x00006400000e00f5 */
[----:B0-----:R-:W-:-:S04]  /*16c10*/  MOV R239, 0x0 ;  /* 0x0000000000ef7802 */ /* 0x001fc80000000f00 */
[----:B------:R-:W-:Y:S05]  /*16c20*/  RET.REL.NODEC R238 `(_ZN10layer_norm13ln_fwd_kernelINS_13Kernel_traitsIf6__halffS2_fjLj7168ELj1ELj1ELj4ELj16ENS_18Kernel_traits_baseILj7168EfS2_fS2_fjLj128EEEEELb1ELb1ELb0ELb1EEEvNS_9FwdParamsE) ;  /* 0xfffe93d0ee007950 */ /* 0x000fea0003c3ffff */
.L_x_38363:
        /* <DEDUP_REMOVED lines=13> */
.L_x_44965:


//--------------------- .text._ZN10layer_norm13ln_fwd_kernelINS_13Kernel_traitsIf6__halffS2_fjLj7168ELj1ELj1ELj4ELj16ENS_18Kernel_traits_baseILj7168EfS2_fS2_fjLj128EEEEELb1ELb1ELb1ELb0EEEvNS_9FwdParamsE --------------------------
	.section	.text._ZN10layer_norm13ln_fwd_kernelINS_13Kernel_traitsIf6__halffS2_fjLj7168ELj1ELj1ELj4ELj16ENS_18Kernel_traits_baseILj7168EfS2_fS2_fjLj128EEEEELb1ELb1ELb1ELb0EEEvNS_9FwdParamsE,"ax",@progbits
	.sectioninfo	@"SHI_REGISTERS=255"
	.align	128
        .global         _ZN10layer_norm13ln_fwd_kernelINS_13Kernel_traitsIf6__halffS2_fjLj7168ELj1ELj1ELj4ELj16ENS_18Kernel_traits_baseILj7168EfS2_fS2_fjLj128EEEEELb1ELb1ELb1ELb0EEEvNS_9FwdParamsE
        .type           _ZN10layer_norm13ln_fwd_kernelINS_13Kernel_traitsIf6__halffS2_fjLj7168ELj1ELj1ELj4ELj16ENS_18Kernel_traits_baseILj7168EfS2_fS2_fjLj128EEEEELb1ELb1ELb1ELb0EEEvNS_9FwdParamsE,@function
        .size           _ZN10layer_norm13ln_fwd_kernelINS_13Kernel_traitsIf6__halffS2_fjLj7168ELj1ELj1ELj4ELj16ENS_18Kernel_traits_baseILj7168EfS2_fS2_fjLj128EEEEELb1ELb1ELb1ELb0EEEvNS_9FwdParamsE,(.L_x_44966 - _ZN10layer_norm13ln_fwd_kernelINS_13Kernel_traitsIf6__halffS2_fjLj7168ELj1ELj1ELj4ELj16ENS_18Kernel_traits_baseILj7168EfS2_fS2_fjLj128EEEEELb1ELb1ELb1ELb0EEEvNS_9FwdParamsE)
        .other          _ZN10layer_norm13ln_fwd_kernelINS_13Kernel_traitsIf6__halffS2_fjLj7168ELj1ELj1ELj4ELj16ENS_18Kernel_traits_baseILj7168EfS2_fS2_fjLj128EEEEELb1ELb1ELb1ELb0EEEvNS_9FwdParamsE,@"STO_CUDA_ENTRY STV_DEFAULT"
_ZN10layer_norm13ln_fwd_kernelINS_13Kernel_traitsIf6__halffS2_fjLj7168ELj1ELj1ELj4ELj16ENS_18Kernel_traits_baseILj7168EfS2_fS2_fjLj128EEEEELb1ELb1ELb1ELb0EEEvNS_9FwdParamsE:
.text._ZN10layer_norm13ln_fwd_kernelINS_13Kernel_traitsIf6__halffS2_fjLj7168ELj1ELj1ELj4ELj16ENS_18Kernel_traits_baseILj7168EfS2_fS2_fjLj128EEEEELb1ELb1ELb1ELb0EEEvNS_9FwdParamsE:
        /* <DEDUP_REMOVED lines=111> */
.L_x_38365:
[----:B------:R-:W-:Y:S05]  /*06f0*/  BSYNC B0 ;  /* 0x0000000000007941 */ /* 0x000fea0003800000 */
.L_x_38364:
        /* <DEDUP_REMOVED lines=21> */
.L_x_38367:
[----:B------:R-:W-:Y:S05]  /*0850*/  BSYNC B0 ;  /* 0x0000000000007941 */ /* 0x000fea0003800000 */
.L_x_38366:
        /* <DEDUP_REMOVED lines=21> */
.L_x_38369:
[----:B------:R-:W-:Y:S05]  /*09b0*/  BSYNC B0 ;  /* 0x0000000000007941 */ /* 0x000fea0003800000 */
.L_x_38368:
        /* <DEDUP_REMOVED lines=21> */
.L_x_38371:
[----:B------:R-:W-:Y:S05]  /*0b10*/  BSYNC B0 ;  /* 0x0000000000007941 */ /* 0x000fea0003800000 */
.L_x_38370:
        /* <DEDUP_REMOVED lines=21> */
.L_x_38373:
[----:B------:R-:W-:Y:S05]  /*0c70*/  BSYNC B0 ;  /* 0x0000000000007941 */ /* 0x000fea0003800000 */
.L_x_38372:
        /* <DEDUP_REMOVED lines=29> */
.L_x_38375:
[----:B------:R-:W-:Y:S05]  /*0e50*/  BSYNC B0 ;  /* 0x0000000000007941 */ /* 0x000fea0003800000 */
.L_x_38374:
        /* <DEDUP_REMOVED lines=29> */
.L_x_38377:
[----:B------:R-:W-:Y:S05]  /*1030*/  BSYNC B0 ;  /* 0x0000000000007941 */ /* 0x000fea0003800000 */
.L_x_38376:
        /* <DEDUP_REMOVED lines=13> */
[----:B------:R-:W-:Y:S01]  /*1110*/  LOP3.LUT R12, R7, 0x3fffffe0, RZ, 0xc0, !PT ;  /* 0x3fffffe0070c7812 */ /* 0x000fe200078ec0ff */
[----:B------:R-:W-:Y:S01]  /*1120*/  IMAD.SHL.U32 R7, R152, 0x20, RZ ;  /* 0x0000002098077824 */ /* 0x000fe200078e00ff */
[----:B------:R-:W-:-:S04]  /*1130*/  IMNMX R9, RZ, R9, !PT ;  /* 0x00000009ff097217 */ /* 0x000fc80007800200 */
        /* <DEDUP_REMOVED lines=10> */
[----:B------:R-:W-:Y:S01]  /*11e0*/  IADD3 R14, R12, R11, RZ ;  /* 0x0000000b0c0e7210 */ /* 0x000fe20007ffe0ff */
[----:B------:R-:W-:Y:S01]  /*11f0*/  IMAD R12, R151, -0x2daee0ad, RZ ;  /* 0xd2511f53970c7824 */ /* 0x000fe200078e02ff */
[----:B------:R-:W-:Y:S01]  /*1200*/  LOP3.LUT R8, R8, UR26, R15, 0x96, !PT ;  /* 0x0000001a08087c12 */ /* 0x000fe2000f8e960f */
[----:B------:R-:W-:Y:S02]  /*1210*/  IMAD.MOV.U32 R15, RZ, RZ, 0x1 ;  /* 0x00000001ff0f7424 */ /* 0x000fe400078e00ff */
        /* <DEDUP_REMOVED lines=8> */
.L_x_38925:
[----:B------:R-:W-:-:S04]  /*12a0*/  IMAD.MOV.U32 R222, RZ, RZ, 0x4 ;  /* 0x00000004ffde7424 */ /* 0x000fc800078e00ff */
        /* <DEDUP_REMOVED lines=16> */
[----:B------:R-:W-:-:S06]  /*13b0*/  HFMA2.MMA R213, -RZ, RZ, 0, 0 ;  /* 0x00000000ffd57435 */ /* 0x000fcc00000001ff */
        /* <DEDUP_REMOVED lines=32> */
.L_x_38383:
[----:B-1----:R-:W-:Y:S02]  /*15c0*/  IMAD.MOV.U32 R13, RZ, RZ, R10 ;  /* 0x000000ffff0d7224 */ /* 0x002fe400078e000a */
.L_x_38384:
[----:B------:R-:W-:Y:S05]  /*15d0*/  BSYNC B2 ;  /* 0x0000000000027941 */ /* 0x000fea0003800000 */
.L_x_38382:
        /* <DEDUP_REMOVED lines=16> */
.L_x_38388:
[----:B------:R-:W-:Y:S05]  /*16e0*/  BSYNC B3 ;  /* 0x0000000000037941 */ /* 0x000fea0003800000 */
.L_x_38387:
        /* <DEDUP_REMOVED lines=44> */
.L_x_38386:
[----:B------:R-:W-:Y:S05]  /*19b0*/  BSYNC B2 ;  /* 0x0000000000027941 */ /* 0x000fea0003800000 */
.L_x_38385:
[----:B------:R-:W2:Y:S01]  /*19c0*/  LDL R156, [R1] ;  /* 0x00000000019c7983 */ /* 0x000ea20000100800 */
[----:B------:R0:W1:Y:S02]  /*19d0*/  I2F.U32 R9, R13 ;  /* 0x0000000d00097306 */ /* 0x0000640000201000 */
[----:B0-----:R-:W-:-:S04]  /*19e0*/  IMAD.MOV.U32 R13, RZ, RZ, 0x2f800000 ;  /* 0x2f800000ff0d7424 */ /* 0x001fc800078e00ff */
[----:B-1----:R-:W-:-:S05]  /*19f0*/  FFMA.FTZ R9, R9, R13, 1.1641532182693481445e-10 ;  /* 0x2f00000009097423 */ /* 0x002fca000001000d */
[----:B------:R-:W-:Y:S01]  /*1a00*/  FSETP.GTU.FTZ.AND P4, PT, R9, c[0x0][0x1e4], PT ;  /* 0x0000790009007a0b */ /* 0x000fe20003f9c000 */
[----:B-----5:R-:W-:-:S05]  /*1a10*/  HADD2.F32 R9, -RZ, R144.H0_H0 ;  /* 0x20000090ff097230 */ /* 0x020fca0000004100 */
[----:B------:R-:W-:-:S04]  /*1a20*/  FMUL.FTZ R9, R9, c[0x0][0x1ec] ;  /* 0x00007b0009097a20 */ /* 0x000fc80000410000 */
[----:B------:R-:W-:-:S05]  /*1a30*/  FMUL.FTZ R9, R9, c[0x0][0x1e8] ;  /* 0x00007a0009097a20 */ /* 0x000fca0000410000 */
[----:B------:R-:W-:Y:S02]  /*1a40*/  FSEL R13, R9, RZ, !P4 ;  /* 0x000000ff090d7208 */ /* 0x000fe40006000000 */
[----:B------:R-:W-:-:S03]  /*1a50*/  SEL R9, RZ, 0x1, P4 ;  /* 0x00000001ff097807 */ /* 0x000fc60002000000 */
[----:B--2---:R-:W-:Y:S01]  /*1a60*/  FMUL.FTZ R156, R156, R13 ;  /* 0x0000000d9c9c7220 */ /* 0x004fe20000410000 */
[----:B------:R-:W-:-:S03]  /*1a70*/  PRMT R13, R9, 0x7610, R13 ;  /* 0x00007610090d7816 */ /* 0x000fc6000000000d */
[----:B------:R-:W-:Y:S02]  /*1a80*/  @P2 FADD.FTZ R156, R148, R156 ;  /* 0x0000009c949c2221 */ /* 0x000fe40000010000 */
.L_x_38381:
[----:B------:R-:W-:Y:S05]  /*1a90*/  BSYNC B1 ;  /* 0x0000000000017941 */ /* 0x000fea0003800000 */
.L_x_38380:
        /* <DEDUP_REMOVED lines=18> */
.L_x_38392:
[----:B------:R-:W-:Y:S02]  /*1bc0*/  IMAD.MOV.U32 R9, RZ, RZ, R10 ;  /* 0x000000ffff097224 */ /* 0x000fe400078e000a */
.L_x_38393:
[----:B------:R-:W-:Y:S05]  /*1bd0*/  BSYNC B2 ;  /* 0x0000000000027941 */ /* 0x000fea0003800000 */
.L_x_38391:
        /* <DEDUP_REMOVED lines=16> */
.L_x_38397:
[----:B------:R-:W-:Y:S05]  /*1ce0*/  BSYNC B3 ;  /* 0x0000000000037941 */ /* 0x000fea0003800000 */
.L_x_38396:
        /* <DEDUP_REMOVED lines=44> */
.L_x_38395:
[----:B------:R-:W-:Y:S05]  /*1fb0*/  BSYNC B2 ;  /* 0x0000000000027941 */ /* 0x000fea0003800000 */
.L_x_38394:
        /* <DEDUP_REMOVED lines=8> */
[----:B------:R-:W-:Y:S02]  /*2040*/  FSEL R14, R9, RZ, !P4 ;  /* 0x000000ff090e7208 */ /* 0x000fe40006000000 */
[----:B------:R-:W-:-:S03]  /*2050*/  SEL R9, RZ, 0x1, P4 ;  /* 0x00000001ff097807 */ /* 0x000fc60002000000 */
[----:B--2---:R-:W-:Y:S01]  /*2060*/  FMUL.FTZ R157, R157, R14 ;  /* 0x0000000e9d9d7220 */ /* 0x004fe20000410000 */
[----:B------:R-:W-:-:S03]  /*2070*/  PRMT R14, R9, 0x7610, R14 ;  /* 0x00007610090e7816 */ /* 0x000fc6000000000e */
[----:B------:R-:W-:Y:S02]  /*2080*/  @P2 FADD.FTZ R157, R149, R157 ;  /* 0x0000009d959d2221 */ /* 0x000fe40000010000 */
.L_x_38390:
[----:B------:R-:W-:Y:S05]  /*2090*/  BSYNC B1 ;  /* 0x0000000000017941 */ /* 0x000fea0003800000 */
.L_x_38389:
        /* <DEDUP_REMOVED lines=18> */
.L_x_38401:
[----:B------:R-:W-:Y:S02]  /*21c0*/  IMAD.MOV.U32 R9, RZ, RZ, R10 ;  /* 0x000000ffff097224 */ /* 0x000fe400078e000a */
.L_x_38402:
[----:B------:R-:W-:Y:S05]  /*21d0*/  BSYNC B2 ;  /* 0x0000000000027941 */ /* 0x000fea0003800000 */
.L_x_38400:
        /* <DEDUP_REMOVED lines=16> */
.L_x_38406:
[----:B------:R-:W-:Y:S05]  /*22e0*/  BSYNC B3 ;  /* 0x0000000000037941 */ /* 0x000fea0003800000 */
.L_x_38405:
        /* <DEDUP_REMOVED lines=44> */
.L_x_38404:
[----:B------:R-:W-:Y:S05]  /*25b0*/  BSYNC B2 ;  /* 0x0000000000027941 */ /* 0x000fea0003800000 */
.L_x_38403:
[----:B------:R-:W2:Y:S01]  /*25c0*/  LDL R158, [R1+0x8] ;  /* 0x00000800019e7983 */ /* 0x000ea20000100800 */
[----:B------:R-:W0:Y:S01]  /*25d0*/  I2F.U32 R9, R9 ;  /* 0x0000000900097306 */ /* 0x000e220000201000 */
[----:B-1----:R-:W-:-:S04]  /*25e0*/  IMAD.MOV.U32 R15, RZ, RZ, 0x2f800000 ;  /* 0x2f800000ff0f7424 */ /* 0x002fc800078e00ff */
[----:B0-----:R-:W-:-:S05]  /*25f0*/  FFMA.FTZ R9, R9, R15, 1.1641532182693481445e-10 ;  /* 0x2f00000009097423 */ /* 0x001fca000001000f */
        /* <DEDUP_REMOVED lines=9> */
.L_x_38399:
[----:B------:R-:W-:Y:S05]  /*2690*/  BSYNC B1 ;  /* 0x0000000000017941 */ /* 0x000fea0003800000 */
.L_x_38398:
        /* <DEDUP_REMOVED lines=18> */
.L_x_38410:
[----:B------:R-:W-:Y:S02]  /*27c0*/  IMAD.MOV.U32 R9, RZ, RZ, R10 ;  /* 0x000000ffff097224 */ /* 0x000fe400078e000a */
.L_x_38411:
[----:B------:R-:W-:Y:S05]  /*27d0*/  BSYNC B2 ;  /* 0x0000000000027941 */ /* 0x000fea0003800000 */
.L_x_38409:
        /* <DEDUP_REMOVED lines=16> */
.L_x_38415:
[----:B------:R-:W-:Y:S05]  /*28e0*/  BSYNC B3 ;  /* 0x0000000000037941 */ /* 0x000fea0003800000 */
.L_x_38414:
        /* <DEDUP_REMOVED lines=44> */
.L_x_38413:
[----:B------:R-:W-:Y:S05]  /*2bb0*/  BSYNC B2 ;  /* 0x0000000000027941 */ /* 0x000fea0003800000 */
.L_x_38412:
[----:B------:R-:W2:Y:S01]  /*2bc0*/  LDL R160, [R1+0xc] ;  /* 0x00000c0001a07983 */ /* 0x000ea20000100800 */
[----:B------:R-:W0:Y:S01]  /*2bd0*/  I2F.U32 R9, R9 ;  /* 0x0000000900097306 */ /* 0x000e220000201000 */
[----:B------:R-:W-:-:S10]  /*2be0*/  HFMA2.MMA R159, -RZ, RZ, 0.1171875, 0 ;  /* 0x2f800000ff9f7435 */ /* 0x000fd400000001ff */
[----:B0-----:R-:W-:-:S05]  /*2bf0*/  FFMA.FTZ R9, R9, R159, 1.1641532182693481445e-10 ;  /* 0x2f00000009097423 */ /* 0x001fca000001009f */
[----:B------:R-:W-:Y:S01]  /*2c00*/  FSETP.GTU.FTZ.AND P4, PT, R9, c[0x0][0x1e4], PT ;  /* 0x0000790009007a0b */ /* 0x000fe20003f9c000 */
[----:B-----5:R-:W-:-:S05]  /*2c10*/  HADD2.F32 R9, -RZ, R145.H1_H1 ;  /* 0x30000091ff097230 */ /* 0x020fca0000004100 */
[----:B------:R-:W-:-:S04]  /*2c20*/  FMUL.FTZ R9, R9, c[0x0][0x1ec] ;  /* 0x00007b0009097a20 */ /* 0x000fc80000410000 */
[----:B------:R-:W-:-:S05]  /*2c30*/  FMUL.FTZ R9, R9, c[0x0][0x1e8] ;  /* 0x00007a0009097a20 */ /* 0x000fca0000410000 */
[----:B------:R-:W-:Y:S02]  /*2c40*/  FSEL R159, R9, RZ, !P4 ;  /* 0x000000ff099f7208 */ /* 0x000fe40006000000 */
[----:B------:R-:W-:-:S04]  /*2c50*/  SEL R9, RZ, 0x1, P4 ;  /* 0x00000001ff097807 */ /* 0x000fc80002000000 */
[----:B------:R-:W-:Y:S01]  /*2c60*/  PRMT R216, R9, 0x7610, R216 ;  /* 0x0000761009d87816 */ /* 0x000fe200000000d8 */
[----:B--2---:R-:W-:-:S04]  /*2c70*/  FMUL.FTZ R159, R160, R159 ;  /* 0x0000009fa09f7220 */ /* 0x004fc80000410000 */
[----:B------:R-:W-:Y:S02]  /*2c80*/  @P2 FADD.FTZ R159, R151, R159 ;  /* 0x0000009f979f2221 */ /* 0x000fe40000010000 */
.L_x_38408:
[----:B------:R-:W-:Y:S05]  /*2c90*/  BSYNC B1 ;  /* 0x0000000000017941 */ /* 0x000fea0003800000 */
.L_x_38407:
        /* <DEDUP_REMOVED lines=18> */
.L_x_38419:
[----:B------:R-:W-:Y:S02]  /*2dc0*/  MOV R9, R10 ;  /* 0x0000000a00097202 */ /* 0x000fe40000000f00 */
.L_x_38420:
[----:B------:R-:W-:Y:S05]  /*2dd0*/  BSYNC B2 ;  /* 0x0000000000027941 */ /* 0x000fea0003800000 */
.L_x_38418:
        /* <DEDUP_REMOVED lines=16> */
.L_x_38424:
[----:B------:R-:W-:Y:S05]  /*2ee0*/  BSYNC B3 ;  /* 0x0000000000037941 */ /* 0x000fea0003800000 */
.L_x_38423:
        /* <DEDUP_REMOVED lines=44> */
.L_x_38422:
[----:B------:R-:W-:Y:S05]  /*31b0*/  BSYNC B2 ;  /* 0x0000000000027941 */ /* 0x000fea0003800000 */
.L_x_38421:
[----:B------:R-:W2:Y:S01]  /*31c0*/  LDL R161, [R1+0x10] ;  /* 0x0000100001a17983 */ /* 0x000ea20000100800 */
[----:B------:R-:W0:Y:S01]  /*31d0*/  I2F.U32 R9, R9 ;  /* 0x0000000900097306 */ /* 0x000e220000201000 */
[----:B------:R-:W-:-:S04]  /*31e0*/  IMAD.MOV.U32 R160, RZ, RZ, 0x2f800000 ;  /* 0x2f800000ffa07424 */ /* 0x000fc800078e00ff */
[----:B0-----:R-:W-:-:S05]  /*31f0*/  FFMA.FTZ R9, R9, R160, 1.1641532182693481445e-10 ;  /* 0x2f00000009097423 */ /* 0x001fca00000100a0 */
[----:B------:R-:W-:Y:S01]  /*3200*/  FSETP.GTU.FTZ.AND P4, PT, R9, c[0x0][0x1e4], PT ;  /* 0x0000790009007a0b */ /* 0x000fe20003f9c000 */
[----:B------:R-:W-:-:S05]  /*3210*/  HADD2.F32 R9, -RZ, R146.H0_H0 ;  /* 0x20000092ff097230 */ /* 0x000fca0000004100 */
[----:B------:R-:W-:-:S04]  /*3220*/  FMUL.FTZ R9, R9, c[0x0][0x1ec] ;  /* 0x00007b0009097a20 */ /* 0x000fc80000410000 */
[----:B------:R-:W-:-:S05]  /*3230*/  FMUL.FTZ R9, R9, c[0x0][0x1e8] ;  /* 0x00007a0009097a20 */ /* 0x000fca0000410000 */
[----:B------:R-:W-:Y:S02]  /*3240*/  FSEL R160, R9, RZ, !P4 ;  /* 0x000000ff09a07208 */ /* 0x000fe40006000000 */
[----:B------:R-:W-:-:S04]  /*3250*/  SEL R9, RZ, 0x1, P4 ;  /* 0x00000001ff097807 */ /* 0x000fc80002000000 */
[----:B------:R-:W-:Y:S01]  /*3260*/  PRMT R217, R9, 0x7610, R217 ;  /* 0x0000761009d97816 */ /* 0x000fe200000000d9 */
[----:B--2---:R-:W-:-:S04]  /*3270*/  FMUL.FTZ R160, R161, R160 ;  /* 0x000000a0a1a07220 */ /* 0x004fc80000410000 */
[----:B------:R-:W-:Y:S02]  /*3280*/  @P2 FADD.FTZ R160, R152, R160 ;  /* 0x000000a098a02221 */ /* 0x000fe40000010000 */
.L_x_38417:
[----:B------:R-:W-:Y:S05]  /*3290*/  BSYNC B1 ;  /* 0x0000000000017941 */ /* 0x000fea0003800000 */
.L_x_38416:
        /* <DEDUP_REMOVED lines=18> */
.L_x_38428:
[----:B------:R-:W-:Y:S02]  /*33c0*/  IMAD.MOV.U32 R9, RZ, RZ, R10 ;  /* 0x000000ffff097224 */ /* 0x000fe400078e000a */
.L_x_38429:
[----:B------:R-:W-:Y:S05]  /*33d0*/  BSYNC B2 ;  /* 0x0000000000027941 */ /* 0x000fea0003800000 */
.L_x_38427:
        /* <DEDUP_REMOVED lines=16> */
.L_x_38433:
[----:B------:R-:W-:Y:S05]  /*34e0*/  BSYNC B3 ;  /* 0x0000000000037941 */ /* 0x000fea0003800000 */
.L_x_38432:
        /* <DEDUP_REMOVED lines=44> */
.L_x_38431:
[----:B------:R-:W-:Y:S05]  /*37b0*/  BSYNC B2 ;  /* 0x0000000000027941 */ /* 0x000fea0003800000 */
.L_x_38430:
[----:B------:R-:W2:Y:S01]  /*37c0*/  LDL R162, [R1+0x14] ;  /* 0x0000140001a27983 */ /* 0x000ea20000100800 */
[----:B------:R-:W0:Y:S01]  /*37d0*/  I2F.U32 R9, R9 ;  /* 0x0000000900097306 */ /* 0x000e220000201000 */
[----:B------:R-:W-:-:S04]  /*37e0*/  IMAD.MOV.U32 R161, RZ, RZ, 0x2f800000 ;  /* 0x2f800000ffa17424 */ /* 0x000fc800078e00ff */
[----:B0-----:R-:W-:-:S05]  /*37f0*/  FFMA.FTZ R9, R9, R161, 1.1641532182693481445e-10 ;  /* 0x2f00000009097423 */ /* 0x001fca00000100a1 */
[----:B------:R-:W-:Y:S01]  /*3800*/  FSETP.GTU.FTZ.AND P4, PT, R9, c[0x0][0x1e4], PT ;  /* 0x0000790009007a0b */ /* 0x000fe20003f9c000 */
[----:B------:R-:W-:-:S05]  /*3810*/  HADD2.F32 R9, -RZ, R146.H1_H1 ;  /* 0x30000092ff097230 */ /* 0x000fca0000004100 */
[----:B------:R-:W-:-:S04]  /*3820*/  FMUL.FTZ R9, R9, c[0x0][0x1ec] ;  /* 0x00007b0009097a20 */ /* 0x000fc80000410000 */
[----:B------:R-:W-:-:S05]  /*3830*/  FMUL.FTZ R9, R9, c[0x0][0x1e8] ;  /* 0x00007a0009097a20 */ /* 0x000fca0000410000 */
[----:B------:R-:W-:Y:S02]  /*3840*/  FSEL R161, R9, RZ, !P4 ;  /* 0x000000ff09a17208 */ /* 0x000fe40006000000 */
[----:B------:R-:W-:-:S04]  /*3850*/  SEL R9, RZ, 0x1, P4 ;  /* 0x00000001ff097807 */ /* 0x000fc80002000000 */
[----:B------:R-:W-:Y:S01]  /*3860*/  PRMT R218, R9, 0x7610, R218 ;  /* 0x0000761009da7816 */ /* 0x000fe200000000da */
[----:B--2---:R-:W-:-:S04]  /*3870*/  FMUL.FTZ R161, R162, R161 ;  /* 0x000000a1a2a17220 */ /* 0x004fc80000410000 */
[----:B------:R-:W-:Y:S02]  /*3880*/  @P2 FADD.FTZ R161, R153, R161 ;  /* 0x000000a199a12221 */ /* 0x000fe40000010000 */
.L_x_38426:
[----:B------:R-:W-:Y:S05]  /*3890*/  BSYNC B1 ;  /* 0x0000000000017941 */ /* 0x000fea0003800000 */
.L_x_38425:
        /* <DEDUP_REMOVED lines=18> */
.L_x_38437:
[----:B------:R-:W-:Y:S02]  /*39c0*/  IMAD.MOV.U32 R9, RZ, RZ, R10 ;  /* 0x000000ffff097224 */ /* 0x000fe400078e000a */
.L_x_38438:
[----:B------:R-:W-:Y:S05]  /*39d0*/  BSYNC B2 ;  /* 0x0000000000027941 */ /* 0x000fea0003800000 */
.L_x_38436:
        /* <DEDUP_REMOVED lines=16> */
.L_x_38442:
[----:B------:R-:W-:Y:S05]  /*3ae0*/  BSYNC B3 ;  /* 0x0000000000037941 */ /* 0x000fea0003800000 */
.L_x_38441:
        /* <DEDUP_REMOVED lines=44> */
.L_x_38440:
[----:B------:R-:W-:Y:S05]  /*3db0*/  BSYNC B2 ;  /* 0x0000000000027941 */ /* 0x000fea0003800000 */
.L_x_38439:
        /* <DEDUP_REMOVED lines=13> */
.L_x_38435:
[----:B------:R-:W-:Y:S05]  /*3e90*/  BSYNC B1 ;  /* 0x0000000000017941 */ /* 0x000fea0003800000 */
.L_x_38434:
        /* <DEDUP_REMOVED lines=18> */
.L_x_38446:
[----:B------:R-:W-:Y:S02]  /*3fc0*/  IMAD.MOV.U32 R163, RZ, RZ, R10 ;  /* 0x000000ffffa37224 */ /* 0x000fe400078e000a */
.L_x_38447:
[----:B------:R-:W-:Y:S05]  /*3fd0*/  BSYNC B2 ;  /* 0x0000000000027941 */ /* 0x000fea0003800000 */
.L_x_38445:
        /* <DEDUP_REMOVED lines=16> */
.L_x_38451:
[----:B------:R-:W-:Y:S05]  /*40e0*/  BSYNC B3 ;  /* 0x0000000000037941 */ /* 0x000fea0003800000 */
.L_x_38450:
        /* <DEDUP_REMOVED lines=44> */
.L_x_38449:
[----:B------:R-:W-:Y:S05]  /*43b0*/  BSYNC B2 ;  /* 0x0000000000027941 */ /* 0x000fea0003800000 */
.L_x_38448:
[----:B------:R-:W2:Y:S01]  /*43c0*/  LDL R221, [R1+0x1c] ;  /* 0x00001c0001dd7983 */ /* 0x000ea20000100800 */
[----:B------:R-:W0:Y:S01]  /*43d0*/  I2F.U32 R163, R163 ;  /* 0x000000a300a37306 */ /* 0x000e220000201000 */
[----:B------:R-:W-:-:S04]  /*43e0*/  IMAD.MOV.U32 R215, RZ, RZ, 0x2f800000 ;  /* 0x2f800000ffd77424 */ /* 0x000fc800078e00ff */
[----:B0-----:R-:W-:-:S05]  /*43f0*/  FFMA.FTZ R163, R163, R215, 1.1641532182693481445e-10 ;  /* 0x2f000000a3a37423 */ /* 0x001fca00000100d7 */
[----:B------:R-:W-:Y:S01]  /*4400*/  FSETP.GTU.FTZ.AND P3, PT, R163, c[0x0][0x1e4], PT ;  /* 0x00007900a3007a0b */ /* 0x000fe20003f7c000 */
[----:B------:R-:W-:-:S03]  /*4410*/  HADD2.F32 R163, -RZ, R147.H1_H1 ;  /* 0x30000093ffa37230 */ /* 0x000fc60000004100 */
[----:B------:R-:W-:Y:S02]  /*4420*/  SEL R215, RZ, 0x1, P3 ;  /* 0x00000001ffd77807 */ /* 0x000fe40001800000 */
[----:B------:R-:W-:Y:S02]  /*4430*/  FMUL.FTZ R163, R163, c[0x0][0x1ec] ;  /* 0x00007b00a3a37a20 */ /* 0x000fe40000410000 */
[----:B------:R-:W-:Y:S02]  /*4440*/  PRMT R220, R215, 0x7610, R220 ;  /* 0x00007610d7dc7816 */ /* 0x000fe400000000dc */
[----:B------:R-:W-:-:S05]  /*4450*/  FMUL.FTZ R163, R163, c[0x0][0x1e8] ;  /* 0x00007a00a3a37a20 */ /* 0x000fca0000410000 */
[----:B------:R-:W-:-:S05]  /*4460*/  FSEL R163, R163, RZ, !P3 ;  /* 0x000000ffa3a37208 */ /* 0x000fca0005800000 */
[----:B--2---:R-:W-:-:S04]  /*4470*/  FMUL.FTZ R163, R221, R163 ;  /* 0x000000a3dda37220 */ /* 0x004fc80000410000 */
[----:B------:R-:W-:Y:S02]  /*4480*/  @P2 FADD.FTZ R163, R155, R163 ;  /* 0x000000a39ba32221 */ /* 0x000fe40000010000 */
.L_x_38444:
[----:B------:R-:W-:Y:S05]  /*4490*/  BSYNC B1 ;  /* 0x0000000000017941 */ /* 0x000fea0003800000 */
.L_x_38443:
[----:B------:R-:W-:Y:S01]  /*44a0*/  IMAD.MOV.U32 R222, RZ, RZ, 0x20 ;  /* 0x00000020ffde7424 */ /* 0x000fe200078e00ff */
        /* <DEDUP_REMOVED lines=25> */
.L_x_38453:
[----:B------:R-:W-:Y:S05]  /*4640*/  BSYNC B1 ;  /* 0x0000000000017941 */ /* 0x000fea0003800000 */
.L_x_38452:
[----:B------:R-:W-:Y:S02]  /*4650*/  IADD3 R214, R214, 0x80, RZ ;  /* 0x00000080d6d67810 */ /* 0x000fe40007ffe0ff */
[----:B------:R-:W-:Y:S02]  /*4660*/  IADD3 R213, R213, 0x80, RZ ;  /* 0x00000080d5d57810 */ /* 0x000fe40007ffe0ff */
.L_x_38379:
[----:B------:R-:W-:Y:S05]  /*4670*/  BSYNC B0 ;  /* 0x0000000000007941 */ /* 0x000fea0003800000 */
.L_x_38378:
        /* <DEDUP_REMOVED lines=31> */
.L_x_38459:
[----:B-1----:R-:W-:Y:S02]  /*4870*/  IMAD.MOV.U32 R13, RZ, RZ, R10 ;  /* 0x000000ffff0d7224 */ /* 0x002fe400078e000a */
.L_x_38460:
[----:B------:R-:W-:Y:S05]  /*4880*/  BSYNC B2 ;  /* 0x0000000000027941 */ /* 0x000fea0003800000 */
.L_x_38458:
        /* <DEDUP_REMOVED lines=16> */
.L_x_38464:
[----:B------:R-:W-:Y:S05]  /*4990*/  BSYNC B3 ;  /* 0x0000000000037941 */ /* 0x000fea0003800000 */
.L_x_38463:
        /* <DEDUP_REMOVED lines=44> */
.L_x_38462:
[----:B------:R-:W-:Y:S05]  /*4c60*/  BSYNC B2 ;  /* 0x0000000000027941 */ /* 0x000fea0003800000 */
.L_x_38461:
[----:B------:R1:W2:Y:S02]  /*4c70*/  I2F.U32 R9, R13 ;  /* 0x0000000d00097306 */ /* 0x0002a40000201000 */
[----:B-1----:R-:W-:-:S10]  /*4c80*/  HFMA2.MMA R13, -RZ, RZ, 0.1171875, 0 ;  /* 0x2f800000ff0d7435 */ /* 0x002fd400000001ff */
[----:B--2---:R-:W-:-:S05]  /*4c90*/  FFMA.FTZ R9, R9, R13, 1.1641532182693481445e-10 ;  /* 0x2f00000009097423 */ /* 0x004fca000001000d */
[----:B------:R-:W-:Y:S01]  /*4ca0*/  FSETP.GTU.FTZ.AND P4, PT, R9, c[0x0][0x1e4], PT ;  /* 0x0000790009007a0b */ /* 0x000fe20003f9c000 */
[----:B-----5:R-:W-:-:S05]  /*4cb0*/  HADD2.F32 R9, -RZ, R144.H0_H0 ;  /* 0x20000090ff097230 */ /* 0x020fca0000004100 */
[----:B------:R-:W-:-:S04]  /*4cc0*/  FMUL.FTZ R9, R9, c[0x0][0x1ec] ;  /* 0x00007b0009097a20 */ /* 0x000fc80000410000 */
[----:B------:R-:W-:-:S05]  /*4cd0*/  FMUL.FTZ R9, R9, c[0x0][0x1e8] ;  /* 0x00007a0009097a20 */ /* 0x000fca0000410000 */
[----:B------:R-:W-:Y:S02]  /*4ce0*/  FSEL R13, R9, RZ, !P4 ;  /* 0x000000ff090d7208 */ /* 0x000fe40006000000 */
[----:B------:R-:W-:-:S03]  /*4cf0*/  SEL R9, RZ, 0x1, P4 ;  /* 0x00000001ff097807 */ /* 0x000fc60002000000 */
[----:B------:R-:W-:Y:S01]  /*4d00*/  FMUL.FTZ R164, R244, R13 ;  /* 0x0000000df4a47220 */ /* 0x000fe20000410000 */
[----:B------:R-:W-:-:S03]  /*4d10*/  PRMT R13, R9, 0x7610, R13 ;  /* 0x00007610090d7816 */ /* 0x000fc6000000000d */
[----:B------:R-:W-:Y:S02]  /*4d20*/  @P2 FADD.FTZ R164, R148, R164 ;  /* 0x000000a494a42221 */ /* 0x000fe40000010000 */
.L_x_38457:
[----:B------:R-:W-:Y:S05]  /*4d30*/  BSYNC B1 ;  /* 0x0000000000017941 */ /* 0x000fea0003800000 */
.L_x_38456:
        /* <DEDUP_REMOVED lines=18> */
.L_x_38468:
[----:B------:R-:W-:Y:S02]  /*4e60*/  MOV R9, R10 ;  /* 0x0000000a00097202 */ /* 0x000fe40000000f00 */
.L_x_38469:
[----:B------:R-:W-:Y:S05]  /*4e70*/  BSYNC B2 ;  /* 0x0000000000027941 */ /* 0x000fea0003800000 */
.L_x_38467:
        /* <DEDUP_REMOVED lines=16> */
.L_x_38473:
[----:B------:R-:W-:Y:S05]  /*4f80*/  BSYNC B3 ;  /* 0x0000000000037941 */ /* 0x000fea0003800000 */
.L_x_38472:
        /* <DEDUP_REMOVED lines=44> */
.L_x_38471:
[----:B------:R-:W-:Y:S05]  /*5250*/  BSYNC B2 ;  /* 0x0000000000027941 */ /* 0x000fea0003800000 */
.L_x_38470:
[----:B------:R-:W2:Y:S01]  /*5260*/  I2F.U32 R9, R9 ;  /* 0x0000000900097306 */ /* 0x000ea20000201000 */
[----:B------:R-:W-:-:S04]  /*5270*/  IMAD.MOV.U32 R14, RZ, RZ, 0x2f800000 ;  /* 0x2f800000ff0e7424 */ /* 0x000fc800078e00ff */
[----:B--2---:R-:W-:-:S05]  /*5280*/  FFMA.FTZ R9, R9, R14, 1.1641532182693481445e-10 ;  /* 0x2f00000009097423 */ /* 0x004fca000001000e */
[----:B------:R-:W-:Y:S01]  /*5290*/  FSETP.GTU.FTZ.AND P4, PT, R9, c[0x0][0x1e4], PT ;  /* 0x0000790009007a0b */ /* 0x000fe20003f9c000 */
[----:B-----5:R-:W-:-:S05]  /*52a0*/  HADD2.F32 R9, -RZ, R144.H1_H1 ;  /* 0x30000090ff097230 */ /* 0x020fca0000004100 */
[----:B------:R-:W-:-:S04]  /*52b0*/  FMUL.FTZ R9, R9, c[0x0][0x1ec] ;  /* 0x00007b0009097a20 */ /* 0x000fc80000410000 */
[----:B------:R-:W-:-:S05]  /*52c0*/  FMUL.FTZ R9, R9, c[0x0][0x1e8] ;  /* 0x00007a0009097a20 */ /* 0x000fca0000410000 */
[----:B------:R-:W-:Y:S02]  /*52d0*/  FSEL R14, R9, RZ, !P4 ;  /* 0x000000ff090e7208 */ /* 0x000fe40006000000 */
[----:B------:R-:W-:-:S03]  /*52e0*/  SEL R9, RZ, 0x1, P4 ;  /* 0x00000001ff097807 */ /* 0x000fc60002000000 */
[----:B------:R-:W-:Y:S01]  /*52f0*/  FMUL.FTZ R165, R245, R14 ;  /* 0x0000000ef5a57220 */ /* 0x000fe20000410000 */
[----:B------:R-:W-:-:S03]  /*5300*/  PRMT R14, R9, 0x7610, R14 ;  /* 0x00007610090e7816 */ /* 0x000fc6000000000e */
[----:B------:R-:W-:Y:S02]  /*5310*/  @P2 FADD.FTZ R165, R149, R165 ;  /* 0x000000a595a52221 */ /* 0x000fe40000010000 */
.L_x_38466:
[----:B------:R-:W-:Y:S05]  /*5320*/  BSYNC B1 ;  /* 0x0000000000017941 */ /* 0x000fea0003800000 */
.L_x_38465:
        /* <DEDUP_REMOVED lines=18> */
.L_x_38477:
[----:B------:R-:W-:Y:S02]  /*5450*/  IMAD.MOV.U32 R9, RZ, RZ, R10 ;  /* 0x000000ffff097224 */ /* 0x000fe400078e000a */
.L_x_38478:
[----:B------:R-:W-:Y:S05]  /*5460*/  BSYNC B2 ;  /* 0x0000000000027941 */ /* 0x000fea0003800000 */
.L_x_38476:
        /* <DEDUP_REMOVED lines=16> */
.L_x_38482:
[----:B------:R-:W-:Y:S05]  /*5570*/  BSYNC B3 ;  /* 0x0000000000037941 */ /* 0x000fea0003800000 */
.L_x_38481:
        /* <DEDUP_REMOVED lines=44> */
.L_x_38480:
[----:B------:R-:W-:Y:S05]  /*5840*/  BSYNC B2 ;  /* 0x0000000000027941 */ /* 0x000fea0003800000 */
.L_x_38479:
[----:B------:R-:W2:Y:S01]  /*5850*/  I2F.U32 R9, R9 ;  /* 0x0000000900097306 */ /* 0x000ea20000201000 */
[----:B-1----:R-:W-:-:S04]  /*5860*/  IMAD.MOV.U32 R15, RZ, RZ, 0x2f800000 ;  /* 0x2f800000ff0f7424 */ /* 0x002fc800078e00ff */
        /* <DEDUP_REMOVED lines=10> */
.L_x_38475:
[----:B------:R-:W-:Y:S05]  /*5910*/  BSYNC B1 ;  /* 0x0000000000017941 */ /* 0x000fea0003800000 */
.L_x_38474:
        /* <DEDUP_REMOVED lines=18> */
.L_x_38486:
[----:B------:R-:W-:Y:S02]  /*5a40*/  IMAD.MOV.U32 R9, RZ, RZ, R10 ;  /* 0x000000ffff097224 */ /* 0x000fe400078e000a */
.L_x_38487:
[----:B------:R-:W-:Y:S05]  /*5a50*/  BSYNC B2 ;  /* 0x0000000000027941 */ /* 0x000fea0003800000 */
.L_x_38485:
        /* <DEDUP_REMOVED lines=16> */
.L_x_38491:
[----:B------:R-:W-:Y:S05]  /*5b60*/  BSYNC B3 ;  /* 0x0000000000037941 */ /* 0x000fea0003800000 */
.L_x_38490:
        /* <DEDUP_REMOVED lines=44> */
.L_x_38489:
[----:B------:R-:W-:Y:S05]  /*5e30*/  BSYNC B2 ;  /* 0x0000000000027941 */ /* 0x000fea0003800000 */
.L_x_38488:
        /* <DEDUP_REMOVED lines=12> */
.L_x_38484:
[----:B------:R-:W-:Y:S05]  /*5f00*/  BSYNC B1 ;  /* 0x0000000000017941 */ /* 0x000fea0003800000 */
.L_x_38483:
        /* <DEDUP_REMOVED lines=18> */
.L_x_38495:
[----:B------:R-:W-:Y:S02]  /*6030*/  IMAD.MOV.U32 R9, RZ, RZ, R10 ;  /* 0x000000ffff097224 */ /* 0x000fe400078e000a */
.L_x_38496:
[----:B------:R-:W-:Y:S05]  /*6040*/  BSYNC B2 ;  /* 0x0000000000027941 */ /* 0x000fea0003800000 */
.L_x_38494:
        /* <DEDUP_REMOVED lines=16> */
.L_x_38500:
[----:B------:R-:W-:Y:S05]  /*6150*/  BSYNC B3 ;  /* 0x0000000000037941 */ /* 0x000fea0003800000 */
.L_x_38499:
        /* <DEDUP_REMOVED lines=44> */
.L_x_38498:
[----:B------:R-:W-:Y:S05]  /*6420*/  BSYNC B2 ;  /* 0x0000000000027941 */ /* 0x000fea0003800000 */
.L_x_38497:
[----:B------:R-:W2:Y:S01]  /*6430*/  I2F.U32 R9, R9 ;  /* 0x0000000900097306 */ /* 0x000ea20000201000 */
[----:B------:R-:W-:-:S04]  /*6440*/  IMAD.MOV.U32 R168, RZ, RZ, 0x2f800000 ;  /* 0x2f800000ffa87424 */ /* 0x000fc800078e00ff */
[----:B--2---:R-:W-:-:S05]  /*6450*/  FFMA.FTZ R9, R9, R168, 1.1641532182693481445e-10 ;  /* 0x2f00000009097423 */ /* 0x004fca00000100a8 */
[----:B------:R-:W-:Y:S01]  /*6460*/  FSETP.GTU.FTZ.AND P4, PT, R9, c[0x0][0x1e4], PT ;  /* 0x0000790009007a0b */ /* 0x000fe20003f9c000 */
[----:B------:R-:W-:-:S05]  /*6470*/  HADD2.F32 R9, -RZ, R146.H0_H0 ;  /* 0x20000092ff097230 */ /* 0x000fca0000004100 */
[----:B------:R-:W-:-:S04]  /*6480*/  FMUL.FTZ R9, R9, c[0x0][0x1ec] ;  /* 0x00007b0009097a20 */ /* 0x000fc80000410000 */
[----:B------:R-:W-:-:S05]  /*6490*/  FMUL.FTZ R9, R9, c[0x0][0x1e8] ;  /* 0x00007a0009097a20 */ /* 0x000fca0000410000 */
[----:B------:R-:W-:Y:S02]  /*64a0*/  FSEL R168, R9, RZ, !P4 ;  /* 0x000000ff09a87208 */ /* 0x000fe40006000000 */
[----:B------:R-:W-:-:S03]  /*64b0*/  SEL R9, RZ, 0x1, P4 ;  /* 0x00000001ff097807 */ /* 0x000fc60002000000 */
[----:B------:R-:W-:Y:S01]  /*64c0*/  FMUL.FTZ R168, R248, R168 ;  /* 0x000000a8f8a87220 */ /* 0x000fe20000410000 */
[----:B------:R-:W-:-:S03]  /*64d0*/  PRMT R217, R9, 0x7610, R217 ;  /* 0x0000761009d97816 */ /* 0x000fc600000000d9 */
[----:B------:R-:W-:Y:S02]  /*64e0*/  @P2 FADD.FTZ R168, R152, R168 ;  /* 0x000000a898a82221 */ /* 0x000fe40000010000 */
.L_x_38493:
[----:B------:R-:W-:Y:S05]  /*64f0*/  BSYNC B1 ;  /* 0x0000000000017941 */ /* 0x000fea0003800000 */
.L_x_38492:
        /* <DEDUP_REMOVED lines=18> */
.L_x_38504:
[----:B------:R-:W-:Y:S02]  /*6620*/  IMAD.MOV.U32 R9, RZ, RZ, R10 ;  /* 0x000000ffff097224 */ /* 0x000fe400078e000a */
.L_x_38505:
[----:B------:R-:W-:Y:S05]  /*6630*/  BSYNC B2 ;  /* 0x0000000000027941 */ /* 0x000fea0003800000 */
.L_x_38503:
        /* <DEDUP_REMOVED lines=16> */
.L_x_38509:
[----:B------:R-:W-:Y:S05]  /*6740*/  BSYNC B3 ;  /* 0x0000000000037941 */ /* 0x000fea0003800000 */
.L_x_38508:
        /* <DEDUP_REMOVED lines=44> */
.L_x_38507:
[----:B------:R-:W-:Y:S05]  /*6a10*/  BSYNC B2 ;  /* 0x0000000000027941 */ /* 0x000fea0003800000 */
.L_x_38506:
[----:B------:R-:W2:Y:S01]  /*6a20*/  I2F.U32 R9, R9 ;  /* 0x0000000900097306 */ /* 0x000ea20000201000 */
[----:B------:R-:W-:-:S10]  /*6a30*/  HFMA2.MMA R169, -RZ, RZ, 0.1171875, 0 ;  /* 0x2f800000ffa97435 */ /* 0x000fd400000001ff */
[----:B--2---:R-:W-:-:S05]  /*6a40*/  FFMA.FTZ R9, R9, R169, 1.1641532182693481445e-10 ;  /* 0x2f00000009097423 */ /* 0x004fca00000100a9 */
[----:B------:R-:W-:Y:S01]  /*6a50*/  FSETP.GTU.FTZ.AND P4, PT, R9, c[0x0][0x1e4], PT ;  /* 0x0000790009007a0b */ /* 0x000fe20003f9c000 */
[----:B------:R-:W-:-:S05]  /*6a60*/  HADD2.F32 R9, -RZ, R146.H1_H1 ;  /* 0x30000092ff097230 */ /* 0x000fca0000004100 */
[----:B------:R-:W-:-:S04]  /*6a70*/  FMUL.FTZ R9, R9, c[0x0][0x1ec] ;  /* 0x00007b0009097a20 */ /* 0x000fc80000410000 */
[----:B------:R-:W-:-:S05]  /*6a80*/  FMUL.FTZ R9, R9, c[0x0][0x1e8] ;  /* 0x00007a0009097a20 */ /* 0x000fca0000410000 */
[----:B------:R-:W-:Y:S02]  /*6a90*/  FSEL R169, R9, RZ, !P4 ;  /* 0x000000ff09a97208 */ /* 0x000fe40006000000 */
[----:B------:R-:W-:-:S03]  /*6aa0*/  SEL R9, RZ, 0x1, P4 ;  /* 0x00000001ff097807 */ /* 0x000fc60002000000 */
[----:B------:R-:W-:Y:S01]  /*6ab0*/  FMUL.FTZ R169, R249, R169 ;  /* 0x000000a9f9a97220 */ /* 0x000fe20000410000 */
[----:B------:R-:W-:-:S03]  /*6ac0*/  PRMT R218, R9, 0x7610, R218 ;  /* 0x0000761009da7816 */ /* 0x000fc600000000da */
[----:B------:R-:W-:Y:S02]  /*6ad0*/  @P2 FADD.FTZ R169, R153, R169 ;  /* 0x000000a999a92221 */ /* 0x000fe40000010000 */
.L_x_38502:
[----:B------:R-:W-:Y:S05]  /*6ae0*/  BSYNC B1 ;  /* 0x0000000000017941 */ /* 0x000fea0003800000 */
.L_x_38501:
        /* <DEDUP_REMOVED lines=18> */
.L_x_38513:
[----:B------:R-:W-:Y:S02]  /*6c10*/  MOV R9, R10 ;  /* 0x0000000a00097202 */ /* 0x000fe40000000f00 */
.L_x_38514:
[----:B------:R-:W-:Y:S05]  /*6c20*/  BSYNC B2 ;  /* 0x0000000000027941 */ /* 0x000fea0003800000 */
.L_x_38512:
        /* <DEDUP_REMOVED lines=16> */
.L_x_38518:
[----:B------:R-:W-:Y:S05]  /*6d30*/  BSYNC B3 ;  /* 0x0000000000037941 */ /* 0x000fea0003800000 */
.L_x_38517:
        /* <DEDUP_REMOVED lines=44> */
.L_x_38516:
[----:B------:R-:W-:Y:S05]  /*7000*/  BSYNC B2 ;  /* 0x0000000000027941 */ /* 0x000fea0003800000 */
.L_x_38515:
        /* <DEDUP_REMOVED lines=12> */
.L_x_38511:
[----:B------:R-:W-:Y:S05]  /*70d0*/  BSYNC B1 ;  /* 0x0000000000017941 */ /* 0x000fea0003800000 */
.L_x_38510:
        /* <DEDUP_REMOVED lines=18> */
.L_x_38522:
[----:B------:R-:W-:Y:S02]  /*7200*/  IMAD.MOV.U32 R171, RZ, RZ, R10 ;  /* 0x000000ffffab7224 */ /* 0x000fe400078e000a */
.L_x_38523:
[----:B------:R-:W-:Y:S05]  /*7210*/  BSYNC B2 ;  /* 0x0000000000027941 */ /* 0x000fea0003800000 */
.L_x_38521:
        /* <DEDUP_REMOVED lines=16> */
.L_x_38527:
[----:B------:R-:W-:Y:S05]  /*7320*/  BSYNC B3 ;  /* 0x0000000000037941 */ /* 0x000fea0003800000 */
.L_x_38526:
        /* <DEDUP_REMOVED lines=44> */
.L_x_38525:
[----:B------:R-:W-:Y:S05]  /*75f0*/  BSYNC B2 ;  /* 0x0000000000027941 */ /* 0x000fea0003800000 */
.L_x_38524:
[----:B------:R-:W2:Y:S01]  /*7600*/  I2F.U32 R171, R171 ;  /* 0x000000ab00ab7306 */ /* 0x000ea20000201000 */
[----:B------:R-:W-:-:S04]  /*7610*/  IMAD.MOV.U32 R215, RZ, RZ, 0x2f800000 ;  /* 0x2f800000ffd77424 */ /* 0x000fc800078e00ff */
[----:B--2---:R-:W-:-:S05]  /*7620*/  FFMA.FTZ R171, R171, R215, 1.1641532182693481445e-10 ;  /* 0x2f000000abab7423 */ /* 0x004fca00000100d7 */
[----:B------:R-:W-:Y:S01]  /*7630*/  FSETP.GTU.FTZ.AND P3, PT, R171, c[0x0][0x1e4], PT ;  /* 0x00007900ab007a0b */ /* 0x000fe20003f7c000 */
[----:B------:R-:W-:-:S03]  /*7640*/  HADD2.F32 R171, -RZ, R147.H1_H1 ;  /* 0x30000093ffab7230 */ /* 0x000fc60000004100 */
[----:B------:R-:W-:Y:S02]  /*7650*/  SEL R215, RZ, 0x1, P3 ;  /* 0x00000001ffd77807 */ /* 0x000fe40001800000 */
[----:B------:R-:W-:Y:S02]  /*7660*/  FMUL.FTZ R171, R171, c[0x0][0x1ec] ;  /* 0x00007b00abab7a20 */ /* 0x000fe40000410000 */
[----:B------:R-:W-:Y:S02]  /*7670*/  PRMT R220, R215, 0x7610, R220 ;  /* 0x00007610d7dc7816 */ /* 0x000fe400000000dc */
[----:B------:R-:W-:-:S05]  /*7680*/  FMUL.FTZ R171, R171, c[0x0][0x1e8] ;  /* 0x00007a00abab7a20 */ /* 0x000fca0000410000 */
[----:B------:R-:W-:-:S05]  /*7690*/  FSEL R171, R171, RZ, !P3 ;  /* 0x000000ffabab7208 */ /* 0x000fca0005800000 */
[----:B------:R-:W-:-:S04]  /*76a0*/  FMUL.FTZ R171, R251, R171 ;  /* 0x000000abfbab7220 */ /* 0x000fc80000410000 */
[----:B------:R-:W-:Y:S02]  /*76b0*/  @P2 FADD.FTZ R171, R155, R171 ;  /* 0x000000ab9bab2221 */ /* 0x000fe40000010000 */
.L_x_38520:
[----:B------:R-:W-:Y:S05]  /*76c0*/  BSYNC B1 ;  /* 0x0000000000017941 */ /* 0x000fea0003800000 */
.L_x_38519:
        /* <DEDUP_REMOVED lines=26> */
.L_x_38529:
[----:B------:R-:W-:Y:S05]  /*7870*/  BSYNC B1 ;  /* 0x0000000000017941 */ /* 0x000fea0003800000 */
.L_x_38528:
[----:B------:R-:W-:Y:S02]  /*7880*/  IADD3 R214, R214, 0x80, RZ ;  /* 0x00000080d6d67810 */ /* 0x000fe40007ffe0ff */
[----:B------:R-:W-:Y:S02]  /*7890*/  IADD3 R213, R213, 0x80, RZ ;  /* 0x00000080d5d57810 */ /* 0x000fe40007ffe0ff */
.L_x_38455:
[----:B------:R-:W-:Y:S05]  /*78a0*/  BSYNC B0 ;  /* 0x0000000000007941 */ /* 0x000fea0003800000 */
.L_x_38454:
        /* <DEDUP_REMOVED lines=31> */
.L_x_38535:
[----:B-1----:R-:W-:Y:S02]  /*7aa0*/  IMAD.MOV.U32 R13, RZ, RZ, R10 ;  /* 0x000000ffff0d7224 */ /* 0x002fe400078e000a */
.L_x_38536:
[----:B------:R-:W-:Y:S05]  /*7ab0*/  BSYNC B2 ;  /* 0x0000000000027941 */ /* 0x000fea0003800000 */
.L_x_38534:
        /* <DEDUP_REMOVED lines=16> */
.L_x_38540:
[----:B------:R-:W-:Y:S05]  /*7bc0*/  BSYNC B3 ;  /* 0x0000000000037941 */ /* 0x000fea0003800000 */
.L_x_38539:
        /* <DEDUP_REMOVED lines=44> */
.L_x_38538:
[----:B------:R-:W-:Y:S05]  /*7e90*/  BSYNC B2 ;  /* 0x0000000000027941 */ /* 0x000fea0003800000 */
.L_x_38537:
[----:B------:R1:W2:Y:S02]  /*7ea0*/  I2F.U32 R9, R13 ;  /* 0x0000000d00097306 */ /* 0x0002a40000201000 */
        /* <DEDUP_REMOVED lines=11> */
.L_x_38533:
[----:B------:R-:W-:Y:S05]  /*7f60*/  BSYNC B1 ;  /* 0x0000000000017941 */ /* 0x000fea0003800000 */
.L_x_38532:
        /* <DEDUP_REMOVED lines=18> */
.L_x_38544:
[----:B------:R-:W-:Y:S02]  /*8090*/  IMAD.MOV.U32 R9, RZ, RZ, R10 ;  /* 0x000000ffff097224 */ /* 0x000fe400078e000a */
.L_x_38545:
[----:B------:R-:W-:Y:S05]  /*80a0*/  BSYNC B2 ;  /* 0x0000000000027941 */ /* 0x000fea0003800000 */
.L_x_38543:
        /* <DEDUP_REMOVED lines=16> */
.L_x_38549:
[----:B------:R-:W-:Y:S05]  /*81b0*/  BSYNC B3 ;  /* 0x0000000000037941 */ /* 0x000fea0003800000 */
.L_x_38548:
        /* <DEDUP_REMOVED lines=44> */
.L_x_38547:
[----:B------:R-:W-:Y:S05]  /*8480*/  BSYNC B2 ;  /* 0x0000000000027941 */ /* 0x000fea0003800000 */
.L_x_38546:
        /* <DEDUP_REMOVED lines=12> */
.L_x_38542:
[----:B------:R-:W-:Y:S05]  /*8550*/  BSYNC B1 ;  /* 0x0000000000017941 */ /* 0x000fea0003800000 */
.L_x_38541:
        /* <DEDUP_REMOVED lines=18> */
.L_x_38553:
[----:B------:R-:W-:Y:S02]  /*8680*/  IMAD.MOV.U32 R9, RZ, RZ, R10 ;  /* 0x000000ffff097224 */ /* 0x000fe400078e000a */
.L_x_38554:
[----:B------:R-:W-:Y:S05]  /*8690*/  BSYNC B2 ;  /* 0x0000000000027941 */ /* 0x000fea0003800000 */
.L_x_38552:
        /* <DEDUP_REMOVED lines=16> */
.L_x_38558:
[----:B------:R-:W-:Y:S05]  /*87a0*/  BSYNC B3 ;  /* 0x0000000000037941 */ /* 0x000fea0003800000 */
.L_x_38557:
        /* <DEDUP_REMOVED lines=44> */
.L_x_38556:
[----:B------:R-:W-:Y:S05]  /*8a70*/  BSYNC B2 ;  /* 0x0000000000027941 */ /* 0x000fea0003800000 */
.L_x_38555:
[----:B------:R-:W2:Y:S01]  /*8a80*/  I2F.U32 R9, R9 ;  /* 0x0000000900097306 */ /* 0x000ea20000201000 */
        /* <DEDUP_REMOVED lines=11> */
.L_x_38551:
[----:B------:R-:W-:Y:S05]  /*8b40*/  BSYNC B1 ;  /* 0x0000000000017941 */ /* 0x000fea0003800000 */
.L_x_38550:
        /* <DEDUP_REMOVED lines=18> */
.L_x_38562:
[----:B------:R-:W-:Y:S02]  /*8c70*/  MOV R9, R10 ;  /* 0x0000000a00097202 */ /* 0x000fe40000000f00 */
.L_x_38563:
[----:B------:R-:W-:Y:S05]  /*8c80*/  BSYNC B2 ;  /* 0x0000000000027941 */ /* 0x000fea0003800000 */
.L_x_38561:
        /* <DEDUP_REMOVED lines=16> */
.L_x_38567:
[----:B------:R-:W-:Y:S05]  /*8d90*/  BSYNC B3 ;  /* 0x0000000000037941 */ /* 0x000fea0003800000 */
.L_x_38566:
        /* <DEDUP_REMOVED lines=44> */
.L_x_38565:
[----:B------:R-:W-:Y:S05]  /*9060*/  BSYNC B2 ;  /* 0x0000000000027941 */ /* 0x000fea0003800000 */
.L_x_38564:
        /* <DEDUP_REMOVED lines=12> */
.L_x_38560:
[----:B------:R-:W-:Y:S05]  /*9130*/  BSYNC B1 ;  /* 0x0000000000017941 */ /* 0x000fea0003800000 */
.L_x_38559:
        /* <DEDUP_REMOVED lines=18> */
.L_x_38571:
[----:B------:R-:W-:Y:S02]  /*9260*/  IMAD.MOV.U32 R9, RZ, RZ, R10 ;  /* 0x000000ffff097224 */ /* 0x000fe400078e000a */
.L_x_38572:
[----:B------:R-:W-:Y:S05]  /*9270*/  BSYNC B2 ;  /* 0x0000000000027941 */ /* 0x000fea0003800000 */
.L_x_38570:
        /* <DEDUP_REMOVED lines=16> */
.L_x_38576:
[----:B------:R-:W-:Y:S05]  /*9380*/  BSYNC B3 ;  /* 0x0000000000037941 */ /* 0x000fea0003800000 */
.L_x_38575:
        /* <DEDUP_REMOVED lines=44> */
.L_x_38574:
[----:B------:R-:W-:Y:S05]  /*9650*/  BSYNC B2 ;  /* 0x0000000000027941 */ /* 0x000fea0003800000 */
.L_x_38573:
        /* <DEDUP_REMOVED lines=12> */
.L_x_38569:
[----:B------:R-:W-:Y:S05]  /*9720*/  BSYNC B1 ;  /* 0x0000000000017941 */ /* 0x000fea0003800000 */
.L_x_38568:
        /* <DEDUP_REMOVED lines=18> */
.L_x_38580:
[----:B------:R-:W-:Y:S02]  /*9850*/  IMAD.MOV.U32 R9, RZ, RZ, R10 ;  /* 0x000000ffff097224 */ /* 0x000fe400078e000a */
.L_x_38581:
[----:B------:R-:W-:Y:S05]  /*9860*/  BSYNC B2 ;  /* 0x0000000000027941 */ /* 0x000fea0003800000 */
.L_x_38579:
        /* <DEDUP_REMOVED lines=16> */
.L_x_38585:
[----:B------:R-:W-:Y:S05]  /*9970*/  BSYNC B3 ;  /* 0x0000000000037941 */ /* 0x000fea0003800000 */
.L_x_38584:
        /* <DEDUP_REMOVED lines=44> */
.L_x_38583:
[----:B------:R-:W-:Y:S05]  /*9c40*/  BSYNC B2 ;  /* 0x0000000000027941 */ /* 0x000fea0003800000 */
.L_x_38582:
[----:B------:R-:W2:Y:S01]  /*9c50*/  I2F.U32 R9, R9 ;  /* 0x0000000900097306 */ /* 0x000ea20000201000 */
[----:B------:R-:W-:-:S04]  /*9c60*/  IMAD.MOV.U32 R177, RZ, RZ, 0x2f800000 ;  /* 0x2f800000ffb17424 */ /* 0x000fc800078e00ff */
        /* <DEDUP_REMOVED lines=10> */
.L_x_38578:
[----:B------:R-:W-:Y:S05]  /*9d10*/  BSYNC B1 ;  /* 0x0000000000017941 */ /* 0x000fea0003800000 */
.L_x_38577:
        /* <DEDUP_REMOVED lines=18> */
.L_x_38589:
[----:B------:R-:W-:Y:S02]  /*9e40*/  IMAD.MOV.U32 R9, RZ, RZ, R10 ;  /* 0x000000ffff097224 */ /* 0x000fe400078e000a */
.L_x_38590:
[----:B------:R-:W-:Y:S05]  /*9e50*/  BSYNC B2 ;  /* 0x0000000000027941 */ /* 0x000fea0003800000 */
.L_x_38588:
        /* <DEDUP_REMOVED lines=16> */
.L_x_38594:
[----:B------:R-:W-:Y:S05]  /*9f60*/  BSYNC B3 ;  /* 0x0000000000037941 */ /* 0x000fea0003800000 */
.L_x_38593:
        /* <DEDUP_REMOVED lines=44> */
.L_x_38592:
[----:B------:R-:W-:Y:S05]  /*a230*/  BSYNC B2 ;  /* 0x0000000000027941 */ /* 0x000fea0003800000 */
.L_x_38591:
        /* <DEDUP_REMOVED lines=12> */
.L_x_38587:
[----:B------:R-:W-:Y:S05]  /*a300*/  BSYNC B1 ;  /* 0x0000000000017941 */ /* 0x000fea0003800000 */
.L_x_38586:
        /* <DEDUP_REMOVED lines=18> */
.L_x_38598:
[----:B------:R-:W-:Y:S02]  /*a430*/  IMAD.MOV.U32 R179, RZ, RZ, R10 ;  /* 0x000000ffffb37224 */ /* 0x000fe400078e000a */
.L_x_38599:
[----:B------:R-:W-:Y:S05]  /*a440*/  BSYNC B2 ;  /* 0x0000000000027941 */ /* 0x000fea0003800000 */
.L_x_38597:
        /* <DEDUP_REMOVED lines=16> */
.L_x_38603:
[----:B------:R-:W-:Y:S05]  /*a550*/  BSYNC B3 ;  /* 0x0000000000037941 */ /* 0x000fea0003800000 */
.L_x_38602:
        /* <DEDUP_REMOVED lines=44> */
.L_x_38601:
[----:B------:R-:W-:Y:S05]  /*a820*/  BSYNC B2 ;  /* 0x0000000000027941 */ /* 0x000fea0003800000 */
.L_x_38600:
[----:B------:R-:W2:Y:S01]  /*a830*/  I2F.U32 R179, R179 ;  /* 0x000000b300b37306 */ /* 0x000ea20000201000 */
[----:B------:R-:W-:-:S10]  /*a840*/  HFMA2.MMA R215, -RZ, RZ, 0.1171875, 0 ;  /* 0x2f800000ffd77435 */ /* 0x000fd400000001ff */
        /* <DEDUP_REMOVED lines=10> */
.L_x_38596:
[----:B------:R-:W-:Y:S05]  /*a8f0*/  BSYNC B1 ;  /* 0x0000000000017941 */ /* 0x000fea0003800000 */
.L_x_38595:
        /* <DEDUP_REMOVED lines=26> */
.L_x_38605:
[----:B------:R-:W-:Y:S05]  /*aaa0*/  BSYNC B1 ;  /* 0x0000000000017941 */ /* 0x000fea0003800000 */
.L_x_38604:
[----:B------:R-:W-:Y:S02]  /*aab0*/  IADD3 R214, R214, 0x80, RZ ;  /* 0x00000080d6d67810 */ /* 0x000fe40007ffe0ff */
[----:B------:R-:W-:Y:S02]  /*aac0*/  IADD3 R213, R213, 0x80, RZ ;  /* 0x00000080d5d57810 */ /* 0x000fe40007ffe0ff */
.L_x_38531:
[----:B------:R-:W-:Y:S05]  /*aad0*/  BSYNC B0 ;  /* 0x0000000000007941 */ /* 0x000fea0003800000 */
.L_x_38530:
        /* <DEDUP_REMOVED lines=31> */
.L_x_38611:
[----:B-1----:R-:W-:Y:S02]  /*acd0*/  MOV R13, R10 ;  /* 0x0000000a000d7202 */ /* 0x002fe40000000f00 */
.L_x_38612:
[----:B------:R-:W-:Y:S05]  /*ace0*/  BSYNC B2 ;  /* 0x0000000000027941 */ /* 0x000fea0003800000 */
.L_x_38610:
        /* <DEDUP_REMOVED lines=16> */
.L_x_38616:
[----:B------:R-:W-:Y:S05]  /*adf0*/  BSYNC B3 ;  /* 0x0000000000037941 */ /* 0x000fea0003800000 */
.L_x_38615:
        /* <DEDUP_REMOVED lines=44> */
.L_x_38614:
[----:B------:R-:W-:Y:S05]  /*b0c0*/  BSYNC B2 ;  /* 0x0000000000027941 */ /* 0x000fea0003800000 */
.L_x_38613:
        /* <DEDUP_REMOVED lines=12> */
.L_x_38609:
[----:B------:R-:W-:Y:S05]  /*b190*/  BSYNC B1 ;  /* 0x0000000000017941 */ /* 0x000fea0003800000 */
.L_x_38608:
        /* <DEDUP_REMOVED lines=18> */
.L_x_38620:
[----:B------:R-:W-:Y:S02]  /*b2c0*/  IMAD.MOV.U32 R9, RZ, RZ, R10 ;  /* 0x000000ffff097224 */ /* 0x000fe400078e000a */
.L_x_38621:
[----:B------:R-:W-:Y:S05]  /*b2d0*/  BSYNC B2 ;  /* 0x0000000000027941 */ /* 0x000fea0003800000 */
.L_x_38619:
        /* <DEDUP_REMOVED lines=16> */
.L_x_38625:
[----:B------:R-:W-:Y:S05]  /*b3e0*/  BSYNC B3 ;  /* 0x0000000000037941 */ /* 0x000fea0003800000 */
.L_x_38624:
        /* <DEDUP_REMOVED lines=44> */
.L_x_38623:
[----:B------:R-:W-:Y:S05]  /*b6b0*/  BSYNC B2 ;  /* 0x0000000000027941 */ /* 0x000fea0003800000 */
.L_x_38622:
        /* <DEDUP_REMOVED lines=12> */
.L_x_38618:
[----:B------:R-:W-:Y:S05]  /*b780*/  BSYNC B1 ;  /* 0x0000000000017941 */ /* 0x000fea0003800000 */
.L_x_38617:
        /* <DEDUP_REMOVED lines=18> */
.L_x_38629:
[----:B------:R-:W-:Y:S02]  /*b8b0*/  IMAD.MOV.U32 R9, RZ, RZ, R10 ;  /* 0x000000ffff097224 */ /* 0x000fe400078e000a */
.L_x_38630:
[----:B------:R-:W-:Y:S05]  /*b8c0*/  BSYNC B2 ;  /* 0x0000000000027941 */ /* 0x000fea0003800000 */
.L_x_38628:
        /* <DEDUP_REMOVED lines=16> */
.L_x_38634:
[----:B------:R-:W-:Y:S05]  /*b9d0*/  BSYNC B3 ;  /* 0x0000000000037941 */ /* 0x000fea0003800000 */
.L_x_38633:
        /* <DEDUP_REMOVED lines=44> */
.L_x_38632:
[----:B------:R-:W-:Y:S05]  /*bca0*/  BSYNC B2 ;  /* 0x0000000000027941 */ /* 0x000fea0003800000 */
.L_x_38631:
        /* <DEDUP_REMOVED lines=12> */
.L_x_38627:
[----:B------:R-:W-:Y:S05]  /*bd70*/  BSYNC B1 ;  /* 0x0000000000017941 */ /* 0x000fea0003800000 */
.L_x_38626:
        /* <DEDUP_REMOVED lines=18> */
.L_x_38638:
[----:B------:R-:W-:Y:S02]  /*bea0*/  IMAD.MOV.U32 R9, RZ, RZ, R10 ;  /* 0x000000ffff097224 */ /* 0x000fe400078e000a */
.L_x_38639:
[----:B------:R-:W-:Y:S05]  /*beb0*/  BSYNC B2 ;  /* 0x0000000000027941 */ /* 0x000fea0003800000 */
.L_x_38637:
        /* <DEDUP_REMOVED lines=16> */
.L_x_38643:
[----:B------:R-:W-:Y:S05]  /*bfc0*/  BSYNC B3 ;  /* 0x0000000000037941 */ /* 0x000fea0003800000 */
.L_x_38642:
        /* <DEDUP_REMOVED lines=44> */
.L_x_38641:
[----:B------:R-:W-:Y:S05]  /*c290*/  BSYNC B2 ;  /* 0x0000000000027941 */ /* 0x000fea0003800000 */
.L_x_38640:
        /* <DEDUP_REMOVED lines=12> */
.L_x_38636:
[----:B------:R-:W-:Y:S05]  /*c360*/  BSYNC B1 ;  /* 0x0000000000017941 */ /* 0x000fea0003800000 */
.L_x_38635:
        /* <DEDUP_REMOVED lines=18> */
.L_x_38647:
[----:B------:R-:W-:Y:S02]  /*c490*/  IMAD.MOV.U32 R9, RZ, RZ, R10 ;  /* 0x000000ffff097224 */ /* 0x000fe400078e000a */
.L_x_38648:
[----:B------:R-:W-:Y:S05]  /*c4a0*/  BSYNC B2 ;  /* 0x0000000000027941 */ /* 0x000fea0003800000 */
.L_x_38646:
        /* <DEDUP_REMOVED lines=16> */
.L_x_38652:
[----:B------:R-:W-:Y:S05]  /*c5b0*/  BSYNC B3 ;  /* 0x0000000000037941 */ /* 0x000fea0003800000 */
.L_x_38651:
        /* <DEDUP_REMOVED lines=44> */
.L_x_38650:
[----:B------:R-:W-:Y:S05]  /*c880*/  BSYNC B2 ;  /* 0x0000000000027941 */ /* 0x000fea0003800000 */
.L_x_38649:
        /* <DEDUP_REMOVED lines=12> */
.L_x_38645:
[----:B------:R-:W-:Y:S05]  /*c950*/  BSYNC B1 ;  /* 0x0000000000017941 */ /* 0x000fea0003800000 */
.L_x_38644:
        /* <DEDUP_REMOVED lines=18> */
.L_x_38656:
[----:B------:R-:W-:Y:S02]  /*ca80*/  IMAD.MOV.U32 R9, RZ, RZ, R10 ;  /* 0x000000ffff097224 */ /* 0x000fe400078e000a */
.L_x_38657:
[----:B------:R-:W-:Y:S05]  /*ca90*/  BSYNC B2 ;  /* 0x0000000000027941 */ /* 0x000fea0003800000 */
.L_x_38655:
        /* <DEDUP_REMOVED lines=16> */
.L_x_38661:
[----:B------:R-:W-:Y:S05]  /*cba0*/  BSYNC B3 ;  /* 0x0000000000037941 */ /* 0x000fea0003800000 */
.L_x_38660:
        /* <DEDUP_REMOVED lines=44> */
.L_x_38659:
[----:B------:R-:W-:Y:S05]  /*ce70*/  BSYNC B2 ;  /* 0x0000000000027941 */ /* 0x000fea0003800000 */
.L_x_38658:
        /* <DEDUP_REMOVED lines=12> */
.L_x_38654:
[----:B------:R-:W-:Y:S05]  /*cf40*/  BSYNC B1 ;  /* 0x0000000000017941 */ /* 0x000fea0003800000 */
.L_x_38653:
        /* <DEDUP_REMOVED lines=18> */
.L_x_38665:
[----:B------:R-:W-:Y:S02]  /*d070*/  IMAD.MOV.U32 R9, RZ, RZ, R10 ;  /* 0x000000ffff097224 */ /* 0x000fe400078e000a */
.L_x_38666:
[----:B------:R-:W-:Y:S05]  /*d080*/  BSYNC B2 ;  /* 0x0000000000027941 */ /* 0x000fea0003800000 */
.L_x_38664:
        /* <DEDUP_REMOVED lines=16> */
.L_x_38670:
[----:B------:R-:W-:Y:S05]  /*d190*/  BSYNC B3 ;  /* 0x0000000000037941 */ /* 0x000fea0003800000 */
.L_x_38669:
        /* <DEDUP_REMOVED lines=44> */
.L_x_38668:
[----:B------:R-:W-:Y:S05]  /*d460*/  BSYNC B2 ;  /* 0x0000000000027941 */ /* 0x000fea0003800000 */
.L_x_38667:
        /* <DEDUP_REMOVED lines=12> */
.L_x_38663:
[----:B------:R-:W-:Y:S05]  /*d530*/  BSYNC B1 ;  /* 0x0000000000017941 */ /* 0x000fea0003800000 */
.L_x_38662:
        /* <DEDUP_REMOVED lines=18> */
.L_x_38674:
[----:B------:R-:W-:Y:S02]  /*d660*/  IMAD.MOV.U32 R187, RZ, RZ, R10 ;  /* 0x000000ffffbb7224 */ /* 0x000fe400078e000a */
.L_x_38675:
[----:B------:R-:W-:Y:S05]  /*d670*/  BSYNC B2 ;  /* 0x0000000000027941 */ /* 0x000fea0003800000 */
.L_x_38673:
        /* <DEDUP_REMOVED lines=16> */
.L_x_38679:
[----:B------:R-:W-:Y:S05]  /*d780*/  BSYNC B3 ;  /* 0x0000000000037941 */ /* 0x000fea0003800000 */
.L_x_38678:
        /* <DEDUP_REMOVED lines=44> */
.L_x_38677:
[----:B------:R-:W-:Y:S05]  /*da50*/  BSYNC B2 ;  /* 0x0000000000027941 */ /* 0x000fea0003800000 */
.L_x_38676:
        /* <DEDUP_REMOVED lines=12> */
.L_x_38672:
[----:B------:R-:W-:Y:S05]  /*db20*/  BSYNC B1 ;  /* 0x0000000000017941 */ /* 0x000fea0003800000 */
.L_x_38671:
        /* <DEDUP_REMOVED lines=20> */
[----:B------:R-:W-:Y:S02]  /*dc70*/  LOP3.LUT R222, R226, R222, R224, 0xfe, !PT ;  /* 0x000000dee2de7212 */ /* 0x000fe400078efee0 */
[----:B------:R-:W-:Y:S02]  /*dc80*/  MOV R224, 0x8 ;  /* 0x0000000800e07802 */ /* 0x000fe40000000f00 */
[----:B------:R-:W-:Y:S02]  /*dc90*/  LOP3.LUT R223, R215, R227, RZ, 0xfc, !PT ;  /* 0x000000e3d7df7212 */ /* 0x000fe400078efcff */
[----:B------:R-:W-:Y:S01]  /*dca0*/  LOP3.LUT R222, R222, 0xff, R13, 0xf8, !PT ;  /* 0x000000ffdede7812 */ /* 0x000fe200078ef80d */
[----:B------:R-:W-:-:S05]  /*dcb0*/  IMAD.WIDE.U32 R224, R213, R224, c[0x0][0x190] ;  /* 0x00006400d5e07625 */ /* 0x000fca00078e00e0 */
[----:B------:R0:W-:Y:S02]  /*dcc0*/  STG.E.64 [R224.64], R222 ;  /* 0x000000dee0007986 */ /* 0x0001e4000c101b06 */
.L_x_38681:
[----:B------:R-:W-:Y:S05]  /*dcd0*/  BSYNC B1 ;  /* 0x0000000000017941 */ /* 0x000fea0003800000 */
.L_x_38680:
[----:B------:R-:W-:Y:S02]  /*dce0*/  IADD3 R214, R214, 0x80, RZ ;  /* 0x00000080d6d67810 */ /* 0x000fe40007ffe0ff */
[----:B------:R-:W-:Y:S02]  /*dcf0*/  IADD3 R213, R213, 0x80, RZ ;  /* 0x00000080d5d57810 */ /* 0x000fe40007ffe0ff */
.L_x_38607:
[----:B------:R-:W-:Y:S05]  /*dd00*/  BSYNC B0 ;  /* 0x0000000000007941 */ /* 0x000fea0003800000 */
.L_x_38606:
        /* <DEDUP_REMOVED lines=31> */
.L_x_38687:
[----:B-1----:R-:W-:Y:S02]  /*df00*/  IMAD.MOV.U32 R13, RZ, RZ, R10 ;  /* 0x000000ffff0d7224 */ /* 0x002fe400078e000a */
.L_x_38688:
[----:B------:R-:W-:Y:S05]  /*df10*/  BSYNC B2 ;  /* 0x0000000000027941 */ /* 0x000fea0003800000 */
.L_x_38686:
        /* <DEDUP_REMOVED lines=16> */
.L_x_38692:
[----:B------:R-:W-:Y:S05]  /*e020*/  BSYNC B3 ;  /* 0x0000000000037941 */ /* 0x000fea0003800000 */
.L_x_38691:
        /* <DEDUP_REMOVED lines=44> */
.L_x_38690:
[----:B------:R-:W-:Y:S05]  /*e2f0*/  BSYNC B2 ;  /* 0x0000000000027941 */ /* 0x000fea0003800000 */
.L_x_38689:
        /* <DEDUP_REMOVED lines=12> */
.L_x_38685:
[----:B------:R-:W-:Y:S05]  /*e3c0*/  BSYNC B1 ;  /* 0x0000000000017941 */ /* 0x000fea0003800000 */
.L_x_38684:
        /* <DEDUP_REMOVED lines=18> */
.L_x_38696:
[----:B------:R-:W-:Y:S02]  /*e4f0*/  IMAD.MOV.U32 R9, RZ, RZ, R10 ;  /* 0x000000ffff097224 */ /* 0x000fe400078e000a */
.L_x_38697:
[----:B------:R-:W-:Y:S05]  /*e500*/  BSYNC B2 ;  /* 0x0000000000027941 */ /* 0x000fea0003800000 */
.L_x_38695:
        /* <DEDUP_REMOVED lines=16> */
.L_x_38701:
[----:B------:R-:W-:Y:S05]  /*e610*/  BSYNC B3 ;  /* 0x0000000000037941 */ /* 0x000fea0003800000 */
.L_x_38700:
        /* <DEDUP_REMOVED lines=44> */
.L_x_38699:
[----:B------:R-:W-:Y:S05]  /*e8e0*/  BSYNC B2 ;  /* 0x0000000000027941 */ /* 0x000fea0003800000 */
.L_x_38698:
        /* <DEDUP_REMOVED lines=12> */
.L_x_38694:
[----:B------:R-:W-:Y:S05]  /*e9b0*/  BSYNC B1 ;  /* 0x0000000000017941 */ /* 0x000fea0003800000 */
.L_x_38693:
        /* <DEDUP_REMOVED lines=18> */
.L_x_38705:
[----:B------:R-:W-:Y:S02]  /*eae0*/  IMAD.MOV.U32 R9, RZ, RZ, R10 ;  /* 0x000000ffff097224 */ /* 0x000fe400078e000a */
.L_x_38706:
[----:B------:R-:W-:Y:S05]  /*eaf0*/  BSYNC B2 ;  /* 0x0000000000027941 */ /* 0x000fea0003800000 */
.L_x_38704:
        /* <DEDUP_REMOVED lines=16> */
.L_x_38710:
[----:B------:R-:W-:Y:S05]  /*ec00*/  BSYNC B3 ;  /* 0x0000000000037941 */ /* 0x000fea0003800000 */
.L_x_38709:
        /* <DEDUP_REMOVED lines=44> */
.L_x_38708:
[----:B------:R-:W-:Y:S05]  /*eed0*/  BSYNC B2 ;  /* 0x0000000000027941 */ /* 0x000fea0003800000 */
.L_x_38707:
        /* <DEDUP_REMOVED lines=12> */
.L_x_38703:
[----:B------:R-:W-:Y:S05]  /*efa0*/  BSYNC B1 ;  /* 0x0000000000017941 */ /* 0x000fea0003800000 */
.L_x_38702:
        /* <DEDUP_REMOVED lines=18> */
.L_x_38714:
[----:B------:R-:W-:Y:S02]  /*f0d0*/  IMAD.MOV.U32 R9, RZ, RZ, R10 ;  /* 0x000000ffff097224 */ /* 0x000fe400078e000a */
.L_x_38715:
[----:B------:R-:W-:Y:S05]  /*f0e0*/  BSYNC B2 ;  /* 0x0000000000027941 */ /* 0x000fea0003800000 */
.L_x_38713:
        /* <DEDUP_REMOVED lines=16> */
.L_x_38719:
[----:B------:R-:W-:Y:S05]  /*f1f0*/  BSYNC B3 ;  /* 0x0000000000037941 */ /* 0x000fea0003800000 */
.L_x_38718:
        /* <DEDUP_REMOVED lines=44> */
.L_x_38717:
[----:B------:R-:W-:Y:S05]  /*f4c0*/  BSYNC B2 ;  /* 0x0000000000027941 */ /* 0x000fea0003800000 */
.L_x_38716:
        /* <DEDUP_REMOVED lines=12> */
.L_x_38712:
[----:B------:R-:W-:Y:S05]  /*f590*/  BSYNC B1 ;  /* 0x0000000000017941 */ /* 0x000fea0003800000 */
.L_x_38711:
        /* <DEDUP_REMOVED lines=18> */
.L_x_38723:
[----:B------:R-:W-:Y:S02]  /*f6c0*/  IMAD.MOV.U32 R9, RZ, RZ, R10 ;  /* 0x000000ffff097224 */ /* 0x000fe400078e000a */
.L_x_38724:
[----:B------:R-:W-:Y:S05]  /*f6d0*/  BSYNC B2 ;  /* 0x0000000000027941 */ /* 0x000fea0003800000 */
.L_x_38722:
        /* <DEDUP_REMOVED lines=16> */
.L_x_38728:
[----:B------:R-:W-:Y:S05]  /*f7e0*/  BSYNC B3 ;  /* 0x0000000000037941 */ /* 0x000fea0003800000 */
.L_x_38727:
        /* <DEDUP_REMOVED lines=44> */
.L_x_38726:
[----:B------:R-:W-:Y:S05]  /*fab0*/  BSYNC B2 ;  /* 0x0000000000027941 */ /* 0x000fea0003800000 */
.L_x_38725:
        /* <DEDUP_REMOVED lines=12> */
.L_x_38721:
[----:B------:R-:W-:Y:S05]  /*fb80*/  BSYNC B1 ;  /* 0x0000000000017941 */ /* 0x000fea0003800000 */
.L_x_38720:
        /* <DEDUP_REMOVED lines=18> */
.L_x_38732:
[----:B------:R-:W-:Y:S02]  /*fcb0*/  IMAD.MOV.U32 R9, RZ, RZ, R10 ;  /* 0x000000ffff097224 */ /* 0x000fe400078e000a */
.L_x_38733:
[----:B------:R-:W-:Y:S05]  /*fcc0*/  BSYNC B2 ;  /* 0x0000000000027941 */ /* 0x000fea0003800000 */
.L_x_38731:
        /* <DEDUP_REMOVED lines=16> */
.L_x_38737:
[----:B------:R-:W-:Y:S05]  /*fdd0*/  BSYNC B3 ;  /* 0x0000000000037941 */ /* 0x000fea0003800000 */
.L_x_38736:
        /* <DEDUP_REMOVED lines=44> */
.L_x_38735:
[----:B------:R-:W-:Y:S05]  /*100a0*/  BSYNC B2 ;  /* 0x0000000000027941 */ /* 0x000fea0003800000 */
.L_x_38734:
        /* <DEDUP_REMOVED lines=12> */
.L_x_38730:
[----:B------:R-:W-:Y:S05]  /*10170*/  BSYNC B1 ;  /* 0x0000000000017941 */ /* 0x000fea0003800000 */
.L_x_38729:
        /* <DEDUP_REMOVED lines=18> */
.L_x_38741:
[----:B------:R-:W-:Y:S02]  /*102a0*/  IMAD.MOV.U32 R9, RZ, RZ, R10 ;  /* 0x000000ffff097224 */ /* 0x000fe400078e000a */
.L_x_38742:
[----:B------:R-:W-:Y:S05]  /*102b0*/  BSYNC B2 ;  /* 0x0000000000027941 */ /* 0x000fea0003800000 */
.L_x_38740:
        /* <DEDUP_REMOVED lines=16> */
.L_x_38746:
[----:B------:R-:W-:Y:S05]  /*103c0*/  BSYNC B3 ;  /* 0x0000000000037941 */ /* 0x000fea0003800000 */
.L_x_38745:
        /* <DEDUP_REMOVED lines=44> */
.L_x_38744:
[----:B------:R-:W-:Y:S05]  /*10690*/  BSYNC B2 ;  /* 0x0000000000027941 */ /* 0x000fea0003800000 */
.L_x_38743:
        /* <DEDUP_REMOVED lines=12> */
.L_x_38739:
[----:B------:R-:W-:Y:S05]  /*10760*/  BSYNC B1 ;  /* 0x0000000000017941 */ /* 0x000fea0003800000 */
.L_x_38738:
        /* <DEDUP_REMOVED lines=18> */
.L_x_38750:
[----:B------:R-:W-:Y:S02]  /*10890*/  IMAD.MOV.U32 R195, RZ, RZ, R10 ;  /* 0x000000ffffc37224 */ /* 0x000fe400078e000a */
.L_x_38751:
[----:B------:R-:W-:Y:S05]  /*108a0*/  BSYNC B2 ;  /* 0x0000000000027941 */ /* 0x000fea0003800000 */
.L_x_38749:
        /* <DEDUP_REMOVED lines=16> */
.L_x_38755:
[----:B------:R-:W-:Y:S05]  /*109b0*/  BSYNC B3 ;  /* 0x0000000000037941 */ /* 0x000fea0003800000 */
.L_x_38754:
        /* <DEDUP_REMOVED lines=44> */
.L_x_38753:
[----:B------:R-:W-:Y:S05]  /*10c80*/  BSYNC B2 ;  /* 0x0000000000027941 */ /* 0x000fea0003800000 */
.L_x_38752:
        /* <DEDUP_REMOVED lines=12> */
.L_x_38748:
[----:B------:R-:W-:Y:S05]  /*10d50*/  BSYNC B1 ;  /* 0x0000000000017941 */ /* 0x000fea0003800000 */
.L_x_38747:
        /* <DEDUP_REMOVED lines=26> */
.L_x_38757:
[----:B------:R-:W-:Y:S05]  /*10f00*/  BSYNC B1 ;  /* 0x0000000000017941 */ /* 0x000fea0003800000 */
.L_x_38756:
[----:B------:R-:W-:Y:S02]  /*10f10*/  IADD3 R214, R214, 0x80, RZ ;  /* 0x00000080d6d67810 */ /* 0x000fe40007ffe0ff */
[----:B------:R-:W-:Y:S02]  /*10f20*/  IADD3 R213, R213, 0x80, RZ ;  /* 0x00000080d5d57810 */ /* 0x000fe40007ffe0ff */
.L_x_38683:
[----:B------:R-:W-:Y:S05]  /*10f30*/  BSYNC B0 ;  /* 0x0000000000007941 */ /* 0x000fea0003800000 */
.L_x_38682:
        /* <DEDUP_REMOVED lines=31> */
.L_x_38763:
[----:B-1----:R-:W-:Y:S02]  /*11130*/  MOV R13, R10 ;  /* 0x0000000a000d7202 */ /* 0x002fe40000000f00 */
.L_x_38764:
[----:B------:R-:W-:Y:S05]  /*11140*/  BSYNC B2 ;  /* 0x0000000000027941 */ /* 0x000fea0003800000 */
.L_x_38762:
        /* <DEDUP_REMOVED lines=16> */
.L_x_38768:
[----:B------:R-:W-:Y:S05]  /*11250*/  BSYNC B3 ;  /* 0x0000000000037941 */ /* 0x000fea0003800000 */
.L_x_38767:
        /* <DEDUP_REMOVED lines=44> */
.L_x_38766:
[----:B------:R-:W-:Y:S05]  /*11520*/  BSYNC B2 ;  /* 0x0000000000027941 */ /* 0x000fea0003800000 */
.L_x_38765:
        /* <DEDUP_REMOVED lines=12> */
.L_x_38761:
[----:B------:R-:W-:Y:S05]  /*115f0*/  BSYNC B1 ;  /* 0x0000000000017941 */ /* 0x000fea0003800000 */
.L_x_38760:
        /* <DEDUP_REMOVED lines=18> */
.L_x_38772:
[----:B------:R-:W-:Y:S02]  /*11720*/  MOV R9, R10 ;  /* 0x0000000a00097202 */ /* 0x000fe40000000f00 */
.L_x_38773:
[----:B------:R-:W-:Y:S05]  /*11730*/  BSYNC B2 ;  /* 0x0000000000027941 */ /* 0x000fea0003800000 */
.L_x_38771:
        /* <DEDUP_REMOVED lines=16> */
.L_x_38777:
[----:B------:R-:W-:Y:S05]  /*11840*/  BSYNC B3 ;  /* 0x0000000000037941 */ /* 0x000fea0003800000 */
.L_x_38776:
        /* <DEDUP_REMOVED lines=44> */
.L_x_38775:
[----:B------:R-:W-:Y:S05]  /*11b10*/  BSYNC B2 ;  /* 0x0000000000027941 */ /* 0x000fea0003800000 */
.L_x_38774:
        /* <DEDUP_REMOVED lines=12> */
.L_x_38770:
[----:B------:R-:W-:Y:S05]  /*11be0*/  BSYNC B1 ;  /* 0x0000000000017941 */ /* 0x000fea0003800000 */
.L_x_38769:
        /* <DEDUP_REMOVED lines=18> */
.L_x_38781:
[----:B------:R-:W-:Y:S02]  /*11d10*/  MOV R9, R10 ;  /* 0x0000000a00097202 */ /* 0x000fe40000000f00 */
.L_x_38782:
[----:B------:R-:W-:Y:S05]  /*11d20*/  BSYNC B2 ;  /* 0x0000000000027941 */ /* 0x000fea0003800000 */
.L_x_38780:
        /* <DEDUP_REMOVED lines=16> */
.L_x_38786:
[----:B------:R-:W-:Y:S05]  /*11e30*/  BSYNC B3 ;  /* 0x0000000000037941 */ /* 0x000fea0003800000 */
.L_x_38785:
        /* <DEDUP_REMOVED lines=44> */
.L_x_38784:
[----:B------:R-:W-:Y:S05]  /*12100*/  BSYNC B2 ;  /* 0x0000000000027941 */ /* 0x000fea0003800000 */
.L_x_38783:
        /* <DEDUP_REMOVED lines=12> */
.L_x_38779:
[----:B------:R-:W-:Y:S05]  /*121d0*/  BSYNC B1 ;  /* 0x0000000000017941 */ /* 0x000fea0003800000 */
.L_x_38778:
        /* <DEDUP_REMOVED lines=18> */
.L_x_38790:
[----:B------:R-:W-:Y:S02]  /*12300*/  MOV R9, R10 ;  /* 0x0000000a00097202 */ /* 0x000fe40000000f00 */
.L_x_38791:
[----:B------:R-:W-:Y:S05]  /*12310*/  BSYNC B2 ;  /* 0x0000000000027941 */ /* 0x000fea0003800000 */
.L_x_38789:
        /* <DEDUP_REMOVED lines=16> */
.L_x_38795:
[----:B------:R-:W-:Y:S05]  /*12420*/  BSYNC B3 ;  /* 0x0000000000037941 */ /* 0x000fea0003800000 */
.L_x_38794:
        /* <DEDUP_REMOVED lines=44> */
.L_x_38793:
[----:B------:R-:W-:Y:S05]  /*126f0*/  BSYNC B2 ;  /* 0x0000000000027941 */ /* 0x000fea0003800000 */
.L_x_38792:
        /* <DEDUP_REMOVED lines=12> */
.L_x_38788:
[----:B------:R-:W-:Y:S05]  /*127c0*/  BSYNC B1 ;  /* 0x0000000000017941 */ /* 0x000fea0003800000 */
.L_x_38787:
        /* <DEDUP_REMOVED lines=18> */
.L_x_38799:
[----:B------:R-:W-:Y:S02]  /*128f0*/  MOV R9, R10 ;  /* 0x0000000a00097202 */ /* 0x000fe40000000f00 */
.L_x_38800:
[----:B------:R-:W-:Y:S05]  /*12900*/  BSYNC B2 ;  /* 0x0000000000027941 */ /* 0x000fea0003800000 */
.L_x_38798:
        /* <DEDUP_REMOVED lines=16> */
.L_x_38804:
[----:B------:R-:W-:Y:S05]  /*12a10*/  BSYNC B3 ;  /* 0x0000000000037941 */ /* 0x000fea0003800000 */
.L_x_38803:
        /* <DEDUP_REMOVED lines=44> */
.L_x_38802:
[----:B------:R-:W-:Y:S05]  /*12ce0*/  BSYNC B2 ;  /* 0x0000000000027941 */ /* 0x000fea0003800000 */
.L_x_38801:
        /* <DEDUP_REMOVED lines=12> */
.L_x_38797:
[----:B------:R-:W-:Y:S05]  /*12db0*/  BSYNC B1 ;  /* 0x0000000000017941 */ /* 0x000fea0003800000 */
.L_x_38796:
        /* <DEDUP_REMOVED lines=18> */
.L_x_38808:
[----:B------:R-:W-:Y:S02]  /*12ee0*/  MOV R9, R10 ;  /* 0x0000000a00097202 */ /* 0x000fe40000000f00 */
.L_x_38809:
[----:B------:R-:W-:Y:S05]  /*12ef0*/  BSYNC B2 ;  /* 0x0000000000027941 */ /* 0x000fea0003800000 */
.L_x_38807:
        /* <DEDUP_REMOVED lines=16> */
.L_x_38813:
[----:B------:R-:W-:Y:S05]  /*13000*/  BSYNC B3 ;  /* 0x0000000000037941 */ /* 0x000fea0003800000 */
.L_x_38812:
        /* <DEDUP_REMOVED lines=44> */
.L_x_38811:
[----:B------:R-:W-:Y:S05]  /*132d0*/  BSYNC B2 ;  /* 0x0000000000027941 */ /* 0x000fea0003800000 */
.L_x_38810:
        /* <DEDUP_REMOVED lines=12> */
.L_x_38806:
[----:B------:R-:W-:Y:S05]  /*133a0*/  BSYNC B1 ;  /* 0x0000000000017941 */ /* 0x000fea0003800000 */
.L_x_38805:
        /* <DEDUP_REMOVED lines=18> */
.L_x_38817:
[----:B------:R-:W-:Y:S02]  /*134d0*/  MOV R9, R10 ;  /* 0x0000000a00097202 */ /* 0x000fe40000000f00 */
.L_x_38818:
[----:B------:R-:W-:Y:S05]  /*134e0*/  BSYNC B2 ;  /* 0x0000000000027941 */ /* 0x000fea0003800000 */
.L_x_38816:
        /* <DEDUP_REMOVED lines=16> */
.L_x_38822:
[----:B------:R-:W-:Y:S05]  /*135f0*/  BSYNC B3 ;  /* 0x0000000000037941 */ /* 0x000fea0003800000 */
.L_x_38821:
        /* <DEDUP_REMOVED lines=44> */
.L_x_38820:
[----:B------:R-:W-:Y:S05]  /*138c0*/  BSYNC B2 ;  /* 0x0000000000027941 */ /* 0x000fea0003800000 */
.L_x_38819:
        /* <DEDUP_REMOVED lines=12> */
.L_x_38815:
[----:B------:R-:W-:Y:S05]  /*13990*/  BSYNC B1 ;  /* 0x0000000000017941 */ /* 0x000fea0003800000 */
.L_x_38814:
        /* <DEDUP_REMOVED lines=18> */
.L_x_38826:
[----:B------:R-:W-:Y:S02]  /*13ac0*/  MOV R203, R10 ;  /* 0x0000000a00cb7202 */ /* 0x000fe40000000f00 */
.L_x_38827:
[----:B------:R-:W-:Y:S05]  /*13ad0*/  BSYNC B2 ;  /* 0x0000000000027941 */ /* 0x000fea0003800000 */
.L_x_38825:
        /* <DEDUP_REMOVED lines=16> */
.L_x_38831:
[----:B------:R-:W-:Y:S05]  /*13be0*/  BSYNC B3 ;  /* 0x0000000000037941 */ /* 0x000fea0003800000 */
.L_x_38830:
        /* <DEDUP_REMOVED lines=44> */
.L_x_38829:
[----:B------:R-:W-:Y:S05]  /*13eb0*/  BSYNC B2 ;  /* 0x0000000000027941 */ /* 0x000fea0003800000 */
.L_x_38828:
        /* <DEDUP_REMOVED lines=12> */
.L_x_38824:
[----:B------:R-:W-:Y:S05]  /*13f80*/  BSYNC B1 ;  /* 0x0000000000017941 */ /* 0x000fea0003800000 */
.L_x_38823:
        /* <DEDUP_REMOVED lines=26> */
.L_x_38833:
[----:B------:R-:W-:Y:S05]  /*14130*/  BSYNC B1 ;  /* 0x0000000000017941 */ /* 0x000fea0003800000 */
.L_x_38832:
[----:B------:R-:W-:Y:S02]  /*14140*/  IADD3 R214, R214, 0x80, RZ ;  /* 0x00000080d6d67810 */ /* 0x000fe40007ffe0ff */
[----:B------:R-:W-:Y:S02]  /*14150*/  IADD3 R213, R213, 0x80, RZ ;  /* 0x00000080d5d57810 */ /* 0x000fe40007ffe0ff */
.L_x_38759:
[----:B------:R-:W-:Y:S05]  /*14160*/  BSYNC B0 ;  /* 0x0000000000007941 */ /* 0x000fea0003800000 */
.L_x_38758:
        /* <DEDUP_REMOVED lines=31> */
.L_x_38839:
[----:B-1----:R-:W-:Y:S02]  /*14360*/  IMAD.MOV.U32 R13, RZ, RZ, R10 ;  /* 0x000000ffff0d7224 */ /* 0x002fe400078e000a */
.L_x_38840:
[----:B------:R-:W-:Y:S05]  /*14370*/  BSYNC B2 ;  /* 0x0000000000027941 */ /* 0x000fea0003800000 */
.L_x_38838:
        /* <DEDUP_REMOVED lines=16> */
.L_x_38844:
[----:B------:R-:W-:Y:S05]  /*14480*/  BSYNC B3 ;  /* 0x0000000000037941 */ /* 0x000fea0003800000 */
.L_x_38843:
        /* <DEDUP_REMOVED lines=44> */
.L_x_38842:
[----:B------:R-:W-:Y:S05]  /*14750*/  BSYNC B2 ;  /* 0x0000000000027941 */ /* 0x000fea0003800000 */
.L_x_38841:
        /* <DEDUP_REMOVED lines=12> */
.L_x_38837:
[----:B------:R-:W-:Y:S05]  /*14820*/  BSYNC B1 ;  /* 0x0000000000017941 */ /* 0x000fea0003800000 */
.L_x_38836:
        /* <DEDUP_REMOVED lines=18> */
.L_x_38848:
[----:B------:R-:W-:Y:S02]  /*14950*/  IMAD.MOV.U32 R9, RZ, RZ, R10 ;  /* 0x000000ffff097224 */ /* 0x000fe400078e000a */
.L_x_38849:
[----:B------:R-:W-:Y:S05]  /*14960*/  BSYNC B2 ;  /* 0x0000000000027941 */ /* 0x000fea0003800000 */
.L_x_38847:
        /* <DEDUP_REMOVED lines=16> */
.L_x_38853:
[----:B------:R-:W-:Y:S05]  /*14a70*/  BSYNC B3 ;  /* 0x0000000000037941 */ /* 0x000fea0003800000 */
.L_x_38852:
        /* <DEDUP_REMOVED lines=44> */
.L_x_38851:
[----:B------:R-:W-:Y:S05]  /*14d40*/  BSYNC B2 ;  /* 0x0000000000027941 */ /* 0x000fea0003800000 */
.L_x_38850:
[----:B------:R-:W2:Y:S01]  /*14d50*/  I2F.U32 R9, R9 ;  /* 0x0000000900097306 */ /* 0x000ea20000201000 */
[----:B------:R-:W-:-:S10]  /*14d60*/  HFMA2.MMA R14, -RZ, RZ, 0.1171875, 0 ;  /* 0x2f800000ff0e7435 */ /* 0x000fd400000001ff */
        /* <DEDUP_REMOVED lines=10> */
.L_x_38846:
[----:B------:R-:W-:Y:S05]  /*14e10*/  BSYNC B1 ;  /* 0x0000000000017941 */ /* 0x000fea0003800000 */
.L_x_38845:
        /* <DEDUP_REMOVED lines=18> */
.L_x_38857:
[----:B------:R-:W-:Y:S02]  /*14f40*/  IMAD.MOV.U32 R9, RZ, RZ, R10 ;  /* 0x000000ffff097224 */ /* 0x000fe400078e000a */
.L_x_38858:
[----:B------:R-:W-:Y:S05]  /*14f50*/  BSYNC B2 ;  /* 0x0000000000027941 */ /* 0x000fea0003800000 */
.L_x_38856:
        /* <DEDUP_REMOVED lines=16> */
.L_x_38862:
[----:B------:R-:W-:Y:S05]  /*15060*/  BSYNC B3 ;  /* 0x0000000000037941 */ /* 0x000fea0003800000 */
.L_x_38861:
        /* <DEDUP_REMOVED lines=44> */
.L_x_38860:
[----:B------:R-:W-:Y:S05]  /*15330*/  BSYNC B2 ;  /* 0x0000000000027941 */ /* 0x000fea0003800000 */
.L_x_38859:
        /* <DEDUP_REMOVED lines=12> */
.L_x_38855:
[----:B------:R-:W-:Y:S05]  /*15400*/  BSYNC B1 ;  /* 0x0000000000017941 */ /* 0x000fea0003800000 */
.L_x_38854:
        /* <DEDUP_REMOVED lines=18> */
.L_x_38866:
[----:B------:R-:W-:Y:S02]  /*15530*/  IMAD.MOV.U32 R9, RZ, RZ, R10 ;  /* 0x000000ffff097224 */ /* 0x000fe400078e000a */
.L_x_38867:
[----:B------:R-:W-:Y:S05]  /*15540*/  BSYNC B2 ;  /* 0x0000000000027941 */ /* 0x000fea0003800000 */
.L_x_38865:
        /* <DEDUP_REMOVED lines=16> */
.L_x_38871:
[----:B------:R-:W-:Y:S05]  /*15650*/  BSYNC B3 ;  /* 0x0000000000037941 */ /* 0x000fea0003800000 */
.L_x_38870:
        /* <DEDUP_REMOVED lines=44> */
.L_x_38869:
[----:B------:R-:W-:Y:S05]  /*15920*/  BSYNC B2 ;  /* 0x0000000000027941 */ /* 0x000fea0003800000 */
.L_x_38868:
        /* <DEDUP_REMOVED lines=12> */
.L_x_38864:
[----:B------:R-:W-:Y:S05]  /*159f0*/  BSYNC B1 ;  /* 0x0000000000017941 */ /* 0x000fea0003800000 */
.L_x_38863:
        /* <DEDUP_REMOVED lines=18> */
.L_x_38875:
[----:B------:R-:W-:Y:S02]  /*15b20*/  IMAD.MOV.U32 R9, RZ, RZ, R10 ;  /* 0x000000ffff097224 */ /* 0x000fe400078e000a */
.L_x_38876:
[----:B------:R-:W-:Y:S05]  /*15b30*/  BSYNC B2 ;  /* 0x0000000000027941 */ /* 0x000fea0003800000 */
.L_x_38874:
        /* <DEDUP_REMOVED lines=16> */
.L_x_38880:
[----:B------:R-:W-:Y:S05]  /*15c40*/  BSYNC B3 ;  /* 0x0000000000037941 */ /* 0x000fea0003800000 */
.L_x_38879:
        /* <DEDUP_REMOVED lines=44> */
.L_x_38878:
[----:B------:R-:W-:Y:S05]  /*15f10*/  BSYNC B2 ;  /* 0x0000000000027941 */ /* 0x000fea0003800000 */
.L_x_38877:
[----:B------:R-:W2:Y:S01]  /*15f20*/  I2F.U32 R9, R9 ;  /* 0x0000000900097306 */ /* 0x000ea20000201000 */
[----:B------:R-:W-:-:S10]  /*15f30*/  HFMA2.MMA R208, -RZ, RZ, 0.1171875, 0 ;  /* 0x2f800000ffd07435 */ /* 0x000fd400000001ff */
        /* <DEDUP_REMOVED lines=10> */
.L_x_38873:
[----:B------:R-:W-:Y:S05]  /*15fe0*/  BSYNC B1 ;  /* 0x0000000000017941 */ /* 0x000fea0003800000 */
.L_x_38872:
        /* <DEDUP_REMOVED lines=18> */
.L_x_38884:
[----:B------:R-:W-:Y:S02]  /*16110*/  IMAD.MOV.U32 R9, RZ, RZ, R10 ;  /* 0x000000ffff097224 */ /* 0x000fe400078e000a */
.L_x_38885:
[----:B------:R-:W-:Y:S05]  /*16120*/  BSYNC B2 ;  /* 0x0000000000027941 */ /* 0x000fea0003800000 */
.L_x_38883:
        /* <DEDUP_REMOVED lines=16> */
.L_x_38889:
[----:B------:R-:W-:Y:S05]  /*16230*/  BSYNC B3 ;  /* 0x0000000000037941 */ /* 0x000fea0003800000 */
.L_x_38888:
        /* <DEDUP_REMOVED lines=44> */
.L_x_38887:
[----:B------:R-:W-:Y:S05]  /*16500*/  BSYNC B2 ;  /* 0x0000000000027941 */ /* 0x000fea0003800000 */
.L_x_38886:
        /* <DEDUP_REMOVED lines=12> */
.L_x_38882:
[----:B------:R-:W-:Y:S05]  /*165d0*/  BSYNC B1 ;  /* 0x0000000000017941 */ /* 0x000fea0003800000 */
.L_x_38881:
        /* <DEDUP_REMOVED lines=18> */
.L_x_38893:
[----:B------:R-:W-:Y:S02]  /*16700*/  IMAD.MOV.U32 R9, RZ, RZ, R10 ;  /* 0x000000ffff097224 */ /* 0x000fe400078e000a */
.L_x_38894:
[----:B------:R-:W-:Y:S05]  /*16710*/  BSYNC B2 ;  /* 0x0000000000027941 */ /* 0x000fea0003800000 */
.L_x_38892:
        /* <DEDUP_REMOVED lines=16> */
.L_x_38898:
[----:B------:R-:W-:Y:S05]  /*16820*/  BSYNC B3 ;  /* 0x0000000000037941 */ /* 0x000fea0003800000 */
.L_x_38897:
        /* <DEDUP_REMOVED lines=44> */
.L_x_38896:
[----:B------:R-:W-:Y:S05]  /*16af0*/  BSYNC B2 ;  /* 0x0000000000027941 */ /* 0x000fea0003800000 */
.L_x_38895:
        /* <DEDUP_REMOVED lines=12> */
.L_x_38891:
[----:B------:R-:W-:Y:S05]  /*16bc0*/  BSYNC B1 ;  /* 0x0000000000017941 */ /* 0x000fea0003800000 */
.L_x_38890:
        /* <DEDUP_REMOVED lines=18> */
.L_x_38902:
[----:B------:R-:W-:Y:S02]  /*16cf0*/  IMAD.MOV.U32 R211, RZ, RZ, R10 ;  /* 0x000000ffffd37224 */ /* 0x000fe400078e000a */
.L_x_38903:
[----:B------:R-:W-:Y:S05]  /*16d00*/  BSYNC B2 ;  /* 0x0000000000027941 */ /* 0x000fea0003800000 */
.L_x_38901:
        /* <DEDUP_REMOVED lines=16> */
.L_x_38907:
[----:B------:R-:W-:Y:S05]  /*16e10*/  BSYNC B3 ;  /* 0x0000000000037941 */ /* 0x000fea0003800000 */
.L_x_38906:
        /* <DEDUP_REMOVED lines=44> */
.L_x_38905:
[----:B------:R-:W-:Y:S05]  /*170e0*/  BSYNC B2 ;  /* 0x0000000000027941 */ /* 0x000fea0003800000 */
.L_x_38904:
        /* <DEDUP_REMOVED lines=12> */
.L_x_38900:
[----:B------:R-:W-:Y:S05]  /*171b0*/  BSYNC B1 ;  /* 0x0000000000017941 */ /* 0x000fea0003800000 */
.L_x_38899:
[----:B----4-:R-:W-:-:S04]  /*171c0*/  IMAD.MOV.U32 R215, RZ, RZ, 0x20 ;  /* 0x00000020ffd77424 */ /* 0x010fc800078e00ff */
        /* <DEDUP_REMOVED lines=24> */
.L_x_38835:
[----:B------:R-:W-:Y:S05]  /*17350*/  BSYNC B0 ;  /* 0x0000000000007941 */ /* 0x000fea0003800000 */
.L_x_38834:
        /* <DEDUP_REMOVED lines=74> */
.L_x_38926:
        /* <DEDUP_REMOVED lines=134> */
.L_x_38927:
        /* <DEDUP_REMOVED lines=16> */
[----:B----4-:R-:W-:-:S02]  /*18160*/  IMAD.MOV.U32 R215, RZ, RZ, RZ ;  /* 0x000000ffffd77224 */ /* 0x010fc400078e00ff */
        /* <DEDUP_REMOVED lines=8> */
[----:B0-----:R-:W-:Y:S02]  /*181f0*/  IADD3 R215, R223, R215, RZ ;  /* 0x000000d7dfd77210 */ /* 0x001fe40007ffe0ff */
        /* <DEDUP_REMOVED lines=76> */
[----:B------:R-:W-:-:S03]  /*186c0*/  FADD.FTZ R215, R160, -R222 ;  /* 0x800000dea0d77221 */ /* 0x000fc60000010000 */
[----:B------:R-:W-:Y:S01]  /*186d0*/  F2FP.PACK_AB R213, R213, R214 ;  /* 0x000000d6d5d5723e */ /* 0x000fe200000000ff */
[----:B------:R-:W-:Y:S02]  /*186e0*/  FADD.FTZ R214, R161, -R222 ;  /* 0x800000dea1d67221 */ /* 0x000fe40000010000 */
[----:B------:R-:W-:Y:S02]  /*186f0*/  FMUL.FTZ R215, R215, UR27 ;  /* 0x0000001bd7d77c20 */ /* 0x000fe40008410000 */
[----:B------:R-:W-:Y:S02]  /*18700*/  FMUL.FTZ R214, R214, UR27 ;  /* 0x0000001bd6d67c20 */ /* 0x000fe40008410000 */
[----:B------:R-:W-:Y:S02]  /*18710*/  FFMA.FTZ R215, R226, R215, R20 ;  /* 0x000000d7e2d77223 */ /* 0x000fe40000010014 */
[----:B------:R-:W-:Y:S02]  /*18720*/  FFMA.FTZ R214, R223, R214, R21 ;  /* 0x000000d6dfd67223 */ /* 0x000fe40000010015 */
[----:B------:R-:W-:-:S03]  /*18730*/  FADD.FTZ R223, R162, -R222 ;  /* 0x800000dea2df7221 */ /* 0x000fc60000010000 */
[----:B------:R-:W-:Y:S01]  /*18740*/  F2FP.PACK_AB R214, R214, R215 ;  /* 0x000000d7d6d6723e */ /* 0x000fe200000000ff */
[----:B------:R-:W-:Y:S02]  /*18750*/  FADD.FTZ R215, R163, -R222 ;  /* 0x800000dea3d77221 */ /* 0x000fe40000010000 */
[----:B------:R-:W-:Y:S02]  /*18760*/  FMUL.FTZ R223, R223, UR27 ;  /* 0x0000001bdfdf7c20 */ /* 0x000fe40008410000 */
[----:B------:R-:W-:Y:S02]  /*18770*/  FMUL.FTZ R215, R215, UR27 ;  /* 0x0000001bd7d77c20 */ /* 0x000fe40008410000 */
[----:B------:R-:W-:Y:S02]  /*18780*/  FFMA.FTZ R223, R225, R223, R22 ;  /* 0x000000dfe1df7223 */ /* 0x000fe40000010016 */
[----:B------:R-:W-:Y:S01]  /*18790*/  FFMA.FTZ R215, R224, R215, R23 ;  /* 0x000000d7e0d77223 */ /* 0x000fe20000010017 */
[----:B------:R-:W-:-:S04]  /*187a0*/  MOV R224, 0x10 ;  /* 0x0000001000e07802 */ /* 0x000fc80000000f00 */
[----:B------:R-:W-:Y:S01]  /*187b0*/  F2FP.PACK_AB R215, R215, R223 ;  /* 0x000000dfd7d7723e */ /* 0x000fe200000000ff */
[----:B------:R-:W-:-:S05]  /*187c0*/  IMAD.WIDE.U32 R224, R221, R224, c[0x0][0x208] ;  /* 0x00008200dde07625 */ /* 0x000fca00078e00e0 */
[----:B------:R0:W-:Y:S01]  /*187d0*/  STG.E.128 [R224.64], R212 ;  /* 0x000000d4e0007986 */ /* 0x0001e2000c101d06 */
[----:B------:R-:W-:-:S03]  /*187e0*/  IADD3 R221, R221, 0x80, RZ ;  /* 0x00000080dddd7810 */ /* 0x000fc60007ffe0ff */
.L_x_38913:
[----:B------:R-:W-:Y:S05]  /*187f0*/  BSYNC B1 ;  /* 0x0000000000017941 */ /* 0x000fea0003800000 */
.L_x_38912:
        /* <DEDUP_REMOVED lines=25> */
[----:B------:R-:W-:Y:S02]  /*18990*/  FFMA.FTZ R223, R38, R223, R30 ;  /* 0x000000df26df7223 */ /* 0x000fe4000001001e */
[----:B------:R-:W-:Y:S01]  /*189a0*/  IMAD.MOV.U32 R224, RZ, RZ, 0x10 ;  /* 0x00000010ffe07424 */ /* 0x000fe200078e00ff */
[----:B------:R-:W-:Y:S01]  /*189b0*/  F2FP.PACK_AB R214, R214, R215 ;  /* 0x000000d7d6d6723e */ /* 0x000fe200000000ff */
[----:B------:R-:W-:Y:S02]  /*189c0*/  FADD.FTZ R215, R171, -R222 ;  /* 0x800000deabd77221 */ /* 0x000fe40000010000 */
[C---:B------:R-:W-:Y:S01]  /*189d0*/  IMAD.WIDE.U32 R224, R221.reuse, R224, c[0x0][0x208] ;  /* 0x00008200dde07625 */ /* 0x040fe200078e00e0 */
[----:B------:R-:W-:-:S03]  /*189e0*/  IADD3 R221, R221, 0x80, RZ ;  /* 0x00000080dddd7810 */ /* 0x000fc60007ffe0ff */
[----:B------:R-:W-:-:S04]  /*189f0*/  FMUL.FTZ R215, R215, UR27 ;  /* 0x0000001bd7d77c20 */ /* 0x000fc80008410000 */
[----:B------:R-:W-:-:S05]  /*18a00*/  FFMA.FTZ R215, R39, R215, R31 ;  /* 0x000000d727d77223 */ /* 0x000fca000001001f */
[----:B------:R-:W-:-:S05]  /*18a10*/  F2FP.PACK_AB R215, R215, R223 ;  /* 0x000000dfd7d7723e */ /* 0x000fca00000000ff */
[----:B------:R0:W-:Y:S02]  /*18a20*/  STG.E.128 [R224.64], R212 ;  /* 0x000000d4e0007986 */ /* 0x0001e4000c101d06 */
.L_x_38915:
[----:B------:R-:W-:Y:S05]  /*18a30*/  BSYNC B1 ;  /* 0x0000000000017941 */ /* 0x000fea0003800000 */
.L_x_38914:
        /* <DEDUP_REMOVED lines=35> */
.L_x_38917:
[----:B------:R-:W-:Y:S05]  /*18c70*/  BSYNC B1 ;  /* 0x0000000000017941 */ /* 0x000fea0003800000 */
.L_x_38916:
        /* <DEDUP_REMOVED lines=35> */
.L_x_38919:
[----:B------:R-:W-:Y:S05]  /*18eb0*/  BSYNC B1 ;  /* 0x0000000000017941 */ /* 0x000fea0003800000 */
.L_x_38918:
        /* <DEDUP_REMOVED lines=30> */
[----:B------:R-:W-:-:S04]  /*190a0*/  FADD.FTZ R215, R195, -R222 ;  /* 0x800000dec3d77221 */ /* 0x000fc80000010000 */
[----:B------:R-:W-:-:S04]  /*190b0*/  FMUL.FTZ R215, R215, UR27 ;  /* 0x0000001bd7d77c20 */ /* 0x000fc80008410000 */
[----:B------:R-:W-:-:S05]  /*190c0*/  FFMA.FTZ R215, R87, R215, R79 ;  /* 0x000000d757d77223 */ /* 0x000fca000001004f */
[----:B------:R-:W-:-:S05]  /*190d0*/  F2FP.PACK_AB R215, R215, R223 ;  /* 0x000000dfd7d7723e */ /* 0x000fca00000000ff */
[----:B------:R0:W-:Y:S02]  /*190e0*/  STG.E.128 [R224.64], R212 ;  /* 0x000000d4e0007986 */ /* 0x0001e4000c101d06 */
.L_x_38921:
[----:B------:R-:W-:Y:S05]  /*190f0*/  BSYNC B1 ;  /* 0x0000000000017941 */ /* 0x000fea0003800000 */
.L_x_38920:
        /* <DEDUP_REMOVED lines=35> */
.L_x_38923:
[----:B------:R-:W-:Y:S05]  /*19330*/  BSYNC B1 ;  /* 0x0000000000017941 */ /* 0x000fea0003800000 */
.L_x_38922:
        /* <DEDUP_REMOVED lines=16> */
[----:B------:R-:W-:-:S03]  /*19440*/  FMUL.FTZ R215, R215, UR27 ;  /* 0x0000001bd7d77c20 */ /* 0x000fc60008410000 */
[----:B------:R-:W-:Y:S01]  /*19450*/  F2FP.PACK_AB R213, R213, R214 ;  /* 0x000000d6d5d5723e */ /* 0x000fe200000000ff */
        /* <DEDUP_REMOVED lines=11> */
[----:B------:R-:W-:Y:S01]  /*19510*/  F2FP.PACK_AB R215, R222, R215 ;  /* 0x000000d7ded7723e */ /* 0x000fe200000000ff */
[----:B------:R-:W-:-:S04]  /*19520*/  IMAD.MOV.U32 R222, RZ, RZ, 0x10 ;  /* 0x00000010ffde7424 */ /* 0x000fc800078e00ff */
[----:B------:R-:W-:-:S05]  /*19530*/  IMAD.WIDE.U32 R222, R221, R222, c[0x0][0x208] ;  /* 0x00008200ddde7625 */ /* 0x000fca00078e00de */
[----:B------:R0:W-:Y:S02]  /*19540*/  STG.E.128 [R222.64], R212 ;  /* 0x000000d4de007986 */ /* 0x0001e4000c101d06 */
.L_x_38911:
[----:B0-----:R-:W-:Y:S05]  /*19550*/  BSYNC B0 ;  /* 0x0000000000007941 */ /* 0x001fea0003800000 */
.L_x_38910:
        /* <DEDUP_REMOVED lines=8> */
.L_x_38924:
[----:B------:R-:W-:Y:S05]  /*195e0*/  EXIT ;  /* 0x000000000000794d */ /* 0x000fea0003800000 */
.L_x_38908:
[----:B------:R-:W-:Y:S01]  /*195f0*/  IMAD.MOV.U32 R222, RZ, RZ, R212 ;  /* 0x000000ffffde7224 */ /* 0x000fe200078e00d4 */
[----:B------:R-:W-:Y:S01]  /*19600*/  MOV R213, 0x1 ;  /* 0x0000000100d57802 */ /* 0x000fe20000000f00 */
[----:B------:R-:W-:Y:S01]  /*19610*/  IMAD.MOV.U32 R224, RZ, RZ, 0x1f ;  /* 0x0000001fffe07424 */ /* 0x000fe200078e00ff */
[----:B------:R-:W-:Y:S01]  /*19620*/  MOV R214, 0x19650 ;  /* 0x0001965000d67802 */ /* 0x000fe20000000f00 */
[----:B------:R-:W-:-:S02]  /*19630*/  IMAD.MOV.U32 R215, RZ, RZ, -0x1 ;  /* 0xffffffffffd77424 */ /* 0x000fc400078e00ff */
[----:B-1---5:R-:W-:Y:S05]  /*19640*/  CALL.REL.NOINC `($__internal_126_$__cuda_sm70_shflsync_bfly_p) ;  /* 0x00000ae000007944 */ /* 0x022fea0003c00000 */
[----:B-1----:R-:W-:Y:S05]  /*19650*/  BRA `(.L_x_38926) ;  /* 0xffffe1a000007947 */ /* 0x002fea000383ffff */
.L_x_38909:
[----:B------:R-:W-:Y:S01]  /*19660*/  HFMA2.MMA R213, -RZ, RZ, 0, 1.1920928955078125e-07 ;  /* 0x00000002ffd57435 */ /* 0x000fe200000001ff */
[----:B------:R-:W-:Y:S01]  /*19670*/  IMAD.MOV.U32 R222, RZ, RZ, R212 ;  /* 0x000000ffffde7224 */ /* 0x000fe200078e00d4 */
[----:B------:R-:W-:Y:S01]  /*19680*/  MOV R214, 0x196c0 ;  /* 0x000196c000d67802 */ /* 0x000fe20000000f00 */
[----:B------:R-:W-:-:S02]  /*19690*/  IMAD.MOV.U32 R224, RZ, RZ, 0x1f ;  /* 0x0000001fffe07424 */ /* 0x000fc400078e00ff */
[----:B------:R-:W-:Y:S02]  /*196a0*/  IMAD.MOV.U32 R215, RZ, RZ, -0x1 ;  /* 0xffffffffffd77424 */ /* 0x000fe400078e00ff */
[----:B-1---5:R-:W-:Y:S05]  /*196b0*/  CALL.REL.NOINC `($__internal_126_$__cuda_sm70_shflsync_bfly_p) ;  /* 0x00000a7000007944 */ /* 0x022fea0003c00000 */
[----:B-1----:R-:W-:Y:S01]  /*196c0*/  FADD.FTZ R212, R212, R213 ;  /* 0x000000d5d4d47221 */ /* 0x002fe20000010000 */
[----:B------:R-:W-:Y:S01]  /*196d0*/  MOV R224, 0x1f ;  /* 0x0000001f00e07802 */ /* 0x000fe20000000f00 */
[----:B------:R-:W-:Y:S01]  /*196e0*/  IMAD.MOV.U32 R213, RZ, RZ, 0x4 ;  /* 0x00000004ffd57424 */ /* 0x000fe200078e00ff */
[----:B------:R-:W-:Y:S01]  /*196f0*/  MOV R214, 0x19730 ;  /* 0x0001973000d67802 */ /* 0x000fe20000000f00 */
[----:B------:R-:W-:Y:S02]  /*19700*/  IMAD.MOV.U32 R215, RZ, RZ, -0x1 ;  /* 0xffffffffffd77424 */ /* 0x000fe400078e00ff */
[----:B------:R-:W-:Y:S02]  /*19710*/  IMAD.MOV.U32 R222, RZ, RZ, R212 ;  /* 0x000000ffffde7224 */ /* 0x000fe400078e00d4 */
[----:B------:R-:W-:Y:S05]  /*19720*/  CALL.REL.NOINC `($__internal_126_$__cuda_sm70_shflsync_bfly_p) ;  /* 0x00000a0000007944 */ /* 0x000fea0003c00000 */
[----:B-1----:R-:W-:Y:S01]  /*19730*/  FADD.FTZ R212, R212, R213 ;  /* 0x000000d5d4d47221 */ /* 0x002fe20000010000 */
[----:B------:R-:W-:Y:S01]  /*19740*/  HFMA2.MMA R224, -RZ, RZ, 0, 1.847743988037109375e-06 ;  /* 0x0000001fffe07435 */ /* 0x000fe200000001ff */
[----:B------:R-:W-:Y:S01]  /*19750*/  IMAD.MOV.U32 R213, RZ, RZ, 0x8 ;  /* 0x00000008ffd57424 */ /* 0x000fe200078e00ff */
[----:B------:R-:W-:Y:S01]  /*19760*/  MOV R214, 0x197a0 ;  /* 0x000197a000d67802 */ /* 0x000fe20000000f00 */
[----:B------:R-:W-:-:S02]  /*19770*/  IMAD.MOV.U32 R215, RZ, RZ, -0x1 ;  /* 0xffffffffffd77424 */ /* 0x000fc400078e00ff */
[----:B------:R-:W-:Y:S02]  /*19780*/  IMAD.MOV.U32 R222, RZ, RZ, R212 ;  /* 0x000000ffffde7224 */ /* 0x000fe400078e00d4 */
[----:B------:R-:W-:Y:S05]  /*19790*/  CALL.REL.NOINC `($__internal_126_$__cuda_sm70_shflsync_bfly_p) ;  /* 0x0000099000007944 */ /* 0x000fea0003c00000 */
[----:B-1----:R-:W-:Y:S01]  /*197a0*/  FADD.FTZ R212, R212, R213 ;  /* 0x000000d5d4d47221 */ /* 0x002fe20000010000 */
[----:B------:R-:W-:Y:S01]  /*197b0*/  MOV R224, 0x1f ;  /* 0x0000001f00e07802 */ /* 0x000fe20000000f00 */
[----:B------:R-:W-:Y:S01]  /*197c0*/  IMAD.MOV.U32 R213, RZ, RZ, 0x10 ;  /* 0x00000010ffd57424 */ /* 0x000fe200078e00ff */
[----:B------:R-:W-:Y:S01]  /*197d0*/  MOV R214, 0x19810 ;  /* 0x0001981000d67802 */ /* 0x000fe20000000f00 */
[----:B------:R-:W-:Y:S02]  /*197e0*/  IMAD.MOV.U32 R215, RZ, RZ, -0x1 ;  /* 0xffffffffffd77424 */ /* 0x000fe400078e00ff */
[----:B------:R-:W-:Y:S02]  /*197f0*/  IMAD.MOV.U32 R222, RZ, RZ, R212 ;  /* 0x000000ffffde7224 */ /* 0x000fe400078e00d4 */
[----:B------:R-:W-:Y:S05]  /*19800*/  CALL.REL.NOINC `($__internal_126_$__cuda_sm70_shflsync_bfly_p) ;  /* 0x0000092000007944 */ /* 0x000fea0003c00000 */
[----:B------:R-:W2:Y:S01]  /*19810*/  LDL R214, [R1+0x28] ;  /* 0x0000280001d67983 */ /* 0x000ea20000100800 */
[----:B-1----:R-:W-:Y:S01]  /*19820*/  FADD.FTZ R212, R212, R213 ;  /* 0x000000d5d4d47221 */ /* 0x002fe20000010000 */
[----:B------:R-:W-:Y:S01]  /*19830*/  HFMA2.MMA R224, -RZ, RZ, 0, 1.847743988037109375e-06 ;  /* 0x0000001fffe07435 */ /* 0x000fe200000001ff */
[----:B------:R-:W-:Y:S02]  /*19840*/  IMAD.MOV.U32 R215, RZ, RZ, -0x1 ;  /* 0xffffffffffd77424 */ /* 0x000fe400078e00ff */
        /* <DEDUP_REMOVED lines=116> */
[----:B------:R-:W-:Y:S05]  /*19f90*/  CALL.REL.NOINC `($__internal_126_$__cuda_sm70_shflsync_bfly_p) ;  /* 0x0000019000007944 */ /* 0x000fea0003c00000 */
[----:B-1----:R-:W-:Y:S01]  /*19fa0*/  FADD.FTZ R222, R222, R213 ;  /* 0x000000d5dede7221 */ /* 0x002fe20000010000 */
[----:B------:R-:W-:Y:S01]  /*19fb0*/  MOV R215, 0xffffffff ;  /* 0xffffffff00d77802 */ /* 0x000fe20000000f00 */
[----:B------:R-:W-:Y:S01]  /*19fc0*/  IMAD.MOV.U32 R213, RZ, RZ, 0x2 ;  /* 0x00000002ffd57424 */ /* 0x000fe200078e00ff */
[----:B------:R-:W-:Y:S01]  /*19fd0*/  MOV R214, 0x1a000 ;  /* 0x0001a00000d67802 */ /* 0x000fe20000000f00 */
[----:B------:R-:W-:Y:S02]  /*19fe0*/  IMAD.MOV.U32 R224, RZ, RZ, 0x1f ;  /* 0x0000001fffe07424 */ /* 0x000fe400078e00ff */
[----:B------:R-:W-:Y:S05]  /*19ff0*/  CALL.REL.NOINC `($__internal_126_$__cuda_sm70_shflsync_bfly_p) ;  /* 0x0000013000007944 */ /* 0x000fea0003c00000 */
[----:B-1----:R-:W-:Y:S01]  /*1a000*/  FADD.FTZ R222, R222, R213 ;  /* 0x000000d5dede7221 */ /* 0x002fe20000010000 */
[----:B------:R-:W-:Y:S01]  /*1a010*/  MOV R214, 0x1a060 ;  /* 0x0001a06000d67802 */ /* 0x000fe20000000f00 */
[----:B------:R-:W-:Y:S02]  /*1a020*/  IMAD.MOV.U32 R213, RZ, RZ, 0x4 ;  /* 0x00000004ffd57424 */ /* 0x000fe400078e00ff */
[----:B------:R-:W-:-:S02]  /*1a030*/  IMAD.MOV.U32 R224, RZ, RZ, 0x1f ;  /* 0x0000001fffe07424 */ /* 0x000fc400078e00ff */
[----:B------:R-:W-:Y:S02]  /*1a040*/  IMAD.MOV.U32 R215, RZ, RZ, -0x1 ;  /* 0xffffffffffd77424 */ /* 0x000fe400078e00ff */
[----:B------:R-:W-:Y:S05]  /*1a050*/  CALL.REL.NOINC `($__internal_126_$__cuda_sm70_shflsync_bfly_p) ;  /* 0x000000d000007944 */ /* 0x000fea0003c00000 */
[----:B-1----:R-:W-:Y:S01]  /*1a060*/  FADD.FTZ R222, R222, R213 ;  /* 0x000000d5dede7221 */ /* 0x002fe20000010000 */
[----:B------:R-:W-:Y:S01]  /*1a070*/  HFMA2.MMA R213, -RZ, RZ, 0, 4.76837158203125e-07 ;  /* 0x00000008ffd57435 */ /* 0x000fe200000001ff */
[----:B------:R-:W-:Y:S01]  /*1a080*/  IMAD.MOV.U32 R224, RZ, RZ, 0x1f ;  /* 0x0000001fffe07424 */ /* 0x000fe200078e00ff */
[----:B------:R-:W-:Y:S01]  /*1a090*/  MOV R214, 0x1a0c0 ;  /* 0x0001a0c000d67802 */ /* 0x000fe20000000f00 */
[----:B------:R-:W-:-:S03]  /*1a0a0*/  IMAD.MOV.U32 R215, RZ, RZ, -0x1 ;  /* 0xffffffffffd77424 */ /* 0x000fc600078e00ff */
[----:B------:R-:W-:Y:S05]  /*1a0b0*/  CALL.REL.NOINC `($__internal_126_$__cuda_sm70_shflsync_bfly_p) ;  /* 0x0000007000007944 */ /* 0x000fea0003c00000 */
[----:B-1----:R-:W-:Y:S01]  /*1a0c0*/  FADD.FTZ R222, R222, R213 ;  /* 0x000000d5dede7221 */ /* 0x002fe20000010000 */
[----:B------:R-:W-:Y:S01]  /*1a0d0*/  MOV R224, 0x1f ;  /* 0x0000001f00e07802 */ /* 0x000fe20000000f00 */
[----:B------:R-:W-:Y:S01]  /*1a0e0*/  IMAD.MOV.U32 R213, RZ, RZ, 0x10 ;  /* 0x00000010ffd57424 */ /* 0x000fe200078e00ff */
[----:B------:R-:W-:Y:S01]  /*1a0f0*/  MOV R214, 0x1a120 ;  /* 0x0001a12000d67802 */ /* 0x000fe20000000f00 */
[----:B------:R-:W-:Y:S02]  /*1a100*/  IMAD.MOV.U32 R215, RZ, RZ, -0x1 ;  /* 0xffffffffffd77424 */ /* 0x000fe400078e00ff */
[----:B------:R-:W-:Y:S05]  /*1a110*/  CALL.REL.NOINC `($__internal_126_$__cuda_sm70_shflsync_bfly_p) ;  /* 0x0000001000007944 */ /* 0x000fea0003c00000 */
[----:B-1----:R-:W-:Y:S05]  /*1a120*/  BRA `(.L_x_38927) ;  /* 0xffffdf3000007947 */ /* 0x002fea000383ffff */
        .weak           $__internal_126_$__cuda_sm70_shflsync_bfly_p
        .type           $__internal_126_$__cuda_sm70_shflsync_bfly_p,@function
        .size           $__internal_126_$__cuda_sm70_shflsync_bfly_p,(.L_x_44966 - $__internal_126_$__cuda_sm70_shflsync_bfly_p)
$__internal_126_$__cuda_sm70_shflsync_bfly_p:
[----:B------:R-:W-:Y:S04]  /*1a130*/  WARPSYNC R215 ;  /* 0x000000d700007348 */ /* 0x000fe80003800000 */
[----:B------:R0:W1:Y:S02]  /*1a140*/  SHFL.BFLY PT, R213, R222, R213, R224 ;  /* 0x0c0000d5ded57389 */ /* 0x00006400000e00e0 */
[----:B0-----:R-:W-:-:S04]  /*1a150*/  IMAD.MOV.U32 R215, RZ, RZ, 0x0 ;  /* 0x00000000ffd77424 */ /* 0x001fc800078e00ff */
[----:B------:R-:W-:Y:S05]  /*1a160*/  RET.REL.NODEC R214 `(_ZN10layer_norm13ln_fwd_kernelINS_13Kernel_traitsIf6__halffS2_fjLj7168ELj1ELj1ELj4ELj16ENS_18Kernel_traits_baseILj7168EfS2_fS2_fjLj128EEEEELb1ELb1ELb1ELb0EEEvNS_9FwdParamsE) ;  /* 0xfffe5e90d6007950 */ /* 0x000fea0003c3ffff */
.L_x_38928:
        /* <DEDUP_REMOVED lines=9> */
.L_x_44966:


//--------------------- .text._ZN10layer_norm13ln_fwd_kernelINS_13Kernel_traitsIf6__halffS2_fjLj7168ELj1ELj1ELj4ELj16ENS_18Kernel_traits_baseILj7168EfS2_fS2_fjLj128EEEEELb1ELb1ELb1ELb1EEEvNS_9FwdParamsE --------------------------
	.section	.text._ZN10layer_norm13ln_fwd_kernelINS_13Kernel_traitsIf6__halffS2_fjLj7168ELj1ELj1ELj4ELj16ENS_18Kernel_traits_baseILj7168EfS2_fS2_fjLj128EEEEELb1ELb1ELb1ELb1EEEvNS_9FwdParamsE,"ax",@progbits
	.sectioninfo	@"SHI_REGISTERS=255"
	.align	128
        .global         _ZN10layer_norm13ln_fwd_kernelINS_13Kernel_traitsIf6__halffS2_fjLj7168ELj1ELj1ELj4ELj16ENS_18Kernel_traits_baseILj7168EfS2_fS2_fjLj128EEEEELb1ELb1ELb1ELb1EEEvNS_9FwdParamsE
        .type           _ZN10layer_norm13ln_fwd_kernelINS_13Kernel_traitsIf6__halffS2_fjLj7168ELj1ELj1ELj4ELj16ENS_18Kernel_traits_baseILj7168EfS2_fS2_fjLj128EEEEELb1ELb1ELb1ELb1EEEvNS_9FwdParamsE,@function
        .size           _ZN10layer_norm13ln_fwd_kernelINS_13Kernel_traitsIf6__halffS2_fjLj7168ELj1ELj1ELj4ELj16ENS_18Kernel_traits_baseILj7168EfS2_fS2_fjLj128EEEEELb1ELb1ELb1ELb1EEEvNS_9FwdParamsE,(.L_x_44967 - _ZN10layer_norm13ln_fwd_kernelINS_13Kernel_traitsIf6__halffS2_fjLj7168ELj1ELj1ELj4ELj16ENS_18Kernel_traits_baseILj7168EfS2_fS2_fjLj128EEEEELb1ELb1ELb1ELb1EEEvNS_9FwdParamsE)
        .other          _ZN10layer_norm13ln_fwd_kernelINS_13Kernel_traitsIf6__halffS2_fjLj7168ELj1ELj1ELj4ELj16ENS_18Kernel_traits_baseILj7168EfS2_fS2_fjLj128EEEEELb1ELb1ELb1ELb1EEEvNS_9FwdParamsE,@"STO_CUDA_ENTRY STV_DEFAULT"
_ZN10layer_norm13ln_fwd_kernelINS_13Kernel_traitsIf6__halffS2_fjLj7168ELj1ELj1ELj4ELj16ENS_18Kernel_traits_baseILj7168EfS2_fS2_fjLj128EEEEELb1ELb1ELb1ELb1EEEvNS_9FwdParamsE:
.text._ZN10layer_norm13ln_fwd_kernelINS_13Kernel_traitsIf6__halffS2_fjLj7168ELj1ELj1ELj4ELj16ENS_18Kernel_traits_baseILj7168EfS2_fS2_fjLj128EEEEELb1ELb1ELb1ELb1EEEvNS_9FwdParamsE:
        /* <DEDUP_REMOVED lines=181> */
.L_x_39452:
        /* <DEDUP_REMOVED lines=47> */
.L_x_38932:
[----:B------:R-:W-:Y:S02]  /*0e40*/  MOV R13, R10 ;  /* 0x0000000a000d7202 */ /* 0x000fe40000000f00 */
.L_x_38933:
[----:B------:R-:W-:Y:S05]  /*0e50*/  BSYNC B1 ;  /* 0x0000000000017941 */ /* 0x000fea0003800000 */
.L_x_38931:
        /* <DEDUP_REMOVED lines=16> */
.L_x_38937:
[----:B------:R-:W-:Y:S05]  /*0f60*/  BSYNC B2 ;  /* 0x0000000000027941 */ /* 0x000fea0003800000 */
.L_x_38936:
        /* <DEDUP_REMOVED lines=43> */
.L_x_38935:
[----:B------:R-:W-:Y:S05]  /*1220*/  BSYNC B1 ;  /* 0x0000000000017941 */ /* 0x000fea0003800000 */
.L_x_38934:
[----:B------:R-:W2:Y:S01]  /*1230*/  LDL R14, [R1] ;  /* 0x00000000010e7983 */ /* 0x000ea20000100800 */
        /* <DEDUP_REMOVED lines=11> */
.L_x_38930:
[----:B0-----:R-:W-:Y:S05]  /*12f0*/  BSYNC B0 ;  /* 0x0000000000007941 */ /* 0x001fea0003800000 */
.L_x_38929:
        /* <DEDUP_REMOVED lines=18> */
.L_x_38941:
[----:B------:R-:W-:Y:S02]  /*1420*/  IMAD.MOV.U32 R8, RZ, RZ, R10 ;  /* 0x000000ffff087224 */ /* 0x000fe400078e000a */
.L_x_38942:
[----:B------:R-:W-:Y:S05]  /*1430*/  BSYNC B1 ;  /* 0x0000000000017941 */ /* 0x000fea0003800000 */
.L_x_38940:
        /* <DEDUP_REMOVED lines=16> */
.L_x_38946:
[----:B------:R-:W-:Y:S05]  /*1540*/  BSYNC B2 ;  /* 0x0000000000027941 */ /* 0x000fea0003800000 */
.L_x_38945:
        /* <DEDUP_REMOVED lines=44> */
.L_x_38944:
[----:B------:R-:W-:Y:S05]  /*1810*/  BSYNC B1 ;  /* 0x0000000000017941 */ /* 0x000fea0003800000 */
.L_x_38943:
[----:B------:R-:W2:Y:S01]  /*1820*/  LDL R172, [R1+0x4] ;  /* 0x0000040001ac7983 */ /* 0x000ea20000100800 */
        /* <DEDUP_REMOVED lines=11> */
.L_x_38939:
[----:B------:R-:W-:Y:S05]  /*18e0*/  BSYNC B0 ;  /* 0x0000000000007941 */ /* 0x000fea0003800000 */
.L_x_38938:
        /* <DEDUP_REMOVED lines=18> */
.L_x_38950:
[----:B------:R-:W-:Y:S02]  /*1a10*/  IMAD.MOV.U32 R8, RZ, RZ, R10 ;  /* 0x000000ffff087224 */ /* 0x000fe400078e000a */
.L_x_38951:
[----:B------:R-:W-:Y:S05]  /*1a20*/  BSYNC B1 ;  /* 0x0000000000017941 */ /* 0x000fea0003800000 */
.L_x_38949:
        /* <DEDUP_REMOVED lines=16> */
.L_x_38955:
[----:B------:R-:W-:Y:S05]  /*1b30*/  BSYNC B2 ;  /* 0x0000000000027941 */ /* 0x000fea0003800000 */
.L_x_38954:
        /* <DEDUP_REMOVED lines=44> */
.L_x_38953:
[----:B------:R-:W-:Y:S05]  /*1e00*/  BSYNC B1 ;  /* 0x0000000000017941 */ /* 0x000fea0003800000 */
.L_x_38952:
[----:B------:R-:W2:Y:S01]  /*1e10*/  LDL R174, [R1+0x8] ;  /* 0x0000080001ae7983 */ /* 0x000ea20000100800 */
        /* <DEDUP_REMOVED lines=11> */
.L_x_38948:
[----:B------:R-:W-:Y:S05]  /*1ed0*/  BSYNC B0 ;  /* 0x0000000000007941 */ /* 0x000fea0003800000 */
.L_x_38947:
        /* <DEDUP_REMOVED lines=18> */
.L_x_38959:
[----:B------:R-:W-:Y:S02]  /*2000*/  IMAD.MOV.U32 R8, RZ, RZ, R10 ;  /* 0x000000ffff087224 */ /* 0x000fe400078e000a */
.L_x_38960:
[----:B------:R-:W-:Y:S05]  /*2010*/  BSYNC B1 ;  /* 0x0000000000017941 */ /* 0x000fea0003800000 */
.L_x_38958:
        /* <DEDUP_REMOVED lines=16> */
.L_x_38964:
[----:B------:R-:W-:Y:S05]  /*2120*/  BSYNC B2 ;  /* 0x0000000000027941 */ /* 0x000fea0003800000 */
.L_x_38963:
        /* <DEDUP_REMOVED lines=44> */
.L_x_38962:
[----:B------:R-:W-:Y:S05]  /*23f0*/  BSYNC B1 ;  /* 0x0000000000017941 */ /* 0x000fea0003800000 */
.L_x_38961:
        /* <DEDUP_REMOVED lines=12> */
.L_x_38957:
[----:B------:R-:W-:Y:S05]  /*24c0*/  BSYNC B0 ;  /* 0x0000000000007941 */ /* 0x000fea0003800000 */
.L_x_38956:
        /* <DEDUP_REMOVED lines=18> */
.L_x_38968:
[----:B------:R-:W-:Y:S02]  /*25f0*/  IMAD.MOV.U32 R8, RZ, RZ, R10 ;  /* 0x000000ffff087224 */ /* 0x000fe400078e000a */
.L_x_38969:
[----:B------:R-:W-:Y:S05]  /*2600*/  BSYNC B1 ;  /* 0x0000000000017941 */ /* 0x000fea0003800000 */
.L_x_38967:
        /* <DEDUP_REMOVED lines=16> */
.L_x_38973:
[----:B------:R-:W-:Y:S05]  /*2710*/  BSYNC B2 ;  /* 0x0000000000027941 */ /* 0x000fea0003800000 */
.L_x_38972:
        /* <DEDUP_REMOVED lines=44> */
.L_x_38971:
[----:B------:R-:W-:Y:S05]  /*29e0*/  BSYNC B1 ;  /* 0x0000000000017941 */ /* 0x000fea0003800000 */
.L_x_38970:
        /* <DEDUP_REMOVED lines=11> */
.L_x_38966:
[----:B------:R-:W-:Y:S05]  /*2aa0*/  BSYNC B0 ;  /* 0x0000000000007941 */ /* 0x000fea0003800000 */
.L_x_38965:
        /* <DEDUP_REMOVED lines=18> */
.L_x_38977:
[----:B------:R-:W-:Y:S02]  /*2bd0*/  IMAD.MOV.U32 R8, RZ, RZ, R10 ;  /* 0x000000ffff087224 */ /* 0x000fe400078e000a */
.L_x_38978:
[----:B------:R-:W-:Y:S05]  /*2be0*/  BSYNC B1 ;  /* 0x0000000000017941 */ /* 0x000fea0003800000 */
.L_x_38976:
        /* <DEDUP_REMOVED lines=16> */
.L_x_38982:
[----:B------:R-:W-:Y:S05]  /*2cf0*/  BSYNC B2 ;  /* 0x0000000000027941 */ /* 0x000fea0003800000 */
.L_x_38981:
        /* <DEDUP_REMOVED lines=44> */
.L_x_38980:
[----:B------:R-:W-:Y:S05]  /*2fc0*/  BSYNC B1 ;  /* 0x0000000000017941 */ /* 0x000fea0003800000 */
.L_x_38979:
        /* <DEDUP_REMOVED lines=11> */
.L_x_38975:
[----:B------:R-:W-:Y:S05]  /*3080*/  BSYNC B0 ;  /* 0x0000000000007941 */ /* 0x000fea0003800000 */
.L_x_38974:
        /* <DEDUP_REMOVED lines=18> */
.L_x_38986:
[----:B------:R-:W-:Y:S02]  /*31b0*/  IMAD.MOV.U32 R8, RZ, RZ, R10 ;  /* 0x000000ffff087224 */ /* 0x000fe400078e000a */
.L_x_38987:
[----:B------:R-:W-:Y:S05]  /*31c0*/  BSYNC B1 ;  /* 0x0000000000017941 */ /* 0x000fea0003800000 */
.L_x_38985:
        /* <DEDUP_REMOVED lines=16> */
.L_x_38991:
[----:B------:R-:W-:Y:S05]  /*32d0*/  BSYNC B2 ;  /* 0x0000000000027941 */ /* 0x000fea0003800000 */
.L_x_38990:
        /* <DEDUP_REMOVED lines=44> */
.L_x_38989:
[----:B------:R-:W-:Y:S05]  /*35a0*/  BSYNC B1 ;  /* 0x0000000000017941 */ /* 0x000fea0003800000 */
.L_x_38988:
        /* <DEDUP_REMOVED lines=11> */
.L_x_38984:
[----:B------:R-:W-:Y:S05]  /*3660*/  BSYNC B0 ;  /* 0x0000000000007941 */ /* 0x000fea0003800000 */
.L_x_38983:
        /* <DEDUP_REMOVED lines=18> */
.L_x_38995:
[----:B------:R-:W-:Y:S02]  /*3790*/  IMAD.MOV.U32 R172, RZ, RZ, R10 ;  /* 0x000000ffffac7224 */ /* 0x000fe400078e000a */
.L_x_38996:
[----:B------:R-:W-:Y:S05]  /*37a0*/  BSYNC B1 ;  /* 0x0000000000017941 */ /* 0x000fea0003800000 */
.L_x_38994:
        /* <DEDUP_REMOVED lines=16> */
.L_x_39000:
[----:B------:R-:W-:Y:S05]  /*38b0*/  BSYNC B2 ;  /* 0x0000000000027941 */ /* 0x000fea0003800000 */
.L_x_38999:
        /* <DEDUP_REMOVED lines=44> */
.L_x_38998:
[----:B------:R-:W-:Y:S05]  /*3b80*/  BSYNC B1 ;  /* 0x0000000000017941 */ /* 0x000fea0003800000 */
.L_x_38997:
        /* <DEDUP_REMOVED lines=11> */
.L_x_38993:
[----:B------:R-:W-:Y:S05]  /*3c40*/  BSYNC B0 ;  /* 0x0000000000007941 */ /* 0x000fea0003800000 */
.L_x_38992:
        /* <DEDUP_REMOVED lines=30> */
.L_x_39002:
[----:B------:R-:W-:Y:S05]  /*3e30*/  BSYNC B0 ;  /* 0x0000000000007941 */ /* 0x000fea0003800000 */
.L_x_39001:
        /* <DEDUP_REMOVED lines=22> */
.L_x_39006:
[----:B------:R-:W-:Y:S02]  /*3fa0*/  IMAD.MOV.U32 R172, RZ, RZ, R10 ;  /* 0x000000ffffac7224 */ /* 0x000fe400078e000a */
.L_x_39007:
[----:B------:R-:W-:Y:S05]  /*3fb0*/  BSYNC B1 ;  /* 0x0000000000017941 */ /* 0x000fea0003800000 */
.L_x_39005:
        /* <DEDUP_REMOVED lines=16> */
.L_x_39011:
[----:B------:R-:W-:Y:S05]  /*40c0*/  BSYNC B2 ;  /* 0x0000000000027941 */ /* 0x000fea0003800000 */
.L_x_39010:
        /* <DEDUP_REMOVED lines=44> */
.L_x_39009:
[----:B------:R-:W-:Y:S05]  /*4390*/  BSYNC B1 ;  /* 0x0000000000017941 */ /* 0x000fea0003800000 */
.L_x_39008:
        /* <DEDUP_REMOVED lines=11> */
.L_x_39004:
[----:B0-----:R-:W-:Y:S05]  /*4450*/  BSYNC B0 ;  /* 0x0000000000007941 */ /* 0x001fea0003800000 */
.L_x_39003:
        /* <DEDUP_REMOVED lines=18> */
.L_x_39015:
[----:B------:R-:W-:Y:S02]  /*4580*/  IMAD.MOV.U32 R8, RZ, RZ, R10 ;  /* 0x000000ffff087224 */ /* 0x000fe400078e000a */
.L_x_39016:
[----:B------:R-:W-:Y:S05]  /*4590*/  BSYNC B1 ;  /* 0x0000000000017941 */ /* 0x000fea0003800000 */
.L_x_39014:
        /* <DEDUP_REMOVED lines=16> */
.L_x_39020:
[----:B------:R-:W-:Y:S05]  /*46a0*/  BSYNC B2 ;  /* 0x0000000000027941 */ /* 0x000fea0003800000 */
.L_x_39019:
        /* <DEDUP_REMOVED lines=44> */
.L_x_39018:
[----:B------:R-:W-:Y:S05]  /*4970*/  BSYNC B1 ;  /* 0x0000000000017941 */ /* 0x000fea0003800000 */
.L_x_39017:
        /* <DEDUP_REMOVED lines=11> */
.L_x_39013:
[----:B------:R-:W-:Y:S05]  /*4a30*/  BSYNC B0 ;  /* 0x0000000000007941 */ /* 0x000fea0003800000 */
.L_x_39012:
        /* <DEDUP_REMOVED lines=18> */
.L_x_39024:
[----:B------:R-:W-:Y:S02]  /*4b60*/  IMAD.MOV.U32 R8, RZ, RZ, R10 ;  /* 0x000000ffff087224 */ /* 0x000fe400078e000a */
.L_x_39025:
[----:B------:R-:W-:Y:S05]  /*4b70*/  BSYNC B1 ;  /* 0x0000000000017941 */ /* 0x000fea0003800000 */
.L_x_39023:
        /* <DEDUP_REMOVED lines=16> */
.L_x_39029:
[----:B------:R-:W-:Y:S05]  /*4c80*/  BSYNC B2 ;  /* 0x0000000000027941 */ /* 0x000fea0003800000 */
.L_x_39028:
        /* <DEDUP_REMOVED lines=44> */
.L_x_39027:
[----:B------:R-:W-:Y:S05]  /*4f50*/  BSYNC B1 ;  /* 0x0000000000017941 */ /* 0x000fea0003800000 */
.L_x_39026:
[----:B------:R-:W0:Y:S01]  /*4f60*/  I2F.U32 R8, R8 ;  /* 0x0000000800087306 */ /* 0x000e220000201000 */
[----:B-----5:R-:W-:Y:S01]  /*4f70*/  HADD2.F32 R176, -RZ, R169.H0_H0 ;  /* 0x200000a9ffb07230 */ /* 0x020fe20000004100 */
        /* <DEDUP_REMOVED lines=9> */
.L_x_39022:
[----:B------:R-:W-:Y:S05]  /*5010*/  BSYNC B0 ;  /* 0x0000000000007941 */ /* 0x000fea0003800000 */
.L_x_39021:
        /* <DEDUP_REMOVED lines=18> */
.L_x_39033:
[----:B------:R-:W-:Y:S02]  /*5140*/  IMAD.MOV.U32 R8, RZ, RZ, R10 ;  /* 0x000000ffff087224 */ /* 0x000fe400078e000a */
.L_x_39034:
[----:B------:R-:W-:Y:S05]  /*5150*/  BSYNC B1 ;  /* 0x0000000000017941 */ /* 0x000fea0003800000 */
.L_x_39032:
        /* <DEDUP_REMOVED lines=16> */
.L_x_39038:
[----:B------:R-:W-:Y:S05]  /*5260*/  BSYNC B2 ;  /* 0x0000000000027941 */ /* 0x000fea0003800000 */
.L_x_39037:
        /* <DEDUP_REMOVED lines=44> */
.L_x_39036:
[----:B------:R-:W-:Y:S05]  /*5530*/  BSYNC B1 ;  /* 0x0000000000017941 */ /* 0x000fea0003800000 */
.L_x_39035:
        /* <DEDUP_REMOVED lines=11> */
.L_x_39031:
[----:B------:R-:W-:Y:S05]  /*55f0*/  BSYNC B0 ;  /* 0x0000000000007941 */ /* 0x000fea0003800000 */
.L_x_39030:
        /* <DEDUP_REMOVED lines=18> */
.L_x_39042:
[----:B------:R-:W-:Y:S02]  /*5720*/  IMAD.MOV.U32 R8, RZ, RZ, R10 ;  /* 0x000000ffff087224 */ /* 0x000fe400078e000a */
.L_x_39043:
[----:B------:R-:W-:Y:S05]  /*5730*/  BSYNC B1 ;  /* 0x0000000000017941 */ /* 0x000fea0003800000 */
.L_x_39041:
        /* <DEDUP_REMOVED lines=16> */
.L_x_39047:
[----:B------:R-:W-:Y:S05]  /*5840*/  BSYNC B2 ;  /* 0x0000000000027941 */ /* 0x000fea0003800000 */
.L_x_39046:
        /* <DEDUP_REMOVED lines=44> */
.L_x_39045:
[----:B------:R-:W-:Y:S05]  /*5b10*/  BSYNC B1 ;  /* 0x0000000000017941 */ /* 0x000fea0003800000 */
.L_x_39044:
[----:B------:R-:W0:Y:S01]  /*5b20*/  I2F.U32 R8, R8 ;  /* 0x0000000800087306 */ /* 0x000e220000201000 */
[----:B------:R-:W-:Y:S01]  /*5b30*/  HADD2.F32 R176, -RZ, R170.H0_H0 ;  /* 0x200000aaffb07230 */ /* 0x000fe20000004100 */
        /* <DEDUP_REMOVED lines=9> */
.L_x_39040:
[----:B------:R-:W-:Y:S05]  /*5bd0*/  BSYNC B0 ;  /* 0x0000000000007941 */ /* 0x000fea0003800000 */
.L_x_39039:
        /* <DEDUP_REMOVED lines=18> */
.L_x_39051:
[----:B------:R-:W-:Y:S02]  /*5d00*/  IMAD.MOV.U32 R8, RZ, RZ, R10 ;  /* 0x000000ffff087224 */ /* 0x000fe400078e000a */
.L_x_39052:
[----:B------:R-:W-:Y:S05]  /*5d10*/  BSYNC B1 ;  /* 0x0000000000017941 */ /* 0x000fea0003800000 */
.L_x_39050:
        /* <DEDUP_REMOVED lines=16> */
.L_x_39056:
[----:B------:R-:W-:Y:S05]  /*5e20*/  BSYNC B2 ;  /* 0x0000000000027941 */ /* 0x000fea0003800000 */
.L_x_39055:
        /* <DEDUP_REMOVED lines=44> */
.L_x_39054:
[----:B------:R-:W-:Y:S05]  /*60f0*/  BSYNC B1 ;  /* 0x0000000000017941 */ /* 0x000fea0003800000 */
.L_x_39053:
        /* <DEDUP_REMOVED lines=11> */
.L_x_39049:
[----:B------:R-:W-:Y:S05]  /*61b0*/  BSYNC B0 ;  /* 0x0000000000007941 */ /* 0x000fea0003800000 */
.L_x_39048:
        /* <DEDUP_REMOVED lines=18> */
.L_x_39060:
[----:B------:R-:W-:Y:S02]  /*62e0*/  IMAD.MOV.U32 R8, RZ, RZ, R10 ;  /* 0x000000ffff087224 */ /* 0x000fe400078e000a */
.L_x_39061:
[----:B------:R-:W-:Y:S05]  /*62f0*/  BSYNC B1 ;  /* 0x0000000000017941 */ /* 0x000fea0003800000 */
.L_x_39059:
        /* <DEDUP_REMOVED lines=16> */
.L_x_39065:
[----:B------:R-:W-:Y:S05]  /*6400*/  BSYNC B2 ;  /* 0x0000000000027941 */ /* 0x000fea0003800000 */
.L_x_39064:
        /* <DEDUP_REMOVED lines=44> */
.L_x_39063:
[----:B------:R-:W-:Y:S05]  /*66d0*/  BSYNC B1 ;  /* 0x0000000000017941 */ /* 0x000fea0003800000 */
.L_x_39062:
        /* <DEDUP_REMOVED lines=11> */
.L_x_39058:
[----:B------:R-:W-:Y:S05]  /*6790*/  BSYNC B0 ;  /* 0x0000000000007941 */ /* 0x000fea0003800000 */
.L_x_39057:
        /* <DEDUP_REMOVED lines=18> */
.L_x_39069:
[----:B------:R-:W-:Y:S02]  /*68c0*/  IMAD.MOV.U32 R8, RZ, RZ, R10 ;  /* 0x000000ffff087224 */ /* 0x000fe400078e000a */
.L_x_39070:
[----:B------:R-:W-:Y:S05]  /*68d0*/  BSYNC B1 ;  /* 0x0000000000017941 */ /* 0x000fea0003800000 */
.L_x_39068:
        /* <DEDUP_REMOVED lines=16> */
.L_x_39074:
[----:B------:R-:W-:Y:S05]  /*69e0*/  BSYNC B2 ;  /* 0x0000000000027941 */ /* 0x000fea0003800000 */
.L_x_39073:
        /* <DEDUP_REMOVED lines=44> */
.L_x_39072:
[----:B------:R-:W-:Y:S05]  /*6cb0*/  BSYNC B1 ;  /* 0x0000000000017941 */ /* 0x000fea0003800000 */
.L_x_39071:
        /* <DEDUP_REMOVED lines=11> */
.L_x_39067:
[----:B------:R-:W-:Y:S05]  /*6d70*/  BSYNC B0 ;  /* 0x0000000000007941 */ /* 0x000fea0003800000 */
.L_x_39066:
        /* <DEDUP_REMOVED lines=15> */
[----:B------:R-:W-:Y:S02]  /*6e70*/  LOP3.LUT R175, R226, 0xff, RZ, 0xc0, !PT ;  /* 0x000000ffe2af7812 */ /* 0x000fe400078ec0ff */
[----:B------:R-:W-:Y:S01]  /*6e80*/  LOP3.LUT R180, R174, 0xff00, R179, 0xf8, !PT ;  /* 0x0000ff00aeb47812 */ /* 0x000fe200078ef8b3 */
[----:B------:R-:W-:Y:S01]  /*6e90*/  IMAD.WIDE.U32 R178, R178, 0x10000, RZ ;  /* 0x00010000b2b27825 */ /* 0x000fe200078e00ff */
[----:B------:R-:W-:-:S02]  /*6ea0*/  LOP3.LUT R181, R224, 0xff, RZ, 0xc0, !PT ;  /* 0x000000ffe0b57812 */ /* 0x000fc400078ec0ff */
        /* <DEDUP_REMOVED lines=10> */
.L_x_39076:
[----:B------:R-:W-:Y:S05]  /*6f50*/  BSYNC B0 ;  /* 0x0000000000007941 */ /* 0x000fea0003800000 */
.L_x_39075:
        /* <DEDUP_REMOVED lines=22> */
.L_x_39080:
[----:B------:R-:W-:Y:S02]  /*70c0*/  IMAD.MOV.U32 R177, RZ, RZ, R10 ;  /* 0x000000ffffb17224 */ /* 0x000fe400078e000a */
.L_x_39081:
[----:B------:R-:W-:Y:S05]  /*70d0*/  BSYNC B1 ;  /* 0x0000000000017941 */ /* 0x000fea0003800000 */
.L_x_39079:
        /* <DEDUP_REMOVED lines=16> */
.L_x_39085:
[----:B------:R-:W-:Y:S05]  /*71e0*/  BSYNC B2 ;  /* 0x0000000000027941 */ /* 0x000fea0003800000 */
.L_x_39084:
        /* <DEDUP_REMOVED lines=43> */
.L_x_39083:
[----:B------:R-:W-:Y:S05]  /*74a0*/  BSYNC B1 ;  /* 0x0000000000017941 */ /* 0x000fea0003800000 */
.L_x_39082:
        /* <DEDUP_REMOVED lines=11> */
.L_x_39078:
[----:B0-----:R-:W-:Y:S05]  /*7560*/  BSYNC B0 ;  /* 0x0000000000007941 */ /* 0x001fea0003800000 */
.L_x_39077:
        /* <DEDUP_REMOVED lines=18> */
.L_x_39089:
[----:B------:R-:W-:Y:S02]  /*7690*/  MOV R177, R10 ;  /* 0x0000000a00b17202 */ /* 0x000fe40000000f00 */
.L_x_39090:
[----:B------:R-:W-:Y:S05]  /*76a0*/  BSYNC B1 ;  /* 0x0000000000017941 */ /* 0x000fea0003800000 */
.L_x_39088:
        /* <DEDUP_REMOVED lines=16> */
.L_x_39094:
[----:B------:R-:W-:Y:S05]  /*77b0*/  BSYNC B2 ;  /* 0x0000000000027941 */ /* 0x000fea0003800000 */
.L_x_39093:
        /* <DEDUP_REMOVED lines=44> */
.L_x_39092:
[----:B------:R-:W-:Y:S05]  /*7a80*/  BSYNC B1 ;  /* 0x0000000000017941 */ /* 0x000fea0003800000 */
.L_x_39091:
[----:B------:R-:W0:Y:S01]  /*7a90*/  I2F.U32 R173, R177 ;  /* 0x000000b100ad7306 */ /* 0x000e220000201000 */
[----:B-----5:R-:W-:Y:S01]  /*7aa0*/  HADD2.F32 R175, -RZ, R168.H1_H1 ;  /* 0x300000a8ffaf7230 */ /* 0x020fe20000004100 */
        /* <DEDUP_REMOVED lines=9> */
.L_x_39087:
[----:B------:R-:W-:Y:S05]  /*7b40*/  BSYNC B0 ;  /* 0x0000000000007941 */ /* 0x000fea0003800000 */
.L_x_39086:
        /* <DEDUP_REMOVED lines=18> */
.L_x_39098:
[----:B------:R-:W-:Y:S02]  /*7c70*/  MOV R177, R10 ;  /* 0x0000000a00b17202 */ /* 0x000fe40000000f00 */
.L_x_39099:
[----:B------:R-:W-:Y:S05]  /*7c80*/  BSYNC B1 ;  /* 0x0000000000017941 */ /* 0x000fea0003800000 */
.L_x_39097:
        /* <DEDUP_REMOVED lines=16> */
.L_x_39103:
[----:B------:R-:W-:Y:S05]  /*7d90*/  BSYNC B2 ;  /* 0x0000000000027941 */ /* 0x000fea0003800000 */
.L_x_39102:
        /* <DEDUP_REMOVED lines=44> */
.L_x_39101:
[----:B------:R-:W-:Y:S05]  /*8060*/  BSYNC B1 ;  /* 0x0000000000017941 */ /* 0x000fea0003800000 */
.L_x_39100:
        /* <DEDUP_REMOVED lines=11> */
.L_x_39096:
[----:B------:R-:W-:Y:S05]  /*8120*/  BSYNC B0 ;  /* 0x0000000000007941 */ /* 0x000fea0003800000 */
.L_x_39095:
        /* <DEDUP_REMOVED lines=18> */
.L_x_39107:
[----:B------:R-:W-:Y:S02]  /*8250*/  MOV R177, R10 ;  /* 0x0000000a00b17202 */ /* 0x000fe40000000f00 */
.L_x_39108:
[----:B------:R-:W-:Y:S05]  /*8260*/  BSYNC B1 ;  /* 0x0000000000017941 */ /* 0x000fea0003800000 */
.L_x_39106:
        /* <DEDUP_REMOVED lines=16> */
.L_x_39112:
[----:B------:R-:W-:Y:S05]  /*8370*/  BSYNC B2 ;  /* 0x0000000000027941 */ /* 0x000fea0003800000 */
.L_x_39111:
        /* <DEDUP_REMOVED lines=44> */
.L_x_39110:
[----:B------:R-:W-:Y:S05]  /*8640*/  BSYNC B1 ;  /* 0x0000000000017941 */ /* 0x000fea0003800000 */
.L_x_39109:
        /* <DEDUP_REMOVED lines=11> */
.L_x_39105:
[----:B------:R-:W-:Y:S05]  /*8700*/  BSYNC B0 ;  /* 0x0000000000007941 */ /* 0x000fea0003800000 */
.L_x_39104:
        /* <DEDUP_REMOVED lines=18> */
.L_x_39116:
[----:B------:R-:W-:Y:S02]  /*8830*/  MOV R177, R10 ;  /* 0x0000000a00b17202 */ /* 0x000fe40000000f00 */
.L_x_39117:
[----:B------:R-:W-:Y:S05]  /*8840*/  BSYNC B1 ;  /* 0x0000000000017941 */ /* 0x000fea0003800000 */
.L_x_39115:
        /* <DEDUP_REMOVED lines=16> */
.L_x_39121:
[----:B------:R-:W-:Y:S05]  /*8950*/  BSYNC B2 ;  /* 0x0000000000027941 */ /* 0x000fea0003800000 */
.L_x_39120:
        /* <DEDUP_REMOVED lines=44> */
.L_x_39119:
[----:B------:R-:W-:Y:S05]  /*8c20*/  BSYNC B1 ;  /* 0x0000000000017941 */ /* 0x000fea0003800000 */
.L_x_39118:
        /* <DEDUP_REMOVED lines=11> */
.L_x_39114:
[----:B------:R-:W-:Y:S05]  /*8ce0*/  BSYNC B0 ;  /* 0x0000000000007941 */ /* 0x000fea0003800000 */
.L_x_39113:
        /* <DEDUP_REMOVED lines=18> */
.L_x_39125:
[----:B------:R-:W-:Y:S02]  /*8e10*/  MOV R173, R10 ;  /* 0x0000000a00ad7202 */ /* 0x000fe40000000f00 */
.L_x_39126:
[----:B------:R-:W-:Y:S05]  /*8e20*/  BSYNC B1 ;  /* 0x0000000000017941 */ /* 0x000fea0003800000 */
.L_x_39124:
        /* <DEDUP_REMOVED lines=16> */
.L_x_39130:
[----:B------:R-:W-:Y:S05]  /*8f30*/  BSYNC B2 ;  /* 0x0000000000027941 */ /* 0x000fea0003800000 */
.L_x_39129:
        /* <DEDUP_REMOVED lines=44> */
.L_x_39128:
[----:B------:R-:W-:Y:S05]  /*9200*/  BSYNC B1 ;  /* 0x0000000000017941 */ /* 0x000fea0003800000 */
.L_x_39127:
        /* <DEDUP_REMOVED lines=11> */
.L_x_39123:
[----:B------:R-:W-:Y:S05]  /*92c0*/  BSYNC B0 ;  /* 0x0000000000007941 */ /* 0x000fea0003800000 */
.L_x_39122:
        /* <DEDUP_REMOVED lines=18> */
.L_x_39134:
[----:B------:R-:W-:Y:S02]  /*93f0*/  MOV R174, R10 ;  /* 0x0000000a00ae7202 */ /* 0x000fe40000000f00 */
.L_x_39135:
[----:B------:R-:W-:Y:S05]  /*9400*/  BSYNC B1 ;  /* 0x0000000000017941 */ /* 0x000fea0003800000 */
.L_x_39133:
        /* <DEDUP_REMOVED lines=16> */
.L_x_39139:
[----:B------:R-:W-:Y:S05]  /*9510*/  BSYNC B2 ;  /* 0x0000000000027941 */ /* 0x000fea0003800000 */
.L_x_39138:
        /* <DEDUP_REMOVED lines=44> */
.L_x_39137:
[----:B------:R-:W-:Y:S05]  /*97e0*/  BSYNC B1 ;  /* 0x0000000000017941 */ /* 0x000fea0003800000 */
.L_x_39136:
        /* <DEDUP_REMOVED lines=11> */
.L_x_39132:
[----:B------:R-:W-:Y:S05]  /*98a0*/  BSYNC B0 ;  /* 0x0000000000007941 */ /* 0x000fea0003800000 */
.L_x_39131:
        /* <DEDUP_REMOVED lines=18> */
.L_x_39143:
[----:B------:R-:W-:Y:S02]  /*99d0*/  MOV R175, R10 ;  /* 0x0000000a00af7202 */ /* 0x000fe40000000f00 */
.L_x_39144:
[----:B------:R-:W-:Y:S05]  /*99e0*/  BSYNC B1 ;  /* 0x0000000000017941 */ /* 0x000fea0003800000 */
.L_x_39142:
        /* <DEDUP_REMOVED lines=16> */
.L_x_39148:
[----:B------:R-:W-:Y:S05]  /*9af0*/  BSYNC B2 ;  /* 0x0000000000027941 */ /* 0x000fea0003800000 */
.L_x_39147:
        /* <DEDUP_REMOVED lines=44> */
.L_x_39146:
[----:B------:R-:W-:Y:S05]  /*9dc0*/  BSYNC B1 ;  /* 0x0000000000017941 */ /* 0x000fea0003800000 */
.L_x_39145:
[----:B------:R-:W0:Y:S01]  /*9dd0*/  I2F.U32 R175, R175 ;  /* 0x000000af00af7306 */ /* 0x000e220000201000 */
[----:B------:R-:W-:Y:S01]  /*9de0*/  HADD2.F32 R179, -RZ, R171.H1_H1 ;  /* 0x300000abffb37230 */ /* 0x000fe20000004100 */
        /* <DEDUP_REMOVED lines=9> */
.L_x_39141:
[----:B------:R-:W-:Y:S05]  /*9e80*/  BSYNC B0 ;  /* 0x0000000000007941 */ /* 0x000fea0003800000 */
.L_x_39140:
        /* <DEDUP_REMOVED lines=27> */
.L_x_39150:
[----:B------:R-:W-:Y:S05]  /*a040*/  BSYNC B0 ;  /* 0x0000000000007941 */ /* 0x000fea0003800000 */
.L_x_39149:
        /* <DEDUP_REMOVED lines=24> */
.L_x_39154:
[----:B------:R-:W-:Y:S02]  /*a1d0*/  MOV R8, R10 ;  /* 0x0000000a00087202 */ /* 0x000fe40000000f00 */
.L_x_39155:
[----:B------:R-:W-:Y:S05]  /*a1e0*/  BSYNC B1 ;  /* 0x0000000000017941 */ /* 0x000fea0003800000 */
.L_x_39153:
        /* <DEDUP_REMOVED lines=16> */
.L_x_39159:
[----:B------:R-:W-:Y:S05]  /*a2f0*/  BSYNC B2 ;  /* 0x0000000000027941 */ /* 0x000fea0003800000 */
.L_x_39158:
        /* <DEDUP_REMOVED lines=43> */
.L_x_39157:
[----:B------:R-:W-:Y:S05]  /*a5b0*/  BSYNC B1 ;  /* 0x0000000000017941 */ /* 0x000fea0003800000 */
.L_x_39156:
        /* <DEDUP_REMOVED lines=11> */
.L_x_39152:
[----:B0-----:R-:W-:Y:S05]  /*a670*/  BSYNC B0 ;  /* 0x0000000000007941 */ /* 0x001fea0003800000 */
.L_x_39151:
        /* <DEDUP_REMOVED lines=18> */
.L_x_39163:
[----:B------:R-:W-:Y:S02]  /*a7a0*/  IMAD.MOV.U32 R8, RZ, RZ, R10 ;  /* 0x000000ffff087224 */ /* 0x000fe400078e000a */
.L_x_39164:
[----:B------:R-:W-:Y:S05]  /*a7b0*/  BSYNC B1 ;  /* 0x0000000000017941 */ /* 0x000fea0003800000 */
.L_x_39162:
        /* <DEDUP_REMOVED lines=16> */
.L_x_39168:
[----:B------:R-:W-:Y:S05]  /*a8c0*/  BSYNC B2 ;  /* 0x0000000000027941 */ /* 0x000fea0003800000 */
.L_x_39167:
        /* <DEDUP_REMOVED lines=44> */
.L_x_39166:
[----:B------:R-:W-:Y:S05]  /*ab90*/  BSYNC B1 ;  /* 0x0000000000017941 */ /* 0x000fea0003800000 */
.L_x_39165:
        /* <DEDUP_REMOVED lines=11> */
.L_x_39161:
[----:B------:R-:W-:Y:S05]  /*ac50*/  BSYNC B0 ;  /* 0x0000000000007941 */ /* 0x000fea0003800000 */
.L_x_39160:
        /* <DEDUP_REMOVED lines=18> */
.L_x_39172:
[----:B------:R-:W-:Y:S02]  /*ad80*/  IMAD.MOV.U32 R8, RZ, RZ, R10 ;  /* 0x000000ffff087224 */ /* 0x000fe400078e000a */
.L_x_39173:
[----:B------:R-:W-:Y:S05]  /*ad90*/  BSYNC B1 ;  /* 0x0000000000017941 */ /* 0x000fea0003800000 */
.L_x_39171:
        /* <DEDUP_REMOVED lines=16> */
.L_x_39177:
[----:B------:R-:W-:Y:S05]  /*aea0*/  BSYNC B2 ;  /* 0x0000000000027941 */ /* 0x000fea0003800000 */
.L_x_39176:
        /* <DEDUP_REMOVED lines=43> */
[----:B------:R-:W-:Y:S02]  /*b160*/  LOP3.LUT R3, R179, UR26, R180, 0x96, !PT ;  /* 0x0000001ab3037c12 */ /* 0x000fe4000f8e96b4 */
.L_x_39175:
[----:B------:R-:W-:Y:S05]  /*b170*/  BSYNC B1 ;  /* 0x0000000000017941 */ /* 0x000fea0003800000 */
.L_x_39174:
[----:B------:R-:W0:Y:S01]  /*b180*/  I2F.U32 R8, R8 ;  /* 0x0000000800087306 */ /* 0x000e220000201000 */
[----:B------:R-:W-:Y:S01]  /*b190*/  HFMA2.MMA R179, -RZ, RZ, 0.1171875, 0 ;  /* 0x2f800000ffb37435 */ /* 0x000fe200000001ff */
[----:B-----5:R-:W-:-:S05]  /*b1a0*/  HADD2.F32 R180, -RZ, R169.H0_H0 ;  /* 0x200000a9ffb47230 */ /* 0x020fca0000004100 */
        /* <DEDUP_REMOVED lines=8> */
.L_x_39170:
[----:B------:R-:W-:Y:S05]  /*b230*/  BSYNC B0 ;  /* 0x0000000000007941 */ /* 0x000fea0003800000 */
.L_x_39169:
        /* <DEDUP_REMOVED lines=18> */
.L_x_39181:
[----:B------:R-:W-:Y:S02]  /*b360*/  IMAD.MOV.U32 R8, RZ, RZ, R10 ;  /* 0x000000ffff087224 */ /* 0x000fe400078e000a */
.L_x_39182:
[----:B------:R-:W-:Y:S05]  /*b370*/  BSYNC B1 ;  /* 0x0000000000017941 */ /* 0x000fea0003800000 */
.L_x_39180:
        /* <DEDUP_REMOVED lines=16> */
.L_x_39186:
[----:B------:R-:W-:Y:S05]  /*b480*/  BSYNC B2 ;  /* 0x0000000000027941 */ /* 0x000fea0003800000 */
.L_x_39185:
        /* <DEDUP_REMOVED lines=44> */
.L_x_39184:
[----:B------:R-:W-:Y:S05]  /*b750*/  BSYNC B1 ;  /* 0x0000000000017941 */ /* 0x000fea0003800000 */
.L_x_39183:
        /* <DEDUP_REMOVED lines=11> */
.L_x_39179:
[----:B------:R-:W-:Y:S05]  /*b810*/  BSYNC B0 ;  /* 0x0000000000007941 */ /* 0x000fea0003800000 */
.L_x_39178:
        /* <DEDUP_REMOVED lines=18> */
.L_x_39190:
[----:B------:R-:W-:Y:S02]  /*b940*/  IMAD.MOV.U32 R8, RZ, RZ, R10 ;  /* 0x000000ffff087224 */ /* 0x000fe400078e000a */
.L_x_39191:
[----:B------:R-:W-:Y:S05]  /*b950*/  BSYNC B1 ;  /* 0x0000000000017941 */ /* 0x000fea0003800000 */
.L_x_39189:
        /* <DEDUP_REMOVED lines=16> */
.L_x_39195:
[----:B------:R-:W-:Y:S05]  /*ba60*/  BSYNC B2 ;  /* 0x0000000000027941 */ /* 0x000fea0003800000 */
.L_x_39194:
        /* <DEDUP_REMOVED lines=44> */
.L_x_39193:
[----:B------:R-:W-:Y:S05]  /*bd30*/  BSYNC B1 ;  /* 0x0000000000017941 */ /* 0x000fea0003800000 */
.L_x_39192:
[----:B------:R-:W0:Y:S01]  /*bd40*/  I2F.U32 R8, R8 ;  /* 0x0000000800087306 */ /* 0x000e220000201000 */
[----:B------:R-:W-:-:S10]  /*bd50*/  HFMA2.MMA R179, -RZ, RZ, 0.1171875, 0 ;  /* 0x2f800000ffb37435 */ /* 0x000fd400000001ff */
[----:B0-----:R-:W-:Y:S01]  /*bd60*/  FFMA.FTZ R178, R8, R179, 1.1641532182693481445e-10 ;  /* 0x2f00000008b27423 */ /* 0x001fe200000100b3 */
[----:B------:R-:W-:-:S04]  /*bd70*/  HADD2.F32 R179, -RZ, R170.H0_H0 ;  /* 0x200000aaffb37230 */ /* 0x000fc80000004100 */
[----:B------:R-:W-:Y:S01]  /*bd80*/  FSETP.GTU.FTZ.AND P1, PT, R178, c[0x0][0x1e4], PT ;  /* 0x00007900b2007a0b */ /* 0x000fe20003f3c000 */
[----:B------:R-:W-:-:S03]  /*bd90*/  FMUL.FTZ R179, R179, c[0x0][0x1ec] ;  /* 0x00007b00b3b37a20 */ /* 0x000fc60000410000 */
[----:B------:R-:W-:Y:S01]  /*bda0*/  SEL R227, RZ, 0x1, P1 ;  /* 0x00000001ffe37807 */ /* 0x000fe20000800000 */
[----:B------:R-:W-:-:S05]  /*bdb0*/  FMUL.FTZ R179, R179, c[0x0][0x1e8] ;  /* 0x00007a00b3b37a20 */ /* 0x000fca0000410000 */
[----:B------:R-:W-:-:S05]  /*bdc0*/  FSEL R179, R179, RZ, !P1 ;  /* 0x000000ffb3b37208 */ /* 0x000fca0004800000 */
[----:B------:R-:W-:-:S04]  /*bdd0*/  FMUL.FTZ R184, R132, R179 ;  /* 0x000000b384b87220 */ /* 0x000fc80000410000 */
[----:B------:R-:W-:Y:S02]  /*bde0*/  @P0 FADD.FTZ R184, R164, R184 ;  /* 0x000000b8a4b80221 */ /* 0x000fe40000010000 */
.L_x_39188:
[----:B------:R-:W-:Y:S05]  /*bdf0*/  BSYNC B0 ;  /* 0x0000000000007941 */ /* 0x000fea0003800000 */
.L_x_39187:
        /* <DEDUP_REMOVED lines=18> */
.L_x_39199:
[----:B------:R-:W-:Y:S02]  /*bf20*/  IMAD.MOV.U32 R8, RZ, RZ, R10 ;  /* 0x000000ffff087224 */ /* 0x000fe400078e000a */
.L_x_39200:
[----:B------:R-:W-:Y:S05]  /*bf30*/  BSYNC B1 ;  /* 0x0000000000017941 */ /* 0x000fea0003800000 */
.L_x_39198:
        /* <DEDUP_REMOVED lines=16> */
.L_x_39204:
[----:B------:R-:W-:Y:S05]  /*c040*/  BSYNC B2 ;  /* 0x0000000000027941 */ /* 0x000fea0003800000 */
.L_x_39203:
        /* <DEDUP_REMOVED lines=44> */
.L_x_39202:
[----:B------:R-:W-:Y:S05]  /*c310*/  BSYNC B1 ;  /* 0x0000000000017941 */ /* 0x000fea0003800000 */
.L_x_39201:
        /* <DEDUP_REMOVED lines=11> */
.L_x_39197:
[----:B------:R-:W-:Y:S05]  /*c3d0*/  BSYNC B0 ;  /* 0x0000000000007941 */ /* 0x000fea0003800000 */
.L_x_39196:
        /* <DEDUP_REMOVED lines=18> */
.L_x_39208:
[----:B------:R-:W-:Y:S02]  /*c500*/  IMAD.MOV.U32 R8, RZ, RZ, R10 ;  /* 0x000000ffff087224 */ /* 0x000fe400078e000a */
.L_x_39209:
[----:B------:R-:W-:Y:S05]  /*c510*/  BSYNC B1 ;  /* 0x0000000000017941 */ /* 0x000fea0003800000 */
.L_x_39207:
        /* <DEDUP_REMOVED lines=16> */
.L_x_39213:
[----:B------:R-:W-:Y:S05]  /*c620*/  BSYNC B2 ;  /* 0x0000000000027941 */ /* 0x000fea0003800000 */
.L_x_39212:
        /* <DEDUP_REMOVED lines=44> */
.L_x_39211:
[----:B------:R-:W-:Y:S05]  /*c8f0*/  BSYNC B1 ;  /* 0x0000000000017941 */ /* 0x000fea0003800000 */
.L_x_39210:
[----:B------:R-:W0:Y:S01]  /*c900*/  I2F.U32 R8, R8 ;  /* 0x0000000800087306 */ /* 0x000e220000201000 */
[----:B------:R-:W-:Y:S01]  /*c910*/  HFMA2.MMA R177, -RZ, RZ, 0.1171875, 0 ;  /* 0x2f800000ffb17435 */ /* 0x000fe200000001ff */
[----:B------:R-:W-:-:S05]  /*c920*/  HADD2.F32 R178, -RZ, R171.H0_H0 ;  /* 0x200000abffb27230 */ /* 0x000fca0000004100 */
[----:B------:R-:W-:-:S04]  /*c930*/  FMUL.FTZ R178, R178, c[0x0][0x1ec] ;  /* 0x00007b00b2b27a20 */ /* 0x000fc80000410000 */
[----:B0-----:R-:W-:-:S05]  /*c940*/  FFMA.FTZ R177, R8, R177, 1.1641532182693481445e-10 ;  /* 0x2f00000008b17423 */ /* 0x001fca00000100b1 */
[----:B------:R-:W-:Y:S01]  /*c950*/  FSETP.GTU.FTZ.AND P1, PT, R177, c[0x0][0x1e4], PT ;  /* 0x00007900b1007a0b */ /* 0x000fe20003f3c000 */
[----:B------:R-:W-:-:S03]  /*c960*/  FMUL.FTZ R177, R178, c[0x0][0x1e8] ;  /* 0x00007a00b2b17a20 */ /* 0x000fc60000410000 */
[----:B------:R-:W-:Y:S02]  /*c970*/  SEL R229, RZ, 0x1, P1 ;  /* 0x00000001ffe57807 */ /* 0x000fe40000800000 */
[----:B------:R-:W-:-:S05]  /*c980*/  FSEL R177, R177, RZ, !P1 ;  /* 0x000000ffb1b17208 */ /* 0x000fca0004800000 */
[----:B------:R-:W-:-:S04]  /*c990*/  FMUL.FTZ R186, R134, R177 ;  /* 0x000000b186ba7220 */ /* 0x000fc80000410000 */
[----:B------:R-:W-:Y:S02]  /*c9a0*/  @P0 FADD.FTZ R186, R166, R186 ;  /* 0x000000baa6ba0221 */ /* 0x000fe40000010000 */
.L_x_39206:
[----:B------:R-:W-:Y:S05]  /*c9b0*/  BSYNC B0 ;  /* 0x0000000000007941 */ /* 0x000fea0003800000 */
.L_x_39205:
        /* <DEDUP_REMOVED lines=18> */
.L_x_39217:
[----:B------:R-:W-:Y:S02]  /*cae0*/  IMAD.MOV.U32 R177, RZ, RZ, R10 ;  /* 0x000000ffffb17224 */ /* 0x000fe400078e000a */
.L_x_39218:
[----:B------:R-:W-:Y:S05]  /*caf0*/  BSYNC B1 ;  /* 0x0000000000017941 */ /* 0x000fea0003800000 */
.L_x_39216:
        /* <DEDUP_REMOVED lines=16> */
.L_x_39222:
[----:B------:R-:W-:Y:S05]  /*cc00*/  BSYNC B2 ;  /* 0x0000000000027941 */ /* 0x000fea0003800000 */
.L_x_39221:
        /* <DEDUP_REMOVED lines=44> */
.L_x_39220:
[----:B------:R-:W-:Y:S05]  /*ced0*/  BSYNC B1 ;  /* 0x0000000000017941 */ /* 0x000fea0003800000 */
.L_x_39219:
[----:B------:R-:W0:Y:S01]  /*cee0*/  I2F.U32 R177, R177 ;  /* 0x000000b100b17306 */ /* 0x000e220000201000 */
[----:B------:R-:W-:Y:S01]  /*cef0*/  HFMA2.MMA R178, -RZ, RZ, 0.1171875, 0 ;  /* 0x2f800000ffb27435 */ /* 0x000fe200000001ff */
[----:B------:R-:W-:-:S05]  /*cf00*/  HADD2.F32 R179, -RZ, R171.H1_H1 ;  /* 0x300000abffb37230 */ /* 0x000fca0000004100 */
        /* <DEDUP_REMOVED lines=8> */
.L_x_39215:
[----:B------:R-:W-:Y:S05]  /*cf90*/  BSYNC B0 ;  /* 0x0000000000007941 */ /* 0x000fea0003800000 */
.L_x_39214:
        /* <DEDUP_REMOVED lines=25> */
.L_x_39224:
[----:B------:R-:W-:Y:S05]  /*d130*/  BSYNC B0 ;  /* 0x0000000000007941 */ /* 0x000fea0003800000 */
.L_x_39223:
[----:B0-----:R-:W-:Y:S02]  /*d140*/  IADD3 R176, R198, 0x200, RZ ;  /* 0x00000200c6b07810 */ /* 0x001fe40007ffe0ff */
[----:B------:R-:W-:Y:S02]  /*d150*/  IADD3 R194, R199, 0x200, RZ ;  /* 0x00000200c7c27810 */ /* 0x000fe40007ffe0ff */
[----:B------:R-:W-:Y:S01]  /*d160*/  @P2 MOV R181, 0x10 ;  /* 0x0000001000b52802 */ /* 0x000fe20000000f00 */
        /* <DEDUP_REMOVED lines=23> */
.L_x_39228:
[----:B------:R-:W-:Y:S02]  /*d2e0*/  IMAD.MOV.U32 R11, RZ, RZ, R10 ;  /* 0x000000ffff0b7224 */ /* 0x000fe400078e000a */
.L_x_39229:
[----:B------:R-:W-:Y:S05]  /*d2f0*/  BSYNC B1 ;  /* 0x0000000000017941 */ /* 0x000fea0003800000 */
.L_x_39227:
        /* <DEDUP_REMOVED lines=16> */
.L_x_39233:
[----:B------:R-:W-:Y:S05]  /*d400*/  BSYNC B2 ;  /* 0x0000000000027941 */ /* 0x000fea0003800000 */
.L_x_39232:
        /* <DEDUP_REMOVED lines=44> */
.L_x_39231:
[----:B------:R-:W-:Y:S05]  /*d6d0*/  BSYNC B1 ;  /* 0x0000000000017941 */ /* 0x000fea0003800000 */
.L_x_39230:
        /* <DEDUP_REMOVED lines=12> */
.L_x_39226:
[----:B0-----:R-:W-:Y:S05]  /*d7a0*/  BSYNC B0 ;  /* 0x0000000000007941 */ /* 0x001fea0003800000 */
.L_x_39225:
        /* <DEDUP_REMOVED lines=18> */
.L_x_39237:
[----:B------:R-:W-:Y:S02]  /*d8d0*/  IMAD.MOV.U32 R8, RZ, RZ, R10 ;  /* 0x000000ffff087224 */ /* 0x000fe400078e000a */
.L_x_39238:
[----:B------:R-:W-:Y:S05]  /*d8e0*/  BSYNC B1 ;  /* 0x0000000000017941 */ /* 0x000fea0003800000 */
.L_x_39236:
        /* <DEDUP_REMOVED lines=16> */
.L_x_39242:
[----:B------:R-:W-:Y:S05]  /*d9f0*/  BSYNC B2 ;  /* 0x0000000000027941 */ /* 0x000fea0003800000 */
.L_x_39241:
        /* <DEDUP_REMOVED lines=44> */
.L_x_39240:
[----:B------:R-:W-:Y:S05]  /*dcc0*/  BSYNC B1 ;  /* 0x0000000000017941 */ /* 0x000fea0003800000 */
.L_x_39239:
        /* <DEDUP_REMOVED lines=11> */
.L_x_39235:
[----:B------:R-:W-:Y:S05]  /*dd80*/  BSYNC B0 ;  /* 0x0000000000007941 */ /* 0x000fea0003800000 */
.L_x_39234:
        /* <DEDUP_REMOVED lines=18> */
.L_x_39246:
[----:B------:R-:W-:Y:S02]  /*deb0*/  IMAD.MOV.U32 R8, RZ, RZ, R10 ;  /* 0x000000ffff087224 */ /* 0x000fe400078e000a */
.L_x_39247:
[----:B------:R-:W-:Y:S05]  /*dec0*/  BSYNC B1 ;  /* 0x0000000000017941 */ /* 0x000fea0003800000 */
.L_x_39245:
        /* <DEDUP_REMOVED lines=16> */
.L_x_39251:
[----:B------:R-:W-:Y:S05]  /*dfd0*/  BSYNC B2 ;  /* 0x0000000000027941 */ /* 0x000fea0003800000 */
.L_x_39250:
        /* <DEDUP_REMOVED lines=44> */
.L_x_39249:
[----:B------:R-:W-:Y:S05]  /*e2a0*/  BSYNC B1 ;  /* 0x0000000000017941 */ /* 0x000fea0003800000 */
.L_x_39248:
[----:B------:R-:W0:Y:S01]  /*e2b0*/  I2F.U32 R8, R8 ;  /* 0x0000000800087306 */ /* 0x000e220000201000 */
[----:B------:R-:W-:-:S10]  /*e2c0*/  HFMA2.MMA R179, -RZ, RZ, 0.1171875, 0 ;  /* 0x2f800000ffb37435 */ /* 0x000fd400000001ff */
[----:B0-----:R-:W-:Y:S01]  /*e2d0*/  FFMA.FTZ R178, R8, R179, 1.1641532182693481445e-10 ;  /* 0x2f00000008b27423 */ /* 0x001fe200000100b3 */
[----:B-----5:R-:W-:-:S04]  /*e2e0*/  HADD2.F32 R179, -RZ, R169.H0_H0 ;  /* 0x200000a9ffb37230 */ /* 0x020fc80000004100 */
[----:B------:R-:W-:Y:S01]  /*e2f0*/  FSETP.GTU.FTZ.AND P1, PT, R178, c[0x0][0x1e4], PT ;  /* 0x00007900b2007a0b */ /* 0x000fe20003f3c000 */
[----:B------:R-:W-:-:S03]  /*e300*/  FMUL.FTZ R179, R179, c[0x0][0x1ec] ;  /* 0x00007b00b3b37a20 */ /* 0x000fc60000410000 */
[----:B------:R-:W-:Y:S01]  /*e310*/  SEL R225, RZ, 0x1, P1 ;  /* 0x00000001ffe17807 */ /* 0x000fe20000800000 */
[----:B------:R-:W-:-:S05]  /*e320*/  FMUL.FTZ R179, R179, c[0x0][0x1e8] ;  /* 0x00007a00b3b37a20 */ /* 0x000fca0000410000 */
[----:B------:R-:W-:-:S05]  /*e330*/  FSEL R179, R179, RZ, !P1 ;  /* 0x000000ffb3b37208 */ /* 0x000fca0004800000 */
[----:B------:R-:W-:-:S04]  /*e340*/  FMUL.FTZ R190, R138, R179 ;  /* 0x000000b38abe7220 */ /* 0x000fc80000410000 */
[----:B------:R-:W-:Y:S02]  /*e350*/  @P0 FADD.FTZ R190, R162, R190 ;  /* 0x000000bea2be0221 */ /* 0x000fe40000010000 */
.L_x_39244:
[----:B------:R-:W-:Y:S05]  /*e360*/  BSYNC B0 ;  /* 0x0000000000007941 */ /* 0x000fea0003800000 */
.L_x_39243:
        /* <DEDUP_REMOVED lines=18> */
.L_x_39255:
[----:B------:R-:W-:Y:S02]  /*e490*/  IMAD.MOV.U32 R8, RZ, RZ, R10 ;  /* 0x000000ffff087224 */ /* 0x000fe400078e000a */
.L_x_39256:
[----:B------:R-:W-:Y:S05]  /*e4a0*/  BSYNC B1 ;  /* 0x0000000000017941 */ /* 0x000fea0003800000 */
.L_x_39254:
        /* <DEDUP_REMOVED lines=16> */
.L_x_39260:
[----:B------:R-:W-:Y:S05]  /*e5b0*/  BSYNC B2 ;  /* 0x0000000000027941 */ /* 0x000fea0003800000 */
.L_x_39259:
        /* <DEDUP_REMOVED lines=44> */
.L_x_39258:
[----:B------:R-:W-:Y:S05]  /*e880*/  BSYNC B1 ;  /* 0x0000000000017941 */ /* 0x000fea0003800000 */
.L_x_39257:
        /* <DEDUP_REMOVED lines=11> */
.L_x_39253:
[----:B------:R-:W-:Y:S05]  /*e940*/  BSYNC B0 ;  /* 0x0000000000007941 */ /* 0x000fea0003800000 */
.L_x_39252:
        /* <DEDUP_REMOVED lines=18> */
.L_x_39264:
[----:B------:R-:W-:Y:S02]  /*ea70*/  IMAD.MOV.U32 R8, RZ, RZ, R10 ;  /* 0x000000ffff087224 */ /* 0x000fe400078e000a */
.L_x_39265:
[----:B------:R-:W-:Y:S05]  /*ea80*/  BSYNC B1 ;  /* 0x0000000000017941 */ /* 0x000fea0003800000 */
.L_x_39263:
        /* <DEDUP_REMOVED lines=16> */
.L_x_39269:
[----:B------:R-:W-:Y:S05]  /*eb90*/  BSYNC B2 ;  /* 0x0000000000027941 */ /* 0x000fea0003800000 */
.L_x_39268:
        /* <DEDUP_REMOVED lines=44> */
.L_x_39267:
[----:B------:R-:W-:Y:S05]  /*ee60*/  BSYNC B1 ;  /* 0x0000000000017941 */ /* 0x000fea0003800000 */
.L_x_39266:
        /* <DEDUP_REMOVED lines=11> */
.L_x_39262:
[----:B------:R-:W-:Y:S05]  /*ef20*/  BSYNC B0 ;  /* 0x0000000000007941 */ /* 0x000fea0003800000 */
.L_x_39261:
        /* <DEDUP_REMOVED lines=18> */
.L_x_39273:
[----:B------:R-:W-:Y:S02]  /*f050*/  IMAD.MOV.U32 R8, RZ, RZ, R10 ;  /* 0x000000ffff087224 */ /* 0x000fe400078e000a */
.L_x_39274:
[----:B------:R-:W-:Y:S05]  /*f060*/  BSYNC B1 ;  /* 0x0000000000017941 */ /* 0x000fea0003800000 */
.L_x_39272:
        /* <DEDUP_REMOVED lines=16> */
.L_x_39278:
[----:B------:R-:W-:Y:S05]  /*f170*/  BSYNC B2 ;  /* 0x0000000000027941 */ /* 0x000fea0003800000 */
.L_x_39277:
        /* <DEDUP_REMOVED lines=44> */
.L_x_39276:
[----:B------:R-:W-:Y:S05]  /*f440*/  BSYNC B1 ;  /* 0x0000000000017941 */ /* 0x000fea0003800000 */
.L_x_39275:
        /* <DEDUP_REMOVED lines=11> */
.L_x_39271:
[----:B------:R-:W-:Y:S05]  /*f500*/  BSYNC B0 ;  /* 0x0000000000007941 */ /* 0x000fea0003800000 */
.L_x_39270:
        /* <DEDUP_REMOVED lines=18> */
.L_x_39282:
[----:B------:R-:W-:Y:S02]  /*f630*/  IMAD.MOV.U32 R8, RZ, RZ, R10 ;  /* 0x000000ffff087224 */ /* 0x000fe400078e000a */
.L_x_39283:
[----:B------:R-:W-:Y:S05]  /*f640*/  BSYNC B1 ;  /* 0x0000000000017941 */ /* 0x000fea0003800000 */
.L_x_39281:
        /* <DEDUP_REMOVED lines=16> */
.L_x_39287:
[----:B------:R-:W-:Y:S05]  /*f750*/  BSYNC B2 ;  /* 0x0000000000027941 */ /* 0x000fea0003800000 */
.L_x_39286:
        /* <DEDUP_REMOVED lines=44> */
.L_x_39285:
[----:B------:R-:W-:Y:S05]  /*fa20*/  BSYNC B1 ;  /* 0x0000000000017941 */ /* 0x000fea0003800000 */
.L_x_39284:
        /* <DEDUP_REMOVED lines=11> */
.L_x_39280:
[----:B------:R-:W-:Y:S05]  /*fae0*/  BSYNC B0 ;  /* 0x0000000000007941 */ /* 0x000fea0003800000 */
.L_x_39279:
        /* <DEDUP_REMOVED lines=18> */
.L_x_39291:
[----:B------:R-:W-:Y:S02]  /*fc10*/  IMAD.MOV.U32 R177, RZ, RZ, R10 ;  /* 0x000000ffffb17224 */ /* 0x000fe400078e000a */
.L_x_39292:
[----:B------:R-:W-:Y:S05]  /*fc20*/  BSYNC B1 ;  /* 0x0000000000017941 */ /* 0x000fea0003800000 */
.L_x_39290:
        /* <DEDUP_REMOVED lines=16> */
.L_x_39296:
[----:B------:R-:W-:Y:S05]  /*fd30*/  BSYNC B2 ;  /* 0x0000000000027941 */ /* 0x000fea0003800000 */
.L_x_39295:
        /* <DEDUP_REMOVED lines=44> */
.L_x_39294:
[----:B------:R-:W-:Y:S05]  /*10000*/  BSYNC B1 ;  /* 0x0000000000017941 */ /* 0x000fea0003800000 */
.L_x_39293:
        /* <DEDUP_REMOVED lines=11> */
.L_x_39289:
[----:B------:R-:W-:Y:S05]  /*100c0*/  BSYNC B0 ;  /* 0x0000000000007941 */ /* 0x000fea0003800000 */
.L_x_39288:
        /* <DEDUP_REMOVED lines=25> */
.L_x_39298:
[----:B------:R-:W-:Y:S05]  /*10260*/  BSYNC B0 ;  /* 0x0000000000007941 */ /* 0x000fea0003800000 */
.L_x_39297:
        /* <DEDUP_REMOVED lines=26> */
.L_x_39302:
[----:B------:R-:W-:Y:S02]  /*10410*/  IMAD.MOV.U32 R11, RZ, RZ, R10 ;  /* 0x000000ffff0b7224 */ /* 0x000fe400078e000a */
.L_x_39303:
[----:B------:R-:W-:Y:S05]  /*10420*/  BSYNC B1 ;  /* 0x0000000000017941 */ /* 0x000fea0003800000 */
.L_x_39301:
        /* <DEDUP_REMOVED lines=16> */
.L_x_39307:
[----:B------:R-:W-:Y:S05]  /*10530*/  BSYNC B2 ;  /* 0x0000000000027941 */ /* 0x000fea0003800000 */
.L_x_39306:
        /* <DEDUP_REMOVED lines=44> */
.L_x_39305:
[----:B------:R-:W-:Y:S05]  /*10800*/  BSYNC B1 ;  /* 0x0000000000017941 */ /* 0x000fea0003800000 */
.L_x_39304:
[----:B------:R-:W0:Y:S01]  /*10810*/  I2F.U32 R8, R11 ;  /* 0x0000000b00087306 */ /* 0x000e220000201000 */
[----:B------:R-:W-:-:S10]  /*10820*/  HFMA2.MMA R177, -RZ, RZ, 0.1171875, 0 ;  /* 0x2f800000ffb17435 */ /* 0x000fd400000001ff */
[----:B0-----:R-:W-:Y:S01]  /*10830*/  FFMA.FTZ R8, R8, R177, 1.1641532182693481445e-10 ;  /* 0x2f00000008087423 */ /* 0x001fe200000100b1 */
[----:B-----5:R-:W-:-:S04]  /*10840*/  HADD2.F32 R177, -RZ, R168.H0_H0 ;  /* 0x200000a8ffb17230 */ /* 0x020fc80000004100 */
[----:B------:R-:W-:Y:S01]  /*10850*/  FSETP.GTU.FTZ.AND P1, PT, R8, c[0x0][0x1e4], PT ;  /* 0x0000790008007a0b */ /* 0x000fe20003f3c000 */
[----:B------:R-:W-:-:S03]  /*10860*/  FMUL.FTZ R177, R177, c[0x0][0x1ec] ;  /* 0x00007b00b1b17a20 */ /* 0x000fc60000410000 */
[----:B------:R-:W-:Y:S01]  /*10870*/  SEL R8, RZ, 0x1, P1 ;  /* 0x00000001ff087807 */ /* 0x000fe20000800000 */
[----:B------:R-:W-:-:S03]  /*10880*/  FMUL.FTZ R177, R177, c[0x0][0x1e8] ;  /* 0x00007a00b1b17a20 */ /* 0x000fc60000410000 */
[----:B------:R-:W-:Y:S02]  /*10890*/  PRMT R11, R8, 0x7610, R11 ;  /* 0x00007610080b7816 */ /* 0x000fe4000000000b */
[----:B------:R-:W-:-:S05]  /*108a0*/  FSEL R177, R177, RZ, !P1 ;  /* 0x000000ffb1b17208 */ /* 0x000fca0004800000 */
[----:B------:R-:W-:-:S04]  /*108b0*/  FMUL.FTZ R200, R144, R177 ;  /* 0x000000b190c87220 */ /* 0x000fc80000410000 */
[----:B------:R-:W-:Y:S02]  /*108c0*/  @P0 FADD.FTZ R200, R160, R200 ;  /* 0x000000c8a0c80221 */ /* 0x000fe40000010000 */
.L_x_39300:
[----:B------:R-:W-:Y:S05]  /*108d0*/  BSYNC B0 ;  /* 0x0000000000007941 */ /* 0x000fea0003800000 */
.L_x_39299:
        /* <DEDUP_REMOVED lines=18> */
.L_x_39311:
[----:B------:R-:W-:Y:S02]  /*10a00*/  IMAD.MOV.U32 R8, RZ, RZ, R10 ;  /* 0x000000ffff087224 */ /* 0x000fe400078e000a */
.L_x_39312:
[----:B------:R-:W-:Y:S05]  /*10a10*/  BSYNC B1 ;  /* 0x0000000000017941 */ /* 0x000fea0003800000 */
.L_x_39310:
        /* <DEDUP_REMOVED lines=16> */
.L_x_39316:
[----:B------:R-:W-:Y:S05]  /*10b20*/  BSYNC B2 ;  /* 0x0000000000027941 */ /* 0x000fea0003800000 */
.L_x_39315:
        /* <DEDUP_REMOVED lines=44> */
.L_x_39314:
[----:B------:R-:W-:Y:S05]  /*10df0*/  BSYNC B1 ;  /* 0x0000000000017941 */ /* 0x000fea0003800000 */
.L_x_39313:
[----:B------:R-:W0:Y:S01]  /*10e00*/  I2F.U32 R8, R8 ;  /* 0x0000000800087306 */ /* 0x000e220000201000 */
[----:B------:R-:W-:Y:S01]  /*10e10*/  HFMA2.MMA R179, -RZ, RZ, 0.1171875, 0 ;  /* 0x2f800000ffb37435 */ /* 0x000fe200000001ff */
[----:B-----5:R-:W-:-:S05]  /*10e20*/  HADD2.F32 R178, -RZ, R168.H1_H1 ;  /* 0x300000a8ffb27230 */ /* 0x020fca0000004100 */
        /* <DEDUP_REMOVED lines=8> */
.L_x_39309:
[----:B------:R-:W-:Y:S05]  /*10eb0*/  BSYNC B0 ;  /* 0x0000000000007941 */ /* 0x000fea0003800000 */
.L_x_39308:
        /* <DEDUP_REMOVED lines=18> */
.L_x_39320:
[----:B------:R-:W-:Y:S02]  /*10fe0*/  IMAD.MOV.U32 R8, RZ, RZ, R10 ;  /* 0x000000ffff087224 */ /* 0x000fe400078e000a */
.L_x_39321:
[----:B------:R-:W-:Y:S05]  /*10ff0*/  BSYNC B1 ;  /* 0x0000000000017941 */ /* 0x000fea0003800000 */
.L_x_39319:
        /* <DEDUP_REMOVED lines=16> */
.L_x_39325:
[----:B------:R-:W-:Y:S05]  /*11100*/  BSYNC B2 ;  /* 0x0000000000027941 */ /* 0x000fea0003800000 */
.L_x_39324:
        /* <DEDUP_REMOVED lines=44> */
.L_x_39323:
[----:B------:R-:W-:Y:S05]  /*113d0*/  BSYNC B1 ;  /* 0x0000000000017941 */ /* 0x000fea0003800000 */
.L_x_39322:
        /* <DEDUP_REMOVED lines=11> */
.L_x_39318:
[----:B------:R-:W-:Y:S05]  /*11490*/  BSYNC B0 ;  /* 0x0000000000007941 */ /* 0x000fea0003800000 */
.L_x_39317:
        /* <DEDUP_REMOVED lines=18> */
.L_x_39329:
[----:B------:R-:W-:Y:S02]  /*115c0*/  IMAD.MOV.U32 R8, RZ, RZ, R10 ;  /* 0x000000ffff087224 */ /* 0x000fe400078e000a */
.L_x_39330:
[----:B------:R-:W-:Y:S05]  /*115d0*/  BSYNC B1 ;  /* 0x0000000000017941 */ /* 0x000fea0003800000 */
.L_x_39328:
        /* <DEDUP_REMOVED lines=16> */
.L_x_39334:
[----:B------:R-:W-:Y:S05]  /*116e0*/  BSYNC B2 ;  /* 0x0000000000027941 */ /* 0x000fea0003800000 */
.L_x_39333:
        /* <DEDUP_REMOVED lines=44> */
.L_x_39332:
[----:B------:R-:W-:Y:S05]  /*119b0*/  BSYNC B1 ;  /* 0x0000000000017941 */ /* 0x000fea0003800000 */
.L_x_39331:
        /* <DEDUP_REMOVED lines=11> */
.L_x_39327:
[----:B------:R-:W-:Y:S05]  /*11a70*/  BSYNC B0 ;  /* 0x0000000000007941 */ /* 0x000fea0003800000 */
.L_x_39326:
        /* <DEDUP_REMOVED lines=18> */
.L_x_39338:
[----:B------:R-:W-:Y:S02]  /*11ba0*/  IMAD.MOV.U32 R8, RZ, RZ, R10 ;  /* 0x000000ffff087224 */ /* 0x000fe400078e000a */
.L_x_39339:
[----:B------:R-:W-:Y:S05]  /*11bb0*/  BSYNC B1 ;  /* 0x0000000000017941 */ /* 0x000fea0003800000 */
.L_x_39337:
        /* <DEDUP_REMOVED lines=16> */
.L_x_39343:
[----:B------:R-:W-:Y:S05]  /*11cc0*/  BSYNC B2 ;  /* 0x0000000000027941 */ /* 0x000fea0003800000 */
.L_x_39342:
        /* <DEDUP_REMOVED lines=44> */
.L_x_39341:
[----:B------:R-:W-:Y:S05]  /*11f90*/  BSYNC B1 ;  /* 0x0000000000017941 */ /* 0x000fea0003800000 */
.L_x_39340:
        /* <DEDUP_REMOVED lines=11> */
.L_x_39336:
[----:B------:R-:W-:Y:S05]  /*12050*/  BSYNC B0 ;  /* 0x0000000000007941 */ /* 0x000fea0003800000 */
.L_x_39335:
        /* <DEDUP_REMOVED lines=18> */
.L_x_39347:
[----:B------:R-:W-:Y:S02]  /*12180*/  IMAD.MOV.U32 R8, RZ, RZ, R10 ;  /* 0x000000ffff087224 */ /* 0x000fe400078e000a */
.L_x_39348:
[----:B------:R-:W-:Y:S05]  /*12190*/  BSYNC B1 ;  /* 0x0000000000017941 */ /* 0x000fea0003800000 */
.L_x_39346:
        /* <DEDUP_REMOVED lines=16> */
.L_x_39352:
[----:B------:R-:W-:Y:S05]  /*122a0*/  BSYNC B2 ;  /* 0x0000000000027941 */ /* 0x000fea0003800000 */
.L_x_39351:
        /* <DEDUP_REMOVED lines=44> */
.L_x_39350:
[----:B------:R-:W-:Y:S05]  /*12570*/  BSYNC B1 ;  /* 0x0000000000017941 */ /* 0x000fea0003800000 */
.L_x_39349:
        /* <DEDUP_REMOVED lines=11> */
.L_x_39345:
[----:B------:R-:W-:Y:S05]  /*12630*/  BSYNC B0 ;  /* 0x0000000000007941 */ /* 0x000fea0003800000 */
.L_x_39344:
        /* <DEDUP_REMOVED lines=18> */
.L_x_39356:
[----:B------:R-:W-:Y:S02]  /*12760*/  IMAD.MOV.U32 R8, RZ, RZ, R10 ;  /* 0x000000ffff087224 */ /* 0x000fe400078e000a */
.L_x_39357:
[----:B------:R-:W-:Y:S05]  /*12770*/  BSYNC B1 ;  /* 0x0000000000017941 */ /* 0x000fea0003800000 */
.L_x_39355:
        /* <DEDUP_REMOVED lines=16> */
.L_x_39361:
[----:B------:R-:W-:Y:S05]  /*12880*/  BSYNC B2 ;  /* 0x0000000000027941 */ /* 0x000fea0003800000 */
.L_x_39360:
        /* <DEDUP_REMOVED lines=44> */
.L_x_39359:
[----:B------:R-:W-:Y:S05]  /*12b50*/  BSYNC B1 ;  /* 0x0000000000017941 */ /* 0x000fea0003800000 */
.L_x_39358:
        /* <DEDUP_REMOVED lines=11> */
.L_x_39354:
[----:B------:R-:W-:Y:S05]  /*12c10*/  BSYNC B0 ;  /* 0x0000000000007941 */ /* 0x000fea0003800000 */
.L_x_39353:
        /* <DEDUP_REMOVED lines=18> */
.L_x_39365:
[----:B------:R-:W-:Y:S02]  /*12d40*/  IMAD.MOV.U32 R179, RZ, RZ, R10 ;  /* 0x000000ffffb37224 */ /* 0x000fe400078e000a */
.L_x_39366:
[----:B------:R-:W-:Y:S05]  /*12d50*/  BSYNC B1 ;  /* 0x0000000000017941 */ /* 0x000fea0003800000 */
.L_x_39364:
        /* <DEDUP_REMOVED lines=16> */
.L_x_39370:
[----:B------:R-:W-:Y:S05]  /*12e60*/  BSYNC B2 ;  /* 0x0000000000027941 */ /* 0x000fea0003800000 */
.L_x_39369:
        /* <DEDUP_REMOVED lines=44> */
.L_x_39368:
[----:B------:R-:W-:Y:S05]  /*13130*/  BSYNC B1 ;  /* 0x0000000000017941 */ /* 0x000fea0003800000 */
.L_x_39367:
        /* <DEDUP_REMOVED lines=11> */
.L_x_39363:
[----:B------:R-:W-:Y:S05]  /*131f0*/  BSYNC B0 ;  /* 0x0000000000007941 */ /* 0x000fea0003800000 */
.L_x_39362:
        /* <DEDUP_REMOVED lines=25> */
.L_x_39372:
[----:B------:R-:W-:Y:S05]  /*13390*/  BSYNC B0 ;  /* 0x0000000000007941 */ /* 0x000fea0003800000 */
.L_x_39371:
        /* <DEDUP_REMOVED lines=26> */
.L_x_39376:
[----:B------:R-:W-:Y:S02]  /*13540*/  IMAD.MOV.U32 R192, RZ, RZ, R10 ;  /* 0x000000ffffc07224 */ /* 0x000fe400078e000a */
.L_x_39377:
[----:B------:R-:W-:Y:S05]  /*13550*/  BSYNC B1 ;  /* 0x0000000000017941 */ /* 0x000fea0003800000 */
.L_x_39375:
        /* <DEDUP_REMOVED lines=16> */
.L_x_39381:
[----:B------:R-:W-:Y:S05]  /*13660*/  BSYNC B2 ;  /* 0x0000000000027941 */ /* 0x000fea0003800000 */
.L_x_39380:
        /* <DEDUP_REMOVED lines=43> */
.L_x_39379:
[----:B------:R-:W-:Y:S05]  /*13920*/  BSYNC B1 ;  /* 0x0000000000017941 */ /* 0x000fea0003800000 */
.L_x_39378:
        /* <DEDUP_REMOVED lines=11> */
.L_x_39374:
[----:B0-----:R-:W-:Y:S05]  /*139e0*/  BSYNC B0 ;  /* 0x0000000000007941 */ /* 0x001fea0003800000 */
.L_x_39373:
        /* <DEDUP_REMOVED lines=18> */
.L_x_39385:
[----:B------:R-:W-:Y:S02]  /*13b10*/  IMAD.MOV.U32 R8, RZ, RZ, R10 ;  /* 0x000000ffff087224 */ /* 0x000fe400078e000a */
.L_x_39386:
[----:B------:R-:W-:Y:S05]  /*13b20*/  BSYNC B1 ;  /* 0x0000000000017941 */ /* 0x000fea0003800000 */
.L_x_39384:
        /* <DEDUP_REMOVED lines=16> */
.L_x_39390:
[----:B------:R-:W-:Y:S05]  /*13c30*/  BSYNC B2 ;  /* 0x0000000000027941 */ /* 0x000fea0003800000 */
.L_x_39389:
        /* <DEDUP_REMOVED lines=44> */
.L_x_39388:
[----:B------:R-:W-:Y:S05]  /*13f00*/  BSYNC B1 ;  /* 0x0000000000017941 */ /* 0x000fea0003800000 */
.L_x_39387:
        /* <DEDUP_REMOVED lines=11> */
.L_x_39383:
[----:B------:R-:W-:Y:S05]  /*13fc0*/  BSYNC B0 ;  /* 0x0000000000007941 */ /* 0x000fea0003800000 */
.L_x_39382:
        /* <DEDUP_REMOVED lines=18> */
.L_x_39394:
[----:B------:R-:W-:Y:S02]  /*140f0*/  IMAD.MOV.U32 R8, RZ, RZ, R10 ;  /* 0x000000ffff087224 */ /* 0x000fe400078e000a */
.L_x_39395:
[----:B------:R-:W-:Y:S05]  /*14100*/  BSYNC B1 ;  /* 0x0000000000017941 */ /* 0x000fea0003800000 */
.L_x_39393:
        /* <DEDUP_REMOVED lines=16> */
.L_x_39399:
[----:B------:R-:W-:Y:S05]  /*14210*/  BSYNC B2 ;  /* 0x0000000000027941 */ /* 0x000fea0003800000 */
.L_x_39398:
        /* <DEDUP_REMOVED lines=44> */
.L_x_39397:
[----:B------:R-:W-:Y:S05]  /*144e0*/  BSYNC B1 ;  /* 0x0000000000017941 */ /* 0x000fea0003800000 */
.L_x_39396:
        /* <DEDUP_REMOVED lines=11> */
.L_x_39392:
[----:B------:R-:W-:Y:S05]  /*145a0*/  BSYNC B0 ;  /* 0x0000000000007941 */ /* 0x000fea0003800000 */
.L_x_39391:
        /* <DEDUP_REMOVED lines=18> */
.L_x_39403:
[----:B------:R-:W-:Y:S02]  /*146d0*/  IMAD.MOV.U32 R8, RZ, RZ, R10 ;  /* 0x000000ffff087224 */ /* 0x000fe400078e000a */
.L_x_39404:
[----:B------:R-:W-:Y:S05]  /*146e0*/  BSYNC B1 ;  /* 0x0000000000017941 */ /* 0x000fea0003800000 */
.L_x_39402:
        /* <DEDUP_REMOVED lines=16> */
.L_x_39408:
[----:B------:R-:W-:Y:S05]  /*147f0*/  BSYNC B2 ;  /* 0x0000000000027941 */ /* 0x000fea0003800000 */
.L_x_39407:
        /* <DEDUP_REMOVED lines=44> */
.L_x_39406:
[----:B------:R-:W-:Y:S05]  /*14ac0*/  BSYNC B1 ;  /* 0x0000000000017941 */ /* 0x000fea0003800000 */
.L_x_39405:
        /* <DEDUP_REMOVED lines=11> */
.L_x_39401:
[----:B------:R-:W-:Y:S05]  /*14b80*/  BSYNC B0 ;  /* 0x0000000000007941 */ /* 0x000fea0003800000 */
.L_x_39400:
        /* <DEDUP_REMOVED lines=18> */
.L_x_39412:
[----:B------:R-:W-:Y:S02]  /*14cb0*/  IMAD.MOV.U32 R8, RZ, RZ, R10 ;  /* 0x000000ffff087224 */ /* 0x000fe400078e000a */
.L_x_39413:
[----:B------:R-:W-:Y:S05]  /*14cc0*/  BSYNC B1 ;  /* 0x0000000000017941 */ /* 0x000fea0003800000 */
.L_x_39411:
        /* <DEDUP_REMOVED lines=16> */
.L_x_39417:
[----:B------:R-:W-:Y:S05]  /*14dd0*/  BSYNC B2 ;  /* 0x0000000000027941 */ /* 0x000fea0003800000 */
.L_x_39416:
        /* <DEDUP_REMOVED lines=44> */
.L_x_39415:
[----:B------:R-:W-:Y:S05]  /*150a0*/  BSYNC B1 ;  /* 0x0000000000017941 */ /* 0x000fea0003800000 */
.L_x_39414:
[----:B------:R-:W0:Y:S01]  /*150b0*/  I2F.U32 R8, R8 ;  /* 0x0000000800087306 */ /* 0x000e220000201000 */
[----:B------:R-:W-:-:S04]  /*150c0*/  IMAD.MOV.U32 R192, RZ, RZ, 0x2f800000 ;  /* 0x2f800000ffc07424 */ /* 0x000fc800078e00ff */
[----:B0-----:R-:W-:-:S05]  /*150d0*/  FFMA.FTZ R8, R8, R192, 1.1641532182693481445e-10 ;  /* 0x2f00000008087423 */ /* 0x001fca00000100c0 */
[----:B------:R-:W-:Y:S01]  /*150e0*/  FSETP.GTU.FTZ.AND P1, PT, R8, c[0x0][0x1e4], PT ;  /* 0x0000790008007a0b */ /* 0x000fe20003f3c000 */
[----:B------:R-:W-:-:S05]  /*150f0*/  HADD2.F32 R8, -RZ, R170.H0_H0 ;  /* 0x200000aaff087230 */ /* 0x000fca0000004100 */
[----:B------:R-:W-:-:S04]  /*15100*/  FMUL.FTZ R8, R8, c[0x0][0x1ec] ;  /* 0x00007b0008087a20 */ /* 0x000fc80000410000 */
[----:B------:R-:W-:-:S05]  /*15110*/  FMUL.FTZ R8, R8, c[0x0][0x1e8] ;  /* 0x00007a0008087a20 */ /* 0x000fca0000410000 */
[----:B------:R-:W-:-:S05]  /*15120*/  FSEL R8, R8, RZ, !P1 ;  /* 0x000000ff08087208 */ /* 0x000fca0004800000 */
[----:B------:R-:W-:Y:S01]  /*15130*/  FMUL.FTZ R192, R156, R8 ;  /* 0x000000089cc07220 */ /* 0x000fe20000410000 */
[----:B------:R-:W-:-:S03]  /*15140*/  SEL R8, RZ, 0x1, P1 ;  /* 0x00000001ff087807 */ /* 0x000fc60000800000 */
[----:B------:R-:W-:Y:S01]  /*15150*/  @P0 FADD.FTZ R192, R164, R192 ;  /* 0x000000c0a4c00221 */ /* 0x000fe20000010000 */
[----:B------:R-:W-:Y:S02]  /*15160*/  PRMT R227, R8, 0x7610, R227 ;  /* 0x0000761008e37816 */ /* 0x000fe400000000e3 */
.L_x_39410:
[----:B------:R-:W-:Y:S05]  /*15170*/  BSYNC B0 ;  /* 0x0000000000007941 */ /* 0x000fea0003800000 */
.L_x_39409:
        /* <DEDUP_REMOVED lines=18> */
.L_x_39421:
[----:B------:R-:W-:Y:S02]  /*152a0*/  IMAD.MOV.U32 R8, RZ, RZ, R10 ;  /* 0x000000ffff087224 */ /* 0x000fe400078e000a */
.L_x_39422:
[----:B------:R-:W-:Y:S05]  /*152b0*/  BSYNC B1 ;  /* 0x0000000000017941 */ /* 0x000fea0003800000 */
.L_x_39420:
        /* <DEDUP_REMOVED lines=16> */
.L_x_39426:
[----:B------:R-:W-:Y:S05]  /*153c0*/  BSYNC B2 ;  /* 0x0000000000027941 */ /* 0x000fea0003800000 */
.L_x_39425:
        /* <DEDUP_REMOVED lines=44> */
.L_x_39424:
[----:B------:R-:W-:Y:S05]  /*15690*/  BSYNC B1 ;  /* 0x0000000000017941 */ /* 0x000fea0003800000 */
.L_x_39423:
[----:B------:R-:W0:Y:S01]  /*156a0*/  I2F.U32 R8, R8 ;  /* 0x0000000800087306 */ /* 0x000e220000201000 */
[----:B------:R-:W-:-:S04]  /*156b0*/  IMAD.MOV.U32 R193, RZ, RZ, 0x2f800000 ;  /* 0x2f800000ffc17424 */ /* 0x000fc800078e00ff */
[----:B0-----:R-:W-:-:S05]  /*156c0*/  FFMA.FTZ R8, R8, R193, 1.1641532182693481445e-10 ;  /* 0x2f00000008087423 */ /* 0x001fca00000100c1 */
[----:B------:R-:W-:Y:S01]  /*156d0*/  FSETP.GTU.FTZ.AND P1, PT, R8, c[0x0][0x1e4], PT ;  /* 0x0000790008007a0b */ /* 0x000fe20003f3c000 */
[----:B------:R-:W-:-:S05]  /*156e0*/  HADD2.F32 R8, -RZ, R170.H1_H1 ;  /* 0x300000aaff087230 */ /* 0x000fca0000004100 */
[----:B------:R-:W-:-:S04]  /*156f0*/  FMUL.FTZ R8, R8, c[0x0][0x1ec] ;  /* 0x00007b0008087a20 */ /* 0x000fc80000410000 */
[----:B------:R-:W-:-:S05]  /*15700*/  FMUL.FTZ R8, R8, c[0x0][0x1e8] ;  /* 0x00007a0008087a20 */ /* 0x000fca0000410000 */
[----:B------:R-:W-:-:S05]  /*15710*/  FSEL R8, R8, RZ, !P1 ;  /* 0x000000ff08087208 */ /* 0x000fca0004800000 */
[----:B------:R-:W-:Y:S01]  /*15720*/  FMUL.FTZ R193, R157, R8 ;  /* 0x000000089dc17220 */ /* 0x000fe20000410000 */
[----:B------:R-:W-:-:S03]  /*15730*/  SEL R8, RZ, 0x1, P1 ;  /* 0x00000001ff087807 */ /* 0x000fc60000800000 */
[----:B------:R-:W-:Y:S01]  /*15740*/  @P0 FADD.FTZ R193, R165, R193 ;  /* 0x000000c1a5c10221 */ /* 0x000fe20000010000 */
[----:B------:R-:W-:Y:S02]  /*15750*/  PRMT R228, R8, 0x7610, R228 ;  /* 0x0000761008e47816 */ /* 0x000fe400000000e4 */
.L_x_39419:
[----:B------:R-:W-:Y:S05]  /*15760*/  BSYNC B0 ;  /* 0x0000000000007941 */ /* 0x000fea0003800000 */
.L_x_39418:
        /* <DEDUP_REMOVED lines=18> */
.L_x_39430:
[----:B------:R-:W-:Y:S02]  /*15890*/  IMAD.MOV.U32 R8, RZ, RZ, R10 ;  /* 0x000000ffff087224 */ /* 0x000fe400078e000a */
.L_x_39431:
[----:B------:R-:W-:Y:S05]  /*158a0*/  BSYNC B1 ;  /* 0x0000000000017941 */ /* 0x000fea0003800000 */
.L_x_39429:
        /* <DEDUP_REMOVED lines=16> */
.L_x_39435:
[----:B------:R-:W-:Y:S05]  /*159b0*/  BSYNC B2 ;  /* 0x0000000000027941 */ /* 0x000fea0003800000 */
.L_x_39434:
        /* <DEDUP_REMOVED lines=44> */
.L_x_39433:
[----:B------:R-:W-:Y:S05]  /*15c80*/  BSYNC B1 ;  /* 0x0000000000017941 */ /* 0x000fea0003800000 */
.L_x_39432:
        /* <DEDUP_REMOVED lines=12> */
.L_x_39428:
[----:B------:R-:W-:Y:S05]  /*15d50*/  BSYNC B0 ;  /* 0x0000000000007941 */ /* 0x000fea0003800000 */
.L_x_39427:
        /* <DEDUP_REMOVED lines=18> */
.L_x_39439:
[----:B------:R-:W-:Y:S02]  /*15e80*/  IMAD.MOV.U32 R195, RZ, RZ, R10 ;  /* 0x000000ffffc37224 */ /* 0x000fe400078e000a */
.L_x_39440:
[----:B------:R-:W-:Y:S05]  /*15e90*/  BSYNC B1 ;  /* 0x0000000000017941 */ /* 0x000fea0003800000 */
.L_x_39438:
        /* <DEDUP_REMOVED lines=16> */
.L_x_39444:
[----:B------:R-:W-:Y:S05]  /*15fa0*/  BSYNC B2 ;  /* 0x0000000000027941 */ /* 0x000fea0003800000 */
.L_x_39443:
        /* <DEDUP_REMOVED lines=44> */
.L_x_39442:
[----:B------:R-:W-:Y:S05]  /*16270*/  BSYNC B1 ;  /* 0x0000000000017941 */ /* 0x000fea0003800000 */
.L_x_39441:
        /* <DEDUP_REMOVED lines=12> */
.L_x_39437:
[----:B------:R-:W-:Y:S05]  /*16340*/  BSYNC B0 ;  /* 0x0000000000007941 */ /* 0x000fea0003800000 */
.L_x_39436:
        /* <DEDUP_REMOVED lines=25> */
.L_x_39446:
[----:B------:R-:W-:Y:S05]  /*164e0*/  BSYNC B0 ;  /* 0x0000000000007941 */ /* 0x000fea0003800000 */
.L_x_39445:
        /* <DEDUP_REMOVED lines=65> */
.L_x_39453:
        /* <DEDUP_REMOVED lines=132> */
.L_x_39454:
        /* <DEDUP_REMOVED lines=124> */
[----:B------:R-:W-:Y:S01]  /*17900*/  F2FP.PACK_AB R223, R223, R222 ;  /* 0x000000dedfdf723e */ /* 0x000fe200000000ff */
[----:B------:R-:W-:Y:S02]  /*17910*/  FFMA.FTZ R15, R235, R15, R19 ;  /* 0x0000000feb0f7223 */ /* 0x000fe40000010013 */
[----:B------:R-:W-:Y:S01]  /*17920*/  FFMA.FTZ R14, R232, R14, R18 ;  /* 0x0000000ee80e7223 */ /* 0x000fe20000010012 */
[----:B------:R-:W-:-:S04]  /*17930*/  F2FP.PACK_AB R222, R221, R220 ;  /* 0x000000dcddde723e */ /* 0x000fc800000000ff */
[----:B------:R-:W-:Y:S02]  /*17940*/  F2FP.PACK_AB R221, R15, R14 ;  /* 0x0000000e0fdd723e */ /* 0x000fe400000000ff */
        /* <DEDUP_REMOVED lines=8> */
[----:B------:R-:W-:-:S03]  /*179d0*/  F2FP.PACK_AB R220, R13, R12 ;  /* 0x0000000c0ddc723e */ /* 0x000fc600000000ff */
[----:B------:R-:W-:-:S04]  /*179e0*/  IMAD.WIDE.U32 R12, R230, R232, c[0x0][0x208] ;  /* 0x00008200e60c7625 */ /* 0x000fc800078e00e8 */
[----:B------:R-:W-:Y:S02]  /*179f0*/  FMUL.FTZ R15, R218, UR27 ;  /* 0x0000001bda0f7c20 */ /* 0x000fe40008410000 */
[----:B------:R-:W-:Y:S01]  /*17a00*/  FMUL.FTZ R14, R219, UR27 ;  /* 0x0000001bdb0e7c20 */ /* 0x000fe20008410000 */
[----:B------:R0:W-:Y:S01]  /*17a10*/  STG.E.128 [R12.64], R220 ;  /* 0x000000dc0c007986 */ /* 0x0001e2000c101d06 */
[----:B------:R-:W-:Y:S02]  /*17a20*/  FFMA.FTZ R15, R238, R15, R30 ;  /* 0x0000000fee0f7223 */ /* 0x000fe4000001001e */
[----:B------:R-:W-:-:S05]  /*17a30*/  FFMA.FTZ R14, R239, R14, R31 ;  /* 0x0000000eef0e7223 */ /* 0x000fca000001001f */
[----:B------:R-:W-:Y:S01]  /*17a40*/  F2FP.PACK_AB R15, R14, R15 ;  /* 0x0000000f0e0f723e */ /* 0x000fe200000000ff */
        /* <DEDUP_REMOVED lines=9> */
[----:B------:R-:W-:Y:S01]  /*17ae0*/  F2FP.PACK_AB R12, R213, R212 ;  /* 0x000000d4d50c723e */ /* 0x000fe200000000ff */
[----:B------:R-:W-:Y:S01]  /*17af0*/  FFMA.FTZ R216, R237, R214, R29 ;  /* 0x000000d6edd87223 */ /* 0x000fe2000001001d */
[----:B------:R-:W-:Y:S01]  /*17b00*/  IADD3 R213, R230, 0x80, RZ ;  /* 0x00000080e6d57810 */ /* 0x000fe20007ffe0ff */
[----:B------:R-:W-:Y:S02]  /*17b10*/  FFMA.FTZ R215, R236, R215, R28 ;  /* 0x000000d7ecd77223 */ /* 0x000fe4000001001c */
[----:B------:R-:W-:-:S02]  /*17b20*/  FFMA.FTZ R214, R247, R14, R27 ;  /* 0x0000000ef7d67223 */ /* 0x000fc4000001001b */
[----:B------:R-:W-:Y:S01]  /*17b30*/  IMAD.WIDE.U32 R212, R213, R232, c[0x0][0x208] ;  /* 0x00008200d5d47625 */ /* 0x000fe200078e00e8 */
[----:B------:R-:W-:Y:S02]  /*17b40*/  F2FP.PACK_AB R14, R216, R215 ;  /* 0x000000d7d80e723e */ /* 0x000fe400000000ff */
[----:B------:R-:W-:-:S05]  /*17b50*/  F2FP.PACK_AB R13, R214, R13 ;  /* 0x0000000dd60d723e */ /* 0x000fca00000000ff */
        /* <DEDUP_REMOVED lines=29> */
[----:B------:R-:W-:Y:S01]  /*17d30*/  F2FP.PACK_AB R14, R175, R14 ;  /* 0x0000000eaf0e723e */ /* 0x000fe200000000ff */
        /* <DEDUP_REMOVED lines=10> */
[----:B------:R-:W-:Y:S01]  /*17de0*/  F2FP.PACK_AB R15, R196, R15 ;  /* 0x0000000fc40f723e */ /* 0x000fe200000000ff */
[----:B------:R-:W-:Y:S02]  /*17df0*/  FFMA.FTZ R12, R72, R175, R32 ;  /* 0x000000af480c7223 */ /* 0x000fe40000010020 */
[----:B------:R-:W-:Y:S02]  /*17e00*/  FMUL.FTZ R13, R210, UR27 ;  /* 0x0000001bd20d7c20 */ /* 0x000fe40008410000 */
[----:B------:R-:W-:-:S02]  /*17e10*/  FMUL.FTZ R196, R211, UR27 ;  /* 0x0000001bd3c47c20 */ /* 0x000fc40008410000 */
[----:B------:R-:W-:Y:S02]  /*17e20*/  FFMA.FTZ R175, R73, R178, R33 ;  /* 0x000000b249af7223 */ /* 0x000fe40000010021 */
[----:B------:R-:W-:Y:S02]  /*17e30*/  FFMA.FTZ R179, R86, R179, R46 ;  /* 0x000000b356b37223 */ /* 0x000fe4000001002e */
[----:B------:R-:W-:Y:S01]  /*17e40*/  FFMA.FTZ R202, R87, R202, R47 ;  /* 0x000000ca57ca7223 */ /* 0x000fe2000001002f */
[----:B------:R-:W-:Y:S01]  /*17e50*/  F2FP.PACK_AB R12, R175, R12 ;  /* 0x0000000caf0c723e */ /* 0x000fe200000000ff */
[----:B------:R-:W-:Y:S02]  /*17e60*/  FFMA.FTZ R13, R74, R13, R34 ;  /* 0x0000000d4a0d7223 */ /* 0x000fe40000010022 */
[----:B------:R-:W-:Y:S01]  /*17e70*/  FFMA.FTZ R196, R75, R196, R35 ;  /* 0x000000c44bc47223 */ /* 0x000fe20000010023 */
[----:B------:R-:W-:Y:S01]  /*17e80*/  F2FP.PACK_AB R175, R202, R179 ;  /* 0x000000b3caaf723e */ /* 0x000fe200000000ff */
[----:B------:R-:W-:-:S02]  /*17e90*/  FMUL.FTZ R179, R172, UR27 ;  /* 0x0000001bacb37c20 */ /* 0x000fc40008410000 */
[----:B------:R-:W-:Y:S01]  /*17ea0*/  FMUL.FTZ R178, R173, UR27 ;  /* 0x0000001badb27c20 */ /* 0x000fe20008410000 */
[----:B------:R-:W-:Y:S01]  /*17eb0*/  F2FP.PACK_AB R13, R196, R13 ;  /* 0x0000000dc40d723e */ /* 0x000fe200000000ff */
        /* <DEDUP_REMOVED lines=11> */
[----:B------:R-:W-:Y:S01]  /*17f70*/  F2FP.PACK_AB R174, R181, R174 ;  /* 0x000000aeb5ae723e */ /* 0x000fe200000000ff */
        /* <DEDUP_REMOVED lines=8> */
[----:B------:R-:W-:Y:S01]  /*18000*/  F2FP.PACK_AB R173, R178, R173 ;  /* 0x000000adb2ad723e */ /* 0x000fe200000000ff */
[----:B------:R-:W-:Y:S02]  /*18010*/  FMUL.FTZ R205, R190, UR27 ;  /* 0x0000001bbecd7c20 */ /* 0x000fe40008410000 */
[----:B------:R-:W-:Y:S01]  /*18020*/  FMUL.FTZ R182, R183, UR27 ;  /* 0x0000001bb7b67c20 */ /* 0x000fe20008410000 */
[----:B------:R-:W-:Y:S01]  /*18030*/  F2FP.PACK_AB R178, R202, R189 ;  /* 0x000000bdcab2723e */ /* 0x000fe200000000ff */
        /* <DEDUP_REMOVED lines=16> */
[----:B------:R-:W-:Y:S01]  /*18140*/  FMUL.FTZ R185, R180, UR27 ;  /* 0x0000001bb4b97c20 */ /* 0x000fe20008410000 */
[----:B------:R-:W-:Y:S01]  /*18150*/  F2FP.PACK_AB R183, R196, R183 ;  /* 0x000000b7c4b7723e */ /* 0x000fe200000000ff */
[----:B------:R-:W-:Y:S01]  /*18160*/  FMUL.FTZ R188, R188, UR27 ;  /* 0x0000001bbcbc7c20 */ /* 0x000fe20008410000 */
[----:B------:R-:W-:Y:S01]  /*18170*/  F2FP.PACK_AB R181, R184, R187 ;  /* 0x000000bbb8b5723e */ /* 0x000fe200000000ff */
[----:B------:R-:W-:-:S02]  /*18180*/  FMUL.FTZ R187, R198, UR27 ;  /* 0x0000001bc6bb7c20 */ /* 0x000fc40008410000 */
[----:B------:R-:W-:Y:S02]  /*18190*/  FMUL.FTZ R196, R193, UR27 ;  /* 0x0000001bc1c47c20 */ /* 0x000fe40008410000 */
[----:B------:R-:W-:Y:S01]  /*181a0*/  FMUL.FTZ R193, R194, UR27 ;  /* 0x0000001bc2c17c20 */ /* 0x000fe20008410000 */
[----:B------:R-:W-:Y:S01]  /*181b0*/  F2FP.PACK_AB R177, R186, R177 ;  /* 0x000000b1bab1723e */ /* 0x000fe200000000ff */
        /* <DEDUP_REMOVED lines=15> */
[----:B------:R-:W-:Y:S01]  /*182b0*/  F2FP.PACK_AB R180, R185, R180 ;  /* 0x000000b4b9b4723e */ /* 0x000fe200000000ff */
[----:B------:R-:W-:Y:S01]  /*182c0*/  FFMA.FTZ R194, R111, R194, R71 ;  /* 0x000000c26fc27223 */ /* 0x000fe20000010047 */
[----:B------:R-:W-:-:S02]  /*182d0*/  F2FP.PACK_AB R186, R193, R192 ;  /* 0x000000c0c1ba723e */ /* 0x000fc400000000ff */
[----:B------:R-:W-:Y:S01]  /*182e0*/  IADD3 R195, R230, 0x100, RZ ;  /* 0x00000100e6c37810 */ /* 0x000fe20007ffe0ff */
[----:B------:R-:W-:Y:S01]  /*182f0*/  FFMA.FTZ R205, R94, R205, R54 ;  /* 0x000000cd5ecd7223 */ /* 0x000fe20000010036 */
[----:B------:R-:W-:Y:S01]  /*18300*/  F2FP.PACK_AB R185, R191, R188 ;  /* 0x000000bcbfb9723e */ /* 0x000fe200000000ff */
[----:B------:R-:W-:Y:S01]  /*18310*/  FFMA.FTZ R212, R95, R212, R55 ;  /* 0x000000d45fd47223 */ /* 0x000fe20000010037 */
[C---:B------:R-:W-:Y:S02]  /*18320*/  IADD3 R193, R230.reuse, 0x180, RZ ;  /* 0x00000180e6c17810 */ /* 0x040fe40007ffe0ff */
[----:B------:R-:W-:Y:S02]  /*18330*/  F2FP.PACK_AB R184, R189, R184 ;  /* 0x000000b8bdb8723e */ /* 0x000fe400000000ff */
[C---:B------:R-:W-:Y:S02]  /*18340*/  IADD3 R191, R230.reuse, 0x200, RZ ;  /* 0x00000200e6bf7810 */ /* 0x040fe40007ffe0ff */
[----:B------:R-:W-:-:S02]  /*18350*/  IADD3 R189, R230, 0x280, RZ ;  /* 0x00000280e6bd7810 */ /* 0x000fc40007ffe0ff */
[----:B------:R-:W-:Y:S01]  /*18360*/  F2FP.PACK_AB R187, R194, R187 ;  /* 0x000000bbc2bb723e */ /* 0x000fe200000000ff */
[----:B------:R-:W-:Y:S01]  /*18370*/  IMAD.WIDE.U32 R194, R195, R232, c[0x0][0x208] ;  /* 0x00008200c3c27625 */ /* 0x000fe200078e00e8 */
[----:B------:R-:W-:Y:S02]  /*18380*/  IADD3 R233, R230, 0x300, RZ ;  /* 0x00000300e6e97810 */ /* 0x000fe40007ffe0ff */
[----:B------:R-:W-:Y:S01]  /*18390*/  F2FP.PACK_AB R172, R179, R172 ;  /* 0x000000acb3ac723e */ /* 0x000fe200000000ff */
[----:B------:R-:W-:Y:S01]  /*183a0*/  IMAD.WIDE.U32 R192, R193, R232, c[0x0][0x208] ;  /* 0x00008200c1c07625 */ /* 0x000fe200078e00e8 */
[----:B------:R-:W-:-:S03]  /*183b0*/  F2FP.PACK_AB R179, R212, R205 ;  /* 0x000000cdd4b3723e */ /* 0x000fc600000000ff */
        /* <DEDUP_REMOVED lines=8> */
.L_x_39450:
[----:B0-----:R-:W-:Y:S05]  /*18440*/  BSYNC B0 ;  /* 0x0000000000007941 */ /* 0x001fea0003800000 */
.L_x_39449:
        /* <DEDUP_REMOVED lines=8> */
.L_x_39451:
[----:B------:R-:W-:Y:S05]  /*184d0*/  EXIT ;  /* 0x000000000000794d */ /* 0x000fea0003800000 */
.L_x_39447:
[----:B------:R-:W-:Y:S01]  /*184e0*/  HFMA2.MMA R231, -RZ, RZ, 0, 5.9604644775390625e-08 ;  /* 0x00000001ffe77435 */ /* 0x000fe200000001ff */
[----:B------:R-:W-:Y:S01]  /*184f0*/  IMAD.MOV.U32 R240, RZ, RZ, R230 ;  /* 0x000000fffff07224 */ /* 0x000fe200078e00e6 */
[----:B------:R-:W-:Y:S01]  /*18500*/  MOV R232, 0x18540 ;  /* 0x0001854000e87802 */ /* 0x000fe20000000f00 */
[----:B------:R-:W-:Y:S02]  /*18510*/  IMAD.MOV.U32 R242, RZ, RZ, 0x1f ;  /* 0x0000001ffff27424 */ /* 0x000fe400078e00ff */
[----:B------:R-:W-:Y:S02]  /*18520*/  IMAD.MOV.U32 R233, RZ, RZ, -0x1 ;  /* 0xffffffffffe97424 */ /* 0x000fe400078e00ff */
[----:B------:R-:W-:Y:S05]  /*18530*/  CALL.REL.NOINC `($__internal_127_$__cuda_sm70_shflsync_bfly_p) ;  /* 0x00000ac000007944 */ /* 0x000fea0003c00000 */
[----:B-1----:R-:W-:Y:S05]  /*18540*/  BRA `(.L_x_39453) ;  /* 0xffffe3b000007947 */ /* 0x002fea000383ffff */
.L_x_39448:
[----:B------:R-:W-:Y:S01]  /*18550*/  MOV R240, R230 ;  /* 0x000000e600f07202 */ /* 0x000fe20000000f00 */
[----:B------:R-:W-:Y:S01]  /*18560*/  IMAD.MOV.U32 R231, RZ, RZ, 0x2 ;  /* 0x00000002ffe77424 */ /* 0x000fe200078e00ff */
[----:B------:R-:W-:Y:S01]  /*18570*/  MOV R233, 0xffffffff ;  /* 0xffffffff00e97802 */ /* 0x000fe20000000f00 */
[----:B------:R-:W-:Y:S01]  /*18580*/  IMAD.MOV.U32 R242, RZ, RZ, 0x1f ;  /* 0x0000001ffff27424 */ /* 0x000fe200078e00ff */
[----:B------:R-:W-:-:S02]  /*18590*/  MOV R232, 0x185b0 ;  /* 0x000185b000e87802 */ /* 0x000fc40000000f00 */
[----:B------:R-:W-:Y:S05]  /*185a0*/  CALL.REL.NOINC `($__internal_127_$__cuda_sm70_shflsync_bfly_p) ;  /* 0x00000a5000007944 */ /* 0x000fea0003c00000 */
[----:B-1----:R-:W-:Y:S01]  /*185b0*/  FADD.FTZ R230, R230, R231 ;  /* 0x000000e7e6e67221 */ /* 0x002fe20000010000 */
[----:B------:R-:W-:Y:S01]  /*185c0*/  MOV R233, 0xffffffff ;  /* 0xffffffff00e97802 */ /* 0x000fe20000000f00 */
[----:B------:R-:W-:Y:S01]  /*185d0*/  IMAD.MOV.U32 R231, RZ, RZ, 0x4 ;  /* 0x00000004ffe77424 */ /* 0x000fe200078e00ff */
[----:B------:R-:W-:Y:S01]  /*185e0*/  MOV R232, 0x18620 ;  /* 0x0001862000e87802 */ /* 0x000fe20000000f00 */
[----:B------:R-:W-:-:S02]  /*185f0*/  IMAD.MOV.U32 R242, RZ, RZ, 0x1f ;  /* 0x0000001ffff27424 */ /* 0x000fc400078e00ff */
[----:B------:R-:W-:Y:S02]  /*18600*/  IMAD.MOV.U32 R240, RZ, RZ, R230 ;  /* 0x000000fffff07224 */ /* 0x000fe400078e00e6 */
[----:B------:R-:W-:Y:S05]  /*18610*/  CALL.REL.NOINC `($__internal_127_$__cuda_sm70_shflsync_bfly_p) ;  /* 0x000009e000007944 */ /* 0x000fea0003c00000 */
[----:B-1----:R-:W-:Y:S01]  /*18620*/  FADD.FTZ R230, R230, R231 ;  /* 0x000000e7e6e67221 */ /* 0x002fe20000010000 */
[----:B------:R-:W-:Y:S01]  /*18630*/  HFMA2.MMA R242, -RZ, RZ, 0, 1.847743988037109375e-06 ;  /* 0x0000001ffff27435 */ /* 0x000fe200000001ff */
[----:B------:R-:W-:Y:S01]  /*18640*/  IMAD.MOV.U32 R231, RZ, RZ, 0x8 ;  /* 0x00000008ffe77424 */ /* 0x000fe200078e00ff */
[----:B------:R-:W-:Y:S01]  /*18650*/  MOV R232, 0x18690 ;  /* 0x0001869000e87802 */ /* 0x000fe20000000f00 */
[----:B------:R-:W-:Y:S02]  /*18660*/  IMAD.MOV.U32 R233, RZ, RZ, -0x1 ;  /* 0xffffffffffe97424 */ /* 0x000fe400078e00ff */
[----:B------:R-:W-:Y:S02]  /*18670*/  IMAD.MOV.U32 R240, RZ, RZ, R230 ;  /* 0x000000fffff07224 */ /* 0x000fe400078e00e6 */
[----:B------:R-:W-:Y:S05]  /*18680*/  CALL.REL.NOINC `($__internal_127_$__cuda_sm70_shflsync_bfly_p) ;  /* 0x0000097000007944 */ /* 0x000fea0003c00000 */
[----:B-1----:R-:W-:Y:S01]  /*18690*/  FADD.FTZ R230, R230, R231 ;  /* 0x000000e7e6e67221 */ /* 0x002fe20000010000 */
[----:B------:R-:W-:Y:S01]  /*186a0*/  MOV R231, 0x10 ;  /* 0x0000001000e77802 */ /* 0x000fe20000000f00 */
[----:B------:R-:W-:Y:S01]  /*186b0*/  IMAD.MOV.U32 R242, RZ, RZ, 0x1f ;  /* 0x0000001ffff27424 */ /* 0x000fe200078e00ff */
[----:B------:R-:W-:Y:S01]  /*186c0*/  MOV R232, 0x18700 ;  /* 0x0001870000e87802 */ /* 0x000fe20000000f00 */
[----:B------:R-:W-:Y:S01]  /*186d0*/  IMAD.MOV.U32 R233, RZ, RZ, -0x1 ;  /* 0xffffffffffe97424 */ /* 0x000fe200078e00ff */
[----:B------:R-:W-:-:S02]  /*186e0*/  MOV R240, R230 ;  /* 0x000000e600f07202 */ /* 0x000fc40000000f00 */
[----:B------:R-:W-:Y:S05]  /*186f0*/  CALL.REL.NOINC `($__internal_127_$__cuda_sm70_shflsync_bfly_p) ;  /* 0x0000090000007944 */ /* 0x000fea0003c00000 */
        /* <DEDUP_REMOVED lines=118> */
[----:B------:R-:W-:Y:S05]  /*18e60*/  CALL.REL.NOINC `($__internal_127_$__cuda_sm70_shflsync_bfly_p) ;  /* 0x0000019000007944 */ /* 0x000fea0003c00000 */
[----:B-1----:R-:W-:Y:S01]  /*18e70*/  FADD.FTZ R240, R240, R231 ;  /* 0x000000e7f0f07221 */ /* 0x002fe20000010000 */
[----:B------:R-:W-:Y:S01]  /*18e80*/  MOV R233, 0xffffffff ;  /* 0xffffffff00e97802 */ /* 0x000fe20000000f00 */
[----:B------:R-:W-:Y:S01]  /*18e90*/  IMAD.MOV.U32 R231, RZ, RZ, 0x2 ;  /* 0x00000002ffe77424 */ /* 0x000fe200078e00ff */
[----:B------:R-:W-:Y:S01]  /*18ea0*/  MOV R232, 0x18ed0 ;  /* 0x00018ed000e87802 */ /* 0x000fe20000000f00 */
[----:B------:R-:W-:Y:S02]  /*18eb0*/  IMAD.MOV.U32 R242, RZ, RZ, 0x1f ;  /* 0x0000001ffff27424 */ /* 0x000fe400078e00ff */
[----:B------:R-:W-:Y:S05]  /*18ec0*/  CALL.REL.NOINC `($__internal_127_$__cuda_sm70_shflsync_bfly_p) ;  /* 0x0000013000007944 */ /* 0x000fea0003c00000 */
[----:B-1----:R-:W-:Y:S01]  /*18ed0*/  FADD.FTZ R240, R240, R231 ;  /* 0x000000e7f0f07221 */ /* 0x002fe20000010000 */
[----:B------:R-:W-:Y:S01]  /*18ee0*/  MOV R233, 0xffffffff ;  /* 0xffffffff00e97802 */ /* 0x000fe20000000f00 */
[----:B------:R-:W-:Y:S01]  /*18ef0*/  IMAD.MOV.U32 R231, RZ, RZ, 0x4 ;  /* 0x00000004ffe77424 */ /* 0x000fe200078e00ff */
[----:B------:R-:W-:Y:S01]  /*18f00*/  MOV R232, 0x18f30 ;  /* 0x00018f3000e87802 */ /* 0x000fe20000000f00 */
[----:B------:R-:W-:-:S02]  /*18f10*/  IMAD.MOV.U32 R242, RZ, RZ, 0x1f ;  /* 0x0000001ffff27424 */ /* 0x000fc400078e00ff */
        /* <DEDUP_REMOVED lines=13> */
[----:B-1----:R-:W-:Y:S05]  /*18ff0*/  BRA `(.L_x_39454) ;  /* 0xffffe14000007947 */ /* 0x002fea000383ffff */
        .weak           $__internal_127_$__cuda_sm70_shflsync_bfly_p
        .type           $__internal_127_$__cuda_sm70_shflsync_bfly_p,@function
        .size           $__internal_127_$__cuda_sm70_shflsync_bfly_p,(.L_x_44967 - $__internal_127_$__cuda_sm70_shflsync_bfly_p)
$__internal_127_$__cuda_sm70_shflsync_bfly_p:
[----:B------:R-:W-:Y:S04]  /*19000*/  WARPSYNC R233 ;  /* 0x000000e900007348 */ /* 0x000fe80003800000 */
[----:B------:R0:W1:Y:S02]  /*19010*/  SHFL.BFLY PT, R231, R240, R231, R242 ;  /* 0x0c0000e7f0e77389 */ /* 0x00006400000e00f2 */
[----:B0-----:R-:W-:-:S04]  /*19020*/  IMAD.MOV.U32 R233, RZ, RZ, 0x0 ;  /* 0x00000000ffe97424 */ /* 0x001fc800078e00ff */
[----:B------:R-:W-:Y:S05]  /*19030*/  RET.REL.NODEC R232 `(_ZN10layer_norm13ln_fwd_kernelINS_13Kernel_traitsIf6__halffS2_fjLj7168ELj1ELj1ELj4ELj16ENS_18Kernel_traits_baseILj7168EfS2_fS2_fjLj128EEEEELb1ELb1ELb1ELb1EEEvNS_9FwdParamsE) ;  /* 0xfffe6fc0e8007950 */ /* 0x000fea0003c3ffff */
.L_x_39455:
        /* <DEDUP_REMOVED lines=12> */
.L_x_44967:


//--------------------- .text._ZN10layer_norm13ln_fwd_kernelINS_13Kernel_traitsI6__halfffffjLj7168ELj1ELj1ELj8ELj16ENS_18Kernel_traits_baseILj7168ES2_ffffjLj256EEEEELb0ELb0ELb0ELb0EEEvNS_9FwdParamsE --------------------------
	.section	.text._ZN10layer_norm13ln_fwd_kernelINS_13Kernel_traitsI6__halfffffjLj7168ELj1ELj1ELj8ELj16ENS_18Kernel_traits_baseILj7168ES2_ffffjLj256EEEEELb0ELb0ELb0ELb0EEEvNS_9FwdParamsE,"ax",@progbits
	.sectioninfo	@"SHI_REGISTERS=125"
	.align	128
        .global         _ZN10layer_norm13ln_fwd_kernelINS_13Kernel_traitsI6__halfffffjLj7168ELj1ELj1ELj8ELj16ENS_18Kernel_traits_baseILj7168ES2_ffffjLj256EEEEELb0ELb0ELb0ELb0EEEvNS_9FwdParamsE
        .type           _ZN10layer_norm13ln_fwd_kernelINS_13Kernel_traitsI6__halfffffjLj7168ELj1ELj1ELj8ELj16ENS_18Kernel_traits_baseILj7168ES2_ffffjLj256EEEEELb0ELb0ELb0ELb0EEEvNS_9FwdParamsE,@function
        .size           _ZN10layer_norm13ln_fwd_kernelINS_13Kernel_traitsI6__halfffffjLj7168ELj1ELj1ELj8ELj16ENS_18Kernel_traits_baseILj7168ES2_ffffjLj256EEEEELb0ELb0ELb0ELb0EEEvNS_9FwdParamsE,(.L_x_44968 - _ZN10layer_norm13ln_fwd_kernelINS_13Kernel_traitsI6__halfffffjLj7168ELj1ELj1ELj8ELj16ENS_18Kernel_traits_baseILj7168ES2_ffffjLj256EEEEELb0ELb0ELb0ELb0EEEvNS_9FwdParamsE)
        .other          _ZN10layer_norm13ln_fwd_kernelINS_13Kernel_traitsI6__halfffffjLj7168ELj1ELj1ELj8ELj16ENS_18Kernel_traits_baseILj7168ES2_ffffjLj256EEEEELb0ELb0ELb0ELb0EEEvNS_9FwdParamsE,@"STO_CUDA_ENTRY STV_DEFAULT"
_ZN10layer_norm13ln_fwd_kernelINS_13Kernel_traitsI6__halfffffjLj7168ELj1ELj1ELj8ELj16ENS_18Kernel_traits_baseILj7168ES2_ffffjLj256EEEEELb0ELb0ELb0ELb0EEEvNS_9FwdParamsE:
.text._ZN10layer_norm13ln_fwd_kernelINS_13Kernel_traitsI6__halfffffjLj7168ELj1ELj1ELj8ELj16ENS_18Kernel_traits_baseILj7168ES2_ffffjLj256EEEEELb0ELb0ELb0ELb0EEEvNS_9FwdParamsE:
        /* <DEDUP_REMOVED lines=21> */
[----:B------:R-:W-:-:S03]  /*0150*/  HFMA2.MMA R4, -RZ, RZ, 0, 4.76837158203125e-07 ;  /* 0x00000008ff047435 */ /* 0x000fc600000001ff */
[----:B------:R-:W-:-:S13]  /*0160*/  ISETP.NE.AND.EX P0, PT, RZ, c[0x0][0x21c], PT, P0 ;  /* 0x00008700ff007a0c */ /* 0x000fda0003f05300 */
[----:B------:R-:W-:-:S04]  /*0170*/  @P0 LEA R6, P2, R33, c[0x0][0x218], 0x3 ;  /* 0x0000860021060a11 */ /* 0x000fc800078418ff */
[C---:B------:R-:W-:Y:S01]  /*0180*/  @P0 LEA.HI.X R7, R33.reuse, c[0x0][0x21c], RZ, 0x3, P2 ;  /* 0x0000870021070a11 */ /* 0x040fe200010f1cff */
[----:B------:R-:W-:-:S04]  /*0190*/  IMAD.WIDE.U32 R4, R33, R4, c[0x0][0x1b0] ;  /* 0x00006c0021047625 */ /* 0x000fc800078e0004 */
[----:B------:R0:W5:Y:S04]  /*01a0*/  @P0 LDG.E.64 R2, [R6.64] ;  /* 0x0000000406020981 */ /* 0x000168000c1e1b00 */
[----:B------:R0:W5:Y:S01]  /*01b0*/  LDG.E.64 R20, [R4.64] ;  /* 0x0000000404147981 */ /* 0x000162000c1e1b00 */
[----:B------:R-:W-:Y:S01]  /*01c0*/  LOP3.LUT R33, R33, 0x100, RZ, 0xfc, !PT ;  /* 0x0000010021217812 */ /* 0x000fe200078efcff */
[----:B------:R-:W-:Y:S02]  /*01d0*/  @!P0 CS2R R2, SRZ ;  /* 0x0000000000028805 */ /* 0x000fe4000001ff00 */
.L_x_39457:
[----:B0-----:R-:W-:Y:S05]  /*01e0*/  BSYNC B0 ;  /* 0x0000000000007941 */ /* 0x001fea0003800000 */
.L_x_39456:
[----:B------:R-:W-:Y:S01]  /*01f0*/  BSSY B0, `(.L_x_39458) ;  /* 0x000000c000007945 */ /* 0x000fe20003800000 */
[----:B------:R-:W-:Y:S05]  /*0200*/  @!P6 BRA `(.L_x_39459) ;  /* 0x000000a00000e947 */ /* 0x000fea0003800000 */
[----:B------:R-:W-:Y:S02]  /*0210*/  ISETP.NE.U32.AND P0, PT, RZ, c[0x0][0x218], PT ;  /* 0x00008600ff007a0c */ /* 0x000fe40003f05070 */
[----:B------:R-:W-:Y:S02]  /*0220*/  MOV R8, 0x8 ;  /* 0x0000000800087802 */ /* 0x000fe40000000f00 */
[----:B------:R-:W-:-:S03]  /*0230*/  ISETP.NE.AND.EX P0, PT, RZ, c[0x0][0x21c], PT, P0 ;  /* 0x00008700ff007a0c */ /* 0x000fc60003f05300 */
[----:B------:R-:W-:-:S05]  /*0240*/  IMAD.WIDE.U32 R8, R33, R8, c[0x0][0x1b0] ;  /* 0x00006c0021087625 */ /* 0x000fca00078e0008 */
[----:B------:R0:W5:Y:S05]  /*0250*/  LDG.E.64 R22, [R8.64] ;  /* 0x0000000408167981 */ /* 0x00016a000c1e1b00 */
[----:B------:R-:W-:-:S04]  /*0260*/  @P0 LEA R6, P2, R33, c[0x0][0x218], 0x3 ;  /* 0x0000860021060a11 */ /* 0x000fc800078418ff */
[----:B------:R-:W-:-:S05]  /*0270*/  @P0 LEA.HI.X R7, R33, c[0x0][0x21c], RZ, 0x3, P2 ;  /* 0x0000870021070a11 */ /* 0x000fca00010f1cff */
[----:B------:R0:W5:Y:S01]  /*0280*/  @P0 LDG.E.64 R4, [R6.64] ;  /* 0x0000000406040981 */ /* 0x000162000c1e1b00 */
[----:B------:R-:W-:Y:S01]  /*0290*/  IADD3 R33, R33, 0x100, RZ ;  /* 0x0000010021217810 */ /* 0x000fe20007ffe0ff */
[----:B------:R-:W-:Y:S02]  /*02a0*/  @!P0 CS2R R4, SRZ ;  /* 0x0000000000048805 */ /* 0x000fe4000001ff00 */
.L_x_39459:
[----:B0-----:R-:W-:Y:S05]  /*02b0*/  BSYNC B0 ;  /* 0x0000000000007941 */ /* 0x001fea0003800000 */
.L_x_39458:
[----:B------:R-:W-:Y:S01]  /*02c0*/  BSSY B0, `(.L_x_39460) ;  /* 0x000000c000007945 */ /* 0x000fe20003800000 */
        /* <DEDUP_REMOVED lines=9> */
[----:B------:R-:W-:Y:S01]  /*0360*/  IADD3 R33, R33, 0x100, RZ ;  /* 0x0000010021217810 */ /* 0x000fe20007ffe0ff */
[----:B------:R-:W-:Y:S02]  /*0370*/  @!P0 CS2R R6, SRZ ;  /* 0x0000000000068805 */ /* 0x000fe4000001ff00 */
.L_x_39461:
[----:B0-----:R-:W-:Y:S05]  /*0380*/  BSYNC B0 ;  /* 0x0000000000007941 */ /* 0x001fea0003800000 */
.L_x_39460:
        /* <DEDUP_REMOVED lines=12> */
.L_x_39463:
[----:B0-----:R-:W-:Y:S05]  /*0450*/  BSYNC B0 ;  /* 0x0000000000007941 */ /* 0x001fea0003800000 */
.L_x_39462:
        /* <DEDUP_REMOVED lines=12> */
.L_x_39465:
[----:B0-----:R-:W-:Y:S05]  /*0520*/  BSYNC B0 ;  /* 0x0000000000007941 */ /* 0x001fea0003800000 */
.L_x_39464:
[----:B------:R-:W-:Y:S01]  /*0530*/  ISETP.GE.U32.AND P0, PT, R74, 0x600, PT ;  /* 0x000006004a00780c */ /* 0x000fe20003f06070 */
[----:B------:R-:W-:Y:S03]  /*0540*/  BSSY B0, `(.L_x_39466) ;  /* 0x000000d000007945 */ /* 0x000fe60003800000 */
[----:B------:R-:W-:-:S09]  /*0550*/  P2R R12, PR, RZ, 0x1 ;  /* 0x00000001ff0c7803 */ /* 0x000fd20000000000 */
        /* <DEDUP_REMOVED lines=11> */
.L_x_39467:
[----:B0-----:R-:W-:Y:S05]  /*0610*/  BSYNC B0 ;  /* 0x0000000000007941 */ /* 0x001fea0003800000 */
.L_x_39466:
[----:B------:R-:W-:Y:S01]  /*0620*/  ISETP.GE.U32.AND P0, PT, R74, 0x700, PT ;  /* 0x000007004a00780c */ /* 0x000fe20003f06070 */
[----:B------:R-:W-:Y:S03]  /*0630*/  BSSY B0, `(.L_x_39468) ;  /* 0x000000c000007945 */ /* 0x000fe60003800000 */
[----:B------:R-:W-:-:S09]  /*0640*/  P2R R14, PR, RZ, 0x1 ;  /* 0x00000001ff0e7803 */ /* 0x000fd20000000000 */
[----:B------:R-:W-:Y:S05]  /*0650*/  @!P0 BRA `(.L_x_39469) ;  /* 0x0000009000008947 */ /* 0x000fea0003800000 */
[----:B------:R-:W-:-:S04]  /*0660*/  ISETP.NE.U32.AND P0, PT, RZ, c[0x0][0x218], PT ;  /* 0x00008600ff007a0c */ /* 0x000fc80003f05070 */
[----:B------:R-:W-:Y:S01]  /*0670*/  ISETP.NE.AND.EX P0, PT, RZ, c[0x0][0x21c], PT, P0 ;  /* 0x00008700ff007a0c */ /* 0x000fe20003f05300 */
[----:B------:R-:W-:-:S12]  /*0680*/  HFMA2.MMA R16, -RZ, RZ, 0, 4.76837158203125e-07 ;  /* 0x00000008ff107435 */ /* 0x000fd800000001ff */
[C---:B------:R-:W-:Y:S01]  /*0690*/  @P0 LEA R18, P2, R33.reuse, c[0x0][0x218], 0x3 ;  /* 0x0000860021120a11 */ /* 0x040fe200078418ff */
[----:B------:R-:W-:-:S03]  /*06a0*/  IMAD.WIDE.U32 R16, R33, R16, c[0x0][0x1b0] ;  /* 0x00006c0021107625 */ /* 0x000fc600078e0010 */
[----:B------:R-:W-:-:S03]  /*06b0*/  @P0 LEA.HI.X R19, R33, c[0x0][0x21c], RZ, 0x3, P2 ;  /* 0x0000870021130a11 */ /* 0x000fc600010f1cff */
[----:B------:R-:W5:Y:S04]  /*06c0*/  LDG.E.64 R16, [R16.64] ;  /* 0x0000000410107981 */ /* 0x000f68000c1e1b00 */
[----:B------:R0:W5:Y:S01]  /*06d0*/  @P0 LDG.E.64 R14, [R18.64] ;  /* 0x00000004120e0981 */ /* 0x000162000c1e1b00 */
[----:B------:R-:W-:-:S03]  /*06e0*/  @!P0 CS2R R14, SRZ ;  /* 0x00000000000e8805 */ /* 0x000fc6000001ff00 */
.L_x_39469:
[----:B0-----:R-:W-:Y:S05]  /*06f0*/  BSYNC B0 ;  /* 0x0000000000007941 */ /* 0x001fea0003800000 */
.L_x_39468:
        /* <DEDUP_REMOVED lines=16> */
[----:B-----5:R-:W-:Y:S02]  /*0800*/  MOV R44, R28 ;  /* 0x0000001c002c7202 */ /* 0x020fe40000000f00 */
[----:B------:R-:W-:Y:S02]  /*0810*/  IMNMX R19, R19, 0x20, PT ;  /* 0x0000002013137817 */ /* 0x000fe40003800200 */
[----:B------:R-:W-:Y:S01]  /*0820*/  SHF.R.U64 R45, R28, 0x10, R29 ;  /* 0x000000101c2d7819 */ /* 0x000fe2000000121d */
[----:B------:R-:W-:Y:S01]  /*0830*/  HADD2.F32 R44, -RZ, R44.H0_H0 ;  /* 0x2000002cff2c7230 */ /* 0x000fe20000004100 */
[----:B------:R-:W-:Y:S02]  /*0840*/  IADD3 R28, R19, R32, RZ ;  /* 0x00000020131c7210 */ /* 0x000fe40007ffe0ff */
[----:B------:R-:W-:Y:S01]  /*0850*/  MOV R33, R20 ;  /* 0x0000001400217202 */ /* 0x000fe20000000f00 */
[----:B------:R-:W-:Y:S01]  /*0860*/  HADD2.F32 R45, -RZ, R45.H0_H0 ;  /* 0x2000002dff2d7230 */ /* 0x000fe20000004100 */
[----:B------:R-:W-:-:S02]  /*0870*/  SHF.L.U32 R28, R28, 0x2, RZ ;  /* 0x000000021c1c7819 */ /* 0x000fc400000006ff */
[--C-:B------:R-:W-:Y:S02]  /*0880*/  SHF.R.U64 R72, R20, 0x10, R21.reuse ;  /* 0x0000001014487819 */ /* 0x100fe40000001215 */
[----:B------:R-:W-:Y:S02]  /*0890*/  SHF.L.U32 R20, R0, 0x5, RZ ;  /* 0x0000000500147819 */ /* 0x000fe400000006ff */
[----:B------:R-:W0:Y:S01]  /*08a0*/  I2F.U32 R28, R28 ;  /* 0x0000001c001c7306 */ /* 0x000e220000201000 */
[----:B------:R-:W-:Y:S02]  /*08b0*/  MOV R34, R21 ;  /* 0x0000001500227202 */ /* 0x000fe40000000f00 */
[----:B------:R-:W-:Y:S02]  /*08c0*/  SHF.R.U32.HI R70, RZ, 0x10, R21 ;  /* 0x00000010ff467819 */ /* 0x000fe40000011615 */
[----:B------:R-:W-:Y:S02]  /*08d0*/  LOP3.LUT R21, R20, 0x3e0, RZ, 0xc0, !PT ;  /* 0x000003e014157812 */ /* 0x000fe400078ec0ff */
[--C-:B------:R-:W-:Y:S01]  /*08e0*/  SHF.R.U64 R53, R16, 0x10, R17.reuse ;  /* 0x0000001010357819 */ /* 0x100fe20000001211 */
[----:B------:R-:W-:Y:S01]  /*08f0*/  HADD2.F32 R19, -RZ, R70.H0_H0 ;  /* 0x20000046ff137230 */ /* 0x000fe20000004100 */
[----:B------:R-:W-:Y:S01]  /*0900*/  IADD3 R21, R18, -R21, RZ ;  /* 0x8000001512157210 */ /* 0x000fe20007ffe0ff */
[----:B------:R-:W-:Y:S01]  /*0910*/  HADD2.F32 R18, -RZ, R34.H0_H0 ;  /* 0x20000022ff127230 */ /* 0x000fe20000004100 */
[----:B------:R-:W-:Y:S01]  /*0920*/  MOV R54, R17 ;  /* 0x0000001100367202 */ /* 0x000fe20000000f00 */
[----:B------:R-:W-:Y:S01]  /*0930*/  HADD2.F32 R53, -RZ, R53.H0_H0 ;  /* 0x20000035ff357230 */ /* 0x000fe20000004100 */
[----:B------:R-:W-:Y:S01]  /*0940*/  SHF.R.U32.HI R55, RZ, 0x10, R17 ;  /* 0x00000010ff377819 */ /* 0x000fe20000011611 */
[----:B------:R-:W-:Y:S01]  /*0950*/  HADD2.F32 R17, -RZ, R72.H0_H0 ;  /* 0x20000048ff117230 */ /* 0x000fe20000004100 */
[----:B------:R-:W-:Y:S01]  /*0960*/  IMNMX R21, RZ, R21, !PT ;  /* 0x00000015ff157217 */ /* 0x000fe20007800200 */
[----:B0-----:R0:W1:Y:S01]  /*0970*/  MUFU.RCP R72, R28 ;  /* 0x0000001c00487308 */ /* 0x0010620000001000 */
[----:B------:R-:W-:Y:S01]  /*0980*/  MOV R48, R30 ;  /* 0x0000001e00307202 */ /* 0x000fe20000000f00 */
[----:B------:R-:W-:Y:S01]  /*0990*/  HADD2.F32 R54, -RZ, R54.H0_H0 ;  /* 0x20000036ff367230 */ /* 0x000fe20000004100 */
[----:B------:R-:W-:Y:S01]  /*09a0*/  SHF.R.U64 R49, R30, 0x10, R31 ;  /* 0x000000101e317819 */ /* 0x000fe2000000121f */
[----:B------:R-:W-:Y:S01]  /*09b0*/  HFMA2.MMA R30, -RZ, RZ, 0, 5.9604644775390625e-08 ;  /* 0x00000001ff1e7435 */ /* 0x000fe200000001ff */
[----:B------:R-:W-:Y:S01]  /*09c0*/  IMNMX R21, R21, 0x20, PT ;  /* 0x0000002015157817 */ /* 0x000fe20003800200 */
[----:B------:R-:W-:Y:S01]  /*09d0*/  HADD2.F32 R48, -RZ, R48.H0_H0 ;  /* 0x20000030ff307230 */ /* 0x000fe20000004100 */
[----:B------:R-:W-:Y:S01]  /*09e0*/  MOV R35, R22 ;  /* 0x0000001600237202 */ /* 0x000fe20000000f00 */
[----:B------:R-:W-:Y:S01]  /*09f0*/  HADD2.F32 R49, -RZ, R49.H0_H0 ;  /* 0x20000031ff317230 */ /* 0x000fe20000004100 */
[----:B------:R-:W-:Y:S01]  /*0a00*/  SHF.R.U64 R22, R22, 0x10, R23 ;  /* 0x0000001016167819 */ /* 0x000fe20000001217 */
[----:B------:R-:W-:Y:S01]  /*0a10*/  HADD2.F32 R55, -RZ, R55.H0_H0 ;  /* 0x20000037ff377230 */ /* 0x000fe20000004100 */
[----:B------:R-:W-:Y:S01]  /*0a20*/  MOV R36, R23 ;  /* 0x0000001700247202 */ /* 0x000fe20000000f00 */
[----:B------:R-:W-:Y:S01]  /*0a30*/  HADD2.F32 R20, -RZ, R35.H0_H0 ;  /* 0x20000023ff147230 */ /* 0x000fe20000004100 */
[----:B------:R-:W-:-:S02]  /*0a40*/  SHF.R.U64 R56, R24, 0x10, R25 ;  /* 0x0000001018387819 */ /* 0x000fc40000001219 */
[----:B------:R-:W-:Y:S02]  /*0a50*/  MOV R46, R29 ;  /* 0x0000001d002e7202 */ /* 0x000fe40000000f00 */
[----:B------:R-:W-:Y:S02]  /*0a60*/  SHF.R.U32.HI R47, RZ, 0x10, R29 ;  /* 0x00000010ff2f7819 */ /* 0x000fe4000001161d */
[----:B------:R-:W-:Y:S01]  /*0a70*/  SHF.R.U32.HI R23, RZ, 0x10, R23 ;  /* 0x00000010ff177819 */ /* 0x000fe20000011617 */
[----:B------:R-:W-:Y:S01]  /*0a80*/  HADD2.F32 R46, -RZ, R46.H0_H0 ;  /* 0x2000002eff2e7230 */ /* 0x000fe20000004100 */
[----:B------:R-:W-:Y:S01]  /*0a90*/  MOV R37, R24 ;  /* 0x0000001800257202 */ /* 0x000fe20000000f00 */
[----:B------:R-:W-:Y:S01]  /*0aa0*/  HADD2.F32 R47, -RZ, R47.H0_H0 ;  /* 0x2000002fff2f7230 */ /* 0x000fe20000004100 */
[----:B------:R-:W-:Y:S01]  /*0ab0*/  MOV R38, R25 ;  /* 0x0000001900267202 */ /* 0x000fe20000000f00 */
[----:B------:R-:W-:Y:S01]  /*0ac0*/  HADD2.F32 R23, -RZ, R23.H0_H0 ;  /* 0x20000017ff177230 */ /* 0x000fe20000004100 */
[----:B------:R-:W-:Y:S01]  /*0ad0*/  SHF.R.U32.HI R39, RZ, 0x10, R25 ;  /* 0x00000010ff277819 */ /* 0x000fe20000011619 */
[----:B------:R-:W-:Y:S01]  /*0ae0*/  HADD2.F32 R25, -RZ, R56.H0_H0 ;  /* 0x20000038ff197230 */ /* 0x000fe20000004100 */
[----:B------:R-:W-:Y:S01]  /*0af0*/  MOV R40, R26 ;  /* 0x0000001a00287202 */ /* 0x000fe20000000f00 */
[----:B------:R-:W-:Y:S01]  /*0b00*/  HADD2.F32 R24, -RZ, R37.H0_H0 ;  /* 0x20000025ff187230 */ /* 0x000fe20000004100 */
[--C-:B------:R-:W-:Y:S01]  /*0b10*/  SHF.R.U64 R41, R26, 0x10, R27.reuse ;  /* 0x000000101a297819 */ /* 0x100fe2000000121b */
[----:B------:R-:W-:Y:S01]  /*0b20*/  HADD2.F32 R26, -RZ, R38.H0_H0 ;  /* 0x20000026ff1a7230 */ /* 0x000fe20000004100 */
[----:B------:R-:W-:Y:S01]  /*0b30*/  MOV R42, R27 ;  /* 0x0000001b002a7202 */ /* 0x000fe20000000f00 */
[----:B------:R-:W-:Y:S01]  /*0b40*/  HADD2.F32 R40, -RZ, R40.H0_H0 ;  /* 0x20000028ff287230 */ /* 0x000fe20000004100 */
[----:B------:R-:W-:Y:S01]  /*0b50*/  SHF.R.U32.HI R43, RZ, 0x10, R27 ;  /* 0x00000010ff2b7819 */ /* 0x000fe2000001161b */
        /* <DEDUP_REMOVED lines=9> */
[----:B------:R-:W-:Y:S01]  /*0bf0*/  SHF.R.U32.HI R57, RZ, 0x10, R3 ;  /* 0x00000010ff397819 */ /* 0x000fe20000011603 */
        /* <DEDUP_REMOVED lines=25> */
[----:B------:R-:W-:Y:S01]  /*0d90*/  IADD3 R71, R32, R21, RZ ;  /* 0x0000001520477210 */ /* 0x000fe20007ffe0ff */
[----:B------:R-:W-:Y:S01]  /*0da0*/  HADD2.F32 R21, -RZ, R22.H0_H0 ;  /* 0x20000016ff157230 */ /* 0x000fe20000004100 */
[----:B------:R-:W-:Y:S01]  /*0db0*/  PRMT R70, R30, 0x7610, R70 ;  /* 0x000076101e467816 */ /* 0x000fe20000000046 */
[----:B------:R-:W-:Y:S01]  /*0dc0*/  HADD2.F32 R22, -RZ, R36.H0_H0 ;  /* 0x20000024ff167230 */ /* 0x000fe20000004100 */
[----:B------:R-:W-:Y:S01]  /*0dd0*/  SHF.L.U32 R71, R71, 0x2, RZ ;  /* 0x0000000247477819 */ /* 0x000fe200000006ff */
[----:B------:R-:W-:-:S02]  /*0de0*/  HADD2.F32 R43, -RZ, R43.H0_H0 ;  /* 0x2000002bff2b7230 */ /* 0x000fc40000004100 */
[----:B------:R-:W-:Y:S02]  /*0df0*/  HADD2.F32 R50, -RZ, R50.H0_H0 ;  /* 0x20000032ff327230 */ /* 0x000fe40000004100 */
        /* <DEDUP_REMOVED lines=15> */
[----:B01----:R-:W-:Y:S02]  /*0ef0*/  HADD2.F32 R69, -RZ, R69.H0_H0 ;  /* 0x20000045ff457230 */ /* 0x003fe40000004100 */
.L_x_39585:
[----:B------:R-:W-:Y:S02]  /*0f00*/  ISETP.NE.U32.AND P2, PT, RZ, c[0x0][0x1c0], PT ;  /* 0x00007000ff007a0c */ /* 0x000fe40003f45070 */
[----:B------:R-:W-:-:S02]  /*0f10*/  MOV R104, 0x3f800000 ;  /* 0x3f80000000687802 */ /* 0x000fc40000000f00 */
[----:B------:R-:W-:-:S13]  /*0f20*/  ISETP.NE.AND.EX P2, PT, RZ, c[0x0][0x1c4], PT, P2 ;  /* 0x00007100ff007a0c */ /* 0x000fda0003f45320 */
[----:B------:R-:W-:-:S05]  /*0f30*/  @P2 MOV R36, 0x4 ;  /* 0x0000000400242802 */ /* 0x000fca0000000f00 */
[----:B------:R-:W-:-:S05]  /*0f40*/  @P2 IMAD.WIDE R36, R73, R36, c[0x0][0x1c0] ;  /* 0x0000700049242625 */ /* 0x000fca00078e0224 */
[----:B------:R0:W5:Y:S01]  /*0f50*/  @P2 LDG.E R104, [R36.64] ;  /* 0x0000000424682981 */ /* 0x000162000c1e1900 */
[----:B------:R-:W-:Y:S01]  /*0f60*/  IMAD R38, R73, c[0x0][0x168], RZ ;  /* 0x00005a0049267a24 */ /* 0x000fe200078e02ff */
[----:B------:R-:W-:Y:S01]  /*0f70*/  LOP3.LUT R106, R0, 0xff, RZ, 0xc0, !PT ;  /* 0x000000ff006a7812 */ /* 0x000fe200078ec0ff */
[----:B------:R-:W-:Y:S03]  /*0f80*/  BSSY B0, `(.L_x_39470) ;  /* 0x000002c000007945 */ /* 0x000fe60003800000 */
[----:B------:R-:W-:-:S04]  /*0f90*/  SHF.R.S32.HI R39, RZ, 0x1f, R38 ;  /* 0x0000001fff277819 */ /* 0x000fc80000011426 */
[----:B------:R-:W-:-:S04]  /*0fa0*/  LEA.HI R39, R39, R38, RZ, 0x2 ;  /* 0x0000002627277211 */ /* 0x000fc800078f10ff */
[----:B------:R-:W-:-:S04]  /*0fb0*/  LEA.HI.SX32 R103, R39, R106, 0x1e ;  /* 0x0000006a27677211 */ /* 0x000fc800078ff2ff */
[----:B------:R-:W-:Y:S01]  /*0fc0*/  MOV R105, R103 ;  /* 0x0000006700697202 */ /* 0x000fe20000000f00 */
[----:B------:R-:W-:Y:S05]  /*0fd0*/  @!P1 BRA `(.L_x_39471) ;  /* 0x0000026000009947 */ /* 0x000fea0003800000 */
[----:B0-----:R-:W-:-:S04]  /*0fe0*/  ISETP.NE.U32.AND P2, PT, RZ, c[0x0][0x180], PT ;  /* 0x00006000ff007a0c */ /* 0x001fc80003f45070 */
[----:B------:R-:W-:Y:S01]  /*0ff0*/  ISETP.NE.AND.EX P2, PT, RZ, c[0x0][0x184], PT, P2 ;  /* 0x00006100ff007a0c */ /* 0x000fe20003f45320 */
[----:B------:R-:W-:-:S12]  /*1000*/  HFMA2.MMA R38, -RZ, RZ, 0, 9.5367431640625e-07 ;  /* 0x00000010ff267435 */ /* 0x000fd800000001ff */
[C---:B------:R-:W-:Y:S01]  /*1010*/  @P2 LEA R36, P3, R103.reuse, c[0x0][0x180], 0x4 ;  /* 0x0000600067242a11 */ /* 0x040fe200078620ff */
[----:B------:R-:W-:-:S03]  /*1020*/  IMAD.WIDE.U32 R38, R103, R38, c[0x0][0x170] ;  /* 0x00005c0067267625 */ /* 0x000fc600078e0026 */
[----:B------:R-:W-:-:S05]  /*1030*/  @P2 LEA.HI.X R37, R103, c[0x0][0x184], RZ, 0x4, P3 ;  /* 0x0000610067252a11 */ /* 0x000fca00018f24ff */
[----:B------:R0:W5:Y:S04]  /*1040*/  @P2 LDG.E.128 R28, [R36.64] ;  /* 0x00000004241c2981 */ /* 0x000168000c1e1d00 */
[----:B0-----:R-:W2:Y:S01]  /*1050*/  LDG.E.128 R36, [R38.64] ;  /* 0x0000000426247981 */ /* 0x001ea2000c1e1d00 */
[----:B------:R-:W-:-:S04]  /*1060*/  ISETP.NE.U32.AND P2, PT, RZ, c[0x0][0x180], PT ;  /* 0x00006000ff007a0c */ /* 0x000fc80003f45070 */
[----:B------:R-:W-:Y:S01]  /*1070*/  ISETP.NE.AND.EX P2, PT, RZ, c[0x0][0x184], PT, P2 ;  /* 0x00006100ff007a0c */ /* 0x000fe20003f45320 */
[----:B--2--5:R-:W-:-:S12]  /*1080*/  FMUL.FTZ R75, R36, R104 ;  /* 0x00000068244b7220 */ /* 0x024fd80000410000 */
[----:B------:R-:W-:Y:S05]  /*1090*/  @P2 BRA `(.L_x_39472) ;  /* 0x0000002000002947 */ /* 0x000fea0003800000 */
[----:B------:R-:W-:Y:S05]  /*10a0*/  @P0 BRA `(.L_x_39473) ;  /* 0x0000002000000947 */ /* 0x000fea0003800000 */
[----:B------:R-:W-:Y:S05]  /*10b0*/  BRA `(.L_x_39474) ;  /* 0x0000002000007947 */ /* 0x000fea0003800000 */
.L_x_39472:
[----:B------:R-:W-:-:S05]  /*10c0*/  FADD.FTZ R75, R28, R75 ;  /* 0x0000004b1c4b7221 */ /* 0x000fca0000010000 */
.L_x_39473:
[----:B------:R-:W-:Y:S02]  /*10d0*/  MOV R32, R75 ;  /* 0x0000004b00207202 */ /* 0x000fe40000000f00 */
.L_x_39474:
[----:B------:R-:W-:Y:S01]  /*10e0*/  FMUL.FTZ R82, R37, R104 ;  /* 0x0000006825527220 */ /* 0x000fe20000410000 */
[----:B------:R-:W-:Y:S05]  /*10f0*/  @P2 BRA `(.L_x_39475) ;  /* 0x0000002000002947 */ /* 0x000fea0003800000 */
[----:B------:R-:W-:Y:S05]  /*1100*/  @P0 BRA `(.L_x_39476) ;  /* 0x0000002000000947 */ /* 0x000fea0003800000 */
[----:B------:R-:W-:Y:S05]  /*1110*/  BRA `(.L_x_39477) ;  /* 0x0000002000007947 */ /* 0x000fea0003800000 */
.L_x_39475:
[----:B------:R-:W-:-:S05]  /*1120*/  FADD.FTZ R82, R29, R82 ;  /* 0x000000521d527221 */ /* 0x000fca0000010000 */
.L_x_39476:
[----:B------:R-:W-:Y:S02]  /*1130*/  MOV R33, R82 ;  /* 0x0000005200217202 */ /* 0x000fe40000000f00 */
.L_x_39477:
[----:B------:R-:W-:Y:S01]  /*1140*/  FMUL.FTZ R89, R38, R104 ;  /* 0x0000006826597220 */ /* 0x000fe20000410000 */
[----:B------:R-:W-:Y:S05]  /*1150*/  @P2 BRA `(.L_x_39478) ;  /* 0x0000002000002947 */ /* 0x000fea0003800000 */
[----:B------:R-:W-:Y:S05]  /*1160*/  @P0 BRA `(.L_x_39479) ;  /* 0x0000002000000947 */ /* 0x000fea0003800000 */
[----:B------:R-:W-:Y:S05]  /*1170*/  BRA `(.L_x_39480) ;  /* 0x0000002000007947 */ /* 0x000fea0003800000 */
.L_x_39478:
[----:B------:R-:W-:-:S05]  /*1180*/  FADD.FTZ R89, R30, R89 ;  /* 0x000000591e597221 */ /* 0x000fca0000010000 */
.L_x_39479:
[----:B------:R-:W-:Y:S02]  /*1190*/  MOV R34, R89 ;  /* 0x0000005900227202 */ /* 0x000fe40000000f00 */
.L_x_39480:
[----:B------:R-:W-:Y:S01]  /*11a0*/  FMUL.FTZ R96, R39, R104 ;  /* 0x0000006827607220 */ /* 0x000fe20000410000 */
[----:B------:R-:W-:Y:S05]  /*11b0*/  @P2 BRA `(.L_x_39481) ;  /* 0x0000002000002947 */ /* 0x000fea0003800000 */
[----:B------:R-:W-:Y:S05]  /*11c0*/  @P0 BRA `(.L_x_39482) ;  /* 0x0000002000000947 */ /* 0x000fea0003800000 */
[----:B------:R-:W-:Y:S05]  /*11d0*/  BRA `(.L_x_39483) ;  /* 0x0000002000007947 */ /* 0x000fea0003800000 */
.L_x_39481:
[----:B------:R-:W-:-:S05]  /*11e0*/  FADD.FTZ R96, R31, R96 ;  /* 0x000000601f607221 */ /* 0x000fca0000010000 */
.L_x_39482:
[----:B------:R-:W-:Y:S02]  /*11f0*/  MOV R35, R96 ;  /* 0x0000006000237202 */ /* 0x000fe40000000f00 */
.L_x_39483:
[C---:B------:R-:W-:Y:S02]  /*1200*/  @P0 LEA R36, P2, R103.reuse, c[0x0][0x188], 0x4 ;  /* 0x0000620067240a11 */ /* 0x040fe400078420ff */
[C---:B------:R-:W-:Y:S02]  /*1210*/  IADD3 R105, R103.reuse, 0x100, RZ ;  /* 0x0000010067697810 */ /* 0x040fe40007ffe0ff */
[----:B------:R-:W-:-:S05]  /*1220*/  @P0 LEA.HI.X R37, R103, c[0x0][0x18c], RZ, 0x4, P2 ;  /* 0x0000630067250a11 */ /* 0x000fca00010f24ff */
[----:B------:R0:W-:Y:S04]  /*1230*/  @P0 STG.E.128 [R36.64], R32 ;  /* 0x0000002024000986 */ /* 0x0001e8000c101d04 */
.L_x_39471:
[----:B0-----:R-:W-:Y:S05]  /*1240*/  BSYNC B0 ;  /* 0x0000000000007941 */ /* 0x001fea0003800000 */
.L_x_39470:
[----:B------:R-:W-:Y:S01]  /*1250*/  ISETP.GE.U32.AND P2, PT, R74, 0x200, PT ;  /* 0x000002004a00780c */ /* 0x000fe20003f46070 */
[----:B------:R-:W-:-:S12]  /*1260*/  BSSY B0, `(.L_x_39484) ;  /* 0x0000028000007945 */ /* 0x000fd80003800000 */
[----:B------:R-:W-:Y:S05]  /*1270*/  @!P2 BRA `(.L_x_39485) ;  /* 0x000002600000a947 */ /* 0x000fea0003800000 */
[----:B------:R-:W-:-:S04]  /*1280*/  ISETP.NE.U32.AND P2, PT, RZ, c[0x0][0x180], PT ;  /* 0x00006000ff007a0c */ /* 0x000fc80003f45070 */
[----:B------:R-:W-:Y:S01]  /*1290*/  ISETP.NE.AND.EX P2, PT, RZ, c[0x0][0x184], PT, P2 ;  /* 0x00006100ff007a0c */ /* 0x000fe20003f45320 */
[----:B------:R-:W-:-:S12]  /*12a0*/  HFMA2.MMA R38, -RZ, RZ, 0, 9.5367431640625e-07 ;  /* 0x00000010ff267435 */ /* 0x000fd800000001ff */
[----:B------:R-:W-:-:S04]  /*12b0*/  @P2 LEA R36, P3, R105, c[0x0][0x180], 0x4 ;  /* 0x0000600069242a11 */ /* 0x000fc800078620ff */
[----:B------:R-:W-:-:S05]  /*12c0*/  @P2 LEA.HI.X R37, R105, c[0x0][0x184], RZ, 0x4, P3 ;  /* 0x0000610069252a11 */ /* 0x000fca00018f24ff */
[----:B------:R0:W5:Y:S02]  /*12d0*/  @P2 LDG.E.128 R28, [R36.64] ;  /* 0x00000004241c2981 */ /* 0x000164000c1e1d00 */
[----:B0-----:R-:W-:-:S06]  /*12e0*/  IMAD.WIDE.U32 R36, R105, R38, c[0x0][0x170] ;  /* 0x00005c0069247625 */ /* 0x001fcc00078e0026 */
[----:B------:R-:W2:Y:S01]  /*12f0*/  LDG.E.128 R36, [R36.64] ;  /* 0x0000000424247981 */ /* 0x000ea2000c1e1d00 */
[----:B------:R-:W-:-:S04]  /*1300*/  ISETP.NE.U32.AND P2, PT, RZ, c[0x0][0x180], PT ;  /* 0x00006000ff007a0c */ /* 0x000fc80003f45070 */
[----:B------:R-:W-:Y:S01]  /*1310*/  ISETP.NE.AND.EX P2, PT, RZ, c[0x0][0x184], PT, P2 ;  /* 0x00006100ff007a0c */ /* 0x000fe20003f45320 */
[----:B--2--5:R-:W-:-:S12]  /*1320*/  FMUL.FTZ R76, R36, R104 ;  /* 0x00000068244c7220 */ /* 0x024fd80000410000 */
[----:B------:R-:W-:Y:S05]  /*1330*/  @P2 BRA `(.L_x_39486) ;  /* 0x0000002000002947 */ /* 0x000fea0003800000 */
[----:B------:R-:W-:Y:S05]  /*1340*/  @P0 BRA `(.L_x_39487) ;  /* 0x0000002000000947 */ /* 0x000fea0003800000 */
[----:B------:R-:W-:Y:S05]  /*1350*/  BRA `(.L_x_39488) ;  /* 0x0000002000007947 */ /* 0x000fea0003800000 */
.L_x_39486:
[----:B------:R-:W-:-:S05]  /*1360*/  FADD.FTZ R76, R28, R76 ;  /* 0x0000004c1c4c7221 */ /* 0x000fca0000010000 */
.L_x_39487:
[----:B------:R-:W-:Y:S02]  /*1370*/  MOV R32, R76 ;  /* 0x0000004c00207202 */ /* 0x000fe40000000f00 */
.L_x_39488:
[----:B------:R-:W-:Y:S01]  /*1380*/  FMUL.FTZ R83, R37, R104 ;  /* 0x0000006825537220 */ /* 0x000fe20000410000 */
[----:B------:R-:W-:Y:S05]  /*1390*/  @P2 BRA `(.L_x_39489) ;  /* 0x0000002000002947 */ /* 0x000fea0003800000 */
[----:B------:R-:W-:Y:S05]  /*13a0*/  @P0 BRA `(.L_x_39490) ;  /* 0x0000002000000947 */ /* 0x000fea0003800000 */
[----:B------:R-:W-:Y:S05]  /*13b0*/  BRA `(.L_x_39491) ;  /* 0x0000002000007947 */ /* 0x000fea0003800000 */
.L_x_39489:
[----:B------:R-:W-:-:S05]  /*13c0*/  FADD.FTZ R83, R29, R83 ;  /* 0x000000531d537221 */ /* 0x000fca0000010000 */
.L_x_39490:
[----:B------:R-:W-:Y:S02]  /*13d0*/  MOV R33, R83 ;  /* 0x0000005300217202 */ /* 0x000fe40000000f00 */
.L_x_39491:
[----:B------:R-:W-:Y:S01]  /*13e0*/  FMUL.FTZ R90, R38, R104 ;  /* 0x00000068265a7220 */ /* 0x000fe20000410000 */
[----:B------:R-:W-:Y:S05]  /*13f0*/  @P2 BRA `(.L_x_39492) ;  /* 0x0000002000002947 */ /* 0x000fea0003800000 */
[----:B------:R-:W-:Y:S05]  /*1400*/  @P0 BRA `(.L_x_39493) ;  /* 0x0000002000000947 */ /* 0x000fea0003800000 */
[----:B------:R-:W-:Y:S05]  /*1410*/  BRA `(.L_x_39494) ;  /* 0x0000002000007947 */ /* 0x000fea0003800000 */
.L_x_39492:
[----:B------:R-:W-:-:S05]  /*1420*/  FADD.FTZ R90, R30, R90 ;  /* 0x0000005a1e5a7221 */ /* 0x000fca0000010000 */
.L_x_39493:
[----:B------:R-:W-:Y:S02]  /*1430*/  MOV R34, R90 ;  /* 0x0000005a00227202 */ /* 0x000fe40000000f00 */
.L_x_39494:
[----:B------:R-:W-:Y:S01]  /*1440*/  FMUL.FTZ R97, R39, R104 ;  /* 0x0000006827617220 */ /* 0x000fe20000410000 */
[----:B------:R-:W-:Y:S05]  /*1450*/  @P2 BRA `(.L_x_39495) ;  /* 0x0000002000002947 */ /* 0x000fea0003800000 */
[----:B------:R-:W-:Y:S05]  /*1460*/  @P0 BRA `(.L_x_39496) ;  /* 0x0000002000000947 */ /* 0x000fea0003800000 */
[----:B------:R-:W-:Y:S05]  /*1470*/  BRA `(.L_x_39497) ;  /* 0x0000002000007947 */ /* 0x000fea0003800000 */
.L_x_39495:
[----:B------:R-:W-:-:S05]  /*1480*/  FADD.FTZ R97, R31, R97 ;  /* 0x000000611f617221 */ /* 0x000fca0000010000 */
.L_x_39496:
[----:B------:R-:W-:Y:S02]  /*1490*/  MOV R35, R97 ;  /* 0x0000006100237202 */ /* 0x000fe40000000f00 */
.L_x_39497:
[----:B------:R-:W-:-:S04]  /*14a0*/  @P0 LEA R36, P2, R105, c[0x0][0x188], 0x4 ;  /* 0x0000620069240a11 */ /* 0x000fc800078420ff */
[C---:B------:R-:W-:Y:S02]  /*14b0*/  @P0 LEA.HI.X R37, R105.reuse, c[0x0][0x18c], RZ, 0x4, P2 ;  /* 0x0000630069250a11 */ /* 0x040fe400010f24ff */
[----:B------:R-:W-:-:S03]  /*14c0*/  IADD3 R105, R105, 0x100, RZ ;  /* 0x0000010069697810 */ /* 0x000fc60007ffe0ff */
[----:B------:R0:W-:Y:S04]  /*14d0*/  @P0 STG.E.128 [R36.64], R32 ;  /* 0x0000002024000986 */ /* 0x0001e8000c101d04 */
.L_x_39485:
[----:B------:R-:W-:Y:S05]  /*14e0*/  BSYNC B0 ;  /* 0x0000000000007941 */ /* 0x000fea0003800000 */
.L_x_39484:
[----:B------:R-:W-:Y:S01]  /*14f0*/  ISETP.GE.U32.AND P2, PT, R74, 0x300, PT ;  /* 0x000003004a00780c */ /* 0x000fe20003f46070 */
[----:B------:R-:W-:-:S12]  /*1500*/  BSSY B0, `(.L_x_39498) ;  /* 0x0000028000007945 */ /* 0x000fd80003800000 */
[----:B------:R-:W-:Y:S05]  /*1510*/  @!P2 BRA `(.L_x_39499) ;  /* 0x000002600000a947 */ /* 0x000fea0003800000 */
[----:B------:R-:W-:-:S04]  /*1520*/  ISETP.NE.U32.AND P2, PT, RZ, c[0x0][0x180], PT ;  /* 0x00006000ff007a0c */ /* 0x000fc80003f45070 */
[----:B------:R-:W-:Y:S01]  /*1530*/  ISETP.NE.AND.EX P2, PT, RZ, c[0x0][0x184], PT, P2 ;  /* 0x00006100ff007a0c */ /* 0x000fe20003f45320 */
[----:B------:R-:W-:-:S12]  /*1540*/  HFMA2.MMA R38, -RZ, RZ, 0, 9.5367431640625e-07 ;  /* 0x00000010ff267435 */ /* 0x000fd800000001ff */
[----:B0-----:R-:W-:-:S04]  /*1550*/  @P2 LEA R36, P3, R105, c[0x0][0x180], 0x4 ;  /* 0x0000600069242a11 */ /* 0x001fc800078620ff */
        /* <DEDUP_REMOVED lines=10> */
.L_x_39500:
[----:B------:R-:W-:-:S05]  /*1600*/  FADD.FTZ R77, R28, R77 ;  /* 0x0000004d1c4d7221 */ /* 0x000fca0000010000 */
.L_x_39501:
[----:B------:R-:W-:Y:S02]  /*1610*/  MOV R32, R77 ;  /* 0x0000004d00207202 */ /* 0x000fe40000000f00 */
.L_x_39502:
[----:B------:R-:W-:Y:S01]  /*1620*/  FMUL.FTZ R84, R37, R104 ;  /* 0x0000006825547220 */ /* 0x000fe20000410000 */
[----:B------:R-:W-:Y:S05]  /*1630*/  @P2 BRA `(.L_x_39503) ;  /* 0x0000002000002947 */ /* 0x000fea0003800000 */
[----:B------:R-:W-:Y:S05]  /*1640*/  @P0 BRA `(.L_x_39504) ;  /* 0x0000002000000947 */ /* 0x000fea0003800000 */
[----:B------:R-:W-:Y:S05]  /*1650*/  BRA `(.L_x_39505) ;  /* 0x0000002000007947 */ /* 0x000fea0003800000 */
.L_x_39503:
[----:B------:R-:W-:-:S05]  /*1660*/  FADD.FTZ R84, R29, R84 ;  /* 0x000000541d547221 */ /* 0x000fca0000010000 */
.L_x_39504:
[----:B------:R-:W-:Y:S02]  /*1670*/  MOV R33, R84 ;  /* 0x0000005400217202 */ /* 0x000fe40000000f00 */
.L_x_39505:
[----:B------:R-:W-:Y:S01]  /*1680*/  FMUL.FTZ R91, R38, R104 ;  /* 0x00000068265b7220 */ /* 0x000fe20000410000 */
[----:B------:R-:W-:Y:S05]  /*1690*/  @P2 BRA `(.L_x_39506) ;  /* 0x0000002000002947 */ /* 0x000fea0003800000 */
[----:B------:R-:W-:Y:S05]  /*16a0*/  @P0 BRA `(.L_x_39507) ;  /* 0x0000002000000947 */ /* 0x000fea0003800000 */
[----:B------:R-:W-:Y:S05]  /*16b0*/  BRA `(.L_x_39508) ;  /* 0x0000002000007947 */ /* 0x000fea0003800000 */
.L_x_39506:
[----:B------:R-:W-:-:S05]  /*16c0*/  FADD.FTZ R91, R30, R91 ;  /* 0x0000005b1e5b7221 */ /* 0x000fca0000010000 */
.L_x_39507:
[----:B------:R-:W-:Y:S02]  /*16d0*/  MOV R34, R91 ;  /* 0x0000005b00227202 */ /* 0x000fe40000000f00 */
.L_x_39508:
[----:B------:R-:W-:Y:S01]  /*16e0*/  FMUL.FTZ R98, R39, R104 ;  /* 0x0000006827627220 */ /* 0x000fe20000410000 */
[----:B------:R-:W-:Y:S05]  /*16f0*/  @P2 BRA `(.L_x_39509) ;  /* 0x0000002000002947 */ /* 0x000fea0003800000 */
[----:B------:R-:W-:Y:S05]  /*1700*/  @P0 BRA `(.L_x_39510) ;  /* 0x0000002000000947 */ /* 0x000fea0003800000 */
[----:B------:R-:W-:Y:S05]  /*1710*/  BRA `(.L_x_39511) ;  /* 0x0000002000007947 */ /* 0x000fea0003800000 */
.L_x_39509:
[----:B------:R-:W-:-:S05]  /*1720*/  FADD.FTZ R98, R31, R98 ;  /* 0x000000621f627221 */ /* 0x000fca0000010000 */
.L_x_39510:
[----:B------:R-:W-:Y:S02]  /*1730*/  MOV R35, R98 ;  /* 0x0000006200237202 */ /* 0x000fe40000000f00 */
.L_x_39511:
[----:B------:R-:W-:-:S04]  /*1740*/  @P0 LEA R36, P2, R105, c[0x0][0x188], 0x4 ;  /* 0x0000620069240a11 */ /* 0x000fc800078420ff */
[C---:B------:R-:W-:Y:S02]  /*1750*/  @P0 LEA.HI.X R37, R105.reuse, c[0x0][0x18c], RZ, 0x4, P2 ;  /* 0x0000630069250a11 */ /* 0x040fe400010f24ff */
[----:B------:R-:W-:-:S03]  /*1760*/  IADD3 R105, R105, 0x100, RZ ;  /* 0x0000010069697810 */ /* 0x000fc60007ffe0ff */
[----:B------:R0:W-:Y:S04]  /*1770*/  @P0 STG.E.128 [R36.64], R32 ;  /* 0x0000002024000986 */ /* 0x0001e8000c101d04 */
.L_x_39499:
[----:B------:R-:W-:Y:S05]  /*1780*/  BSYNC B0 ;  /* 0x0000000000007941 */ /* 0x000fea0003800000 */
.L_x_39498:
        /* <DEDUP_REMOVED lines=17> */
.L_x_39514:
[----:B------:R-:W-:-:S05]  /*18a0*/  FADD.FTZ R78, R28, R78 ;  /* 0x0000004e1c4e7221 */ /* 0x000fca0000010000 */
.L_x_39515:
[----:B------:R-:W-:Y:S02]  /*18b0*/  MOV R32, R78 ;  /* 0x0000004e00207202 */ /* 0x000fe40000000f00 */
.L_x_39516:
[----:B------:R-:W-:Y:S01]  /*18c0*/  FMUL.FTZ R85, R37, R104 ;  /* 0x0000006825557220 */ /* 0x000fe20000410000 */
[----:B------:R-:W-:Y:S05]  /*18d0*/  @P2 BRA `(.L_x_39517) ;  /* 0x0000002000002947 */ /* 0x000fea0003800000 */
[----:B------:R-:W-:Y:S05]  /*18e0*/  @P0 BRA `(.L_x_39518) ;  /* 0x0000002000000947 */ /* 0x000fea0003800000 */
[----:B------:R-:W-:Y:S05]  /*18f0*/  BRA `(.L_x_39519) ;  /* 0x0000002000007947 */ /* 0x000fea0003800000 */
.L_x_39517:
[----:B------:R-:W-:-:S05]  /*1900*/  FADD.FTZ R85, R29, R85 ;  /* 0x000000551d557221 */ /* 0x000fca0000010000 */
.L_x_39518:
[----:B------:R-:W-:Y:S02]  /*1910*/  MOV R33, R85 ;  /* 0x0000005500217202 */ /* 0x000fe40000000f00 */
.L_x_39519:
[----:B------:R-:W-:Y:S01]  /*1920*/  FMUL.FTZ R92, R38, R104 ;  /* 0x00000068265c7220 */ /* 0x000fe20000410000 */
[----:B------:R-:W-:Y:S05]  /*1930*/  @P2 BRA `(.L_x_39520) ;  /* 0x0000002000002947 */ /* 0x000fea0003800000 */
[----:B------:R-:W-:Y:S05]  /*1940*/  @P0 BRA `(.L_x_39521) ;  /* 0x0000002000000947 */ /* 0x000fea0003800000 */
[----:B------:R-:W-:Y:S05]  /*1950*/  BRA `(.L_x_39522) ;  /* 0x0000002000007947 */ /* 0x000fea0003800000 */
.L_x_39520:
[----:B------:R-:W-:-:S05]  /*1960*/  FADD.FTZ R92, R30, R92 ;  /* 0x0000005c1e5c7221 */ /* 0x000fca0000010000 */
.L_x_39521:
[----:B------:R-:W-:Y:S02]  /*1970*/  MOV R34, R92 ;  /* 0x0000005c00227202 */ /* 0x000fe40000000f00 */
.L_x_39522:
[----:B------:R-:W-:Y:S01]  /*1980*/  FMUL.FTZ R99, R39, R104 ;  /* 0x0000006827637220 */ /* 0x000fe20000410000 */
[----:B------:R-:W-:Y:S05]  /*1990*/  @P2 BRA `(.L_x_39523) ;  /* 0x0000002000002947 */ /* 0x000fea0003800000 */
[----:B------:R-:W-:Y:S05]  /*19a0*/  @P0 BRA `(.L_x_39524) ;  /* 0x0000002000000947 */ /* 0x000fea0003800000 */
[----:B------:R-:W-:Y:S05]  /*19b0*/  BRA `(.L_x_39525) ;  /* 0x0000002000007947 */ /* 0x000fea0003800000 */
.L_x_39523:
[----:B------:R-:W-:-:S05]  /*19c0*/  FADD.FTZ R99, R31, R99 ;  /* 0x000000631f637221 */ /* 0x000fca0000010000 */
.L_x_39524:
[----:B------:R-:W-:Y:S02]  /*19d0*/  MOV R35, R99 ;  /* 0x0000006300237202 */ /* 0x000fe40000000f00 */
.L_x_39525:
[----:B------:R-:W-:-:S04]  /*19e0*/  @P0 LEA R36, P2, R105, c[0x0][0x188], 0x4 ;  /* 0x0000620069240a11 */ /* 0x000fc800078420ff */
[C---:B------:R-:W-:Y:S02]  /*19f0*/  @P0 LEA.HI.X R37, R105.reuse, c[0x0][0x18c], RZ, 0x4, P2 ;  /* 0x0000630069250a11 */ /* 0x040fe400010f24ff */
[----:B------:R-:W-:-:S03]  /*1a00*/  IADD3 R105, R105, 0x100, RZ ;  /* 0x0000010069697810 */ /* 0x000fc60007ffe0ff */
[----:B------:R0:W-:Y:S04]  /*1a10*/  @P0 STG.E.128 [R36.64], R32 ;  /* 0x0000002024000986 */ /* 0x0001e8000c101d04 */
.L_x_39513:
[----:B------:R-:W-:Y:S05]  /*1a20*/  BSYNC B0 ;  /* 0x0000000000007941 */ /* 0x000fea0003800000 */
.L_x_39512:
        /* <DEDUP_REMOVED lines=17> */
.L_x_39528:
[----:B------:R-:W-:-:S05]  /*1b40*/  FADD.FTZ R79, R28, R79 ;  /* 0x0000004f1c4f7221 */ /* 0x000fca0000010000 */
.L_x_39529:
[----:B------:R-:W-:Y:S02]  /*1b50*/  MOV R32, R79 ;  /* 0x0000004f00207202 */ /* 0x000fe40000000f00 */
.L_x_39530:
[----:B------:R-:W-:Y:S01]  /*1b60*/  FMUL.FTZ R86, R37, R104 ;  /* 0x0000006825567220 */ /* 0x000fe20000410000 */
[----:B------:R-:W-:Y:S05]  /*1b70*/  @P2 BRA `(.L_x_39531) ;  /* 0x0000002000002947 */ /* 0x000fea0003800000 */
[----:B------:R-:W-:Y:S05]  /*1b80*/  @P0 BRA `(.L_x_39532) ;  /* 0x0000002000000947 */ /* 0x000fea0003800000 */
[----:B------:R-:W-:Y:S05]  /*1b90*/  BRA `(.L_x_39533) ;  /* 0x0000002000007947 */ /* 0x000fea0003800000 */
.L_x_39531:
[----:B------:R-:W-:-:S05]  /*1ba0*/  FADD.FTZ R86, R29, R86 ;  /* 0x000000561d567221 */ /* 0x000fca0000010000 */
.L_x_39532:
[----:B------:R-:W-:Y:S02]  /*1bb0*/  MOV R33, R86 ;  /* 0x0000005600217202 */ /* 0x000fe40000000f00 */
.L_x_39533:
[----:B------:R-:W-:Y:S01]  /*1bc0*/  FMUL.FTZ R93, R38, R104 ;  /* 0x00000068265d7220 */ /* 0x000fe20000410000 */
[----:B------:R-:W-:Y:S05]  /*1bd0*/  @P2 BRA `(.L_x_39534) ;  /* 0x0000002000002947 */ /* 0x000fea0003800000 */
[----:B------:R-:W-:Y:S05]  /*1be0*/  @P0 BRA `(.L_x_39535) ;  /* 0x0000002000000947 */ /* 0x000fea0003800000 */
[----:B------:R-:W-:Y:S05]  /*1bf0*/  BRA `(.L_x_39536) ;  /* 0x0000002000007947 */ /* 0x000fea0003800000 */
.L_x_39534:
[----:B------:R-:W-:-:S05]  /*1c00*/  FADD.FTZ R93, R30, R93 ;  /* 0x0000005d1e5d7221 */ /* 0x000fca0000010000 */
.L_x_39535:
[----:B------:R-:W-:Y:S02]  /*1c10*/  MOV R34, R93 ;  /* 0x0000005d00227202 */ /* 0x000fe40000000f00 */
.L_x_39536:
[----:B------:R-:W-:Y:S01]  /*1c20*/  FMUL.FTZ R100, R39, R104 ;  /* 0x0000006827647220 */ /* 0x000fe20000410000 */
[----:B------:R-:W-:Y:S05]  /*1c30*/  @P2 BRA `(.L_x_39537) ;  /* 0x0000002000002947 */ /* 0x000fea0003800000 */
[----:B------:R-:W-:Y:S05]  /*1c40*/  @P0 BRA `(.L_x_39538) ;  /* 0x0000002000000947 */ /* 0x000fea0003800000 */
[----:B------:R-:W-:Y:S05]  /*1c50*/  BRA `(.L_x_39539) ;  /* 0x0000002000007947 */ /* 0x000fea0003800000 */
.L_x_39537:
[----:B------:R-:W-:-:S05]  /*1c60*/  FADD.FTZ R100, R31, R100 ;  /* 0x000000641f647221 */ /* 0x000fca0000010000 */
.L_x_39538:
[----:B------:R-:W-:Y:S02]  /*1c70*/  MOV R35, R100 ;  /* 0x0000006400237202 */ /* 0x000fe40000000f00 */
.L_x_39539:
[----:B------:R-:W-:-:S04]  /*1c80*/  @P0 LEA R36, P2, R105, c[0x0][0x188], 0x4 ;  /* 0x0000620069240a11 */ /* 0x000fc800078420ff */
[C---:B------:R-:W-:Y:S02]  /*1c90*/  @P0 LEA.HI.X R37, R105.reuse, c[0x0][0x18c], RZ, 0x4, P2 ;  /* 0x0000630069250a11 */ /* 0x040fe400010f24ff */
[----:B------:R-:W-:-:S03]  /*1ca0*/  IADD3 R105, R105, 0x100, RZ ;  /* 0x0000010069697810 */ /* 0x000fc60007ffe0ff */
[----:B------:R0:W-:Y:S04]  /*1cb0*/  @P0 STG.E.128 [R36.64], R32 ;  /* 0x0000002024000986 */ /* 0x0001e8000c101d04 */
.L_x_39527:
[----:B------:R-:W-:Y:S05]  /*1cc0*/  BSYNC B0 ;  /* 0x0000000000007941 */ /* 0x000fea0003800000 */
.L_x_39526:
        /* <DEDUP_REMOVED lines=17> */
.L_x_39542:
[----:B------:R-:W-:-:S05]  /*1de0*/  FADD.FTZ R80, R28, R80 ;  /* 0x000000501c507221 */ /* 0x000fca0000010000 */
.L_x_39543:
[----:B------:R-:W-:Y:S02]  /*1df0*/  MOV R32, R80 ;  /* 0x0000005000207202 */ /* 0x000fe40000000f00 */
.L_x_39544:
[----:B------:R-:W-:Y:S01]  /*1e00*/  FMUL.FTZ R87, R37, R104 ;  /* 0x0000006825577220 */ /* 0x000fe20000410000 */
[----:B------:R-:W-:Y:S05]  /*1e10*/  @P2 BRA `(.L_x_39545) ;  /* 0x0000002000002947 */ /* 0x000fea0003800000 */
[----:B------:R-:W-:Y:S05]  /*1e20*/  @P0 BRA `(.L_x_39546) ;  /* 0x0000002000000947 */ /* 0x000fea0003800000 */
[----:B------:R-:W-:Y:S05]  /*1e30*/  BRA `(.L_x_39547) ;  /* 0x0000002000007947 */ /* 0x000fea0003800000 */
.L_x_39545:
[----:B------:R-:W-:-:S05]  /*1e40*/  FADD.FTZ R87, R29, R87 ;  /* 0x000000571d577221 */ /* 0x000fca0000010000 */
.L_x_39546:
[----:B------:R-:W-:Y:S02]  /*1e50*/  MOV R33, R87 ;  /* 0x0000005700217202 */ /* 0x000fe40000000f00 */
.L_x_39547:
[----:B------:R-:W-:Y:S01]  /*1e60*/  FMUL.FTZ R94, R38, R104 ;  /* 0x00000068265e7220 */ /* 0x000fe20000410000 */
[----:B------:R-:W-:Y:S05]  /*1e70*/  @P2 BRA `(.L_x_39548) ;  /* 0x0000002000002947 */ /* 0x000fea0003800000 */
[----:B------:R-:W-:Y:S05]  /*1e80*/  @P0 BRA `(.L_x_39549) ;  /* 0x0000002000000947 */ /* 0x000fea0003800000 */
[----:B------:R-:W-:Y:S05]  /*1e90*/  BRA `(.L_x_39550) ;  /* 0x0000002000007947 */ /* 0x000fea0003800000 */
.L_x_39548:
[----:B------:R-:W-:-:S05]  /*1ea0*/  FADD.FTZ R94, R30, R94 ;  /* 0x0000005e1e5e7221 */ /* 0x000fca0000010000 */
.L_x_39549:
[----:B------:R-:W-:Y:S02]  /*1eb0*/  MOV R34, R94 ;  /* 0x0000005e00227202 */ /* 0x000fe40000000f00 */
.L_x_39550:
[----:B------:R-:W-:Y:S01]  /*1ec0*/  FMUL.FTZ R101, R39, R104 ;  /* 0x0000006827657220 */ /* 0x000fe20000410000 */
[----:B------:R-:W-:Y:S05]  /*1ed0*/  @P2 BRA `(.L_x_39551) ;  /* 0x0000002000002947 */ /* 0x000fea0003800000 */
[----:B------:R-:W-:Y:S05]  /*1ee0*/  @P0 BRA `(.L_x_39552) ;  /* 0x0000002000000947 */ /* 0x000fea0003800000 */
[----:B------:R-:W-:Y:S05]  /*1ef0*/  BRA `(.L_x_39553) ;  /* 0x0000002000007947 */ /* 0x000fea0003800000 */
.L_x_39551:
[----:B------:R-:W-:-:S05]  /*1f00*/  FADD.FTZ R101, R31, R101 ;  /* 0x000000651f657221 */ /* 0x000fca0000010000 */
.L_x_39552:
[----:B------:R-:W-:Y:S02]  /*1f10*/  MOV R35, R101 ;  /* 0x0000006500237202 */ /* 0x000fe40000000f00 */
.L_x_39553:
[----:B------:R-:W-:-:S04]  /*1f20*/  @P0 LEA R36, P2, R105, c[0x0][0x188], 0x4 ;  /* 0x0000620069240a11 */ /* 0x000fc800078420ff */
[C---:B------:R-:W-:Y:S02]  /*1f30*/  @P0 LEA.HI.X R37, R105.reuse, c[0x0][0x18c], RZ, 0x4, P2 ;  /* 0x0000630069250a11 */ /* 0x040fe400010f24ff */
[----:B------:R-:W-:-:S03]  /*1f40*/  IADD3 R105, R105, 0x100, RZ ;  /* 0x0000010069697810 */ /* 0x000fc60007ffe0ff */
[----:B------:R0:W-:Y:S04]  /*1f50*/  @P0 STG.E.128 [R36.64], R32 ;  /* 0x0000002024000986 */ /* 0x0001e8000c101d04 */
.L_x_39541:
[----:B------:R-:W-:Y:S05]  /*1f60*/  BSYNC B0 ;  /* 0x0000000000007941 */ /* 0x000fea0003800000 */
.L_x_39540:
        /* <DEDUP_REMOVED lines=17> */
.L_x_39556:
[----:B------:R-:W-:-:S05]  /*2080*/  FADD.FTZ R81, R28, R81 ;  /* 0x000000511c517221 */ /* 0x000fca0000010000 */
.L_x_39557:
[----:B------:R-:W-:Y:S02]  /*2090*/  MOV R32, R81 ;  /* 0x0000005100207202 */ /* 0x000fe40000000f00 */
.L_x_39558:
[----:B------:R-:W-:Y:S01]  /*20a0*/  FMUL.FTZ R88, R37, R104 ;  /* 0x0000006825587220 */ /* 0x000fe20000410000 */
[----:B------:R-:W-:Y:S05]  /*20b0*/  @P2 BRA `(.L_x_39559) ;  /* 0x0000002000002947 */ /* 0x000fea0003800000 */
[----:B------:R-:W-:Y:S05]  /*20c0*/  @P0 BRA `(.L_x_39560) ;  /* 0x0000002000000947 */ /* 0x000fea0003800000 */
[----:B------:R-:W-:Y:S05]  /*20d0*/  BRA `(.L_x_39561) ;  /* 0x0000002000007947 */ /* 0x000fea0003800000 */
.L_x_39559:
[----:B------:R-:W-:-:S05]  /*20e0*/  FADD.FTZ R88, R29, R88 ;  /* 0x000000581d587221 */ /* 0x000fca0000010000 */
.L_x_39560:
[----:B------:R-:W-:Y:S02]  /*20f0*/  MOV R33, R88 ;  /* 0x0000005800217202 */ /* 0x000fe40000000f00 */
.L_x_39561:
[----:B------:R-:W-:Y:S01]  /*2100*/  FMUL.FTZ R95, R38, R104 ;  /* 0x00000068265f7220 */ /* 0x000fe20000410000 */
[----:B------:R-:W-:Y:S05]  /*2110*/  @P2 BRA `(.L_x_39562) ;  /* 0x0000002000002947 */ /* 0x000fea0003800000 */
[----:B------:R-:W-:Y:S05]  /*2120*/  @P0 BRA `(.L_x_39563) ;  /* 0x0000002000000947 */ /* 0x000fea0003800000 */
[----:B------:R-:W-:Y:S05]  /*2130*/  BRA `(.L_x_39564) ;  /* 0x0000002000007947 */ /* 0x000fea0003800000 */
.L_x_39562:
[----:B------:R-:W-:-:S05]  /*2140*/  FADD.FTZ R95, R30, R95 ;  /* 0x0000005f1e5f7221 */ /* 0x000fca0000010000 */
.L_x_39563:
[----:B------:R-:W-:Y:S02]  /*2150*/  MOV R34, R95 ;  /* 0x0000005f00227202 */ /* 0x000fe40000000f00 */
.L_x_39564:
[----:B------:R-:W-:Y:S01]  /*2160*/  FMUL.FTZ R102, R39, R104 ;  /* 0x0000006827667220 */ /* 0x000fe20000410000 */
[----:B------:R-:W-:Y:S05]  /*2170*/  @P2 BRA `(.L_x_39565) ;  /* 0x0000002000002947 */ /* 0x000fea0003800000 */
[----:B------:R-:W-:Y:S05]  /*2180*/  @P0 BRA `(.L_x_39566) ;  /* 0x0000002000000947 */ /* 0x000fea0003800000 */
[----:B------:R-:W-:Y:S05]  /*2190*/  BRA `(.L_x_39567) ;  /* 0x0000002000007947 */ /* 0x000fea0003800000 */
.L_x_39565:
[----:B------:R-:W-:-:S05]  /*21a0*/  FADD.FTZ R102, R31, R102 ;  /* 0x000000661f667221 */ /* 0x000fca0000010000 */
.L_x_39566:
[----:B------:R-:W-:Y:S02]  /*21b0*/  MOV R35, R102 ;  /* 0x0000006600237202 */ /* 0x000fe40000000f00 */
.L_x_39567:
[----:B------:R-:W-:-:S04]  /*21c0*/  @P0 LEA R36, P2, R105, c[0x0][0x188], 0x4 ;  /* 0x0000620069240a11 */ /* 0x000fc800078420ff */
[----:B------:R-:W-:-:S05]  /*21d0*/  @P0 LEA.HI.X R37, R105, c[0x0][0x18c], RZ, 0x4, P2 ;  /* 0x0000630069250a11 */ /* 0x000fca00010f24ff */
[----:B------:R0:W-:Y:S04]  /*21e0*/  @P0 STG.E.128 [R36.64], R32 ;  /* 0x0000002024000986 */ /* 0x0001e8000c101d04 */
.L_x_39555:
[----:B------:R-:W-:Y:S05]  /*21f0*/  BSYNC B0 ;  /* 0x0000000000007941 */ /* 0x000fea0003800000 */
.L_x_39554:
[----:B0-----:R-:W-:Y:S01]  /*2200*/  FADD.FTZ R37, RZ, R75 ;  /* 0x0000004bff257221 */ /* 0x001fe20000010000 */
[----:B------:R-:W-:Y:S02]  /*2210*/  ISETP.GT.U32.AND P3, PT, R74, 0x1ff, PT ;  /* 0x000001ff4a00780c */ /* 0x000fe40003f64070 */
[----:B------:R-:W-:Y:S01]  /*2220*/  LOP3.LUT P2, RZ, R70, 0xff, RZ, 0xc0, !PT ;  /* 0x000000ff46ff7812 */ /* 0x000fe2000784c0ff */
[----:B------:R-:W-:Y:S01]  /*2230*/  FADD.FTZ R36, R82, R37 ;  /* 0x0000002552247221 */ /* 0x000fe20000010000 */
[----:B-----5:R-:W-:Y:S02]  /*2240*/  SHF.R.U32.HI R104, RZ, 0x5, R0 ;  /* 0x00000005ff687819 */ /* 0x020fe40000011600 */
[----:B------:R-:W-:Y:S01]  /*2250*/  ISETP.GT.U32.AND P4, PT, R74, 0x4ff, PT ;  /* 0x000004ff4a00780c */ /* 0x000fe20003f84070 */
[----:B------:R-:W-:Y:S01]  /*2260*/  FADD.FTZ R37, R89, R36 ;  /* 0x0000002459257221 */ /* 0x000fe20000010000 */
[----:B------:R-:W-:Y:S02]  /*2270*/  LOP3.LUT R104, R104, 0x7fffff8, RZ, 0xc0, !PT ;  /* 0x07fffff868687812 */ /* 0x000fe400078ec0ff */
[----:B------:R-:W-:Y:S01]  /*2280*/  ISETP.GT.U32.AND P5, PT, R74, 0x5ff, PT ;  /* 0x000005ff4a00780c */ /* 0x000fe20003fa4070 */
[----:B------:R-:W-:Y:S01]  /*2290*/  FADD.FTZ R37, R96, R37 ;  /* 0x0000002560257221 */ /* 0x000fe20000010000 */
[----:B------:R-:W-:-:S03]  /*22a0*/  ISETP.GT.U32.AND P6, PT, R74, 0x6ff, PT ;  /* 0x000006ff4a00780c */ /* 0x000fc60003fc4070 */
[----:B------:R-:W-:Y:S02]  /*22b0*/  @!P2 IADD3 R104, R104, 0x8, RZ ;  /* 0x000000086868a810 */ /* 0x000fe40007ffe0ff */
[----:B------:R-:W-:Y:S02]  /*22c0*/  FSEL R36, R37, RZ, P1 ;  /* 0x000000ff25247208 */ /* 0x000fe40000800000 */
[----:B------:R-:W-:-:S03]  /*22d0*/  ISETP.GT.U32.AND P2, PT, R74, 0x2ff, PT ;  /* 0x000002ff4a00780c */ /* 0x000fc60003f44070 */
[----:B------:R-:W-:-:S04]  /*22e0*/  FADD.FTZ R38, R76, R36 ;  /* 0x000000244c267221 */ /* 0x000fc80000010000 */
[----:B------:R-:W-:-:S04]  /*22f0*/  FADD.FTZ R37, R83, R38 ;  /* 0x0000002653257221 */ /* 0x000fc80000010000 */
[----:B------:R-:W-:Y:S01]  /*2300*/  FADD.FTZ R38, R90, R37 ;  /* 0x000000255a267221 */ /* 0x000fe20000010000 */
[----:B------:R-:W-:-:S03]  /*2310*/  P2R R37, PR, RZ, 0x8 ;  /* 0x00000008ff257803 */ /* 0x000fc60000000000 */
[----:B------:R-:W-:Y:S01]  /*2320*/  @P3 FADD.FTZ R36, R97, R38 ;  /* 0x0000002661243221 */ /* 0x000fe20000010000 */
[----:B------:R-:W-:-:S03]  /*2330*/  ISETP.GT.U32.AND P3, PT, R74, 0x3ff, PT ;  /* 0x000003ff4a00780c */ /* 0x000fc60003f64070 */
[----:B------:R-:W-:-:S04]  /*2340*/  FADD.FTZ R37, R77, R36 ;  /* 0x000000244d257221 */ /* 0x000fc80000010000 */
[----:B------:R-:W-:-:S04]  /*2350*/  FADD.FTZ R38, R84, R37 ;  /* 0x0000002554267221 */ /* 0x000fc80000010000 */
[----:B------:R-:W-:-:S04]  /*2360*/  FADD.FTZ R37, R91, R38 ;  /* 0x000000265b257221 */ /* 0x000fc80000010000 */
[----:B------:R-:W-:-:S04]  /*2370*/  @P2 FADD.FTZ R36, R98, R37 ;  /* 0x0000002562242221 */ /* 0x000fc80000010000 */
        /* <DEDUP_REMOVED lines=15> */
[----:B------:R-:W-:Y:S01]  /*2470*/  @P6 FADD.FTZ R36, R102, R37 ;  /* 0x0000002566246221 */ /* 0x000fe20000010000 */
[----:B------:R-:W-:Y:S05]  /*2480*/  BRA.DIV ~URZ, `(.L_x_39568) ;  /* 0x000013327f007947 */ /* 0x000fea000b800000 */
[----:B------:R0:W1:Y:S02]  /*2490*/  SHFL.BFLY PT, R37, R36, 0x1, 0x1f ;  /* 0x0c201f0024257f89 */ /* 0x00006400000e0000 */
.L_x_39586:
        /* <DEDUP_REMOVED lines=30> */
[----:B------:R-:W-:Y:S01]  /*2680*/  @P0 FFMA.FTZ R37, R39, R39, R38 ;  /* 0x0000002727250223 */ /* 0x000fe20000010026 */
[----:B------:R-:W-:Y:S01]  /*2690*/  ISETP.NE.AND P0, PT, R107, RZ, PT ;  /* 0x000000ff6b00720c */ /* 0x000fe20003f05270 */
[----:B------:R-:W-:-:S02]  /*26a0*/  FADD.FTZ R38, R77, -R36 ;  /* 0x800000244d267221 */ /* 0x000fc40000010000 */
[----:B------:R-:W-:Y:S02]  /*26b0*/  FADD.FTZ R39, R84, -R36 ;  /* 0x8000002454277221 */ /* 0x000fe40000010000 */
[----:B------:R-:W-:-:S04]  /*26c0*/  FFMA.FTZ R38, R38, R38, R37 ;  /* 0x0000002626267223 */ /* 0x000fc80000010025 */
[----:B------:R-:W-:Y:S02]  /*26d0*/  FFMA.FTZ R38, R39, R39, R38 ;  /* 0x0000002727267223 */ /* 0x000fe40000010026 */
[----:B------:R-:W-:Y:S02]  /*26e0*/  FADD.FTZ R39, R98, -R36 ;  /* 0x8000002462277221 */ /* 0x000fe40000010000 */
[----:B------:R-:W-:Y:S02]  /*26f0*/  FFMA.FTZ R38, R105, R105, R38 ;  /* 0x0000006969267223 */ /* 0x000fe40000010026 */
[----:B------:R-:W-:Y:S02]  /*2700*/  FADD.FTZ R105, R92, -R36 ;  /* 0x800000245c697221 */ /* 0x000fe40000010000 */
[----:B------:R-:W-:Y:S02]  /*2710*/  @P2 FFMA.FTZ R37, R39, R39, R38 ;  /* 0x0000002727252223 */ /* 0x000fe40000010026 */
        /* <DEDUP_REMOVED lines=40> */
.L_x_39587:
        /* <DEDUP_REMOVED lines=8> */
[----:B------:R-:W-:-:S13]  /*2a20*/  ISETP.GT.U32.AND P2, PT, R105, 0x7, PT ;  /* 0x000000076900780c */ /* 0x000fda0003f44070 */
[----:B------:R-:W-:Y:S01]  /*2a30*/  @!P2 IADD3 R106, R104, R105, RZ ;  /* 0x00000069686aa210 */ /* 0x000fe20007ffe0ff */
[----:B------:R-:W-:Y:S01]  /*2a40*/  HFMA2.MMA R104, -RZ, RZ, 0, 0 ;  /* 0x00000000ff687435 */ /* 0x000fe200000001ff */
[----:B------:R-:W-:Y:S01]  /*2a50*/  BAR.SYNC.DEFER_BLOCKING 0x0 ;  /* 0x0000000000007b1d */ /* 0x000fe20000010000 */
[----:B0-----:R-:W-:-:S04]  /*2a60*/  CS2R R36, SRZ ;  /* 0x0000000000247805 */ /* 0x001fc8000001ff00 */
[----:B------:R-:W-:Y:S01]  /*2a70*/  @!P2 MOV R104, R71 ;  /* 0x000000470068a202 */ /* 0x000fe20000000f00 */
[----:B------:R-:W-:Y:S03]  /*2a80*/  BSSY B0, `(.L_x_39570) ;  /* 0x0000055000007945 */ /* 0x000fe60003800000 */
[----:B------:R-:W-:Y:S01]  /*2a90*/  I2F R117, R104 ;  /* 0x0000006800757306 */ /* 0x000fe20000201400 */
[----:B------:R-:W0:Y:S04]  /*2aa0*/  SHFL.DOWN PT, R107, R104, 0x4, 0x1f ;  /* 0x08801f00686b7f89 */ /* 0x000e2800000e0000 */
[----:B------:R-:W-:Y:S01]  /*2ab0*/  @!P2 LDS.64 R36, [R106.X8] ;  /* 0x000000006a24a984 */ /* 0x000fe20000008a00 */
[----:B------:R-:W-:-:S02]  /*2ac0*/  ISETP.NE.AND P2, PT, RZ, UR6, PT ;  /* 0x00000006ff007c0c */ /* 0x000fc4000bf45270 */
[----:B0-----:R-:W-:Y:S01]  /*2ad0*/  IADD3 R108, R107, R104, RZ ;  /* 0x000000686b6c7210 */ /* 0x001fe20007ffe0ff */
[----:B------:R-:W-:Y:S04]  /*2ae0*/  I2F R118, R107 ;  /* 0x0000006b00767306 */ /* 0x000fe80000201400 */
[----:B------:R-:W0:Y:S04]  /*2af0*/  SHFL.DOWN PT, R121, R108, 0x2, 0x1f ;  /* 0x08401f006c797f89 */ /* 0x000e2800000e0000 */
[----:B------:R-:W1:Y:S08]  /*2b00*/  I2F R38, R108 ;  /* 0x0000006c00267306 */ /* 0x000e700000201400 */
[----:B-1----:R-:W-:Y:S01]  /*2b10*/  MUFU.RCP R105, R38 ;  /* 0x0000002600697308 */ /* 0x002fe20000001000 */
[----:B0-----:R-:W-:Y:S01]  /*2b20*/  IADD3 R120, R108, R121, RZ ;  /* 0x000000796c787210 */ /* 0x001fe20007ffe0ff */
[----:B------:R-:W0:Y:S06]  /*2b30*/  SHFL.DOWN PT, R119, R36, 0x4, 0x1f ;  /* 0x08801f0024777f89 */ /* 0x000e2c00000e0000 */
[----:B------:R-:W1:Y:S01]  /*2b40*/  I2F R112, R120 ;  /* 0x0000007800707306 */ /* 0x000e620000201400 */
[----:B------:R-:W2:Y:S07]  /*2b50*/  SHFL.DOWN PT, R109, R120, 0x1, 0x1f ;  /* 0x08201f00786d7f89 */ /* 0x000eae00000e0000 */
[----:B------:R-:W-:Y:S08]  /*2b60*/  I2F R114, R121 ;  /* 0x0000007900727306 */ /* 0x000ff00000201400 */
[----:B-1----:R-:W-:Y:S01]  /*2b70*/  MUFU.RCP R113, R112 ;  /* 0x0000007000717308 */ /* 0x002fe20000001000 */
[----:B0-----:R-:W-:Y:S01]  /*2b80*/  FMUL.FTZ R106, R119, R118 ;  /* 0x00000076776a7220 */ /* 0x001fe20000410000 */
[----:B--2---:R-:W-:-:S03]  /*2b90*/  IADD3 R122, R120, R109, RZ ;  /* 0x0000006d787a7210 */ /* 0x004fc60007ffe0ff */
[----:B------:R-:W-:Y:S01]  /*2ba0*/  FFMA.FTZ R106, R117, R36, R106 ;  /* 0x00000024756a7223 */ /* 0x000fe2000001006a */
[----:B------:R-:W0:Y:S01]  /*2bb0*/  SHFL.DOWN PT, R120, R37, 0x4, 0x1f ;  /* 0x08801f0025787f89 */ /* 0x000e2200000e0000 */
[----:B------:R-:W-:Y:S01]  /*2bc0*/  FADD.FTZ R36, -R119, R36 ;  /* 0x0000002477247221 */ /* 0x000fe20000010100 */
[----:B------:R-:W1:Y:S01]  /*2bd0*/  I2F R108, R122 ;  /* 0x0000007a006c7306 */ /* 0x000e620000201400 */
[----:B------:R-:W-:Y:S02]  /*2be0*/  FMUL.FTZ R116, R105, R106 ;  /* 0x0000006a69747220 */ /* 0x000fe40000410000 */
[----:B------:R-:W-:-:S03]  /*2bf0*/  FMUL.FTZ R36, R36, R36 ;  /* 0x0000002424247220 */ /* 0x000fc60000410000 */
[----:B------:R-:W2:Y:S01]  /*2c00*/  SHFL.DOWN PT, R115, R116, 0x2, 0x1f ;  /* 0x08401f0074737f89 */ /* 0x000ea200000e0000 */
[----:B------:R-:W-:Y:S01]  /*2c10*/  FMUL.FTZ R117, R36, R117 ;  /* 0x0000007524757220 */ /* 0x000fe20000410000 */
[----:B------:R-:W3:Y:S03]  /*2c20*/  I2F R109, R109 ;  /* 0x0000006d006d7306 */ /* 0x000ee60000201400 */
[----:B------:R-:W-:-:S05]  /*2c30*/  FMUL.FTZ R117, R117, R118 ;  /* 0x0000007675757220 */ /* 0x000fca0000410000 */
[----:B-1----:R-:W1:Y:S01]  /*2c40*/  MUFU.RCP R108, R108 ;  /* 0x0000006c006c7308 */ /* 0x002e620000001000 */
[----:B0-----:R-:W-:-:S04]  /*2c50*/  FADD.FTZ R120, R120, R37 ;  /* 0x0000002578787221 */ /* 0x001fc80000010000 */
[----:B------:R-:W-:Y:S02]  /*2c60*/  FFMA.FTZ R117, R105, R117, R120 ;  /* 0x0000007569757223 */ /* 0x000fe40000010078 */
[----:B--2---:R-:W-:-:S03]  /*2c70*/  FMUL.FTZ R107, R115, R114 ;  /* 0x00000072736b7220 */ /* 0x004fc60000410000 */
[----:B------:R-:W0:Y:S01]  /*2c80*/  SHFL.DOWN PT, R36, R117, 0x2, 0x1f ;  /* 0x08401f0075247f89 */ /* 0x000e2200000e0000 */
[----:B------:R-:W-:Y:S02]  /*2c90*/  FADD.FTZ R115, R116, -R115 ;  /* 0x8000007374737221 */ /* 0x000fe40000010000 */
[C---:B------:R-:W-:Y:S02]  /*2ca0*/  FFMA.FTZ R104, R38.reuse, R116, R107 ;  /* 0x0000007426687223 */ /* 0x040fe4000001006b */
[----:B------:R-:W-:Y:S02]  /*2cb0*/  FMUL.FTZ R115, R115, R115 ;  /* 0x0000007373737220 */ /* 0x000fe40000410000 */
[----:B------:R-:W-:Y:S02]  /*2cc0*/  FMUL.FTZ R111, R113, R104 ;  /* 0x00000068716f7220 */ /* 0x000fe40000410000 */
[----:B------:R-:W-:-:S03]  /*2cd0*/  FMUL.FTZ R115, R38, R115 ;  /* 0x0000007326737220 */ /* 0x000fc60000410000 */
[----:B------:R-:W3:Y:S01]  /*2ce0*/  SHFL.DOWN PT, R110, R111, 0x1, 0x1f ;  /* 0x08201f006f6e7f89 */ /* 0x000ee200000e0000 */
[----:B------:R-:W-:Y:S02]  /*2cf0*/  FMUL.FTZ R115, R115, R114 ;  /* 0x0000007273737220 */ /* 0x000fe40000410000 */
[----:B0-----:R-:W-:-:S04]  /*2d00*/  FADD.FTZ R36, R117, R36 ;  /* 0x0000002475247221 */ /* 0x001fc80000010000 */
[----:B------:R-:W-:-:S05]  /*2d10*/  FFMA.FTZ R36, R113, R115, R36 ;  /* 0x0000007371247223 */ /* 0x000fca0000010024 */
[----:B------:R-:W0:Y:S01]  /*2d20*/  SHFL.DOWN PT, R37, R36, 0x1, 0x1f ;  /* 0x08201f0024257f89 */ /* 0x000e2200000e0000 */
[----:B---3--:R-:W-:Y:S02]  /*2d30*/  FMUL.FTZ R104, R110, R109 ;  /* 0x0000006d6e687220 */ /* 0x008fe40000410000 */
[----:B------:R-:W-:Y:S02]  /*2d40*/  FADD.FTZ R110, R111, -R110 ;  /* 0x8000006e6f6e7221 */ /* 0x000fe40000010000 */
[----:B------:R-:W-:Y:S02]  /*2d50*/  FFMA.FTZ R107, R112, R111, R104 ;  /* 0x0000006f706b7223 */ /* 0x000fe40000010068 */
[----:B------:R-:W-:Y:S02]  /*2d60*/  FMUL.FTZ R105, R110, R110 ;  /* 0x0000006e6e697220 */ /* 0x000fe40000410000 */
[----:B-1----:R-:W-:Y:S02]  /*2d70*/  FMUL.FTZ R107, R108, R107 ;  /* 0x0000006b6c6b7220 */ /* 0x002fe40000410000 */
[----:B------:R-:W-:-:S04]  /*2d80*/  FMUL.FTZ R112, R112, R105 ;  /* 0x0000006970707220 */ /* 0x000fc80000410000 */
[----:B------:R-:W-:Y:S01]  /*2d90*/  FMUL.FTZ R112, R112, R109 ;  /* 0x0000006d70707220 */ /* 0x000fe20000410000 */
[----:B------:R-:W1:Y:S01]  /*2da0*/  SHFL.IDX PT, R107, R107, RZ, 0x1f ;  /* 0x00001fff6b6b7589 */ /* 0x000e6200000e0000 */
[----:B0-----:R-:W-:-:S04]  /*2db0*/  FADD.FTZ R37, R36, R37 ;  /* 0x0000002524257221 */ /* 0x001fc80000010000 */
[----:B------:R-:W-:Y:S01]  /*2dc0*/  FFMA.FTZ R112, R108, R112, R37 ;  /* 0x000000706c707223 */ /* 0x000fe20000010025 */
[----:B------:R-:W-:-:S05]  /*2dd0*/  MOV R37, c[0x0][0x1e0] ;  /* 0x0000780000257a02 */ /* 0x000fca0000000f00 */
[----:B------:R-:W0:Y:S01]  /*2de0*/  SHFL.IDX PT, R112, R112, RZ, 0x1f ;  /* 0x00001fff70707589 */ /* 0x000e2200000e0000 */
[C---:B-1----:R-:W-:Y:S01]  /*2df0*/  FMUL.FTZ R106, R107.reuse, R107 ;  /* 0x0000006b6b6a7220 */ /* 0x042fe20000410000 */
[----:B------:R-:W-:-:S04]  /*2e00*/  FSEL R104, R107, RZ, !P2 ;  /* 0x000000ff6b687208 */ /* 0x000fc80005000000 */
[----:B------:R-:W-:Y:S02]  /*2e10*/  FSEL R106, R106, RZ, P2 ;  /* 0x000000ff6a6a7208 */ /* 0x000fe40001000000 */
[----:B------:R-:W-:Y:S01]  /*2e20*/  LOP3.LUT P2, RZ, R39, 0x1f, R0, 0xf8, !PT ;  /* 0x0000001f27ff7812 */ /* 0x000fe2000784f800 */
[----:B0-----:R-:W-:-:S04]  /*2e30*/  FFMA.FTZ R37, R112, R37, c[0x0][0x228] ;  /* 0x00008a0070257623 */ /* 0x001fc80000010025 */
[----:B------:R-:W-:-:S08]  /*2e40*/  FADD.FTZ R105, R37, R106 ;  /* 0x0000006a25697221 */ /* 0x000fd00000010000 */
[----:B------:R-:W-:Y:S02]  /*2e50*/  @!P2 MOV R38, 0x4 ;  /* 0x000000040026a802 */ /* 0x000fe40000000f00 */
[----:B------:R-:W-:Y:S01]  /*2e60*/  @!P2 MOV R36, 0x4 ;  /* 0x000000040024a802 */ /* 0x000fe20000000f00 */
[----:B------:R-:W0:Y:S02]  /*2e70*/  MUFU.RSQ R105, R105 ;  /* 0x0000006900697308 */ /* 0x000e240000001400 */
[----:B------:R-:W-:-:S04]  /*2e80*/  @!P2 IMAD.WIDE R38, R73, R38, c[0x0][0x1a0] ;  /* 0x000068004926a625 */ /* 0x000fc800078e0226 */
[----:B------:R-:W-:Y:S01]  /*2e90*/  @!P2 IMAD.WIDE R36, R73, R36, c[0x0][0x1a8] ;  /* 0x00006a004924a625 */ /* 0x000fe200078e0224 */
[----:B------:R1:W-:Y:S04]  /*2ea0*/  @!P2 STG.E [R38.64], R107 ;  /* 0x0000006b2600a986 */ /* 0x0003e8000c101904 */
[----:B0-----:R1:W-:Y:S01]  /*2eb0*/  @!P2 STG.E [R36.64], R105 ;  /* 0x000000692400a986 */ /* 0x0013e2000c101904 */
[----:B------:R-:W-:Y:S05]  /*2ec0*/  @!P1 BRA `(.L_x_39571) ;  /* 0x0000010000009947 */ /* 0x000fea0003800000 */
[--C-:B-1----:R-:W-:Y:S01]  /*2ed0*/  FADD.FTZ R36, R75, -R104.reuse ;  /* 0x800000684b247221 */ /* 0x102fe20000010000 */
[----:B------:R-:W-:Y:S01]  /*2ee0*/  MOV R110, 0x10 ;  /* 0x00000010006e7802 */ /* 0x000fe20000000f00 */
[--C-:B------:R-:W-:Y:S02]  /*2ef0*/  FADD.FTZ R38, R82, -R104.reuse ;  /* 0x8000006852267221 */ /* 0x100fe40000010000 */
[----:B------:R-:W-:-:S02]  /*2f00*/  FADD.FTZ R106, R89, -R104 ;  /* 0x80000068596a7221 */ /* 0x000fc40000010000 */
[----:B------:R-:W-:Y:S02]  /*2f10*/  FADD.FTZ R108, R96, -R104 ;  /* 0x80000068606c7221 */ /* 0x000fe40000010000 */
[C---:B------:R-:W-:Y:S02]  /*2f20*/  FMUL.FTZ R37, R105.reuse, R36 ;  /* 0x0000002469257220 */ /* 0x040fe40000410000 */
[C---:B------:R-:W-:Y:S02]  /*2f30*/  FMUL.FTZ R38, R105.reuse, R38 ;  /* 0x0000002669267220 */ /* 0x040fe40000410000 */
[C---:B------:R-:W-:Y:S02]  /*2f40*/  FMUL.FTZ R39, R105.reuse, R106 ;  /* 0x0000006a69277220 */ /* 0x040fe40000410000 */
[----:B------:R-:W-:Y:S02]  /*2f50*/  FMUL.FTZ R108, R105, R108 ;  /* 0x0000006c696c7220 */ /* 0x000fe40000410000 */
[----:B------:R-:W-:-:S02]  /*2f60*/  FFMA.FTZ R36, R16, R37, R2 ;  /* 0x0000002510247223 */ /* 0x000fc40000010002 */
[----:B------:R-:W-:Y:S02]  /*2f70*/  FFMA.FTZ R37, R17, R38, R56 ;  /* 0x0000002611257223 */ /* 0x000fe40000010038 */
[----:B------:R-:W-:Y:S02]  /*2f80*/  FFMA.FTZ R38, R18, R39, R3 ;  /* 0x0000002712267223 */ /* 0x000fe40000010003 */
[C---:B------:R-:W-:Y:S01]  /*2f90*/  IMAD.WIDE.U32 R106, R103.reuse, R110, c[0x0][0x208] ;  /* 0x00008200676a7625 */ /* 0x040fe200078e006e */
[----:B------:R-:W-:-:S03]  /*2fa0*/  IADD3 R103, R103, 0x100, RZ ;  /* 0x0000010067677810 */ /* 0x000fc60007ffe0ff */
[----:B------:R-:W-:-:S05]  /*2fb0*/  FFMA.FTZ R39, R19, R108, R57 ;  /* 0x0000006c13277223 */ /* 0x000fca0000010039 */
[----:B------:R0:W-:Y:S02]  /*2fc0*/  STG.E.128 [R106.64], R36 ;  /* 0x000000246a007986 */ /* 0x0001e4000c101d04 */
.L_x_39571:
[----:B------:R-:W-:Y:S05]  /*2fd0*/  BSYNC B0 ;  /* 0x0000000000007941 */ /* 0x000fea0003800000 */
.L_x_39570:
[----:B------:R-:W-:Y:S01]  /*2fe0*/  ISETP.GE.U32.AND P2, PT, R74, 0x200, PT ;  /* 0x000002004a00780c */ /* 0x000fe20003f46070 */
[----:B------:R-:W-:-:S12]  /*2ff0*/  BSSY B0, `(.L_x_39572) ;  /* 0x0000012000007945 */ /* 0x000fd80003800000 */
[----:B------:R-:W-:Y:S05]  /*3000*/  @!P2 BRA `(.L_x_39573) ;  /* 0x000001000000a947 */ /* 0x000fea0003800000 */
[--C-:B01----:R-:W-:Y:S01]  /*3010*/  FADD.FTZ R36, R76, -R104.reuse ;  /* 0x800000684c247221 */ /* 0x103fe20000010000 */
        /* <DEDUP_REMOVED lines=11> */
[C---:B------:R-:W-:Y:S01]  /*30d0*/  IMAD.WIDE.U32 R106, R103.reuse, R110, c[0x0][0x208] ;  /* 0x00008200676a7625 */ /* 0x040fe200078e006e */
[----:B------:R-:W-:-:S03]  /*30e0*/  IADD3 R103, R103, 0x100, RZ ;  /* 0x0000010067677810 */ /* 0x000fc60007ffe0ff */
[----:B------:R-:W-:-:S05]  /*30f0*/  FFMA.FTZ R39, R23, R108, R59 ;  /* 0x0000006c17277223 */ /* 0x000fca000001003b */
[----:B------:R0:W-:Y:S02]  /*3100*/  STG.E.128 [R106.64], R36 ;  /* 0x000000246a007986 */ /* 0x0001e4000c101d04 */
.L_x_39573:
[----:B------:R-:W-:Y:S05]  /*3110*/  BSYNC B0 ;  /* 0x0000000000007941 */ /* 0x000fea0003800000 */
.L_x_39572:
[----:B------:R-:W-:Y:S01]  /*3120*/  ISETP.GE.U32.AND P2, PT, R74, 0x300, PT ;  /* 0x000003004a00780c */ /* 0x000fe20003f46070 */
[----:B------:R-:W-:-:S12]  /*3130*/  BSSY B0, `(.L_x_39574) ;  /* 0x0000012000007945 */ /* 0x000fd80003800000 */
[----:B------:R-:W-:Y:S05]  /*3140*/  @!P2 BRA `(.L_x_39575) ;  /* 0x000001000000a947 */ /* 0x000fea0003800000 */
[--C-:B01----:R-:W-:Y:S01]  /*3150*/  FADD.FTZ R36, R77, -R104.reuse ;  /* 0x800000684d247221 */ /* 0x103fe20000010000 */
        /* <DEDUP_REMOVED lines=15> */
.L_x_39575:
[----:B------:R-:W-:Y:S05]  /*3250*/  BSYNC B0 ;  /* 0x0000000000007941 */ /* 0x000fea0003800000 */
.L_x_39574:
        /* <DEDUP_REMOVED lines=19> */
.L_x_39577:
[----:B------:R-:W-:Y:S05]  /*3390*/  BSYNC B0 ;  /* 0x0000000000007941 */ /* 0x000fea0003800000 */
.L_x_39576:
        /* <DEDUP_REMOVED lines=19> */
.L_x_39579:
[----:B------:R-:W-:Y:S05]  /*34d0*/  BSYNC B0 ;  /* 0x0000000000007941 */ /* 0x000fea0003800000 */
.L_x_39578:
        /* <DEDUP_REMOVED lines=19> */
.L_x_39581:
[----:B------:R-:W-:Y:S05]  /*3610*/  BSYNC B0 ;  /* 0x0000000000007941 */ /* 0x000fea0003800000 */
.L_x_39580:
        /* <DEDUP_REMOVED lines=14> */
[----:B------:R-:W-:-:S04]  /*3700*/  IMAD.WIDE.U32 R104, R103, R110, c[0x0][0x208] ;  /* 0x0000820067687625 */ /* 0x000fc800078e006e */
[----:B------:R-:W-:Y:S02]  /*3710*/  FFMA.FTZ R39, R55, R108, R69 ;  /* 0x0000006c37277223 */ /* 0x000fe40000010045 */
[----:B------:R-:W-:-:S05]  /*3720*/  FFMA.FTZ R38, R54, R106, R15 ;  /* 0x0000006a36267223 */ /* 0x000fca000001000f */
[----:B------:R0:W-:Y:S02]  /*3730*/  STG.E.128 [R104.64], R36 ;  /* 0x0000002468007986 */ /* 0x0001e4000c101d04 */
.L_x_39583:
[----:B------:R-:W-:Y:S05]  /*3740*/  BSYNC B0 ;  /* 0x0000000000007941 */ /* 0x000fea0003800000 */
.L_x_39582:
[----:B------:R-:W-:Y:S02]  /*3750*/  LOP3.LUT P2, RZ, R70, 0xff, RZ, 0xc0, !PT ;  /* 0x000000ff46ff7812 */ /* 0x000fe4000784c0ff */
[----:B------:R-:W-:Y:S02]  /*3760*/  IADD3 R73, R73, c[0x0][0x160], RZ ;  /* 0x0000580049497a10 */ /* 0x000fe40007ffe0ff */
[----:B------:R-:W-:Y:S02]  /*3770*/  SEL R70, RZ, 0x1, P2 ;  /* 0x00000001ff467807 */ /* 0x000fe40001000000 */
[----:B------:R-:W-:-:S13]  /*3780*/  ISETP.GE.AND P2, PT, R73, c[0x0][0x164], PT ;  /* 0x0000590049007a0c */ /* 0x000fda0003f46270 */
[----:B01----:R-:W-:Y:S01]  /*3790*/  @P2 CALL.REL.NOINC `(.L_x_39584) ;  /* 0x0000001000002944 */ /* 0x003fe20003c00000 */
[----:B------:R-:W-:Y:S05]  /*37a0*/  BRA `(.L_x_39585) ;  /* 0xffffd75000007947 */ /* 0x000fea000383ffff */
.L_x_39584:
[----:B------:R-:W-:Y:S05]  /*37b0*/  EXIT ;  /* 0x000000000000794d */ /* 0x000fea0003800000 */
.L_x_39568:
[----:B------:R-:W-:Y:S01]  /*37c0*/  HFMA2.MMA R108, -RZ, RZ, 0, 5.9604644775390625e-08 ;  /* 0x00000001ff6c7435 */ /* 0x000fe200000001ff */
[----:B------:R-:W-:Y:S02]  /*37d0*/  MOV R37, R36 ;  /* 0x0000002400257202 */ /* 0x000fe40000000f00 */
[----:B------:R-:W-:Y:S02]  /*37e0*/  MOV R106, 0x1f ;  /* 0x0000001f006a7802 */ /* 0x000fe40000000f00 */
[----:B------:R-:W-:Y:S02]  /*37f0*/  MOV R107, 0xffffffff ;  /* 0xffffffff006b7802 */ /* 0x000fe40000000f00 */
[----:B------:R-:W-:Y:S02]  /*3800*/  MOV R38, 0x3820 ;  /* 0x0000382000267802 */ /* 0x000fe40000000f00 */
[----:B------:R-:W-:Y:S05]  /*3810*/  CALL.REL.NOINC `($__internal_128_$__cuda_sm70_shflsync_bfly_p) ;  /* 0x0000076000007944 */ /* 0x000fea0003c00000 */
[----:B01----:R-:W-:Y:S01]  /*3820*/  MOV R37, R108 ;  /* 0x0000006c00257202 */ /* 0x003fe20000000f00 */
[----:B------:R-:W-:Y:S05]  /*3830*/  BRA `(.L_x_39586) ;  /* 0xffffec6000007947 */ /* 0x000fea000383ffff */
.L_x_39569:
[----:B------:R-:W-:Y:S01]  /*3840*/  HFMA2.MMA R108, -RZ, RZ, 0, 1.1920928955078125e-07 ;  /* 0x00000002ff6c7435 */ /* 0x000fe200000001ff */
[----:B------:R-:W-:Y:S02]  /*3850*/  MOV R106, 0x1f ;  /* 0x0000001f006a7802 */ /* 0x000fe40000000f00 */
[----:B------:R-:W-:-:S02]  /*3860*/  MOV R107, 0xffffffff ;  /* 0xffffffff006b7802 */ /* 0x000fc40000000f00 */
[----:B------:R-:W-:Y:S02]  /*3870*/  MOV R38, 0x3890 ;  /* 0x0000389000267802 */ /* 0x000fe40000000f00 */
[----:B0-----:R-:W-:Y:S05]  /*3880*/  CALL.REL.NOINC `($__internal_128_$__cuda_sm70_shflsync_bfly_p) ;  /* 0x000006f000007944 */ /* 0x001fea0003c00000 */
[----:B01----:R-:W-:Y:S01]  /*3890*/  FADD.FTZ R37, R37, R108 ;  /* 0x0000006c25257221 */ /* 0x003fe20000010000 */
[----:B------:R-:W-:Y:S01]  /*38a0*/  HFMA2.MMA R108, -RZ, RZ, 0, 2.384185791015625e-07 ;  /* 0x00000004ff6c7435 */ /* 0x000fe200000001ff */
[----:B------:R-:W-:Y:S02]  /*38b0*/  MOV R106, 0x1f ;  /* 0x0000001f006a7802 */ /* 0x000fe40000000f00 */
[----:B------:R-:W-:Y:S02]  /*38c0*/  MOV R107, 0xffffffff ;  /* 0xffffffff006b7802 */ /* 0x000fe40000000f00 */
[----:B------:R-:W-:Y:S02]  /*38d0*/  MOV R38, 0x38f0 ;  /* 0x000038f000267802 */ /* 0x000fe40000000f00 */
[----:B------:R-:W-:Y:S05]  /*38e0*/  CALL.REL.NOINC `($__internal_128_$__cuda_sm70_shflsync_bfly_p) ;  /* 0x0000069000007944 */ /* 0x000fea0003c00000 */
[----:B01----:R-:W-:Y:S01]  /*38f0*/  FADD.FTZ R37, R37, R108 ;  /* 0x0000006c25257221 */ /* 0x003fe20000010000 */
[----:B------:R-:W-:Y:S01]  /*3900*/  HFMA2.MMA R108, -RZ, RZ, 0, 4.76837158203125e-07 ;  /* 0x00000008ff6c7435 */ /* 0x000fe200000001ff */
[----:B------:R-:W-:Y:S02]  /*3910*/  MOV R106, 0x1f ;  /* 0x0000001f006a7802 */ /* 0x000fe40000000f00 */
[----:B------:R-:W-:-:S02]  /*3920*/  MOV R107, 0xffffffff ;  /* 0xffffffff006b7802 */ /* 0x000fc40000000f00 */
[----:B------:R-:W-:Y:S02]  /*3930*/  MOV R38, 0x3950 ;  /* 0x0000395000267802 */ /* 0x000fe40000000f00 */
[----:B------:R-:W-:Y:S05]  /*3940*/  CALL.REL.NOINC `($__internal_128_$__cuda_sm70_shflsync_bfly_p) ;  /* 0x0000063000007944 */ /* 0x000fea0003c00000 */
[----:B01----:R-:W-:Y:S01]  /*3950*/  FADD.FTZ R37, R37, R108 ;  /* 0x0000006c25257221 */ /* 0x003fe20000010000 */
[----:B------:R-:W-:Y:S01]  /*3960*/  HFMA2.MMA R108, -RZ, RZ, 0, 9.5367431640625e-07 ;  /* 0x00000010ff6c7435 */ /* 0x000fe200000001ff */
[----:B------:R-:W-:Y:S02]  /*3970*/  MOV R106, 0x1f ;  /* 0x0000001f006a7802 */ /* 0x000fe40000000f00 */
[----:B------:R-:W-:Y:S02]  /*3980*/  MOV R107, 0xffffffff ;  /* 0xffffffff006b7802 */ /* 0x000fe40000000f00 */
[----:B------:R-:W-:Y:S02]  /*3990*/  MOV R38, 0x39b0 ;  /* 0x000039b000267802 */ /* 0x000fe40000000f00 */
[----:B------:R-:W-:Y:S05]  /*39a0*/  CALL.REL.NOINC `($__internal_128_$__cuda_sm70_shflsync_bfly_p) ;  /* 0x000005d000007944 */ /* 0x000fea0003c00000 */
[----:B01----:R-:W-:Y:S01]  /*39b0*/  FADD.FTZ R37, R37, R108 ;  /* 0x0000006c25257221 */ /* 0x003fe20000010000 */
[----:B------:R-:W-:Y:S01]  /*39c0*/  P2R R107, PR, RZ, 0x1 ;  /* 0x00000001ff6b7803 */ /* 0x000fe20000000000 */
        /* <DEDUP_REMOVED lines=9> */
[----:B------:R-:W-:Y:S01]  /*3a60*/  FFMA.FTZ R37, R106, R106, R37 ;  /* 0x0000006a6a257223 */ /* 0x000fe20000010025 */
[----:B------:R-:W-:Y:S01]  /*3a70*/  MOV R106, 0x1f ;  /* 0x0000001f006a7802 */ /* 0x000fe20000000f00 */
[--C-:B------:R-:W-:Y:S02]  /*3a80*/  FADD.FTZ R39, R83, -R36.reuse ;  /* 0x8000002453277221 */ /* 0x100fe40000010000 */
[----:B------:R-:W-:Y:S02]  /*3a90*/  FFMA.FTZ R37, R38, R38, R37 ;  /* 0x0000002626257223 */ /* 0x000fe40000010025 */
[--C-:B------:R-:W-:Y:S02]  /*3aa0*/  FADD.FTZ R38, R76, -R36.reuse ;  /* 0x800000244c267221 */ /* 0x100fe40000010000 */
[----:B------:R-:W-:Y:S01]  /*3ab0*/  FADD.FTZ R105, R90, -R36 ;  /* 0x800000245a697221 */ /* 0x000fe20000010000 */
[----:B------:R-:W-:-:S05]  /*3ac0*/  FSEL R37, R37, RZ, P1 ;  /* 0x000000ff25257208 */ /* 0x000fca0000800000 */
[----:B------:R-:W-:-:S04]  /*3ad0*/  FFMA.FTZ R38, R38, R38, R37 ;  /* 0x0000002626267223 */ /* 0x000fc80000010025 */
[----:B------:R-:W-:Y:S02]  /*3ae0*/  FFMA.FTZ R38, R39, R39, R38 ;  /* 0x0000002727267223 */ /* 0x000fe40000010026 */
[----:B------:R-:W-:Y:S02]  /*3af0*/  FADD.FTZ R39, R97, -R36 ;  /* 0x8000002461277221 */ /* 0x000fe40000010000 */
[----:B------:R-:W-:Y:S02]  /*3b00*/  FFMA.FTZ R38, R105, R105, R38 ;  /* 0x0000006969267223 */ /* 0x000fe40000010026 */
[----:B------:R-:W-:Y:S02]  /*3b10*/  FADD.FTZ R105, R91, -R36 ;  /* 0x800000245b697221 */ /* 0x000fe40000010000 */
[----:B------:R-:W-:Y:S01]  /*3b20*/  @P0 FFMA.FTZ R37, R39, R39, R38 ;  /* 0x0000002727250223 */ /* 0x000fe20000010026 */
[----:B------:R-:W-:Y:S01]  /*3b30*/  ISETP.NE.AND P0, PT, R107, RZ, PT ;  /* 0x000000ff6b00720c */ /* 0x000fe20003f05270 */
[--C-:B------:R-:W-:Y:S01]  /*3b40*/  FADD.FTZ R38, R77, -R36.reuse ;  /* 0x800000244d267221 */ /* 0x100fe20000010000 */
[----:B------:R-:W-:Y:S01]  /*3b50*/  MOV R107, 0xffffffff ;  /* 0xffffffff006b7802 */ /* 0x000fe20000000f00 */
[----:B------:R-:W-:-:S02]  /*3b60*/  FADD.FTZ R39, R84, -R36 ;  /* 0x8000002454277221 */ /* 0x000fc40000010000 */
        /* <DEDUP_REMOVED lines=36> */
[----:B------:R-:W-:Y:S01]  /*3db0*/  @P6 FFMA.FTZ R37, R39, R39, R38 ;  /* 0x0000002727256223 */ /* 0x000fe20000010026 */
[----:B------:R-:W-:Y:S02]  /*3dc0*/  MOV R38, 0x3de0 ;  /* 0x00003de000267802 */ /* 0x000fe40000000f00 */
[----:B------:R-:W-:Y:S05]  /*3dd0*/  CALL.REL.NOINC `($__internal_128_$__cuda_sm70_shflsync_bfly_p) ;  /* 0x000001a000007944 */ /* 0x000fea0003c00000 */
[----:B01----:R-:W-:Y:S01]  /*3de0*/  FADD.FTZ R37, R37, R108 ;  /* 0x0000006c25257221 */ /* 0x003fe20000010000 */
[----:B------:R-:W-:Y:S01]  /*3df0*/  HFMA2.MMA R108, -RZ, RZ, 0, 1.1920928955078125e-07 ;  /* 0x00000002ff6c7435 */ /* 0x000fe200000001ff */
[----:B------:R-:W-:Y:S02]  /*3e00*/  MOV R106, 0x1f ;  /* 0x0000001f006a7802 */ /* 0x000fe40000000f00 */
[----:B------:R-:W-:Y:S02]  /*3e10*/  MOV R107, 0xffffffff ;  /* 0xffffffff006b7802 */ /* 0x000fe40000000f00 */
[----:B------:R-:W-:Y:S02]  /*3e20*/  MOV R38, 0x3e40 ;  /* 0x00003e4000267802 */ /* 0x000fe40000000f00 */
[----:B------:R-:W-:Y:S05]  /*3e30*/  CALL.REL.NOINC `($__internal_128_$__cuda_sm70_shflsync_bfly_p) ;  /* 0x0000014000007944 */ /* 0x000fea0003c00000 */
[----:B01----:R-:W-:Y:S01]  /*3e40*/  FADD.FTZ R37, R37, R108 ;  /* 0x0000006c25257221 */ /* 0x003fe20000010000 */
[----:B------:R-:W-:Y:S01]  /*3e50*/  HFMA2.MMA R108, -RZ, RZ, 0, 2.384185791015625e-07 ;  /* 0x00000004ff6c7435 */ /* 0x000fe200000001ff */
[----:B------:R-:W-:Y:S02]  /*3e60*/  MOV R106, 0x1f ;  /* 0x0000001f006a7802 */ /* 0x000fe40000000f00 */
[----:B------:R-:W-:-:S02]  /*3e70*/  MOV R107, 0xffffffff ;  /* 0xffffffff006b7802 */ /* 0x000fc40000000f00 */
[----:B------:R-:W-:Y:S02]  /*3e80*/  MOV R38, 0x3ea0 ;  /* 0x00003ea000267802 */ /* 0x000fe40000000f00 */
[----:B------:R-:W-:Y:S05]  /*3e90*/  CALL.REL.NOINC `($__internal_128_$__cuda_sm70_shflsync_bfly_p) ;  /* 0x000000e000007944 */ /* 0x000fea0003c00000 */
[----:B01----:R-:W-:Y:S01]  /*3ea0*/  FADD.FTZ R37, R37, R108 ;  /* 0x0000006c25257221 */ /* 0x003fe20000010000 */
[----:B------:R-:W-:Y:S01]  /*3eb0*/  HFMA2.MMA R108, -RZ, RZ, 0, 4.76837158203125e-07 ;  /* 0x00000008ff6c7435 */ /* 0x000fe200000001ff */
[----:B------:R-:W-:Y:S02]  /*3ec0*/  MOV R106, 0x1f ;  /* 0x0000001f006a7802 */ /* 0x000fe40000000f00 */
[----:B------:R-:W-:Y:S02]  /*3ed0*/  MOV R107, 0xffffffff ;  /* 0xffffffff006b7802 */ /* 0x000fe40000000f00 */
[----:B------:R-:W-:Y:S02]  /*3ee0*/  MOV R38, 0x3f00 ;  /* 0x00003f0000267802 */ /* 0x000fe40000000f00 */
[----:B------:R-:W-:Y:S05]  /*3ef0*/  CALL.REL.NOINC `($__internal_128_$__cuda_sm70_shflsync_bfly_p) ;  /* 0x0000008000007944 */ /* 0x000fea0003c00000 */
[----:B-1----:R-:W-:Y:S01]  /*3f00*/  FADD.FTZ R105, R37, R108 ;  /* 0x0000006c25697221 */ /* 0x002fe20000010000 */
[----:B------:R-:W-:Y:S01]  /*3f10*/  HFMA2.MMA R108, -RZ, RZ, 0, 9.5367431640625e-07 ;  /* 0x00000010ff6c7435 */ /* 0x000fe200000001ff */
[----:B0-----:R-:W-:Y:S02]  /*3f20*/  MOV R106, 0x1f ;  /* 0x0000001f006a7802 */ /* 0x001fe40000000f00 */
[----:B------:R-:W-:-:S02]  /*3f30*/  MOV R107, 0xffffffff ;  /* 0xffffffff006b7802 */ /* 0x000fc40000000f00 */
[----:B------:R-:W-:Y:S02]  /*3f40*/  MOV R37, R105 ;  /* 0x0000006900257202 */ /* 0x000fe40000000f00 */
[----:B------:R-:W-:Y:S02]  /*3f50*/  MOV R38, 0x3f70 ;  /* 0x00003f7000267802 */ /* 0x000fe40000000f00 */
[----:B------:R-:W-:Y:S05]  /*3f60*/  CALL.REL.NOINC `($__internal_128_$__cuda_sm70_shflsync_bfly_p) ;  /* 0x0000001000007944 */ /* 0x000fea0003c00000 */
[----:B01----:R-:W-:Y:S05]  /*3f70*/  BRA `(.L_x_39587) ;  /* 0xffffea2000007947 */ /* 0x003fea000383ffff */
        .weak           $__internal_128_$__cuda_sm70_shflsync_bfly_p
        .type           $__internal_128_$__cuda_sm70_shflsync_bfly_p,@function
        .size           $__internal_128_$__cuda_sm70_shflsync_bfly_p,(.L_x_44968 - $__internal_128_$__cuda_sm70_shflsync_bfly_p)
$__internal_128_$__cuda_sm70_shflsync_bfly_p:
[----:B------:R-:W-:Y:S01]  /*3f80*/  HFMA2.MMA R39, -RZ, RZ, 0, 0 ;  /* 0x00000000ff277435 */ /* 0x000fe200000001ff */
[----:B------:R-:W-:Y:S04]  /*3f90*/  WARPSYNC R107 ;  /* 0x0000006b00007348 */ /* 0x000fe80003800000 */
[----:B------:R0:W1:Y:S01]  /*3fa0*/  SHFL.BFLY PT, R108, R37, R108, R106 ;  /* 0x0c00006c256c7389 */ /* 0x00006200000e006a */
[----:B------:R-:W-:Y:S05]  /*3fb0*/  RET.REL.NODEC R38 `(_ZN10layer_norm13ln_fwd_kernelINS_13Kernel_traitsI6__halfffffjLj7168ELj1ELj1ELj8ELj16ENS_18Kernel_traits_baseILj7168ES2_ffffjLj256EEEEELb0ELb0ELb0ELb0EEEvNS_9FwdParamsE) ;  /* 0xffffc04026007950 */ /* 0x000fea0003c3ffff */
.L_x_39588:
        /* <DEDUP_REMOVED lines=12> */
.L_x_44968:


//--------------------- .text._ZN10layer_norm13ln_fwd_kernelINS_13Kernel_traitsI6__halfffffjLj7168ELj1ELj1ELj8ELj16ENS_18Kernel_traits_baseILj7168ES2_ffffjLj256EEEEELb0ELb0ELb0ELb1EEEvNS_9FwdParamsE --------------------------
	.section	.text._ZN10layer_norm13ln_fwd_kernelINS_13Kernel_traitsI6__halfffffjLj7168ELj1ELj1ELj8ELj16ENS_18Kernel_traits_baseILj7168ES2_ffffjLj256EEEEELb0ELb0ELb0ELb1EEEvNS_9FwdParamsE,"ax",@progbits
	.sectioninfo	@"SHI_REGISTERS=125"
	.align	128
        .global         _ZN10layer_norm13ln_fwd_kernelINS_13Kernel_traitsI6__halfffffjLj7168ELj1ELj1ELj8ELj16ENS_18Kernel_traits_baseILj7168ES2_ffffjLj256EEEEELb0ELb0ELb0ELb1EEEvNS_9FwdParamsE
        .type           _ZN10layer_norm13ln_fwd_kernelINS_13Kernel_traitsI6__halfffffjLj7168ELj1ELj1ELj8ELj16ENS_18Kernel_traits_baseILj7168ES2_ffffjLj256EEEEELb0ELb0ELb0ELb1EEEvNS_9FwdParamsE,@function
        .size           _ZN10layer_norm13ln_fwd_kernelINS_13Kernel_traitsI6__halfffffjLj7168ELj1ELj1ELj8ELj16ENS_18Kernel_traits_baseILj7168ES2_ffffjLj256EEEEELb0ELb0ELb0ELb1EEEvNS_9FwdParamsE,(.L_x_44969 - _ZN10layer_norm13ln_fwd_kernelINS_13Kernel_traitsI6__halfffffjLj7168ELj1ELj1ELj8ELj16ENS_18Kernel_traits_baseILj7168ES2_ffffjLj256EEEEELb0ELb0ELb0ELb1EEEvNS_9FwdParamsE)
        .other          _ZN10layer_norm13ln_fwd_kernelINS_13Kernel_traitsI6__halfffffjLj7168ELj1ELj1ELj8ELj16ENS_18Kernel_traits_baseILj7168ES2_ffffjLj256EEEEELb0ELb0ELb0ELb1EEEvNS_9FwdParamsE,@"STO_CUDA_ENTRY STV_DEFAULT"
_ZN10layer_norm13ln_fwd_kernelINS_13Kernel_traitsI6__halfffffjLj7168ELj1ELj1ELj8ELj16ENS_18Kernel_traits_baseILj7168ES2_ffffjLj256EEEEELb0ELb0ELb0ELb1EEEvNS_9FwdParamsE:
.text._ZN10layer_norm13ln_fwd_kernelINS_13Kernel_traitsI6__halfffffjLj7168ELj1ELj1ELj8ELj16ENS_18Kernel_traits_baseILj7168ES2_ffffjLj256EEEEELb0ELb0ELb0ELb1EEEvNS_9FwdParamsE:
[----:B------:R-:W-:Y:S02]  /*0000*/  MOV R1, c[0x0][0x28] ;  /* 0x00000a0000017a02 */ /* 0x000fe40000000f00 */
[----:B------:R-:W0:Y:S01]  /*0010*/  S2R R15, SR_TID.X ;  /* 0x00000000000f7919 */ /* 0x000e220000002100 */
[----:B------:R-:W-:Y:S01]  /*0020*/  ISETP.NE.U32.AND P1, PT, RZ, c[0x0][0x218], PT ;  /* 0x00008600ff007a0c */ /* 0x000fe20003f25070 */
[----:B------:R-:W-:Y:S01]  /*0030*/  ULDC.64 UR4, c[0x0][0x118] ;  /* 0x0000460000047ab9 */ /* 0x000fe20000000a00 */
[----:B------:R-:W1:Y:S02]  /*0040*/  S2UR UR6, SR_CTAID.X ;  /* 0x00000000000679c3 */ /* 0x000e640000002500 */
[----:B------:R-:W-:Y:S02]  /*0050*/  ISETP.NE.AND.EX P1, PT, RZ, c[0x0][0x21c], PT, P1 ;  /* 0x00008700ff007a0c */ /* 0x000fe40003f25310 */
[----:B0-----:R-:W-:-:S04]  /*0060*/  SHF.L.U32 R0, R15, 0x3, RZ ;  /* 0x000000030f007819 */ /* 0x001fc800000006ff */
[----:B------:R-:W-:-:S04]  /*0070*/  LOP3.LUT R0, R0, 0x7f8, RZ, 0xc0, !PT ;  /* 0x000007f800007812 */ /* 0x000fc800078ec0ff */
[----:B------:R-:W-:-:S04]  /*0080*/  IADD3 R4, P0, R0, c[0x0][0x218], RZ ;  /* 0x0000860000047a10 */ /* 0x000fc80007f1e0ff */
[----:B------:R-:W-:-:S05]  /*0090*/  IADD3.X R5, RZ, c[0x0][0x21c], RZ, P0, !PT ;  /* 0x00008700ff057a10 */ /* 0x000fca00007fe4ff */
[----:B------:R0:W5:Y:S04]  /*00a0*/  @P1 LDG.E.64 R12, [R4.64] ;  /* 0x00000004040c1981 */ /* 0x000168000c1e1b00 */
[----:B------:R0:W5:Y:S04]  /*00b0*/  @P1 LDG.E.64 R10, [R4.64+0x800] ;  /* 0x00080004040a1981 */ /* 0x000168000c1e1b00 */
[----:B------:R0:W5:Y:S04]  /*00c0*/  @P1 LDG.E.64 R8, [R4.64+0x1000] ;  /* 0x0010000404081981 */ /* 0x000168000c1e1b00 */
[----:B------:R0:W5:Y:S01]  /*00d0*/  @P1 LDG.E.64 R6, [R4.64+0x1800] ;  /* 0x0018000404061981 */ /* 0x000162000c1e1b00 */
[----:B------:R-:W-:-:S03]  /*00e0*/  SHF.R.U32.HI R82, RZ, 0x8, R15 ;  /* 0x00000008ff527819 */ /* 0x000fc6000001160f */
[----:B------:R0:W5:Y:S01]  /*00f0*/  @P1 LDG.E.64 R20, [R4.64+0x2000] ;  /* 0x0020000404141981 */ /* 0x000162000c1e1b00 */
[----:B-1----:R-:W-:Y:S02]  /*0100*/  IADD3 R80, R82, UR6, RZ ;  /* 0x0000000652507c10 */ /* 0x002fe4000fffe0ff */
[----:B------:R-:W-:Y:S01]  /*0110*/  IADD3 R2, P2, R0, c[0x0][0x1b0], RZ ;  /* 0x00006c0000027a10 */ /* 0x000fe20007f5e0ff */
[----:B------:R0:W5:Y:S01]  /*0120*/  @P1 LDG.E.64 R18, [R4.64+0x2800] ;  /* 0x0028000404121981 */ /* 0x000162000c1e1b00 */
[----:B------:R-:W-:Y:S02]  /*0130*/  ISETP.GE.AND P0, PT, R80, c[0x0][0x164], PT ;  /* 0x0000590050007a0c */ /* 0x000fe40003f06270 */
[----:B------:R-:W-:Y:S01]  /*0140*/  IADD3.X R3, RZ, c[0x0][0x1b4], RZ, P2, !PT ;  /* 0x00006d00ff037a10 */ /* 0x000fe200017fe4ff */
[----:B------:R0:W5:Y:S10]  /*0150*/  @P1 LDG.E.64 R16, [R4.64+0x3000] ;  /* 0x0030000404101981 */ /* 0x000174000c1e1b00 */
[----:B------:R-:W-:Y:S05]  /*0160*/  @P0 EXIT ;  /* 0x000000000000094d */ /* 0x000fea0003800000 */
[----:B0-----:R0:W2:Y:S04]  /*0170*/  LDG.E.64 R22, [R2.64+0x1800] ;  /* 0x0018000402167981 */ /* 0x0010a8000c1e1b00 */
[----:B------:R0:W3:Y:S04]  /*0180*/  LDG.E.64 R78, [R2.64] ;  /* 0x00000004024e7981 */ /* 0x0000e8000c1e1b00 */
[----:B------:R0:W4:Y:S04]  /*0190*/  LDG.E.64 R30, [R2.64+0x800] ;  /* 0x00080004021e7981 */ /* 0x000128000c1e1b00 */
[----:B------:R0:W4:Y:S04]  /*01a0*/  LDG.E.64 R32, [R2.64+0x1000] ;  /* 0x0010000402207981 */ /* 0x000128000c1e1b00 */
[----:B------:R0:W4:Y:S04]  /*01b0*/  LDG.E.64 R24, [R2.64+0x2000] ;  /* 0x0020000402187981 */ /* 0x000128000c1e1b00 */
[----:B------:R0:W4:Y:S04]  /*01c0*/  LDG.E.64 R26, [R2.64+0x2800] ;  /* 0x00280004021a7981 */ /* 0x000128000c1e1b00 */
[----:B------:R0:W4:Y:S01]  /*01d0*/  LDG.E.64 R28, [R2.64+0x3000] ;  /* 0x00300004021c7981 */ /* 0x000122000c1e1b00 */
[----:B-----5:R-:W-:Y:S01]  /*01e0*/  @!P1 CS2R R20, SRZ ;  /* 0x0000000000149805 */ /* 0x020fe2000001ff00 */
[----:B------:R-:W-:Y:S01]  /*01f0*/  MOV R0, c[0x0][0x180] ;  /* 0x0000600000007a02 */ /* 0x000fe20000000f00 */
[----:B------:R-:W-:Y:S01]  /*0200*/  @!P1 CS2R R12, SRZ ;  /* 0x00000000000c9805 */ /* 0x000fe2000001ff00 */
[----:B------:R-:W-:Y:S01]  /*0210*/  @!P1 CS2R R10, SRZ ;  /* 0x00000000000a9805 */ /* 0x000fe2000001ff00 */
[----:B------:R-:W-:Y:S01]  /*0220*/  @!P1 CS2R R8, SRZ ;  /* 0x0000000000089805 */ /* 0x000fe2000001ff00 */
[----:B------:R-:W-:Y:S01]  /*0230*/  @!P1 CS2R R6, SRZ ;  /* 0x0000000000069805 */ /* 0x000fe2000001ff00 */
[----:B------:R-:W-:Y:S01]  /*0240*/  @!P1 CS2R R18, SRZ ;  /* 0x0000000000129805 */ /* 0x000fe2000001ff00 */
[----:B------:R-:W-:Y:S01]  /*0250*/  @!P1 CS2R R16, SRZ ;  /* 0x0000000000109805 */ /* 0x000fe2000001ff00 */
[----:B------:R-:W-:Y:S01]  /*0260*/  LOP3.LUT P0, RZ, R0, c[0x0][0x1c0], RZ, 0xfc, !PT ;  /* 0x0000700000ff7a12 */ /* 0x000fe2000780fcff */
[----:B------:R-:W-:Y:S01]  /*0270*/  HADD2.F32 R5, -RZ, R21.H0_H0 ;  /* 0x20000015ff057230 */ /* 0x000fe20000004100 */
[----:B------:R-:W-:-:S02]  /*0280*/  SHF.R.U64 R57, R20, 0x10, R21 ;  /* 0x0000001014397819 */ /* 0x000fc40000001215 */
[----:B------:R-:W-:Y:S01]  /*0290*/  SHF.R.U32.HI R58, RZ, 0x10, R21 ;  /* 0x00000010ff3a7819 */ /* 0x000fe20000011615 */
[----:B------:R-:W-:Y:S01]  /*02a0*/  HADD2.F32 R14, -RZ, R12.H0_H0 ;  /* 0x2000000cff0e7230 */ /* 0x000fe20000004100 */
[----:B------:R-:W-:Y:S02]  /*02b0*/  MOV R0, c[0x0][0x184] ;  /* 0x0000610000007a02 */ /* 0x000fe40000000f00 */
[--C-:B------:R-:W-:Y:S01]  /*02c0*/  SHF.R.U64 R49, R12, 0x10, R13.reuse ;  /* 0x000000100c317819 */ /* 0x100fe2000000120d */
[----:B------:R-:W-:Y:S01]  /*02d0*/  HADD2.F32 R12, -RZ, R10.H0_H0 ;  /* 0x2000000aff0c7230 */ /* 0x000fe20000004100 */
[----:B------:R-:W-:Y:S02]  /*02e0*/  SHF.R.U32.HI R50, RZ, 0x10, R13 ;  /* 0x00000010ff327819 */ /* 0x000fe4000001160d */
[--C-:B------:R-:W-:Y:S02]  /*02f0*/  SHF.R.U64 R51, R10, 0x10, R11.reuse ;  /* 0x000000100a337819 */ /* 0x100fe4000000120b */
[----:B------:R-:W-:-:S02]  /*0300*/  SHF.R.U32.HI R52, RZ, 0x10, R11 ;  /* 0x00000010ff347819 */ /* 0x000fc4000001160b */
[--C-:B------:R-:W-:Y:S02]  /*0310*/  SHF.R.U64 R53, R8, 0x10, R9.reuse ;  /* 0x0000001008357819 */ /* 0x100fe40000001209 */
[----:B------:R-:W-:Y:S02]  /*0320*/  SHF.R.U32.HI R54, RZ, 0x10, R9 ;  /* 0x00000010ff367819 */ /* 0x000fe40000011609 */
[--C-:B------:R-:W-:Y:S02]  /*0330*/  SHF.R.U64 R55, R6, 0x10, R7.reuse ;  /* 0x0000001006377819 */ /* 0x100fe40000001207 */
[----:B------:R-:W-:Y:S02]  /*0340*/  SHF.R.U32.HI R56, RZ, 0x10, R7 ;  /* 0x00000010ff387819 */ /* 0x000fe40000011607 */
[--C-:B------:R-:W-:Y:S02]  /*0350*/  SHF.R.U64 R59, R18, 0x10, R19.reuse ;  /* 0x00000010123b7819 */ /* 0x100fe40000001213 */
[----:B------:R-:W-:-:S02]  /*0360*/  SHF.R.U32.HI R60, RZ, 0x10, R19 ;  /* 0x00000010ff3c7819 */ /* 0x000fc40000011613 */
[--C-:B------:R-:W-:Y:S02]  /*0370*/  SHF.R.U64 R61, R16, 0x10, R17.reuse ;  /* 0x00000010103d7819 */ /* 0x100fe40000001211 */
[----:B------:R-:W-:Y:S01]  /*0380*/  SHF.R.U32.HI R62, RZ, 0x10, R17 ;  /* 0x00000010ff3e7819 */ /* 0x000fe20000011611 */
[----:B------:R-:W-:Y:S01]  /*0390*/  HADD2.F32 R10, -RZ, R8.H0_H0 ;  /* 0x20000008ff0a7230 */ /* 0x000fe20000004100 */
[----:B------:R-:W-:Y:S02]  /*03a0*/  SHF.L.U32 R82, R82, 0x3, RZ ;  /* 0x0000000352527819 */ /* 0x000fe400000006ff */
[----:B------:R-:W-:Y:S01]  /*03b0*/  SHF.R.U32.HI R81, RZ, 0x5, R15 ;  /* 0x00000005ff517819 */ /* 0x000fe2000001160f */
[----:B------:R-:W-:Y:S01]  /*03c0*/  HADD2.F32 R8, -RZ, R6.H0_H0 ;  /* 0x20000006ff087230 */ /* 0x000fe20000004100 */
[----:B------:R-:W-:Y:S01]  /*03d0*/  LOP3.LUT P0, RZ, R0, c[0x0][0x1c4], RZ, 0xfc, P0 ;  /* 0x0000710000ff7a12 */ /* 0x000fe2000000fcff */
[----:B0-----:R-:W-:Y:S01]  /*03e0*/  HADD2.F32 R2, -RZ, R16.H0_H0 ;  /* 0x20000010ff027230 */ /* 0x001fe20000004100 */
[----:B------:R-:W-:Y:S01]  /*03f0*/  HFMA2.MMA R63, -RZ, RZ, 0, 5.9604644775390625e-08 ;  /* 0x00000001ff3f7435 */ /* 0x000fe200000001ff */
[----:B------:R-:W-:Y:S01]  /*0400*/  HADD2.F32 R6, -RZ, R20.H0_H0 ;  /* 0x20000014ff067230 */ /* 0x000fe20000004100 */
[C---:B------:R-:W-:Y:S01]  /*0410*/  LOP3.LUT R84, R15.reuse, 0x1f, RZ, 0xc0, !PT ;  /* 0x0000001f0f547812 */ /* 0x040fe200078ec0ff */
[----:B------:R-:W-:Y:S01]  /*0420*/  HADD2.F32 R4, -RZ, R18.H0_H0 ;  /* 0x20000012ff047230 */ /* 0x000fe20000004100 */
[----:B------:R-:W-:Y:S01]  /*0430*/  LOP3.LUT R83, R15, 0xff, RZ, 0xc0, !PT ;  /* 0x000000ff0f537812 */ /* 0x000fe200078ec0ff */
[----:B------:R-:W-:Y:S01]  /*0440*/  HADD2.F32 R3, -RZ, R19.H0_H0 ;  /* 0x20000013ff037230 */ /* 0x000fe20000004100 */
[----:B------:R-:W-:Y:S01]  /*0450*/  LOP3.LUT R81, R81, 0x7, RZ, 0xc0, !PT ;  /* 0x0000000751517812 */ /* 0x000fe200078ec0ff */
        /* <DEDUP_REMOVED lines=18> */
[----:B------:R-:W-:Y:S01]  /*0580*/  HADD2.F32 R62, -RZ, R62.H0_H0 ;  /* 0x2000003eff3e7230 */ /* 0x000fe20000004100 */
[----:B------:R-:W-:Y:S01]  /*0590*/  ULDC.U8 UR6, c[0x0][0x1f0] ;  /* 0x00007c0000067ab9 */ /* 0x000fe20000000000 */
[--C-:B--2---:R-:W-:Y:S01]  /*05a0*/  SHF.R.U64 R70, R22, 0x10, R23.reuse ;  /* 0x0000001016467819 */ /* 0x104fe20000001217 */
[----:B------:R-:W-:Y:S01]  /*05b0*/  HADD2.F32 R21, -RZ, R22.H0_H0 ;  /* 0x20000016ff157230 */ /* 0x000fe20000004100 */
[----:B------:R-:W-:Y:S01]  /*05c0*/  SHF.R.U32.HI R71, RZ, 0x10, R23 ;  /* 0x00000010ff477819 */ /* 0x000fe20000011617 */
[----:B------:R-:W-:Y:S01]  /*05d0*/  HADD2.F32 R22, -RZ, R23.H0_H0 ;  /* 0x20000017ff167230 */ /* 0x000fe20000004100 */
[----:B---3--:R-:W-:-:S02]  /*05e0*/  SHF.R.U64 R64, R78, 0x10, R79 ;  /* 0x000000104e407819 */ /* 0x008fc4000000124f */
[----:B------:R-:W-:Y:S02]  /*05f0*/  SHF.R.U32.HI R65, RZ, 0x10, R79 ;  /* 0x00000010ff417819 */ /* 0x000fe4000001164f */
[--C-:B----4-:R-:W-:Y:S02]  /*0600*/  SHF.R.U64 R66, R30, 0x10, R31.reuse ;  /* 0x000000101e427819 */ /* 0x110fe4000000121f */
[----:B------:R-:W-:Y:S02]  /*0610*/  SHF.R.U32.HI R67, RZ, 0x10, R31 ;  /* 0x00000010ff437819 */ /* 0x000fe4000001161f */
[--C-:B------:R-:W-:Y:S02]  /*0620*/  SHF.R.U64 R68, R32, 0x10, R33.reuse ;  /* 0x0000001020447819 */ /* 0x100fe40000001221 */
[----:B------:R-:W-:Y:S02]  /*0630*/  SHF.R.U32.HI R69, RZ, 0x10, R33 ;  /* 0x00000010ff457819 */ /* 0x000fe40000011621 */
[--C-:B------:R-:W-:Y:S01]  /*0640*/  SHF.R.U64 R72, R24, 0x10, R25.reuse ;  /* 0x0000001018487819 */ /* 0x100fe20000001219 */
[----:B------:R-:W-:Y:S01]  /*0650*/  HADD2.F32 R23, -RZ, R24.H0_H0 ;  /* 0x20000018ff177230 */ /* 0x000fe20000004100 */
[----:B------:R-:W-:-:S02]  /*0660*/  SHF.R.U32.HI R73, RZ, 0x10, R25 ;  /* 0x00000010ff497819 */ /* 0x000fc40000011619 */
[--C-:B------:R-:W-:Y:S02]  /*0670*/  SHF.R.U64 R74, R26, 0x10, R27.reuse ;  /* 0x000000101a4a7819 */ /* 0x100fe4000000121b */
[----:B------:R-:W-:Y:S02]  /*0680*/  SHF.R.U32.HI R75, RZ, 0x10, R27 ;  /* 0x00000010ff4b7819 */ /* 0x000fe4000001161b */
[--C-:B------:R-:W-:Y:S02]  /*0690*/  SHF.R.U64 R76, R28, 0x10, R29.reuse ;  /* 0x000000101c4c7819 */ /* 0x100fe4000000121d */
[----:B------:R-:W-:Y:S01]  /*06a0*/  SHF.R.U32.HI R77, RZ, 0x10, R29 ;  /* 0x00000010ff4d7819 */ /* 0x000fe2000001161d */
[----:B------:R-:W-:Y:S02]  /*06b0*/  HADD2.F32 R24, -RZ, R25.H0_H0 ;  /* 0x20000019ff187230 */ /* 0x000fe40000004100 */
[----:B------:R-:W-:Y:S02]  /*06c0*/  HADD2.F32 R25, -RZ, R26.H0_H0 ;  /* 0x2000001aff197230 */ /* 0x000fe40000004100 */
[----:B------:R-:W-:Y:S01]  /*06d0*/  HADD2.F32 R16, -RZ, R79.H0_H0 ;  /* 0x2000004fff107230 */ /* 0x000fe20000004100 */
[----:B------:R-:W-:Y:S01]  /*06e0*/  IADD3 R79, R82, 0x8, RZ ;  /* 0x00000008524f7810 */ /* 0x000fe20007ffe0ff */
        /* <DEDUP_REMOVED lines=22> */
.L_x_39676:
[----:B------:R-:W-:Y:S01]  /*0850*/  ISETP.NE.U32.AND P2, PT, RZ, c[0x0][0x1c0], PT ;  /* 0x00007000ff007a0c */ /* 0x000fe20003f45070 */
[----:B------:R-:W-:Y:S01]  /*0860*/  IMAD R36, R80, c[0x0][0x168], RZ ;  /* 0x00005a0050247a24 */ /* 0x000fe200078e02ff */
[----:B------:R-:W-:Y:S02]  /*0870*/  MOV R109, 0x10 ;  /* 0x00000010006d7802 */ /* 0x000fe40000000f00 */
[----:B------:R-:W-:Y:S02]  /*0880*/  ISETP.NE.AND.EX P2, PT, RZ, c[0x0][0x1c4], PT, P2 ;  /* 0x00007100ff007a0c */ /* 0x000fe40003f45320 */
[----:B------:R-:W-:-:S02]  /*0890*/  SHF.R.S32.HI R37, RZ, 0x1f, R36 ;  /* 0x0000001fff257819 */ /* 0x000fc40000011424 */
[----:B------:R-:W-:Y:S02]  /*08a0*/  MOV R40, 0x3f800000 ;  /* 0x3f80000000287802 */ /* 0x000fe40000000f00 */
[----:B------:R-:W-:Y:S02]  /*08b0*/  LEA.HI R36, R37, R36, RZ, 0x2 ;  /* 0x0000002425247211 */ /* 0x000fe400078f10ff */
[----:B------:R-:W-:Y:S02]  /*08c0*/  ISETP.NE.U32.AND P1, PT, RZ, c[0x0][0x180], PT ;  /* 0x00006000ff007a0c */ /* 0x000fe40003f25070 */
[----:B------:R-:W-:Y:S02]  /*08d0*/  LEA.HI.SX32 R41, R36, R83, 0x1e ;  /* 0x0000005324297211 */ /* 0x000fe400078ff2ff */
[----:B------:R-:W-:Y:S02]  /*08e0*/  ISETP.NE.AND.EX P1, PT, RZ, c[0x0][0x184], PT, P1 ;  /* 0x00006100ff007a0c */ /* 0x000fe40003f25310 */
[----:B------:R-:W-:Y:S01]  /*08f0*/  @P2 MOV R45, 0x4 ;  /* 0x00000004002d2802 */ /* 0x000fe20000000f00 */
[----:B------:R-:W-:-:S04]  /*0900*/  IMAD.WIDE.U32 R36, R41, R109, c[0x0][0x170] ;  /* 0x00005c0029247625 */ /* 0x000fc800078e006d */
[----:B------:R-:W-:Y:S02]  /*0910*/  @P2 IMAD.WIDE R44, R80, R45, c[0x0][0x1c0] ;  /* 0x00007000502c2625 */ /* 0x000fe400078e022d */
[----:B------:R-:W2:Y:S04]  /*0920*/  LDG.E.128 R36, [R36.64] ;  /* 0x0000000424247981 */ /* 0x000ea8000c1e1d00 */
[----:B------:R-:W2:Y:S01]  /*0930*/  @P2 LDG.E R40, [R44.64] ;  /* 0x000000042c282981 */ /* 0x000ea2000c1e1900 */
[----:B------:R-:W-:Y:S02]  /*0940*/  ISETP.NE.U32.AND P2, PT, RZ, c[0x0][0x180], PT ;  /* 0x00006000ff007a0c */ /* 0x000fe40003f45070 */
[----:B------:R-:W-:Y:S02]  /*0950*/  @P1 LEA R42, P3, R41, c[0x0][0x180], 0x4 ;  /* 0x00006000292a1a11 */ /* 0x000fe400078620ff */
[----:B------:R-:W-:-:S02]  /*0960*/  ISETP.NE.AND.EX P2, PT, RZ, c[0x0][0x184], PT, P2 ;  /* 0x00006100ff007a0c */ /* 0x000fc40003f45320 */
[----:B------:R-:W-:-:S05]  /*0970*/  @P1 LEA.HI.X R43, R41, c[0x0][0x184], RZ, 0x4, P3 ;  /* 0x00006100292b1a11 */ /* 0x000fca00018f24ff */
[----:B------:R2:W5:Y:S02]  /*0980*/  @P1 LDG.E.128 R28, [R42.64] ;  /* 0x000000042a1c1981 */ /* 0x000564000c1e1d00 */
[----:B--2---:R-:W-:-:S04]  /*0990*/  FMUL.FTZ R43, R36, R40 ;  /* 0x00000028242b7220 */ /* 0x004fc80000410000 */
[----:B------:R-:W-:Y:S05]  /*09a0*/  @P2 BRA `(.L_x_39589) ;  /* 0x0000002000002947 */ /* 0x000fea0003800000 */
[----:B------:R-:W-:Y:S05]  /*09b0*/  @P0 BRA `(.L_x_39590) ;  /* 0x0000002000000947 */ /* 0x000fea0003800000 */
[----:B------:R-:W-:Y:S05]  /*09c0*/  BRA `(.L_x_39591) ;  /* 0x0000002000007947 */ /* 0x000fea0003800000 */
.L_x_39589:
[----:B-----5:R-:W-:-:S05]  /*09d0*/  FADD.FTZ R43, R28, R43 ;  /* 0x0000002b1c2b7221 */ /* 0x020fca0000010000 */
.L_x_39590:
[----:B------:R-:W-:Y:S02]  /*09e0*/  MOV R32, R43 ;  /* 0x0000002b00207202 */ /* 0x000fe40000000f00 */
.L_x_39591:
[----:B------:R-:W-:Y:S01]  /*09f0*/  FMUL.FTZ R45, R37, R40 ;  /* 0x00000028252d7220 */ /* 0x000fe20000410000 */
[----:B------:R-:W-:Y:S05]  /*0a00*/  @P2 BRA `(.L_x_39592) ;  /* 0x0000002000002947 */ /* 0x000fea0003800000 */
[----:B------:R-:W-:Y:S05]  /*0a10*/  @P0 BRA `(.L_x_39593) ;  /* 0x0000002000000947 */ /* 0x000fea0003800000 */
[----:B------:R-:W-:Y:S05]  /*0a20*/  BRA `(.L_x_39594) ;  /* 0x0000002000007947 */ /* 0x000fea0003800000 */
.L_x_39592:
[----:B-----5:R-:W-:-:S05]  /*0a30*/  FADD.FTZ R45, R29, R45 ;  /* 0x0000002d1d2d7221 */ /* 0x020fca0000010000 */
.L_x_39593:
[----:B------:R-:W-:Y:S02]  /*0a40*/  MOV R33, R45 ;  /* 0x0000002d00217202 */ /* 0x000fe40000000f00 */
.L_x_39594:
[----:B------:R-:W-:Y:S01]  /*0a50*/  FMUL.FTZ R46, R38, R40 ;  /* 0x00000028262e7220 */ /* 0x000fe20000410000 */
[----:B------:R-:W-:Y:S05]  /*0a60*/  @P2 BRA `(.L_x_39595) ;  /* 0x0000002000002947 */ /* 0x000fea0003800000 */
[----:B------:R-:W-:Y:S05]  /*0a70*/  @P0 BRA `(.L_x_39596) ;  /* 0x0000002000000947 */ /* 0x000fea0003800000 */
[----:B------:R-:W-:Y:S05]  /*0a80*/  BRA `(.L_x_39597) ;  /* 0x0000002000007947 */ /* 0x000fea0003800000 */
.L_x_39595:
[----:B-----5:R-:W-:-:S05]  /*0a90*/  FADD.FTZ R46, R30, R46 ;  /* 0x0000002e1e2e7221 */ /* 0x020fca0000010000 */
.L_x_39596:
[----:B------:R-:W-:Y:S02]  /*0aa0*/  MOV R34, R46 ;  /* 0x0000002e00227202 */ /* 0x000fe40000000f00 */
.L_x_39597:
[----:B------:R-:W-:Y:S01]  /*0ab0*/  FMUL.FTZ R86, R39, R40 ;  /* 0x0000002827567220 */ /* 0x000fe20000410000 */
[----:B------:R-:W-:Y:S05]  /*0ac0*/  @P2 BRA `(.L_x_39598) ;  /* 0x0000002000002947 */ /* 0x000fea0003800000 */
[----:B------:R-:W-:Y:S05]  /*0ad0*/  @P0 BRA `(.L_x_39599) ;  /* 0x0000002000000947 */ /* 0x000fea0003800000 */
[----:B------:R-:W-:Y:S05]  /*0ae0*/  BRA `(.L_x_39600) ;  /* 0x0000002000007947 */ /* 0x000fea0003800000 */
.L_x_39598:
[----:B-----5:R-:W-:-:S05]  /*0af0*/  FADD.FTZ R86, R31, R86 ;  /* 0x000000561f567221 */ /* 0x020fca0000010000 */
.L_x_39599:
[----:B------:R-:W-:Y:S02]  /*0b00*/  MOV R35, R86 ;  /* 0x0000005600237202 */ /* 0x000fe40000000f00 */
.L_x_39600:
[C---:B------:R-:W-:Y:S02]  /*0b10*/  IADD3 R42, R41.reuse, 0x100, RZ ;  /* 0x00000100292a7810 */ /* 0x040fe40007ffe0ff */
[----:B------:R-:W-:-:S03]  /*0b20*/  @P0 LEA R36, P3, R41, c[0x0][0x188], 0x4 ;  /* 0x0000620029240a11 */ /* 0x000fc600078620ff */
[C---:B------:R-:W-:Y:S01]  /*0b30*/  IMAD.WIDE.U32 R38, R42.reuse, R109, c[0x0][0x170] ;  /* 0x00005c002a267625 */ /* 0x040fe200078e006d */
[----:B------:R-:W-:Y:S02]  /*0b40*/  @P0 LEA.HI.X R37, R41, c[0x0][0x18c], RZ, 0x4, P3 ;  /* 0x0000630029250a11 */ /* 0x000fe400018f24ff */
[----:B------:R-:W-:-:S03]  /*0b50*/  @P1 LEA R88, P3, R42, c[0x0][0x180], 0x4 ;  /* 0x000060002a581a11 */ /* 0x000fc600078620ff */
[----:B------:R0:W-:Y:S04]  /*0b60*/  @P0 STG.E.128 [R36.64], R32 ;  /* 0x0000002024000986 */ /* 0x0001e8000c101d04 */
[----:B0-----:R-:W2:Y:S01]  /*0b70*/  LDG.E.128 R36, [R38.64] ;  /* 0x0000000426247981 */ /* 0x001ea2000c1e1d00 */
[----:B------:R-:W-:-:S05]  /*0b80*/  @P1 LEA.HI.X R89, R42, c[0x0][0x184], RZ, 0x4, P3 ;  /* 0x000061002a591a11 */ /* 0x000fca00018f24ff */
[----:B-----5:R2:W5:Y:S02]  /*0b90*/  @P1 LDG.E.128 R28, [R88.64] ;  /* 0x00000004581c1981 */ /* 0x020564000c1e1d00 */
[----:B--2---:R-:W-:Y:S01]  /*0ba0*/  FMUL.FTZ R88, R36, R40 ;  /* 0x0000002824587220 */ /* 0x004fe20000410000 */
[----:B------:R-:W-:Y:S05]  /*0bb0*/  @P2 BRA `(.L_x_39601) ;  /* 0x0000002000002947 */ /* 0x000fea0003800000 */
[----:B------:R-:W-:Y:S05]  /*0bc0*/  @P0 BRA `(.L_x_39602) ;  /* 0x0000002000000947 */ /* 0x000fea0003800000 */
[----:B------:R-:W-:Y:S05]  /*0bd0*/  BRA `(.L_x_39603) ;  /* 0x0000002000007947 */ /* 0x000fea0003800000 */
.L_x_39601:
[----:B-----5:R-:W-:-:S05]  /*0be0*/  FADD.FTZ R88, R28, R88 ;  /* 0x000000581c587221 */ /* 0x020fca0000010000 */
.L_x_39602:
[----:B------:R-:W-:Y:S02]  /*0bf0*/  MOV R32, R88 ;  /* 0x0000005800207202 */ /* 0x000fe40000000f00 */
.L_x_39603:
[----:B------:R-:W-:Y:S01]  /*0c00*/  FMUL.FTZ R89, R37, R40 ;  /* 0x0000002825597220 */ /* 0x000fe20000410000 */
[----:B------:R-:W-:Y:S05]  /*0c10*/  @P2 BRA `(.L_x_39604) ;  /* 0x0000002000002947 */ /* 0x000fea0003800000 */
[----:B------:R-:W-:Y:S05]  /*0c20*/  @P0 BRA `(.L_x_39605) ;  /* 0x0000002000000947 */ /* 0x000fea0003800000 */
[----:B------:R-:W-:Y:S05]  /*0c30*/  BRA `(.L_x_39606) ;  /* 0x0000002000007947 */ /* 0x000fea0003800000 */
.L_x_39604:
[----:B-----5:R-:W-:-:S05]  /*0c40*/  FADD.FTZ R89, R29, R89 ;  /* 0x000000591d597221 */ /* 0x020fca0000010000 */
.L_x_39605:
[----:B------:R-:W-:Y:S02]  /*0c50*/  MOV R33, R89 ;  /* 0x0000005900217202 */ /* 0x000fe40000000f00 */
.L_x_39606:
[----:B------:R-:W-:Y:S01]  /*0c60*/  FMUL.FTZ R90, R38, R40 ;  /* 0x00000028265a7220 */ /* 0x000fe20000410000 */
[----:B------:R-:W-:Y:S05]  /*0c70*/  @P2 BRA `(.L_x_39607) ;  /* 0x0000002000002947 */ /* 0x000fea0003800000 */
[----:B------:R-:W-:Y:S05]  /*0c80*/  @P0 BRA `(.L_x_39608) ;  /* 0x0000002000000947 */ /* 0x000fea0003800000 */
[----:B------:R-:W-:Y:S05]  /*0c90*/  BRA `(.L_x_39609) ;  /* 0x0000002000007947 */ /* 0x000fea0003800000 */
.L_x_39607:
[----:B-----5:R-:W-:-:S05]  /*0ca0*/  FADD.FTZ R90, R30, R90 ;  /* 0x0000005a1e5a7221 */ /* 0x020fca0000010000 */
.L_x_39608:
[----:B------:R-:W-:Y:S02]  /*0cb0*/  MOV R34, R90 ;  /* 0x0000005a00227202 */ /* 0x000fe40000000f00 */
.L_x_39609:
[----:B------:R-:W-:Y:S01]  /*0cc0*/  FMUL.FTZ R91, R39, R40 ;  /* 0x00000028275b7220 */ /* 0x000fe20000410000 */
[----:B------:R-:W-:Y:S05]  /*0cd0*/  @P2 BRA `(.L_x_39610) ;  /* 0x0000002000002947 */ /* 0x000fea0003800000 */
[----:B------:R-:W-:Y:S05]  /*0ce0*/  @P0 BRA `(.L_x_39611) ;  /* 0x0000002000000947 */ /* 0x000fea0003800000 */
[----:B------:R-:W-:Y:S05]  /*0cf0*/  BRA `(.L_x_39612) ;  /* 0x0000002000007947 */ /* 0x000fea0003800000 */
.L_x_39610:
[----:B-----5:R-:W-:-:S05]  /*0d00*/  FADD.FTZ R91, R31, R91 ;  /* 0x0000005b1f5b7221 */ /* 0x020fca0000010000 */
.L_x_39611:
[----:B------:R-:W-:Y:S02]  /*0d10*/  MOV R35, R91 ;  /* 0x0000005b00237202 */ /* 0x000fe40000000f00 */
.L_x_39612:
[----:B------:R-:W-:Y:S02]  /*0d20*/  IADD3 R47, R41, 0x200, RZ ;  /* 0x00000200292f7810 */ /* 0x000fe40007ffe0ff */
        /* <DEDUP_REMOVED lines=12> */
.L_x_39613:
[----:B-----5:R-:W-:-:S05]  /*0df0*/  FADD.FTZ R93, R28, R93 ;  /* 0x0000005d1c5d7221 */ /* 0x020fca0000010000 */
.L_x_39614:
[----:B------:R-:W-:Y:S02]  /*0e00*/  MOV R32, R93 ;  /* 0x0000005d00207202 */ /* 0x000fe40000000f00 */
.L_x_39615:
[----:B------:R-:W-:Y:S01]  /*0e10*/  FMUL.FTZ R94, R37, R40 ;  /* 0x00000028255e7220 */ /* 0x000fe20000410000 */
[----:B------:R-:W-:Y:S05]  /*0e20*/  @P2 BRA `(.L_x_39616) ;  /* 0x0000002000002947 */ /* 0x000fea0003800000 */
[----:B------:R-:W-:Y:S05]  /*0e30*/  @P0 BRA `(.L_x_39617) ;  /* 0x0000002000000947 */ /* 0x000fea0003800000 */
[----:B------:R-:W-:Y:S05]  /*0e40*/  BRA `(.L_x_39618) ;  /* 0x0000002000007947 */ /* 0x000fea0003800000 */
.L_x_39616:
[----:B-----5:R-:W-:-:S05]  /*0e50*/  FADD.FTZ R94, R29, R94 ;  /* 0x0000005e1d5e7221 */ /* 0x020fca0000010000 */
.L_x_39617:
[----:B------:R-:W-:Y:S02]  /*0e60*/  MOV R33, R94 ;  /* 0x0000005e00217202 */ /* 0x000fe40000000f00 */
.L_x_39618:
[----:B------:R-:W-:Y:S01]  /*0e70*/  FMUL.FTZ R95, R38, R40 ;  /* 0x00000028265f7220 */ /* 0x000fe20000410000 */
[----:B------:R-:W-:Y:S05]  /*0e80*/  @P2 BRA `(.L_x_39619) ;  /* 0x0000002000002947 */ /* 0x000fea0003800000 */
[----:B------:R-:W-:Y:S05]  /*0e90*/  @P0 BRA `(.L_x_39620) ;  /* 0x0000002000000947 */ /* 0x000fea0003800000 */
[----:B------:R-:W-:Y:S05]  /*0ea0*/  BRA `(.L_x_39621) ;  /* 0x0000002000007947 */ /* 0x000fea0003800000 */
.L_x_39619:
[----:B-----5:R-:W-:-:S05]  /*0eb0*/  FADD.FTZ R95, R30, R95 ;  /* 0x0000005f1e5f7221 */ /* 0x020fca0000010000 */
.L_x_39620:
[----:B------:R-:W-:Y:S02]  /*0ec0*/  MOV R34, R95 ;  /* 0x0000005f00227202 */ /* 0x000fe40000000f00 */
.L_x_39621:
[----:B------:R-:W-:Y:S01]  /*0ed0*/  FMUL.FTZ R96, R39, R40 ;  /* 0x0000002827607220 */ /* 0x000fe20000410000 */
[----:B------:R-:W-:Y:S05]  /*0ee0*/  @P2 BRA `(.L_x_39622) ;  /* 0x0000002000002947 */ /* 0x000fea0003800000 */
[----:B------:R-:W-:Y:S05]  /*0ef0*/  @P0 BRA `(.L_x_39623) ;  /* 0x0000002000000947 */ /* 0x000fea0003800000 */
[----:B------:R-:W-:Y:S05]  /*0f00*/  BRA `(.L_x_39624) ;  /* 0x0000002000007947 */ /* 0x000fea0003800000 */
.L_x_39622:
[----:B-----5:R-:W-:-:S05]  /*0f10*/  FADD.FTZ R96, R31, R96 ;  /* 0x000000601f607221 */ /* 0x020fca0000010000 */
.L_x_39623:
[----:B------:R-:W-:Y:S02]  /*0f20*/  MOV R35, R96 ;  /* 0x0000006000237202 */ /* 0x000fe40000000f00 */
.L_x_39624:
[----:B------:R-:W-:Y:S02]  /*0f30*/  IADD3 R44, R41, 0x300, RZ ;  /* 0x00000300292c7810 */ /* 0x000fe40007ffe0ff */
[----:B------:R-:W-:-:S03]  /*0f40*/  @P0 LEA R36, P3, R47, c[0x0][0x188], 0x4 ;  /* 0x000062002f240a11 */ /* 0x000fc600078620ff */
[C---:B------:R-:W-:Y:S01]  /*0f50*/  IMAD.WIDE.U32 R38, R44.reuse, R109, c[0x0][0x170] ;  /* 0x00005c002c267625 */ /* 0x040fe200078e006d */
[----:B------:R-:W-:Y:S02]  /*0f60*/  @P0 LEA.HI.X R37, R47, c[0x0][0x18c], RZ, 0x4, P3 ;  /* 0x000063002f250a11 */ /* 0x000fe400018f24ff */
[----:B------:R-:W-:-:S03]  /*0f70*/  @P1 LEA R98, P3, R44, c[0x0][0x180], 0x4 ;  /* 0x000060002c621a11 */ /* 0x000fc600078620ff */
[----:B------:R0:W-:Y:S01]  /*0f80*/  @P0 STG.E.128 [R36.64], R32 ;  /* 0x0000002024000986 */ /* 0x0001e2000c101d04 */
[----:B------:R-:W-:-:S05]  /*0f90*/  @P1 LEA.HI.X R99, R44, c[0x0][0x184], RZ, 0x4, P3 ;  /* 0x000061002c631a11 */ /* 0x000fca00018f24ff */
[----:B-----5:R1:W5:Y:S04]  /*0fa0*/  @P1 LDG.E.128 R28, [R98.64] ;  /* 0x00000004621c1981 */ /* 0x020368000c1e1d00 */
[----:B0-----:R-:W2:Y:S02]  /*0fb0*/  LDG.E.128 R36, [R38.64] ;  /* 0x0000000426247981 */ /* 0x001ea4000c1e1d00 */
[----:B--2---:R-:W-:Y:S01]  /*0fc0*/  FMUL.FTZ R97, R36, R40 ;  /* 0x0000002824617220 */ /* 0x004fe20000410000 */
[----:B------:R-:W-:Y:S05]  /*0fd0*/  @P2 BRA `(.L_x_39625) ;  /* 0x0000002000002947 */ /* 0x000fea0003800000 */
[----:B-1----:R-:W-:Y:S05]  /*0fe0*/  @P0 BRA `(.L_x_39626) ;  /* 0x0000002000000947 */ /* 0x002fea0003800000 */
[----:B------:R-:W-:Y:S05]  /*0ff0*/  BRA `(.L_x_39627) ;  /* 0x0000002000007947 */ /* 0x000fea0003800000 */
.L_x_39625:
[----:B-1---5:R-:W-:-:S05]  /*1000*/  FADD.FTZ R97, R28, R97 ;  /* 0x000000611c617221 */ /* 0x022fca0000010000 */
.L_x_39626:
[----:B------:R-:W-:Y:S02]  /*1010*/  MOV R32, R97 ;  /* 0x0000006100207202 */ /* 0x000fe40000000f00 */
.L_x_39627:
[----:B------:R-:W-:Y:S01]  /*1020*/  FMUL.FTZ R98, R37, R40 ;  /* 0x0000002825627220 */ /* 0x000fe20000410000 */
[----:B------:R-:W-:Y:S05]  /*1030*/  @P2 BRA `(.L_x_39628) ;  /* 0x0000002000002947 */ /* 0x000fea0003800000 */
[----:B------:R-:W-:Y:S05]  /*1040*/  @P0 BRA `(.L_x_39629) ;  /* 0x0000002000000947 */ /* 0x000fea0003800000 */
[----:B------:R-:W-:Y:S05]  /*1050*/  BRA `(.L_x_39630) ;  /* 0x0000002000007947 */ /* 0x000fea0003800000 */
.L_x_39628:
[----:B-----5:R-:W-:-:S05]  /*1060*/  FADD.FTZ R98, R29, R98 ;  /* 0x000000621d627221 */ /* 0x020fca0000010000 */
.L_x_39629:
[----:B------:R-:W-:Y:S02]  /*1070*/  MOV R33, R98 ;  /* 0x0000006200217202 */ /* 0x000fe40000000f00 */
.L_x_39630:
[----:B------:R-:W-:Y:S01]  /*1080*/  FMUL.FTZ R99, R38, R40 ;  /* 0x0000002826637220 */ /* 0x000fe20000410000 */
[----:B------:R-:W-:Y:S05]  /*1090*/  @P2 BRA `(.L_x_39631) ;  /* 0x0000002000002947 */ /* 0x000fea0003800000 */
[----:B------:R-:W-:Y:S05]  /*10a0*/  @P0 BRA `(.L_x_39632) ;  /* 0x0000002000000947 */ /* 0x000fea0003800000 */
[----:B------:R-:W-:Y:S05]  /*10b0*/  BRA `(.L_x_39633) ;  /* 0x0000002000007947 */ /* 0x000fea0003800000 */
.L_x_39631:
[----:B-----5:R-:W-:-:S05]  /*10c0*/  FADD.FTZ R99, R30, R99 ;  /* 0x000000631e637221 */ /* 0x020fca0000010000 */
.L_x_39632:
[----:B------:R-:W-:Y:S02]  /*10d0*/  MOV R34, R99 ;  /* 0x0000006300227202 */ /* 0x000fe40000000f00 */
.L_x_39633:
[----:B------:R-:W-:Y:S01]  /*10e0*/  FMUL.FTZ R100, R39, R40 ;  /* 0x0000002827647220 */ /* 0x000fe20000410000 */
[----:B------:R-:W-:Y:S05]  /*10f0*/  @P2 BRA `(.L_x_39634) ;  /* 0x0000002000002947 */ /* 0x000fea0003800000 */
[----:B------:R-:W-:Y:S05]  /*1100*/  @P0 BRA `(.L_x_39635) ;  /* 0x0000002000000947 */ /* 0x000fea0003800000 */
[----:B------:R-:W-:Y:S05]  /*1110*/  BRA `(.L_x_39636) ;  /* 0x0000002000007947 */ /* 0x000fea0003800000 */
.L_x_39634:
[----:B-----5:R-:W-:-:S05]  /*1120*/  FADD.FTZ R100, R31, R100 ;  /* 0x000000641f647221 */ /* 0x020fca0000010000 */
.L_x_39635:
[----:B------:R-:W-:Y:S02]  /*1130*/  MOV R35, R100 ;  /* 0x0000006400237202 */ /* 0x000fe40000000f00 */
.L_x_39636:
        /* <DEDUP_REMOVED lines=13> */
.L_x_39637:
[----:B-1---5:R-:W-:-:S05]  /*1210*/  FADD.FTZ R101, R28, R101 ;  /* 0x000000651c657221 */ /* 0x022fca0000010000 */
.L_x_39638:
[----:B------:R-:W-:Y:S02]  /*1220*/  MOV R32, R101 ;  /* 0x0000006500207202 */ /* 0x000fe40000000f00 */
.L_x_39639:
[----:B------:R-:W-:Y:S01]  /*1230*/  FMUL.FTZ R102, R37, R40 ;  /* 0x0000002825667220 */ /* 0x000fe20000410000 */
[----:B------:R-:W-:Y:S05]  /*1240*/  @P2 BRA `(.L_x_39640) ;  /* 0x0000002000002947 */ /* 0x000fea0003800000 */
[----:B------:R-:W-:Y:S05]  /*1250*/  @P0 BRA `(.L_x_39641) ;  /* 0x0000002000000947 */ /* 0x000fea0003800000 */
[----:B------:R-:W-:Y:S05]  /*1260*/  BRA `(.L_x_39642) ;  /* 0x0000002000007947 */ /* 0x000fea0003800000 */
.L_x_39640:
[----:B-----5:R-:W-:-:S05]  /*1270*/  FADD.FTZ R102, R29, R102 ;  /* 0x000000661d667221 */ /* 0x020fca0000010000 */
.L_x_39641:
[----:B------:R-:W-:Y:S02]  /*1280*/  MOV R33, R102 ;  /* 0x0000006600217202 */ /* 0x000fe40000000f00 */
.L_x_39642:
[----:B------:R-:W-:Y:S01]  /*1290*/  FMUL.FTZ R103, R38, R40 ;  /* 0x0000002826677220 */ /* 0x000fe20000410000 */
[----:B------:R-:W-:Y:S05]  /*12a0*/  @P2 BRA `(.L_x_39643) ;  /* 0x0000002000002947 */ /* 0x000fea0003800000 */
[----:B------:R-:W-:Y:S05]  /*12b0*/  @P0 BRA `(.L_x_39644) ;  /* 0x0000002000000947 */ /* 0x000fea0003800000 */
[----:B------:R-:W-:Y:S05]  /*12c0*/  BRA `(.L_x_39645) ;  /* 0x0000002000007947 */ /* 0x000fea0003800000 */
.L_x_39643:
[----:B-----5:R-:W-:-:S05]  /*12d0*/  FADD.FTZ R103, R30, R103 ;  /* 0x000000671e677221 */ /* 0x020fca0000010000 */
.L_x_39644:
[----:B------:R-:W-:Y:S02]  /*12e0*/  MOV R34, R103 ;  /* 0x0000006700227202 */ /* 0x000fe40000000f00 */
.L_x_39645:
[----:B------:R-:W-:Y:S01]  /*12f0*/  FMUL.FTZ R104, R39, R40 ;  /* 0x0000002827687220 */ /* 0x000fe20000410000 */
[----:B------:R-:W-:Y:S05]  /*1300*/  @P2 BRA `(.L_x_39646) ;  /* 0x0000002000002947 */ /* 0x000fea0003800000 */
[----:B------:R-:W-:Y:S05]  /*1310*/  @P0 BRA `(.L_x_39647) ;  /* 0x0000002000000947 */ /* 0x000fea0003800000 */
[----:B------:R-:W-:Y:S05]  /*1320*/  BRA `(.L_x_39648) ;  /* 0x0000002000007947 */ /* 0x000fea0003800000 */
.L_x_39646:
[----:B-----5:R-:W-:-:S05]  /*1330*/  FADD.FTZ R104, R31, R104 ;  /* 0x000000681f687221 */ /* 0x020fca0000010000 */
.L_x_39647:
[----:B------:R-:W-:Y:S02]  /*1340*/  MOV R35, R104 ;  /* 0x0000006800237202 */ /* 0x000fe40000000f00 */
.L_x_39648:
[----:B------:R-:W-:Y:S02]  /*1350*/  IADD3 R87, R41, 0x500, RZ ;  /* 0x0000050029577810 */ /* 0x000fe40007ffe0ff */
[----:B------:R-:W-:-:S03]  /*1360*/  @P0 LEA R36, P3, R85, c[0x0][0x188], 0x4 ;  /* 0x0000620055240a11 */ /* 0x000fc600078620ff */
[----:B------:R-:W-:Y:S01]  /*1370*/  IMAD.WIDE.U32 R38, R87, R109, c[0x0][0x170] ;  /* 0x00005c0057267625 */ /* 0x000fe200078e006d */
        /* <DEDUP_REMOVED lines=10> */
.L_x_39649:
[----:B-1---5:R-:W-:-:S05]  /*1420*/  FADD.FTZ R105, R28, R105 ;  /* 0x000000691c697221 */ /* 0x022fca0000010000 */
.L_x_39650:
[----:B------:R-:W-:Y:S02]  /*1430*/  MOV R32, R105 ;  /* 0x0000006900207202 */ /* 0x000fe40000000f00 */
.L_x_39651:
[----:B------:R-:W-:Y:S01]  /*1440*/  FMUL.FTZ R106, R37, R40 ;  /* 0x00000028256a7220 */ /* 0x000fe20000410000 */
[----:B------:R-:W-:Y:S05]  /*1450*/  @P2 BRA `(.L_x_39652) ;  /* 0x0000002000002947 */ /* 0x000fea0003800000 */
[----:B------:R-:W-:Y:S05]  /*1460*/  @P0 BRA `(.L_x_39653) ;  /* 0x0000002000000947 */ /* 0x000fea0003800000 */
[----:B------:R-:W-:Y:S05]  /*1470*/  BRA `(.L_x_39654) ;  /* 0x0000002000007947 */ /* 0x000fea0003800000 */
.L_x_39652:
[----:B-----5:R-:W-:-:S05]  /*1480*/  FADD.FTZ R106, R29, R106 ;  /* 0x0000006a1d6a7221 */ /* 0x020fca0000010000 */
.L_x_39653:
[----:B------:R-:W-:Y:S02]  /*1490*/  MOV R33, R106 ;  /* 0x0000006a00217202 */ /* 0x000fe40000000f00 */
.L_x_39654:
[----:B------:R-:W-:Y:S01]  /*14a0*/  FMUL.FTZ R107, R38, R40 ;  /* 0x00000028266b7220 */ /* 0x000fe20000410000 */
[----:B------:R-:W-:Y:S05]  /*14b0*/  @P2 BRA `(.L_x_39655) ;  /* 0x0000002000002947 */ /* 0x000fea0003800000 */
[----:B------:R-:W-:Y:S05]  /*14c0*/  @P0 BRA `(.L_x_39656) ;  /* 0x0000002000000947 */ /* 0x000fea0003800000 */
[----:B------:R-:W-:Y:S05]  /*14d0*/  BRA `(.L_x_39657) ;  /* 0x0000002000007947 */ /* 0x000fea0003800000 */
.L_x_39655:
[----:B-----5:R-:W-:-:S05]  /*14e0*/  FADD.FTZ R107, R30, R107 ;  /* 0x0000006b1e6b7221 */ /* 0x020fca0000010000 */
.L_x_39656:
[----:B------:R-:W-:Y:S02]  /*14f0*/  MOV R34, R107 ;  /* 0x0000006b00227202 */ /* 0x000fe40000000f00 */
.L_x_39657:
[----:B------:R-:W-:Y:S01]  /*1500*/  FMUL.FTZ R108, R39, R40 ;  /* 0x00000028276c7220 */ /* 0x000fe20000410000 */
[----:B------:R-:W-:Y:S05]  /*1510*/  @P2 BRA `(.L_x_39658) ;  /* 0x0000002000002947 */ /* 0x000fea0003800000 */
[----:B------:R-:W-:Y:S05]  /*1520*/  @P0 BRA `(.L_x_39659) ;  /* 0x0000002000000947 */ /* 0x000fea0003800000 */
[----:B------:R-:W-:Y:S05]  /*1530*/  BRA `(.L_x_39660) ;  /* 0x0000002000007947 */ /* 0x000fea0003800000 */
.L_x_39658:
[----:B-----5:R-:W-:-:S05]  /*1540*/  FADD.FTZ R108, R31, R108 ;  /* 0x0000006c1f6c7221 */ /* 0x020fca0000010000 */
.L_x_39659:
[----:B------:R-:W-:Y:S02]  /*1550*/  MOV R35, R108 ;  /* 0x0000006c00237202 */ /* 0x000fe40000000f00 */
.L_x_39660:
        /* <DEDUP_REMOVED lines=13> */
.L_x_39661:
[----:B-1---5:R-:W-:-:S05]  /*1630*/  FADD.FTZ R109, R28, R109 ;  /* 0x0000006d1c6d7221 */ /* 0x022fca0000010000 */
.L_x_39662:
[----:B------:R-:W-:Y:S02]  /*1640*/  MOV R32, R109 ;  /* 0x0000006d00207202 */ /* 0x000fe40000000f00 */
.L_x_39663:
[----:B------:R-:W-:Y:S01]  /*1650*/  FMUL.FTZ R110, R37, R40 ;  /* 0x00000028256e7220 */ /* 0x000fe20000410000 */
[----:B------:R-:W-:Y:S05]  /*1660*/  @P2 BRA `(.L_x_39664) ;  /* 0x0000002000002947 */ /* 0x000fea0003800000 */
[----:B------:R-:W-:Y:S05]  /*1670*/  @P0 BRA `(.L_x_39665) ;  /* 0x0000002000000947 */ /* 0x000fea0003800000 */
[----:B------:R-:W-:Y:S05]  /*1680*/  BRA `(.L_x_39666) ;  /* 0x0000002000007947 */ /* 0x000fea0003800000 */
.L_x_39664:
[----:B-----5:R-:W-:-:S05]  /*1690*/  FADD.FTZ R110, R29, R110 ;  /* 0x0000006e1d6e7221 */ /* 0x020fca0000010000 */
.L_x_39665:
[----:B------:R-:W-:Y:S02]  /*16a0*/  MOV R33, R110 ;  /* 0x0000006e00217202 */ /* 0x000fe40000000f00 */
.L_x_39666:
[----:B------:R-:W-:Y:S01]  /*16b0*/  FMUL.FTZ R111, R38, R40 ;  /* 0x00000028266f7220 */ /* 0x000fe20000410000 */
[----:B------:R-:W-:Y:S05]  /*16c0*/  @P2 BRA `(.L_x_39667) ;  /* 0x0000002000002947 */ /* 0x000fea0003800000 */
[----:B------:R-:W-:Y:S05]  /*16d0*/  @P0 BRA `(.L_x_39668) ;  /* 0x0000002000000947 */ /* 0x000fea0003800000 */
[----:B------:R-:W-:Y:S05]  /*16e0*/  BRA `(.L_x_39669) ;  /* 0x0000002000007947 */ /* 0x000fea0003800000 */
.L_x_39667:
[----:B-----5:R-:W-:-:S05]  /*16f0*/  FADD.FTZ R111, R30, R111 ;  /* 0x0000006f1e6f7221 */ /* 0x020fca0000010000 */
.L_x_39668:
[----:B------:R-:W-:Y:S02]  /*1700*/  MOV R34, R111 ;  /* 0x0000006f00227202 */ /* 0x000fe40000000f00 */
.L_x_39669:
[----:B------:R-:W-:Y:S01]  /*1710*/  FMUL.FTZ R112, R39, R40 ;  /* 0x0000002827707220 */ /* 0x000fe20000410000 */
[----:B------:R-:W-:Y:S05]  /*1720*/  @P2 BRA `(.L_x_39670) ;  /* 0x0000002000002947 */ /* 0x000fea0003800000 */
[----:B------:R-:W-:Y:S05]  /*1730*/  @P0 BRA `(.L_x_39671) ;  /* 0x0000002000000947 */ /* 0x000fea0003800000 */
[----:B------:R-:W-:Y:S05]  /*1740*/  BRA `(.L_x_39672) ;  /* 0x0000002000007947 */ /* 0x000fea0003800000 */
.L_x_39670:
[----:B-----5:R-:W-:-:S05]  /*1750*/  FADD.FTZ R112, R31, R112 ;  /* 0x000000701f707221 */ /* 0x020fca0000010000 */
.L_x_39671:
[----:B------:R-:W-:Y:S02]  /*1760*/  MOV R35, R112 ;  /* 0x0000007000237202 */ /* 0x000fe40000000f00 */
.L_x_39672:
[----:B------:R-:W-:Y:S01]  /*1770*/  FADD.FTZ R36, RZ, R43 ;  /* 0x0000002bff247221 */ /* 0x000fe20000010000 */
[----:B------:R-:W-:-:S03]  /*1780*/  ISETP.NE.AND P2, PT, R84, RZ, PT ;  /* 0x000000ff5400720c */ /* 0x000fc60003f45270 */
        /* <DEDUP_REMOVED lines=20> */
[----:B------:R-:W-:-:S03]  /*18d0*/  @P0 LEA R36, P1, R92, c[0x0][0x188], 0x4 ;  /* 0x000062005c240a11 */ /* 0x000fc600078220ff */
[----:B------:R-:W-:Y:S01]  /*18e0*/  FADD.FTZ R38, R37, R106 ;  /* 0x0000006a25267221 */ /* 0x000fe20000010000 */
[----:B------:R-:W-:Y:S02]  /*18f0*/  @P0 LEA.HI.X R37, R92, c[0x0][0x18c], RZ, 0x4, P1 ;  /* 0x000063005c250a11 */ /* 0x000fe400008f24ff */
[----:B------:R-:W-:Y:S01]  /*1900*/  LOP3.LUT P1, RZ, R63, 0xff, RZ, 0xc0, !PT ;  /* 0x000000ff3fff7812 */ /* 0x000fe2000782c0ff */
[----:B------:R-:W-:Y:S02]  /*1910*/  FADD.FTZ R39, R38, R107 ;  /* 0x0000006b26277221 */ /* 0x000fe40000010000 */
[----:B------:R0:W-:Y:S01]  /*1920*/  @P0 STG.E.128 [R36.64], R32 ;  /* 0x0000002024000986 */ /* 0x0001e2000c101d04 */
[----:B------:R-:W-:Y:S01]  /*1930*/  SEL R40, R79, R82, !P1 ;  /* 0x000000524f287207 */ /* 0x000fe20004800000 */
[----:B------:R-:W-:-:S04]  /*1940*/  FADD.FTZ R38, R39, R108 ;  /* 0x0000006c27267221 */ /* 0x000fc80000010000 */
[----:B------:R-:W-:-:S04]  /*1950*/  FADD.FTZ R39, R38, R109 ;  /* 0x0000006d26277221 */ /* 0x000fc80000010000 */
[----:B------:R-:W-:-:S04]  /*1960*/  FADD.FTZ R38, R39, R110 ;  /* 0x0000006e27267221 */ /* 0x000fc80000010000 */
[----:B------:R-:W-:-:S04]  /*1970*/  FADD.FTZ R39, R38, R111 ;  /* 0x0000006f26277221 */ /* 0x000fc80000010000 */
[----:B------:R-:W-:Y:S01]  /*1980*/  FADD.FTZ R115, R39, R112 ;  /* 0x0000007027737221 */ /* 0x000fe20000010000 */
[----:B------:R-:W-:Y:S05]  /*1990*/  BRA.DIV ~URZ, `(.L_x_39673) ;  /* 0x000010a27f007947 */ /* 0x000fea000b800000 */
[----:B0-----:R0:W1:Y:S02]  /*19a0*/  SHFL.BFLY PT, R36, R115, 0x1, 0x1f ;  /* 0x0c201f0073247f89 */ /* 0x00106400000e0000 */
.L_x_39677:
        /* <DEDUP_REMOVED lines=10> */
[----:B------:R-:W-:-:S04]  /*1a50*/  FMUL.FTZ R36, R36, 0.0011160714784637093544 ;  /* 0x3a92492524247820 */ /* 0x000fc80000410000 */
        /* <DEDUP_REMOVED lines=65> */
.L_x_39678:
[----:B-1----:R-:W-:Y:S01]  /*1e70*/  FADD.FTZ R37, R116, R115 ;  /* 0x0000007374257221 */ /* 0x002fe20000010000 */
[----:B------:R-:W-:Y:S01]  /*1e80*/  @!P2 IADD3 R114, R81, R40, RZ ;  /* 0x000000285172a210 */ /* 0x000fe20007ffe0ff */
[----:B------:R-:W-:Y:S01]  /*1e90*/  WARPSYNC 0xffffffff ;  /* 0xffffffff00007948 */ /* 0x000fe20003800000 */
[----:B------:R-:W-:Y:S01]  /*1ea0*/  ISETP.GT.U32.AND P1, PT, R84, 0x7, PT ;  /* 0x000000075400780c */ /* 0x000fe20003f24070 */
[----:B------:R-:W-:Y:S01]  /*1eb0*/  CS2R R38, SRZ ;  /* 0x0000000000267805 */ /* 0x000fe2000001ff00 */
[----:B------:R-:W-:Y:S01]  /*1ec0*/  HFMA2.MMA R116, -RZ, RZ, 0, 0 ;  /* 0x00000000ff747435 */ /* 0x000fe200000001ff */
[----:B------:R-:W-:Y:S04]  /*1ed0*/  @!P2 STS.64 [R114.X8], R36 ;  /* 0x000000247200a388 */ /* 0x000fe80000008a00 */
[----:B------:R-:W-:Y:S01]  /*1ee0*/  BAR.SYNC.DEFER_BLOCKING 0x0 ;  /* 0x0000000000007b1d */ /* 0x000fe20000010000 */
[----:B------:R-:W-:-:S05]  /*1ef0*/  ISETP.NE.AND P2, PT, RZ, UR6, PT ;  /* 0x00000006ff007c0c */ /* 0x000fca000bf45270 */
[----:B0-----:R-:W-:Y:S02]  /*1f00*/  @!P1 IADD3 R115, R84, R40, RZ ;  /* 0x0000002854739210 */ /* 0x001fe40007ffe0ff */
[----:B------:R-:W-:-:S04]  /*1f10*/  @!P1 MOV R116, 0x380 ;  /* 0x0000038000749802 */ /* 0x000fc80000000f00 */
[----:B------:R-:W-:Y:S01]  /*1f20*/  I2F R118, R116 ;  /* 0x0000007400767306 */ /* 0x000fe20000201400 */
[----:B------:R-:W0:Y:S04]  /*1f30*/  SHFL.DOWN PT, R117, R116, 0x4, 0x1f ;  /* 0x08801f0074757f89 */ /* 0x000e2800000e0000 */
[----:B------:R-:W1:Y:S01]  /*1f40*/  @!P1 LDS.64 R38, [R115.X8] ;  /* 0x0000000073269984 */ /* 0x000e620000008a00 */
[----:B------:R-:W-:Y:S02]  /*1f50*/  LOP3.LUT P1, RZ, R81, 0x1f, R15, 0xf8, !PT ;  /* 0x0000001f51ff7812 */ /* 0x000fe4000782f80f */
[----:B0-----:R-:W-:Y:S01]  /*1f60*/  IADD3 R113, R117, R116, RZ ;  /* 0x0000007475717210 */ /* 0x001fe20007ffe0ff */
[----:B------:R-:W-:Y:S04]  /*1f70*/  I2F R120, R117 ;  /* 0x0000007500787306 */ /* 0x000fe80000201400 */
[----:B------:R-:W0:Y:S04]  /*1f80*/  SHFL.DOWN PT, R36, R113, 0x2, 0x1f ;  /* 0x08401f0071247f89 */ /* 0x000e2800000e0000 */
[----:B------:R-:W2:Y:S08]  /*1f90*/  I2F R40, R113 ;  /* 0x0000007100287306 */ /* 0x000eb00000201400 */
[----:B--2---:R-:W2:Y:S01]  /*1fa0*/  MUFU.RCP R37, R40 ;  /* 0x0000002800257308 */ /* 0x004ea20000001000 */
[----:B-1----:R-:W1:Y:S01]  /*1fb0*/  SHFL.DOWN PT, R119, R38, 0x4, 0x1f ;  /* 0x08801f0026777f89 */ /* 0x002e6200000e0000 */
[----:B0-----:R-:W-:-:S03]  /*1fc0*/  IADD3 R113, R113, R36, RZ ;  /* 0x0000002471717210 */ /* 0x001fc60007ffe0ff */
[----:B------:R-:W0:Y:S03]  /*1fd0*/  SHFL.DOWN PT, R114, R39, 0x4, 0x1f ;  /* 0x08801f0027727f89 */ /* 0x000e2600000e0000 */
[----:B------:R-:W-:Y:S01]  /*1fe0*/  I2F R36, R36 ;  /* 0x0000002400247306 */ /* 0x000fe20000201400 */
[C---:B-1----:R-:W-:Y:S02]  /*1ff0*/  FMUL.FTZ R115, R119.reuse, R120 ;  /* 0x0000007877737220 */ /* 0x042fe40000410000 */
[----:B------:R-:W-:Y:S02]  /*2000*/  FADD.FTZ R119, -R119, R38 ;  /* 0x0000002677777221 */ /* 0x000fe40000010100 */
[----:B------:R-:W-:Y:S02]  /*2010*/  FFMA.FTZ R122, R118, R38, R115 ;  /* 0x00000026767a7223 */ /* 0x000fe40000010073 */
[----:B------:R-:W-:-:S02]  /*2020*/  FMUL.FTZ R119, R119, R119 ;  /* 0x0000007777777220 */ /* 0x000fc40000410000 */
[----:B--2---:R-:W-:Y:S02]  /*2030*/  FMUL.FTZ R115, R37, R122 ;  /* 0x0000007a25737220 */ /* 0x004fe40000410000 */
[----:B------:R-:W-:Y:S02]  /*2040*/  FMUL.FTZ R119, R119, R118 ;  /* 0x0000007677777220 */ /* 0x000fe40000410000 */
[----:B0-----:R-:W-:Y:S01]  /*2050*/  FADD.FTZ R114, R114, R39 ;  /* 0x0000002772727221 */ /* 0x001fe20000010000 */
[----:B------:R-:W0:Y:S01]  /*2060*/  SHFL.DOWN PT, R38, R115, 0x2, 0x1f ;  /* 0x08401f0073267f89 */ /* 0x000e2200000e0000 */
[----:B------:R-:W1:Y:S01]  /*2070*/  I2F R39, R113 ;  /* 0x0000007100277306 */ /* 0x000e620000201400 */
[----:B------:R-:W-:-:S04]  /*2080*/  FMUL.FTZ R119, R119, R120 ;  /* 0x0000007877777220 */ /* 0x000fc80000410000 */
[----:B------:R-:W-:Y:S02]  /*2090*/  FFMA.FTZ R116, R37, R119, R114 ;  /* 0x0000007725747223 */ /* 0x000fe40000010072 */
[----:B------:R-:W2:Y:S04]  /*20a0*/  SHFL.DOWN PT, R114, R113, 0x1, 0x1f ;  /* 0x08201f0071727f89 */ /* 0x000ea800000e0000 */
[----:B------:R-:W3:Y:S01]  /*20b0*/  SHFL.DOWN PT, R117, R116, 0x2, 0x1f ;  /* 0x08401f0074757f89 */ /* 0x000ee200000e0000 */
[----:B-1----:R-:W1:Y:S01]  /*20c0*/  MUFU.RCP R37, R39 ;  /* 0x0000002700257308 */ /* 0x002e620000001000 */
[----:B0-----:R-:W-:Y:S02]  /*20d0*/  FADD.FTZ R118, R115, -R38 ;  /* 0x8000002673767221 */ /* 0x001fe40000010000 */
[----:B------:R-:W-:-:S02]  /*20e0*/  FMUL.FTZ R38, R38, R36 ;  /* 0x0000002426267220 */ /* 0x000fc40000410000 */
[----:B------:R-:W-:Y:S02]  /*20f0*/  FMUL.FTZ R119, R118, R118 ;  /* 0x0000007676777220 */ /* 0x000fe40000410000 */
[C---:B------:R-:W-:Y:S02]  /*2100*/  FFMA.FTZ R38, R40.reuse, R115, R38 ;  /* 0x0000007328267223 */ /* 0x040fe40000010026 */
[----:B------:R-:W-:Y:S01]  /*2110*/  FMUL.FTZ R119, R40, R119 ;  /* 0x0000007728777220 */ /* 0x000fe20000410000 */
[----:B--2---:R-:W-:Y:S01]  /*2120*/  IADD3 R40, R113, R114, RZ ;  /* 0x0000007271287210 */ /* 0x004fe20007ffe0ff */
[----:B-1----:R-:W-:Y:S01]  /*2130*/  FMUL.FTZ R38, R37, R38 ;  /* 0x0000002625267220 */ /* 0x002fe20000410000 */
[----:B------:R-:W-:Y:S01]  /*2140*/  I2F R114, R114 ;  /* 0x0000007200727306 */ /* 0x000fe20000201400 */
[----:B------:R-:W-:Y:S02]  /*2150*/  FMUL.FTZ R119, R119, R36 ;  /* 0x0000002477777220 */ /* 0x000fe40000410000 */
[----:B---3--:R-:W-:Y:S01]  /*2160*/  FADD.FTZ R36, R116, R117 ;  /* 0x0000007574247221 */ /* 0x008fe20000010000 */
[----:B------:R-:W0:Y:S03]  /*2170*/  SHFL.DOWN PT, R113, R38, 0x1, 0x1f ;  /* 0x08201f0026717f89 */ /* 0x000e2600000e0000 */
[----:B------:R-:W-:Y:S01]  /*2180*/  FFMA.FTZ R36, R37, R119, R36 ;  /* 0x0000007725247223 */ /* 0x000fe20000010024 */
[----:B------:R-:W1:Y:S04]  /*2190*/  I2F R40, R40 ;  /* 0x0000002800287306 */ /* 0x000e680000201400 */
[----:B------:R-:W2:Y:S04]  /*21a0*/  SHFL.DOWN PT, R37, R36, 0x1, 0x1f ;  /* 0x08201f0024257f89 */ /* 0x000ea800000e0000 */
[----:B-1----:R-:W1:Y:S01]  /*21b0*/  MUFU.RCP R115, R40 ;  /* 0x0000002800737308 */ /* 0x002e620000001000 */
[----:B0-----:R-:W-:-:S02]  /*21c0*/  FMUL.FTZ R116, R113, R114 ;  /* 0x0000007271747220 */ /* 0x001fc40000410000 */
[----:B------:R-:W-:Y:S02]  /*21d0*/  FADD.FTZ R113, R38, -R113 ;  /* 0x8000007126717221 */ /* 0x000fe40000010000 */
[----:B------:R-:W-:Y:S02]  /*21e0*/  FFMA.FTZ R118, R39, R38, R116 ;  /* 0x0000002627767223 */ /* 0x000fe40000010074 */
[----:B------:R-:W-:Y:S01]  /*21f0*/  FMUL.FTZ R116, R113, R113 ;  /* 0x0000007171747220 */ /* 0x000fe20000410000 */
[----:B------:R-:W-:Y:S01]  /*2200*/  MOV R113, c[0x0][0x1e0] ;  /* 0x0000780000717a02 */ /* 0x000fe20000000f00 */
[----:B--2---:R-:W-:Y:S01]  /*2210*/  FADD.FTZ R38, R36, R37 ;  /* 0x0000002524267221 */ /* 0x004fe20000010000 */
[----:B------:R-:W-:Y:S01]  /*2220*/  @!P1 MOV R37, 0x4 ;  /* 0x0000000400259802 */ /* 0x000fe20000000f00 */
[----:B------:R-:W-:Y:S01]  /*2230*/  FMUL.FTZ R116, R39, R116 ;  /* 0x0000007427747220 */ /* 0x000fe20000410000 */
[----:B------:R-:W-:Y:S01]  /*2240*/  @!P1 MOV R39, 0x4 ;  /* 0x0000000400279802 */ /* 0x000fe20000000f00 */
[----:B-1----:R-:W-:-:S02]  /*2250*/  FMUL.FTZ R118, R115, R118 ;  /* 0x0000007673767220 */ /* 0x002fc40000410000 */
[----:B------:R-:W-:Y:S02]  /*2260*/  FMUL.FTZ R116, R116, R114 ;  /* 0x0000007274747220 */ /* 0x000fe40000410000 */
[----:B------:R-:W-:Y:S01]  /*2270*/  @!P1 IMAD.WIDE R36, R80, R37, c[0x0][0x1a0] ;  /* 0x0000680050249625 */ /* 0x000fe200078e0225 */
[----:B------:R-:W0:Y:S03]  /*2280*/  SHFL.IDX PT, R117, R118, RZ, 0x1f ;  /* 0x00001fff76757589 */ /* 0x000e2600000e0000 */
[----:B------:R-:W-:-:S06]  /*2290*/  FFMA.FTZ R116, R115, R116, R38 ;  /* 0x0000007473747223 */ /* 0x000fcc0000010026 */
[----:B------:R-:W1:Y:S01]  /*22a0*/  SHFL.IDX PT, R116, R116, RZ, 0x1f ;  /* 0x00001fff74747589 */ /* 0x000e6200000e0000 */
[----:B0-----:R-:W-:-:S03]  /*22b0*/  FMUL.FTZ R38, R117, R117 ;  /* 0x0000007575267220 */ /* 0x001fc60000410000 */
[----:B------:R0:W-:Y:S02]  /*22c0*/  @!P1 STG.E [R36.64], R117 ;  /* 0x0000007524009986 */ /* 0x0001e4000c101904 */
[----:B------:R-:W-:Y:S02]  /*22d0*/  FSEL R40, R38, RZ, P2 ;  /* 0x000000ff26287208 */ /* 0x000fe40001000000 */
[----:B------:R-:W-:Y:S01]  /*22e0*/  FSEL R38, R117, RZ, !P2 ;  /* 0x000000ff75267208 */ /* 0x000fe20005000000 */
[----:B-1----:R-:W-:-:S04]  /*22f0*/  FFMA.FTZ R113, R116, R113, c[0x0][0x228] ;  /* 0x00008a0074717623 */ /* 0x002fc80000010071 */
[----:B------:R-:W-:Y:S02]  /*2300*/  FADD.FTZ R94, -R38, R94 ;  /* 0x0000005e265e7221 */ /* 0x000fe40000010100 */
[C---:B0-----:R-:W-:Y:S01]  /*2310*/  @!P1 IMAD.WIDE R36, R80.reuse, R39, c[0x0][0x1a8] ;  /* 0x00006a0050249625 */ /* 0x041fe200078e0227 */
[----:B------:R-:W-:-:S03]  /*2320*/  IADD3 R80, R80, c[0x0][0x160], RZ ;  /* 0x0000580050507a10 */ /* 0x000fc60007ffe0ff */
[C---:B------:R-:W-:Y:S02]  /*2330*/  FADD.FTZ R39, -R38.reuse, R43 ;  /* 0x0000002b26277221 */ /* 0x040fe40000010100 */
[C---:B------:R-:W-:Y:S02]  /*2340*/  FADD.FTZ R43, -R38.reuse, R45 ;  /* 0x0000002d262b7221 */ /* 0x040fe40000010100 */
[C---:B------:R-:W-:Y:S02]  /*2350*/  FADD.FTZ R45, -R38.reuse, R46 ;  /* 0x0000002e262d7221 */ /* 0x040fe40000010100 */
[C---:B------:R-:W-:Y:S02]  /*2360*/  FADD.FTZ R46, -R38.reuse, R86 ;  /* 0x00000056262e7221 */ /* 0x040fe40000010100 */
[C---:B------:R-:W-:Y:S02]  /*2370*/  FADD.FTZ R86, -R38.reuse, R88 ;  /* 0x0000005826567221 */ /* 0x040fe40000010100 */
[----:B------:R-:W-:Y:S01]  /*2380*/  FADD.FTZ R113, R113, R40 ;  /* 0x0000002871717221 */ /* 0x000fe20000010000 */
[----:B------:R-:W-:Y:S01]  /*2390*/  LEA R40, P2, R41, c[0x0][0x208], 0x4 ;  /* 0x0000820029287a11 */ /* 0x000fe200078420ff */
[----:B------:R-:W-:-:S02]  /*23a0*/  FADD.FTZ R88, -R38, R89 ;  /* 0x0000005926587221 */ /* 0x000fc40000010100 */
[C---:B------:R-:W-:Y:S01]  /*23b0*/  FADD.FTZ R89, -R38.reuse, R90 ;  /* 0x0000005a26597221 */ /* 0x040fe20000010100 */
[----:B------:R-:W-:Y:S01]  /*23c0*/  LEA.HI.X R41, R41, c[0x0][0x20c], RZ, 0x4, P2 ;  /* 0x0000830029297a11 */ /* 0x000fe200010f24ff */
[C---:B------:R-:W-:Y:S02]  /*23d0*/  FADD.FTZ R90, -R38.reuse, R91 ;  /* 0x0000005b265a7221 */ /* 0x040fe40000010100 */
[C---:B------:R-:W-:Y:S02]  /*23e0*/  FADD.FTZ R91, -R38.reuse, R93 ;  /* 0x0000005d265b7221 */ /* 0x040fe40000010100 */
[----:B------:R0:W1:Y:S01]  /*23f0*/  MUFU.RSQ R93, R113 ;  /* 0x00000071005d7308 */ /* 0x0000620000001400 */
[C---:B------:R-:W-:Y:S02]  /*2400*/  FADD.FTZ R95, -R38.reuse, R95 ;  /* 0x0000005f265f7221 */ /* 0x040fe40000010100 */
[C---:B------:R-:W-:Y:S02]  /*2410*/  FADD.FTZ R96, -R38.reuse, R96 ;  /* 0x0000006026607221 */ /* 0x040fe40000010100 */
[----:B------:R-:W-:-:S02]  /*2420*/  FADD.FTZ R97, -R38, R97 ;  /* 0x0000006126617221 */ /* 0x000fc40000010100 */
[C---:B------:R-:W-:Y:S02]  /*2430*/  FADD.FTZ R98, -R38.reuse, R98 ;  /* 0x0000006226627221 */ /* 0x040fe40000010100 */
[C---:B0-----:R-:W-:Y:S02]  /*2440*/  FADD.FTZ R113, -R38.reuse, R109 ;  /* 0x0000006d26717221 */ /* 0x041fe40000010100 */
[C---:B------:R-:W-:Y:S02]  /*2450*/  FADD.FTZ R99, -R38.reuse, R99 ;  /* 0x0000006326637221 */ /* 0x040fe40000010100 */
[C---:B------:R-:W-:Y:S02]  /*2460*/  FADD.FTZ R100, -R38.reuse, R100 ;  /* 0x0000006426647221 */ /* 0x040fe40000010100 */
[C---:B------:R-:W-:Y:S01]  /*2470*/  FADD.FTZ R101, -R38.reuse, R101 ;  /* 0x0000006526657221 */ /* 0x040fe20000010100 */
[----:B-1----:R0:W-:Y:S01]  /*2480*/  @!P1 STG.E [R36.64], R93 ;  /* 0x0000005d24009986 */ /* 0x0021e2000c101904 */
[----:B------:R-:W-:Y:S01]  /*2490*/  FADD.FTZ R102, -R38, R102 ;  /* 0x0000006626667221 */ /* 0x000fe20000010100 */
[----:B------:R-:W-:Y:S01]  /*24a0*/  LEA R114, P1, R42, c[0x0][0x208], 0x4 ;  /* 0x000082002a727a11 */ /* 0x000fe200078220ff */
[----:B------:R-:W-:-:S02]  /*24b0*/  FADD.FTZ R103, -R38, R103 ;  /* 0x0000006726677221 */ /* 0x000fc40000010100 */
[----:B------:R-:W-:Y:S01]  /*24c0*/  FADD.FTZ R104, -R38, R104 ;  /* 0x0000006826687221 */ /* 0x000fe20000010100 */
[----:B------:R-:W-:Y:S01]  /*24d0*/  LEA.HI.X R115, R42, c[0x0][0x20c], RZ, 0x4, P1 ;  /* 0x000083002a737a11 */ /* 0x000fe200008f24ff */
[C---:B------:R-:W-:Y:S02]  /*24e0*/  FADD.FTZ R105, -R38.reuse, R105 ;  /* 0x0000006926697221 */ /* 0x040fe40000010100 */
[C---:B------:R-:W-:Y:S02]  /*24f0*/  FADD.FTZ R106, -R38.reuse, R106 ;  /* 0x0000006a266a7221 */ /* 0x040fe40000010100 */
[C---:B------:R-:W-:Y:S02]  /*2500*/  FADD.FTZ R107, -R38.reuse, R107 ;  /* 0x0000006b266b7221 */ /* 0x040fe40000010100 */
[C---:B------:R-:W-:Y:S02]  /*2510*/  FADD.FTZ R108, -R38.reuse, R108 ;  /* 0x0000006c266c7221 */ /* 0x040fe40000010100 */
[----:B------:R-:W-:-:S02]  /*2520*/  FADD.FTZ R110, -R38, R110 ;  /* 0x0000006e266e7221 */ /* 0x000fc40000010100 */
[C---:B------:R-:W-:Y:S02]  /*2530*/  FADD.FTZ R111, -R38.reuse, R111 ;  /* 0x0000006f266f7221 */ /* 0x040fe40000010100 */
[----:B------:R-:W-:Y:S02]  /*2540*/  FADD.FTZ R109, -R38, R112 ;  /* 0x00000070266d7221 */ /* 0x000fe40000010100 */
[C---:B0-----:R-:W-:Y:S02]  /*2550*/  FMUL.FTZ R36, R93.reuse, R39 ;  /* 0x000000275d247220 */ /* 0x041fe40000410000 */
[C---:B------:R-:W-:Y:S02]  /*2560*/  FMUL.FTZ R37, R93.reuse, R43 ;  /* 0x0000002b5d257220 */ /* 0x040fe40000410000 */
[C---:B------:R-:W-:Y:S02]  /*2570*/  FMUL.FTZ R38, R93.reuse, R45 ;  /* 0x0000002d5d267220 */ /* 0x040fe40000410000 */
[----:B------:R-:W-:-:S02]  /*2580*/  FMUL.FTZ R39, R93, R46 ;  /* 0x0000002e5d277220 */ /* 0x000fc40000410000 */
[----:B------:R-:W-:Y:S02]  /*2590*/  FFMA.FTZ R38, R16, R38, R13 ;  /* 0x0000002610267223 */ /* 0x000fe4000001000d */
[----:B------:R-:W-:Y:S02]  /*25a0*/  FFMA.FTZ R39, R65, R39, R50 ;  /* 0x0000002741277223 */ /* 0x000fe40000010032 */
[----:B------:R-:W-:Y:S02]  /*25b0*/  FFMA.FTZ R37, R64, R37, R49 ;  /* 0x0000002540257223 */ /* 0x000fe40000010031 */
[----:B------:R-:W-:Y:S02]  /*25c0*/  FFMA.FTZ R36, R78, R36, R14 ;  /* 0x000000244e247223 */ /* 0x000fe4000001000e */
[C---:B------:R-:W-:Y:S02]  /*25d0*/  FMUL.FTZ R86, R93.reuse, R86 ;  /* 0x000000565d567220 */ /* 0x040fe40000410000 */
[C---:B------:R-:W-:Y:S01]  /*25e0*/  FMUL.FTZ R88, R93.reuse, R88 ;  /* 0x000000585d587220 */ /* 0x040fe20000410000 */
[----:B------:R0:W-:Y:S01]  /*25f0*/  STG.E.128 [R40.64], R36 ;  /* 0x0000002428007986 */ /* 0x0001e2000c101d04 */
[----:B------:R-:W-:-:S02]  /*2600*/  FMUL.FTZ R89, R93, R89 ;  /* 0x000000595d597220 */ /* 0x000fc40000410000 */
[C---:B------:R-:W-:Y:S02]  /*2610*/  FMUL.FTZ R90, R93.reuse, R90 ;  /* 0x0000005a5d5a7220 */ /* 0x040fe40000410000 */
[----:B------:R-:W-:Y:S01]  /*2620*/  FMUL.FTZ R45, R93, R98 ;  /* 0x000000625d2d7220 */ /* 0x000fe20000410000 */
[----:B------:R-:W-:Y:S01]  /*2630*/  LEA R98, P2, R47, c[0x0][0x208], 0x4 ;  /* 0x000082002f627a11 */ /* 0x000fe200078420ff */
[C---:B------:R-:W-:Y:S02]  /*2640*/  FMUL.FTZ R46, R93.reuse, R99 ;  /* 0x000000635d2e7220 */ /* 0x040fe40000410000 */
[----:B------:R-:W-:Y:S01]  /*2650*/  FMUL.FTZ R91, R93, R91 ;  /* 0x0000005b5d5b7220 */ /* 0x000fe20000410000 */
[----:B------:R-:W-:Y:S01]  /*2660*/  LEA.HI.X R99, R47, c[0x0][0x20c], RZ, 0x4, P2 ;  /* 0x000083002f637a11 */ /* 0x000fe200010f24ff */
[C---:B------:R-:W-:Y:S02]  /*2670*/  FMUL.FTZ R94, R93.reuse, R94 ;  /* 0x0000005e5d5e7220 */ /* 0x040fe40000410000 */
[----:B------:R-:W-:-:S02]  /*2680*/  FMUL.FTZ R95, R93, R95 ;  /* 0x0000005f5d5f7220 */ /* 0x000fc40000410000 */
[C---:B------:R-:W-:Y:S02]  /*2690*/  FMUL.FTZ R43, R93.reuse, R96 ;  /* 0x000000605d2b7220 */ /* 0x040fe40000410000 */
[----:B------:R-:W-:Y:S02]  /*26a0*/  FMUL.FTZ R97, R93, R97 ;  /* 0x000000615d617220 */ /* 0x000fe40000410000 */
[----:B0-----:R-:W-:Y:S02]  /*26b0*/  FFMA.FTZ R39, R67, R90, R52 ;  /* 0x0000005a43277223 */ /* 0x001fe40000010034 */
[----:B------:R-:W-:Y:S02]  /*26c0*/  FFMA.FTZ R38, R18, R89, R11 ;  /* 0x0000005912267223 */ /* 0x000fe4000001000b */
[----:B------:R-:W-:Y:S01]  /*26d0*/  FFMA.FTZ R37, R66, R88, R51 ;  /* 0x0000005842257223 */ /* 0x000fe20000010033 */
[----:B------:R-:W-:Y:S01]  /*26e0*/  LEA R88, P1, R85, c[0x0][0x208], 0x4 ;  /* 0x0000820055587a11 */ /* 0x000fe200078220ff */
[----:B------:R-:W-:Y:S01]  /*26f0*/  FFMA.FTZ R36, R17, R86, R12 ;  /* 0x0000005611247223 */ /* 0x000fe2000001000c */
[----:B------:R-:W-:Y:S01]  /*2700*/  LEA R86, P3, R92, c[0x0][0x208], 0x4 ;  /* 0x000082005c567a11 */ /* 0x000fe200078620ff */
[----:B------:R-:W-:Y:S01]  /*2710*/  FMUL.FTZ R100, R93, R100 ;  /* 0x000000645d647220 */ /* 0x000fe20000410000 */
[----:B------:R-:W-:Y:S01]  /*2720*/  LEA.HI.X R89, R85, c[0x0][0x20c], RZ, 0x4, P1 ;  /* 0x0000830055597a11 */ /* 0x000fe200008f24ff */
[----:B------:R-:W-:Y:S01]  /*2730*/  FFMA.FTZ R43, R69, R43, R54 ;  /* 0x0000002b452b7223 */ /* 0x000fe20000010036 */
[----:B------:R0:W-:Y:S01]  /*2740*/  STG.E.128 [R114.64], R36 ;  /* 0x0000002472007986 */ /* 0x0001e2000c101d04 */
[----:B------:R-:W-:Y:S01]  /*2750*/  FFMA.FTZ R42, R20, R95, R9 ;  /* 0x0000005f142a7223 */ /* 0x000fe20000010009 */
[----:B------:R-:W-:Y:S01]  /*2760*/  ISETP.GE.AND P1, PT, R80, c[0x0][0x164], PT ;  /* 0x0000590050007a0c */ /* 0x000fe20003f26270 */
[----:B------:R-:W-:-:S02]  /*2770*/  FFMA.FTZ R41, R68, R94, R53 ;  /* 0x0000005e44297223 */ /* 0x000fc40000010035 */
[----:B------:R-:W-:Y:S02]  /*2780*/  FFMA.FTZ R40, R19, R91, R10 ;  /* 0x0000005b13287223 */ /* 0x000fe4000001000a */
[----:B------:R-:W-:Y:S02]  /*2790*/  FFMA.FTZ R47, R71, R100, R56 ;  /* 0x00000064472f7223 */ /* 0x000fe40000010038 */
[----:B------:R-:W-:Y:S01]  /*27a0*/  FFMA.FTZ R46, R22, R46, R7 ;  /* 0x0000002e162e7223 */ /* 0x000fe20000010007 */
[----:B------:R1:W-:Y:S01]  /*27b0*/  STG.E.128 [R98.64], R40 ;  /* 0x0000002862007986 */ /* 0x0003e2000c101d04 */
[----:B------:R-:W-:Y:S02]  /*27c0*/  FFMA.FTZ R45, R70, R45, R55 ;  /* 0x0000002d462d7223 */ /* 0x000fe40000010037 */
[C---:B------:R-:W-:Y:S02]  /*27d0*/  FMUL.FTZ R101, R93.reuse, R101 ;  /* 0x000000655d657220 */ /* 0x040fe40000410000 */
[----:B------:R-:W-:-:S02]  /*27e0*/  FMUL.FTZ R102, R93, R102 ;  /* 0x000000665d667220 */ /* 0x000fc40000410000 */
[C---:B------:R-:W-:Y:S01]  /*27f0*/  FMUL.FTZ R103, R93.reuse, R103 ;  /* 0x000000675d677220 */ /* 0x040fe20000410000 */
[C---:B0-----:R-:W-:Y:S01]  /*2800*/  LEA R36, P2, R44.reuse, c[0x0][0x208], 0x4 ;  /* 0x000082002c247a11 */ /* 0x041fe200078420ff */
[C---:B------:R-:W-:Y:S02]  /*2810*/  FMUL.FTZ R104, R93.reuse, R104 ;  /* 0x000000685d687220 */ /* 0x040fe40000410000 */
[----:B------:R-:W-:Y:S01]  /*2820*/  FMUL.FTZ R105, R93, R105 ;  /* 0x000000695d697220 */ /* 0x000fe20000410000 */
[----:B------:R-:W-:Y:S01]  /*2830*/  LEA.HI.X R37, R44, c[0x0][0x20c], RZ, 0x4, P2 ;  /* 0x000083002c257a11 */ /* 0x000fe200010f24ff */
[----:B------:R-:W-:Y:S01]  /*2840*/  FFMA.FTZ R44, R21, R97, R8 ;  /* 0x00000061152c7223 */ /* 0x000fe20000010008 */
[----:B------:R-:W-:Y:S01]  /*2850*/  LEA R90, P2, R87, c[0x0][0x208], 0x4 ;  /* 0x00008200575a7a11 */ /* 0x000fe200078420ff */
[C---:B------:R-:W-:Y:S02]  /*2860*/  FMUL.FTZ R106, R93.reuse, R106 ;  /* 0x0000006a5d6a7220 */ /* 0x040fe40000410000 */
[C---:B------:R-:W-:Y:S01]  /*2870*/  FMUL.FTZ R107, R93.reuse, R107 ;  /* 0x0000006b5d6b7220 */ /* 0x040fe20000410000 */
[----:B------:R0:W-:Y:S01]  /*2880*/  STG.E.128 [R36.64], R44 ;  /* 0x0000002c24007986 */ /* 0x0001e2000c101d04 */
[----:B------:R-:W-:Y:S01]  /*2890*/  FMUL.FTZ R108, R93, R108 ;  /* 0x0000006c5d6c7220 */ /* 0x000fe20000410000 */
[----:B------:R-:W-:Y:S01]  /*28a0*/  LEA.HI.X R91, R87, c[0x0][0x20c], RZ, 0x4, P2 ;  /* 0x00008300575b7a11 */ /* 0x000fe200010f24ff */
[C---:B------:R-:W-:Y:S01]  /*28b0*/  FMUL.FTZ R113, R93.reuse, R113 ;  /* 0x000000715d717220 */ /* 0x040fe20000410000 */
[----:B------:R-:W-:Y:S01]  /*28c0*/  LEA.HI.X R87, R92, c[0x0][0x20c], RZ, 0x4, P3 ;  /* 0x000083005c577a11 */ /* 0x000fe200018f24ff */
[----:B------:R-:W-:Y:S01]  /*28d0*/  FMUL.FTZ R110, R93, R110 ;  /* 0x0000006e5d6e7220 */ /* 0x000fe20000410000 */
[----:B------:R-:W-:Y:S01]  /*28e0*/  LOP3.LUT P2, RZ, R63, 0xff, RZ, 0xc0, !PT ;  /* 0x000000ff3fff7812 */ /* 0x000fe2000784c0ff */
[----:B------:R-:W-:-:S02]  /*28f0*/  FMUL.FTZ R111, R93, R111 ;  /* 0x0000006f5d6f7220 */ /* 0x000fc40000410000 */
[----:B------:R-:W-:Y:S01]  /*2900*/  FMUL.FTZ R109, R93, R109 ;  /* 0x0000006d5d6d7220 */ /* 0x000fe20000410000 */
[----:B------:R-:W-:Y:S01]  /*2910*/  SEL R63, RZ, 0x1, P2 ;  /* 0x00000001ff3f7807 */ /* 0x000fe20001000000 */
[----:B------:R-:W-:Y:S02]  /*2920*/  FFMA.FTZ R39, R73, R104, R58 ;  /* 0x0000006849277223 */ /* 0x000fe4000001003a */
[----:B------:R-:W-:Y:S02]  /*2930*/  FFMA.FTZ R38, R24, R103, R5 ;  /* 0x0000006718267223 */ /* 0x000fe40000010005 */
[----:B-1----:R-:W-:Y:S02]  /*2940*/  FFMA.FTZ R43, R75, R108, R60 ;  /* 0x0000006c4b2b7223 */ /* 0x002fe4000001003c */
[----:B------:R-:W-:Y:S02]  /*2950*/  FFMA.FTZ R42, R26, R107, R3 ;  /* 0x0000006b1a2a7223 */ /* 0x000fe40000010003 */
[----:B0-----:R-:W-:-:S02]  /*2960*/  FFMA.FTZ R37, R72, R102, R57 ;  /* 0x0000006648257223 */ /* 0x001fc40000010039 */
[----:B------:R-:W-:Y:S02]  /*2970*/  FFMA.FTZ R36, R23, R101, R6 ;  /* 0x0000006517247223 */ /* 0x000fe40000010006 */
[----:B------:R-:W-:Y:S02]  /*2980*/  FFMA.FTZ R41, R74, R106, R59 ;  /* 0x0000006a4a297223 */ /* 0x000fe4000001003b */
[----:B------:R-:W-:Y:S01]  /*2990*/  FFMA.FTZ R40, R25, R105, R4 ;  /* 0x0000006919287223 */ /* 0x000fe20000010004 */
[----:B------:R0:W-:Y:S01]  /*29a0*/  STG.E.128 [R88.64], R36 ;  /* 0x0000002458007986 */ /* 0x0001e2000c101d04 */
[----:B------:R-:W-:Y:S02]  /*29b0*/  FFMA.FTZ R47, R77, R109, R62 ;  /* 0x0000006d4d2f7223 */ /* 0x000fe4000001003e */
[----:B------:R-:W-:Y:S01]  /*29c0*/  FFMA.FTZ R46, R48, R111, R0 ;  /* 0x0000006f302e7223 */ /* 0x000fe20000010000 */
[----:B------:R0:W-:Y:S01]  /*29d0*/  STG.E.128 [R90.64], R40 ;  /* 0x000000285a007986 */ /* 0x0001e2000c101d04 */
[----:B------:R-:W-:-:S02]  /*29e0*/  FFMA.FTZ R45, R76, R110, R61 ;  /* 0x0000006e4c2d7223 */ /* 0x000fc4000001003d */
[----:B------:R-:W-:-:S05]  /*29f0*/  FFMA.FTZ R44, R27, R113, R2 ;  /* 0x000000711b2c7223 */ /* 0x000fca0000010002 */
[----:B------:R0:W-:Y:S02]  /*2a00*/  STG.E.128 [R86.64], R44 ;  /* 0x0000002c56007986 */ /* 0x0001e4000c101d04 */
[----:B0----5:R-:W-:Y:S01]  /*2a10*/  @P1 CALL.REL.NOINC `(.L_x_39675) ;  /* 0x0000001000001944 */ /* 0x021fe20003c00000 */
[----:B------:R-:W-:Y:S05]  /*2a20*/  BRA `(.L_x_39676) ;  /* 0xffffde2000007947 */ /* 0x000fea000383ffff */
.L_x_39675:
[----:B------:R-:W-:Y:S05]  /*2a30*/  EXIT ;  /* 0x000000000000794d */ /* 0x000fea0003800000 */
.L_x_39673:
[----:B0-----:R-:W-:Y:S01]  /*2a40*/  HFMA2.MMA R116, -RZ, RZ, 0, 5.9604644775390625e-08 ;  /* 0x00000001ff747435 */ /* 0x001fe200000001ff */
[----:B------:R-:W-:Y:S02]  /*2a50*/  MOV R37, 0x1f ;  /* 0x0000001f00257802 */ /* 0x000fe40000000f00 */
[----:B------:R-:W-:Y:S02]  /*2a60*/  MOV R114, 0xffffffff ;  /* 0xffffffff00727802 */ /* 0x000fe40000000f00 */
[----:B------:R-:W-:Y:S02]  /*2a70*/  MOV R38, 0x2a90 ;  /* 0x00002a9000267802 */ /* 0x000fe40000000f00 */
[----:B-----5:R-:W-:Y:S05]  /*2a80*/  CALL.REL.NOINC `($__internal_129_$__cuda_sm70_shflsync_bfly_p) ;  /* 0x0000071000007944 */ /* 0x020fea0003c00000 */
[----:B-1----:R-:W-:Y:S01]  /*2a90*/  MOV R36, R116 ;  /* 0x0000007400247202 */ /* 0x002fe20000000f00 */
[----:B0-----:R-:W-:Y:S05]  /*2aa0*/  BRA `(.L_x_39677) ;  /* 0xffffef0000007947 */ /* 0x001fea000383ffff */
.L_x_39674:
[----:B------:R-:W-:Y:S01]  /*2ab0*/  HFMA2.MMA R116, -RZ, RZ, 0, 1.1920928955078125e-07 ;  /* 0x00000002ff747435 */ /* 0x000fe200000001ff */
[----:B------:R-:W-:Y:S02]  /*2ac0*/  MOV R37, 0x1f ;  /* 0x0000001f00257802 */ /* 0x000fe40000000f00 */
[----:B------:R-:W-:-:S02]  /*2ad0*/  MOV R114, 0xffffffff ;  /* 0xffffffff00727802 */ /* 0x000fc40000000f00 */
[----:B------:R-:W-:Y:S02]  /*2ae0*/  MOV R38, 0x2b00 ;  /* 0x00002b0000267802 */ /* 0x000fe40000000f00 */
[----:B-----5:R-:W-:Y:S05]  /*2af0*/  CALL.REL.NOINC `($__internal_129_$__cuda_sm70_shflsync_bfly_p) ;  /* 0x000006a000007944 */ /* 0x020fea0003c00000 */
[----:B01----:R-:W-:Y:S01]  /*2b00*/  FADD.FTZ R115, R115, R116 ;  /* 0x0000007473737221 */ /* 0x003fe20000010000 */
[----:B------:R-:W-:Y:S01]  /*2b10*/  HFMA2.MMA R116, -RZ, RZ, 0, 2.384185791015625e-07 ;  /* 0x00000004ff747435 */ /* 0x000fe200000001ff */
[----:B------:R-:W-:Y:S02]  /*2b20*/  MOV R37, 0x1f ;  /* 0x0000001f00257802 */ /* 0x000fe40000000f00 */
[----:B------:R-:W-:Y:S02]  /*2b30*/  MOV R114, 0xffffffff ;  /* 0xffffffff00727802 */ /* 0x000fe40000000f00 */
[----:B------:R-:W-:Y:S02]  /*2b40*/  MOV R38, 0x2b60 ;  /* 0x00002b6000267802 */ /* 0x000fe40000000f00 */
[----:B------:R-:W-:Y:S05]  /*2b50*/  CALL.REL.NOINC `($__internal_129_$__cuda_sm70_shflsync_bfly_p) ;  /* 0x0000064000007944 */ /* 0x000fea0003c00000 */
[----:B01----:R-:W-:Y:S01]  /*2b60*/  FADD.FTZ R115, R115, R116 ;  /* 0x0000007473737221 */ /* 0x003fe20000010000 */
[----:B------:R-:W-:Y:S01]  /*2b70*/  HFMA2.MMA R116, -RZ, RZ, 0, 4.76837158203125e-07 ;  /* 0x00000008ff747435 */ /* 0x000fe200000001ff */
[----:B------:R-:W-:Y:S02]  /*2b80*/  MOV R37, 0x1f ;  /* 0x0000001f00257802 */ /* 0x000fe40000000f00 */
[----:B------:R-:W-:-:S02]  /*2b90*/  MOV R114, 0xffffffff ;  /* 0xffffffff00727802 */ /* 0x000fc40000000f00 */
[----:B------:R-:W-:Y:S02]  /*2ba0*/  MOV R38, 0x2bc0 ;  /* 0x00002bc000267802 */ /* 0x000fe40000000f00 */
[----:B------:R-:W-:Y:S05]  /*2bb0*/  CALL.REL.NOINC `($__internal_129_$__cuda_sm70_shflsync_bfly_p) ;  /* 0x000005e000007944 */ /* 0x000fea0003c00000 */
[----:B01----:R-:W-:Y:S01]  /*2bc0*/  FADD.FTZ R115, R115, R116 ;  /* 0x0000007473737221 */ /* 0x003fe20000010000 */
[----:B------:R-:W-:Y:S01]  /*2bd0*/  HFMA2.MMA R116, -RZ, RZ, 0, 9.5367431640625e-07 ;  /* 0x00000010ff747435 */ /* 0x000fe200000001ff */
[----:B------:R-:W-:Y:S02]  /*2be0*/  MOV R37, 0x1f ;  /* 0x0000001f00257802 */ /* 0x000fe40000000f00 */
[----:B------:R-:W-:Y:S02]  /*2bf0*/  MOV R114, 0xffffffff ;  /* 0xffffffff00727802 */ /* 0x000fe40000000f00 */
[----:B------:R-:W-:Y:S02]  /*2c00*/  MOV R38, 0x2c20 ;  /* 0x00002c2000267802 */ /* 0x000fe40000000f00 */
[----:B------:R-:W-:Y:S05]  /*2c10*/  CALL.REL.NOINC `($__internal_129_$__cuda_sm70_shflsync_bfly_p) ;  /* 0x0000058000007944 */ /* 0x000fea0003c00000 */
[----:B-1----:R-:W-:Y:S01]  /*2c20*/  FADD.FTZ R36, R115, R116 ;  /* 0x0000007473247221 */ /* 0x002fe20000010000 */
[----:B------:R-:W-:-:S03]  /*2c30*/  HFMA2.MMA R116, -RZ, RZ, 0, 5.9604644775390625e-08 ;  /* 0x00000001ff747435 */ /* 0x000fc600000001ff */
[----:B------:R-:W-:-:S04]  /*2c40*/  FMUL.FTZ R36, R36, 0.0011160714784637093544 ;  /* 0x3a92492524247820 */ /* 0x000fc80000410000 */
        /* <DEDUP_REMOVED lines=54> */
[----:B------:R-:W-:Y:S01]  /*2fb0*/  FFMA.FTZ R37, R114, R114, R37 ;  /* 0x0000007272257223 */ /* 0x000fe20000010025 */
[----:B------:R-:W-:-:S03]  /*2fc0*/  MOV R114, 0xffffffff ;  /* 0xffffffff00727802 */ /* 0x000fc60000000f00 */
[----:B------:R-:W-:Y:S01]  /*2fd0*/  FFMA.FTZ R115, R38, R38, R37 ;  /* 0x0000002626737223 */ /* 0x000fe20000010025 */
[----:B------:R-:W-:Y:S02]  /*2fe0*/  MOV R37, 0x1f ;  /* 0x0000001f00257802 */ /* 0x000fe40000000f00 */
[----:B------:R-:W-:Y:S02]  /*2ff0*/  MOV R38, 0x3010 ;  /* 0x0000301000267802 */ /* 0x000fe40000000f00 */
[----:B------:R-:W-:Y:S05]  /*3000*/  CALL.REL.NOINC `($__internal_129_$__cuda_sm70_shflsync_bfly_p) ;  /* 0x0000019000007944 */ /* 0x000fea0003c00000 */
[----:B01----:R-:W-:Y:S01]  /*3010*/  FADD.FTZ R115, R115, R116 ;  /* 0x0000007473737221 */ /* 0x003fe20000010000 */
[----:B------:R-:W-:Y:S01]  /*3020*/  HFMA2.MMA R116, -RZ, RZ, 0, 1.1920928955078125e-07 ;  /* 0x00000002ff747435 */ /* 0x000fe200000001ff */
[----:B------:R-:W-:Y:S02]  /*3030*/  MOV R37, 0x1f ;  /* 0x0000001f00257802 */ /* 0x000fe40000000f00 */
[----:B------:R-:W-:Y:S02]  /*3040*/  MOV R114, 0xffffffff ;  /* 0xffffffff00727802 */ /* 0x000fe40000000f00 */
[----:B------:R-:W-:Y:S02]  /*3050*/  MOV R38, 0x3070 ;  /* 0x0000307000267802 */ /* 0x000fe40000000f00 */
[----:B------:R-:W-:Y:S05]  /*3060*/  CALL.REL.NOINC `($__internal_129_$__cuda_sm70_shflsync_bfly_p) ;  /* 0x0000013000007944 */ /* 0x000fea0003c00000 */
[----:B01----:R-:W-:Y:S01]  /*3070*/  FADD.FTZ R115, R115, R116 ;  /* 0x0000007473737221 */ /* 0x003fe20000010000 */
[----:B------:R-:W-:Y:S01]  /*3080*/  HFMA2.MMA R116, -RZ, RZ, 0, 2.384185791015625e-07 ;  /* 0x00000004ff747435 */ /* 0x000fe200000001ff */
[----:B------:R-:W-:-:S02]  /*3090*/  MOV R37, 0x1f ;  /* 0x0000001f00257802 */ /* 0x000fc40000000f00 */
[----:B------:R-:W-:Y:S02]  /*30a0*/  MOV R114, 0xffffffff ;  /* 0xffffffff00727802 */ /* 0x000fe40000000f00 */
[----:B------:R-:W-:Y:S02]  /*30b0*/  MOV R38, 0x30d0 ;  /* 0x000030d000267802 */ /* 0x000fe40000000f00 */
[----:B------:R-:W-:Y:S05]  /*30c0*/  CALL.REL.NOINC `($__internal_129_$__cuda_sm70_shflsync_bfly_p) ;  /* 0x000000d000007944 */ /* 0x000fea0003c00000 */
[----:B01----:R-:W-:Y:S01]  /*30d0*/  FADD.FTZ R115, R115, R116 ;  /* 0x0000007473737221 */ /* 0x003fe20000010000 */
[----:B------:R-:W-:Y:S01]  /*30e0*/  HFMA2.MMA R116, -RZ, RZ, 0, 4.76837158203125e-07 ;  /* 0x00000008ff747435 */ /* 0x000fe200000001ff */
[----:B------:R-:W-:Y:S02]  /*30f0*/  MOV R37, 0x1f ;  /* 0x0000001f00257802 */ /* 0x000fe40000000f00 */
[----:B------:R-:W-:Y:S02]  /*3100*/  MOV R114, 0xffffffff ;  /* 0xffffffff00727802 */ /* 0x000fe40000000f00 */
[----:B------:R-:W-:Y:S02]  /*3110*/  MOV R38, 0x3130 ;  /* 0x0000313000267802 */ /* 0x000fe40000000f00 */
[----:B------:R-:W-:Y:S05]  /*3120*/  CALL.REL.NOINC `($__internal_129_$__cuda_sm70_shflsync_bfly_p) ;  /* 0x0000007000007944 */ /* 0x000fea0003c00000 */
[----:B01----:R-:W-:Y:S01]  /*3130*/  FADD.FTZ R115, R115, R116 ;  /* 0x0000007473737221 */ /* 0x003fe20000010000 */
[----:B------:R-:W-:Y:S01]  /*3140*/  HFMA2.MMA R116, -RZ, RZ, 0, 9.5367431640625e-07 ;  /* 0x00000010ff747435 */ /* 0x000fe200000001ff */
[----:B------:R-:W-:-:S02]  /*3150*/  MOV R37, 0x1f ;  /* 0x0000001f00257802 */ /* 0x000fc40000000f00 */
[----:B------:R-:W-:Y:S02]  /*3160*/  MOV R114, 0xffffffff ;  /* 0xffffffff00727802 */ /* 0x000fe40000000f00 */
[----:B------:R-:W-:Y:S02]  /*3170*/  MOV R38, 0x3190 ;  /* 0x0000319000267802 */ /* 0x000fe40000000f00 */
[----:B------:R-:W-:Y:S05]  /*3180*/  CALL.REL.NOINC `($__internal_129_$__cuda_sm70_shflsync_bfly_p) ;  /* 0x0000001000007944 */ /* 0x000fea0003c00000 */
[----:B01----:R-:W-:Y:S05]  /*3190*/  BRA `(.L_x_39678) ;  /* 0xffffecd000007947 */ /* 0x003fea000383ffff */
        .weak           $__internal_129_$__cuda_sm70_shflsync_bfly_p
        .type           $__internal_129_$__cuda_sm70_shflsync_bfly_p,@function
        .size           $__internal_129_$__cuda_sm70_shflsync_bfly_p,(.L_x_44969 - $__internal_129_$__cuda_sm70_shflsync_bfly_p)
$__internal_129_$__cuda_sm70_shflsync_bfly_p:
[----:B------:R-:W-:Y:S01]  /*31a0*/  HFMA2.MMA R39, -RZ, RZ, 0, 0 ;  /* 0x00000000ff277435 */ /* 0x000fe200000001ff */
[----:B------:R-:W-:Y:S04]  /*31b0*/  WARPSYNC R114 ;  /* 0x0000007200007348 */ /* 0x000fe80003800000 */
[----:B------:R0:W1:Y:S01]  /*31c0*/  SHFL.BFLY PT, R116, R115, R116, R37 ;  /* 0x0c00007473747389 */ /* 0x00006200000e0025 */
[----:B------:R-:W-:Y:S05]  /*31d0*/  RET.REL.NODEC R38 `(_ZN10layer_norm13ln_fwd_kernelINS_13Kernel_traitsI6__halfffffjLj7168ELj1ELj1ELj8ELj16ENS_18Kernel_traits_baseILj7168ES2_ffffjLj256EEEEELb0ELb0ELb0ELb1EEEvNS_9FwdParamsE) ;  /* 0xffffce2026007950 */ /* 0x000fea0003c3ffff */
.L_x_39679:
        /* <DEDUP_REMOVED lines=10> */
.L_x_44969:


//--------------------- .text._ZN10layer_norm13ln_fwd_kernelINS_13Kernel_traitsI6__halfffffjLj7168ELj1ELj1ELj8ELj16ENS_18Kernel_traits_baseILj7168ES2_ffffjLj256EEEEELb0ELb0ELb1ELb0EEEvNS_9FwdParamsE --------------------------
	.section	.text._ZN10layer_norm13ln_fwd_kernelINS_13Kernel_traitsI6__halfffffjLj7168ELj1ELj1ELj8ELj16ENS_18Kernel_traits_baseILj7168ES2_ffffjLj256EEEEELb0ELb0ELb1ELb0EEEvNS_9FwdParamsE,"ax",@progbits
	.sectioninfo	@"SHI_REGISTERS=119"
	.align	128
        .global         _ZN10layer_norm13ln_fwd_kernelINS_13Kernel_traitsI6__halfffffjLj7168ELj1ELj1ELj8ELj16ENS_18Kernel_traits_baseILj7168ES2_ffffjLj256EEEEELb0ELb0ELb1ELb0EEEvNS_9FwdParamsE
        .type           _ZN10layer_norm13ln_fwd_kernelINS_13Kernel_traitsI6__halfffffjLj7168ELj1ELj1ELj8ELj16ENS_18Kernel_traits_baseILj7168ES2_ffffjLj256EEEEELb0ELb0ELb1ELb0EEEvNS_9FwdParamsE,@function
        .size           _ZN10layer_norm13ln_fwd_kernelINS_13Kernel_traitsI6__halfffffjLj7168ELj1ELj1ELj8ELj16ENS_18Kernel_traits_baseILj7168ES2_ffffjLj256EEEEELb0ELb0ELb1ELb0EEEvNS_9FwdParamsE,(.L_x_44970 - _ZN10layer_norm13ln_fwd_kernelINS_13Kernel_traitsI6__halfffffjLj7168ELj1ELj1ELj8ELj16ENS_18Kernel_traits_baseILj7168ES2_ffffjLj256EEEEELb0ELb0ELb1ELb0EEEvNS_9FwdParamsE)
        .other          _ZN10layer_norm13ln_fwd_kernelINS_13Kernel_traitsI6__halfffffjLj7168ELj1ELj1ELj8ELj16ENS_18Kernel_traits_baseILj7168ES2_ffffjLj256EEEEELb0ELb0ELb1ELb0EEEvNS_9FwdParamsE,@"STO_CUDA_ENTRY STV_DEFAULT"
_ZN10layer_norm13ln_fwd_kernelINS_13Kernel_traitsI6__halfffffjLj7168ELj1ELj1ELj8ELj16ENS_18Kernel_traits_baseILj7168ES2_ffffjLj256EEEEELb0ELb0ELb1ELb0EEEvNS_9FwdParamsE:
.text._ZN10layer_norm13ln_fwd_kernelINS_13Kernel_traitsI6__halfffffjLj7168ELj1ELj1ELj8ELj16ENS_18Kernel_traits_baseILj7168ES2_ffffjLj256EEEEELb0ELb0ELb1ELb0EEEvNS_9FwdParamsE:
        /* <DEDUP_REMOVED lines=30> */
.L_x_39681:
[----:B0-----:R-:W-:Y:S05]  /*01e0*/  BSYNC B0 ;  /* 0x0000000000007941 */ /* 0x001fea0003800000 */
.L_x_39680:
        /* <DEDUP_REMOVED lines=12> */
.L_x_39683:
[----:B0-----:R-:W-:Y:S05]  /*02b0*/  BSYNC B0 ;  /* 0x0000000000007941 */ /* 0x001fea0003800000 */
.L_x_39682:
        /* <DEDUP_REMOVED lines=12> */
.L_x_39685:
[----:B0-----:R-:W-:Y:S05]  /*0380*/  BSYNC B0 ;  /* 0x0000000000007941 */ /* 0x001fea0003800000 */
.L_x_39684:
        /* <DEDUP_REMOVED lines=12> */
.L_x_39687:
[----:B0-----:R-:W-:Y:S05]  /*0450*/  BSYNC B0 ;  /* 0x0000000000007941 */ /* 0x001fea0003800000 */
.L_x_39686:
        /* <DEDUP_REMOVED lines=12> */
.L_x_39689:
[----:B0-----:R-:W-:Y:S05]  /*0520*/  BSYNC B0 ;  /* 0x0000000000007941 */ /* 0x001fea0003800000 */
.L_x_39688:
        /* <DEDUP_REMOVED lines=14> */
.L_x_39691:
[----:B0-----:R-:W-:Y:S05]  /*0610*/  BSYNC B0 ;  /* 0x0000000000007941 */ /* 0x001fea0003800000 */
.L_x_39690:
        /* <DEDUP_REMOVED lines=13> */
.L_x_39693:
[----:B0-----:R-:W-:Y:S05]  /*06f0*/  BSYNC B0 ;  /* 0x0000000000007941 */ /* 0x001fea0003800000 */
.L_x_39692:
[----:B------:R-:W0:Y:S02]  /*0700*/  S2UR UR6, SR_CTAID.X ;  /* 0x00000000000679c3 */ /* 0x000e240000002500 */
[----:B0-----:R-:W-:-:S04]  /*0710*/  LEA.HI R101, R0, UR6, RZ, 0x18 ;  /* 0x0000000600657c11 */ /* 0x001fc8000f8fc0ff */
[----:B------:R-:W-:-:S13]  /*0720*/  ISETP.GE.AND P1, PT, R101, c[0x0][0x164], PT ;  /* 0x0000590065007a0c */ /* 0x000fda0003f26270 */
[----:B------:R-:W-:Y:S05]  /*0730*/  @P1 EXIT ;  /* 0x000000000000194d */ /* 0x000fea0003800000 */
[----:B------:R-:W-:Y:S01]  /*0740*/  SHF.R.S32.HI R32, RZ, 0x2, R32 ;  /* 0x00000002ff207819 */ /* 0x000fe20000011420 */
[----:B-----5:R-:W-:Y:S01]  /*0750*/  IMAD.MOV.U32 R65, RZ, RZ, R24 ;  /* 0x000000ffff417224 */ /* 0x020fe200078e0018 */
[----:B------:R-:W-:Y:S01]  /*0760*/  LOP3.LUT R19, R0, 0xe0, RZ, 0xc0, !PT ;  /* 0x000000e000137812 */ /* 0x000fe200078ec0ff */
[----:B------:R-:W-:Y:S01]  /*0770*/  IMAD.MOV.U32 R82, RZ, RZ, R17 ;  /* 0x000000ffff527224 */ /* 0x000fe200078e0011 */
[----:B------:R-:W-:Y:S01]  /*0780*/  LOP3.LUT R18, R32, 0xff, RZ, 0xc0, !PT ;  /* 0x000000ff20127812 */ /* 0x000fe200078ec0ff */
[----:B------:R-:W-:Y:S01]  /*0790*/  HFMA2.MMA R98, -RZ, RZ, 0, 5.9604644775390625e-08 ;  /* 0x00000001ff627435 */ /* 0x000fe200000001ff */
[----:B------:R-:W-:Y:S01]  /*07a0*/  SHF.R.U32.HI R32, RZ, 0x3, R32 ;  /* 0x00000003ff207819 */ /* 0x000fe20000011620 */
[----:B------:R-:W-:Y:S01]  /*07b0*/  HADD2.F32 R65, -RZ, R65.H0_H0 ;  /* 0x20000041ff417230 */ /* 0x000fe20000004100 */
[----:B------:R-:W-:Y:S01]  /*07c0*/  IADD3 R19, R18, -R19, RZ ;  /* 0x8000001312137210 */ /* 0x000fe20007ffe0ff */
[----:B------:R-:W-:Y:S01]  /*07d0*/  HADD2.F32 R82, -RZ, R82.H0_H0 ;  /* 0x20000052ff527230 */ /* 0x000fe20000004100 */
[----:B------:R-:W-:Y:S01]  /*07e0*/  LOP3.LUT R32, R32, 0x1fffffe0, RZ, 0xc0, !PT ;  /* 0x1fffffe020207812 */ /* 0x000fe200078ec0ff */
[----:B------:R-:W-:Y:S01]  /*07f0*/  ULDC.U8 UR6, c[0x0][0x1f0] ;  /* 0x00007c0000067ab9 */ /* 0x000fe20000000000 */
[----:B------:R-:W-:-:S02]  /*0800*/  IMNMX R19, RZ, R19, !PT ;  /* 0x00000013ff137217 */ /* 0x000fc40007800200 */
[----:B------:R-:W-:Y:S02]  /*0810*/  SHF.R.U64 R64, R24, 0x10, R25 ;  /* 0x0000001018407819 */ /* 0x000fe40000001219 */
[----:B------:R-:W-:Y:S02]  /*0820*/  IMNMX R19, R19, 0x20, PT ;  /* 0x0000002013137817 */ /* 0x000fe40003800200 */
[----:B------:R-:W-:Y:S01]  /*0830*/  MOV R33, R20 ;  /* 0x0000001400217202 */ /* 0x000fe20000000f00 */
[----:B------:R-:W-:Y:S01]  /*0840*/  HADD2.F32 R64, -RZ, R64.H0_H0 ;  /* 0x20000040ff407230 */ /* 0x000fe20000004100 */
[----:B------:R-:W-:Y:S02]  /*0850*/  IADD3 R24, R19, R32, RZ ;  /* 0x0000002013187210 */ /* 0x000fe40007ffe0ff */
[----:B------:R-:W-:Y:S02]  /*0860*/  SHF.R.U64 R38, R20, 0x10, R21 ;  /* 0x0000001014267819 */ /* 0x000fe40000001215 */
[----:B------:R-:W-:-:S02]  /*0870*/  SHF.L.U32 R24, R24, 0x2, RZ ;  /* 0x0000000218187819 */ /* 0x000fc400000006ff */
[----:B------:R-:W-:Y:S02]  /*0880*/  SHF.L.U32 R20, R0, 0x5, RZ ;  /* 0x0000000500147819 */ /* 0x000fe400000006ff */
[----:B------:R-:W-:Y:S02]  /*0890*/  MOV R34, R21 ;  /* 0x0000001500227202 */ /* 0x000fe40000000f00 */
[----:B------:R-:W0:Y:S01]  /*08a0*/  I2F.U32 R24, R24 ;  /* 0x0000001800187306 */ /* 0x000e220000201000 */
[----:B------:R-:W-:Y:S02]  /*08b0*/  SHF.R.U32.HI R37, RZ, 0x10, R21 ;  /* 0x00000010ff257819 */ /* 0x000fe40000011615 */
[----:B------:R-:W-:Y:S02]  /*08c0*/  LOP3.LUT R21, R20, 0x3e0, RZ, 0xc0, !PT ;  /* 0x000003e014157812 */ /* 0x000fe400078ec0ff */
[----:B------:R-:W-:Y:S01]  /*08d0*/  MOV R35, R22 ;  /* 0x0000001600237202 */ /* 0x000fe20000000f00 */
[----:B------:R-:W-:Y:S01]  /*08e0*/  HADD2.F32 R19, -RZ, R37.H0_H0 ;  /* 0x20000025ff137230 */ /* 0x000fe20000004100 */
[----:B------:R-:W-:Y:S01]  /*08f0*/  IADD3 R21, R18, -R21, RZ ;  /* 0x8000001512157210 */ /* 0x000fe20007ffe0ff */
[----:B------:R-:W-:Y:S01]  /*0900*/  HADD2.F32 R18, -RZ, R34.H0_H0 ;  /* 0x20000022ff127230 */ /* 0x000fe20000004100 */
[----:B------:R-:W-:-:S02]  /*0910*/  SHF.R.U64 R22, R22, 0x10, R23 ;  /* 0x0000001016167819 */ /* 0x000fc40000001217 */
[----:B------:R-:W-:Y:S02]  /*0920*/  IMNMX R21, RZ, R21, !PT ;  /* 0x00000015ff157217 */ /* 0x000fe40007800200 */
[----:B------:R-:W-:Y:S01]  /*0930*/  MOV R36, R23 ;  /* 0x0000001700247202 */ /* 0x000fe20000000f00 */
[----:B------:R-:W-:Y:S01]  /*0940*/  HADD2.F32 R20, -RZ, R22.H0_H0 ;  /* 0x20000016ff147230 */ /* 0x000fe20000004100 */
[----:B------:R-:W-:Y:S01]  /*0950*/  IMNMX R21, R21, 0x20, PT ;  /* 0x0000002015157817 */ /* 0x000fe20003800200 */
[----:B0-----:R0:W1:Y:S01]  /*0960*/  MUFU.RCP R100, R24 ;  /* 0x0000001800647308 */ /* 0x0010620000001000 */
[----:B------:R-:W-:Y:S01]  /*0970*/  SHF.R.U32.HI R23, RZ, 0x10, R23 ;  /* 0x00000010ff177819 */ /* 0x000fe20000011617 */
[----:B------:R-:W-:Y:S01]  /*0980*/  HADD2.F32 R22, -RZ, R36.H0_H0 ;  /* 0x20000024ff167230 */ /* 0x000fe20000004100 */
[----:B------:R-:W-:Y:S02]  /*0990*/  MOV R66, R25 ;  /* 0x0000001900427202 */ /* 0x000fe40000000f00 */
        /* <DEDUP_REMOVED lines=61> */
[----:B------:R-:W-:-:S02]  /*0d70*/  HADD2.F32 R21, -RZ, R35.H0_H0 ;  /* 0x20000023ff157230 */ /* 0x000fc40000004100 */
[----:B------:R-:W-:Y:S01]  /*0d80*/  HADD2.F32 R79, -RZ, R79.H0_H0 ;  /* 0x2000004fff4f7230 */ /* 0x000fe20000004100 */
[----:B------:R-:W-:Y:S01]  /*0d90*/  SHF.L.U32 R99, R99, 0x2, RZ ;  /* 0x0000000263637819 */ /* 0x000fe200000006ff */
        /* <DEDUP_REMOVED lines=16> */
[----:B01----:R-:W-:-:S02]  /*0ea0*/  HADD2.F32 R96, -RZ, R96.H0_H0 ;  /* 0x20000060ff607230 */ /* 0x003fc40000004100 */
.L_x_39781:
[----:B------:R-:W-:-:S05]  /*0eb0*/  MOV R106, 0x4 ;  /* 0x00000004006a7802 */ /* 0x000fca0000000f00 */
[----:B------:R-:W-:-:S06]  /*0ec0*/  IMAD.WIDE R62, R101, R106, c[0x0][0x1d0] ;  /* 0x00007400653e7625 */ /* 0x000fcc00078e026a */
[----:B------:R0:W2:Y:S01]  /*0ed0*/  LDG.E R62, [R62.64] ;  /* 0x000000043e3e7981 */ /* 0x0000a2000c1e1900 */
[----:B------:R-:W-:-:S06]  /*0ee0*/  IMAD.WIDE R106, R101, R106, c[0x0][0x1d8] ;  /* 0x00007600656a7625 */ /* 0x000fcc00078e026a */
[----:B------:R1:W5:Y:S01]  /*0ef0*/  LDG.E R106, [R106.64] ;  /* 0x000000046a6a7981 */ /* 0x000362000c1e1900 */
[----:B------:R-:W-:Y:S01]  /*0f00*/  IMAD R60, R101, c[0x0][0x168], RZ ;  /* 0x00005a00653c7a24 */ /* 0x000fe200078e02ff */
[----:B------:R-:W-:Y:S01]  /*0f10*/  BSSY B0, `(.L_x_39694) ;  /* 0x000003c000007945 */ /* 0x000fe20003800000 */
[----:B0-----:R-:W-:Y:S02]  /*0f20*/  MOV R63, RZ ;  /* 0x000000ff003f7202 */ /* 0x001fe40000000f00 */
        /* <DEDUP_REMOVED lines=13> */
[----:B------:R-:W-:-:S13]  /*1000*/  ISETP.NE.AND.EX P2, PT, RZ, c[0x0][0x184], PT, P2 ;  /* 0x00006100ff007a0c */ /* 0x000fda0003f45320 */
[----:B------:R-:W-:-:S05]  /*1010*/  @P2 MOV R60, 0x10 ;  /* 0x00000010003c2802 */ /* 0x000fca0000000f00 */
[----:B------:R-:W-:-:S05]  /*1020*/  @P2 IMAD.WIDE.U32 R60, R103, R60, c[0x0][0x180] ;  /* 0x00006000673c2625 */ /* 0x000fca00078e003c */
[----:B------:R0:W2:Y:S01]  /*1030*/  @P2 LDG.E.128 R24, [R60.64] ;  /* 0x000000043c182981 */ /* 0x0000a2000c1e1d00 */
[----:B------:R-:W-:Y:S02]  /*1040*/  ISETP.GT.AND P3, PT, R62, RZ, PT ;  /* 0x000000ff3e00720c */ /* 0x000fe40003f64270 */
[----:B0-----:R-:W-:-:S11]  /*1050*/  @P1 MOV R60, 0x10 ;  /* 0x00000010003c1802 */ /* 0x001fd60000000f00 */
        /* <DEDUP_REMOVED lines=16> */
[----:B0----5:R-:W-:-:S04]  /*1160*/  FMUL.FTZ R28, R32, c[0x0][0x1ec] ;  /* 0x00007b00201c7a20 */ /* 0x021fc80000410000 */
[----:B------:R-:W-:Y:S02]  /*1170*/  @P2 FADD.FTZ R28, R24, R28 ;  /* 0x0000001c181c2221 */ /* 0x000fe40000010000 */
.L_x_39697:
[----:B0-----:R-:W-:Y:S05]  /*1180*/  BSYNC B1 ;  /* 0x0000000000017941 */ /* 0x001fea0003800000 */
.L_x_39696:
[----:B------:R-:W-:Y:S01]  /*1190*/  BSSY B1, `(.L_x_39698) ;  /* 0x0000004000017945 */ /* 0x000fe20003800000 */
[----:B------:R-:W-:Y:S05]  /*11a0*/  @!P3 BRA `(.L_x_39699) ;  /* 0x000000200000b947 */ /* 0x000fea0003800000 */
[----:B-----5:R-:W-:-:S04]  /*11b0*/  FMUL.FTZ R29, R33, c[0x0][0x1ec] ;  /* 0x00007b00211d7a20 */ /* 0x020fc80000410000 */
[----:B------:R-:W-:Y:S02]  /*11c0*/  @P2 FADD.FTZ R29, R25, R29 ;  /* 0x0000001d191d2221 */ /* 0x000fe40000010000 */
.L_x_39699:
[----:B------:R-:W-:Y:S05]  /*11d0*/  BSYNC B1 ;  /* 0x0000000000017941 */ /* 0x000fea0003800000 */
.L_x_39698:
[----:B------:R-:W-:Y:S01]  /*11e0*/  BSSY B1, `(.L_x_39700) ;  /* 0x0000004000017945 */ /* 0x000fe20003800000 */
[----:B------:R-:W-:Y:S05]  /*11f0*/  @!P3 BRA `(.L_x_39701) ;  /* 0x000000200000b947 */ /* 0x000fea0003800000 */
[----:B-----5:R-:W-:-:S04]  /*1200*/  FMUL.FTZ R30, R34, c[0x0][0x1ec] ;  /* 0x00007b00221e7a20 */ /* 0x020fc80000410000 */
[----:B------:R-:W-:Y:S02]  /*1210*/  @P2 FADD.FTZ R30, R26, R30 ;  /* 0x0000001e1a1e2221 */ /* 0x000fe40000010000 */
.L_x_39701:
[----:B------:R-:W-:Y:S05]  /*1220*/  BSYNC B1 ;  /* 0x0000000000017941 */ /* 0x000fea0003800000 */
.L_x_39700:
[----:B------:R-:W-:Y:S01]  /*1230*/  BSSY B1, `(.L_x_39702) ;  /* 0x0000004000017945 */ /* 0x000fe20003800000 */
[----:B------:R-:W-:Y:S05]  /*1240*/  @!P3 BRA `(.L_x_39703) ;  /* 0x000000200000b947 */ /* 0x000fea0003800000 */
[----:B-----5:R-:W-:-:S04]  /*1250*/  FMUL.FTZ R31, R35, c[0x0][0x1ec] ;  /* 0x00007b00231f7a20 */ /* 0x020fc80000410000 */
[----:B------:R-:W-:Y:S02]  /*1260*/  @P2 FADD.FTZ R31, R27, R31 ;  /* 0x0000001f1b1f2221 */ /* 0x000fe40000010000 */
.L_x_39703:
[----:B------:R-:W-:Y:S05]  /*1270*/  BSYNC B1 ;  /* 0x0000000000017941 */ /* 0x000fea0003800000 */
.L_x_39702:
[----:B------:R-:W-:Y:S01]  /*1280*/  HFMA2.MMA R60, -RZ, RZ, 0, 9.5367431640625e-07 ;  /* 0x00000010ff3c7435 */ /* 0x000fe200000001ff */
[----:B------:R-:W-:-:S09]  /*1290*/  IADD3 R63, R63, 0x100, RZ ;  /* 0x000001003f3f7810 */ /* 0x000fd20007ffe0ff */
[C---:B------:R-:W-:Y:S01]  /*12a0*/  IMAD.WIDE.U32 R60, R103.reuse, R60, c[0x0][0x188] ;  /* 0x00006200673c7625 */ /* 0x040fe200078e003c */
[----:B------:R-:W-:-:S04]  /*12b0*/  IADD3 R103, R103, 0x100, RZ ;  /* 0x0000010067677810 */ /* 0x000fc80007ffe0ff */
[----:B------:R0:W-:Y:S03]  /*12c0*/  STG.E.128 [R60.64], R28 ;  /* 0x0000001c3c007986 */ /* 0x0001e6000c101d04 */
.L_x_39695:
[----:B-1----:R-:W-:Y:S05]  /*12d0*/  BSYNC B0 ;  /* 0x0000000000007941 */ /* 0x002fea0003800000 */
.L_x_39694:
        /* <DEDUP_REMOVED lines=8> */
[----:B------:R-:W-:Y:S01]  /*1360*/  ISETP.GT.AND P3, PT, R62, RZ, PT ;  /* 0x000000ff3e00720c */ /* 0x000fe20003f64270 */
[----:B0-----:R-:W-:-:S04]  /*1370*/  @P1 IMAD.MOV.U32 R60, RZ, RZ, 0x10 ;  /* 0x00000010ff3c1424 */ /* 0x001fc800078e00ff */
[----:B------:R-:W-:-:S08]  /*1380*/  @P1 IMAD.WIDE.U32 R60, R63, R60, c[0x0][0x170] ;  /* 0x00005c003f3c1625 */ /* 0x000fd000078e003c */
        /* <DEDUP_REMOVED lines=17> */
.L_x_39707:
[----:B0-----:R-:W-:Y:S05]  /*14a0*/  BSYNC B1 ;  /* 0x0000000000017941 */ /* 0x001fea0003800000 */
.L_x_39706:
[----:B------:R-:W-:Y:S01]  /*14b0*/  BSSY B1, `(.L_x_39708) ;  /* 0x0000004000017945 */ /* 0x000fe20003800000 */
[----:B------:R-:W-:Y:S05]  /*14c0*/  @!P3 BRA `(.L_x_39709) ;  /* 0x000000200000b947 */ /* 0x000fea0003800000 */
[----:B-----5:R-:W-:-:S04]  /*14d0*/  FMUL.FTZ R37, R33, c[0x0][0x1ec] ;  /* 0x00007b0021257a20 */ /* 0x020fc80000410000 */
[----:B------:R-:W-:Y:S02]  /*14e0*/  @P2 FADD.FTZ R37, R25, R37 ;  /* 0x0000002519252221 */ /* 0x000fe40000010000 */
.L_x_39709:
[----:B------:R-:W-:Y:S05]  /*14f0*/  BSYNC B1 ;  /* 0x0000000000017941 */ /* 0x000fea0003800000 */
.L_x_39708:
[----:B------:R-:W-:Y:S01]  /*1500*/  BSSY B1, `(.L_x_39710) ;  /* 0x0000004000017945 */ /* 0x000fe20003800000 */
[----:B------:R-:W-:Y:S05]  /*1510*/  @!P3 BRA `(.L_x_39711) ;  /* 0x000000200000b947 */ /* 0x000fea0003800000 */
[----:B-----5:R-:W-:-:S04]  /*1520*/  FMUL.FTZ R38, R34, c[0x0][0x1ec] ;  /* 0x00007b0022267a20 */ /* 0x020fc80000410000 */
[----:B------:R-:W-:Y:S02]  /*1530*/  @P2 FADD.FTZ R38, R26, R38 ;  /* 0x000000261a262221 */ /* 0x000fe40000010000 */
.L_x_39711:
[----:B------:R-:W-:Y:S05]  /*1540*/  BSYNC B1 ;  /* 0x0000000000017941 */ /* 0x000fea0003800000 */
.L_x_39710:
[----:B------:R-:W-:Y:S01]  /*1550*/  BSSY B1, `(.L_x_39712) ;  /* 0x0000004000017945 */ /* 0x000fe20003800000 */
[----:B------:R-:W-:Y:S05]  /*1560*/  @!P3 BRA `(.L_x_39713) ;  /* 0x000000200000b947 */ /* 0x000fea0003800000 */
[----:B-----5:R-:W-:-:S04]  /*1570*/  FMUL.FTZ R39, R35, c[0x0][0x1ec] ;  /* 0x00007b0023277a20 */ /* 0x020fc80000410000 */
[----:B------:R-:W-:Y:S02]  /*1580*/  @P2 FADD.FTZ R39, R27, R39 ;  /* 0x000000271b272221 */ /* 0x000fe40000010000 */
.L_x_39713:
[----:B------:R-:W-:Y:S05]  /*1590*/  BSYNC B1 ;  /* 0x0000000000017941 */ /* 0x000fea0003800000 */
.L_x_39712:
[----:B------:R-:W-:Y:S01]  /*15a0*/  HFMA2.MMA R60, -RZ, RZ, 0, 9.5367431640625e-07 ;  /* 0x00000010ff3c7435 */ /* 0x000fe200000001ff */
[----:B------:R-:W-:-:S09]  /*15b0*/  IADD3 R63, R63, 0x100, RZ ;  /* 0x000001003f3f7810 */ /* 0x000fd20007ffe0ff */
[C---:B------:R-:W-:Y:S01]  /*15c0*/  IMAD.WIDE.U32 R60, R103.reuse, R60, c[0x0][0x188] ;  /* 0x00006200673c7625 */ /* 0x040fe200078e003c */
[----:B------:R-:W-:-:S04]  /*15d0*/  IADD3 R103, R103, 0x100, RZ ;  /* 0x0000010067677810 */ /* 0x000fc80007ffe0ff */
[----:B------:R0:W-:Y:S03]  /*15e0*/  STG.E.128 [R60.64], R36 ;  /* 0x000000243c007986 */ /* 0x0001e6000c101d04 */
.L_x_39705:
[----:B------:R-:W-:Y:S05]  /*15f0*/  BSYNC B0 ;  /* 0x0000000000007941 */ /* 0x000fea0003800000 */
.L_x_39704:
        /* <DEDUP_REMOVED lines=8> */
[----:B------:R-:W-:Y:S02]  /*1680*/  ISETP.GT.AND P3, PT, R62, RZ, PT ;  /* 0x000000ff3e00720c */ /* 0x000fe40003f64270 */
[----:B0-----:R-:W-:-:S11]  /*1690*/  @P1 MOV R60, 0x10 ;  /* 0x00000010003c1802 */ /* 0x001fd60000000f00 */
        /* <DEDUP_REMOVED lines=18> */
.L_x_39717:
[----:B0-----:R-:W-:Y:S05]  /*17c0*/  BSYNC B1 ;  /* 0x0000000000017941 */ /* 0x001fea0003800000 */
.L_x_39716:
[----:B------:R-:W-:Y:S01]  /*17d0*/  BSSY B1, `(.L_x_39718) ;  /* 0x0000004000017945 */ /* 0x000fe20003800000 */
[----:B------:R-:W-:Y:S05]  /*17e0*/  @!P3 BRA `(.L_x_39719) ;  /* 0x000000200000b947 */ /* 0x000fea0003800000 */
[----:B-----5:R-:W-:-:S04]  /*17f0*/  FMUL.FTZ R41, R33, c[0x0][0x1ec] ;  /* 0x00007b0021297a20 */ /* 0x020fc80000410000 */
[----:B------:R-:W-:Y:S02]  /*1800*/  @P2 FADD.FTZ R41, R25, R41 ;  /* 0x0000002919292221 */ /* 0x000fe40000010000 */
.L_x_39719:
[----:B------:R-:W-:Y:S05]  /*1810*/  BSYNC B1 ;  /* 0x0000000000017941 */ /* 0x000fea0003800000 */
.L_x_39718:
[----:B------:R-:W-:Y:S01]  /*1820*/  BSSY B1, `(.L_x_39720) ;  /* 0x0000004000017945 */ /* 0x000fe20003800000 */
[----:B------:R-:W-:Y:S05]  /*1830*/  @!P3 BRA `(.L_x_39721) ;  /* 0x000000200000b947 */ /* 0x000fea0003800000 */
[----:B-----5:R-:W-:-:S04]  /*1840*/  FMUL.FTZ R42, R34, c[0x0][0x1ec] ;  /* 0x00007b00222a7a20 */ /* 0x020fc80000410000 */
[----:B------:R-:W-:Y:S02]  /*1850*/  @P2 FADD.FTZ R42, R26, R42 ;  /* 0x0000002a1a2a2221 */ /* 0x000fe40000010000 */
.L_x_39721:
[----:B------:R-:W-:Y:S05]  /*1860*/  BSYNC B1 ;  /* 0x0000000000017941 */ /* 0x000fea0003800000 */
.L_x_39720:
[----:B------:R-:W-:Y:S01]  /*1870*/  BSSY B1, `(.L_x_39722) ;  /* 0x0000004000017945 */ /* 0x000fe20003800000 */
[----:B------:R-:W-:Y:S05]  /*1880*/  @!P3 BRA `(.L_x_39723) ;  /* 0x000000200000b947 */ /* 0x000fea0003800000 */
[----:B-----5:R-:W-:-:S04]  /*1890*/  FMUL.FTZ R43, R35, c[0x0][0x1ec] ;  /* 0x00007b00232b7a20 */ /* 0x020fc80000410000 */
[----:B------:R-:W-:Y:S02]  /*18a0*/  @P2 FADD.FTZ R43, R27, R43 ;  /* 0x0000002b1b2b2221 */ /* 0x000fe40000010000 */
.L_x_39723:
[----:B------:R-:W-:Y:S05]  /*18b0*/  BSYNC B1 ;  /* 0x0000000000017941 */ /* 0x000fea0003800000 */
.L_x_39722:
[----:B------:R-:W-:Y:S01]  /*18c0*/  HFMA2.MMA R60, -RZ, RZ, 0, 9.5367431640625e-07 ;  /* 0x00000010ff3c7435 */ /* 0x000fe200000001ff */
[----:B------:R-:W-:-:S09]  /*18d0*/  IADD3 R63, R63, 0x100, RZ ;  /* 0x000001003f3f7810 */ /* 0x000fd20007ffe0ff */
[C---:B------:R-:W-:Y:S01]  /*18e0*/  IMAD.WIDE.U32 R60, R103.reuse, R60, c[0x0][0x188] ;  /* 0x00006200673c7625 */ /* 0x040fe200078e003c */
[----:B------:R-:W-:-:S04]  /*18f0*/  IADD3 R103, R103, 0x100, RZ ;  /* 0x0000010067677810 */ /* 0x000fc80007ffe0ff */
[----:B------:R0:W-:Y:S03]  /*1900*/  STG.E.128 [R60.64], R40 ;  /* 0x000000283c007986 */ /* 0x0001e6000c101d04 */
.L_x_39715:
[----:B------:R-:W-:Y:S05]  /*1910*/  BSYNC B0 ;  /* 0x0000000000007941 */ /* 0x000fea0003800000 */
.L_x_39714:
        /* <DEDUP_REMOVED lines=28> */
.L_x_39727:
[----:B0-----:R-:W-:Y:S05]  /*1ae0*/  BSYNC B1 ;  /* 0x0000000000017941 */ /* 0x001fea0003800000 */
.L_x_39726:
[----:B------:R-:W-:Y:S01]  /*1af0*/  BSSY B1, `(.L_x_39728) ;  /* 0x0000004000017945 */ /* 0x000fe20003800000 */
[----:B------:R-:W-:Y:S05]  /*1b00*/  @!P3 BRA `(.L_x_39729) ;  /* 0x000000200000b947 */ /* 0x000fea0003800000 */
[----:B-----5:R-:W-:-:S04]  /*1b10*/  FMUL.FTZ R45, R33, c[0x0][0x1ec] ;  /* 0x00007b00212d7a20 */ /* 0x020fc80000410000 */
[----:B------:R-:W-:Y:S02]  /*1b20*/  @P2 FADD.FTZ R45, R25, R45 ;  /* 0x0000002d192d2221 */ /* 0x000fe40000010000 */
.L_x_39729:
[----:B------:R-:W-:Y:S05]  /*1b30*/  BSYNC B1 ;  /* 0x0000000000017941 */ /* 0x000fea0003800000 */
.L_x_39728:
[----:B------:R-:W-:Y:S01]  /*1b40*/  BSSY B1, `(.L_x_39730) ;  /* 0x0000004000017945 */ /* 0x000fe20003800000 */
[----:B------:R-:W-:Y:S05]  /*1b50*/  @!P3 BRA `(.L_x_39731) ;  /* 0x000000200000b947 */ /* 0x000fea0003800000 */
[----:B-----5:R-:W-:-:S04]  /*1b60*/  FMUL.FTZ R46, R34, c[0x0][0x1ec] ;  /* 0x00007b00222e7a20 */ /* 0x020fc80000410000 */
[----:B------:R-:W-:Y:S02]  /*1b70*/  @P2 FADD.FTZ R46, R26, R46 ;  /* 0x0000002e1a2e2221 */ /* 0x000fe40000010000 */
.L_x_39731:
[----:B------:R-:W-:Y:S05]  /*1b80*/  BSYNC B1 ;  /* 0x0000000000017941 */ /* 0x000fea0003800000 */
.L_x_39730:
[----:B------:R-:W-:Y:S01]  /*1b90*/  BSSY B1, `(.L_x_39732) ;  /* 0x0000004000017945 */ /* 0x000fe20003800000 */
[----:B------:R-:W-:Y:S05]  /*1ba0*/  @!P3 BRA `(.L_x_39733) ;  /* 0x000000200000b947 */ /* 0x000fea0003800000 */
[----:B-----5:R-:W-:-:S04]  /*1bb0*/  FMUL.FTZ R47, R35, c[0x0][0x1ec] ;  /* 0x00007b00232f7a20 */ /* 0x020fc80000410000 */
[----:B------:R-:W-:Y:S02]  /*1bc0*/  @P2 FADD.FTZ R47, R27, R47 ;  /* 0x0000002f1b2f2221 */ /* 0x000fe40000010000 */
.L_x_39733:
[----:B------:R-:W-:Y:S05]  /*1bd0*/  BSYNC B1 ;  /* 0x0000000000017941 */ /* 0x000fea0003800000 */
.L_x_39732:
[----:B------:R-:W-:Y:S01]  /*1be0*/  HFMA2.MMA R60, -RZ, RZ, 0, 9.5367431640625e-07 ;  /* 0x00000010ff3c7435 */ /* 0x000fe200000001ff */
[----:B------:R-:W-:-:S09]  /*1bf0*/  IADD3 R63, R63, 0x100, RZ ;  /* 0x000001003f3f7810 */ /* 0x000fd20007ffe0ff */
[C---:B------:R-:W-:Y:S01]  /*1c00*/  IMAD.WIDE.U32 R60, R103.reuse, R60, c[0x0][0x188] ;  /* 0x00006200673c7625 */ /* 0x040fe200078e003c */
[----:B------:R-:W-:-:S04]  /*1c10*/  IADD3 R103, R103, 0x100, RZ ;  /* 0x0000010067677810 */ /* 0x000fc80007ffe0ff */
[----:B------:R0:W-:Y:S03]  /*1c20*/  STG.E.128 [R60.64], R44 ;  /* 0x0000002c3c007986 */ /* 0x0001e6000c101d04 */
.L_x_39725:
[----:B------:R-:W-:Y:S05]  /*1c30*/  BSYNC B0 ;  /* 0x0000000000007941 */ /* 0x000fea0003800000 */
.L_x_39724:
        /* <DEDUP_REMOVED lines=28> */
.L_x_39737:
[----:B0-----:R-:W-:Y:S05]  /*1e00*/  BSYNC B1 ;  /* 0x0000000000017941 */ /* 0x001fea0003800000 */
.L_x_39736:
[----:B------:R-:W-:Y:S01]  /*1e10*/  BSSY B1, `(.L_x_39738) ;  /* 0x0000004000017945 */ /* 0x000fe20003800000 */
[----:B------:R-:W-:Y:S05]  /*1e20*/  @!P3 BRA `(.L_x_39739) ;  /* 0x000000200000b947 */ /* 0x000fea0003800000 */
[----:B-----5:R-:W-:-:S04]  /*1e30*/  FMUL.FTZ R49, R33, c[0x0][0x1ec] ;  /* 0x00007b0021317a20 */ /* 0x020fc80000410000 */
[----:B------:R-:W-:Y:S02]  /*1e40*/  @P2 FADD.FTZ R49, R25, R49 ;  /* 0x0000003119312221 */ /* 0x000fe40000010000 */
.L_x_39739:
[----:B------:R-:W-:Y:S05]  /*1e50*/  BSYNC B1 ;  /* 0x0000000000017941 */ /* 0x000fea0003800000 */
.L_x_39738:
[----:B------:R-:W-:Y:S01]  /*1e60*/  BSSY B1, `(.L_x_39740) ;  /* 0x0000004000017945 */ /* 0x000fe20003800000 */
[----:B------:R-:W-:Y:S05]  /*1e70*/  @!P3 BRA `(.L_x_39741) ;  /* 0x000000200000b947 */ /* 0x000fea0003800000 */
[----:B-----5:R-:W-:-:S04]  /*1e80*/  FMUL.FTZ R50, R34, c[0x0][0x1ec] ;  /* 0x00007b0022327a20 */ /* 0x020fc80000410000 */
[----:B------:R-:W-:Y:S02]  /*1e90*/  @P2 FADD.FTZ R50, R26, R50 ;  /* 0x000000321a322221 */ /* 0x000fe40000010000 */
.L_x_39741:
[----:B------:R-:W-:Y:S05]  /*1ea0*/  BSYNC B1 ;  /* 0x0000000000017941 */ /* 0x000fea0003800000 */
.L_x_39740:
[----:B------:R-:W-:Y:S01]  /*1eb0*/  BSSY B1, `(.L_x_39742) ;  /* 0x0000004000017945 */ /* 0x000fe20003800000 */
[----:B------:R-:W-:Y:S05]  /*1ec0*/  @!P3 BRA `(.L_x_39743) ;  /* 0x000000200000b947 */ /* 0x000fea0003800000 */
[----:B-----5:R-:W-:-:S04]  /*1ed0*/  FMUL.FTZ R51, R35, c[0x0][0x1ec] ;  /* 0x00007b0023337a20 */ /* 0x020fc80000410000 */
[----:B------:R-:W-:Y:S02]  /*1ee0*/  @P2 FADD.FTZ R51, R27, R51 ;  /* 0x000000331b332221 */ /* 0x000fe40000010000 */
.L_x_39743:
[----:B------:R-:W-:Y:S05]  /*1ef0*/  BSYNC B1 ;  /* 0x0000000000017941 */ /* 0x000fea0003800000 */
.L_x_39742:
[----:B------:R-:W-:Y:S01]  /*1f00*/  HFMA2.MMA R60, -RZ, RZ, 0, 9.5367431640625e-07 ;  /* 0x00000010ff3c7435 */ /* 0x000fe200000001ff */
[----:B------:R-:W-:-:S09]  /*1f10*/  IADD3 R63, R63, 0x100, RZ ;  /* 0x000001003f3f7810 */ /* 0x000fd20007ffe0ff */
[C---:B------:R-:W-:Y:S01]  /*1f20*/  IMAD.WIDE.U32 R60, R103.reuse, R60, c[0x0][0x188] ;  /* 0x00006200673c7625 */ /* 0x040fe200078e003c */
[----:B------:R-:W-:-:S04]  /*1f30*/  IADD3 R103, R103, 0x100, RZ ;  /* 0x0000010067677810 */ /* 0x000fc80007ffe0ff */
[----:B------:R0:W-:Y:S03]  /*1f40*/  STG.E.128 [R60.64], R48 ;  /* 0x000000303c007986 */ /* 0x0001e6000c101d04 */
.L_x_39735:
[----:B------:R-:W-:Y:S05]  /*1f50*/  BSYNC B0 ;  /* 0x0000000000007941 */ /* 0x000fea0003800000 */
.L_x_39734:
        /* <DEDUP_REMOVED lines=28> */
.L_x_39747:
[----:B0-----:R-:W-:Y:S05]  /*2120*/  BSYNC B1 ;  /* 0x0000000000017941 */ /* 0x001fea0003800000 */
.L_x_39746:
[----:B------:R-:W-:Y:S01]  /*2130*/  BSSY B1, `(.L_x_39748) ;  /* 0x0000004000017945 */ /* 0x000fe20003800000 */
[----:B------:R-:W-:Y:S05]  /*2140*/  @!P3 BRA `(.L_x_39749) ;  /* 0x000000200000b947 */ /* 0x000fea0003800000 */
[----:B-----5:R-:W-:-:S04]  /*2150*/  FMUL.FTZ R53, R33, c[0x0][0x1ec] ;  /* 0x00007b0021357a20 */ /* 0x020fc80000410000 */
[----:B------:R-:W-:Y:S02]  /*2160*/  @P2 FADD.FTZ R53, R25, R53 ;  /* 0x0000003519352221 */ /* 0x000fe40000010000 */
.L_x_39749:
[----:B------:R-:W-:Y:S05]  /*2170*/  BSYNC B1 ;  /* 0x0000000000017941 */ /* 0x000fea0003800000 */
.L_x_39748:
[----:B------:R-:W-:Y:S01]  /*2180*/  BSSY B1, `(.L_x_39750) ;  /* 0x0000004000017945 */ /* 0x000fe20003800000 */
[----:B------:R-:W-:Y:S05]  /*2190*/  @!P3 BRA `(.L_x_39751) ;  /* 0x000000200000b947 */ /* 0x000fea0003800000 */
[----:B-----5:R-:W-:-:S04]  /*21a0*/  FMUL.FTZ R54, R34, c[0x0][0x1ec] ;  /* 0x00007b0022367a20 */ /* 0x020fc80000410000 */
[----:B------:R-:W-:Y:S02]  /*21b0*/  @P2 FADD.FTZ R54, R26, R54 ;  /* 0x000000361a362221 */ /* 0x000fe40000010000 */
.L_x_39751:
[----:B------:R-:W-:Y:S05]  /*21c0*/  BSYNC B1 ;  /* 0x0000000000017941 */ /* 0x000fea0003800000 */
.L_x_39750:
[----:B------:R-:W-:Y:S01]  /*21d0*/  BSSY B1, `(.L_x_39752) ;  /* 0x0000004000017945 */ /* 0x000fe20003800000 */
[----:B------:R-:W-:Y:S05]  /*21e0*/  @!P3 BRA `(.L_x_39753) ;  /* 0x000000200000b947 */ /* 0x000fea0003800000 */
[----:B-----5:R-:W-:-:S04]  /*21f0*/  FMUL.FTZ R55, R35, c[0x0][0x1ec] ;  /* 0x00007b0023377a20 */ /* 0x020fc80000410000 */
[----:B------:R-:W-:Y:S02]  /*2200*/  @P2 FADD.FTZ R55, R27, R55 ;  /* 0x000000371b372221 */ /* 0x000fe40000010000 */
.L_x_39753:
[----:B------:R-:W-:Y:S05]  /*2210*/  BSYNC B1 ;  /* 0x0000000000017941 */ /* 0x000fea0003800000 */
.L_x_39752:
[----:B------:R-:W-:Y:S01]  /*2220*/  IMAD.MOV.U32 R60, RZ, RZ, 0x10 ;  /* 0x00000010ff3c7424 */ /* 0x000fe200078e00ff */
[----:B------:R-:W-:-:S03]  /*2230*/  IADD3 R63, R63, 0x100, RZ ;  /* 0x000001003f3f7810 */ /* 0x000fc60007ffe0ff */
[C---:B------:R-:W-:Y:S01]  /*2240*/  IMAD.WIDE.U32 R60, R103.reuse, R60, c[0x0][0x188] ;  /* 0x00006200673c7625 */ /* 0x040fe200078e003c */
[----:B------:R-:W-:-:S04]  /*2250*/  IADD3 R103, R103, 0x100, RZ ;  /* 0x0000010067677810 */ /* 0x000fc80007ffe0ff */
[----:B------:R0:W-:Y:S03]  /*2260*/  STG.E.128 [R60.64], R52 ;  /* 0x000000343c007986 */ /* 0x0001e6000c101d04 */
.L_x_39745:
[----:B------:R-:W-:Y:S05]  /*2270*/  BSYNC B0 ;  /* 0x0000000000007941 */ /* 0x000fea0003800000 */
.L_x_39744:
        /* <DEDUP_REMOVED lines=11> */
[----:B------:R-:W-:Y:S01]  /*2330*/  ISETP.GT.AND P2, PT, R62, RZ, PT ;  /* 0x000000ff3e00720c */ /* 0x000fe20003f44270 */
[----:B------:R-:W-:-:S12]  /*2340*/  BSSY B1, `(.L_x_39756) ;  /* 0x0000010000017945 */ /* 0x000fd80003800000 */
[----:B------:R-:W-:-:S04]  /*2350*/  @!P2 ISETP.NE.U32.AND P3, PT, RZ, c[0x0][0x180], PT ;  /* 0x00006000ff00aa0c */ /* 0x000fc80003f65070 */
[----:B------:R-:W-:-:S04]  /*2360*/  @!P2 ISETP.NE.AND.EX P3, PT, RZ, c[0x0][0x184], PT, P3 ;  /* 0x00006100ff00aa0c */ /* 0x000fc80003f65330 */
[----:B--2---:R-:W-:Y:S02]  /*2370*/  @!P2 FSEL R57, R25, RZ, P3 ;  /* 0x000000ff1939a208 */ /* 0x004fe40001800000 */
        /* <DEDUP_REMOVED lines=8> */
[----:B------:R-:W-:Y:S01]  /*2400*/  @!P2 FSEL R56, R24, RZ, P3 ;  /* 0x000000ff1838a208 */ /* 0x000fe20001800000 */
[----:B------:R-:W-:Y:S05]  /*2410*/  @!P2 BRA `(.L_x_39757) ;  /* 0x000000200000a947 */ /* 0x000fea0003800000 */
[----:B-----5:R-:W-:-:S04]  /*2420*/  FMUL.FTZ R56, R32, c[0x0][0x1ec] ;  /* 0x00007b0020387a20 */ /* 0x020fc80000410000 */
[----:B------:R-:W-:Y:S02]  /*2430*/  @P1 FADD.FTZ R56, R24, R56 ;  /* 0x0000003818381221 */ /* 0x000fe40000010000 */
.L_x_39757:
[----:B------:R-:W-:Y:S05]  /*2440*/  BSYNC B1 ;  /* 0x0000000000017941 */ /* 0x000fea0003800000 */
.L_x_39756:
[----:B------:R-:W-:Y:S01]  /*2450*/  BSSY B1, `(.L_x_39758) ;  /* 0x0000004000017945 */ /* 0x000fe20003800000 */
[----:B------:R-:W-:Y:S05]  /*2460*/  @!P2 BRA `(.L_x_39759) ;  /* 0x000000200000a947 */ /* 0x000fea0003800000 */
[----:B-----5:R-:W-:-:S04]  /*2470*/  FMUL.FTZ R57, R33, c[0x0][0x1ec] ;  /* 0x00007b0021397a20 */ /* 0x020fc80000410000 */
[----:B------:R-:W-:Y:S02]  /*2480*/  @P1 FADD.FTZ R57, R25, R57 ;  /* 0x0000003919391221 */ /* 0x000fe40000010000 */
.L_x_39759:
[----:B------:R-:W-:Y:S05]  /*2490*/  BSYNC B1 ;  /* 0x0000000000017941 */ /* 0x000fea0003800000 */
.L_x_39758:
[----:B------:R-:W-:Y:S01]  /*24a0*/  BSSY B1, `(.L_x_39760) ;  /* 0x0000004000017945 */ /* 0x000fe20003800000 */
[----:B------:R-:W-:Y:S05]  /*24b0*/  @!P2 BRA `(.L_x_39761) ;  /* 0x000000200000a947 */ /* 0x000fea0003800000 */
[----:B-----5:R-:W-:-:S04]  /*24c0*/  FMUL.FTZ R58, R34, c[0x0][0x1ec] ;  /* 0x00007b00223a7a20 */ /* 0x020fc80000410000 */
[----:B------:R-:W-:Y:S02]  /*24d0*/  @P1 FADD.FTZ R58, R26, R58 ;  /* 0x0000003a1a3a1221 */ /* 0x000fe40000010000 */
.L_x_39761:
[----:B------:R-:W-:Y:S05]  /*24e0*/  BSYNC B1 ;  /* 0x0000000000017941 */ /* 0x000fea0003800000 */
.L_x_39760:
[----:B------:R-:W-:Y:S01]  /*24f0*/  BSSY B1, `(.L_x_39762) ;  /* 0x0000004000017945 */ /* 0x000fe20003800000 */
[----:B------:R-:W-:Y:S05]  /*2500*/  @!P2 BRA `(.L_x_39763) ;  /* 0x000000200000a947 */ /* 0x000fea0003800000 */
[----:B-----5:R-:W-:-:S04]  /*2510*/  FMUL.FTZ R59, R35, c[0x0][0x1ec] ;  /* 0x00007b00233b7a20 */ /* 0x020fc80000410000 */
[----:B------:R-:W-:Y:S02]  /*2520*/  @P1 FADD.FTZ R59, R27, R59 ;  /* 0x0000003b1b3b1221 */ /* 0x000fe40000010000 */
.L_x_39763:
[----:B------:R-:W-:Y:S05]  /*2530*/  BSYNC B1 ;  /* 0x0000000000017941 */ /* 0x000fea0003800000 */
.L_x_39762:
[----:B------:R-:W-:-:S10]  /*2540*/  HFMA2.MMA R60, -RZ, RZ, 0, 9.5367431640625e-07 ;  /* 0x00000010ff3c7435 */ /* 0x000fd400000001ff */
[----:B------:R-:W-:-:S05]  /*2550*/  IMAD.WIDE.U32 R60, R103, R60, c[0x0][0x188] ;  /* 0x00006200673c7625 */ /* 0x000fca00078e003c */
[----:B------:R0:W-:Y:S02]  /*2560*/  STG.E.128 [R60.64], R56 ;  /* 0x000000383c007986 */ /* 0x0001e4000c101d04 */
.L_x_39755:
[----:B------:R-:W-:Y:S05]  /*2570*/  BSYNC B0 ;  /* 0x0000000000007941 */ /* 0x000fea0003800000 */
.L_x_39754:
        /* <DEDUP_REMOVED lines=11> */
[----:B------:R-:W-:Y:S02]  /*2630*/  @!P1 IADD3 R103, R103, 0x8, RZ ;  /* 0x0000000867679810 */ /* 0x000fe40007ffe0ff */
[----:B------:R-:W-:Y:S02]  /*2640*/  FSEL R61, R60, RZ, P0 ;  /* 0x000000ff3c3d7208 */ /* 0x000fe40000000000 */
[C---:B------:R-:W-:Y:S02]  /*2650*/  ISETP.GT.U32.AND P1, PT, R102.reuse, 0x1ff, PT ;  /* 0x000001ff6600780c */ /* 0x040fe40003f24070 */
[----:B------:R-:W-:Y:S01]  /*2660*/  ISETP.GT.U32.AND P6, PT, R102, 0x6ff, PT ;  /* 0x000006ff6600780c */ /* 0x000fe20003fc4070 */
        /* <DEDUP_REMOVED lines=26> */
.L_x_39782:
        /* <DEDUP_REMOVED lines=77> */
.L_x_39783:
        /* <DEDUP_REMOVED lines=11> */
[----:B------:R-:W-:Y:S02]  /*2d90*/  @!P1 IADD3 R103, R103, R104, RZ ;  /* 0x0000006867679210 */ /* 0x000fe40007ffe0ff */
[----:B------:R-:W-:Y:S02]  /*2da0*/  MOV R109, RZ ;  /* 0x000000ff006d7202 */ /* 0x000fe40000000f00 */
[----:B------:R-:W-:Y:S01]  /*2db0*/  @!P1 MOV R109, R99 ;  /* 0x00000063006d9202 */ /* 0x000fe20000000f00 */
[----:B------:R-:W-:Y:S03]  /*2dc0*/  BSSY B0, `(.L_x_39766) ;  /* 0x00000d4000007945 */ /* 0x000fe60003800000 */
[----:B------:R-:W-:Y:S01]  /*2dd0*/  I2F R115, R109 ;  /* 0x0000006d00737306 */ /* 0x000fe20000201400 */
[----:B------:R-:W1:Y:S04]  /*2de0*/  SHFL.DOWN PT, R110, R109, 0x4, 0x1f ;  /* 0x08801f006d6e7f89 */ /* 0x000e6800000e0000 */
[----:B------:R2:W3:Y:S01]  /*2df0*/  @!P1 LDS.64 R60, [R103.X8] ;  /* 0x00000000673c9984 */ /* 0x0004e20000008a00 */
[----:B------:R-:W-:-:S02]  /*2e00*/  LOP3.LUT P1, RZ, R62, 0x1f, R0, 0xf8, !PT ;  /* 0x0000001f3eff7812 */ /* 0x000fc4000782f800 */
[----:B-1----:R-:W-:Y:S02]  /*2e10*/  IADD3 R114, R110, R109, RZ ;  /* 0x0000006d6e727210 */ /* 0x002fe40007ffe0ff */
[----:B------:R-:W-:Y:S09]  /*2e20*/  I2F R110, R110 ;  /* 0x0000006e006e7306 */ /* 0x000ff20000201400 */
[C---:B------:R-:W-:Y:S01]  /*2e30*/  @!P1 LEA R104, P2, R101.reuse, c[0x0][0x1a0], 0x2 ;  /* 0x0000680065689a11 */ /* 0x040fe200078410ff */
[----:B------:R-:W-:Y:S03]  /*2e40*/  SHFL.DOWN PT, R107, R114, 0x2, 0x1f ;  /* 0x08401f00726b7f89 */ /* 0x000fe600000e0000 */
[----:B0-----:R-:W-:-:S02]  /*2e50*/  @!P1 LEA.HI.X R105, R101, c[0x0][0x1a4], R108, 0x2, P2 ;  /* 0x0000690065699a11 */ /* 0x001fc400010f146c */
[C---:B------:R-:W-:Y:S01]  /*2e60*/  @!P1 LEA R62, P2, R101.reuse, c[0x0][0x1a8], 0x2 ;  /* 0x00006a00653e9a11 */ /* 0x040fe200078410ff */
[----:B--2---:R-:W0:Y:S03]  /*2e70*/  I2F R103, R114 ;  /* 0x0000007200677306 */ /* 0x004e260000201400 */
[----:B------:R-:W-:Y:S02]  /*2e80*/  @!P1 LEA.HI.X R63, R101, c[0x0][0x1ac], R108, 0x2, P2 ;  /* 0x00006b00653f9a11 */ /* 0x000fe400010f146c */
[----:B------:R-:W-:-:S03]  /*2e90*/  ISETP.NE.AND P2, PT, RZ, UR6, PT ;  /* 0x00000006ff007c0c */ /* 0x000fc6000bf45270 */
[----:B0-----:R-:W0:Y:S01]  /*2ea0*/  MUFU.RCP R113, R103 ;  /* 0x0000006700717308 */ /* 0x001e220000001000 */
[----:B---3--:R-:W1:Y:S04]  /*2eb0*/  SHFL.DOWN PT, R111, R60, 0x4, 0x1f ;  /* 0x08801f003c6f7f89 */ /* 0x008e6800000e0000 */
[----:B------:R-:W2:Y:S01]  /*2ec0*/  SHFL.DOWN PT, R112, R61, 0x4, 0x1f ;  /* 0x08801f003d707f89 */ /* 0x000ea200000e0000 */
[C---:B-1----:R-:W-:Y:S02]  /*2ed0*/  FMUL.FTZ R108, R111.reuse, R110 ;  /* 0x0000006e6f6c7220 */ /* 0x042fe40000410000 */
[----:B------:R-:W-:Y:S02]  /*2ee0*/  FADD.FTZ R111, -R111, R60 ;  /* 0x0000003c6f6f7221 */ /* 0x000fe40000010100 */
[----:B------:R-:W-:Y:S01]  /*2ef0*/  FFMA.FTZ R116, R115, R60, R108 ;  /* 0x0000003c73747223 */ /* 0x000fe2000001006c */
[----:B------:R-:W-:Y:S01]  /*2f00*/  IADD3 R108, R114, R107, RZ ;  /* 0x0000006b726c7210 */ /* 0x000fe20007ffe0ff */
[----:B------:R-:W-:Y:S01]  /*2f10*/  FMUL.FTZ R111, R111, R111 ;  /* 0x0000006f6f6f7220 */ /* 0x000fe20000410000 */
[----:B------:R-:W-:Y:S01]  /*2f20*/  I2F R107, R107 ;  /* 0x0000006b006b7306 */ /* 0x000fe20000201400 */
[----:B0-----:R-:W-:-:S02]  /*2f30*/  FMUL.FTZ R116, R113, R116 ;  /* 0x0000007471747220 */ /* 0x001fc40000410000 */
[----:B------:R-:W-:Y:S02]  /*2f40*/  FMUL.FTZ R111, R111, R115 ;  /* 0x000000736f6f7220 */ /* 0x000fe40000410000 */
[----:B--2---:R-:W-:Y:S01]  /*2f50*/  FADD.FTZ R112, R112, R61 ;  /* 0x0000003d70707221 */ /* 0x004fe20000010000 */
[----:B------:R-:W0:Y:S01]  /*2f60*/  SHFL.DOWN PT, R109, R116, 0x2, 0x1f ;  /* 0x08401f00746d7f89 */ /* 0x000e2200000e0000 */
[----:B------:R-:W-:Y:S01]  /*2f70*/  FMUL.FTZ R111, R111, R110 ;  /* 0x0000006e6f6f7220 */ /* 0x000fe20000410000 */
[----:B------:R-:W1:Y:S03]  /*2f80*/  I2F R60, R108 ;  /* 0x0000006c003c7306 */ /* 0x000e660000201400 */
[----:B------:R-:W-:Y:S02]  /*2f90*/  FFMA.FTZ R111, R113, R111, R112 ;  /* 0x0000006f716f7223 */ /* 0x000fe40000010070 */
[----:B------:R-:W2:Y:S04]  /*2fa0*/  SHFL.DOWN PT, R113, R108, 0x1, 0x1f ;  /* 0x08201f006c717f89 */ /* 0x000ea800000e0000 */
[----:B------:R-:W3:Y:S01]  /*2fb0*/  SHFL.DOWN PT, R110, R111, 0x2, 0x1f ;  /* 0x08401f006f6e7f89 */ /* 0x000ee200000e0000 */
[----:B-1----:R-:W1:Y:S01]  /*2fc0*/  MUFU.RCP R112, R60 ;  /* 0x0000003c00707308 */ /* 0x002e620000001000 */
[----:B0-----:R-:W-:-:S02]  /*2fd0*/  FMUL.FTZ R61, R109, R107 ;  /* 0x0000006b6d3d7220 */ /* 0x001fc40000410000 */
[----:B------:R-:W-:Y:S02]  /*2fe0*/  FADD.FTZ R109, R116, -R109 ;  /* 0x8000006d746d7221 */ /* 0x000fe40000010000 */
[----:B------:R-:W-:Y:S02]  /*2ff0*/  FFMA.FTZ R61, R103, R116, R61 ;  /* 0x00000074673d7223 */ /* 0x000fe4000001003d */
[----:B------:R-:W-:Y:S01]  /*3000*/  FMUL.FTZ R114, R109, R109 ;  /* 0x0000006d6d727220 */ /* 0x000fe20000410000 */
[----:B--2---:R-:W-:Y:S02]  /*3010*/  IADD3 R109, R108, R113, RZ ;  /* 0x000000716c6d7210 */ /* 0x004fe40007ffe0ff */
[----:B------:R-:W-:Y:S01]  /*3020*/  I2F R113, R113 ;  /* 0x0000007100717306 */ /* 0x000fe20000201400 */
[----:B-1----:R-:W-:Y:S02]  /*3030*/  FMUL.FTZ R61, R112, R61 ;  /* 0x0000003d703d7220 */ /* 0x002fe40000410000 */
[----:B------:R-:W-:-:S02]  /*3040*/  FMUL.FTZ R114, R103, R114 ;  /* 0x0000007267727220 */ /* 0x000fc40000410000 */
[----:B---3--:R-:W-:Y:S01]  /*3050*/  FADD.FTZ R103, R111, R110 ;  /* 0x0000006e6f677221 */ /* 0x008fe20000010000 */
        /* <DEDUP_REMOVED lines=12> */
[----:B--2---:R-:W-:Y:S01]  /*3120*/  FADD.FTZ R110, R103, R110 ;  /* 0x0000006e676e7221 */ /* 0x004fe20000010000 */
[----:B------:R-:W-:Y:S01]  /*3130*/  MOV R103, c[0x0][0x1e0] ;  /* 0x0000780000677a02 */ /* 0x000fe20000000f00 */
[----:B------:R-:W-:Y:S02]  /*3140*/  FMUL.FTZ R111, R111, R113 ;  /* 0x000000716f6f7220 */ /* 0x000fe40000410000 */
[----:B------:R-:W0:Y:S02]  /*3150*/  SHFL.IDX PT, R113, R108, RZ, 0x1f ;  /* 0x00001fff6c717589 */ /* 0x000e2400000e0000 */
[----:B------:R-:W-:-:S06]  /*3160*/  FFMA.FTZ R110, R107, R111, R110 ;  /* 0x0000006f6b6e7223 */ /* 0x000fcc000001006e */
        /* <DEDUP_REMOVED lines=19> */
[----:B------:R-:W-:Y:S01]  /*32a0*/  HFMA2.MMA R110, -RZ, RZ, 0, 9.5367431640625e-07 ;  /* 0x00000010ff6e7435 */ /* 0x000fe200000001ff */
[--C-:B------:R-:W-:Y:S02]  /*32b0*/  FADD.FTZ R62, R29, -R104.reuse ;  /* 0x800000681d3e7221 */ /* 0x100fe40000010000 */
[--C-:B------:R-:W-:Y:S02]  /*32c0*/  FADD.FTZ R60, R28, -R104.reuse ;  /* 0x800000681c3c7221 */ /* 0x100fe40000010000 */
[--C-:B------:R-:W-:Y:S02]  /*32d0*/  FADD.FTZ R106, R30, -R104.reuse ;  /* 0x800000681e6a7221 */ /* 0x100fe40000010000 */
[----:B------:R-:W-:Y:S02]  /*32e0*/  FADD.FTZ R108, R31, -R104 ;  /* 0x800000681f6c7221 */ /* 0x000fe40000010000 */
[----:B------:R-:W-:-:S02]  /*32f0*/  FMUL.FTZ R61, R103, R62 ;  /* 0x0000003e673d7220 */ /* 0x000fc40000410000 */
[C---:B------:R-:W-:Y:S02]  /*3300*/  FMUL.FTZ R60, R103.reuse, R60 ;  /* 0x0000003c673c7220 */ /* 0x040fe40000410000 */
[C---:B------:R-:W-:Y:S02]  /*3310*/  FMUL.FTZ R62, R103.reuse, R106 ;  /* 0x0000006a673e7220 */ /* 0x040fe40000410000 */
[----:B------:R-:W-:Y:S02]  /*3320*/  FMUL.FTZ R63, R103, R108 ;  /* 0x0000006c673f7220 */ /* 0x000fe40000410000 */
[C---:B------:R-:W-:Y:S01]  /*3330*/  IMAD.WIDE.U32 R106, R105.reuse, R110, c[0x0][0x208] ;  /* 0x00008200696a7625 */ /* 0x040fe200078e006e */
[----:B------:R-:W-:-:S03]  /*3340*/  IADD3 R105, R105, 0x100, RZ ;  /* 0x0000010069697810 */ /* 0x000fc60007ffe0ff */
[----:B------:R-:W-:Y:S02]  /*3350*/  FFMA.FTZ R60, R17, R60, R2 ;  /* 0x0000003c113c7223 */ /* 0x000fe40000010002 */
[----:B------:R-:W-:Y:S02]  /*3360*/  FFMA.FTZ R61, R16, R61, R85 ;  /* 0x0000003d103d7223 */ /* 0x000fe40000010055 */
[----:B------:R-:W-:Y:S02]  /*3370*/  FFMA.FTZ R62, R18, R62, R3 ;  /* 0x0000003e123e7223 */ /* 0x000fe40000010003 */
[----:B------:R-:W-:-:S05]  /*3380*/  FFMA.FTZ R63, R19, R63, R84 ;  /* 0x0000003f133f7223 */ /* 0x000fca0000010054 */
[----:B------:R0:W-:Y:S02]  /*3390*/  STG.E.128 [R106.64], R60 ;  /* 0x0000003c6a007986 */ /* 0x0001e4000c101d04 */
.L_x_39769:
[----:B------:R-:W-:Y:S05]  /*33a0*/  BSYNC B1 ;  /* 0x0000000000017941 */ /* 0x000fea0003800000 */
.L_x_39768:
[----:B------:R-:W-:Y:S01]  /*33b0*/  ISETP.GE.U32.AND P1, PT, R102, 0x200, PT ;  /* 0x000002006600780c */ /* 0x000fe20003f26070 */
[----:B------:R-:W-:-:S12]  /*33c0*/  BSSY B1, `(.L_x_39770) ;  /* 0x0000012000017945 */ /* 0x000fd80003800000 */
[----:B------:R-:W-:Y:S05]  /*33d0*/  @!P1 BRA `(.L_x_39771) ;  /* 0x0000010000009947 */ /* 0x000fea0003800000 */
[--C-:B0-----:R-:W-:Y:S02]  /*33e0*/  FADD.FTZ R62, R37, -R104.reuse ;  /* 0x80000068253e7221 */ /* 0x101fe40000010000 */
[--C-:B------:R-:W-:Y:S02]  /*33f0*/  FADD.FTZ R60, R36, -R104.reuse ;  /* 0x80000068243c7221 */ /* 0x100fe40000010000 */
[--C-:B------:R-:W-:Y:S02]  /*3400*/  FADD.FTZ R106, R38, -R104.reuse ;  /* 0x80000068266a7221 */ /* 0x100fe40000010000 */
[----:B------:R-:W-:Y:S02]  /*3410*/  FADD.FTZ R108, R39, -R104 ;  /* 0x80000068276c7221 */ /* 0x000fe40000010000 */
[----:B------:R-:W-:Y:S02]  /*3420*/  FMUL.FTZ R61, R103, R62 ;  /* 0x0000003e673d7220 */ /* 0x000fe40000410000 */
[----:B------:R-:W-:-:S02]  /*3430*/  IMAD.MOV.U32 R110, RZ, RZ, 0x10 ;  /* 0x00000010ff6e7424 */ /* 0x000fc400078e00ff */
        /* <DEDUP_REMOVED lines=10> */
.L_x_39771:
[----:B------:R-:W-:Y:S05]  /*34e0*/  BSYNC B1 ;  /* 0x0000000000017941 */ /* 0x000fea0003800000 */
.L_x_39770:
        /* <DEDUP_REMOVED lines=19> */
.L_x_39773:
[----:B------:R-:W-:Y:S05]  /*3620*/  BSYNC B1 ;  /* 0x0000000000017941 */ /* 0x000fea0003800000 */
.L_x_39772:
[----:B------:R-:W-:Y:S01]  /*3630*/  ISETP.GE.U32.AND P1, PT, R102, 0x400, PT ;  /* 0x000004006600780c */ /* 0x000fe20003f26070 */
[----:B------:R-:W-:-:S12]  /*3640*/  BSSY B1, `(.L_x_39774) ;  /* 0x0000012000017945 */ /* 0x000fd80003800000 */
[----:B------:R-:W-:Y:S05]  /*3650*/  @!P1 BRA `(.L_x_39775) ;  /* 0x0000010000009947 */ /* 0x000fea0003800000 */
[----:B------:R-:W-:Y:S01]  /*3660*/  HFMA2.MMA R110, -RZ, RZ, 0, 9.5367431640625e-07 ;  /* 0x00000010ff6e7435 */ /* 0x000fe200000001ff */
        /* <DEDUP_REMOVED lines=15> */
.L_x_39775:
[----:B------:R-:W-:Y:S05]  /*3760*/  BSYNC B1 ;  /* 0x0000000000017941 */ /* 0x000fea0003800000 */
.L_x_39774:
        /* <DEDUP_REMOVED lines=19> */
.L_x_39777:
[----:B------:R-:W-:Y:S05]  /*38a0*/  BSYNC B1 ;  /* 0x0000000000017941 */ /* 0x000fea0003800000 */
.L_x_39776:
        /* <DEDUP_REMOVED lines=19> */
.L_x_39779:
[----:B------:R-:W-:Y:S05]  /*39e0*/  BSYNC B1 ;  /* 0x0000000000017941 */ /* 0x000fea0003800000 */
.L_x_39778:
[----:B------:R-:W-:-:S13]  /*39f0*/  ISETP.GE.U32.AND P1, PT, R102, 0x700, PT ;  /* 0x000007006600780c */ /* 0x000fda0003f26070 */
        /* <DEDUP_REMOVED lines=10> */
[----:B------:R-:W-:-:S04]  /*3aa0*/  IMAD.WIDE.U32 R104, R105, R108, c[0x0][0x208] ;  /* 0x0000820069687625 */ /* 0x000fc800078e006c */
[----:B------:R-:W-:Y:S02]  /*3ab0*/  FFMA.FTZ R60, R81, R60, R14 ;  /* 0x0000003c513c7223 */ /* 0x000fe4000001000e */
[----:B------:R-:W-:Y:S02]  /*3ac0*/  FFMA.FTZ R61, R80, R61, R97 ;  /* 0x0000003d503d7223 */ /* 0x000fe40000010061 */
[----:B------:R-:W-:Y:S02]  /*3ad0*/  FFMA.FTZ R63, R83, R63, R96 ;  /* 0x0000003f533f7223 */ /* 0x000fe40000010060 */
[----:B------:R-:W-:-:S05]  /*3ae0*/  FFMA.FTZ R62, R82, R62, R15 ;  /* 0x0000003e523e7223 */ /* 0x000fca000001000f */
[----:B------:R0:W-:Y:S02]  /*3af0*/  STG.E.128 [R104.64], R60 ;  /* 0x0000003c68007986 */ /* 0x0001e4000c101d04 */
.L_x_39767:
[----:B0-----:R-:W-:Y:S05]  /*3b00*/  BSYNC B0 ;  /* 0x0000000000007941 */ /* 0x001fea0003800000 */
.L_x_39766:
[----:B------:R-:W-:Y:S02]  /*3b10*/  LOP3.LUT P1, RZ, R98, 0xff, RZ, 0xc0, !PT ;  /* 0x000000ff62ff7812 */ /* 0x000fe4000782c0ff */
[----:B------:R-:W-:Y:S02]  /*3b20*/  IADD3 R101, R101, c[0x0][0x160], RZ ;  /* 0x0000580065657a10 */ /* 0x000fe40007ffe0ff */
[----:B------:R-:W-:Y:S02]  /*3b30*/  SEL R98, RZ, 0x1, P1 ;  /* 0x00000001ff627807 */ /* 0x000fe40000800000 */
[----:B------:R-:W-:-:S13]  /*3b40*/  ISETP.GE.AND P1, PT, R101, c[0x0][0x164], PT ;  /* 0x0000590065007a0c */ /* 0x000fda0003f26270 */
[----:B------:R-:W-:Y:S01]  /*3b50*/  @P1 CALL.REL.NOINC `(.L_x_39780) ;  /* 0x0000001000001944 */ /* 0x000fe20003c00000 */
[----:B------:R-:W-:Y:S05]  /*3b60*/  BRA `(.L_x_39781) ;  /* 0xffffd34000007947 */ /* 0x000fea000383ffff */
.L_x_39780:
[----:B------:R-:W-:Y:S05]  /*3b70*/  EXIT ;  /* 0x000000000000794d */ /* 0x000fea0003800000 */
.L_x_39764:
[----:B------:R-:W-:Y:S01]  /*3b80*/  HFMA2.MMA R110, -RZ, RZ, 0, 5.9604644775390625e-08 ;  /* 0x00000001ff6e7435 */ /* 0x000fe200000001ff */
[----:B------:R-:W-:Y:S02]  /*3b90*/  MOV R104, 0x1f ;  /* 0x0000001f00687802 */ /* 0x000fe40000000f00 */
[----:B------:R-:W-:Y:S02]  /*3ba0*/  MOV R107, 0xffffffff ;  /* 0xffffffff006b7802 */ /* 0x000fe40000000f00 */
[----:B------:R-:W-:Y:S02]  /*3bb0*/  MOV R62, 0x3bd0 ;  /* 0x00003bd0003e7802 */ /* 0x000fe40000000f00 */
[----:B-----5:R-:W-:Y:S05]  /*3bc0*/  CALL.REL.NOINC `($__internal_130_$__cuda_sm70_shflsync_bfly_p) ;  /* 0x0000073000007944 */ /* 0x020fea0003c00000 */
[----:B-1----:R-:W-:Y:S01]  /*3bd0*/  MOV R60, R110 ;  /* 0x0000006e003c7202 */ /* 0x002fe20000000f00 */
[----:B0-----:R-:W-:Y:S05]  /*3be0*/  BRA `(.L_x_39782) ;  /* 0xffffec2000007947 */ /* 0x001fea000383ffff */
.L_x_39765:
[----:B------:R-:W-:Y:S01]  /*3bf0*/  HFMA2.MMA R110, -RZ, RZ, 0, 1.1920928955078125e-07 ;  /* 0x00000002ff6e7435 */ /* 0x000fe200000001ff */
[----:B------:R-:W-:Y:S02]  /*3c00*/  MOV R104, 0x1f ;  /* 0x0000001f00687802 */ /* 0x000fe40000000f00 */
[----:B------:R-:W-:Y:S02]  /*3c10*/  MOV R107, 0xffffffff ;  /* 0xffffffff006b7802 */ /* 0x000fe40000000f00 */
[----:B------:R-:W-:-:S02]  /*3c20*/  MOV R62, 0x3c40 ;  /* 0x00003c40003e7802 */ /* 0x000fc40000000f00 */
[----:B-----5:R-:W-:Y:S05]  /*3c30*/  CALL.REL.NOINC `($__internal_130_$__cuda_sm70_shflsync_bfly_p) ;  /* 0x000006c000007944 */ /* 0x020fea0003c00000 */
[----:B0-----:R-:W-:Y:S01]  /*3c40*/  HFMA2.MMA R104, -RZ, RZ, 0, 1.847743988037109375e-06 ;  /* 0x0000001fff687435 */ /* 0x001fe200000001ff */
[----:B-1----:R-:W-:Y:S01]  /*3c50*/  FADD.FTZ R61, R61, R110 ;  /* 0x0000006e3d3d7221 */ /* 0x002fe20000010000 */
[----:B------:R-:W-:Y:S01]  /*3c60*/  MOV R107, 0xffffffff ;  /* 0xffffffff006b7802 */ /* 0x000fe20000000f00 */
[----:B------:R-:W-:Y:S01]  /*3c70*/  IMAD.MOV.U32 R110, RZ, RZ, 0x4 ;  /* 0x00000004ff6e7424 */ /* 0x000fe200078e00ff */
[----:B------:R-:W-:-:S02]  /*3c80*/  MOV R62, 0x3ca0 ;  /* 0x00003ca0003e7802 */ /* 0x000fc40000000f00 */
[----:B------:R-:W-:Y:S05]  /*3c90*/  CALL.REL.NOINC `($__internal_130_$__cuda_sm70_shflsync_bfly_p) ;  /* 0x0000066000007944 */ /* 0x000fea0003c00000 */
[----:B01----:R-:W-:Y:S01]  /*3ca0*/  FADD.FTZ R61, R61, R110 ;  /* 0x0000006e3d3d7221 */ /* 0x003fe20000010000 */
[----:B------:R-:W-:Y:S01]  /*3cb0*/  HFMA2.MMA R110, -RZ, RZ, 0, 4.76837158203125e-07 ;  /* 0x00000008ff6e7435 */ /* 0x000fe200000001ff */
[----:B------:R-:W-:-:S02]  /*3cc0*/  MOV R104, 0x1f ;  /* 0x0000001f00687802 */ /* 0x000fc40000000f00 */
[----:B------:R-:W-:Y:S02]  /*3cd0*/  MOV R107, 0xffffffff ;  /* 0xffffffff006b7802 */ /* 0x000fe40000000f00 */
[----:B------:R-:W-:Y:S02]  /*3ce0*/  MOV R62, 0x3d00 ;  /* 0x00003d00003e7802 */ /* 0x000fe40000000f00 */
[----:B------:R-:W-:Y:S05]  /*3cf0*/  CALL.REL.NOINC `($__internal_130_$__cuda_sm70_shflsync_bfly_p) ;  /* 0x0000060000007944 */ /* 0x000fea0003c00000 */
[----:B01----:R-:W-:Y:S01]  /*3d00*/  FADD.FTZ R61, R61, R110 ;  /* 0x0000006e3d3d7221 */ /* 0x003fe20000010000 */
[----:B------:R-:W-:Y:S01]  /*3d10*/  HFMA2.MMA R110, -RZ, RZ, 0, 9.5367431640625e-07 ;  /* 0x00000010ff6e7435 */ /* 0x000fe200000001ff */
[----:B------:R-:W-:Y:S02]  /*3d20*/  MOV R104, 0x1f ;  /* 0x0000001f00687802 */ /* 0x000fe40000000f00 */
[----:B------:R-:W-:Y:S02]  /*3d30*/  MOV R107, 0xffffffff ;  /* 0xffffffff006b7802 */ /* 0x000fe40000000f00 */
[----:B------:R-:W-:Y:S02]  /*3d40*/  MOV R62, 0x3d60 ;  /* 0x00003d60003e7802 */ /* 0x000fe40000000f00 */
[----:B------:R-:W-:Y:S05]  /*3d50*/  CALL.REL.NOINC `($__internal_130_$__cuda_sm70_shflsync_bfly_p) ;  /* 0x000005a000007944 */ /* 0x000fea0003c00000 */
[----:B01----:R-:W-:Y:S01]  /*3d60*/  FADD.FTZ R61, R61, R110 ;  /* 0x0000006e3d3d7221 */ /* 0x003fe20000010000 */
[----:B------:R-:W-:Y:S01]  /*3d70*/  HFMA2.MMA R110, -RZ, RZ, 0, 5.9604644775390625e-08 ;  /* 0x00000001ff6e7435 */ /* 0x000fe200000001ff */
[----:B------:R-:W-:-:S02]  /*3d80*/  MOV R107, 0xffffffff ;  /* 0xffffffff006b7802 */ /* 0x000fc40000000f00 */
        /* <DEDUP_REMOVED lines=60> */
[----:B------:R-:W-:Y:S05]  /*4150*/  CALL.REL.NOINC `($__internal_130_$__cuda_sm70_shflsync_bfly_p) ;  /* 0x000001a000007944 */ /* 0x000fea0003c00000 */
[----:B01----:R-:W-:Y:S01]  /*4160*/  FADD.FTZ R61, R61, R110 ;  /* 0x0000006e3d3d7221 */ /* 0x003fe20000010000 */
[----:B------:R-:W-:Y:S01]  /*4170*/  HFMA2.MMA R110, -RZ, RZ, 0, 1.1920928955078125e-07 ;  /* 0x00000002ff6e7435 */ /* 0x000fe200000001ff */
[----:B------:R-:W-:Y:S01]  /*4180*/  IMAD.MOV.U32 R104, RZ, RZ, 0x1f ;  /* 0x0000001fff687424 */ /* 0x000fe200078e00ff */
[----:B------:R-:W-:Y:S02]  /*4190*/  MOV R107, 0xffffffff ;  /* 0xffffffff006b7802 */ /* 0x000fe40000000f00 */
[----:B------:R-:W-:Y:S02]  /*41a0*/  MOV R62, 0x41c0 ;  /* 0x000041c0003e7802 */ /* 0x000fe40000000f00 */
[----:B------:R-:W-:Y:S05]  /*41b0*/  CALL.REL.NOINC `($__internal_130_$__cuda_sm70_shflsync_bfly_p) ;  /* 0x0000014000007944 */ /* 0x000fea0003c00000 */
[----:B01----:R-:W-:Y:S01]  /*41c0*/  FADD.FTZ R61, R61, R110 ;  /* 0x0000006e3d3d7221 */ /* 0x003fe20000010000 */
[----:B------:R-:W-:Y:S01]  /*41d0*/  HFMA2.MMA R110, -RZ, RZ, 0, 2.384185791015625e-07 ;  /* 0x00000004ff6e7435 */ /* 0x000fe200000001ff */
[----:B------:R-:W-:Y:S02]  /*41e0*/  MOV R104, 0x1f ;  /* 0x0000001f00687802 */ /* 0x000fe40000000f00 */
[----:B------:R-:W-:-:S02]  /*41f0*/  MOV R107, 0xffffffff ;  /* 0xffffffff006b7802 */ /* 0x000fc40000000f00 */
[----:B------:R-:W-:Y:S02]  /*4200*/  MOV R62, 0x4220 ;  /* 0x00004220003e7802 */ /* 0x000fe40000000f00 */
[----:B------:R-:W-:Y:S05]  /*4210*/  CALL.REL.NOINC `($__internal_130_$__cuda_sm70_shflsync_bfly_p) ;  /* 0x000000e000007944 */ /* 0x000fea0003c00000 */
[----:B01----:R-:W-:Y:S01]  /*4220*/  FADD.FTZ R61, R61, R110 ;  /* 0x0000006e3d3d7221 */ /* 0x003fe20000010000 */
[----:B------:R-:W-:Y:S01]  /*4230*/  HFMA2.MMA R110, -RZ, RZ, 0, 4.76837158203125e-07 ;  /* 0x00000008ff6e7435 */ /* 0x000fe200000001ff */
[----:B------:R-:W-:Y:S02]  /*4240*/  MOV R104, 0x1f ;  /* 0x0000001f00687802 */ /* 0x000fe40000000f00 */
[----:B------:R-:W-:Y:S02]  /*4250*/  MOV R107, 0xffffffff ;  /* 0xffffffff006b7802 */ /* 0x000fe40000000f00 */
[----:B------:R-:W-:Y:S02]  /*4260*/  MOV R62, 0x4280 ;  /* 0x00004280003e7802 */ /* 0x000fe40000000f00 */
[----:B------:R-:W-:Y:S05]  /*4270*/  CALL.REL.NOINC `($__internal_130_$__cuda_sm70_shflsync_bfly_p) ;  /* 0x0000008000007944 */ /* 0x000fea0003c00000 */
[----:B-1----:R-:W-:Y:S01]  /*4280*/  FADD.FTZ R105, R61, R110 ;  /* 0x0000006e3d697221 */ /* 0x002fe20000010000 */
[----:B------:R-:W-:Y:S01]  /*4290*/  HFMA2.MMA R110, -RZ, RZ, 0, 9.5367431640625e-07 ;  /* 0x00000010ff6e7435 */ /* 0x000fe200000001ff */
[----:B0-----:R-:W-:Y:S02]  /*42a0*/  MOV R104, 0x1f ;  /* 0x0000001f00687802 */ /* 0x001fe40000000f00 */
[----:B------:R-:W-:-:S02]  /*42b0*/  MOV R107, 0xffffffff ;  /* 0xffffffff006b7802 */ /* 0x000fc40000000f00 */
[----:B------:R-:W-:Y:S02]  /*42c0*/  MOV R61, R105 ;  /* 0x00000069003d7202 */ /* 0x000fe40000000f00 */
[----:B------:R-:W-:Y:S02]  /*42d0*/  MOV R62, 0x42f0 ;  /* 0x000042f0003e7802 */ /* 0x000fe40000000f00 */
[----:B------:R-:W-:Y:S05]  /*42e0*/  CALL.REL.NOINC `($__internal_130_$__cuda_sm70_shflsync_bfly_p) ;  /* 0x0000001000007944 */ /* 0x000fea0003c00000 */
[----:B01----:R-:W-:Y:S05]  /*42f0*/  BRA `(.L_x_39783) ;  /* 0xffffe9e000007947 */ /* 0x003fea000383ffff */
        .weak           $__internal_130_$__cuda_sm70_shflsync_bfly_p
        .type           $__internal_130_$__cuda_sm70_shflsync_bfly_p,@function
        .size           $__internal_130_$__cuda_sm70_shflsync_bfly_p,(.L_x_44970 - $__internal_130_$__cuda_sm70_shflsync_bfly_p)
$__internal_130_$__cuda_sm70_shflsync_bfly_p:
[----:B------:R-:W-:Y:S01]  /*4300*/  HFMA2.MMA R63, -RZ, RZ, 0, 0 ;  /* 0x00000000ff3f7435 */ /* 0x000fe200000001ff */
[----:B------:R-:W-:Y:S04]  /*4310*/  WARPSYNC R107 ;  /* 0x0000006b00007348 */ /* 0x000fe80003800000 */
[----:B------:R0:W1:Y:S01]  /*4320*/  SHFL.BFLY PT, R110, R61, R110, R104 ;  /* 0x0c00006e3d6e7389 */ /* 0x00006200000e0068 */
[----:B------:R-:W-:Y:S05]  /*4330*/  RET.REL.NODEC R62 `(_ZN10layer_norm13ln_fwd_kernelINS_13Kernel_traitsI6__halfffffjLj7168ELj1ELj1ELj8ELj16ENS_18Kernel_traits_baseILj7168ES2_ffffjLj256EEEEELb0ELb0ELb1ELb0EEEvNS_9FwdParamsE) ;  /* 0xffffbcc03e007950 */ /* 0x000fea0003c3ffff */
.L_x_39784:
        /* <DEDUP_REMOVED lines=12> */
.L_x_44970:


//--------------------- .text._ZN10layer_norm13ln_fwd_kernelINS_13Kernel_traitsI6__halfffffjLj7168ELj1ELj1ELj8ELj16ENS_18Kernel_traits_baseILj7168ES2_ffffjLj256EEEEELb0ELb0ELb1ELb1EEEvNS_9FwdParamsE --------------------------
	.section	.text._ZN10layer_norm13ln_fwd_kernelINS_13Kernel_traitsI6__halfffffjLj7168ELj1ELj1ELj8ELj16ENS_18Kernel_traits_baseILj7168ES2_ffffjLj256EEEEELb0ELb0ELb1ELb1EEEvNS_9FwdParamsE,"ax",@progbits
	.sectioninfo	@"SHI_REGISTERS=127"
	.align	128
        .global         _ZN10layer_norm13ln_fwd_kernelINS_13Kernel_traitsI6__halfffffjLj7168ELj1ELj1ELj8ELj16ENS_18Kernel_traits_baseILj7168ES2_ffffjLj256EEEEELb0ELb0ELb1ELb1EEEvNS_9FwdParamsE
        .type           _ZN10layer_norm13ln_fwd_kernelINS_13Kernel_traitsI6__halfffffjLj7168ELj1ELj1ELj8ELj16ENS_18Kernel_traits_baseILj7168ES2_ffffjLj256EEEEELb0ELb0ELb1ELb1EEEvNS_9FwdParamsE,@function
        .size           _ZN10layer_norm13ln_fwd_kernelINS_13Kernel_traitsI6__halfffffjLj7168ELj1ELj1ELj8ELj16ENS_18Kernel_traits_baseILj7168ES2_ffffjLj256EEEEELb0ELb0ELb1ELb1EEEvNS_9FwdParamsE,(.L_x_44971 - _ZN10layer_norm13ln_fwd_kernelINS_13Kernel_traitsI6__halfffffjLj7168ELj1ELj1ELj8ELj16ENS_18Kernel_traits_baseILj7168ES2_ffffjLj256EEEEELb0ELb0ELb1ELb1EEEvNS_9FwdParamsE)
        .other          _ZN10layer_norm13ln_fwd_kernelINS_13Kernel_traitsI6__halfffffjLj7168ELj1ELj1ELj8ELj16ENS_18Kernel_traits_baseILj7168ES2_ffffjLj256EEEEELb0ELb0ELb1ELb1EEEvNS_9FwdParamsE,@"STO_CUDA_ENTRY STV_DEFAULT"
_ZN10layer_norm13ln_fwd_kernelINS_13Kernel_traitsI6__halfffffjLj7168ELj1ELj1ELj8ELj16ENS_18Kernel_traits_baseILj7168ES2_ffffjLj256EEEEELb0ELb0ELb1ELb1EEEvNS_9FwdParamsE:
.text._ZN10layer_norm13ln_fwd_kernelINS_13Kernel_traitsI6__halfffffjLj7168ELj1ELj1ELj8ELj16ENS_18Kernel_traits_baseILj7168ES2_ffffjLj256EEEEELb0ELb0ELb1ELb1EEEvNS_9FwdParamsE:
        /* <DEDUP_REMOVED lines=13> */
[----:B------:R0:W5:Y:S04]  /*00d0*/  @P0 LDG.E.64 R6, [R4.64+0x1800] ;  /* 0x0018000404060981 */ /* 0x000168000c1e1b00 */
[----:B------:R0:W5:Y:S01]  /*00e0*/  @P0 LDG.E.64 R20, [R4.64+0x2000] ;  /* 0x0020000404140981 */ /* 0x000162000c1e1b00 */
[----:B-1----:R-:W-:-:S02]  /*00f0*/  LEA.HI R94, R15, UR6, RZ, 0x18 ;  /* 0x000000060f5e7c11 */ /* 0x002fc4000f8fc0ff */
[----:B------:R-:W-:Y:S01]  /*0100*/  IADD3 R2, P2, R0, c[0x0][0x1b0], RZ ;  /* 0x00006c0000027a10 */ /* 0x000fe20007f5e0ff */
[----:B------:R0:W5:Y:S01]  /*0110*/  @P0 LDG.E.64 R18, [R4.64+0x2800] ;  /* 0x0028000404120981 */ /* 0x000162000c1e1b00 */
[----:B------:R-:W-:Y:S02]  /*0120*/  ISETP.GE.AND P1, PT, R94, c[0x0][0x164], PT ;  /* 0x000059005e007a0c */ /* 0x000fe40003f26270 */
[----:B------:R-:W-:Y:S01]  /*0130*/  IADD3.X R3, RZ, c[0x0][0x1b4], RZ, P2, !PT ;  /* 0x00006d00ff037a10 */ /* 0x000fe200017fe4ff */
[----:B------:R0:W5:Y:S10]  /*0140*/  @P0 LDG.E.64 R16, [R4.64+0x3000] ;  /* 0x0030000404100981 */ /* 0x000174000c1e1b00 */
[----:B------:R-:W-:Y:S05]  /*0150*/  @P1 EXIT ;  /* 0x000000000000194d */ /* 0x000fea0003800000 */
[----:B0-----:R0:W2:Y:S04]  /*0160*/  LDG.E.64 R22, [R2.64] ;  /* 0x0000000402167981 */ /* 0x0010a8000c1e1b00 */
[----:B------:R0:W3:Y:S04]  /*0170*/  LDG.E.64 R30, [R2.64+0x800] ;  /* 0x00080004021e7981 */ /* 0x0000e8000c1e1b00 */
[----:B------:R0:W4:Y:S04]  /*0180*/  LDG.E.64 R32, [R2.64+0x1000] ;  /* 0x0010000402207981 */ /* 0x000128000c1e1b00 */
[----:B------:R0:W4:Y:S04]  /*0190*/  LDG.E.64 R34, [R2.64+0x1800] ;  /* 0x0018000402227981 */ /* 0x000128000c1e1b00 */
[----:B------:R0:W4:Y:S04]  /*01a0*/  LDG.E.64 R26, [R2.64+0x2000] ;  /* 0x00200004021a7981 */ /* 0x000128000c1e1b00 */
[----:B------:R0:W4:Y:S04]  /*01b0*/  LDG.E.64 R24, [R2.64+0x2800] ;  /* 0x0028000402187981 */ /* 0x000128000c1e1b00 */
[----:B------:R0:W4:Y:S01]  /*01c0*/  LDG.E.64 R64, [R2.64+0x3000] ;  /* 0x0030000402407981 */ /* 0x000122000c1e1b00 */
[----:B-----5:R-:W-:Y:S01]  /*01d0*/  @!P0 CS2R R12, SRZ ;  /* 0x00000000000c8805 */ /* 0x020fe2000001ff00 */
[----:B------:R-:W-:Y:S01]  /*01e0*/  @!P0 CS2R R10, SRZ ;  /* 0x00000000000a8805 */ /* 0x000fe2000001ff00 */
[----:B------:R-:W-:Y:S01]  /*01f0*/  @!P0 CS2R R8, SRZ ;  /* 0x0000000000088805 */ /* 0x000fe2000001ff00 */
[----:B------:R-:W-:Y:S01]  /*0200*/  @!P0 CS2R R6, SRZ ;  /* 0x0000000000068805 */ /* 0x000fe2000001ff00 */
[----:B------:R-:W-:Y:S01]  /*0210*/  @!P0 CS2R R20, SRZ ;  /* 0x0000000000148805 */ /* 0x000fe2000001ff00 */
[----:B------:R-:W-:Y:S01]  /*0220*/  @!P0 CS2R R18, SRZ ;  /* 0x0000000000128805 */ /* 0x000fe2000001ff00 */
[----:B------:R-:W-:Y:S01]  /*0230*/  @!P0 CS2R R16, SRZ ;  /* 0x0000000000108805 */ /* 0x000fe2000001ff00 */
[--C-:B------:R-:W-:Y:S01]  /*0240*/  SHF.R.U64 R28, R12, 0x10, R13.reuse ;  /* 0x000000100c1c7819 */ /* 0x100fe2000000120d */
[----:B------:R-:W-:Y:S01]  /*0250*/  HADD2.F32 R14, -RZ, R12.H0_H0 ;  /* 0x2000000cff0e7230 */ /* 0x000fe20000004100 */
[----:B------:R-:W-:Y:S01]  /*0260*/  SHF.R.U32.HI R66, RZ, 0x10, R13 ;  /* 0x00000010ff427819 */ /* 0x000fe2000001160d */
[----:B------:R-:W-:Y:S01]  /*0270*/  HADD2.F32 R12, -RZ, R10.H0_H0 ;  /* 0x2000000aff0c7230 */ /* 0x000fe20000004100 */
[--C-:B------:R-:W-:Y:S01]  /*0280*/  SHF.R.U64 R67, R10, 0x10, R11.reuse ;  /* 0x000000100a437819 */ /* 0x100fe2000000120b */
[----:B------:R-:W-:Y:S01]  /*0290*/  HADD2.F32 R10, -RZ, R8.H0_H0 ;  /* 0x20000008ff0a7230 */ /* 0x000fe20000004100 */
[----:B------:R-:W-:Y:S01]  /*02a0*/  SHF.R.U32.HI R68, RZ, 0x10, R11 ;  /* 0x00000010ff447819 */ /* 0x000fe2000001160b */
[----:B0-----:R-:W-:Y:S01]  /*02b0*/  HADD2.F32 R2, -RZ, R16.H0_H0 ;  /* 0x20000010ff027230 */ /* 0x001fe20000004100 */
[--C-:B------:R-:W-:Y:S01]  /*02c0*/  SHF.R.U64 R69, R8, 0x10, R9.reuse ;  /* 0x0000001008457819 */ /* 0x100fe20000001209 */
[----:B------:R-:W-:Y:S01]  /*02d0*/  HADD2.F32 R8, -RZ, R6.H0_H0 ;  /* 0x20000006ff087230 */ /* 0x000fe20000004100 */
[----:B------:R-:W-:Y:S01]  /*02e0*/  SHF.R.U32.HI R70, RZ, 0x10, R9 ;  /* 0x00000010ff467819 */ /* 0x000fe20000011609 */
[----:B------:R-:W-:Y:S01]  /*02f0*/  HFMA2.MMA R79, -RZ, RZ, 0, 5.9604644775390625e-08 ;  /* 0x00000001ff4f7435 */ /* 0x000fe200000001ff */
        /* <DEDUP_REMOVED lines=16> */
[----:B------:R-:W-:Y:S01]  /*0400*/  ULDC.U8 UR6, c[0x0][0x1f0] ;  /* 0x00007c0000067ab9 */ /* 0x000fe20000000000 */
        /* <DEDUP_REMOVED lines=13> */
[----:B------:R-:W-:Y:S01]  /*04e0*/  HADD2.F32 R78, -RZ, R78.H0_H0 ;  /* 0x2000004eff4e7230 */ /* 0x000fe20000004100 */
[--C-:B--2---:R-:W-:Y:S01]  /*04f0*/  SHF.R.U64 R83, R22, 0x10, R23.reuse ;  /* 0x0000001016537819 */ /* 0x104fe20000001217 */
[----:B------:R-:W-:Y:S01]  /*0500*/  HADD2.F32 R99, -RZ, R22.H0_H0 ;  /* 0x20000016ff637230 */ /* 0x000fe20000004100 */
[----:B------:R-:W-:Y:S01]  /*0510*/  SHF.R.U32.HI R85, RZ, 0x10, R23 ;  /* 0x00000010ff557819 */ /* 0x000fe20000011617 */
[----:B------:R-:W-:Y:S01]  /*0520*/  HADD2.F32 R16, -RZ, R23.H0_H0 ;  /* 0x20000017ff107230 */ /* 0x000fe20000004100 */
[--C-:B---3--:R-:W-:Y:S01]  /*0530*/  SHF.R.U64 R82, R30, 0x10, R31.reuse ;  /* 0x000000101e527819 */ /* 0x108fe2000000121f */
[----:B------:R-:W-:Y:S01]  /*0540*/  HADD2.F32 R17, -RZ, R30.H0_H0 ;  /* 0x2000001eff117230 */ /* 0x000fe20000004100 */
[----:B------:R-:W-:Y:S01]  /*0550*/  SHF.R.U32.HI R87, RZ, 0x10, R31 ;  /* 0x00000010ff577819 */ /* 0x000fe2000001161f */
[----:B------:R-:W-:Y:S01]  /*0560*/  HADD2.F32 R18, -RZ, R31.H0_H0 ;  /* 0x2000001fff127230 */ /* 0x000fe20000004100 */
[--C-:B----4-:R-:W-:Y:S01]  /*0570*/  SHF.R.U64 R84, R32, 0x10, R33.reuse ;  /* 0x0000001020547819 */ /* 0x110fe20000001221 */
        /* <DEDUP_REMOVED lines=34> */
.L_x_39846:
[----:B------:R-:W-:-:S05]  /*07a0*/  MOV R37, 0x4 ;  /* 0x0000000400257802 */ /* 0x000fca0000000f00 */
[----:B------:R-:W-:-:S05]  /*07b0*/  IMAD.WIDE R34, R94, R37, c[0x0][0x1d0] ;  /* 0x000074005e227625 */ /* 0x000fca00078e0225 */
[----:B------:R0:W2:Y:S01]  /*07c0*/  LDG.E R39, [R34.64] ;  /* 0x0000000422277981 */ /* 0x0000a2000c1e1900 */
[----:B------:R-:W-:Y:S01]  /*07d0*/  ISETP.NE.U32.AND P0, PT, RZ, c[0x0][0x180], PT ;  /* 0x00006000ff007a0c */ /* 0x000fe20003f05070 */
[----:B------:R-:W-:Y:S01]  /*07e0*/  IMAD R32, R94, c[0x0][0x168], RZ ;  /* 0x00005a005e207a24 */ /* 0x000fe200078e02ff */
[----:B------:R-:W-:Y:S02]  /*07f0*/  LOP3.LUT R36, R15, 0xff, RZ, 0xc0, !PT ;  /* 0x000000ff0f247812 */ /* 0x000fe400078ec0ff */
[----:B------:R-:W-:Y:S02]  /*0800*/  ISETP.NE.AND.EX P0, PT, RZ, c[0x0][0x184], PT, P0 ;  /* 0x00006100ff007a0c */ /* 0x000fe40003f05300 */
[----:B------:R-:W-:-:S04]  /*0810*/  SHF.R.S32.HI R33, RZ, 0x1f, R32 ;  /* 0x0000001fff217819 */ /* 0x000fc80000011420 */
[----:B------:R-:W-:-:S04]  /*0820*/  LEA.HI R33, R33, R32, RZ, 0x2 ;  /* 0x0000002021217211 */ /* 0x000fc800078f10ff */
[----:B------:R-:W-:-:S03]  /*0830*/  LEA.HI.SX32 R59, R33, R36, 0x1e ;  /* 0x00000024213b7211 */ /* 0x000fc600078ff2ff */
[----:B------:R-:W-:-:S05]  /*0840*/  @P0 MOV R32, 0x10 ;  /* 0x0000001000200802 */ /* 0x000fca0000000f00 */
[----:B------:R-:W-:-:S05]  /*0850*/  @P0 IMAD.WIDE.U32 R32, R59, R32, c[0x0][0x180] ;  /* 0x000060003b200625 */ /* 0x000fca00078e0020 */
[----:B------:R1:W3:Y:S01]  /*0860*/  @P0 LDG.E.128 R24, [R32.64] ;  /* 0x0000000420180981 */ /* 0x0002e2000c1e1d00 */
[----:B0-----:R-:W-:Y:S01]  /*0870*/  IMAD.WIDE R34, R94, R37, c[0x0][0x1d8] ;  /* 0x000076005e227625 */ /* 0x001fe200078e0225 */
[----:B------:R-:W-:Y:S02]  /*0880*/  MOV R100, RZ ;  /* 0x000000ff00647202 */ /* 0x000fe40000000f00 */
[----:B------:R-:W-:Y:S02]  /*0890*/  MOV R98, 0x10 ;  /* 0x0000001000627802 */ /* 0x000fe40000000f00 */
[----:B------:R-:W-:Y:S01]  /*08a0*/  IADD3 R43, R59, 0x100, RZ ;  /* 0x000001003b2b7810 */ /* 0x000fe20007ffe0ff */
[----:B------:R-:W-:Y:S01]  /*08b0*/  BSSY B0, `(.L_x_39785) ;  /* 0x000001d000007945 */ /* 0x000fe20003800000 */
[----:B------:R3:W5:Y:S01]  /*08c0*/  LDG.E R96, [R34.64] ;  /* 0x0000000422607981 */ /* 0x000762000c1e1900 */
        /* <DEDUP_REMOVED lines=15> */
[----:B------:R-:W-:Y:S01]  /*09c0*/  @!P6 ISETP.NE.AND.EX P2, PT, RZ, c[0x0][0x184], PT, P2 ;  /* 0x00006100ff00ea0c */ /* 0x000fe20003f45320 */
[----:B------:R-:W-:Y:S01]  /*09d0*/  IMAD.WIDE.U32 R38, R59, R98, c[0x0][0x188] ;  /* 0x000062003b267625 */ /* 0x000fe200078e0062 */
[----:B------:R-:W-:-:S02]  /*09e0*/  @!P6 ISETP.NE.AND.EX P4, PT, RZ, c[0x0][0x184], PT, P4 ;  /* 0x00006100ff00ea0c */ /* 0x000fc40003f85340 */
[----:B------:R-:W-:Y:S01]  /*09f0*/  @!P6 ISETP.NE.AND.EX P3, PT, RZ, c[0x0][0x184], PT, P3 ;  /* 0x00006100ff00ea0c */ /* 0x000fe20003f65330 */
[----:B------:R-:W-:Y:S01]  /*0a00*/  @P0 IMAD.WIDE.U32 R36, R43, R98, c[0x0][0x180] ;  /* 0x000060002b240625 */ /* 0x000fe200078e0062 */
[----:B---3--:R-:W-:Y:S02]  /*0a10*/  @!P6 FSEL R34, R26, RZ, P2 ;  /* 0x000000ff1a22e208 */ /* 0x008fe40001000000 */
[----:B------:R-:W-:Y:S02]  /*0a20*/  @!P6 FSEL R35, R27, RZ, P4 ;  /* 0x000000ff1b23e208 */ /* 0x000fe40002000000 */
[----:B0-----:R-:W-:Y:S02]  /*0a30*/  @!P6 FSEL R33, R25, RZ, P1 ;  /* 0x000000ff1921e208 */ /* 0x001fe40000800000 */
[----:B------:R-:W-:Y:S01]  /*0a40*/  @!P6 FSEL R32, R24, RZ, P3 ;  /* 0x000000ff1820e208 */ /* 0x000fe20001800000 */
[----:B------:R-:W-:Y:S05]  /*0a50*/  @!P6 BRA `(.L_x_39786) ;  /* 0x000000200000e947 */ /* 0x000fea0003800000 */
[----:B-----5:R-:W-:-:S04]  /*0a60*/  FMUL.FTZ R32, R28, c[0x0][0x1ec] ;  /* 0x00007b001c207a20 */ /* 0x020fc80000410000 */
[----:B------:R-:W-:Y:S02]  /*0a70*/  @P0 FADD.FTZ R32, R24, R32 ;  /* 0x0000002018200221 */ /* 0x000fe40000010000 */
.L_x_39786:
[----:B------:R-:W-:Y:S05]  /*0a80*/  BSYNC B0 ;  /* 0x0000000000007941 */ /* 0x000fea0003800000 */
.L_x_39785:
[----:B------:R-:W-:Y:S01]  /*0a90*/  BSSY B0, `(.L_x_39787) ;  /* 0x0000004000007945 */ /* 0x000fe20003800000 */
[----:B------:R-:W-:Y:S05]  /*0aa0*/  @!P6 BRA `(.L_x_39788) ;  /* 0x000000200000e947 */ /* 0x000fea0003800000 */
[----:B-----5:R-:W-:-:S04]  /*0ab0*/  FMUL.FTZ R33, R29, c[0x0][0x1ec] ;  /* 0x00007b001d217a20 */ /* 0x020fc80000410000 */
[----:B------:R-:W-:Y:S02]  /*0ac0*/  @P0 FADD.FTZ R33, R25, R33 ;  /* 0x0000002119210221 */ /* 0x000fe40000010000 */
.L_x_39788:
[----:B------:R-:W-:Y:S05]  /*0ad0*/  BSYNC B0 ;  /* 0x0000000000007941 */ /* 0x000fea0003800000 */
.L_x_39787:
[----:B------:R-:W-:Y:S01]  /*0ae0*/  BSSY B0, `(.L_x_39789) ;  /* 0x0000004000007945 */ /* 0x000fe20003800000 */
[----:B------:R-:W-:Y:S05]  /*0af0*/  @!P6 BRA `(.L_x_39790) ;  /* 0x000000200000e947 */ /* 0x000fea0003800000 */
[----:B-----5:R-:W-:-:S04]  /*0b00*/  FMUL.FTZ R34, R30, c[0x0][0x1ec] ;  /* 0x00007b001e227a20 */ /* 0x020fc80000410000 */
[----:B------:R-:W-:Y:S02]  /*0b10*/  @P0 FADD.FTZ R34, R26, R34 ;  /* 0x000000221a220221 */ /* 0x000fe40000010000 */
.L_x_39790:
[----:B------:R-:W-:Y:S05]  /*0b20*/  BSYNC B0 ;  /* 0x0000000000007941 */ /* 0x000fea0003800000 */
.L_x_39789:
[----:B------:R-:W-:Y:S01]  /*0b30*/  BSSY B0, `(.L_x_39791) ;  /* 0x0000004000007945 */ /* 0x000fe20003800000 */
[----:B------:R-:W-:Y:S05]  /*0b40*/  @!P6 BRA `(.L_x_39792) ;  /* 0x000000200000e947 */ /* 0x000fea0003800000 */
[----:B-----5:R-:W-:-:S04]  /*0b50*/  FMUL.FTZ R35, R31, c[0x0][0x1ec] ;  /* 0x00007b001f237a20 */ /* 0x020fc80000410000 */
[----:B------:R-:W-:Y:S02]  /*0b60*/  @P0 FADD.FTZ R35, R27, R35 ;  /* 0x000000231b230221 */ /* 0x000fe40000010000 */
.L_x_39792:
[----:B------:R-:W-:Y:S05]  /*0b70*/  BSYNC B0 ;  /* 0x0000000000007941 */ /* 0x000fea0003800000 */
.L_x_39791:
[----:B------:R-:W-:Y:S01]  /*0b80*/  @P5 IADD3 R45, R100, 0x100, RZ ;  /* 0x00000100642d5810 */ /* 0x000fe20007ffe0ff */
[----:B------:R0:W-:Y:S04]  /*0b90*/  STG.E.128 [R38.64], R32 ;  /* 0x0000002026007986 */ /* 0x0001e8000c101d04 */
[-C--:B------:R-:W-:Y:S01]  /*0ba0*/  @P5 IMAD.WIDE.U32 R44, R45, R98.reuse, c[0x0][0x170] ;  /* 0x00005c002d2c5625 */ /* 0x080fe200078e0062 */
[----:B------:R-:W2:Y:S04]  /*0bb0*/  @P0 LDG.E.128 R24, [R36.64] ;  /* 0x0000000424180981 */ /* 0x000ea8000c1e1d00 */
[----:B-----5:R1:W5:Y:S01]  /*0bc0*/  @P5 LDG.E.128 R28, [R44.64] ;  /* 0x000000042c1c5981 */ /* 0x020362000c1e1d00 */
[----:B------:R-:W-:Y:S01]  /*0bd0*/  @!P6 ISETP.NE.U32.AND P3, PT, RZ, c[0x0][0x180], PT ;  /* 0x00006000ff00ea0c */ /* 0x000fe20003f65070 */
[----:B------:R-:W-:Y:S01]  /*0be0*/  BSSY B0, `(.L_x_39793) ;  /* 0x0000012000007945 */ /* 0x000fe20003800000 */
[----:B------:R-:W-:Y:S01]  /*0bf0*/  @!P6 ISETP.NE.U32.AND P1, PT, RZ, c[0x0][0x180], PT ;  /* 0x00006000ff00ea0c */ /* 0x000fe20003f25070 */
[----:B------:R-:W-:Y:S01]  /*0c00*/  IMAD.WIDE.U32 R42, R43, R98, c[0x0][0x188] ;  /* 0x000062002b2a7625 */ /* 0x000fe200078e0062 */
        /* <DEDUP_REMOVED lines=8> */
[----:B--2---:R-:W-:Y:S02]  /*0c90*/  @!P6 FSEL R37, R25, RZ, P1 ;  /* 0x000000ff1925e208 */ /* 0x004fe40000800000 */
[----:B0-----:R-:W-:Y:S02]  /*0ca0*/  @!P6 FSEL R38, R26, RZ, P2 ;  /* 0x000000ff1a26e208 */ /* 0x001fe40001000000 */
[----:B------:R-:W-:Y:S02]  /*0cb0*/  @!P6 FSEL R39, R27, RZ, P4 ;  /* 0x000000ff1b27e208 */ /* 0x000fe40002000000 */
[----:B------:R-:W-:Y:S01]  /*0cc0*/  @!P6 FSEL R36, R24, RZ, P3 ;  /* 0x000000ff1824e208 */ /* 0x000fe20001800000 */
[----:B------:R-:W-:Y:S05]  /*0cd0*/  @!P6 BRA `(.L_x_39794) ;  /* 0x000000200000e947 */ /* 0x000fea0003800000 */
[----:B-1---5:R-:W-:-:S04]  /*0ce0*/  FMUL.FTZ R36, R28, c[0x0][0x1ec] ;  /* 0x00007b001c247a20 */ /* 0x022fc80000410000 */
[----:B------:R-:W-:Y:S02]  /*0cf0*/  @P0 FADD.FTZ R36, R24, R36 ;  /* 0x0000002418240221 */ /* 0x000fe40000010000 */
.L_x_39794:
[----:B-1----:R-:W-:Y:S05]  /*0d00*/  BSYNC B0 ;  /* 0x0000000000007941 */ /* 0x002fea0003800000 */
.L_x_39793:
[----:B------:R-:W-:Y:S01]  /*0d10*/  BSSY B0, `(.L_x_39795) ;  /* 0x0000004000007945 */ /* 0x000fe20003800000 */
[----:B------:R-:W-:Y:S05]  /*0d20*/  @!P6 BRA `(.L_x_39796) ;  /* 0x000000200000e947 */ /* 0x000fea0003800000 */
[----:B-----5:R-:W-:-:S04]  /*0d30*/  FMUL.FTZ R37, R29, c[0x0][0x1ec] ;  /* 0x00007b001d257a20 */ /* 0x020fc80000410000 */
[----:B------:R-:W-:Y:S02]  /*0d40*/  @P0 FADD.FTZ R37, R25, R37 ;  /* 0x0000002519250221 */ /* 0x000fe40000010000 */
.L_x_39796:
[----:B------:R-:W-:Y:S05]  /*0d50*/  BSYNC B0 ;  /* 0x0000000000007941 */ /* 0x000fea0003800000 */
.L_x_39795:
[----:B------:R-:W-:Y:S01]  /*0d60*/  BSSY B0, `(.L_x_39797) ;  /* 0x0000004000007945 */ /* 0x000fe20003800000 */
[----:B------:R-:W-:Y:S05]  /*0d70*/  @!P6 BRA `(.L_x_39798) ;  /* 0x000000200000e947 */ /* 0x000fea0003800000 */
[----:B-----5:R-:W-:-:S04]  /*0d80*/  FMUL.FTZ R38, R30, c[0x0][0x1ec] ;  /* 0x00007b001e267a20 */ /* 0x020fc80000410000 */
[----:B------:R-:W-:Y:S02]  /*0d90*/  @P0 FADD.FTZ R38, R26, R38 ;  /* 0x000000261a260221 */ /* 0x000fe40000010000 */
.L_x_39798:
[----:B------:R-:W-:Y:S05]  /*0da0*/  BSYNC B0 ;  /* 0x0000000000007941 */ /* 0x000fea0003800000 */
.L_x_39797:
[----:B------:R-:W-:Y:S01]  /*0db0*/  BSSY B0, `(.L_x_39799) ;  /* 0x0000004000007945 */ /* 0x000fe20003800000 */
[----:B------:R-:W-:Y:S05]  /*0dc0*/  @!P6 BRA `(.L_x_39800) ;  /* 0x000000200000e947 */ /* 0x000fea0003800000 */
[----:B-----5:R-:W-:-:S04]  /*0dd0*/  FMUL.FTZ R39, R31, c[0x0][0x1ec] ;  /* 0x00007b001f277a20 */ /* 0x020fc80000410000 */
[----:B------:R-:W-:Y:S02]  /*0de0*/  @P0 FADD.FTZ R39, R27, R39 ;  /* 0x000000271b270221 */ /* 0x000fe40000010000 */
.L_x_39800:
[----:B------:R-:W-:Y:S05]  /*0df0*/  BSYNC B0 ;  /* 0x0000000000007941 */ /* 0x000fea0003800000 */
.L_x_39799:
        /* <DEDUP_REMOVED lines=24> */
.L_x_39802:
[----:B-1----:R-:W-:Y:S05]  /*0f80*/  BSYNC B0 ;  /* 0x0000000000007941 */ /* 0x002fea0003800000 */
.L_x_39801:
[----:B------:R-:W-:Y:S01]  /*0f90*/  BSSY B0, `(.L_x_39803) ;  /* 0x0000004000007945 */ /* 0x000fe20003800000 */
[----:B------:R-:W-:Y:S05]  /*0fa0*/  @!P6 BRA `(.L_x_39804) ;  /* 0x000000200000e947 */ /* 0x000fea0003800000 */
[----:B-----5:R-:W-:-:S04]  /*0fb0*/  FMUL.FTZ R41, R29, c[0x0][0x1ec] ;  /* 0x00007b001d297a20 */ /* 0x020fc80000410000 */
[----:B------:R-:W-:Y:S02]  /*0fc0*/  @P0 FADD.FTZ R41, R25, R41 ;  /* 0x0000002919290221 */ /* 0x000fe40000010000 */
.L_x_39804:
[----:B------:R-:W-:Y:S05]  /*0fd0*/  BSYNC B0 ;  /* 0x0000000000007941 */ /* 0x000fea0003800000 */
.L_x_39803:
[----:B------:R-:W-:Y:S01]  /*0fe0*/  BSSY B0, `(.L_x_39805) ;  /* 0x0000004000007945 */ /* 0x000fe20003800000 */
[----:B------:R-:W-:Y:S05]  /*0ff0*/  @!P6 BRA `(.L_x_39806) ;  /* 0x000000200000e947 */ /* 0x000fea0003800000 */
[----:B-----5:R-:W-:-:S04]  /*1000*/  FMUL.FTZ R42, R30, c[0x0][0x1ec] ;  /* 0x00007b001e2a7a20 */ /* 0x020fc80000410000 */
[----:B------:R-:W-:Y:S02]  /*1010*/  @P0 FADD.FTZ R42, R26, R42 ;  /* 0x0000002a1a2a0221 */ /* 0x000fe40000010000 */
.L_x_39806:
[----:B------:R-:W-:Y:S05]  /*1020*/  BSYNC B0 ;  /* 0x0000000000007941 */ /* 0x000fea0003800000 */
.L_x_39805:
[----:B------:R-:W-:Y:S01]  /*1030*/  BSSY B0, `(.L_x_39807) ;  /* 0x0000004000007945 */ /* 0x000fe20003800000 */
[----:B------:R-:W-:Y:S05]  /*1040*/  @!P6 BRA `(.L_x_39808) ;  /* 0x000000200000e947 */ /* 0x000fea0003800000 */
[----:B-----5:R-:W-:-:S04]  /*1050*/  FMUL.FTZ R43, R31, c[0x0][0x1ec] ;  /* 0x00007b001f2b7a20 */ /* 0x020fc80000410000 */
[----:B------:R-:W-:Y:S02]  /*1060*/  @P0 FADD.FTZ R43, R27, R43 ;  /* 0x0000002b1b2b0221 */ /* 0x000fe40000010000 */
.L_x_39808:
[----:B------:R-:W-:Y:S05]  /*1070*/  BSYNC B0 ;  /* 0x0000000000007941 */ /* 0x000fea0003800000 */
.L_x_39807:
        /* <DEDUP_REMOVED lines=24> */
.L_x_39810:
[----:B-1----:R-:W-:Y:S05]  /*1200*/  BSYNC B0 ;  /* 0x0000000000007941 */ /* 0x002fea0003800000 */
.L_x_39809:
[----:B------:R-:W-:Y:S01]  /*1210*/  BSSY B0, `(.L_x_39811) ;  /* 0x0000004000007945 */ /* 0x000fe20003800000 */
[----:B------:R-:W-:Y:S05]  /*1220*/  @!P6 BRA `(.L_x_39812) ;  /* 0x000000200000e947 */ /* 0x000fea0003800000 */
[----:B-----5:R-:W-:-:S04]  /*1230*/  FMUL.FTZ R45, R29, c[0x0][0x1ec] ;  /* 0x00007b001d2d7a20 */ /* 0x020fc80000410000 */
[----:B------:R-:W-:Y:S02]  /*1240*/  @P0 FADD.FTZ R45, R25, R45 ;  /* 0x0000002d192d0221 */ /* 0x000fe40000010000 */
.L_x_39812:
[----:B------:R-:W-:Y:S05]  /*1250*/  BSYNC B0 ;  /* 0x0000000000007941 */ /* 0x000fea0003800000 */
.L_x_39811:
[----:B------:R-:W-:Y:S01]  /*1260*/  BSSY B0, `(.L_x_39813) ;  /* 0x0000004000007945 */ /* 0x000fe20003800000 */
[----:B------:R-:W-:Y:S05]  /*1270*/  @!P6 BRA `(.L_x_39814) ;  /* 0x000000200000e947 */ /* 0x000fea0003800000 */
[----:B-----5:R-:W-:-:S04]  /*1280*/  FMUL.FTZ R46, R30, c[0x0][0x1ec] ;  /* 0x00007b001e2e7a20 */ /* 0x020fc80000410000 */
[----:B------:R-:W-:Y:S02]  /*1290*/  @P0 FADD.FTZ R46, R26, R46 ;  /* 0x0000002e1a2e0221 */ /* 0x000fe40000010000 */
.L_x_39814:
[----:B------:R-:W-:Y:S05]  /*12a0*/  BSYNC B0 ;  /* 0x0000000000007941 */ /* 0x000fea0003800000 */
.L_x_39813:
[----:B------:R-:W-:Y:S01]  /*12b0*/  BSSY B0, `(.L_x_39815) ;  /* 0x0000004000007945 */ /* 0x000fe20003800000 */
[----:B------:R-:W-:Y:S05]  /*12c0*/  @!P6 BRA `(.L_x_39816) ;  /* 0x000000200000e947 */ /* 0x000fea0003800000 */
[----:B-----5:R-:W-:-:S04]  /*12d0*/  FMUL.FTZ R47, R31, c[0x0][0x1ec] ;  /* 0x00007b001f2f7a20 */ /* 0x020fc80000410000 */
[----:B------:R-:W-:Y:S02]  /*12e0*/  @P0 FADD.FTZ R47, R27, R47 ;  /* 0x0000002f1b2f0221 */ /* 0x000fe40000010000 */
.L_x_39816:
[----:B------:R-:W-:Y:S05]  /*12f0*/  BSYNC B0 ;  /* 0x0000000000007941 */ /* 0x000fea0003800000 */
.L_x_39815:
        /* <DEDUP_REMOVED lines=24> */
.L_x_39818:
[----:B-1----:R-:W-:Y:S05]  /*1480*/  BSYNC B0 ;  /* 0x0000000000007941 */ /* 0x002fea0003800000 */
.L_x_39817:
[----:B------:R-:W-:Y:S01]  /*1490*/  BSSY B0, `(.L_x_39819) ;  /* 0x0000004000007945 */ /* 0x000fe20003800000 */
[----:B------:R-:W-:Y:S05]  /*14a0*/  @!P6 BRA `(.L_x_39820) ;  /* 0x000000200000e947 */ /* 0x000fea0003800000 */
[----:B-----5:R-:W-:-:S04]  /*14b0*/  FMUL.FTZ R49, R29, c[0x0][0x1ec] ;  /* 0x00007b001d317a20 */ /* 0x020fc80000410000 */
[----:B------:R-:W-:Y:S02]  /*14c0*/  @P0 FADD.FTZ R49, R25, R49 ;  /* 0x0000003119310221 */ /* 0x000fe40000010000 */
.L_x_39820:
[----:B------:R-:W-:Y:S05]  /*14d0*/  BSYNC B0 ;  /* 0x0000000000007941 */ /* 0x000fea0003800000 */
.L_x_39819:
[----:B------:R-:W-:Y:S01]  /*14e0*/  BSSY B0, `(.L_x_39821) ;  /* 0x0000004000007945 */ /* 0x000fe20003800000 */
[----:B------:R-:W-:Y:S05]  /*14f0*/  @!P6 BRA `(.L_x_39822) ;  /* 0x000000200000e947 */ /* 0x000fea0003800000 */
[----:B-----5:R-:W-:-:S04]  /*1500*/  FMUL.FTZ R50, R30, c[0x0][0x1ec] ;  /* 0x00007b001e327a20 */ /* 0x020fc80000410000 */
[----:B------:R-:W-:Y:S02]  /*1510*/  @P0 FADD.FTZ R50, R26, R50 ;  /* 0x000000321a320221 */ /* 0x000fe40000010000 */
.L_x_39822:
[----:B------:R-:W-:Y:S05]  /*1520*/  BSYNC B0 ;  /* 0x0000000000007941 */ /* 0x000fea0003800000 */
.L_x_39821:
[----:B------:R-:W-:Y:S01]  /*1530*/  BSSY B0, `(.L_x_39823) ;  /* 0x0000004000007945 */ /* 0x000fe20003800000 */
[----:B------:R-:W-:Y:S05]  /*1540*/  @!P6 BRA `(.L_x_39824) ;  /* 0x000000200000e947 */ /* 0x000fea0003800000 */
[----:B-----5:R-:W-:-:S04]  /*1550*/  FMUL.FTZ R51, R31, c[0x0][0x1ec] ;  /* 0x00007b001f337a20 */ /* 0x020fc80000410000 */
[----:B------:R-:W-:Y:S02]  /*1560*/  @P0 FADD.FTZ R51, R27, R51 ;  /* 0x000000331b330221 */ /* 0x000fe40000010000 */
.L_x_39824:
[----:B------:R-:W-:Y:S05]  /*1570*/  BSYNC B0 ;  /* 0x0000000000007941 */ /* 0x000fea0003800000 */
.L_x_39823:
[----:B------:R-:W-:Y:S01]  /*1580*/  @P5 IADD3 R81, R100, 0x500, RZ ;  /* 0x0000050064515810 */ /* 0x000fe20007ffe0ff */
[----:B------:R0:W-:Y:S04]  /*1590*/  STG.E.128 [R54.64], R48 ;  /* 0x0000003036007986 */ /* 0x0001e8000c101d04 */
[----:B------:R-:W-:Y:S01]  /*15a0*/  @P5 IMAD.WIDE.U32 R80, R81, R98, c[0x0][0x170] ;  /* 0x00005c0051505625 */ /* 0x000fe200078e0062 */
[----:B------:R-:W2:Y:S04]  /*15b0*/  @P0 LDG.E.128 R24, [R52.64] ;  /* 0x0000000434180981 */ /* 0x000ea8000c1e1d00 */
[----:B-----5:R1:W5:Y:S01]  /*15c0*/  @P5 LDG.E.128 R28, [R80.64] ;  /* 0x00000004501c5981 */ /* 0x020362000c1e1d00 */
[----:B------:R-:W-:Y:S01]  /*15d0*/  @!P6 ISETP.NE.U32.AND P3, PT, RZ, c[0x0][0x180], PT ;  /* 0x00006000ff00ea0c */ /* 0x000fe20003f65070 */
[----:B------:R-:W-:Y:S01]  /*15e0*/  BSSY B0, `(.L_x_39825) ;  /* 0x0000012000007945 */ /* 0x000fe20003800000 */
[----:B------:R-:W-:-:S02]  /*15f0*/  @!P6 ISETP.NE.U32.AND P1, PT, RZ, c[0x0][0x180], PT ;  /* 0x00006000ff00ea0c */ /* 0x000fc40003f25070 */
[----:B------:R-:W-:Y:S02]  /*1600*/  @!P6 ISETP.NE.U32.AND P2, PT, RZ, c[0x0][0x180], PT ;  /* 0x00006000ff00ea0c */ /* 0x000fe40003f45070 */
[----:B------:R-:W-:Y:S02]  /*1610*/  @!P6 ISETP.NE.U32.AND P4, PT, RZ, c[0x0][0x180], PT ;  /* 0x00006000ff00ea0c */ /* 0x000fe40003f85070 */
[----:B------:R-:W-:Y:S01]  /*1620*/  IADD3 R101, R59, 0x600, RZ ;  /* 0x000006003b657810 */ /* 0x000fe20007ffe0ff */
[-C--:B------:R-:W-:Y:S01]  /*1630*/  IMAD.WIDE.U32 R58, R103, R98.reuse, c[0x0][0x188] ;  /* 0x00006200673a7625 */ /* 0x080fe200078e0062 */
[----:B------:R-:W-:Y:S02]  /*1640*/  @!P6 ISETP.NE.AND.EX P1, PT, RZ, c[0x0][0x184], PT, P1 ;  /* 0x00006100ff00ea0c */ /* 0x000fe40003f25310 */
[----:B------:R-:W-:Y:S01]  /*1650*/  @!P6 ISETP.NE.AND.EX P2, PT, RZ, c[0x0][0x184], PT, P2 ;  /* 0x00006100ff00ea0c */ /* 0x000fe20003f45320 */
[----:B------:R-:W-:Y:S01]  /*1660*/  @P0 IMAD.WIDE.U32 R56, R101, R98, c[0x0][0x180] ;  /* 0x0000600065380625 */ /* 0x000fe200078e0062 */
[----:B------:R-:W-:-:S02]  /*1670*/  @!P6 ISETP.NE.AND.EX P4, PT, RZ, c[0x0][0x184], PT, P4 ;  /* 0x00006100ff00ea0c */ /* 0x000fc40003f85340 */
[----:B------:R-:W-:Y:S02]  /*1680*/  @!P6 ISETP.NE.AND.EX P3, PT, RZ, c[0x0][0x184], PT, P3 ;  /* 0x00006100ff00ea0c */ /* 0x000fe40003f65330 */
[----:B--2---:R-:W-:Y:S02]  /*1690*/  @!P6 FSEL R53, R25, RZ, P1 ;  /* 0x000000ff1935e208 */ /* 0x004fe40000800000 */
[----:B0-----:R-:W-:Y:S02]  /*16a0*/  @!P6 FSEL R54, R26, RZ, P2 ;  /* 0x000000ff1a36e208 */ /* 0x001fe40001000000 */
[----:B------:R-:W-:Y:S02]  /*16b0*/  @!P6 FSEL R55, R27, RZ, P4 ;  /* 0x000000ff1b37e208 */ /* 0x000fe40002000000 */
[----:B------:R-:W-:Y:S01]  /*16c0*/  @!P6 FSEL R52, R24, RZ, P3 ;  /* 0x000000ff1834e208 */ /* 0x000fe20001800000 */
[----:B------:R-:W-:Y:S05]  /*16d0*/  @!P6 BRA `(.L_x_39826) ;  /* 0x000000200000e947 */ /* 0x000fea0003800000 */
[----:B-1---5:R-:W-:-:S04]  /*16e0*/  FMUL.FTZ R52, R28, c[0x0][0x1ec] ;  /* 0x00007b001c347a20 */ /* 0x022fc80000410000 */
[----:B------:R-:W-:Y:S02]  /*16f0*/  @P0 FADD.FTZ R52, R24, R52 ;  /* 0x0000003418340221 */ /* 0x000fe40000010000 */
.L_x_39826:
[----:B-1----:R-:W-:Y:S05]  /*1700*/  BSYNC B0 ;  /* 0x0000000000007941 */ /* 0x002fea0003800000 */
.L_x_39825:
[----:B------:R-:W-:Y:S01]  /*1710*/  BSSY B0, `(.L_x_39827) ;  /* 0x0000004000007945 */ /* 0x000fe20003800000 */
[----:B------:R-:W-:Y:S05]  /*1720*/  @!P6 BRA `(.L_x_39828) ;  /* 0x000000200000e947 */ /* 0x000fea0003800000 */
[----:B-----5:R-:W-:-:S04]  /*1730*/  FMUL.FTZ R53, R29, c[0x0][0x1ec] ;  /* 0x00007b001d357a20 */ /* 0x020fc80000410000 */
[----:B------:R-:W-:Y:S02]  /*1740*/  @P0 FADD.FTZ R53, R25, R53 ;  /* 0x0000003519350221 */ /* 0x000fe40000010000 */
.L_x_39828:
[----:B------:R-:W-:Y:S05]  /*1750*/  BSYNC B0 ;  /* 0x0000000000007941 */ /* 0x000fea0003800000 */
.L_x_39827:
[----:B------:R-:W-:Y:S01]  /*1760*/  BSSY B0, `(.L_x_39829) ;  /* 0x0000004000007945 */ /* 0x000fe20003800000 */
[----:B------:R-:W-:Y:S05]  /*1770*/  @!P6 BRA `(.L_x_39830) ;  /* 0x000000200000e947 */ /* 0x000fea0003800000 */
[----:B-----5:R-:W-:-:S04]  /*1780*/  FMUL.FTZ R54, R30, c[0x0][0x1ec] ;  /* 0x00007b001e367a20 */ /* 0x020fc80000410000 */
[----:B------:R-:W-:Y:S02]  /*1790*/  @P0 FADD.FTZ R54, R26, R54 ;  /* 0x000000361a360221 */ /* 0x000fe40000010000 */
.L_x_39830:
[----:B------:R-:W-:Y:S05]  /*17a0*/  BSYNC B0 ;  /* 0x0000000000007941 */ /* 0x000fea0003800000 */
.L_x_39829:
[----:B------:R-:W-:Y:S01]  /*17b0*/  BSSY B0, `(.L_x_39831) ;  /* 0x0000004000007945 */ /* 0x000fe20003800000 */
[----:B------:R-:W-:Y:S05]  /*17c0*/  @!P6 BRA `(.L_x_39832) ;  /* 0x000000200000e947 */ /* 0x000fea0003800000 */
[----:B-----5:R-:W-:-:S04]  /*17d0*/  FMUL.FTZ R55, R31, c[0x0][0x1ec] ;  /* 0x00007b001f377a20 */ /* 0x020fc80000410000 */
[----:B------:R-:W-:Y:S02]  /*17e0*/  @P0 FADD.FTZ R55, R27, R55 ;  /* 0x000000371b370221 */ /* 0x000fe40000010000 */
.L_x_39832:
[----:B------:R-:W-:Y:S05]  /*17f0*/  BSYNC B0 ;  /* 0x0000000000007941 */ /* 0x000fea0003800000 */
.L_x_39831:
        /* <DEDUP_REMOVED lines=10> */
[----:B------:R-:W-:Y:S02]  /*18a0*/  @!P6 ISETP.NE.AND.EX P3, PT, RZ, c[0x0][0x184], PT, P3 ;  /* 0x00006100ff00ea0c */ /* 0x000fe40003f65330 */
[----:B------:R-:W-:Y:S02]  /*18b0*/  @!P6 ISETP.NE.AND.EX P4, PT, RZ, c[0x0][0x184], PT, P4 ;  /* 0x00006100ff00ea0c */ /* 0x000fe40003f85340 */
        /* <DEDUP_REMOVED lines=9> */
.L_x_39834:
[----:B-1----:R-:W-:Y:S05]  /*1950*/  BSYNC B0 ;  /* 0x0000000000007941 */ /* 0x002fea0003800000 */
.L_x_39833:
[----:B------:R-:W-:Y:S01]  /*1960*/  BSSY B0, `(.L_x_39835) ;  /* 0x0000004000007945 */ /* 0x000fe20003800000 */
[----:B------:R-:W-:Y:S05]  /*1970*/  @!P6 BRA `(.L_x_39836) ;  /* 0x000000200000e947 */ /* 0x000fea0003800000 */
[----:B-----5:R-:W-:-:S04]  /*1980*/  FMUL.FTZ R57, R29, c[0x0][0x1ec] ;  /* 0x00007b001d397a20 */ /* 0x020fc80000410000 */
[----:B------:R-:W-:Y:S02]  /*1990*/  @P0 FADD.FTZ R57, R25, R57 ;  /* 0x0000003919390221 */ /* 0x000fe40000010000 */
.L_x_39836:
[----:B------:R-:W-:Y:S05]  /*19a0*/  BSYNC B0 ;  /* 0x0000000000007941 */ /* 0x000fea0003800000 */
.L_x_39835:
[----:B------:R-:W-:Y:S01]  /*19b0*/  BSSY B0, `(.L_x_39837) ;  /* 0x0000004000007945 */ /* 0x000fe20003800000 */
[----:B------:R-:W-:Y:S05]  /*19c0*/  @!P6 BRA `(.L_x_39838) ;  /* 0x000000200000e947 */ /* 0x000fea0003800000 */
[----:B-----5:R-:W-:-:S04]  /*19d0*/  FMUL.FTZ R58, R30, c[0x0][0x1ec] ;  /* 0x00007b001e3a7a20 */ /* 0x020fc80000410000 */
[----:B------:R-:W-:Y:S02]  /*19e0*/  @P0 FADD.FTZ R58, R26, R58 ;  /* 0x0000003a1a3a0221 */ /* 0x000fe40000010000 */
.L_x_39838:
[----:B------:R-:W-:Y:S05]  /*19f0*/  BSYNC B0 ;  /* 0x0000000000007941 */ /* 0x000fea0003800000 */
.L_x_39837:
[----:B------:R-:W-:Y:S01]  /*1a00*/  BSSY B0, `(.L_x_39839) ;  /* 0x0000004000007945 */ /* 0x000fe20003800000 */
[----:B------:R-:W-:Y:S05]  /*1a10*/  @!P6 BRA `(.L_x_39840) ;  /* 0x000000200000e947 */ /* 0x000fea0003800000 */
[----:B-----5:R-:W-:-:S04]  /*1a20*/  FMUL.FTZ R59, R31, c[0x0][0x1ec] ;  /* 0x00007b001f3b7a20 */ /* 0x020fc80000410000 */
[----:B------:R-:W-:Y:S02]  /*1a30*/  @P0 FADD.FTZ R59, R27, R59 ;  /* 0x0000003b1b3b0221 */ /* 0x000fe40000010000 */
.L_x_39840:
[----:B------:R-:W-:Y:S05]  /*1a40*/  BSYNC B0 ;  /* 0x0000000000007941 */ /* 0x000fea0003800000 */
.L_x_39839:
[----:B------:R-:W-:Y:S01]  /*1a50*/  FADD.FTZ R80, RZ, R32 ;  /* 0x00000020ff507221 */ /* 0x000fe20000010000 */
[----:B------:R-:W-:Y:S02]  /*1a60*/  LOP3.LUT P1, RZ, R79, 0xff, RZ, 0xc0, !PT ;  /* 0x000000ff4fff7812 */ /* 0x000fe4000782c0ff */
[----:B------:R-:W-:Y:S01]  /*1a70*/  LOP3.LUT P0, RZ, R15, 0x1f, RZ, 0xc0, !PT ;  /* 0x0000001f0fff7812 */ /* 0x000fe2000780c0ff */
[----:B------:R-:W-:Y:S01]  /*1a80*/  FADD.FTZ R81, R80, R33 ;  /* 0x0000002150517221 */ /* 0x000fe20000010000 */
[----:B------:R-:W-:-:S03]  /*1a90*/  SHF.R.S32.HI R105, RZ, 0x1f, R94 ;  /* 0x0000001fff697819 */ /* 0x000fc6000001145e */
        /* <DEDUP_REMOVED lines=33> */
.L_x_39847:
        /* <DEDUP_REMOVED lines=76> */
.L_x_39848:
        /* <DEDUP_REMOVED lines=17> */
[----:B------:R-:W2:Y:S01]  /*2280*/  @!P0 LDS.64 R80, [R103.X8] ;  /* 0x0000000067508984 */ /* 0x000ea20000008a00 */
[----:B------:R-:W-:Y:S02]  /*2290*/  LOP3.LUT P0, RZ, R100, 0x1f, R15, 0xf8, !PT ;  /* 0x0000001f64ff7812 */ /* 0x000fe4000780f80f */
[----:B-1----:R-:W-:Y:S02]  /*22a0*/  IADD3 R106, R102, R101, RZ ;  /* 0x00000065666a7210 */ /* 0x002fe40007ffe0ff */
[----:B------:R-:W-:Y:S09]  /*22b0*/  I2F R102, R102 ;  /* 0x0000006600667306 */ /* 0x000ff20000201400 */
[----:B------:R-:W-:Y:S01]  /*22c0*/  @!P0 LEA R100, P2, R94, c[0x0][0x1a0], 0x2 ;  /* 0x000068005e648a11 */ /* 0x000fe200078410ff */
[----:B------:R-:W-:Y:S01]  /*22d0*/  SHFL.DOWN PT, R111, R106, 0x2, 0x1f ;  /* 0x08401f006a6f7f89 */ /* 0x000fe200000e0000 */
[----:B------:R-:W1:Y:S03]  /*22e0*/  I2F R98, R106 ;  /* 0x0000006a00627306 */ /* 0x000e660000201400 */
[----:B--2---:R-:W2:Y:S05]  /*22f0*/  SHFL.DOWN PT, R107, R80, 0x4, 0x1f ;  /* 0x08801f00506b7f89 */ /* 0x004eaa00000e0000 */
[----:B-1----:R-:W1:Y:S01]  /*2300*/  MUFU.RCP R103, R98 ;  /* 0x0000006200677308 */ /* 0x002e620000001000 */
[----:B0-----:R-:W0:Y:S01]  /*2310*/  SHFL.DOWN PT, R104, R81, 0x4, 0x1f ;  /* 0x08801f0051687f89 */ /* 0x001e2200000e0000 */
[----:B--2---:R-:W-:-:S02]  /*2320*/  FMUL.FTZ R109, R107, R102 ;  /* 0x000000666b6d7220 */ /* 0x004fc40000410000 */
[----:B------:R-:W-:Y:S02]  /*2330*/  FADD.FTZ R107, -R107, R80 ;  /* 0x000000506b6b7221 */ /* 0x000fe40000010100 */
[----:B------:R-:W-:Y:S01]  /*2340*/  FFMA.FTZ R110, R108, R80, R109 ;  /* 0x000000506c6e7223 */ /* 0x000fe2000001006d */
[----:B------:R-:W-:Y:S01]  /*2350*/  IADD3 R109, R106, R111, RZ ;  /* 0x0000006f6a6d7210 */ /* 0x000fe20007ffe0ff */
[----:B------:R-:W-:Y:S01]  /*2360*/  FMUL.FTZ R107, R107, R107 ;  /* 0x0000006b6b6b7220 */ /* 0x000fe20000410000 */
[----:B------:R-:W-:Y:S01]  /*2370*/  I2F R111, R111 ;  /* 0x0000006f006f7306 */ /* 0x000fe20000201400 */
[----:B-1----:R-:W-:Y:S02]  /*2380*/  FMUL.FTZ R101, R103, R110 ;  /* 0x0000006e67657220 */ /* 0x002fe40000410000 */
[----:B------:R-:W-:Y:S02]  /*2390*/  FMUL.FTZ R107, R107, R108 ;  /* 0x0000006c6b6b7220 */ /* 0x000fe40000410000 */
[----:B0-----:R-:W-:Y:S01]  /*23a0*/  FADD.FTZ R104, R104, R81 ;  /* 0x0000005168687221 */ /* 0x001fe20000010000 */
[----:B------:R-:W0:Y:S01]  /*23b0*/  SHFL.DOWN PT, R106, R101, 0x2, 0x1f ;  /* 0x08401f00656a7f89 */ /* 0x000e2200000e0000 */
[----:B------:R-:W-:Y:S01]  /*23c0*/  FMUL.FTZ R107, R107, R102 ;  /* 0x000000666b6b7220 */ /* 0x000fe20000410000 */
[----:B------:R-:W1:Y:S02]  /*23d0*/  I2F R80, R109 ;  /* 0x0000006d00507306 */ /* 0x000e640000201400 */
[----:B------:R-:W2:Y:S01]  /*23e0*/  SHFL.DOWN PT, R108, R109, 0x1, 0x1f ;  /* 0x08201f006d6c7f89 */ /* 0x000ea200000e0000 */
[----:B------:R-:W-:-:S05]  /*23f0*/  FFMA.FTZ R104, R103, R107, R104 ;  /* 0x0000006b67687223 */ /* 0x000fca0000010068 */
[----:B------:R-:W3:Y:S01]  /*2400*/  SHFL.DOWN PT, R81, R104, 0x2, 0x1f ;  /* 0x08401f0068517f89 */ /* 0x000ee200000e0000 */
[----:B-1----:R-:W1:Y:S01]  /*2410*/  MUFU.RCP R102, R80 ;  /* 0x0000005000667308 */ /* 0x002e620000001000 */
[----:B0-----:R-:W-:Y:S02]  /*2420*/  FMUL.FTZ R103, R106, R111 ;  /* 0x0000006f6a677220 */ /* 0x001fe40000410000 */
[----:B------:R-:W-:Y:S02]  /*2430*/  FADD.FTZ R106, R101, -R106 ;  /* 0x8000006a656a7221 */ /* 0x000fe40000010000 */
[----:B------:R-:W-:Y:S02]  /*2440*/  FFMA.FTZ R103, R98, R101, R103 ;  /* 0x0000006562677223 */ /* 0x000fe40000010067 */
[----:B------:R-:W-:Y:S01]  /*2450*/  FMUL.FTZ R101, R106, R106 ;  /* 0x0000006a6a657220 */ /* 0x000fe20000410000 */
[----:B--2---:R-:W-:Y:S02]  /*2460*/  IADD3 R106, R109, R108, RZ ;  /* 0x0000006c6d6a7210 */ /* 0x004fe40007ffe0ff */
[----:B------:R-:W-:Y:S01]  /*2470*/  I2F R108, R108 ;  /* 0x0000006c006c7306 */ /* 0x000fe20000201400 */
[----:B-1----:R-:W-:-:S02]  /*2480*/  FMUL.FTZ R103, R102, R103 ;  /* 0x0000006766677220 */ /* 0x002fc40000410000 */
[----:B------:R-:W-:Y:S02]  /*2490*/  FMUL.FTZ R101, R98, R101 ;  /* 0x0000006562657220 */ /* 0x000fe40000410000 */
        /* <DEDUP_REMOVED lines=15> */
[----:B------:R-:W0:Y:S03]  /*2590*/  SHFL.IDX PT, R109, R98, RZ, 0x1f ;  /* 0x00001fff626d7589 */ /* 0x000e2600000e0000 */
[----:B------:R-:W-:Y:S01]  /*25a0*/  FFMA.FTZ R102, R101, R107, R102 ;  /* 0x0000006b65667223 */ /* 0x000fe20000010066 */
[----:B------:R-:W-:-:S05]  /*25b0*/  MOV R101, c[0x0][0x1e0] ;  /* 0x0000780000657a02 */ /* 0x000fca0000000f00 */
[----:B------:R-:W1:Y:S01]  /*25c0*/  SHFL.IDX PT, R102, R102, RZ, 0x1f ;  /* 0x00001fff66667589 */ /* 0x000e6200000e0000 */
[----:B0-----:R-:W-:-:S05]  /*25d0*/  FMUL.FTZ R80, R109, R109 ;  /* 0x0000006d6d507220 */ /* 0x001fca0000410000 */
[----:B------:R-:W-:Y:S01]  /*25e0*/  FSEL R81, R80, RZ, P1 ;  /* 0x000000ff50517208 */ /* 0x000fe20000800000 */
[----:B-1----:R-:W-:Y:S01]  /*25f0*/  FFMA.FTZ R80, R102, R101, c[0x0][0x228] ;  /* 0x00008a0066507623 */ /* 0x002fe20000010065 */
[----:B------:R-:W-:-:S03]  /*2600*/  @!P0 LEA.HI.X R101, R94, c[0x0][0x1a4], R105, 0x2, P2 ;  /* 0x000069005e658a11 */ /* 0x000fc600010f1469 */
[----:B------:R-:W-:Y:S01]  /*2610*/  FADD.FTZ R103, R80, R81 ;  /* 0x0000005150677221 */ /* 0x000fe20000010000 */
[C---:B------:R-:W-:Y:S01]  /*2620*/  @!P0 LEA R80, P3, R94.reuse, c[0x0][0x1a8], 0x2 ;  /* 0x00006a005e508a11 */ /* 0x040fe200078610ff */
[----:B------:R0:W-:Y:S03]  /*2630*/  @!P0 STG.E [R100.64], R109 ;  /* 0x0000006d64008986 */ /* 0x0001e6000c101904 */
[----:B------:R-:W-:Y:S01]  /*2640*/  @!P0 LEA.HI.X R81, R94, c[0x0][0x1ac], R105, 0x2, P3 ;  /* 0x00006b005e518a11 */ /* 0x000fe200018f1469 */
[----:B------:R-:W1:Y:S04]  /*2650*/  MUFU.RSQ R103, R103 ;  /* 0x0000006700677308 */ /* 0x000e680000001400 */
[----:B-1----:R0:W-:Y:S01]  /*2660*/  @!P0 STG.E [R80.64], R103 ;  /* 0x0000006750008986 */ /* 0x0021e2000c101904 */
[----:B------:R-:W-:-:S13]  /*2670*/  ISETP.GE.AND P0, PT, R96, 0x1, PT ;  /* 0x000000016000780c */ /* 0x000fda0003f06270 */
[----:B------:R-:W-:Y:S05]  /*2680*/  @!P0 BRA `(.L_x_39844) ;  /* 0x0000070000008947 */ /* 0x000fea0003800000 */
[----:B0-----:R-:W-:Y:S02]  /*2690*/  IADD3 R96, R96, -0x1, RZ ;  /* 0xffffffff60607810 */ /* 0x001fe40007ffe0ff */
[----:B------:R-:W-:-:S03]  /*26a0*/  FSEL R81, R109, RZ, !P1 ;  /* 0x000000ff6d517208 */ /* 0x000fc60004800000 */
[----:B------:R-:W-:Y:S02]  /*26b0*/  IMAD R96, R96, c[0x0][0x168], RZ ;  /* 0x00005a0060607a24 */ /* 0x000fe400078e02ff */
[C---:B------:R-:W-:Y:S02]  /*26c0*/  FADD.FTZ R80, -R81.reuse, R33 ;  /* 0x0000002151507221 */ /* 0x040fe40000010100 */
[C---:B------:R-:W-:Y:S01]  /*26d0*/  FADD.FTZ R32, -R81.reuse, R32 ;  /* 0x0000002051207221 */ /* 0x040fe20000010100 */
[----:B------:R-:W-:Y:S01]  /*26e0*/  SHF.R.S32.HI R33, RZ, 0x1f, R96 ;  /* 0x0000001fff217819 */ /* 0x000fe20000011460 */
[C---:B------:R-:W-:Y:S02]  /*26f0*/  FADD.FTZ R110, -R81.reuse, R40 ;  /* 0x00000028516e7221 */ /* 0x040fe40000010100 */
[----:B------:R-:W-:Y:S01]  /*2700*/  FADD.FTZ R114, -R81, R44 ;  /* 0x0000002c51727221 */ /* 0x000fe20000010100 */
[----:B------:R-:W-:Y:S01]  /*2710*/  LEA.HI R33, R33, R96, RZ, 0x2 ;  /* 0x0000006021217211 */ /* 0x000fe200078f10ff */
[----:B------:R-:W-:Y:S01]  /*2720*/  FADD.FTZ R40, -R81, R41 ;  /* 0x0000002951287221 */ /* 0x000fe20000010100 */
[----:B------:R-:W-:Y:S01]  /*2730*/  LOP3.LUT R96, R15, 0xff, RZ, 0xc0, !PT ;  /* 0x000000ff0f607812 */ /* 0x000fe200078ec0ff */
[----:B------:R-:W-:-:S02]  /*2740*/  FADD.FTZ R44, -R81, R45 ;  /* 0x0000002d512c7221 */ /* 0x000fc40000010100 */
[C---:B------:R-:W-:Y:S02]  /*2750*/  FADD.FTZ R122, -R81.reuse, R52 ;  /* 0x00000034517a7221 */ /* 0x040fe40000010100 */
[C---:B------:R-:W-:Y:S02]  /*2760*/  FADD.FTZ R38, -R81.reuse, R38 ;  /* 0x0000002651267221 */ /* 0x040fe40000010100 */
[----:B------:R-:W-:Y:S01]  /*2770*/  FADD.FTZ R52, -R81, R55 ;  /* 0x0000003751347221 */ /* 0x000fe20000010100 */
[----:B------:R-:W-:Y:S01]  /*2780*/  LEA.HI.SX32 R55, R33, R96, 0x1e ;  /* 0x0000006021377211 */ /* 0x000fe200078ff2ff */
[----:B------:R-:W-:Y:S01]  /*2790*/  FMUL.FTZ R41, R103, R32 ;  /* 0x0000002067297220 */ /* 0x000fe20000410000 */
[----:B------:R-:W-:Y:S01]  /*27a0*/  MOV R96, 0x10 ;  /* 0x0000001000607802 */ /* 0x000fe20000000f00 */
[----:B------:R-:W-:Y:S01]  /*27b0*/  FADD.FTZ R98, -R81, R34 ;  /* 0x0000002251627221 */ /* 0x000fe20000010100 */
[----:B------:R-:W-:Y:S01]  /*27c0*/  IADD3 R101, R55, 0x600, RZ ;  /* 0x0000060037657810 */ /* 0x000fe20007ffe0ff */
[----:B------:R-:W-:-:S02]  /*27d0*/  FADD.FTZ R100, -R81, R35 ;  /* 0x0000002351647221 */ /* 0x000fc40000010100 */
[C---:B------:R-:W-:Y:S02]  /*27e0*/  FADD.FTZ R102, -R81.reuse, R36 ;  /* 0x0000002451667221 */ /* 0x040fe40000010100 */
[C---:B------:R-:W-:Y:S02]  /*27f0*/  FADD.FTZ R104, -R81.reuse, R37 ;  /* 0x0000002551687221 */ /* 0x040fe40000010100 */
[C---:B------:R-:W-:Y:S02]  /*2800*/  FADD.FTZ R106, -R81.reuse, R39 ;  /* 0x00000027516a7221 */ /* 0x040fe40000010100 */
[C---:B------:R-:W-:Y:S02]  /*2810*/  FADD.FTZ R118, -R81.reuse, R50 ;  /* 0x0000003251767221 */ /* 0x040fe40000010100 */
[----:B------:R-:W-:Y:S02]  /*2820*/  FADD.FTZ R50, -R81, R53 ;  /* 0x0000003551327221 */ /* 0x000fe40000010100 */
[----:B------:R-:W-:-:S02]  /*2830*/  FMUL.FTZ R37, R103, R44 ;  /* 0x0000002c67257220 */ /* 0x000fc40000410000 */
[C---:B------:R-:W-:Y:S02]  /*2840*/  FADD.FTZ R46, -R81.reuse, R46 ;  /* 0x0000002e512e7221 */ /* 0x040fe40000010100 */
[----:B------:R-:W-:Y:S02]  /*2850*/  FADD.FTZ R112, -R81, R47 ;  /* 0x0000002f51707221 */ /* 0x000fe40000010100 */
[----:B------:R-:W-:Y:S02]  /*2860*/  FMUL.FTZ R53, R103, R38 ;  /* 0x0000002667357220 */ /* 0x000fe40000410000 */
[----:B------:R-:W-:Y:S01]  /*2870*/  FFMA.FTZ R44, R99, R41, R14 ;  /* 0x00000029632c7223 */ /* 0x000fe2000001000e */
[----:B------:R-:W-:Y:S01]  /*2880*/  IADD3 R41, R55, 0x100, RZ ;  /* 0x0000010037297810 */ /* 0x000fe20007ffe0ff */
[C---:B------:R-:W-:Y:S02]  /*2890*/  FADD.FTZ R48, -R81.reuse, R48 ;  /* 0x0000003051307221 */ /* 0x040fe40000010100 */
[----:B------:R-:W-:-:S02]  /*28a0*/  FADD.FTZ R116, -R81, R49 ;  /* 0x0000003151747221 */ /* 0x000fc40000010100 */
[----:B------:R-:W-:Y:S02]  /*28b0*/  FADD.FTZ R120, -R81, R51 ;  /* 0x0000003351787221 */ /* 0x000fe40000010100 */
        /* <DEDUP_REMOVED lines=9> */
[C---:B------:R-:W-:Y:S02]  /*2950*/  FMUL.FTZ R38, R103.reuse, R46 ;  /* 0x0000002e67267220 */ /* 0x040fe40000410000 */
[----:B------:R-:W-:-:S02]  /*2960*/  FMUL.FTZ R80, R103, R52 ;  /* 0x0000003467507220 */ /* 0x000fc40000410000 */
[----:B------:R-:W-:Y:S02]  /*2970*/  FFMA.FTZ R50, R18, R53, R11 ;  /* 0x0000003512327223 */ /* 0x000fe4000001000b */
[----:B------:R-:W-:Y:S02]  /*2980*/  FADD.FTZ R54, -R81, R54 ;  /* 0x0000003651367221 */ /* 0x000fe40000010100 */
[C---:B------:R-:W-:Y:S02]  /*2990*/  FMUL.FTZ R33, R103.reuse, R40 ;  /* 0x0000002867217220 */ /* 0x040fe40000410000 */
[----:B------:R-:W-:Y:S02]  /*29a0*/  FMUL.FTZ R56, R103, R48 ;  /* 0x0000003067387220 */ /* 0x000fe40000410000 */
[----:B------:R-:W-:Y:S02]  /*29b0*/  FFMA.FTZ R47, R85, R47, R66 ;  /* 0x0000002f552f7223 */ /* 0x000fe40000010042 */
[----:B------:R-:W-:-:S02]  /*29c0*/  FFMA.FTZ R46, R16, R98, R13 ;  /* 0x00000062102e7223 */ /* 0x000fc4000001000d */
[----:B------:R-:W-:Y:S02]  /*29d0*/  FFMA.FTZ R45, R83, R45, R64 ;  /* 0x0000002d532d7223 */ /* 0x000fe40000010040 */
[----:B------:R-:W-:-:S04]  /*29e0*/  IMAD.WIDE.U32 R52, R55, R96, c[0x0][0x208] ;  /* 0x0000820037347625 */ /* 0x000fc800078e0060 */
[----:B------:R-:W-:Y:S01]  /*29f0*/  FADD.FTZ R108, -R81, R42 ;  /* 0x0000002a516c7221 */ /* 0x000fe20000010100 */
[----:B------:R0:W-:Y:S01]  /*2a00*/  STG.E.128 [R52.64], R44 ;  /* 0x0000002c34007986 */ /* 0x0001e2000c101d04 */
[----:B------:R-:W-:Y:S02]  /*2a10*/  FFMA.FTZ R51, R87, R51, R68 ;  /* 0x0000003357337223 */ /* 0x000fe40000010044 */
[----:B------:R-:W-:Y:S02]  /*2a20*/  FFMA.FTZ R49, R82, R49, R67 ;  /* 0x0000003152317223 */ /* 0x000fe40000010043 */
[----:B------:R-:W-:Y:S02]  /*2a30*/  FFMA.FTZ R48, R17, R102, R12 ;  /* 0x0000006611307223 */ /* 0x000fe4000001000c */
[----:B------:R-:W-:-:S04]  /*2a40*/  IMAD.WIDE.U32 R40, R41, R96, c[0x0][0x208] ;  /* 0x0000820029287625 */ /* 0x000fc800078e0060 */
[C---:B------:R-:W-:Y:S01]  /*2a50*/  FADD.FTZ R42, -R81.reuse, R43 ;  /* 0x0000002b512a7221 */ /* 0x040fe20000010100 */
[----:B------:R1:W-:Y:S01]  /*2a60*/  STG.E.128 [R40.64], R48 ;  /* 0x0000003028007986 */ /* 0x0003e2000c101d04 */
[C---:B------:R-:W-:Y:S02]  /*2a70*/  FADD.FTZ R58, -R81.reuse, R58 ;  /* 0x0000003a513a7221 */ /* 0x040fe40000010100 */
[----:B------:R-:W-:Y:S02]  /*2a80*/  FADD.FTZ R36, -R81, R59 ;  /* 0x0000003b51247221 */ /* 0x000fe40000010100 */
[----:B------:R-:W-:Y:S01]  /*2a90*/  FMUL.FTZ R81, R103, R34 ;  /* 0x0000002267517220 */ /* 0x000fe20000410000 */
[----:B0-----:R-:W-:Y:S01]  /*2aa0*/  IADD3 R53, R55, 0x500, RZ ;  /* 0x0000050037357810 */ /* 0x001fe20007ffe0ff */
[C---:B------:R-:W-:Y:S02]  /*2ab0*/  FMUL.FTZ R59, R103.reuse, R54 ;  /* 0x00000036673b7220 */ /* 0x040fe40000410000 */
[----:B------:R-:W-:-:S02]  /*2ac0*/  FMUL.FTZ R32, R103, R110 ;  /* 0x0000006e67207220 */ /* 0x000fc40000410000 */
[----:B------:R-:W-:Y:S01]  /*2ad0*/  FFMA.FTZ R46, R62, R59, R3 ;  /* 0x0000003b3e2e7223 */ /* 0x000fe20000010003 */
[----:B------:R-:W-:Y:S01]  /*2ae0*/  IADD3 R59, R55, 0x300, RZ ;  /* 0x00000300373b7810 */ /* 0x000fe20007ffe0ff */
[C---:B------:R-:W-:Y:S02]  /*2af0*/  FMUL.FTZ R108, R103.reuse, R108 ;  /* 0x0000006c676c7220 */ /* 0x040fe40000410000 */
[C---:B------:R-:W-:Y:S02]  /*2b00*/  FMUL.FTZ R35, R103.reuse, R42 ;  /* 0x0000002a67237220 */ /* 0x040fe40000410000 */
[----:B------:R-:W-:Y:S02]  /*2b10*/  FMUL.FTZ R58, R103, R58 ;  /* 0x0000003a673a7220 */ /* 0x000fe40000410000 */
[----:B-1----:R-:W-:Y:S01]  /*2b20*/  FFMA.FTZ R49, R92, R81, R77 ;  /* 0x000000515c317223 */ /* 0x002fe2000001004d */
[C---:B------:R-:W-:Y:S01]  /*2b30*/  IADD3 R81, R55.reuse, 0x200, RZ ;  /* 0x0000020037517810 */ /* 0x040fe20007ffe0ff */
[----:B------:R-:W-:Y:S01]  /*2b40*/  FFMA.FTZ R45, R90, R57, R75 ;  /* 0x000000395a2d7223 */ /* 0x000fe2000001004b */
        /* <DEDUP_REMOVED lines=9> */
[----:B------:R-:W-:Y:S02]  /*2be0*/  FMUL.FTZ R103, R103, R36 ;  /* 0x0000002467677220 */ /* 0x000fe40000410000 */
[----:B------:R-:W-:Y:S02]  /*2bf0*/  FFMA.FTZ R35, R89, R35, R70 ;  /* 0x0000002359237223 */ /* 0x000fe40000010046 */
[----:B------:R-:W-:Y:S02]  /*2c00*/  FFMA.FTZ R34, R20, R108, R9 ;  /* 0x0000006c14227223 */ /* 0x000fe40000010009 */
[----:B------:R-:W-:Y:S02]  /*2c10*/  FFMA.FTZ R33, R84, R33, R69 ;  /* 0x0000002154217223 */ /* 0x000fe40000010045 */
[----:B------:R-:W-:-:S02]  /*2c20*/  FFMA.FTZ R32, R19, R32, R10 ;  /* 0x0000002013207223 */ /* 0x000fc4000001000a */
        /* <DEDUP_REMOVED lines=8> */
[----:B------:R-:W-:-:S04]  /*2cb0*/  IMAD.WIDE.U32 R58, R59, R96, c[0x0][0x208] ;  /* 0x000082003b3a7625 */ /* 0x000fc800078e0060 */
[----:B------:R-:W-:Y:S01]  /*2cc0*/  FFMA.FTZ R43, R93, R43, R74 ;  /* 0x0000002b5d2b7223 */ /* 0x000fe2000001004a */
[----:B------:R0:W-:Y:S01]  /*2cd0*/  STG.E.128 [R58.64], R36 ;  /* 0x000000243a007986 */ /* 0x0001e2000c101d04 */
[----:B------:R-:W-:Y:S02]  /*2ce0*/  FFMA.FTZ R42, R60, R42, R5 ;  /* 0x0000002a3c2a7223 */ /* 0x000fe40000010005 */
[----:B------:R-:W-:Y:S02]  /*2cf0*/  FFMA.FTZ R41, R88, R116, R73 ;  /* 0x0000007458297223 */ /* 0x000fe40000010049 */
[----:B------:R-:W-:Y:S02]  /*2d00*/  FFMA.FTZ R48, R63, R54, R2 ;  /* 0x000000363f307223 */ /* 0x000fe40000010002 */
[----:B------:R-:W-:-:S04]  /*2d10*/  IMAD.WIDE.U32 R56, R57, R96, c[0x0][0x208] ;  /* 0x0000820039387625 */ /* 0x000fc800078e0060 */
[----:B------:R-:W-:Y:S01]  /*2d20*/  FFMA.FTZ R44, R61, R122, R4 ;  /* 0x0000007a3d2c7223 */ /* 0x000fe20000010004 */
[----:B------:R0:W-:Y:S01]  /*2d30*/  STG.E.128 [R56.64], R40 ;  /* 0x0000002838007986 */ /* 0x0001e2000c101d04 */
[----:B------:R-:W-:-:S04]  /*2d40*/  IMAD.WIDE.U32 R54, R53, R96, c[0x0][0x208] ;  /* 0x0000820035367625 */ /* 0x000fc800078e0060 */
[----:B------:R-:W-:Y:S01]  /*2d50*/  FFMA.FTZ R51, R97, R103, R78 ;  /* 0x0000006761337223 */ /* 0x000fe2000001004e */
[----:B------:R0:W-:Y:S01]  /*2d60*/  STG.E.128 [R54.64], R44 ;  /* 0x0000002c36007986 */ /* 0x0001e2000c101d04 */
[----:B------:R-:W-:-:S05]  /*2d70*/  IMAD.WIDE.U32 R52, R101, R96, c[0x0][0x208] ;  /* 0x0000820065347625 */ /* 0x000fca00078e0060 */
[----:B------:R0:W-:Y:S02]  /*2d80*/  STG.E.128 [R52.64], R48 ;  /* 0x0000003034007986 */ /* 0x0001e4000c101d04 */
.L_x_39844:
[----:B0-----:R-:W-:Y:S05]  /*2d90*/  BSYNC B0 ;  /* 0x0000000000007941 */ /* 0x001fea0003800000 */
.L_x_39843:
[----:B------:R-:W-:Y:S02]  /*2da0*/  IADD3 R94, R94, c[0x0][0x160], RZ ;  /* 0x000058005e5e7a10 */ /* 0x000fe40007ffe0ff */
[----:B------:R-:W-:Y:S02]  /*2db0*/  LOP3.LUT P1, RZ, R79, 0xff, RZ, 0xc0, !PT ;  /* 0x000000ff4fff7812 */ /* 0x000fe4000782c0ff */
[----:B------:R-:W-:Y:S02]  /*2dc0*/  ISETP.GE.AND P0, PT, R94, c[0x0][0x164], PT ;  /* 0x000059005e007a0c */ /* 0x000fe40003f06270 */
[----:B------:R-:W-:-:S11]  /*2dd0*/  SEL R79, RZ, 0x1, P1 ;  /* 0x00000001ff4f7807 */ /* 0x000fd60000800000 */
[----:B-----5:R-:W-:Y:S01]  /*2de0*/  @P0 CALL.REL.NOINC `(.L_x_39845) ;  /* 0x0000001000000944 */ /* 0x020fe20003c00000 */
[----:B------:R-:W-:Y:S05]  /*2df0*/  BRA `(.L_x_39846) ;  /* 0xffffd9a000007947 */ /* 0x000fea000383ffff */
.L_x_39845:
[----:B------:R-:W-:Y:S05]  /*2e00*/  EXIT ;  /* 0x000000000000794d */ /* 0x000fea0003800000 */
.L_x_39841:
[----:B0-----:R-:W-:Y:S01]  /*2e10*/  HFMA2.MMA R103, -RZ, RZ, 0, 5.9604644775390625e-08 ;  /* 0x00000001ff677435 */ /* 0x001fe200000001ff */
[----:B------:R-:W-:Y:S02]  /*2e20*/  MOV R81, 0x1f ;  /* 0x0000001f00517802 */ /* 0x000fe40000000f00 */
[----:B------:R-:W-:Y:S02]  /*2e30*/  MOV R102, 0xffffffff ;  /* 0xffffffff00667802 */ /* 0x000fe40000000f00 */
[----:B------:R-:W-:Y:S02]  /*2e40*/  MOV R100, 0x2e60 ;  /* 0x00002e6000647802 */ /* 0x000fe40000000f00 */
[----:B-----5:R-:W-:Y:S05]  /*2e50*/  CALL.REL.NOINC `($__internal_131_$__cuda_sm70_shflsync_bfly_p) ;  /* 0x0000071000007944 */ /* 0x020fea0003c00000 */
[----:B-1----:R-:W-:Y:S01]  /*2e60*/  MOV R80, R103 ;  /* 0x0000006700507202 */ /* 0x002fe20000000f00 */
[----:B0-----:R-:W-:Y:S05]  /*2e70*/  BRA `(.L_x_39847) ;  /* 0xffffee3000007947 */ /* 0x001fea000383ffff */
.L_x_39842:
[----:B------:R-:W-:Y:S01]  /*2e80*/  HFMA2.MMA R103, -RZ, RZ, 0, 1.1920928955078125e-07 ;  /* 0x00000002ff677435 */ /* 0x000fe200000001ff */
[----:B------:R-:W-:Y:S02]  /*2e90*/  MOV R81, 0x1f ;  /* 0x0000001f00517802 */ /* 0x000fe40000000f00 */
[----:B------:R-:W-:Y:S02]  /*2ea0*/  MOV R102, 0xffffffff ;  /* 0xffffffff00667802 */ /* 0x000fe40000000f00 */
[----:B------:R-:W-:-:S02]  /*2eb0*/  MOV R100, 0x2ed0 ;  /* 0x00002ed000647802 */ /* 0x000fc40000000f00 */
[----:B-----5:R-:W-:Y:S05]  /*2ec0*/  CALL.REL.NOINC `($__internal_131_$__cuda_sm70_shflsync_bfly_p) ;  /* 0x000006a000007944 */ /* 0x020fea0003c00000 */
[----:B01----:R-:W-:Y:S01]  /*2ed0*/  FADD.FTZ R104, R104, R103 ;  /* 0x0000006768687221 */ /* 0x003fe20000010000 */
[----:B------:R-:W-:Y:S01]  /*2ee0*/  HFMA2.MMA R103, -RZ, RZ, 0, 2.384185791015625e-07 ;  /* 0x00000004ff677435 */ /* 0x000fe200000001ff */
[----:B------:R-:W-:-:S02]  /*2ef0*/  MOV R81, 0x1f ;  /* 0x0000001f00517802 */ /* 0x000fc40000000f00 */
[----:B------:R-:W-:Y:S02]  /*2f00*/  MOV R102, 0xffffffff ;  /* 0xffffffff00667802 */ /* 0x000fe40000000f00 */
[----:B------:R-:W-:Y:S02]  /*2f10*/  MOV R100, 0x2f30 ;  /* 0x00002f3000647802 */ /* 0x000fe40000000f00 */
[----:B------:R-:W-:Y:S05]  /*2f20*/  CALL.REL.NOINC `($__internal_131_$__cuda_sm70_shflsync_bfly_p) ;  /* 0x0000064000007944 */ /* 0x000fea0003c00000 */
[----:B01----:R-:W-:Y:S01]  /*2f30*/  FADD.FTZ R104, R104, R103 ;  /* 0x0000006768687221 */ /* 0x003fe20000010000 */
[----:B------:R-:W-:Y:S01]  /*2f40*/  HFMA2.MMA R103, -RZ, RZ, 0, 4.76837158203125e-07 ;  /* 0x00000008ff677435 */ /* 0x000fe200000001ff */
[----:B------:R-:W-:Y:S02]  /*2f50*/  MOV R81, 0x1f ;  /* 0x0000001f00517802 */ /* 0x000fe40000000f00 */
[----:B------:R-:W-:Y:S02]  /*2f60*/  MOV R102, 0xffffffff ;  /* 0xffffffff00667802 */ /* 0x000fe40000000f00 */
[----:B------:R-:W-:Y:S02]  /*2f70*/  MOV R100, 0x2f90 ;  /* 0x00002f9000647802 */ /* 0x000fe40000000f00 */
[----:B------:R-:W-:Y:S05]  /*2f80*/  CALL.REL.NOINC `($__internal_131_$__cuda_sm70_shflsync_bfly_p) ;  /* 0x000005e000007944 */ /* 0x000fea0003c00000 */
[----:B01----:R-:W-:Y:S01]  /*2f90*/  FADD.FTZ R104, R104, R103 ;  /* 0x0000006768687221 */ /* 0x003fe20000010000 */
[----:B------:R-:W-:Y:S01]  /*2fa0*/  HFMA2.MMA R103, -RZ, RZ, 0, 9.5367431640625e-07 ;  /* 0x00000010ff677435 */ /* 0x000fe200000001ff */
[----:B------:R-:W-:-:S02]  /*2fb0*/  MOV R81, 0x1f ;  /* 0x0000001f00517802 */ /* 0x000fc40000000f00 */
[----:B------:R-:W-:Y:S02]  /*2fc0*/  MOV R102, 0xffffffff ;  /* 0xffffffff00667802 */ /* 0x000fe40000000f00 */
[----:B------:R-:W-:Y:S02]  /*2fd0*/  MOV R100, 0x2ff0 ;  /* 0x00002ff000647802 */ /* 0x000fe40000000f00 */
[----:B------:R-:W-:Y:S05]  /*2fe0*/  CALL.REL.NOINC `($__internal_131_$__cuda_sm70_shflsync_bfly_p) ;  /* 0x0000058000007944 */ /* 0x000fea0003c00000 */
        /* <DEDUP_REMOVED lines=62> */
[----:B------:R-:W-:Y:S05]  /*33d0*/  CALL.REL.NOINC `($__internal_131_$__cuda_sm70_shflsync_bfly_p) ;  /* 0x0000019000007944 */ /* 0x000fea0003c00000 */
[----:B01----:R-:W-:Y:S01]  /*33e0*/  FADD.FTZ R104, R104, R103 ;  /* 0x0000006768687221 */ /* 0x003fe20000010000 */
[----:B------:R-:W-:Y:S01]  /*33f0*/  HFMA2.MMA R103, -RZ, RZ, 0, 1.1920928955078125e-07 ;  /* 0x00000002ff677435 */ /* 0x000fe200000001ff */
[----:B------:R-:W-:Y:S02]  /*3400*/  MOV R81, 0x1f ;  /* 0x0000001f00517802 */ /* 0x000fe40000000f00 */
[----:B------:R-:W-:Y:S02]  /*3410*/  MOV R102, 0xffffffff ;  /* 0xffffffff00667802 */ /* 0x000fe40000000f00 */
[----:B------:R-:W-:Y:S02]  /*3420*/  MOV R100, 0x3440 ;  /* 0x0000344000647802 */ /* 0x000fe40000000f00 */
[----:B------:R-:W-:Y:S05]  /*3430*/  CALL.REL.NOINC `($__internal_131_$__cuda_sm70_shflsync_bfly_p) ;  /* 0x0000013000007944 */ /* 0x000fea0003c00000 */
        /* <DEDUP_REMOVED lines=18> */
[----:B01----:R-:W-:Y:S05]  /*3560*/  BRA `(.L_x_39848) ;  /* 0xffffec0000007947 */ /* 0x003fea000383ffff */
        .weak           $__internal_131_$__cuda_sm70_shflsync_bfly_p
        .type           $__internal_131_$__cuda_sm70_shflsync_bfly_p,@function
        .size           $__internal_131_$__cuda_sm70_shflsync_bfly_p,(.L_x_44971 - $__internal_131_$__cuda_sm70_shflsync_bfly_p)
$__internal_131_$__cuda_sm70_shflsync_bfly_p:
[----:B------:R-:W-:Y:S01]  /*3570*/  HFMA2.MMA R101, -RZ, RZ, 0, 0 ;  /* 0x00000000ff657435 */ /* 0x000fe200000001ff */
[----:B------:R-:W-:Y:S04]  /*3580*/  WARPSYNC R102 ;  /* 0x0000006600007348 */ /* 0x000fe80003800000 */
[----:B------:R0:W1:Y:S01]  /*3590*/  SHFL.BFLY PT, R103, R104, R103, R81 ;  /* 0x0c00006768677389 */ /* 0x00006200000e0051 */
[----:B------:R-:W-:Y:S05]  /*35a0*/  RET.REL.NODEC R100 `(_ZN10layer_norm13ln_fwd_kernelINS_13Kernel_traitsI6__halfffffjLj7168ELj1ELj1ELj8ELj16ENS_18Kernel_traits_baseILj7168ES2_ffffjLj256EEEEELb0ELb0ELb1ELb1EEEvNS_9FwdParamsE) ;  /* 0xffffca5064007950 */ /* 0x000fea0003c3ffff */
.L_x_39849:
        /* <DEDUP_REMOVED lines=13> */
.L_x_44971:


//--------------------- .text._ZN10layer_norm13ln_fwd_kernelINS_13Kernel_traitsI6__halfffffjLj7168ELj1ELj1ELj8ELj16ENS_18Kernel_traits_baseILj7168ES2_ffffjLj256EEEEELb0ELb1ELb0ELb0EEEvNS_9FwdParamsE --------------------------
	.section	.text._ZN10layer_norm13ln_fwd_kernelINS_13Kernel_traitsI6__halfffffjLj7168ELj1ELj1ELj8ELj16ENS_18Kernel_traits_baseILj7168ES2_ffffjLj256EEEEELb0ELb1ELb0ELb0EEEvNS_9FwdParamsE,"ax",@progbits
	.sectioninfo	@"SHI_REGISTERS=150"
	.align	128
        .global         _ZN10layer_norm13ln_fwd_kernelINS_13Kernel_traitsI6__halfffffjLj7168ELj1ELj1ELj8ELj16ENS_18Kernel_traits_baseILj7168ES2_ffffjLj256EEEEELb0ELb1ELb0ELb0EEEvNS_9FwdParamsE
        .type           _ZN10layer_norm13ln_fwd_kernelINS_13Kernel_traitsI6__halfffffjLj7168ELj1ELj1ELj8ELj16ENS_18Kernel_traits_baseILj7168ES2_ffffjLj256EEEEELb0ELb1ELb0ELb0EEEvNS_9FwdParamsE,@function
        .size           _ZN10layer_norm13ln_fwd_kernelINS_13Kernel_traitsI6__halfffffjLj7168ELj1ELj1ELj8ELj16ENS_18Kernel_traits_baseILj7168ES2_ffffjLj256EEEEELb0ELb1ELb0ELb0EEEvNS_9FwdParamsE,(.L_x_44972 - _ZN10layer_norm13ln_fwd_kernelINS_13Kernel_traitsI6__halfffffjLj7168ELj1ELj1ELj8ELj16ENS_18Kernel_traits_baseILj7168ES2_ffffjLj256EEEEELb0ELb1ELb0ELb0EEEvNS_9FwdParamsE)
        .other          _ZN10layer_norm13ln_fwd_kernelINS_13Kernel_traitsI6__halfffffjLj7168ELj1ELj1ELj8ELj16ENS_18Kernel_traits_baseILj7168ES2_ffffjLj256EEEEELb0ELb1ELb0ELb0EEEvNS_9FwdParamsE,@"STO_CUDA_ENTRY STV_DEFAULT"
_ZN10layer_norm13ln_fwd_kernelINS_13Kernel_traitsI6__halfffffjLj7168ELj1ELj1ELj8ELj16ENS_18Kernel_traits_baseILj7168ES2_ffffjLj256EEEEELb0ELb1ELb0ELb0EEEvNS_9FwdParamsE:
.text._ZN10layer_norm13ln_fwd_kernelINS_13Kernel_traitsI6__halfffffjLj7168ELj1ELj1ELj8ELj16ENS_18Kernel_traits_baseILj7168ES2_ffffjLj256EEEEELb0ELb1ELb0ELb0EEEvNS_9FwdParamsE:
        /* <DEDUP_REMOVED lines=24> */
[C---:B------:R-:W-:Y:S02]  /*0180*/  @P1 LEA.HI.X R7, R48.reuse, c[0x0][0x21c], RZ, 0x3, P2 ;  /* 0x0000870030071a11 */ /* 0x040fe400010f1cff */
[C---:B------:R-:W-:Y:S01]  /*0190*/  LEA R10, P2, R48.reuse, c[0x0][0x1c8], 0x3 ;  /* 0x00007200300a7a11 */ /* 0x040fe200078418ff */
[C---:B------:R-:W-:Y:S02]  /*01a0*/  IMAD.WIDE.U32 R4, R48.reuse, R5, c[0x0][0x1b0] ;  /* 0x00006c0030047625 */ /* 0x040fe400078e0005 */
[----:B------:R0:W5:Y:S01]  /*01b0*/  @P1 LDG.E.64 R8, [R6.64] ;  /* 0x0000000406081981 */ /* 0x000162000c1e1b00 */
[----:B------:R-:W-:-:S03]  /*01c0*/  LEA.HI.X R11, R48, c[0x0][0x1cc], RZ, 0x3, P2 ;  /* 0x00007300300b7a11 */ /* 0x000fc600010f1cff */
[----:B------:R0:W5:Y:S04]  /*01d0*/  LDG.E.64 R24, [R4.64] ;  /* 0x0000000404187981 */ /* 0x000168000c1e1b00 */
[----:B------:R0:W5:Y:S01]  /*01e0*/  LDG.E.64 R26, [R10.64] ;  /* 0x000000040a1a7981 */ /* 0x000162000c1e1b00 */
[----:B------:R-:W-:Y:S01]  /*01f0*/  LOP3.LUT R48, R48, 0x100, RZ, 0xfc, !PT ;  /* 0x0000010030307812 */ /* 0x000fe200078efcff */
[----:B------:R-:W-:Y:S02]  /*0200*/  @!P1 CS2R R8, SRZ ;  /* 0x0000000000089805 */ /* 0x000fe4000001ff00 */
.L_x_39851:
[----:B0-----:R-:W-:Y:S05]  /*0210*/  BSYNC B0 ;  /* 0x0000000000007941 */ /* 0x001fea0003800000 */
.L_x_39850:
        /* <DEDUP_REMOVED lines=8> */
[C---:B------:R-:W-:Y:S02]  /*02a0*/  @P1 LEA.HI.X R5, R48.reuse, c[0x0][0x21c], RZ, 0x3, P2 ;  /* 0x0000870030051a11 */ /* 0x040fe400010f1cff */
[----:B------:R-:W-:-:S03]  /*02b0*/  LEA R6, P2, R48, c[0x0][0x1c8], 0x3 ;  /* 0x0000720030067a11 */ /* 0x000fc600078418ff */
[----:B------:R0:W5:Y:S01]  /*02c0*/  @P1 LDG.E.64 R10, [R4.64] ;  /* 0x00000004040a1981 */ /* 0x000162000c1e1b00 */
[----:B------:R-:W-:-:S05]  /*02d0*/  LEA.HI.X R7, R48, c[0x0][0x1cc], RZ, 0x3, P2 ;  /* 0x0000730030077a11 */ /* 0x000fca00010f1cff */
[----:B------:R0:W5:Y:S01]  /*02e0*/  LDG.E.64 R28, [R6.64] ;  /* 0x00000004061c7981 */ /* 0x000162000c1e1b00 */
[----:B------:R-:W-:Y:S01]  /*02f0*/  IADD3 R48, R48, 0x100, RZ ;  /* 0x0000010030307810 */ /* 0x000fe20007ffe0ff */
[----:B------:R-:W-:Y:S02]  /*0300*/  @!P1 CS2R R10, SRZ ;  /* 0x00000000000a9805 */ /* 0x000fe4000001ff00 */
.L_x_39853:
[----:B0-----:R-:W-:Y:S05]  /*0310*/  BSYNC B0 ;  /* 0x0000000000007941 */ /* 0x001fea0003800000 */
.L_x_39852:
[----:B------:R-:W-:Y:S01]  /*0320*/  BSSY B0, `(.L_x_39854) ;  /* 0x000000f000007945 */ /* 0x000fe20003800000 */
        /* <DEDUP_REMOVED lines=12> */
[----:B------:R-:W-:Y:S01]  /*03f0*/  IADD3 R48, R48, 0x100, RZ ;  /* 0x0000010030307810 */ /* 0x000fe20007ffe0ff */
[----:B------:R-:W-:Y:S02]  /*0400*/  @!P1 CS2R R12, SRZ ;  /* 0x00000000000c9805 */ /* 0x000fe4000001ff00 */
.L_x_39855:
[----:B0-----:R-:W-:Y:S05]  /*0410*/  BSYNC B0 ;  /* 0x0000000000007941 */ /* 0x001fea0003800000 */
.L_x_39854:
        /* <DEDUP_REMOVED lines=15> */
.L_x_39857:
[----:B0-----:R-:W-:Y:S05]  /*0510*/  BSYNC B0 ;  /* 0x0000000000007941 */ /* 0x001fea0003800000 */
.L_x_39856:
        /* <DEDUP_REMOVED lines=15> */
.L_x_39859:
[----:B0-----:R-:W-:Y:S05]  /*0610*/  BSYNC B0 ;  /* 0x0000000000007941 */ /* 0x001fea0003800000 */
.L_x_39858:
        /* <DEDUP_REMOVED lines=17> */
.L_x_39861:
[----:B0-----:R-:W-:Y:S05]  /*0730*/  BSYNC B0 ;  /* 0x0000000000007941 */ /* 0x001fea0003800000 */
.L_x_39860:
[----:B------:R-:W-:Y:S01]  /*0740*/  ISETP.GE.U32.AND P1, PT, R2, 0x700, PT ;  /* 0x000007000200780c */ /* 0x000fe20003f26070 */
[----:B------:R-:W-:Y:S03]  /*0750*/  BSSY B0, `(.L_x_39862) ;  /* 0x000000f000007945 */ /* 0x000fe60003800000 */
[----:B------:R-:W-:-:S09]  /*0760*/  P2R R4, PR, RZ, 0x2 ;  /* 0x00000002ff047803 */ /* 0x000fd20000000000 */
[----:B------:R-:W-:Y:S05]  /*0770*/  @!P1 BRA `(.L_x_39863) ;  /* 0x000000c000009947 */ /* 0x000fea0003800000 */
[----:B------:R-:W-:-:S04]  /*0780*/  ISETP.NE.U32.AND P1, PT, RZ, c[0x0][0x218], PT ;  /* 0x00008600ff007a0c */ /* 0x000fc80003f25070 */
[----:B------:R-:W-:Y:S01]  /*0790*/  ISETP.NE.AND.EX P1, PT, RZ, c[0x0][0x21c], PT, P1 ;  /* 0x00008700ff007a0c */ /* 0x000fe20003f25310 */
[----:B------:R-:W-:-:S12]  /*07a0*/  HFMA2.MMA R19, -RZ, RZ, 0, 4.76837158203125e-07 ;  /* 0x00000008ff137435 */ /* 0x000fd800000001ff */
[----:B------:R-:W-:-:S04]  /*07b0*/  @P1 LEA R20, P2, R48, c[0x0][0x218], 0x3 ;  /* 0x0000860030141a11 */ /* 0x000fc800078418ff */
[C---:B------:R-:W-:Y:S02]  /*07c0*/  @P1 LEA.HI.X R21, R48.reuse, c[0x0][0x21c], RZ, 0x3, P2 ;  /* 0x0000870030151a11 */ /* 0x040fe400010f1cff */
[C---:B------:R-:W-:Y:S01]  /*07d0*/  LEA R22, P2, R48.reuse, c[0x0][0x1c8], 0x3 ;  /* 0x0000720030167a11 */ /* 0x040fe200078418ff */
[C---:B------:R-:W-:Y:S02]  /*07e0*/  IMAD.WIDE.U32 R18, R48.reuse, R19, c[0x0][0x1b0] ;  /* 0x00006c0030127625 */ /* 0x040fe400078e0013 */
[----:B------:R0:W5:Y:S01]  /*07f0*/  @P1 LDG.E.64 R4, [R20.64] ;  /* 0x0000000414041981 */ /* 0x000162000c1e1b00 */
[----:B------:R-:W-:-:S03]  /*0800*/  LEA.HI.X R23, R48, c[0x0][0x1cc], RZ, 0x3, P2 ;  /* 0x0000730030177a11 */ /* 0x000fc600010f1cff */
[----:B------:R-:W5:Y:S04]  /*0810*/  LDG.E.64 R18, [R18.64] ;  /* 0x0000000412127981 */ /* 0x000f68000c1e1b00 */
[----:B------:R-:W5:Y:S01]  /*0820*/  LDG.E.64 R22, [R22.64] ;  /* 0x0000000416167981 */ /* 0x000f62000c1e1b00 */
[----:B------:R-:W-:-:S03]  /*0830*/  @!P1 CS2R R4, SRZ ;  /* 0x0000000000049805 */ /* 0x000fc6000001ff00 */
.L_x_39863:
[----:B0-----:R-:W-:Y:S05]  /*0840*/  BSYNC B0 ;  /* 0x0000000000007941 */ /* 0x001fea0003800000 */
.L_x_39862:
[----:B------:R-:W0:Y:S02]  /*0850*/  S2UR UR6, SR_CTAID.X ;  /* 0x00000000000679c3 */ /* 0x000e240000002500 */
[----:B0-----:R-:W-:-:S04]  /*0860*/  LEA.HI R98, R0, UR6, RZ, 0x18 ;  /* 0x0000000600627c11 */ /* 0x001fc8000f8fc0ff */
[----:B------:R-:W-:-:S13]  /*0870*/  ISETP.GE.AND P1, PT, R98, c[0x0][0x164], PT ;  /* 0x0000590062007a0c */ /* 0x000fda0003f26270 */
[----:B------:R-:W-:Y:S05]  /*0880*/  @P1 EXIT ;  /* 0x000000000000194d */ /* 0x000fea0003800000 */
[----:B------:R-:W-:Y:S01]  /*0890*/  SHF.R.S32.HI R3, RZ, 0x2, R3 ;  /* 0x00000002ff037819 */ /* 0x000fe20000011403 */
[----:B------:R-:W-:Y:S01]  /*08a0*/  HFMA2.MMA R125, -RZ, RZ, 0, 5.9604644775390625e-08 ;  /* 0x00000001ff7d7435 */ /* 0x000fe200000001ff */
[----:B------:R-:W-:Y:S01]  /*08b0*/  LOP3.LUT R21, R0, 0xe0, RZ, 0xc0, !PT ;  /* 0x000000e000157812 */ /* 0x000fe200078ec0ff */
[----:B-----5:R-:W-:Y:S01]  /*08c0*/  HADD2.F32 R48, -RZ, R17.H0_H0 ;  /* 0x20000011ff307230 */ /* 0x020fe20000004100 */
[----:B------:R-:W-:Y:S01]  /*08d0*/  LOP3.LUT R20, R3, 0xff, RZ, 0xc0, !PT ;  /* 0x000000ff03147812 */ /* 0x000fe200078ec0ff */
[----:B------:R-:W-:Y:S01]  /*08e0*/  HADD2.F32 R49, -RZ, R6.H0_H0 ;  /* 0x20000006ff317230 */ /* 0x000fe20000004100 */
[----:B------:R-:W-:Y:S01]  /*08f0*/  SHF.R.U32.HI R3, RZ, 0x3, R3 ;  /* 0x00000003ff037819 */ /* 0x000fe20000011603 */
[----:B------:R-:W-:Y:S01]  /*0900*/  HADD2.F32 R50, -RZ, R7.H0_H0 ;  /* 0x20000007ff327230 */ /* 0x000fe20000004100 */
[----:B------:R-:W-:Y:S01]  /*0910*/  IADD3 R21, R20, -R21, RZ ;  /* 0x8000001514157210 */ /* 0x000fe20007ffe0ff */
[----:B------:R-:W-:Y:S01]  /*0920*/  HADD2.F32 R51, -RZ, R4.H0_H0 ;  /* 0x20000004ff337230 */ /* 0x000fe20000004100 */
[----:B------:R-:W-:Y:S01]  /*0930*/  MOV R108, R18 ;  /* 0x00000012006c7202 */ /* 0x000fe20000000f00 */
[----:B------:R-:W-:Y:S01]  /*0940*/  HADD2.F32 R52, -RZ, R5.H0_H0 ;  /* 0x20000005ff347230 */ /* 0x000fe20000004100 */
[----:B------:R-:W-:Y:S01]  /*0950*/  IMNMX R21, RZ, R21, !PT ;  /* 0x00000015ff157217 */ /* 0x000fe20007800200 */
[----:B------:R-:W-:Y:S01]  /*0960*/  ULDC.U8 UR6, c[0x0][0x1f0] ;  /* 0x00007c0000067ab9 */ /* 0x000fe20000000000 */
[----:B------:R-:W-:Y:S01]  /*0970*/  SHF.R.U64 R106, R18, 0x10, R19 ;  /* 0x00000010126a7819 */ /* 0x000fe20000001213 */
[----:B------:R-:W-:Y:S01]  /*0980*/  HADD2.F32 R108, -RZ, R108.H0_H0 ;  /* 0x2000006cff6c7230 */ /* 0x000fe20000004100 */
[----:B------:R-:W-:Y:S01]  /*0990*/  LOP3.LUT R18, R3, 0x1fffffe0, RZ, 0xc0, !PT ;  /* 0x1fffffe003127812 */ /* 0x000fe200078ec0ff */
[----:B------:R-:W-:Y:S01]  /*09a0*/  HADD2.F32 R3, -RZ, R8.H0_H0 ;  /* 0x20000008ff037230 */ /* 0x000fe20000004100 */
[----:B------:R-:W-:Y:S01]  /*09b0*/  IMNMX R21, R21, 0x20, PT ;  /* 0x0000002015157817 */ /* 0x000fe20003800200 */
[----:B------:R-:W-:Y:S01]  /*09c0*/  HADD2.F32 R106, -RZ, R106.H0_H0 ;  /* 0x2000006aff6a7230 */ /* 0x000fe20000004100 */
[----:B------:R-:W-:-:S02]  /*09d0*/  MOV R73, R22 ;  /* 0x0000001600497202 */ /* 0x000fc40000000f00 */
[----:B------:R-:W-:Y:S02]  /*09e0*/  IADD3 R21, R21, R18, RZ ;  /* 0x0000001215157210 */ /* 0x000fe40007ffe0ff */
[--C-:B------:R-:W-:Y:S01]  /*09f0*/  SHF.R.U64 R72, R22, 0x10, R23.reuse ;  /* 0x0000001016487819 */ /* 0x100fe20000001217 */
[----:B------:R-:W-:Y:S01]  /*0a00*/  HADD2.F32 R73, -RZ, R73.H0_H0 ;  /* 0x20000049ff497230 */ /* 0x000fe20000004100 */
[----:B------:R-:W-:Y:S02]  /*0a10*/  SHF.L.U32 R21, R21, 0x2, RZ ;  /* 0x0000000215157819 */ /* 0x000fe400000006ff */
[----:B------:R-:W-:Y:S01]  /*0a20*/  SHF.L.U32 R22, R0, 0x5, RZ ;  /* 0x0000000500167819 */ /* 0x000fe200000006ff */
[----:B------:R-:W-:Y:S01]  /*0a30*/  HADD2.F32 R72, -RZ, R72.H0_H0 ;  /* 0x20000048ff487230 */ /* 0x000fe20000004100 */
[----:B------:R-:W-:Y:S02]  /*0a40*/  MOV R71, R23 ;  /* 0x0000001700477202 */ /* 0x000fe40000000f00 */
[----:B------:R-:W0:Y:S01]  /*0a50*/  I2F.U32 R21, R21 ;  /* 0x0000001500157306 */ /* 0x000e220000201000 */
[----:B------:R-:W-:-:S02]  /*0a60*/  SHF.R.U32.HI R69, RZ, 0x10, R23 ;  /* 0x00000010ff457819 */ /* 0x000fc40000011617 */
[----:B------:R-:W-:Y:S01]  /*0a70*/  LOP3.LUT R23, R22, 0x3e0, RZ, 0xc0, !PT ;  /* 0x000003e016177812 */ /* 0x000fe200078ec0ff */
[----:B------:R-:W-:Y:S01]  /*0a80*/  HADD2.F32 R71, -RZ, R71.H0_H0 ;  /* 0x20000047ff477230 */ /* 0x000fe20000004100 */
[----:B------:R-:W-:Y:S01]  /*0a90*/  MOV R97, R26 ;  /* 0x0000001a00617202 */ /* 0x000fe20000000f00 */
[----:B------:R-:W-:Y:S01]  /*0aa0*/  HADD2.F32 R69, -RZ, R69.H0_H0 ;  /* 0x20000045ff457230 */ /* 0x000fe20000004100 */
[----:B------:R-:W-:Y:S02]  /*0ab0*/  IADD3 R23, R20, -R23, RZ ;  /* 0x8000001714177210 */ /* 0x000fe40007ffe0ff */
[--C-:B------:R-:W-:Y:S01]  /*0ac0*/  SHF.R.U64 R96, R26, 0x10, R27.reuse ;  /* 0x000000101a607819 */ /* 0x100fe2000000121b */
[----:B------:R-:W-:Y:S01]  /*0ad0*/  HADD2.F32 R97, -RZ, R97.H0_H0 ;  /* 0x20000061ff617230 */ /* 0x000fe20000004100 */
[----:B------:R-:W-:Y:S02]  /*0ae0*/  IMNMX R23, RZ, R23, !PT ;  /* 0x00000017ff177217 */ /* 0x000fe40007800200 */
[----:B------:R-:W-:Y:S01]  /*0af0*/  MOV R95, R27 ;  /* 0x0000001b005f7202 */ /* 0x000fe20000000f00 */
[----:B------:R-:W-:Y:S01]  /*0b00*/  HADD2.F32 R96, -RZ, R96.H0_H0 ;  /* 0x20000060ff607230 */ /* 0x000fe20000004100 */
[----:B------:R-:W-:Y:S01]  /*0b10*/  IMNMX R23, R23, 0x20, PT ;  /* 0x0000002017177817 */ /* 0x000fe20003800200 */
[----:B0-----:R0:W1:Y:S01]  /*0b20*/  MUFU.RCP R116, R21 ;  /* 0x0000001500747308 */ /* 0x0010620000001000 */
[----:B------:R-:W-:Y:S01]  /*0b30*/  SHF.R.U32.HI R94, RZ, 0x10, R27 ;  /* 0x00000010ff5e7819 */ /* 0x000fe2000001161b */
[----:B------:R-:W-:Y:S01]  /*0b40*/  HADD2.F32 R95, -RZ, R95.H0_H0 ;  /* 0x2000005fff5f7230 */ /* 0x000fe20000004100 */
[----:B------:R-:W-:-:S02]  /*0b50*/  MOV R93, R28 ;  /* 0x0000001c005d7202 */ /* 0x000fc40000000f00 */
        /* <DEDUP_REMOVED lines=129> */
[----:B01----:R-:W-:Y:S02]  /*1370*/  HADD2.F32 R124, -RZ, R124.H0_H0 ;  /* 0x2000007cff7c7230 */ /* 0x003fe40000004100 */
.L_x_39895:
[----:B------:R-:W-:Y:S02]  /*1380*/  ISETP.NE.U32.AND P1, PT, RZ, c[0x0][0x1c0], PT ;  /* 0x00007000ff007a0c */ /* 0x000fe40003f25070 */
[----:B------:R-:W-:Y:S02]  /*1390*/  MOV R37, 0x3f800000 ;  /* 0x3f80000000257802 */ /* 0x000fe40000000f00 */
[----:B------:R-:W-:Y:S01]  /*13a0*/  ISETP.NE.AND.EX P1, PT, RZ, c[0x0][0x1c4], PT, P1 ;  /* 0x00007100ff007a0c */ /* 0x000fe20003f25310 */
[----:B------:R-:W-:-:S12]  /*13b0*/  IMAD R127, R98, c[0x0][0x168], RZ ;  /* 0x00005a00627f7a24 */ /* 0x000fd800078e02ff */
[----:B------:R-:W-:-:S05]  /*13c0*/  @P1 MOV R39, 0x4 ;  /* 0x0000000400271802 */ /* 0x000fca0000000f00 */
[----:B------:R-:W-:Y:S01]  /*13d0*/  @P1 IMAD.WIDE R38, R98, R39, c[0x0][0x1c0] ;  /* 0x0000700062261625 */ /* 0x000fe200078e0227 */
[----:B------:R-:W-:-:S04]  /*13e0*/  SHF.R.S32.HI R128, RZ, 0x1f, R127 ;  /* 0x0000001fff807819 */ /* 0x000fc8000001147f */
[----:B------:R0:W5:Y:S01]  /*13f0*/  @P1 LDG.E R37, [R38.64] ;  /* 0x0000000426251981 */ /* 0x000162000c1e1900 */
[----:B------:R-:W-:Y:S01]  /*1400*/  LOP3.LUT P1, RZ, R125, 0xff, RZ, 0xc0, !PT ;  /* 0x000000ff7dff7812 */ /* 0x000fe2000782c0ff */
[----:B------:R-:W-:Y:S01]  /*1410*/  BSSY B0, `(.L_x_39864) ;  /* 0x0000023000007945 */ /* 0x000fe20003800000 */
[----:B------:R-:W-:Y:S02]  /*1420*/  LEA.HI R127, R128, R127, RZ, 0x2 ;  /* 0x0000007f807f7211 */ /* 0x000fe400078f10ff */
[----:B------:R-:W-:Y:S02]  /*1430*/  SHF.R.U32.HI R36, RZ, 0x5, R0 ;  /* 0x00000005ff247819 */ /* 0x000fe40000011600 */
[----:B------:R-:W-:Y:S02]  /*1440*/  LOP3.LUT R128, R0, 0xff, RZ, 0xc0, !PT ;  /* 0x000000ff00807812 */ /* 0x000fe400078ec0ff */
[----:B------:R-:W-:Y:S02]  /*1450*/  LOP3.LUT R36, R36, 0x7fffff8, RZ, 0xc0, !PT ;  /* 0x07fffff824247812 */ /* 0x000fe400078ec0ff */
[----:B------:R-:W-:-:S03]  /*1460*/  LEA.HI.SX32 R127, R127, R128, 0x1e ;  /* 0x000000807f7f7211 */ /* 0x000fc600078ff2ff */
[----:B------:R-:W-:Y:S02]  /*1470*/  @!P1 IADD3 R36, R36, 0x8, RZ ;  /* 0x0000000824249810 */ /* 0x000fe40007ffe0ff */
[----:B------:R-:W-:Y:S01]  /*1480*/  MOV R132, R127 ;  /* 0x0000007f00847202 */ /* 0x000fe20000000f00 */
[----:B------:R-:W-:Y:S05]  /*1490*/  @!P0 BRA `(.L_x_39865) ;  /* 0x000001a000008947 */ /* 0x000fea0003800000 */
[----:B0-----:R-:W-:Y:S01]  /*14a0*/  ISETP.NE.U32.AND P1, PT, RZ, c[0x0][0x180], PT ;  /* 0x00006000ff007a0c */ /* 0x001fe20003f25070 */
[----:B------:R-:W-:-:S03]  /*14b0*/  HFMA2.MMA R38, -RZ, RZ, 0, 9.5367431640625e-07 ;  /* 0x00000010ff267435 */ /* 0x000fc600000001ff */
[----:B------:R-:W-:-:S07]  /*14c0*/  ISETP.NE.AND.EX P1, PT, RZ, c[0x0][0x184], PT, P1 ;  /* 0x00006100ff007a0c */ /* 0x000fce0003f25310 */
[----:B------:R-:W-:-:S05]  /*14d0*/  IMAD.WIDE.U32 R38, R127, R38, c[0x0][0x170] ;  /* 0x00005c007f267625 */ /* 0x000fca00078e0026 */
[----:B------:R-:W2:Y:S01]  /*14e0*/  LDG.E.128 R8, [R38.64] ;  /* 0x0000000426087981 */ /* 0x000ea2000c1e1d00 */
[----:B------:R-:W-:-:S04]  /*14f0*/  @P1 LEA R128, P2, R127, c[0x0][0x180], 0x4 ;  /* 0x000060007f801a11 */ /* 0x000fc800078420ff */
[C---:B------:R-:W-:Y:S02]  /*1500*/  @P1 LEA.HI.X R129, R127.reuse, c[0x0][0x184], RZ, 0x4, P2 ;  /* 0x000061007f811a11 */ /* 0x040fe400010f24ff */
[----:B------:R-:W-:-:S03]  /*1510*/  LEA R130, P2, R127, c[0x0][0x188], 0x4 ;  /* 0x000062007f827a11 */ /* 0x000fc600078420ff */
[----:B------:R-:W3:Y:S01]  /*1520*/  @P1 LDG.E.128 R4, [R128.64] ;  /* 0x0000000480041981 */ /* 0x000ee2000c1e1d00 */
[----:B------:R-:W-:Y:S02]  /*1530*/  ISETP.NE.U32.AND P1, PT, RZ, c[0x0][0x180], PT ;  /* 0x00006000ff007a0c */ /* 0x000fe40003f25070 */
[C---:B------:R-:W-:Y:S02]  /*1540*/  LEA.HI.X R131, R127.reuse, c[0x0][0x18c], RZ, 0x4, P2 ;  /* 0x000063007f837a11 */ /* 0x040fe400010f24ff */
[----:B------:R-:W-:Y:S02]  /*1550*/  ISETP.NE.AND.EX P1, PT, RZ, c[0x0][0x184], PT, P1 ;  /* 0x00006100ff007a0c */ /* 0x000fe40003f25310 */
[----:B------:R-:W-:Y:S01]  /*1560*/  IADD3 R132, R127, 0x100, RZ ;  /* 0x000001007f847810 */ /* 0x000fe20007ffe0ff */
[-C--:B--2--5:R-:W-:Y:S02]  /*1570*/  FMUL.FTZ R8, R8, R37.reuse ;  /* 0x0000002508087220 */ /* 0x0a4fe40000410000 */
[----:B------:R-:W-:-:S02]  /*1580*/  FMUL.FTZ R9, R9, R37 ;  /* 0x0000002509097220 */ /* 0x000fc40000410000 */
[-C--:B------:R-:W-:Y:S02]  /*1590*/  FMUL.FTZ R10, R10, R37.reuse ;  /* 0x000000250a0a7220 */ /* 0x080fe40000410000 */
        /* <DEDUP_REMOVED lines=8> */
[----:B------:R-:W-:-:S05]  /*1620*/  @P1 FADD.FTZ R11, R7, R11 ;  /* 0x0000000b070b1221 */ /* 0x000fca0000010000 */
[----:B------:R0:W-:Y:S02]  /*1630*/  STG.E.128 [R130.64], R8 ;  /* 0x0000000882007986 */ /* 0x0001e4000c101d04 */
.L_x_39865:
[----:B0-----:R-:W-:Y:S05]  /*1640*/  BSYNC B0 ;  /* 0x0000000000007941 */ /* 0x001fea0003800000 */
.L_x_39864:
[----:B------:R-:W-:Y:S01]  /*1650*/  ISETP.GE.U32.AND P1, PT, R2, 0x200, PT ;  /* 0x000002000200780c */ /* 0x000fe20003f26070 */
[----:B------:R-:W-:-:S12]  /*1660*/  BSSY B0, `(.L_x_39866) ;  /* 0x000001c000007945 */ /* 0x000fd80003800000 */
[----:B------:R-:W-:Y:S05]  /*1670*/  @!P1 BRA `(.L_x_39867) ;  /* 0x000001a000009947 */ /* 0x000fea0003800000 */
[----:B------:R-:W-:-:S04]  /*1680*/  ISETP.NE.U32.AND P1, PT, RZ, c[0x0][0x180], PT ;  /* 0x00006000ff007a0c */ /* 0x000fc80003f25070 */
[----:B------:R-:W-:Y:S02]  /*1690*/  ISETP.NE.AND.EX P1, PT, RZ, c[0x0][0x184], PT, P1 ;  /* 0x00006100ff007a0c */ /* 0x000fe40003f25310 */
[----:B------:R-:W-:-:S05]  /*16a0*/  MOV R39, 0x10 ;  /* 0x0000001000277802 */ /* 0x000fca0000000f00 */
        /* <DEDUP_REMOVED lines=23> */
.L_x_39867:
[----:B------:R-:W-:Y:S05]  /*1820*/  BSYNC B0 ;  /* 0x0000000000007941 */ /* 0x000fea0003800000 */
.L_x_39866:
[----:B------:R-:W-:Y:S01]  /*1830*/  ISETP.GE.U32.AND P1, PT, R2, 0x300, PT ;  /* 0x000003000200780c */ /* 0x000fe20003f26070 */
[----:B------:R-:W-:-:S12]  /*1840*/  BSSY B0, `(.L_x_39868) ;  /* 0x000001c000007945 */ /* 0x000fd80003800000 */
[----:B------:R-:W-:Y:S05]  /*1850*/  @!P1 BRA `(.L_x_39869) ;  /* 0x000001a000009947 */ /* 0x000fea0003800000 */
[----:B------:R-:W-:Y:S01]  /*1860*/  ISETP.NE.U32.AND P1, PT, RZ, c[0x0][0x180], PT ;  /* 0x00006000ff007a0c */ /* 0x000fe20003f25070 */
[----:B0-----:R-:W-:-:S03]  /*1870*/  HFMA2.MMA R131, -RZ, RZ, 0, 9.5367431640625e-07 ;  /* 0x00000010ff837435 */ /* 0x001fc600000001ff */
        /* <DEDUP_REMOVED lines=24> */
.L_x_39869:
[----:B------:R-:W-:Y:S05]  /*1a00*/  BSYNC B0 ;  /* 0x0000000000007941 */ /* 0x000fea0003800000 */
.L_x_39868:
[----:B------:R-:W-:Y:S01]  /*1a10*/  ISETP.GE.U32.AND P1, PT, R2, 0x400, PT ;  /* 0x000004000200780c */ /* 0x000fe20003f26070 */
[----:B------:R-:W-:-:S12]  /*1a20*/  BSSY B0, `(.L_x_39870) ;  /* 0x000001c000007945 */ /* 0x000fd80003800000 */
[----:B------:R-:W-:Y:S05]  /*1a30*/  @!P1 BRA `(.L_x_39871) ;  /* 0x000001a000009947 */ /* 0x000fea0003800000 */
[----:B------:R-:W-:-:S04]  /*1a40*/  ISETP.NE.U32.AND P1, PT, RZ, c[0x0][0x180], PT ;  /* 0x00006000ff007a0c */ /* 0x000fc80003f25070 */
[----:B------:R-:W-:Y:S02]  /*1a50*/  ISETP.NE.AND.EX P1, PT, RZ, c[0x0][0x184], PT, P1 ;  /* 0x00006100ff007a0c */ /* 0x000fe40003f25310 */
[----:B0-----:R-:W-:-:S05]  /*1a60*/  MOV R131, 0x10 ;  /* 0x0000001000837802 */ /* 0x001fca0000000f00 */
        /* <DEDUP_REMOVED lines=23> */
.L_x_39871:
[----:B------:R-:W-:Y:S05]  /*1be0*/  BSYNC B0 ;  /* 0x0000000000007941 */ /* 0x000fea0003800000 */
.L_x_39870:
        /* <DEDUP_REMOVED lines=29> */
.L_x_39873:
[----:B------:R-:W-:Y:S05]  /*1dc0*/  BSYNC B0 ;  /* 0x0000000000007941 */ /* 0x000fea0003800000 */
.L_x_39872:
        /* <DEDUP_REMOVED lines=29> */
.L_x_39875:
[----:B------:R-:W-:Y:S05]  /*1fa0*/  BSYNC B0 ;  /* 0x0000000000007941 */ /* 0x000fea0003800000 */
.L_x_39874:
        /* <DEDUP_REMOVED lines=8> */
[----:B0-----:R-:W-:-:S04]  /*2030*/  @P1 LEA R128, P2, R132, c[0x0][0x180], 0x4 ;  /* 0x0000600084801a11 */ /* 0x001fc800078420ff */
[C---:B------:R-:W-:Y:S02]  /*2040*/  @P1 LEA.HI.X R129, R132.reuse, c[0x0][0x184], RZ, 0x4, P2 ;  /* 0x0000610084811a11 */ /* 0x040fe400010f24ff */
[----:B------:R-:W-:-:S03]  /*2050*/  LEA R130, P2, R132, c[0x0][0x188], 0x4 ;  /* 0x0000620084827a11 */ /* 0x000fc600078420ff */
[----:B------:R-:W3:Y:S01]  /*2060*/  @P1 LDG.E.128 R4, [R128.64] ;  /* 0x0000000480041981 */ /* 0x000ee2000c1e1d00 */
[----:B------:R-:W-:Y:S02]  /*2070*/  ISETP.NE.U32.AND P1, PT, RZ, c[0x0][0x180], PT ;  /* 0x00006000ff007a0c */ /* 0x000fe40003f25070 */
[----:B------:R-:W-:Y:S02]  /*2080*/  LEA.HI.X R131, R132, c[0x0][0x18c], RZ, 0x4, P2 ;  /* 0x0000630084837a11 */ /* 0x000fe400010f24ff */
[----:B------:R-:W-:Y:S01]  /*2090*/  ISETP.NE.AND.EX P1, PT, RZ, c[0x0][0x184], PT, P1 ;  /* 0x00006100ff007a0c */ /* 0x000fe20003f25310 */
[-C--:B--2--5:R-:W-:Y:S02]  /*20a0*/  FMUL.FTZ R32, R32, R37.reuse ;  /* 0x0000002520207220 */ /* 0x0a4fe40000410000 */
[-C--:B------:R-:W-:Y:S02]  /*20b0*/  FMUL.FTZ R33, R33, R37.reuse ;  /* 0x0000002521217220 */ /* 0x080fe40000410000 */
        /* <DEDUP_REMOVED lines=9> */
[----:B------:R-:W-:-:S05]  /*2150*/  @P1 FADD.FTZ R35, R7, R35 ;  /* 0x0000002307231221 */ /* 0x000fca0000010000 */
[----:B------:R0:W-:Y:S02]  /*2160*/  STG.E.128 [R130.64], R32 ;  /* 0x0000002082007986 */ /* 0x0001e4000c101d04 */
.L_x_39877:
[----:B------:R-:W-:Y:S05]  /*2170*/  BSYNC B0 ;  /* 0x0000000000007941 */ /* 0x000fea0003800000 */
.L_x_39876:
[----:B------:R-:W-:Y:S01]  /*2180*/  FADD.FTZ R38, RZ, R8 ;  /* 0x00000008ff267221 */ /* 0x000fe20000010000 */
[C---:B------:R-:W-:Y:S02]  /*2190*/  ISETP.GT.U32.AND P1, PT, R2.reuse, 0x1ff, PT ;  /* 0x000001ff0200780c */ /* 0x040fe40003f24070 */
[C---:B------:R-:W-:Y:S01]  /*21a0*/  ISETP.GT.U32.AND P2, PT, R2.reuse, 0x2ff, PT ;  /* 0x000002ff0200780c */ /* 0x040fe20003f44070 */
[----:B-----5:R-:W-:Y:S01]  /*21b0*/  FADD.FTZ R37, R9, R38 ;  /* 0x0000002609257221 */ /* 0x020fe20000010000 */
[C---:B------:R-:W-:Y:S02]  /*21c0*/  ISETP.GT.U32.AND P3, PT, R2.reuse, 0x3ff, PT ;  /* 0x000003ff0200780c */ /* 0x040fe40003f64070 */
[----:B------:R-:W-:Y:S01]  /*21d0*/  ISETP.GT.U32.AND P4, PT, R2, 0x4ff, PT ;  /* 0x000004ff0200780c */ /* 0x000fe20003f84070 */
[----:B------:R-:W-:Y:S01]  /*21e0*/  FADD.FTZ R38, R10, R37 ;  /* 0x000000250a267221 */ /* 0x000fe20000010000 */
[C---:B------:R-:W-:Y:S02]  /*21f0*/  ISETP.GT.U32.AND P5, PT, R2.reuse, 0x5ff, PT ;  /* 0x000005ff0200780c */ /* 0x040fe40003fa4070 */
[----:B------:R-:W-:Y:S01]  /*2200*/  ISETP.GT.U32.AND P6, PT, R2, 0x6ff, PT ;  /* 0x000006ff0200780c */ /* 0x000fe20003fc4070 */
[----:B------:R-:W-:-:S05]  /*2210*/  FADD.FTZ R38, R11, R38 ;  /* 0x000000260b267221 */ /* 0x000fca0000010000 */
[----:B------:R-:W-:-:S05]  /*2220*/  FSEL R37, R38, RZ, P0 ;  /* 0x000000ff26257208 */ /* 0x000fca0000000000 */
        /* <DEDUP_REMOVED lines=25> */
[----:B------:R1:W2:Y:S02]  /*23c0*/  SHFL.BFLY PT, R38, R37, 0x1, 0x1f ;  /* 0x0c201f0025267f89 */ /* 0x0002a400000e0000 */
.L_x_39896:
[----:B--2---:R-:W-:Y:S01]  /*23d0*/  FADD.FTZ R133, R37, R38 ;  /* 0x0000002625857221 */ /* 0x004fe20000010000 */
[----:B------:R-:W-:Y:S05]  /*23e0*/  BRA.DIV ~URZ, `(.L_x_39879) ;  /* 0x000013427f007947 */ /* 0x000fea000b800000 */
[----:B-1----:R-:W1:Y:S02]  /*23f0*/  SHFL.BFLY PT, R37, R133, 0x2, 0x1f ;  /* 0x0c401f0085257f89 */ /* 0x002e6400000e0000 */
[----:B-1----:R-:W-:-:S05]  /*2400*/  FADD.FTZ R37, R133, R37 ;  /* 0x0000002585257221 */ /* 0x002fca0000010000 */
[----:B------:R-:W1:Y:S02]  /*2410*/  SHFL.BFLY PT, R38, R37, 0x4, 0x1f ;  /* 0x0c801f0025267f89 */ /* 0x000e6400000e0000 */
[----:B-1----:R-:W-:-:S05]  /*2420*/  FADD.FTZ R39, R37, R38 ;  /* 0x0000002625277221 */ /* 0x002fca0000010000 */
[----:B------:R-:W1:Y:S02]  /*2430*/  SHFL.BFLY PT, R38, R39, 0x8, 0x1f ;  /* 0x0d001f0027267f89 */ /* 0x000e6400000e0000 */
[----:B01----:R-:W-:-:S05]  /*2440*/  FADD.FTZ R128, R39, R38 ;  /* 0x0000002627807221 */ /* 0x003fca0000010000 */
        /* <DEDUP_REMOVED lines=69> */
.L_x_39897:
[----:B------:R-:W-:Y:S01]  /*28a0*/  LOP3.LUT P1, RZ, R0, 0x1f, RZ, 0xc0, !PT ;  /* 0x0000001f00ff7812 */ /* 0x000fe2000782c0ff */
[----:B01----:R-:W-:Y:S01]  /*28b0*/  FADD.FTZ R39, R132, R39 ;  /* 0x0000002784277221 */ /* 0x003fe20000010000 */
[----:B------:R-:W-:Y:S01]  /*28c0*/  SHF.R.U32.HI R129, RZ, 0x5, R0 ;  /* 0x00000005ff817819 */ /* 0x000fe20000011600 */
[----:B------:R-:W-:Y:S01]  /*28d0*/  WARPSYNC 0xffffffff ;  /* 0xffffffff00007948 */ /* 0x000fe20003800000 */
[----:B------:R-:W-:Y:S02]  /*28e0*/  LOP3.LUT R131, R0, 0x1f, RZ, 0xc0, !PT ;  /* 0x0000001f00837812 */ /* 0x000fe400078ec0ff */
[----:B------:R-:W-:-:S07]  /*28f0*/  LOP3.LUT R129, R129, 0x7, RZ, 0xc0, !PT ;  /* 0x0000000781817812 */ /* 0x000fce00078ec0ff */
[----:B------:R-:W-:-:S05]  /*2900*/  @!P1 IADD3 R37, R36, R129, RZ ;  /* 0x0000008124259210 */ /* 0x000fca0007ffe0ff */
[----:B------:R0:W-:Y:S01]  /*2910*/  @!P1 STS.64 [R37.X8], R38 ;  /* 0x0000002625009388 */ /* 0x0001e20000008a00 */
[----:B------:R-:W-:-:S12]  /*2920*/  ISETP.GT.U32.AND P1, PT, R131, 0x7, PT ;  /* 0x000000078300780c */ /* 0x000fd80003f24070 */
[----:B------:R-:W-:Y:S01]  /*2930*/  BAR.SYNC.DEFER_BLOCKING 0x0 ;  /* 0x0000000000007b1d */ /* 0x000fe20000010000 */
[----:B------:R-:W-:Y:S02]  /*2940*/  @!P1 IADD3 R131, R36, R131, RZ ;  /* 0x0000008324839210 */ /* 0x000fe40007ffe0ff */
[----:B0-----:R-:W-:Y:S01]  /*2950*/  CS2R R36, SRZ ;  /* 0x0000000000247805 */ /* 0x001fe2000001ff00 */
        /* <DEDUP_REMOVED lines=9> */
[----:B------:R-:W0:Y:S04]  /*29f0*/  SHFL.DOWN PT, R137, R128, 0x2, 0x1f ;  /* 0x08401f0080897f89 */ /* 0x000e2800000e0000 */
[----:B------:R-:W2:Y:S08]  /*2a00*/  I2F R130, R128 ;  /* 0x0000008000827306 */ /* 0x000eb00000201400 */
[----:B--2---:R-:W-:Y:S01]  /*2a10*/  MUFU.RCP R132, R130 ;  /* 0x0000008200847308 */ /* 0x004fe20000001000 */
[----:B-1----:R-:W1:Y:S01]  /*2a20*/  SHFL.DOWN PT, R133, R36, 0x4, 0x1f ;  /* 0x08801f0024857f89 */ /* 0x002e6200000e0000 */
[----:B0-----:R-:W-:-:S06]  /*2a30*/  IADD3 R138, R128, R137, RZ ;  /* 0x00000089808a7210 */ /* 0x001fcc0007ffe0ff */
[----:B------:R-:W-:Y:S01]  /*2a40*/  I2F R137, R137 ;  /* 0x0000008900897306 */ /* 0x000fe20000201400 */
[----:B------:R-:W-:Y:S07]  /*2a50*/  SHFL.DOWN PT, R141, R138, 0x1, 0x1f ;  /* 0x08201f008a8d7f89 */ /* 0x000fee00000e0000 */
        /* <DEDUP_REMOVED lines=10> */
[----:B-1----:R-:W-:-:S04]  /*2b00*/  FMUL.FTZ R38, R136, R137 ;  /* 0x0000008988267220 */ /* 0x002fc80000410000 */
[----:B------:R-:W-:Y:S01]  /*2b10*/  FFMA.FTZ R39, R130, R131, R38 ;  /* 0x0000008382277223 */ /* 0x000fe20000010026 */
[----:B------:R-:W-:Y:S01]  /*2b20*/  IADD3 R38, R138, R141, RZ ;  /* 0x0000008d8a267210 */ /* 0x000fe20007ffe0ff */
[----:B------:R-:W-:Y:S01]  /*2b30*/  FADD.FTZ R131, R131, -R136 ;  /* 0x8000008883837221 */ /* 0x000fe20000010000 */
        /* <DEDUP_REMOVED lines=9> */
[----:B0-----:R-:W-:-:S04]  /*2bd0*/  FMUL.FTZ R128, R143, R141 ;  /* 0x0000008d8f807220 */ /* 0x001fc80000410000 */
[----:B------:R-:W-:Y:S02]  /*2be0*/  FFMA.FTZ R145, R139, R142, R128 ;  /* 0x0000008e8b917223 */ /* 0x000fe40000010080 */
[----:B------:R-:W-:-:S04]  /*2bf0*/  FADD.FTZ R142, R142, -R143 ;  /* 0x8000008f8e8e7221 */ /* 0x000fc80000010000 */
[----:B------:R-:W-:Y:S02]  /*2c00*/  FMUL.FTZ R142, R142, R142 ;  /* 0x0000008e8e8e7220 */ /* 0x000fe40000410000 */
[----:B-1----:R-:W-:Y:S02]  /*2c10*/  FADD.FTZ R39, R38, R37 ;  /* 0x0000002526277221 */ /* 0x002fe40000010000 */
[----:B------:R-:W-:Y:S02]  /*2c20*/  FMUL.FTZ R142, R139, R142 ;  /* 0x0000008e8b8e7220 */ /* 0x000fe40000410000 */
[----:B------:R-:W-:Y:S02]  /*2c30*/  FFMA.FTZ R36, R132, R36, R39 ;  /* 0x0000002484247223 */ /* 0x000fe40000010027 */
[----:B--2---:R-:W-:Y:S02]  /*2c40*/  FMUL.FTZ R145, R144, R145 ;  /* 0x0000009190917220 */ /* 0x004fe40000410000 */
[----:B------:R-:W-:Y:S01]  /*2c50*/  FMUL.FTZ R142, R142, R141 ;  /* 0x0000008d8e8e7220 */ /* 0x000fe20000410000 */
[----:B------:R-:W0:Y:S04]  /*2c60*/  SHFL.DOWN PT, R39, R36, 0x2, 0x1f ;  /* 0x08401f0024277f89 */ /* 0x000e2800000e0000 */
[----:B------:R-:W1:Y:S01]  /*2c70*/  SHFL.IDX PT, R145, R145, RZ, 0x1f ;  /* 0x00001fff91917589 */ /* 0x000e6200000e0000 */
[----:B0-----:R-:W-:Y:S01]  /*2c80*/  FADD.FTZ R39, R36, R39 ;  /* 0x0000002724277221 */ /* 0x001fe20000010000 */
[----:B------:R-:W-:-:S03]  /*2c90*/  MOV R36, c[0x0][0x1e0] ;  /* 0x0000780000247a02 */ /* 0x000fc60000000f00 */
[----:B------:R-:W-:Y:S01]  /*2ca0*/  FFMA.FTZ R39, R140, R131, R39 ;  /* 0x000000838c277223 */ /* 0x000fe20000010027 */
[C---:B-1----:R-:W-:Y:S01]  /*2cb0*/  FSEL R128, R145.reuse, RZ, !P1 ;  /* 0x000000ff91807208 */ /* 0x042fe20004800000 */
[----:B------:R-:W-:-:S03]  /*2cc0*/  FMUL.FTZ R138, R145, R145 ;  /* 0x00000091918a7220 */ /* 0x000fc60000410000 */
[----:B------:R-:W0:Y:S02]  /*2cd0*/  SHFL.DOWN PT, R38, R39, 0x1, 0x1f ;  /* 0x08201f0027267f89 */ /* 0x000e2400000e0000 */
[----:B------:R-:W-:Y:S02]  /*2ce0*/  FSEL R147, R138, RZ, P1 ;  /* 0x000000ff8a937208 */ /* 0x000fe40000800000 */
[----:B------:R-:W-:Y:S01]  /*2cf0*/  LOP3.LUT P1, RZ, R129, 0x1f, R0, 0xf8, !PT ;  /* 0x0000001f81ff7812 */ /* 0x000fe2000782f800 */
[----:B0-----:R-:W-:-:S12]  /*2d00*/  FADD.FTZ R37, R39, R38 ;  /* 0x0000002627257221 */ /* 0x001fd80000010000 */
[----:B------:R-:W-:Y:S01]  /*2d10*/  @!P1 MOV R39, 0x4 ;  /* 0x0000000400279802 */ /* 0x000fe20000000f00 */
[----:B------:R-:W-:-:S04]  /*2d20*/  FFMA.FTZ R142, R144, R142, R37 ;  /* 0x0000008e908e7223 */ /* 0x000fc80000010025 */
[----:B------:R-:W-:Y:S01]  /*2d30*/  @!P1 IMAD.WIDE R38, R98, R39, c[0x0][0x1a8] ;  /* 0x00006a0062269625 */ /* 0x000fe200078e0227 */
[----:B------:R-:W0:Y:S03]  /*2d40*/  SHFL.IDX PT, R37, R142, RZ, 0x1f ;  /* 0x00001fff8e257589 */ /* 0x000e2600000e0000 */
[----:B0-----:R-:W-:Y:S01]  /*2d50*/  FFMA.FTZ R36, R37, R36, c[0x0][0x228] ;  /* 0x00008a0025247623 */ /* 0x001fe20000010024 */
[----:B------:R-:W-:-:S03]  /*2d60*/  @!P1 MOV R37, 0x4 ;  /* 0x0000000400259802 */ /* 0x000fc60000000f00 */
[----:B------:R-:W-:Y:S02]  /*2d70*/  FADD.FTZ R147, R36, R147 ;  /* 0x0000009324937221 */ /* 0x000fe40000010000 */
[----:B------:R-:W-:-:S04]  /*2d80*/  @!P1 IMAD.WIDE R36, R98, R37, c[0x0][0x1a0] ;  /* 0x0000680062249625 */ /* 0x000fc800078e0225 */
[----:B------:R-:W0:Y:S01]  /*2d90*/  MUFU.RSQ R147, R147 ;  /* 0x0000009300937308 */ /* 0x000e220000001400 */
[----:B------:R1:W-:Y:S04]  /*2da0*/  @!P1 STG.E [R36.64], R145 ;  /* 0x0000009124009986 */ /* 0x0003e8000c101904 */
[----:B0-----:R1:W-:Y:S01]  /*2db0*/  @!P1 STG.E [R38.64], R147 ;  /* 0x0000009326009986 */ /* 0x0013e2000c101904 */
[----:B------:R-:W-:Y:S05]  /*2dc0*/  @!P0 BRA `(.L_x_39881) ;  /* 0x0000010000008947 */ /* 0x000fea0003800000 */
[----:B------:R-:W-:Y:S01]  /*2dd0*/  HFMA2.MMA R130, -RZ, RZ, 0, 9.5367431640625e-07 ;  /* 0x00000010ff827435 */ /* 0x000fe200000001ff */
[--C-:B-1----:R-:W-:Y:S02]  /*2de0*/  FADD.FTZ R36, R8, -R128.reuse ;  /* 0x8000008008247221 */ /* 0x102fe40000010000 */
[--C-:B------:R-:W-:Y:S02]  /*2df0*/  FADD.FTZ R37, R9, -R128.reuse ;  /* 0x8000008009257221 */ /* 0x100fe40000010000 */
[----:B------:R-:W-:-:S02]  /*2e00*/  FADD.FTZ R38, R10, -R128 ;  /* 0x800000800a267221 */ /* 0x000fc40000010000 */
[----:B------:R-:W-:Y:S02]  /*2e10*/  FADD.FTZ R39, R11, -R128 ;  /* 0x800000800b277221 */ /* 0x000fe40000010000 */
[C---:B------:R-:W-:Y:S02]  /*2e20*/  FMUL.FTZ R36, R147.reuse, R36 ;  /* 0x0000002493247220 */ /* 0x040fe40000410000 */
        /* <DEDUP_REMOVED lines=10> */
.L_x_39881:
[----:B------:R-:W-:Y:S05]  /*2ed0*/  BSYNC B0 ;  /* 0x0000000000007941 */ /* 0x000fea0003800000 */
.L_x_39880:
        /* <DEDUP_REMOVED lines=19> */
.L_x_39883:
[----:B------:R-:W-:Y:S05]  /*3010*/  BSYNC B0 ;  /* 0x0000000000007941 */ /* 0x000fea0003800000 */
.L_x_39882:
[----:B------:R-:W-:Y:S01]  /*3020*/  ISETP.GE.U32.AND P1, PT, R2, 0x300, PT ;  /* 0x000003000200780c */ /* 0x000fe20003f26070 */
[----:B------:R-:W-:-:S12]  /*3030*/  BSSY B0, `(.L_x_39884) ;  /* 0x0000012000007945 */ /* 0x000fd80003800000 */
[----:B------:R-:W-:Y:S05]  /*3040*/  @!P1 BRA `(.L_x_39885) ;  /* 0x0000010000009947 */ /* 0x000fea0003800000 */
[----:B0-----:R-:W-:Y:S01]  /*3050*/  HFMA2.MMA R130, -RZ, RZ, 0, 9.5367431640625e-07 ;  /* 0x00000010ff827435 */ /* 0x001fe200000001ff */
[--C-:B-1----:R-:W-:Y:S02]  /*3060*/  FADD.FTZ R36, R16, -R128.reuse ;  /* 0x8000008010247221 */ /* 0x102fe40000010000 */
        /* <DEDUP_REMOVED lines=14> */
.L_x_39885:
[----:B------:R-:W-:Y:S05]  /*3150*/  BSYNC B0 ;  /* 0x0000000000007941 */ /* 0x000fea0003800000 */
.L_x_39884:
        /* <DEDUP_REMOVED lines=19> */
.L_x_39887:
[----:B------:R-:W-:Y:S05]  /*3290*/  BSYNC B0 ;  /* 0x0000000000007941 */ /* 0x000fea0003800000 */
.L_x_39886:
        /* <DEDUP_REMOVED lines=19> */
.L_x_39889:
[----:B------:R-:W-:Y:S05]  /*33d0*/  BSYNC B0 ;  /* 0x0000000000007941 */ /* 0x000fea0003800000 */
.L_x_39888:
        /* <DEDUP_REMOVED lines=19> */
.L_x_39891:
[----:B------:R-:W-:Y:S05]  /*3510*/  BSYNC B0 ;  /* 0x0000000000007941 */ /* 0x000fea0003800000 */
.L_x_39890:
        /* <DEDUP_REMOVED lines=18> */
.L_x_39893:
[----:B------:R-:W-:Y:S05]  /*3640*/  BSYNC B0 ;  /* 0x0000000000007941 */ /* 0x000fea0003800000 */
.L_x_39892:
[----:B------:R-:W-:Y:S02]  /*3650*/  LOP3.LUT P1, RZ, R125, 0xff, RZ, 0xc0, !PT ;  /* 0x000000ff7dff7812 */ /* 0x000fe4000782c0ff */
[----:B------:R-:W-:Y:S02]  /*3660*/  IADD3 R98, R98, c[0x0][0x160], RZ ;  /* 0x0000580062627a10 */ /* 0x000fe40007ffe0ff */
[----:B------:R-:W-:Y:S02]  /*3670*/  SEL R125, RZ, 0x1, P1 ;  /* 0x00000001ff7d7807 */ /* 0x000fe40000800000 */
[----:B------:R-:W-:-:S13]  /*3680*/  ISETP.GE.AND P1, PT, R98, c[0x0][0x164], PT ;  /* 0x0000590062007a0c */ /* 0x000fda0003f26270 */
[----:B01----:R-:W-:Y:S01]  /*3690*/  @P1 CALL.REL.NOINC `(.L_x_39894) ;  /* 0x0000001000001944 */ /* 0x003fe20003c00000 */
[----:B------:R-:W-:Y:S05]  /*36a0*/  BRA `(.L_x_39895) ;  /* 0xffffdcd000007947 */ /* 0x000fea000383ffff */
.L_x_39894:
[----:B------:R-:W-:Y:S05]  /*36b0*/  EXIT ;  /* 0x000000000000794d */ /* 0x000fea0003800000 */
.L_x_39878:
[----:B0-----:R-:W-:Y:S01]  /*36c0*/  HFMA2.MMA R130, -RZ, RZ, 0, 1.847743988037109375e-06 ;  /* 0x0000001fff827435 */ /* 0x001fe200000001ff */
[----:B------:R-:W-:Y:S02]  /*36d0*/  MOV R132, 0x1 ;  /* 0x0000000100847802 */ /* 0x000fe40000000f00 */
[----:B------:R-:W-:Y:S02]  /*36e0*/  MOV R131, 0xffffffff ;  /* 0xffffffff00837802 */ /* 0x000fe40000000f00 */
[----:B------:R-:W-:Y:S02]  /*36f0*/  MOV R128, 0x3710 ;  /* 0x0000371000807802 */ /* 0x000fe40000000f00 */
[----:B------:R-:W-:Y:S05]  /*3700*/  CALL.REL.NOINC `($__internal_132_$__cuda_sm70_shflsync_bfly_p) ;  /* 0x0000074000007944 */ /* 0x000fea0003c00000 */
[----:B-1----:R-:W-:Y:S01]  /*3710*/  MOV R38, R132 ;  /* 0x0000008400267202 */ /* 0x002fe20000000f00 */
[----:B0-----:R-:W-:Y:S05]  /*3720*/  BRA `(.L_x_39896) ;  /* 0xffffeca000007947 */ /* 0x001fea000383ffff */
.L_x_39879:
[----:B------:R-:W-:Y:S01]  /*3730*/  HFMA2.MMA R132, -RZ, RZ, 0, 1.1920928955078125e-07 ;  /* 0x00000002ff847435 */ /* 0x000fe200000001ff */
[----:B-1----:R-:W-:Y:S02]  /*3740*/  MOV R37, R133 ;  /* 0x0000008500257202 */ /* 0x002fe40000000f00 */
[----:B0-----:R-:W-:Y:S02]  /*3750*/  MOV R130, 0x1f ;  /* 0x0000001f00827802 */ /* 0x001fe40000000f00 */
[----:B------:R-:W-:-:S02]  /*3760*/  MOV R131, 0xffffffff ;  /* 0xffffffff00837802 */ /* 0x000fc40000000f00 */
[----:B------:R-:W-:Y:S02]  /*3770*/  MOV R128, 0x3790 ;  /* 0x0000379000807802 */ /* 0x000fe40000000f00 */
[----:B------:R-:W-:Y:S05]  /*3780*/  CALL.REL.NOINC `($__internal_132_$__cuda_sm70_shflsync_bfly_p) ;  /* 0x000006c000007944 */ /* 0x000fea0003c00000 */
[----:B01----:R-:W-:Y:S01]  /*3790*/  FADD.FTZ R37, R133, R132 ;  /* 0x0000008485257221 */ /* 0x003fe20000010000 */
[----:B------:R-:W-:Y:S01]  /*37a0*/  HFMA2.MMA R132, -RZ, RZ, 0, 2.384185791015625e-07 ;  /* 0x00000004ff847435 */ /* 0x000fe200000001ff */
[----:B------:R-:W-:Y:S02]  /*37b0*/  MOV R130, 0x1f ;  /* 0x0000001f00827802 */ /* 0x000fe40000000f00 */
[----:B------:R-:W-:Y:S02]  /*37c0*/  MOV R131, 0xffffffff ;  /* 0xffffffff00837802 */ /* 0x000fe40000000f00 */
[----:B------:R-:W-:Y:S02]  /*37d0*/  MOV R128, 0x37f0 ;  /* 0x000037f000807802 */ /* 0x000fe40000000f00 */
[----:B------:R-:W-:Y:S05]  /*37e0*/  CALL.REL.NOINC `($__internal_132_$__cuda_sm70_shflsync_bfly_p) ;  /* 0x0000066000007944 */ /* 0x000fea0003c00000 */
[----:B01----:R-:W-:Y:S01]  /*37f0*/  FADD.FTZ R37, R37, R132 ;  /* 0x0000008425257221 */ /* 0x003fe20000010000 */
[----:B------:R-:W-:Y:S01]  /*3800*/  HFMA2.MMA R132, -RZ, RZ, 0, 4.76837158203125e-07 ;  /* 0x00000008ff847435 */ /* 0x000fe200000001ff */
[----:B------:R-:W-:Y:S02]  /*3810*/  MOV R130, 0x1f ;  /* 0x0000001f00827802 */ /* 0x000fe40000000f00 */
[----:B------:R-:W-:-:S02]  /*3820*/  MOV R131, 0xffffffff ;  /* 0xffffffff00837802 */ /* 0x000fc40000000f00 */
[----:B------:R-:W-:Y:S02]  /*3830*/  MOV R128, 0x3850 ;  /* 0x0000385000807802 */ /* 0x000fe40000000f00 */
[----:B------:R-:W-:Y:S05]  /*3840*/  CALL.REL.NOINC `($__internal_132_$__cuda_sm70_shflsync_bfly_p) ;  /* 0x0000060000007944 */ /* 0x000fea0003c00000 */
[----:B01----:R-:W-:Y:S01]  /*3850*/  FADD.FTZ R37, R37, R132 ;  /* 0x0000008425257221 */ /* 0x003fe20000010000 */
[----:B------:R-:W-:Y:S01]  /*3860*/  HFMA2.MMA R132, -RZ, RZ, 0, 9.5367431640625e-07 ;  /* 0x00000010ff847435 */ /* 0x000fe200000001ff */
[----:B------:R-:W-:Y:S02]  /*3870*/  MOV R130, 0x1f ;  /* 0x0000001f00827802 */ /* 0x000fe40000000f00 */
[----:B------:R-:W-:Y:S02]  /*3880*/  MOV R131, 0xffffffff ;  /* 0xffffffff00837802 */ /* 0x000fe40000000f00 */
[----:B------:R-:W-:Y:S02]  /*3890*/  MOV R128, 0x38b0 ;  /* 0x000038b000807802 */ /* 0x000fe40000000f00 */
[----:B------:R-:W-:Y:S05]  /*38a0*/  CALL.REL.NOINC `($__internal_132_$__cuda_sm70_shflsync_bfly_p) ;  /* 0x000005a000007944 */ /* 0x000fea0003c00000 */
        /* <DEDUP_REMOVED lines=63> */
[----:B------:R-:W-:Y:S05]  /*3ca0*/  CALL.REL.NOINC `($__internal_132_$__cuda_sm70_shflsync_bfly_p) ;  /* 0x000001a000007944 */ /* 0x000fea0003c00000 */
[----:B01----:R-:W-:Y:S01]  /*3cb0*/  FADD.FTZ R37, R37, R132 ;  /* 0x0000008425257221 */ /* 0x003fe20000010000 */
[----:B------:R-:W-:Y:S01]  /*3cc0*/  HFMA2.MMA R132, -RZ, RZ, 0, 1.1920928955078125e-07 ;  /* 0x00000002ff847435 */ /* 0x000fe200000001ff */
[----:B------:R-:W-:Y:S02]  /*3cd0*/  MOV R130, 0x1f ;  /* 0x0000001f00827802 */ /* 0x000fe40000000f00 */
[----:B------:R-:W-:Y:S02]  /*3ce0*/  MOV R131, 0xffffffff ;  /* 0xffffffff00837802 */ /* 0x000fe40000000f00 */
[----:B------:R-:W-:Y:S02]  /*3cf0*/  MOV R128, 0x3d10 ;  /* 0x00003d1000807802 */ /* 0x000fe40000000f00 */
[----:B------:R-:W-:Y:S05]  /*3d00*/  CALL.REL.NOINC `($__internal_132_$__cuda_sm70_shflsync_bfly_p) ;  /* 0x0000014000007944 */ /* 0x000fea0003c00000 */
[----:B01----:R-:W-:Y:S01]  /*3d10*/  FADD.FTZ R37, R37, R132 ;  /* 0x0000008425257221 */ /* 0x003fe20000010000 */
[----:B------:R-:W-:Y:S01]  /*3d20*/  HFMA2.MMA R132, -RZ, RZ, 0, 2.384185791015625e-07 ;  /* 0x00000004ff847435 */ /* 0x000fe200000001ff */
[----:B------:R-:W-:Y:S02]  /*3d30*/  MOV R130, 0x1f ;  /* 0x0000001f00827802 */ /* 0x000fe40000000f00 */
[----:B------:R-:W-:-:S02]  /*3d40*/  MOV R131, 0xffffffff ;  /* 0xffffffff00837802 */ /* 0x000fc40000000f00 */
[----:B------:R-:W-:Y:S02]  /*3d50*/  MOV R128, 0x3d70 ;  /* 0x00003d7000807802 */ /* 0x000fe40000000f00 */
[----:B------:R-:W-:Y:S05]  /*3d60*/  CALL.REL.NOINC `($__internal_132_$__cuda_sm70_shflsync_bfly_p) ;  /* 0x000000e000007944 */ /* 0x000fea0003c00000 */
[----:B01----:R-:W-:Y:S01]  /*3d70*/  FADD.FTZ R37, R37, R132 ;  /* 0x0000008425257221 */ /* 0x003fe20000010000 */
[----:B------:R-:W-:Y:S01]  /*3d80*/  HFMA2.MMA R132, -RZ, RZ, 0, 4.76837158203125e-07 ;  /* 0x00000008ff847435 */ /* 0x000fe200000001ff */
[----:B------:R-:W-:Y:S02]  /*3d90*/  MOV R130, 0x1f ;  /* 0x0000001f00827802 */ /* 0x000fe40000000f00 */
[----:B------:R-:W-:Y:S02]  /*3da0*/  MOV R131, 0xffffffff ;  /* 0xffffffff00837802 */ /* 0x000fe40000000f00 */
[----:B------:R-:W-:Y:S02]  /*3db0*/  MOV R128, 0x3dd0 ;  /* 0x00003dd000807802 */ /* 0x000fe40000000f00 */
[----:B------:R-:W-:Y:S05]  /*3dc0*/  CALL.REL.NOINC `($__internal_132_$__cuda_sm70_shflsync_bfly_p) ;  /* 0x0000008000007944 */ /* 0x000fea0003c00000 */
[----:B-1----:R-:W-:Y:S01]  /*3dd0*/  FADD.FTZ R39, R37, R132 ;  /* 0x0000008425277221 */ /* 0x002fe20000010000 */
[----:B------:R-:W-:Y:S01]  /*3de0*/  HFMA2.MMA R132, -RZ, RZ, 0, 9.5367431640625e-07 ;  /* 0x00000010ff847435 */ /* 0x000fe200000001ff */
[----:B0-----:R-:W-:Y:S02]  /*3df0*/  MOV R130, 0x1f ;  /* 0x0000001f00827802 */ /* 0x001fe40000000f00 */
[----:B------:R-:W-:-:S02]  /*3e00*/  MOV R131, 0xffffffff ;  /* 0xffffffff00837802 */ /* 0x000fc40000000f00 */
[----:B------:R-:W-:Y:S02]  /*3e10*/  MOV R37, R39 ;  /* 0x0000002700257202 */ /* 0x000fe40000000f00 */
[----:B------:R-:W-:Y:S02]  /*3e20*/  MOV R128, 0x3e40 ;  /* 0x00003e4000807802 */ /* 0x000fe40000000f00 */
[----:B------:R-:W-:Y:S05]  /*3e30*/  CALL.REL.NOINC `($__internal_132_$__cuda_sm70_shflsync_bfly_p) ;  /* 0x0000001000007944 */ /* 0x000fea0003c00000 */
[----:B01----:R-:W-:Y:S05]  /*3e40*/  BRA `(.L_x_39897) ;  /* 0xffffea5000007947 */ /* 0x003fea000383ffff */
        .weak           $__internal_132_$__cuda_sm70_shflsync_bfly_p
        .type           $__internal_132_$__cuda_sm70_shflsync_bfly_p,@function
        .size           $__internal_132_$__cuda_sm70_shflsync_bfly_p,(.L_x_44972 - $__internal_132_$__cuda_sm70_shflsync_bfly_p)
$__internal_132_$__cuda_sm70_shflsync_bfly_p:
[----:B------:R-:W-:Y:S01]  /*3e50*/  HFMA2.MMA R129, -RZ, RZ, 0, 0 ;  /* 0x00000000ff817435 */ /* 0x000fe200000001ff */
[----:B------:R-:W-:Y:S04]  /*3e60*/  WARPSYNC R131 ;  /* 0x0000008300007348 */ /* 0x000fe80003800000 */
[----:B------:R0:W1:Y:S01]  /*3e70*/  SHFL.BFLY PT, R132, R37, R132, R130 ;  /* 0x0c00008425847389 */ /* 0x00006200000e0082 */
[----:B------:R-:W-:Y:S05]  /*3e80*/  RET.REL.NODEC R128 `(_ZN10layer_norm13ln_fwd_kernelINS_13Kernel_traitsI6__halfffffjLj7168ELj1ELj1ELj8ELj16ENS_18Kernel_traits_baseILj7168ES2_ffffjLj256EEEEELb0ELb1ELb0ELb0EEEvNS_9FwdParamsE) ;  /* 0xffffc17080007950 */ /* 0x000fea0003c3ffff */
.L_x_39898:
        /* <DEDUP_REMOVED lines=15> */
.L_x_44972:


//--------------------- .text._ZN10layer_norm13ln_fwd_kernelINS_13Kernel_traitsI6__halfffffjLj7168ELj1ELj1ELj8ELj16ENS_18Kernel_traits_baseILj7168ES2_ffffjLj256EEEEELb0ELb1ELb0ELb1EEEvNS_9FwdParamsE --------------------------
	.section	.text._ZN10layer_norm13ln_fwd_kernelINS_13Kernel_traitsI6__halfffffjLj7168ELj1ELj1ELj8ELj16ENS_18Kernel_traits_baseILj7168ES2_ffffjLj256EEEEELb0ELb1ELb0ELb1EEEvNS_9FwdParamsE,"ax",@progbits
	.sectioninfo	@"SHI_REGISTERS=147"
	.align	128
        .global         _ZN10layer_norm13ln_fwd_kernelINS_13Kernel_traitsI6__halfffffjLj7168ELj1ELj1ELj8ELj16ENS_18Kernel_traits_baseILj7168ES2_ffffjLj256EEEEELb0ELb1ELb0ELb1EEEvNS_9FwdParamsE
        .type           _ZN10layer_norm13ln_fwd_kernelINS_13Kernel_traitsI6__halfffffjLj7168ELj1ELj1ELj8ELj16ENS_18Kernel_traits_baseILj7168ES2_ffffjLj256EEEEELb0ELb1ELb0ELb1EEEvNS_9FwdParamsE,@function
        .size           _ZN10layer_norm13ln_fwd_kernelINS_13Kernel_traitsI6__halfffffjLj7168ELj1ELj1ELj8ELj16ENS_18Kernel_traits_baseILj7168ES2_ffffjLj256EEEEELb0ELb1ELb0ELb1EEEvNS_9FwdParamsE,(.L_x_44973 - _ZN10layer_norm13ln_fwd_kernelINS_13Kernel_traitsI6__halfffffjLj7168ELj1ELj1ELj8ELj16ENS_18Kernel_traits_baseILj7168ES2_ffffjLj256EEEEELb0ELb1ELb0ELb1EEEvNS_9FwdParamsE)
        .other          _ZN10layer_norm13ln_fwd_kernelINS_13Kernel_traitsI6__halfffffjLj7168ELj1ELj1ELj8ELj16ENS_18Kernel_traits_baseILj7168ES2_ffffjLj256EEEEELb0ELb1ELb0ELb1EEEvNS_9FwdParamsE,@"STO_CUDA_ENTRY STV_DEFAULT"
_ZN10layer_norm13ln_fwd_kernelINS_13Kernel_traitsI6__halfffffjLj7168ELj1ELj1ELj8ELj16ENS_18Kernel_traits_baseILj7168ES2_ffffjLj256EEEEELb0ELb1ELb0ELb1EEEvNS_9FwdParamsE:
.text._ZN10layer_norm13ln_fwd_kernelINS_13Kernel_traitsI6__halfffffjLj7168ELj1ELj1ELj8ELj16ENS_18Kernel_traits_baseILj7168ES2_ffffjLj256EEEEELb0ELb1ELb0ELb1EEEvNS_9FwdParamsE:
        /* <DEDUP_REMOVED lines=22> */
[----:B0-----:R-:W-:Y:S01]  /*0160*/  LOP3.LUT R0, R6, 0xff, RZ, 0xc0, !PT ;  /* 0x000000ff06007812 */ /* 0x001fe200078ec0ff */
[----:B------:R0:W2:Y:S03]  /*0170*/  LDG.E.64 R10, [R2.64] ;  /* 0x00000004020a7981 */ /* 0x0000a6000c1e1b00 */
[----:B------:R-:W-:Y:S01]  /*0180*/  LEA R4, P1, R0, c[0x0][0x1c8], 0x3 ;  /* 0x0000720000047a11 */ /* 0x000fe200078218ff */
[----:B------:R0:W3:Y:S03]  /*0190*/  LDG.E.64 R12, [R2.64+0x800] ;  /* 0x00080004020c7981 */ /* 0x0000e6000c1e1b00 */
[----:B------:R-:W-:Y:S01]  /*01a0*/  IADD3.X R5, RZ, c[0x0][0x1cc], RZ, P1, !PT ;  /* 0x00007300ff057a10 */ /* 0x000fe20000ffe4ff */
[----:B------:R0:W4:Y:S04]  /*01b0*/  LDG.E.64 R14, [R2.64+0x1000] ;  /* 0x00100004020e7981 */ /* 0x000128000c1e1b00 */
[----:B------:R0:W4:Y:S04]  /*01c0*/  LDG.E.64 R16, [R2.64+0x1800] ;  /* 0x0018000402107981 */ /* 0x000128000c1e1b00 */
[----:B------:R0:W4:Y:S04]  /*01d0*/  LDG.E.64 R6, [R2.64+0x2000] ;  /* 0x0020000402067981 */ /* 0x000128000c1e1b00 */
[----:B------:R0:W4:Y:S04]  /*01e0*/  LDG.E.64 R18, [R2.64+0x2800] ;  /* 0x0028000402127981 */ /* 0x000128000c1e1b00 */
[----:B------:R0:W4:Y:S04]  /*01f0*/  LDG.E.64 R20, [R2.64+0x3000] ;  /* 0x0030000402147981 */ /* 0x000128000c1e1b00 */
[----:B------:R-:W4:Y:S04]  /*0200*/  LDG.E.64 R66, [R4.64] ;  /* 0x0000000404427981 */ /* 0x000f28000c1e1b00 */
[----:B------:R-:W4:Y:S04]  /*0210*/  LDG.E.64 R68, [R4.64+0x800] ;  /* 0x0008000404447981 */ /* 0x000f28000c1e1b00 */
[----:B------:R-:W4:Y:S04]  /*0220*/  LDG.E.64 R70, [R4.64+0x1000] ;  /* 0x0010000404467981 */ /* 0x000f28000c1e1b00 */
[----:B------:R-:W4:Y:S04]  /*0230*/  LDG.E.64 R72, [R4.64+0x1800] ;  /* 0x0018000404487981 */ /* 0x000f28000c1e1b00 */
[----:B------:R-:W4:Y:S04]  /*0240*/  LDG.E.64 R74, [R4.64+0x2000] ;  /* 0x00200004044a7981 */ /* 0x000f28000c1e1b00 */
[----:B------:R-:W4:Y:S04]  /*0250*/  LDG.E.64 R76, [R4.64+0x2800] ;  /* 0x00280004044c7981 */ /* 0x000f28000c1e1b00 */
[----:B------:R-:W4:Y:S01]  /*0260*/  LDG.E.64 R78, [R4.64+0x3000] ;  /* 0x00300004044e7981 */ /* 0x000f22000c1e1b00 */
        /* <DEDUP_REMOVED lines=8> */
[----:B------:R-:W-:Y:S01]  /*02f0*/  HFMA2.MMA R80, -RZ, RZ, 0, 5.9604644775390625e-08 ;  /* 0x00000001ff507435 */ /* 0x000fe200000001ff */
[----:B------:R-:W-:Y:S01]  /*0300*/  SHF.R.U32.HI R82, RZ, 0x10, R9 ;  /* 0x00000010ff527819 */ /* 0x000fe20000011609 */
[----:B0-----:R-:W-:Y:S01]  /*0310*/  HADD2.F32 R2, -RZ, R8.H0_H0 ;  /* 0x20000008ff027230 */ /* 0x001fe20000004100 */
        /* <DEDUP_REMOVED lines=124> */
.L_x_39902:
[----:B------:R-:W-:Y:S01]  /*0ae0*/  ISETP.NE.U32.AND P1, PT, RZ, c[0x0][0x1c0], PT ;  /* 0x00007000ff007a0c */ /* 0x000fe20003f25070 */
[----:B------:R-:W-:Y:S01]  /*0af0*/  IMAD R8, R123, c[0x0][0x168], RZ ;  /* 0x00005a007b087a24 */ /* 0x000fe200078e02ff */
[----:B------:R-:W-:Y:S02]  /*0b00*/  ISETP.NE.U32.AND P0, PT, RZ, c[0x0][0x180], PT ;  /* 0x00006000ff007a0c */ /* 0x000fe40003f05070 */
[----:B------:R-:W-:-:S02]  /*0b10*/  ISETP.NE.AND.EX P1, PT, RZ, c[0x0][0x1c4], PT, P1 ;  /* 0x00007100ff007a0c */ /* 0x000fc40003f25310 */
[----:B------:R-:W-:Y:S02]  /*0b20*/  SHF.R.S32.HI R9, RZ, 0x1f, R8 ;  /* 0x0000001fff097819 */ /* 0x000fe40000011408 */
[----:B------:R-:W-:Y:S02]  /*0b30*/  MOV R127, 0x10 ;  /* 0x00000010007f7802 */ /* 0x000fe40000000f00 */
[----:B------:R-:W-:Y:S02]  /*0b40*/  LEA.HI R9, R9, R8, RZ, 0x2 ;  /* 0x0000000809097211 */ /* 0x000fe400078f10ff */
[----:B------:R-:W-:Y:S02]  /*0b50*/  ISETP.NE.AND.EX P0, PT, RZ, c[0x0][0x184], PT, P0 ;  /* 0x00006100ff007a0c */ /* 0x000fe40003f05300 */
[----:B------:R-:W-:Y:S02]  /*0b60*/  LEA.HI.SX32 R124, R9, R0, 0x1e ;  /* 0x00000000097c7211 */ /* 0x000fe400078ff2ff */
[----:B------:R-:W-:-:S02]  /*0b70*/  MOV R129, 0x3f800000 ;  /* 0x3f80000000817802 */ /* 0x000fc40000000f00 */
[----:B------:R-:W-:Y:S01]  /*0b80*/  @P1 MOV R12, 0x4 ;  /* 0x00000004000c1802 */ /* 0x000fe20000000f00 */
[----:B------:R-:W-:-:S04]  /*0b90*/  IMAD.WIDE.U32 R8, R124, R127, c[0x0][0x170] ;  /* 0x00005c007c087625 */ /* 0x000fc800078e007f */
[----:B------:R-:W-:Y:S02]  /*0ba0*/  @P1 IMAD.WIDE R12, R123, R12, c[0x0][0x1c0] ;  /* 0x000070007b0c1625 */ /* 0x000fe400078e020c */
[----:B------:R-:W2:Y:S04]  /*0bb0*/  LDG.E.128 R8, [R8.64] ;  /* 0x0000000408087981 */ /* 0x000ea8000c1e1d00 */
[----:B------:R-:W2:Y:S01]  /*0bc0*/  @P1 LDG.E R129, [R12.64] ;  /* 0x000000040c811981 */ /* 0x000ea2000c1e1900 */
[----:B------:R-:W-:-:S05]  /*0bd0*/  @P0 IMAD.WIDE.U32 R14, R124, R127, c[0x0][0x180] ;  /* 0x000060007c0e0625 */ /* 0x000fca00078e007f */
[----:B------:R-:W3:Y:S01]  /*0be0*/  @P0 LDG.E.128 R4, [R14.64] ;  /* 0x000000040e040981 */ /* 0x000ee2000c1e1d00 */
[----:B------:R-:W-:-:S04]  /*0bf0*/  ISETP.NE.U32.AND P1, PT, RZ, c[0x0][0x180], PT ;  /* 0x00006000ff007a0c */ /* 0x000fc80003f25070 */
[----:B------:R-:W-:Y:S02]  /*0c00*/  ISETP.NE.AND.EX P1, PT, RZ, c[0x0][0x184], PT, P1 ;  /* 0x00006100ff007a0c */ /* 0x000fe40003f25310 */
[C---:B------:R-:W-:Y:S01]  /*0c10*/  IADD3 R125, R124.reuse, 0x100, RZ ;  /* 0x000001007c7d7810 */ /* 0x040fe20007ffe0ff */
[----:B------:R-:W-:-:S04]  /*0c20*/  IMAD.WIDE.U32 R20, R124, R127, c[0x0][0x188] ;  /* 0x000062007c147625 */ /* 0x000fc800078e007f */
[----:B------:R-:W-:-:S04]  /*0c30*/  @P0 IMAD.WIDE.U32 R22, R127, R125, c[0x0][0x180] ;  /* 0x000060007f160625 */ /* 0x000fc800078e007d */
[-C--:B--2---:R-:W-:Y:S02]  /*0c40*/  FMUL.FTZ R17, R8, R129.reuse ;  /* 0x0000008108117220 */ /* 0x084fe40000410000 */
[-C--:B------:R-:W-:Y:S02]  /*0c50*/  FMUL.FTZ R16, R9, R129.reuse ;  /* 0x0000008109107220 */ /* 0x080fe40000410000 */
[-C--:B------:R-:W-:Y:S02]  /*0c60*/  FMUL.FTZ R10, R10, R129.reuse ;  /* 0x000000810a0a7220 */ /* 0x080fe40000410000 */
[----:B------:R-:W-:Y:S02]  /*0c70*/  FMUL.FTZ R11, R11, R129 ;  /* 0x000000810b0b7220 */ /* 0x000fe40000410000 */
[----:B------:R-:W-:Y:S02]  /*0c80*/  FMUL.FTZ R8, R66, R17 ;  /* 0x0000001142087220 */ /* 0x000fe40000410000 */
[----:B------:R-:W-:-:S02]  /*0c90*/  FMUL.FTZ R9, R109, R16 ;  /* 0x000000106d097220 */ /* 0x000fc40000410000 */
[----:B------:R-:W-:Y:S02]  /*0ca0*/  FMUL.FTZ R10, R67, R10 ;  /* 0x0000000a430a7220 */ /* 0x000fe40000410000 */
[----:B------:R-:W-:Y:S02]  /*0cb0*/  FMUL.FTZ R11, R110, R11 ;  /* 0x0000000b6e0b7220 */ /* 0x000fe40000410000 */
[----:B---3--:R-:W-:Y:S02]  /*0cc0*/  @P1 FADD.FTZ R8, R4, R8 ;  /* 0x0000000804081221 */ /* 0x008fe40000010000 */
[----:B------:R-:W-:Y:S02]  /*0cd0*/  @P1 FADD.FTZ R9, R5, R9 ;  /* 0x0000000905091221 */ /* 0x000fe40000010000 */
[----:B------:R-:W-:Y:S02]  /*0ce0*/  @P1 FADD.FTZ R10, R6, R10 ;  /* 0x0000000a060a1221 */ /* 0x000fe40000010000 */
[----:B------:R-:W-:-:S02]  /*0cf0*/  @P1 FADD.FTZ R11, R7, R11 ;  /* 0x0000000b070b1221 */ /* 0x000fc40000010000 */
[----:B------:R-:W-:-:S03]  /*0d00*/  IMAD.WIDE.U32 R16, R125, R127, c[0x0][0x170] ;  /* 0x00005c007d107625 */ /* 0x000fc600078e007f */
[----:B------:R0:W-:Y:S01]  /*0d10*/  STG.E.128 [R20.64], R8 ;  /* 0x0000000814007986 */ /* 0x0001e2000c101d04 */
[----:B------:R-:W-:-:S03]  /*0d20*/  MOV R12, R4 ;  /* 0x00000004000c7202 */ /* 0x000fc60000000f00 */
[----:B------:R-:W2:Y:S01]  /*0d30*/  LDG.E.128 R16, [R16.64] ;  /* 0x0000000410107981 */ /* 0x000ea2000c1e1d00 */
[----:B------:R-:W-:Y:S02]  /*0d40*/  MOV R13, R5 ;  /* 0x00000005000d7202 */ /* 0x000fe40000000f00 */
[----:B------:R-:W-:Y:S02]  /*0d50*/  MOV R14, R6 ;  /* 0x00000006000e7202 */ /* 0x000fe40000000f00 */
[----:B------:R-:W-:-:S06]  /*0d60*/  MOV R15, R7 ;  /* 0x00000007000f7202 */ /* 0x000fcc0000000f00 */
[----:B------:R-:W3:Y:S01]  /*0d70*/  @P0 LDG.E.128 R12, [R22.64] ;  /* 0x00000004160c0981 */ /* 0x000ee2000c1e1d00 */
[----:B------:R-:W-:Y:S01]  /*0d80*/  IADD3 R126, R124, 0x200, RZ ;  /* 0x000002007c7e7810 */ /* 0x000fe20007ffe0ff */
[----:B------:R-:W-:-:S04]  /*0d90*/  IMAD.WIDE.U32 R24, R127, R125, c[0x0][0x188] ;  /* 0x000062007f187625 */ /* 0x000fc800078e007d */
[----:B0-----:R-:W-:-:S04]  /*0da0*/  IMAD.WIDE.U32 R20, R126, R127, c[0x0][0x170] ;  /* 0x00005c007e147625 */ /* 0x001fc800078e007f */
        /* <DEDUP_REMOVED lines=11> */
[----:B------:R-:W-:-:S05]  /*0e60*/  @P1 FADD.FTZ R19, R15, R19 ;  /* 0x000000130f131221 */ /* 0x000fca0000010000 */
[----:B------:R0:W-:Y:S01]  /*0e70*/  STG.E.128 [R24.64], R16 ;  /* 0x0000001018007986 */ /* 0x0001e2000c101d04 */
[----:B------:R-:W-:-:S03]  /*0e80*/  @P0 IMAD.WIDE.U32 R26, R127, R126, c[0x0][0x180] ;  /* 0x000060007f1a0625 */ /* 0x000fc600078e007e */
[----:B------:R-:W2:Y:S01]  /*0e90*/  LDG.E.128 R20, [R20.64] ;  /* 0x0000000414147981 */ /* 0x000ea2000c1e1d00 */
[----:B------:R-:W-:Y:S02]  /*0ea0*/  @P0 MOV R4, R12 ;  /* 0x0000000c00040202 */ /* 0x000fe40000000f00 */
[----:B------:R-:W-:Y:S02]  /*0eb0*/  @P0 MOV R5, R13 ;  /* 0x0000000d00050202 */ /* 0x000fe40000000f00 */
[----:B------:R-:W-:Y:S02]  /*0ec0*/  @P0 MOV R6, R14 ;  /* 0x0000000e00060202 */ /* 0x000fe40000000f00 */
[----:B------:R-:W-:Y:S02]  /*0ed0*/  @P0 MOV R7, R15 ;  /* 0x0000000f00070202 */ /* 0x000fe40000000f00 */
        /* <DEDUP_REMOVED lines=85> */
[----:B------:R-:W-:Y:S01]  /*1430*/  @P1 FADD.FTZ R35, R15, R35 ;  /* 0x000000230f231221 */ /* 0x000fe20000010000 */
[----:B------:R-:W-:-:S02]  /*1440*/  @P0 MOV R4, R12 ;  /* 0x0000000c00040202 */ /* 0x000fc40000000f00 */
[----:B------:R-:W-:Y:S02]  /*1450*/  @P0 MOV R5, R13 ;  /* 0x0000000d00050202 */ /* 0x000fe40000000f00 */
[----:B------:R-:W-:Y:S02]  /*1460*/  @P0 MOV R6, R14 ;  /* 0x0000000e00060202 */ /* 0x000fe40000000f00 */
[----:B------:R-:W-:Y:S01]  /*1470*/  @P0 MOV R7, R15 ;  /* 0x0000000f00070202 */ /* 0x000fe20000000f00 */
[----:B------:R0:W-:Y:S04]  /*1480*/  STG.E.128 [R136.64], R32 ;  /* 0x0000002088007986 */ /* 0x0001e8000c101d04 */
[----:B------:R-:W2:Y:S04]  /*1490*/  LDG.E.128 R36, [R36.64] ;  /* 0x0000000424247981 */ /* 0x000ea8000c1e1d00 */
[----:B------:R-:W3:Y:S01]  /*14a0*/  @P0 LDG.E.128 R4, [R138.64] ;  /* 0x000000048a040981 */ /* 0x000ee2000c1e1d00 */
        /* <DEDUP_REMOVED lines=20> */
[-C--:B--2---:R-:W-:Y:S02]  /*15f0*/  FMUL.FTZ R131, R36, R129.reuse ;  /* 0x0000008124837220 */ /* 0x084fe40000410000 */
[----:B------:R-:W-:Y:S01]  /*1600*/  FMUL.FTZ R136, R37, R129 ;  /* 0x0000008125887220 */ /* 0x000fe20000410000 */
[----:B---3--:R-:W-:Y:S01]  /*1610*/  @P0 MOV R12, R4 ;  /* 0x00000004000c0202 */ /* 0x008fe20000000f00 */
[----:B------:R-:W-:Y:S02]  /*1620*/  FMUL.FTZ R36, R78, R131 ;  /* 0x000000834e247220 */ /* 0x000fe40000410000 */
[-C--:B------:R-:W-:Y:S02]  /*1630*/  FMUL.FTZ R38, R38, R129.reuse ;  /* 0x0000008126267220 */ /* 0x080fe40000410000 */
[----:B------:R-:W-:Y:S01]  /*1640*/  FMUL.FTZ R39, R39, R129 ;  /* 0x0000008127277220 */ /* 0x000fe20000410000 */
[----:B------:R-:W-:Y:S01]  /*1650*/  @P0 MOV R13, R5 ;  /* 0x00000005000d0202 */ /* 0x000fe20000000f00 */
[----:B------:R-:W0:Y:S01]  /*1660*/  S2R R129, SR_TID.X ;  /* 0x0000000000817919 */ /* 0x000e220000002100 */
[----:B------:R-:W-:Y:S01]  /*1670*/  @P1 FADD.FTZ R36, R36, R12 ;  /* 0x0000000c24241221 */ /* 0x000fe20000010000 */
[----:B------:R-:W-:Y:S01]  /*1680*/  @P0 MOV R14, R6 ;  /* 0x00000006000e0202 */ /* 0x000fe20000000f00 */
[----:B------:R-:W-:Y:S01]  /*1690*/  FADD.FTZ R12, R32, R133 ;  /* 0x00000085200c7221 */ /* 0x000fe20000010000 */
[----:B------:R-:W-:Y:S01]  /*16a0*/  @P0 MOV R15, R7 ;  /* 0x00000007000f0202 */ /* 0x000fe20000000f00 */
[----:B------:R-:W-:-:S02]  /*16b0*/  FMUL.FTZ R37, R121, R136 ;  /* 0x0000008879257220 */ /* 0x000fc40000410000 */
[----:B------:R-:W-:Y:S02]  /*16c0*/  FMUL.FTZ R38, R79, R38 ;  /* 0x000000264f267220 */ /* 0x000fe40000410000 */
[----:B------:R-:W-:Y:S02]  /*16d0*/  FMUL.FTZ R39, R122, R39 ;  /* 0x000000277a277220 */ /* 0x000fe40000410000 */
[----:B------:R-:W-:Y:S02]  /*16e0*/  @P1 FADD.FTZ R37, R37, R13 ;  /* 0x0000000d25251221 */ /* 0x000fe40000010000 */
[----:B------:R-:W-:Y:S02]  /*16f0*/  FADD.FTZ R131, R33, R12 ;  /* 0x0000000c21837221 */ /* 0x000fe40000010000 */
[----:B------:R-:W-:Y:S02]  /*1700*/  @P1 FADD.FTZ R38, R38, R14 ;  /* 0x0000000e26261221 */ /* 0x000fe40000010000 */
[----:B------:R-:W-:-:S02]  /*1710*/  @P1 FADD.FTZ R39, R39, R15 ;  /* 0x0000000f27271221 */ /* 0x000fc40000010000 */
[----:B------:R-:W-:-:S04]  /*1720*/  IMAD.WIDE.U32 R12, R127, R134, c[0x0][0x188] ;  /* 0x000062007f0c7625 */ /* 0x000fc800078e0086 */
[----:B------:R-:W-:Y:S01]  /*1730*/  FADD.FTZ R14, R34, R131 ;  /* 0x00000083220e7221 */ /* 0x000fe20000010000 */
[----:B------:R1:W-:Y:S03]  /*1740*/  STG.E.128 [R12.64], R36 ;  /* 0x000000240c007986 */ /* 0x0003e6000c101d04 */
        /* <DEDUP_REMOVED lines=12> */
.L_x_39903:
        /* <DEDUP_REMOVED lines=76> */
.L_x_39904:
        /* <DEDUP_REMOVED lines=11> */
[----:B------:R-:W-:Y:S02]  /*1d80*/  @!P1 IADD3 R131, R14, R131, RZ ;  /* 0x000000830e839210 */ /* 0x000fe40007ffe0ff */
[----:B0-----:R-:W-:Y:S01]  /*1d90*/  CS2R R14, SRZ ;  /* 0x00000000000e7805 */ /* 0x001fe2000001ff00 */
        /* <DEDUP_REMOVED lines=13> */
[----:B------:R-:W0:Y:S01]  /*1e70*/  I2F R129, R131 ;  /* 0x0000008300817306 */ /* 0x000e220000201400 */
[----:B------:R-:W4:Y:S01]  /*1e80*/  SHFL.DOWN PT, R144, R131, 0x1, 0x1f ;  /* 0x08201f0083907f89 */ /* 0x000f2200000e0000 */
[C---:B--2---:R-:W-:Y:S02]  /*1e90*/  FMUL.FTZ R127, R133.reuse, R136 ;  /* 0x00000088857f7220 */ /* 0x044fe40000410000 */
[----:B------:R-:W-:Y:S02]  /*1ea0*/  FADD.FTZ R133, -R133, R14 ;  /* 0x0000000e85857221 */ /* 0x000fe40000010100 */
[----:B------:R-:W-:Y:S02]  /*1eb0*/  FFMA.FTZ R140, R138, R14, R127 ;  /* 0x0000000e8a8c7223 */ /* 0x000fe4000001007f */
[----:B------:R-:W-:Y:S01]  /*1ec0*/  FMUL.FTZ R133, R133, R133 ;  /* 0x0000008585857220 */ /* 0x000fe20000410000 */
[----:B------:R-:W2:Y:S01]  /*1ed0*/  I2F R142, R142 ;  /* 0x0000008e008e7306 */ /* 0x000ea20000201400 */
[----:B-1----:R-:W-:-:S02]  /*1ee0*/  FMUL.FTZ R140, R13, R140 ;  /* 0x0000008c0d8c7220 */ /* 0x002fc40000410000 */
[----:B------:R-:W-:Y:S02]  /*1ef0*/  FMUL.FTZ R133, R133, R138 ;  /* 0x0000008a85857220 */ /* 0x000fe40000410000 */
[----:B---3--:R-:W-:Y:S01]  /*1f00*/  FADD.FTZ R12, R12, R15 ;  /* 0x0000000f0c0c7221 */ /* 0x008fe20000010000 */
[----:B------:R-:W2:Y:S01]  /*1f10*/  SHFL.DOWN PT, R127, R140, 0x2, 0x1f ;  /* 0x08401f008c7f7f89 */ /* 0x000ea200000e0000 */
[----:B------:R-:W-:Y:S01]  /*1f20*/  FMUL.FTZ R133, R133, R136 ;  /* 0x0000008885857220 */ /* 0x000fe20000410000 */
[----:B0-----:R-:W0:Y:S03]  /*1f30*/  MUFU.RCP R14, R129 ;  /* 0x00000081000e7308 */ /* 0x001e260000001000 */
[----:B------:R-:W-:-:S05]  /*1f40*/  FFMA.FTZ R12, R13, R133, R12 ;  /* 0x000000850d0c7223 */ /* 0x000fca000001000c */
[----:B------:R-:W1:Y:S01]  /*1f50*/  SHFL.DOWN PT, R13, R12, 0x2, 0x1f ;  /* 0x08401f000c0d7f89 */ /* 0x000e6200000e0000 */
[----:B----4-:R-:W-:Y:S02]  /*1f60*/  IADD3 R133, R131, R144, RZ ;  /* 0x0000009083857210 */ /* 0x010fe40007ffe0ff */
[----:B------:R-:W-:Y:S01]  /*1f70*/  I2F R144, R144 ;  /* 0x0000009000907306 */ /* 0x000fe20000201400 */
[----:B------:R-:W-:-:S07]  /*1f80*/  SHF.R.U32.HI R131, RZ, 0x5, R139 ;  /* 0x00000005ff837819 */ /* 0x000fce000001168b */
[----:B------:R-:W3:Y:S01]  /*1f90*/  I2F R133, R133 ;  /* 0x0000008500857306 */ /* 0x000ee20000201400 */
[----:B--2---:R-:W-:Y:S02]  /*1fa0*/  FMUL.FTZ R15, R127, R142 ;  /* 0x0000008e7f0f7220 */ /* 0x004fe40000410000 */
[----:B------:R-:W-:Y:S02]  /*1fb0*/  FADD.FTZ R127, R140, -R127 ;  /* 0x8000007f8c7f7221 */ /* 0x000fe40000010000 */
[----:B------:R-:W-:Y:S02]  /*1fc0*/  FFMA.FTZ R15, R137, R140, R15 ;  /* 0x0000008c890f7223 */ /* 0x000fe4000001000f */
[----:B------:R-:W-:Y:S02]  /*1fd0*/  FMUL.FTZ R136, R127, R127 ;  /* 0x0000007f7f887220 */ /* 0x000fe40000410000 */
[----:B0-----:R-:W-:Y:S02]  /*1fe0*/  FMUL.FTZ R138, R14, R15 ;  /* 0x0000000f0e8a7220 */ /* 0x001fe40000410000 */
[----:B------:R-:W-:-:S02]  /*1ff0*/  FMUL.FTZ R136, R137, R136 ;  /* 0x0000008889887220 */ /* 0x000fc40000410000 */
[----:B-1----:R-:W-:Y:S01]  /*2000*/  FADD.FTZ R13, R12, R13 ;  /* 0x0000000d0c0d7221 */ /* 0x002fe20000010000 */
[----:B------:R-:W0:Y:S01]  /*2010*/  SHFL.DOWN PT, R15, R138, 0x1, 0x1f ;  /* 0x08201f008a0f7f89 */ /* 0x000e2200000e0000 */
[----:B------:R-:W-:-:S04]  /*2020*/  FMUL.FTZ R136, R136, R142 ;  /* 0x0000008e88887220 */ /* 0x000fc80000410000 */
[----:B------:R-:W-:Y:S02]  /*2030*/  FFMA.FTZ R13, R14, R136, R13 ;  /* 0x000000880e0d7223 */ /* 0x000fe4000001000d */
[----:B---3--:R-:W1:Y:S03]  /*2040*/  MUFU.RCP R14, R133 ;  /* 0x00000085000e7308 */ /* 0x008e660000001000 */
[----:B------:R-:W2:Y:S01]  /*2050*/  SHFL.DOWN PT, R12, R13, 0x1, 0x1f ;  /* 0x08201f000d0c7f89 */ /* 0x000ea200000e0000 */
[----:B0-----:R-:W-:Y:S02]  /*2060*/  FMUL.FTZ R127, R15, R144 ;  /* 0x000000900f7f7220 */ /* 0x001fe40000410000 */
[----:B------:R-:W-:Y:S02]  /*2070*/  FADD.FTZ R15, R138, -R15 ;  /* 0x8000000f8a0f7221 */ /* 0x000fe40000010000 */
[----:B------:R-:W-:Y:S01]  /*2080*/  FFMA.FTZ R127, R129, R138, R127 ;  /* 0x0000008a817f7223 */ /* 0x000fe2000001007f */
[----:B------:R-:W-:Y:S01]  /*2090*/  LOP3.LUT R138, R131, 0x7, RZ, 0xc0, !PT ;  /* 0x00000007838a7812 */ /* 0x000fe200078ec0ff */
[----:B------:R-:W-:-:S02]  /*20a0*/  FMUL.FTZ R136, R15, R15 ;  /* 0x0000000f0f887220 */ /* 0x000fc40000410000 */
[----:B-1----:R-:W-:Y:S01]  /*20b0*/  FMUL.FTZ R127, R14, R127 ;  /* 0x0000007f0e7f7220 */ /* 0x002fe20000410000 */
[----:B------:R-:W-:Y:S01]  /*20c0*/  LOP3.LUT P0, RZ, R138, 0x1f, R139, 0xf8, !PT ;  /* 0x0000001f8aff7812 */ /* 0x000fe2000780f88b */
[----:B------:R-:W-:Y:S01]  /*20d0*/  FMUL.FTZ R136, R129, R136 ;  /* 0x0000008881887220 */ /* 0x000fe20000410000 */
[----:B------:R-:W-:Y:S01]  /*20e0*/  HFMA2.MMA R139, -RZ, RZ, 0, 9.5367431640625e-07 ;  /* 0x00000010ff8b7435 */ /* 0x000fe200000001ff */
[----:B--2---:R-:W-:Y:S01]  /*20f0*/  FADD.FTZ R13, R13, R12 ;  /* 0x0000000c0d0d7221 */ /* 0x004fe20000010000 */
[----:B------:R-:W0:Y:S01]  /*2100*/  SHFL.IDX PT, R131, R127, RZ, 0x1f ;  /* 0x00001fff7f837589 */ /* 0x000e2200000e0000 */
[----:B------:R-:W-:-:S04]  /*2110*/  FMUL.FTZ R136, R136, R144 ;  /* 0x0000009088887220 */ /* 0x000fc80000410000 */
[----:B------:R-:W-:-:S04]  /*2120*/  FFMA.FTZ R136, R14, R136, R13 ;  /* 0x000000880e887223 */ /* 0x000fc8000001000d */
[----:B------:R-:W-:Y:S01]  /*2130*/  @!P0 MOV R12, 0x4 ;  /* 0x00000004000c8802 */ /* 0x000fe20000000f00 */
[----:B------:R-:W1:Y:S04]  /*2140*/  SHFL.IDX PT, R129, R136, RZ, 0x1f ;  /* 0x00001fff88817589 */ /* 0x000e6800000e0000 */
[----:B------:R-:W-:Y:S01]  /*2150*/  @!P0 IMAD.WIDE R12, R123, R12, c[0x0][0x1a0] ;  /* 0x000068007b0c8625 */ /* 0x000fe200078e020c */
[----:B0-----:R-:W-:-:S04]  /*2160*/  FSEL R14, R131, RZ, !P1 ;  /* 0x000000ff830e7208 */ /* 0x001fc80004800000 */
[----:B------:R0:W-:Y:S01]  /*2170*/  @!P0 STG.E [R12.64], R131 ;  /* 0x000000830c008986 */ /* 0x0001e2000c101904 */
[--C-:B------:R-:W-:Y:S02]  /*2180*/  FADD.FTZ R127, R9, -R14.reuse ;  /* 0x8000000e097f7221 */ /* 0x100fe40000010000 */
[--C-:B------:R-:W-:Y:S01]  /*2190*/  FADD.FTZ R15, R8, -R14.reuse ;  /* 0x8000000e080f7221 */ /* 0x100fe20000010000 */
[----:B------:R-:W-:Y:S01]  /*21a0*/  MOV R8, c[0x0][0x1e0] ;  /* 0x0000780000087a02 */ /* 0x000fe20000000f00 */
[----:B------:R-:W-:Y:S02]  /*21b0*/  FMUL.FTZ R9, R131, R131 ;  /* 0x0000008383097220 */ /* 0x000fe40000410000 */
[--C-:B------:R-:W-:Y:S02]  /*21c0*/  FADD.FTZ R10, R10, -R14.reuse ;  /* 0x8000000e0a0a7221 */ /* 0x100fe40000010000 */
[----:B-1----:R-:W-:Y:S01]  /*21d0*/  FFMA.FTZ R8, R129, R8, c[0x0][0x228] ;  /* 0x00008a0081087623 */ /* 0x002fe20000010008 */
[----:B------:R-:W-:Y:S01]  /*21e0*/  FSEL R9, R9, RZ, P1 ;  /* 0x000000ff09097208 */ /* 0x000fe20000800000 */
[--C-:B------:R-:W-:Y:S01]  /*21f0*/  FADD.FTZ R11, R11, -R14.reuse ;  /* 0x8000000e0b0b7221 */ /* 0x100fe20000010000 */
[----:B0-----:R-:W-:Y:S01]  /*2200*/  @!P0 MOV R12, 0x4 ;  /* 0x00000004000c8802 */ /* 0x001fe20000000f00 */
[----:B------:R-:W-:Y:S01]  /*2210*/  FADD.FTZ R16, R16, -R14 ;  /* 0x8000000e10107221 */ /* 0x000fe20000010000 */
[----:B------:R-:W-:Y:S01]  /*2220*/  LOP3.LUT P1, RZ, R80, 0xff, RZ, 0xc0, !PT ;  /* 0x000000ff50ff7812 */ /* 0x000fe2000782c0ff */
[----:B------:R-:W-:-:S02]  /*2230*/  FADD.FTZ R8, R8, R9 ;  /* 0x0000000908087221 */ /* 0x000fc40000010000 */
[--C-:B------:R-:W-:Y:S01]  /*2240*/  FADD.FTZ R17, R17, -R14.reuse ;  /* 0x8000000e11117221 */ /* 0x100fe20000010000 */
[----:B------:R-:W-:Y:S01]  /*2250*/  SEL R80, RZ, 0x1, P1 ;  /* 0x00000001ff507807 */ /* 0x000fe20000800000 */
[----:B------:R0:W1:Y:S01]  /*2260*/  MUFU.RSQ R138, R8 ;  /* 0x00000008008a7308 */ /* 0x0000620000001400 */
[--C-:B------:R-:W-:Y:S02]  /*2270*/  FADD.FTZ R18, R18, -R14.reuse ;  /* 0x8000000e12127221 */ /* 0x100fe40000010000 */
        /* <DEDUP_REMOVED lines=8> */
[C---:B------:R-:W-:Y:S01]  /*2300*/  FMUL.FTZ R12, R138.reuse, R15 ;  /* 0x0000000f8a0c7220 */ /* 0x040fe20000410000 */
[----:B------:R-:W-:Y:S01]  /*2310*/  ISETP.GE.AND P0, PT, R123, c[0x0][0x164], PT ;  /* 0x000059007b007a0c */ /* 0x000fe20003f06270 */
[C---:B------:R-:W-:Y:S02]  /*2320*/  FMUL.FTZ R13, R138.reuse, R127 ;  /* 0x0000007f8a0d7220 */ /* 0x040fe40000410000 */
[C---:B------:R-:W-:Y:S02]  /*2330*/  FMUL.FTZ R10, R138.reuse, R10 ;  /* 0x0000000a8a0a7220 */ /* 0x040fe40000410000 */
[----:B------:R-:W-:-:S02]  /*2340*/  FMUL.FTZ R11, R138, R11 ;  /* 0x0000000b8a0b7220 */ /* 0x000fc40000410000 */
[C---:B------:R-:W-:Y:S02]  /*2350*/  FMUL.FTZ R16, R138.reuse, R16 ;  /* 0x000000108a107220 */ /* 0x040fe40000410000 */
[C---:B------:R-:W-:Y:S02]  /*2360*/  FMUL.FTZ R17, R138.reuse, R17 ;  /* 0x000000118a117220 */ /* 0x040fe40000410000 */
[C---:B------:R-:W-:Y:S02]  /*2370*/  FMUL.FTZ R18, R138.reuse, R18 ;  /* 0x000000128a127220 */ /* 0x040fe40000410000 */
[----:B------:R-:W-:Y:S02]  /*2380*/  FMUL.FTZ R19, R138, R19 ;  /* 0x000000138a137220 */ /* 0x000fe40000410000 */
        /* <DEDUP_REMOVED lines=16> */
[----:B------:R-:W-:-:S04]  /*2490*/  IMAD.WIDE.U32 R20, R124, R139, c[0x0][0x208] ;  /* 0x000082007c147625 */ /* 0x000fc800078e008b */
[----:B------:R-:W-:Y:S02]  /*24a0*/  FFMA.FTZ R15, R95, R11, R82 ;  /* 0x0000000b5f0f7223 */ /* 0x000fe40000010052 */
[----:B------:R-:W-:Y:S02]  /*24b0*/  FFMA.FTZ R14, R52, R10, R3 ;  /* 0x0000000a340e7223 */ /* 0x000fe40000010003 */
[----:B------:R-:W-:Y:S02]  /*24c0*/  FFMA.FTZ R13, R96, R13, R81 ;  /* 0x0000000d600d7223 */ /* 0x000fe40000010051 */
[----:B------:R-:W-:Y:S02]  /*24d0*/  FFMA.FTZ R12, R53, R12, R2 ;  /* 0x0000000c350c7223 */ /* 0x000fe40000010002 */
[----:B------:R-:W-:-:S03]  /*24e0*/  IMAD.WIDE.U32 R22, R125, R139, c[0x0][0x208] ;  /* 0x000082007d167625 */ /* 0x000fc600078e008b */
[----:B------:R1:W-:Y:S01]  /*24f0*/  STG.E.128 [R20.64], R12 ;  /* 0x0000000c14007986 */ /* 0x0003e2000c101d04 */
[C---:B0-----:R-:W-:Y:S02]  /*2500*/  FMUL.FTZ R8, R138.reuse, R129 ;  /* 0x000000818a087220 */ /* 0x041fe40000410000 */
[C---:B------:R-:W-:Y:S02]  /*2510*/  FMUL.FTZ R9, R138.reuse, R131 ;  /* 0x000000838a097220 */ /* 0x040fe40000410000 */
[C---:B------:R-:W-:Y:S02]  /*2520*/  FMUL.FTZ R24, R138.reuse, R133 ;  /* 0x000000858a187220 */ /* 0x040fe40000410000 */
[----:B------:R-:W-:Y:S02]  /*2530*/  FMUL.FTZ R25, R138, R135 ;  /* 0x000000878a197220 */ /* 0x000fe40000410000 */
[----:B------:R-:W-:Y:S02]  /*2540*/  FFMA.FTZ R19, R97, R19, R84 ;  /* 0x0000001361137223 */ /* 0x000fe40000010054 */
[----:B------:R-:W-:-:S02]  /*2550*/  FFMA.FTZ R18, R54, R18, R41 ;  /* 0x0000001236127223 */ /* 0x000fc40000010029 */
[----:B------:R-:W-:Y:S02]  /*2560*/  FFMA.FTZ R17, R98, R17, R83 ;  /* 0x0000001162117223 */ /* 0x000fe40000010053 */
[----:B------:R-:W-:Y:S02]  /*2570*/  FFMA.FTZ R16, R55, R16, R40 ;  /* 0x0000001037107223 */ /* 0x000fe40000010028 */
[C---:B------:R-:W-:Y:S02]  /*2580*/  FMUL.FTZ R136, R138.reuse, R136 ;  /* 0x000000888a887220 */ /* 0x040fe40000410000 */
[C---:B------:R-:W-:Y:S01]  /*2590*/  FMUL.FTZ R137, R138.reuse, R137 ;  /* 0x000000898a897220 */ /* 0x040fe20000410000 */
[----:B------:R0:W-:Y:S01]  /*25a0*/  STG.E.128 [R22.64], R16 ;  /* 0x0000001016007986 */ /* 0x0001e2000c101d04 */
        /* <DEDUP_REMOVED lines=14> */
[----:B------:R-:W-:-:S04]  /*2690*/  IMAD.WIDE.U32 R126, R126, R139, c[0x0][0x208] ;  /* 0x000082007e7e7625 */ /* 0x000fc800078e008b */
[----:B------:R-:W-:Y:S02]  /*26a0*/  FFMA.FTZ R11, R99, R25, R86 ;  /* 0x00000019630b7223 */ /* 0x000fe40000010056 */
[----:B------:R-:W-:Y:S02]  /*26b0*/  FFMA.FTZ R10, R56, R24, R43 ;  /* 0x00000018380a7223 */ /* 0x000fe4000001002b */
[----:B------:R-:W-:Y:S02]  /*26c0*/  FFMA.FTZ R9, R100, R9, R85 ;  /* 0x0000000964097223 */ /* 0x000fe40000010055 */
[----:B------:R-:W-:Y:S02]  /*26d0*/  FFMA.FTZ R8, R57, R8, R42 ;  /* 0x0000000839087223 */ /* 0x000fe4000001002a */
[----:B------:R-:W-:-:S03]  /*26e0*/  IMAD.WIDE.U32 R128, R128, R139, c[0x0][0x208] ;  /* 0x0000820080807625 */ /* 0x000fc600078e008b */
[----:B------:R2:W-:Y:S01]  /*26f0*/  STG.E.128 [R126.64], R8 ;  /* 0x000000087e007986 */ /* 0x0005e2000c101d04 */
[----:B-1----:R-:W-:Y:S02]  /*2700*/  FFMA.FTZ R15, R101, R27, R88 ;  /* 0x0000001b650f7223 */ /* 0x002fe40000010058 */
[----:B------:R-:W-:Y:S02]  /*2710*/  FFMA.FTZ R14, R58, R26, R45 ;  /* 0x0000001a3a0e7223 */ /* 0x000fe4000001002d */
[----:B------:R-:W-:Y:S02]  /*2720*/  FFMA.FTZ R13, R102, R137, R87 ;  /* 0x00000089660d7223 */ /* 0x000fe40000010057 */
[----:B------:R-:W-:Y:S02]  /*2730*/  FFMA.FTZ R12, R59, R136, R44 ;  /* 0x000000883b0c7223 */ /* 0x000fe4000001002c */
[----:B------:R-:W-:-:S03]  /*2740*/  IMAD.WIDE.U32 R130, R130, R139, c[0x0][0x208] ;  /* 0x0000820082827625 */ /* 0x000fc600078e008b */
[----:B------:R2:W-:Y:S01]  /*2750*/  STG.E.128 [R128.64], R12 ;  /* 0x0000000c80007986 */ /* 0x0005e2000c101d04 */
[----:B0-----:R-:W-:Y:S02]  /*2760*/  FFMA.FTZ R19, R103, R31, R90 ;  /* 0x0000001f67137223 */ /* 0x001fe4000001005a */
[----:B------:R-:W-:Y:S02]  /*2770*/  FFMA.FTZ R18, R60, R30, R47 ;  /* 0x0000001e3c127223 */ /* 0x000fe4000001002f */
[----:B------:R-:W-:Y:S02]  /*2780*/  FFMA.FTZ R17, R104, R29, R89 ;  /* 0x0000001d68117223 */ /* 0x000fe40000010059 */
[----:B------:R-:W-:Y:S02]  /*2790*/  FFMA.FTZ R16, R61, R28, R46 ;  /* 0x0000001c3d107223 */ /* 0x000fe4000001002e */
[----:B------:R-:W-:-:S03]  /*27a0*/  IMAD.WIDE.U32 R132, R132, R139, c[0x0][0x208] ;  /* 0x0000820084847625 */ /* 0x000fc600078e008b */
[----:B------:R2:W-:Y:S01]  /*27b0*/  STG.E.128 [R130.64], R16 ;  /* 0x0000001082007986 */ /* 0x0005e2000c101d04 */
[----:B------:R-:W-:Y:S02]  /*27c0*/  FFMA.FTZ R23, R105, R35, R92 ;  /* 0x0000002369177223 */ /* 0x000fe4000001005c */
        /* <DEDUP_REMOVED lines=8> */
[----:B------:R-:W-:-:S05]  /*2850*/  FFMA.FTZ R24, R65, R36, R50 ;  /* 0x0000002441187223 */ /* 0x000fca0000010032 */
[----:B------:R2:W-:Y:S02]  /*2860*/  STG.E.128 [R134.64], R24 ;  /* 0x0000001886007986 */ /* 0x0005e4000c101d04 */
[----:B--2---:R-:W-:Y:S01]  /*2870*/  @P0 CALL.REL.NOINC `(.L_x_39901) ;  /* 0x0000001000000944 */ /* 0x004fe20003c00000 */
[----:B------:R-:W-:Y:S05]  /*2880*/  BRA `(.L_x_39902) ;  /* 0xffffe25000007947 */ /* 0x000fea000383ffff */
.L_x_39901:
[----:B------:R-:W-:Y:S05]  /*2890*/  EXIT ;  /* 0x000000000000794d */ /* 0x000fea0003800000 */
.L_x_39899:
[----:B-1----:R-:W-:Y:S01]  /*28a0*/  HFMA2.MMA R13, -RZ, RZ, 0, 1.847743988037109375e-06 ;  /* 0x0000001fff0d7435 */ /* 0x002fe200000001ff */
[----:B------:R-:W-:Y:S02]  /*28b0*/  MOV R140, 0x1 ;  /* 0x00000001008c7802 */ /* 0x000fe40000000f00 */
[----:B------:R-:W-:Y:S02]  /*28c0*/  MOV R138, 0xffffffff ;  /* 0xffffffff008a7802 */ /* 0x000fe40000000f00 */
[----:B------:R-:W-:Y:S02]  /*28d0*/  MOV R136, 0x28f0 ;  /* 0x000028f000887802 */ /* 0x000fe40000000f00 */
[----:B------:R-:W-:Y:S05]  /*28e0*/  CALL.REL.NOINC `($__internal_133_$__cuda_sm70_shflsync_bfly_p) ;  /* 0x0000071000007944 */ /* 0x000fea0003c00000 */
[----:B-1----:R-:W-:Y:S01]  /*28f0*/  MOV R12, R140 ;  /* 0x0000008c000c7202 */ /* 0x002fe20000000f00 */
[----:B0-----:R-:W-:Y:S05]  /*2900*/  BRA `(.L_x_39903) ;  /* 0xffffef0000007947 */ /* 0x001fea000383ffff */
.L_x_39900:
[----:B------:R-:W-:Y:S01]  /*2910*/  HFMA2.MMA R140, -RZ, RZ, 0, 1.1920928955078125e-07 ;  /* 0x00000002ff8c7435 */ /* 0x000fe200000001ff */
[----:B------:R-:W-:Y:S02]  /*2920*/  MOV R13, 0x1f ;  /* 0x0000001f000d7802 */ /* 0x000fe40000000f00 */
[----:B------:R-:W-:-:S02]  /*2930*/  MOV R138, 0xffffffff ;  /* 0xffffffff008a7802 */ /* 0x000fc40000000f00 */
[----:B------:R-:W-:Y:S02]  /*2940*/  MOV R136, 0x2960 ;  /* 0x0000296000887802 */ /* 0x000fe40000000f00 */
[----:B------:R-:W-:Y:S05]  /*2950*/  CALL.REL.NOINC `($__internal_133_$__cuda_sm70_shflsync_bfly_p) ;  /* 0x000006a000007944 */ /* 0x000fea0003c00000 */
[----:B01----:R-:W-:Y:S01]  /*2960*/  FADD.FTZ R15, R15, R140 ;  /* 0x0000008c0f0f7221 */ /* 0x003fe20000010000 */
[----:B------:R-:W-:Y:S01]  /*2970*/  HFMA2.MMA R140, -RZ, RZ, 0, 2.384185791015625e-07 ;  /* 0x00000004ff8c7435 */ /* 0x000fe200000001ff */
[----:B------:R-:W-:Y:S02]  /*2980*/  MOV R13, 0x1f ;  /* 0x0000001f000d7802 */ /* 0x000fe40000000f00 */
[----:B------:R-:W-:Y:S02]  /*2990*/  MOV R138, 0xffffffff ;  /* 0xffffffff008a7802 */ /* 0x000fe40000000f00 */
[----:B------:R-:W-:Y:S02]  /*29a0*/  MOV R136, 0x29c0 ;  /* 0x000029c000887802 */ /* 0x000fe40000000f00 */
[----:B------:R-:W-:Y:S05]  /*29b0*/  CALL.REL.NOINC `($__internal_133_$__cuda_sm70_shflsync_bfly_p) ;  /* 0x0000064000007944 */ /* 0x000fea0003c00000 */
[----:B01----:R-:W-:Y:S01]  /*29c0*/  FADD.FTZ R15, R15, R140 ;  /* 0x0000008c0f0f7221 */ /* 0x003fe20000010000 */
[----:B------:R-:W-:Y:S01]  /*29d0*/  HFMA2.MMA R140, -RZ, RZ, 0, 4.76837158203125e-07 ;  /* 0x00000008ff8c7435 */ /* 0x000fe200000001ff */
[----:B------:R-:W-:Y:S02]  /*29e0*/  MOV R13, 0x1f ;  /* 0x0000001f000d7802 */ /* 0x000fe40000000f00 */
[----:B------:R-:W-:-:S02]  /*29f0*/  MOV R138, 0xffffffff ;  /* 0xffffffff008a7802 */ /* 0x000fc40000000f00 */
[----:B------:R-:W-:Y:S02]  /*2a00*/  MOV R136, 0x2a20 ;  /* 0x00002a2000887802 */ /* 0x000fe40000000f00 */
[----:B------:R-:W-:Y:S05]  /*2a10*/  CALL.REL.NOINC `($__internal_133_$__cuda_sm70_shflsync_bfly_p) ;  /* 0x000005e000007944 */ /* 0x000fea0003c00000 */
[----:B01----:R-:W-:Y:S01]  /*2a20*/  FADD.FTZ R15, R15, R140 ;  /* 0x0000008c0f0f7221 */ /* 0x003fe20000010000 */
[----:B------:R-:W-:Y:S01]  /*2a30*/  HFMA2.MMA R140, -RZ, RZ, 0, 9.5367431640625e-07 ;  /* 0x00000010ff8c7435 */ /* 0x000fe200000001ff */
[----:B------:R-:W-:Y:S02]  /*2a40*/  MOV R13, 0x1f ;  /* 0x0000001f000d7802 */ /* 0x000fe40000000f00 */
[----:B------:R-:W-:Y:S02]  /*2a50*/  MOV R138, 0xffffffff ;  /* 0xffffffff008a7802 */ /* 0x000fe40000000f00 */
[----:B------:R-:W-:Y:S02]  /*2a60*/  MOV R136, 0x2a80 ;  /* 0x00002a8000887802 */ /* 0x000fe40000000f00 */
[----:B------:R-:W-:Y:S05]  /*2a70*/  CALL.REL.NOINC `($__internal_133_$__cuda_sm70_shflsync_bfly_p) ;  /* 0x0000058000007944 */ /* 0x000fea0003c00000 */
[----:B-1----:R-:W-:Y:S01]  /*2a80*/  FADD.FTZ R12, R15, R140 ;  /* 0x0000008c0f0c7221 */ /* 0x002fe20000010000 */
[----:B------:R-:W-:-:S03]  /*2a90*/  HFMA2.MMA R140, -RZ, RZ, 0, 5.9604644775390625e-08 ;  /* 0x00000001ff8c7435 */ /* 0x000fc600000001ff */
[----:B------:R-:W-:-:S04]  /*2aa0*/  FMUL.FTZ R12, R12, 0.0011160714784637093544 ;  /* 0x3a9249250c0c7820 */ /* 0x000fc80000410000 */
        /* <DEDUP_REMOVED lines=54> */
[----:B------:R-:W-:Y:S01]  /*2e10*/  FFMA.FTZ R13, R138, R138, R13 ;  /* 0x0000008a8a0d7223 */ /* 0x000fe2000001000d */
[----:B------:R-:W-:-:S03]  /*2e20*/  MOV R138, 0xffffffff ;  /* 0xffffffff008a7802 */ /* 0x000fc60000000f00 */
[----:B------:R-:W-:Y:S01]  /*2e30*/  FFMA.FTZ R15, R136, R136, R13 ;  /* 0x00000088880f7223 */ /* 0x000fe2000001000d */
[----:B------:R-:W-:Y:S02]  /*2e40*/  MOV R13, 0x1f ;  /* 0x0000001f000d7802 */ /* 0x000fe40000000f00 */
[----:B------:R-:W-:Y:S02]  /*2e50*/  MOV R136, 0x2e70 ;  /* 0x00002e7000887802 */ /* 0x000fe40000000f00 */
[----:B------:R-:W-:Y:S05]  /*2e60*/  CALL.REL.NOINC `($__internal_133_$__cuda_sm70_shflsync_bfly_p) ;  /* 0x0000019000007944 */ /* 0x000fea0003c00000 */
[----:B01----:R-:W-:Y:S01]  /*2e70*/  FADD.FTZ R15, R15, R140 ;  /* 0x0000008c0f0f7221 */ /* 0x003fe20000010000 */
[----:B------:R-:W-:Y:S01]  /*2e80*/  HFMA2.MMA R140, -RZ, RZ, 0, 1.1920928955078125e-07 ;  /* 0x00000002ff8c7435 */ /* 0x000fe200000001ff */
[----:B------:R-:W-:Y:S02]  /*2e90*/  MOV R13, 0x1f ;  /* 0x0000001f000d7802 */ /* 0x000fe40000000f00 */
[----:B------:R-:W-:Y:S02]  /*2ea0*/  MOV R138, 0xffffffff ;  /* 0xffffffff008a7802 */ /* 0x000fe40000000f00 */
[----:B------:R-:W-:Y:S02]  /*2eb0*/  MOV R136, 0x2ed0 ;  /* 0x00002ed000887802 */ /* 0x000fe40000000f00 */
[----:B------:R-:W-:Y:S05]  /*2ec0*/  CALL.REL.NOINC `($__internal_133_$__cuda_sm70_shflsync_bfly_p) ;  /* 0x0000013000007944 */ /* 0x000fea0003c00000 */
[----:B01----:R-:W-:Y:S01]  /*2ed0*/  FADD.FTZ R15, R15, R140 ;  /* 0x0000008c0f0f7221 */ /* 0x003fe20000010000 */
[----:B------:R-:W-:Y:S01]  /*2ee0*/  HFMA2.MMA R140, -RZ, RZ, 0, 2.384185791015625e-07 ;  /* 0x00000004ff8c7435 */ /* 0x000fe200000001ff */
[----:B------:R-:W-:-:S02]  /*2ef0*/  MOV R13, 0x1f ;  /* 0x0000001f000d7802 */ /* 0x000fc40000000f00 */
[----:B------:R-:W-:Y:S02]  /*2f00*/  MOV R138, 0xffffffff ;  /* 0xffffffff008a7802 */ /* 0x000fe40000000f00 */
[----:B------:R-:W-:Y:S02]  /*2f10*/  MOV R136, 0x2f30 ;  /* 0x00002f3000887802 */ /* 0x000fe40000000f00 */
[----:B------:R-:W-:Y:S05]  /*2f20*/  CALL.REL.NOINC `($__internal_133_$__cuda_sm70_shflsync_bfly_p) ;  /* 0x000000d000007944 */ /* 0x000fea0003c00000 */
[----:B01----:R-:W-:Y:S01]  /*2f30*/  FADD.FTZ R15, R15, R140 ;  /* 0x0000008c0f0f7221 */ /* 0x003fe20000010000 */
[----:B------:R-:W-:Y:S01]  /*2f40*/  HFMA2.MMA R140, -RZ, RZ, 0, 4.76837158203125e-07 ;  /* 0x00000008ff8c7435 */ /* 0x000fe200000001ff */
[----:B------:R-:W-:Y:S02]  /*2f50*/  MOV R13, 0x1f ;  /* 0x0000001f000d7802 */ /* 0x000fe40000000f00 */
[----:B------:R-:W-:Y:S02]  /*2f60*/  MOV R138, 0xffffffff ;  /* 0xffffffff008a7802 */ /* 0x000fe40000000f00 */
[----:B------:R-:W-:Y:S02]  /*2f70*/  MOV R136, 0x2f90 ;  /* 0x00002f9000887802 */ /* 0x000fe40000000f00 */
[----:B------:R-:W-:Y:S05]  /*2f80*/  CALL.REL.NOINC `($__internal_133_$__cuda_sm70_shflsync_bfly_p) ;  /* 0x0000007000007944 */ /* 0x000fea0003c00000 */
[----:B01----:R-:W-:Y:S01]  /*2f90*/  FADD.FTZ R15, R15, R140 ;  /* 0x0000008c0f0f7221 */ /* 0x003fe20000010000 */
[----:B------:R-:W-:Y:S01]  /*2fa0*/  HFMA2.MMA R140, -RZ, RZ, 0, 9.5367431640625e-07 ;  /* 0x00000010ff8c7435 */ /* 0x000fe200000001ff */
[----:B------:R-:W-:-:S02]  /*2fb0*/  MOV R13, 0x1f ;  /* 0x0000001f000d7802 */ /* 0x000fc40000000f00 */
[----:B------:R-:W-:Y:S02]  /*2fc0*/  MOV R138, 0xffffffff ;  /* 0xffffffff008a7802 */ /* 0x000fe40000000f00 */
[----:B------:R-:W-:Y:S02]  /*2fd0*/  MOV R136, 0x2ff0 ;  /* 0x00002ff000887802 */ /* 0x000fe40000000f00 */
[----:B------:R-:W-:Y:S05]  /*2fe0*/  CALL.REL.NOINC `($__internal_133_$__cuda_sm70_shflsync_bfly_p) ;  /* 0x0000001000007944 */ /* 0x000fea0003c00000 */
[----:B01----:R-:W-:Y:S05]  /*2ff0*/  BRA `(.L_x_39904) ;  /* 0xffffecd000007947 */ /* 0x003fea000383ffff */
        .weak           $__internal_133_$__cuda_sm70_shflsync_bfly_p
        .type           $__internal_133_$__cuda_sm70_shflsync_bfly_p,@function
        .size           $__internal_133_$__cuda_sm70_shflsync_bfly_p,(.L_x_44973 - $__internal_133_$__cuda_sm70_shflsync_bfly_p)
$__internal_133_$__cuda_sm70_shflsync_bfly_p:
[----:B------:R-:W-:Y:S01]  /*3000*/  HFMA2.MMA R137, -RZ, RZ, 0, 0 ;  /* 0x00000000ff897435 */ /* 0x000fe200000001ff */
[----:B------:R-:W-:Y:S04]  /*3010*/  WARPSYNC R138 ;  /* 0x0000008a00007348 */ /* 0x000fe80003800000 */
[----:B------:R0:W1:Y:S01]  /*3020*/  SHFL.BFLY PT, R140, R15, R140, R13 ;  /* 0x0c00008c0f8c7389 */ /* 0x00006200000e000d */
[----:B------:R-:W-:Y:S05]  /*3030*/  RET.REL.NODEC R136 `(_ZN10layer_norm13ln_fwd_kernelINS_13Kernel_traitsI6__halfffffjLj7168ELj1ELj1ELj8ELj16ENS_18Kernel_traits_baseILj7168ES2_ffffjLj256EEEEELb0ELb1ELb0ELb1EEEvNS_9FwdParamsE) ;  /* 0xffffcfc088007950 */ /* 0x000fea0003c3ffff */
.L_x_39905:
        /* <DEDUP_REMOVED lines=12> */
.L_x_44973:


//--------------------- .text._ZN10layer_norm13ln_fwd_kernelINS_13Kernel_traitsI6__halfffffjLj7168ELj1ELj1ELj8ELj16ENS_18Kernel_traits_baseILj7168ES2_ffffjLj256EEEEELb0ELb1ELb1ELb0EEEvNS_9FwdParamsE --------------------------
	.section	.text._ZN10layer_norm13ln_fwd_kernelINS_13Kernel_traitsI6__halfffffjLj7168ELj1ELj1ELj8ELj16ENS_18Kernel_traits_baseILj7168ES2_ffffjLj256EEEEELb0ELb1ELb1ELb0EEEvNS_9FwdParamsE,"ax",@progbits
	.sectioninfo	@"SHI_REGISTERS=147"
	.align	128
        .global         _ZN10layer_norm13ln_fwd_kernelINS_13Kernel_traitsI6__halfffffjLj7168ELj1ELj1ELj8ELj16ENS_18Kernel_traits_baseILj7168ES2_ffffjLj256EEEEELb0ELb1ELb1ELb0EEEvNS_9FwdParamsE
        .type           _ZN10layer_norm13ln_fwd_kernelINS_13Kernel_traitsI6__halfffffjLj7168ELj1ELj1ELj8ELj16ENS_18Kernel_traits_baseILj7168ES2_ffffjLj256EEEEELb0ELb1ELb1ELb0EEEvNS_9FwdParamsE,@function
        .size           _ZN10layer_norm13ln_fwd_kernelINS_13Kernel_traitsI6__halfffffjLj7168ELj1ELj1ELj8ELj16ENS_18Kernel_traits_baseILj7168ES2_ffffjLj256EEEEELb0ELb1ELb1ELb0EEEvNS_9FwdParamsE,(.L_x_44974 - _ZN10layer_norm13ln_fwd_kernelINS_13Kernel_traitsI6__halfffffjLj7168ELj1ELj1ELj8ELj16ENS_18Kernel_traits_baseILj7168ES2_ffffjLj256EEEEELb0ELb1ELb1ELb0EEEvNS_9FwdParamsE)
        .other          _ZN10layer_norm13ln_fwd_kernelINS_13Kernel_traitsI6__halfffffjLj7168ELj1ELj1ELj8ELj16ENS_18Kernel_traits_baseILj7168ES2_ffffjLj256EEEEELb0ELb1ELb1ELb0EEEvNS_9FwdParamsE,@"STO_CUDA_ENTRY STV_DEFAULT"
_ZN10layer_norm13ln_fwd_kernelINS_13Kernel_traitsI6__halfffffjLj7168ELj1ELj1ELj8ELj16ENS_18Kernel_traits_baseILj7168ES2_ffffjLj256EEEEELb0ELb1ELb1ELb0EEEvNS_9FwdParamsE:
.text._ZN10layer_norm13ln_fwd_kernelINS_13Kernel_traitsI6__halfffffjLj7168ELj1ELj1ELj8ELj16ENS_18Kernel_traits_baseILj7168ES2_ffffjLj256EEEEELb0ELb1ELb1ELb0EEEvNS_9FwdParamsE:
        /* <DEDUP_REMOVED lines=33> */
.L_x_39907:
[----:B0-----:R-:W-:Y:S05]  /*0210*/  BSYNC B0 ;  /* 0x0000000000007941 */ /* 0x001fea0003800000 */
.L_x_39906:
        /* <DEDUP_REMOVED lines=15> */
.L_x_39909:
[----:B0-----:R-:W-:Y:S05]  /*0310*/  BSYNC B0 ;  /* 0x0000000000007941 */ /* 0x001fea0003800000 */
.L_x_39908:
        /* <DEDUP_REMOVED lines=15> */
.L_x_39911:
[----:B0-----:R-:W-:Y:S05]  /*0410*/  BSYNC B0 ;  /* 0x0000000000007941 */ /* 0x001fea0003800000 */
.L_x_39910:
        /* <DEDUP_REMOVED lines=15> */
.L_x_39913:
[----:B0-----:R-:W-:Y:S05]  /*0510*/  BSYNC B0 ;  /* 0x0000000000007941 */ /* 0x001fea0003800000 */
.L_x_39912:
[----:B------:R-:W-:Y:S01]  /*0520*/  BSSY B0, `(.L_x_39914) ;  /* 0x000000f000007945 */ /* 0x000fe20003800000 */
[----:B------:R-:W-:Y:S05]  /*0530*/  @!P3 BRA `(.L_x_39915) ;  /* 0x000000d00000b947 */ /* 0x000fea0003800000 */
[----:B------:R-:W-:Y:S01]  /*0540*/  ISETP.NE.U32.AND P1, PT, RZ, c[0x0][0x218], PT ;  /* 0x00008600ff007a0c */ /* 0x000fe20003f25070 */
[----:B------:R-:W-:-:S03]  /*0550*/  IMAD.MOV.U32 R19, RZ, RZ, 0x8 ;  /* 0x00000008ff137424 */ /* 0x000fc600078e00ff */
[----:B------:R-:W-:Y:S01]  /*0560*/  ISETP.NE.AND.EX P1, PT, RZ, c[0x0][0x21c], PT, P1 ;  /* 0x00008700ff007a0c */ /* 0x000fe20003f25310 */
[----:B------:R-:W-:-:S05]  /*0570*/  IMAD.WIDE.U32 R18, R48, R19, c[0x0][0x1b0] ;  /* 0x00006c0030127625 */ /* 0x000fca00078e0013 */
[----:B------:R0:W5:Y:S07]  /*0580*/  LDG.E.64 R44, [R18.64] ;  /* 0x00000004122c7981 */ /* 0x00016e000c1e1b00 */
        /* <DEDUP_REMOVED lines=8> */
.L_x_39915:
[----:B0-----:R-:W-:Y:S05]  /*0610*/  BSYNC B0 ;  /* 0x0000000000007941 */ /* 0x001fea0003800000 */
.L_x_39914:
[----:B------:R-:W-:Y:S01]  /*0620*/  ISETP.GE.U32.AND P1, PT, R0, 0x600, PT ;  /* 0x000006000000780c */ /* 0x000fe20003f26070 */
[----:B------:R-:W-:Y:S03]  /*0630*/  BSSY B0, `(.L_x_39916) ;  /* 0x0000010000007945 */ /* 0x000fe60003800000 */
[----:B------:R-:W-:-:S09]  /*0640*/  P2R R4, PR, RZ, 0x2 ;  /* 0x00000002ff047803 */ /* 0x000fd20000000000 */
        /* <DEDUP_REMOVED lines=14> */
.L_x_39917:
[----:B0-----:R-:W-:Y:S05]  /*0730*/  BSYNC B0 ;  /* 0x0000000000007941 */ /* 0x001fea0003800000 */
.L_x_39916:
[----:B------:R-:W-:Y:S01]  /*0740*/  ISETP.GE.U32.AND P1, PT, R0, 0x700, PT ;  /* 0x000007000000780c */ /* 0x000fe20003f26070 */
[----:B------:R-:W-:Y:S03]  /*0750*/  BSSY B0, `(.L_x_39918) ;  /* 0x000000f000007945 */ /* 0x000fe60003800000 */
[----:B------:R-:W-:-:S09]  /*0760*/  P2R R4, PR, RZ, 0x2 ;  /* 0x00000002ff047803 */ /* 0x000fd20000000000 */
        /* <DEDUP_REMOVED lines=13> */
.L_x_39919:
[----:B0-----:R-:W-:Y:S05]  /*0840*/  BSYNC B0 ;  /* 0x0000000000007941 */ /* 0x001fea0003800000 */
.L_x_39918:
        /* <DEDUP_REMOVED lines=9> */
[----:B------:R-:W-:Y:S01]  /*08e0*/  IMAD.MOV.U32 R94, RZ, RZ, R40 ;  /* 0x000000ffff5e7224 */ /* 0x000fe200078e0028 */
[----:B------:R-:W-:Y:S01]  /*08f0*/  SHF.R.U32.HI R3, RZ, 0x3, R3 ;  /* 0x00000003ff037819 */ /* 0x000fe20000011603 */
[----:B------:R-:W-:Y:S01]  /*0900*/  IMAD.MOV.U32 R106, RZ, RZ, R46 ;  /* 0x000000ffff6a7224 */ /* 0x000fe200078e002e */
[----:B------:R-:W-:Y:S01]  /*0910*/  IADD3 R21, R20, -R21, RZ ;  /* 0x8000001514157210 */ /* 0x000fe20007ffe0ff */
[----:B------:R-:W-:Y:S01]  /*0920*/  HFMA2.MMA R128, -RZ, RZ, 0, 5.9604644775390625e-08 ;  /* 0x00000001ff807435 */ /* 0x000fe200000001ff */
[----:B------:R-:W-:Y:S01]  /*0930*/  MOV R110, R18 ;  /* 0x00000012006e7202 */ /* 0x000fe20000000f00 */
[----:B------:R-:W-:Y:S01]  /*0940*/  HADD2.F32 R48, -RZ, R17.H0_H0 ;  /* 0x20000011ff307230 */ /* 0x000fe20000004100 */
[----:B------:R-:W-:Y:S01]  /*0950*/  IMNMX R21, RZ, R21, !PT ;  /* 0x00000015ff157217 */ /* 0x000fe20007800200 */
[----:B------:R-:W-:Y:S01]  /*0960*/  HADD2.F32 R49, -RZ, R6.H0_H0 ;  /* 0x20000006ff317230 */ /* 0x000fe20000004100 */
[----:B------:R-:W-:Y:S01]  /*0970*/  SHF.R.U64 R111, R18, 0x10, R19 ;  /* 0x00000010126f7819 */ /* 0x000fe20000001213 */
[----:B------:R-:W-:Y:S01]  /*0980*/  HADD2.F32 R50, -RZ, R7.H0_H0 ;  /* 0x20000007ff327230 */ /* 0x000fe20000004100 */
[----:B------:R-:W-:Y:S01]  /*0990*/  LOP3.LUT R18, R3, 0x1fffffe0, RZ, 0xc0, !PT ;  /* 0x1fffffe003127812 */ /* 0x000fe200078ec0ff */
[----:B------:R-:W-:Y:S01]  /*09a0*/  HADD2.F32 R3, -RZ, R8.H0_H0 ;  /* 0x20000008ff037230 */ /* 0x000fe20000004100 */
[----:B------:R-:W-:Y:S01]  /*09b0*/  IMNMX R21, R21, 0x20, PT ;  /* 0x0000002015157817 */ /* 0x000fe20003800200 */
[----:B------:R-:W-:Y:S01]  /*09c0*/  HADD2.F32 R51, -RZ, R4.H0_H0 ;  /* 0x20000004ff337230 */ /* 0x000fe20000004100 */
[----:B------:R-:W-:Y:S01]  /*09d0*/  MOV R78, R22 ;  /* 0x00000016004e7202 */ /* 0x000fe20000000f00 */
[----:B------:R-:W-:Y:S01]  /*09e0*/  HADD2.F32 R52, -RZ, R5.H0_H0 ;  /* 0x20000005ff347230 */ /* 0x000fe20000004100 */
[----:B------:R-:W-:Y:S01]  /*09f0*/  IADD3 R21, R21, R18, RZ ;  /* 0x0000001215157210 */ /* 0x000fe20007ffe0ff */
[----:B------:R-:W-:Y:S01]  /*0a00*/  HADD2.F32 R63, -RZ, R63.H0_H0 ;  /* 0x2000003fff3f7230 */ /* 0x000fe20000004100 */
[--C-:B------:R-:W-:Y:S01]  /*0a10*/  SHF.R.U64 R79, R22, 0x10, R23.reuse ;  /* 0x00000010164f7819 */ /* 0x100fe20000001217 */
[----:B------:R-:W-:Y:S01]  /*0a20*/  HADD2.F32 R76, -RZ, R76.H0_H0 ;  /* 0x2000004cff4c7230 */ /* 0x000fe20000004100 */
[----:B------:R-:W-:Y:S01]  /*0a30*/  SHF.L.U32 R21, R21, 0x2, RZ ;  /* 0x0000000215157819 */ /* 0x000fe200000006ff */
[----:B------:R-:W-:Y:S01]  /*0a40*/  HADD2.F32 R78, -RZ, R78.H0_H0 ;  /* 0x2000004eff4e7230 */ /* 0x000fe20000004100 */
[----:B------:R-:W-:Y:S01]  /*0a50*/  SHF.L.U32 R22, R2, 0x5, RZ ;  /* 0x0000000502167819 */ /* 0x000fe200000006ff */
[----:B------:R-:W-:Y:S01]  /*0a60*/  HADD2.F32 R79, -RZ, R79.H0_H0 ;  /* 0x2000004fff4f7230 */ /* 0x000fe20000004100 */
[----:B------:R-:W-:Y:S01]  /*0a70*/  MOV R80, R23 ;  /* 0x0000001700507202 */ /* 0x000fe20000000f00 */
[----:B------:R-:W-:Y:S01]  /*0a80*/  HADD2.F32 R94, -RZ, R94.H0_H0 ;  /* 0x2000005eff5e7230 */ /* 0x000fe20000004100 */
[----:B------:R-:W0:Y:S01]  /*0a90*/  I2F.U32 R21, R21 ;  /* 0x0000001500157306 */ /* 0x000e220000201000 */
[----:B------:R-:W-:Y:S01]  /*0aa0*/  SHF.R.U32.HI R81, RZ, 0x10, R23 ;  /* 0x00000010ff517819 */ /* 0x000fe20000011617 */
[----:B------:R-:W-:Y:S01]  /*0ab0*/  HADD2.F32 R106, -RZ, R106.H0_H0 ;  /* 0x2000006aff6a7230 */ /* 0x000fe20000004100 */
[----:B------:R-:W-:Y:S01]  /*0ac0*/  LOP3.LUT R23, R22, 0x3e0, RZ, 0xc0, !PT ;  /* 0x000003e016177812 */ /* 0x000fe200078ec0ff */
[----:B------:R-:W-:Y:S01]  /*0ad0*/  HADD2.F32 R80, -RZ, R80.H0_H0 ;  /* 0x20000050ff507230 */ /* 0x000fe20000004100 */
[----:B------:R-:W-:Y:S01]  /*0ae0*/  MOV R55, R26 ;  /* 0x0000001a00377202 */ /* 0x000fe20000000f00 */
[----:B------:R-:W-:Y:S01]  /*0af0*/  HADD2.F32 R81, -RZ, R81.H0_H0 ;  /* 0x20000051ff517230 */ /* 0x000fe20000004100 */
[----:B------:R-:W-:Y:S01]  /*0b00*/  IADD3 R23, R20, -R23, RZ ;  /* 0x8000001714177210 */ /* 0x000fe20007ffe0ff */
[----:B------:R-:W-:Y:S01]  /*0b10*/  HADD2.F32 R110, -RZ, R110.H0_H0 ;  /* 0x2000006eff6e7230 */ /* 0x000fe20000004100 */
[--C-:B------:R-:W-:Y:S01]  /*0b20*/  SHF.R.U64 R54, R26, 0x10, R27.reuse ;  /* 0x000000101a367819 */ /* 0x100fe2000000121b */
[----:B------:R-:W-:Y:S01]  /*0b30*/  HADD2.F32 R55, -RZ, R55.H0_H0 ;  /* 0x20000037ff377230 */ /* 0x000fe20000004100 */
[----:B------:R-:W-:Y:S01]  /*0b40*/  IMNMX R23, RZ, R23, !PT ;  /* 0x00000017ff177217 */ /* 0x000fe20007800200 */
[----:B------:R-:W-:Y:S01]  /*0b50*/  HADD2.F32 R111, -RZ, R111.H0_H0 ;  /* 0x2000006fff6f7230 */ /* 0x000fe20000004100 */
[----:B------:R-:W-:Y:S01]  /*0b60*/  MOV R57, R27 ;  /* 0x0000001b00397202 */ /* 0x000fe20000000f00 */
[----:B------:R-:W-:Y:S01]  /*0b70*/  HADD2.F32 R54, -RZ, R54.H0_H0 ;  /* 0x20000036ff367230 */ /* 0x000fe20000004100 */
[----:B------:R-:W-:Y:S01]  /*0b80*/  IMNMX R23, R23, 0x20, PT ;  /* 0x0000002017177817 */ /* 0x000fe20003800200 */
[----:B0-----:R0:W1:Y:S01]  /*0b90*/  MUFU.RCP R121, R21 ;  /* 0x0000001500797308 */ /* 0x0010620000001000 */
[----:B------:R-:W-:Y:S01]  /*0ba0*/  SHF.R.U32.HI R56, RZ, 0x10, R27 ;  /* 0x00000010ff387819 */ /* 0x000fe2000001161b */
[----:B------:R-:W-:Y:S01]  /*0bb0*/  HADD2.F32 R57, -RZ, R57.H0_H0 ;  /* 0x20000039ff397230 */ /* 0x000fe20000004100 */
[----:B------:R-:W-:Y:S01]  /*0bc0*/  MOV R59, R28 ;  /* 0x0000001c003b7202 */ /* 0x000fe20000000f00 */
[----:B------:R-:W-:Y:S01]  /*0bd0*/  IMAD.IADD R23, R18, 0x1, R23 ;  /* 0x0000000112177824 */ /* 0x000fe200078e0217 */
[--C-:B------:R-:W-:Y:S01]  /*0be0*/  SHF.R.U64 R58, R28, 0x10, R29.reuse ;  /* 0x000000101c3a7819 */ /* 0x100fe2000000121d */
[----:B------:R-:W-:Y:S01]  /*0bf0*/  HADD2.F32 R56, -RZ, R56.H0_H0 ;  /* 0x20000038ff387230 */ /* 0x000fe20000004100 */
[----:B------:R-:W-:Y:S01]  /*0c00*/  MOV R61, R29 ;  /* 0x0000001d003d7202 */ /* 0x000fe20000000f00 */
[----:B------:R-:W-:Y:S01]  /*0c10*/  HADD2.F32 R59, -RZ, R59.H0_H0 ;  /* 0x2000003bff3b7230 */ /* 0x000fe20000004100 */
[----:B------:R-:W-:Y:S01]  /*0c20*/  SHF.R.U32.HI R60, RZ, 0x10, R29 ;  /* 0x00000010ff3c7819 */ /* 0x000fe2000001161d */
        /* <DEDUP_REMOVED lines=105> */
[----:B------:R-:W-:Y:S01]  /*12c0*/  SHF.L.U32 R130, R23, 0x2, RZ ;  /* 0x0000000217827819 */ /* 0x000fe200000006ff */
        /* <DEDUP_REMOVED lines=10> */
[----:B01----:R-:W-:Y:S02]  /*1370*/  HADD2.F32 R129, -RZ, R129.H0_H0 ;  /* 0x20000081ff817230 */ /* 0x003fe40000004100 */
.L_x_40007:
[----:B------:R-:W-:-:S05]  /*1380*/  MOV R38, 0x4 ;  /* 0x0000000400267802 */ /* 0x000fca0000000f00 */
[----:B------:R-:W-:-:S05]  /*1390*/  IMAD.WIDE R36, R53, R38, c[0x0][0x1d0] ;  /* 0x0000740035247625 */ /* 0x000fca00078e0226 */
[----:B------:R0:W2:Y:S01]  /*13a0*/  LDG.E R135, [R36.64] ;  /* 0x0000000424877981 */ /* 0x0000a2000c1e1900 */
[C---:B------:R-:W-:Y:S02]  /*13b0*/  IMAD R131, R53.reuse, c[0x0][0x168], RZ ;  /* 0x00005a0035837a24 */ /* 0x040fe400078e02ff */
[----:B------:R-:W-:Y:S01]  /*13c0*/  IMAD.WIDE R38, R53, R38, c[0x0][0x1d8] ;  /* 0x0000760035267625 */ /* 0x000fe200078e0226 */
[----:B------:R-:W-:Y:S05]  /*13d0*/  BSSY B0, `(.L_x_39920) ;  /* 0x0000041000007945 */ /* 0x000fea0003800000 */
[----:B------:R1:W5:Y:S01]  /*13e0*/  LDG.E R38, [R38.64] ;  /* 0x0000000426267981 */ /* 0x000362000c1e1900 */
[----:B0-----:R-:W-:-:S02]  /*13f0*/  LOP3.LUT R37, R2, 0xff, RZ, 0xc0, !PT ;  /* 0x000000ff02257812 */ /* 0x001fc400078ec0ff */
        /* <DEDUP_REMOVED lines=8> */
[-C--:B-1----:R-:W-:Y:S02]  /*1480*/  LEA.HI.SX32 R39, R132, R37.reuse, 0x1e ;  /* 0x0000002584277211 */ /* 0x082fe400078ff2ff */
[----:B------:R-:W-:-:S02]  /*1490*/  @P1 LEA.HI.SX32 R131, R134, R37, 0x1e ;  /* 0x0000002586831211 */ /* 0x000fc400078ff2ff */
[----:B------:R-:W-:Y:S01]  /*14a0*/  SHF.R.S32.HI R132, RZ, 0x1f, R53 ;  /* 0x0000001fff847819 */ /* 0x000fe20000011435 */
[----:B------:R-:W-:Y:S05]  /*14b0*/  @!P0 BRA `(.L_x_39921) ;  /* 0x0000032000008947 */ /* 0x000fea0003800000 */
[----:B------:R-:W-:-:S04]  /*14c0*/  ISETP.NE.U32.AND P2, PT, RZ, c[0x0][0x180], PT ;  /* 0x00006000ff007a0c */ /* 0x000fc80003f45070 */
[----:B------:R-:W-:-:S13]  /*14d0*/  ISETP.NE.AND.EX P2, PT, RZ, c[0x0][0x184], PT, P2 ;  /* 0x00006100ff007a0c */ /* 0x000fda0003f45320 */
[----:B------:R-:W-:-:S05]  /*14e0*/  @P2 MOV R36, 0x10 ;  /* 0x0000001000242802 */ /* 0x000fca0000000f00 */
[----:B------:R-:W-:-:S05]  /*14f0*/  @P2 IMAD.WIDE.U32 R36, R39, R36, c[0x0][0x180] ;  /* 0x0000600027242625 */ /* 0x000fca00078e0024 */
[----:B------:R0:W2:Y:S01]  /*1500*/  @P2 LDG.E.128 R4, [R36.64] ;  /* 0x0000000424042981 */ /* 0x0000a2000c1e1d00 */
[----:B------:R-:W-:Y:S01]  /*1510*/  ISETP.GT.AND P3, PT, R135, RZ, PT ;  /* 0x000000ff8700720c */ /* 0x000fe20003f64270 */
[----:B0-----:R-:W-:-:S04]  /*1520*/  @P1 IMAD.MOV.U32 R36, RZ, RZ, 0x10 ;  /* 0x00000010ff241424 */ /* 0x001fc800078e00ff */
[----:B------:R-:W-:-:S08]  /*1530*/  @P1 IMAD.WIDE.U32 R36, R131, R36, c[0x0][0x170] ;  /* 0x00005c0083241625 */ /* 0x000fd000078e0024 */
        /* <DEDUP_REMOVED lines=16> */
[----:B------:R-:W-:-:S04]  /*1640*/  FMUL.FTZ R8, R55, R8 ;  /* 0x0000000837087220 */ /* 0x000fc80000410000 */
[----:B------:R-:W-:Y:S02]  /*1650*/  @P2 FADD.FTZ R8, R4, R8 ;  /* 0x0000000804082221 */ /* 0x000fe40000010000 */
.L_x_39923:
[----:B0-----:R-:W-:Y:S05]  /*1660*/  BSYNC B1 ;  /* 0x0000000000017941 */ /* 0x001fea0003800000 */
.L_x_39922:
[----:B------:R-:W-:Y:S01]  /*1670*/  BSSY B1, `(.L_x_39924) ;  /* 0x0000005000017945 */ /* 0x000fe20003800000 */
[----:B------:R-:W-:Y:S05]  /*1680*/  @!P3 BRA `(.L_x_39925) ;  /* 0x000000300000b947 */ /* 0x000fea0003800000 */
[----:B-----5:R-:W-:-:S04]  /*1690*/  FMUL.FTZ R9, R85, c[0x0][0x1ec] ;  /* 0x00007b0055097a20 */ /* 0x020fc80000410000 */
[----:B------:R-:W-:-:S04]  /*16a0*/  FMUL.FTZ R9, R54, R9 ;  /* 0x0000000936097220 */ /* 0x000fc80000410000 */
[----:B------:R-:W-:Y:S02]  /*16b0*/  @P2 FADD.FTZ R9, R5, R9 ;  /* 0x0000000905092221 */ /* 0x000fe40000010000 */
.L_x_39925:
[----:B------:R-:W-:Y:S05]  /*16c0*/  BSYNC B1 ;  /* 0x0000000000017941 */ /* 0x000fea0003800000 */
.L_x_39924:
[----:B------:R-:W-:Y:S01]  /*16d0*/  BSSY B1, `(.L_x_39926) ;  /* 0x0000005000017945 */ /* 0x000fe20003800000 */
[----:B------:R-:W-:Y:S05]  /*16e0*/  @!P3 BRA `(.L_x_39927) ;  /* 0x000000300000b947 */ /* 0x000fea0003800000 */
[----:B-----5:R-:W-:-:S04]  /*16f0*/  FMUL.FTZ R10, R86, c[0x0][0x1ec] ;  /* 0x00007b00560a7a20 */ /* 0x020fc80000410000 */
[----:B------:R-:W-:-:S04]  /*1700*/  FMUL.FTZ R10, R57, R10 ;  /* 0x0000000a390a7220 */ /* 0x000fc80000410000 */
[----:B------:R-:W-:Y:S02]  /*1710*/  @P2 FADD.FTZ R10, R6, R10 ;  /* 0x0000000a060a2221 */ /* 0x000fe40000010000 */
.L_x_39927:
[----:B------:R-:W-:Y:S05]  /*1720*/  BSYNC B1 ;  /* 0x0000000000017941 */ /* 0x000fea0003800000 */
.L_x_39926:
[----:B------:R-:W-:Y:S01]  /*1730*/  BSSY B1, `(.L_x_39928) ;  /* 0x0000005000017945 */ /* 0x000fe20003800000 */
[----:B------:R-:W-:Y:S05]  /*1740*/  @!P3 BRA `(.L_x_39929) ;  /* 0x000000300000b947 */ /* 0x000fea0003800000 */
[----:B-----5:R-:W-:-:S04]  /*1750*/  FMUL.FTZ R11, R87, c[0x0][0x1ec] ;  /* 0x00007b00570b7a20 */ /* 0x020fc80000410000 */
[----:B------:R-:W-:-:S04]  /*1760*/  FMUL.FTZ R11, R56, R11 ;  /* 0x0000000b380b7220 */ /* 0x000fc80000410000 */
[----:B------:R-:W-:Y:S02]  /*1770*/  @P2 FADD.FTZ R11, R7, R11 ;  /* 0x0000000b070b2221 */ /* 0x000fe40000010000 */
.L_x_39929:
[----:B------:R-:W-:Y:S05]  /*1780*/  BSYNC B1 ;  /* 0x0000000000017941 */ /* 0x000fea0003800000 */
.L_x_39928:
[----:B------:R-:W-:Y:S01]  /*1790*/  HFMA2.MMA R36, -RZ, RZ, 0, 9.5367431640625e-07 ;  /* 0x00000010ff247435 */ /* 0x000fe200000001ff */
[----:B------:R-:W-:-:S09]  /*17a0*/  IADD3 R131, R131, 0x100, RZ ;  /* 0x0000010083837810 */ /* 0x000fd20007ffe0ff */
[C---:B------:R-:W-:Y:S01]  /*17b0*/  IMAD.WIDE.U32 R36, R39.reuse, R36, c[0x0][0x188] ;  /* 0x0000620027247625 */ /* 0x040fe200078e0024 */
[----:B------:R-:W-:-:S04]  /*17c0*/  IADD3 R39, R39, 0x100, RZ ;  /* 0x0000010027277810 */ /* 0x000fc80007ffe0ff */
[----:B------:R0:W-:Y:S03]  /*17d0*/  STG.E.128 [R36.64], R8 ;  /* 0x0000000824007986 */ /* 0x0001e6000c101d04 */
.L_x_39921:
[----:B------:R-:W-:Y:S05]  /*17e0*/  BSYNC B0 ;  /* 0x0000000000007941 */ /* 0x000fea0003800000 */
.L_x_39920:
        /* <DEDUP_REMOVED lines=29> */
.L_x_39933:
[----:B0-----:R-:W-:Y:S05]  /*19c0*/  BSYNC B1 ;  /* 0x0000000000017941 */ /* 0x001fea0003800000 */
.L_x_39932:
[----:B------:R-:W-:Y:S01]  /*19d0*/  BSSY B1, `(.L_x_39934) ;  /* 0x0000005000017945 */ /* 0x000fe20003800000 */
[----:B------:R-:W-:Y:S05]  /*19e0*/  @!P3 BRA `(.L_x_39935) ;  /* 0x000000300000b947 */ /* 0x000fea0003800000 */
[----:B-----5:R-:W-:-:S04]  /*19f0*/  FMUL.FTZ R13, R85, c[0x0][0x1ec] ;  /* 0x00007b00550d7a20 */ /* 0x020fc80000410000 */
[----:B------:R-:W-:-:S04]  /*1a00*/  FMUL.FTZ R13, R58, R13 ;  /* 0x0000000d3a0d7220 */ /* 0x000fc80000410000 */
[----:B------:R-:W-:Y:S02]  /*1a10*/  @P2 FADD.FTZ R13, R5, R13 ;  /* 0x0000000d050d2221 */ /* 0x000fe40000010000 */
.L_x_39935:
[----:B------:R-:W-:Y:S05]  /*1a20*/  BSYNC B1 ;  /* 0x0000000000017941 */ /* 0x000fea0003800000 */
.L_x_39934:
[----:B------:R-:W-:Y:S01]  /*1a30*/  BSSY B1, `(.L_x_39936) ;  /* 0x0000005000017945 */ /* 0x000fe20003800000 */
[----:B------:R-:W-:Y:S05]  /*1a40*/  @!P3 BRA `(.L_x_39937) ;  /* 0x000000300000b947 */ /* 0x000fea0003800000 */
[----:B-----5:R-:W-:-:S04]  /*1a50*/  FMUL.FTZ R14, R86, c[0x0][0x1ec] ;  /* 0x00007b00560e7a20 */ /* 0x020fc80000410000 */
[----:B------:R-:W-:-:S04]  /*1a60*/  FMUL.FTZ R14, R61, R14 ;  /* 0x0000000e3d0e7220 */ /* 0x000fc80000410000 */
[----:B------:R-:W-:Y:S02]  /*1a70*/  @P2 FADD.FTZ R14, R6, R14 ;  /* 0x0000000e060e2221 */ /* 0x000fe40000010000 */
.L_x_39937:
[----:B------:R-:W-:Y:S05]  /*1a80*/  BSYNC B1 ;  /* 0x0000000000017941 */ /* 0x000fea0003800000 */
.L_x_39936:
[----:B------:R-:W-:Y:S01]  /*1a90*/  BSSY B1, `(.L_x_39938) ;  /* 0x0000005000017945 */ /* 0x000fe20003800000 */
[----:B------:R-:W-:Y:S05]  /*1aa0*/  @!P3 BRA `(.L_x_39939) ;  /* 0x000000300000b947 */ /* 0x000fea0003800000 */
[----:B-----5:R-:W-:-:S04]  /*1ab0*/  FMUL.FTZ R15, R87, c[0x0][0x1ec] ;  /* 0x00007b00570f7a20 */ /* 0x020fc80000410000 */
[----:B------:R-:W-:-:S04]  /*1ac0*/  FMUL.FTZ R15, R60, R15 ;  /* 0x0000000f3c0f7220 */ /* 0x000fc80000410000 */
[----:B------:R-:W-:Y:S02]  /*1ad0*/  @P2 FADD.FTZ R15, R7, R15 ;  /* 0x0000000f070f2221 */ /* 0x000fe40000010000 */
.L_x_39939:
[----:B------:R-:W-:Y:S05]  /*1ae0*/  BSYNC B1 ;  /* 0x0000000000017941 */ /* 0x000fea0003800000 */
.L_x_39938:
[----:B------:R-:W-:Y:S01]  /*1af0*/  HFMA2.MMA R36, -RZ, RZ, 0, 9.5367431640625e-07 ;  /* 0x00000010ff247435 */ /* 0x000fe200000001ff */
[----:B------:R-:W-:-:S09]  /*1b00*/  IADD3 R131, R131, 0x100, RZ ;  /* 0x0000010083837810 */ /* 0x000fd20007ffe0ff */
[C---:B------:R-:W-:Y:S01]  /*1b10*/  IMAD.WIDE.U32 R36, R39.reuse, R36, c[0x0][0x188] ;  /* 0x0000620027247625 */ /* 0x040fe200078e0024 */
[----:B------:R-:W-:-:S04]  /*1b20*/  IADD3 R39, R39, 0x100, RZ ;  /* 0x0000010027277810 */ /* 0x000fc80007ffe0ff */
[----:B------:R0:W-:Y:S03]  /*1b30*/  STG.E.128 [R36.64], R12 ;  /* 0x0000000c24007986 */ /* 0x0001e6000c101d04 */
.L_x_39931:
[----:B------:R-:W-:Y:S05]  /*1b40*/  BSYNC B0 ;  /* 0x0000000000007941 */ /* 0x000fea0003800000 */
.L_x_39930:
        /* <DEDUP_REMOVED lines=29> */
.L_x_39943:
[----:B0-----:R-:W-:Y:S05]  /*1d20*/  BSYNC B1 ;  /* 0x0000000000017941 */ /* 0x001fea0003800000 */
.L_x_39942:
[----:B------:R-:W-:Y:S01]  /*1d30*/  BSSY B1, `(.L_x_39944) ;  /* 0x0000005000017945 */ /* 0x000fe20003800000 */
[----:B------:R-:W-:Y:S05]  /*1d40*/  @!P3 BRA `(.L_x_39945) ;  /* 0x000000300000b947 */ /* 0x000fea0003800000 */
[----:B-----5:R-:W-:-:S04]  /*1d50*/  FMUL.FTZ R17, R85, c[0x0][0x1ec] ;  /* 0x00007b0055117a20 */ /* 0x020fc80000410000 */
[----:B------:R-:W-:-:S04]  /*1d60*/  FMUL.FTZ R17, R62, R17 ;  /* 0x000000113e117220 */ /* 0x000fc80000410000 */
[----:B------:R-:W-:Y:S02]  /*1d70*/  @P2 FADD.FTZ R17, R5, R17 ;  /* 0x0000001105112221 */ /* 0x000fe40000010000 */
.L_x_39945:
[----:B------:R-:W-:Y:S05]  /*1d80*/  BSYNC B1 ;  /* 0x0000000000017941 */ /* 0x000fea0003800000 */
.L_x_39944:
[----:B------:R-:W-:Y:S01]  /*1d90*/  BSSY B1, `(.L_x_39946) ;  /* 0x0000005000017945 */ /* 0x000fe20003800000 */
[----:B------:R-:W-:Y:S05]  /*1da0*/  @!P3 BRA `(.L_x_39947) ;  /* 0x000000300000b947 */ /* 0x000fea0003800000 */
[----:B-----5:R-:W-:-:S04]  /*1db0*/  FMUL.FTZ R18, R86, c[0x0][0x1ec] ;  /* 0x00007b0056127a20 */ /* 0x020fc80000410000 */
[----:B------:R-:W-:-:S04]  /*1dc0*/  FMUL.FTZ R18, R65, R18 ;  /* 0x0000001241127220 */ /* 0x000fc80000410000 */
[----:B------:R-:W-:Y:S02]  /*1dd0*/  @P2 FADD.FTZ R18, R6, R18 ;  /* 0x0000001206122221 */ /* 0x000fe40000010000 */
.L_x_39947:
[----:B------:R-:W-:Y:S05]  /*1de0*/  BSYNC B1 ;  /* 0x0000000000017941 */ /* 0x000fea0003800000 */
.L_x_39946:
[----:B------:R-:W-:Y:S01]  /*1df0*/  BSSY B1, `(.L_x_39948) ;  /* 0x0000005000017945 */ /* 0x000fe20003800000 */
[----:B------:R-:W-:Y:S05]  /*1e00*/  @!P3 BRA `(.L_x_39949) ;  /* 0x000000300000b947 */ /* 0x000fea0003800000 */
[----:B-----5:R-:W-:-:S04]  /*1e10*/  FMUL.FTZ R19, R87, c[0x0][0x1ec] ;  /* 0x00007b0057137a20 */ /* 0x020fc80000410000 */
[----:B------:R-:W-:-:S04]  /*1e20*/  FMUL.FTZ R19, R64, R19 ;  /* 0x0000001340137220 */ /* 0x000fc80000410000 */
[----:B------:R-:W-:Y:S02]  /*1e30*/  @P2 FADD.FTZ R19, R7, R19 ;  /* 0x0000001307132221 */ /* 0x000fe40000010000 */
.L_x_39949:
[----:B------:R-:W-:Y:S05]  /*1e40*/  BSYNC B1 ;  /* 0x0000000000017941 */ /* 0x000fea0003800000 */
.L_x_39948:
[----:B------:R-:W-:Y:S01]  /*1e50*/  IMAD.MOV.U32 R36, RZ, RZ, 0x10 ;  /* 0x00000010ff247424 */ /* 0x000fe200078e00ff */
[----:B------:R-:W-:-:S03]  /*1e60*/  IADD3 R131, R131, 0x100, RZ ;  /* 0x0000010083837810 */ /* 0x000fc60007ffe0ff */
[C---:B------:R-:W-:Y:S01]  /*1e70*/  IMAD.WIDE.U32 R36, R39.reuse, R36, c[0x0][0x188] ;  /* 0x0000620027247625 */ /* 0x040fe200078e0024 */
[----:B------:R-:W-:-:S04]  /*1e80*/  IADD3 R39, R39, 0x100, RZ ;  /* 0x0000010027277810 */ /* 0x000fc80007ffe0ff */
[----:B------:R0:W-:Y:S03]  /*1e90*/  STG.E.128 [R36.64], R16 ;  /* 0x0000001024007986 */ /* 0x0001e6000c101d04 */
.L_x_39941:
[----:B------:R-:W-:Y:S05]  /*1ea0*/  BSYNC B0 ;  /* 0x0000000000007941 */ /* 0x000fea0003800000 */
.L_x_39940:
        /* <DEDUP_REMOVED lines=29> */
.L_x_39953:
[----:B0-----:R-:W-:Y:S05]  /*2080*/  BSYNC B1 ;  /* 0x0000000000017941 */ /* 0x001fea0003800000 */
.L_x_39952:
[----:B------:R-:W-:Y:S01]  /*2090*/  BSSY B1, `(.L_x_39954) ;  /* 0x0000005000017945 */ /* 0x000fe20003800000 */
[----:B------:R-:W-:Y:S05]  /*20a0*/  @!P3 BRA `(.L_x_39955) ;  /* 0x000000300000b947 */ /* 0x000fea0003800000 */
[----:B-----5:R-:W-:-:S04]  /*20b0*/  FMUL.FTZ R36, R85, c[0x0][0x1ec] ;  /* 0x00007b0055247a20 */ /* 0x020fc80000410000 */
[----:B------:R-:W-:-:S04]  /*20c0*/  FMUL.FTZ R21, R67, R36 ;  /* 0x0000002443157220 */ /* 0x000fc80000410000 */
[----:B------:R-:W-:Y:S02]  /*20d0*/  @P2 FADD.FTZ R21, R5, R21 ;  /* 0x0000001505152221 */ /* 0x000fe40000010000 */
.L_x_39955:
[----:B------:R-:W-:Y:S05]  /*20e0*/  BSYNC B1 ;  /* 0x0000000000017941 */ /* 0x000fea0003800000 */
.L_x_39954:
[----:B------:R-:W-:Y:S01]  /*20f0*/  BSSY B1, `(.L_x_39956) ;  /* 0x0000005000017945 */ /* 0x000fe20003800000 */
[----:B------:R-:W-:Y:S05]  /*2100*/  @!P3 BRA `(.L_x_39957) ;  /* 0x000000300000b947 */ /* 0x000fea0003800000 */
[----:B-----5:R-:W-:-:S04]  /*2110*/  FMUL.FTZ R37, R86, c[0x0][0x1ec] ;  /* 0x00007b0056257a20 */ /* 0x020fc80000410000 */
[----:B------:R-:W-:-:S04]  /*2120*/  FMUL.FTZ R22, R68, R37 ;  /* 0x0000002544167220 */ /* 0x000fc80000410000 */
[----:B------:R-:W-:Y:S02]  /*2130*/  @P2 FADD.FTZ R22, R6, R22 ;  /* 0x0000001606162221 */ /* 0x000fe40000010000 */
.L_x_39957:
[----:B------:R-:W-:Y:S05]  /*2140*/  BSYNC B1 ;  /* 0x0000000000017941 */ /* 0x000fea0003800000 */
.L_x_39956:
[----:B------:R-:W-:Y:S01]  /*2150*/  BSSY B1, `(.L_x_39958) ;  /* 0x0000005000017945 */ /* 0x000fe20003800000 */
[----:B------:R-:W-:Y:S05]  /*2160*/  @!P3 BRA `(.L_x_39959) ;  /* 0x000000300000b947 */ /* 0x000fea0003800000 */
[----:B-----5:R-:W-:-:S04]  /*2170*/  FMUL.FTZ R36, R87, c[0x0][0x1ec] ;  /* 0x00007b0057247a20 */ /* 0x020fc80000410000 */
[----:B------:R-:W-:-:S04]  /*2180*/  FMUL.FTZ R23, R69, R36 ;  /* 0x0000002445177220 */ /* 0x000fc80000410000 */
[----:B------:R-:W-:Y:S02]  /*2190*/  @P2 FADD.FTZ R23, R7, R23 ;  /* 0x0000001707172221 */ /* 0x000fe40000010000 */
.L_x_39959:
[----:B------:R-:W-:Y:S05]  /*21a0*/  BSYNC B1 ;  /* 0x0000000000017941 */ /* 0x000fea0003800000 */
.L_x_39958:
[----:B------:R-:W-:Y:S01]  /*21b0*/  HFMA2.MMA R36, -RZ, RZ, 0, 9.5367431640625e-07 ;  /* 0x00000010ff247435 */ /* 0x000fe200000001ff */
[----:B------:R-:W-:-:S09]  /*21c0*/  IADD3 R131, R131, 0x100, RZ ;  /* 0x0000010083837810 */ /* 0x000fd20007ffe0ff */
[C---:B------:R-:W-:Y:S01]  /*21d0*/  IMAD.WIDE.U32 R36, R39.reuse, R36, c[0x0][0x188] ;  /* 0x0000620027247625 */ /* 0x040fe200078e0024 */
[----:B------:R-:W-:-:S04]  /*21e0*/  IADD3 R39, R39, 0x100, RZ ;  /* 0x0000010027277810 */ /* 0x000fc80007ffe0ff */
[----:B------:R0:W-:Y:S03]  /*21f0*/  STG.E.128 [R36.64], R20 ;  /* 0x0000001424007986 */ /* 0x0001e6000c101d04 */
.L_x_39951:
[----:B------:R-:W-:Y:S05]  /*2200*/  BSYNC B0 ;  /* 0x0000000000007941 */ /* 0x000fea0003800000 */
.L_x_39950:
        /* <DEDUP_REMOVED lines=29> */
.L_x_39963:
[----:B0-----:R-:W-:Y:S05]  /*23e0*/  BSYNC B1 ;  /* 0x0000000000017941 */ /* 0x001fea0003800000 */
.L_x_39962:
[----:B------:R-:W-:Y:S01]  /*23f0*/  BSSY B1, `(.L_x_39964) ;  /* 0x0000005000017945 */ /* 0x000fe20003800000 */
[----:B------:R-:W-:Y:S05]  /*2400*/  @!P3 BRA `(.L_x_39965) ;  /* 0x000000300000b947 */ /* 0x000fea0003800000 */
[----:B-----5:R-:W-:-:S04]  /*2410*/  FMUL.FTZ R36, R85, c[0x0][0x1ec] ;  /* 0x00007b0055247a20 */ /* 0x020fc80000410000 */
[----:B------:R-:W-:-:S04]  /*2420*/  FMUL.FTZ R25, R71, R36 ;  /* 0x0000002447197220 */ /* 0x000fc80000410000 */
[----:B------:R-:W-:Y:S02]  /*2430*/  @P2 FADD.FTZ R25, R5, R25 ;  /* 0x0000001905192221 */ /* 0x000fe40000010000 */
.L_x_39965:
[----:B------:R-:W-:Y:S05]  /*2440*/  BSYNC B1 ;  /* 0x0000000000017941 */ /* 0x000fea0003800000 */
.L_x_39964:
[----:B------:R-:W-:Y:S01]  /*2450*/  BSSY B1, `(.L_x_39966) ;  /* 0x0000005000017945 */ /* 0x000fe20003800000 */
[----:B------:R-:W-:Y:S05]  /*2460*/  @!P3 BRA `(.L_x_39967) ;  /* 0x000000300000b947 */ /* 0x000fea0003800000 */
[----:B-----5:R-:W-:-:S04]  /*2470*/  FMUL.FTZ R26, R86, c[0x0][0x1ec] ;  /* 0x00007b00561a7a20 */ /* 0x020fc80000410000 */
[----:B------:R-:W-:-:S04]  /*2480*/  FMUL.FTZ R26, R73, R26 ;  /* 0x0000001a491a7220 */ /* 0x000fc80000410000 */
[----:B------:R-:W-:Y:S02]  /*2490*/  @P2 FADD.FTZ R26, R6, R26 ;  /* 0x0000001a061a2221 */ /* 0x000fe40000010000 */
.L_x_39967:
[----:B------:R-:W-:Y:S05]  /*24a0*/  BSYNC B1 ;  /* 0x0000000000017941 */ /* 0x000fea0003800000 */
.L_x_39966:
[----:B------:R-:W-:Y:S01]  /*24b0*/  BSSY B1, `(.L_x_39968) ;  /* 0x0000005000017945 */ /* 0x000fe20003800000 */
[----:B------:R-:W-:Y:S05]  /*24c0*/  @!P3 BRA `(.L_x_39969) ;  /* 0x000000300000b947 */ /* 0x000fea0003800000 */
[----:B-----5:R-:W-:-:S04]  /*24d0*/  FMUL.FTZ R27, R87, c[0x0][0x1ec] ;  /* 0x00007b00571b7a20 */ /* 0x020fc80000410000 */
[----:B------:R-:W-:-:S04]  /*24e0*/  FMUL.FTZ R27, R72, R27 ;  /* 0x0000001b481b7220 */ /* 0x000fc80000410000 */
[----:B------:R-:W-:Y:S02]  /*24f0*/  @P2 FADD.FTZ R27, R7, R27 ;  /* 0x0000001b071b2221 */ /* 0x000fe40000010000 */
.L_x_39969:
[----:B------:R-:W-:Y:S05]  /*2500*/  BSYNC B1 ;  /* 0x0000000000017941 */ /* 0x000fea0003800000 */
.L_x_39968:
[----:B------:R-:W-:Y:S01]  /*2510*/  HFMA2.MMA R36, -RZ, RZ, 0, 9.5367431640625e-07 ;  /* 0x00000010ff247435 */ /* 0x000fe200000001ff */
[----:B------:R-:W-:-:S09]  /*2520*/  IADD3 R131, R131, 0x100, RZ ;  /* 0x0000010083837810 */ /* 0x000fd20007ffe0ff */
[C---:B------:R-:W-:Y:S01]  /*2530*/  IMAD.WIDE.U32 R36, R39.reuse, R36, c[0x0][0x188] ;  /* 0x0000620027247625 */ /* 0x040fe200078e0024 */
[----:B------:R-:W-:-:S04]  /*2540*/  IADD3 R39, R39, 0x100, RZ ;  /* 0x0000010027277810 */ /* 0x000fc80007ffe0ff */
[----:B------:R0:W-:Y:S03]  /*2550*/  STG.E.128 [R36.64], R24 ;  /* 0x0000001824007986 */ /* 0x0001e6000c101d04 */
.L_x_39961:
[----:B------:R-:W-:Y:S05]  /*2560*/  BSYNC B0 ;  /* 0x0000000000007941 */ /* 0x000fea0003800000 */
.L_x_39960:
[----:B------:R-:W-:Y:S01]  /*2570*/  ISETP.GE.U32.AND P2, PT, R0, 0x600, PT ;  /* 0x000006000000780c */ /* 0x000fe20003f46070 */
[----:B------:R-:W-:-:S12]  /*2580*/  BSSY B0, `(.L_x_39970) ;  /* 0x0000034000007945 */ /* 0x000fd80003800000 */
[----:B------:R-:W-:Y:S05]  /*2590*/  @!P2 BRA `(.L_x_39971) ;  /* 0x000003200000a947 */ /* 0x000fea0003800000 */
[----:B------:R-:W-:-:S04]  /*25a0*/  ISETP.NE.U32.AND P2, PT, RZ, c[0x0][0x180], PT ;  /* 0x00006000ff007a0c */ /* 0x000fc80003f45070 */
[----:B------:R-:W-:-:S13]  /*25b0*/  ISETP.NE.AND.EX P2, PT, RZ, c[0x0][0x184], PT, P2 ;  /* 0x00006100ff007a0c */ /* 0x000fda0003f45320 */
[----:B0-----:R-:W-:-:S04]  /*25c0*/  @P2 IMAD.MOV.U32 R36, RZ, RZ, 0x10 ;  /* 0x00000010ff242424 */ /* 0x001fc800078e00ff */
        /* <DEDUP_REMOVED lines=23> */
.L_x_39973:
[----:B0-----:R-:W-:Y:S05]  /*2740*/  BSYNC B1 ;  /* 0x0000000000017941 */ /* 0x001fea0003800000 */
.L_x_39972:
[----:B------:R-:W-:Y:S01]  /*2750*/  BSSY B1, `(.L_x_39974) ;  /* 0x0000005000017945 */ /* 0x000fe20003800000 */
[----:B------:R-:W-:Y:S05]  /*2760*/  @!P3 BRA `(.L_x_39975) ;  /* 0x000000300000b947 */ /* 0x000fea0003800000 */
[----:B-----5:R-:W-:-:S04]  /*2770*/  FMUL.FTZ R29, R85, c[0x0][0x1ec] ;  /* 0x00007b00551d7a20 */ /* 0x020fc80000410000 */
[----:B------:R-:W-:-:S04]  /*2780*/  FMUL.FTZ R29, R74, R29 ;  /* 0x0000001d4a1d7220 */ /* 0x000fc80000410000 */
[----:B------:R-:W-:Y:S02]  /*2790*/  @P2 FADD.FTZ R29, R5, R29 ;  /* 0x0000001d051d2221 */ /* 0x000fe40000010000 */
.L_x_39975:
[----:B------:R-:W-:Y:S05]  /*27a0*/  BSYNC B1 ;  /* 0x0000000000017941 */ /* 0x000fea0003800000 */
.L_x_39974:
[----:B------:R-:W-:Y:S01]  /*27b0*/  BSSY B1, `(.L_x_39976) ;  /* 0x0000005000017945 */ /* 0x000fe20003800000 */
[----:B------:R-:W-:Y:S05]  /*27c0*/  @!P3 BRA `(.L_x_39977) ;  /* 0x000000300000b947 */ /* 0x000fea0003800000 */
[----:B-----5:R-:W-:-:S04]  /*27d0*/  FMUL.FTZ R37, R86, c[0x0][0x1ec] ;  /* 0x00007b0056257a20 */ /* 0x020fc80000410000 */
[----:B------:R-:W-:-:S04]  /*27e0*/  FMUL.FTZ R30, R76, R37 ;  /* 0x000000254c1e7220 */ /* 0x000fc80000410000 */
[----:B------:R-:W-:Y:S02]  /*27f0*/  @P2 FADD.FTZ R30, R6, R30 ;  /* 0x0000001e061e2221 */ /* 0x000fe40000010000 */
.L_x_39977:
[----:B------:R-:W-:Y:S05]  /*2800*/  BSYNC B1 ;  /* 0x0000000000017941 */ /* 0x000fea0003800000 */
.L_x_39976:
[----:B------:R-:W-:Y:S01]  /*2810*/  BSSY B1, `(.L_x_39978) ;  /* 0x0000005000017945 */ /* 0x000fe20003800000 */
[----:B------:R-:W-:Y:S05]  /*2820*/  @!P3 BRA `(.L_x_39979) ;  /* 0x000000300000b947 */ /* 0x000fea0003800000 */
[----:B-----5:R-:W-:-:S04]  /*2830*/  FMUL.FTZ R36, R87, c[0x0][0x1ec] ;  /* 0x00007b0057247a20 */ /* 0x020fc80000410000 */
[----:B------:R-:W-:-:S04]  /*2840*/  FMUL.FTZ R31, R77, R36 ;  /* 0x000000244d1f7220 */ /* 0x000fc80000410000 */
[----:B------:R-:W-:Y:S02]  /*2850*/  @P2 FADD.FTZ R31, R7, R31 ;  /* 0x0000001f071f2221 */ /* 0x000fe40000010000 */
.L_x_39979:
[----:B------:R-:W-:Y:S05]  /*2860*/  BSYNC B1 ;  /* 0x0000000000017941 */ /* 0x000fea0003800000 */
.L_x_39978:
[----:B------:R-:W-:Y:S01]  /*2870*/  HFMA2.MMA R36, -RZ, RZ, 0, 9.5367431640625e-07 ;  /* 0x00000010ff247435 */ /* 0x000fe200000001ff */
[----:B------:R-:W-:-:S09]  /*2880*/  IADD3 R131, R131, 0x100, RZ ;  /* 0x0000010083837810 */ /* 0x000fd20007ffe0ff */
[C---:B------:R-:W-:Y:S01]  /*2890*/  IMAD.WIDE.U32 R36, R39.reuse, R36, c[0x0][0x188] ;  /* 0x0000620027247625 */ /* 0x040fe200078e0024 */
[----:B------:R-:W-:-:S04]  /*28a0*/  IADD3 R39, R39, 0x100, RZ ;  /* 0x0000010027277810 */ /* 0x000fc80007ffe0ff */
[----:B------:R0:W-:Y:S03]  /*28b0*/  STG.E.128 [R36.64], R28 ;  /* 0x0000001c24007986 */ /* 0x0001e6000c101d04 */
.L_x_39971:
[----:B------:R-:W-:Y:S05]  /*28c0*/  BSYNC B0 ;  /* 0x0000000000007941 */ /* 0x000fea0003800000 */
.L_x_39970:
        /* <DEDUP_REMOVED lines=27> */
[----:B------:R-:W-:-:S04]  /*2a80*/  FMUL.FTZ R32, R78, R37 ;  /* 0x000000254e207220 */ /* 0x000fc80000410000 */
[----:B------:R-:W-:Y:S02]  /*2a90*/  @P1 FADD.FTZ R32, R4, R32 ;  /* 0x0000002004201221 */ /* 0x000fe40000010000 */
.L_x_39983:
[----:B------:R-:W-:Y:S05]  /*2aa0*/  BSYNC B1 ;  /* 0x0000000000017941 */ /* 0x000fea0003800000 */
.L_x_39982:
[----:B------:R-:W-:Y:S01]  /*2ab0*/  BSSY B1, `(.L_x_39984) ;  /* 0x0000005000017945 */ /* 0x000fe20003800000 */
[----:B------:R-:W-:Y:S05]  /*2ac0*/  @!P2 BRA `(.L_x_39985) ;  /* 0x000000300000a947 */ /* 0x000fea0003800000 */
[----:B-----5:R-:W-:-:S04]  /*2ad0*/  FMUL.FTZ R36, R85, c[0x0][0x1ec] ;  /* 0x00007b0055247a20 */ /* 0x020fc80000410000 */
[----:B------:R-:W-:-:S04]  /*2ae0*/  FMUL.FTZ R33, R79, R36 ;  /* 0x000000244f217220 */ /* 0x000fc80000410000 */
[----:B------:R-:W-:Y:S02]  /*2af0*/  @P1 FADD.FTZ R33, R5, R33 ;  /* 0x0000002105211221 */ /* 0x000fe40000010000 */
.L_x_39985:
[----:B------:R-:W-:Y:S05]  /*2b00*/  BSYNC B1 ;  /* 0x0000000000017941 */ /* 0x000fea0003800000 */
.L_x_39984:
[----:B------:R-:W-:Y:S01]  /*2b10*/  BSSY B1, `(.L_x_39986) ;  /* 0x0000005000017945 */ /* 0x000fe20003800000 */
[----:B------:R-:W-:Y:S05]  /*2b20*/  @!P2 BRA `(.L_x_39987) ;  /* 0x000000300000a947 */ /* 0x000fea0003800000 */
[----:B-----5:R-:W-:-:S04]  /*2b30*/  FMUL.FTZ R37, R86, c[0x0][0x1ec] ;  /* 0x00007b0056257a20 */ /* 0x020fc80000410000 */
[----:B------:R-:W-:-:S04]  /*2b40*/  FMUL.FTZ R34, R80, R37 ;  /* 0x0000002550227220 */ /* 0x000fc80000410000 */
[----:B------:R-:W-:Y:S02]  /*2b50*/  @P1 FADD.FTZ R34, R6, R34 ;  /* 0x0000002206221221 */ /* 0x000fe40000010000 */
.L_x_39987:
[----:B------:R-:W-:Y:S05]  /*2b60*/  BSYNC B1 ;  /* 0x0000000000017941 */ /* 0x000fea0003800000 */
.L_x_39986:
[----:B------:R-:W-:Y:S01]  /*2b70*/  BSSY B1, `(.L_x_39988) ;  /* 0x0000005000017945 */ /* 0x000fe20003800000 */
[----:B------:R-:W-:Y:S05]  /*2b80*/  @!P2 BRA `(.L_x_39989) ;  /* 0x000000300000a947 */ /* 0x000fea0003800000 */
[----:B-----5:R-:W-:-:S04]  /*2b90*/  FMUL.FTZ R36, R87, c[0x0][0x1ec] ;  /* 0x00007b0057247a20 */ /* 0x020fc80000410000 */
[----:B------:R-:W-:-:S04]  /*2ba0*/  FMUL.FTZ R35, R81, R36 ;  /* 0x0000002451237220 */ /* 0x000fc80000410000 */
[----:B------:R-:W-:Y:S02]  /*2bb0*/  @P1 FADD.FTZ R35, R7, R35 ;  /* 0x0000002307231221 */ /* 0x000fe40000010000 */
.L_x_39989:
[----:B------:R-:W-:Y:S05]  /*2bc0*/  BSYNC B1 ;  /* 0x0000000000017941 */ /* 0x000fea0003800000 */
.L_x_39988:
[----:B------:R-:W-:-:S10]  /*2bd0*/  HFMA2.MMA R36, -RZ, RZ, 0, 9.5367431640625e-07 ;  /* 0x00000010ff247435 */ /* 0x000fd400000001ff */
[----:B------:R-:W-:-:S05]  /*2be0*/  IMAD.WIDE.U32 R36, R39, R36, c[0x0][0x188] ;  /* 0x0000620027247625 */ /* 0x000fca00078e0024 */
[----:B------:R0:W-:Y:S02]  /*2bf0*/  STG.E.128 [R36.64], R32 ;  /* 0x0000002024007986 */ /* 0x0001e4000c101d04 */
.L_x_39981:
[----:B------:R-:W-:Y:S05]  /*2c00*/  BSYNC B0 ;  /* 0x0000000000007941 */ /* 0x000fea0003800000 */
.L_x_39980:
        /* <DEDUP_REMOVED lines=41> */
.L_x_40008:
        /* <DEDUP_REMOVED lines=25> */
[--C-:B------:R-:W-:Y:S02]  /*3030*/  FADD.FTZ R136, R15, -R36.reuse ;  /* 0x800000240f887221 */ /* 0x100fe40000010000 */
[----:B------:R-:W-:Y:S02]  /*3040*/  FFMA.FTZ R37, R138, R138, R37 ;  /* 0x0000008a8a257223 */ /* 0x000fe40000010025 */
[--C-:B------:R-:W-:Y:S02]  /*3050*/  FADD.FTZ R138, R18, -R36.reuse ;  /* 0x80000024128a7221 */ /* 0x100fe40000010000 */
[----:B------:R-:W-:Y:S02]  /*3060*/  @P1 FFMA.FTZ R134, R136, R136, R37 ;  /* 0x0000008888861223 */ /* 0x000fe40000010025 */
[----:B------:R-:W-:-:S02]  /*3070*/  FADD.FTZ R37, R16, -R36 ;  /* 0x8000002410257221 */ /* 0x000fc40000010000 */
[----:B------:R-:W-:Y:S02]  /*3080*/  FADD.FTZ R136, R17, -R36 ;  /* 0x8000002411887221 */ /* 0x000fe40000010000 */
        /* <DEDUP_REMOVED lines=46> */
.L_x_40009:
        /* <DEDUP_REMOVED lines=11> */
[----:B------:R-:W-:Y:S01]  /*3420*/  @!P1 IMAD.IADD R133, R39, 0x1, R134 ;  /* 0x0000000127859824 */ /* 0x000fe200078e0286 */
[----:B------:R-:W-:Y:S02]  /*3430*/  MOV R39, RZ ;  /* 0x000000ff00277202 */ /* 0x000fe40000000f00 */
[----:B------:R-:W-:Y:S01]  /*3440*/  @!P1 MOV R39, R130 ;  /* 0x0000008200279202 */ /* 0x000fe20000000f00 */
[----:B------:R-:W-:Y:S03]  /*3450*/  BSSY B0, `(.L_x_39992) ;  /* 0x00000d4000007945 */ /* 0x000fe60003800000 */
[----:B------:R-:W-:Y:S01]  /*3460*/  I2F R141, R39 ;  /* 0x00000027008d7306 */ /* 0x000fe20000201400 */
[----:B------:R-:W1:Y:S01]  /*3470*/  @!P1 LDS.64 R36, [R133.X8] ;  /* 0x0000000085249984 */ /* 0x000e620000008a00 */
[----:B------:R-:W-:-:S13]  /*3480*/  LOP3.LUT P1, RZ, R131, 0x1f, R2, 0xf8, !PT ;  /* 0x0000001f83ff7812 */ /* 0x000fda000782f802 */
[----:B------:R-:W-:-:S04]  /*3490*/  @!P1 LEA R134, P2, R53, c[0x0][0x1a0], 0x2 ;  /* 0x0000680035869a11 */ /* 0x000fc800078410ff */
[C---:B------:R-:W-:Y:S02]  /*34a0*/  @!P1 LEA.HI.X R135, R53.reuse, c[0x0][0x1a4], R132, 0x2, P2 ;  /* 0x0000690035879a11 */ /* 0x040fe400010f1484 */
[----:B------:R-:W-:-:S04]  /*34b0*/  @!P1 LEA R136, P2, R53, c[0x0][0x1a8], 0x2 ;  /* 0x00006a0035889a11 */ /* 0x000fc800078410ff */
[----:B------:R-:W-:Y:S02]  /*34c0*/  @!P1 LEA.HI.X R137, R53, c[0x0][0x1ac], R132, 0x2, P2 ;  /* 0x00006b0035899a11 */ /* 0x000fe400010f1484 */
[----:B------:R-:W2:Y:S01]  /*34d0*/  SHFL.DOWN PT, R132, R39, 0x4, 0x1f ;  /* 0x08801f0027847f89 */ /* 0x000ea200000e0000 */
[----:B------:R-:W-:-:S03]  /*34e0*/  ISETP.NE.AND P2, PT, RZ, UR6, PT ;  /* 0x00000006ff007c0c */ /* 0x000fc6000bf45270 */
[----:B-1----:R-:W1:Y:S04]  /*34f0*/  SHFL.DOWN PT, R131, R36, 0x4, 0x1f ;  /* 0x08801f0024837f89 */ /* 0x002e6800000e0000 */
[----:B0-----:R-:W0:Y:S01]  /*3500*/  SHFL.DOWN PT, R138, R37, 0x4, 0x1f ;  /* 0x08801f00258a7f89 */ /* 0x001e2200000e0000 */
[----:B--2---:R-:W-:Y:S02]  /*3510*/  IADD3 R139, R132, R39, RZ ;  /* 0x00000027848b7210 */ /* 0x004fe40007ffe0ff */
[----:B------:R-:W1:Y:S03]  /*3520*/  I2F R132, R132 ;  /* 0x0000008400847306 */ /* 0x000e660000201400 */
[----:B------:R-:W2:Y:S05]  /*3530*/  SHFL.DOWN PT, R144, R139, 0x2, 0x1f ;  /* 0x08401f008b907f89 */ /* 0x000eaa00000e0000 */
[----:B------:R-:W3:Y:S01]  /*3540*/  I2F R133, R139 ;  /* 0x0000008b00857306 */ /* 0x000ee20000201400 */
[----:B-1----:R-:W-:-:S02]  /*3550*/  FMUL.FTZ R142, R131, R132 ;  /* 0x00000084838e7220 */ /* 0x002fc40000410000 */
[----:B------:R-:W-:Y:S02]  /*3560*/  FADD.FTZ R131, -R131, R36 ;  /* 0x0000002483837221 */ /* 0x000fe40000010100 */
[----:B------:R-:W-:Y:S02]  /*3570*/  FFMA.FTZ R143, R141, R36, R142 ;  /* 0x000000248d8f7223 */ /* 0x000fe4000001008e */
[----:B------:R-:W-:Y:S01]  /*3580*/  FMUL.FTZ R131, R131, R131 ;  /* 0x0000008383837220 */ /* 0x000fe20000410000 */
[----:B---3--:R-:W1:Y:S01]  /*3590*/  MUFU.RCP R140, R133 ;  /* 0x00000085008c7308 */ /* 0x008e620000001000 */
[----:B0-----:R-:W-:Y:S01]  /*35a0*/  FADD.FTZ R37, R138, R37 ;  /* 0x000000258a257221 */ /* 0x001fe20000010000 */
[----:B--2---:R-:W-:Y:S01]  /*35b0*/  IADD3 R142, R139, R144, RZ ;  /* 0x000000908b8e7210 */ /* 0x004fe20007ffe0ff */
[----:B------:R-:W-:-:S05]  /*35c0*/  FMUL.FTZ R131, R131, R141 ;  /* 0x0000008d83837220 */ /* 0x000fca0000410000 */
[----:B------:R-:W0:Y:S01]  /*35d0*/  I2F R139, R142 ;  /* 0x0000008e008b7306 */ /* 0x000e220000201400 */
[----:B------:R-:W-:Y:S01]  /*35e0*/  FMUL.FTZ R131, R131, R132 ;  /* 0x0000008483837220 */ /* 0x000fe20000410000 */
[----:B------:R-:W2:Y:S01]  /*35f0*/  SHFL.DOWN PT, R141, R142, 0x1, 0x1f ;  /* 0x08201f008e8d7f89 */ /* 0x000ea200000e0000 */
[----:B-1----:R-:W-:-:S05]  /*3600*/  FMUL.FTZ R36, R140, R143 ;  /* 0x0000008f8c247220 */ /* 0x002fca0000410000 */
[----:B------:R-:W1:Y:S01]  /*3610*/  I2F R144, R144 ;  /* 0x0000009000907306 */ /* 0x000e620000201400 */
[----:B------:R-:W-:Y:S01]  /*3620*/  FFMA.FTZ R37, R140, R131, R37 ;  /* 0x000000838c257223 */ /* 0x000fe20000010025 */
[----:B------:R-:W1:Y:S04]  /*3630*/  SHFL.DOWN PT, R39, R36, 0x2, 0x1f ;  /* 0x08401f0024277f89 */ /* 0x000e6800000e0000 */
[----:B------:R-:W3:Y:S02]  /*3640*/  SHFL.DOWN PT, R132, R37, 0x2, 0x1f ;  /* 0x08401f0025847f89 */ /* 0x000ee400000e0000 */
[----:B0-----:R-:W0:Y:S08]  /*3650*/  MUFU.RCP R131, R139 ;  /* 0x0000008b00837308 */ /* 0x001e300000001000 */
[----:B--2---:R-:W-:Y:S01]  /*3660*/  I2F R140, R141 ;  /* 0x0000008d008c7306 */ /* 0x004fe20000201400 */
[----:B-1----:R-:W-:-:S02]  /*3670*/  FMUL.FTZ R138, R39, R144 ;  /* 0x00000090278a7220 */ /* 0x002fc40000410000 */
[----:B------:R-:W-:Y:S02]  /*3680*/  FADD.FTZ R39, R36, -R39 ;  /* 0x8000002724277221 */ /* 0x000fe40000010000 */
[----:B------:R-:W-:Y:S02]  /*3690*/  FFMA.FTZ R138, R133, R36, R138 ;  /* 0x00000024858a7223 */ /* 0x000fe4000001008a */
[----:B------:R-:W-:Y:S02]  /*36a0*/  FMUL.FTZ R36, R39, R39 ;  /* 0x0000002727247220 */ /* 0x000fe40000410000 */
[----:B0-----:R-:W-:Y:S02]  /*36b0*/  FMUL.FTZ R138, R131, R138 ;  /* 0x0000008a838a7220 */ /* 0x001fe40000410000 */
[----:B------:R-:W-:Y:S01]  /*36c0*/  FMUL.FTZ R36, R133, R36 ;  /* 0x0000002485247220 */ /* 0x000fe20000410000 */
[----:B------:R-:W-:Y:S01]  /*36d0*/  IADD3 R133, R142, R141, RZ ;  /* 0x0000008d8e857210 */ /* 0x000fe20007ffe0ff */
[----:B---3--:R-:W-:Y:S01]  /*36e0*/  FADD.FTZ R132, R37, R132 ;  /* 0x0000008425847221 */ /* 0x008fe20000010000 */
[----:B------:R-:W0:Y:S01]  /*36f0*/  SHFL.DOWN PT, R39, R138, 0x1, 0x1f ;  /* 0x08201f008a277f89 */ /* 0x000e2200000e0000 */
[----:B------:R-:W-:-:S03]  /*3700*/  FMUL.FTZ R36, R36, R144 ;  /* 0x0000009024247220 */ /* 0x000fc60000410000 */
[----:B------:R-:W1:Y:S01]  /*3710*/  I2F R133, R133 ;  /* 0x0000008500857306 */ /* 0x000e620000201400 */
[----:B------:R-:W-:-:S05]  /*3720*/  FFMA.FTZ R36, R131, R36, R132 ;  /* 0x0000002483247223 */ /* 0x000fca0000010084 */
[----:B------:R-:W2:Y:S02]  /*3730*/  SHFL.DOWN PT, R37, R36, 0x1, 0x1f ;  /* 0x08201f0024257f89 */ /* 0x000ea400000e0000 */
[----:B-1----:R-:W1:Y:S01]  /*3740*/  MUFU.RCP R131, R133 ;  /* 0x0000008500837308 */ /* 0x002e620000001000 */
[----:B0-----:R-:W-:Y:S02]  /*3750*/  FADD.FTZ R132, R138, -R39 ;  /* 0x800000278a847221 */ /* 0x001fe40000010000 */
[----:B------:R-:W-:Y:S02]  /*3760*/  FMUL.FTZ R39, R39, R140 ;  /* 0x0000008c27277220 */ /* 0x000fe40000410000 */
[----:B------:R-:W-:Y:S02]  /*3770*/  FMUL.FTZ R132, R132, R132 ;  /* 0x0000008484847220 */ /* 0x000fe40000410000 */
[C---:B------:R-:W-:Y:S01]  /*3780*/  FFMA.FTZ R142, R139.reuse, R138, R39 ;  /* 0x0000008a8b8e7223 */ /* 0x040fe20000010027 */
[----:B------:R-:W-:Y:S01]  /*3790*/  MOV R39, c[0x0][0x1e0] ;  /* 0x0000780000277a02 */ /* 0x000fe20000000f00 */
[----:B------:R-:W-:-:S02]  /*37a0*/  FMUL.FTZ R139, R139, R132 ;  /* 0x000000848b8b7220 */ /* 0x000fc40000410000 */
[----:B--2---:R-:W-:Y:S02]  /*37b0*/  FADD.FTZ R132, R36, R37 ;  /* 0x0000002524847221 */ /* 0x004fe40000010000 */
[----:B-1----:R-:W-:Y:S02]  /*37c0*/  FMUL.FTZ R142, R131, R142 ;  /* 0x0000008e838e7220 */ /* 0x002fe40000410000 */
[----:B------:R-:W-:-:S03]  /*37d0*/  FMUL.FTZ R139, R139, R140 ;  /* 0x0000008c8b8b7220 */ /* 0x000fc60000410000 */
[----:B------:R-:W0:Y:S01]  /*37e0*/  SHFL.IDX PT, R141, R142, RZ, 0x1f ;  /* 0x00001fff8e8d7589 */ /* 0x000e2200000e0000 */
        /* <DEDUP_REMOVED lines=36> */
.L_x_39995:
[----:B------:R-:W-:Y:S05]  /*3a30*/  BSYNC B1 ;  /* 0x0000000000017941 */ /* 0x000fea0003800000 */
.L_x_39994:
[----:B------:R-:W-:Y:S01]  /*3a40*/  ISETP.GE.U32.AND P1, PT, R0, 0x200, PT ;  /* 0x000002000000780c */ /* 0x000fe20003f26070 */
[----:B------:R-:W-:-:S12]  /*3a50*/  BSSY B1, `(.L_x_39996) ;  /* 0x0000012000017945 */ /* 0x000fd80003800000 */
[----:B------:R-:W-:Y:S05]  /*3a60*/  @!P1 BRA `(.L_x_39997) ;  /* 0x0000010000009947 */ /* 0x000fea0003800000 */
[--C-:B0-----:R-:W-:Y:S02]  /*3a70*/  FADD.FTZ R36, R12, -R141.reuse ;  /* 0x8000008d0c247221 */ /* 0x101fe40000010000 */
[--C-:B------:R-:W-:Y:S02]  /*3a80*/  FADD.FTZ R37, R13, -R141.reuse ;  /* 0x8000008d0d257221 */ /* 0x100fe40000010000 */
[--C-:B------:R-:W-:Y:S02]  /*3a90*/  FADD.FTZ R38, R14, -R141.reuse ;  /* 0x8000008d0e267221 */ /* 0x100fe40000010000 */
[----:B------:R-:W-:Y:S02]  /*3aa0*/  FADD.FTZ R39, R15, -R141 ;  /* 0x8000008d0f277221 */ /* 0x000fe40000010000 */
[----:B------:R-:W-:Y:S02]  /*3ab0*/  IMAD.MOV.U32 R132, RZ, RZ, 0x10 ;  /* 0x00000010ff847424 */ /* 0x000fe400078e00ff */
        /* <DEDUP_REMOVED lines=11> */
.L_x_39997:
[----:B------:R-:W-:Y:S05]  /*3b70*/  BSYNC B1 ;  /* 0x0000000000017941 */ /* 0x000fea0003800000 */
.L_x_39996:
        /* <DEDUP_REMOVED lines=19> */
.L_x_39999:
[----:B------:R-:W-:Y:S05]  /*3cb0*/  BSYNC B1 ;  /* 0x0000000000017941 */ /* 0x000fea0003800000 */
.L_x_39998:
[----:B------:R-:W-:Y:S01]  /*3cc0*/  ISETP.GE.U32.AND P1, PT, R0, 0x400, PT ;  /* 0x000004000000780c */ /* 0x000fe20003f26070 */
[----:B------:R-:W-:-:S12]  /*3cd0*/  BSSY B1, `(.L_x_40000) ;  /* 0x0000012000017945 */ /* 0x000fd80003800000 */
[----:B------:R-:W-:Y:S05]  /*3ce0*/  @!P1 BRA `(.L_x_40001) ;  /* 0x0000010000009947 */ /* 0x000fea0003800000 */
[----:B0-----:R-:W-:Y:S01]  /*3cf0*/  HFMA2.MMA R132, -RZ, RZ, 0, 9.5367431640625e-07 ;  /* 0x00000010ff847435 */ /* 0x001fe200000001ff */
[--C-:B------:R-:W-:Y:S02]  /*3d00*/  FADD.FTZ R36, R20, -R141.reuse ;  /* 0x8000008d14247221 */ /* 0x100fe40000010000 */
        /* <DEDUP_REMOVED lines=14> */
.L_x_40001:
[----:B------:R-:W-:Y:S05]  /*3df0*/  BSYNC B1 ;  /* 0x0000000000017941 */ /* 0x000fea0003800000 */
.L_x_40000:
        /* <DEDUP_REMOVED lines=19> */
.L_x_40003:
[----:B------:R-:W-:Y:S05]  /*3f30*/  BSYNC B1 ;  /* 0x0000000000017941 */ /* 0x000fea0003800000 */
.L_x_40002:
        /* <DEDUP_REMOVED lines=19> */
.L_x_40005:
[----:B------:R-:W-:Y:S05]  /*4070*/  BSYNC B1 ;  /* 0x0000000000017941 */ /* 0x000fea0003800000 */
.L_x_40004:
        /* <DEDUP_REMOVED lines=17> */
.L_x_39993:
[----:B0-----:R-:W-:Y:S05]  /*4190*/  BSYNC B0 ;  /* 0x0000000000007941 */ /* 0x001fea0003800000 */
.L_x_39992:
[----:B------:R-:W-:Y:S02]  /*41a0*/  LOP3.LUT P1, RZ, R128, 0xff, RZ, 0xc0, !PT ;  /* 0x000000ff80ff7812 */ /* 0x000fe4000782c0ff */
[----:B------:R-:W-:Y:S02]  /*41b0*/  IADD3 R53, R53, c[0x0][0x160], RZ ;  /* 0x0000580035357a10 */ /* 0x000fe40007ffe0ff */
[----:B------:R-:W-:Y:S02]  /*41c0*/  SEL R128, RZ, 0x1, P1 ;  /* 0x00000001ff807807 */ /* 0x000fe40000800000 */
[----:B------:R-:W-:-:S13]  /*41d0*/  ISETP.GE.AND P1, PT, R53, c[0x0][0x164], PT ;  /* 0x0000590035007a0c */ /* 0x000fda0003f26270 */
[----:B------:R-:W-:Y:S01]  /*41e0*/  @P1 CALL.REL.NOINC `(.L_x_40006) ;  /* 0x0000001000001944 */ /* 0x000fe20003c00000 */
[----:B------:R-:W-:Y:S05]  /*41f0*/  BRA `(.L_x_40007) ;  /* 0xffffd18000007947 */ /* 0x000fea000383ffff */
.L_x_40006:
[----:B------:R-:W-:Y:S05]  /*4200*/  EXIT ;  /* 0x000000000000794d */ /* 0x000fea0003800000 */
.L_x_39990:
[----:B------:R-:W-:Y:S01]  /*4210*/  HFMA2.MMA R140, -RZ, RZ, 0, 5.9604644775390625e-08 ;  /* 0x00000001ff8c7435 */ /* 0x000fe200000001ff */
[----:B------:R-:W-:Y:S01]  /*4220*/  MOV R133, 0x1f ;  /* 0x0000001f00857802 */ /* 0x000fe20000000f00 */
[----:B------:R-:W-:Y:S01]  /*4230*/  IMAD.MOV.U32 R142, RZ, RZ, -0x1 ;  /* 0xffffffffff8e7424 */ /* 0x000fe200078e00ff */
[----:B------:R-:W-:-:S03]  /*4240*/  MOV R134, 0x4260 ;  /* 0x0000426000867802 */ /* 0x000fc60000000f00 */
[----:B-----5:R-:W-:Y:S05]  /*4250*/  CALL.REL.NOINC `($__internal_134_$__cuda_sm70_shflsync_bfly_p) ;  /* 0x0000074000007944 */ /* 0x020fea0003c00000 */
[----:B-1----:R-:W-:Y:S01]  /*4260*/  MOV R36, R133 ;  /* 0x0000008500247202 */ /* 0x002fe20000000f00 */
[----:B0-----:R-:W-:Y:S05]  /*4270*/  BRA `(.L_x_40008) ;  /* 0xffffec2000007947 */ /* 0x001fea000383ffff */
.L_x_39991:
[----:B------:R-:W-:Y:S01]  /*4280*/  HFMA2.MMA R140, -RZ, RZ, 0, 1.1920928955078125e-07 ;  /* 0x00000002ff8c7435 */ /* 0x000fe200000001ff */
[----:B------:R-:W-:Y:S02]  /*4290*/  MOV R133, 0x1f ;  /* 0x0000001f00857802 */ /* 0x000fe40000000f00 */
[----:B------:R-:W-:Y:S02]  /*42a0*/  MOV R142, 0xffffffff ;  /* 0xffffffff008e7802 */ /* 0x000fe40000000f00 */
[----:B------:R-:W-:Y:S02]  /*42b0*/  MOV R134, 0x42d0 ;  /* 0x000042d000867802 */ /* 0x000fe40000000f00 */
[----:B-----5:R-:W-:Y:S05]  /*42c0*/  CALL.REL.NOINC `($__internal_134_$__cuda_sm70_shflsync_bfly_p) ;  /* 0x000006d000007944 */ /* 0x020fea0003c00000 */
[----:B0-----:R-:W-:Y:S01]  /*42d0*/  HFMA2.MMA R140, -RZ, RZ, 0, 2.384185791015625e-07 ;  /* 0x00000004ff8c7435 */ /* 0x001fe200000001ff */
[----:B-1----:R-:W-:Y:S01]  /*42e0*/  FADD.FTZ R37, R37, R133 ;  /* 0x0000008525257221 */ /* 0x002fe20000010000 */
[----:B------:R-:W-:-:S02]  /*42f0*/  MOV R133, 0x1f ;  /* 0x0000001f00857802 */ /* 0x000fc40000000f00 */
[----:B------:R-:W-:Y:S02]  /*4300*/  MOV R142, 0xffffffff ;  /* 0xffffffff008e7802 */ /* 0x000fe40000000f00 */
[----:B------:R-:W-:Y:S02]  /*4310*/  MOV R134, 0x4330 ;  /* 0x0000433000867802 */ /* 0x000fe40000000f00 */
[----:B------:R-:W-:Y:S05]  /*4320*/  CALL.REL.NOINC `($__internal_134_$__cuda_sm70_shflsync_bfly_p) ;  /* 0x0000067000007944 */ /* 0x000fea0003c00000 */
[----:B01----:R-:W-:Y:S01]  /*4330*/  FADD.FTZ R37, R37, R133 ;  /* 0x0000008525257221 */ /* 0x003fe20000010000 */
[----:B------:R-:W-:Y:S01]  /*4340*/  HFMA2.MMA R133, -RZ, RZ, 0, 1.847743988037109375e-06 ;  /* 0x0000001fff857435 */ /* 0x000fe200000001ff */
[----:B------:R-:W-:Y:S01]  /*4350*/  IMAD.MOV.U32 R140, RZ, RZ, 0x8 ;  /* 0x00000008ff8c7424 */ /* 0x000fe200078e00ff */
[----:B------:R-:W-:Y:S02]  /*4360*/  MOV R142, 0xffffffff ;  /* 0xffffffff008e7802 */ /* 0x000fe40000000f00 */
[----:B------:R-:W-:Y:S02]  /*4370*/  MOV R134, 0x4390 ;  /* 0x0000439000867802 */ /* 0x000fe40000000f00 */
[----:B------:R-:W-:Y:S05]  /*4380*/  CALL.REL.NOINC `($__internal_134_$__cuda_sm70_shflsync_bfly_p) ;  /* 0x0000061000007944 */ /* 0x000fea0003c00000 */
[----:B0-----:R-:W-:Y:S01]  /*4390*/  HFMA2.MMA R140, -RZ, RZ, 0, 9.5367431640625e-07 ;  /* 0x00000010ff8c7435 */ /* 0x001fe200000001ff */
[----:B-1----:R-:W-:Y:S01]  /*43a0*/  FADD.FTZ R37, R37, R133 ;  /* 0x0000008525257221 */ /* 0x002fe20000010000 */
[----:B------:R-:W-:Y:S02]  /*43b0*/  MOV R133, 0x1f ;  /* 0x0000001f00857802 */ /* 0x000fe40000000f00 */
[----:B------:R-:W-:-:S02]  /*43c0*/  MOV R142, 0xffffffff ;  /* 0xffffffff008e7802 */ /* 0x000fc40000000f00 */
[----:B------:R-:W-:Y:S02]  /*43d0*/  MOV R134, 0x43f0 ;  /* 0x000043f000867802 */ /* 0x000fe40000000f00 */
[----:B------:R-:W-:Y:S05]  /*43e0*/  CALL.REL.NOINC `($__internal_134_$__cuda_sm70_shflsync_bfly_p) ;  /* 0x000005b000007944 */ /* 0x000fea0003c00000 */
[----:B-1----:R-:W-:Y:S01]  /*43f0*/  FADD.FTZ R36, R37, R133 ;  /* 0x0000008525247221 */ /* 0x002fe20000010000 */
[----:B0-----:R-:W-:Y:S01]  /*4400*/  HFMA2.MMA R140, -RZ, RZ, 0, 5.9604644775390625e-08 ;  /* 0x00000001ff8c7435 */ /* 0x001fe200000001ff */
[----:B------:R-:W-:Y:S01]  /*4410*/  MOV R133, 0x1f ;  /* 0x0000001f00857802 */ /* 0x000fe20000000f00 */
        /* <DEDUP_REMOVED lines=59> */
[----:B------:R-:W-:-:S04]  /*47d0*/  MOV R134, 0x4800 ;  /* 0x0000480000867802 */ /* 0x000fc80000000f00 */
[----:B------:R-:W-:Y:S02]  /*47e0*/  MOV R37, R136 ;  /* 0x0000008800257202 */ /* 0x000fe40000000f00 */
[----:B------:R-:W-:Y:S05]  /*47f0*/  CALL.REL.NOINC `($__internal_134_$__cuda_sm70_shflsync_bfly_p) ;  /* 0x000001a000007944 */ /* 0x000fea0003c00000 */
[----:B0-----:R-:W-:Y:S01]  /*4800*/  HFMA2.MMA R140, -RZ, RZ, 0, 1.1920928955078125e-07 ;  /* 0x00000002ff8c7435 */ /* 0x001fe200000001ff */
[----:B-1----:R-:W-:Y:S01]  /*4810*/  FADD.FTZ R37, R136, R133 ;  /* 0x0000008588257221 */ /* 0x002fe20000010000 */
[----:B------:R-:W-:Y:S02]  /*4820*/  MOV R133, 0x1f ;  /* 0x0000001f00857802 */ /* 0x000fe40000000f00 */
[----:B------:R-:W-:Y:S02]  /*4830*/  MOV R142, 0xffffffff ;  /* 0xffffffff008e7802 */ /* 0x000fe40000000f00 */
[----:B------:R-:W-:Y:S02]  /*4840*/  MOV R134, 0x4860 ;  /* 0x0000486000867802 */ /* 0x000fe40000000f00 */
[----:B------:R-:W-:Y:S05]  /*4850*/  CALL.REL.NOINC `($__internal_134_$__cuda_sm70_shflsync_bfly_p) ;  /* 0x0000014000007944 */ /* 0x000fea0003c00000 */
[----:B0-----:R-:W-:Y:S01]  /*4860*/  HFMA2.MMA R140, -RZ, RZ, 0, 2.384185791015625e-07 ;  /* 0x00000004ff8c7435 */ /* 0x001fe200000001ff */
[----:B-1----:R-:W-:Y:S01]  /*4870*/  FADD.FTZ R37, R37, R133 ;  /* 0x0000008525257221 */ /* 0x002fe20000010000 */
[----:B------:R-:W-:Y:S02]  /*4880*/  MOV R133, 0x1f ;  /* 0x0000001f00857802 */ /* 0x000fe40000000f00 */
[----:B------:R-:W-:-:S02]  /*4890*/  MOV R142, 0xffffffff ;  /* 0xffffffff008e7802 */ /* 0x000fc40000000f00 */
        /* <DEDUP_REMOVED lines=8> */
[----:B-1----:R-:W-:Y:S01]  /*4920*/  FADD.FTZ R138, R37, R133 ;  /* 0x00000085258a7221 */ /* 0x002fe20000010000 */
[----:B0-----:R-:W-:Y:S01]  /*4930*/  HFMA2.MMA R140, -RZ, RZ, 0, 9.5367431640625e-07 ;  /* 0x00000010ff8c7435 */ /* 0x001fe200000001ff */
[----:B------:R-:W-:Y:S02]  /*4940*/  MOV R133, 0x1f ;  /* 0x0000001f00857802 */ /* 0x000fe40000000f00 */
[----:B------:R-:W-:Y:S02]  /*4950*/  MOV R142, 0xffffffff ;  /* 0xffffffff008e7802 */ /* 0x000fe40000000f00 */
[----:B------:R-:W-:-:S02]  /*4960*/  MOV R37, R138 ;  /* 0x0000008a00257202 */ /* 0x000fc40000000f00 */
[----:B------:R-:W-:Y:S02]  /*4970*/  MOV R134, 0x4990 ;  /* 0x0000499000867802 */ /* 0x000fe40000000f00 */
[----:B------:R-:W-:Y:S05]  /*4980*/  CALL.REL.NOINC `($__internal_134_$__cuda_sm70_shflsync_bfly_p) ;  /* 0x0000001000007944 */ /* 0x000fea0003c00000 */
[----:B01----:R-:W-:Y:S05]  /*4990*/  BRA `(.L_x_40009) ;  /* 0xffffe9d000007947 */ /* 0x003fea000383ffff */
        .weak           $__internal_134_$__cuda_sm70_shflsync_bfly_p
        .type           $__internal_134_$__cuda_sm70_shflsync_bfly_p,@function
        .size           $__internal_134_$__cuda_sm70_shflsync_bfly_p,(.L_x_44974 - $__internal_134_$__cuda_sm70_shflsync_bfly_p)
$__internal_134_$__cuda_sm70_shflsync_bfly_p:
[----:B------:R-:W-:Y:S01]  /*49a0*/  HFMA2.MMA R135, -RZ, RZ, 0, 0 ;  /* 0x00000000ff877435 */ /* 0x000fe200000001ff */
[----:B------:R-:W-:Y:S04]  /*49b0*/  WARPSYNC R142 ;  /* 0x0000008e00007348 */ /* 0x000fe80003800000 */
[----:B------:R0:W1:Y:S01]  /*49c0*/  SHFL.BFLY PT, R133, R37, R140, R133 ;  /* 0x0c00008c25857389 */ /* 0x00006200000e0085 */
[----:B------:R-:W-:Y:S05]  /*49d0*/  RET.REL.NODEC R134 `(_ZN10layer_norm13ln_fwd_kernelINS_13Kernel_traitsI6__halfffffjLj7168ELj1ELj1ELj8ELj16ENS_18Kernel_traits_baseILj7168ES2_ffffjLj256EEEEELb0ELb1ELb1ELb0EEEvNS_9FwdParamsE) ;  /* 0xffffb62086007950 */ /* 0x000fea0003c3ffff */
.L_x_40010:
        /* <DEDUP_REMOVED lines=10> */
.L_x_44974:


//--------------------- .text._ZN10layer_norm13ln_fwd_kernelINS_13Kernel_traitsI6__halfffffjLj7168ELj1ELj1ELj8ELj16ENS_18Kernel_traits_baseILj7168ES2_ffffjLj256EEEEELb0ELb1ELb1ELb1EEEvNS_9FwdParamsE --------------------------
	.section	.text._ZN10layer_norm13ln_fwd_kernelINS_13Kernel_traitsI6__halfffffjLj7168ELj1ELj1ELj8ELj16ENS_18Kernel_traits_baseILj7168ES2_ffffjLj256EEEEELb0ELb1ELb1ELb1EEEvNS_9FwdParamsE,"ax",@progbits
	.sectioninfo	@"SHI_REGISTERS=143"
	.align	128
        .global         _ZN10layer_norm13ln_fwd_kernelINS_13Kernel_traitsI6__halfffffjLj7168ELj1ELj1ELj8ELj16ENS_18Kernel_traits_baseILj7168ES2_ffffjLj256EEEEELb0ELb1ELb1ELb1EEEvNS_9FwdParamsE
        .type           _ZN10layer_norm13ln_fwd_kernelINS_13Kernel_traitsI6__halfffffjLj7168ELj1ELj1ELj8ELj16ENS_18Kernel_traits_baseILj7168ES2_ffffjLj256EEEEELb0ELb1ELb1ELb1EEEvNS_9FwdParamsE,@function
        .size           _ZN10layer_norm13ln_fwd_kernelINS_13Kernel_traitsI6__halfffffjLj7168ELj1ELj1ELj8ELj16ENS_18Kernel_traits_baseILj7168ES2_ffffjLj256EEEEELb0ELb1ELb1ELb1EEEvNS_9FwdParamsE,(.L_x_44975 - _ZN10layer_norm13ln_fwd_kernelINS_13Kernel_traitsI6__halfffffjLj7168ELj1ELj1ELj8ELj16ENS_18Kernel_traits_baseILj7168ES2_ffffjLj256EEEEELb0ELb1ELb1ELb1EEEvNS_9FwdParamsE)
        .other          _ZN10layer_norm13ln_fwd_kernelINS_13Kernel_traitsI6__halfffffjLj7168ELj1ELj1ELj8ELj16ENS_18Kernel_traits_baseILj7168ES2_ffffjLj256EEEEELb0ELb1ELb1ELb1EEEvNS_9FwdParamsE,@"STO_CUDA_ENTRY STV_DEFAULT"
_ZN10layer_norm13ln_fwd_kernelINS_13Kernel_traitsI6__halfffffjLj7168ELj1ELj1ELj8ELj16ENS_18Kernel_traits_baseILj7168ES2_ffffjLj256EEEEELb0ELb1ELb1ELb1EEEvNS_9FwdParamsE:
.text._ZN10layer_norm13ln_fwd_kernelINS_13Kernel_traitsI6__halfffffjLj7168ELj1ELj1ELj8ELj16ENS_18Kernel_traits_baseILj7168ES2_ffffjLj256EEEEELb0ELb1ELb1ELb1EEEvNS_9FwdParamsE:
        /* <DEDUP_REMOVED lines=174> */
.L_x_40072:
[----:B------:R-:W-:-:S05]  /*0ae0*/  MOV R127, 0x4 ;  /* 0x00000004007f7802 */ /* 0x000fca0000000f00 */
[----:B------:R-:W-:-:S05]  /*0af0*/  IMAD.WIDE R12, R80, R127, c[0x0][0x1d0] ;  /* 0x00007400500c7625 */ /* 0x000fca00078e027f */
[----:B------:R-:W2:Y:S01]  /*0b00*/  LDG.E R16, [R12.64] ;  /* 0x000000040c107981 */ /* 0x000ea2000c1e1900 */
[----:B------:R-:W-:Y:S01]  /*0b10*/  ISETP.NE.U32.AND P0, PT, RZ, c[0x0][0x180], PT ;  /* 0x00006000ff007a0c */ /* 0x000fe20003f05070 */
[----:B------:R-:W-:-:S03]  /*0b20*/  IMAD R14, R80, c[0x0][0x168], RZ ;  /* 0x00005a00500e7a24 */ /* 0x000fc600078e02ff */
[----:B------:R-:W-:Y:S02]  /*0b30*/  ISETP.NE.AND.EX P0, PT, RZ, c[0x0][0x184], PT, P0 ;  /* 0x00006100ff007a0c */ /* 0x000fe40003f05300 */
[----:B------:R-:W-:-:S04]  /*0b40*/  SHF.R.S32.HI R15, RZ, 0x1f, R14 ;  /* 0x0000001fff0f7819 */ /* 0x000fc8000001140e */
[----:B------:R-:W-:-:S04]  /*0b50*/  LEA.HI R15, R15, R14, RZ, 0x2 ;  /* 0x0000000e0f0f7211 */ /* 0x000fc800078f10ff */
[----:B------:R-:W-:-:S03]  /*0b60*/  LEA.HI.SX32 R38, R15, R0, 0x1e ;  /* 0x000000000f267211 */ /* 0x000fc600078ff2ff */
[----:B------:R-:W-:Y:S01]  /*0b70*/  @P0 MOV R17, 0x10 ;  /* 0x0000001000110802 */ /* 0x000fe20000000f00 */
[----:B------:R-:W-:-:S04]  /*0b80*/  IMAD.WIDE R126, R80, R127, c[0x0][0x1d8] ;  /* 0x00007600507e7625 */ /* 0x000fc800078e027f */
[C---:B------:R-:W-:Y:S02]  /*0b90*/  @P0 IMAD.WIDE.U32 R14, R38.reuse, R17, c[0x0][0x180] ;  /* 0x00006000260e0625 */ /* 0x040fe400078e0011 */
[----:B------:R0:W5:Y:S04]  /*0ba0*/  LDG.E R126, [R126.64] ;  /* 0x000000047e7e7981 */ /* 0x000168000c1e1900 */
[----:B------:R-:W3:Y:S01]  /*0bb0*/  @P0 LDG.E.128 R4, [R14.64] ;  /* 0x000000040e040981 */ /* 0x000ee2000c1e1d00 */
[----:B------:R-:W-:Y:S02]  /*0bc0*/  MOV R124, RZ ;  /* 0x000000ff007c7202 */ /* 0x000fe40000000f00 */
[----:B------:R-:W-:Y:S02]  /*0bd0*/  MOV R131, 0x10 ;  /* 0x0000001000837802 */ /* 0x000fe40000000f00 */
[----:B------:R-:W-:Y:S01]  /*0be0*/  IADD3 R22, R38, 0x100, RZ ;  /* 0x0000010026167810 */ /* 0x000fe20007ffe0ff */
[----:B------:R-:W-:Y:S04]  /*0bf0*/  BSSY B0, `(.L_x_40011) ;  /* 0x000001d000007945 */ /* 0x000fe80003800000 */
[----:B------:R-:W-:Y:S01]  /*0c00*/  @P0 IMAD.WIDE.U32 R20, R22, R131, c[0x0][0x180] ;  /* 0x0000600016140625 */ /* 0x000fe200078e0083 */
[----:B--2---:R-:W-:-:S02]  /*0c10*/  ISETP.GE.AND P5, PT, R16, 0x1, PT ;  /* 0x000000011000780c */ /* 0x004fc40003fa6270 */
[----:B------:R-:W-:-:S11]  /*0c20*/  ISETP.GT.AND P6, PT, R16, RZ, PT ;  /* 0x000000ff1000720c */ /* 0x000fd60003fc4270 */
[----:B------:R-:W-:-:S05]  /*0c30*/  @P5 IADD3 R12, R16, -0x1, RZ ;  /* 0xffffffff100c5810 */ /* 0x000fca0007ffe0ff */
[----:B------:R-:W-:-:S05]  /*0c40*/  @P5 IMAD R12, R12, c[0x0][0x168], RZ ;  /* 0x00005a000c0c5a24 */ /* 0x000fca00078e02ff */
[----:B------:R-:W-:-:S04]  /*0c50*/  @P5 SHF.R.S32.HI R13, RZ, 0x1f, R12 ;  /* 0x0000001fff0d5819 */ /* 0x000fc8000001140c */
[----:B------:R-:W-:-:S04]  /*0c60*/  @P5 LEA.HI R13, R13, R12, RZ, 0x2 ;  /* 0x0000000c0d0d5211 */ /* 0x000fc800078f10ff */
[----:B------:R-:W-:Y:S02]  /*0c70*/  @P5 LEA.HI.SX32 R124, R13, R0, 0x1e ;  /* 0x000000000d7c5211 */ /* 0x000fe400078ff2ff */
[----:B------:R-:W-:Y:S02]  /*0c80*/  @P5 MOV R13, 0x10 ;  /* 0x00000010000d5802 */ /* 0x000fe40000000f00 */
[----:B------:R-:W-:Y:S02]  /*0c90*/  @!P6 ISETP.NE.U32.AND P3, PT, RZ, c[0x0][0x180], PT ;  /* 0x00006000ff00ea0c */ /* 0x000fe40003f65070 */
[----:B------:R-:W-:Y:S02]  /*0ca0*/  @!P6 ISETP.NE.U32.AND P1, PT, RZ, c[0x0][0x180], PT ;  /* 0x00006000ff00ea0c */ /* 0x000fe40003f25070 */
[----:B------:R-:W-:Y:S02]  /*0cb0*/  @!P6 ISETP.NE.U32.AND P2, PT, RZ, c[0x0][0x180], PT ;  /* 0x00006000ff00ea0c */ /* 0x000fe40003f45070 */
[----:B------:R-:W-:Y:S01]  /*0cc0*/  @!P6 ISETP.NE.U32.AND P4, PT, RZ, c[0x0][0x180], PT ;  /* 0x00006000ff00ea0c */ /* 0x000fe20003f85070 */
[----:B------:R-:W-:Y:S01]  /*0cd0*/  @P5 IMAD.WIDE.U32 R12, R124, R13, c[0x0][0x170] ;  /* 0x00005c007c0c5625 */ /* 0x000fe200078e000d */
[----:B------:R-:W-:-:S02]  /*0ce0*/  @!P6 ISETP.NE.AND.EX P1, PT, RZ, c[0x0][0x184], PT, P1 ;  /* 0x00006100ff00ea0c */ /* 0x000fc40003f25310 */
[----:B------:R-:W-:Y:S02]  /*0cf0*/  @!P6 ISETP.NE.AND.EX P2, PT, RZ, c[0x0][0x184], PT, P2 ;  /* 0x00006100ff00ea0c */ /* 0x000fe40003f45320 */
[----:B------:R-:W-:Y:S01]  /*0d00*/  @!P6 ISETP.NE.AND.EX P4, PT, RZ, c[0x0][0x184], PT, P4 ;  /* 0x00006100ff00ea0c */ /* 0x000fe20003f85340 */
[----:B------:R1:W5:Y:S01]  /*0d10*/  @P5 LDG.E.128 R8, [R12.64] ;  /* 0x000000040c085981 */ /* 0x000362000c1e1d00 */
[----:B------:R-:W-:Y:S01]  /*0d20*/  @!P6 ISETP.NE.AND.EX P3, PT, RZ, c[0x0][0x184], PT, P3 ;  /* 0x00006100ff00ea0c */ /* 0x000fe20003f65330 */
[----:B------:R-:W-:Y:S01]  /*0d30*/  IMAD.WIDE.U32 R16, R38, R131, c[0x0][0x188] ;  /* 0x0000620026107625 */ /* 0x000fe200078e0083 */
[----:B---3--:R-:W-:Y:S02]  /*0d40*/  @!P6 FSEL R14, R6, RZ, P2 ;  /* 0x000000ff060ee208 */ /* 0x008fe40001000000 */
[----:B------:R-:W-:Y:S02]  /*0d50*/  @!P6 FSEL R15, R7, RZ, P4 ;  /* 0x000000ff070fe208 */ /* 0x000fe40002000000 */
[----:B-1----:R-:W-:-:S02]  /*0d60*/  @!P6 FSEL R13, R5, RZ, P1 ;  /* 0x000000ff050de208 */ /* 0x002fc40000800000 */
[----:B------:R-:W-:Y:S01]  /*0d70*/  @!P6 FSEL R12, R4, RZ, P3 ;  /* 0x000000ff040ce208 */ /* 0x000fe20001800000 */
[----:B------:R-:W-:Y:S05]  /*0d80*/  @!P6 BRA `(.L_x_40012) ;  /* 0x000000300000e947 */ /* 0x000fea0003800000 */
[----:B0----5:R-:W-:-:S04]  /*0d90*/  FMUL.FTZ R19, R8, c[0x0][0x1ec] ;  /* 0x00007b0008137a20 */ /* 0x021fc80000410000 */
[----:B------:R-:W-:-:S04]  /*0da0*/  FMUL.FTZ R12, R66, R19 ;  /* 0x00000013420c7220 */ /* 0x000fc80000410000 */
[----:B------:R-:W-:Y:S02]  /*0db0*/  @P0 FADD.FTZ R12, R4, R12 ;  /* 0x0000000c040c0221 */ /* 0x000fe40000010000 */
.L_x_40012:
[----:B0-----:R-:W-:Y:S05]  /*0dc0*/  BSYNC B0 ;  /* 0x0000000000007941 */ /* 0x001fea0003800000 */
.L_x_40011:
[----:B------:R-:W-:Y:S01]  /*0dd0*/  BSSY B0, `(.L_x_40013) ;  /* 0x0000005000007945 */ /* 0x000fe20003800000 */
[----:B------:R-:W-:Y:S05]  /*0de0*/  @!P6 BRA `(.L_x_40014) ;  /* 0x000000300000e947 */ /* 0x000fea0003800000 */
[----:B-----5:R-:W-:-:S04]  /*0df0*/  FMUL.FTZ R13, R9, c[0x0][0x1ec] ;  /* 0x00007b00090d7a20 */ /* 0x020fc80000410000 */
[----:B------:R-:W-:-:S04]  /*0e00*/  FMUL.FTZ R13, R110, R13 ;  /* 0x0000000d6e0d7220 */ /* 0x000fc80000410000 */
[----:B------:R-:W-:Y:S02]  /*0e10*/  @P0 FADD.FTZ R13, R5, R13 ;  /* 0x0000000d050d0221 */ /* 0x000fe40000010000 */
.L_x_40014:
[----:B------:R-:W-:Y:S05]  /*0e20*/  BSYNC B0 ;  /* 0x0000000000007941 */ /* 0x000fea0003800000 */
.L_x_40013:
[----:B------:R-:W-:Y:S01]  /*0e30*/  BSSY B0, `(.L_x_40015) ;  /* 0x0000005000007945 */ /* 0x000fe20003800000 */
[----:B------:R-:W-:Y:S05]  /*0e40*/  @!P6 BRA `(.L_x_40016) ;  /* 0x000000300000e947 */ /* 0x000fea0003800000 */
[----:B-----5:R-:W-:-:S04]  /*0e50*/  FMUL.FTZ R14, R10, c[0x0][0x1ec] ;  /* 0x00007b000a0e7a20 */ /* 0x020fc80000410000 */
[----:B------:R-:W-:-:S04]  /*0e60*/  FMUL.FTZ R14, R67, R14 ;  /* 0x0000000e430e7220 */ /* 0x000fc80000410000 */
[----:B------:R-:W-:Y:S02]  /*0e70*/  @P0 FADD.FTZ R14, R6, R14 ;  /* 0x0000000e060e0221 */ /* 0x000fe40000010000 */
.L_x_40016:
[----:B------:R-:W-:Y:S05]  /*0e80*/  BSYNC B0 ;  /* 0x0000000000007941 */ /* 0x000fea0003800000 */
.L_x_40015:
[----:B------:R-:W-:Y:S01]  /*0e90*/  BSSY B0, `(.L_x_40017) ;  /* 0x0000005000007945 */ /* 0x000fe20003800000 */
[----:B------:R-:W-:Y:S05]  /*0ea0*/  @!P6 BRA `(.L_x_40018) ;  /* 0x000000300000e947 */ /* 0x000fea0003800000 */
[----:B-----5:R-:W-:-:S04]  /*0eb0*/  FMUL.FTZ R18, R11, c[0x0][0x1ec] ;  /* 0x00007b000b127a20 */ /* 0x020fc80000410000 */
[----:B------:R-:W-:-:S04]  /*0ec0*/  FMUL.FTZ R15, R111, R18 ;  /* 0x000000126f0f7220 */ /* 0x000fc80000410000 */
[----:B------:R-:W-:Y:S02]  /*0ed0*/  @P0 FADD.FTZ R15, R7, R15 ;  /* 0x0000000f070f0221 */ /* 0x000fe40000010000 */
.L_x_40018:
[----:B------:R-:W-:Y:S05]  /*0ee0*/  BSYNC B0 ;  /* 0x0000000000007941 */ /* 0x000fea0003800000 */
.L_x_40017:
[----:B------:R0:W-:Y:S04]  /*0ef0*/  STG.E.128 [R16.64], R12 ;  /* 0x0000000c10007986 */ /* 0x0001e8000c101d04 */
[----:B------:R-:W0:Y:S01]  /*0f00*/  @P0 LDG.E.128 R4, [R20.64] ;  /* 0x0000000414040981 */ /* 0x000e22000c1e1d00 */
[----:B------:R-:W-:Y:S02]  /*0f10*/  @P5 IADD3 R18, R124, 0x100, RZ ;  /* 0x000001007c125810 */ /* 0x000fe40007ffe0ff */
[----:B------:R-:W-:Y:S02]  /*0f20*/  @!P6 ISETP.NE.U32.AND P3, PT, RZ, c[0x0][0x180], PT ;  /* 0x00006000ff00ea0c */ /* 0x000fe40003f65070 */
[----:B------:R-:W-:Y:S01]  /*0f30*/  @!P6 ISETP.NE.U32.AND P1, PT, RZ, c[0x0][0x180], PT ;  /* 0x00006000ff00ea0c */ /* 0x000fe20003f25070 */
[----:B------:R-:W-:Y:S01]  /*0f40*/  @P5 IMAD.WIDE.U32 R18, R18, R131, c[0x0][0x170] ;  /* 0x00005c0012125625 */ /* 0x000fe200078e0083 */
[----:B------:R-:W-:-:S02]  /*0f50*/  @!P6 ISETP.NE.U32.AND P2, PT, RZ, c[0x0][0x180], PT ;  /* 0x00006000ff00ea0c */ /* 0x000fc40003f45070 */
[----:B------:R-:W-:Y:S02]  /*0f60*/  @!P6 ISETP.NE.U32.AND P4, PT, RZ, c[0x0][0x180], PT ;  /* 0x00006000ff00ea0c */ /* 0x000fe40003f85070 */
[----:B------:R-:W-:Y:S01]  /*0f70*/  IADD3 R26, R38, 0x200, RZ ;  /* 0x00000200261a7810 */ /* 0x000fe20007ffe0ff */
[----:B------:R-:W-:Y:S01]  /*0f80*/  BSSY B0, `(.L_x_40019) ;  /* 0x0000010000007945 */ /* 0x000fe20003800000 */
[----:B------:R-:W-:Y:S01]  /*0f90*/  @!P6 ISETP.NE.AND.EX P1, PT, RZ, c[0x0][0x184], PT, P1 ;  /* 0x00006100ff00ea0c */ /* 0x000fe20003f25310 */
[----:B-----5:R1:W5:Y:S01]  /*0fa0*/  @P5 LDG.E.128 R8, [R18.64] ;  /* 0x0000000412085981 */ /* 0x020362000c1e1d00 */
[----:B------:R-:W-:Y:S01]  /*0fb0*/  @!P6 ISETP.NE.AND.EX P2, PT, RZ, c[0x0][0x184], PT, P2 ;  /* 0x00006100ff00ea0c */ /* 0x000fe20003f45320 */
[-C--:B------:R-:W-:Y:S01]  /*0fc0*/  IMAD.WIDE.U32 R22, R22, R131.reuse, c[0x0][0x188] ;  /* 0x0000620016167625 */ /* 0x080fe200078e0083 */
[----:B------:R-:W-:Y:S02]  /*0fd0*/  @!P6 ISETP.NE.AND.EX P4, PT, RZ, c[0x0][0x184], PT, P4 ;  /* 0x00006100ff00ea0c */ /* 0x000fe40003f85340 */
[----:B------:R-:W-:Y:S01]  /*0fe0*/  @!P6 ISETP.NE.AND.EX P3, PT, RZ, c[0x0][0x184], PT, P3 ;  /* 0x00006100ff00ea0c */ /* 0x000fe20003f65330 */
[----:B------:R-:W-:Y:S01]  /*0ff0*/  @P0 IMAD.WIDE.U32 R24, R26, R131, c[0x0][0x180] ;  /* 0x000060001a180625 */ /* 0x000fe200078e0083 */
[----:B0-----:R-:W-:-:S02]  /*1000*/  @!P6 FSEL R17, R5, RZ, P1 ;  /* 0x000000ff0511e208 */ /* 0x001fc40000800000 */
[----:B-1----:R-:W-:Y:S02]  /*1010*/  @!P6 FSEL R18, R6, RZ, P2 ;  /* 0x000000ff0612e208 */ /* 0x002fe40001000000 */
[----:B------:R-:W-:Y:S02]  /*1020*/  @!P6 FSEL R19, R7, RZ, P4 ;  /* 0x000000ff0713e208 */ /* 0x000fe40002000000 */
[----:B------:R-:W-:Y:S01]  /*1030*/  @!P6 FSEL R16, R4, RZ, P3 ;  /* 0x000000ff0410e208 */ /* 0x000fe20001800000 */
[----:B------:R-:W-:Y:S05]  /*1040*/  @!P6 BRA `(.L_x_40020) ;  /* 0x000000300000e947 */ /* 0x000fea0003800000 */
[----:B-----5:R-:W-:-:S04]  /*1050*/  FMUL.FTZ R21, R8, c[0x0][0x1ec] ;  /* 0x00007b0008157a20 */ /* 0x020fc80000410000 */
[----:B------:R-:W-:-:S04]  /*1060*/  FMUL.FTZ R16, R68, R21 ;  /* 0x0000001544107220 */ /* 0x000fc80000410000 */
[----:B------:R-:W-:Y:S02]  /*1070*/  @P0 FADD.FTZ R16, R4, R16 ;  /* 0x0000001004100221 */ /* 0x000fe40000010000 */
.L_x_40020:
[----:B------:R-:W-:Y:S05]  /*1080*/  BSYNC B0 ;  /* 0x0000000000007941 */ /* 0x000fea0003800000 */
.L_x_40019:
[----:B------:R-:W-:Y:S01]  /*1090*/  BSSY B0, `(.L_x_40021) ;  /* 0x0000005000007945 */ /* 0x000fe20003800000 */
[----:B------:R-:W-:Y:S05]  /*10a0*/  @!P6 BRA `(.L_x_40022) ;  /* 0x000000300000e947 */ /* 0x000fea0003800000 */
[----:B-----5:R-:W-:-:S04]  /*10b0*/  FMUL.FTZ R17, R9, c[0x0][0x1ec] ;  /* 0x00007b0009117a20 */ /* 0x020fc80000410000 */
[----:B------:R-:W-:-:S04]  /*10c0*/  FMUL.FTZ R17, R112, R17 ;  /* 0x0000001170117220 */ /* 0x000fc80000410000 */
[----:B------:R-:W-:Y:S02]  /*10d0*/  @P0 FADD.FTZ R17, R5, R17 ;  /* 0x0000001105110221 */ /* 0x000fe40000010000 */
.L_x_40022:
[----:B------:R-:W-:Y:S05]  /*10e0*/  BSYNC B0 ;  /* 0x0000000000007941 */ /* 0x000fea0003800000 */
.L_x_40021:
[----:B------:R-:W-:Y:S01]  /*10f0*/  BSSY B0, `(.L_x_40023) ;  /* 0x0000005000007945 */ /* 0x000fe20003800000 */
[----:B------:R-:W-:Y:S05]  /*1100*/  @!P6 BRA `(.L_x_40024) ;  /* 0x000000300000e947 */ /* 0x000fea0003800000 */
[----:B-----5:R-:W-:-:S04]  /*1110*/  FMUL.FTZ R18, R10, c[0x0][0x1ec] ;  /* 0x00007b000a127a20 */ /* 0x020fc80000410000 */
[----:B------:R-:W-:-:S04]  /*1120*/  FMUL.FTZ R18, R69, R18 ;  /* 0x0000001245127220 */ /* 0x000fc80000410000 */
[----:B------:R-:W-:Y:S02]  /*1130*/  @P0 FADD.FTZ R18, R6, R18 ;  /* 0x0000001206120221 */ /* 0x000fe40000010000 */
.L_x_40024:
[----:B------:R-:W-:Y:S05]  /*1140*/  BSYNC B0 ;  /* 0x0000000000007941 */ /* 0x000fea0003800000 */
.L_x_40023:
[----:B------:R-:W-:Y:S01]  /*1150*/  BSSY B0, `(.L_x_40025) ;  /* 0x0000005000007945 */ /* 0x000fe20003800000 */
[----:B------:R-:W-:Y:S05]  /*1160*/  @!P6 BRA `(.L_x_40026) ;  /* 0x000000300000e947 */ /* 0x000fea0003800000 */
[----:B-----5:R-:W-:-:S04]  /*1170*/  FMUL.FTZ R20, R11, c[0x0][0x1ec] ;  /* 0x00007b000b147a20 */ /* 0x020fc80000410000 */
[----:B------:R-:W-:-:S04]  /*1180*/  FMUL.FTZ R19, R113, R20 ;  /* 0x0000001471137220 */ /* 0x000fc80000410000 */
[----:B------:R-:W-:Y:S02]  /*1190*/  @P0 FADD.FTZ R19, R7, R19 ;  /* 0x0000001307130221 */ /* 0x000fe40000010000 */
.L_x_40026:
[----:B------:R-:W-:Y:S05]  /*11a0*/  BSYNC B0 ;  /* 0x0000000000007941 */ /* 0x000fea0003800000 */
.L_x_40025:
[----:B------:R0:W-:Y:S04]  /*11b0*/  STG.E.128 [R22.64], R16 ;  /* 0x0000001016007986 */ /* 0x0001e8000c101d04 */
[----:B------:R-:W2:Y:S01]  /*11c0*/  @P0 LDG.E.128 R4, [R24.64] ;  /* 0x0000000418040981 */ /* 0x000ea2000c1e1d00 */
        /* <DEDUP_REMOVED lines=15> */
[----:B--2---:R-:W-:-:S02]  /*12c0*/  @!P6 FSEL R21, R5, RZ, P1 ;  /* 0x000000ff0515e208 */ /* 0x004fc40000800000 */
[----:B0-----:R-:W-:Y:S02]  /*12d0*/  @!P6 FSEL R22, R6, RZ, P2 ;  /* 0x000000ff0616e208 */ /* 0x001fe40001000000 */
[----:B------:R-:W-:Y:S02]  /*12e0*/  @!P6 FSEL R23, R7, RZ, P4 ;  /* 0x000000ff0717e208 */ /* 0x000fe40002000000 */
[----:B------:R-:W-:Y:S01]  /*12f0*/  @!P6 FSEL R20, R4, RZ, P3 ;  /* 0x000000ff0414e208 */ /* 0x000fe20001800000 */
[----:B------:R-:W-:Y:S05]  /*1300*/  @!P6 BRA `(.L_x_40028) ;  /* 0x000000300000e947 */ /* 0x000fea0003800000 */
[----:B-----5:R-:W-:-:S04]  /*1310*/  FMUL.FTZ R25, R8, c[0x0][0x1ec] ;  /* 0x00007b0008197a20 */ /* 0x020fc80000410000 */
[----:B------:R-:W-:-:S04]  /*1320*/  FMUL.FTZ R20, R70, R25 ;  /* 0x0000001946147220 */ /* 0x000fc80000410000 */
[----:B------:R-:W-:Y:S02]  /*1330*/  @P0 FADD.FTZ R20, R4, R20 ;  /* 0x0000001404140221 */ /* 0x000fe40000010000 */
.L_x_40028:
[----:B------:R-:W-:Y:S05]  /*1340*/  BSYNC B0 ;  /* 0x0000000000007941 */ /* 0x000fea0003800000 */
.L_x_40027:
[----:B------:R-:W-:Y:S01]  /*1350*/  BSSY B0, `(.L_x_40029) ;  /* 0x0000005000007945 */ /* 0x000fe20003800000 */
[----:B------:R-:W-:Y:S05]  /*1360*/  @!P6 BRA `(.L_x_40030) ;  /* 0x000000300000e947 */ /* 0x000fea0003800000 */
[----:B-----5:R-:W-:-:S04]  /*1370*/  FMUL.FTZ R21, R9, c[0x0][0x1ec] ;  /* 0x00007b0009157a20 */ /* 0x020fc80000410000 */
[----:B------:R-:W-:-:S04]  /*1380*/  FMUL.FTZ R21, R114, R21 ;  /* 0x0000001572157220 */ /* 0x000fc80000410000 */
[----:B------:R-:W-:Y:S02]  /*1390*/  @P0 FADD.FTZ R21, R5, R21 ;  /* 0x0000001505150221 */ /* 0x000fe40000010000 */
.L_x_40030:
[----:B------:R-:W-:Y:S05]  /*13a0*/  BSYNC B0 ;  /* 0x0000000000007941 */ /* 0x000fea0003800000 */
.L_x_40029:
[----:B------:R-:W-:Y:S01]  /*13b0*/  BSSY B0, `(.L_x_40031) ;  /* 0x0000005000007945 */ /* 0x000fe20003800000 */
[----:B------:R-:W-:Y:S05]  /*13c0*/  @!P6 BRA `(.L_x_40032) ;  /* 0x000000300000e947 */ /* 0x000fea0003800000 */
[----:B-----5:R-:W-:-:S04]  /*13d0*/  FMUL.FTZ R22, R10, c[0x0][0x1ec] ;  /* 0x00007b000a167a20 */ /* 0x020fc80000410000 */
[----:B------:R-:W-:-:S04]  /*13e0*/  FMUL.FTZ R22, R71, R22 ;  /* 0x0000001647167220 */ /* 0x000fc80000410000 */
[----:B------:R-:W-:Y:S02]  /*13f0*/  @P0 FADD.FTZ R22, R6, R22 ;  /* 0x0000001606160221 */ /* 0x000fe40000010000 */
.L_x_40032:
[----:B------:R-:W-:Y:S05]  /*1400*/  BSYNC B0 ;  /* 0x0000000000007941 */ /* 0x000fea0003800000 */
.L_x_40031:
[----:B------:R-:W-:Y:S01]  /*1410*/  BSSY B0, `(.L_x_40033) ;  /* 0x0000005000007945 */ /* 0x000fe20003800000 */
[----:B------:R-:W-:Y:S05]  /*1420*/  @!P6 BRA `(.L_x_40034) ;  /* 0x000000300000e947 */ /* 0x000fea0003800000 */
[----:B-----5:R-:W-:-:S04]  /*1430*/  FMUL.FTZ R24, R11, c[0x0][0x1ec] ;  /* 0x00007b000b187a20 */ /* 0x020fc80000410000 */
[----:B------:R-:W-:-:S04]  /*1440*/  FMUL.FTZ R23, R115, R24 ;  /* 0x0000001873177220 */ /* 0x000fc80000410000 */
[----:B------:R-:W-:Y:S02]  /*1450*/  @P0 FADD.FTZ R23, R7, R23 ;  /* 0x0000001707170221 */ /* 0x000fe40000010000 */
.L_x_40034:
[----:B------:R-:W-:Y:S05]  /*1460*/  BSYNC B0 ;  /* 0x0000000000007941 */ /* 0x000fea0003800000 */
.L_x_40033:
        /* <DEDUP_REMOVED lines=25> */
.L_x_40036:
[----:B------:R-:W-:Y:S05]  /*1600*/  BSYNC B0 ;  /* 0x0000000000007941 */ /* 0x000fea0003800000 */
.L_x_40035:
[----:B------:R-:W-:Y:S01]  /*1610*/  BSSY B0, `(.L_x_40037) ;  /* 0x0000005000007945 */ /* 0x000fe20003800000 */
[----:B------:R-:W-:Y:S05]  /*1620*/  @!P6 BRA `(.L_x_40038) ;  /* 0x000000300000e947 */ /* 0x000fea0003800000 */
[----:B-----5:R-:W-:-:S04]  /*1630*/  FMUL.FTZ R25, R9, c[0x0][0x1ec] ;  /* 0x00007b0009197a20 */ /* 0x020fc80000410000 */
[----:B------:R-:W-:-:S04]  /*1640*/  FMUL.FTZ R25, R116, R25 ;  /* 0x0000001974197220 */ /* 0x000fc80000410000 */
[----:B------:R-:W-:Y:S02]  /*1650*/  @P0 FADD.FTZ R25, R5, R25 ;  /* 0x0000001905190221 */ /* 0x000fe40000010000 */
.L_x_40038:
[----:B------:R-:W-:Y:S05]  /*1660*/  BSYNC B0 ;  /* 0x0000000000007941 */ /* 0x000fea0003800000 */
.L_x_40037:
[----:B------:R-:W-:Y:S01]  /*1670*/  BSSY B0, `(.L_x_40039) ;  /* 0x0000005000007945 */ /* 0x000fe20003800000 */
[----:B------:R-:W-:Y:S05]  /*1680*/  @!P6 BRA `(.L_x_40040) ;  /* 0x000000300000e947 */ /* 0x000fea0003800000 */
[----:B-----5:R-:W-:-:S04]  /*1690*/  FMUL.FTZ R26, R10, c[0x0][0x1ec] ;  /* 0x00007b000a1a7a20 */ /* 0x020fc80000410000 */
[----:B------:R-:W-:-:S04]  /*16a0*/  FMUL.FTZ R26, R73, R26 ;  /* 0x0000001a491a7220 */ /* 0x000fc80000410000 */
[----:B------:R-:W-:Y:S02]  /*16b0*/  @P0 FADD.FTZ R26, R6, R26 ;  /* 0x0000001a061a0221 */ /* 0x000fe40000010000 */
.L_x_40040:
[----:B------:R-:W-:Y:S05]  /*16c0*/  BSYNC B0 ;  /* 0x0000000000007941 */ /* 0x000fea0003800000 */
.L_x_40039:
[----:B------:R-:W-:Y:S01]  /*16d0*/  BSSY B0, `(.L_x_40041) ;  /* 0x0000005000007945 */ /* 0x000fe20003800000 */
[----:B------:R-:W-:Y:S05]  /*16e0*/  @!P6 BRA `(.L_x_40042) ;  /* 0x000000300000e947 */ /* 0x000fea0003800000 */
[----:B-----5:R-:W-:-:S04]  /*16f0*/  FMUL.FTZ R28, R11, c[0x0][0x1ec] ;  /* 0x00007b000b1c7a20 */ /* 0x020fc80000410000 */
[----:B------:R-:W-:-:S04]  /*1700*/  FMUL.FTZ R27, R117, R28 ;  /* 0x0000001c751b7220 */ /* 0x000fc80000410000 */
[----:B------:R-:W-:Y:S02]  /*1710*/  @P0 FADD.FTZ R27, R7, R27 ;  /* 0x0000001b071b0221 */ /* 0x000fe40000010000 */
.L_x_40042:
[----:B------:R-:W-:Y:S05]  /*1720*/  BSYNC B0 ;  /* 0x0000000000007941 */ /* 0x000fea0003800000 */
.L_x_40041:
        /* <DEDUP_REMOVED lines=25> */
.L_x_40044:
[----:B------:R-:W-:Y:S05]  /*18c0*/  BSYNC B0 ;  /* 0x0000000000007941 */ /* 0x000fea0003800000 */
.L_x_40043:
[----:B------:R-:W-:Y:S01]  /*18d0*/  BSSY B0, `(.L_x_40045) ;  /* 0x0000005000007945 */ /* 0x000fe20003800000 */
[----:B------:R-:W-:Y:S05]  /*18e0*/  @!P6 BRA `(.L_x_40046) ;  /* 0x000000300000e947 */ /* 0x000fea0003800000 */
[----:B-----5:R-:W-:-:S04]  /*18f0*/  FMUL.FTZ R29, R9, c[0x0][0x1ec] ;  /* 0x00007b00091d7a20 */ /* 0x020fc80000410000 */
[----:B------:R-:W-:-:S04]  /*1900*/  FMUL.FTZ R29, R118, R29 ;  /* 0x0000001d761d7220 */ /* 0x000fc80000410000 */
[----:B------:R-:W-:Y:S02]  /*1910*/  @P0 FADD.FTZ R29, R5, R29 ;  /* 0x0000001d051d0221 */ /* 0x000fe40000010000 */
.L_x_40046:
[----:B------:R-:W-:Y:S05]  /*1920*/  BSYNC B0 ;  /* 0x0000000000007941 */ /* 0x000fea0003800000 */
.L_x_40045:
[----:B------:R-:W-:Y:S01]  /*1930*/  BSSY B0, `(.L_x_40047) ;  /* 0x0000005000007945 */ /* 0x000fe20003800000 */
[----:B------:R-:W-:Y:S05]  /*1940*/  @!P6 BRA `(.L_x_40048) ;  /* 0x000000300000e947 */ /* 0x000fea0003800000 */
[----:B-----5:R-:W-:-:S04]  /*1950*/  FMUL.FTZ R30, R10, c[0x0][0x1ec] ;  /* 0x00007b000a1e7a20 */ /* 0x020fc80000410000 */
[----:B------:R-:W-:-:S04]  /*1960*/  FMUL.FTZ R30, R75, R30 ;  /* 0x0000001e4b1e7220 */ /* 0x000fc80000410000 */
[----:B------:R-:W-:Y:S02]  /*1970*/  @P0 FADD.FTZ R30, R6, R30 ;  /* 0x0000001e061e0221 */ /* 0x000fe40000010000 */
.L_x_40048:
[----:B------:R-:W-:Y:S05]  /*1980*/  BSYNC B0 ;  /* 0x0000000000007941 */ /* 0x000fea0003800000 */
.L_x_40047:
[----:B------:R-:W-:Y:S01]  /*1990*/  BSSY B0, `(.L_x_40049) ;  /* 0x0000005000007945 */ /* 0x000fe20003800000 */
[----:B------:R-:W-:Y:S05]  /*19a0*/  @!P6 BRA `(.L_x_40050) ;  /* 0x000000300000e947 */ /* 0x000fea0003800000 */
[----:B-----5:R-:W-:-:S04]  /*19b0*/  FMUL.FTZ R32, R11, c[0x0][0x1ec] ;  /* 0x00007b000b207a20 */ /* 0x020fc80000410000 */
[----:B------:R-:W-:-:S04]  /*19c0*/  FMUL.FTZ R31, R119, R32 ;  /* 0x00000020771f7220 */ /* 0x000fc80000410000 */
[----:B------:R-:W-:Y:S02]  /*19d0*/  @P0 FADD.FTZ R31, R7, R31 ;  /* 0x0000001f071f0221 */ /* 0x000fe40000010000 */
.L_x_40050:
[----:B------:R-:W-:Y:S05]  /*19e0*/  BSYNC B0 ;  /* 0x0000000000007941 */ /* 0x000fea0003800000 */
.L_x_40049:
        /* <DEDUP_REMOVED lines=25> */
.L_x_40052:
[----:B------:R-:W-:Y:S05]  /*1b80*/  BSYNC B0 ;  /* 0x0000000000007941 */ /* 0x000fea0003800000 */
.L_x_40051:
[----:B------:R-:W-:Y:S01]  /*1b90*/  BSSY B0, `(.L_x_40053) ;  /* 0x0000005000007945 */ /* 0x000fe20003800000 */
[----:B------:R-:W-:Y:S05]  /*1ba0*/  @!P6 BRA `(.L_x_40054) ;  /* 0x000000300000e947 */ /* 0x000fea0003800000 */
[----:B-----5:R-:W-:-:S04]  /*1bb0*/  FMUL.FTZ R33, R9, c[0x0][0x1ec] ;  /* 0x00007b0009217a20 */ /* 0x020fc80000410000 */
[----:B------:R-:W-:-:S04]  /*1bc0*/  FMUL.FTZ R33, R120, R33 ;  /* 0x0000002178217220 */ /* 0x000fc80000410000 */
[----:B------:R-:W-:Y:S02]  /*1bd0*/  @P0 FADD.FTZ R33, R5, R33 ;  /* 0x0000002105210221 */ /* 0x000fe40000010000 */
.L_x_40054:
[----:B------:R-:W-:Y:S05]  /*1be0*/  BSYNC B0 ;  /* 0x0000000000007941 */ /* 0x000fea0003800000 */
.L_x_40053:
[----:B------:R-:W-:Y:S01]  /*1bf0*/  BSSY B0, `(.L_x_40055) ;  /* 0x0000005000007945 */ /* 0x000fe20003800000 */
[----:B------:R-:W-:Y:S05]  /*1c00*/  @!P6 BRA `(.L_x_40056) ;  /* 0x000000300000e947 */ /* 0x000fea0003800000 */
[----:B-----5:R-:W-:-:S04]  /*1c10*/  FMUL.FTZ R34, R10, c[0x0][0x1ec] ;  /* 0x00007b000a227a20 */ /* 0x020fc80000410000 */
[----:B------:R-:W-:-:S04]  /*1c20*/  FMUL.FTZ R34, R77, R34 ;  /* 0x000000224d227220 */ /* 0x000fc80000410000 */
[----:B------:R-:W-:Y:S02]  /*1c30*/  @P0 FADD.FTZ R34, R6, R34 ;  /* 0x0000002206220221 */ /* 0x000fe40000010000 */
.L_x_40056:
[----:B------:R-:W-:Y:S05]  /*1c40*/  BSYNC B0 ;  /* 0x0000000000007941 */ /* 0x000fea0003800000 */
.L_x_40055:
[----:B------:R-:W-:Y:S01]  /*1c50*/  BSSY B0, `(.L_x_40057) ;  /* 0x0000005000007945 */ /* 0x000fe20003800000 */
[----:B------:R-:W-:Y:S05]  /*1c60*/  @!P6 BRA `(.L_x_40058) ;  /* 0x000000300000e947 */ /* 0x000fea0003800000 */
[----:B-----5:R-:W-:-:S04]  /*1c70*/  FMUL.FTZ R36, R11, c[0x0][0x1ec] ;  /* 0x00007b000b247a20 */ /* 0x020fc80000410000 */
[----:B------:R-:W-:-:S04]  /*1c80*/  FMUL.FTZ R35, R121, R36 ;  /* 0x0000002479237220 */ /* 0x000fc80000410000 */
[----:B------:R-:W-:Y:S02]  /*1c90*/  @P0 FADD.FTZ R35, R7, R35 ;  /* 0x0000002307230221 */ /* 0x000fe40000010000 */
.L_x_40058:
[----:B------:R-:W-:Y:S05]  /*1ca0*/  BSYNC B0 ;  /* 0x0000000000007941 */ /* 0x000fea0003800000 */
.L_x_40057:
        /* <DEDUP_REMOVED lines=20> */
[----:B------:R-:W-:-:S04]  /*1df0*/  FMUL.FTZ R36, R78, R125 ;  /* 0x0000007d4e247220 */ /* 0x000fc80000410000 */
[----:B------:R-:W-:Y:S02]  /*1e00*/  @P0 FADD.FTZ R36, R4, R36 ;  /* 0x0000002404240221 */ /* 0x000fe40000010000 */
.L_x_40060:
[----:B-1----:R-:W-:Y:S05]  /*1e10*/  BSYNC B0 ;  /* 0x0000000000007941 */ /* 0x002fea0003800000 */
.L_x_40059:
[----:B------:R-:W-:Y:S01]  /*1e20*/  BSSY B0, `(.L_x_40061) ;  /* 0x0000005000007945 */ /* 0x000fe20003800000 */
[----:B------:R-:W-:Y:S05]  /*1e30*/  @!P6 BRA `(.L_x_40062) ;  /* 0x000000300000e947 */ /* 0x000fea0003800000 */
[----:B-----5:R-:W-:-:S04]  /*1e40*/  FMUL.FTZ R37, R9, c[0x0][0x1ec] ;  /* 0x00007b0009257a20 */ /* 0x020fc80000410000 */
[----:B------:R-:W-:-:S04]  /*1e50*/  FMUL.FTZ R37, R122, R37 ;  /* 0x000000257a257220 */ /* 0x000fc80000410000 */
[----:B------:R-:W-:Y:S02]  /*1e60*/  @P0 FADD.FTZ R37, R5, R37 ;  /* 0x0000002505250221 */ /* 0x000fe40000010000 */
.L_x_40062:
[----:B------:R-:W-:Y:S05]  /*1e70*/  BSYNC B0 ;  /* 0x0000000000007941 */ /* 0x000fea0003800000 */
.L_x_40061:
[----:B------:R-:W-:Y:S01]  /*1e80*/  BSSY B0, `(.L_x_40063) ;  /* 0x0000005000007945 */ /* 0x000fe20003800000 */
[----:B------:R-:W-:Y:S05]  /*1e90*/  @!P6 BRA `(.L_x_40064) ;  /* 0x000000300000e947 */ /* 0x000fea0003800000 */
[----:B-----5:R-:W-:-:S04]  /*1ea0*/  FMUL.FTZ R38, R10, c[0x0][0x1ec] ;  /* 0x00007b000a267a20 */ /* 0x020fc80000410000 */
[----:B------:R-:W-:-:S04]  /*1eb0*/  FMUL.FTZ R38, R79, R38 ;  /* 0x000000264f267220 */ /* 0x000fc80000410000 */
[----:B------:R-:W-:Y:S02]  /*1ec0*/  @P0 FADD.FTZ R38, R6, R38 ;  /* 0x0000002606260221 */ /* 0x000fe40000010000 */
.L_x_40064:
[----:B------:R-:W-:Y:S05]  /*1ed0*/  BSYNC B0 ;  /* 0x0000000000007941 */ /* 0x000fea0003800000 */
.L_x_40063:
[----:B------:R-:W-:Y:S01]  /*1ee0*/  BSSY B0, `(.L_x_40065) ;  /* 0x0000005000007945 */ /* 0x000fe20003800000 */
[----:B------:R-:W-:Y:S05]  /*1ef0*/  @!P6 BRA `(.L_x_40066) ;  /* 0x000000300000e947 */ /* 0x000fea0003800000 */
[----:B-----5:R-:W-:-:S04]  /*1f00*/  FMUL.FTZ R124, R11, c[0x0][0x1ec] ;  /* 0x00007b000b7c7a20 */ /* 0x020fc80000410000 */
[----:B------:R-:W-:-:S04]  /*1f10*/  FMUL.FTZ R39, R123, R124 ;  /* 0x0000007c7b277220 */ /* 0x000fc80000410000 */
[----:B------:R-:W-:Y:S02]  /*1f20*/  @P0 FADD.FTZ R39, R7, R39 ;  /* 0x0000002707270221 */ /* 0x000fe40000010000 */
.L_x_40066:
[----:B------:R-:W-:Y:S05]  /*1f30*/  BSYNC B0 ;  /* 0x0000000000007941 */ /* 0x000fea0003800000 */
.L_x_40065:
[----:B------:R-:W-:Y:S01]  /*1f40*/  FADD.FTZ R124, RZ, R12 ;  /* 0x0000000cff7c7221 */ /* 0x000fe20000010000 */
[----:B------:R-:W-:Y:S01]  /*1f50*/  LOP3.LUT P1, RZ, R95, 0xff, RZ, 0xc0, !PT ;  /* 0x000000ff5fff7812 */ /* 0x000fe2000782c0ff */
[----:B------:R-:W-:-:S04]  /*1f60*/  IMAD.WIDE.U32 R130, R130, R131, c[0x0][0x188] ;  /* 0x0000620082827625 */ /* 0x000fc800078e0083 */
[----:B------:R-:W-:Y:S01]  /*1f70*/  FADD.FTZ R125, R124, R13 ;  /* 0x0000000d7c7d7221 */ /* 0x000fe20000010000 */
[----:B------:R0:W-:Y:S03]  /*1f80*/  STG.E.128 [R130.64], R36 ;  /* 0x0000002482007986 */ /* 0x0001e6000c101d04 */
        /* <DEDUP_REMOVED lines=18> */
[----:B------:R-:W-:-:S04]  /*20b0*/  FADD.FTZ R127, R124, R31 ;  /* 0x0000001f7c7f7221 */ /* 0x000fc80000010000 */
        /* <DEDUP_REMOVED lines=9> */
[----:B------:R-:W-:Y:S01]  /*2150*/  FADD.FTZ R124, R127, R38 ;  /* 0x000000267f7c7221 */ /* 0x000fe20000010000 */
[----:B------:R-:W-:Y:S02]  /*2160*/  SHF.R.S32.HI R127, RZ, 0x1f, R80 ;  /* 0x0000001fff7f7819 */ /* 0x000fe40000011450 */
[----:B------:R-:W-:Y:S01]  /*2170*/  @!P1 IADD3 R128, R128, 0x8, RZ ;  /* 0x0000000880809810 */ /* 0x000fe20007ffe0ff */
[----:B------:R-:W-:Y:S01]  /*2180*/  FADD.FTZ R134, R124, R39 ;  /* 0x000000277c867221 */ /* 0x000fe20000010000 */
[----:B------:R-:W-:Y:S05]  /*2190*/  BRA.DIV ~URZ, `(.L_x_40067) ;  /* 0x000011927f007947 */ /* 0x000fea000b800000 */
[----:B0-----:R0:W1:Y:S02]  /*21a0*/  SHFL.BFLY PT, R124, R134, 0x1, 0x1f ;  /* 0x0c201f00867c7f89 */ /* 0x00106400000e0000 */
.L_x_40073:
        /* <DEDUP_REMOVED lines=76> */
.L_x_40074:
[----:B------:R-:W2:Y:S01]  /*2670*/  S2R R140, SR_TID.X ;  /* 0x00000000008c7919 */ /* 0x000ea20000002100 */
[----:B------:R-:W-:Y:S01]  /*2680*/  @!P0 SHF.R.U32.HI R129, RZ, 0x5, R125 ;  /* 0x00000005ff818819 */ /* 0x000fe2000001167d */
[----:B-1----:R-:W-:Y:S01]  /*2690*/  FADD.FTZ R125, R133, R134 ;  /* 0x00000086857d7221 */ /* 0x002fe20000010000 */
[----:B------:R-:W-:Y:S02]  /*26a0*/  WARPSYNC 0xffffffff ;  /* 0xffffffff00007948 */ /* 0x000fe40003800000 */
[----:B------:R-:W-:-:S04]  /*26b0*/  @!P0 LOP3.LUT R129, R129, 0x7, RZ, 0xc0, !PT ;  /* 0x0000000781818812 */ /* 0x000fc800078ec0ff */
[----:B------:R-:W-:-:S05]  /*26c0*/  @!P0 IADD3 R129, R128, R129, RZ ;  /* 0x0000008180818210 */ /* 0x000fca0007ffe0ff */
[----:B------:R1:W-:Y:S01]  /*26d0*/  @!P0 STS.64 [R129.X8], R124 ;  /* 0x0000007c81008388 */ /* 0x0003e20000008a00 */
[----:B--2---:R-:W-:-:S04]  /*26e0*/  LOP3.LUT R131, R140, 0x1f, RZ, 0xc0, !PT ;  /* 0x0000001f8c837812 */ /* 0x004fc800078ec0ff */
[----:B------:R-:W-:-:S11]  /*26f0*/  ISETP.GT.U32.AND P0, PT, R131, 0x7, PT ;  /* 0x000000078300780c */ /* 0x000fd60003f04070 */
[----:B-1----:R-:W-:Y:S01]  /*2700*/  BAR.SYNC.DEFER_BLOCKING 0x0 ;  /* 0x0000000000007b1d */ /* 0x002fe20000010000 */
[----:B------:R-:W-:Y:S01]  /*2710*/  CS2R R124, SRZ ;  /* 0x00000000007c7805 */ /* 0x000fe2000001ff00 */
        /* <DEDUP_REMOVED lines=8> */
[----:B-1----:R-:W-:Y:S02]  /*27a0*/  IADD3 R132, R129, R128, RZ ;  /* 0x0000008081847210 */ /* 0x002fe40007ffe0ff */
[----:B------:R-:W-:Y:S03]  /*27b0*/  I2F R136, R129 ;  /* 0x0000008100887306 */ /* 0x000fe60000201400 */
[----:B------:R-:W1:Y:S05]  /*27c0*/  SHFL.DOWN PT, R139, R132, 0x2, 0x1f ;  /* 0x08401f00848b7f89 */ /* 0x000e6a00000e0000 */
[----:B0-----:R-:W2:Y:S08]  /*27d0*/  I2F R134, R132 ;  /* 0x0000008400867306 */ /* 0x001eb00000201400 */
[----:B--2---:R-:W-:Y:S01]  /*27e0*/  MUFU.RCP R131, R134 ;  /* 0x0000008600837308 */ /* 0x004fe20000001000 */
[----:B---3--:R-:W0:Y:S01]  /*27f0*/  SHFL.DOWN PT, R133, R124, 0x4, 0x1f ;  /* 0x08801f007c857f89 */ /* 0x008e2200000e0000 */
[----:B-1----:R-:W-:-:S03]  /*2800*/  IADD3 R128, R132, R139, RZ ;  /* 0x0000008b84807210 */ /* 0x002fc60007ffe0ff */
[----:B------:R-:W1:Y:S03]  /*2810*/  SHFL.DOWN PT, R130, R125, 0x4, 0x1f ;  /* 0x08801f007d827f89 */ /* 0x000e6600000e0000 */
[----:B------:R-:W2:Y:S08]  /*2820*/  I2F R132, R128 ;  /* 0x0000008000847306 */ /* 0x000eb00000201400 */
[----:B------:R-:W3:Y:S08]  /*2830*/  I2F R139, R139 ;  /* 0x0000008b008b7306 */ /* 0x000ef00000201400 */
[----:B--2---:R-:W2:Y:S01]  /*2840*/  MUFU.RCP R129, R132 ;  /* 0x0000008400817308 */ /* 0x004ea20000001000 */
[----:B0-----:R-:W-:-:S02]  /*2850*/  FMUL.FTZ R137, R133, R136 ;  /* 0x0000008885897220 */ /* 0x001fc40000410000 */
[----:B------:R-:W-:Y:S02]  /*2860*/  FADD.FTZ R133, -R133, R124 ;  /* 0x0000007c85857221 */ /* 0x000fe40000010100 */
[----:B------:R-:W-:Y:S02]  /*2870*/  FFMA.FTZ R138, R135, R124, R137 ;  /* 0x0000007c878a7223 */ /* 0x000fe40000010089 */
[----:B------:R-:W-:Y:S02]  /*2880*/  FMUL.FTZ R133, R133, R133 ;  /* 0x0000008585857220 */ /* 0x000fe40000410000 */
[----:B------:R-:W-:Y:S02]  /*2890*/  FMUL.FTZ R137, R131, R138 ;  /* 0x0000008a83897220 */ /* 0x000fe40000410000 */
[----:B------:R-:W-:Y:S02]  /*28a0*/  FMUL.FTZ R133, R133, R135 ;  /* 0x0000008785857220 */ /* 0x000fe40000410000 */
[----:B-1----:R-:W-:Y:S01]  /*28b0*/  FADD.FTZ R130, R130, R125 ;  /* 0x0000007d82827221 */ /* 0x002fe20000010000 */
[----:B------:R-:W3:Y:S01]  /*28c0*/  SHFL.DOWN PT, R124, R137, 0x2, 0x1f ;  /* 0x08401f00897c7f89 */ /* 0x000ee200000e0000 */
[----:B------:R-:W-:-:S03]  /*28d0*/  FMUL.FTZ R133, R133, R136 ;  /* 0x0000008885857220 */ /* 0x000fc60000410000 */
[----:B------:R-:W0:Y:S01]  /*28e0*/  SHFL.DOWN PT, R135, R128, 0x1, 0x1f ;  /* 0x08201f0080877f89 */ /* 0x000e2200000e0000 */
[----:B------:R-:W-:-:S05]  /*28f0*/  FFMA.FTZ R130, R131, R133, R130 ;  /* 0x0000008583827223 */ /* 0x000fca0000010082 */
[----:B------:R-:W1:Y:S01]  /*2900*/  SHFL.DOWN PT, R125, R130, 0x2, 0x1f ;  /* 0x08401f00827d7f89 */ /* 0x000e6200000e0000 */
[----:B---3--:R-:W-:Y:S02]  /*2910*/  FMUL.FTZ R131, R124, R139 ;  /* 0x0000008b7c837220 */ /* 0x008fe40000410000 */
[----:B------:R-:W-:Y:S02]  /*2920*/  FADD.FTZ R124, R137, -R124 ;  /* 0x8000007c897c7221 */ /* 0x000fe40000010000 */
[----:B------:R-:W-:Y:S02]  /*2930*/  FFMA.FTZ R136, R134, R137, R131 ;  /* 0x0000008986887223 */ /* 0x000fe40000010083 */
[----:B------:R-:W-:Y:S02]  /*2940*/  FMUL.FTZ R131, R124, R124 ;  /* 0x0000007c7c837220 */ /* 0x000fe40000410000 */
[----:B--2---:R-:W-:Y:S02]  /*2950*/  FMUL.FTZ R133, R129, R136 ;  /* 0x0000008881857220 */ /* 0x004fe40000410000 */
[----:B------:R-:W-:Y:S01]  /*2960*/  FMUL.FTZ R131, R134, R131 ;  /* 0x0000008386837220 */ /* 0x000fe20000410000 */
[----:B0-----:R-:W-:Y:S01]  /*2970*/  IADD3 R134, R128, R135, RZ ;  /* 0x0000008780867210 */ /* 0x001fe20007ffe0ff */
[----:B-1----:R-:W-:Y:S01]  /*2980*/  FADD.FTZ R124, R130, R125 ;  /* 0x0000007d827c7221 */ /* 0x002fe20000010000 */
        /* <DEDUP_REMOVED lines=11> */
[----:B------:R-:W-:-:S04]  /*2a40*/  FMUL.FTZ R131, R132, R131 ;  /* 0x0000008384837220 */ /* 0x000fc80000410000 */
[----:B------:R-:W-:Y:S02]  /*2a50*/  FMUL.FTZ R131, R131, R135 ;  /* 0x0000008783837220 */ /* 0x000fe40000410000 */
[C---:B0-----:R-:W-:Y:S02]  /*2a60*/  FMUL.FTZ R130, R129.reuse, R128 ;  /* 0x0000008081827220 */ /* 0x041fe40000410000 */
[----:B--2---:R-:W-:Y:S01]  /*2a70*/  FADD.FTZ R128, R124, R125 ;  /* 0x0000007d7c807221 */ /* 0x004fe20000010000 */
[----:B------:R-:W-:Y:S02]  /*2a80*/  SHF.R.U32.HI R124, RZ, 0x5, R140 ;  /* 0x00000005ff7c7819 */ /* 0x000fe4000001168c */
[----:B------:R-:W0:Y:S01]  /*2a90*/  SHFL.IDX PT, R133, R130, RZ, 0x1f ;  /* 0x00001fff82857589 */ /* 0x000e2200000e0000 */
[----:B------:R-:W-:Y:S01]  /*2aa0*/  FFMA.FTZ R128, R129, R131, R128 ;  /* 0x0000008381807223 */ /* 0x000fe20000010080 */
[----:B------:R-:W-:Y:S02]  /*2ab0*/  LOP3.LUT R125, R124, 0x7, RZ, 0xc0, !PT ;  /* 0x000000077c7d7812 */ /* 0x000fe400078ec0ff */
[----:B------:R-:W-:-:S02]  /*2ac0*/  MOV R129, c[0x0][0x1e0] ;  /* 0x0000780000817a02 */ /* 0x000fc40000000f00 */
        /* <DEDUP_REMOVED lines=8> */
[C-C-:B------:R-:W-:Y:S01]  /*2b50*/  @!P0 LEA.HI.X R129, R80.reuse, c[0x0][0x1ac], R127.reuse, 0x2, P3 ;  /* 0x00006b0050818a11 */ /* 0x140fe200018f147f */
[----:B------:R-:W0:Y:S01]  /*2b60*/  MUFU.RSQ R137, R130 ;  /* 0x0000008200897308 */ /* 0x000e220000001400 */
[----:B------:R-:W-:-:S05]  /*2b70*/  @!P0 LEA.HI.X R125, R80, c[0x0][0x1a4], R127, 0x2, P2 ;  /* 0x00006900507d8a11 */ /* 0x000fca00010f147f */
[----:B------:R1:W-:Y:S04]  /*2b80*/  @!P0 STG.E [R124.64], R133 ;  /* 0x000000857c008986 */ /* 0x0003e8000c101904 */
[----:B0-----:R1:W-:Y:S01]  /*2b90*/  @!P0 STG.E [R128.64], R137 ;  /* 0x0000008980008986 */ /* 0x0013e2000c101904 */
[----:B------:R-:W-:-:S13]  /*2ba0*/  ISETP.GE.AND P0, PT, R126, 0x1, PT ;  /* 0x000000017e00780c */ /* 0x000fda0003f06270 */
[----:B------:R-:W-:Y:S05]  /*2bb0*/  @!P0 BRA `(.L_x_40070) ;  /* 0x000006f000008947 */ /* 0x000fea0003800000 */
[----:B-1----:R-:W-:Y:S02]  /*2bc0*/  IADD3 R126, R126, -0x1, RZ ;  /* 0xffffffff7e7e7810 */ /* 0x002fe40007ffe0ff */
[----:B------:R-:W-:Y:S02]  /*2bd0*/  FSEL R124, R133, RZ, !P1 ;  /* 0x000000ff857c7208 */ /* 0x000fe40004800000 */
[----:B------:R-:W-:Y:S01]  /*2be0*/  MOV R139, 0x10 ;  /* 0x00000010008b7802 */ /* 0x000fe20000000f00 */
[----:B------:R-:W-:Y:S02]  /*2bf0*/  IMAD R126, R126, c[0x0][0x168], RZ ;  /* 0x00005a007e7e7a24 */ /* 0x000fe400078e02ff */
[C---:B------:R-:W-:Y:S02]  /*2c00*/  FADD.FTZ R125, -R124.reuse, R13 ;  /* 0x0000000d7c7d7221 */ /* 0x040fe40000010100 */
[C---:B------:R-:W-:Y:S01]  /*2c10*/  FADD.FTZ R34, -R124.reuse, R34 ;  /* 0x000000227c227221 */ /* 0x040fe20000010100 */
[----:B------:R-:W-:Y:S01]  /*2c20*/  SHF.R.S32.HI R13, RZ, 0x1f, R126 ;  /* 0x0000001fff0d7819 */ /* 0x000fe2000001147e */
[----:B------:R-:W-:-:S02]  /*2c30*/  FADD.FTZ R32, -R124, R32 ;  /* 0x000000207c207221 */ /* 0x000fc40000010100 */
[----:B------:R-:W-:Y:S01]  /*2c40*/  FMUL.FTZ R131, R137, R34 ;  /* 0x0000002289837220 */ /* 0x000fe20000410000 */
[----:B------:R-:W-:Y:S01]  /*2c50*/  LEA.HI R13, R13, R126, RZ, 0x2 ;  /* 0x0000007e0d0d7211 */ /* 0x000fe200078f10ff */
[C---:B------:R-:W-:Y:S02]  /*2c60*/  FADD.FTZ R12, -R124.reuse, R12 ;  /* 0x0000000c7c0c7221 */ /* 0x040fe40000010100 */
[C---:B------:R-:W-:Y:S01]  /*2c70*/  FADD.FTZ R14, -R124.reuse, R14 ;  /* 0x0000000e7c0e7221 */ /* 0x040fe20000010100 */
[----:B------:R-:W-:Y:S01]  /*2c80*/  LEA.HI.SX32 R34, R13, R0, 0x1e ;  /* 0x000000000d227211 */ /* 0x000fe200078ff2ff */
        /* <DEDUP_REMOVED lines=11> */
[----:B------:R-:W-:Y:S01]  /*2d40*/  FMUL.FTZ R126, R137, R32 ;  /* 0x00000020897e7220 */ /* 0x000fe20000410000 */
[----:B------:R-:W-:Y:S01]  /*2d50*/  IADD3 R32, R34, 0x100, RZ ;  /* 0x0000010022207810 */ /* 0x000fe20007ffe0ff */
        /* <DEDUP_REMOVED lines=43> */
[C---:B------:R-:W-:Y:S01]  /*3010*/  FMUL.FTZ R127, R137.reuse, R127 ;  /* 0x0000007f897f7220 */ /* 0x040fe20000410000 */
[----:B------:R-:W-:Y:S01]  /*3020*/  IADD3 R35, R34, 0x300, RZ ;  /* 0x0000030022237810 */ /* 0x000fe20007ffe0ff */
[C---:B------:R-:W-:Y:S02]  /*3030*/  FMUL.FTZ R128, R137.reuse, R128 ;  /* 0x0000008089807220 */ /* 0x040fe40000410000 */
[----:B------:R-:W-:Y:S01]  /*3040*/  FFMA.FTZ R18, R58, R36, R45 ;  /* 0x000000243a127223 */ /* 0x000fe2000001002d */
[----:B------:R-:W-:Y:S01]  /*3050*/  IADD3 R36, R34, 0x400, RZ ;  /* 0x0000040022247810 */ /* 0x000fe20007ffe0ff */
[----:B------:R-:W-:Y:S02]  /*3060*/  FMUL.FTZ R129, R137, R129 ;  /* 0x0000008189817220 */ /* 0x000fe40000410000 */
[----:B------:R-:W-:-:S02]  /*3070*/  FFMA.FTZ R12, R57, R22, R42 ;  /* 0x00000016390c7223 */ /* 0x000fc4000001002a */
[----:B0-----:R-:W-:Y:S01]  /*3080*/  FFMA.FTZ R20, R61, R38, R46 ;  /* 0x000000263d147223 */ /* 0x001fe2000001002e */
[----:B------:R-:W-:Y:S01]  /*3090*/  IADD3 R38, R34, 0x500, RZ ;  /* 0x0000050022267810 */ /* 0x000fe20007ffe0ff */
[----:B------:R-:W-:Y:S01]  /*30a0*/  FFMA.FTZ R22, R60, R124, R47 ;  /* 0x0000007c3c167223 */ /* 0x000fe2000001002f */
[C---:B------:R-:W-:Y:S01]  /*30b0*/  IADD3 R124, R34.reuse, 0x600, RZ ;  /* 0x00000600227c7810 */ /* 0x040fe20007ffe0ff */
[C---:B------:R-:W-:Y:S02]  /*30c0*/  FMUL.FTZ R132, R137.reuse, R132 ;  /* 0x0000008489847220 */ /* 0x040fe40000410000 */
[C---:B------:R-:W-:Y:S01]  /*30d0*/  FMUL.FTZ R133, R137.reuse, R133 ;  /* 0x0000008589857220 */ /* 0x040fe20000410000 */
[----:B-1----:R-:W-:Y:S01]  /*30e0*/  IADD3 R32, R34, 0x200, RZ ;  /* 0x0000020022207810 */ /* 0x002fe20007ffe0ff */
[C---:B------:R-:W-:Y:S02]  /*30f0*/  FMUL.FTZ R134, R137.reuse, R134 ;  /* 0x0000008689867220 */ /* 0x040fe40000410000 */
[----:B------:R-:W-:-:S02]  /*3100*/  FMUL.FTZ R135, R137, R135 ;  /* 0x0000008789877220 */ /* 0x000fc40000410000 */
[----:B------:R-:W-:Y:S02]  /*3110*/  FMUL.FTZ R136, R137, R136 ;  /* 0x0000008889887220 */ /* 0x000fe40000410000 */
[----:B------:R-:W-:Y:S02]  /*3120*/  FFMA.FTZ R15, R101, R128, R86 ;  /* 0x00000080650f7223 */ /* 0x000fe40000010056 */
[----:B------:R-:W-:Y:S02]  /*3130*/  FFMA.FTZ R14, R56, R127, R43 ;  /* 0x0000007f380e7223 */ /* 0x000fe4000001002b */
[----:B------:R-:W-:Y:S02]  /*3140*/  FFMA.FTZ R13, R100, R23, R85 ;  /* 0x00000017640d7223 */ /* 0x000fe40000010055 */
[----:B------:R-:W-:-:S04]  /*3150*/  IMAD.WIDE.U32 R32, R32, R139, c[0x0][0x208] ;  /* 0x0000820020207625 */ /* 0x000fc800078e008b */
[----:B------:R-:W-:Y:S01]  /*3160*/  FFMA.FTZ R19, R103, R37, R88 ;  /* 0x0000002567137223 */ /* 0x000fe20000010058 */
[----:B------:R0:W-:Y:S01]  /*3170*/  STG.E.128 [R32.64], R12 ;  /* 0x0000000c20007986 */ /* 0x0001e2000c101d04 */
        /* <DEDUP_REMOVED lines=17> */
[----:B------:R-:W-:-:S05]  /*3290*/  IMAD.WIDE.U32 R124, R124, R139, c[0x0][0x208] ;  /* 0x000082007c7c7625 */ /* 0x000fca00078e008b */
[----:B------:R0:W-:Y:S02]  /*32a0*/  STG.E.128 [R124.64], R28 ;  /* 0x0000001c7c007986 */ /* 0x0001e4000c101d04 */
.L_x_40070:
[----:B-1----:R-:W-:Y:S05]  /*32b0*/  BSYNC B0 ;  /* 0x0000000000007941 */ /* 0x002fea0003800000 */
.L_x_40069:
[----:B------:R-:W-:Y:S02]  /*32c0*/  IADD3 R80, R80, c[0x0][0x160], RZ ;  /* 0x0000580050507a10 */ /* 0x000fe40007ffe0ff */
[----:B------:R-:W-:Y:S02]  /*32d0*/  LOP3.LUT P1, RZ, R95, 0xff, RZ, 0xc0, !PT ;  /* 0x000000ff5fff7812 */ /* 0x000fe4000782c0ff */
[----:B------:R-:W-:Y:S02]  /*32e0*/  ISETP.GE.AND P0, PT, R80, c[0x0][0x164], PT ;  /* 0x0000590050007a0c */ /* 0x000fe40003f06270 */
[----:B------:R-:W-:-:S11]  /*32f0*/  SEL R95, RZ, 0x1, P1 ;  /* 0x00000001ff5f7807 */ /* 0x000fd60000800000 */
[----:B0----5:R-:W-:Y:S01]  /*3300*/  @P0 CALL.REL.NOINC `(.L_x_40071) ;  /* 0x0000001000000944 */ /* 0x021fe20003c00000 */
[----:B------:R-:W-:Y:S05]  /*3310*/  BRA `(.L_x_40072) ;  /* 0xffffd7c000007947 */ /* 0x000fea000383ffff */
.L_x_40071:
[----:B------:R-:W-:Y:S05]  /*3320*/  EXIT ;  /* 0x000000000000794d */ /* 0x000fea0003800000 */
.L_x_40067:
[----:B0-----:R-:W-:Y:S01]  /*3330*/  HFMA2.MMA R133, -RZ, RZ, 0, 5.9604644775390625e-08 ;  /* 0x00000001ff857435 */ /* 0x001fe200000001ff */
[----:B------:R-:W-:Y:S02]  /*3340*/  MOV R129, 0x1f ;  /* 0x0000001f00817802 */ /* 0x000fe40000000f00 */
[----:B------:R-:W-:Y:S02]  /*3350*/  MOV R132, 0xffffffff ;  /* 0xffffffff00847802 */ /* 0x000fe40000000f00 */
[----:B------:R-:W-:Y:S02]  /*3360*/  MOV R130, 0x3380 ;  /* 0x0000338000827802 */ /* 0x000fe40000000f00 */
[----:B-----5:R-:W-:Y:S05]  /*3370*/  CALL.REL.NOINC `($__internal_135_$__cuda_sm70_shflsync_bfly_p) ;  /* 0x0000071000007944 */ /* 0x020fea0003c00000 */
[----:B-1----:R-:W-:Y:S01]  /*3380*/  MOV R124, R133 ;  /* 0x00000085007c7202 */ /* 0x002fe20000000f00 */
[----:B0-----:R-:W-:Y:S05]  /*3390*/  BRA `(.L_x_40073) ;  /* 0xffffee1000007947 */ /* 0x001fea000383ffff */
.L_x_40068:
[----:B------:R-:W-:Y:S01]  /*33a0*/  HFMA2.MMA R133, -RZ, RZ, 0, 1.1920928955078125e-07 ;  /* 0x00000002ff857435 */ /* 0x000fe200000001ff */
[----:B------:R-:W-:Y:S02]  /*33b0*/  MOV R129, 0x1f ;  /* 0x0000001f00817802 */ /* 0x000fe40000000f00 */
[----:B------:R-:W-:Y:S02]  /*33c0*/  MOV R132, 0xffffffff ;  /* 0xffffffff00847802 */ /* 0x000fe40000000f00 */
[----:B------:R-:W-:-:S02]  /*33d0*/  MOV R130, 0x33f0 ;  /* 0x000033f000827802 */ /* 0x000fc40000000f00 */
[----:B-----5:R-:W-:Y:S05]  /*33e0*/  CALL.REL.NOINC `($__internal_135_$__cuda_sm70_shflsync_bfly_p) ;  /* 0x000006a000007944 */ /* 0x020fea0003c00000 */
[----:B01----:R-:W-:Y:S01]  /*33f0*/  FADD.FTZ R134, R134, R133 ;  /* 0x0000008586867221 */ /* 0x003fe20000010000 */
[----:B------:R-:W-:Y:S01]  /*3400*/  HFMA2.MMA R133, -RZ, RZ, 0, 2.384185791015625e-07 ;  /* 0x00000004ff857435 */ /* 0x000fe200000001ff */
[----:B------:R-:W-:-:S02]  /*3410*/  MOV R129, 0x1f ;  /* 0x0000001f00817802 */ /* 0x000fc40000000f00 */
[----:B------:R-:W-:Y:S02]  /*3420*/  MOV R132, 0xffffffff ;  /* 0xffffffff00847802 */ /* 0x000fe40000000f00 */
[----:B------:R-:W-:Y:S02]  /*3430*/  MOV R130, 0x3450 ;  /* 0x0000345000827802 */ /* 0x000fe40000000f00 */
[----:B------:R-:W-:Y:S05]  /*3440*/  CALL.REL.NOINC `($__internal_135_$__cuda_sm70_shflsync_bfly_p) ;  /* 0x0000064000007944 */ /* 0x000fea0003c00000 */
[----:B01----:R-:W-:Y:S01]  /*3450*/  FADD.FTZ R134, R134, R133 ;  /* 0x0000008586867221 */ /* 0x003fe20000010000 */
[----:B------:R-:W-:Y:S01]  /*3460*/  HFMA2.MMA R133, -RZ, RZ, 0, 4.76837158203125e-07 ;  /* 0x00000008ff857435 */ /* 0x000fe200000001ff */
[----:B------:R-:W-:Y:S02]  /*3470*/  MOV R129, 0x1f ;  /* 0x0000001f00817802 */ /* 0x000fe40000000f00 */
[----:B------:R-:W-:Y:S02]  /*3480*/  MOV R132, 0xffffffff ;  /* 0xffffffff00847802 */ /* 0x000fe40000000f00 */
[----:B------:R-:W-:Y:S02]  /*3490*/  MOV R130, 0x34b0 ;  /* 0x000034b000827802 */ /* 0x000fe40000000f00 */
[----:B------:R-:W-:Y:S05]  /*34a0*/  CALL.REL.NOINC `($__internal_135_$__cuda_sm70_shflsync_bfly_p) ;  /* 0x000005e000007944 */ /* 0x000fea0003c00000 */
[----:B01----:R-:W-:Y:S01]  /*34b0*/  FADD.FTZ R134, R134, R133 ;  /* 0x0000008586867221 */ /* 0x003fe20000010000 */
[----:B------:R-:W-:Y:S01]  /*34c0*/  HFMA2.MMA R133, -RZ, RZ, 0, 9.5367431640625e-07 ;  /* 0x00000010ff857435 */ /* 0x000fe200000001ff */
[----:B------:R-:W-:-:S02]  /*34d0*/  MOV R129, 0x1f ;  /* 0x0000001f00817802 */ /* 0x000fc40000000f00 */
[----:B------:R-:W-:Y:S02]  /*34e0*/  MOV R132, 0xffffffff ;  /* 0xffffffff00847802 */ /* 0x000fe40000000f00 */
[----:B------:R-:W-:Y:S02]  /*34f0*/  MOV R130, 0x3510 ;  /* 0x0000351000827802 */ /* 0x000fe40000000f00 */
[----:B------:R-:W-:Y:S05]  /*3500*/  CALL.REL.NOINC `($__internal_135_$__cuda_sm70_shflsync_bfly_p) ;  /* 0x0000058000007944 */ /* 0x000fea0003c00000 */
        /* <DEDUP_REMOVED lines=62> */
[----:B------:R-:W-:Y:S05]  /*38f0*/  CALL.REL.NOINC `($__internal_135_$__cuda_sm70_shflsync_bfly_p) ;  /* 0x0000019000007944 */ /* 0x000fea0003c00000 */
[----:B01----:R-:W-:Y:S01]  /*3900*/  FADD.FTZ R134, R134, R133 ;  /* 0x0000008586867221 */ /* 0x003fe20000010000 */
[----:B------:R-:W-:Y:S01]  /*3910*/  HFMA2.MMA R133, -RZ, RZ, 0, 1.1920928955078125e-07 ;  /* 0x00000002ff857435 */ /* 0x000fe200000001ff */
[----:B------:R-:W-:Y:S02]  /*3920*/  MOV R129, 0x1f ;  /* 0x0000001f00817802 */ /* 0x000fe40000000f00 */
[----:B------:R-:W-:Y:S02]  /*3930*/  MOV R132, 0xffffffff ;  /* 0xffffffff00847802 */ /* 0x000fe40000000f00 */
[----:B------:R-:W-:Y:S02]  /*3940*/  MOV R130, 0x3960 ;  /* 0x0000396000827802 */ /* 0x000fe40000000f00 */
[----:B------:R-:W-:Y:S05]  /*3950*/  CALL.REL.NOINC `($__internal_135_$__cuda_sm70_shflsync_bfly_p) ;  /* 0x0000013000007944 */ /* 0x000fea0003c00000 */
        /* <DEDUP_REMOVED lines=18> */
[----:B01----:R-:W-:Y:S05]  /*3a80*/  BRA `(.L_x_40074) ;  /* 0xffffebe000007947 */ /* 0x003fea000383ffff */
        .weak           $__internal_135_$__cuda_sm70_shflsync_bfly_p
        .type           $__internal_135_$__cuda_sm70_shflsync_bfly_p,@function
        .size           $__internal_135_$__cuda_sm70_shflsync_bfly_p,(.L_x_44975 - $__internal_135_$__cuda_sm70_shflsync_bfly_p)
$__internal_135_$__cuda_sm70_shflsync_bfly_p:
[----:B------:R-:W-:Y:S01]  /*3a90*/  HFMA2.MMA R131, -RZ, RZ, 0, 0 ;  /* 0x00000000ff837435 */ /* 0x000fe200000001ff */
[----:B------:R-:W-:Y:S04]  /*3aa0*/  WARPSYNC R132 ;  /* 0x0000008400007348 */ /* 0x000fe80003800000 */
[----:B------:R0:W1:Y:S01]  /*3ab0*/  SHFL.BFLY PT, R133, R134, R133, R129 ;  /* 0x0c00008586857389 */ /* 0x00006200000e0081 */
[----:B------:R-:W-:Y:S05]  /*3ac0*/  RET.REL.NODEC R130 `(_ZN10layer_norm13ln_fwd_kernelINS_13Kernel_traitsI6__halfffffjLj7168ELj1ELj1ELj8ELj16ENS_18Kernel_traits_baseILj7168ES2_ffffjLj256EEEEELb0ELb1ELb1ELb1EEEvNS_9FwdParamsE) ;  /* 0xffffc53082007950 */ /* 0x000fea0003c3ffff */
.L_x_40075:
        /* <DEDUP_REMOVED lines=11> */
.L_x_44975:


//--------------------- .text._ZN10layer_norm13ln_fwd_kernelINS_13Kernel_traitsI6__halfffffjLj7168ELj1ELj1ELj8ELj16ENS_18Kernel_traits_baseILj7168ES2_ffffjLj256EEEEELb1ELb0ELb0ELb0EEEvNS_9FwdParamsE --------------------------
	.section	.text._ZN10layer_norm13ln_fwd_kernelINS_13Kernel_traitsI6__halfffffjLj7168ELj1ELj1ELj8ELj16ENS_18Kernel_traits_baseILj7168ES2_ffffjLj256EEEEELb1ELb0ELb0ELb0EEEvNS_9FwdParamsE,"ax",@progbits
	.sectioninfo	@"SHI_REGISTERS=128"
	.align	128
        .global         _ZN10layer_norm13ln_fwd_kernelINS_13Kernel_traitsI6__halfffffjLj7168ELj1ELj1ELj8ELj16ENS_18Kernel_traits_baseILj7168ES2_ffffjLj256EEEEELb1ELb0ELb0ELb0EEEvNS_9FwdParamsE
        .type           _ZN10layer_norm13ln_fwd_kernelINS_13Kernel_traitsI6__halfffffjLj7168ELj1ELj1ELj8ELj16ENS_18Kernel_traits_baseILj7168ES2_ffffjLj256EEEEELb1ELb0ELb0ELb0EEEvNS_9FwdParamsE,@function
        .size           _ZN10layer_norm13ln_fwd_kernelINS_13Kernel_traitsI6__halfffffjLj7168ELj1ELj1ELj8ELj16ENS_18Kernel_traits_baseILj7168ES2_ffffjLj256EEEEELb1ELb0ELb0ELb0EEEvNS_9FwdParamsE,(.L_x_44976 - _ZN10layer_norm13ln_fwd_kernelINS_13Kernel_traitsI6__halfffffjLj7168ELj1ELj1ELj8ELj16ENS_18Kernel_traits_baseILj7168ES2_ffffjLj256EEEEELb1ELb0ELb0ELb0EEEvNS_9FwdParamsE)
        .other          _ZN10layer_norm13ln_fwd_kernelINS_13Kernel_traitsI6__halfffffjLj7168ELj1ELj1ELj8ELj16ENS_18Kernel_traits_baseILj7168ES2_ffffjLj256EEEEELb1ELb0ELb0ELb0EEEvNS_9FwdParamsE,@"STO_CUDA_ENTRY STV_DEFAULT"
_ZN10layer_norm13ln_fwd_kernelINS_13Kernel_traitsI6__halfffffjLj7168ELj1ELj1ELj8ELj16ENS_18Kernel_traits_baseILj7168ES2_ffffjLj256EEEEELb1ELb0ELb0ELb0EEEvNS_9FwdParamsE:
.text._ZN10layer_norm13ln_fwd_kernelINS_13Kernel_traitsI6__halfffffjLj7168ELj1ELj1ELj8ELj16ENS_18Kernel_traits_baseILj7168ES2_ffffjLj256EEEEELb1ELb0ELb0ELb0EEEvNS_9FwdParamsE:
        /* <DEDUP_REMOVED lines=41> */
[----:B------:R-:W-:Y:S01]  /*0290*/  LOP3.LUT R9, R16, 0xff, RZ, 0xc0, !PT ;  /* 0x000000ff10097812 */ /* 0x000fe200078ec0ff */
[----:B------:R-:W-:Y:S02]  /*02a0*/  UIADD3 UR18, UR5, -0x56f99767, URZ ;  /* 0xa906689905127890 */ /* 0x000fe4000fffe03f */
[----:B------:R-:W-:Y:S01]  /*02b0*/  IMAD.WIDE.U32 R4, R4, -0x2daee0ad, RZ ;  /* 0xd2511f5304047825 */ /* 0x000fe200078e00ff */
[----:B------:R-:W-:Y:S01]  /*02c0*/  LOP3.LUT R3, R7, UR11, R8, 0x96, !PT ;  /* 0x0000000b07037c12 */ /* 0x000fe2000f8e9608 */
[----:B------:R-:W-:-:S02]  /*02d0*/  UIADD3 UR17, UR4, 0x1715609d, URZ ;  /* 0x1715609d04117890 */ /* 0x000fc4000fffe03f */
[----:B------:R-:W-:Y:S01]  /*02e0*/  IMAD.MOV.U32 R8, RZ, RZ, c[0x0][0x168] ;  /* 0x00005a00ff087624 */ /* 0x000fe200078e00ff */
[----:B------:R-:W-:Y:S01]  /*02f0*/  LOP3.LUT R10, R5, UR12, R2, 0x96, !PT ;  /* 0x0000000c050a7c12 */ /* 0x000fe2000f8e9602 */
[----:B------:R-:W-:Y:S01]  /*0300*/  IMAD.WIDE.U32 R2, R3, -0x2daee0ad, RZ ;  /* 0xd2511f5303027825 */ /* 0x000fe200078e00ff */
[----:B------:R-:W-:Y:S02]  /*0310*/  UIADD3 UR19, UR4, -0x4ab325aa, URZ ;  /* 0xb54cda5604137890 */ /* 0x000fe4000fffe03f */
[----:B------:R-:W-:Y:S01]  /*0320*/  SHF.R.S32.HI R8, RZ, 0x1f, R8 ;  /* 0x0000001fff087819 */ /* 0x000fe20000011408 */
[----:B------:R-:W-:Y:S01]  /*0330*/  IMAD.WIDE.U32 R10, R10, -0x326172a9, RZ ;  /* 0xcd9e8d570a0a7825 */ /* 0x000fe200078e00ff */
[----:B------:R-:W-:Y:S01]  /*0340*/  LOP3.LUT R7, R3, UR14, R4, 0x96, !PT ;  /* 0x0000000e03077c12 */ /* 0x000fe2000f8e9604 */
[----:B------:R-:W-:Y:S01]  /*0350*/  UIADD3 UR20, UR5, 0x646e171e, URZ ;  /* 0x646e171e05147890 */ /* 0x000fe2000fffe03f */
[----:B------:R-:W-:Y:S01]  /*0360*/  LEA.HI R8, R8, c[0x0][0x168], RZ, 0x2 ;  /* 0x00005a0008087a11 */ /* 0x000fe200078f10ff */
[----:B------:R-:W-:Y:S01]  /*0370*/  UIADD3 UR21, UR4, 0x5384540f, URZ ;  /* 0x5384540f04157890 */ /* 0x000fe2000fffe03f */
[----:B------:R-:W-:Y:S01]  /*0380*/  LOP3.LUT R4, R11, UR13, R6, 0x96, !PT ;  /* 0x0000000d0b047c12 */ /* 0x000fe2000f8e9606 */
[----:B------:R-:W-:Y:S01]  /*0390*/  IMAD.WIDE.U32 R6, R7, -0x326172a9, RZ ;  /* 0xcd9e8d5707067825 */ /* 0x000fe200078e00ff */
[----:B------:R-:W-:Y:S01]  /*03a0*/  LOP3.LUT R11, R9, 0xff, RZ, 0x3c, !PT ;  /* 0x000000ff090b7812 */ /* 0x000fe200078e3cff */
[----:B------:R-:W-:-:S02]  /*03b0*/  UIADD3 UR22, UR5, 0x1fd5c5a3, URZ ;  /* 0x1fd5c5a305167890 */ /* 0x000fc4000fffe03f */
[----:B------:R-:W-:Y:S01]  /*03c0*/  IMAD.WIDE.U32 R4, R4, -0x2daee0ad, RZ ;  /* 0xd2511f5304047825 */ /* 0x000fe200078e00ff */
[----:B------:R-:W-:Y:S02]  /*03d0*/  LOP3.LUT R3, R7, UR15, R10, 0x96, !PT ;  /* 0x0000000f07037c12 */ /* 0x000fe4000f8e960a */
[----:B------:R-:W-:Y:S02]  /*03e0*/  LEA.HI.SX32 R12, R8, R11, 0x1e ;  /* 0x0000000b080c7211 */ /* 0x000fe400078ff2ff */
[----:B------:R-:W-:Y:S01]  /*03f0*/  LOP3.LUT R10, R5, UR16, R2, 0x96, !PT ;  /* 0x00000010050a7c12 */ /* 0x000fe2000f8e9602 */
[----:B------:R-:W-:Y:S01]  /*0400*/  IMAD.WIDE.U32 R2, R3, -0x2daee0ad, RZ ;  /* 0xd2511f5303027825 */ /* 0x000fe200078e00ff */
[C---:B------:R-:W-:Y:S02]  /*0410*/  LOP3.LUT P0, RZ, R12.reuse, 0xffffff00, RZ, 0xc0, !PT ;  /* 0xffffff000cff7812 */ /* 0x040fe4000780c0ff */
[----:B------:R-:W-:Y:S01]  /*0420*/  ISETP.GE.U32.AND P6, PT, R12, 0x200, PT ;  /* 0x000002000c00780c */ /* 0x000fe20003fc6070 */
[----:B------:R-:W-:Y:S01]  /*0430*/  IMAD.WIDE.U32 R10, R10, -0x326172a9, RZ ;  /* 0xcd9e8d570a0a7825 */ /* 0x000fe200078e00ff */
[----:B------:R-:W-:-:S02]  /*0440*/  LOP3.LUT R30, R3, UR18, R4, 0x96, !PT ;  /* 0x00000012031e7c12 */ /* 0x000fc4000f8e9604 */
[----:B------:R-:W-:Y:S02]  /*0450*/  ISETP.GE.U32.AND P5, PT, R12, 0x300, PT ;  /* 0x000003000c00780c */ /* 0x000fe40003fa6070 */
[----:B------:R-:W-:Y:S01]  /*0460*/  LOP3.LUT R4, R11, UR17, R6, 0x96, !PT ;  /* 0x000000110b047c12 */ /* 0x000fe2000f8e9606 */
[----:B------:R-:W-:Y:S01]  /*0470*/  IMAD.WIDE.U32 R30, R30, -0x326172a9, RZ ;  /* 0xcd9e8d571e1e7825 */ /* 0x000fe200078e00ff */
[C---:B------:R-:W-:Y:S02]  /*0480*/  ISETP.GE.U32.AND P4, PT, R12.reuse, 0x400, PT ;  /* 0x000004000c00780c */ /* 0x040fe40003f86070 */
[----:B------:R-:W-:Y:S01]  /*0490*/  ISETP.GE.U32.AND P3, PT, R12, 0x500, PT ;  /* 0x000005000c00780c */ /* 0x000fe20003f66070 */
[----:B------:R-:W-:Y:S01]  /*04a0*/  IMAD.WIDE.U32 R4, R4, -0x2daee0ad, RZ ;  /* 0xd2511f5304047825 */ /* 0x000fe200078e00ff */
[----:B------:R-:W-:Y:S02]  /*04b0*/  P2R R68, PR, RZ, 0x40 ;  /* 0x00000040ff447803 */ /* 0x000fe40000000000 */
[----:B------:R-:W-:-:S02]  /*04c0*/  P2R R69, PR, RZ, 0x20 ;  /* 0x00000020ff457803 */ /* 0x000fc40000000000 */
[----:B------:R-:W-:Y:S02]  /*04d0*/  P2R R70, PR, RZ, 0x10 ;  /* 0x00000010ff467803 */ /* 0x000fe40000000000 */
[----:B------:R-:W-:Y:S02]  /*04e0*/  P2R R71, PR, RZ, 0x8 ;  /* 0x00000008ff477803 */ /* 0x000fe40000000000 */
[----:B------:R-:W-:Y:S02]  /*04f0*/  LOP3.LUT R34, R31, UR19, R10, 0x96, !PT ;  /* 0x000000131f227c12 */ /* 0x000fe4000f8e960a */
[----:B------:R-:W-:Y:S01]  /*0500*/  LOP3.LUT R32, R5, UR20, R2, 0x96, !PT ;  /* 0x0000001405207c12 */ /* 0x000fe2000f8e9602 */
[----:B------:R-:W-:Y:S05]  /*0510*/  @!P0 BRA `(.L_x_40077) ;  /* 0x000000a000008947 */ /* 0x000fea0003800000 */
[----:B------:R-:W-:Y:S01]  /*0520*/  ISETP.NE.U32.AND P1, PT, RZ, c[0x0][0x218], PT ;  /* 0x00008600ff007a0c */ /* 0x000fe20003f25070 */
[----:B------:R-:W-:-:S03]  /*0530*/  IMAD.MOV.U32 R28, RZ, RZ, 0x8 ;  /* 0x00000008ff1c7424 */ /* 0x000fc600078e00ff */
[----:B------:R-:W-:Y:S01]  /*0540*/  ISETP.NE.AND.EX P1, PT, RZ, c[0x0][0x21c], PT, P1 ;  /* 0x00008700ff007a0c */ /* 0x000fe20003f25310 */
[----:B------:R-:W-:-:S06]  /*0550*/  IMAD.WIDE.U32 R28, R9, R28, c[0x0][0x1b0] ;  /* 0x00006c00091c7625 */ /* 0x000fcc00078e001c */
[----:B------:R-:W5:Y:S06]  /*0560*/  LDG.E.64 R28, [R28.64] ;  /* 0x000000061c1c7981 */ /* 0x000f6c000c1e1b00 */
[----:B------:R-:W-:-:S04]  /*0570*/  @P1 LEA R2, P2, R9, c[0x0][0x218], 0x3 ;  /* 0x0000860009021a11 */ /* 0x000fc800078418ff */
[----:B------:R-:W-:-:S05]  /*0580*/  @P1 LEA.HI.X R3, R9, c[0x0][0x21c], RZ, 0x3, P2 ;  /* 0x0000870009031a11 */ /* 0x000fca00010f1cff */
[----:B------:R0:W5:Y:S01]  /*0590*/  @P1 LDG.E.64 R112, [R2.64] ;  /* 0x0000000602701981 */ /* 0x000162000c1e1b00 */
[----:B------:R-:W-:Y:S01]  /*05a0*/  LOP3.LUT R9, R9, 0x100, RZ, 0xfc, !PT ;  /* 0x0000010009097812 */ /* 0x000fe200078efcff */
[----:B------:R-:W-:Y:S02]  /*05b0*/  @!P1 CS2R R112, SRZ ;  /* 0x0000000000709805 */ /* 0x000fe4000001ff00 */
.L_x_40077:
[----:B0-----:R-:W-:Y:S05]  /*05c0*/  BSYNC B0 ;  /* 0x0000000000007941 */ /* 0x001fea0003800000 */
.L_x_40076:
[----:B------:R-:W-:Y:S01]  /*05d0*/  BSSY B0, `(.L_x_40078) ;  /* 0x000000c000007945 */ /* 0x000fe20003800000 */
        /* <DEDUP_REMOVED lines=9> */
[----:B------:R-:W-:Y:S01]  /*0670*/  IADD3 R9, R9, 0x100, RZ ;  /* 0x0000010009097810 */ /* 0x000fe20007ffe0ff */
[----:B------:R-:W-:Y:S02]  /*0680*/  @!P1 CS2R R104, SRZ ;  /* 0x0000000000689805 */ /* 0x000fe4000001ff00 */
.L_x_40079:
[----:B0-----:R-:W-:Y:S05]  /*0690*/  BSYNC B0 ;  /* 0x0000000000007941 */ /* 0x001fea0003800000 */
.L_x_40078:
[----:B------:R-:W-:Y:S01]  /*06a0*/  BSSY B0, `(.L_x_40080) ;  /* 0x000000c000007945 */ /* 0x000fe20003800000 */
[----:B------:R-:W-:Y:S05]  /*06b0*/  @!P5 BRA `(.L_x_40081) ;  /* 0x000000a00000d947 */ /* 0x000fea0003800000 */
[----:B------:R-:W-:Y:S01]  /*06c0*/  ISETP.NE.U32.AND P1, PT, RZ, c[0x0][0x218], PT ;  /* 0x00008600ff007a0c */ /* 0x000fe20003f25070 */
[----:B------:R-:W-:-:S03]  /*06d0*/  HFMA2.MMA R24, -RZ, RZ, 0, 4.76837158203125e-07 ;  /* 0x00000008ff187435 */ /* 0x000fc600000001ff */
[----:B------:R-:W-:-:S13]  /*06e0*/  ISETP.NE.AND.EX P1, PT, RZ, c[0x0][0x21c], PT, P1 ;  /* 0x00008700ff007a0c */ /* 0x000fda0003f25310 */
[C---:B------:R-:W-:Y:S01]  /*06f0*/  @P1 LEA R2, P2, R9.reuse, c[0x0][0x218], 0x3 ;  /* 0x0000860009021a11 */ /* 0x040fe200078418ff */
[----:B------:R-:W-:-:S03]  /*0700*/  IMAD.WIDE.U32 R24, R9, R24, c[0x0][0x1b0] ;  /* 0x00006c0009187625 */ /* 0x000fc600078e0018 */
[----:B------:R-:W-:-:S03]  /*0710*/  @P1 LEA.HI.X R3, R9, c[0x0][0x21c], RZ, 0x3, P2 ;  /* 0x0000870009031a11 */ /* 0x000fc600010f1cff */
[----:B------:R-:W5:Y:S04]  /*0720*/  LDG.E.64 R24, [R24.64] ;  /* 0x0000000618187981 */ /* 0x000f68000c1e1b00 */
[----:B------:R0:W5:Y:S01]  /*0730*/  @P1 LDG.E.64 R96, [R2.64] ;  /* 0x0000000602601981 */ /* 0x000162000c1e1b00 */
[----:B------:R-:W-:Y:S01]  /*0740*/  IADD3 R9, R9, 0x100, RZ ;  /* 0x0000010009097810 */ /* 0x000fe20007ffe0ff */
[----:B------:R-:W-:Y:S02]  /*0750*/  @!P1 CS2R R96, SRZ ;  /* 0x0000000000609805 */ /* 0x000fe4000001ff00 */
.L_x_40081:
[----:B0-----:R-:W-:Y:S05]  /*0760*/  BSYNC B0 ;  /* 0x0000000000007941 */ /* 0x001fea0003800000 */
.L_x_40080:
        /* <DEDUP_REMOVED lines=12> */
.L_x_40083:
[----:B0-----:R-:W-:Y:S05]  /*0830*/  BSYNC B0 ;  /* 0x0000000000007941 */ /* 0x001fea0003800000 */
.L_x_40082:
        /* <DEDUP_REMOVED lines=12> */
.L_x_40085:
[----:B0-----:R-:W-:Y:S05]  /*0900*/  BSYNC B0 ;  /* 0x0000000000007941 */ /* 0x001fea0003800000 */
.L_x_40084:
[----:B------:R-:W-:Y:S01]  /*0910*/  ISETP.GE.U32.AND P1, PT, R12, 0x600, PT ;  /* 0x000006000c00780c */ /* 0x000fe20003f26070 */
[----:B------:R-:W-:Y:S01]  /*0920*/  IMAD.WIDE.U32 R34, R34, -0x2daee0ad, RZ ;  /* 0xd2511f5322227825 */ /* 0x000fe200078e00ff */
[----:B------:R-:W-:Y:S01]  /*0930*/  UIADD3 UR23, UR4, -0xe443238, URZ ;  /* 0xf1bbcdc804177890 */ /* 0x000fe2000fffe03f */
[----:B------:R-:W-:Y:S01]  /*0940*/  BSSY B0, `(.L_x_40086) ;  /* 0x0000010000007945 */ /* 0x000fe20003800000 */
[----:B------:R-:W-:Y:S01]  /*0950*/  UIADD3 UR24, UR5, -0x24c28bd8, URZ ;  /* 0xdb3d742805187890 */ /* 0x000fe2000fffe03f */
[----:B------:R-:W-:Y:S01]  /*0960*/  P2R R72, PR, RZ, 0x2 ;  /* 0x00000002ff487803 */ /* 0x000fe20000000000 */
[----:B------:R-:W-:Y:S01]  /*0970*/  IMAD.WIDE.U32 R32, R32, -0x326172a9, RZ ;  /* 0xcd9e8d5720207825 */ /* 0x000fe200078e00ff */
[----:B------:R-:W-:-:S06]  /*0980*/  LOP3.LUT R39, R35, UR22, R4, 0x96, !PT ;  /* 0x0000001623277c12 */ /* 0x000fcc000f8e9604 */
        /* <DEDUP_REMOVED lines=11> */
.L_x_40087:
[----:B0-----:R-:W-:Y:S05]  /*0a40*/  BSYNC B0 ;  /* 0x0000000000007941 */ /* 0x001fea0003800000 */
.L_x_40086:
[----:B------:R-:W-:Y:S01]  /*0a50*/  ISETP.GE.U32.AND P1, PT, R12, 0x700, PT ;  /* 0x000007000c00780c */ /* 0x000fe20003f26070 */
[----:B------:R-:W-:Y:S01]  /*0a60*/  UIADD3 UR25, UR4, -0x700cb87f, URZ ;  /* 0x8ff3478104197890 */ /* 0x000fe2000fffe03f */
[----:B------:R-:W-:Y:S01]  /*0a70*/  LOP3.LUT R38, R33, UR21, R30, 0x96, !PT ;  /* 0x0000001521267c12 */ /* 0x000fe2000f8e961e */
[----:B------:R-:W-:Y:S01]  /*0a80*/  UIADD3 UR26, UR5, -0x695add53, URZ ;  /* 0x96a522ad051a7890 */ /* 0x000fe2000fffe03f */
[----:B------:R-:W-:Y:S01]  /*0a90*/  BSSY B0, `(.L_x_40088) ;  /* 0x000000f000007945 */ /* 0x000fe20003800000 */
[----:B------:R-:W-:Y:S01]  /*0aa0*/  LEA.HI R11, R16, R17, RZ, 0x18 ;  /* 0x00000011100b7211 */ /* 0x000fe200078fc0ff */
[----:B------:R-:W-:Y:S01]  /*0ab0*/  IMAD.HI.U32 R37, R39, -0x326172a9, RZ ;  /* 0xcd9e8d5727257827 */ /* 0x000fe200078e00ff */
[----:B------:R-:W-:-:S03]  /*0ac0*/  P2R R73, PR, RZ, 0x2 ;  /* 0x00000002ff497803 */ /* 0x000fc60000000000 */
[----:B------:R-:W-:-:S03]  /*0ad0*/  IMAD.HI.U32 R17, R38, -0x2daee0ad, RZ ;  /* 0xd2511f5326117827 */ /* 0x000fc600078e00ff */
[----:B------:R-:W-:Y:S05]  /*0ae0*/  @!P1 BRA `(.L_x_40089) ;  /* 0x0000009000009947 */ /* 0x000fea0003800000 */
[----:B------:R-:W-:-:S04]  /*0af0*/  ISETP.NE.U32.AND P1, PT, RZ, c[0x0][0x218], PT ;  /* 0x00008600ff007a0c */ /* 0x000fc80003f25070 */
[----:B------:R-:W-:Y:S02]  /*0b00*/  ISETP.NE.AND.EX P1, PT, RZ, c[0x0][0x21c], PT, P1 ;  /* 0x00008700ff007a0c */ /* 0x000fe40003f25310 */
[----:B------:R-:W-:-:S11]  /*0b10*/  MOV R2, 0x8 ;  /* 0x0000000800027802 */ /* 0x000fd60000000f00 */
[C---:B------:R-:W-:Y:S01]  /*0b20*/  @P1 LEA R30, P2, R9.reuse, c[0x0][0x218], 0x3 ;  /* 0x00008600091e1a11 */ /* 0x040fe200078418ff */
[----:B------:R-:W-:-:S03]  /*0b30*/  IMAD.WIDE.U32 R2, R9, R2, c[0x0][0x1b0] ;  /* 0x00006c0009027625 */ /* 0x000fc600078e0002 */
[----:B------:R-:W-:-:S03]  /*0b40*/  @P1 LEA.HI.X R31, R9, c[0x0][0x21c], RZ, 0x3, P2 ;  /* 0x00008700091f1a11 */ /* 0x000fc600010f1cff */
[----:B------:R-:W5:Y:S04]  /*0b50*/  LDG.E.64 R2, [R2.64] ;  /* 0x0000000602027981 */ /* 0x000f68000c1e1b00 */
[----:B------:R0:W5:Y:S01]  /*0b60*/  @P1 LDG.E.64 R4, [R30.64] ;  /* 0x000000061e041981 */ /* 0x000162000c1e1b00 */
[----:B------:R-:W-:-:S03]  /*0b70*/  @!P1 CS2R R4, SRZ ;  /* 0x0000000000049805 */ /* 0x000fc6000001ff00 */
.L_x_40089:
[----:B0-----:R-:W-:Y:S05]  /*0b80*/  BSYNC B0 ;  /* 0x0000000000007941 */ /* 0x001fea0003800000 */
.L_x_40088:
[----:B------:R-:W-:Y:S02]  /*0b90*/  ISETP.GE.AND P1, PT, R11, c[0x0][0x164], PT ;  /* 0x000059000b007a0c */ /* 0x000fe40003f26270 */
[----:B------:R-:W-:Y:S02]  /*0ba0*/  LOP3.LUT R32, R37, UR23, R32, 0x96, !PT ;  /* 0x0000001725207c12 */ /* 0x000fe4000f8e9620 */
[----:B------:R-:W-:-:S09]  /*0bb0*/  LOP3.LUT R40, R17, UR24, R34, 0x96, !PT ;  /* 0x0000001811287c12 */ /* 0x000fd2000f8e9622 */
[----:B------:R-:W-:Y:S05]  /*0bc0*/  @P1 EXIT ;  /* 0x000000000000194d */ /* 0x000fea0003800000 */
[----:B-----5:R-:W-:Y:S01]  /*0bd0*/  IMAD.MOV.U32 R36, RZ, RZ, R28 ;  /* 0x000000ffff247224 */ /* 0x020fe200078e001c */
[--C-:B------:R-:W-:Y:S01]  /*0be0*/  SHF.R.U64 R116, R28, 0x10, R29.reuse ;  /* 0x000000101c747819 */ /* 0x100fe2000000121d */
[--C-:B------:R-:W-:Y:S01]  /*0bf0*/  IMAD.MOV.U32 R33, RZ, RZ, R29.reuse ;  /* 0x000000ffff217224 */ /* 0x100fe200078e001d */
[----:B------:R-:W-:Y:S01]  /*0c00*/  SHF.R.U32.HI R34, RZ, 0x10, R29 ;  /* 0x00000010ff227819 */ /* 0x000fe2000001161d */
[----:B------:R-:W-:Y:S01]  /*0c10*/  IMAD.MOV.U32 R110, RZ, RZ, R26 ;  /* 0x000000ffff6e7224 */ /* 0x000fe200078e001a */
[----:B------:R-:W-:Y:S01]  /*0c20*/  SHF.R.U64 R108, R26, 0x10, R27 ;  /* 0x000000101a6c7819 */ /* 0x000fe2000000121b */
[----:B------:R-:W-:Y:S01]  /*0c30*/  IMAD.MOV.U32 R28, RZ, RZ, R18 ;  /* 0x000000ffff1c7224 */ /* 0x000fe200078e0012 */
[----:B------:R-:W-:Y:S01]  /*0c40*/  MOV R31, R27 ;  /* 0x0000001b001f7202 */ /* 0x000fe20000000f00 */
[----:B------:R-:W-:Y:S01]  /*0c50*/  IMAD.MOV.U32 R17, RZ, RZ, R19 ;  /* 0x000000ffff117224 */ /* 0x000fe200078e0013 */
[----:B------:R-:W-:Y:S01]  /*0c60*/  SHF.R.U32.HI R30, RZ, 0x10, R27 ;  /* 0x00000010ff1e7819 */ /* 0x000fe2000001161b */
[--C-:B------:R-:W-:Y:S01]  /*0c70*/  IMAD.MOV.U32 R27, RZ, RZ, R25.reuse ;  /* 0x000000ffff1b7224 */ /* 0x100fe200078e0019 */
[--C-:B------:R-:W-:Y:S01]  /*0c80*/  SHF.R.U64 R100, R24, 0x10, R25.reuse ;  /* 0x0000001018647819 */ /* 0x100fe20000001219 */
[----:B------:R-:W-:Y:S01]  /*0c90*/  IMAD.MOV.U32 R26, RZ, RZ, R20 ;  /* 0x000000ffff1a7224 */ /* 0x000fe200078e0014 */
[----:B------:R-:W-:Y:S01]  /*0ca0*/  SHF.R.U32.HI R29, RZ, 0x10, R25 ;  /* 0x00000010ff1d7819 */ /* 0x000fe20000011619 */
[----:B------:R-:W-:Y:S01]  /*0cb0*/  IMAD.SHL.U32 R10, R16, 0x20, RZ ;  /* 0x00000020100a7824 */ /* 0x000fe200078e00ff */
[--C-:B------:R-:W-:Y:S01]  /*0cc0*/  SHF.R.U64 R79, R18, 0x10, R19.reuse ;  /* 0x00000010124f7819 */ /* 0x100fe20000001213 */
[----:B------:R-:W-:Y:S01]  /*0cd0*/  IMAD.MOV.U32 R94, RZ, RZ, R22 ;  /* 0x000000ffff5e7224 */ /* 0x000fe200078e0016 */
[----:B------:R-:W-:Y:S01]  /*0ce0*/  SHF.R.S32.HI R8, RZ, 0x2, R8 ;  /* 0x00000002ff087819 */ /* 0x000fe20000011408 */
[----:B------:R-:W-:Y:S01]  /*0cf0*/  IMAD.MOV.U32 R102, RZ, RZ, R24 ;  /* 0x000000ffff667224 */ /* 0x000fe200078e0018 */
[----:B------:R-:W-:Y:S01]  /*0d00*/  SHF.R.U32.HI R25, RZ, 0x10, R19 ;  /* 0x00000010ff197819 */ /* 0x000fe20000011613 */
[----:B------:R-:W-:Y:S01]  /*0d10*/  IMAD.HI.U32 R37, R32, -0x2daee0ad, RZ ;  /* 0xd2511f5320257827 */ /* 0x000fe200078e00ff */
[----:B------:R-:W-:Y:S01]  /*0d20*/  SHF.R.U64 R18, R20, 0x10, R21 ;  /* 0x0000001014127819 */ /* 0x000fe20000001215 */
[----:B------:R-:W-:Y:S01]  /*0d30*/  HFMA2.MMA R67, -RZ, RZ, 0, 5.9604644775390625e-08 ;  /* 0x00000001ff437435 */ /* 0x000fe200000001ff */
[----:B------:R-:W-:Y:S01]  /*0d40*/  SHF.R.U64 R91, R22, 0x10, R23 ;  /* 0x00000010165b7819 */ /* 0x000fe20000001217 */
[----:B------:R-:W-:Y:S01]  /*0d50*/  IMAD R38, R38, -0x2daee0ad, RZ ;  /* 0xd2511f5326267824 */ /* 0x000fe200078e02ff */
[----:B------:R-:W-:Y:S01]  /*0d60*/  MOV R19, R21 ;  /* 0x0000001500137202 */ /* 0x000fe20000000f00 */
[----:B------:R-:W-:Y:S01]  /*0d70*/  IMAD R39, R39, -0x326172a9, RZ ;  /* 0xcd9e8d5727277824 */ /* 0x000fe200078e02ff */
[----:B------:R-:W-:Y:S01]  /*0d80*/  SHF.R.U32.HI R20, RZ, 0x10, R21 ;  /* 0x00000010ff147819 */ /* 0x000fe20000011615 */
[----:B------:R-:W-:Y:S01]  /*0d90*/  IMAD.MOV.U32 R21, RZ, RZ, R2 ;  /* 0x000000ffff157224 */ /* 0x000fe200078e0002 */
[----:B------:R-:W-:Y:S01]  /*0da0*/  SHF.R.U64 R22, R2, 0x10, R3 ;  /* 0x0000001002167819 */ /* 0x000fe20000001203 */
[----:B------:R-:W-:Y:S01]  /*0db0*/  HADD2.F32 R109, -RZ, R104.H0_H0 ;  /* 0x20000068ff6d7230 */ /* 0x000fe20000004100 */
[----:B------:R-:W-:Y:S01]  /*0dc0*/  LOP3.LUT R9, R16, 0xe0, RZ, 0xc0, !PT ;  /* 0x000000e010097812 */ /* 0x000fe200078ec0ff */
[----:B------:R-:W-:Y:S01]  /*0dd0*/  HADD2.F32 R101, -RZ, R96.H0_H0 ;  /* 0x20000060ff657230 */ /* 0x000fe20000004100 */
[----:B------:R-:W-:Y:S01]  /*0de0*/  LOP3.LUT R2, R8, 0xff, RZ, 0xc0, !PT ;  /* 0x000000ff08027812 */ /* 0x000fe200078ec0ff */
[----:B------:R-:W-:Y:S01]  /*0df0*/  HADD2.F32 R82, -RZ, R74.H0_H0 ;  /* 0x2000004aff527230 */ /* 0x000fe20000004100 */
[----:B------:R-:W-:Y:S01]  /*0e00*/  LOP3.LUT R35, R10, 0x3e0, RZ, 0xc0, !PT ;  /* 0x000003e00a237812 */ /* 0x000fe200078ec0ff */
[----:B------:R-:W-:Y:S01]  /*0e10*/  IMAD.HI.U32 R10, R40, -0x326172a9, RZ ;  /* 0xcd9e8d57280a7827 */ /* 0x000fe200078e00ff */
[C---:B------:R-:W-:Y:S01]  /*0e20*/  IADD3 R9, R2.reuse, -R9, RZ ;  /* 0x8000000902097210 */ /* 0x040fe20007ffe0ff */
[----:B------:R-:W-:Y:S01]  /*0e30*/  HADD2.F32 R76, -RZ, R17.H0_H0 ;  /* 0x20000011ff4c7230 */ /* 0x000fe20000004100 */
[----:B------:R-:W-:Y:S01]  /*0e40*/  SHF.R.U32.HI R8, RZ, 0x3, R8 ;  /* 0x00000003ff087819 */ /* 0x000fe20000011608 */
[----:B------:R-:W-:Y:S01]  /*0e50*/  IMAD.IADD R35, R2, 0x1, -R35 ;  /* 0x0000000102237824 */ /* 0x000fe200078e0a23 */
[----:B------:R-:W-:Y:S01]  /*0e60*/  IMNMX R9, RZ, R9, !PT ;  /* 0x00000009ff097217 */ /* 0x000fe20007800200 */
[----:B------:R-:W-:Y:S01]  /*0e70*/  HADD2.F32 R88, -RZ, R93.H0_H0 ;  /* 0x2000005dff587230 */ /* 0x000fe20000004100 */
[----:B------:R-:W-:Y:S01]  /*0e80*/  MOV R89, R23 ;  /* 0x0000001700597202 */ /* 0x000fe20000000f00 */
[----:B------:R-:W-:Y:S01]  /*0e90*/  HADD2.F32 R116, -RZ, R116.H0_H0 ;  /* 0x20000074ff747230 */ /* 0x000fe20000004100 */
[----:B------:R-:W-:Y:S01]  /*0ea0*/  SHF.R.U32.HI R87, RZ, 0x10, R23 ;  /* 0x00000010ff577819 */ /* 0x000fe20000011617 */
[--C-:B------:R-:W-:Y:S01]  /*0eb0*/  IMAD.MOV.U32 R23, RZ, RZ, R3.reuse ;  /* 0x000000ffff177224 */ /* 0x100fe200078e0003 */
[----:B------:R-:W-:Y:S01]  /*0ec0*/  SHF.R.U32.HI R60, RZ, 0x10, R3 ;  /* 0x00000010ff3c7819 */ /* 0x000fe20000011603 */
[----:B------:R-:W-:Y:S01]  /*0ed0*/  HADD2.F32 R114, -RZ, R33.H0_H0 ;  /* 0x20000021ff727230 */ /* 0x000fe20000004100 */
[----:B------:R-:W-:Y:S01]  /*0ee0*/  IMNMX R35, RZ, R35, !PT ;  /* 0x00000023ff237217 */ /* 0x000fe20007800200 */
[----:B------:R-:W-:Y:S01]  /*0ef0*/  HADD2.F32 R110, -RZ, R110.H0_H0 ;  /* 0x2000006eff6e7230 */ /* 0x000fe20000004100 */
[----:B------:R-:W-:Y:S01]  /*0f00*/  LOP3.LUT R3, R8, 0x1fffffe0, RZ, 0xc0, !PT ;  /* 0x1fffffe008037812 */ /* 0x000fe200078ec0ff */
[----:B------:R-:W-:Y:S01]  /*0f10*/  HADD2.F32 R8, -RZ, R6.H0_H0 ;  /* 0x20000006ff087230 */ /* 0x000fe20000004100 */
[----:B------:R-:W-:Y:S01]  /*0f20*/  IMNMX R2, R9, 0x20, PT ;  /* 0x0000002009027817 */ /* 0x000fe20003800200 */
[----:B------:R-:W-:Y:S01]  /*0f30*/  HADD2.F32 R108, -RZ, R108.H0_H0 ;  /* 0x2000006cff6c7230 */ /* 0x000fe20000004100 */
[----:B------:R-:W-:Y:S01]  /*0f40*/  IMNMX R24, R35, 0x20, PT ;  /* 0x0000002023187817 */ /* 0x000fe20003800200 */
[----:B------:R-:W-:Y:S01]  /*0f50*/  HADD2.F32 R106, -RZ, R31.H0_H0 ;  /* 0x2000001fff6a7230 */ /* 0x000fe20000004100 */
[----:B------:R-:W-:Y:S01]  /*0f60*/  SHF.R.U64 R115, R112, 0x10, R113 ;  /* 0x0000001070737819 */ /* 0x000fe20000001271 */
[----:B------:R-:W-:Y:S01]  /*0f70*/  IMAD.IADD R35, R2, 0x1, R3 ;  /* 0x0000000102237824 */ /* 0x000fe200078e0203 */
[----:B------:R-:W-:Y:S01]  /*0f80*/  HADD2.F32 R2, -RZ, R112.H0_H0 ;  /* 0x20000070ff027230 */ /* 0x000fe20000004100 */
[----:B------:R-:W-:Y:S01]  /*0f90*/  IMAD.IADD R24, R3, 0x1, R24 ;  /* 0x0000000103187824 */ /* 0x000fe200078e0218 */
[----:B------:R-:W-:Y:S01]  /*0fa0*/  SHF.R.U32.HI R111, RZ, 0x10, R113 ;  /* 0x00000010ff6f7819 */ /* 0x000fe20000011671 */
[----:B------:R-:W-:Y:S01]  /*0fb0*/  IMAD.SHL.U32 R35, R35, 0x4, RZ ;  /* 0x0000000423237824 */ /* 0x000fe200078e00ff */
[--C-:B------:R-:W-:Y:S01]  /*0fc0*/  SHF.R.U64 R107, R104, 0x10, R105.reuse ;  /* 0x00000010686b7819 */ /* 0x100fe20000001269 */
[----:B------:R0:W-:Y:S01]  /*0fd0*/  STL [R1], R2 ;  /* 0x0000000201007387 */ /* 0x0001e20000100800 */
[----:B------:R-:W-:Y:S01]  /*0fe0*/  IMAD.SHL.U32 R24, R24, 0x4, RZ ;  /* 0x0000000418187824 */ /* 0x000fe200078e00ff */
[----:B------:R-:W-:Y:S01]  /*0ff0*/  SHF.R.U32.HI R103, RZ, 0x10, R105 ;  /* 0x00000010ff677819 */ /* 0x000fe20000011669 */
[----:B------:R-:W-:Y:S01]  /*1000*/  HADD2.F32 R113, -RZ, R113.H0_H0 ;  /* 0x20000071ff717230 */ /* 0x000fe20000004100 */
[----:B------:R-:W1:Y:S01]  /*1010*/  I2F.U32 R35, R35 ;  /* 0x0000002300237306 */ /* 0x000e620000201000 */
[--C-:B------:R-:W-:Y:S01]  /*1020*/  SHF.R.U64 R99, R96, 0x10, R97.reuse ;  /* 0x0000001060637819 */ /* 0x100fe20000001261 */
[----:B------:R-:W-:Y:S01]  /*1030*/  HADD2.F32 R105, -RZ, R105.H0_H0 ;  /* 0x20000069ff697230 */ /* 0x000fe20000004100 */
[----:B------:R-:W-:Y:S01]  /*1040*/  SHF.R.U32.HI R95, RZ, 0x10, R97 ;  /* 0x00000010ff5f7819 */ /* 0x000fe20000011661 */
[----:B------:R-:W-:Y:S01]  /*1050*/  HADD2.F32 R97, -RZ, R97.H0_H0 ;  /* 0x20000061ff617230 */ /* 0x000fe20000004100 */
[--C-:B------:R-:W-:Y:S01]  /*1060*/  SHF.R.U64 R90, R92, 0x10, R93.reuse ;  /* 0x000000105c5a7819 */ /* 0x100fe2000000125d */
[----:B0-----:R-:W-:Y:S01]  /*1070*/  IMAD R2, R32, -0x2daee0ad, RZ ;  /* 0xd2511f5320027824 */ /* 0x001fe200078e02ff */
[----:B------:R-:W-:Y:S01]  /*1080*/  HADD2.F32 R32, -RZ, R36.H0_H0 ;  /* 0x20000024ff207230 */ /* 0x000fe20000004100 */
[----:B------:R-:W-:Y:S01]  /*1090*/  SHF.R.U32.HI R86, RZ, 0x10, R93 ;  /* 0x00000010ff567819 */ /* 0x000fe2000001165d */
[----:B------:R-:W-:Y:S01]  /*10a0*/  HADD2.F32 R92, -RZ, R92.H0_H0 ;  /* 0x2000005cff5c7230 */ /* 0x000fe20000004100 */
[--C-:B------:R-:W-:Y:S01]  /*10b0*/  SHF.R.U64 R78, R74, 0x10, R75.reuse ;  /* 0x000000104a4e7819 */ /* 0x100fe2000000124b */
[----:B------:R-:W-:Y:S01]  /*10c0*/  IMAD R3, R40, -0x326172a9, RZ ;  /* 0xcd9e8d5728037824 */ /* 0x000fe200078e02ff */
[----:B------:R0:W-:Y:S01]  /*10d0*/  STL [R1+0x4], R32 ;  /* 0x0000042001007387 */ /* 0x0001e20000100800 */
[----:B------:R-:W-:Y:S01]  /*10e0*/  SHF.R.U32.HI R62, RZ, 0x10, R75 ;  /* 0x00000010ff3e7819 */ /* 0x000fe2000001164b */
[----:B------:R-:W-:Y:S01]  /*10f0*/  HADD2.F32 R75, -RZ, R75.H0_H0 ;  /* 0x2000004bff4b7230 */ /* 0x000fe20000004100 */
[--C-:B------:R-:W-:Y:S01]  /*1100*/  SHF.R.U64 R63, R6, 0x10, R7.reuse ;  /* 0x00000010063f7819 */ /* 0x100fe20000001207 */
[----:B------:R0:W-:Y:S01]  /*1110*/  STL [R1+0x8], R24 ;  /* 0x0000081801007387 */ /* 0x0001e20000100800 */
[----:B-1----:R0:W1:Y:S01]  /*1120*/  MUFU.RCP R61, R35 ;  /* 0x00000023003d7308 */ /* 0x0020620000001000 */
[----:B------:R-:W-:Y:S01]  /*1130*/  SHF.R.U32.HI R64, RZ, 0x10, R7 ;  /* 0x00000010ff407819 */ /* 0x000fe20000011607 */
[----:B------:R-:W-:Y:S01]  /*1140*/  HADD2.F32 R6, -RZ, R4.H0_H0 ;  /* 0x20000004ff067230 */ /* 0x000fe20000004100 */
[--C-:B------:R-:W-:Y:S01]  /*1150*/  SHF.R.U64 R65, R4, 0x10, R5.reuse ;  /* 0x0000001004417819 */ /* 0x100fe20000001205 */
[----:B------:R-:W-:Y:S01]  /*1160*/  HADD2.F32 R7, -RZ, R7.H0_H0 ;  /* 0x20000007ff077230 */ /* 0x000fe20000004100 */
[----:B------:R-:W-:Y:S01]  /*1170*/  SHF.R.U32.HI R66, RZ, 0x10, R5 ;  /* 0x00000010ff427819 */ /* 0x000fe20000011605 */
[----:B------:R-:W-:Y:S01]  /*1180*/  HADD2.F32 R5, -RZ, R5.H0_H0 ;  /* 0x20000005ff057230 */ /* 0x000fe20000004100 */
[----:B------:R-:W-:Y:S01]  /*1190*/  LOP3.LUT R4, R0, 0x3, RZ, 0xc0, !PT ;  /* 0x0000000300047812 */ /* 0x000fe200078ec0ff */
[----:B------:R-:W-:Y:S01]  /*11a0*/  IMAD.MOV.U32 R0, RZ, RZ, RZ ;  /* 0x000000ffff007224 */ /* 0x000fe200078e00ff */
[----:B------:R-:W-:Y:S01]  /*11b0*/  LOP3.LUT R10, R10, UR25, R39, 0x96, !PT ;  /* 0x000000190a0a7c12 */ /* 0x000fe2000f8e9627 */
[----:B------:R-:W-:Y:S01]  /*11c0*/  HADD2.F32 R112, -RZ, R34.H0_H0 ;  /* 0x20000022ff707230 */ /* 0x000fe20000004100 */
[----:B------:R-:W-:Y:S01]  /*11d0*/  LOP3.LUT R9, R37, UR26, R38, 0x96, !PT ;  /* 0x0000001a25097c12 */ /* 0x000fe2000f8e9626 */
        /* <DEDUP_REMOVED lines=35> */
.L_x_40317:
[----:B------:R-:W-:Y:S01]  /*1410*/  ISETP.NE.U32.AND P1, PT, RZ, c[0x0][0x1c0], PT ;  /* 0x00007000ff007a0c */ /* 0x000fe20003f25070 */
[----:B------:R-:W-:-:S03]  /*1420*/  IMAD.MOV.U32 R56, RZ, RZ, 0x3f800000 ;  /* 0x3f800000ff387424 */ /* 0x000fc600078e00ff */
        /* <DEDUP_REMOVED lines=9> */
[----:B------:R-:W-:-:S05]  /*14c0*/  LEA.HI.SX32 R77, R80, R77, 0x1e ;  /* 0x0000004d504d7211 */ /* 0x000fca00078ff2ff */
[----:B------:R-:W-:Y:S01]  /*14d0*/  IMAD.MOV.U32 R57, RZ, RZ, R77 ;  /* 0x000000ffff397224 */ /* 0x000fe200078e004d */
[----:B------:R-:W-:Y:S05]  /*14e0*/  @!P0 BRA `(.L_x_40091) ;  /* 0x0000164000008947 */ /* 0x000fea0003800000 */
[----:B0-----:R-:W-:-:S04]  /*14f0*/  ISETP.NE.U32.AND P1, PT, RZ, c[0x0][0x180], PT ;  /* 0x00006000ff007a0c */ /* 0x001fc80003f25070 */
        /* <DEDUP_REMOVED lines=19> */
.L_x_40093:
[----:B------:R-:W-:Y:S02]  /*1630*/  IMAD.MOV.U32 R57, RZ, RZ, R3 ;  /* 0x000000ffff397224 */ /* 0x000fe400078e0003 */
.L_x_40094:
[----:B------:R-:W-:Y:S05]  /*1640*/  BSYNC B1 ;  /* 0x0000000000017941 */ /* 0x000fea0003800000 */
.L_x_40092:
        /* <DEDUP_REMOVED lines=16> */
.L_x_40098:
[----:B------:R-:W-:Y:S05]  /*1750*/  BSYNC B2 ;  /* 0x0000000000027941 */ /* 0x000fea0003800000 */
.L_x_40097:
        /* <DEDUP_REMOVED lines=44> */
.L_x_40096:
[----:B------:R-:W-:Y:S05]  /*1a20*/  BSYNC B1 ;  /* 0x0000000000017941 */ /* 0x000fea0003800000 */
.L_x_40095:
[----:B------:R-:W0:Y:S01]  /*1a30*/  I2F.U32 R4, R57 ;  /* 0x0000003900047306 */ /* 0x000e220000201000 */
[----:B------:R-:W-:Y:S01]  /*1a40*/  IMAD.MOV.U32 R93, RZ, RZ, 0x2f800000 ;  /* 0x2f800000ff5d7424 */ /* 0x000fe200078e00ff */
[----:B------:R-:W-:Y:S01]  /*1a50*/  ISETP.NE.U32.AND P1, PT, RZ, c[0x0][0x180], PT ;  /* 0x00006000ff007a0c */ /* 0x000fe20003f25070 */
[----:B-----5:R-:W-:Y:S01]  /*1a60*/  FMUL.FTZ R28, R28, R56 ;  /* 0x000000381c1c7220 */ /* 0x020fe20000410000 */
[----:B------:R-:W-:Y:S01]  /*1a70*/  ISETP.NE.AND P3, PT, R58, 0x1, PT ;  /* 0x000000013a00780c */ /* 0x000fe20003f65270 */
[----:B------:R-:W-:Y:S01]  /*1a80*/  BSSY B1, `(.L_x_40099) ;  /* 0x0000012000017945 */ /* 0x000fe20003800000 */
[----:B------:R-:W-:Y:S01]  /*1a90*/  ISETP.NE.AND.EX P1, PT, RZ, c[0x0][0x184], PT, P1 ;  /* 0x00006100ff007a0c */ /* 0x000fe20003f25310 */
[----:B------:R-:W-:Y:S01]  /*1aa0*/  FMUL.FTZ R28, R28, c[0x0][0x1e8] ;  /* 0x00007a001c1c7a20 */ /* 0x000fe20000410000 */
[----:B------:R-:W-:Y:S01]  /*1ab0*/  IADD3 R59, R58, 0x1, RZ ;  /* 0x000000013a3b7810 */ /* 0x000fe20007ffe0ff */
        /* <DEDUP_REMOVED lines=13> */
.L_x_40100:
[----:B------:R-:W-:Y:S02]  /*1b90*/  IMAD.MOV.U32 R4, RZ, RZ, R3 ;  /* 0x000000ffff047224 */ /* 0x000fe400078e0003 */
.L_x_40101:
[----:B------:R-:W-:Y:S05]  /*1ba0*/  BSYNC B1 ;  /* 0x0000000000017941 */ /* 0x000fea0003800000 */
.L_x_40099:
        /* <DEDUP_REMOVED lines=16> */
.L_x_40105:
[----:B------:R-:W-:Y:S05]  /*1cb0*/  BSYNC B2 ;  /* 0x0000000000027941 */ /* 0x000fea0003800000 */
.L_x_40104:
        /* <DEDUP_REMOVED lines=44> */
.L_x_40103:
[----:B------:R-:W-:Y:S05]  /*1f80*/  BSYNC B1 ;  /* 0x0000000000017941 */ /* 0x000fea0003800000 */
.L_x_40102:
[----:B------:R-:W0:Y:S01]  /*1f90*/  I2F.U32 R4, R4 ;  /* 0x0000000400047306 */ /* 0x000e220000201000 */
[----:B------:R-:W-:Y:S01]  /*1fa0*/  FMUL.FTZ R57, R29, R56 ;  /* 0x000000381d397220 */ /* 0x000fe20000410000 */
[C---:B------:R-:W-:Y:S01]  /*1fb0*/  ISETP.NE.AND P4, PT, R59.reuse, 0x1, PT ;  /* 0x000000013b00780c */ /* 0x040fe20003f85270 */
[----:B------:R-:W-:Y:S01]  /*1fc0*/  BSSY B1, `(.L_x_40106) ;  /* 0x0000011000017945 */ /* 0x000fe20003800000 */
[----:B------:R-:W-:Y:S01]  /*1fd0*/  IADD3 R58, R59, 0x1, RZ ;  /* 0x000000013b3a7810 */ /* 0x000fe20007ffe0ff */
        /* <DEDUP_REMOVED lines=14> */
.L_x_40107:
[----:B------:R-:W-:Y:S02]  /*20c0*/  MOV R4, R3 ;  /* 0x0000000300047202 */ /* 0x000fe40000000f00 */
.L_x_40108:
[----:B------:R-:W-:Y:S05]  /*20d0*/  BSYNC B1 ;  /* 0x0000000000017941 */ /* 0x000fea0003800000 */
.L_x_40106:
        /* <DEDUP_REMOVED lines=16> */
.L_x_40112:
[----:B------:R-:W-:Y:S05]  /*21e0*/  BSYNC B2 ;  /* 0x0000000000027941 */ /* 0x000fea0003800000 */
.L_x_40111:
        /* <DEDUP_REMOVED lines=44> */
.L_x_40110:
[----:B------:R-:W-:Y:S05]  /*24b0*/  BSYNC B1 ;  /* 0x0000000000017941 */ /* 0x000fea0003800000 */
.L_x_40109:
[----:B------:R-:W0:Y:S01]  /*24c0*/  I2F.U32 R4, R4 ;  /* 0x0000000400047306 */ /* 0x000e220000201000 */
[----:B------:R-:W-:Y:S01]  /*24d0*/  FMUL.FTZ R57, R30, R56 ;  /* 0x000000381e397220 */ /* 0x000fe20000410000 */
[----:B------:R-:W-:Y:S01]  /*24e0*/  ISETP.NE.AND P5, PT, R58, 0x1, PT ;  /* 0x000000013a00780c */ /* 0x000fe20003fa5270 */
[----:B------:R-:W-:Y:S02]  /*24f0*/  BSSY B1, `(.L_x_40113) ;  /* 0x0000011000017945 */ /* 0x000fe40003800000 */
[----:B------:R-:W-:-:S02]  /*2500*/  FMUL.FTZ R57, R57, c[0x0][0x1e8] ;  /* 0x00007a0039397a20 */ /* 0x000fc40000410000 */
[----:B0-----:R-:W-:Y:S01]  /*2510*/  FFMA.FTZ R30, R4, R93, 1.1641532182693481445e-10 ;  /* 0x2f000000041e7423 */ /* 0x001fe2000001005d */
[----:B------:R-:W-:-:S04]  /*2520*/  IADD3 R4, R58, 0x1, RZ ;  /* 0x000000013a047810 */ /* 0x000fc80007ffe0ff */
        /* <DEDUP_REMOVED lines=12> */
.L_x_40114:
[----:B------:R-:W-:Y:S02]  /*25f0*/  IMAD.MOV.U32 R57, RZ, RZ, R3 ;  /* 0x000000ffff397224 */ /* 0x000fe400078e0003 */
.L_x_40115:
[----:B------:R-:W-:Y:S05]  /*2600*/  BSYNC B1 ;  /* 0x0000000000017941 */ /* 0x000fea0003800000 */
.L_x_40113:
        /* <DEDUP_REMOVED lines=16> */
.L_x_40119:
[----:B------:R-:W-:Y:S05]  /*2710*/  BSYNC B2 ;  /* 0x0000000000027941 */ /* 0x000fea0003800000 */
.L_x_40118:
[----:B------:R-:W-:Y:S01]  /*2720*/  IMAD.HI.U32 R2, R15, -0x326172a9, RZ ;  /* 0xcd9e8d570f027827 */ /* 0x000fe200078e00ff */
[----:B------:R-:W-:Y:S01]  /*2730*/  LOP3.LUT R3, R3, UR5, R0, 0x96, !PT ;  /* 0x0000000503037c12 */ /* 0x000fe2000f8e9600 */
[----:B------:R-:W-:Y:S02]  /*2740*/  HFMA2.MMA R4, -RZ, RZ, 0, 0 ;  /* 0x00000000ff047435 */ /* 0x000fe400000001ff */
        /* <DEDUP_REMOVED lines=41> */
.L_x_40117:
[----:B------:R-:W-:Y:S05]  /*29e0*/  BSYNC B1 ;  /* 0x0000000000017941 */ /* 0x000fea0003800000 */
.L_x_40116:
[----:B------:R0:W1:Y:S01]  /*29f0*/  I2F.U32 R80, R57 ;  /* 0x0000003900507306 */ /* 0x0000620000201000 */
[----:B------:R-:W-:Y:S01]  /*2a00*/  SEL R85, RZ, 0x1, P2 ;  /* 0x00000001ff557807 */ /* 0x000fe20001000000 */
[----:B------:R-:W-:Y:S01]  /*2a10*/  FMUL.FTZ R31, R31, R56 ;  /* 0x000000381f1f7220 */ /* 0x000fe20000410000 */
[----:B------:R-:W-:Y:S02]  /*2a20*/  LEA R58, P2, R77, c[0x0][0x188], 0x4 ;  /* 0x000062004d3a7a11 */ /* 0x000fe400078420ff */
[----:B------:R-:W-:Y:S01]  /*2a30*/  SEL R84, RZ, 0x10000, P4 ;  /* 0x00010000ff547807 */ /* 0x000fe20002000000 */
[----:B------:R-:W-:Y:S01]  /*2a40*/  FMUL.FTZ R31, R31, c[0x0][0x1e8] ;  /* 0x00007a001f1f7a20 */ /* 0x000fe20000410000 */
[----:B------:R-:W-:Y:S02]  /*2a50*/  LEA.HI.X R59, R77, c[0x0][0x18c], RZ, 0x4, P2 ;  /* 0x000063004d3b7a11 */ /* 0x000fe400010f24ff */
[----:B------:R-:W-:-:S02]  /*2a60*/  SEL R117, RZ, 0x100, P3 ;  /* 0x00000100ff757807 */ /* 0x000fc40001800000 */
[----:B0-----:R-:W-:Y:S01]  /*2a70*/  IADD3 R57, R77, 0x100, RZ ;  /* 0x000001004d397810 */ /* 0x001fe20007ffe0ff */
[----:B-1----:R-:W-:-:S05]  /*2a80*/  FFMA.FTZ R80, R80, R93, 1.1641532182693481445e-10 ;  /* 0x2f00000050507423 */ /* 0x002fca000001005d */
[----:B------:R-:W-:-:S04]  /*2a90*/  FSETP.GTU.FTZ.AND P2, PT, R80, c[0x0][0x1e4], PT ;  /* 0x0000790050007a0b */ /* 0x000fc80003f5c000 */
[----:B------:R-:W-:Y:S02]  /*2aa0*/  SEL R93, RZ, 0x1000000, P2 ;  /* 0x01000000ff5d7807 */ /* 0x000fe40001000000 */
[----:B------:R-:W-:Y:S02]  /*2ab0*/  FSEL R31, R31, RZ, !P2 ;  /* 0x000000ff1f1f7208 */ /* 0x000fe40005000000 */
[----:B------:R-:W-:Y:S02]  /*2ac0*/  IADD3 R84, R117, R93, R84 ;  /* 0x0000005d75547210 */ /* 0x000fe40007ffe054 */
[----:B------:R-:W-:Y:S01]  /*2ad0*/  LEA R80, P2, R77, c[0x0][0x190], 0x2 ;  /* 0x000064004d507a11 */ /* 0x000fe200078410ff */
[----:B------:R-:W-:Y:S02]  /*2ae0*/  @P1 FADD.FTZ R31, R27, R31 ;  /* 0x0000001f1b1f1221 */ /* 0x000fe40000010000 */
[----:B------:R-:W-:Y:S01]  /*2af0*/  IMAD.IADD R85, R84, 0x1, R85 ;  /* 0x0000000154557824 */ /* 0x000fe200078e0255 */
[----:B------:R-:W-:-:S02]  /*2b00*/  LEA.HI.X R81, R77, c[0x0][0x194], RZ, 0x2, P2 ;  /* 0x000065004d517a11 */ /* 0x000fc400010f14ff */
[----:B------:R0:W-:Y:S04]  /*2b10*/  STG.E.128 [R58.64], R28 ;  /* 0x0000001c3a007986 */ /* 0x0001e8000c101d06 */
[----:B------:R0:W-:Y:S03]  /*2b20*/  STG.E [R80.64], R85 ;  /* 0x0000005550007986 */ /* 0x0001e6000c101906 */
.L_x_40091:
[----:B0-----:R-:W-:Y:S05]  /*2b30*/  BSYNC B0 ;  /* 0x0000000000007941 */ /* 0x001fea0003800000 */
.L_x_40090:
[----:B------:R-:W-:Y:S01]  /*2b40*/  ISETP.NE.AND P1, PT, R68, RZ, PT ;  /* 0x000000ff4400720c */ /* 0x000fe20003f25270 */
[----:B------:R-:W-:-:S12]  /*2b50*/  BSSY B0, `(.L_x_40120) ;  /* 0x0000166000007945 */ /* 0x000fd80003800000 */
        /* <DEDUP_REMOVED lines=21> */
.L_x_40123:
[----:B------:R-:W-:Y:S02]  /*2cb0*/  IMAD.MOV.U32 R93, RZ, RZ, R3 ;  /* 0x000000ffff5d7224 */ /* 0x000fe400078e0003 */
.L_x_40124:
[----:B------:R-:W-:Y:S05]  /*2cc0*/  BSYNC B1 ;  /* 0x0000000000017941 */ /* 0x000fea0003800000 */
.L_x_40122:
        /* <DEDUP_REMOVED lines=16> */
.L_x_40128:
[----:B------:R-:W-:Y:S05]  /*2dd0*/  BSYNC B2 ;  /* 0x0000000000027941 */ /* 0x000fea0003800000 */
.L_x_40127:
        /* <DEDUP_REMOVED lines=44> */
.L_x_40126:
[----:B------:R-:W-:Y:S05]  /*30a0*/  BSYNC B1 ;  /* 0x0000000000017941 */ /* 0x000fea0003800000 */
.L_x_40125:
        /* <DEDUP_REMOVED lines=22> */
.L_x_40130:
[----:B------:R-:W-:Y:S02]  /*3210*/  IMAD.MOV.U32 R4, RZ, RZ, R3 ;  /* 0x000000ffff047224 */ /* 0x000fe400078e0003 */
.L_x_40131:
[----:B------:R-:W-:Y:S05]  /*3220*/  BSYNC B1 ;  /* 0x0000000000017941 */ /* 0x000fea0003800000 */
.L_x_40129:
        /* <DEDUP_REMOVED lines=16> */
.L_x_40135:
[----:B------:R-:W-:Y:S05]  /*3330*/  BSYNC B2 ;  /* 0x0000000000027941 */ /* 0x000fea0003800000 */
.L_x_40134:
        /* <DEDUP_REMOVED lines=44> */
.L_x_40133:
[----:B------:R-:W-:Y:S05]  /*3600*/  BSYNC B1 ;  /* 0x0000000000017941 */ /* 0x000fea0003800000 */
.L_x_40132:
[----:B------:R-:W0:Y:S01]  /*3610*/  I2F.U32 R4, R4 ;  /* 0x0000000400047306 */ /* 0x000e220000201000 */
[----:B------:R-:W-:Y:S01]  /*3620*/  FMUL.FTZ R58, R33, R56 ;  /* 0x00000038213a7220 */ /* 0x000fe20000410000 */
[----:B------:R-:W-:Y:S01]  /*3630*/  ISETP.NE.AND P4, PT, R59, 0x1, PT ;  /* 0x000000013b00780c */ /* 0x000fe20003f85270 */
[----:B------:R-:W-:Y:S02]  /*3640*/  BSSY B1, `(.L_x_40136) ;  /* 0x0000011000017945 */ /* 0x000fe40003800000 */
        /* <DEDUP_REMOVED lines=15> */
.L_x_40137:
[----:B------:R-:W-:Y:S02]  /*3740*/  IMAD.MOV.U32 R4, RZ, RZ, R3 ;  /* 0x000000ffff047224 */ /* 0x000fe400078e0003 */
.L_x_40138:
[----:B------:R-:W-:Y:S05]  /*3750*/  BSYNC B1 ;  /* 0x0000000000017941 */ /* 0x000fea0003800000 */
.L_x_40136:
        /* <DEDUP_REMOVED lines=16> */
.L_x_40142:
[----:B------:R-:W-:Y:S05]  /*3860*/  BSYNC B2 ;  /* 0x0000000000027941 */ /* 0x000fea0003800000 */
.L_x_40141:
        /* <DEDUP_REMOVED lines=44> */
.L_x_40140:
[----:B------:R-:W-:Y:S05]  /*3b30*/  BSYNC B1 ;  /* 0x0000000000017941 */ /* 0x000fea0003800000 */
.L_x_40139:
[----:B------:R-:W0:Y:S01]  /*3b40*/  I2F.U32 R4, R4 ;  /* 0x0000000400047306 */ /* 0x000e220000201000 */
[----:B------:R-:W-:Y:S01]  /*3b50*/  FMUL.FTZ R59, R34, R56 ;  /* 0x00000038223b7220 */ /* 0x000fe20000410000 */
[----:B------:R-:W-:Y:S01]  /*3b60*/  ISETP.NE.AND P5, PT, R58, 0x1, PT ;  /* 0x000000013a00780c */ /* 0x000fe20003fa5270 */
[----:B------:R-:W-:Y:S02]  /*3b70*/  BSSY B1, `(.L_x_40143) ;  /* 0x0000011000017945 */ /* 0x000fe40003800000 */
[----:B------:R-:W-:Y:S02]  /*3b80*/  FMUL.FTZ R59, R59, c[0x0][0x1e8] ;  /* 0x00007a003b3b7a20 */ /* 0x000fe40000410000 */
        /* <DEDUP_REMOVED lines=14> */
.L_x_40144:
[----:B------:R-:W-:Y:S02]  /*3c70*/  IMAD.MOV.U32 R93, RZ, RZ, R3 ;  /* 0x000000ffff5d7224 */ /* 0x000fe400078e0003 */
.L_x_40145:
[----:B------:R-:W-:Y:S05]  /*3c80*/  BSYNC B1 ;  /* 0x0000000000017941 */ /* 0x000fea0003800000 */
.L_x_40143:
        /* <DEDUP_REMOVED lines=16> */
.L_x_40149:
[----:B------:R-:W-:Y:S05]  /*3d90*/  BSYNC B2 ;  /* 0x0000000000027941 */ /* 0x000fea0003800000 */
.L_x_40148:
        /* <DEDUP_REMOVED lines=44> */
.L_x_40147:
[----:B------:R-:W-:Y:S05]  /*4060*/  BSYNC B1 ;  /* 0x0000000000017941 */ /* 0x000fea0003800000 */
.L_x_40146:
[----:B------:R-:W0:Y:S01]  /*4070*/  I2F.U32 R80, R93 ;  /* 0x0000005d00507306 */ /* 0x000e220000201000 */
[----:B------:R-:W-:Y:S01]  /*4080*/  SEL R118, RZ, 0x1, P2 ;  /* 0x00000001ff767807 */ /* 0x000fe20001000000 */
[----:B------:R-:W-:Y:S01]  /*4090*/  FMUL.FTZ R35, R35, R56 ;  /* 0x0000003823237220 */ /* 0x000fe20000410000 */
[----:B------:R-:W-:Y:S02]  /*40a0*/  LEA R58, P2, R57, c[0x0][0x188], 0x4 ;  /* 0x00006200393a7a11 */ /* 0x000fe400078420ff */
[----:B------:R-:W-:Y:S01]  /*40b0*/  SEL R85, RZ, 0x10000, P4 ;  /* 0x00010000ff557807 */ /* 0x000fe20002000000 */
[----:B------:R-:W-:Y:S01]  /*40c0*/  FMUL.FTZ R35, R35, c[0x0][0x1e8] ;  /* 0x00007a0023237a20 */ /* 0x000fe20000410000 */
[----:B------:R-:W-:Y:S02]  /*40d0*/  LEA.HI.X R59, R57, c[0x0][0x18c], RZ, 0x4, P2 ;  /* 0x00006300393b7a11 */ /* 0x000fe400010f24ff */
[----:B------:R-:W-:Y:S01]  /*40e0*/  SEL R84, RZ, 0x100, P3 ;  /* 0x00000100ff547807 */ /* 0x000fe20001800000 */
[----:B0-----:R-:W-:-:S05]  /*40f0*/  FFMA.FTZ R80, R80, R117, 1.1641532182693481445e-10 ;  /* 0x2f00000050507423 */ /* 0x001fca0000010075 */
[----:B------:R-:W-:-:S04]  /*4100*/  FSETP.GTU.FTZ.AND P2, PT, R80, c[0x0][0x1e4], PT ;  /* 0x0000790050007a0b */ /* 0x000fc80003f5c000 */
[----:B------:R-:W-:Y:S02]  /*4110*/  FSEL R35, R35, RZ, !P2 ;  /* 0x000000ff23237208 */ /* 0x000fe40005000000 */
[----:B------:R-:W-:-:S03]  /*4120*/  SEL R117, RZ, 0x1000000, P2 ;  /* 0x01000000ff757807 */ /* 0x000fc60001000000 */
[----:B------:R-:W-:Y:S01]  /*4130*/  @P1 FADD.FTZ R35, R27, R35 ;  /* 0x000000231b231221 */ /* 0x000fe20000010000 */
[C---:B------:R-:W-:Y:S02]  /*4140*/  LEA R80, P1, R57.reuse, c[0x0][0x190], 0x2 ;  /* 0x0000640039507a11 */ /* 0x040fe400078210ff */
[----:B------:R-:W-:Y:S02]  /*4150*/  IADD3 R85, R84, R117, R85 ;  /* 0x0000007554557210 */ /* 0x000fe40007ffe055 */
[----:B------:R-:W-:Y:S01]  /*4160*/  LEA.HI.X R81, R57, c[0x0][0x194], RZ, 0x2, P1 ;  /* 0x0000650039517a11 */ /* 0x000fe200008f14ff */
[----:B------:R0:W-:Y:S01]  /*4170*/  STG.E.128 [R58.64], R32 ;  /* 0x000000203a007986 */ /* 0x0001e2000c101d06 */
[----:B------:R-:W-:Y:S02]  /*4180*/  IADD3 R85, R85, R118, RZ ;  /* 0x0000007655557210 */ /* 0x000fe40007ffe0ff */
[----:B------:R-:W-:-:S03]  /*4190*/  IADD3 R57, R57, 0x100, RZ ;  /* 0x0000010039397810 */ /* 0x000fc60007ffe0ff */
[----:B------:R0:W-:Y:S04]  /*41a0*/  STG.E [R80.64], R85 ;  /* 0x0000005550007986 */ /* 0x0001e8000c101906 */
.L_x_40121:
[----:B------:R-:W-:Y:S05]  /*41b0*/  BSYNC B0 ;  /* 0x0000000000007941 */ /* 0x000fea0003800000 */
.L_x_40120:
        /* <DEDUP_REMOVED lines=9> */
[----:B-1----:R-:W-:-:S06]  /*4250*/  IMAD.WIDE.U32 R36, R57, R38, c[0x0][0x170] ;  /* 0x00005c0039247625 */ /* 0x002fcc00078e0026 */
[----:B------:R-:W5:Y:S01]  /*4260*/  LDG.E.128 R36, [R36.64] ;  /* 0x0000000624247981 */ /* 0x000f62000c1e1d00 */
        /* <DEDUP_REMOVED lines=12> */
.L_x_40153:
[----:B------:R-:W-:Y:S02]  /*4330*/  IMAD.MOV.U32 R93, RZ, RZ, R3 ;  /* 0x000000ffff5d7224 */ /* 0x000fe400078e0003 */
.L_x_40154:
[----:B------:R-:W-:Y:S05]  /*4340*/  BSYNC B1 ;  /* 0x0000000000017941 */ /* 0x000fea0003800000 */
.L_x_40152:
        /* <DEDUP_REMOVED lines=16> */
.L_x_40158:
[----:B------:R-:W-:Y:S05]  /*4450*/  BSYNC B2 ;  /* 0x0000000000027941 */ /* 0x000fea0003800000 */
.L_x_40157:
        /* <DEDUP_REMOVED lines=44> */
.L_x_40156:
[----:B------:R-:W-:Y:S05]  /*4720*/  BSYNC B1 ;  /* 0x0000000000017941 */ /* 0x000fea0003800000 */
.L_x_40155:
[----:B------:R-:W0:Y:S01]  /*4730*/  I2F.U32 R4, R93 ;  /* 0x0000005d00047306 */ /* 0x000e220000201000 */
[----:B------:R-:W-:Y:S01]  /*4740*/  HFMA2.MMA R117, -RZ, RZ, 0.1171875, 0 ;  /* 0x2f800000ff757435 */ /* 0x000fe200000001ff */
[----:B------:R-:W-:Y:S01]  /*4750*/  ISETP.NE.U32.AND P1, PT, RZ, c[0x0][0x180], PT ;  /* 0x00006000ff007a0c */ /* 0x000fe20003f25070 */
[----:B-----5:R-:W-:Y:S01]  /*4760*/  FMUL.FTZ R36, R36, R56 ;  /* 0x0000003824247220 */ /* 0x020fe20000410000 */
[----:B------:R-:W-:Y:S01]  /*4770*/  ISETP.NE.AND P3, PT, R58, 0x1, PT ;  /* 0x000000013a00780c */ /* 0x000fe20003f65270 */
[----:B------:R-:W-:Y:S01]  /*4780*/  BSSY B1, `(.L_x_40159) ;  /* 0x0000012000017945 */ /* 0x000fe20003800000 */
[----:B------:R-:W-:Y:S01]  /*4790*/  ISETP.NE.AND.EX P1, PT, RZ, c[0x0][0x184], PT, P1 ;  /* 0x00006100ff007a0c */ /* 0x000fe20003f25310 */
[----:B------:R-:W-:Y:S01]  /*47a0*/  FMUL.FTZ R36, R36, c[0x0][0x1e8] ;  /* 0x00007a0024247a20 */ /* 0x000fe20000410000 */
[----:B------:R-:W-:-:S03]  /*47b0*/  IADD3 R59, R58, 0x1, RZ ;  /* 0x000000013a3b7810 */ /* 0x000fc60007ffe0ff */
        /* <DEDUP_REMOVED lines=13> */
.L_x_40160:
[----:B------:R-:W-:Y:S02]  /*4890*/  MOV R4, R3 ;  /* 0x0000000300047202 */ /* 0x000fe40000000f00 */
.L_x_40161:
[----:B------:R-:W-:Y:S05]  /*48a0*/  BSYNC B1 ;  /* 0x0000000000017941 */ /* 0x000fea0003800000 */
.L_x_40159:
        /* <DEDUP_REMOVED lines=16> */
.L_x_40165:
[----:B------:R-:W-:Y:S05]  /*49b0*/  BSYNC B2 ;  /* 0x0000000000027941 */ /* 0x000fea0003800000 */
.L_x_40164:
        /* <DEDUP_REMOVED lines=44> */
.L_x_40163:
[----:B------:R-:W-:Y:S05]  /*4c80*/  BSYNC B1 ;  /* 0x0000000000017941 */ /* 0x000fea0003800000 */
.L_x_40162:
[----:B------:R-:W0:Y:S01]  /*4c90*/  I2F.U32 R4, R4 ;  /* 0x0000000400047306 */ /* 0x000e220000201000 */
[----:B------:R-:W-:Y:S01]  /*4ca0*/  FMUL.FTZ R58, R37, R56 ;  /* 0x00000038253a7220 */ /* 0x000fe20000410000 */
[----:B------:R-:W-:Y:S01]  /*4cb0*/  ISETP.NE.AND P4, PT, R59, 0x1, PT ;  /* 0x000000013b00780c */ /* 0x000fe20003f85270 */
[----:B------:R-:W-:Y:S02]  /*4cc0*/  BSSY B1, `(.L_x_40166) ;  /* 0x0000011000017945 */ /* 0x000fe40003800000 */
[----:B------:R-:W-:-:S02]  /*4cd0*/  FMUL.FTZ R58, R58, c[0x0][0x1e8] ;  /* 0x00007a003a3a7a20 */ /* 0x000fc40000410000 */
        /* <DEDUP_REMOVED lines=14> */
.L_x_40167:
[----:B------:R-:W-:Y:S02]  /*4dc0*/  IMAD.MOV.U32 R4, RZ, RZ, R3 ;  /* 0x000000ffff047224 */ /* 0x000fe400078e0003 */
.L_x_40168:
[----:B------:R-:W-:Y:S05]  /*4dd0*/  BSYNC B1 ;  /* 0x0000000000017941 */ /* 0x000fea0003800000 */
.L_x_40166:
        /* <DEDUP_REMOVED lines=16> */
.L_x_40172:
[----:B------:R-:W-:Y:S05]  /*4ee0*/  BSYNC B2 ;  /* 0x0000000000027941 */ /* 0x000fea0003800000 */
.L_x_40171:
        /* <DEDUP_REMOVED lines=44> */
.L_x_40170:
[----:B------:R-:W-:Y:S05]  /*51b0*/  BSYNC B1 ;  /* 0x0000000000017941 */ /* 0x000fea0003800000 */
.L_x_40169:
        /* <DEDUP_REMOVED lines=19> */
.L_x_40174:
[----:B------:R-:W-:Y:S02]  /*52f0*/  MOV R93, R3 ;  /* 0x00000003005d7202 */ /* 0x000fe40000000f00 */
.L_x_40175:
[----:B------:R-:W-:Y:S05]  /*5300*/  BSYNC B1 ;  /* 0x0000000000017941 */ /* 0x000fea0003800000 */
.L_x_40173:
        /* <DEDUP_REMOVED lines=16> */
.L_x_40179:
[----:B------:R-:W-:Y:S05]  /*5410*/  BSYNC B2 ;  /* 0x0000000000027941 */ /* 0x000fea0003800000 */
.L_x_40178:
        /* <DEDUP_REMOVED lines=44> */
.L_x_40177:
[----:B------:R-:W-:Y:S05]  /*56e0*/  BSYNC B1 ;  /* 0x0000000000017941 */ /* 0x000fea0003800000 */
.L_x_40176:
[----:B------:R-:W0:Y:S01]  /*56f0*/  I2F.U32 R80, R93 ;  /* 0x0000005d00507306 */ /* 0x000e220000201000 */
[----:B------:R-:W-:Y:S01]  /*5700*/  SEL R118, RZ, 0x1, P2 ;  /* 0x00000001ff767807 */ /* 0x000fe20001000000 */
[----:B------:R-:W-:Y:S01]  /*5710*/  FMUL.FTZ R39, R39, R56 ;  /* 0x0000003827277220 */ /* 0x000fe20000410000 */
[----:B------:R-:W-:Y:S02]  /*5720*/  LEA R58, P2, R57, c[0x0][0x188], 0x4 ;  /* 0x00006200393a7a11 */ /* 0x000fe400078420ff */
[----:B------:R-:W-:Y:S01]  /*5730*/  SEL R85, RZ, 0x10000, P4 ;  /* 0x00010000ff557807 */ /* 0x000fe20002000000 */
[----:B------:R-:W-:Y:S01]  /*5740*/  FMUL.FTZ R39, R39, c[0x0][0x1e8] ;  /* 0x00007a0027277a20 */ /* 0x000fe20000410000 */
[----:B------:R-:W-:-:S02]  /*5750*/  LEA.HI.X R59, R57, c[0x0][0x18c], RZ, 0x4, P2 ;  /* 0x00006300393b7a11 */ /* 0x000fc400010f24ff */
[----:B------:R-:W-:Y:S01]  /*5760*/  SEL R84, RZ, 0x100, P3 ;  /* 0x00000100ff547807 */ /* 0x000fe20001800000 */
[----:B0-----:R-:W-:-:S05]  /*5770*/  FFMA.FTZ R80, R80, R117, 1.1641532182693481445e-10 ;  /* 0x2f00000050507423 */ /* 0x001fca0000010075 */
[----:B------:R-:W-:-:S04]  /*5780*/  FSETP.GTU.FTZ.AND P2, PT, R80, c[0x0][0x1e4], PT ;  /* 0x0000790050007a0b */ /* 0x000fc80003f5c000 */
[----:B------:R-:W-:Y:S02]  /*5790*/  FSEL R39, R39, RZ, !P2 ;  /* 0x000000ff27277208 */ /* 0x000fe40005000000 */
[----:B------:R-:W-:-:S03]  /*57a0*/  SEL R117, RZ, 0x1000000, P2 ;  /* 0x01000000ff757807 */ /* 0x000fc60001000000 */
[----:B------:R-:W-:Y:S01]  /*57b0*/  @P1 FADD.FTZ R39, R27, R39 ;  /* 0x000000271b271221 */ /* 0x000fe20000010000 */
[----:B------:R-:W-:Y:S02]  /*57c0*/  IADD3 R85, R84, R117, R85 ;  /* 0x0000007554557210 */ /* 0x000fe40007ffe055 */
[----:B------:R-:W-:Y:S02]  /*57d0*/  LEA R80, P1, R57, c[0x0][0x190], 0x2 ;  /* 0x0000640039507a11 */ /* 0x000fe400078210ff */
[----:B------:R0:W-:Y:S01]  /*57e0*/  STG.E.128 [R58.64], R36 ;  /* 0x000000243a007986 */ /* 0x0001e2000c101d06 */
[----:B------:R-:W-:Y:S01]  /*57f0*/  IMAD.IADD R85, R85, 0x1, R118 ;  /* 0x0000000155557824 */ /* 0x000fe200078e0276 */
[C---:B------:R-:W-:Y:S02]  /*5800*/  LEA.HI.X R81, R57.reuse, c[0x0][0x194], RZ, 0x2, P1 ;  /* 0x0000650039517a11 */ /* 0x040fe400008f14ff */
[----:B------:R-:W-:-:S03]  /*5810*/  IADD3 R57, R57, 0x100, RZ ;  /* 0x0000010039397810 */ /* 0x000fc60007ffe0ff */
[----:B------:R0:W-:Y:S04]  /*5820*/  STG.E [R80.64], R85 ;  /* 0x0000005550007986 */ /* 0x0001e8000c101906 */
.L_x_40151:
[----:B------:R-:W-:Y:S05]  /*5830*/  BSYNC B0 ;  /* 0x0000000000007941 */ /* 0x000fea0003800000 */
.L_x_40150:
[----:B------:R-:W-:Y:S01]  /*5840*/  ISETP.NE.AND P1, PT, R70, RZ, PT ;  /* 0x000000ff4600720c */ /* 0x000fe20003f25270 */
        /* <DEDUP_REMOVED lines=22> */
.L_x_40183:
[----:B------:R-:W-:Y:S02]  /*59b0*/  MOV R93, R3 ;  /* 0x00000003005d7202 */ /* 0x000fe40000000f00 */
.L_x_40184:
[----:B------:R-:W-:Y:S05]  /*59c0*/  BSYNC B1 ;  /* 0x0000000000017941 */ /* 0x000fea0003800000 */
.L_x_40182:
        /* <DEDUP_REMOVED lines=16> */
.L_x_40188:
[----:B------:R-:W-:Y:S05]  /*5ad0*/  BSYNC B2 ;  /* 0x0000000000027941 */ /* 0x000fea0003800000 */
.L_x_40187:
        /* <DEDUP_REMOVED lines=44> */
.L_x_40186:
[----:B------:R-:W-:Y:S05]  /*5da0*/  BSYNC B1 ;  /* 0x0000000000017941 */ /* 0x000fea0003800000 */
.L_x_40185:
        /* <DEDUP_REMOVED lines=22> */
.L_x_40190:
[----:B------:R-:W-:Y:S02]  /*5f10*/  IMAD.MOV.U32 R4, RZ, RZ, R3 ;  /* 0x000000ffff047224 */ /* 0x000fe400078e0003 */
.L_x_40191:
[----:B------:R-:W-:Y:S05]  /*5f20*/  BSYNC B1 ;  /* 0x0000000000017941 */ /* 0x000fea0003800000 */
.L_x_40189:
        /* <DEDUP_REMOVED lines=16> */
.L_x_40195:
[----:B------:R-:W-:Y:S05]  /*6030*/  BSYNC B2 ;  /* 0x0000000000027941 */ /* 0x000fea0003800000 */
.L_x_40194:
        /* <DEDUP_REMOVED lines=44> */
.L_x_40193:
[----:B------:R-:W-:Y:S05]  /*6300*/  BSYNC B1 ;  /* 0x0000000000017941 */ /* 0x000fea0003800000 */
.L_x_40192:
        /* <DEDUP_REMOVED lines=19> */
.L_x_40197:
[----:B------:R-:W-:Y:S02]  /*6440*/  IMAD.MOV.U32 R4, RZ, RZ, R3 ;  /* 0x000000ffff047224 */ /* 0x000fe400078e0003 */
.L_x_40198:
[----:B------:R-:W-:Y:S05]  /*6450*/  BSYNC B1 ;  /* 0x0000000000017941 */ /* 0x000fea0003800000 */
.L_x_40196:
        /* <DEDUP_REMOVED lines=16> */
.L_x_40202:
[----:B------:R-:W-:Y:S05]  /*6560*/  BSYNC B2 ;  /* 0x0000000000027941 */ /* 0x000fea0003800000 */
.L_x_40201:
        /* <DEDUP_REMOVED lines=44> */
.L_x_40200:
[----:B------:R-:W-:Y:S05]  /*6830*/  BSYNC B1 ;  /* 0x0000000000017941 */ /* 0x000fea0003800000 */
.L_x_40199:
        /* <DEDUP_REMOVED lines=19> */
.L_x_40204:
[----:B------:R-:W-:Y:S02]  /*6970*/  IMAD.MOV.U32 R93, RZ, RZ, R3 ;  /* 0x000000ffff5d7224 */ /* 0x000fe400078e0003 */
.L_x_40205:
[----:B------:R-:W-:Y:S05]  /*6980*/  BSYNC B1 ;  /* 0x0000000000017941 */ /* 0x000fea0003800000 */
.L_x_40203:
        /* <DEDUP_REMOVED lines=16> */
.L_x_40209:
[----:B------:R-:W-:Y:S05]  /*6a90*/  BSYNC B2 ;  /* 0x0000000000027941 */ /* 0x000fea0003800000 */
.L_x_40208:
        /* <DEDUP_REMOVED lines=44> */
.L_x_40207:
[----:B------:R-:W-:Y:S05]  /*6d60*/  BSYNC B1 ;  /* 0x0000000000017941 */ /* 0x000fea0003800000 */
.L_x_40206:
        /* <DEDUP_REMOVED lines=20> */
.L_x_40181:
[----:B------:R-:W-:Y:S05]  /*6eb0*/  BSYNC B0 ;  /* 0x0000000000007941 */ /* 0x000fea0003800000 */
.L_x_40180:
        /* <DEDUP_REMOVED lines=23> */
.L_x_40213:
[----:B------:R-:W-:Y:S02]  /*7030*/  IMAD.MOV.U32 R93, RZ, RZ, R3 ;  /* 0x000000ffff5d7224 */ /* 0x000fe400078e0003 */
.L_x_40214:
[----:B------:R-:W-:Y:S05]  /*7040*/  BSYNC B1 ;  /* 0x0000000000017941 */ /* 0x000fea0003800000 */
.L_x_40212:
        /* <DEDUP_REMOVED lines=16> */
.L_x_40218:
[----:B------:R-:W-:Y:S05]  /*7150*/  BSYNC B2 ;  /* 0x0000000000027941 */ /* 0x000fea0003800000 */
.L_x_40217:
        /* <DEDUP_REMOVED lines=44> */
.L_x_40216:
[----:B------:R-:W-:Y:S05]  /*7420*/  BSYNC B1 ;  /* 0x0000000000017941 */ /* 0x000fea0003800000 */
.L_x_40215:
        /* <DEDUP_REMOVED lines=22> */
.L_x_40220:
[----:B------:R-:W-:Y:S02]  /*7590*/  IMAD.MOV.U32 R4, RZ, RZ, R3 ;  /* 0x000000ffff047224 */ /* 0x000fe400078e0003 */
.L_x_40221:
[----:B------:R-:W-:Y:S05]  /*75a0*/  BSYNC B1 ;  /* 0x0000000000017941 */ /* 0x000fea0003800000 */
.L_x_40219:
        /* <DEDUP_REMOVED lines=16> */
.L_x_40225:
[----:B------:R-:W-:Y:S05]  /*76b0*/  BSYNC B2 ;  /* 0x0000000000027941 */ /* 0x000fea0003800000 */
.L_x_40224:
        /* <DEDUP_REMOVED lines=44> */
.L_x_40223:
[----:B------:R-:W-:Y:S05]  /*7980*/  BSYNC B1 ;  /* 0x0000000000017941 */ /* 0x000fea0003800000 */
.L_x_40222:
        /* <DEDUP_REMOVED lines=19> */
.L_x_40227:
[----:B------:R-:W-:Y:S02]  /*7ac0*/  MOV R4, R3 ;  /* 0x0000000300047202 */ /* 0x000fe40000000f00 */
.L_x_40228:
[----:B------:R-:W-:Y:S05]  /*7ad0*/  BSYNC B1 ;  /* 0x0000000000017941 */ /* 0x000fea0003800000 */
.L_x_40226:
        /* <DEDUP_REMOVED lines=16> */
.L_x_40232:
[----:B------:R-:W-:Y:S05]  /*7be0*/  BSYNC B2 ;  /* 0x0000000000027941 */ /* 0x000fea0003800000 */
.L_x_40231:
        /* <DEDUP_REMOVED lines=44> */
.L_x_40230:
[----:B------:R-:W-:Y:S05]  /*7eb0*/  BSYNC B1 ;  /* 0x0000000000017941 */ /* 0x000fea0003800000 */
.L_x_40229:
        /* <DEDUP_REMOVED lines=19> */
.L_x_40234:
[----:B------:R-:W-:Y:S02]  /*7ff0*/  IMAD.MOV.U32 R93, RZ, RZ, R3 ;  /* 0x000000ffff5d7224 */ /* 0x000fe400078e0003 */
.L_x_40235:
[----:B------:R-:W-:Y:S05]  /*8000*/  BSYNC B1 ;  /* 0x0000000000017941 */ /* 0x000fea0003800000 */
.L_x_40233:
        /* <DEDUP_REMOVED lines=16> */
.L_x_40239:
[----:B------:R-:W-:Y:S05]  /*8110*/  BSYNC B2 ;  /* 0x0000000000027941 */ /* 0x000fea0003800000 */
.L_x_40238:
        /* <DEDUP_REMOVED lines=44> */
.L_x_40237:
[----:B------:R-:W-:Y:S05]  /*83e0*/  BSYNC B1 ;  /* 0x0000000000017941 */ /* 0x000fea0003800000 */
.L_x_40236:
        /* <DEDUP_REMOVED lines=20> */
.L_x_40211:
[----:B------:R-:W-:Y:S05]  /*8530*/  BSYNC B0 ;  /* 0x0000000000007941 */ /* 0x000fea0003800000 */
.L_x_40210:
        /* <DEDUP_REMOVED lines=23> */
.L_x_40243:
[----:B------:R-:W-:Y:S02]  /*86b0*/  IMAD.MOV.U32 R93, RZ, RZ, R3 ;  /* 0x000000ffff5d7224 */ /* 0x000fe400078e0003 */
.L_x_40244:
[----:B------:R-:W-:Y:S05]  /*86c0*/  BSYNC B1 ;  /* 0x0000000000017941 */ /* 0x000fea0003800000 */
.L_x_40242:
        /* <DEDUP_REMOVED lines=16> */
.L_x_40248:
[----:B------:R-:W-:Y:S05]  /*87d0*/  BSYNC B2 ;  /* 0x0000000000027941 */ /* 0x000fea0003800000 */
.L_x_40247:
        /* <DEDUP_REMOVED lines=44> */
.L_x_40246:
[----:B------:R-:W-:Y:S05]  /*8aa0*/  BSYNC B1 ;  /* 0x0000000000017941 */ /* 0x000fea0003800000 */
.L_x_40245:
        /* <DEDUP_REMOVED lines=22> */
.L_x_40250:
[----:B------:R-:W-:Y:S02]  /*8c10*/  IMAD.MOV.U32 R4, RZ, RZ, R3 ;  /* 0x000000ffff047224 */ /* 0x000fe400078e0003 */
.L_x_40251:
[----:B------:R-:W-:Y:S05]  /*8c20*/  BSYNC B1 ;  /* 0x0000000000017941 */ /* 0x000fea0003800000 */
.L_x_40249:
        /* <DEDUP_REMOVED lines=16> */
.L_x_40255:
[----:B------:R-:W-:Y:S05]  /*8d30*/  BSYNC B2 ;  /* 0x0000000000027941 */ /* 0x000fea0003800000 */
.L_x_40254:
        /* <DEDUP_REMOVED lines=44> */
.L_x_40253:
[----:B------:R-:W-:Y:S05]  /*9000*/  BSYNC B1 ;  /* 0x0000000000017941 */ /* 0x000fea0003800000 */
.L_x_40252:
        /* <DEDUP_REMOVED lines=19> */
.L_x_40257:
[----:B------:R-:W-:Y:S02]  /*9140*/  IMAD.MOV.U32 R4, RZ, RZ, R3 ;  /* 0x000000ffff047224 */ /* 0x000fe400078e0003 */
.L_x_40258:
[----:B------:R-:W-:Y:S05]  /*9150*/  BSYNC B1 ;  /* 0x0000000000017941 */ /* 0x000fea0003800000 */
.L_x_40256:
        /* <DEDUP_REMOVED lines=16> */
.L_x_40262:
[----:B------:R-:W-:Y:S05]  /*9260*/  BSYNC B2 ;  /* 0x0000000000027941 */ /* 0x000fea0003800000 */
.L_x_40261:
        /* <DEDUP_REMOVED lines=44> */
.L_x_40260:
[----:B------:R-:W-:Y:S05]  /*9530*/  BSYNC B1 ;  /* 0x0000000000017941 */ /* 0x000fea0003800000 */
.L_x_40259:
        /* <DEDUP_REMOVED lines=19> */
.L_x_40264:
[----:B------:R-:W-:Y:S02]  /*9670*/  IMAD.MOV.U32 R93, RZ, RZ, R3 ;  /* 0x000000ffff5d7224 */ /* 0x000fe400078e0003 */
.L_x_40265:
[----:B------:R-:W-:Y:S05]  /*9680*/  BSYNC B1 ;  /* 0x0000000000017941 */ /* 0x000fea0003800000 */
.L_x_40263:
        /* <DEDUP_REMOVED lines=16> */
.L_x_40269:
[----:B------:R-:W-:Y:S05]  /*9790*/  BSYNC B2 ;  /* 0x0000000000027941 */ /* 0x000fea0003800000 */
.L_x_40268:
        /* <DEDUP_REMOVED lines=44> */
.L_x_40267:
[----:B------:R-:W-:Y:S05]  /*9a60*/  BSYNC B1 ;  /* 0x0000000000017941 */ /* 0x000fea0003800000 */
.L_x_40266:
        /* <DEDUP_REMOVED lines=20> */
.L_x_40241:
[----:B------:R-:W-:Y:S05]  /*9bb0*/  BSYNC B0 ;  /* 0x0000000000007941 */ /* 0x000fea0003800000 */
.L_x_40240:
        /* <DEDUP_REMOVED lines=23> */
.L_x_40273:
[----:B------:R-:W-:Y:S02]  /*9d30*/  IMAD.MOV.U32 R93, RZ, RZ, R3 ;  /* 0x000000ffff5d7224 */ /* 0x000fe400078e0003 */
.L_x_40274:
[----:B------:R-:W-:Y:S05]  /*9d40*/  BSYNC B1 ;  /* 0x0000000000017941 */ /* 0x000fea0003800000 */
.L_x_40272:
        /* <DEDUP_REMOVED lines=16> */
.L_x_40278:
[----:B------:R-:W-:Y:S05]  /*9e50*/  BSYNC B2 ;  /* 0x0000000000027941 */ /* 0x000fea0003800000 */
.L_x_40277:
        /* <DEDUP_REMOVED lines=44> */
.L_x_40276:
[----:B------:R-:W-:Y:S05]  /*a120*/  BSYNC B1 ;  /* 0x0000000000017941 */ /* 0x000fea0003800000 */
.L_x_40275:
        /* <DEDUP_REMOVED lines=22> */
.L_x_40280:
[----:B------:R-:W-:Y:S02]  /*a290*/  MOV R4, R3 ;  /* 0x0000000300047202 */ /* 0x000fe40000000f00 */
.L_x_40281:
[----:B------:R-:W-:Y:S05]  /*a2a0*/  BSYNC B1 ;  /* 0x0000000000017941 */ /* 0x000fea0003800000 */
.L_x_40279:
        /* <DEDUP_REMOVED lines=16> */
.L_x_40285:
[----:B------:R-:W-:Y:S05]  /*a3b0*/  BSYNC B2 ;  /* 0x0000000000027941 */ /* 0x000fea0003800000 */
.L_x_40284:
        /* <DEDUP_REMOVED lines=44> */
.L_x_40283:
[----:B------:R-:W-:Y:S05]  /*a680*/  BSYNC B1 ;  /* 0x0000000000017941 */ /* 0x000fea0003800000 */
.L_x_40282:
        /* <DEDUP_REMOVED lines=19> */
.L_x_40287:
[----:B------:R-:W-:Y:S02]  /*a7c0*/  IMAD.MOV.U32 R4, RZ, RZ, R3 ;  /* 0x000000ffff047224 */ /* 0x000fe400078e0003 */
.L_x_40288:
[----:B------:R-:W-:Y:S05]  /*a7d0*/  BSYNC B1 ;  /* 0x0000000000017941 */ /* 0x000fea0003800000 */
.L_x_40286:
        /* <DEDUP_REMOVED lines=16> */
.L_x_40292:
[----:B------:R-:W-:Y:S05]  /*a8e0*/  BSYNC B2 ;  /* 0x0000000000027941 */ /* 0x000fea0003800000 */
.L_x_40291:
        /* <DEDUP_REMOVED lines=44> */
.L_x_40290:
[----:B------:R-:W-:Y:S05]  /*abb0*/  BSYNC B1 ;  /* 0x0000000000017941 */ /* 0x000fea0003800000 */
.L_x_40289:
        /* <DEDUP_REMOVED lines=19> */
.L_x_40294:
[----:B------:R-:W-:Y:S02]  /*acf0*/  IMAD.MOV.U32 R93, RZ, RZ, R3 ;  /* 0x000000ffff5d7224 */ /* 0x000fe400078e0003 */
.L_x_40295:
[----:B------:R-:W-:Y:S05]  /*ad00*/  BSYNC B1 ;  /* 0x0000000000017941 */ /* 0x000fea0003800000 */
.L_x_40293:
        /* <DEDUP_REMOVED lines=16> */
.L_x_40299:
[----:B------:R-:W-:Y:S05]  /*ae10*/  BSYNC B2 ;  /* 0x0000000000027941 */ /* 0x000fea0003800000 */
.L_x_40298:
        /* <DEDUP_REMOVED lines=44> */
.L_x_40297:
[----:B------:R-:W-:Y:S05]  /*b0e0*/  BSYNC B1 ;  /* 0x0000000000017941 */ /* 0x000fea0003800000 */
.L_x_40296:
        /* <DEDUP_REMOVED lines=10> */
[----:B------:R-:W-:Y:S02]  /*b190*/  SEL R84, RZ, 0x1000000, P2 ;  /* 0x01000000ff547807 */ /* 0x000fe40001000000 */
[----:B------:R-:W-:Y:S02]  /*b1a0*/  FSEL R55, R55, RZ, !P2 ;  /* 0x000000ff37377208 */ /* 0x000fe40005000000 */
[----:B------:R-:W-:Y:S02]  /*b1b0*/  LEA R56, P2, R57, c[0x0][0x190], 0x2 ;  /* 0x0000640039387a11 */ /* 0x000fe400078410ff */
[----:B------:R-:W-:Y:S01]  /*b1c0*/  IADD3 R80, R85, R84, R80 ;  /* 0x0000005455507210 */ /* 0x000fe20007ffe050 */
[----:B------:R-:W-:Y:S01]  /*b1d0*/  @P1 FADD.FTZ R55, R27, R55 ;  /* 0x000000371b371221 */ /* 0x000fe20000010000 */
[----:B------:R-:W-:Y:S02]  /*b1e0*/  LEA.HI.X R57, R57, c[0x0][0x194], RZ, 0x2, P2 ;  /* 0x0000650039397a11 */ /* 0x000fe400010f14ff */
[----:B------:R-:W-:-:S02]  /*b1f0*/  IADD3 R81, R80, R81, RZ ;  /* 0x0000005150517210 */ /* 0x000fc40007ffe0ff */
[----:B------:R0:W-:Y:S04]  /*b200*/  STG.E.128 [R58.64], R52 ;  /* 0x000000343a007986 */ /* 0x0001e8000c101d06 */
[----:B------:R0:W-:Y:S02]  /*b210*/  STG.E [R56.64], R81 ;  /* 0x0000005138007986 */ /* 0x0001e4000c101906 */
.L_x_40271:
[----:B------:R-:W-:Y:S05]  /*b220*/  BSYNC B0 ;  /* 0x0000000000007941 */ /* 0x000fea0003800000 */
.L_x_40270:
[----:B0----5:R-:W-:Y:S01]  /*b230*/  FADD.FTZ R56, RZ, R28 ;  /* 0x0000001cff387221 */ /* 0x021fe20000010000 */
        /* <DEDUP_REMOVED lines=40> */
.L_x_40318:
        /* <DEDUP_REMOVED lines=77> */
.L_x_40319:
        /* <DEDUP_REMOVED lines=9> */
[----:B------:R-:W2:Y:S01]  /*ba20*/  LDL R85, [R1+0x8] ;  /* 0x0000080001557983 */ /* 0x000ea20000100800 */
[----:B-1----:R-:W-:Y:S01]  /*ba30*/  CS2R R56, SRZ ;  /* 0x0000000000387805 */ /* 0x002fe2000001ff00 */
[----:B------:R-:W-:Y:S01]  /*ba40*/  @!P1 IMAD.IADD R81, R81, 0x1, R80 ;  /* 0x0000000151519824 */ /* 0x000fe200078e0250 */
[----:B------:R-:W-:Y:S01]  /*ba50*/  HFMA2.MMA R84, -RZ, RZ, 0, 0 ;  /* 0x00000000ff547435 */ /* 0x000fe200000001ff */
[----:B------:R-:W-:Y:S06]  /*ba60*/  BAR.SYNC.DEFER_BLOCKING 0x0 ;  /* 0x0000000000007b1d */ /* 0x000fec0000010000 */
[----:B------:R-:W-:Y:S01]  /*ba70*/  BSSY B0, `(.L_x_40302) ;  /* 0x0000058000007945 */ /* 0x000fe20003800000 */
[----:B------:R-:W1:Y:S04]  /*ba80*/  @!P1 LDS.64 R56, [R81.X8] ;  /* 0x0000000051389984 */ /* 0x000e680000008a00 */
[----:B-1----:R-:W-:Y:S01]  /*ba90*/  SHFL.DOWN PT, R80, R56, 0x4, 0x1f ;  /* 0x08801f0038507f89 */ /* 0x002fe200000e0000 */
[----:B--2---:R-:W-:Y:S01]  /*baa0*/  @!P1 IMAD.MOV.U32 R84, RZ, RZ, R85 ;  /* 0x000000ffff549224 */ /* 0x004fe200078e0055 */
[----:B------:R-:W-:-:S03]  /*bab0*/  ISETP.NE.AND P1, PT, RZ, UR8, PT ;  /* 0x00000008ff007c0c */ /* 0x000fc6000bf25270 */
[----:B------:R-:W-:Y:S01]  /*bac0*/  I2F R125, R84 ;  /* 0x00000054007d7306 */ /* 0x000fe20000201400 */
[----:B------:R-:W1:Y:S02]  /*bad0*/  SHFL.DOWN PT, R59, R84, 0x4, 0x1f ;  /* 0x08801f00543b7f89 */ /* 0x000e6400000e0000 */
[----:B01----:R-:W-:-:S05]  /*bae0*/  IMAD.IADD R93, R59, 0x1, R84 ;  /* 0x000000013b5d7824 */ /* 0x003fca00078e0254 */
[----:B------:R-:W0:Y:S01]  /*baf0*/  I2F R59, R59 ;  /* 0x0000003b003b7306 */ /* 0x000e220000201400 */
[----:B------:R-:W1:Y:S07]  /*bb00*/  SHFL.DOWN PT, R122, R93, 0x2, 0x1f ;  /* 0x08401f005d7a7f89 */ /* 0x000e6e00000e0000 */
[----:B------:R-:W2:Y:S01]  /*bb10*/  I2F R123, R93 ;  /* 0x0000005d007b7306 */ /* 0x000ea20000201400 */
[----:B0-----:R-:W-:-:S04]  /*bb20*/  FMUL.FTZ R81, R80, R59 ;  /* 0x0000003b50517220 */ /* 0x001fc80000410000 */
[----:B------:R-:W-:Y:S02]  /*bb30*/  FFMA.FTZ R121, R125, R56, R81 ;  /* 0x000000387d797223 */ /* 0x000fe40000010051 */
[----:B------:R-:W-:Y:S01]  /*bb40*/  FADD.FTZ R56, -R80, R56 ;  /* 0x0000003850387221 */ /* 0x000fe20000010100 */
[----:B--2---:R-:W0:Y:S03]  /*bb50*/  MUFU.RCP R124, R123 ;  /* 0x0000007b007c7308 */ /* 0x004e260000001000 */
[----:B------:R-:W-:Y:S01]  /*bb60*/  FMUL.FTZ R56, R56, R56 ;  /* 0x0000003838387220 */ /* 0x000fe20000410000 */
[----:B-1----:R-:W-:-:S03]  /*bb70*/  IADD3 R81, R93, R122, RZ ;  /* 0x0000007a5d517210 */ /* 0x002fc60007ffe0ff */
[----:B------:R-:W-:Y:S01]  /*bb80*/  FMUL.FTZ R125, R56, R125 ;  /* 0x0000007d387d7220 */ /* 0x000fe20000410000 */
[----:B------:R-:W1:Y:S01]  /*bb90*/  I2F R118, R81 ;  /* 0x0000005100767306 */ /* 0x000e620000201400 */
[----:B------:R-:W2:Y:S02]  /*bba0*/  SHFL.DOWN PT, R85, R81, 0x1, 0x1f ;  /* 0x08201f0051557f89 */ /* 0x000ea400000e0000 */
[----:B------:R-:W-:Y:S02]  /*bbb0*/  FMUL.FTZ R125, R125, R59 ;  /* 0x0000003b7d7d7220 */ /* 0x000fe40000410000 */
[----:B------:R-:W3:Y:S01]  /*bbc0*/  SHFL.DOWN PT, R59, R57, 0x4, 0x1f ;  /* 0x08801f00393b7f89 */ /* 0x000ee200000e0000 */
[----:B0-----:R-:W-:Y:S02]  /*bbd0*/  FMUL.FTZ R121, R124, R121 ;  /* 0x000000797c797220 */ /* 0x001fe40000410000 */
[----:B------:R-:W0:Y:S03]  /*bbe0*/  I2F R122, R122 ;  /* 0x0000007a007a7306 */ /* 0x000e260000201400 */
[----:B------:R-:W0:Y:S05]  /*bbf0*/  SHFL.DOWN PT, R120, R121, 0x2, 0x1f ;  /* 0x08401f0079787f89 */ /* 0x000e2a00000e0000 */
[----:B-1----:R-:W1:Y:S01]  /*bc00*/  MUFU.RCP R119, R118 ;  /* 0x0000007600777308 */ /* 0x002e620000001000 */
[----:B--2---:R-:W-:-:S07]  /*bc10*/  IMAD.IADD R81, R81, 0x1, R85 ;  /* 0x0000000151517824 */ /* 0x004fce00078e0255 */
[----:B------:R-:W-:Y:S01]  /*bc20*/  I2F R85, R85 ;  /* 0x0000005500557306 */ /* 0x000fe20000201400 */
[----:B---3--:R-:W-:-:S04]  /*bc30*/  FADD.FTZ R59, R59, R57 ;  /* 0x000000393b3b7221 */ /* 0x008fc80000010000 */
[----:B------:R-:W-:-:S03]  /*bc40*/  FFMA.FTZ R59, R124, R125, R59 ;  /* 0x0000007d7c3b7223 */ /* 0x000fc6000001003b */
[----:B------:R-:W2:Y:S01]  /*bc50*/  I2F R81, R81 ;  /* 0x0000005100517306 */ /* 0x000ea20000201400 */
[----:B0-----:R-:W-:Y:S01]  /*bc60*/  FMUL.FTZ R117, R120, R122 ;  /* 0x0000007a78757220 */ /* 0x001fe20000410000 */
[----:B------:R-:W0:Y:S01]  /*bc70*/  SHFL.DOWN PT, R57, R59, 0x2, 0x1f ;  /* 0x08401f003b397f89 */ /* 0x000e2200000e0000 */
[----:B------:R-:W-:Y:S02]  /*bc80*/  FADD.FTZ R120, R121, -R120 ;  /* 0x8000007879787221 */ /* 0x000fe40000010000 */
[----:B------:R-:W-:Y:S02]  /*bc90*/  FFMA.FTZ R117, R123, R121, R117 ;  /* 0x000000797b757223 */ /* 0x000fe40000010075 */
[----:B------:R-:W-:Y:S02]  /*bca0*/  FMUL.FTZ R120, R120, R120 ;  /* 0x0000007878787220 */ /* 0x000fe40000410000 */
[----:B-1----:R-:W-:Y:S02]  /*bcb0*/  FMUL.FTZ R117, R119, R117 ;  /* 0x0000007577757220 */ /* 0x002fe40000410000 */
[----:B------:R-:W-:-:S03]  /*bcc0*/  FMUL.FTZ R123, R123, R120 ;  /* 0x000000787b7b7220 */ /* 0x000fc60000410000 */
[----:B------:R-:W1:Y:S01]  /*bcd0*/  SHFL.DOWN PT, R93, R117, 0x1, 0x1f ;  /* 0x08201f00755d7f89 */ /* 0x000e6200000e0000 */
[----:B------:R-:W-:Y:S01]  /*bce0*/  FMUL.FTZ R123, R123, R122 ;  /* 0x0000007a7b7b7220 */ /* 0x000fe20000410000 */
[----:B--2---:R-:W2:Y:S01]  /*bcf0*/  MUFU.RCP R81, R81 ;  /* 0x0000005100517308 */ /* 0x004ea20000001000 */
[----:B0-----:R-:W-:Y:S02]  /*bd00*/  FADD.FTZ R120, R59, R57 ;  /* 0x000000393b787221 */ /* 0x001fe40000010000 */
[----:B------:R-:W-:Y:S02]  /*bd10*/  IMAD.MOV.U32 R57, RZ, RZ, c[0x0][0x1e0] ;  /* 0x00007800ff397624 */ /* 0x000fe400078e00ff */
[----:B------:R-:W-:-:S05]  /*bd20*/  FFMA.FTZ R120, R119, R123, R120 ;  /* 0x0000007b77787223 */ /* 0x000fca0000010078 */
[----:B------:R-:W0:Y:S01]  /*bd30*/  SHFL.DOWN PT, R119, R120, 0x1, 0x1f ;  /* 0x08201f0078777f89 */ /* 0x000e2200000e0000 */
[----:B-1----:R-:W-:Y:S02]  /*bd40*/  FMUL.FTZ R80, R93, R85 ;  /* 0x000000555d507220 */ /* 0x002fe40000410000 */
[----:B------:R-:W-:Y:S02]  /*bd50*/  FADD.FTZ R93, R117, -R93 ;  /* 0x8000005d755d7221 */ /* 0x000fe40000010000 */
[C---:B------:R-:W-:Y:S02]  /*bd60*/  FFMA.FTZ R80, R118.reuse, R117, R80 ;  /* 0x0000007576507223 */ /* 0x040fe40000010050 */
[----:B------:R-:W-:Y:S02]  /*bd70*/  FMUL.FTZ R93, R93, R93 ;  /* 0x0000005d5d5d7220 */ /* 0x000fe40000410000 */
[----:B--2---:R-:W-:Y:S02]  /*bd80*/  FMUL.FTZ R80, R81, R80 ;  /* 0x0000005051507220 */ /* 0x004fe40000410000 */
[----:B------:R-:W-:-:S04]  /*bd90*/  FMUL.FTZ R122, R118, R93 ;  /* 0x0000005d767a7220 */ /* 0x000fc80000410000 */
[----:B------:R-:W-:Y:S01]  /*bda0*/  FMUL.FTZ R122, R122, R85 ;  /* 0x000000557a7a7220 */ /* 0x000fe20000410000 */
[----:B------:R-:W1:Y:S01]  /*bdb0*/  SHFL.IDX PT, R80, R80, RZ, 0x1f ;  /* 0x00001fff50507589 */ /* 0x000e6200000e0000 */
[----:B0-----:R-:W-:-:S04]  /*bdc0*/  FADD.FTZ R118, R120, R119 ;  /* 0x0000007778767221 */ /* 0x001fc80000010000 */
[----:B------:R-:W-:-:S06]  /*bdd0*/  FFMA.FTZ R118, R81, R122, R118 ;  /* 0x0000007a51767223 */ /* 0x000fcc0000010076 */
[----:B------:R-:W0:Y:S01]  /*bde0*/  SHFL.IDX PT, R118, R118, RZ, 0x1f ;  /* 0x00001fff76767589 */ /* 0x000e2200000e0000 */
[C---:B-1----:R-:W-:Y:S01]  /*bdf0*/  FMUL.FTZ R56, R80.reuse, R80 ;  /* 0x0000005050387220 */ /* 0x042fe20000410000 */
[----:B------:R-:W-:-:S04]  /*be00*/  FSEL R84, R80, RZ, !P1 ;  /* 0x000000ff50547208 */ /* 0x000fc80004800000 */
[----:B------:R-:W-:Y:S02]  /*be10*/  FSEL R56, R56, RZ, P1 ;  /* 0x000000ff38387208 */ /* 0x000fe40000800000 */
[----:B------:R-:W-:Y:S01]  /*be20*/  LOP3.LUT P1, RZ, R58, 0x1f, R16, 0xf8, !PT ;  /* 0x0000001f3aff7812 */ /* 0x000fe2000782f810 */
[----:B0-----:R-:W-:-:S04]  /*be30*/  FFMA.FTZ R57, R118, R57, c[0x0][0x228] ;  /* 0x00008a0076397623 */ /* 0x001fc80000010039 */
[----:B------:R-:W-:-:S08]  /*be40*/  FADD.FTZ R85, R57, R56 ;  /* 0x0000003839557221 */ /* 0x000fd00000010000 */
[----:B------:R-:W-:Y:S01]  /*be50*/  @!P1 MOV R56, 0x4 ;  /* 0x0000000400389802 */ /* 0x000fe20000000f00 */
[----:B------:R-:W-:Y:S01]  /*be60*/  @!P1 IMAD.MOV.U32 R58, RZ, RZ, 0x4 ;  /* 0x00000004ff3a9424 */ /* 0x000fe200078e00ff */
[----:B------:R-:W0:Y:S03]  /*be70*/  MUFU.RSQ R85, R85 ;  /* 0x0000005500557308 */ /* 0x000e260000001400 */
[----:B------:R-:W-:-:S04]  /*be80*/  @!P1 IMAD.WIDE R56, R11, R56, c[0x0][0x1a0] ;  /* 0x000068000b389625 */ /* 0x000fc800078e0238 */
[----:B------:R-:W-:Y:S01]  /*be90*/  @!P1 IMAD.WIDE R58, R11, R58, c[0x0][0x1a8] ;  /* 0x00006a000b3a9625 */ /* 0x000fe200078e023a */
[----:B------:R1:W-:Y:S04]  /*bea0*/  @!P1 STG.E [R56.64], R80 ;  /* 0x0000005038009986 */ /* 0x0003e8000c101906 */
[----:B0-----:R1:W-:Y:S01]  /*beb0*/  @!P1 STG.E [R58.64], R85 ;  /* 0x000000553a009986 */ /* 0x0013e2000c101906 */
[----:B------:R-:W-:Y:S05]  /*bec0*/  @!P0 BRA `(.L_x_40303) ;  /* 0x0000012000008947 */ /* 0x000fea0003800000 */
[----:B------:R-:W2:Y:S04]  /*bed0*/  LDL R124, [R1] ;  /* 0x00000000017c7983 */ /* 0x000ea80000100800 */
[----:B------:R-:W2:Y:S01]  /*bee0*/  LDL R125, [R1+0x4] ;  /* 0x00000400017d7983 */ /* 0x000ea20000100800 */
[----:B-1----:R-:W-:-:S02]  /*bef0*/  FADD.FTZ R58, R29, -R84 ;  /* 0x800000541d3a7221 */ /* 0x002fc40000010000 */
[--C-:B------:R-:W-:Y:S02]  /*bf00*/  FADD.FTZ R56, R28, -R84.reuse ;  /* 0x800000541c387221 */ /* 0x100fe40000010000 */
[--C-:B------:R-:W-:Y:S02]  /*bf10*/  FADD.FTZ R80, R30, -R84.reuse ;  /* 0x800000541e507221 */ /* 0x100fe40000010000 */
[----:B------:R-:W-:Y:S02]  /*bf20*/  FADD.FTZ R118, R31, -R84 ;  /* 0x800000541f767221 */ /* 0x000fe40000010000 */
[C---:B------:R-:W-:Y:S02]  /*bf30*/  FMUL.FTZ R57, R85.reuse, R58 ;  /* 0x0000003a55397220 */ /* 0x040fe40000410000 */
[----:B------:R-:W-:Y:S02]  /*bf40*/  IMAD.MOV.U32 R120, RZ, RZ, 0x10 ;  /* 0x00000010ff787424 */ /* 0x000fe400078e00ff */
        /* <DEDUP_REMOVED lines=8> */
[----:B--2---:R-:W-:-:S05]  /*bfd0*/  FFMA.FTZ R56, R125, R56, R124 ;  /* 0x000000387d387223 */ /* 0x004fca000001007c */
[----:B------:R0:W-:Y:S02]  /*bfe0*/  STG.E.128 [R80.64], R56 ;  /* 0x0000003850007986 */ /* 0x0001e4000c101d06 */
.L_x_40303:
[----:B------:R-:W-:Y:S05]  /*bff0*/  BSYNC B0 ;  /* 0x0000000000007941 */ /* 0x000fea0003800000 */
.L_x_40302:
[----:B------:R-:W-:Y:S01]  /*c000*/  ISETP.NE.AND P1, PT, R68, RZ, PT ;  /* 0x000000ff4400720c */ /* 0x000fe20003f25270 */
[----:B------:R-:W-:-:S12]  /*c010*/  BSSY B0, `(.L_x_40304) ;  /* 0x0000012000007945 */ /* 0x000fd80003800000 */
[----:B------:R-:W-:Y:S05]  /*c020*/  @!P1 BRA `(.L_x_40305) ;  /* 0x0000010000009947 */ /* 0x000fea0003800000 */
[----:B------:R-:W-:Y:S01]  /*c030*/  HFMA2.MMA R120, -RZ, RZ, 0, 9.5367431640625e-07 ;  /* 0x00000010ff787435 */ /* 0x000fe200000001ff */
[--C-:B01----:R-:W-:Y:S02]  /*c040*/  FADD.FTZ R58, R33, -R84.reuse ;  /* 0x80000054213a7221 */ /* 0x103fe40000010000 */
        /* <DEDUP_REMOVED lines=14> */
.L_x_40305:
[----:B------:R-:W-:Y:S05]  /*c130*/  BSYNC B0 ;  /* 0x0000000000007941 */ /* 0x000fea0003800000 */
.L_x_40304:
[----:B------:R-:W-:Y:S01]  /*c140*/  ISETP.NE.AND P1, PT, R69, RZ, PT ;  /* 0x000000ff4500720c */ /* 0x000fe20003f25270 */
[----:B------:R-:W-:-:S12]  /*c150*/  BSSY B0, `(.L_x_40306) ;  /* 0x0000012000007945 */ /* 0x000fd80003800000 */
[----:B------:R-:W-:Y:S05]  /*c160*/  @!P1 BRA `(.L_x_40307) ;  /* 0x0000010000009947 */ /* 0x000fea0003800000 */
[--C-:B01----:R-:W-:Y:S02]  /*c170*/  FADD.FTZ R58, R37, -R84.reuse ;  /* 0x80000054253a7221 */ /* 0x103fe40000010000 */
        /* <DEDUP_REMOVED lines=15> */
.L_x_40307:
[----:B------:R-:W-:Y:S05]  /*c270*/  BSYNC B0 ;  /* 0x0000000000007941 */ /* 0x000fea0003800000 */
.L_x_40306:
[----:B------:R-:W-:Y:S01]  /*c280*/  ISETP.NE.AND P1, PT, R70, RZ, PT ;  /* 0x000000ff4600720c */ /* 0x000fe20003f25270 */
[----:B------:R-:W-:-:S12]  /*c290*/  BSSY B0, `(.L_x_40308) ;  /* 0x0000012000007945 */ /* 0x000fd80003800000 */
[----:B------:R-:W-:Y:S05]  /*c2a0*/  @!P1 BRA `(.L_x_40309) ;  /* 0x0000010000009947 */ /* 0x000fea0003800000 */
[--C-:B01----:R-:W-:Y:S02]  /*c2b0*/  FADD.FTZ R56, R40, -R84.reuse ;  /* 0x8000005428387221 */ /* 0x103fe40000010000 */
[--C-:B------:R-:W-:Y:S02]  /*c2c0*/  FADD.FTZ R58, R41, -R84.reuse ;  /* 0x80000054293a7221 */ /* 0x100fe40000010000 */
[--C-:B------:R-:W-:Y:S02]  /*c2d0*/  FADD.FTZ R80, R42, -R84.reuse ;  /* 0x800000542a507221 */ /* 0x100fe40000010000 */
[----:B------:R-:W-:Y:S02]  /*c2e0*/  FADD.FTZ R118, R43, -R84 ;  /* 0x800000542b767221 */ /* 0x000fe40000010000 */
[C---:B------:R-:W-:Y:S02]  /*c2f0*/  FMUL.FTZ R57, R85.reuse, R56 ;  /* 0x0000003855397220 */ /* 0x040fe40000410000 */
[----:B------:R-:W-:-:S02]  /*c300*/  FMUL.FTZ R58, R85, R58 ;  /* 0x0000003a553a7220 */ /* 0x000fc40000410000 */
[C---:B------:R-:W-:Y:S02]  /*c310*/  FMUL.FTZ R59, R85.reuse, R80 ;  /* 0x00000050553b7220 */ /* 0x040fe40000410000 */
[----:B------:R-:W-:Y:S02]  /*c320*/  IMAD.MOV.U32 R120, RZ, RZ, 0x10 ;  /* 0x00000010ff787424 */ /* 0x000fe400078e00ff */
[----:B------:R-:W-:Y:S02]  /*c330*/  FMUL.FTZ R118, R85, R118 ;  /* 0x0000007655767220 */ /* 0x000fe40000410000 */
[----:B------:R-:W-:Y:S02]  /*c340*/  FFMA.FTZ R56, R94, R57, R92 ;  /* 0x000000395e387223 */ /* 0x000fe4000001005c */
[----:B------:R-:W-:Y:S02]  /*c350*/  FFMA.FTZ R57, R91, R58, R90 ;  /* 0x0000003a5b397223 */ /* 0x000fe4000001005a */
[----:B------:R-:W-:-:S02]  /*c360*/  FFMA.FTZ R58, R89, R59, R88 ;  /* 0x0000003b593a7223 */ /* 0x000fc40000010058 */
[C---:B------:R-:W-:Y:S01]  /*c370*/  IMAD.WIDE.U32 R80, R77.reuse, R120, c[0x0][0x208] ;  /* 0x000082004d507625 */ /* 0x040fe200078e0078 */
[----:B------:R-:W-:-:S03]  /*c380*/  IADD3 R77, R77, 0x100, RZ ;  /* 0x000001004d4d7810 */ /* 0x000fc60007ffe0ff */
[----:B------:R-:W-:-:S05]  /*c390*/  FFMA.FTZ R59, R87, R118, R86 ;  /* 0x00000076573b7223 */ /* 0x000fca0000010056 */
[----:B------:R0:W-:Y:S02]  /*c3a0*/  STG.E.128 [R80.64], R56 ;  /* 0x0000003850007986 */ /* 0x0001e4000c101d06 */
.L_x_40309:
[----:B------:R-:W-:Y:S05]  /*c3b0*/  BSYNC B0 ;  /* 0x0000000000007941 */ /* 0x000fea0003800000 */
.L_x_40308:
[----:B------:R-:W-:Y:S01]  /*c3c0*/  ISETP.NE.AND P1, PT, R71, RZ, PT ;  /* 0x000000ff4700720c */ /* 0x000fe20003f25270 */
        /* <DEDUP_REMOVED lines=18> */
.L_x_40311:
[----:B------:R-:W-:Y:S05]  /*c4f0*/  BSYNC B0 ;  /* 0x0000000000007941 */ /* 0x000fea0003800000 */
.L_x_40310:
        /* <DEDUP_REMOVED lines=19> */
.L_x_40313:
[----:B------:R-:W-:Y:S05]  /*c630*/  BSYNC B0 ;  /* 0x0000000000007941 */ /* 0x000fea0003800000 */
.L_x_40312:
        /* <DEDUP_REMOVED lines=18> */
.L_x_40315:
[----:B------:R-:W-:Y:S05]  /*c760*/  BSYNC B0 ;  /* 0x0000000000007941 */ /* 0x000fea0003800000 */
.L_x_40314:
[----:B------:R-:W-:Y:S02]  /*c770*/  LOP3.LUT P1, RZ, R67, 0xff, RZ, 0xc0, !PT ;  /* 0x000000ff43ff7812 */ /* 0x000fe4000782c0ff */
[----:B------:R-:W-:Y:S02]  /*c780*/  IADD3 R11, R11, c[0x0][0x160], RZ ;  /* 0x000058000b0b7a10 */ /* 0x000fe40007ffe0ff */
[----:B------:R-:W-:Y:S02]  /*c790*/  SEL R67, RZ, 0x1, P1 ;  /* 0x00000001ff437807 */ /* 0x000fe40000800000 */
[----:B------:R-:W-:-:S13]  /*c7a0*/  ISETP.GE.AND P1, PT, R11, c[0x0][0x164], PT ;  /* 0x000059000b007a0c */ /* 0x000fda0003f26270 */
[----:B01----:R-:W-:Y:S01]  /*c7b0*/  @P1 CALL.REL.NOINC `(.L_x_40316) ;  /* 0x0000001000001944 */ /* 0x003fe20003c00000 */
[----:B------:R-:W-:Y:S05]  /*c7c0*/  BRA `(.L_x_40317) ;  /* 0xffff4c4000007947 */ /* 0x000fea000383ffff */
.L_x_40316:
[----:B------:R-:W-:Y:S05]  /*c7d0*/  EXIT ;  /* 0x000000000000794d */ /* 0x000fea0003800000 */
.L_x_40300:
[----:B------:R-:W-:Y:S01]  /*c7e0*/  HFMA2.MMA R84, -RZ, RZ, 0, 5.9604644775390625e-08 ;  /* 0x00000001ff547435 */ /* 0x000fe200000001ff */
[----:B------:R-:W-:Y:S01]  /*c7f0*/  IMAD.MOV.U32 R85, RZ, RZ, 0x1f ;  /* 0x0000001fff557424 */ /* 0x000fe200078e00ff */
[----:B------:R-:W-:Y:S01]  /*c800*/  MOV R58, 0xc830 ;  /* 0x0000c830003a7802 */ /* 0x000fe20000000f00 */
[----:B------:R-:W-:-:S03]  /*c810*/  IMAD.MOV.U32 R80, RZ, RZ, -0x1 ;  /* 0xffffffffff507424 */ /* 0x000fc600078e00ff */
[----:B------:R-:W-:Y:S05]  /*c820*/  CALL.REL.NOINC `($__internal_136_$__cuda_sm70_shflsync_bfly_p) ;  /* 0x0000072000007944 */ /* 0x000fea0003c00000 */
[----:B01----:R-:W-:Y:S05]  /*c830*/  BRA `(.L_x_40318) ;  /* 0xffffec8000007947 */ /* 0x003fea000383ffff */
.L_x_40301:
[----:B------:R-:W-:Y:S01]  /*c840*/  MOV R84, 0x2 ;  /* 0x0000000200547802 */ /* 0x000fe20000000f00 */
[----:B------:R-:W-:Y:S01]  /*c850*/  IMAD.MOV.U32 R85, RZ, RZ, 0x1f ;  /* 0x0000001fff557424 */ /* 0x000fe200078e00ff */
[----:B------:R-:W-:Y:S01]  /*c860*/  MOV R58, 0xc890 ;  /* 0x0000c890003a7802 */ /* 0x000fe20000000f00 */
[----:B------:R-:W-:Y:S02]  /*c870*/  IMAD.MOV.U32 R80, RZ, RZ, -0x1 ;  /* 0xffffffffff507424 */ /* 0x000fe400078e00ff */
[----:B------:R-:W-:Y:S05]  /*c880*/  CALL.REL.NOINC `($__internal_136_$__cuda_sm70_shflsync_bfly_p) ;  /* 0x000006c000007944 */ /* 0x000fea0003c00000 */
[----:B0-----:R-:W-:Y:S01]  /*c890*/  HFMA2.MMA R84, -RZ, RZ, 0, 2.384185791015625e-07 ;  /* 0x00000004ff547435 */ /* 0x001fe200000001ff */
[----:B-1----:R-:W-:Y:S01]  /*c8a0*/  FADD.FTZ R57, R57, R80 ;  /* 0x0000005039397221 */ /* 0x002fe20000010000 */
[----:B------:R-:W-:Y:S01]  /*c8b0*/  MOV R58, 0xc8f0 ;  /* 0x0000c8f0003a7802 */ /* 0x000fe20000000f00 */
[----:B------:R-:W-:Y:S02]  /*c8c0*/  IMAD.MOV.U32 R85, RZ, RZ, 0x1f ;  /* 0x0000001fff557424 */ /* 0x000fe400078e00ff */
[----:B------:R-:W-:-:S02]  /*c8d0*/  IMAD.MOV.U32 R80, RZ, RZ, -0x1 ;  /* 0xffffffffff507424 */ /* 0x000fc400078e00ff */
[----:B------:R-:W-:Y:S05]  /*c8e0*/  CALL.REL.NOINC `($__internal_136_$__cuda_sm70_shflsync_bfly_p) ;  /* 0x0000066000007944 */ /* 0x000fea0003c00000 */
[----:B01----:R-:W-:Y:S01]  /*c8f0*/  FADD.FTZ R57, R57, R80 ;  /* 0x0000005039397221 */ /* 0x003fe20000010000 */
[----:B------:R-:W-:Y:S01]  /*c900*/  MOV R84, 0x8 ;  /* 0x0000000800547802 */ /* 0x000fe20000000f00 */
[----:B------:R-:W-:Y:S01]  /*c910*/  IMAD.MOV.U32 R85, RZ, RZ, 0x1f ;  /* 0x0000001fff557424 */ /* 0x000fe200078e00ff */
[----:B------:R-:W-:Y:S01]  /*c920*/  MOV R58, 0xc950 ;  /* 0x0000c950003a7802 */ /* 0x000fe20000000f00 */
[----:B------:R-:W-:-:S02]  /*c930*/  IMAD.MOV.U32 R80, RZ, RZ, -0x1 ;  /* 0xffffffffff507424 */ /* 0x000fc400078e00ff */
[----:B------:R-:W-:Y:S05]  /*c940*/  CALL.REL.NOINC `($__internal_136_$__cuda_sm70_shflsync_bfly_p) ;  /* 0x0000060000007944 */ /* 0x000fea0003c00000 */
[----:B0-----:R-:W-:Y:S01]  /*c950*/  HFMA2.MMA R84, -RZ, RZ, 0, 9.5367431640625e-07 ;  /* 0x00000010ff547435 */ /* 0x001fe200000001ff */
[----:B-1----:R-:W-:Y:S01]  /*c960*/  FADD.FTZ R57, R57, R80 ;  /* 0x0000005039397221 */ /* 0x002fe20000010000 */
[----:B------:R-:W-:Y:S01]  /*c970*/  MOV R58, 0xc9b0 ;  /* 0x0000c9b0003a7802 */ /* 0x000fe20000000f00 */
[----:B------:R-:W-:-:S02]  /*c980*/  IMAD.MOV.U32 R85, RZ, RZ, 0x1f ;  /* 0x0000001fff557424 */ /* 0x000fc400078e00ff */
[----:B------:R-:W-:Y:S02]  /*c990*/  IMAD.MOV.U32 R80, RZ, RZ, -0x1 ;  /* 0xffffffffff507424 */ /* 0x000fe400078e00ff */
[----:B------:R-:W-:Y:S05]  /*c9a0*/  CALL.REL.NOINC `($__internal_136_$__cuda_sm70_shflsync_bfly_p) ;  /* 0x000005a000007944 */ /* 0x000fea0003c00000 */
[----:B-1----:R-:W-:Y:S01]  /*c9b0*/  FADD.FTZ R56, R57, R80 ;  /* 0x0000005039387221 */ /* 0x002fe20000010000 */
[----:B0-----:R-:W-:-:S03]  /*c9c0*/  MOV R84, 0x1 ;  /* 0x0000000100547802 */ /* 0x001fc60000000f00 */
        /* <DEDUP_REMOVED lines=58> */
[----:B------:R-:W-:Y:S02]  /*cd70*/  IMAD.MOV.U32 R85, RZ, RZ, 0x1f ;  /* 0x0000001fff557424 */ /* 0x000fe400078e00ff */
[----:B------:R-:W-:Y:S01]  /*cd80*/  @P6 FFMA.FTZ R57, R59, R59, R58 ;  /* 0x0000003b3b396223 */ /* 0x000fe2000001003a */
[----:B------:R-:W-:Y:S02]  /*cd90*/  MOV R58, 0xcdb0 ;  /* 0x0000cdb0003a7802 */ /* 0x000fe40000000f00 */
[----:B------:R-:W-:Y:S05]  /*cda0*/  CALL.REL.NOINC `($__internal_136_$__cuda_sm70_shflsync_bfly_p) ;  /* 0x000001a000007944 */ /* 0x000fea0003c00000 */
[----:B0-----:R-:W-:Y:S01]  /*cdb0*/  HFMA2.MMA R84, -RZ, RZ, 0, 1.1920928955078125e-07 ;  /* 0x00000002ff547435 */ /* 0x001fe200000001ff */
[----:B-1----:R-:W-:Y:S01]  /*cdc0*/  FADD.FTZ R57, R57, R80 ;  /* 0x0000005039397221 */ /* 0x002fe20000010000 */
[----:B------:R-:W-:Y:S01]  /*cdd0*/  MOV R58, 0xce10 ;  /* 0x0000ce10003a7802 */ /* 0x000fe20000000f00 */
[----:B------:R-:W-:-:S02]  /*cde0*/  IMAD.MOV.U32 R85, RZ, RZ, 0x1f ;  /* 0x0000001fff557424 */ /* 0x000fc400078e00ff */
[----:B------:R-:W-:Y:S02]  /*cdf0*/  IMAD.MOV.U32 R80, RZ, RZ, -0x1 ;  /* 0xffffffffff507424 */ /* 0x000fe400078e00ff */
[----:B------:R-:W-:Y:S05]  /*ce00*/  CALL.REL.NOINC `($__internal_136_$__cuda_sm70_shflsync_bfly_p) ;  /* 0x0000014000007944 */ /* 0x000fea0003c00000 */
[----:B01----:R-:W-:Y:S01]  /*ce10*/  FADD.FTZ R57, R57, R80 ;  /* 0x0000005039397221 */ /* 0x003fe20000010000 */
[----:B------:R-:W-:Y:S01]  /*ce20*/  MOV R84, 0x4 ;  /* 0x0000000400547802 */ /* 0x000fe20000000f00 */
[----:B------:R-:W-:Y:S01]  /*ce30*/  IMAD.MOV.U32 R85, RZ, RZ, 0x1f ;  /* 0x0000001fff557424 */ /* 0x000fe200078e00ff */
[----:B------:R-:W-:Y:S01]  /*ce40*/  MOV R58, 0xce70 ;  /* 0x0000ce70003a7802 */ /* 0x000fe20000000f00 */
[----:B------:R-:W-:Y:S02]  /*ce50*/  IMAD.MOV.U32 R80, RZ, RZ, -0x1 ;  /* 0xffffffffff507424 */ /* 0x000fe400078e00ff */
[----:B------:R-:W-:Y:S05]  /*ce60*/  CALL.REL.NOINC `($__internal_136_$__cuda_sm70_shflsync_bfly_p) ;  /* 0x000000e000007944 */ /* 0x000fea0003c00000 */
[----:B0-----:R-:W-:Y:S01]  /*ce70*/  HFMA2.MMA R84, -RZ, RZ, 0, 4.76837158203125e-07 ;  /* 0x00000008ff547435 */ /* 0x001fe200000001ff */
[----:B-1----:R-:W-:Y:S01]  /*ce80*/  FADD.FTZ R57, R57, R80 ;  /* 0x0000005039397221 */ /* 0x002fe20000010000 */
[----:B------:R-:W-:Y:S01]  /*ce90*/  MOV R58, 0xced0 ;  /* 0x0000ced0003a7802 */ /* 0x000fe20000000f00 */
[----:B------:R-:W-:Y:S02]  /*cea0*/  IMAD.MOV.U32 R85, RZ, RZ, 0x1f ;  /* 0x0000001fff557424 */ /* 0x000fe400078e00ff */
[----:B------:R-:W-:Y:S02]  /*ceb0*/  IMAD.MOV.U32 R80, RZ, RZ, -0x1 ;  /* 0xffffffffff507424 */ /* 0x000fe400078e00ff */
[----:B------:R-:W-:Y:S05]  /*cec0*/  CALL.REL.NOINC `($__internal_136_$__cuda_sm70_shflsync_bfly_p) ;  /* 0x0000008000007944 */ /* 0x000fea0003c00000 */
[----:B-1----:R-:W-:Y:S01]  /*ced0*/  FADD.FTZ R93, R57, R80 ;  /* 0x00000050395d7221 */ /* 0x002fe20000010000 */
[----:B0-----:R-:W-:Y:S01]  /*cee0*/  MOV R84, 0x10 ;  /* 0x0000001000547802 */ /* 0x001fe20000000f00 */
[----:B------:R-:W-:Y:S01]  /*cef0*/  IMAD.MOV.U32 R85, RZ, RZ, 0x1f ;  /* 0x0000001fff557424 */ /* 0x000fe200078e00ff */
[----:B------:R-:W-:Y:S01]  /*cf00*/  MOV R58, 0xcf40 ;  /* 0x0000cf40003a7802 */ /* 0x000fe20000000f00 */
[----:B------:R-:W-:Y:S01]  /*cf10*/  IMAD.MOV.U32 R80, RZ, RZ, -0x1 ;  /* 0xffffffffff507424 */ /* 0x000fe200078e00ff */
[----:B------:R-:W-:-:S02]  /*cf20*/  MOV R57, R93 ;  /* 0x0000005d00397202 */ /* 0x000fc40000000f00 */
[----:B------:R-:W-:Y:S05]  /*cf30*/  CALL.REL.NOINC `($__internal_136_$__cuda_sm70_shflsync_bfly_p) ;  /* 0x0000001000007944 */ /* 0x000fea0003c00000 */
[----:B01----:R-:W-:Y:S05]  /*cf40*/  BRA `(.L_x_40319) ;  /* 0xffffea4000007947 */ /* 0x003fea000383ffff */
        .weak           $__internal_136_$__cuda_sm70_shflsync_bfly_p
        .type           $__internal_136_$__cuda_sm70_shflsync_bfly_p,@function
        .size           $__internal_136_$__cuda_sm70_shflsync_bfly_p,(.L_x_44976 - $__internal_136_$__cuda_sm70_shflsync_bfly_p)
$__internal_136_$__cuda_sm70_shflsync_bfly_p:
[----:B------:R-:W-:Y:S01]  /*cf50*/  IMAD.MOV.U32 R59, RZ, RZ, 0x0 ;  /* 0x00000000ff3b7424 */ /* 0x000fe200078e00ff */
[----:B------:R-:W-:Y:S04]  /*cf60*/  WARPSYNC R80 ;  /* 0x0000005000007348 */ /* 0x000fe80003800000 */
[----:B------:R0:W1:Y:S01]  /*cf70*/  SHFL.BFLY PT, R80, R57, R84, R85 ;  /* 0x0c00005439507389 */ /* 0x00006200000e0055 */
[----:B------:R-:W-:Y:S05]  /*cf80*/  RET.REL.NODEC R58 `(_ZN10layer_norm13ln_fwd_kernelINS_13Kernel_traitsI6__halfffffjLj7168ELj1ELj1ELj8ELj16ENS_18Kernel_traits_baseILj7168ES2_ffffjLj256EEEEELb1ELb0ELb0ELb0EEEvNS_9FwdParamsE) ;  /* 0xffff30703a007950 */ /* 0x000fea0003c3ffff */
.L_x_40320:
        /* <DEDUP_REMOVED lines=15> */
.L_x_44976:


//--------------------- .text._ZN10layer_norm13ln_fwd_kernelINS_13Kernel_traitsI6__halfffffjLj7168ELj1ELj1ELj8ELj16ENS_18Kernel_traits_baseILj7168ES2_ffffjLj256EEEEELb1ELb0ELb0ELb1EEEvNS_9FwdParamsE --------------------------
	.section	.text._ZN10layer_norm13ln_fwd_kernelINS_13Kernel_traitsI6__halfffffjLj7168ELj1ELj1ELj8ELj16ENS_18Kernel_traits_baseILj7168ES2_ffffjLj256EEEEELb1ELb0ELb0ELb1EEEvNS_9FwdParamsE,"ax",@progbits
	.sectioninfo	@"SHI_REGISTERS=125"
	.align	128
        .global         _ZN10layer_norm13ln_fwd_kernelINS_13Kernel_traitsI6__halfffffjLj7168ELj1ELj1ELj8ELj16ENS_18Kernel_traits_baseILj7168ES2_ffffjLj256EEEEELb1ELb0ELb0ELb1EEEvNS_9FwdParamsE
        .type           _ZN10layer_norm13ln_fwd_kernelINS_13Kernel_traitsI6__halfffffjLj7168ELj1ELj1ELj8ELj16ENS_18Kernel_traits_baseILj7168ES2_ffffjLj256EEEEELb1ELb0ELb0ELb1EEEvNS_9FwdParamsE,@function
        .size           _ZN10layer_norm13ln_fwd_kernelINS_13Kernel_traitsI6__halfffffjLj7168ELj1ELj1ELj8ELj16ENS_18Kernel_traits_baseILj7168ES2_ffffjLj256EEEEELb1ELb0ELb0ELb1EEEvNS_9FwdParamsE,(.L_x_44977 - _ZN10layer_norm13ln_fwd_kernelINS_13Kernel_traitsI6__halfffffjLj7168ELj1ELj1ELj8ELj16ENS_18Kernel_traits_baseILj7168ES2_ffffjLj256EEEEELb1ELb0ELb0ELb1EEEvNS_9FwdParamsE)
        .other          _ZN10layer_norm13ln_fwd_kernelINS_13Kernel_traitsI6__halfffffjLj7168ELj1ELj1ELj8ELj16ENS_18Kernel_traits_baseILj7168ES2_ffffjLj256EEEEELb1ELb0ELb0ELb1EEEvNS_9FwdParamsE,@"STO_CUDA_ENTRY STV_DEFAULT"
_ZN10layer_norm13ln_fwd_kernelINS_13Kernel_traitsI6__halfffffjLj7168ELj1ELj1ELj8ELj16ENS_18Kernel_traits_baseILj7168ES2_ffffjLj256EEEEELb1ELb0ELb0ELb1EEEvNS_9FwdParamsE:
.text._ZN10layer_norm13ln_fwd_kernelINS_13Kernel_traitsI6__halfffffjLj7168ELj1ELj1ELj8ELj16ENS_18Kernel_traits_baseILj7168ES2_ffffjLj256EEEEELb1ELb0ELb0ELb1EEEvNS_9FwdParamsE:
        /* <DEDUP_REMOVED lines=12> */
[----:B------:R-:W3:Y:S04]  /*00c0*/  @P0 LDG.E.64 R4, [R8.64] ;  /* 0x0000000608040981 */ /* 0x000ee8000c1e1b00 */
[----:B------:R-:W0:Y:S04]  /*00d0*/  S2R R68, SR_TID.X ;  /* 0x0000000000447919 */ /* 0x000e280000002100 */
[----:B------:R-:W0:Y:S02]  /*00e0*/  S2R R103, SR_CTAID.X ;  /* 0x0000000000677919 */ /* 0x000e240000002500 */
        /* <DEDUP_REMOVED lines=15> */
[----:B------:R-:W-:Y:S01]  /*01e0*/  SHF.L.U32 R0, R68, 0x3, RZ ;  /* 0x0000000344007819 */ /* 0x000fe200000006ff */
[----:B------:R-:W-:Y:S01]  /*01f0*/  UIADD3 UR13, UR4, -0x255992d5, URZ ;  /* 0xdaa66d2b040d7890 */ /* 0x000fe2000fffe03f */
[----:B--2---:R-:W-:Y:S01]  /*0200*/  LOP3.LUT R8, R5, UR5, RZ, 0x3c, !PT ;  /* 0x0000000505087c12 */ /* 0x004fe2000f8e3cff */
[----:B------:R-:W-:Y:S01]  /*0210*/  UIADD3 UR10, UR5, -0x4498517b, URZ ;  /* 0xbb67ae85050a7890 */ /* 0x000fe2000fffe03f */
[----:B------:R-:W-:Y:S01]  /*0220*/  LOP3.LUT R0, R0, 0x7f8, RZ, 0xc0, !PT ;  /* 0x000007f800007812 */ /* 0x000fe200078ec0ff */
        /* <DEDUP_REMOVED lines=11> */
[----:B------:R-:W-:-:S04]  /*02e0*/  LOP3.LUT R8, R7, UR11, R8, 0x96, !PT ;  /* 0x0000000b07087c12 */ /* 0x000fc8000f8e9608 */
[----:B------:R-:W-:Y:S01]  /*02f0*/  LOP3.LUT R10, R5, UR12, R2, 0x96, !PT ;  /* 0x0000000c050a7c12 */ /* 0x000fe2000f8e9602 */
[----:B------:R-:W-:Y:S01]  /*0300*/  IMAD.WIDE.U32 R8, R8, -0x2daee0ad, RZ ;  /* 0xd2511f5308087825 */ /* 0x000fe200078e00ff */
[----:B------:R-:W-:-:S03]  /*0310*/  IADD3 R2, P1, R0, c[0x0][0x218], RZ ;  /* 0x0000860000027a10 */ /* 0x000fc60007f3e0ff */
[----:B------:R-:W-:Y:S01]  /*0320*/  IMAD.WIDE.U32 R10, R10, -0x326172a9, RZ ;  /* 0xcd9e8d570a0a7825 */ /* 0x000fe200078e00ff */
[----:B------:R-:W-:-:S03]  /*0330*/  LOP3.LUT R7, R9, UR14, R4, 0x96, !PT ;  /* 0x0000000e09077c12 */ /* 0x000fc6000f8e9604 */
[----:B------:R-:W-:Y:S01]  /*0340*/  IMAD.X R3, RZ, RZ, c[0x0][0x21c], P1 ;  /* 0x00008700ff037624 */ /* 0x000fe200008e06ff */
[----:B------:R-:W-:Y:S01]  /*0350*/  LOP3.LUT R4, R11, UR13, R6, 0x96, !PT ;  /* 0x0000000d0b047c12 */ /* 0x000fe2000f8e9606 */
[----:B------:R-:W-:-:S03]  /*0360*/  IMAD.WIDE.U32 R6, R7, -0x326172a9, RZ ;  /* 0xcd9e8d5707067825 */ /* 0x000fc600078e00ff */
[----:B------:R0:W5:Y:S01]  /*0370*/  @P0 LDG.E.64 R62, [R2.64] ;  /* 0x00000006023e0981 */ /* 0x000162000c1e1b00 */
[----:B------:R-:W-:Y:S01]  /*0380*/  IMAD.WIDE.U32 R4, R4, -0x2daee0ad, RZ ;  /* 0xd2511f5304047825 */ /* 0x000fe200078e00ff */
[----:B------:R-:W-:Y:S02]  /*0390*/  LOP3.LUT R9, R7, UR15, R10, 0x96, !PT ;  /* 0x0000000f07097c12 */ /* 0x000fe4000f8e960a */
[----:B------:R0:W5:Y:S02]  /*03a0*/  @P0 LDG.E.64 R60, [R2.64+0x800] ;  /* 0x00080006023c0981 */ /* 0x000164000c1e1b00 */
[----:B------:R-:W-:Y:S01]  /*03b0*/  LOP3.LUT R10, R5, UR16, R8, 0x96, !PT ;  /* 0x00000010050a7c12 */ /* 0x000fe2000f8e9608 */
[----:B------:R-:W-:Y:S01]  /*03c0*/  IMAD.WIDE.U32 R8, R9, -0x2daee0ad, RZ ;  /* 0xd2511f5309087825 */ /* 0x000fe200078e00ff */
[----:B------:R0:W5:Y:S03]  /*03d0*/  @P0 LDG.E.64 R58, [R2.64+0x1000] ;  /* 0x00100006023a0981 */ /* 0x000166000c1e1b00 */
[----:B------:R-:W-:Y:S01]  /*03e0*/  IMAD.WIDE.U32 R10, R10, -0x326172a9, RZ ;  /* 0xcd9e8d570a0a7825 */ /* 0x000fe200078e00ff */
[----:B------:R0:W5:Y:S04]  /*03f0*/  @P0 LDG.E.64 R56, [R2.64+0x1800] ;  /* 0x0018000602380981 */ /* 0x000168000c1e1b00 */
[----:B------:R0:W5:Y:S04]  /*0400*/  @P0 LDG.E.64 R22, [R2.64+0x2000] ;  /* 0x0020000602160981 */ /* 0x000168000c1e1b00 */
[----:B------:R0:W5:Y:S04]  /*0410*/  @P0 LDG.E.64 R20, [R2.64+0x2800] ;  /* 0x0028000602140981 */ /* 0x000168000c1e1b00 */
[----:B------:R0:W5:Y:S01]  /*0420*/  @P0 LDG.E.64 R18, [R2.64+0x3000] ;  /* 0x0030000602120981 */ /* 0x000162000c1e1b00 */
[----:B------:R-:W-:-:S02]  /*0430*/  LOP3.LUT R7, R9, UR18, R4, 0x96, !PT ;  /* 0x0000001209077c12 */ /* 0x000fc4000f8e9604 */
        /* <DEDUP_REMOVED lines=32> */
[----:B------:R-:W-:Y:S01]  /*0640*/  UIADD3 UR25, UR4, -0x700cb87f, URZ ;  /* 0x8ff3478104197890 */ /* 0x000fe2000fffe03f */
[----:B------:R-:W-:Y:S01]  /*0650*/  @!P0 CS2R R60, SRZ ;  /* 0x00000000003c8805 */ /* 0x000fe2000001ff00 */
[----:B------:R-:W-:Y:S01]  /*0660*/  IMAD R0, R12, -0x326172a9, RZ ;  /* 0xcd9e8d570c007824 */ /* 0x000fe200078e02ff */
[----:B------:R-:W-:Y:S01]  /*0670*/  UIADD3 UR26, UR5, -0x695add53, URZ ;  /* 0x96a522ad051a7890 */ /* 0x000fe2000fffe03f */
[----:B------:R-:W-:Y:S01]  /*0680*/  IMAD.HI.U32 R67, R17, -0x326172a9, RZ ;  /* 0xcd9e8d5711437827 */ /* 0x000fe200078e00ff */
[----:B------:R-:W-:Y:S01]  /*0690*/  @!P0 CS2R R58, SRZ ;  /* 0x00000000003a8805 */ /* 0x000fe2000001ff00 */
[----:B------:R-:W-:Y:S01]  /*06a0*/  @!P0 CS2R R18, SRZ ;  /* 0x0000000000128805 */ /* 0x000fe2000001ff00 */
[----:B------:R-:W-:Y:S01]  /*06b0*/  @!P0 CS2R R56, SRZ ;  /* 0x0000000000388805 */ /* 0x000fe2000001ff00 */
[----:B------:R-:W-:Y:S01]  /*06c0*/  IMAD R9, R6, -0x2daee0ad, RZ ;  /* 0xd2511f5306097824 */ /* 0x000fe200078e02ff */
[----:B------:R-:W-:Y:S01]  /*06d0*/  @!P0 CS2R R22, SRZ ;  /* 0x0000000000168805 */ /* 0x000fe2000001ff00 */
[----:B------:R-:W-:Y:S01]  /*06e0*/  IMAD.WIDE.U32 R6, R10, -0x2daee0ad, RZ ;  /* 0xd2511f530a067825 */ /* 0x000fe200078e00ff */
[----:B------:R-:W-:Y:S01]  /*06f0*/  @!P0 CS2R R20, SRZ ;  /* 0x0000000000148805 */ /* 0x000fe2000001ff00 */
[----:B------:R-:W-:Y:S01]  /*0700*/  SHF.R.U64 R15, R62, 0x10, R63 ;  /* 0x000000103e0f7819 */ /* 0x000fe2000000123f */
[----:B------:R-:W-:Y:S01]  /*0710*/  HADD2.F32 R64, -RZ, R62.H0_H0 ;  /* 0x2000003eff407230 */ /* 0x000fe20000004100 */
[----:B------:R-:W-:Y:S01]  /*0720*/  LOP3.LUT R67, R67, UR25, R0, 0x96, !PT ;  /* 0x0000001943437c12 */ /* 0x000fe2000f8e9600 */
[----:B------:R-:W-:Y:S01]  /*0730*/  HADD2.F32 R62, -RZ, R60.H0_H0 ;  /* 0x2000003cff3e7230 */ /* 0x000fe20000004100 */
[----:B------:R-:W-:Y:S01]  /*0740*/  SHF.R.U64 R13, R60, 0x10, R61 ;  /* 0x000000103c0d7819 */ /* 0x000fe2000000123d */
[----:B------:R-:W-:Y:S01]  /*0750*/  HADD2.F32 R60, -RZ, R58.H0_H0 ;  /* 0x2000003aff3c7230 */ /* 0x000fe20000004100 */
[----:B------:R-:W-:Y:S01]  /*0760*/  LOP3.LUT R66, R7, UR26, R9, 0x96, !PT ;  /* 0x0000001a07427c12 */ /* 0x000fe2000f8e9609 */
[----:B------:R-:W-:Y:S01]  /*0770*/  IMAD.MOV.U32 R25, RZ, RZ, 0x1 ;  /* 0x00000001ff197424 */ /* 0x000fe200078e00ff */
[----:B------:R-:W-:Y:S01]  /*0780*/  MOV R65, R6 ;  /* 0x0000000600417202 */ /* 0x000fe20000000f00 */
[----:B------:R-:W-:Y:S01]  /*0790*/  IMAD R17, R17, -0x326172a9, RZ ;  /* 0xcd9e8d5711117824 */ /* 0x000fe200078e02ff */
[----:B------:R-:W-:Y:S01]  /*07a0*/  SHF.R.U64 R11, R58, 0x10, R59 ;  /* 0x000000103a0b7819 */ /* 0x000fe2000000123b */
[----:B------:R-:W-:Y:S01]  /*07b0*/  HADD2.F32 R58, -RZ, R56.H0_H0 ;  /* 0x20000038ff3a7230 */ /* 0x000fe20000004100 */
[----:B------:R-:W-:Y:S01]  /*07c0*/  SHF.R.U32.HI R0, RZ, 0x10, R19 ;  /* 0x00000010ff007819 */ /* 0x000fe20000011613 */
[----:B------:R-:W-:Y:S01]  /*07d0*/  IMAD.MOV.U32 R16, RZ, RZ, RZ ;  /* 0x000000ffff107224 */ /* 0x000fe200078e00ff */
[----:B------:R-:W-:Y:S01]  /*07e0*/  SHF.R.U32.HI R14, RZ, 0x10, R63 ;  /* 0x00000010ff0e7819 */ /* 0x000fe2000001163f */
[----:B------:R-:W-:Y:S01]  /*07f0*/  HADD2.F32 R63, -RZ, R63.H0_H0 ;  /* 0x2000003fff3f7230 */ /* 0x000fe20000004100 */
[----:B------:R-:W-:Y:S01]  /*0800*/  SHF.R.U32.HI R12, RZ, 0x10, R61 ;  /* 0x00000010ff0c7819 */ /* 0x000fe2000001163d */
        /* <DEDUP_REMOVED lines=11> */
[--C-:B0-----:R-:W-:Y:S01]  /*08c0*/  SHF.R.U64 R5, R20, 0x10, R21.reuse ;  /* 0x0000001014057819 */ /* 0x101fe20000001215 */
[----:B------:R-:W-:Y:S01]  /*08d0*/  HADD2.F32 R20, -RZ, R18.H0_H0 ;  /* 0x20000012ff147230 */ /* 0x000fe20000004100 */
[----:B------:R-:W-:Y:S01]  /*08e0*/  SHF.R.U32.HI R4, RZ, 0x10, R21 ;  /* 0x00000010ff047819 */ /* 0x000fe20000011615 */
[----:B------:R-:W-:Y:S01]  /*08f0*/  HADD2.F32 R21, -RZ, R21.H0_H0 ;  /* 0x20000015ff157230 */ /* 0x000fe20000004100 */
[----:B------:R-:W-:Y:S01]  /*0900*/  SHF.R.U64 R24, R18, 0x10, R19 ;  /* 0x0000001012187819 */ /* 0x000fe20000001213 */
[----:B------:R-:W-:Y:S01]  /*0910*/  HADD2.F32 R19, -RZ, R19.H0_H0 ;  /* 0x20000013ff137230 */ /* 0x000fe20000004100 */
[----:B------:R-:W-:Y:S01]  /*0920*/  LOP3.LUT R104, R104, 0x3, RZ, 0xc0, !PT ;  /* 0x0000000368687812 */ /* 0x000fe200078ec0ff */
        /* <DEDUP_REMOVED lines=41> */
[----:B------:R-:W-:Y:S01]  /*0bc0*/  HADD2.F32 R2, -RZ, R0.H0_H0 ;  /* 0x20000000ff027230 */ /* 0x000fe20000004100 */
[----:B------:R-:W-:Y:S01]  /*0bd0*/  PRMT R0, R25, 0x7610, R0 ;  /* 0x0000761019007816 */ /* 0x000fe20000000000 */
        /* <DEDUP_REMOVED lines=15> */
.L_x_40520:
[----:B------:R-:W-:Y:S01]  /*0cd0*/  IMAD R24, R103, c[0x0][0x168], RZ ;  /* 0x00005a0067187a24 */ /* 0x000fe200078e02ff */
[----:B------:R-:W-:Y:S01]  /*0ce0*/  ISETP.NE.U32.AND P0, PT, RZ, c[0x0][0x180], PT ;  /* 0x00006000ff007a0c */ /* 0x000fe20003f05070 */
[----:B------:R-:W-:Y:S01]  /*0cf0*/  IMAD.MOV.U32 R78, RZ, RZ, 0x10 ;  /* 0x00000010ff4e7424 */ /* 0x000fe200078e00ff */
[----:B------:R-:W-:Y:S01]  /*0d00*/  LOP3.LUT R106, R68, 0xff, RZ, 0xc0, !PT ;  /* 0x000000ff446a7812 */ /* 0x000fe200078ec0ff */
[----:B------:R-:W-:Y:S01]  /*0d10*/  IMAD.MOV.U32 R80, RZ, RZ, 0x3f800000 ;  /* 0x3f800000ff507424 */ /* 0x000fe200078e00ff */
[----:B------:R-:W-:-:S02]  /*0d20*/  SHF.R.S32.HI R25, RZ, 0x1f, R24 ;  /* 0x0000001fff197819 */ /* 0x000fc40000011418 */
[----:B------:R-:W-:Y:S02]  /*0d30*/  ISETP.NE.AND.EX P0, PT, RZ, c[0x0][0x184], PT, P0 ;  /* 0x00006100ff007a0c */ /* 0x000fe40003f05300 */
[----:B------:R-:W-:Y:S02]  /*0d40*/  LEA.HI R25, R25, R24, RZ, 0x2 ;  /* 0x0000001819197211 */ /* 0x000fe400078f10ff */
[----:B------:R-:W-:Y:S02]  /*0d50*/  ISETP.NE.U32.AND P1, PT, RZ, c[0x0][0x1c0], PT ;  /* 0x00007000ff007a0c */ /* 0x000fe40003f25070 */
[----:B------:R-:W-:Y:S02]  /*0d60*/  LEA.HI.SX32 R106, R25, R106, 0x1e ;  /* 0x0000006a196a7211 */ /* 0x000fe400078ff2ff */
[----:B------:R-:W-:-:S03]  /*0d70*/  ISETP.NE.AND.EX P1, PT, RZ, c[0x0][0x1c4], PT, P1 ;  /* 0x00007100ff007a0c */ /* 0x000fc60003f25310 */
[----:B------:R-:W-:-:S04]  /*0d80*/  IMAD.WIDE.U32 R26, R106, R78, c[0x0][0x170] ;  /* 0x00005c006a1a7625 */ /* 0x000fc800078e004e */
[----:B------:R-:W-:-:S05]  /*0d90*/  @P0 IMAD.WIDE.U32 R24, R106, R78, c[0x0][0x180] ;  /* 0x000060006a180625 */ /* 0x000fca00078e004e */
[----:B------:R0:W5:Y:S01]  /*0da0*/  @P0 LDG.E.128 R48, [R24.64] ;  /* 0x0000000618300981 */ /* 0x000162000c1e1d00 */
[----:B------:R-:W-:-:S05]  /*0db0*/  @P1 MOV R28, 0x4 ;  /* 0x00000004001c1802 */ /* 0x000fca0000000f00 */
[----:B------:R-:W-:Y:S01]  /*0dc0*/  @P1 IMAD.WIDE R28, R103, R28, c[0x0][0x1c0] ;  /* 0x00007000671c1625 */ /* 0x000fe200078e021c */
[----:B0-----:R-:W5:Y:S04]  /*0dd0*/  LDG.E.128 R24, [R26.64] ;  /* 0x000000061a187981 */ /* 0x001f68000c1e1d00 */
[----:B------:R0:W5:Y:S01]  /*0de0*/  @P1 LDG.E R80, [R28.64] ;  /* 0x000000061c501981 */ /* 0x000162000c1e1900 */
        /* <DEDUP_REMOVED lines=12> */
.L_x_40322:
[----:B0-----:R-:W-:Y:S02]  /*0eb0*/  MOV R36, R17 ;  /* 0x0000001100247202 */ /* 0x001fe40000000f00 */
.L_x_40323:
[----:B------:R-:W-:Y:S05]  /*0ec0*/  BSYNC B0 ;  /* 0x0000000000007941 */ /* 0x000fea0003800000 */
.L_x_40321:
        /* <DEDUP_REMOVED lines=16> */
.L_x_40327:
[----:B------:R-:W-:Y:S05]  /*0fd0*/  BSYNC B1 ;  /* 0x0000000000017941 */ /* 0x000fea0003800000 */
.L_x_40326:
        /* <DEDUP_REMOVED lines=44> */
.L_x_40325:
[----:B------:R-:W-:Y:S05]  /*12a0*/  BSYNC B0 ;  /* 0x0000000000007941 */ /* 0x000fea0003800000 */
.L_x_40324:
[----:B------:R-:W0:Y:S01]  /*12b0*/  I2F.U32 R28, R36 ;  /* 0x00000024001c7306 */ /* 0x000e220000201000 */
[----:B------:R-:W-:Y:S01]  /*12c0*/  IMAD.MOV.U32 R79, RZ, RZ, 0x2f800000 ;  /* 0x2f800000ff4f7424 */ /* 0x000fe200078e00ff */
[----:B------:R-:W-:Y:S01]  /*12d0*/  ISETP.NE.U32.AND P1, PT, RZ, c[0x0][0x180], PT ;  /* 0x00006000ff007a0c */ /* 0x000fe20003f25070 */
[----:B-----5:R-:W-:Y:S01]  /*12e0*/  FMUL.FTZ R24, R24, R80 ;  /* 0x0000005018187220 */ /* 0x020fe20000410000 */
[----:B------:R-:W-:Y:S01]  /*12f0*/  ISETP.NE.AND P3, PT, R30, 0x1, PT ;  /* 0x000000011e00780c */ /* 0x000fe20003f65270 */
[----:B------:R-:W-:Y:S01]  /*1300*/  BSSY B0, `(.L_x_40328) ;  /* 0x0000012000007945 */ /* 0x000fe20003800000 */
[----:B------:R-:W-:Y:S01]  /*1310*/  ISETP.NE.AND.EX P1, PT, RZ, c[0x0][0x184], PT, P1 ;  /* 0x00006100ff007a0c */ /* 0x000fe20003f25310 */
[----:B------:R-:W-:-:S02]  /*1320*/  FMUL.FTZ R24, R24, c[0x0][0x1e8] ;  /* 0x00007a0018187a20 */ /* 0x000fc40000410000 */
        /* <DEDUP_REMOVED lines=14> */
.L_x_40329:
[----:B------:R-:W-:Y:S02]  /*1410*/  IMAD.MOV.U32 R24, RZ, RZ, R17 ;  /* 0x000000ffff187224 */ /* 0x000fe400078e0011 */
.L_x_40330:
[----:B------:R-:W-:Y:S05]  /*1420*/  BSYNC B0 ;  /* 0x0000000000007941 */ /* 0x000fea0003800000 */
.L_x_40328:
        /* <DEDUP_REMOVED lines=16> */
.L_x_40334:
[----:B------:R-:W-:Y:S05]  /*1530*/  BSYNC B1 ;  /* 0x0000000000017941 */ /* 0x000fea0003800000 */
.L_x_40333:
        /* <DEDUP_REMOVED lines=44> */
.L_x_40332:
[----:B------:R-:W-:Y:S05]  /*1800*/  BSYNC B0 ;  /* 0x0000000000007941 */ /* 0x000fea0003800000 */
.L_x_40331:
[----:B------:R-:W0:Y:S01]  /*1810*/  I2F.U32 R24, R24 ;  /* 0x0000001800187306 */ /* 0x000e220000201000 */
[----:B------:R-:W-:Y:S01]  /*1820*/  FMUL.FTZ R29, R25, R80 ;  /* 0x00000050191d7220 */ /* 0x000fe20000410000 */
[----:B------:R-:W-:Y:S01]  /*1830*/  ISETP.NE.AND P4, PT, R28, 0x1, PT ;  /* 0x000000011c00780c */ /* 0x000fe20003f85270 */
[----:B------:R-:W-:Y:S02]  /*1840*/  BSSY B0, `(.L_x_40335) ;  /* 0x0000011000007945 */ /* 0x000fe40003800000 */
[----:B------:R-:W-:-:S02]  /*1850*/  FMUL.FTZ R29, R29, c[0x0][0x1e8] ;  /* 0x00007a001d1d7a20 */ /* 0x000fc40000410000 */
        /* <DEDUP_REMOVED lines=14> */
.L_x_40336:
[----:B------:R-:W-:Y:S02]  /*1940*/  MOV R34, R17 ;  /* 0x0000001100227202 */ /* 0x000fe40000000f00 */
.L_x_40337:
[----:B------:R-:W-:Y:S05]  /*1950*/  BSYNC B0 ;  /* 0x0000000000007941 */ /* 0x000fea0003800000 */
.L_x_40335:
        /* <DEDUP_REMOVED lines=16> */
.L_x_40341:
[----:B------:R-:W-:Y:S05]  /*1a60*/  BSYNC B1 ;  /* 0x0000000000017941 */ /* 0x000fea0003800000 */
.L_x_40340:
        /* <DEDUP_REMOVED lines=44> */
.L_x_40339:
[----:B------:R-:W-:Y:S05]  /*1d30*/  BSYNC B0 ;  /* 0x0000000000007941 */ /* 0x000fea0003800000 */
.L_x_40338:
[----:B------:R-:W0:Y:S01]  /*1d40*/  I2F.U32 R24, R34 ;  /* 0x0000002200187306 */ /* 0x000e220000201000 */
[C---:B------:R-:W-:Y:S01]  /*1d50*/  ISETP.NE.AND P5, PT, R25.reuse, 0x1, PT ;  /* 0x000000011900780c */ /* 0x040fe20003fa5270 */
[----:B------:R-:W-:Y:S01]  /*1d60*/  FMUL.FTZ R26, R26, R80 ;  /* 0x000000501a1a7220 */ /* 0x000fe20000410000 */
[----:B------:R-:W-:Y:S01]  /*1d70*/  BSSY B0, `(.L_x_40342) ;  /* 0x0000011000007945 */ /* 0x000fe20003800000 */
[----:B------:R-:W-:Y:S02]  /*1d80*/  IADD3 R32, R25, 0x1, RZ ;  /* 0x0000000119207810 */ /* 0x000fe40007ffe0ff */
        /* <DEDUP_REMOVED lines=14> */
.L_x_40343:
[----:B------:R-:W-:Y:S02]  /*1e70*/  IMAD.MOV.U32 R26, RZ, RZ, R17 ;  /* 0x000000ffff1a7224 */ /* 0x000fe400078e0011 */
.L_x_40344:
[----:B------:R-:W-:Y:S05]  /*1e80*/  BSYNC B0 ;  /* 0x0000000000007941 */ /* 0x000fea0003800000 */
.L_x_40342:
        /* <DEDUP_REMOVED lines=16> */
.L_x_40348:
[----:B------:R-:W-:Y:S05]  /*1f90*/  BSYNC B1 ;  /* 0x0000000000017941 */ /* 0x000fea0003800000 */
.L_x_40347:
        /* <DEDUP_REMOVED lines=44> */
.L_x_40346:
[----:B------:R-:W-:Y:S05]  /*2260*/  BSYNC B0 ;  /* 0x0000000000007941 */ /* 0x000fea0003800000 */
.L_x_40345:
[----:B------:R-:W0:Y:S01]  /*2270*/  I2F.U32 R24, R26 ;  /* 0x0000001a00187306 */ /* 0x000e220000201000 */
[----:B------:R-:W-:Y:S01]  /*2280*/  FMUL.FTZ R27, R27, R80 ;  /* 0x000000501b1b7220 */ /* 0x000fe20000410000 */
[----:B------:R-:W-:Y:S01]  /*2290*/  SEL R25, RZ, 0x10000, P4 ;  /* 0x00010000ff197807 */ /* 0x000fe20002000000 */
[----:B------:R-:W-:Y:S01]  /*22a0*/  IMAD.MOV.U32 R81, RZ, RZ, 0x4 ;  /* 0x00000004ff517424 */ /* 0x000fe200078e00ff */
[----:B------:R-:W-:Y:S01]  /*22b0*/  SEL R28, RZ, 0x100, P3 ;  /* 0x00000100ff1c7807 */ /* 0x000fe20001800000 */
[----:B------:R-:W-:Y:S01]  /*22c0*/  FMUL.FTZ R27, R27, c[0x0][0x1e8] ;  /* 0x00007a001b1b7a20 */ /* 0x000fe20000410000 */
[----:B------:R-:W-:Y:S01]  /*22d0*/  SEL R29, RZ, 0x1, P2 ;  /* 0x00000001ff1d7807 */ /* 0x000fe20001000000 */
[C---:B------:R-:W-:Y:S01]  /*22e0*/  IMAD.WIDE.U32 R30, R106.reuse, R78, c[0x0][0x188] ;  /* 0x000062006a1e7625 */ /* 0x040fe200078e004e */
[----:B------:R-:W-:-:S03]  /*22f0*/  IADD3 R34, R106, 0x100, RZ ;  /* 0x000001006a227810 */ /* 0x000fc60007ffe0ff */
[----:B0-----:R-:W-:-:S05]  /*2300*/  FFMA.FTZ R24, R24, R79, 1.1641532182693481445e-10 ;  /* 0x2f00000018187423 */ /* 0x001fca000001004f */
[----:B------:R-:W-:-:S04]  /*2310*/  FSETP.GTU.FTZ.AND P5, PT, R24, c[0x0][0x1e4], PT ;  /* 0x0000790018007a0b */ /* 0x000fc80003fbc000 */
[----:B------:R-:W-:Y:S02]  /*2320*/  SEL R24, RZ, 0x1000000, P5 ;  /* 0x01000000ff187807 */ /* 0x000fe40002800000 */
[----:B------:R-:W-:Y:S01]  /*2330*/  FSEL R47, R27, RZ, !P5 ;  /* 0x000000ff1b2f7208 */ /* 0x000fe20006800000 */
[----:B------:R-:W-:Y:S01]  /*2340*/  IMAD.WIDE.U32 R26, R34, R78, c[0x0][0x170] ;  /* 0x00005c00221a7625 */ /* 0x000fe200078e004e */
[----:B------:R-:W-:-:S03]  /*2350*/  IADD3 R24, R28, R24, R25 ;  /* 0x000000181c187210 */ /* 0x000fc60007ffe019 */
[----:B------:R-:W-:Y:S01]  /*2360*/  @P1 FADD.FTZ R47, R51, R47 ;  /* 0x0000002f332f1221 */ /* 0x000fe20000010000 */
[----:B------:R-:W-:Y:S01]  /*2370*/  IADD3 R33, R24, R29, RZ ;  /* 0x0000001d18217210 */ /* 0x000fe20007ffe0ff */
[----:B------:R-:W-:-:S03]  /*2380*/  IMAD.WIDE.U32 R28, R106, R81, c[0x0][0x190] ;  /* 0x000064006a1c7625 */ /* 0x000fc600078e0051 */
[----:B------:R0:W-:Y:S01]  /*2390*/  STG.E.128 [R30.64], R44 ;  /* 0x0000002c1e007986 */ /* 0x0001e2000c101d06 */
[----:B------:R-:W-:-:S03]  /*23a0*/  @P0 IMAD.WIDE.U32 R24, R34, R78, c[0x0][0x180] ;  /* 0x0000600022180625 */ /* 0x000fc600078e004e */
[----:B------:R0:W-:Y:S04]  /*23b0*/  STG.E [R28.64], R33 ;  /* 0x000000211c007986 */ /* 0x0001e8000c101906 */
[----:B------:R1:W5:Y:S04]  /*23c0*/  @P0 LDG.E.128 R48, [R24.64] ;  /* 0x0000000618300981 */ /* 0x000368000c1e1d00 */
[----:B-1----:R-:W5:Y:S01]  /*23d0*/  LDG.E.128 R24, [R26.64] ;  /* 0x000000061a187981 */ /* 0x002f62000c1e1d00 */
        /* <DEDUP_REMOVED lines=12> */
.L_x_40350:
[----:B0-----:R-:W-:Y:S02]  /*24a0*/  IMAD.MOV.U32 R35, RZ, RZ, R17 ;  /* 0x000000ffff237224 */ /* 0x001fe400078e0011 */
.L_x_40351:
[----:B------:R-:W-:Y:S05]  /*24b0*/  BSYNC B0 ;  /* 0x0000000000007941 */ /* 0x000fea0003800000 */
.L_x_40349:
        /* <DEDUP_REMOVED lines=16> */
.L_x_40355:
[----:B------:R-:W-:Y:S05]  /*25c0*/  BSYNC B1 ;  /* 0x0000000000017941 */ /* 0x000fea0003800000 */
.L_x_40354:
        /* <DEDUP_REMOVED lines=44> */
.L_x_40353:
[----:B------:R-:W-:Y:S05]  /*2890*/  BSYNC B0 ;  /* 0x0000000000007941 */ /* 0x000fea0003800000 */
.L_x_40352:
[----:B------:R-:W0:Y:S01]  /*28a0*/  I2F.U32 R28, R35 ;  /* 0x00000023001c7306 */ /* 0x000e220000201000 */
[----:B------:R-:W-:Y:S01]  /*28b0*/  ISETP.NE.AND P3, PT, R36, 0x1, PT ;  /* 0x000000012400780c */ /* 0x000fe20003f65270 */
[----:B-----5:R-:W-:Y:S01]  /*28c0*/  FMUL.FTZ R24, R24, R80 ;  /* 0x0000005018187220 */ /* 0x020fe20000410000 */
[----:B------:R-:W-:Y:S03]  /*28d0*/  BSSY B0, `(.L_x_40356) ;  /* 0x0000011000007945 */ /* 0x000fe60003800000 */
        /* <DEDUP_REMOVED lines=15> */
.L_x_40357:
[----:B------:R-:W-:Y:S02]  /*29d0*/  IMAD.MOV.U32 R24, RZ, RZ, R17 ;  /* 0x000000ffff187224 */ /* 0x000fe400078e0011 */
.L_x_40358:
[----:B------:R-:W-:Y:S05]  /*29e0*/  BSYNC B0 ;  /* 0x0000000000007941 */ /* 0x000fea0003800000 */
.L_x_40356:
        /* <DEDUP_REMOVED lines=16> */
.L_x_40362:
[----:B------:R-:W-:Y:S05]  /*2af0*/  BSYNC B1 ;  /* 0x0000000000017941 */ /* 0x000fea0003800000 */
.L_x_40361:
        /* <DEDUP_REMOVED lines=44> */
.L_x_40360:
[----:B------:R-:W-:Y:S05]  /*2dc0*/  BSYNC B0 ;  /* 0x0000000000007941 */ /* 0x000fea0003800000 */
.L_x_40359:
        /* <DEDUP_REMOVED lines=19> */
.L_x_40364:
[----:B------:R-:W-:Y:S02]  /*2f00*/  IMAD.MOV.U32 R35, RZ, RZ, R17 ;  /* 0x000000ffff237224 */ /* 0x000fe400078e0011 */
.L_x_40365:
[----:B------:R-:W-:Y:S05]  /*2f10*/  BSYNC B0 ;  /* 0x0000000000007941 */ /* 0x000fea0003800000 */
.L_x_40363:
        /* <DEDUP_REMOVED lines=16> */
.L_x_40369:
[----:B------:R-:W-:Y:S05]  /*3020*/  BSYNC B1 ;  /* 0x0000000000017941 */ /* 0x000fea0003800000 */
.L_x_40368:
        /* <DEDUP_REMOVED lines=44> */
.L_x_40367:
[----:B------:R-:W-:Y:S05]  /*32f0*/  BSYNC B0 ;  /* 0x0000000000007941 */ /* 0x000fea0003800000 */
.L_x_40366:
        /* <DEDUP_REMOVED lines=19> */
.L_x_40371:
[----:B------:R-:W-:Y:S02]  /*3430*/  IMAD.MOV.U32 R26, RZ, RZ, R17 ;  /* 0x000000ffff1a7224 */ /* 0x000fe400078e0011 */
.L_x_40372:
[----:B------:R-:W-:Y:S05]  /*3440*/  BSYNC B0 ;  /* 0x0000000000007941 */ /* 0x000fea0003800000 */
.L_x_40370:
        /* <DEDUP_REMOVED lines=16> */
.L_x_40376:
[----:B------:R-:W-:Y:S05]  /*3550*/  BSYNC B1 ;  /* 0x0000000000017941 */ /* 0x000fea0003800000 */
.L_x_40375:
        /* <DEDUP_REMOVED lines=44> */
.L_x_40374:
[----:B------:R-:W-:Y:S05]  /*3820*/  BSYNC B0 ;  /* 0x0000000000007941 */ /* 0x000fea0003800000 */
.L_x_40373:
[----:B------:R-:W0:Y:S01]  /*3830*/  I2F.U32 R24, R26 ;  /* 0x0000001a00187306 */ /* 0x000e220000201000 */
[----:B------:R-:W-:Y:S01]  /*3840*/  FMUL.FTZ R27, R27, R80 ;  /* 0x000000501b1b7220 */ /* 0x000fe20000410000 */
[----:B------:R-:W-:Y:S01]  /*3850*/  SEL R25, RZ, 0x10000, P4 ;  /* 0x00010000ff197807 */ /* 0x000fe20002000000 */
[----:B------:R-:W-:Y:S01]  /*3860*/  IMAD.WIDE.U32 R30, R34, R78, c[0x0][0x188] ;  /* 0x00006200221e7625 */ /* 0x000fe200078e004e */
[----:B------:R-:W-:Y:S02]  /*3870*/  SEL R28, RZ, 0x100, P3 ;  /* 0x00000100ff1c7807 */ /* 0x000fe40001800000 */
[----:B------:R-:W-:Y:S01]  /*3880*/  SEL R29, RZ, 0x1, P2 ;  /* 0x00000001ff1d7807 */ /* 0x000fe20001000000 */
[----:B------:R-:W-:Y:S01]  /*3890*/  FMUL.FTZ R27, R27, c[0x0][0x1e8] ;  /* 0x00007a001b1b7a20 */ /* 0x000fe20000410000 */
[----:B------:R-:W-:Y:S01]  /*38a0*/  IADD3 R105, R106, 0x200, RZ ;  /* 0x000002006a697810 */ /* 0x000fe20007ffe0ff */
        /* <DEDUP_REMOVED lines=26> */
.L_x_40378:
[----:B0-----:R-:W-:Y:S02]  /*3a50*/  MOV R36, R17 ;  /* 0x0000001100247202 */ /* 0x001fe40000000f00 */
.L_x_40379:
[----:B------:R-:W-:Y:S05]  /*3a60*/  BSYNC B0 ;  /* 0x0000000000007941 */ /* 0x000fea0003800000 */
.L_x_40377:
        /* <DEDUP_REMOVED lines=16> */
.L_x_40383:
[----:B------:R-:W-:Y:S05]  /*3b70*/  BSYNC B1 ;  /* 0x0000000000017941 */ /* 0x000fea0003800000 */
.L_x_40382:
        /* <DEDUP_REMOVED lines=44> */
.L_x_40381:
[----:B------:R-:W-:Y:S05]  /*3e40*/  BSYNC B0 ;  /* 0x0000000000007941 */ /* 0x000fea0003800000 */
.L_x_40380:
[----:B------:R-:W0:Y:S01]  /*3e50*/  I2F.U32 R28, R36 ;  /* 0x00000024001c7306 */ /* 0x000e220000201000 */
[----:B------:R-:W-:Y:S01]  /*3e60*/  ISETP.NE.AND P3, PT, R34, 0x1, PT ;  /* 0x000000012200780c */ /* 0x000fe20003f65270 */
[----:B-----5:R-:W-:Y:S01]  /*3e70*/  FMUL.FTZ R24, R24, R80 ;  /* 0x0000005018187220 */ /* 0x020fe20000410000 */
[----:B------:R-:W-:Y:S03]  /*3e80*/  BSSY B0, `(.L_x_40384) ;  /* 0x0000011000007945 */ /* 0x000fe60003800000 */
        /* <DEDUP_REMOVED lines=15> */
.L_x_40385:
[----:B------:R-:W-:Y:S02]  /*3f80*/  MOV R24, R17 ;  /* 0x0000001100187202 */ /* 0x000fe40000000f00 */
.L_x_40386:
[----:B------:R-:W-:Y:S05]  /*3f90*/  BSYNC B0 ;  /* 0x0000000000007941 */ /* 0x000fea0003800000 */
.L_x_40384:
        /* <DEDUP_REMOVED lines=16> */
.L_x_40390:
[----:B------:R-:W-:Y:S05]  /*40a0*/  BSYNC B1 ;  /* 0x0000000000017941 */ /* 0x000fea0003800000 */
.L_x_40389:
        /* <DEDUP_REMOVED lines=44> */
.L_x_40388:
[----:B------:R-:W-:Y:S05]  /*4370*/  BSYNC B0 ;  /* 0x0000000000007941 */ /* 0x000fea0003800000 */
.L_x_40387:
        /* <DEDUP_REMOVED lines=19> */
.L_x_40392:
[----:B------:R-:W-:Y:S02]  /*44b0*/  MOV R34, R17 ;  /* 0x0000001100227202 */ /* 0x000fe40000000f00 */
.L_x_40393:
[----:B------:R-:W-:Y:S05]  /*44c0*/  BSYNC B0 ;  /* 0x0000000000007941 */ /* 0x000fea0003800000 */
.L_x_40391:
        /* <DEDUP_REMOVED lines=16> */
.L_x_40397:
[----:B------:R-:W-:Y:S05]  /*45d0*/  BSYNC B1 ;  /* 0x0000000000017941 */ /* 0x000fea0003800000 */
.L_x_40396:
        /* <DEDUP_REMOVED lines=44> */
.L_x_40395:
[----:B------:R-:W-:Y:S05]  /*48a0*/  BSYNC B0 ;  /* 0x0000000000007941 */ /* 0x000fea0003800000 */
.L_x_40394:
[----:B------:R-:W0:Y:S01]  /*48b0*/  I2F.U32 R24, R34 ;  /* 0x0000002200187306 */ /* 0x000e220000201000 */
[C---:B------:R-:W-:Y:S01]  /*48c0*/  ISETP.NE.AND P5, PT, R25.reuse, 0x1, PT ;  /* 0x000000011900780c */ /* 0x040fe20003fa5270 */
[----:B------:R-:W-:Y:S01]  /*48d0*/  FMUL.FTZ R26, R26, R80 ;  /* 0x000000501a1a7220 */ /* 0x000fe20000410000 */
[----:B------:R-:W-:Y:S01]  /*48e0*/  BSSY B0, `(.L_x_40398) ;  /* 0x0000011000007945 */ /* 0x000fe20003800000 */
[----:B------:R-:W-:-:S02]  /*48f0*/  IADD3 R32, R25, 0x1, RZ ;  /* 0x0000000119207810 */ /* 0x000fc40007ffe0ff */
        /* <DEDUP_REMOVED lines=14> */
.L_x_40399:
[----:B------:R-:W-:Y:S02]  /*49e0*/  MOV R26, R17 ;  /* 0x00000011001a7202 */ /* 0x000fe40000000f00 */
.L_x_40400:
[----:B------:R-:W-:Y:S05]  /*49f0*/  BSYNC B0 ;  /* 0x0000000000007941 */ /* 0x000fea0003800000 */
.L_x_40398:
        /* <DEDUP_REMOVED lines=16> */
.L_x_40404:
[----:B------:R-:W-:Y:S05]  /*4b00*/  BSYNC B1 ;  /* 0x0000000000017941 */ /* 0x000fea0003800000 */
.L_x_40403:
        /* <DEDUP_REMOVED lines=44> */
.L_x_40402:
[----:B------:R-:W-:Y:S05]  /*4dd0*/  BSYNC B0 ;  /* 0x0000000000007941 */ /* 0x000fea0003800000 */
.L_x_40401:
        /* <DEDUP_REMOVED lines=14> */
[----:B------:R-:W-:Y:S02]  /*4ec0*/  @P1 FADD.FTZ R39, R51, R39 ;  /* 0x0000002733271221 */ /* 0x000fe40000010000 */
[----:B------:R-:W-:Y:S02]  /*4ed0*/  IMAD.IADD R33, R24, 0x1, R29 ;  /* 0x0000000118217824 */ /* 0x000fe400078e021d */
[----:B------:R-:W-:Y:S01]  /*4ee0*/  IMAD.WIDE.U32 R28, R81, R105, c[0x0][0x190] ;  /* 0x00006400511c7625 */ /* 0x000fe200078e0069 */
[----:B------:R0:W-:Y:S03]  /*4ef0*/  STG.E.128 [R30.64], R36 ;  /* 0x000000241e007986 */ /* 0x0001e6000c101d06 */
[----:B------:R-:W-:Y:S01]  /*4f00*/  @P0 IMAD.WIDE.U32 R24, R78, R107, c[0x0][0x180] ;  /* 0x000060004e180625 */ /* 0x000fe200078e006b */
[----:B------:R0:W-:Y:S04]  /*4f10*/  STG.E [R28.64], R33 ;  /* 0x000000211c007986 */ /* 0x0001e8000c101906 */
[----:B------:R1:W5:Y:S04]  /*4f20*/  @P0 LDG.E.128 R48, [R24.64] ;  /* 0x0000000618300981 */ /* 0x000368000c1e1d00 */
[----:B-1----:R-:W5:Y:S01]  /*4f30*/  LDG.E.128 R24, [R26.64] ;  /* 0x000000061a187981 */ /* 0x002f62000c1e1d00 */
        /* <DEDUP_REMOVED lines=12> */
.L_x_40406:
[----:B0-----:R-:W-:Y:S02]  /*5000*/  IMAD.MOV.U32 R52, RZ, RZ, R17 ;  /* 0x000000ffff347224 */ /* 0x001fe400078e0011 */
.L_x_40407:
[----:B------:R-:W-:Y:S05]  /*5010*/  BSYNC B0 ;  /* 0x0000000000007941 */ /* 0x000fea0003800000 */
.L_x_40405:
        /* <DEDUP_REMOVED lines=16> */
.L_x_40411:
[----:B------:R-:W-:Y:S05]  /*5120*/  BSYNC B1 ;  /* 0x0000000000017941 */ /* 0x000fea0003800000 */
.L_x_40410:
        /* <DEDUP_REMOVED lines=44> */
.L_x_40409:
[----:B------:R-:W-:Y:S05]  /*53f0*/  BSYNC B0 ;  /* 0x0000000000007941 */ /* 0x000fea0003800000 */
.L_x_40408:
        /* <DEDUP_REMOVED lines=19> */
.L_x_40413:
[----:B------:R-:W-:Y:S02]  /*5530*/  IMAD.MOV.U32 R24, RZ, RZ, R17 ;  /* 0x000000ffff187224 */ /* 0x000fe400078e0011 */
.L_x_40414:
[----:B------:R-:W-:Y:S05]  /*5540*/  BSYNC B0 ;  /* 0x0000000000007941 */ /* 0x000fea0003800000 */
.L_x_40412:
        /* <DEDUP_REMOVED lines=16> */
.L_x_40418:
[----:B------:R-:W-:Y:S05]  /*5650*/  BSYNC B1 ;  /* 0x0000000000017941 */ /* 0x000fea0003800000 */
.L_x_40417:
        /* <DEDUP_REMOVED lines=44> */
.L_x_40416:
[----:B------:R-:W-:Y:S05]  /*5920*/  BSYNC B0 ;  /* 0x0000000000007941 */ /* 0x000fea0003800000 */
.L_x_40415:
[----:B------:R-:W0:Y:S01]  /*5930*/  I2F.U32 R24, R24 ;  /* 0x0000001800187306 */ /* 0x000e220000201000 */
[----:B------:R-:W-:Y:S01]  /*5940*/  FMUL.FTZ R29, R25, R80 ;  /* 0x00000050191d7220 */ /* 0x000fe20000410000 */
[----:B------:R-:W-:Y:S01]  /*5950*/  ISETP.NE.AND P4, PT, R28, 0x1, PT ;  /* 0x000000011c00780c */ /* 0x000fe20003f85270 */
[----:B------:R-:W-:Y:S02]  /*5960*/  BSSY B0, `(.L_x_40419) ;  /* 0x0000011000007945 */ /* 0x000fe40003800000 */
        /* <DEDUP_REMOVED lines=15> */
.L_x_40420:
[----:B------:R-:W-:Y:S02]  /*5a60*/  IMAD.MOV.U32 R52, RZ, RZ, R17 ;  /* 0x000000ffff347224 */ /* 0x000fe400078e0011 */
.L_x_40421:
[----:B------:R-:W-:Y:S05]  /*5a70*/  BSYNC B0 ;  /* 0x0000000000007941 */ /* 0x000fea0003800000 */
.L_x_40419:
        /* <DEDUP_REMOVED lines=16> */
.L_x_40425:
[----:B------:R-:W-:Y:S05]  /*5b80*/  BSYNC B1 ;  /* 0x0000000000017941 */ /* 0x000fea0003800000 */
.L_x_40424:
        /* <DEDUP_REMOVED lines=44> */
.L_x_40423:
[----:B------:R-:W-:Y:S05]  /*5e50*/  BSYNC B0 ;  /* 0x0000000000007941 */ /* 0x000fea0003800000 */
.L_x_40422:
        /* <DEDUP_REMOVED lines=19> */
.L_x_40427:
[----:B------:R-:W-:Y:S02]  /*5f90*/  IMAD.MOV.U32 R26, RZ, RZ, R17 ;  /* 0x000000ffff1a7224 */ /* 0x000fe400078e0011 */
.L_x_40428:
[----:B------:R-:W-:Y:S05]  /*5fa0*/  BSYNC B0 ;  /* 0x0000000000007941 */ /* 0x000fea0003800000 */
.L_x_40426:
        /* <DEDUP_REMOVED lines=16> */
.L_x_40432:
[----:B------:R-:W-:Y:S05]  /*60b0*/  BSYNC B1 ;  /* 0x0000000000017941 */ /* 0x000fea0003800000 */
.L_x_40431:
        /* <DEDUP_REMOVED lines=44> */
.L_x_40430:
[----:B------:R-:W-:Y:S05]  /*6380*/  BSYNC B0 ;  /* 0x0000000000007941 */ /* 0x000fea0003800000 */
.L_x_40429:
        /* <DEDUP_REMOVED lines=34> */
.L_x_40434:
[----:B0-----:R-:W-:Y:S02]  /*65b0*/  MOV R104, R17 ;  /* 0x0000001100687202 */ /* 0x001fe40000000f00 */
.L_x_40435:
[----:B------:R-:W-:Y:S05]  /*65c0*/  BSYNC B0 ;  /* 0x0000000000007941 */ /* 0x000fea0003800000 */
.L_x_40433:
        /* <DEDUP_REMOVED lines=16> */
.L_x_40439:
[----:B------:R-:W-:Y:S05]  /*66d0*/  BSYNC B1 ;  /* 0x0000000000017941 */ /* 0x000fea0003800000 */
.L_x_40438:
        /* <DEDUP_REMOVED lines=40> */
[----:B------:R-:W-:Y:S01]  /*6960*/  HFMA2.MMA R52, -RZ, RZ, 0, 0 ;  /* 0x00000000ff347435 */ /* 0x000fe200000001ff */
[----:B------:R-:W-:Y:S01]  /*6970*/  MOV R17, R30 ;  /* 0x0000001e00117202 */ /* 0x000fe20000000f00 */
[----:B------:R-:W-:Y:S01]  /*6980*/  IMAD.MOV.U32 R65, RZ, RZ, R28 ;  /* 0x000000ffff417224 */ /* 0x000fe200078e001c */
[----:B------:R-:W-:-:S03]  /*6990*/  LOP3.LUT R66, R29, UR26, R66, 0x96, !PT ;  /* 0x0000001a1d427c12 */ /* 0x000fc6000f8e9642 */
.L_x_40437:
[----:B------:R-:W-:Y:S05]  /*69a0*/  BSYNC B0 ;  /* 0x0000000000007941 */ /* 0x000fea0003800000 */
.L_x_40436:
[----:B------:R-:W0:Y:S01]  /*69b0*/  I2F.U32 R28, R104 ;  /* 0x00000068001c7306 */ /* 0x000e220000201000 */
[----:B------:R-:W-:Y:S01]  /*69c0*/  ISETP.NE.AND P3, PT, R52, 0x1, PT ;  /* 0x000000013400780c */ /* 0x000fe20003f65270 */
[----:B-----5:R-:W-:Y:S01]  /*69d0*/  FMUL.FTZ R24, R24, R80 ;  /* 0x0000005018187220 */ /* 0x020fe20000410000 */
[----:B------:R-:W-:Y:S01]  /*69e0*/  BSSY B0, `(.L_x_40440) ;  /* 0x0000011000007945 */ /* 0x000fe20003800000 */
[----:B------:R-:W-:Y:S02]  /*69f0*/  IADD3 R30, R52, 0x1, RZ ;  /* 0x00000001341e7810 */ /* 0x000fe40007ffe0ff */
[----:B------:R-:W-:-:S02]  /*6a00*/  FMUL.FTZ R24, R24, c[0x0][0x1e8] ;  /* 0x00007a0018187a20 */ /* 0x000fc40000410000 */
        /* <DEDUP_REMOVED lines=13> */
.L_x_40441:
[----:B------:R-:W-:Y:S02]  /*6ae0*/  MOV R24, R17 ;  /* 0x0000001100187202 */ /* 0x000fe40000000f00 */
.L_x_40442:
[----:B------:R-:W-:Y:S05]  /*6af0*/  BSYNC B0 ;  /* 0x0000000000007941 */ /* 0x000fea0003800000 */
.L_x_40440:
        /* <DEDUP_REMOVED lines=16> */
.L_x_40446:
[----:B------:R-:W-:Y:S05]  /*6c00*/  BSYNC B1 ;  /* 0x0000000000017941 */ /* 0x000fea0003800000 */
.L_x_40445:
        /* <DEDUP_REMOVED lines=44> */
.L_x_40444:
[----:B------:R-:W-:Y:S05]  /*6ed0*/  BSYNC B0 ;  /* 0x0000000000007941 */ /* 0x000fea0003800000 */
.L_x_40443:
        /* <DEDUP_REMOVED lines=19> */
.L_x_40448:
[----:B------:R-:W-:Y:S02]  /*7010*/  MOV R104, R17 ;  /* 0x0000001100687202 */ /* 0x000fe40000000f00 */
.L_x_40449:
[----:B------:R-:W-:Y:S05]  /*7020*/  BSYNC B0 ;  /* 0x0000000000007941 */ /* 0x000fea0003800000 */
.L_x_40447:
        /* <DEDUP_REMOVED lines=16> */
.L_x_40453:
[----:B------:R-:W-:Y:S05]  /*7130*/  BSYNC B1 ;  /* 0x0000000000017941 */ /* 0x000fea0003800000 */
.L_x_40452:
        /* <DEDUP_REMOVED lines=44> */
.L_x_40451:
[----:B------:R-:W-:Y:S05]  /*7400*/  BSYNC B0 ;  /* 0x0000000000007941 */ /* 0x000fea0003800000 */
.L_x_40450:
        /* <DEDUP_REMOVED lines=19> */
.L_x_40455:
[----:B------:R-:W-:Y:S02]  /*7540*/  MOV R26, R17 ;  /* 0x00000011001a7202 */ /* 0x000fe40000000f00 */
.L_x_40456:
[----:B------:R-:W-:Y:S05]  /*7550*/  BSYNC B0 ;  /* 0x0000000000007941 */ /* 0x000fea0003800000 */
.L_x_40454:
        /* <DEDUP_REMOVED lines=16> */
.L_x_40460:
[----:B------:R-:W-:Y:S05]  /*7660*/  BSYNC B1 ;  /* 0x0000000000017941 */ /* 0x000fea0003800000 */
.L_x_40459:
        /* <DEDUP_REMOVED lines=44> */
.L_x_40458:
[----:B------:R-:W-:Y:S05]  /*7930*/  BSYNC B0 ;  /* 0x0000000000007941 */ /* 0x000fea0003800000 */
.L_x_40457:
        /* <DEDUP_REMOVED lines=10> */
[----:B------:R-:W-:-:S04]  /*79e0*/  SEL R24, RZ, 0x1000000, P5 ;  /* 0x01000000ff187807 */ /* 0x000fc80002800000 */
[----:B------:R-:W-:Y:S02]  /*79f0*/  IADD3 R24, R31, R24, R25 ;  /* 0x000000181f187210 */ /* 0x000fe40007ffe019 */
[----:B------:R-:W-:Y:S01]  /*7a00*/  FSEL R31, R27, RZ, !P5 ;  /* 0x000000ff1b1f7208 */ /* 0x000fe20006800000 */
[----:B------:R-:W-:-:S04]  /*7a10*/  IMAD.WIDE.U32 R26, R109, R78, c[0x0][0x170] ;  /* 0x00005c006d1a7625 */ /* 0x000fc800078e004e */
[----:B------:R-:W-:Y:S02]  /*7a20*/  IMAD.IADD R111, R24, 0x1, R53 ;  /* 0x00000001186f7824 */ /* 0x000fe400078e0235 */
[----:B------:R-:W-:Y:S02]  /*7a30*/  @P1 FADD.FTZ R31, R51, R31 ;  /* 0x0000001f331f1221 */ /* 0x000fe40000010000 */
        /* <DEDUP_REMOVED lines=18> */
.L_x_40462:
[----:B0-----:R-:W-:Y:S02]  /*7b60*/  IMAD.MOV.U32 R104, RZ, RZ, R17 ;  /* 0x000000ffff687224 */ /* 0x001fe400078e0011 */
.L_x_40463:
[----:B------:R-:W-:Y:S05]  /*7b70*/  BSYNC B0 ;  /* 0x0000000000007941 */ /* 0x000fea0003800000 */
.L_x_40461:
        /* <DEDUP_REMOVED lines=16> */
.L_x_40467:
[----:B------:R-:W-:Y:S05]  /*7c80*/  BSYNC B1 ;  /* 0x0000000000017941 */ /* 0x000fea0003800000 */
.L_x_40466:
        /* <DEDUP_REMOVED lines=44> */
.L_x_40465:
[----:B------:R-:W-:Y:S05]  /*7f50*/  BSYNC B0 ;  /* 0x0000000000007941 */ /* 0x000fea0003800000 */
.L_x_40464:
        /* <DEDUP_REMOVED lines=19> */
.L_x_40469:
[----:B------:R-:W-:Y:S02]  /*8090*/  IMAD.MOV.U32 R104, RZ, RZ, R17 ;  /* 0x000000ffff687224 */ /* 0x000fe400078e0011 */
.L_x_40470:
[----:B------:R-:W-:Y:S05]  /*80a0*/  BSYNC B0 ;  /* 0x0000000000007941 */ /* 0x000fea0003800000 */
.L_x_40468:
        /* <DEDUP_REMOVED lines=16> */
.L_x_40474:
[----:B------:R-:W-:Y:S05]  /*81b0*/  BSYNC B1 ;  /* 0x0000000000017941 */ /* 0x000fea0003800000 */
.L_x_40473:
        /* <DEDUP_REMOVED lines=44> */
.L_x_40472:
[----:B------:R-:W-:Y:S05]  /*8480*/  BSYNC B0 ;  /* 0x0000000000007941 */ /* 0x000fea0003800000 */
.L_x_40471:
        /* <DEDUP_REMOVED lines=19> */
.L_x_40476:
[----:B------:R-:W-:Y:S02]  /*85c0*/  IMAD.MOV.U32 R104, RZ, RZ, R17 ;  /* 0x000000ffff687224 */ /* 0x000fe400078e0011 */
.L_x_40477:
[----:B------:R-:W-:Y:S05]  /*85d0*/  BSYNC B0 ;  /* 0x0000000000007941 */ /* 0x000fea0003800000 */
.L_x_40475:
        /* <DEDUP_REMOVED lines=16> */
.L_x_40481:
[----:B------:R-:W-:Y:S05]  /*86e0*/  BSYNC B1 ;  /* 0x0000000000017941 */ /* 0x000fea0003800000 */
.L_x_40480:
        /* <DEDUP_REMOVED lines=44> */
.L_x_40479:
[----:B------:R-:W-:Y:S05]  /*89b0*/  BSYNC B0 ;  /* 0x0000000000007941 */ /* 0x000fea0003800000 */
.L_x_40478:
        /* <DEDUP_REMOVED lines=19> */
.L_x_40483:
[----:B------:R-:W-:Y:S02]  /*8af0*/  IMAD.MOV.U32 R104, RZ, RZ, R17 ;  /* 0x000000ffff687224 */ /* 0x000fe400078e0011 */
.L_x_40484:
[----:B------:R-:W-:Y:S05]  /*8b00*/  BSYNC B0 ;  /* 0x0000000000007941 */ /* 0x000fea0003800000 */
.L_x_40482:
        /* <DEDUP_REMOVED lines=16> */
.L_x_40488:
[----:B------:R-:W-:Y:S05]  /*8c10*/  BSYNC B1 ;  /* 0x0000000000017941 */ /* 0x000fea0003800000 */
.L_x_40487:
        /* <DEDUP_REMOVED lines=44> */
.L_x_40486:
[----:B------:R-:W-:Y:S05]  /*8ee0*/  BSYNC B0 ;  /* 0x0000000000007941 */ /* 0x000fea0003800000 */
.L_x_40485:
[----:B------:R-:W0:Y:S01]  /*8ef0*/  I2F.U32 R52, R104 ;  /* 0x0000006800347306 */ /* 0x000e220000201000 */
[----:B------:R-:W-:Y:S01]  /*8f00*/  FMUL.FTZ R27, R27, R80 ;  /* 0x000000501b1b7220 */ /* 0x000fe20000410000 */
[----:B------:R-:W-:Y:S01]  /*8f10*/  SEL R55, RZ, 0x10000, P4 ;  /* 0x00010000ff377807 */ /* 0x000fe20002000000 */
[----:B------:R-:W-:Y:S01]  /*8f20*/  IMAD.WIDE.U32 R112, R81, R109, c[0x0][0x190] ;  /* 0x0000640051707625 */ /* 0x000fe200078e006d */
[----:B------:R-:W-:-:S03]  /*8f30*/  SEL R110, RZ, 0x100, P3 ;  /* 0x00000100ff6e7807 */ /* 0x000fc60001800000 */
[----:B------:R-:W-:Y:S02]  /*8f40*/  FMUL.FTZ R27, R27, c[0x0][0x1e8] ;  /* 0x00007a001b1b7a20 */ /* 0x000fe40000410000 */
[----:B0-----:R-:W-:-:S05]  /*8f50*/  FFMA.FTZ R52, R52, R79, 1.1641532182693481445e-10 ;  /* 0x2f00000034347423 */ /* 0x001fca000001004f */
[----:B------:R-:W-:Y:S01]  /*8f60*/  FSETP.GTU.FTZ.AND P5, PT, R52, c[0x0][0x1e4], PT ;  /* 0x0000790034007a0b */ /* 0x000fe20003fbc000 */
[----:B------:R-:W-:-:S03]  /*8f70*/  IMAD.WIDE.U32 R52, R78, R109, c[0x0][0x188] ;  /* 0x000062004e347625 */ /* 0x000fc600078e006d */
[----:B------:R-:W-:Y:S02]  /*8f80*/  FSEL R27, R27, RZ, !P5 ;  /* 0x000000ff1b1b7208 */ /* 0x000fe40006800000 */
[----:B------:R-:W-:-:S03]  /*8f90*/  SEL R54, RZ, 0x1000000, P5 ;  /* 0x01000000ff367807 */ /* 0x000fc60002800000 */
[----:B------:R-:W-:Y:S01]  /*8fa0*/  @P1 FADD.FTZ R27, R51, R27 ;  /* 0x0000001b331b1221 */ /* 0x000fe20000010000 */
[----:B------:R-:W-:Y:S02]  /*8fb0*/  IADD3 R54, R110, R54, R55 ;  /* 0x000000366e367210 */ /* 0x000fe40007ffe037 */
[----:B------:R-:W-:Y:S02]  /*8fc0*/  SEL R55, RZ, 0x1, P2 ;  /* 0x00000001ff377807 */ /* 0x000fe40001000000 */
[----:B------:R-:W-:Y:S01]  /*8fd0*/  IADD3 R110, R106, 0x600, RZ ;  /* 0x000006006a6e7810 */ /* 0x000fe20007ffe0ff */
[----:B------:R0:W-:Y:S01]  /*8fe0*/  STG.E.128 [R52.64], R24 ;  /* 0x0000001834007986 */ /* 0x0001e2000c101d06 */
[----:B------:R-:W-:-:S03]  /*8ff0*/  IADD3 R115, R54, R55, RZ ;  /* 0x0000003736737210 */ /* 0x000fc60007ffe0ff */
[CC--:B------:R-:W-:Y:S02]  /*9000*/  IMAD.WIDE.U32 R54, R110.reuse, R78.reuse, c[0x0][0x170] ;  /* 0x00005c006e367625 */ /* 0x0c0fe400078e004e */
[----:B------:R1:W-:Y:S02]  /*9010*/  STG.E [R112.64], R115 ;  /* 0x0000007370007986 */ /* 0x0003e4000c101906 */
[----:B0-----:R-:W-:-:S05]  /*9020*/  @P0 IMAD.WIDE.U32 R52, R110, R78, c[0x0][0x180] ;  /* 0x000060006e340625 */ /* 0x001fca00078e004e */
[----:B------:R0:W5:Y:S04]  /*9030*/  @P0 LDG.E.128 R48, [R52.64] ;  /* 0x0000000634300981 */ /* 0x000168000c1e1d00 */
[----:B0-----:R-:W5:Y:S01]  /*9040*/  LDG.E.128 R52, [R54.64] ;  /* 0x0000000636347981 */ /* 0x001f62000c1e1d00 */
        /* <DEDUP_REMOVED lines=12> */
.L_x_40490:
[----:B-1----:R-:W-:Y:S02]  /*9110*/  MOV R104, R17 ;  /* 0x0000001100687202 */ /* 0x002fe40000000f00 */
.L_x_40491:
[----:B------:R-:W-:Y:S05]  /*9120*/  BSYNC B0 ;  /* 0x0000000000007941 */ /* 0x000fea0003800000 */
.L_x_40489:
        /* <DEDUP_REMOVED lines=16> */
.L_x_40495:
[----:B------:R-:W-:Y:S05]  /*9230*/  BSYNC B1 ;  /* 0x0000000000017941 */ /* 0x000fea0003800000 */
.L_x_40494:
        /* <DEDUP_REMOVED lines=44> */
.L_x_40493:
[----:B------:R-:W-:Y:S05]  /*9500*/  BSYNC B0 ;  /* 0x0000000000007941 */ /* 0x000fea0003800000 */
.L_x_40492:
[----:B------:R-:W0:Y:S01]  /*9510*/  I2F.U32 R104, R104 ;  /* 0x0000006800687306 */ /* 0x000e220000201000 */
[----:B-----5:R-:W-:Y:S01]  /*9520*/  FMUL.FTZ R111, R52, R80 ;  /* 0x00000050346f7220 */ /* 0x020fe20000410000 */
        /* <DEDUP_REMOVED lines=17> */
.L_x_40497:
[----:B------:R-:W-:Y:S02]  /*9640*/  MOV R104, R17 ;  /* 0x0000001100687202 */ /* 0x000fe40000000f00 */
.L_x_40498:
[----:B------:R-:W-:Y:S05]  /*9650*/  BSYNC B0 ;  /* 0x0000000000007941 */ /* 0x000fea0003800000 */
.L_x_40496:
        /* <DEDUP_REMOVED lines=16> */
.L_x_40502:
[----:B------:R-:W-:Y:S05]  /*9760*/  BSYNC B1 ;  /* 0x0000000000017941 */ /* 0x000fea0003800000 */
.L_x_40501:
        /* <DEDUP_REMOVED lines=44> */
.L_x_40500:
[----:B------:R-:W-:Y:S05]  /*9a30*/  BSYNC B0 ;  /* 0x0000000000007941 */ /* 0x000fea0003800000 */
.L_x_40499:
        /* <DEDUP_REMOVED lines=19> */
.L_x_40504:
[----:B------:R-:W-:Y:S02]  /*9b70*/  MOV R104, R17 ;  /* 0x0000001100687202 */ /* 0x000fe40000000f00 */
.L_x_40505:
[----:B------:R-:W-:Y:S05]  /*9b80*/  BSYNC B0 ;  /* 0x0000000000007941 */ /* 0x000fea0003800000 */
.L_x_40503:
        /* <DEDUP_REMOVED lines=16> */
.L_x_40509:
[----:B------:R-:W-:Y:S05]  /*9c90*/  BSYNC B1 ;  /* 0x0000000000017941 */ /* 0x000fea0003800000 */
.L_x_40508:
        /* <DEDUP_REMOVED lines=44> */
.L_x_40507:
[----:B------:R-:W-:Y:S05]  /*9f60*/  BSYNC B0 ;  /* 0x0000000000007941 */ /* 0x000fea0003800000 */
.L_x_40506:
        /* <DEDUP_REMOVED lines=19> */
.L_x_40511:
[----:B------:R-:W-:Y:S02]  /*a0a0*/  MOV R111, R17 ;  /* 0x00000011006f7202 */ /* 0x000fe40000000f00 */
.L_x_40512:
[----:B------:R-:W-:Y:S05]  /*a0b0*/  BSYNC B0 ;  /* 0x0000000000007941 */ /* 0x000fea0003800000 */
.L_x_40510:
        /* <DEDUP_REMOVED lines=16> */
.L_x_40516:
[----:B------:R-:W-:Y:S05]  /*a1c0*/  BSYNC B1 ;  /* 0x0000000000017941 */ /* 0x000fea0003800000 */
.L_x_40515:
        /* <DEDUP_REMOVED lines=44> */
.L_x_40514:
[----:B------:R-:W-:Y:S05]  /*a490*/  BSYNC B0 ;  /* 0x0000000000007941 */ /* 0x000fea0003800000 */
.L_x_40513:
[----:B------:R-:W-:Y:S02]  /*a4a0*/  FADD.FTZ R112, RZ, R44 ;  /* 0x0000002cff707221 */ /* 0x000fe40000010000 */
[----:B------:R-:W-:Y:S01]  /*a4b0*/  FMUL.FTZ R55, R55, R80 ;  /* 0x0000005037377220 */ /* 0x000fe20000410000 */
        /* <DEDUP_REMOVED lines=22> */
[----:B------:R-:W-:-:S03]  /*a620*/  FADD.FTZ R79, R29, R114 ;  /* 0x000000721d4f7221 */ /* 0x000fc60000010000 */
[----:B------:R-:W-:Y:S01]  /*a630*/  FSEL R55, R55, RZ, !P4 ;  /* 0x000000ff37377208 */ /* 0x000fe20006000000 */
[----:B------:R-:W-:Y:S01]  /*a640*/  FADD.FTZ R112, R30, R79 ;  /* 0x0000004f1e707221 */ /* 0x000fe20000010000 */
[----:B------:R-:W-:-:S03]  /*a650*/  SEL R79, RZ, 0x1000000, P4 ;  /* 0x01000000ff4f7807 */ /* 0x000fc60002000000 */
[----:B------:R-:W-:Y:S01]  /*a660*/  FADD.FTZ R113, R31, R112 ;  /* 0x000000701f717221 */ /* 0x000fe20000010000 */
[----:B------:R-:W-:Y:S01]  /*a670*/  IADD3 R79, R111, R79, R80 ;  /* 0x0000004f6f4f7210 */ /* 0x000fe20007ffe050 */
[----:B------:R-:W-:Y:S01]  /*a680*/  @P1 FADD.FTZ R55, R51, R55 ;  /* 0x0000003733371221 */ /* 0x000fe20000010000 */
[----:B------:R-:W-:Y:S01]  /*a690*/  SEL R80, RZ, 0x1, P0 ;  /* 0x00000001ff507807 */ /* 0x000fe20000000000 */
[----:B------:R-:W-:Y:S01]  /*a6a0*/  FADD.FTZ R112, R24, R113 ;  /* 0x0000007118707221 */ /* 0x000fe20000010000 */
[----:B------:R-:W-:Y:S02]  /*a6b0*/  LOP3.LUT P1, RZ, R0, 0xff, RZ, 0xc0, !PT ;  /* 0x000000ff00ff7812 */ /* 0x000fe4000782c0ff */
[----:B------:R-:W-:Y:S01]  /*a6c0*/  LOP3.LUT P0, RZ, R68, 0x1f, RZ, 0xc0, !PT ;  /* 0x0000001f44ff7812 */ /* 0x000fe2000780c0ff */
[----:B------:R-:W-:Y:S02]  /*a6d0*/  IMAD.IADD R111, R79, 0x1, R80 ;  /* 0x000000014f6f7824 */ /* 0x000fe400078e0250 */
[----:B------:R-:W-:-:S04]  /*a6e0*/  IMAD.WIDE.U32 R78, R110, R78, c[0x0][0x188] ;  /* 0x000062006e4e7625 */ /* 0x000fc800078e004e */
[----:B------:R-:W-:Y:S01]  /*a6f0*/  IMAD.WIDE.U32 R80, R110, R81, c[0x0][0x190] ;  /* 0x000064006e507625 */ /* 0x000fe200078e0051 */
[----:B------:R0:W-:Y:S03]  /*a700*/  STG.E.128 [R78.64], R52 ;  /* 0x000000344e007986 */ /* 0x0001e6000c101d06 */
[----:B------:R-:W-:Y:S01]  /*a710*/  FADD.FTZ R113, R25, R112 ;  /* 0x0000007019717221 */ /* 0x000fe20000010000 */
[----:B------:R0:W-:Y:S03]  /*a720*/  STG.E [R80.64], R111 ;  /* 0x0000006f50007986 */ /* 0x0001e6000c101906 */
[----:B------:R-:W-:-:S04]  /*a730*/  FADD.FTZ R112, R26, R113 ;  /* 0x000000711a707221 */ /* 0x000fc80000010000 */
        /* <DEDUP_REMOVED lines=10> */
.L_x_40521:
        /* <DEDUP_REMOVED lines=76> */
.L_x_40522:
[----:B------:R-:W-:Y:S01]  /*aca0*/  SHF.R.U32.HI R111, RZ, 0x5, R68 ;  /* 0x00000005ff6f7819 */ /* 0x000fe20000011644 */
[----:B-1----:R-:W-:Y:S01]  /*acb0*/  FADD.FTZ R79, R116, R113 ;  /* 0x00000071744f7221 */ /* 0x002fe20000010000 */
[----:B------:R-:W-:Y:S01]  /*acc0*/  WARPSYNC 0xffffffff ;  /* 0xffffffff00007948 */ /* 0x000fe20003800000 */
[----:B------:R-:W-:Y:S02]  /*acd0*/  LOP3.LUT R81, R68, 0x1f, RZ, 0xc0, !PT ;  /* 0x0000001f44517812 */ /* 0x000fe400078ec0ff */
[----:B------:R-:W-:Y:S02]  /*ace0*/  LOP3.LUT R111, R111, 0x7, RZ, 0xc0, !PT ;  /* 0x000000076f6f7812 */ /* 0x000fe400078ec0ff */
[----:B------:R-:W-:Y:S02]  /*acf0*/  ISETP.GT.U32.AND P1, PT, R81, 0x7, PT ;  /* 0x000000075100780c */ /* 0x000fe40003f24070 */
[----:B0-----:R-:W-:Y:S02]  /*ad00*/  @!P0 IADD3 R113, R112, R111, RZ ;  /* 0x0000006f70718210 */ /* 0x001fe40007ffe0ff */
[----:B------:R-:W-:-:S03]  /*ad10*/  MOV R117, RZ ;  /* 0x000000ff00757202 */ /* 0x000fc60000000f00 */
[----:B------:R0:W-:Y:S04]  /*ad20*/  @!P0 STS.64 [R113.X8], R78 ;  /* 0x0000004e71008388 */ /* 0x0001e80000008a00 */
[----:B------:R-:W-:Y:S01]  /*ad30*/  BAR.SYNC.DEFER_BLOCKING 0x0 ;  /* 0x0000000000007b1d */ /* 0x000fe20000010000 */
[----:B------:R-:W-:Y:S01]  /*ad40*/  LOP3.LUT P0, RZ, R111, 0x1f, R68, 0xf8, !PT ;  /* 0x0000001f6fff7812 */ /* 0x000fe2000780f844 */
[----:B------:R-:W-:Y:S02]  /*ad50*/  @!P1 IMAD.IADD R115, R112, 0x1, R81 ;  /* 0x0000000170739824 */ /* 0x000fe400078e0251 */
[----:B------:R-:W-:Y:S01]  /*ad60*/  CS2R R80, SRZ ;  /* 0x0000000000507805 */ /* 0x000fe2000001ff00 */
[----:B------:R-:W-:-:S04]  /*ad70*/  @!P1 IMAD.MOV.U32 R117, RZ, RZ, 0x380 ;  /* 0x00000380ff759424 */ /* 0x000fc800078e00ff */
[----:B0-----:R-:W-:Y:S01]  /*ad80*/  I2F R78, R117 ;  /* 0x00000075004e7306 */ /* 0x001fe20000201400 */
        /* <DEDUP_REMOVED lines=8> */
[----:B-1----:R-:W1:Y:S04]  /*ae10*/  SHFL.DOWN PT, R119, R80, 0x4, 0x1f ;  /* 0x08801f0050777f89 */ /* 0x002e6800000e0000 */
        /* <DEDUP_REMOVED lines=9> */
[----:B------:R-:W1:Y:S02]  /*aeb0*/  I2F R78, R113 ;  /* 0x00000071004e7306 */ /* 0x000e640000201400 */
[----:B------:R-:W-:Y:S01]  /*aec0*/  FMUL.FTZ R119, R119, R114 ;  /* 0x0000007277777220 */ /* 0x000fe20000410000 */
[----:B------:R-:W3:Y:S01]  /*aed0*/  SHFL.DOWN PT, R80, R113, 0x1, 0x1f ;  /* 0x08201f0071507f89 */ /* 0x000ee200000e0000 */
[----:B--2---:R-:W-:-:S04]  /*aee0*/  FADD.FTZ R114, R118, R81 ;  /* 0x0000005176727221 */ /* 0x004fc80000010000 */
[----:B------:R-:W0:Y:S01]  /*aef0*/  I2F R116, R116 ;  /* 0x0000007400747306 */ /* 0x000e220000201400 */
[----:B------:R-:W-:-:S05]  /*af00*/  FFMA.FTZ R114, R79, R119, R114 ;  /* 0x000000774f727223 */ /* 0x000fca0000010072 */
[----:B------:R-:W2:Y:S02]  /*af10*/  SHFL.DOWN PT, R81, R114, 0x2, 0x1f ;  /* 0x08401f0072517f89 */ /* 0x000ea400000e0000 */
[----:B-1----:R-:W1:Y:S01]  /*af20*/  MUFU.RCP R79, R78 ;  /* 0x0000004e004f7308 */ /* 0x002e620000001000 */
[----:B0-----:R-:W-:Y:S02]  /*af30*/  FMUL.FTZ R118, R117, R116 ;  /* 0x0000007475767220 */ /* 0x001fe40000410000 */
[----:B------:R-:W-:Y:S02]  /*af40*/  FADD.FTZ R117, R115, -R117 ;  /* 0x8000007573757221 */ /* 0x000fe40000010000 */
[----:B------:R-:W-:Y:S01]  /*af50*/  FFMA.FTZ R118, R112, R115, R118 ;  /* 0x0000007370767223 */ /* 0x000fe20000010076 */
[----:B---3--:R-:W-:Y:S01]  /*af60*/  IADD3 R115, R113, R80, RZ ;  /* 0x0000005071737210 */ /* 0x008fe20007ffe0ff */
[----:B------:R-:W-:Y:S01]  /*af70*/  FMUL.FTZ R117, R117, R117 ;  /* 0x0000007575757220 */ /* 0x000fe20000410000 */
[----:B------:R-:W-:Y:S01]  /*af80*/  I2F R80, R80 ;  /* 0x0000005000507306 */ /* 0x000fe20000201400 */
[----:B-1----:R-:W-:-:S02]  /*af90*/  FMUL.FTZ R113, R79, R118 ;  /* 0x000000764f717220 */ /* 0x002fc40000410000 */
[----:B------:R-:W-:-:S03]  /*afa0*/  FMUL.FTZ R117, R112, R117 ;  /* 0x0000007570757220 */ /* 0x000fc60000410000 */
[----:B------:R-:W0:Y:S01]  /*afb0*/  SHFL.DOWN PT, R112, R113, 0x1, 0x1f ;  /* 0x08201f0071707f89 */ /* 0x000e2200000e0000 */
[----:B------:R-:W-:Y:S01]  /*afc0*/  FMUL.FTZ R117, R117, R116 ;  /* 0x0000007475757220 */ /* 0x000fe20000410000 */
[----:B------:R-:W1:Y:S01]  /*afd0*/  I2F R115, R115 ;  /* 0x0000007300737306 */ /* 0x000e620000201400 */
[----:B--2---:R-:W-:-:S04]  /*afe0*/  FADD.FTZ R114, R114, R81 ;  /* 0x0000005172727221 */ /* 0x004fc80000010000 */
[----:B------:R-:W-:-:S05]  /*aff0*/  FFMA.FTZ R114, R79, R117, R114 ;  /* 0x000000754f727223 */ /* 0x000fca0000010072 */
[----:B------:R-:W2:Y:S01]  /*b000*/  SHFL.DOWN PT, R79, R114, 0x1, 0x1f ;  /* 0x08201f00724f7f89 */ /* 0x000ea200000e0000 */
[----:B-1----:R-:W1:Y:S01]  /*b010*/  MUFU.RCP R81, R115 ;  /* 0x0000007300517308 */ /* 0x002e620000001000 */
[----:B0-----:R-:W-:Y:S02]  /*b020*/  FMUL.FTZ R116, R112, R80 ;  /* 0x0000005070747220 */ /* 0x001fe40000410000 */
[----:B------:R-:W-:Y:S02]  /*b030*/  FADD.FTZ R112, R113, -R112 ;  /* 0x8000007071707221 */ /* 0x000fe40000010000 */
[----:B------:R-:W-:Y:S02]  /*b040*/  FFMA.FTZ R116, R78, R113, R116 ;  /* 0x000000714e747223 */ /* 0x000fe40000010074 */
[----:B------:R-:W-:Y:S01]  /*b050*/  FMUL.FTZ R117, R112, R112 ;  /* 0x0000007070757220 */ /* 0x000fe20000410000 */
[----:B------:R-:W-:-:S03]  /*b060*/  LOP3.LUT R112, R68, 0xff, RZ, 0xc0, !PT ;  /* 0x000000ff44707812 */ /* 0x000fc600078ec0ff */
[----:B------:R-:W-:Y:S02]  /*b070*/  FMUL.FTZ R117, R78, R117 ;  /* 0x000000754e757220 */ /* 0x000fe40000410000 */
[----:B-1----:R-:W-:Y:S02]  /*b080*/  FMUL.FTZ R116, R81, R116 ;  /* 0x0000007451747220 */ /* 0x002fe40000410000 */
[----:B--2---:R-:W-:Y:S01]  /*b090*/  FADD.FTZ R78, R114, R79 ;  /* 0x0000004f724e7221 */ /* 0x004fe20000010000 */
[----:B------:R-:W-:Y:S01]  /*b0a0*/  MOV R114, c[0x0][0x1e0] ;  /* 0x0000780000727a02 */ /* 0x000fe20000000f00 */
[----:B------:R-:W-:Y:S01]  /*b0b0*/  FMUL.FTZ R117, R117, R80 ;  /* 0x0000005075757220 */ /* 0x000fe20000410000 */
[----:B------:R0:W1:Y:S01]  /*b0c0*/  SHFL.IDX PT, R113, R116, RZ, 0x1f ;  /* 0x00001fff74717589 */ /* 0x00006200000e0000 */
[----:B------:R-:W-:Y:S02]  /*b0d0*/  @!P0 IMAD.MOV.U32 R80, RZ, RZ, 0x4 ;  /* 0x00000004ff508424 */ /* 0x000fe400078e00ff */
[----:B------:R-:W-:-:S02]  /*b0e0*/  FFMA.FTZ R111, R81, R117, R78 ;  /* 0x00000075516f7223 */ /* 0x000fc4000001004e */
[C---:B------:R-:W-:Y:S02]  /*b0f0*/  IMAD R78, R103.reuse, c[0x0][0x168], RZ ;  /* 0x00005a00674e7a24 */ /* 0x040fe400078e02ff */
[----:B------:R-:W-:Y:S02]  /*b100*/  @!P0 IMAD.WIDE R80, R103, R80, c[0x0][0x1a0] ;  /* 0x0000680067508625 */ /* 0x000fe400078e0250 */
[----:B------:R-:W2:Y:S01]  /*b110*/  SHFL.IDX PT, R111, R111, RZ, 0x1f ;  /* 0x00001fff6f6f7589 */ /* 0x000ea200000e0000 */
[----:B------:R-:W-:-:S04]  /*b120*/  SHF.R.S32.HI R79, RZ, 0x1f, R78 ;  /* 0x0000001fff4f7819 */ /* 0x000fc8000001144e */
[----:B------:R-:W-:-:S04]  /*b130*/  LEA.HI R79, R79, R78, RZ, 0x2 ;  /* 0x0000004e4f4f7211 */ /* 0x000fc800078f10ff */
[----:B------:R-:W-:-:S04]  /*b140*/  LEA.HI.SX32 R79, R79, R112, 0x1e ;  /* 0x000000704f4f7211 */ /* 0x000fc800078ff2ff */
[----:B0-----:R-:W-:Y:S01]  /*b150*/  IADD3 R116, R79, 0x100, RZ ;  /* 0x000001004f747810 */ /* 0x001fe20007ffe0ff */
[C---:B-1----:R-:W-:Y:S01]  /*b160*/  FMUL.FTZ R112, R113.reuse, R113 ;  /* 0x0000007171707220 */ /* 0x042fe20000410000 */
[----:B------:R-:W-:Y:S01]  /*b170*/  FSEL R78, R113, RZ, !P1 ;  /* 0x000000ff714e7208 */ /* 0x000fe20004800000 */
[----:B------:R0:W-:Y:S03]  /*b180*/  @!P0 STG.E [R80.64], R113 ;  /* 0x0000007150008986 */ /* 0x0001e6000c101906 */
[----:B------:R-:W-:Y:S01]  /*b190*/  FSEL R112, R112, RZ, P1 ;  /* 0x000000ff70707208 */ /* 0x000fe20000800000 */
[--C-:B------:R-:W-:Y:S01]  /*b1a0*/  FADD.FTZ R44, R44, -R78.reuse ;  /* 0x8000004e2c2c7221 */ /* 0x100fe20000010000 */
[----:B------:R-:W-:Y:S01]  /*b1b0*/  LOP3.LUT P1, RZ, R0, 0xff, RZ, 0xc0, !PT ;  /* 0x000000ff00ff7812 */ /* 0x000fe2000782c0ff */
[--C-:B------:R-:W-:Y:S02]  /*b1c0*/  FADD.FTZ R45, R45, -R78.reuse ;  /* 0x8000004e2d2d7221 */ /* 0x100fe40000010000 */
[----:B--2---:R-:W-:Y:S01]  /*b1d0*/  FFMA.FTZ R111, R111, R114, c[0x0][0x228] ;  /* 0x00008a006f6f7623 */ /* 0x004fe20000010072 */
[----:B------:R-:W-:Y:S01]  /*b1e0*/  SEL R0, RZ, 0x1, P1 ;  /* 0x00000001ff007807 */ /* 0x000fe20000800000 */
[----:B------:R-:W-:-:S02]  /*b1f0*/  FADD.FTZ R46, R46, -R78 ;  /* 0x8000004e2e2e7221 */ /* 0x000fc40000010000 */
[----:B0-----:R-:W-:Y:S01]  /*b200*/  FADD.FTZ R80, R37, -R78 ;  /* 0x8000004e25507221 */ /* 0x001fe20000010000 */
[----:B------:R-:W-:Y:S01]  /*b210*/  HFMA2.MMA R113, -RZ, RZ, 0, 9.5367431640625e-07 ;  /* 0x00000010ff717435 */ /* 0x000fe200000001ff */
[----:B------:R-:W-:Y:S02]  /*b220*/  FADD.FTZ R37, R111, R112 ;  /* 0x000000706f257221 */ /* 0x000fe40000010000 */
[--C-:B------:R-:W-:Y:S02]  /*b230*/  FADD.FTZ R81, R32, -R78.reuse ;  /* 0x8000004e20517221 */ /* 0x100fe40000010000 */
[----:B------:R-:W-:Y:S02]  /*b240*/  @!P0 IMAD.MOV.U32 R32, RZ, RZ, 0x4 ;  /* 0x00000004ff208424 */ /* 0x000fe400078e00ff */
[----:B------:R-:W0:Y:S01]  /*b250*/  MUFU.RSQ R37, R37 ;  /* 0x0000002500257308 */ /* 0x000e220000001400 */
[----:B------:R-:W-:Y:S02]  /*b260*/  FADD.FTZ R111, R33, -R78 ;  /* 0x8000004e216f7221 */ /* 0x000fe40000010000 */
[C---:B------:R-:W-:Y:S01]  /*b270*/  @!P0 IMAD.WIDE R32, R103.reuse, R32, c[0x0][0x1a8] ;  /* 0x00006a0067208625 */ /* 0x040fe200078e0220 */
[----:B------:R-:W-:-:S03]  /*b280*/  IADD3 R103, R103, c[0x0][0x160], RZ ;  /* 0x0000580067677a10 */ /* 0x000fc60007ffe0ff */
[--C-:B------:R-:W-:Y:S02]  /*b290*/  FADD.FTZ R47, R47, -R78.reuse ;  /* 0x8000004e2f2f7221 */ /* 0x100fe40000010000 */
[--C-:B------:R-:W-:Y:S02]  /*b2a0*/  FADD.FTZ R40, R40, -R78.reuse ;  /* 0x8000004e28287221 */ /* 0x100fe40000010000 */
[--C-:B------:R-:W-:Y:S02]  /*b2b0*/  FADD.FTZ R41, R41, -R78.reuse ;  /* 0x8000004e29297221 */ /* 0x100fe40000010000 */
[--C-:B------:R-:W-:Y:S02]  /*b2c0*/  FADD.FTZ R42, R42, -R78.reuse ;  /* 0x8000004e2a2a7221 */ /* 0x100fe40000010000 */
[--C-:B------:R-:W-:Y:S01]  /*b2d0*/  FADD.FTZ R43, R43, -R78.reuse ;  /* 0x8000004e2b2b7221 */ /* 0x100fe20000010000 */
[----:B0-----:R0:W-:Y:S01]  /*b2e0*/  @!P0 STG.E [R32.64], R37 ;  /* 0x0000002520008986 */ /* 0x0011e2000c101906 */
[--C-:B------:R-:W-:Y:S01]  /*b2f0*/  FADD.FTZ R36, R36, -R78.reuse ;  /* 0x8000004e24247221 */ /* 0x100fe20000010000 */
[----:B------:R-:W-:Y:S01]  /*b300*/  ISETP.GE.AND P0, PT, R103, c[0x0][0x164], PT ;  /* 0x0000590067007a0c */ /* 0x000fe20003f06270 */
        /* <DEDUP_REMOVED lines=16> */
[----:B------:R-:W-:-:S04]  /*b410*/  IMAD.WIDE.U32 R34, R106, R113, c[0x0][0x208] ;  /* 0x000082006a227625 */ /* 0x000fc800078e0071 */
[C---:B------:R-:W-:Y:S02]  /*b420*/  FMUL.FTZ R78, R37.reuse, R44 ;  /* 0x0000002c254e7220 */ /* 0x040fe40000410000 */
[C---:B------:R-:W-:Y:S02]  /*b430*/  FMUL.FTZ R45, R37.reuse, R45 ;  /* 0x0000002d252d7220 */ /* 0x040fe40000410000 */
[C---:B------:R-:W-:Y:S02]  /*b440*/  FMUL.FTZ R106, R37.reuse, R46 ;  /* 0x0000002e256a7220 */ /* 0x040fe40000410000 */
[----:B------:R-:W-:Y:S02]  /*b450*/  FMUL.FTZ R119, R37, R47 ;  /* 0x0000002f25777220 */ /* 0x000fe40000410000 */
[----:B0-----:R-:W-:-:S04]  /*b460*/  IMAD.WIDE.U32 R32, R116, R113, c[0x0][0x208] ;  /* 0x0000820074207625 */ /* 0x001fc800078e0071 */
        /* <DEDUP_REMOVED lines=22> */
[----:B------:R0:W-:Y:S01]  /*b5d0*/  STG.E.128 [R34.64], R24 ;  /* 0x0000001822007986 */ /* 0x0001e2000c101d06 */
[----:B------:R-:W-:Y:S02]  /*b5e0*/  FFMA.FTZ R29, R94, R41, R13 ;  /* 0x000000295e1d7223 */ /* 0x000fe4000001000d */
[----:B------:R-:W-:-:S02]  /*b5f0*/  FFMA.FTZ R28, R95, R44, R62 ;  /* 0x0000002c5f1c7223 */ /* 0x000fc4000001003e */
        /* <DEDUP_REMOVED lines=8> */
[----:B------:R-:W-:Y:S02]  /*b680*/  FMUL.FTZ R55, R37, R55 ;  /* 0x0000003725377220 */ /* 0x000fe40000410000 */
[----:B------:R-:W-:-:S04]  /*b690*/  IMAD.WIDE.U32 R44, R105, R113, c[0x0][0x208] ;  /* 0x00008200692c7625 */ /* 0x000fc800078e0071 */
[----:B0-----:R-:W-:Y:S02]  /*b6a0*/  FFMA.FTZ R27, R88, R117, R10 ;  /* 0x00000075581b7223 */ /* 0x001fe4000001000a */
        /* <DEDUP_REMOVED lines=28> */
[----:B0-----:R-:W-:Y:S01]  /*b870*/  @P0 CALL.REL.NOINC `(.L_x_40519) ;  /* 0x0000001000000944 */ /* 0x001fe20003c00000 */
[----:B------:R-:W-:Y:S05]  /*b880*/  BRA `(.L_x_40520) ;  /* 0xffff544000007947 */ /* 0x000fea000383ffff */
.L_x_40519:
[----:B------:R-:W-:Y:S05]  /*b890*/  EXIT ;  /* 0x000000000000794d */ /* 0x000fea0003800000 */
.L_x_40517:
[----:B0-----:R-:W-:Y:S01]  /*b8a0*/  IMAD.MOV.U32 R116, RZ, RZ, 0x1 ;  /* 0x00000001ff747424 */ /* 0x001fe200078e00ff */
[----:B------:R-:W-:Y:S01]  /*b8b0*/  MOV R79, 0x1f ;  /* 0x0000001f004f7802 */ /* 0x000fe20000000f00 */
[----:B------:R-:W-:Y:S01]  /*b8c0*/  IMAD.MOV.U32 R114, RZ, RZ, -0x1 ;  /* 0xffffffffff727424 */ /* 0x000fe200078e00ff */
[----:B------:R-:W-:Y:S02]  /*b8d0*/  MOV R80, 0xb8f0 ;  /* 0x0000b8f000507802 */ /* 0x000fe40000000f00 */
[----:B------:R-:W-:Y:S05]  /*b8e0*/  CALL.REL.NOINC `($__internal_137_$__cuda_sm70_shflsync_bfly_p) ;  /* 0x0000071000007944 */ /* 0x000fea0003c00000 */
[----:B-1----:R-:W-:Y:S01]  /*b8f0*/  MOV R78, R116 ;  /* 0x00000074004e7202 */ /* 0x002fe20000000f00 */
[----:B0-----:R-:W-:Y:S05]  /*b900*/  BRA `(.L_x_40521) ;  /* 0xffffeed000007947 */ /* 0x001fea000383ffff */
.L_x_40518:
[----:B------:R-:W-:Y:S01]  /*b910*/  HFMA2.MMA R79, -RZ, RZ, 0, 1.847743988037109375e-06 ;  /* 0x0000001fff4f7435 */ /* 0x000fe200000001ff */
[----:B------:R-:W-:Y:S01]  /*b920*/  IMAD.MOV.U32 R116, RZ, RZ, 0x2 ;  /* 0x00000002ff747424 */ /* 0x000fe200078e00ff */
[----:B------:R-:W-:Y:S01]  /*b930*/  MOV R80, 0xb960 ;  /* 0x0000b96000507802 */ /* 0x000fe20000000f00 */
[----:B------:R-:W-:-:S03]  /*b940*/  IMAD.MOV.U32 R114, RZ, RZ, -0x1 ;  /* 0xffffffffff727424 */ /* 0x000fc600078e00ff */
[----:B------:R-:W-:Y:S05]  /*b950*/  CALL.REL.NOINC `($__internal_137_$__cuda_sm70_shflsync_bfly_p) ;  /* 0x000006a000007944 */ /* 0x000fea0003c00000 */
[----:B01----:R-:W-:Y:S01]  /*b960*/  FADD.FTZ R113, R113, R116 ;  /* 0x0000007471717221 */ /* 0x003fe20000010000 */
[----:B------:R-:W-:Y:S01]  /*b970*/  MOV R116, 0x4 ;  /* 0x0000000400747802 */ /* 0x000fe20000000f00 */
[----:B------:R-:W-:Y:S01]  /*b980*/  IMAD.MOV.U32 R79, RZ, RZ, 0x1f ;  /* 0x0000001fff4f7424 */ /* 0x000fe200078e00ff */
[----:B------:R-:W-:-:S02]  /*b990*/  MOV R114, 0xffffffff ;  /* 0xffffffff00727802 */ /* 0x000fc40000000f00 */
[----:B------:R-:W-:Y:S02]  /*b9a0*/  MOV R80, 0xb9c0 ;  /* 0x0000b9c000507802 */ /* 0x000fe40000000f00 */
[----:B------:R-:W-:Y:S05]  /*b9b0*/  CALL.REL.NOINC `($__internal_137_$__cuda_sm70_shflsync_bfly_p) ;  /* 0x0000064000007944 */ /* 0x000fea0003c00000 */
[----:B0-----:R-:W-:Y:S01]  /*b9c0*/  HFMA2.MMA R79, -RZ, RZ, 0, 1.847743988037109375e-06 ;  /* 0x0000001fff4f7435 */ /* 0x001fe200000001ff */
[----:B-1----:R-:W-:Y:S01]  /*b9d0*/  FADD.FTZ R113, R113, R116 ;  /* 0x0000007471717221 */ /* 0x002fe20000010000 */
[----:B------:R-:W-:Y:S01]  /*b9e0*/  MOV R80, 0xba20 ;  /* 0x0000ba2000507802 */ /* 0x000fe20000000f00 */
[----:B------:R-:W-:Y:S02]  /*b9f0*/  IMAD.MOV.U32 R116, RZ, RZ, 0x8 ;  /* 0x00000008ff747424 */ /* 0x000fe400078e00ff */
[----:B------:R-:W-:Y:S02]  /*ba00*/  IMAD.MOV.U32 R114, RZ, RZ, -0x1 ;  /* 0xffffffffff727424 */ /* 0x000fe400078e00ff */
[----:B------:R-:W-:Y:S05]  /*ba10*/  CALL.REL.NOINC `($__internal_137_$__cuda_sm70_shflsync_bfly_p) ;  /* 0x000005e000007944 */ /* 0x000fea0003c00000 */
[----:B01----:R-:W-:Y:S01]  /*ba20*/  FADD.FTZ R113, R113, R116 ;  /* 0x0000007471717221 */ /* 0x003fe20000010000 */
[----:B------:R-:W-:Y:S01]  /*ba30*/  MOV R116, 0x10 ;  /* 0x0000001000747802 */ /* 0x000fe20000000f00 */
[----:B------:R-:W-:Y:S01]  /*ba40*/  IMAD.MOV.U32 R79, RZ, RZ, 0x1f ;  /* 0x0000001fff4f7424 */ /* 0x000fe200078e00ff */
[----:B------:R-:W-:Y:S02]  /*ba50*/  MOV R114, 0xffffffff ;  /* 0xffffffff00727802 */ /* 0x000fe40000000f00 */
[----:B------:R-:W-:-:S02]  /*ba60*/  MOV R80, 0xba80 ;  /* 0x0000ba8000507802 */ /* 0x000fc40000000f00 */
[----:B------:R-:W-:Y:S05]  /*ba70*/  CALL.REL.NOINC `($__internal_137_$__cuda_sm70_shflsync_bfly_p) ;  /* 0x0000058000007944 */ /* 0x000fea0003c00000 */
[----:B-1----:R-:W-:Y:S02]  /*ba80*/  FADD.FTZ R78, R113, R116 ;  /* 0x00000074714e7221 */ /* 0x002fe40000010000 */
[----:B------:R-:W-:-:S02]  /*ba90*/  IMAD.MOV.U32 R116, RZ, RZ, 0x1 ;  /* 0x00000001ff747424 */ /* 0x000fc400078e00ff */
        /* <DEDUP_REMOVED lines=56> */
[----:B------:R-:W-:Y:S02]  /*be20*/  IMAD.MOV.U32 R114, RZ, RZ, -0x1 ;  /* 0xffffffffff727424 */ /* 0x000fe400078e00ff */
[----:B------:R-:W-:Y:S01]  /*be30*/  FFMA.FTZ R113, R80, R80, R79 ;  /* 0x0000005050717223 */ /* 0x000fe2000001004f */
[----:B------:R-:W-:Y:S01]  /*be40*/  HFMA2.MMA R79, -RZ, RZ, 0, 1.847743988037109375e-06 ;  /* 0x0000001fff4f7435 */ /* 0x000fe200000001ff */
[----:B------:R-:W-:-:S05]  /*be50*/  MOV R80, 0xbe70 ;  /* 0x0000be7000507802 */ /* 0x000fca0000000f00 */
[----:B------:R-:W-:Y:S05]  /*be60*/  CALL.REL.NOINC `($__internal_137_$__cuda_sm70_shflsync_bfly_p) ;  /* 0x0000019000007944 */ /* 0x000fea0003c00000 */
[----:B01----:R-:W-:Y:S01]  /*be70*/  FADD.FTZ R113, R113, R116 ;  /* 0x0000007471717221 */ /* 0x003fe20000010000 */
[----:B------:R-:W-:Y:S01]  /*be80*/  MOV R116, 0x2 ;  /* 0x0000000200747802 */ /* 0x000fe20000000f00 */
[----:B------:R-:W-:Y:S01]  /*be90*/  IMAD.MOV.U32 R79, RZ, RZ, 0x1f ;  /* 0x0000001fff4f7424 */ /* 0x000fe200078e00ff */
[----:B------:R-:W-:Y:S02]  /*bea0*/  MOV R114, 0xffffffff ;  /* 0xffffffff00727802 */ /* 0x000fe40000000f00 */
[----:B------:R-:W-:-:S02]  /*beb0*/  MOV R80, 0xbed0 ;  /* 0x0000bed000507802 */ /* 0x000fc40000000f00 */
[----:B------:R-:W-:Y:S05]  /*bec0*/  CALL.REL.NOINC `($__internal_137_$__cuda_sm70_shflsync_bfly_p) ;  /* 0x0000013000007944 */ /* 0x000fea0003c00000 */
[----:B0-----:R-:W-:Y:S01]  /*bed0*/  HFMA2.MMA R79, -RZ, RZ, 0, 1.847743988037109375e-06 ;  /* 0x0000001fff4f7435 */ /* 0x001fe200000001ff */
[----:B-1----:R-:W-:Y:S01]  /*bee0*/  FADD.FTZ R113, R113, R116 ;  /* 0x0000007471717221 */ /* 0x002fe20000010000 */
[----:B------:R-:W-:Y:S01]  /*bef0*/  MOV R80, 0xbf30 ;  /* 0x0000bf3000507802 */ /* 0x000fe20000000f00 */
[----:B------:R-:W-:-:S02]  /*bf00*/  IMAD.MOV.U32 R116, RZ, RZ, 0x4 ;  /* 0x00000004ff747424 */ /* 0x000fc400078e00ff */
[----:B------:R-:W-:Y:S02]  /*bf10*/  IMAD.MOV.U32 R114, RZ, RZ, -0x1 ;  /* 0xffffffffff727424 */ /* 0x000fe400078e00ff */
[----:B------:R-:W-:Y:S05]  /*bf20*/  CALL.REL.NOINC `($__internal_137_$__cuda_sm70_shflsync_bfly_p) ;  /* 0x000000d000007944 */ /* 0x000fea0003c00000 */
[----:B01----:R-:W-:Y:S01]  /*bf30*/  FADD.FTZ R113, R113, R116 ;  /* 0x0000007471717221 */ /* 0x003fe20000010000 */
[----:B------:R-:W-:Y:S01]  /*bf40*/  MOV R116, 0x8 ;  /* 0x0000000800747802 */ /* 0x000fe20000000f00 */
[----:B------:R-:W-:Y:S01]  /*bf50*/  IMAD.MOV.U32 R79, RZ, RZ, 0x1f ;  /* 0x0000001fff4f7424 */ /* 0x000fe200078e00ff */
[----:B------:R-:W-:Y:S02]  /*bf60*/  MOV R114, 0xffffffff ;  /* 0xffffffff00727802 */ /* 0x000fe40000000f00 */
[----:B------:R-:W-:Y:S02]  /*bf70*/  MOV R80, 0xbf90 ;  /* 0x0000bf9000507802 */ /* 0x000fe40000000f00 */
[----:B------:R-:W-:Y:S05]  /*bf80*/  CALL.REL.NOINC `($__internal_137_$__cuda_sm70_shflsync_bfly_p) ;  /* 0x0000007000007944 */ /* 0x000fea0003c00000 */
[----:B0-----:R-:W-:Y:S01]  /*bf90*/  HFMA2.MMA R79, -RZ, RZ, 0, 1.847743988037109375e-06 ;  /* 0x0000001fff4f7435 */ /* 0x001fe200000001ff */
[----:B-1----:R-:W-:Y:S01]  /*bfa0*/  FADD.FTZ R113, R113, R116 ;  /* 0x0000007471717221 */ /* 0x002fe20000010000 */
[----:B------:R-:W-:Y:S01]  /*bfb0*/  MOV R80, 0xbff0 ;  /* 0x0000bff000507802 */ /* 0x000fe20000000f00 */
[----:B------:R-:W-:Y:S02]  /*bfc0*/  IMAD.MOV.U32 R116, RZ, RZ, 0x10 ;  /* 0x00000010ff747424 */ /* 0x000fe400078e00ff */
[----:B------:R-:W-:-:S02]  /*bfd0*/  IMAD.MOV.U32 R114, RZ, RZ, -0x1 ;  /* 0xffffffffff727424 */ /* 0x000fc400078e00ff */
[----:B------:R-:W-:Y:S05]  /*bfe0*/  CALL.REL.NOINC `($__internal_137_$__cuda_sm70_shflsync_bfly_p) ;  /* 0x0000001000007944 */ /* 0x000fea0003c00000 */
[----:B01----:R-:W-:Y:S05]  /*bff0*/  BRA `(.L_x_40522) ;  /* 0xffffeca000007947 */ /* 0x003fea000383ffff */
        .weak           $__internal_137_$__cuda_sm70_shflsync_bfly_p
        .type           $__internal_137_$__cuda_sm70_shflsync_bfly_p,@function
        .size           $__internal_137_$__cuda_sm70_shflsync_bfly_p,(.L_x_44977 - $__internal_137_$__cuda_sm70_shflsync_bfly_p)
$__internal_137_$__cuda_sm70_shflsync_bfly_p:
[----:B------:R-:W-:Y:S01]  /*c000*/  MOV R81, 0x0 ;  /* 0x0000000000517802 */ /* 0x000fe20000000f00 */
[----:B------:R-:W-:Y:S04]  /*c010*/  WARPSYNC R114 ;  /* 0x0000007200007348 */ /* 0x000fe80003800000 */
[----:B------:R0:W1:Y:S01]  /*c020*/  SHFL.BFLY PT, R116, R113, R116, R79 ;  /* 0x0c00007471747389 */ /* 0x00006200000e004f */
[----:B------:R-:W-:Y:S05]  /*c030*/  RET.REL.NODEC R80 `(_ZN10layer_norm13ln_fwd_kernelINS_13Kernel_traitsI6__halfffffjLj7168ELj1ELj1ELj8ELj16ENS_18Kernel_traits_baseILj7168ES2_ffffjLj256EEEEELb1ELb0ELb0ELb1EEEvNS_9FwdParamsE) ;  /* 0xffff3fc050007950 */ /* 0x000fea0003c3ffff */
.L_x_40523:
        /* <DEDUP_REMOVED lines=12> */
.L_x_44977:


//--------------------- .text._ZN10layer_norm13ln_fwd_kernelINS_13Kernel_traitsI6__halfffffjLj7168ELj1ELj1ELj8ELj16ENS_18Kernel_traits_baseILj7168ES2_ffffjLj256EEEEELb1ELb0ELb1ELb0EEEvNS_9FwdParamsE --------------------------
	.section	.text._ZN10layer_norm13ln_fwd_kernelINS_13Kernel_traitsI6__halfffffjLj7168ELj1ELj1ELj8ELj16ENS_18Kernel_traits_baseILj7168ES2_ffffjLj256EEEEELb1ELb0ELb1ELb0EEEvNS_9FwdParamsE,"ax",@progbits
	.sectioninfo	@"SHI_REGISTERS=128"
	.align	128
        .global         _ZN10layer_norm13ln_fwd_kernelINS_13Kernel_traitsI6__halfffffjLj7168ELj1ELj1ELj8ELj16ENS_18Kernel_traits_baseILj7168ES2_ffffjLj256EEEEELb1ELb0ELb1ELb0EEEvNS_9FwdParamsE
        .type           _ZN10layer_norm13ln_fwd_kernelINS_13Kernel_traitsI6__halfffffjLj7168ELj1ELj1ELj8ELj16ENS_18Kernel_traits_baseILj7168ES2_ffffjLj256EEEEELb1ELb0ELb1ELb0EEEvNS_9FwdParamsE,@function
        .size           _ZN10layer_norm13ln_fwd_kernelINS_13Kernel_traitsI6__halfffffjLj7168ELj1ELj1ELj8ELj16ENS_18Kernel_traits_baseILj7168ES2_ffffjLj256EEEEELb1ELb0ELb1ELb0EEEvNS_9FwdParamsE,(.L_x_44978 - _ZN10layer_norm13ln_fwd_kernelINS_13Kernel_traitsI6__halfffffjLj7168ELj1ELj1ELj8ELj16ENS_18Kernel_traits_baseILj7168ES2_ffffjLj256EEEEELb1ELb0ELb1ELb0EEEvNS_9FwdParamsE)
        .other          _ZN10layer_norm13ln_fwd_kernelINS_13Kernel_traitsI6__halfffffjLj7168ELj1ELj1ELj8ELj16ENS_18Kernel_traits_baseILj7168ES2_ffffjLj256EEEEELb1ELb0ELb1ELb0EEEvNS_9FwdParamsE,@"STO_CUDA_ENTRY STV_DEFAULT"
_ZN10layer_norm13ln_fwd_kernelINS_13Kernel_traitsI6__halfffffjLj7168ELj1ELj1ELj8ELj16ENS_18Kernel_traits_baseILj7168ES2_ffffjLj256EEEEELb1ELb0ELb1ELb0EEEvNS_9FwdParamsE:
.text._ZN10layer_norm13ln_fwd_kernelINS_13Kernel_traitsI6__halfffffjLj7168ELj1ELj1ELj8ELj16ENS_18Kernel_traits_baseILj7168ES2_ffffjLj256EEEEELb1ELb0ELb1ELb0EEEvNS_9FwdParamsE:
        /* <DEDUP_REMOVED lines=14> */
[----:B------:R-:W-:Y:S03]  /*00e0*/  BSSY B0, `(.L_x_40524) ;  /* 0x000004e000007945 */ /* 0x000fe60003800000 */
[----:B------:R-:W0:Y:S04]  /*00f0*/  S2R R0, SR_TID.X ;  /* 0x0000000000007919 */ /* 0x000e280000002100 */
[----:B------:R-:W0:Y:S01]  /*0100*/  S2R R37, SR_CTAID.X ;  /* 0x0000000000257919 */ /* 0x000e220000002500 */
[----:B--2---:R-:W1:Y:S08]  /*0110*/  @P0 R2UR UR4, R6 ;  /* 0x00000000060403c2 */ /* 0x004e7000000e0000 */
[----:B------:R2:W4:Y:S01]  /*0120*/  @P0 R2UR UR5, R7 ;  /* 0x00000000070503c2 */ /* 0x00052200000e0000 */
[----:B---3--:R-:W-:Y:S01]  /*0130*/  @P0 IADD3 R16, P1, R2, c[0x0][0x240], RZ ;  /* 0x0000900002100a10 */ /* 0x008fe20007f3e0ff */
[----:B0-----:R-:W-:-:S04]  /*0140*/  IMAD R2, R37, c[0x0][0x0], R0 ;  /* 0x0000000025027a24 */ /* 0x001fc800078e0200 */
[----:B------:R-:W-:Y:S02]  /*0150*/  @P0 IMAD.X R17, RZ, RZ, R3, P1 ;  /* 0x000000ffff110224 */ /* 0x000fe400008e0603 */
[----:B------:R-:W-:-:S03]  /*0160*/  IMAD.WIDE.U32 R10, R2, -0x326172a9, RZ ;  /* 0xcd9e8d57020a7825 */ /* 0x000fc600078e00ff */
[--C-:B------:R-:W-:Y:S02]  /*0170*/  SHF.R.U64 R3, R16, 0x2, R17.reuse ;  /* 0x0000000210037819 */ /* 0x100fe40000001211 */
[----:B------:R-:W-:Y:S02]  /*0180*/  SHF.R.U32.HI R4, RZ, 0x2, R17 ;  /* 0x00000002ff047819 */ /* 0x000fe40000011611 */
[----:B------:R-:W-:Y:S01]  /*0190*/  LOP3.LUT R17, R0, 0xff, RZ, 0xc0, !PT ;  /* 0x000000ff00117812 */ /* 0x000fe200078ec0ff */
[----:B------:R-:W-:Y:S01]  /*01a0*/  IMAD.WIDE.U32 R8, R3, -0x2daee0ad, RZ ;  /* 0xd2511f5303087825 */ /* 0x000fe200078e00ff */
[----:B-1----:R-:W-:Y:S01]  /*01b0*/  LOP3.LUT R5, R11, UR4, R4, 0x96, !PT ;  /* 0x000000040b057c12 */ /* 0x002fe2000f8e9604 */
[----:B------:R-:W-:Y:S01]  /*01c0*/  UIADD3 UR9, UR4, -0x61c88647, URZ ;  /* 0x9e3779b904097890 */ /* 0x000fe2000fffe03f */
[----:B------:R-:W-:Y:S01]  /*01d0*/  LOP3.LUT R18, R17, 0xff, RZ, 0x3c, !PT ;  /* 0x000000ff11127812 */ /* 0x000fe200078e3cff */
[----:B------:R-:W-:Y:S02]  /*01e0*/  UIADD3 UR11, UR4, 0x3c6ef372, URZ ;  /* 0x3c6ef372040b7890 */ /* 0x000fe4000fffe03f */
[----:B--2---:R-:W-:Y:S01]  /*01f0*/  IMAD.WIDE.U32 R6, R5, -0x2daee0ad, RZ ;  /* 0xd2511f5305067825 */ /* 0x004fe200078e00ff */
[----:B------:R-:W-:Y:S01]  /*0200*/  UIADD3 UR13, UR4, -0x255992d5, URZ ;  /* 0xdaa66d2b040d7890 */ /* 0x000fe2000fffe03f */
[----:B----4-:R-:W-:Y:S01]  /*0210*/  LOP3.LUT R12, R9, UR5, RZ, 0x3c, !PT ;  /* 0x00000005090c7c12 */ /* 0x010fe2000f8e3cff */
        /* <DEDUP_REMOVED lines=25> */
[----:B------:R-:W-:-:S03]  /*03b0*/  LEA.HI R7, R7, c[0x0][0x168], RZ, 0x2 ;  /* 0x00005a0007077a11 */ /* 0x000fc600078f10ff */
        /* <DEDUP_REMOVED lines=30> */
[----:B------:R-:W-:Y:S01]  /*05a0*/  LOP3.LUT R17, R17, 0x100, RZ, 0xfc, !PT ;  /* 0x0000010011117812 */ /* 0x000fe200078efcff */
[----:B------:R-:W-:Y:S02]  /*05b0*/  @!P1 CS2R R14, SRZ ;  /* 0x00000000000e9805 */ /* 0x000fe4000001ff00 */
.L_x_40525:
[----:B0-----:R-:W-:Y:S05]  /*05c0*/  BSYNC B0 ;  /* 0x0000000000007941 */ /* 0x001fea0003800000 */
.L_x_40524:
        /* <DEDUP_REMOVED lines=12> */
.L_x_40527:
[----:B0-----:R-:W-:Y:S05]  /*0690*/  BSYNC B0 ;  /* 0x0000000000007941 */ /* 0x001fea0003800000 */
.L_x_40526:
        /* <DEDUP_REMOVED lines=12> */
.L_x_40529:
[----:B0-----:R-:W-:Y:S05]  /*0760*/  BSYNC B0 ;  /* 0x0000000000007941 */ /* 0x001fea0003800000 */
.L_x_40528:
        /* <DEDUP_REMOVED lines=12> */
.L_x_40531:
[----:B0-----:R-:W-:Y:S05]  /*0830*/  BSYNC B0 ;  /* 0x0000000000007941 */ /* 0x001fea0003800000 */
.L_x_40530:
        /* <DEDUP_REMOVED lines=12> */
.L_x_40533:
[----:B0-----:R-:W-:Y:S05]  /*0900*/  BSYNC B0 ;  /* 0x0000000000007941 */ /* 0x001fea0003800000 */
.L_x_40532:
        /* <DEDUP_REMOVED lines=9> */
[----:B------:R-:W-:Y:S02]  /*09a0*/  ISETP.NE.U32.AND P1, PT, RZ, c[0x0][0x218], PT ;  /* 0x00008600ff007a0c */ /* 0x000fe40003f25070 */
[----:B------:R-:W-:Y:S02]  /*09b0*/  MOV R20, 0x8 ;  /* 0x0000000800147802 */ /* 0x000fe40000000f00 */
[----:B------:R-:W-:-:S03]  /*09c0*/  ISETP.NE.AND.EX P1, PT, RZ, c[0x0][0x21c], PT, P1 ;  /* 0x00008700ff007a0c */ /* 0x000fc60003f25310 */
[----:B------:R-:W-:-:S06]  /*09d0*/  IMAD.WIDE.U32 R20, R17, R20, c[0x0][0x1b0] ;  /* 0x00006c0011147625 */ /* 0x000fcc00078e0014 */
[----:B------:R-:W5:Y:S04]  /*09e0*/  LDG.E.64 R20, [R20.64] ;  /* 0x0000000614147981 */ /* 0x000f68000c1e1b00 */
[----:B------:R-:W-:-:S04]  /*09f0*/  @P1 LEA R8, P2, R17, c[0x0][0x218], 0x3 ;  /* 0x0000860011081a11 */ /* 0x000fc800078418ff */
[----:B------:R-:W-:-:S05]  /*0a00*/  @P1 LEA.HI.X R9, R17, c[0x0][0x21c], RZ, 0x3, P2 ;  /* 0x0000870011091a11 */ /* 0x000fca00010f1cff */
[----:B------:R0:W5:Y:S01]  /*0a10*/  @P1 LDG.E.64 R10, [R8.64] ;  /* 0x00000006080a1981 */ /* 0x000162000c1e1b00 */
[----:B------:R-:W-:Y:S01]  /*0a20*/  IADD3 R17, R17, 0x100, RZ ;  /* 0x0000010011117810 */ /* 0x000fe20007ffe0ff */
[----:B------:R-:W-:Y:S02]  /*0a30*/  @!P1 CS2R R10, SRZ ;  /* 0x00000000000a9805 */ /* 0x000fe4000001ff00 */
.L_x_40535:
[----:B0-----:R-:W-:Y:S05]  /*0a40*/  BSYNC B0 ;  /* 0x0000000000007941 */ /* 0x001fea0003800000 */
.L_x_40534:
        /* <DEDUP_REMOVED lines=11> */
[----:B------:R-:W-:Y:S01]  /*0b00*/  ISETP.NE.AND.EX P1, PT, RZ, c[0x0][0x21c], PT, P1 ;  /* 0x00008700ff007a0c */ /* 0x000fe20003f25310 */
[----:B------:R-:W-:-:S04]  /*0b10*/  IMAD.MOV.U32 R8, RZ, RZ, 0x8 ;  /* 0x00000008ff087424 */ /* 0x000fc800078e00ff */
[----:B------:R-:W-:-:S06]  /*0b20*/  IMAD.WIDE.U32 R8, R17, R8, c[0x0][0x1b0] ;  /* 0x00006c0011087625 */ /* 0x000fcc00078e0008 */
[----:B------:R-:W5:Y:S02]  /*0b30*/  LDG.E.64 R8, [R8.64] ;  /* 0x0000000608087981 */ /* 0x000f64000c1e1b00 */
[----:B------:R-:W-:-:S04]  /*0b40*/  @P1 LEA R24, P2, R17, c[0x0][0x218], 0x3 ;  /* 0x0000860011181a11 */ /* 0x000fc800078418ff */
[----:B------:R-:W-:-:S05]  /*0b50*/  @P1 LEA.HI.X R25, R17, c[0x0][0x21c], RZ, 0x3, P2 ;  /* 0x0000870011191a11 */ /* 0x000fca00010f1cff */
[----:B------:R0:W5:Y:S01]  /*0b60*/  @P1 LDG.E.64 R12, [R24.64] ;  /* 0x00000006180c1981 */ /* 0x000162000c1e1b00 */
[----:B------:R-:W-:-:S03]  /*0b70*/  @!P1 CS2R R12, SRZ ;  /* 0x00000000000c9805 */ /* 0x000fc6000001ff00 */
.L_x_40537:
[----:B0-----:R-:W-:Y:S05]  /*0b80*/  BSYNC B0 ;  /* 0x0000000000007941 */ /* 0x001fea0003800000 */
.L_x_40536:
[----:B------:R-:W-:Y:S02]  /*0b90*/  ISETP.GE.AND P1, PT, R6, c[0x0][0x164], PT ;  /* 0x0000590006007a0c */ /* 0x000fe40003f26270 */
[----:B------:R-:W-:Y:S02]  /*0ba0*/  LOP3.LUT R17, R39, UR23, R34, 0x96, !PT ;  /* 0x0000001727117c12 */ /* 0x000fe4000f8e9622 */
[----:B------:R-:W-:-:S09]  /*0bb0*/  LOP3.LUT R37, R37, UR24, R32, 0x96, !PT ;  /* 0x0000001825257c12 */ /* 0x000fd2000f8e9620 */
[----:B------:R-:W-:Y:S05]  /*0bc0*/  @P1 EXIT ;  /* 0x000000000000194d */ /* 0x000fea0003800000 */
[----:B-----5:R-:W-:Y:S01]  /*0bd0*/  IMAD.MOV.U32 R34, RZ, RZ, R28 ;  /* 0x000000ffff227224 */ /* 0x020fe200078e001c */
[----:B------:R-:W-:Y:S01]  /*0be0*/  SHF.R.U64 R115, R28, 0x10, R29 ;  /* 0x000000101c737819 */ /* 0x000fe2000000121d */
[----:B------:R-:W-:Y:S01]  /*0bf0*/  IMAD.MOV.U32 R32, RZ, RZ, R26 ;  /* 0x000000ffff207224 */ /* 0x000fe200078e001a */
[----:B------:R-:W-:Y:S01]  /*0c00*/  SHF.R.U64 R107, R26, 0x10, R27 ;  /* 0x000000101a6b7819 */ /* 0x000fe2000000121b */
[----:B------:R-:W-:Y:S01]  /*0c10*/  IMAD.MOV.U32 R36, RZ, RZ, R30 ;  /* 0x000000ffff247224 */ /* 0x000fe200078e001e */
[----:B------:R-:W-:Y:S01]  /*0c20*/  MOV R28, R18 ;  /* 0x00000012001c7202 */ /* 0x000fe20000000f00 */
[--C-:B------:R-:W-:Y:S01]  /*0c30*/  IMAD.MOV.U32 R89, RZ, RZ, R19.reuse ;  /* 0x000000ffff597224 */ /* 0x100fe200078e0013 */
[----:B------:R-:W-:Y:S01]  /*0c40*/  SHF.R.U64 R91, R18, 0x10, R19 ;  /* 0x00000010125b7819 */ /* 0x000fe20000001213 */
[----:B------:R-:W-:Y:S01]  /*0c50*/  IMAD.MOV.U32 R26, RZ, RZ, R20 ;  /* 0x000000ffff1a7224 */ /* 0x000fe200078e0014 */
[----:B------:R-:W-:Y:S01]  /*0c60*/  SHF.R.S32.HI R7, RZ, 0x2, R7 ;  /* 0x00000002ff077819 */ /* 0x000fe20000011407 */
[----:B------:R-:W-:Y:S01]  /*0c70*/  IMAD.MOV.U32 R105, RZ, RZ, R27 ;  /* 0x000000ffff697224 */ /* 0x000fe200078e001b */
[----:B------:R-:W-:Y:S01]  /*0c80*/  SHF.R.U64 R25, R30, 0x10, R31 ;  /* 0x000000101e197819 */ /* 0x000fe2000000121f */
[----:B------:R-:W-:Y:S01]  /*0c90*/  IMAD.MOV.U32 R30, RZ, RZ, R22 ;  /* 0x000000ffff1e7224 */ /* 0x000fe200078e0016 */
[----:B------:R-:W-:Y:S01]  /*0ca0*/  SHF.R.U32.HI R87, RZ, 0x10, R19 ;  /* 0x00000010ff577819 */ /* 0x000fe20000011613 */
[--C-:B------:R-:W-:Y:S01]  /*0cb0*/  IMAD.MOV.U32 R19, RZ, RZ, R21.reuse ;  /* 0x000000ffff137224 */ /* 0x100fe200078e0015 */
[----:B------:R-:W-:Y:S01]  /*0cc0*/  SHF.R.U64 R18, R20, 0x10, R21 ;  /* 0x0000001014127819 */ /* 0x000fe20000001215 */
[--C-:B------:R-:W-:Y:S01]  /*0cd0*/  IMAD.MOV.U32 R97, RZ, RZ, R23.reuse ;  /* 0x000000ffff617224 */ /* 0x100fe200078e0017 */
[----:B------:R-:W-:Y:S01]  /*0ce0*/  SHF.R.U64 R99, R22, 0x10, R23 ;  /* 0x0000001016637819 */ /* 0x000fe20000001217 */
[----:B------:R-:W-:Y:S01]  /*0cf0*/  HADD2.F32 R120, -RZ, R15.H0_H0 ;  /* 0x2000000fff787230 */ /* 0x000fe20000004100 */
[----:B------:R-:W-:Y:S01]  /*0d00*/  SHF.R.U32.HI R20, RZ, 0x10, R21 ;  /* 0x00000010ff147819 */ /* 0x000fe20000011615 */
[----:B------:R-:W-:Y:S01]  /*0d10*/  IMAD.MOV.U32 R121, RZ, RZ, R31 ;  /* 0x000000ffff797224 */ /* 0x000fe200078e001f */
[----:B------:R-:W-:Y:S01]  /*0d20*/  SHF.R.U32.HI R103, RZ, 0x10, R27 ;  /* 0x00000010ff677819 */ /* 0x000fe2000001161b */
[----:B------:R-:W-:Y:S01]  /*0d30*/  HADD2.F32 R112, -RZ, R117.H0_H0 ;  /* 0x20000075ff707230 */ /* 0x000fe20000004100 */
[----:B------:R-:W-:Y:S01]  /*0d40*/  MOV R21, R8 ;  /* 0x0000000800157202 */ /* 0x000fe20000000f00 */
[----:B------:R-:W-:Y:S01]  /*0d50*/  HADD2.F32 R104, -RZ, R109.H0_H0 ;  /* 0x2000006dff687230 */ /* 0x000fe20000004100 */
[----:B------:R-:W-:Y:S01]  /*0d60*/  SHF.R.U64 R22, R8, 0x10, R9 ;  /* 0x0000001008167819 */ /* 0x000fe20000001209 */
[----:B------:R-:W-:Y:S01]  /*0d70*/  HADD2.F32 R96, -RZ, R101.H0_H0 ;  /* 0x20000065ff607230 */ /* 0x000fe20000004100 */
[C---:B------:R-:W-:Y:S01]  /*0d80*/  LOP3.LUT R27, R0.reuse, 0xe0, RZ, 0xc0, !PT ;  /* 0x000000e0001b7812 */ /* 0x040fe200078ec0ff */
[----:B------:R-:W-:Y:S01]  /*0d90*/  HADD2.F32 R88, -RZ, R93.H0_H0 ;  /* 0x2000005dff587230 */ /* 0x000fe20000004100 */
[----:B------:R-:W-:Y:S01]  /*0da0*/  LOP3.LUT R8, R7, 0xff, RZ, 0xc0, !PT ;  /* 0x000000ff07087812 */ /* 0x000fe200078ec0ff */
[----:B------:R-:W-:Y:S01]  /*0db0*/  IMAD.MOV.U32 R70, RZ, RZ, 0x1 ;  /* 0x00000001ff467424 */ /* 0x000fe200078e00ff */
[----:B------:R-:W-:Y:S01]  /*0dc0*/  SHF.R.U32.HI R95, RZ, 0x10, R23 ;  /* 0x00000010ff5f7819 */ /* 0x000fe20000011617 */
[----:B------:R-:W-:Y:S01]  /*0dd0*/  IMAD.SHL.U32 R23, R0, 0x20, RZ ;  /* 0x0000002000177824 */ /* 0x000fe200078e00ff */
[----:B------:R-:W-:Y:S01]  /*0de0*/  MOV R113, R29 ;  /* 0x0000001d00717202 */ /* 0x000fe20000000f00 */
[C---:B------:R-:W-:Y:S01]  /*0df0*/  IMAD.IADD R27, R8.reuse, 0x1, -R27 ;  /* 0x00000001081b7824 */ /* 0x040fe200078e0a1b */
[----:B------:R-:W-:Y:S01]  /*0e00*/  SHF.R.U32.HI R111, RZ, 0x10, R29 ;  /* 0x00000010ff6f7819 */ /* 0x000fe2000001161d */
[----:B------:R-:W-:Y:S01]  /*0e10*/  HADD2.F32 R121, -RZ, R121.H0_H0 ;  /* 0x20000079ff797230 */ /* 0x000fe20000004100 */
[----:B------:R-:W-:Y:S01]  /*0e20*/  LOP3.LUT R29, R23, 0x3e0, RZ, 0xc0, !PT ;  /* 0x000003e0171d7812 */ /* 0x000fe200078ec0ff */
[----:B------:R-:W-:Y:S01]  /*0e30*/  IMAD.MOV.U32 R23, RZ, RZ, R9 ;  /* 0x000000ffff177224 */ /* 0x000fe200078e0009 */
[----:B------:R-:W-:Y:S01]  /*0e40*/  SHF.R.U32.HI R7, RZ, 0x3, R7 ;  /* 0x00000003ff077819 */ /* 0x000fe20000011607 */
[----:B------:R-:W-:Y:S01]  /*0e50*/  HADD2.F32 R115, -RZ, R115.H0_H0 ;  /* 0x20000073ff737230 */ /* 0x000fe20000004100 */
[----:B------:R-:W-:Y:S01]  /*0e60*/  IMNMX R27, RZ, R27, !PT ;  /* 0x0000001bff1b7217 */ /* 0x000fe20007800200 */
[----:B------:R-:W-:Y:S01]  /*0e70*/  IMAD.IADD R29, R8, 0x1, -R29 ;  /* 0x00000001081d7824 */ /* 0x000fe200078e0a1d */
[----:B------:R-:W-:Y:S01]  /*0e80*/  LOP3.LUT R24, R7, 0x1fffffe0, RZ, 0xc0, !PT ;  /* 0x1fffffe007187812 */ /* 0x000fe200078ec0ff */
[----:B------:R-:W-:Y:S01]  /*0e90*/  IMAD.HI.U32 R8, R17, -0x2daee0ad, RZ ;  /* 0xd2511f5311087827 */ /* 0x000fe200078e00ff */
[----:B------:R-:W-:Y:S01]  /*0ea0*/  IMNMX R27, R27, 0x20, PT ;  /* 0x000000201b1b7817 */ /* 0x000fe20003800200 */
[----:B------:R-:W-:Y:S01]  /*0eb0*/  HADD2.F32 R113, -RZ, R113.H0_H0 ;  /* 0x20000071ff717230 */ /* 0x000fe20000004100 */
[----:B------:R-:W-:Y:S01]  /*0ec0*/  IMNMX R29, RZ, R29, !PT ;  /* 0x0000001dff1d7217 */ /* 0x000fe20007800200 */
[----:B------:R-:W-:Y:S01]  /*0ed0*/  HADD2.F32 R111, -RZ, R111.H0_H0 ;  /* 0x2000006fff6f7230 */ /* 0x000fe20000004100 */
[----:B------:R-:W-:Y:S01]  /*0ee0*/  SHF.R.U32.HI R64, RZ, 0x10, R9 ;  /* 0x00000010ff407819 */ /* 0x000fe20000011609 */
[----:B------:R-:W-:Y:S01]  /*0ef0*/  IMAD.IADD R27, R27, 0x1, R24 ;  /* 0x000000011b1b7824 */ /* 0x000fe200078e0218 */
[----:B------:R-:W-:Y:S01]  /*0f00*/  IMNMX R29, R29, 0x20, PT ;  /* 0x000000201d1d7817 */ /* 0x000fe20003800200 */
[----:B------:R-:W-:Y:S01]  /*0f10*/  IMAD R9, R38, -0x2daee0ad, RZ ;  /* 0xd2511f5326097824 */ /* 0x000fe200078e02ff */
[----:B------:R-:W-:Y:S01]  /*0f20*/  SHF.R.U64 R122, R14, 0x10, R15 ;  /* 0x000000100e7a7819 */ /* 0x000fe2000000120f */
[----:B------:R-:W-:Y:S01]  /*0f30*/  IMAD.SHL.U32 R27, R27, 0x4, RZ ;  /* 0x000000041b1b7824 */ /* 0x000fe200078e00ff */
[----:B------:R-:W-:Y:S01]  /*0f40*/  IADD3 R24, R24, R29, RZ ;  /* 0x0000001d18187210 */ /* 0x000fe20007ffe0ff */
[----:B------:R-:W-:Y:S01]  /*0f50*/  HADD2.F32 R29, -RZ, R36.H0_H0 ;  /* 0x20000024ff1d7230 */ /* 0x000fe20000004100 */
[----:B------:R-:W-:Y:S01]  /*0f60*/  LOP3.LUT R8, R8, UR26, R9, 0x96, !PT ;  /* 0x0000001a08087c12 */ /* 0x000fe2000f8e9609 */
[----:B------:R-:W-:Y:S01]  /*0f70*/  HADD2.F32 R9, -RZ, R14.H0_H0 ;  /* 0x2000000eff097230 */ /* 0x000fe20000004100 */
[----:B------:R-:W-:Y:S01]  /*0f80*/  SHF.R.U32.HI R118, RZ, 0x10, R15 ;  /* 0x00000010ff767819 */ /* 0x000fe2000001160f */
[----:B------:R-:W0:Y:S01]  /*0f90*/  I2F.U32 R27, R27 ;  /* 0x0000001b001b7306 */ /* 0x000e220000201000 */
[----:B------:R-:W-:Y:S01]  /*0fa0*/  IMAD R15, R17, -0x2daee0ad, RZ ;  /* 0xd2511f53110f7824 */ /* 0x000fe200078e02ff */
[----:B------:R-:W-:Y:S01]  /*0fb0*/  HADD2.F32 R17, -RZ, R25.H0_H0 ;  /* 0x20000019ff117230 */ /* 0x000fe20000004100 */
[----:B------:R-:W-:Y:S01]  /*0fc0*/  IMAD.SHL.U32 R24, R24, 0x4, RZ ;  /* 0x0000000418187824 */ /* 0x000fe200078e00ff */
[----:B------:R1:W-:Y:S01]  /*0fd0*/  STL [R1+0x4], R9 ;  /* 0x0000040901007387 */ /* 0x0003e20000100800 */
[----:B------:R-:W-:Y:S01]  /*0fe0*/  SHF.R.U32.HI R119, RZ, 0x10, R31 ;  /* 0x00000010ff777819 */ /* 0x000fe2000001161f */
[----:B------:R-:W-:Y:S01]  /*0ff0*/  IMAD R38, R40, -0x326172a9, RZ ;  /* 0xcd9e8d5728267824 */ /* 0x000fe200078e02ff */
[--C-:B------:R-:W-:Y:S01]  /*1000*/  SHF.R.U64 R114, R116, 0x10, R117.reuse ;  /* 0x0000001074727819 */ /* 0x100fe20000001275 */
[----:B------:R-:W-:Y:S01]  /*1010*/  STL [R1+0x8], R29 ;  /* 0x0000081d01007387 */ /* 0x000fe20000100800 */
[C---:B------:R-:W-:Y:S01]  /*1020*/  IMAD.HI.U32 R31, R37.reuse, -0x326172a9, RZ ;  /* 0xcd9e8d57251f7827 */ /* 0x040fe200078e00ff */
[----:B------:R-:W-:Y:S01]  /*1030*/  SHF.R.U32.HI R110, RZ, 0x10, R117 ;  /* 0x00000010ff6e7819 */ /* 0x000fe20000011675 */
[----:B------:R-:W-:Y:S01]  /*1040*/  HADD2.F32 R116, -RZ, R116.H0_H0 ;  /* 0x20000074ff747230 */ /* 0x000fe20000004100 */
[----:B------:R2:W-:Y:S01]  /*1050*/  STL [R1], R17 ;  /* 0x0000001101007387 */ /* 0x0005e20000100800 */
[--C-:B------:R-:W-:Y:S01]  /*1060*/  SHF.R.U64 R106, R108, 0x10, R109.reuse ;  /* 0x000000106c6a7819 */ /* 0x100fe2000000126d */
[----:B-1----:R-:W-:Y:S01]  /*1070*/  HADD2.F32 R9, -RZ, R10.H0_H0 ;  /* 0x2000000aff097230 */ /* 0x002fe20000004100 */
[----:B------:R-:W-:Y:S01]  /*1080*/  SHF.R.U32.HI R102, RZ, 0x10, R109 ;  /* 0x00000010ff667819 */ /* 0x000fe2000001166d */
[----:B------:R1:W-:Y:S01]  /*1090*/  STL [R1+0xc], R24 ;  /* 0x00000c1801007387 */ /* 0x0003e20000100800 */
[----:B0-----:R1:W0:Y:S01]  /*10a0*/  MUFU.RCP R65, R27 ;  /* 0x0000001b00417308 */ /* 0x0012220000001000 */
[--C-:B------:R-:W-:Y:S01]  /*10b0*/  SHF.R.U64 R98, R100, 0x10, R101.reuse ;  /* 0x0000001064627819 */ /* 0x100fe20000001265 */
[----:B------:R-:W-:Y:S01]  /*10c0*/  HADD2.F32 R108, -RZ, R108.H0_H0 ;  /* 0x2000006cff6c7230 */ /* 0x000fe20000004100 */
[----:B------:R-:W-:Y:S01]  /*10d0*/  SHF.R.U32.HI R94, RZ, 0x10, R101 ;  /* 0x00000010ff5e7819 */ /* 0x000fe20000011665 */
[----:B------:R-:W-:Y:S01]  /*10e0*/  HADD2.F32 R100, -RZ, R100.H0_H0 ;  /* 0x20000064ff647230 */ /* 0x000fe20000004100 */
[--C-:B------:R-:W-:Y:S01]  /*10f0*/  SHF.R.U64 R90, R92, 0x10, R93.reuse ;  /* 0x000000105c5a7819 */ /* 0x100fe2000000125d */
[----:B------:R-:W-:Y:S01]  /*1100*/  HADD2.F32 R92, -RZ, R92.H0_H0 ;  /* 0x2000005cff5c7230 */ /* 0x000fe20000004100 */
[----:B------:R-:W-:Y:S01]  /*1110*/  SHF.R.U32.HI R86, RZ, 0x10, R93 ;  /* 0x00000010ff567819 */ /* 0x000fe2000001165d */
[----:B------:R-:W-:Y:S01]  /*1120*/  IMAD R14, R37, -0x326172a9, RZ ;  /* 0xcd9e8d57250e7824 */ /* 0x000fe200078e02ff */
        /* <DEDUP_REMOVED lines=25> */
[----:B--2---:R-:W-:-:S02]  /*12c0*/  HADD2.F32 R17, -RZ, R26.H0_H0 ;  /* 0x2000001aff117230 */ /* 0x004fc40000004100 */
        /* <DEDUP_REMOVED lines=21> */
.L_x_40833:
[----:B------:R-:W-:-:S10]  /*1420*/  HFMA2.MMA R124, -RZ, RZ, 0, 2.384185791015625e-07 ;  /* 0x00000004ff7c7435 */ /* 0x000fd400000001ff */
[----:B------:R-:W-:-:S06]  /*1430*/  IMAD.WIDE R62, R6, R124, c[0x0][0x1d0] ;  /* 0x00007400063e7625 */ /* 0x000fcc00078e027c */
[----:B------:R0:W2:Y:S01]  /*1440*/  LDG.E R62, [R62.64] ;  /* 0x000000063e3e7981 */ /* 0x0000a2000c1e1900 */
[C---:B------:R-:W-:Y:S02]  /*1450*/  IMAD R81, R6.reuse, c[0x0][0x168], RZ ;  /* 0x00005a0006517a24 */ /* 0x040fe400078e02ff */
[----:B------:R-:W-:Y:S01]  /*1460*/  IMAD.WIDE R60, R6, R124, c[0x0][0x1d8] ;  /* 0x00007600063c7625 */ /* 0x000fe200078e027c */
[----:B------:R-:W-:Y:S05]  /*1470*/  BSSY B0, `(.L_x_40538) ;  /* 0x0000197000007945 */ /* 0x000fea0003800000 */
[----:B------:R1:W5:Y:S01]  /*1480*/  LDG.E R60, [R60.64] ;  /* 0x000000063c3c7981 */ /* 0x000362000c1e1900 */
[----:B0-----:R-:W-:Y:S01]  /*1490*/  IMAD.MOV.U32 R63, RZ, RZ, RZ ;  /* 0x000000ffff3f7224 */ /* 0x001fe200078e00ff */
[----:B-1----:R-:W-:-:S02]  /*14a0*/  SHF.R.S32.HI R61, RZ, 0x1f, R6 ;  /* 0x0000001fff3d7819 */ /* 0x002fc40000011406 */
[----:B--2---:R-:W-:-:S13]  /*14b0*/  ISETP.GE.AND P1, PT, R62, 0x1, PT ;  /* 0x000000013e00780c */ /* 0x004fda0003f26270 */
[----:B------:R-:W-:-:S05]  /*14c0*/  @P1 IADD3 R82, R62, -0x1, RZ ;  /* 0xffffffff3e521810 */ /* 0x000fca0007ffe0ff */
[----:B------:R-:W-:Y:S01]  /*14d0*/  @P1 IMAD R83, R82, c[0x0][0x168], RZ ;  /* 0x00005a0052531a24 */ /* 0x000fe200078e02ff */
[----:B------:R-:W-:-:S04]  /*14e0*/  SHF.R.S32.HI R82, RZ, 0x1f, R81 ;  /* 0x0000001fff527819 */ /* 0x000fc80000011451 */
[----:B------:R-:W-:Y:S02]  /*14f0*/  LEA.HI R81, R82, R81, RZ, 0x2 ;  /* 0x0000005152517211 */ /* 0x000fe400078f10ff */
[----:B------:R-:W-:-:S04]  /*1500*/  @P1 SHF.R.S32.HI R82, RZ, 0x1f, R83 ;  /* 0x0000001fff521819 */ /* 0x000fc80000011453 */
[----:B------:R-:W-:Y:S02]  /*1510*/  @P1 LEA.HI R82, R82, R83, RZ, 0x2 ;  /* 0x0000005352521211 */ /* 0x000fe400078f10ff */
[----:B------:R-:W-:-:S04]  /*1520*/  LOP3.LUT R83, R0, 0xff, RZ, 0xc0, !PT ;  /* 0x000000ff00537812 */ /* 0x000fc800078ec0ff */
[-C--:B------:R-:W-:Y:S02]  /*1530*/  @P1 LEA.HI.SX32 R63, R82, R83.reuse, 0x1e ;  /* 0x00000053523f1211 */ /* 0x080fe400078ff2ff */
[----:B------:R-:W-:Y:S01]  /*1540*/  LEA.HI.SX32 R81, R81, R83, 0x1e ;  /* 0x0000005351517211 */ /* 0x000fe200078ff2ff */
        /* <DEDUP_REMOVED lines=9> */
[----:B------:R-:W-:Y:S01]  /*15e0*/  ISETP.GT.AND P3, PT, R62, RZ, PT ;  /* 0x000000ff3e00720c */ /* 0x000fe20003f64270 */
[----:B------:R-:W-:-:S12]  /*15f0*/  BSSY B1, `(.L_x_40540) ;  /* 0x000005b000017945 */ /* 0x000fd80003800000 */
        /* <DEDUP_REMOVED lines=17> */
.L_x_40543:
[----:B------:R-:W-:Y:S02]  /*1710*/  IMAD.MOV.U32 R71, RZ, RZ, R14 ;  /* 0x000000ffff477224 */ /* 0x000fe400078e000e */
.L_x_40544:
[----:B------:R-:W-:Y:S05]  /*1720*/  BSYNC B2 ;  /* 0x0000000000027941 */ /* 0x000fea0003800000 */
.L_x_40542:
        /* <DEDUP_REMOVED lines=16> */
.L_x_40548:
[----:B------:R-:W-:Y:S05]  /*1830*/  BSYNC B3 ;  /* 0x0000000000037941 */ /* 0x000fea0003800000 */
.L_x_40547:
        /* <DEDUP_REMOVED lines=42> */
[----:B------:R-:W-:Y:S02]  /*1ae0*/  LOP3.LUT R8, R29, UR26, R30, 0x96, !PT ;  /* 0x0000001a1d087c12 */ /* 0x000fe4000f8e961e */
.L_x_40546:
[----:B------:R-:W-:Y:S05]  /*1af0*/  BSYNC B2 ;  /* 0x0000000000027941 */ /* 0x000fea0003800000 */
.L_x_40545:
[----:B------:R-:W0:Y:S01]  /*1b00*/  I2F.U32 R13, R71 ;  /* 0x00000047000d7306 */ /* 0x000e220000201000 */
[----:B------:R-:W-:-:S04]  /*1b10*/  IMAD.MOV.U32 R28, RZ, RZ, 0x2f800000 ;  /* 0x2f800000ff1c7424 */ /* 0x000fc800078e00ff */
[----:B0-----:R-:W-:Y:S02]  /*1b20*/  FFMA.FTZ R13, R13, R28, 1.1641532182693481445e-10 ;  /* 0x2f0000000d0d7423 */ /* 0x001fe4000001001c */
[----:B-----5:R-:W-:-:S03]  /*1b30*/  FMUL.FTZ R28, R32, c[0x0][0x1ec] ;  /* 0x00007b00201c7a20 */ /* 0x020fc60000410000 */
[----:B------:R-:W-:Y:S01]  /*1b40*/  FSETP.GTU.FTZ.AND P4, PT, R13, c[0x0][0x1e4], PT ;  /* 0x000079000d007a0b */ /* 0x000fe20003f9c000 */
[----:B------:R-:W-:-:S03]  /*1b50*/  FMUL.FTZ R28, R28, c[0x0][0x1e8] ;  /* 0x00007a001c1c7a20 */ /* 0x000fc60000410000 */
[----:B------:R-:W-:Y:S02]  /*1b60*/  SEL R13, RZ, 0x1, P4 ;  /* 0x00000001ff0d7807 */ /* 0x000fe40002000000 */
[----:B------:R-:W-:Y:S02]  /*1b70*/  FSEL R28, R28, RZ, !P4 ;  /* 0x000000ff1c1c7208 */ /* 0x000fe40006000000 */
[----:B------:R-:W-:-:S03]  /*1b80*/  PRMT R71, R13, 0x7610, R71 ;  /* 0x000076100d477816 */ /* 0x000fc60000000047 */
[----:B------:R-:W-:Y:S02]  /*1b90*/  @P2 FADD.FTZ R28, R24, R28 ;  /* 0x0000001c181c2221 */ /* 0x000fe40000010000 */
.L_x_40541:
[----:B0-----:R-:W-:Y:S05]  /*1ba0*/  BSYNC B1 ;  /* 0x0000000000017941 */ /* 0x001fea0003800000 */
.L_x_40540:
        /* <DEDUP_REMOVED lines=18> */
.L_x_40552:
[----:B------:R-:W-:Y:S02]  /*1cd0*/  IMAD.MOV.U32 R13, RZ, RZ, R14 ;  /* 0x000000ffff0d7224 */ /* 0x000fe400078e000e */
.L_x_40553:
[----:B------:R-:W-:Y:S05]  /*1ce0*/  BSYNC B2 ;  /* 0x0000000000027941 */ /* 0x000fea0003800000 */
.L_x_40551:
        /* <DEDUP_REMOVED lines=16> */
.L_x_40557:
[----:B------:R-:W-:Y:S05]  /*1df0*/  BSYNC B3 ;  /* 0x0000000000037941 */ /* 0x000fea0003800000 */
.L_x_40556:
        /* <DEDUP_REMOVED lines=42> */
[----:B------:R-:W-:Y:S02]  /*20a0*/  IMAD.MOV.U32 R31, RZ, RZ, RZ ;  /* 0x000000ffff1f7224 */ /* 0x000fe400078e00ff */
.L_x_40555:
[----:B------:R-:W-:Y:S05]  /*20b0*/  BSYNC B2 ;  /* 0x0000000000027941 */ /* 0x000fea0003800000 */
.L_x_40554:
[----:B------:R-:W0:Y:S01]  /*20c0*/  I2F.U32 R13, R13 ;  /* 0x0000000d000d7306 */ /* 0x000e220000201000 */
[----:B------:R-:W-:-:S10]  /*20d0*/  HFMA2.MMA R30, -RZ, RZ, 0.1171875, 0 ;  /* 0x2f800000ff1e7435 */ /* 0x000fd400000001ff */
[----:B0-----:R-:W-:Y:S02]  /*20e0*/  FFMA.FTZ R29, R13, R30, 1.1641532182693481445e-10 ;  /* 0x2f0000000d1d7423 */ /* 0x001fe4000001001e */
[----:B-----5:R-:W-:-:S03]  /*20f0*/  FMUL.FTZ R30, R33, c[0x0][0x1ec] ;  /* 0x00007b00211e7a20 */ /* 0x020fc60000410000 */
[----:B------:R-:W-:Y:S01]  /*2100*/  FSETP.GTU.FTZ.AND P4, PT, R29, c[0x0][0x1e4], PT ;  /* 0x000079001d007a0b */ /* 0x000fe20003f9c000 */
[----:B------:R-:W-:-:S03]  /*2110*/  FMUL.FTZ R30, R30, c[0x0][0x1e8] ;  /* 0x00007a001e1e7a20 */ /* 0x000fc60000410000 */
[----:B------:R-:W-:Y:S02]  /*2120*/  SEL R72, RZ, 0x1, P4 ;  /* 0x00000001ff487807 */ /* 0x000fe40002000000 */
[----:B------:R-:W-:-:S05]  /*2130*/  FSEL R29, R30, RZ, !P4 ;  /* 0x000000ff1e1d7208 */ /* 0x000fca0006000000 */
[----:B------:R-:W-:Y:S02]  /*2140*/  @P2 FADD.FTZ R29, R25, R29 ;  /* 0x0000001d191d2221 */ /* 0x000fe40000010000 */
.L_x_40550:
[----:B------:R-:W-:Y:S05]  /*2150*/  BSYNC B1 ;  /* 0x0000000000017941 */ /* 0x000fea0003800000 */
.L_x_40549:
        /* <DEDUP_REMOVED lines=18> */
.L_x_40561:
[----:B------:R-:W-:Y:S02]  /*2280*/  MOV R13, R14 ;  /* 0x0000000e000d7202 */ /* 0x000fe40000000f00 */
.L_x_40562:
[----:B------:R-:W-:Y:S05]  /*2290*/  BSYNC B2 ;  /* 0x0000000000027941 */ /* 0x000fea0003800000 */
.L_x_40560:
        /* <DEDUP_REMOVED lines=16> */
.L_x_40566:
[----:B------:R-:W-:Y:S05]  /*23a0*/  BSYNC B3 ;  /* 0x0000000000037941 */ /* 0x000fea0003800000 */
.L_x_40565:
        /* <DEDUP_REMOVED lines=42> */
[----:B------:R-:W-:-:S06]  /*2650*/  HFMA2.MMA R82, -RZ, RZ, 0, 0 ;  /* 0x00000000ff527435 */ /* 0x000fcc00000001ff */
.L_x_40564:
[----:B------:R-:W-:Y:S05]  /*2660*/  BSYNC B2 ;  /* 0x0000000000027941 */ /* 0x000fea0003800000 */
.L_x_40563:
[----:B------:R-:W0:Y:S01]  /*2670*/  I2F.U32 R13, R13 ;  /* 0x0000000d000d7306 */ /* 0x000e220000201000 */
[----:B------:R-:W-:Y:S02]  /*2680*/  IMAD.MOV.U32 R30, RZ, RZ, 0x2f800000 ;  /* 0x2f800000ff1e7424 */ /* 0x000fe400078e00ff */
[----:B-----5:R-:W-:-:S04]  /*2690*/  FMUL.FTZ R31, R34, c[0x0][0x1ec] ;  /* 0x00007b00221f7a20 */ /* 0x020fc80000410000 */
[----:B------:R-:W-:Y:S02]  /*26a0*/  FMUL.FTZ R31, R31, c[0x0][0x1e8] ;  /* 0x00007a001f1f7a20 */ /* 0x000fe40000410000 */
[----:B0-----:R-:W-:-:S05]  /*26b0*/  FFMA.FTZ R30, R13, R30, 1.1641532182693481445e-10 ;  /* 0x2f0000000d1e7423 */ /* 0x001fca000001001e */
[----:B------:R-:W-:-:S04]  /*26c0*/  FSETP.GTU.FTZ.AND P4, PT, R30, c[0x0][0x1e4], PT ;  /* 0x000079001e007a0b */ /* 0x000fc80003f9c000 */
[----:B------:R-:W-:Y:S02]  /*26d0*/  FSEL R30, R31, RZ, !P4 ;  /* 0x000000ff1f1e7208 */ /* 0x000fe40006000000 */
[----:B------:R-:W-:-:S03]  /*26e0*/  SEL R73, RZ, 0x1, P4 ;  /* 0x00000001ff497807 */ /* 0x000fc60002000000 */
[----:B------:R-:W-:Y:S02]  /*26f0*/  @P2 FADD.FTZ R30, R26, R30 ;  /* 0x0000001e1a1e2221 */ /* 0x000fe40000010000 */
.L_x_40559:
[----:B------:R-:W-:Y:S05]  /*2700*/  BSYNC B1 ;  /* 0x0000000000017941 */ /* 0x000fea0003800000 */
.L_x_40558:
        /* <DEDUP_REMOVED lines=18> */
.L_x_40570:
[----:B------:R-:W-:Y:S02]  /*2830*/  IMAD.MOV.U32 R31, RZ, RZ, R14 ;  /* 0x000000ffff1f7224 */ /* 0x000fe400078e000e */
.L_x_40571:
[----:B------:R-:W-:Y:S05]  /*2840*/  BSYNC B2 ;  /* 0x0000000000027941 */ /* 0x000fea0003800000 */
.L_x_40569:
        /* <DEDUP_REMOVED lines=16> */
.L_x_40575:
[----:B------:R-:W-:Y:S05]  /*2950*/  BSYNC B3 ;  /* 0x0000000000037941 */ /* 0x000fea0003800000 */
.L_x_40574:
        /* <DEDUP_REMOVED lines=42> */
[----:B------:R-:W-:Y:S02]  /*2c00*/  MOV R15, R82 ;  /* 0x00000052000f7202 */ /* 0x000fe40000000f00 */
.L_x_40573:
[----:B------:R-:W-:Y:S05]  /*2c10*/  BSYNC B2 ;  /* 0x0000000000027941 */ /* 0x000fea0003800000 */
.L_x_40572:
        /* <DEDUP_REMOVED lines=9> */
.L_x_40568:
[----:B------:R-:W-:Y:S05]  /*2cb0*/  BSYNC B1 ;  /* 0x0000000000017941 */ /* 0x000fea0003800000 */
.L_x_40567:
[----:B------:R-:W-:Y:S01]  /*2cc0*/  IMAD.MOV.U32 R82, RZ, RZ, 0x10 ;  /* 0x00000010ff527424 */ /* 0x000fe200078e00ff */
[----:B------:R-:W-:Y:S03]  /*2cd0*/  BSSY B1, `(.L_x_40576) ;  /* 0x000000e000017945 */ /* 0x000fe60003800000 */
[----:B------:R-:W-:-:S05]  /*2ce0*/  IMAD.WIDE.U32 R82, R81, R82, c[0x0][0x188] ;  /* 0x0000620051527625 */ /* 0x000fca00078e0052 */
[----:B------:R0:W-:Y:S01]  /*2cf0*/  STG.E.128 [R82.64], R28 ;  /* 0x0000001c52007986 */ /* 0x0001e2000c101d06 */
[----:B------:R-:W-:Y:S05]  /*2d00*/  @!P1 BRA `(.L_x_40577) ;  /* 0x000000a000009947 */ /* 0x000fea0003800000 */
[----:B0-----:R-:W-:-:S05]  /*2d10*/  IMAD.U32 R82, R73, 0x10000, RZ ;  /* 0x0001000049527824 */ /* 0x001fca00078e00ff */
[----:B------:R-:W-:Y:S02]  /*2d20*/  LOP3.LUT R83, R82, 0xff0000, RZ, 0xc0, !PT ;  /* 0x00ff000052537812 */ /* 0x000fe400078ec0ff */
[----:B------:R-:W-:-:S04]  /*2d30*/  LOP3.LUT R82, R74, 0xffff, RZ, 0xc0, !PT ;  /* 0x0000ffff4a527812 */ /* 0x000fc800078ec0ff */
[----:B------:R-:W-:Y:S02]  /*2d40*/  LEA R82, R82, R83, 0x18 ;  /* 0x0000005352527211 */ /* 0x000fe400078ec0ff */
[----:B------:R-:W-:-:S05]  /*2d50*/  LOP3.LUT R83, R72, 0xff, RZ, 0xc0, !PT ;  /* 0x000000ff48537812 */ /* 0x000fca00078ec0ff */
[----:B------:R-:W-:Y:S01]  /*2d60*/  IMAD R82, R83, 0x100, R82 ;  /* 0x0000010053527824 */ /* 0x000fe200078e0252 */
[----:B------:R-:W-:-:S05]  /*2d70*/  LOP3.LUT R83, R71, 0xff, RZ, 0xc0, !PT ;  /* 0x000000ff47537812 */ /* 0x000fca00078ec0ff */
[----:B------:R-:W-:Y:S02]  /*2d80*/  IMAD.IADD R84, R82, 0x1, R83 ;  /* 0x0000000152547824 */ /* 0x000fe400078e0253 */
[----:B------:R-:W-:-:S05]  /*2d90*/  IMAD.WIDE.U32 R82, R63, R124, c[0x0][0x190] ;  /* 0x000064003f527625 */ /* 0x000fca00078e007c */
[----:B------:R0:W-:Y:S02]  /*2da0*/  STG.E [R82.64], R84 ;  /* 0x0000005452007986 */ /* 0x0001e4000c101906 */
.L_x_40577:
[----:B------:R-:W-:Y:S05]  /*2db0*/  BSYNC B1 ;  /* 0x0000000000017941 */ /* 0x000fea0003800000 */
.L_x_40576:
[----:B------:R-:W-:Y:S02]  /*2dc0*/  IADD3 R81, R81, 0x100, RZ ;  /* 0x0000010051517810 */ /* 0x000fe40007ffe0ff */
[----:B------:R-:W-:Y:S02]  /*2dd0*/  IADD3 R63, R63, 0x100, RZ ;  /* 0x000001003f3f7810 */ /* 0x000fe40007ffe0ff */
.L_x_40539:
[----:B------:R-:W-:Y:S05]  /*2de0*/  BSYNC B0 ;  /* 0x0000000000007941 */ /* 0x000fea0003800000 */
.L_x_40538:
[----:B------:R-:W-:Y:S01]  /*2df0*/  ISETP.NE.AND P2, PT, R75, RZ, PT ;  /* 0x000000ff4b00720c */ /* 0x000fe20003f45270 */
[----:B------:R-:W-:-:S12]  /*2e00*/  BSSY B0, `(.L_x_40578) ;  /* 0x000018a000007945 */ /* 0x000fd80003800000 */
[----:B------:R-:W-:Y:S05]  /*2e10*/  @!P2 BRA `(.L_x_40579) ;  /* 0x000018800000a947 */ /* 0x000fea0003800000 */
[----:B------:R-:W-:-:S04]  /*2e20*/  ISETP.NE.U32.AND P2, PT, RZ, c[0x0][0x180], PT ;  /* 0x00006000ff007a0c */ /* 0x000fc80003f45070 */
[----:B------:R-:W-:Y:S01]  /*2e30*/  ISETP.NE.AND.EX P2, PT, RZ, c[0x0][0x184], PT, P2 ;  /* 0x00006100ff007a0c */ /* 0x000fe20003f45320 */
[----:B------:R-:W-:-:S04]  /*2e40*/  @P1 IMAD.MOV.U32 R38, RZ, RZ, 0x10 ;  /* 0x00000010ff261424 */ /* 0x000fc800078e00ff */
[----:B------:R-:W-:-:S05]  /*2e50*/  @P1 IMAD.WIDE.U32 R38, R63, R38, c[0x0][0x170] ;  /* 0x00005c003f261625 */ /* 0x000fca00078e0026 */
[----:B-----5:R1:W5:Y:S03]  /*2e60*/  @P1 LDG.E.128 R32, [R38.64] ;  /* 0x0000000626201981 */ /* 0x020366000c1e1d00 */
[----:B------:R-:W-:-:S04]  /*2e70*/  @P2 IMAD.MOV.U32 R36, RZ, RZ, 0x10 ;  /* 0x00000010ff242424 */ /* 0x000fc800078e00ff */
[----:B------:R-:W-:-:S05]  /*2e80*/  @P2 IMAD.WIDE.U32 R36, R81, R36, c[0x0][0x180] ;  /* 0x0000600051242625 */ /* 0x000fca00078e0024 */
[----:B------:R-:W2:Y:S01]  /*2e90*/  @P2 LDG.E.128 R24, [R36.64] ;  /* 0x0000000624182981 */ /* 0x000ea2000c1e1d00 */
[----:B------:R-:W-:Y:S01]  /*2ea0*/  ISETP.GT.AND P3, PT, R62, RZ, PT ;  /* 0x000000ff3e00720c */ /* 0x000fe20003f64270 */
[----:B------:R-:W-:-:S12]  /*2eb0*/  BSSY B1, `(.L_x_40580) ;  /* 0x000005b000017945 */ /* 0x000fd80003800000 */
[----:B------:R-:W-:-:S04]  /*2ec0*/  @!P3 ISETP.NE.U32.AND P4, PT, RZ, c[0x0][0x180], PT ;  /* 0x00006000ff00ba0c */ /* 0x000fc80003f85070 */
[----:B------:R-:W-:Y:S02]  /*2ed0*/  @!P3 ISETP.NE.AND.EX P4, PT, RZ, c[0x0][0x184], PT, P4 ;  /* 0x00006100ff00ba0c */ /* 0x000fe40003f85340 */
[----:B0-----:R-:W-:Y:S02]  /*2ee0*/  @!P3 MOV R82, R13 ;  /* 0x0000000d0052b202 */ /* 0x001fe40000000f00 */
[----:B--2---:R-:W-:Y:S01]  /*2ef0*/  @!P3 FSEL R36, R24, RZ, P4 ;  /* 0x000000ff1824b208 */ /* 0x004fe20002000000 */
[----:B------:R-:W-:Y:S05]  /*2f00*/  @!P3 BRA `(.L_x_40581) ;  /* 0x000005500000b947 */ /* 0x000fea0003800000 */
        /* <DEDUP_REMOVED lines=12> */
.L_x_40583:
[----:B------:R-:W-:Y:S02]  /*2fd0*/  IMAD.MOV.U32 R71, RZ, RZ, R14 ;  /* 0x000000ffff477224 */ /* 0x000fe400078e000e */
.L_x_40584:
[----:B------:R-:W-:Y:S05]  /*2fe0*/  BSYNC B2 ;  /* 0x0000000000027941 */ /* 0x000fea0003800000 */
.L_x_40582:
        /* <DEDUP_REMOVED lines=16> */
.L_x_40588:
[----:B------:R-:W-:Y:S05]  /*30f0*/  BSYNC B3 ;  /* 0x0000000000037941 */ /* 0x000fea0003800000 */
.L_x_40587:
        /* <DEDUP_REMOVED lines=43> */
.L_x_40586:
[----:B------:R-:W-:Y:S05]  /*33b0*/  BSYNC B2 ;  /* 0x0000000000027941 */ /* 0x000fea0003800000 */
.L_x_40585:
[----:B------:R-:W0:Y:S01]  /*33c0*/  I2F.U32 R13, R71 ;  /* 0x00000047000d7306 */ /* 0x000e220000201000 */
[----:B------:R-:W-:-:S10]  /*33d0*/  HFMA2.MMA R36, -RZ, RZ, 0.1171875, 0 ;  /* 0x2f800000ff247435 */ /* 0x000fd400000001ff */
        /* <DEDUP_REMOVED lines=8> */
.L_x_40581:
[----:B-1----:R-:W-:Y:S05]  /*3460*/  BSYNC B1 ;  /* 0x0000000000017941 */ /* 0x002fea0003800000 */
.L_x_40580:
        /* <DEDUP_REMOVED lines=18> */
.L_x_40592:
[----:B------:R-:W-:Y:S02]  /*3590*/  MOV R13, R14 ;  /* 0x0000000e000d7202 */ /* 0x000fe40000000f00 */
.L_x_40593:
[----:B------:R-:W-:Y:S05]  /*35a0*/  BSYNC B2 ;  /* 0x0000000000027941 */ /* 0x000fea0003800000 */
.L_x_40591:
        /* <DEDUP_REMOVED lines=16> */
.L_x_40597:
[----:B------:R-:W-:Y:S05]  /*36b0*/  BSYNC B3 ;  /* 0x0000000000037941 */ /* 0x000fea0003800000 */
.L_x_40596:
        /* <DEDUP_REMOVED lines=43> */
.L_x_40595:
[----:B------:R-:W-:Y:S05]  /*3970*/  BSYNC B2 ;  /* 0x0000000000027941 */ /* 0x000fea0003800000 */
.L_x_40594:
[----:B------:R-:W0:Y:S01]  /*3980*/  I2F.U32 R13, R13 ;  /* 0x0000000d000d7306 */ /* 0x000e220000201000 */
[----:B------:R-:W-:-:S04]  /*3990*/  IMAD.MOV.U32 R38, RZ, RZ, 0x2f800000 ;  /* 0x2f800000ff267424 */ /* 0x000fc800078e00ff */
[----:B0-----:R-:W-:Y:S02]  /*39a0*/  FFMA.FTZ R37, R13, R38, 1.1641532182693481445e-10 ;  /* 0x2f0000000d257423 */ /* 0x001fe40000010026 */
[----:B-----5:R-:W-:-:S03]  /*39b0*/  FMUL.FTZ R38, R33, c[0x0][0x1ec] ;  /* 0x00007b0021267a20 */ /* 0x020fc60000410000 */
[----:B------:R-:W-:Y:S01]  /*39c0*/  FSETP.GTU.FTZ.AND P4, PT, R37, c[0x0][0x1e4], PT ;  /* 0x0000790025007a0b */ /* 0x000fe20003f9c000 */
[----:B------:R-:W-:-:S03]  /*39d0*/  FMUL.FTZ R38, R38, c[0x0][0x1e8] ;  /* 0x00007a0026267a20 */ /* 0x000fc60000410000 */
[----:B------:R-:W-:Y:S02]  /*39e0*/  SEL R72, RZ, 0x1, P4 ;  /* 0x00000001ff487807 */ /* 0x000fe40002000000 */
[----:B------:R-:W-:-:S05]  /*39f0*/  FSEL R37, R38, RZ, !P4 ;  /* 0x000000ff26257208 */ /* 0x000fca0006000000 */
[----:B------:R-:W-:Y:S02]  /*3a00*/  @P2 FADD.FTZ R37, R25, R37 ;  /* 0x0000002519252221 */ /* 0x000fe40000010000 */
.L_x_40590:
[----:B------:R-:W-:Y:S05]  /*3a10*/  BSYNC B1 ;  /* 0x0000000000017941 */ /* 0x000fea0003800000 */
.L_x_40589:
        /* <DEDUP_REMOVED lines=18> */
.L_x_40601:
[----:B------:R-:W-:Y:S02]  /*3b40*/  IMAD.MOV.U32 R13, RZ, RZ, R14 ;  /* 0x000000ffff0d7224 */ /* 0x000fe400078e000e */
.L_x_40602:
[----:B------:R-:W-:Y:S05]  /*3b50*/  BSYNC B2 ;  /* 0x0000000000027941 */ /* 0x000fea0003800000 */
.L_x_40600:
        /* <DEDUP_REMOVED lines=16> */
.L_x_40606:
[----:B------:R-:W-:Y:S05]  /*3c60*/  BSYNC B3 ;  /* 0x0000000000037941 */ /* 0x000fea0003800000 */
.L_x_40605:
        /* <DEDUP_REMOVED lines=42> */
[----:B------:R-:W-:Y:S02]  /*3f10*/  MOV R15, R38 ;  /* 0x00000026000f7202 */ /* 0x000fe40000000f00 */
.L_x_40604:
[----:B------:R-:W-:Y:S05]  /*3f20*/  BSYNC B2 ;  /* 0x0000000000027941 */ /* 0x000fea0003800000 */
.L_x_40603:
        /* <DEDUP_REMOVED lines=9> */
.L_x_40599:
[----:B------:R-:W-:Y:S05]  /*3fc0*/  BSYNC B1 ;  /* 0x0000000000017941 */ /* 0x000fea0003800000 */
.L_x_40598:
        /* <DEDUP_REMOVED lines=18> */
.L_x_40610:
[----:B------:R-:W-:Y:S02]  /*40f0*/  IMAD.MOV.U32 R39, RZ, RZ, R14 ;  /* 0x000000ffff277224 */ /* 0x000fe400078e000e */
.L_x_40611:
[----:B------:R-:W-:Y:S05]  /*4100*/  BSYNC B2 ;  /* 0x0000000000027941 */ /* 0x000fea0003800000 */
.L_x_40609:
        /* <DEDUP_REMOVED lines=16> */
.L_x_40615:
[----:B------:R-:W-:Y:S05]  /*4210*/  BSYNC B3 ;  /* 0x0000000000037941 */ /* 0x000fea0003800000 */
.L_x_40614:
        /* <DEDUP_REMOVED lines=43> */
.L_x_40613:
[----:B------:R-:W-:Y:S05]  /*44d0*/  BSYNC B2 ;  /* 0x0000000000027941 */ /* 0x000fea0003800000 */
.L_x_40612:
        /* <DEDUP_REMOVED lines=9> */
.L_x_40608:
[----:B------:R-:W-:Y:S05]  /*4570*/  BSYNC B1 ;  /* 0x0000000000017941 */ /* 0x000fea0003800000 */
.L_x_40607:
[----:B------:R-:W-:Y:S01]  /*4580*/  IMAD.MOV.U32 R82, RZ, RZ, 0x10 ;  /* 0x00000010ff527424 */ /* 0x000fe200078e00ff */
[----:B------:R-:W-:Y:S03]  /*4590*/  BSSY B1, `(.L_x_40616) ;  /* 0x000000e000017945 */ /* 0x000fe60003800000 */
[----:B------:R-:W-:-:S05]  /*45a0*/  IMAD.WIDE.U32 R82, R81, R82, c[0x0][0x188] ;  /* 0x0000620051527625 */ /* 0x000fca00078e0052 */
[----:B------:R0:W-:Y:S01]  /*45b0*/  STG.E.128 [R82.64], R36 ;  /* 0x0000002452007986 */ /* 0x0001e2000c101d06 */
[----:B------:R-:W-:Y:S05]  /*45c0*/  @!P1 BRA `(.L_x_40617) ;  /* 0x000000a000009947 */ /* 0x000fea0003800000 */
[----:B0-----:R-:W-:-:S04]  /*45d0*/  SHF.L.U32 R82, R73, 0x10, RZ ;  /* 0x0000001049527819 */ /* 0x001fc800000006ff */
[----:B------:R-:W-:Y:S02]  /*45e0*/  LOP3.LUT R83, R82, 0xff0000, RZ, 0xc0, !PT ;  /* 0x00ff000052537812 */ /* 0x000fe400078ec0ff */
[----:B------:R-:W-:-:S05]  /*45f0*/  LOP3.LUT R82, R74, 0xffff, RZ, 0xc0, !PT ;  /* 0x0000ffff4a527812 */ /* 0x000fca00078ec0ff */
[----:B------:R-:W-:Y:S01]  /*4600*/  IMAD R82, R82, 0x1000000, R83 ;  /* 0x0100000052527824 */ /* 0x000fe200078e0253 */
[----:B------:R-:W-:-:S05]  /*4610*/  LOP3.LUT R83, R72, 0xff, RZ, 0xc0, !PT ;  /* 0x000000ff48537812 */ /* 0x000fca00078ec0ff */
[----:B------:R-:W-:Y:S01]  /*4620*/  IMAD R82, R83, 0x100, R82 ;  /* 0x0000010053527824 */ /* 0x000fe200078e0252 */
[----:B------:R-:W-:-:S05]  /*4630*/  LOP3.LUT R83, R71, 0xff, RZ, 0xc0, !PT ;  /* 0x000000ff47537812 */ /* 0x000fca00078ec0ff */
[----:B------:R-:W-:Y:S02]  /*4640*/  IMAD.IADD R84, R82, 0x1, R83 ;  /* 0x0000000152547824 */ /* 0x000fe400078e0253 */
[----:B------:R-:W-:-:S05]  /*4650*/  IMAD.WIDE.U32 R82, R63, R124, c[0x0][0x190] ;  /* 0x000064003f527625 */ /* 0x000fca00078e007c */
[----:B------:R0:W-:Y:S02]  /*4660*/  STG.E [R82.64], R84 ;  /* 0x0000005452007986 */ /* 0x0001e4000c101906 */
.L_x_40617:
[----:B------:R-:W-:Y:S05]  /*4670*/  BSYNC B1 ;  /* 0x0000000000017941 */ /* 0x000fea0003800000 */
.L_x_40616:
[----:B------:R-:W-:Y:S02]  /*4680*/  IADD3 R81, R81, 0x100, RZ ;  /* 0x0000010051517810 */ /* 0x000fe40007ffe0ff */
[----:B------:R-:W-:Y:S02]  /*4690*/  IADD3 R63, R63, 0x100, RZ ;  /* 0x000001003f3f7810 */ /* 0x000fe40007ffe0ff */
.L_x_40579:
[----:B------:R-:W-:Y:S05]  /*46a0*/  BSYNC B0 ;  /* 0x0000000000007941 */ /* 0x000fea0003800000 */
.L_x_40578:
[----:B------:R-:W-:Y:S01]  /*46b0*/  ISETP.NE.AND P2, PT, R76, RZ, PT ;  /* 0x000000ff4c00720c */ /* 0x000fe20003f45270 */
        /* <DEDUP_REMOVED lines=10> */
[----:B-----5:R1:W5:Y:S01]  /*4760*/  @P1 LDG.E.128 R32, [R42.64] ;  /* 0x000000062a201981 */ /* 0x020362000c1e1d00 */
[----:B------:R-:W-:Y:S09]  /*4770*/  BSSY B1, `(.L_x_40620) ;  /* 0x000005b000017945 */ /* 0x000ff20003800000 */
[----:B------:R-:W-:-:S04]  /*4780*/  @!P3 ISETP.NE.U32.AND P4, PT, RZ, c[0x0][0x180], PT ;  /* 0x00006000ff00ba0c */ /* 0x000fc80003f85070 */
[----:B------:R-:W-:Y:S01]  /*4790*/  @!P3 ISETP.NE.AND.EX P4, PT, RZ, c[0x0][0x184], PT, P4 ;  /* 0x00006100ff00ba0c */ /* 0x000fe20003f85340 */
[----:B0-----:R-:W-:-:S03]  /*47a0*/  @!P3 IMAD.MOV.U32 R82, RZ, RZ, R13 ;  /* 0x000000ffff52b224 */ /* 0x001fc600078e000d */
        /* <DEDUP_REMOVED lines=14> */
.L_x_40623:
[----:B------:R-:W-:Y:S02]  /*4890*/  MOV R71, R14 ;  /* 0x0000000e00477202 */ /* 0x000fe40000000f00 */
.L_x_40624:
[----:B------:R-:W-:Y:S05]  /*48a0*/  BSYNC B2 ;  /* 0x0000000000027941 */ /* 0x000fea0003800000 */
.L_x_40622:
        /* <DEDUP_REMOVED lines=16> */
.L_x_40628:
[----:B------:R-:W-:Y:S05]  /*49b0*/  BSYNC B3 ;  /* 0x0000000000037941 */ /* 0x000fea0003800000 */
.L_x_40627:
        /* <DEDUP_REMOVED lines=43> */
.L_x_40626:
[----:B------:R-:W-:Y:S05]  /*4c70*/  BSYNC B2 ;  /* 0x0000000000027941 */ /* 0x000fea0003800000 */
.L_x_40625:
        /* <DEDUP_REMOVED lines=10> */
.L_x_40621:
[----:B-1----:R-:W-:Y:S05]  /*4d20*/  BSYNC B1 ;  /* 0x0000000000017941 */ /* 0x002fea0003800000 */
.L_x_40620:
        /* <DEDUP_REMOVED lines=18> */
.L_x_40632:
[----:B------:R-:W-:Y:S02]  /*4e50*/  IMAD.MOV.U32 R13, RZ, RZ, R14 ;  /* 0x000000ffff0d7224 */ /* 0x000fe400078e000e */
.L_x_40633:
[----:B------:R-:W-:Y:S05]  /*4e60*/  BSYNC B2 ;  /* 0x0000000000027941 */ /* 0x000fea0003800000 */
.L_x_40631:
        /* <DEDUP_REMOVED lines=16> */
.L_x_40637:
[----:B------:R-:W-:Y:S05]  /*4f70*/  BSYNC B3 ;  /* 0x0000000000037941 */ /* 0x000fea0003800000 */
.L_x_40636:
        /* <DEDUP_REMOVED lines=43> */
.L_x_40635:
[----:B------:R-:W-:Y:S05]  /*5230*/  BSYNC B2 ;  /* 0x0000000000027941 */ /* 0x000fea0003800000 */
.L_x_40634:
        /* <DEDUP_REMOVED lines=9> */
.L_x_40630:
[----:B------:R-:W-:Y:S05]  /*52d0*/  BSYNC B1 ;  /* 0x0000000000017941 */ /* 0x000fea0003800000 */
.L_x_40629:
        /* <DEDUP_REMOVED lines=18> */
.L_x_40641:
[----:B------:R-:W-:Y:S02]  /*5400*/  IMAD.MOV.U32 R13, RZ, RZ, R14 ;  /* 0x000000ffff0d7224 */ /* 0x000fe400078e000e */
.L_x_40642:
[----:B------:R-:W-:Y:S05]  /*5410*/  BSYNC B2 ;  /* 0x0000000000027941 */ /* 0x000fea0003800000 */
.L_x_40640:
        /* <DEDUP_REMOVED lines=16> */
.L_x_40646:
[----:B------:R-:W-:Y:S05]  /*5520*/  BSYNC B3 ;  /* 0x0000000000037941 */ /* 0x000fea0003800000 */
.L_x_40645:
        /* <DEDUP_REMOVED lines=43> */
.L_x_40644:
[----:B------:R-:W-:Y:S05]  /*57e0*/  BSYNC B2 ;  /* 0x0000000000027941 */ /* 0x000fea0003800000 */
.L_x_40643:
        /* <DEDUP_REMOVED lines=9> */
.L_x_40639:
[----:B------:R-:W-:Y:S05]  /*5880*/  BSYNC B1 ;  /* 0x0000000000017941 */ /* 0x000fea0003800000 */
.L_x_40638:
        /* <DEDUP_REMOVED lines=18> */
.L_x_40650:
[----:B------:R-:W-:Y:S02]  /*59b0*/  IMAD.MOV.U32 R43, RZ, RZ, R14 ;  /* 0x000000ffff2b7224 */ /* 0x000fe400078e000e */
.L_x_40651:
[----:B------:R-:W-:Y:S05]  /*59c0*/  BSYNC B2 ;  /* 0x0000000000027941 */ /* 0x000fea0003800000 */
.L_x_40649:
        /* <DEDUP_REMOVED lines=16> */
.L_x_40655:
[----:B------:R-:W-:Y:S05]  /*5ad0*/  BSYNC B3 ;  /* 0x0000000000037941 */ /* 0x000fea0003800000 */
.L_x_40654:
        /* <DEDUP_REMOVED lines=43> */
.L_x_40653:
[----:B------:R-:W-:Y:S05]  /*5d90*/  BSYNC B2 ;  /* 0x0000000000027941 */ /* 0x000fea0003800000 */
.L_x_40652:
        /* <DEDUP_REMOVED lines=9> */
.L_x_40648:
[----:B------:R-:W-:Y:S05]  /*5e30*/  BSYNC B1 ;  /* 0x0000000000017941 */ /* 0x000fea0003800000 */
.L_x_40647:
[----:B------:R-:W-:Y:S01]  /*5e40*/  HFMA2.MMA R82, -RZ, RZ, 0, 9.5367431640625e-07 ;  /* 0x00000010ff527435 */ /* 0x000fe200000001ff */
[----:B------:R-:W-:Y:S09]  /*5e50*/  BSSY B1, `(.L_x_40656) ;  /* 0x000000e000017945 */ /* 0x000ff20003800000 */
[----:B------:R-:W-:-:S05]  /*5e60*/  IMAD.WIDE.U32 R82, R81, R82, c[0x0][0x188] ;  /* 0x0000620051527625 */ /* 0x000fca00078e0052 */
[----:B------:R0:W-:Y:S01]  /*5e70*/  STG.E.128 [R82.64], R40 ;  /* 0x0000002852007986 */ /* 0x0001e2000c101d06 */
[----:B------:R-:W-:Y:S05]  /*5e80*/  @!P1 BRA `(.L_x_40657) ;  /* 0x000000a000009947 */ /* 0x000fea0003800000 */
[----:B0-----:R-:W-:-:S05]  /*5e90*/  IMAD.U32 R82, R73, 0x10000, RZ ;  /* 0x0001000049527824 */ /* 0x001fca00078e00ff */
        /* <DEDUP_REMOVED lines=9> */
.L_x_40657:
[----:B------:R-:W-:Y:S05]  /*5f30*/  BSYNC B1 ;  /* 0x0000000000017941 */ /* 0x000fea0003800000 */
.L_x_40656:
[----:B------:R-:W-:Y:S02]  /*5f40*/  IADD3 R81, R81, 0x100, RZ ;  /* 0x0000010051517810 */ /* 0x000fe40007ffe0ff */
[----:B------:R-:W-:Y:S02]  /*5f50*/  IADD3 R63, R63, 0x100, RZ ;  /* 0x000001003f3f7810 */ /* 0x000fe40007ffe0ff */
.L_x_40619:
[----:B------:R-:W-:Y:S05]  /*5f60*/  BSYNC B0 ;  /* 0x0000000000007941 */ /* 0x000fea0003800000 */
.L_x_40618:
[----:B------:R-:W-:Y:S01]  /*5f70*/  ISETP.NE.AND P2, PT, R77, RZ, PT ;  /* 0x000000ff4d00720c */ /* 0x000fe20003f45270 */
        /* <DEDUP_REMOVED lines=8> */
[----:B-----5:R1:W5:Y:S04]  /*6000*/  @P1 LDG.E.128 R32, [R46.64] ;  /* 0x000000062e201981 */ /* 0x020368000c1e1d00 */
[----:B------:R-:W2:Y:S01]  /*6010*/  @P2 LDG.E.128 R24, [R44.64] ;  /* 0x000000062c182981 */ /* 0x000ea2000c1e1d00 */
[----:B------:R-:W-:Y:S01]  /*6020*/  ISETP.GT.AND P3, PT, R62, RZ, PT ;  /* 0x000000ff3e00720c */ /* 0x000fe20003f64270 */
[----:B------:R-:W-:-:S12]  /*6030*/  BSSY B1, `(.L_x_40660) ;  /* 0x000005b000017945 */ /* 0x000fd80003800000 */
        /* <DEDUP_REMOVED lines=17> */
.L_x_40663:
[----:B------:R-:W-:Y:S02]  /*6150*/  IMAD.MOV.U32 R71, RZ, RZ, R14 ;  /* 0x000000ffff477224 */ /* 0x000fe400078e000e */
.L_x_40664:
[----:B------:R-:W-:Y:S05]  /*6160*/  BSYNC B2 ;  /* 0x0000000000027941 */ /* 0x000fea0003800000 */
.L_x_40662:
        /* <DEDUP_REMOVED lines=16> */
.L_x_40668:
[----:B------:R-:W-:Y:S05]  /*6270*/  BSYNC B3 ;  /* 0x0000000000037941 */ /* 0x000fea0003800000 */
.L_x_40667:
        /* <DEDUP_REMOVED lines=43> */
.L_x_40666:
[----:B------:R-:W-:Y:S05]  /*6530*/  BSYNC B2 ;  /* 0x0000000000027941 */ /* 0x000fea0003800000 */
.L_x_40665:
        /* <DEDUP_REMOVED lines=10> */
.L_x_40661:
[----:B-1----:R-:W-:Y:S05]  /*65e0*/  BSYNC B1 ;  /* 0x0000000000017941 */ /* 0x002fea0003800000 */
.L_x_40660:
        /* <DEDUP_REMOVED lines=18> */
.L_x_40672:
[----:B------:R-:W-:Y:S02]  /*6710*/  IMAD.MOV.U32 R13, RZ, RZ, R14 ;  /* 0x000000ffff0d7224 */ /* 0x000fe400078e000e */
.L_x_40673:
[----:B------:R-:W-:Y:S05]  /*6720*/  BSYNC B2 ;  /* 0x0000000000027941 */ /* 0x000fea0003800000 */
.L_x_40671:
        /* <DEDUP_REMOVED lines=16> */
.L_x_40677:
[----:B------:R-:W-:Y:S05]  /*6830*/  BSYNC B3 ;  /* 0x0000000000037941 */ /* 0x000fea0003800000 */
.L_x_40676:
        /* <DEDUP_REMOVED lines=43> */
.L_x_40675:
[----:B------:R-:W-:Y:S05]  /*6af0*/  BSYNC B2 ;  /* 0x0000000000027941 */ /* 0x000fea0003800000 */
.L_x_40674:
        /* <DEDUP_REMOVED lines=9> */
.L_x_40670:
[----:B------:R-:W-:Y:S05]  /*6b90*/  BSYNC B1 ;  /* 0x0000000000017941 */ /* 0x000fea0003800000 */
.L_x_40669:
        /* <DEDUP_REMOVED lines=18> */
.L_x_40681:
[----:B------:R-:W-:Y:S02]  /*6cc0*/  MOV R13, R14 ;  /* 0x0000000e000d7202 */ /* 0x000fe40000000f00 */
.L_x_40682:
[----:B------:R-:W-:Y:S05]  /*6cd0*/  BSYNC B2 ;  /* 0x0000000000027941 */ /* 0x000fea0003800000 */
.L_x_40680:
        /* <DEDUP_REMOVED lines=16> */
.L_x_40686:
[----:B------:R-:W-:Y:S05]  /*6de0*/  BSYNC B3 ;  /* 0x0000000000037941 */ /* 0x000fea0003800000 */
.L_x_40685:
        /* <DEDUP_REMOVED lines=43> */
.L_x_40684:
[----:B------:R-:W-:Y:S05]  /*70a0*/  BSYNC B2 ;  /* 0x0000000000027941 */ /* 0x000fea0003800000 */
.L_x_40683:
        /* <DEDUP_REMOVED lines=9> */
.L_x_40679:
[----:B------:R-:W-:Y:S05]  /*7140*/  BSYNC B1 ;  /* 0x0000000000017941 */ /* 0x000fea0003800000 */
.L_x_40678:
        /* <DEDUP_REMOVED lines=18> */
.L_x_40690:
[----:B------:R-:W-:Y:S02]  /*7270*/  IMAD.MOV.U32 R47, RZ, RZ, R14 ;  /* 0x000000ffff2f7224 */ /* 0x000fe400078e000e */
.L_x_40691:
[----:B------:R-:W-:Y:S05]  /*7280*/  BSYNC B2 ;  /* 0x0000000000027941 */ /* 0x000fea0003800000 */
.L_x_40689:
        /* <DEDUP_REMOVED lines=16> */
.L_x_40695:
[----:B------:R-:W-:Y:S05]  /*7390*/  BSYNC B3 ;  /* 0x0000000000037941 */ /* 0x000fea0003800000 */
.L_x_40694:
        /* <DEDUP_REMOVED lines=8> */
[----:B------:R-:W-:Y:S01]  /*7420*/  IMAD.WIDE.U32 R84, R13, -0x2daee0ad, RZ ;  /* 0xd2511f530d547825 */ /* 0x000fe200078e00ff */
[----:B------:R-:W-:Y:S02]  /*7430*/  HFMA2.MMA R13, -RZ, RZ, 0, 0 ;  /* 0x00000000ff0d7435 */ /* 0x000fe400000001ff */
        /* <DEDUP_REMOVED lines=33> */
.L_x_40693:
[----:B------:R-:W-:Y:S05]  /*7650*/  BSYNC B2 ;  /* 0x0000000000027941 */ /* 0x000fea0003800000 */
.L_x_40692:
        /* <DEDUP_REMOVED lines=9> */
.L_x_40688:
[----:B------:R-:W-:Y:S05]  /*76f0*/  BSYNC B1 ;  /* 0x0000000000017941 */ /* 0x000fea0003800000 */
.L_x_40687:
        /* <DEDUP_REMOVED lines=15> */
.L_x_40697:
[----:B------:R-:W-:Y:S05]  /*77f0*/  BSYNC B1 ;  /* 0x0000000000017941 */ /* 0x000fea0003800000 */
.L_x_40696:
[----:B------:R-:W-:Y:S02]  /*7800*/  IADD3 R81, R81, 0x100, RZ ;  /* 0x0000010051517810 */ /* 0x000fe40007ffe0ff */
[----:B------:R-:W-:Y:S02]  /*7810*/  IADD3 R63, R63, 0x100, RZ ;  /* 0x000001003f3f7810 */ /* 0x000fe40007ffe0ff */
.L_x_40659:
[----:B------:R-:W-:Y:S05]  /*7820*/  BSYNC B0 ;  /* 0x0000000000007941 */ /* 0x000fea0003800000 */
.L_x_40658:
        /* <DEDUP_REMOVED lines=30> */
.L_x_40703:
[----:B------:R-:W-:Y:S02]  /*7a10*/  IMAD.MOV.U32 R71, RZ, RZ, R14 ;  /* 0x000000ffff477224 */ /* 0x000fe400078e000e */
.L_x_40704:
[----:B------:R-:W-:Y:S05]  /*7a20*/  BSYNC B2 ;  /* 0x0000000000027941 */ /* 0x000fea0003800000 */
.L_x_40702:
        /* <DEDUP_REMOVED lines=16> */
.L_x_40708:
[----:B------:R-:W-:Y:S05]  /*7b30*/  BSYNC B3 ;  /* 0x0000000000037941 */ /* 0x000fea0003800000 */
.L_x_40707:
        /* <DEDUP_REMOVED lines=43> */
.L_x_40706:
[----:B------:R-:W-:Y:S05]  /*7df0*/  BSYNC B2 ;  /* 0x0000000000027941 */ /* 0x000fea0003800000 */
.L_x_40705:
        /* <DEDUP_REMOVED lines=10> */
.L_x_40701:
[----:B-1----:R-:W-:Y:S05]  /*7ea0*/  BSYNC B1 ;  /* 0x0000000000017941 */ /* 0x002fea0003800000 */
.L_x_40700:
        /* <DEDUP_REMOVED lines=18> */
.L_x_40712:
[----:B------:R-:W-:Y:S02]  /*7fd0*/  MOV R13, R14 ;  /* 0x0000000e000d7202 */ /* 0x000fe40000000f00 */
.L_x_40713:
[----:B------:R-:W-:Y:S05]  /*7fe0*/  BSYNC B2 ;  /* 0x0000000000027941 */ /* 0x000fea0003800000 */
.L_x_40711:
        /* <DEDUP_REMOVED lines=16> */
.L_x_40717:
[----:B------:R-:W-:Y:S05]  /*80f0*/  BSYNC B3 ;  /* 0x0000000000037941 */ /* 0x000fea0003800000 */
.L_x_40716:
        /* <DEDUP_REMOVED lines=43> */
.L_x_40715:
[----:B------:R-:W-:Y:S05]  /*83b0*/  BSYNC B2 ;  /* 0x0000000000027941 */ /* 0x000fea0003800000 */
.L_x_40714:
        /* <DEDUP_REMOVED lines=9> */
.L_x_40710:
[----:B------:R-:W-:Y:S05]  /*8450*/  BSYNC B1 ;  /* 0x0000000000017941 */ /* 0x000fea0003800000 */
.L_x_40709:
        /* <DEDUP_REMOVED lines=18> */
.L_x_40721:
[----:B------:R-:W-:Y:S02]  /*8580*/  IMAD.MOV.U32 R13, RZ, RZ, R14 ;  /* 0x000000ffff0d7224 */ /* 0x000fe400078e000e */
.L_x_40722:
[----:B------:R-:W-:Y:S05]  /*8590*/  BSYNC B2 ;  /* 0x0000000000027941 */ /* 0x000fea0003800000 */
.L_x_40720:
        /* <DEDUP_REMOVED lines=16> */
.L_x_40726:
[----:B------:R-:W-:Y:S05]  /*86a0*/  BSYNC B3 ;  /* 0x0000000000037941 */ /* 0x000fea0003800000 */
.L_x_40725:
        /* <DEDUP_REMOVED lines=43> */
.L_x_40724:
[----:B------:R-:W-:Y:S05]  /*8960*/  BSYNC B2 ;  /* 0x0000000000027941 */ /* 0x000fea0003800000 */
.L_x_40723:
        /* <DEDUP_REMOVED lines=9> */
.L_x_40719:
[----:B------:R-:W-:Y:S05]  /*8a00*/  BSYNC B1 ;  /* 0x0000000000017941 */ /* 0x000fea0003800000 */
.L_x_40718:
        /* <DEDUP_REMOVED lines=18> */
.L_x_40730:
[----:B------:R-:W-:Y:S02]  /*8b30*/  IMAD.MOV.U32 R51, RZ, RZ, R14 ;  /* 0x000000ffff337224 */ /* 0x000fe400078e000e */
.L_x_40731:
[----:B------:R-:W-:Y:S05]  /*8b40*/  BSYNC B2 ;  /* 0x0000000000027941 */ /* 0x000fea0003800000 */
.L_x_40729:
        /* <DEDUP_REMOVED lines=16> */
.L_x_40735:
[----:B------:R-:W-:Y:S05]  /*8c50*/  BSYNC B3 ;  /* 0x0000000000037941 */ /* 0x000fea0003800000 */
.L_x_40734:
        /* <DEDUP_REMOVED lines=43> */
.L_x_40733:
[----:B------:R-:W-:Y:S05]  /*8f10*/  BSYNC B2 ;  /* 0x0000000000027941 */ /* 0x000fea0003800000 */
.L_x_40732:
[----:B------:R-:W0:Y:S01]  /*8f20*/  I2F.U32 R51, R51 ;  /* 0x0000003300337306 */ /* 0x000e220000201000 */
[----:B------:R-:W-:Y:S01]  /*8f30*/  HFMA2.MMA R74, -RZ, RZ, 0.1171875, 0 ;  /* 0x2f800000ff4a7435 */ /* 0x000fe200000001ff */
[----:B-----5:R-:W-:-:S04]  /*8f40*/  FMUL.FTZ R82, R35, c[0x0][0x1ec] ;  /* 0x00007b0023527a20 */ /* 0x020fc80000410000 */
[----:B------:R-:W-:-:S05]  /*8f50*/  FMUL.FTZ R82, R82, c[0x0][0x1e8] ;  /* 0x00007a0052527a20 */ /* 0x000fca0000410000 */
[----:B0-----:R-:W-:-:S05]  /*8f60*/  FFMA.FTZ R74, R51, R74, 1.1641532182693481445e-10 ;  /* 0x2f000000334a7423 */ /* 0x001fca000001004a */
[----:B------:R-:W-:-:S04]  /*8f70*/  FSETP.GTU.FTZ.AND P3, PT, R74, c[0x0][0x1e4], PT ;  /* 0x000079004a007a0b */ /* 0x000fc80003f7c000 */
[----:B------:R-:W-:Y:S02]  /*8f80*/  FSEL R51, R82, RZ, !P3 ;  /* 0x000000ff52337208 */ /* 0x000fe40005800000 */
[----:B------:R-:W-:-:S03]  /*8f90*/  SEL R74, RZ, 0x1, P3 ;  /* 0x00000001ff4a7807 */ /* 0x000fc60001800000 */
[----:B------:R-:W-:Y:S02]  /*8fa0*/  @P2 FADD.FTZ R51, R27, R51 ;  /* 0x000000331b332221 */ /* 0x000fe40000010000 */
.L_x_40728:
[----:B------:R-:W-:Y:S05]  /*8fb0*/  BSYNC B1 ;  /* 0x0000000000017941 */ /* 0x000fea0003800000 */
.L_x_40727:
[----:B------:R-:W-:Y:S01]  /*8fc0*/  IMAD.MOV.U32 R82, RZ, RZ, 0x10 ;  /* 0x00000010ff527424 */ /* 0x000fe200078e00ff */
[----:B------:R-:W-:Y:S03]  /*8fd0*/  BSSY B1, `(.L_x_40736) ;  /* 0x000000e000017945 */ /* 0x000fe60003800000 */
[----:B------:R-:W-:-:S05]  /*8fe0*/  IMAD.WIDE.U32 R82, R81, R82, c[0x0][0x188] ;  /* 0x0000620051527625 */ /* 0x000fca00078e0052 */
[----:B------:R0:W-:Y:S01]  /*8ff0*/  STG.E.128 [R82.64], R48 ;  /* 0x0000003052007986 */ /* 0x0001e2000c101d06 */
[----:B------:R-:W-:Y:S05]  /*9000*/  @!P1 BRA `(.L_x_40737) ;  /* 0x000000a000009947 */ /* 0x000fea0003800000 */
[----:B0-----:R-:W-:-:S05]  /*9010*/  IMAD.U32 R82, R73, 0x10000, RZ ;  /* 0x0001000049527824 */ /* 0x001fca00078e00ff */
[----:B------:R-:W-:Y:S02]  /*9020*/  LOP3.LUT R83, R82, 0xff0000, RZ, 0xc0, !PT ;  /* 0x00ff000052537812 */ /* 0x000fe400078ec0ff */
[----:B------:R-:W-:-:S05]  /*9030*/  LOP3.LUT R82, R74, 0xffff, RZ, 0xc0, !PT ;  /* 0x0000ffff4a527812 */ /* 0x000fca00078ec0ff */
[----:B------:R-:W-:Y:S01]  /*9040*/  IMAD R82, R82, 0x1000000, R83 ;  /* 0x0100000052527824 */ /* 0x000fe200078e0253 */
[----:B------:R-:W-:-:S04]  /*9050*/  LOP3.LUT R83, R72, 0xff, RZ, 0xc0, !PT ;  /* 0x000000ff48537812 */ /* 0x000fc800078ec0ff */
[----:B------:R-:W-:Y:S02]  /*9060*/  LEA R82, R83, R82, 0x8 ;  /* 0x0000005253527211 */ /* 0x000fe400078e40ff */
[----:B------:R-:W-:-:S05]  /*9070*/  LOP3.LUT R83, R71, 0xff, RZ, 0xc0, !PT ;  /* 0x000000ff47537812 */ /* 0x000fca00078ec0ff */
[----:B------:R-:W-:Y:S02]  /*9080*/  IMAD.IADD R84, R82, 0x1, R83 ;  /* 0x0000000152547824 */ /* 0x000fe400078e0253 */
[----:B------:R-:W-:-:S05]  /*9090*/  IMAD.WIDE.U32 R82, R63, R124, c[0x0][0x190] ;  /* 0x000064003f527625 */ /* 0x000fca00078e007c */
[----:B------:R0:W-:Y:S02]  /*90a0*/  STG.E [R82.64], R84 ;  /* 0x0000005452007986 */ /* 0x0001e4000c101906 */
.L_x_40737:
[----:B------:R-:W-:Y:S05]  /*90b0*/  BSYNC B1 ;  /* 0x0000000000017941 */ /* 0x000fea0003800000 */
.L_x_40736:
[----:B------:R-:W-:Y:S02]  /*90c0*/  IADD3 R81, R81, 0x100, RZ ;  /* 0x0000010051517810 */ /* 0x000fe40007ffe0ff */
[----:B------:R-:W-:Y:S02]  /*90d0*/  IADD3 R63, R63, 0x100, RZ ;  /* 0x000001003f3f7810 */ /* 0x000fe40007ffe0ff */
.L_x_40699:
[----:B------:R-:W-:Y:S05]  /*90e0*/  BSYNC B0 ;  /* 0x0000000000007941 */ /* 0x000fea0003800000 */
.L_x_40698:
        /* <DEDUP_REMOVED lines=30> */
.L_x_40743:
[----:B------:R-:W-:Y:S02]  /*92d0*/  MOV R71, R14 ;  /* 0x0000000e00477202 */ /* 0x000fe40000000f00 */
.L_x_40744:
[----:B------:R-:W-:Y:S05]  /*92e0*/  BSYNC B2 ;  /* 0x0000000000027941 */ /* 0x000fea0003800000 */
.L_x_40742:
        /* <DEDUP_REMOVED lines=16> */
.L_x_40748:
[----:B------:R-:W-:Y:S05]  /*93f0*/  BSYNC B3 ;  /* 0x0000000000037941 */ /* 0x000fea0003800000 */
.L_x_40747:
        /* <DEDUP_REMOVED lines=43> */
.L_x_40746:
[----:B------:R-:W-:Y:S05]  /*96b0*/  BSYNC B2 ;  /* 0x0000000000027941 */ /* 0x000fea0003800000 */
.L_x_40745:
        /* <DEDUP_REMOVED lines=10> */
.L_x_40741:
[----:B-1----:R-:W-:Y:S05]  /*9760*/  BSYNC B1 ;  /* 0x0000000000017941 */ /* 0x002fea0003800000 */
.L_x_40740:
        /* <DEDUP_REMOVED lines=18> */
.L_x_40752:
[----:B------:R-:W-:Y:S02]  /*9890*/  IMAD.MOV.U32 R13, RZ, RZ, R14 ;  /* 0x000000ffff0d7224 */ /* 0x000fe400078e000e */
.L_x_40753:
[----:B------:R-:W-:Y:S05]  /*98a0*/  BSYNC B2 ;  /* 0x0000000000027941 */ /* 0x000fea0003800000 */
.L_x_40751:
        /* <DEDUP_REMOVED lines=16> */
.L_x_40757:
[----:B------:R-:W-:Y:S05]  /*99b0*/  BSYNC B3 ;  /* 0x0000000000037941 */ /* 0x000fea0003800000 */
.L_x_40756:
        /* <DEDUP_REMOVED lines=43> */
.L_x_40755:
[----:B------:R-:W-:Y:S05]  /*9c70*/  BSYNC B2 ;  /* 0x0000000000027941 */ /* 0x000fea0003800000 */
.L_x_40754:
        /* <DEDUP_REMOVED lines=9> */
.L_x_40750:
[----:B------:R-:W-:Y:S05]  /*9d10*/  BSYNC B1 ;  /* 0x0000000000017941 */ /* 0x000fea0003800000 */
.L_x_40749:
        /* <DEDUP_REMOVED lines=18> */
.L_x_40761:
[----:B------:R-:W-:Y:S02]  /*9e40*/  IMAD.MOV.U32 R13, RZ, RZ, R14 ;  /* 0x000000ffff0d7224 */ /* 0x000fe400078e000e */
.L_x_40762:
[----:B------:R-:W-:Y:S05]  /*9e50*/  BSYNC B2 ;  /* 0x0000000000027941 */ /* 0x000fea0003800000 */
.L_x_40760:
        /* <DEDUP_REMOVED lines=16> */
.L_x_40766:
[----:B------:R-:W-:Y:S05]  /*9f60*/  BSYNC B3 ;  /* 0x0000000000037941 */ /* 0x000fea0003800000 */
.L_x_40765:
        /* <DEDUP_REMOVED lines=43> */
.L_x_40764:
[----:B------:R-:W-:Y:S05]  /*a220*/  BSYNC B2 ;  /* 0x0000000000027941 */ /* 0x000fea0003800000 */
.L_x_40763:
        /* <DEDUP_REMOVED lines=9> */
.L_x_40759:
[----:B------:R-:W-:Y:S05]  /*a2c0*/  BSYNC B1 ;  /* 0x0000000000017941 */ /* 0x000fea0003800000 */
.L_x_40758:
        /* <DEDUP_REMOVED lines=18> */
.L_x_40770:
[----:B------:R-:W-:Y:S02]  /*a3f0*/  IMAD.MOV.U32 R55, RZ, RZ, R14 ;  /* 0x000000ffff377224 */ /* 0x000fe400078e000e */
.L_x_40771:
[----:B------:R-:W-:Y:S05]  /*a400*/  BSYNC B2 ;  /* 0x0000000000027941 */ /* 0x000fea0003800000 */
.L_x_40769:
        /* <DEDUP_REMOVED lines=16> */
.L_x_40775:
[----:B------:R-:W-:Y:S05]  /*a510*/  BSYNC B3 ;  /* 0x0000000000037941 */ /* 0x000fea0003800000 */
.L_x_40774:
        /* <DEDUP_REMOVED lines=43> */
.L_x_40773:
[----:B------:R-:W-:Y:S05]  /*a7d0*/  BSYNC B2 ;  /* 0x0000000000027941 */ /* 0x000fea0003800000 */
.L_x_40772:
        /* <DEDUP_REMOVED lines=9> */
.L_x_40768:
[----:B------:R-:W-:Y:S05]  /*a870*/  BSYNC B1 ;  /* 0x0000000000017941 */ /* 0x000fea0003800000 */
.L_x_40767:
        /* <DEDUP_REMOVED lines=11> */
[----:B------:R-:W-:-:S04]  /*a930*/  LOP3.LUT R83, R71, 0xff, RZ, 0xc0, !PT ;  /* 0x000000ff47537812 */ /* 0x000fc800078ec0ff */
[----:B------:R-:W-:Y:S01]  /*a940*/  IADD3 R84, R82, R83, RZ ;  /* 0x0000005352547210 */ /* 0x000fe20007ffe0ff */
[----:B------:R-:W-:-:S05]  /*a950*/  IMAD.WIDE.U32 R82, R63, R124, c[0x0][0x190] ;  /* 0x000064003f527625 */ /* 0x000fca00078e007c */
[----:B------:R0:W-:Y:S02]  /*a960*/  STG.E [R82.64], R84 ;  /* 0x0000005452007986 */ /* 0x0001e4000c101906 */
.L_x_40777:
[----:B------:R-:W-:Y:S05]  /*a970*/  BSYNC B1 ;  /* 0x0000000000017941 */ /* 0x000fea0003800000 */
.L_x_40776:
[----:B------:R-:W-:Y:S02]  /*a980*/  IADD3 R81, R81, 0x100, RZ ;  /* 0x0000010051517810 */ /* 0x000fe40007ffe0ff */
[----:B------:R-:W-:Y:S02]  /*a990*/  IADD3 R63, R63, 0x100, RZ ;  /* 0x000001003f3f7810 */ /* 0x000fe40007ffe0ff */
.L_x_40739:
[----:B------:R-:W-:Y:S05]  /*a9a0*/  BSYNC B0 ;  /* 0x0000000000007941 */ /* 0x000fea0003800000 */
.L_x_40738:
        /* <DEDUP_REMOVED lines=30> */
.L_x_40783:
[----:B------:R-:W-:Y:S02]  /*ab90*/  IMAD.MOV.U32 R62, RZ, RZ, R14 ;  /* 0x000000ffff3e7224 */ /* 0x000fe400078e000e */
.L_x_40784:
[----:B------:R-:W-:Y:S05]  /*aba0*/  BSYNC B2 ;  /* 0x0000000000027941 */ /* 0x000fea0003800000 */
.L_x_40782:
        /* <DEDUP_REMOVED lines=16> */
.L_x_40788:
[----:B------:R-:W-:Y:S05]  /*acb0*/  BSYNC B3 ;  /* 0x0000000000037941 */ /* 0x000fea0003800000 */
.L_x_40787:
        /* <DEDUP_REMOVED lines=43> */
.L_x_40786:
[----:B------:R-:W-:Y:S05]  /*af70*/  BSYNC B2 ;  /* 0x0000000000027941 */ /* 0x000fea0003800000 */
.L_x_40785:
        /* <DEDUP_REMOVED lines=9> */
.L_x_40781:
[----:B-1----:R-:W-:Y:S05]  /*b010*/  BSYNC B1 ;  /* 0x0000000000017941 */ /* 0x002fea0003800000 */
.L_x_40780:
        /* <DEDUP_REMOVED lines=18> */
.L_x_40792:
[----:B------:R-:W-:Y:S02]  /*b140*/  IMAD.MOV.U32 R13, RZ, RZ, R14 ;  /* 0x000000ffff0d7224 */ /* 0x000fe400078e000e */
.L_x_40793:
[----:B------:R-:W-:Y:S05]  /*b150*/  BSYNC B2 ;  /* 0x0000000000027941 */ /* 0x000fea0003800000 */
.L_x_40791:
        /* <DEDUP_REMOVED lines=16> */
.L_x_40797:
[----:B------:R-:W-:Y:S05]  /*b260*/  BSYNC B3 ;  /* 0x0000000000037941 */ /* 0x000fea0003800000 */
.L_x_40796:
        /* <DEDUP_REMOVED lines=43> */
.L_x_40795:
[----:B------:R-:W-:Y:S05]  /*b520*/  BSYNC B2 ;  /* 0x0000000000027941 */ /* 0x000fea0003800000 */
.L_x_40794:
        /* <DEDUP_REMOVED lines=9> */
.L_x_40790:
[----:B------:R-:W-:Y:S05]  /*b5c0*/  BSYNC B1 ;  /* 0x0000000000017941 */ /* 0x000fea0003800000 */
.L_x_40789:
        /* <DEDUP_REMOVED lines=18> */
.L_x_40801:
[----:B------:R-:W-:Y:S02]  /*b6f0*/  IMAD.MOV.U32 R13, RZ, RZ, R14 ;  /* 0x000000ffff0d7224 */ /* 0x000fe400078e000e */
.L_x_40802:
[----:B------:R-:W-:Y:S05]  /*b700*/  BSYNC B2 ;  /* 0x0000000000027941 */ /* 0x000fea0003800000 */
.L_x_40800:
        /* <DEDUP_REMOVED lines=16> */
.L_x_40806:
[----:B------:R-:W-:Y:S05]  /*b810*/  BSYNC B3 ;  /* 0x0000000000037941 */ /* 0x000fea0003800000 */
.L_x_40805:
        /* <DEDUP_REMOVED lines=43> */
.L_x_40804:
[----:B------:R-:W-:Y:S05]  /*bad0*/  BSYNC B2 ;  /* 0x0000000000027941 */ /* 0x000fea0003800000 */
.L_x_40803:
        /* <DEDUP_REMOVED lines=9> */
.L_x_40799:
[----:B------:R-:W-:Y:S05]  /*bb70*/  BSYNC B1 ;  /* 0x0000000000017941 */ /* 0x000fea0003800000 */
.L_x_40798:
        /* <DEDUP_REMOVED lines=18> */
.L_x_40810:
[----:B------:R-:W-:Y:S02]  /*bca0*/  MOV R59, R14 ;  /* 0x0000000e003b7202 */ /* 0x000fe40000000f00 */
.L_x_40811:
[----:B------:R-:W-:Y:S05]  /*bcb0*/  BSYNC B2 ;  /* 0x0000000000027941 */ /* 0x000fea0003800000 */
.L_x_40809:
        /* <DEDUP_REMOVED lines=16> */
.L_x_40815:
[----:B------:R-:W-:Y:S05]  /*bdc0*/  BSYNC B3 ;  /* 0x0000000000037941 */ /* 0x000fea0003800000 */
.L_x_40814:
        /* <DEDUP_REMOVED lines=43> */
.L_x_40813:
[----:B------:R-:W-:Y:S05]  /*c080*/  BSYNC B2 ;  /* 0x0000000000027941 */ /* 0x000fea0003800000 */
.L_x_40812:
        /* <DEDUP_REMOVED lines=9> */
.L_x_40808:
[----:B------:R-:W-:Y:S05]  /*c120*/  BSYNC B1 ;  /* 0x0000000000017941 */ /* 0x000fea0003800000 */
.L_x_40807:
[----:B------:R-:W-:-:S04]  /*c130*/  IMAD.MOV.U32 R82, RZ, RZ, 0x10 ;  /* 0x00000010ff527424 */ /* 0x000fc800078e00ff */
[----:B------:R-:W-:-:S05]  /*c140*/  IMAD.WIDE.U32 R82, R81, R82, c[0x0][0x188] ;  /* 0x0000620051527625 */ /* 0x000fca00078e0052 */
[----:B------:R0:W-:Y:S01]  /*c150*/  STG.E.128 [R82.64], R56 ;  /* 0x0000003852007986 */ /* 0x0001e2000c101d06 */
[----:B------:R-:W-:Y:S05]  /*c160*/  @!P1 BRA `(.L_x_40779) ;  /* 0x000000a000009947 */ /* 0x000fea0003800000 */
[----:B------:R-:W-:-:S04]  /*c170*/  SHF.L.U32 R62, R73, 0x10, RZ ;  /* 0x00000010493e7819 */ /* 0x000fc800000006ff */
        /* <DEDUP_REMOVED lines=9> */
.L_x_40779:
[----:B------:R-:W-:Y:S05]  /*c210*/  BSYNC B0 ;  /* 0x0000000000007941 */ /* 0x000fea0003800000 */
.L_x_40778:
        /* <DEDUP_REMOVED lines=11> */
[----:B------:R-:W-:Y:S02]  /*c2d0*/  @!P1 IADD3 R81, R81, 0x8, RZ ;  /* 0x0000000851519810 */ /* 0x000fe40007ffe0ff */
[----:B------:R-:W-:Y:S02]  /*c2e0*/  FSEL R62, R62, RZ, P0 ;  /* 0x000000ff3e3e7208 */ /* 0x000fe40000000000 */
[C---:B------:R-:W-:Y:S02]  /*c2f0*/  ISETP.GT.U32.AND P1, PT, R5.reuse, 0x1ff, PT ;  /* 0x000001ff0500780c */ /* 0x040fe40003f24070 */
[----:B------:R-:W-:Y:S01]  /*c300*/  ISETP.GT.U32.AND P6, PT, R5, 0x6ff, PT ;  /* 0x000006ff0500780c */ /* 0x000fe20003fc4070 */
[----:B0-----:R-:W-:-:S04]  /*c310*/  FADD.FTZ R82, R36, R62 ;  /* 0x0000003e24527221 */ /* 0x001fc80000010000 */
        /* <DEDUP_REMOVED lines=25> */
.L_x_40834:
        /* <DEDUP_REMOVED lines=20> */
[----:B------:R-:W-:-:S05]  /*c5f0*/  FFMA.FTZ R63, R63, R63, R84 ;  /* 0x0000003f3f3f7223 */ /* 0x000fca0000010054 */
[----:B------:R-:W-:-:S05]  /*c600*/  FSEL R63, R63, RZ, P0 ;  /* 0x000000ff3f3f7208 */ /* 0x000fca0000000000 */
[----:B------:R-:W-:-:S04]  /*c610*/  FFMA.FTZ R82, R82, R82, R63 ;  /* 0x0000005252527223 */ /* 0x000fc8000001003f */
        /* <DEDUP_REMOVED lines=54> */
.L_x_40835:
        /* <DEDUP_REMOVED lines=9> */
[----:B------:R-:W2:Y:S01]  /*ca10*/  LDL R85, [R1+0xc] ;  /* 0x00000c0001557983 */ /* 0x000ea20000100800 */
[----:B0-----:R-:W-:Y:S01]  /*ca20*/  CS2R R62, SRZ ;  /* 0x00000000003e7805 */ /* 0x001fe2000001ff00 */
[----:B------:R-:W-:Y:S01]  /*ca30*/  @!P1 IMAD.IADD R125, R81, 0x1, R84 ;  /* 0x00000001517d9824 */ /* 0x000fe200078e0254 */
[----:B------:R-:W-:Y:S01]  /*ca40*/  BSSY B0, `(.L_x_40818) ;  /* 0x00000da000007945 */ /* 0x000fe20003800000 */
[----:B------:R-:W-:Y:S01]  /*ca50*/  BAR.SYNC.DEFER_BLOCKING 0x0 ;  /* 0x0000000000007b1d */ /* 0x000fe20000010000 */
[----:B------:R-:W-:-:S05]  /*ca60*/  IMAD.MOV.U32 R123, RZ, RZ, RZ ;  /* 0x000000ffff7b7224 */ /* 0x000fca00078e00ff */
[----:B------:R-:W0:Y:S04]  /*ca70*/  @!P1 LDS.64 R62, [R125.X8] ;  /* 0x000000007d3e9984 */ /* 0x000e280000008a00 */
[----:B0-----:R-:W-:Y:S01]  /*ca80*/  SHFL.DOWN PT, R124, R62, 0x4, 0x1f ;  /* 0x08801f003e7c7f89 */ /* 0x001fe200000e0000 */
[----:B--2---:R-:W-:Y:S01]  /*ca90*/  @!P1 IMAD.MOV.U32 R123, RZ, RZ, R85 ;  /* 0x000000ffff7b9224 */ /* 0x004fe200078e0055 */
[----:B------:R-:W-:-:S13]  /*caa0*/  LOP3.LUT P1, RZ, R82, 0x1f, R0, 0xf8, !PT ;  /* 0x0000001f52ff7812 */ /* 0x000fda000782f800 */
[----:B------:R-:W-:-:S04]  /*cab0*/  @!P1 LEA R82, P2, R6, c[0x0][0x1a0], 0x2 ;  /* 0x0000680006529a11 */ /* 0x000fc800078410ff */
[C---:B------:R-:W-:Y:S02]  /*cac0*/  @!P1 LEA.HI.X R83, R6.reuse, c[0x0][0x1a4], R61, 0x2, P2 ;  /* 0x0000690006539a11 */ /* 0x040fe400010f143d */
[----:B------:R-:W-:-:S04]  /*cad0*/  @!P1 LEA R84, P2, R6, c[0x0][0x1a8], 0x2 ;  /* 0x00006a0006549a11 */ /* 0x000fc800078410ff */
[----:B------:R-:W-:Y:S02]  /*cae0*/  @!P1 LEA.HI.X R85, R6, c[0x0][0x1ac], R61, 0x2, P2 ;  /* 0x00006b0006559a11 */ /* 0x000fe400010f143d */
[----:B------:R-:W0:Y:S01]  /*caf0*/  SHFL.DOWN PT, R61, R123, 0x4, 0x1f ;  /* 0x08801f007b3d7f89 */ /* 0x000e2200000e0000 */
[----:B------:R-:W-:Y:S01]  /*cb00*/  ISETP.NE.AND P2, PT, RZ, UR8, PT ;  /* 0x00000008ff007c0c */ /* 0x000fe2000bf45270 */
[----:B0-----:R0:W1:Y:S02]  /*cb10*/  I2F R81, R61 ;  /* 0x0000003d00517306 */ /* 0x0010640000201400 */
[----:B0-----:R-:W-:-:S06]  /*cb20*/  IADD3 R61, R61, R123, RZ ;  /* 0x0000007b3d3d7210 */ /* 0x001fcc0007ffe0ff */
[----:B------:R-:W0:Y:S01]  /*cb30*/  I2F R123, R123 ;  /* 0x0000007b007b7306 */ /* 0x000e220000201400 */
[C---:B-1----:R-:W-:Y:S02]  /*cb40*/  FMUL.FTZ R125, R124.reuse, R81 ;  /* 0x000000517c7d7220 */ /* 0x042fe40000410000 */
[----:B------:R-:W-:-:S04]  /*cb50*/  FADD.FTZ R124, -R124, R62 ;  /* 0x0000003e7c7c7221 */ /* 0x000fc80000010100 */
[----:B------:R-:W-:Y:S02]  /*cb60*/  FMUL.FTZ R124, R124, R124 ;  /* 0x0000007c7c7c7220 */ /* 0x000fe40000410000 */
[----:B0-----:R-:W-:Y:S02]  /*cb70*/  FFMA.FTZ R62, R123, R62, R125 ;  /* 0x0000003e7b3e7223 */ /* 0x001fe4000001007d */
[----:B------:R-:W-:-:S04]  /*cb80*/  FMUL.FTZ R123, R124, R123 ;  /* 0x0000007b7c7b7220 */ /* 0x000fc80000410000 */
[----:B------:R-:W-:Y:S02]  /*cb90*/  FMUL.FTZ R123, R123, R81 ;  /* 0x000000517b7b7220 */ /* 0x000fe40000410000 */
[----:B------:R-:W0:Y:S02]  /*cba0*/  SHFL.DOWN PT, R81, R63, 0x4, 0x1f ;  /* 0x08801f003f517f89 */ /* 0x000e2400000e0000 */
[----:B0-----:R-:W-:Y:S02]  /*cbb0*/  FADD.FTZ R63, R81, R63 ;  /* 0x0000003f513f7221 */ /* 0x001fe40000010000 */
[----:B------:R-:W0:Y:S08]  /*cbc0*/  I2F R81, R61 ;  /* 0x0000003d00517306 */ /* 0x000e300000201400 */
[----:B0-----:R-:W0:Y:S02]  /*cbd0*/  MUFU.RCP R124, R81 ;  /* 0x00000051007c7308 */ /* 0x001e240000001000 */
[----:B0-----:R-:W-:-:S02]  /*cbe0*/  FFMA.FTZ R63, R124, R123, R63 ;  /* 0x0000007b7c3f7223 */ /* 0x001fc4000001003f */
[----:B------:R-:W-:Y:S02]  /*cbf0*/  FMUL.FTZ R62, R124, R62 ;  /* 0x0000003e7c3e7220 */ /* 0x000fe40000410000 */
[----:B------:R-:W0:Y:S04]  /*cc00*/  SHFL.DOWN PT, R124, R61, 0x2, 0x1f ;  /* 0x08401f003d7c7f89 */ /* 0x000e2800000e0000 */
[----:B------:R-:W1:Y:S01]  /*cc10*/  SHFL.DOWN PT, R123, R62, 0x2, 0x1f ;  /* 0x08401f003e7b7f89 */ /* 0x000e6200000e0000 */
[----:B0-----:R-:W-:Y:S02]  /*cc20*/  IMAD.IADD R61, R61, 0x1, R124 ;  /* 0x000000013d3d7824 */ /* 0x001fe400078e027c */
[----:B------:R-:W1:Y:S02]  /*cc30*/  I2F R124, R124 ;  /* 0x0000007c007c7306 */ /* 0x000e640000201400 */
[----:B-1----:R-:W-:-:S02]  /*cc40*/  FMUL.FTZ R125, R123, R124 ;  /* 0x0000007c7b7d7220 */ /* 0x002fc40000410000 */
[----:B------:R-:W-:Y:S02]  /*cc50*/  FADD.FTZ R123, R62, -R123 ;  /* 0x8000007b3e7b7221 */ /* 0x000fe40000010000 */
[----:B------:R-:W-:Y:S02]  /*cc60*/  FFMA.FTZ R125, R81, R62, R125 ;  /* 0x0000003e517d7223 */ /* 0x000fe4000001007d */
[----:B------:R-:W-:-:S04]  /*cc70*/  FMUL.FTZ R123, R123, R123 ;  /* 0x0000007b7b7b7220 */ /* 0x000fc80000410000 */
[----:B------:R-:W-:Y:S02]  /*cc80*/  FMUL.FTZ R62, R81, R123 ;  /* 0x0000007b513e7220 */ /* 0x000fe40000410000 */
[----:B------:R-:W0:Y:S02]  /*cc90*/  SHFL.DOWN PT, R123, R63, 0x2, 0x1f ;  /* 0x08401f003f7b7f89 */ /* 0x000e2400000e0000 */
[----:B------:R-:W-:Y:S02]  /*cca0*/  FMUL.FTZ R62, R62, R124 ;  /* 0x0000007c3e3e7220 */ /* 0x000fe40000410000 */
        /* <DEDUP_REMOVED lines=8> */
[----:B------:R-:W1:Y:S08]  /*cd30*/  I2F R123, R123 ;  /* 0x0000007b007b7306 */ /* 0x000e700000201400 */
[----:B------:R-:W0:Y:S01]  /*cd40*/  I2F R61, R61 ;  /* 0x0000003d003d7306 */ /* 0x000e220000201400 */
[----:B-1----:R-:W-:-:S02]  /*cd50*/  FMUL.FTZ R124, R81, R123 ;  /* 0x0000007b517c7220 */ /* 0x002fc40000410000 */
[----:B------:R-:W-:Y:S02]  /*cd60*/  FADD.FTZ R81, R125, -R81 ;  /* 0x800000517d517221 */ /* 0x000fe40000010000 */
[----:B------:R-:W-:Y:S02]  /*cd70*/  FFMA.FTZ R124, R63, R125, R124 ;  /* 0x0000007d3f7c7223 */ /* 0x000fe4000001007c */
[----:B------:R-:W-:Y:S01]  /*cd80*/  FMUL.FTZ R81, R81, R81 ;  /* 0x0000005151517220 */ /* 0x000fe20000410000 */
[----:B0-----:R-:W0:Y:S03]  /*cd90*/  MUFU.RCP R61, R61 ;  /* 0x0000003d003d7308 */ /* 0x001e260000001000 */
[----:B------:R-:W-:Y:S02]  /*cda0*/  FMUL.FTZ R81, R63, R81 ;  /* 0x000000513f517220 */ /* 0x000fe40000410000 */
[----:B------:R-:W1:Y:S02]  /*cdb0*/  SHFL.DOWN PT, R63, R62, 0x1, 0x1f ;  /* 0x08201f003e3f7f89 */ /* 0x000e6400000e0000 */
[----:B------:R-:W-:-:S02]  /*cdc0*/  FMUL.FTZ R81, R81, R123 ;  /* 0x0000007b51517220 */ /* 0x000fc40000410000 */
[----:B-1----:R-:W-:-:S04]  /*cdd0*/  FADD.FTZ R63, R62, R63 ;  /* 0x0000003f3e3f7221 */ /* 0x002fc80000010000 */
[C---:B0-----:R-:W-:Y:S02]  /*cde0*/  FFMA.FTZ R123, R61.reuse, R81, R63 ;  /* 0x000000513d7b7223 */ /* 0x041fe4000001003f */
[----:B------:R-:W-:Y:S02]  /*cdf0*/  FMUL.FTZ R63, R61, R124 ;  /* 0x0000007c3d3f7220 */ /* 0x000fe40000410000 */
[----:B------:R-:W-:Y:S01]  /*ce00*/  IMAD.MOV.U32 R124, RZ, RZ, c[0x0][0x1e0] ;  /* 0x00007800ff7c7624 */ /* 0x000fe200078e00ff */
[----:B------:R-:W0:Y:S04]  /*ce10*/  SHFL.IDX PT, R81, R123, RZ, 0x1f ;  /* 0x00001fff7b517589 */ /* 0x000e2800000e0000 */
[----:B------:R-:W1:Y:S01]  /*ce20*/  SHFL.IDX PT, R63, R63, RZ, 0x1f ;  /* 0x00001fff3f3f7589 */ /* 0x000e6200000e0000 */
[----:B0-----:R-:W-:-:S02]  /*ce30*/  FFMA.FTZ R81, R81, R124, c[0x0][0x228] ;  /* 0x00008a0051517623 */ /* 0x001fc4000001007c */
[----:B-1----:R-:W-:Y:S01]  /*ce40*/  FMUL.FTZ R124, R63, R63 ;  /* 0x0000003f3f7c7220 */ /* 0x002fe20000410000 */
[----:B------:R0:W-:Y:S04]  /*ce50*/  @!P1 STG.E [R82.64], R63 ;  /* 0x0000003f52009986 */ /* 0x0001e8000c101906 */
        /* <DEDUP_REMOVED lines=15> */
[----:B------:R-:W2:Y:S04]  /*cf50*/  LDL R83, [R1+0x4] ;  /* 0x0000040001537983 */ /* 0x000ea80000100800 */
[----:B------:R-:W2:Y:S04]  /*cf60*/  LDL R123, [R1+0x8] ;  /* 0x00000800017b7983 */ /* 0x000ea80000100800 */
[----:B------:R-:W3:Y:S01]  /*cf70*/  LDL R125, [R1] ;  /* 0x00000000017d7983 */ /* 0x000ee20000100800 */
[----:B------:R-:W-:-:S02]  /*cf80*/  FADD.FTZ R82, R31, -R84 ;  /* 0x800000541f527221 */ /* 0x000fc40000010000 */
[--C-:B------:R-:W-:Y:S02]  /*cf90*/  FADD.FTZ R60, R28, -R84.reuse ;  /* 0x800000541c3c7221 */ /* 0x100fe40000010000 */
[----:B------:R-:W-:Y:S01]  /*cfa0*/  FMUL.FTZ R63, R81, R82 ;  /* 0x00000052513f7220 */ /* 0x000fe20000410000 */
[----:B------:R-:W-:Y:S01]  /*cfb0*/  HFMA2.MMA R82, -RZ, RZ, 0, 9.5367431640625e-07 ;  /* 0x00000010ff527435 */ /* 0x000fe200000001ff */
[--C-:B------:R-:W-:Y:S02]  /*cfc0*/  FADD.FTZ R62, R29, -R84.reuse ;  /* 0x800000541d3e7221 */ /* 0x100fe40000010000 */
[----:B------:R-:W-:Y:S02]  /*cfd0*/  FADD.FTZ R124, R30, -R84 ;  /* 0x800000541e7c7221 */ /* 0x000fe40000010000 */
[C---:B------:R-:W-:Y:S02]  /*cfe0*/  FMUL.FTZ R60, R81.reuse, R60 ;  /* 0x0000003c513c7220 */ /* 0x040fe40000410000 */
[----:B------:R-:W-:-:S02]  /*cff0*/  FMUL.FTZ R61, R81, R62 ;  /* 0x0000003e513d7220 */ /* 0x000fc40000410000 */
[----:B------:R-:W-:Y:S02]  /*d000*/  FMUL.FTZ R62, R81, R124 ;  /* 0x0000007c513e7220 */ /* 0x000fe40000410000 */
[----:B------:R-:W-:Y:S02]  /*d010*/  FFMA.FTZ R63, R119, R63, R118 ;  /* 0x0000003f773f7223 */ /* 0x000fe40000010076 */
[----:B------:R-:W-:Y:S02]  /*d020*/  FFMA.FTZ R62, R121, R62, R120 ;  /* 0x0000003e793e7223 */ /* 0x000fe40000010078 */
[----:B--2---:R-:W-:Y:S02]  /*d030*/  FFMA.FTZ R60, R123, R60, R83 ;  /* 0x0000003c7b3c7223 */ /* 0x004fe40000010053 */
[C---:B------:R-:W-:Y:S01]  /*d040*/  IMAD.WIDE.U32 R82, R85.reuse, R82, c[0x0][0x208] ;  /* 0x0000820055527625 */ /* 0x040fe200078e0052 */
[----:B------:R-:W-:-:S03]  /*d050*/  IADD3 R85, R85, 0x100, RZ ;  /* 0x0000010055557810 */ /* 0x000fc60007ffe0ff */
[----:B---3--:R-:W-:-:S05]  /*d060*/  FFMA.FTZ R61, R125, R61, R122 ;  /* 0x0000003d7d3d7223 */ /* 0x008fca000001007a */
[----:B------:R0:W-:Y:S02]  /*d070*/  STG.E.128 [R82.64], R60 ;  /* 0x0000003c52007986 */ /* 0x0001e4000c101d06 */
.L_x_40821:
[----:B------:R-:W-:Y:S05]  /*d080*/  BSYNC B1 ;  /* 0x0000000000017941 */ /* 0x000fea0003800000 */
.L_x_40820:
[----:B------:R-:W-:Y:S01]  /*d090*/  ISETP.NE.AND P1, PT, R75, RZ, PT ;  /* 0x000000ff4b00720c */ /* 0x000fe20003f25270 */
        /* <DEDUP_REMOVED lines=10> */
[----:B------:R-:W-:Y:S02]  /*d140*/  IMAD.MOV.U32 R82, RZ, RZ, 0x10 ;  /* 0x00000010ff527424 */ /* 0x000fe400078e00ff */
[----:B------:R-:W-:Y:S02]  /*d150*/  FFMA.FTZ R60, R117, R60, R116 ;  /* 0x0000003c753c7223 */ /* 0x000fe40000010074 */
[----:B------:R-:W-:Y:S02]  /*d160*/  FFMA.FTZ R61, R115, R61, R114 ;  /* 0x0000003d733d7223 */ /* 0x000fe40000010072 */
[----:B------:R-:W-:-:S02]  /*d170*/  FFMA.FTZ R62, R113, R62, R112 ;  /* 0x0000003e713e7223 */ /* 0x000fc40000010070 */
[----:B------:R-:W-:Y:S02]  /*d180*/  FFMA.FTZ R63, R111, R63, R110 ;  /* 0x0000003f6f3f7223 */ /* 0x000fe4000001006e */
[C---:B------:R-:W-:Y:S01]  /*d190*/  IMAD.WIDE.U32 R82, R85.reuse, R82, c[0x0][0x208] ;  /* 0x0000820055527625 */ /* 0x040fe200078e0052 */
[----:B------:R-:W-:-:S04]  /*d1a0*/  IADD3 R85, R85, 0x100, RZ ;  /* 0x0000010055557810 */ /* 0x000fc80007ffe0ff */
[----:B------:R0:W-:Y:S03]  /*d1b0*/  STG.E.128 [R82.64], R60 ;  /* 0x0000003c52007986 */ /* 0x0001e6000c101d06 */
.L_x_40823:
[----:B------:R-:W-:Y:S05]  /*d1c0*/  BSYNC B1 ;  /* 0x0000000000017941 */ /* 0x000fea0003800000 */
.L_x_40822:
        /* <DEDUP_REMOVED lines=19> */
.L_x_40825:
[----:B------:R-:W-:Y:S05]  /*d300*/  BSYNC B1 ;  /* 0x0000000000017941 */ /* 0x000fea0003800000 */
.L_x_40824:
        /* <DEDUP_REMOVED lines=19> */
.L_x_40827:
[----:B------:R-:W-:Y:S05]  /*d440*/  BSYNC B1 ;  /* 0x0000000000017941 */ /* 0x000fea0003800000 */
.L_x_40826:
[----:B------:R-:W-:Y:S01]  /*d450*/  ISETP.NE.AND P1, PT, R78, RZ, PT ;  /* 0x000000ff4e00720c */ /* 0x000fe20003f25270 */
[----:B------:R-:W-:-:S12]  /*d460*/  BSSY B1, `(.L_x_40828) ;  /* 0x0000012000017945 */ /* 0x000fd80003800000 */
[----:B------:R-:W-:Y:S05]  /*d470*/  @!P1 BRA `(.L_x_40829) ;  /* 0x0000010000009947 */ /* 0x000fea0003800000 */
[--C-:B0-----:R-:W-:Y:S02]  /*d480*/  FADD.FTZ R82, R51, -R84.reuse ;  /* 0x8000005433527221 */ /* 0x101fe40000010000 */
[--C-:B------:R-:W-:Y:S02]  /*d490*/  FADD.FTZ R62, R49, -R84.reuse ;  /* 0x80000054313e7221 */ /* 0x100fe40000010000 */
[--C-:B------:R-:W-:Y:S02]  /*d4a0*/  FADD.FTZ R60, R48, -R84.reuse ;  /* 0x80000054303c7221 */ /* 0x100fe40000010000 */
[----:B------:R-:W-:Y:S02]  /*d4b0*/  FADD.FTZ R124, R50, -R84 ;  /* 0x80000054327c7221 */ /* 0x000fe40000010000 */
[C---:B------:R-:W-:Y:S01]  /*d4c0*/  FMUL.FTZ R63, R81.reuse, R82 ;  /* 0x00000052513f7220 */ /* 0x040fe20000410000 */
[----:B------:R-:W-:Y:S01]  /*d4d0*/  MOV R82, 0x10 ;  /* 0x0000001000527802 */ /* 0x000fe20000000f00 */
[----:B------:R-:W-:-:S02]  /*d4e0*/  FMUL.FTZ R61, R81, R62 ;  /* 0x0000003e513d7220 */ /* 0x000fc40000410000 */
[C---:B------:R-:W-:Y:S02]  /*d4f0*/  FMUL.FTZ R60, R81.reuse, R60 ;  /* 0x0000003c513c7220 */ /* 0x040fe40000410000 */
[----:B------:R-:W-:Y:S02]  /*d500*/  FMUL.FTZ R62, R81, R124 ;  /* 0x0000007c513e7220 */ /* 0x000fe40000410000 */
[----:B------:R-:W-:Y:S02]  /*d510*/  FFMA.FTZ R60, R93, R60, R92 ;  /* 0x0000003c5d3c7223 */ /* 0x000fe4000001005c */
[----:B------:R-:W-:Y:S02]  /*d520*/  FFMA.FTZ R61, R91, R61, R90 ;  /* 0x0000003d5b3d7223 */ /* 0x000fe4000001005a */
[----:B------:R-:W-:Y:S02]  /*d530*/  FFMA.FTZ R62, R89, R62, R88 ;  /* 0x0000003e593e7223 */ /* 0x000fe40000010058 */
[----:B------:R-:W-:-:S02]  /*d540*/  FFMA.FTZ R63, R87, R63, R86 ;  /* 0x0000003f573f7223 */ /* 0x000fc40000010056 */
[C---:B------:R-:W-:Y:S01]  /*d550*/  IMAD.WIDE.U32 R82, R85.reuse, R82, c[0x0][0x208] ;  /* 0x0000820055527625 */ /* 0x040fe200078e0052 */
[----:B------:R-:W-:-:S04]  /*d560*/  IADD3 R85, R85, 0x100, RZ ;  /* 0x0000010055557810 */ /* 0x000fc80007ffe0ff */
[----:B------:R0:W-:Y:S03]  /*d570*/  STG.E.128 [R82.64], R60 ;  /* 0x0000003c52007986 */ /* 0x0001e6000c101d06 */
.L_x_40829:
[----:B------:R-:W-:Y:S05]  /*d580*/  BSYNC B1 ;  /* 0x0000000000017941 */ /* 0x000fea0003800000 */
.L_x_40828:
        /* <DEDUP_REMOVED lines=19> */
.L_x_40831:
[----:B------:R-:W-:Y:S05]  /*d6c0*/  BSYNC B1 ;  /* 0x0000000000017941 */ /* 0x000fea0003800000 */
.L_x_40830:
[----:B------:R-:W-:-:S13]  /*d6d0*/  ISETP.NE.AND P1, PT, R80, RZ, PT ;  /* 0x000000ff5000720c */ /* 0x000fda0003f25270 */
        /* <DEDUP_REMOVED lines=11> */
[----:B------:R-:W-:-:S04]  /*d790*/  IMAD.WIDE.U32 R82, R85, R82, c[0x0][0x208] ;  /* 0x0000820055527625 */ /* 0x000fc800078e0052 */
[----:B------:R-:W-:Y:S02]  /*d7a0*/  FFMA.FTZ R61, R22, R61, R68 ;  /* 0x0000003d163d7223 */ /* 0x000fe40000010044 */
[----:B------:R-:W-:Y:S02]  /*d7b0*/  FFMA.FTZ R63, R64, R63, R69 ;  /* 0x0000003f403f7223 */ /* 0x000fe40000010045 */
[----:B------:R-:W-:-:S05]  /*d7c0*/  FFMA.FTZ R62, R23, R62, R12 ;  /* 0x0000003e173e7223 */ /* 0x000fca000001000c */
[----:B------:R0:W-:Y:S02]  /*d7d0*/  STG.E.128 [R82.64], R60 ;  /* 0x0000003c52007986 */ /* 0x0001e4000c101d06 */
.L_x_40819:
[----:B0-----:R-:W-:Y:S05]  /*d7e0*/  BSYNC B0 ;  /* 0x0000000000007941 */ /* 0x001fea0003800000 */
.L_x_40818:
[----:B------:R-:W-:Y:S02]  /*d7f0*/  LOP3.LUT P1, RZ, R70, 0xff, RZ, 0xc0, !PT ;  /* 0x000000ff46ff7812 */ /* 0x000fe4000782c0ff */
[----:B------:R-:W-:Y:S02]  /*d800*/  IADD3 R6, R6, c[0x0][0x160], RZ ;  /* 0x0000580006067a10 */ /* 0x000fe40007ffe0ff */
[----:B------:R-:W-:Y:S02]  /*d810*/  SEL R70, RZ, 0x1, P1 ;  /* 0x00000001ff467807 */ /* 0x000fe40000800000 */
[----:B------:R-:W-:-:S13]  /*d820*/  ISETP.GE.AND P1, PT, R6, c[0x0][0x164], PT ;  /* 0x0000590006007a0c */ /* 0x000fda0003f26270 */
[----:B------:R-:W-:Y:S01]  /*d830*/  @P1 CALL.REL.NOINC `(.L_x_40832) ;  /* 0x0000001000001944 */ /* 0x000fe20003c00000 */
[----:B------:R-:W-:Y:S05]  /*d840*/  BRA `(.L_x_40833) ;  /* 0xffff3bd000007947 */ /* 0x000fea000383ffff */
.L_x_40832:
[----:B------:R-:W-:Y:S05]  /*d850*/  EXIT ;  /* 0x000000000000794d */ /* 0x000fea0003800000 */
.L_x_40816:
[----:B------:R-:W-:Y:S01]  /*d860*/  HFMA2.MMA R63, -RZ, RZ, 0, 5.9604644775390625e-08 ;  /* 0x00000001ff3f7435 */ /* 0x000fe200000001ff */
[----:B------:R-:W-:Y:S01]  /*d870*/  IMAD.MOV.U32 R84, RZ, RZ, R62 ;  /* 0x000000ffff547224 */ /* 0x000fe200078e003e */
[----:B------:R-:W-:Y:S01]  /*d880*/  MOV R82, 0xd8c0 ;  /* 0x0000d8c000527802 */ /* 0x000fe20000000f00 */
[----:B------:R-:W-:Y:S02]  /*d890*/  IMAD.MOV.U32 R85, RZ, RZ, 0x1f ;  /* 0x0000001fff557424 */ /* 0x000fe400078e00ff */
[----:B------:R-:W-:Y:S02]  /*d8a0*/  IMAD.MOV.U32 R83, RZ, RZ, -0x1 ;  /* 0xffffffffff537424 */ /* 0x000fe400078e00ff */
[----:B-----5:R-:W-:Y:S05]  /*d8b0*/  CALL.REL.NOINC `($__internal_138_$__cuda_sm70_shflsync_bfly_p) ;  /* 0x0000075000007944 */ /* 0x020fea0003c00000 */
[----:B-1----:R-:W-:Y:S05]  /*d8c0*/  BRA `(.L_x_40834) ;  /* 0xffffebe000007947 */ /* 0x002fea000383ffff */
.L_x_40817:
[----:B------:R-:W-:Y:S01]  /*d8d0*/  IMAD.MOV.U32 R84, RZ, RZ, R62 ;  /* 0x000000ffff547224 */ /* 0x000fe200078e003e */
[----:B------:R-:W-:Y:S01]  /*d8e0*/  MOV R63, 0x2 ;  /* 0x00000002003f7802 */ /* 0x000fe20000000f00 */
[----:B------:R-:W-:Y:S01]  /*d8f0*/  IMAD.MOV.U32 R85, RZ, RZ, 0x1f ;  /* 0x0000001fff557424 */ /* 0x000fe200078e00ff */
[----:B------:R-:W-:Y:S01]  /*d900*/  MOV R82, 0xd930 ;  /* 0x0000d93000527802 */ /* 0x000fe20000000f00 */
[----:B------:R-:W-:Y:S02]  /*d910*/  IMAD.MOV.U32 R83, RZ, RZ, -0x1 ;  /* 0xffffffffff537424 */ /* 0x000fe400078e00ff */
[----:B-----5:R-:W-:Y:S05]  /*d920*/  CALL.REL.NOINC `($__internal_138_$__cuda_sm70_shflsync_bfly_p) ;  /* 0x000006e000007944 */ /* 0x020fea0003c00000 */
[----:B-1----:R-:W-:Y:S01]  /*d930*/  FADD.FTZ R62, R62, R63 ;  /* 0x0000003f3e3e7221 */ /* 0x002fe20000010000 */
[----:B------:R-:W-:Y:S01]  /*d940*/  HFMA2.MMA R85, -RZ, RZ, 0, 1.847743988037109375e-06 ;  /* 0x0000001fff557435 */ /* 0x000fe200000001ff */
[----:B------:R-:W-:Y:S01]  /*d950*/  IMAD.MOV.U32 R63, RZ, RZ, 0x4 ;  /* 0x00000004ff3f7424 */ /* 0x000fe200078e00ff */
[----:B------:R-:W-:Y:S01]  /*d960*/  MOV R82, 0xd9a0 ;  /* 0x0000d9a000527802 */ /* 0x000fe20000000f00 */
[----:B------:R-:W-:-:S02]  /*d970*/  IMAD.MOV.U32 R83, RZ, RZ, -0x1 ;  /* 0xffffffffff537424 */ /* 0x000fc400078e00ff */
[----:B------:R-:W-:Y:S02]  /*d980*/  IMAD.MOV.U32 R84, RZ, RZ, R62 ;  /* 0x000000ffff547224 */ /* 0x000fe400078e003e */
[----:B------:R-:W-:Y:S05]  /*d990*/  CALL.REL.NOINC `($__internal_138_$__cuda_sm70_shflsync_bfly_p) ;  /* 0x0000067000007944 */ /* 0x000fea0003c00000 */
[----:B-1----:R-:W-:Y:S01]  /*d9a0*/  FADD.FTZ R62, R62, R63 ;  /* 0x0000003f3e3e7221 */ /* 0x002fe20000010000 */
[----:B------:R-:W-:Y:S01]  /*d9b0*/  MOV R85, 0x1f ;  /* 0x0000001f00557802 */ /* 0x000fe20000000f00 */
[----:B------:R-:W-:Y:S01]  /*d9c0*/  IMAD.MOV.U32 R63, RZ, RZ, 0x8 ;  /* 0x00000008ff3f7424 */ /* 0x000fe200078e00ff */
[----:B------:R-:W-:Y:S01]  /*d9d0*/  MOV R82, 0xda10 ;  /* 0x0000da1000527802 */ /* 0x000fe20000000f00 */
[----:B------:R-:W-:Y:S02]  /*d9e0*/  IMAD.MOV.U32 R83, RZ, RZ, -0x1 ;  /* 0xffffffffff537424 */ /* 0x000fe400078e00ff */
[----:B------:R-:W-:Y:S02]  /*d9f0*/  IMAD.MOV.U32 R84, RZ, RZ, R62 ;  /* 0x000000ffff547224 */ /* 0x000fe400078e003e */
[----:B------:R-:W-:Y:S05]  /*da00*/  CALL.REL.NOINC `($__internal_138_$__cuda_sm70_shflsync_bfly_p) ;  /* 0x0000060000007944 */ /* 0x000fea0003c00000 */
        /* <DEDUP_REMOVED lines=67> */
[----:B------:R-:W-:Y:S01]  /*de40*/  @P6 FFMA.FTZ R84, R82, R82, R63 ;  /* 0x0000005252546223 */ /* 0x000fe2000001003f */
[----:B------:R-:W-:Y:S01]  /*de50*/  MOV R82, 0xde80 ;  /* 0x0000de8000527802 */ /* 0x000fe20000000f00 */
[----:B------:R-:W-:Y:S02]  /*de60*/  IMAD.MOV.U32 R63, RZ, RZ, 0x1 ;  /* 0x00000001ff3f7424 */ /* 0x000fe400078e00ff */
[----:B------:R-:W-:Y:S05]  /*de70*/  CALL.REL.NOINC `($__internal_138_$__cuda_sm70_shflsync_bfly_p) ;  /* 0x0000019000007944 */ /* 0x000fea0003c00000 */
[----:B-1----:R-:W-:Y:S01]  /*de80*/  FADD.FTZ R84, R84, R63 ;  /* 0x0000003f54547221 */ /* 0x002fe20000010000 */
[----:B------:R-:W-:Y:S01]  /*de90*/  MOV R83, 0xffffffff ;  /* 0xffffffff00537802 */ /* 0x000fe20000000f00 */
[----:B------:R-:W-:Y:S01]  /*dea0*/  IMAD.MOV.U32 R63, RZ, RZ, 0x2 ;  /* 0x00000002ff3f7424 */ /* 0x000fe200078e00ff */
[----:B------:R-:W-:Y:S01]  /*deb0*/  MOV R82, 0xdee0 ;  /* 0x0000dee000527802 */ /* 0x000fe20000000f00 */
[----:B------:R-:W-:Y:S02]  /*dec0*/  IMAD.MOV.U32 R85, RZ, RZ, 0x1f ;  /* 0x0000001fff557424 */ /* 0x000fe400078e00ff */
[----:B------:R-:W-:Y:S05]  /*ded0*/  CALL.REL.NOINC `($__internal_138_$__cuda_sm70_shflsync_bfly_p) ;  /* 0x0000013000007944 */ /* 0x000fea0003c00000 */
[----:B-1----:R-:W-:Y:S01]  /*dee0*/  FADD.FTZ R84, R84, R63 ;  /* 0x0000003f54547221 */ /* 0x002fe20000010000 */
[----:B------:R-:W-:Y:S01]  /*def0*/  MOV R82, 0xdf40 ;  /* 0x0000df4000527802 */ /* 0x000fe20000000f00 */
[----:B------:R-:W-:Y:S02]  /*df00*/  IMAD.MOV.U32 R63, RZ, RZ, 0x4 ;  /* 0x00000004ff3f7424 */ /* 0x000fe400078e00ff */
[----:B------:R-:W-:-:S02]  /*df10*/  IMAD.MOV.U32 R85, RZ, RZ, 0x1f ;  /* 0x0000001fff557424 */ /* 0x000fc400078e00ff */
[----:B------:R-:W-:Y:S02]  /*df20*/  IMAD.MOV.U32 R83, RZ, RZ, -0x1 ;  /* 0xffffffffff537424 */ /* 0x000fe400078e00ff */
[----:B------:R-:W-:Y:S05]  /*df30*/  CALL.REL.NOINC `($__internal_138_$__cuda_sm70_shflsync_bfly_p) ;  /* 0x000000d000007944 */ /* 0x000fea0003c00000 */
[----:B-1----:R-:W-:Y:S01]  /*df40*/  FADD.FTZ R84, R84, R63 ;  /* 0x0000003f54547221 */ /* 0x002fe20000010000 */
[----:B------:R-:W-:Y:S01]  /*df50*/  HFMA2.MMA R63, -RZ, RZ, 0, 4.76837158203125e-07 ;  /* 0x00000008ff3f7435 */ /* 0x000fe200000001ff */
[----:B------:R-:W-:Y:S01]  /*df60*/  IMAD.MOV.U32 R85, RZ, RZ, 0x1f ;  /* 0x0000001fff557424 */ /* 0x000fe200078e00ff */
[----:B------:R-:W-:Y:S01]  /*df70*/  MOV R82, 0xdfa0 ;  /* 0x0000dfa000527802 */ /* 0x000fe20000000f00 */
[----:B------:R-:W-:-:S03]  /*df80*/  IMAD.MOV.U32 R83, RZ, RZ, -0x1 ;  /* 0xffffffffff537424 */ /* 0x000fc600078e00ff */
[----:B------:R-:W-:Y:S05]  /*df90*/  CALL.REL.NOINC `($__internal_138_$__cuda_sm70_shflsync_bfly_p) ;  /* 0x0000007000007944 */ /* 0x000fea0003c00000 */
[----:B-1----:R-:W-:Y:S01]  /*dfa0*/  FADD.FTZ R84, R84, R63 ;  /* 0x0000003f54547221 */ /* 0x002fe20000010000 */
[----:B------:R-:W-:Y:S01]  /*dfb0*/  MOV R85, 0x1f ;  /* 0x0000001f00557802 */ /* 0x000fe20000000f00 */
[----:B------:R-:W-:Y:S01]  /*dfc0*/  IMAD.MOV.U32 R63, RZ, RZ, 0x10 ;  /* 0x00000010ff3f7424 */ /* 0x000fe200078e00ff */
[----:B------:R-:W-:Y:S01]  /*dfd0*/  MOV R82, 0xe000 ;  /* 0x0000e00000527802 */ /* 0x000fe20000000f00 */
[----:B------:R-:W-:Y:S02]  /*dfe0*/  IMAD.MOV.U32 R83, RZ, RZ, -0x1 ;  /* 0xffffffffff537424 */ /* 0x000fe400078e00ff */
[----:B------:R-:W-:Y:S05]  /*dff0*/  CALL.REL.NOINC `($__internal_138_$__cuda_sm70_shflsync_bfly_p) ;  /* 0x0000001000007944 */ /* 0x000fea0003c00000 */
[----:B-1----:R-:W-:Y:S05]  /*e000*/  BRA `(.L_x_40835) ;  /* 0xffffe97000007947 */ /* 0x002fea000383ffff */
        .weak           $__internal_138_$__cuda_sm70_shflsync_bfly_p
        .type           $__internal_138_$__cuda_sm70_shflsync_bfly_p,@function
        .size           $__internal_138_$__cuda_sm70_shflsync_bfly_p,(.L_x_44978 - $__internal_138_$__cuda_sm70_shflsync_bfly_p)
$__internal_138_$__cuda_sm70_shflsync_bfly_p:
[----:B------:R-:W-:Y:S04]  /*e010*/  WARPSYNC R83 ;  /* 0x0000005300007348 */ /* 0x000fe80003800000 */
[----:B------:R0:W1:Y:S02]  /*e020*/  SHFL.BFLY PT, R63, R84, R63, R85 ;  /* 0x0c00003f543f7389 */ /* 0x00006400000e0055 */
[----:B0-----:R-:W-:-:S04]  /*e030*/  IMAD.MOV.U32 R83, RZ, RZ, 0x0 ;  /* 0x00000000ff537424 */ /* 0x001fc800078e00ff */
[----:B------:R-:W-:Y:S05]  /*e040*/  RET.REL.NODEC R82 `(_ZN10layer_norm13ln_fwd_kernelINS_13Kernel_traitsI6__halfffffjLj7168ELj1ELj1ELj8ELj16ENS_18Kernel_traits_baseILj7168ES2_ffffjLj256EEEEELb1ELb0ELb1ELb0EEEvNS_9FwdParamsE) ;  /* 0xffff1fb052007950 */ /* 0x000fea0003c3ffff */
.L_x_40836:
        /* <DEDUP_REMOVED lines=11> */
.L_x_44978:


//--------------------- .text._ZN10layer_norm13ln_fwd_kernelINS_13Kernel_traitsI6__halfffffjLj7168ELj1ELj1ELj8ELj16ENS_18Kernel_traits_baseILj7168ES2_ffffjLj256EEEEELb1ELb0ELb1ELb1EEEvNS_9FwdParamsE --------------------------
	.section	.text._ZN10layer_norm13ln_fwd_kernelINS_13Kernel_traitsI6__halfffffjLj7168ELj1ELj1ELj8ELj16ENS_18Kernel_traits_baseILj7168ES2_ffffjLj256EEEEELb1ELb0ELb1ELb1EEEvNS_9FwdParamsE,"ax",@progbits
	.sectioninfo	@"SHI_REGISTERS=128"
	.align	128
        .global         _ZN10layer_norm13ln_fwd_kernelINS_13Kernel_traitsI6__halfffffjLj7168ELj1ELj1ELj8ELj16ENS_18Kernel_traits_baseILj7168ES2_ffffjLj256EEEEELb1ELb0ELb1ELb1EEEvNS_9FwdParamsE
        .type           _ZN10layer_norm13ln_fwd_kernelINS_13Kernel_traitsI6__halfffffjLj7168ELj1ELj1ELj8ELj16ENS_18Kernel_traits_baseILj7168ES2_ffffjLj256EEEEELb1ELb0ELb1ELb1EEEvNS_9FwdParamsE,@function
        .size           _ZN10layer_norm13ln_fwd_kernelINS_13Kernel_traitsI6__halfffffjLj7168ELj1ELj1ELj8ELj16ENS_18Kernel_traits_baseILj7168ES2_ffffjLj256EEEEELb1ELb0ELb1ELb1EEEvNS_9FwdParamsE,(.L_x_44979 - _ZN10layer_norm13ln_fwd_kernelINS_13Kernel_traitsI6__halfffffjLj7168ELj1ELj1ELj8ELj16ENS_18Kernel_traits_baseILj7168ES2_ffffjLj256EEEEELb1ELb0ELb1ELb1EEEvNS_9FwdParamsE)
        .other          _ZN10layer_norm13ln_fwd_kernelINS_13Kernel_traitsI6__halfffffjLj7168ELj1ELj1ELj8ELj16ENS_18Kernel_traits_baseILj7168ES2_ffffjLj256EEEEELb1ELb0ELb1ELb1EEEvNS_9FwdParamsE,@"STO_CUDA_ENTRY STV_DEFAULT"
_ZN10layer_norm13ln_fwd_kernelINS_13Kernel_traitsI6__halfffffjLj7168ELj1ELj1ELj8ELj16ENS_18Kernel_traits_baseILj7168ES2_ffffjLj256EEEEELb1ELb0ELb1ELb1EEEvNS_9FwdParamsE:
.text._ZN10layer_norm13ln_fwd_kernelINS_13Kernel_traitsI6__halfffffjLj7168ELj1ELj1ELj8ELj16ENS_18Kernel_traits_baseILj7168ES2_ffffjLj256EEEEELb1ELb0ELb1ELb1EEEvNS_9FwdParamsE:
        /* <DEDUP_REMOVED lines=12> */
[----:B------:R-:W3:Y:S04]  /*00c0*/  @P0 LDG.E.64 R4, [R8.64] ;  /* 0x0000000608040981 */ /* 0x000ee8000c1e1b00 */
[----:B------:R-:W0:Y:S04]  /*00d0*/  S2R R18, SR_TID.X ;  /* 0x0000000000127919 */ /* 0x000e280000002100 */
[----:B------:R-:W0:Y:S02]  /*00e0*/  S2R R15, SR_CTAID.X ;  /* 0x00000000000f7919 */ /* 0x000e240000002500 */
[----:B0-----:R-:W-:-:S04]  /*00f0*/  IMAD R109, R15, c[0x0][0x0], R18 ;  /* 0x000000000f6d7a24 */ /* 0x001fc800078e0212 */
        /* <DEDUP_REMOVED lines=27> */
[----:B------:R-:W-:-:S02]  /*02b0*/  UIADD3 UR18, UR5, -0x56f99767, URZ ;  /* 0xa906689905127890 */ /* 0x000fc4000fffe03f */
[----:B------:R-:W-:Y:S01]  /*02c0*/  UIADD3 UR17, UR4, 0x1715609d, URZ ;  /* 0x1715609d04117890 */ /* 0x000fe2000fffe03f */
[----:B------:R-:W-:Y:S01]  /*02d0*/  IMAD.WIDE.U32 R4, R4, -0x2daee0ad, RZ ;  /* 0xd2511f5304047825 */ /* 0x000fe200078e00ff */
[----:B------:R-:W-:-:S04]  /*02e0*/  LOP3.LUT R3, R7, UR11, R8, 0x96, !PT ;  /* 0x0000000b07037c12 */ /* 0x000fc8000f8e9608 */
[----:B------:R-:W-:Y:S01]  /*02f0*/  LOP3.LUT R8, R5, UR12, R2, 0x96, !PT ;  /* 0x0000000c05087c12 */ /* 0x000fe2000f8e9602 */
[----:B------:R-:W-:-:S04]  /*0300*/  IMAD.WIDE.U32 R2, R3, -0x2daee0ad, RZ ;  /* 0xd2511f5303027825 */ /* 0x000fc800078e00ff */
[----:B------:R-:W-:Y:S01]  /*0310*/  IMAD.WIDE.U32 R8, R8, -0x326172a9, RZ ;  /* 0xcd9e8d5708087825 */ /* 0x000fe200078e00ff */
[----:B------:R-:W-:Y:S02]  /*0320*/  LOP3.LUT R10, R3, UR14, R4, 0x96, !PT ;  /* 0x0000000e030a7c12 */ /* 0x000fe4000f8e9604 */
[----:B------:R-:W-:Y:S02]  /*0330*/  IADD3 R4, P1, R0, c[0x0][0x218], RZ ;  /* 0x0000860000047a10 */ /* 0x000fe40007f3e0ff */
[----:B------:R-:W-:Y:S01]  /*0340*/  LOP3.LUT R6, R9, UR13, R6, 0x96, !PT ;  /* 0x0000000d09067c12 */ /* 0x000fe2000f8e9606 */
[----:B------:R-:W-:-:S04]  /*0350*/  IMAD.WIDE.U32 R10, R10, -0x326172a9, RZ ;  /* 0xcd9e8d570a0a7825 */ /* 0x000fc800078e00ff */
[----:B------:R-:W-:Y:S01]  /*0360*/  IMAD.X R5, RZ, RZ, c[0x0][0x21c], P1 ;  /* 0x00008700ff057624 */ /* 0x000fe200008e06ff */
[----:B------:R-:W-:Y:S01]  /*0370*/  LOP3.LUT R3, R11, UR15, R8, 0x96, !PT ;  /* 0x0000000f0b037c12 */ /* 0x000fe2000f8e9608 */
[----:B------:R-:W-:-:S03]  /*0380*/  IMAD.WIDE.U32 R6, R6, -0x2daee0ad, RZ ;  /* 0xd2511f5306067825 */ /* 0x000fc600078e00ff */
[----:B------:R0:W5:Y:S02]  /*0390*/  @P0 LDG.E.64 R46, [R4.64] ;  /* 0x00000006042e0981 */ /* 0x000164000c1e1b00 */
[----:B------:R-:W-:Y:S01]  /*03a0*/  LOP3.LUT R8, R7, UR16, R2, 0x96, !PT ;  /* 0x0000001007087c12 */ /* 0x000fe2000f8e9602 */
[----:B------:R-:W-:Y:S01]  /*03b0*/  IMAD.WIDE.U32 R2, R3, -0x2daee0ad, RZ ;  /* 0xd2511f5303027825 */ /* 0x000fe200078e00ff */
[----:B------:R0:W5:Y:S03]  /*03c0*/  @P0 LDG.E.64 R44, [R4.64+0x800] ;  /* 0x00080006042c0981 */ /* 0x000166000c1e1b00 */
[----:B------:R-:W-:Y:S01]  /*03d0*/  IMAD.WIDE.U32 R8, R8, -0x326172a9, RZ ;  /* 0xcd9e8d5708087825 */ /* 0x000fe200078e00ff */
[----:B------:R0:W5:Y:S04]  /*03e0*/  @P0 LDG.E.64 R42, [R4.64+0x1000] ;  /* 0x00100006042a0981 */ /* 0x000168000c1e1b00 */
        /* <DEDUP_REMOVED lines=43> */
[----:B------:R-:W-:Y:S01]  /*06a0*/  UIADD3 UR25, UR4, -0x700cb87f, URZ ;  /* 0x8ff3478104197890 */ /* 0x000fe2000fffe03f */
[----:B------:R-:W-:Y:S01]  /*06b0*/  IMAD R0, R6, -0x326172a9, RZ ;  /* 0xcd9e8d5706007824 */ /* 0x000fe200078e02ff */
[----:B------:R-:W-:Y:S01]  /*06c0*/  UIADD3 UR26, UR5, -0x695add53, URZ ;  /* 0x96a522ad051a7890 */ /* 0x000fe2000fffe03f */
[----:B------:R-:W-:Y:S01]  /*06d0*/  IMAD.HI.U32 R17, R64, -0x326172a9, RZ ;  /* 0xcd9e8d5740117827 */ /* 0x000fe200078e00ff */
[--C-:B------:R-:W-:Y:S01]  /*06e0*/  SHF.R.U64 R66, R46, 0x10, R47.reuse ;  /* 0x000000102e427819 */ /* 0x100fe2000000122f */
[----:B------:R-:W-:Y:S01]  /*06f0*/  HADD2.F32 R14, -RZ, R46.H0_H0 ;  /* 0x2000002eff0e7230 */ /* 0x000fe20000004100 */
[----:B------:R-:W-:Y:S01]  /*0700*/  SHF.R.U32.HI R67, RZ, 0x10, R47 ;  /* 0x00000010ff437819 */ /* 0x000fe2000001162f */
[----:B------:R-:W-:Y:S01]  /*0710*/  IMAD R15, R10, -0x2daee0ad, RZ ;  /* 0xd2511f530a0f7824 */ /* 0x000fe200078e02ff */
[--C-:B------:R-:W-:Y:S01]  /*0720*/  SHF.R.U64 R68, R44, 0x10, R45.reuse ;  /* 0x000000102c447819 */ /* 0x100fe2000000122d */
[----:B------:R-:W-:Y:S01]  /*0730*/  IMAD.WIDE.U32 R4, R9, -0x2daee0ad, RZ ;  /* 0xd2511f5309047825 */ /* 0x000fe200078e00ff */
        /* <DEDUP_REMOVED lines=21> */
[----:B------:R-:W-:Y:S01]  /*0890*/  IMAD R64, R64, -0x326172a9, RZ ;  /* 0xcd9e8d5740407824 */ /* 0x000fe200078e02ff */
[----:B------:R-:W-:Y:S01]  /*08a0*/  LOP3.LUT R17, R17, UR25, R0, 0x96, !PT ;  /* 0x0000001911117c12 */ /* 0x000fe2000f8e9600 */
[----:B------:R-:W-:Y:S01]  /*08b0*/  HADD2.F32 R0, -RZ, R33.H0_H0 ;  /* 0x20000021ff007230 */ /* 0x000fe20000004100 */
[----:B------:R-:W-:Y:S01]  /*08c0*/  LOP3.LUT R15, R5, UR26, R15, 0x96, !PT ;  /* 0x0000001a050f7c12 */ /* 0x000fe2000f8e960f */
[----:B------:R-:W-:Y:S01]  /*08d0*/  HADD2.F32 R5, -RZ, R39.H0_H0 ;  /* 0x20000027ff057230 */ /* 0x000fe20000004100 */
[----:B------:R-:W-:Y:S01]  /*08e0*/  MOV R16, R4 ;  /* 0x0000000400107202 */ /* 0x000fe20000000f00 */
[----:B------:R-:W-:Y:S01]  /*08f0*/  HADD2.F32 R4, -RZ, R36.H0_H0 ;  /* 0x20000024ff047230 */ /* 0x000fe20000004100 */
[----:B------:R-:W-:Y:S01]  /*0900*/  LOP3.LUT R62, R62, 0x3, RZ, 0xc0, !PT ;  /* 0x000000033e3e7812 */ /* 0x000fe200078ec0ff */
[----:B------:R-:W-:Y:S01]  /*0910*/  IMAD.MOV.U32 R82, RZ, RZ, 0x1 ;  /* 0x00000001ff527424 */ /* 0x000fe200078e00ff */
[----:B------:R-:W-:Y:S01]  /*0920*/  HADD2.F32 R66, -RZ, R66.H0_H0 ;  /* 0x20000042ff427230 */ /* 0x000fe20000004100 */
[----:B------:R-:W-:Y:S01]  /*0930*/  IMAD.MOV.U32 R65, RZ, RZ, RZ ;  /* 0x000000ffff417224 */ /* 0x000fe200078e00ff */
        /* <DEDUP_REMOVED lines=56> */
.L_x_41108:
        /* <DEDUP_REMOVED lines=13> */
[----:B------:R-:W3:Y:S01]  /*0d90*/  @P0 LDG.E.128 R24, [R38.64] ;  /* 0x0000000626180981 */ /* 0x000ee2000c1e1d00 */
        /* <DEDUP_REMOVED lines=31> */
.L_x_40840:
[----:B------:R-:W-:Y:S02]  /*0f90*/  IMAD.MOV.U32 R38, RZ, RZ, R64 ;  /* 0x000000ffff267224 */ /* 0x000fe400078e0040 */
.L_x_40841:
[----:B------:R-:W-:Y:S05]  /*0fa0*/  BSYNC B1 ;  /* 0x0000000000017941 */ /* 0x000fea0003800000 */
.L_x_40839:
        /* <DEDUP_REMOVED lines=16> */
.L_x_40845:
[----:B------:R-:W-:Y:S05]  /*10b0*/  BSYNC B2 ;  /* 0x0000000000027941 */ /* 0x000fea0003800000 */
.L_x_40844:
        /* <DEDUP_REMOVED lines=44> */
.L_x_40843:
[----:B------:R-:W-:Y:S05]  /*1380*/  BSYNC B1 ;  /* 0x0000000000017941 */ /* 0x000fea0003800000 */
.L_x_40842:
        /* <DEDUP_REMOVED lines=9> */
.L_x_40838:
[----:B0-----:R-:W-:Y:S05]  /*1420*/  BSYNC B0 ;  /* 0x0000000000007941 */ /* 0x001fea0003800000 */
.L_x_40837:
        /* <DEDUP_REMOVED lines=18> */
.L_x_40849:
[----:B------:R-:W-:Y:S02]  /*1550*/  IMAD.MOV.U32 R40, RZ, RZ, R64 ;  /* 0x000000ffff287224 */ /* 0x000fe400078e0040 */
.L_x_40850:
[----:B------:R-:W-:Y:S05]  /*1560*/  BSYNC B1 ;  /* 0x0000000000017941 */ /* 0x000fea0003800000 */
.L_x_40848:
        /* <DEDUP_REMOVED lines=16> */
.L_x_40854:
[----:B------:R-:W-:Y:S05]  /*1670*/  BSYNC B2 ;  /* 0x0000000000027941 */ /* 0x000fea0003800000 */
.L_x_40853:
        /* <DEDUP_REMOVED lines=44> */
.L_x_40852:
[----:B------:R-:W-:Y:S05]  /*1940*/  BSYNC B1 ;  /* 0x0000000000017941 */ /* 0x000fea0003800000 */
.L_x_40851:
        /* <DEDUP_REMOVED lines=9> */
.L_x_40847:
[----:B------:R-:W-:Y:S05]  /*19e0*/  BSYNC B0 ;  /* 0x0000000000007941 */ /* 0x000fea0003800000 */
.L_x_40846:
        /* <DEDUP_REMOVED lines=18> */
.L_x_40858:
[----:B------:R-:W-:Y:S02]  /*1b10*/  IMAD.MOV.U32 R40, RZ, RZ, R64 ;  /* 0x000000ffff287224 */ /* 0x000fe400078e0040 */
.L_x_40859:
[----:B------:R-:W-:Y:S05]  /*1b20*/  BSYNC B1 ;  /* 0x0000000000017941 */ /* 0x000fea0003800000 */
.L_x_40857:
        /* <DEDUP_REMOVED lines=16> */
.L_x_40863:
[----:B------:R-:W-:Y:S05]  /*1c30*/  BSYNC B2 ;  /* 0x0000000000027941 */ /* 0x000fea0003800000 */
.L_x_40862:
        /* <DEDUP_REMOVED lines=44> */
.L_x_40861:
[----:B------:R-:W-:Y:S05]  /*1f00*/  BSYNC B1 ;  /* 0x0000000000017941 */ /* 0x000fea0003800000 */
.L_x_40860:
        /* <DEDUP_REMOVED lines=9> */
.L_x_40856:
[----:B------:R-:W-:Y:S05]  /*1fa0*/  BSYNC B0 ;  /* 0x0000000000007941 */ /* 0x000fea0003800000 */
.L_x_40855:
        /* <DEDUP_REMOVED lines=18> */
.L_x_40867:
[----:B------:R-:W-:Y:S02]  /*20d0*/  MOV R42, R64 ;  /* 0x00000040002a7202 */ /* 0x000fe40000000f00 */
.L_x_40868:
[----:B------:R-:W-:Y:S05]  /*20e0*/  BSYNC B1 ;  /* 0x0000000000017941 */ /* 0x000fea0003800000 */
.L_x_40866:
        /* <DEDUP_REMOVED lines=16> */
.L_x_40872:
[----:B------:R-:W-:Y:S05]  /*21f0*/  BSYNC B2 ;  /* 0x0000000000027941 */ /* 0x000fea0003800000 */
.L_x_40871:
        /* <DEDUP_REMOVED lines=44> */
.L_x_40870:
[----:B------:R-:W-:Y:S05]  /*24c0*/  BSYNC B1 ;  /* 0x0000000000017941 */ /* 0x000fea0003800000 */
.L_x_40869:
        /* <DEDUP_REMOVED lines=9> */
.L_x_40865:
[----:B------:R-:W-:Y:S05]  /*2560*/  BSYNC B0 ;  /* 0x0000000000007941 */ /* 0x000fea0003800000 */
.L_x_40864:
[----:B------:R-:W-:Y:S01]  /*2570*/  IMAD.MOV.U32 R112, RZ, RZ, 0x10 ;  /* 0x00000010ff707424 */ /* 0x000fe200078e00ff */
[C---:B------:R-:W-:Y:S01]  /*2580*/  IADD3 R47, R117.reuse, 0x100, RZ ;  /* 0x00000100752f7810 */ /* 0x040fe20007ffe0ff */
[----:B------:R-:W-:Y:S01]  /*2590*/  BSSY B0, `(.L_x_40873) ;  /* 0x0000010000007945 */ /* 0x000fe20003800000 */
[----:B------:R-:W-:Y:S01]  /*25a0*/  IADD3 R46, R114, 0x100, RZ ;  /* 0x00000100722e7810 */ /* 0x000fe20007ffe0ff */
[----:B------:R-:W-:-:S04]  /*25b0*/  IMAD.WIDE.U32 R36, R117, R112, c[0x0][0x188] ;  /* 0x0000620075247625 */ /* 0x000fc800078e0070 */
[----:B------:R-:W-:Y:S01]  /*25c0*/  @P0 IMAD.WIDE.U32 R38, R47, R112, c[0x0][0x180] ;  /* 0x000060002f260625 */ /* 0x000fe200078e0070 */
[----:B------:R0:W-:Y:S01]  /*25d0*/  STG.E.128 [R36.64], R32 ;  /* 0x0000002024007986 */ /* 0x0001e2000c101d06 */
[----:B------:R-:W-:Y:S05]  /*25e0*/  @!P2 BRA `(.L_x_40874) ;  /* 0x000000a00000a947 */ /* 0x000fea0003800000 */
[----:B0-----:R-:W-:Y:S02]  /*25f0*/  SHF.L.U32 R37, R94, 0x10, RZ ;  /* 0x000000105e257819 */ /* 0x001fe400000006ff */
[----:B------:R-:W-:Y:S02]  /*2600*/  LOP3.LUT R36, R95, 0xffff, RZ, 0xc0, !PT ;  /* 0x0000ffff5f247812 */ /* 0x000fe400078ec0ff */
[----:B------:R-:W-:Y:S02]  /*2610*/  LOP3.LUT R37, R37, 0xff0000, RZ, 0xc0, !PT ;  /* 0x00ff000025257812 */ /* 0x000fe400078ec0ff */
[----:B------:R-:W-:Y:S02]  /*2620*/  LOP3.LUT R41, R93, 0xff, RZ, 0xc0, !PT ;  /* 0x000000ff5d297812 */ /* 0x000fe400078ec0ff */
[----:B------:R-:W-:Y:S01]  /*2630*/  LOP3.LUT R40, R91, 0xff, RZ, 0xc0, !PT ;  /* 0x000000ff5b287812 */ /* 0x000fe200078ec0ff */
[----:B------:R-:W-:-:S04]  /*2640*/  IMAD R36, R36, 0x1000000, R37 ;  /* 0x0100000024247824 */ /* 0x000fc800078e0225 */
[----:B------:R-:W-:Y:S02]  /*2650*/  IMAD R41, R41, 0x100, R36 ;  /* 0x0000010029297824 */ /* 0x000fe400078e0224 */
[----:B------:R-:W-:-:S03]  /*2660*/  IMAD.WIDE.U32 R36, R114, R115, c[0x0][0x190] ;  /* 0x0000640072247625 */ /* 0x000fc600078e0073 */
[----:B------:R-:W-:-:S05]  /*2670*/  IADD3 R41, R41, R40, RZ ;  /* 0x0000002829297210 */ /* 0x000fca0007ffe0ff */
[----:B------:R0:W-:Y:S02]  /*2680*/  STG.E [R36.64], R41 ;  /* 0x0000002924007986 */ /* 0x0001e4000c101906 */
.L_x_40874:
[----:B------:R-:W-:Y:S05]  /*2690*/  BSYNC B0 ;  /* 0x0000000000007941 */ /* 0x000fea0003800000 */
.L_x_40873:
[----:B0-----:R-:W-:Y:S01]  /*26a0*/  @P2 IMAD.WIDE.U32 R40, R46, R112, c[0x0][0x170] ;  /* 0x00005c002e282625 */ /* 0x001fe200078e0070 */
[----:B------:R-:W2:Y:S04]  /*26b0*/  @P0 LDG.E.128 R24, [R38.64] ;  /* 0x0000000626180981 */ /* 0x000ea8000c1e1d00 */
[----:B-----5:R0:W5:Y:S01]  /*26c0*/  @P2 LDG.E.128 R28, [R40.64] ;  /* 0x00000006281c2981 */ /* 0x020162000c1e1d00 */
        /* <DEDUP_REMOVED lines=18> */
.L_x_40878:
[----:B------:R-:W-:Y:S02]  /*27f0*/  IMAD.MOV.U32 R42, RZ, RZ, R64 ;  /* 0x000000ffff2a7224 */ /* 0x000fe400078e0040 */
.L_x_40879:
[----:B------:R-:W-:Y:S05]  /*2800*/  BSYNC B1 ;  /* 0x0000000000017941 */ /* 0x000fea0003800000 */
.L_x_40877:
        /* <DEDUP_REMOVED lines=16> */
.L_x_40883:
[----:B------:R-:W-:Y:S05]  /*2910*/  BSYNC B2 ;  /* 0x0000000000027941 */ /* 0x000fea0003800000 */
.L_x_40882:
        /* <DEDUP_REMOVED lines=44> */
.L_x_40881:
[----:B------:R-:W-:Y:S05]  /*2be0*/  BSYNC B1 ;  /* 0x0000000000017941 */ /* 0x000fea0003800000 */
.L_x_40880:
        /* <DEDUP_REMOVED lines=9> */
.L_x_40876:
[----:B0-----:R-:W-:Y:S05]  /*2c80*/  BSYNC B0 ;  /* 0x0000000000007941 */ /* 0x001fea0003800000 */
.L_x_40875:
        /* <DEDUP_REMOVED lines=18> */
.L_x_40887:
[----:B------:R-:W-:Y:S02]  /*2db0*/  IMAD.MOV.U32 R44, RZ, RZ, R64 ;  /* 0x000000ffff2c7224 */ /* 0x000fe400078e0040 */
.L_x_40888:
[----:B------:R-:W-:Y:S05]  /*2dc0*/  BSYNC B1 ;  /* 0x0000000000017941 */ /* 0x000fea0003800000 */
.L_x_40886:
        /* <DEDUP_REMOVED lines=16> */
.L_x_40892:
[----:B------:R-:W-:Y:S05]  /*2ed0*/  BSYNC B2 ;  /* 0x0000000000027941 */ /* 0x000fea0003800000 */
.L_x_40891:
        /* <DEDUP_REMOVED lines=44> */
.L_x_40890:
[----:B------:R-:W-:Y:S05]  /*31a0*/  BSYNC B1 ;  /* 0x0000000000017941 */ /* 0x000fea0003800000 */
.L_x_40889:
        /* <DEDUP_REMOVED lines=9> */
.L_x_40885:
[----:B------:R-:W-:Y:S05]  /*3240*/  BSYNC B0 ;  /* 0x0000000000007941 */ /* 0x000fea0003800000 */
.L_x_40884:
        /* <DEDUP_REMOVED lines=18> */
.L_x_40896:
[----:B------:R-:W-:Y:S02]  /*3370*/  IMAD.MOV.U32 R44, RZ, RZ, R64 ;  /* 0x000000ffff2c7224 */ /* 0x000fe400078e0040 */
.L_x_40897:
[----:B------:R-:W-:Y:S05]  /*3380*/  BSYNC B1 ;  /* 0x0000000000017941 */ /* 0x000fea0003800000 */
.L_x_40895:
        /* <DEDUP_REMOVED lines=16> */
.L_x_40901:
[----:B------:R-:W-:Y:S05]  /*3490*/  BSYNC B2 ;  /* 0x0000000000027941 */ /* 0x000fea0003800000 */
.L_x_40900:
        /* <DEDUP_REMOVED lines=42> */
[----:B------:R-:W-:Y:S01]  /*3740*/  LOP3.LUT R15, R39, UR26, R16, 0x96, !PT ;  /* 0x0000001a270f7c12 */ /* 0x000fe2000f8e9610 */
[----:B------:R-:W-:Y:S02]  /*3750*/  IMAD.MOV.U32 R16, RZ, RZ, R38 ;  /* 0x000000ffff107224 */ /* 0x000fe400078e0026 */
.L_x_40899:
[----:B------:R-:W-:Y:S05]  /*3760*/  BSYNC B1 ;  /* 0x0000000000017941 */ /* 0x000fea0003800000 */
.L_x_40898:
        /* <DEDUP_REMOVED lines=9> */
.L_x_40894:
[----:B------:R-:W-:Y:S05]  /*3800*/  BSYNC B0 ;  /* 0x0000000000007941 */ /* 0x000fea0003800000 */
.L_x_40893:
        /* <DEDUP_REMOVED lines=18> */
.L_x_40905:
[----:B------:R-:W-:Y:S02]  /*3930*/  IMAD.MOV.U32 R48, RZ, RZ, R64 ;  /* 0x000000ffff307224 */ /* 0x000fe400078e0040 */
.L_x_40906:
[----:B------:R-:W-:Y:S05]  /*3940*/  BSYNC B1 ;  /* 0x0000000000017941 */ /* 0x000fea0003800000 */
.L_x_40904:
        /* <DEDUP_REMOVED lines=16> */
.L_x_40910:
[----:B------:R-:W-:Y:S05]  /*3a50*/  BSYNC B2 ;  /* 0x0000000000027941 */ /* 0x000fea0003800000 */
.L_x_40909:
        /* <DEDUP_REMOVED lines=44> */
.L_x_40908:
[----:B------:R-:W-:Y:S05]  /*3d20*/  BSYNC B1 ;  /* 0x0000000000017941 */ /* 0x000fea0003800000 */
.L_x_40907:
        /* <DEDUP_REMOVED lines=9> */
.L_x_40903:
[----:B------:R-:W-:Y:S05]  /*3dc0*/  BSYNC B0 ;  /* 0x0000000000007941 */ /* 0x000fea0003800000 */
.L_x_40902:
[-C--:B------:R-:W-:Y:S01]  /*3dd0*/  IMAD.WIDE.U32 R40, R47, R112.reuse, c[0x0][0x188] ;  /* 0x000062002f287625 */ /* 0x080fe200078e0070 */
[----:B------:R-:W-:Y:S01]  /*3de0*/  IADD3 R51, R117, 0x200, RZ ;  /* 0x0000020075337810 */ /* 0x000fe20007ffe0ff */
[----:B------:R-:W-:Y:S01]  /*3df0*/  BSSY B0, `(.L_x_40911) ;  /* 0x000000f000007945 */ /* 0x000fe20003800000 */
[----:B------:R-:W-:Y:S02]  /*3e00*/  IADD3 R50, R114, 0x200, RZ ;  /* 0x0000020072327810 */ /* 0x000fe40007ffe0ff */
[----:B------:R0:W-:Y:S01]  /*3e10*/  STG.E.128 [R40.64], R36 ;  /* 0x0000002428007986 */ /* 0x0001e2000c101d06 */
[----:B------:R-:W-:Y:S01]  /*3e20*/  @P0 IMAD.WIDE.U32 R42, R51, R112, c[0x0][0x180] ;  /* 0x00006000332a0625 */ /* 0x000fe200078e0070 */
[----:B------:R-:W-:Y:S05]  /*3e30*/  @!P2 BRA `(.L_x_40912) ;  /* 0x000000a00000a947 */ /* 0x000fea0003800000 */
[----:B0-----:R-:W-:Y:S01]  /*3e40*/  IMAD.U32 R41, R94, 0x10000, RZ ;  /* 0x000100005e297824 */ /* 0x001fe200078e00ff */
[----:B------:R-:W-:Y:S02]  /*3e50*/  LOP3.LUT R40, R95, 0xffff, RZ, 0xc0, !PT ;  /* 0x0000ffff5f287812 */ /* 0x000fe400078ec0ff */
[----:B------:R-:W-:-:S02]  /*3e60*/  LOP3.LUT R45, R93, 0xff, RZ, 0xc0, !PT ;  /* 0x000000ff5d2d7812 */ /* 0x000fc400078ec0ff */
[----:B------:R-:W-:Y:S02]  /*3e70*/  LOP3.LUT R41, R41, 0xff0000, RZ, 0xc0, !PT ;  /* 0x00ff000029297812 */ /* 0x000fe400078ec0ff */
[----:B------:R-:W-:-:S03]  /*3e80*/  LOP3.LUT R44, R91, 0xff, RZ, 0xc0, !PT ;  /* 0x000000ff5b2c7812 */ /* 0x000fc600078ec0ff */
[----:B------:R-:W-:-:S05]  /*3e90*/  IMAD R40, R40, 0x1000000, R41 ;  /* 0x0100000028287824 */ /* 0x000fca00078e0229 */
[----:B------:R-:W-:Y:S01]  /*3ea0*/  LEA R45, R45, R40, 0x8 ;  /* 0x000000282d2d7211 */ /* 0x000fe200078e40ff */
[----:B------:R-:W-:-:S04]  /*3eb0*/  IMAD.WIDE.U32 R40, R46, R115, c[0x0][0x190] ;  /* 0x000064002e287625 */ /* 0x000fc800078e0073 */
[----:B------:R-:W-:-:S05]  /*3ec0*/  IMAD.IADD R45, R45, 0x1, R44 ;  /* 0x000000012d2d7824 */ /* 0x000fca00078e022c */
[----:B------:R0:W-:Y:S02]  /*3ed0*/  STG.E [R40.64], R45 ;  /* 0x0000002d28007986 */ /* 0x0001e4000c101906 */
.L_x_40912:
[----:B------:R-:W-:Y:S05]  /*3ee0*/  BSYNC B0 ;  /* 0x0000000000007941 */ /* 0x000fea0003800000 */
.L_x_40911:
        /* <DEDUP_REMOVED lines=21> */
.L_x_40916:
[----:B------:R-:W-:Y:S02]  /*4040*/  MOV R46, R64 ;  /* 0x00000040002e7202 */ /* 0x000fe40000000f00 */
.L_x_40917:
[----:B------:R-:W-:Y:S05]  /*4050*/  BSYNC B1 ;  /* 0x0000000000017941 */ /* 0x000fea0003800000 */
.L_x_40915:
        /* <DEDUP_REMOVED lines=16> */
.L_x_40921:
[----:B------:R-:W-:Y:S05]  /*4160*/  BSYNC B2 ;  /* 0x0000000000027941 */ /* 0x000fea0003800000 */
.L_x_40920:
        /* <DEDUP_REMOVED lines=44> */
.L_x_40919:
[----:B------:R-:W-:Y:S05]  /*4430*/  BSYNC B1 ;  /* 0x0000000000017941 */ /* 0x000fea0003800000 */
.L_x_40918:
        /* <DEDUP_REMOVED lines=9> */
.L_x_40914:
[----:B0-----:R-:W-:Y:S05]  /*44d0*/  BSYNC B0 ;  /* 0x0000000000007941 */ /* 0x001fea0003800000 */
.L_x_40913:
        /* <DEDUP_REMOVED lines=18> */
.L_x_40925:
[----:B------:R-:W-:Y:S02]  /*4600*/  MOV R48, R64 ;  /* 0x0000004000307202 */ /* 0x000fe40000000f00 */
.L_x_40926:
[----:B------:R-:W-:Y:S05]  /*4610*/  BSYNC B1 ;  /* 0x0000000000017941 */ /* 0x000fea0003800000 */
.L_x_40924:
        /* <DEDUP_REMOVED lines=16> */
.L_x_40930:
[----:B------:R-:W-:Y:S05]  /*4720*/  BSYNC B2 ;  /* 0x0000000000027941 */ /* 0x000fea0003800000 */
.L_x_40929:
        /* <DEDUP_REMOVED lines=44> */
.L_x_40928:
[----:B------:R-:W-:Y:S05]  /*49f0*/  BSYNC B1 ;  /* 0x0000000000017941 */ /* 0x000fea0003800000 */
.L_x_40927:
        /* <DEDUP_REMOVED lines=9> */
.L_x_40923:
[----:B------:R-:W-:Y:S05]  /*4a90*/  BSYNC B0 ;  /* 0x0000000000007941 */ /* 0x000fea0003800000 */
.L_x_40922:
        /* <DEDUP_REMOVED lines=18> */
.L_x_40934:
[----:B------:R-:W-:Y:S02]  /*4bc0*/  MOV R48, R64 ;  /* 0x0000004000307202 */ /* 0x000fe40000000f00 */
.L_x_40935:
[----:B------:R-:W-:Y:S05]  /*4bd0*/  BSYNC B1 ;  /* 0x0000000000017941 */ /* 0x000fea0003800000 */
.L_x_40933:
        /* <DEDUP_REMOVED lines=16> */
.L_x_40939:
[----:B------:R-:W-:Y:S05]  /*4ce0*/  BSYNC B2 ;  /* 0x0000000000027941 */ /* 0x000fea0003800000 */
.L_x_40938:
        /* <DEDUP_REMOVED lines=44> */
.L_x_40937:
[----:B------:R-:W-:Y:S05]  /*4fb0*/  BSYNC B1 ;  /* 0x0000000000017941 */ /* 0x000fea0003800000 */
.L_x_40936:
        /* <DEDUP_REMOVED lines=9> */
.L_x_40932:
[----:B------:R-:W-:Y:S05]  /*5050*/  BSYNC B0 ;  /* 0x0000000000007941 */ /* 0x000fea0003800000 */
.L_x_40931:
        /* <DEDUP_REMOVED lines=18> */
.L_x_40943:
[----:B------:R-:W-:Y:S02]  /*5180*/  MOV R52, R64 ;  /* 0x0000004000347202 */ /* 0x000fe40000000f00 */
.L_x_40944:
[----:B------:R-:W-:Y:S05]  /*5190*/  BSYNC B1 ;  /* 0x0000000000017941 */ /* 0x000fea0003800000 */
.L_x_40942:
        /* <DEDUP_REMOVED lines=16> */
.L_x_40948:
[----:B------:R-:W-:Y:S05]  /*52a0*/  BSYNC B2 ;  /* 0x0000000000027941 */ /* 0x000fea0003800000 */
.L_x_40947:
        /* <DEDUP_REMOVED lines=44> */
.L_x_40946:
[----:B------:R-:W-:Y:S05]  /*5570*/  BSYNC B1 ;  /* 0x0000000000017941 */ /* 0x000fea0003800000 */
.L_x_40945:
        /* <DEDUP_REMOVED lines=9> */
.L_x_40941:
[----:B------:R-:W-:Y:S05]  /*5610*/  BSYNC B0 ;  /* 0x0000000000007941 */ /* 0x000fea0003800000 */
.L_x_40940:
        /* <DEDUP_REMOVED lines=11> */
[----:B------:R-:W-:Y:S02]  /*56d0*/  LOP3.LUT R48, R91, 0xff, RZ, 0xc0, !PT ;  /* 0x000000ff5b307812 */ /* 0x000fe400078ec0ff */
[----:B------:R-:W-:-:S05]  /*56e0*/  LEA R44, R44, R45, 0x18 ;  /* 0x0000002d2c2c7211 */ /* 0x000fca00078ec0ff */
[----:B------:R-:W-:Y:S02]  /*56f0*/  IMAD R49, R49, 0x100, R44 ;  /* 0x0000010031317824 */ /* 0x000fe400078e022c */
[----:B------:R-:W-:-:S04]  /*5700*/  IMAD.WIDE.U32 R44, R50, R115, c[0x0][0x190] ;  /* 0x00006400322c7625 */ /* 0x000fc800078e0073 */
[----:B------:R-:W-:-:S05]  /*5710*/  IMAD.IADD R49, R49, 0x1, R48 ;  /* 0x0000000131317824 */ /* 0x000fca00078e0230 */
[----:B------:R0:W-:Y:S02]  /*5720*/  STG.E [R44.64], R49 ;  /* 0x000000312c007986 */ /* 0x0001e4000c101906 */
.L_x_40950:
[----:B------:R-:W-:Y:S05]  /*5730*/  BSYNC B0 ;  /* 0x0000000000007941 */ /* 0x000fea0003800000 */
.L_x_40949:
[----:B0-----:R-:W-:Y:S01]  /*5740*/  @P2 IMAD.WIDE.U32 R48, R54, R112, c[0x0][0x170] ;  /* 0x00005c0036302625 */ /* 0x001fe200078e0070 */
[----:B------:R-:W2:Y:S04]  /*5750*/  @P0 LDG.E.128 R24, [R46.64] ;  /* 0x000000062e180981 */ /* 0x000ea8000c1e1d00 */
[----:B-----5:R0:W5:Y:S01]  /*5760*/  @P2 LDG.E.128 R28, [R48.64] ;  /* 0x00000006301c2981 */ /* 0x020162000c1e1d00 */
[----:B------:R-:W-:Y:S01]  /*5770*/  @!P3 ISETP.NE.U32.AND P1, PT, RZ, c[0x0][0x180], PT ;  /* 0x00006000ff00ba0c */ /* 0x000fe20003f25070 */
[----:B------:R-:W-:Y:S01]  /*5780*/  BSSY B0, `(.L_x_40951) ;  /* 0x000005a000007945 */ /* 0x000fe20003800000 */
[----:B------:R-:W-:Y:S02]  /*5790*/  @!P3 MOV R51, R53 ;  /* 0x000000350033b202 */ /* 0x000fe40000000f00 */
        /* <DEDUP_REMOVED lines=15> */
.L_x_40954:
[----:B------:R-:W-:Y:S02]  /*5890*/  IMAD.MOV.U32 R50, RZ, RZ, R64 ;  /* 0x000000ffff327224 */ /* 0x000fe400078e0040 */
.L_x_40955:
[----:B------:R-:W-:Y:S05]  /*58a0*/  BSYNC B1 ;  /* 0x0000000000017941 */ /* 0x000fea0003800000 */
.L_x_40953:
        /* <DEDUP_REMOVED lines=16> */
.L_x_40959:
[----:B------:R-:W-:Y:S05]  /*59b0*/  BSYNC B2 ;  /* 0x0000000000027941 */ /* 0x000fea0003800000 */
.L_x_40958:
        /* <DEDUP_REMOVED lines=44> */
.L_x_40957:
[----:B------:R-:W-:Y:S05]  /*5c80*/  BSYNC B1 ;  /* 0x0000000000017941 */ /* 0x000fea0003800000 */
.L_x_40956:
        /* <DEDUP_REMOVED lines=9> */
.L_x_40952:
[----:B0-----:R-:W-:Y:S05]  /*5d20*/  BSYNC B0 ;  /* 0x0000000000007941 */ /* 0x001fea0003800000 */
.L_x_40951:
        /* <DEDUP_REMOVED lines=18> */
.L_x_40963:
[----:B------:R-:W-:Y:S02]  /*5e50*/  IMAD.MOV.U32 R52, RZ, RZ, R64 ;  /* 0x000000ffff347224 */ /* 0x000fe400078e0040 */
.L_x_40964:
[----:B------:R-:W-:Y:S05]  /*5e60*/  BSYNC B1 ;  /* 0x0000000000017941 */ /* 0x000fea0003800000 */
.L_x_40962:
        /* <DEDUP_REMOVED lines=16> */
.L_x_40968:
[----:B------:R-:W-:Y:S05]  /*5f70*/  BSYNC B2 ;  /* 0x0000000000027941 */ /* 0x000fea0003800000 */
.L_x_40967:
        /* <DEDUP_REMOVED lines=44> */
.L_x_40966:
[----:B------:R-:W-:Y:S05]  /*6240*/  BSYNC B1 ;  /* 0x0000000000017941 */ /* 0x000fea0003800000 */
.L_x_40965:
        /* <DEDUP_REMOVED lines=9> */
.L_x_40961:
[----:B------:R-:W-:Y:S05]  /*62e0*/  BSYNC B0 ;  /* 0x0000000000007941 */ /* 0x000fea0003800000 */
.L_x_40960:
        /* <DEDUP_REMOVED lines=18> */
.L_x_40972:
[----:B------:R-:W-:Y:S02]  /*6410*/  IMAD.MOV.U32 R52, RZ, RZ, R64 ;  /* 0x000000ffff347224 */ /* 0x000fe400078e0040 */
.L_x_40973:
[----:B------:R-:W-:Y:S05]  /*6420*/  BSYNC B1 ;  /* 0x0000000000017941 */ /* 0x000fea0003800000 */
.L_x_40971:
        /* <DEDUP_REMOVED lines=16> */
.L_x_40977:
[----:B------:R-:W-:Y:S05]  /*6530*/  BSYNC B2 ;  /* 0x0000000000027941 */ /* 0x000fea0003800000 */
.L_x_40976:
        /* <DEDUP_REMOVED lines=44> */
.L_x_40975:
[----:B------:R-:W-:Y:S05]  /*6800*/  BSYNC B1 ;  /* 0x0000000000017941 */ /* 0x000fea0003800000 */
.L_x_40974:
        /* <DEDUP_REMOVED lines=9> */
.L_x_40970:
[----:B------:R-:W-:Y:S05]  /*68a0*/  BSYNC B0 ;  /* 0x0000000000007941 */ /* 0x000fea0003800000 */
.L_x_40969:
        /* <DEDUP_REMOVED lines=18> */
.L_x_40981:
[----:B------:R-:W-:Y:S02]  /*69d0*/  IMAD.MOV.U32 R56, RZ, RZ, R64 ;  /* 0x000000ffff387224 */ /* 0x000fe400078e0040 */
.L_x_40982:
[----:B------:R-:W-:Y:S05]  /*69e0*/  BSYNC B1 ;  /* 0x0000000000017941 */ /* 0x000fea0003800000 */
.L_x_40980:
        /* <DEDUP_REMOVED lines=16> */
.L_x_40986:
[----:B------:R-:W-:Y:S05]  /*6af0*/  BSYNC B2 ;  /* 0x0000000000027941 */ /* 0x000fea0003800000 */
.L_x_40985:
        /* <DEDUP_REMOVED lines=44> */
.L_x_40984:
[----:B------:R-:W-:Y:S05]  /*6dc0*/  BSYNC B1 ;  /* 0x0000000000017941 */ /* 0x000fea0003800000 */
.L_x_40983:
        /* <DEDUP_REMOVED lines=9> */
.L_x_40979:
[----:B------:R-:W-:Y:S05]  /*6e60*/  BSYNC B0 ;  /* 0x0000000000007941 */ /* 0x000fea0003800000 */
.L_x_40978:
[-C--:B------:R-:W-:Y:S01]  /*6e70*/  IMAD.WIDE.U32 R48, R55, R112.reuse, c[0x0][0x188] ;  /* 0x0000620037307625 */ /* 0x080fe200078e0070 */
[----:B------:R-:W-:Y:S01]  /*6e80*/  IADD3 R59, R117, 0x400, RZ ;  /* 0x00000400753b7810 */ /* 0x000fe20007ffe0ff */
[----:B------:R-:W-:Y:S01]  /*6e90*/  BSSY B0, `(.L_x_40987) ;  /* 0x000000f000007945 */ /* 0x000fe20003800000 */
[----:B------:R-:W-:Y:S02]  /*6ea0*/  IADD3 R58, R114, 0x400, RZ ;  /* 0x00000400723a7810 */ /* 0x000fe40007ffe0ff */
[----:B------:R0:W-:Y:S01]  /*6eb0*/  STG.E.128 [R48.64], R44 ;  /* 0x0000002c30007986 */ /* 0x0001e2000c101d06 */
[----:B------:R-:W-:Y:S01]  /*6ec0*/  @P0 IMAD.WIDE.U32 R50, R59, R112, c[0x0][0x180] ;  /* 0x000060003b320625 */ /* 0x000fe200078e0070 */
[----:B------:R-:W-:Y:S05]  /*6ed0*/  @!P2 BRA `(.L_x_40988) ;  /* 0x000000a00000a947 */ /* 0x000fea0003800000 */
[----:B0-----:R-:W-:Y:S02]  /*6ee0*/  SHF.L.U32 R49, R94, 0x10, RZ ;  /* 0x000000105e317819 */ /* 0x001fe400000006ff */
[----:B------:R-:W-:Y:S02]  /*6ef0*/  LOP3.LUT R48, R95, 0xffff, RZ, 0xc0, !PT ;  /* 0x0000ffff5f307812 */ /* 0x000fe400078ec0ff */
[----:B------:R-:W-:-:S02]  /*6f00*/  LOP3.LUT R49, R49, 0xff0000, RZ, 0xc0, !PT ;  /* 0x00ff000031317812 */ /* 0x000fc400078ec0ff */
[----:B------:R-:W-:Y:S02]  /*6f10*/  LOP3.LUT R53, R93, 0xff, RZ, 0xc0, !PT ;  /* 0x000000ff5d357812 */ /* 0x000fe400078ec0ff */
[----:B------:R-:W-:Y:S01]  /*6f20*/  LOP3.LUT R52, R91, 0xff, RZ, 0xc0, !PT ;  /* 0x000000ff5b347812 */ /* 0x000fe200078ec0ff */
[----:B------:R-:W-:-:S04]  /*6f30*/  IMAD R48, R48, 0x1000000, R49 ;  /* 0x0100000030307824 */ /* 0x000fc800078e0231 */
[----:B------:R-:W-:Y:S02]  /*6f40*/  IMAD R53, R53, 0x100, R48 ;  /* 0x0000010035357824 */ /* 0x000fe400078e0230 */
[----:B------:R-:W-:-:S03]  /*6f50*/  IMAD.WIDE.U32 R48, R54, R115, c[0x0][0x190] ;  /* 0x0000640036307625 */ /* 0x000fc600078e0073 */
[----:B------:R-:W-:-:S05]  /*6f60*/  IADD3 R53, R53, R52, RZ ;  /* 0x0000003435357210 */ /* 0x000fca0007ffe0ff */
[----:B------:R0:W-:Y:S02]  /*6f70*/  STG.E [R48.64], R53 ;  /* 0x0000003530007986 */ /* 0x0001e4000c101906 */
.L_x_40988:
[----:B------:R-:W-:Y:S05]  /*6f80*/  BSYNC B0 ;  /* 0x0000000000007941 */ /* 0x000fea0003800000 */
.L_x_40987:
        /* <DEDUP_REMOVED lines=21> */
.L_x_40992:
[----:B------:R-:W-:Y:S02]  /*70e0*/  IMAD.MOV.U32 R54, RZ, RZ, R64 ;  /* 0x000000ffff367224 */ /* 0x000fe400078e0040 */
.L_x_40993:
[----:B------:R-:W-:Y:S05]  /*70f0*/  BSYNC B1 ;  /* 0x0000000000017941 */ /* 0x000fea0003800000 */
.L_x_40991:
        /* <DEDUP_REMOVED lines=16> */
.L_x_40997:
[----:B------:R-:W-:Y:S05]  /*7200*/  BSYNC B2 ;  /* 0x0000000000027941 */ /* 0x000fea0003800000 */
.L_x_40996:
        /* <DEDUP_REMOVED lines=44> */
.L_x_40995:
[----:B------:R-:W-:Y:S05]  /*74d0*/  BSYNC B1 ;  /* 0x0000000000017941 */ /* 0x000fea0003800000 */
.L_x_40994:
        /* <DEDUP_REMOVED lines=9> */
.L_x_40990:
[----:B0-----:R-:W-:Y:S05]  /*7570*/  BSYNC B0 ;  /* 0x0000000000007941 */ /* 0x001fea0003800000 */
.L_x_40989:
        /* <DEDUP_REMOVED lines=18> */
.L_x_41001:
[----:B------:R-:W-:Y:S02]  /*76a0*/  IMAD.MOV.U32 R56, RZ, RZ, R64 ;  /* 0x000000ffff387224 */ /* 0x000fe400078e0040 */
.L_x_41002:
[----:B------:R-:W-:Y:S05]  /*76b0*/  BSYNC B1 ;  /* 0x0000000000017941 */ /* 0x000fea0003800000 */
.L_x_41000:
        /* <DEDUP_REMOVED lines=16> */
.L_x_41006:
[----:B------:R-:W-:Y:S05]  /*77c0*/  BSYNC B2 ;  /* 0x0000000000027941 */ /* 0x000fea0003800000 */
.L_x_41005:
        /* <DEDUP_REMOVED lines=44> */
.L_x_41004:
[----:B------:R-:W-:Y:S05]  /*7a90*/  BSYNC B1 ;  /* 0x0000000000017941 */ /* 0x000fea0003800000 */
.L_x_41003:
        /* <DEDUP_REMOVED lines=9> */
.L_x_40999:
[----:B------:R-:W-:Y:S05]  /*7b30*/  BSYNC B0 ;  /* 0x0000000000007941 */ /* 0x000fea0003800000 */
.L_x_40998:
        /* <DEDUP_REMOVED lines=18> */
.L_x_41010:
[----:B------:R-:W-:Y:S02]  /*7c60*/  IMAD.MOV.U32 R56, RZ, RZ, R64 ;  /* 0x000000ffff387224 */ /* 0x000fe400078e0040 */
.L_x_41011:
[----:B------:R-:W-:Y:S05]  /*7c70*/  BSYNC B1 ;  /* 0x0000000000017941 */ /* 0x000fea0003800000 */
.L_x_41009:
        /* <DEDUP_REMOVED lines=16> */
.L_x_41015:
[----:B------:R-:W-:Y:S05]  /*7d80*/  BSYNC B2 ;  /* 0x0000000000027941 */ /* 0x000fea0003800000 */
.L_x_41014:
        /* <DEDUP_REMOVED lines=44> */
.L_x_41013:
[----:B------:R-:W-:Y:S05]  /*8050*/  BSYNC B1 ;  /* 0x0000000000017941 */ /* 0x000fea0003800000 */
.L_x_41012:
        /* <DEDUP_REMOVED lines=9> */
.L_x_41008:
[----:B------:R-:W-:Y:S05]  /*80f0*/  BSYNC B0 ;  /* 0x0000000000007941 */ /* 0x000fea0003800000 */
.L_x_41007:
        /* <DEDUP_REMOVED lines=18> */
.L_x_41019:
[----:B------:R-:W-:Y:S02]  /*8220*/  IMAD.MOV.U32 R62, RZ, RZ, R64 ;  /* 0x000000ffff3e7224 */ /* 0x000fe400078e0040 */
.L_x_41020:
[----:B------:R-:W-:Y:S05]  /*8230*/  BSYNC B1 ;  /* 0x0000000000017941 */ /* 0x000fea0003800000 */
.L_x_41018:
        /* <DEDUP_REMOVED lines=16> */
.L_x_41024:
[----:B------:R-:W-:Y:S05]  /*8340*/  BSYNC B2 ;  /* 0x0000000000027941 */ /* 0x000fea0003800000 */
.L_x_41023:
        /* <DEDUP_REMOVED lines=44> */
.L_x_41022:
[----:B------:R-:W-:Y:S05]  /*8610*/  BSYNC B1 ;  /* 0x0000000000017941 */ /* 0x000fea0003800000 */
.L_x_41021:
        /* <DEDUP_REMOVED lines=9> */
.L_x_41017:
[----:B------:R-:W-:Y:S05]  /*86b0*/  BSYNC B0 ;  /* 0x0000000000007941 */ /* 0x000fea0003800000 */
.L_x_41016:
        /* <DEDUP_REMOVED lines=8> */
[----:B------:R-:W-:-:S04]  /*8740*/  LOP3.LUT R52, R95, 0xffff, RZ, 0xc0, !PT ;  /* 0x0000ffff5f347812 */ /* 0x000fc800078ec0ff */
        /* <DEDUP_REMOVED lines=8> */
.L_x_41026:
[----:B------:R-:W-:Y:S05]  /*87d0*/  BSYNC B0 ;  /* 0x0000000000007941 */ /* 0x000fea0003800000 */
.L_x_41025:
        /* <DEDUP_REMOVED lines=21> */
.L_x_41030:
[----:B------:R-:W-:Y:S02]  /*8930*/  MOV R58, R64 ;  /* 0x00000040003a7202 */ /* 0x000fe40000000f00 */
.L_x_41031:
[----:B------:R-:W-:Y:S05]  /*8940*/  BSYNC B1 ;  /* 0x0000000000017941 */ /* 0x000fea0003800000 */
.L_x_41029:
        /* <DEDUP_REMOVED lines=16> */
.L_x_41035:
[----:B------:R-:W-:Y:S05]  /*8a50*/  BSYNC B2 ;  /* 0x0000000000027941 */ /* 0x000fea0003800000 */
.L_x_41034:
        /* <DEDUP_REMOVED lines=44> */
.L_x_41033:
[----:B------:R-:W-:Y:S05]  /*8d20*/  BSYNC B1 ;  /* 0x0000000000017941 */ /* 0x000fea0003800000 */
.L_x_41032:
        /* <DEDUP_REMOVED lines=9> */
.L_x_41028:
[----:B0-----:R-:W-:Y:S05]  /*8dc0*/  BSYNC B0 ;  /* 0x0000000000007941 */ /* 0x001fea0003800000 */
.L_x_41027:
        /* <DEDUP_REMOVED lines=18> */
.L_x_41039:
[----:B------:R-:W-:Y:S02]  /*8ef0*/  MOV R80, R64 ;  /* 0x0000004000507202 */ /* 0x000fe40000000f00 */
.L_x_41040:
[----:B------:R-:W-:Y:S05]  /*8f00*/  BSYNC B1 ;  /* 0x0000000000017941 */ /* 0x000fea0003800000 */
.L_x_41038:
        /* <DEDUP_REMOVED lines=16> */
.L_x_41044:
[----:B------:R-:W-:Y:S05]  /*9010*/  BSYNC B2 ;  /* 0x0000000000027941 */ /* 0x000fea0003800000 */
.L_x_41043:
        /* <DEDUP_REMOVED lines=44> */
.L_x_41042:
[----:B------:R-:W-:Y:S05]  /*92e0*/  BSYNC B1 ;  /* 0x0000000000017941 */ /* 0x000fea0003800000 */
.L_x_41041:
        /* <DEDUP_REMOVED lines=9> */
.L_x_41037:
[----:B------:R-:W-:Y:S05]  /*9380*/  BSYNC B0 ;  /* 0x0000000000007941 */ /* 0x000fea0003800000 */
.L_x_41036:
        /* <DEDUP_REMOVED lines=18> */
.L_x_41048:
[----:B------:R-:W-:Y:S02]  /*94b0*/  MOV R80, R64 ;  /* 0x0000004000507202 */ /* 0x000fe40000000f00 */
.L_x_41049:
[----:B------:R-:W-:Y:S05]  /*94c0*/  BSYNC B1 ;  /* 0x0000000000017941 */ /* 0x000fea0003800000 */
.L_x_41047:
        /* <DEDUP_REMOVED lines=16> */
.L_x_41053:
[----:B------:R-:W-:Y:S05]  /*95d0*/  BSYNC B2 ;  /* 0x0000000000027941 */ /* 0x000fea0003800000 */
.L_x_41052:
        /* <DEDUP_REMOVED lines=44> */
.L_x_41051:
[----:B------:R-:W-:Y:S05]  /*98a0*/  BSYNC B1 ;  /* 0x0000000000017941 */ /* 0x000fea0003800000 */
.L_x_41050:
        /* <DEDUP_REMOVED lines=9> */
.L_x_41046:
[----:B------:R-:W-:Y:S05]  /*9940*/  BSYNC B0 ;  /* 0x0000000000007941 */ /* 0x000fea0003800000 */
.L_x_41045:
        /* <DEDUP_REMOVED lines=18> */
.L_x_41057:
[----:B------:R-:W-:Y:S02]  /*9a70*/  MOV R116, R64 ;  /* 0x0000004000747202 */ /* 0x000fe40000000f00 */
.L_x_41058:
[----:B------:R-:W-:Y:S05]  /*9a80*/  BSYNC B1 ;  /* 0x0000000000017941 */ /* 0x000fea0003800000 */
.L_x_41056:
        /* <DEDUP_REMOVED lines=16> */
.L_x_41062:
[----:B------:R-:W-:Y:S05]  /*9b90*/  BSYNC B2 ;  /* 0x0000000000027941 */ /* 0x000fea0003800000 */
.L_x_41061:
        /* <DEDUP_REMOVED lines=44> */
.L_x_41060:
[----:B------:R-:W-:Y:S05]  /*9e60*/  BSYNC B1 ;  /* 0x0000000000017941 */ /* 0x000fea0003800000 */
.L_x_41059:
        /* <DEDUP_REMOVED lines=9> */
.L_x_41055:
[----:B------:R-:W-:Y:S05]  /*9f00*/  BSYNC B0 ;  /* 0x0000000000007941 */ /* 0x000fea0003800000 */
.L_x_41054:
[-C--:B------:R-:W-:Y:S01]  /*9f10*/  IMAD.WIDE.U32 R56, R119, R112.reuse, c[0x0][0x188] ;  /* 0x0000620077387625 */ /* 0x080fe200078e0070 */
[----:B------:R-:W-:Y:S01]  /*9f20*/  IADD3 R117, R117, 0x600, RZ ;  /* 0x0000060075757810 */ /* 0x000fe20007ffe0ff */
[----:B------:R-:W-:Y:S01]  /*9f30*/  BSSY B0, `(.L_x_41063) ;  /* 0x000000f000007945 */ /* 0x000fe20003800000 */
[----:B------:R-:W-:Y:S02]  /*9f40*/  IADD3 R114, R114, 0x600, RZ ;  /* 0x0000060072727810 */ /* 0x000fe40007ffe0ff */
[----:B------:R0:W-:Y:S01]  /*9f50*/  STG.E.128 [R56.64], R52 ;  /* 0x0000003438007986 */ /* 0x0001e2000c101d06 */
[----:B------:R-:W-:Y:S01]  /*9f60*/  @P0 IMAD.WIDE.U32 R58, R117, R112, c[0x0][0x180] ;  /* 0x00006000753a0625 */ /* 0x000fe200078e0070 */
        /* <DEDUP_REMOVED lines=11> */
.L_x_41064:
[----:B------:R-:W-:Y:S05]  /*a020*/  BSYNC B0 ;  /* 0x0000000000007941 */ /* 0x000fea0003800000 */
.L_x_41063:
        /* <DEDUP_REMOVED lines=21> */
.L_x_41068:
[----:B------:R-:W-:Y:S02]  /*a180*/  IMAD.MOV.U32 R62, RZ, RZ, R64 ;  /* 0x000000ffff3e7224 */ /* 0x000fe400078e0040 */
.L_x_41069:
[----:B------:R-:W-:Y:S05]  /*a190*/  BSYNC B1 ;  /* 0x0000000000017941 */ /* 0x000fea0003800000 */
.L_x_41067:
        /* <DEDUP_REMOVED lines=16> */
.L_x_41073:
[----:B------:R-:W-:Y:S05]  /*a2a0*/  BSYNC B2 ;  /* 0x0000000000027941 */ /* 0x000fea0003800000 */
.L_x_41072:
        /* <DEDUP_REMOVED lines=44> */
.L_x_41071:
[----:B------:R-:W-:Y:S05]  /*a570*/  BSYNC B1 ;  /* 0x0000000000017941 */ /* 0x000fea0003800000 */
.L_x_41070:
        /* <DEDUP_REMOVED lines=9> */
.L_x_41066:
[----:B0-----:R-:W-:Y:S05]  /*a610*/  BSYNC B0 ;  /* 0x0000000000007941 */ /* 0x001fea0003800000 */
.L_x_41065:
        /* <DEDUP_REMOVED lines=18> */
.L_x_41077:
[----:B------:R-:W-:Y:S02]  /*a740*/  IMAD.MOV.U32 R62, RZ, RZ, R64 ;  /* 0x000000ffff3e7224 */ /* 0x000fe400078e0040 */
.L_x_41078:
[----:B------:R-:W-:Y:S05]  /*a750*/  BSYNC B1 ;  /* 0x0000000000017941 */ /* 0x000fea0003800000 */
.L_x_41076:
        /* <DEDUP_REMOVED lines=16> */
.L_x_41082:
[----:B------:R-:W-:Y:S05]  /*a860*/  BSYNC B2 ;  /* 0x0000000000027941 */ /* 0x000fea0003800000 */
.L_x_41081:
        /* <DEDUP_REMOVED lines=44> */
.L_x_41080:
[----:B------:R-:W-:Y:S05]  /*ab30*/  BSYNC B1 ;  /* 0x0000000000017941 */ /* 0x000fea0003800000 */
.L_x_41079:
        /* <DEDUP_REMOVED lines=9> */
.L_x_41075:
[----:B------:R-:W-:Y:S05]  /*abd0*/  BSYNC B0 ;  /* 0x0000000000007941 */ /* 0x000fea0003800000 */
.L_x_41074:
        /* <DEDUP_REMOVED lines=18> */
.L_x_41086:
[----:B------:R-:W-:Y:S02]  /*ad00*/  IMAD.MOV.U32 R62, RZ, RZ, R64 ;  /* 0x000000ffff3e7224 */ /* 0x000fe400078e0040 */
.L_x_41087:
[----:B------:R-:W-:Y:S05]  /*ad10*/  BSYNC B1 ;  /* 0x0000000000017941 */ /* 0x000fea0003800000 */
.L_x_41085:
        /* <DEDUP_REMOVED lines=16> */
.L_x_41091:
[----:B------:R-:W-:Y:S05]  /*ae20*/  BSYNC B2 ;  /* 0x0000000000027941 */ /* 0x000fea0003800000 */
.L_x_41090:
        /* <DEDUP_REMOVED lines=44> */
.L_x_41089:
[----:B------:R-:W-:Y:S05]  /*b0f0*/  BSYNC B1 ;  /* 0x0000000000017941 */ /* 0x000fea0003800000 */
.L_x_41088:
        /* <DEDUP_REMOVED lines=9> */
.L_x_41084:
[----:B------:R-:W-:Y:S05]  /*b190*/  BSYNC B0 ;  /* 0x0000000000007941 */ /* 0x000fea0003800000 */
.L_x_41083:
        /* <DEDUP_REMOVED lines=18> */
.L_x_41095:
[----:B------:R-:W-:Y:S02]  /*b2c0*/  IMAD.MOV.U32 R116, RZ, RZ, R64 ;  /* 0x000000ffff747224 */ /* 0x000fe400078e0040 */
.L_x_41096:
[----:B------:R-:W-:Y:S05]  /*b2d0*/  BSYNC B1 ;  /* 0x0000000000017941 */ /* 0x000fea0003800000 */
.L_x_41094:
        /* <DEDUP_REMOVED lines=16> */
.L_x_41100:
[----:B------:R-:W-:Y:S05]  /*b3e0*/  BSYNC B2 ;  /* 0x0000000000027941 */ /* 0x000fea0003800000 */
.L_x_41099:
        /* <DEDUP_REMOVED lines=44> */
.L_x_41098:
[----:B------:R-:W-:Y:S05]  /*b6b0*/  BSYNC B1 ;  /* 0x0000000000017941 */ /* 0x000fea0003800000 */
.L_x_41097:
        /* <DEDUP_REMOVED lines=9> */
.L_x_41093:
[----:B------:R-:W-:Y:S05]  /*b750*/  BSYNC B0 ;  /* 0x0000000000007941 */ /* 0x000fea0003800000 */
.L_x_41092:
[----:B------:R-:W-:Y:S01]  /*b760*/  IMAD.WIDE.U32 R80, R117, R112, c[0x0][0x188] ;  /* 0x0000620075507625 */ /* 0x000fe200078e0070 */
[----:B------:R-:W-:Y:S01]  /*b770*/  BSSY B0, `(.L_x_41101) ;  /* 0x000002c000007945 */ /* 0x000fe20003800000 */
[----:B------:R-:W-:Y:S02]  /*b780*/  LOP3.LUT P0, RZ, R18, 0x1f, RZ, 0xc0, !PT ;  /* 0x0000001f12ff7812 */ /* 0x000fe4000780c0ff */
[----:B------:R-:W-:Y:S01]  /*b790*/  FADD.FTZ R112, RZ, R32 ;  /* 0x00000020ff707221 */ /* 0x000fe20000010000 */
[----:B------:R0:W-:Y:S01]  /*b7a0*/  STG.E.128 [R80.64], R56 ;  /* 0x0000003850007986 */ /* 0x0001e2000c101d06 */
[----:B------:R-:W-:Y:S02]  /*b7b0*/  LOP3.LUT P1, RZ, R82, 0xff, RZ, 0xc0, !PT ;  /* 0x000000ff52ff7812 */ /* 0x000fe4000782c0ff */
        /* <DEDUP_REMOVED lines=9> */
[----:B------:R-:W-:-:S03]  /*b850*/  SHF.R.U32.HI R112, RZ, 0x5, R18 ;  /* 0x00000005ff707819 */ /* 0x000fc60000011612 */
[----:B0-----:R-:W-:Y:S01]  /*b860*/  FADD.FTZ R80, R117, R42 ;  /* 0x0000002a75507221 */ /* 0x001fe20000010000 */
        /* <DEDUP_REMOVED lines=17> */
[----:B------:R-:W-:Y:S05]  /*b980*/  @!P2 BRA `(.L_x_41102) ;  /* 0x000000a00000a947 */ /* 0x000fea0003800000 */
[----:B------:R-:W-:Y:S01]  /*b990*/  SHF.L.U32 R81, R94, 0x10, RZ ;  /* 0x000000105e517819 */ /* 0x000fe200000006ff */
[----:B------:R-:W-:-:S03]  /*b9a0*/  IMAD.WIDE.U32 R114, R114, R115, c[0x0][0x190] ;  /* 0x0000640072727625 */ /* 0x000fc600078e0073 */
[----:B------:R-:W-:Y:S02]  /*b9b0*/  LOP3.LUT R116, R81, 0xff0000, RZ, 0xc0, !PT ;  /* 0x00ff000051747812 */ /* 0x000fe400078ec0ff */
[----:B------:R-:W-:-:S05]  /*b9c0*/  LOP3.LUT R81, R95, 0xffff, RZ, 0xc0, !PT ;  /* 0x0000ffff5f517812 */ /* 0x000fca00078ec0ff */
[----:B------:R-:W-:Y:S01]  /*b9d0*/  IMAD R81, R81, 0x1000000, R116 ;  /* 0x0100000051517824 */ /* 0x000fe200078e0274 */
[----:B------:R-:W-:-:S05]  /*b9e0*/  LOP3.LUT R116, R93, 0xff, RZ, 0xc0, !PT ;  /* 0x000000ff5d747812 */ /* 0x000fca00078ec0ff */
[----:B------:R-:W-:Y:S01]  /*b9f0*/  IMAD R81, R116, 0x100, R81 ;  /* 0x0000010074517824 */ /* 0x000fe200078e0251 */
[----:B------:R-:W-:-:S04]  /*ba00*/  LOP3.LUT R116, R91, 0xff, RZ, 0xc0, !PT ;  /* 0x000000ff5b747812 */ /* 0x000fc800078ec0ff */
[----:B------:R-:W-:-:S05]  /*ba10*/  IADD3 R81, R81, R116, RZ ;  /* 0x0000007451517210 */ /* 0x000fca0007ffe0ff */
[----:B------:R0:W-:Y:S02]  /*ba20*/  STG.E [R114.64], R81 ;  /* 0x0000005172007986 */ /* 0x0001e4000c101906 */
.L_x_41102:
[----:B------:R-:W-:Y:S05]  /*ba30*/  BSYNC B0 ;  /* 0x0000000000007941 */ /* 0x000fea0003800000 */
.L_x_41101:
[----:B------:R-:W-:Y:S01]  /*ba40*/  @!P1 IADD3 R112, R112, 0x8, RZ ;  /* 0x0000000870709810 */ /* 0x000fe20007ffe0ff */
[----:B------:R-:W-:Y:S01]  /*ba50*/  FADD.FTZ R118, R80, R59 ;  /* 0x0000003b50767221 */ /* 0x000fe20000010000 */
[----:B------:R-:W-:Y:S05]  /*ba60*/  BRA.DIV ~URZ, `(.L_x_41103) ;  /* 0x000011727f007947 */ /* 0x000fea000b800000 */
[----:B0-----:R0:W1:Y:S02]  /*ba70*/  SHFL.BFLY PT, R81, R118, 0x1, 0x1f ;  /* 0x0c201f0076517f89 */ /* 0x00106400000e0000 */
.L_x_41109:
        /* <DEDUP_REMOVED lines=76> */
.L_x_41110:
        /* <DEDUP_REMOVED lines=10> */
[----:B0-----:R-:W-:Y:S01]  /*bfe0*/  @!P0 IMAD.IADD R118, R112, 0x1, R117 ;  /* 0x0000000170768824 */ /* 0x001fe200078e0275 */
[----:B------:R-:W-:Y:S01]  /*bff0*/  HFMA2.MMA R117, -RZ, RZ, 0, 0 ;  /* 0x00000000ff757435 */ /* 0x000fe200000001ff */
[----:B------:R-:W-:Y:S02]  /*c000*/  ISETP.NE.AND P1, PT, RZ, UR8, PT ;  /* 0x00000008ff007c0c */ /* 0x000fe4000bf25270 */
[----:B------:R-:W-:Y:S03]  /*c010*/  BSSY B0, `(.L_x_41105) ;  /* 0x00000b5000007945 */ /* 0x000fe60003800000 */
[----:B------:R-:W-:-:S04]  /*c020*/  @!P0 IMAD.MOV.U32 R117, RZ, RZ, 0x380 ;  /* 0x00000380ff758424 */ /* 0x000fc800078e00ff */
[----:B------:R-:W-:Y:S01]  /*c030*/  I2F R119, R117 ;  /* 0x0000007500777306 */ /* 0x000fe20000201400 */
[----:B------:R-:W0:Y:S04]  /*c040*/  SHFL.DOWN PT, R122, R117, 0x4, 0x1f ;  /* 0x08801f00757a7f89 */ /* 0x000e2800000e0000 */
[----:B------:R1:W2:Y:S01]  /*c050*/  @!P0 LDS.64 R80, [R118.X8] ;  /* 0x0000000076508984 */ /* 0x0002a20000008a00 */
[----:B------:R-:W-:Y:S01]  /*c060*/  LOP3.LUT P0, RZ, R115, 0x1f, R18, 0xf8, !PT ;  /* 0x0000001f73ff7812 */ /* 0x000fe2000780f812 */
[----:B0-----:R-:W-:Y:S01]  /*c070*/  IMAD.IADD R116, R122, 0x1, R117 ;  /* 0x000000017a747824 */ /* 0x001fe200078e0275 */
[----:B------:R-:W-:Y:S08]  /*c080*/  I2F R114, R122 ;  /* 0x0000007a00727306 */ /* 0x000ff00000201400 */
[----:B------:R-:W1:Y:S08]  /*c090*/  I2F R112, R116 ;  /* 0x0000007400707306 */ /* 0x000e700000201400 */
[----:B-1----:R-:W0:Y:S01]  /*c0a0*/  MUFU.RCP R118, R112 ;  /* 0x0000007000767308 */ /* 0x002e220000001000 */
[----:B--2---:R-:W1:Y:S02]  /*c0b0*/  SHFL.DOWN PT, R121, R80, 0x4, 0x1f ;  /* 0x08801f0050797f89 */ /* 0x004e6400000e0000 */
[----:B-1----:R-:W-:-:S02]  /*c0c0*/  FMUL.FTZ R120, R121, R114 ;  /* 0x0000007279787220 */ /* 0x002fc40000410000 */
[----:B------:R-:W-:Y:S02]  /*c0d0*/  FADD.FTZ R123, -R121, R80 ;  /* 0x00000050797b7221 */ /* 0x000fe40000010100 */
[----:B------:R-:W1:Y:S01]  /*c0e0*/  SHFL.DOWN PT, R121, R116, 0x2, 0x1f ;  /* 0x08401f0074797f89 */ /* 0x000e6200000e0000 */
[----:B------:R-:W-:Y:S02]  /*c0f0*/  FFMA.FTZ R125, R119, R80, R120 ;  /* 0x00000050777d7223 */ /* 0x000fe40000010078 */
[----:B------:R-:W-:Y:S01]  /*c100*/  FMUL.FTZ R124, R123, R123 ;  /* 0x0000007b7b7c7220 */ /* 0x000fe20000410000 */
[----:B------:R-:W2:Y:S01]  /*c110*/  SHFL.DOWN PT, R120, R81, 0x4, 0x1f ;  /* 0x08801f0051787f89 */ /* 0x000ea200000e0000 */
[----:B0-----:R-:W-:Y:S02]  /*c120*/  FMUL.FTZ R117, R118, R125 ;  /* 0x0000007d76757220 */ /* 0x001fe40000410000 */
[----:B------:R-:W-:-:S03]  /*c130*/  FMUL.FTZ R119, R124, R119 ;  /* 0x000000777c777220 */ /* 0x000fc60000410000 */
[----:B------:R-:W0:Y:S01]  /*c140*/  SHFL.DOWN PT, R80, R117, 0x2, 0x1f ;  /* 0x08401f0075507f89 */ /* 0x000e2200000e0000 */
[----:B------:R-:W-:Y:S02]  /*c150*/  FMUL.FTZ R122, R119, R114 ;  /* 0x00000072777a7220 */ /* 0x000fe40000410000 */
[----:B-1----:R-:W1:Y:S01]  /*c160*/  I2F R119, R121 ;  /* 0x0000007900777306 */ /* 0x002e620000201400 */
[----:B------:R-:W-:Y:S01]  /*c170*/  IADD3 R114, R116, R121, RZ ;  /* 0x0000007974727210 */ /* 0x000fe20007ffe0ff */
[----:B--2---:R-:W-:-:S06]  /*c180*/  FADD.FTZ R123, R120, R81 ;  /* 0x00000051787b7221 */ /* 0x004fcc0000010000 */
[----:B------:R-:W2:Y:S01]  /*c190*/  I2F R81, R114 ;  /* 0x0000007200517306 */ /* 0x000ea20000201400 */
[----:B------:R-:W-:Y:S02]  /*c1a0*/  FFMA.FTZ R123, R118, R122, R123 ;  /* 0x0000007a767b7223 */ /* 0x000fe4000001007b */
[----:B0-----:R-:W-:-:S03]  /*c1b0*/  FADD.FTZ R118, R117, -R80 ;  /* 0x8000005075767221 */ /* 0x001fc60000010000 */
[----:B------:R-:W0:Y:S01]  /*c1c0*/  SHFL.DOWN PT, R116, R123, 0x2, 0x1f ;  /* 0x08401f007b747f89 */ /* 0x000e2200000e0000 */
[----:B------:R-:W-:Y:S02]  /*c1d0*/  FMUL.FTZ R125, R118, R118 ;  /* 0x00000076767d7220 */ /* 0x000fe40000410000 */
[----:B-1----:R-:W-:-:S04]  /*c1e0*/  FMUL.FTZ R120, R80, R119 ;  /* 0x0000007750787220 */ /* 0x002fc80000410000 */
[C---:B------:R-:W-:Y:S02]  /*c1f0*/  FFMA.FTZ R120, R112.reuse, R117, R120 ;  /* 0x0000007570787223 */ /* 0x040fe40000010078 */
[----:B------:R-:W1:Y:S01]  /*c200*/  SHFL.DOWN PT, R117, R114, 0x1, 0x1f ;  /* 0x08201f0072757f89 */ /* 0x000e6200000e0000 */
[----:B--2---:R-:W2:Y:S01]  /*c210*/  MUFU.RCP R80, R81 ;  /* 0x0000005100507308 */ /* 0x004ea20000001000 */
[----:B------:R-:W-:-:S04]  /*c220*/  FMUL.FTZ R112, R112, R125 ;  /* 0x0000007d70707220 */ /* 0x000fc80000410000 */
[----:B------:R-:W-:Y:S02]  /*c230*/  FMUL.FTZ R118, R112, R119 ;  /* 0x0000007770767220 */ /* 0x000fe40000410000 */
[----:B0-----:R-:W-:Y:S02]  /*c240*/  FADD.FTZ R119, R123, R116 ;  /* 0x000000747b777221 */ /* 0x001fe40000010000 */
[C---:B--2---:R-:W-:Y:S02]  /*c250*/  FMUL.FTZ R112, R80.reuse, R120 ;  /* 0x0000007850707220 */ /* 0x044fe40000410000 */
[----:B------:R-:W-:-:S03]  /*c260*/  FFMA.FTZ R80, R80, R118, R119 ;  /* 0x0000007650507223 */ /* 0x000fc60000010077 */
[----:B------:R-:W0:Y:S01]  /*c270*/  SHFL.DOWN PT, R119, R112, 0x1, 0x1f ;  /* 0x08201f0070777f89 */ /* 0x000e2200000e0000 */
[----:B-1----:R-:W-:Y:S02]  /*c280*/  IMAD.IADD R116, R114, 0x1, R117 ;  /* 0x0000000172747824 */ /* 0x002fe400078e0275 */
[----:B------:R-:W1:Y:S01]  /*c290*/  I2F R117, R117 ;  /* 0x0000007500757306 */ /* 0x000e620000201400 */
[----:B------:R-:W2:Y:S07]  /*c2a0*/  SHFL.DOWN PT, R121, R80, 0x1, 0x1f ;  /* 0x08201f0050797f89 */ /* 0x000eae00000e0000 */
[----:B------:R-:W3:Y:S01]  /*c2b0*/  I2F R116, R116 ;  /* 0x0000007400747306 */ /* 0x000ee20000201400 */
[----:B0-----:R-:W-:-:S02]  /*c2c0*/  FADD.FTZ R118, R112, -R119 ;  /* 0x8000007770767221 */ /* 0x001fc40000010000 */
[----:B-1----:R-:W-:-:S05]  /*c2d0*/  FMUL.FTZ R119, R119, R117 ;  /* 0x0000007577777220 */ /* 0x002fca0000410000 */
[----:B---3--:R-:W0:Y:S01]  /*c2e0*/  MUFU.RCP R114, R116 ;  /* 0x0000007400727308 */ /* 0x008e220000001000 */
[----:B------:R-:W-:Y:S02]  /*c2f0*/  FMUL.FTZ R118, R118, R118 ;  /* 0x0000007676767220 */ /* 0x000fe40000410000 */
[C---:B------:R-:W-:Y:S02]  /*c300*/  FFMA.FTZ R119, R81.reuse, R112, R119 ;  /* 0x0000007051777223 */ /* 0x040fe40000010077 */
[----:B------:R-:W-:Y:S02]  /*c310*/  FMUL.FTZ R118, R81, R118 ;  /* 0x0000007651767220 */ /* 0x000fe40000410000 */
[----:B--2---:R-:W-:Y:S02]  /*c320*/  FADD.FTZ R121, R80, R121 ;  /* 0x0000007950797221 */ /* 0x004fe40000010000 */
[----:B------:R-:W-:Y:S02]  /*c330*/  FMUL.FTZ R118, R118, R117 ;  /* 0x0000007576767220 */ /* 0x000fe40000410000 */
[----:B------:R-:W-:-:S02]  /*c340*/  IMAD.MOV.U32 R112, RZ, RZ, c[0x0][0x1e0] ;  /* 0x00007800ff707624 */ /* 0x000fc400078e00ff */
[C---:B0-----:R-:W-:Y:S02]  /*c350*/  FMUL.FTZ R119, R114.reuse, R119 ;  /* 0x0000007772777220 */ /* 0x041fe40000410000 */
[----:B------:R-:W-:Y:S01]  /*c360*/  FFMA.FTZ R118, R114, R118, R121 ;  /* 0x0000007672767223 */ /* 0x000fe20000010079 */
[----:B------:R-:W-:-:S03]  /*c370*/  @!P0 LEA R114, P2, R110, c[0x0][0x1a0], 0x2 ;  /* 0x000068006e728a11 */ /* 0x000fc600078410ff */
[----:B------:R-:W0:Y:S01]  /*c380*/  SHFL.IDX PT, R119, R119, RZ, 0x1f ;  /* 0x00001fff77777589 */ /* 0x000e2200000e0000 */
[----:B------:R-:W-:-:S03]  /*c390*/  @!P0 LEA.HI.X R115, R110, c[0x0][0x1a4], R113, 0x2, P2 ;  /* 0x000069006e738a11 */ /* 0x000fc600010f1471 */
[----:B------:R-:W1:Y:S01]  /*c3a0*/  SHFL.IDX PT, R117, R118, RZ, 0x1f ;  /* 0x00001fff76757589 */ /* 0x000e6200000e0000 */
[----:B0-----:R-:W-:-:S03]  /*c3b0*/  FMUL.FTZ R80, R119, R119 ;  /* 0x0000007777507220 */ /* 0x001fc60000410000 */
[----:B------:R0:W-:Y:S02]  /*c3c0*/  @!P0 STG.E [R114.64], R119 ;  /* 0x0000007772008986 */ /* 0x0001e4000c101906 */
[----:B------:R-:W-:Y:S01]  /*c3d0*/  FSEL R81, R80, RZ, P1 ;  /* 0x000000ff50517208 */ /* 0x000fe20000800000 */
[----:B-1----:R-:W-:-:S04]  /*c3e0*/  FFMA.FTZ R80, R117, R112, c[0x0][0x228] ;  /* 0x00008a0075507623 */ /* 0x002fc80000010070 */
[----:B------:R-:W-:Y:S01]  /*c3f0*/  FADD.FTZ R117, R80, R81 ;  /* 0x0000005150757221 */ /* 0x000fe20000010000 */
[----:B------:R-:W-:-:S04]  /*c400*/  @!P0 LEA R80, P3, R110, c[0x0][0x1a8], 0x2 ;  /* 0x00006a006e508a11 */ /* 0x000fc800078610ff */
        /* <DEDUP_REMOVED lines=11> */
[----:B------:R-:W-:Y:S01]  /*c4c0*/  FADD.FTZ R32, -R80, R32 ;  /* 0x0000002050207221 */ /* 0x000fe20000010100 */
[----:B------:R-:W-:Y:S01]  /*c4d0*/  LOP3.LUT R33, R18, 0xff, RZ, 0xc0, !PT ;  /* 0x000000ff12217812 */ /* 0x000fe200078ec0ff */
[----:B------:R-:W-:Y:S01]  /*c4e0*/  FADD.FTZ R34, -R80, R34 ;  /* 0x0000002250227221 */ /* 0x000fe20000010100 */
[----:B------:R-:W-:Y:S01]  /*c4f0*/  LEA.HI R36, R36, R111, RZ, 0x2 ;  /* 0x0000006f24247211 */ /* 0x000fe200078f10ff */
[----:B------:R-:W-:-:S02]  /*c500*/  FADD.FTZ R120, -R80, R35 ;  /* 0x0000002350787221 */ /* 0x000fc40000010100 */
[C---:B------:R-:W-:Y:S02]  /*c510*/  FADD.FTZ R118, -R80.reuse, R39 ;  /* 0x0000002750767221 */ /* 0x040fe40000010100 */
[C---:B------:R-:W-:Y:S02]  /*c520*/  FADD.FTZ R122, -R80.reuse, R41 ;  /* 0x00000029507a7221 */ /* 0x040fe40000010100 */
[C---:B------:R-:W-:Y:S01]  /*c530*/  FADD.FTZ R39, -R80.reuse, R52 ;  /* 0x0000003450277221 */ /* 0x040fe20000010100 */
[----:B------:R-:W-:Y:S01]  /*c540*/  MOV R52, 0x10 ;  /* 0x0000001000347802 */ /* 0x000fe20000000f00 */
[----:B------:R-:W-:Y:S01]  /*c550*/  FADD.FTZ R41, -R80, R53 ;  /* 0x0000003550297221 */ /* 0x000fe20000010100 */
[----:B------:R-:W-:Y:S01]  /*c560*/  LEA.HI.SX32 R53, R36, R33, 0x1e ;  /* 0x0000002124357211 */ /* 0x000fe200078ff2ff */
[C---:B------:R-:W-:Y:S02]  /*c570*/  FMUL.FTZ R35, R117.reuse, R120 ;  /* 0x0000007875237220 */ /* 0x040fe40000410000 */
[----:B------:R-:W-:-:S02]  /*c580*/  FMUL.FTZ R34, R117, R34 ;  /* 0x0000002275227220 */ /* 0x000fc40000410000 */
[C---:B------:R-:W-:Y:S02]  /*c590*/  FMUL.FTZ R33, R117.reuse, R116 ;  /* 0x0000007475217220 */ /* 0x040fe40000410000 */
[----:B------:R-:W-:Y:S02]  /*c5a0*/  FMUL.FTZ R32, R117, R32 ;  /* 0x0000002075207220 */ /* 0x000fe40000410000 */
[C---:B------:R-:W-:Y:S02]  /*c5b0*/  FADD.FTZ R50, -R80.reuse, R50 ;  /* 0x0000003250327221 */ /* 0x040fe40000010100 */
[C---:B------:R-:W-:Y:S02]  /*c5c0*/  FADD.FTZ R114, -R80.reuse, R37 ;  /* 0x0000002550727221 */ /* 0x040fe40000010100 */
[----:B------:R-:W-:Y:S02]  /*c5d0*/  FADD.FTZ R38, -R80, R38 ;  /* 0x0000002650267221 */ /* 0x000fe40000010100 */
[----:B------:R-:W-:-:S02]  /*c5e0*/  FFMA.FTZ R35, R102, R35, R67 ;  /* 0x0000002366237223 */ /* 0x000fc40000010043 */
[----:B------:R-:W-:Y:S02]  /*c5f0*/  FFMA.FTZ R34, R104, R34, R13 ;  /* 0x0000002268227223 */ /* 0x000fe4000001000d */
[----:B------:R-:W-:Y:S02]  /*c600*/  FFMA.FTZ R33, R105, R33, R66 ;  /* 0x0000002169217223 */ /* 0x000fe40000010042 */
[----:B------:R-:W-:Y:S02]  /*c610*/  FFMA.FTZ R32, R107, R32, R14 ;  /* 0x000000206b207223 */ /* 0x000fe4000001000e */
[----:B------:R-:W-:-:S04]  /*c620*/  IMAD.WIDE.U32 R36, R53, R52, c[0x0][0x208] ;  /* 0x0000820035247625 */ /* 0x000fc800078e0034 */
[C---:B------:R-:W-:Y:S01]  /*c630*/  FADD.FTZ R40, -R80.reuse, R40 ;  /* 0x0000002850287221 */ /* 0x040fe20000010100 */
[----:B------:R0:W-:Y:S01]  /*c640*/  STG.E.128 [R36.64], R32 ;  /* 0x0000002024007986 */ /* 0x0001e2000c101d06 */
[C---:B------:R-:W-:Y:S02]  /*c650*/  FMUL.FTZ R81, R117.reuse, R50 ;  /* 0x0000003275517220 */ /* 0x040fe40000410000 */
[C---:B------:R-:W-:Y:S02]  /*c660*/  FADD.FTZ R42, -R80.reuse, R42 ;  /* 0x0000002a502a7221 */ /* 0x040fe40000010100 */
[C---:B------:R-:W-:Y:S02]  /*c670*/  FADD.FTZ R46, -R80.reuse, R46 ;  /* 0x0000002e502e7221 */ /* 0x040fe40000010100 */
[----:B------:R-:W-:Y:S01]  /*c680*/  FMUL.FTZ R50, R117, R41 ;  /* 0x0000002975327220 */ /* 0x000fe20000410000 */
[----:B------:R-:W-:Y:S01]  /*c690*/  IADD3 R41, R53, 0x100, RZ ;  /* 0x0000010035297810 */ /* 0x000fe20007ffe0ff */
        /* <DEDUP_REMOVED lines=16> */
[----:B------:R-:W-:Y:S02]  /*c7a0*/  FADD.FTZ R80, -R80, R59 ;  /* 0x0000003b50507221 */ /* 0x000fe40000010100 */
[C---:B------:R-:W-:Y:S02]  /*c7b0*/  FMUL.FTZ R38, R117.reuse, R40 ;  /* 0x0000002875267220 */ /* 0x040fe40000410000 */
[----:B------:R-:W-:-:S02]  /*c7c0*/  FMUL.FTZ R59, R117, R42 ;  /* 0x0000002a753b7220 */ /* 0x000fc40000410000 */
        /* <DEDUP_REMOVED lines=8> */
[----:B------:R-:W-:-:S04]  /*c850*/  IMAD.WIDE.U32 R40, R41, R52, c[0x0][0x208] ;  /* 0x0000820029287625 */ /* 0x000fc800078e0034 */
[----:B------:R-:W-:Y:S01]  /*c860*/  FFMA.FTZ R32, R99, R38, R10 ;  /* 0x0000002663207223 */ /* 0x000fe2000001000a */
[----:B------:R0:W-:Y:S01]  /*c870*/  STG.E.128 [R40.64], R44 ;  /* 0x0000002c28007986 */ /* 0x0001e2000c101d06 */
[C---:B------:R-:W-:Y:S02]  /*c880*/  FMUL.FTZ R57, R117.reuse, R49 ;  /* 0x0000003175397220 */ /* 0x040fe40000410000 */
[----:B------:R-:W-:Y:S02]  /*c890*/  FFMA.FTZ R38, R20, R36, R7 ;  /* 0x0000002414267223 */ /* 0x000fe40000010007 */
[----:B------:R-:W-:Y:S02]  /*c8a0*/  FMUL.FTZ R55, R117, R55 ;  /* 0x0000003775377220 */ /* 0x000fe40000410000 */
[----:B------:R-:W-:Y:S02]  /*c8b0*/  FFMA.FTZ R36, R19, R42, R8 ;  /* 0x0000002a13247223 */ /* 0x000fe40000010008 */
[----:B------:R-:W-:-:S02]  /*c8c0*/  FMUL.FTZ R51, R117, R51 ;  /* 0x0000003375337220 */ /* 0x000fc40000410000 */
[----:B------:R-:W-:Y:S01]  /*c8d0*/  FFMA.FTZ R42, R22, R81, R5 ;  /* 0x00000051162a7223 */ /* 0x000fe20000010005 */
[----:B------:R-:W-:Y:S01]  /*c8e0*/  IADD3 R81, R53, 0x200, RZ ;  /* 0x0000020035517810 */ /* 0x000fe20007ffe0ff */
[C---:B------:R-:W-:Y:S02]  /*c8f0*/  FMUL.FTZ R49, R117.reuse, R39 ;  /* 0x0000002775317220 */ /* 0x040fe40000410000 */
[----:B------:R-:W-:Y:S02]  /*c900*/  FMUL.FTZ R80, R117, R80 ;  /* 0x0000005075507220 */ /* 0x000fe40000410000 */
[----:B------:R-:W-:Y:S01]  /*c910*/  FFMA.FTZ R34, R96, R59, R9 ;  /* 0x0000003b60227223 */ /* 0x000fe20000010009 */
[----:B------:R-:W-:Y:S01]  /*c920*/  IADD3 R59, R53, 0x300, RZ ;  /* 0x00000300353b7810 */ /* 0x000fe20007ffe0ff */
[C---:B------:R-:W-:Y:S02]  /*c930*/  FMUL.FTZ R122, R117.reuse, R122 ;  /* 0x0000007a757a7220 */ /* 0x040fe40000410000 */
[----:B------:R-:W-:-:S02]  /*c940*/  FMUL.FTZ R124, R117, R124 ;  /* 0x0000007c757c7220 */ /* 0x000fc40000410000 */
[C---:B------:R-:W-:Y:S02]  /*c950*/  FMUL.FTZ R48, R117.reuse, R48 ;  /* 0x0000003075307220 */ /* 0x040fe40000410000 */
[----:B------:R-:W-:Y:S02]  /*c960*/  FMUL.FTZ R58, R117, R58 ;  /* 0x0000003a753a7220 */ /* 0x000fe40000410000 */
[----:B------:R-:W-:Y:S02]  /*c970*/  FFMA.FTZ R39, R86, R37, R73 ;  /* 0x0000002556277223 */ /* 0x000fe40000010049 */
[----:B0-----:R-:W-:Y:S01]  /*c980*/  FFMA.FTZ R41, R85, R57, R74 ;  /* 0x0000003955297223 */ /* 0x001fe2000001004a */
[----:B------:R-:W-:Y:S01]  /*c990*/  IADD3 R57, R53, 0x400, RZ ;  /* 0x0000040035397810 */ /* 0x000fe20007ffe0ff */
[----:B------:R-:W-:Y:S02]  /*c9a0*/  FMUL.FTZ R56, R117, R56 ;  /* 0x0000003875387220 */ /* 0x000fe40000410000 */
[----:B------:R-:W-:-:S02]  /*c9b0*/  FFMA.FTZ R37, R83, R43, R72 ;  /* 0x0000002b53257223 */ /* 0x000fc40000010048 */
[----:B------:R-:W-:Y:S01]  /*c9c0*/  FFMA.FTZ R47, R90, R55, R77 ;  /* 0x000000375a2f7223 */ /* 0x000fe2000001004d */
[----:B------:R-:W-:Y:S01]  /*c9d0*/  IADD3 R55, R53, 0x500, RZ ;  /* 0x0000050035377810 */ /* 0x000fe20007ffe0ff */
[----:B------:R-:W-:Y:S01]  /*c9e0*/  FMUL.FTZ R54, R117, R54 ;  /* 0x0000003675367220 */ /* 0x000fe20000410000 */
[----:B------:R-:W-:Y:S01]  /*c9f0*/  IADD3 R53, R53, 0x600, RZ ;  /* 0x0000060035357810 */ /* 0x000fe20007ffe0ff */
[----:B------:R-:W-:Y:S02]  /*ca00*/  FFMA.FTZ R43, R88, R51, R75 ;  /* 0x00000033582b7223 */ /* 0x000fe4000001004b */
[----:B------:R-:W-:Y:S02]  /*ca10*/  FFMA.FTZ R45, R87, R50, R76 ;  /* 0x00000032572d7223 */ /* 0x000fe4000001004c */
[----:B------:R-:W-:Y:S02]  /*ca20*/  FFMA.FTZ R51, R92, R80, R79 ;  /* 0x000000505c337223 */ /* 0x000fe4000001004f */
[----:B------:R-:W-:-:S02]  /*ca30*/  FMUL.FTZ R116, R117, R116 ;  /* 0x0000007475747220 */ /* 0x000fc40000410000 */
[----:B------:R-:W-:Y:S02]  /*ca40*/  FFMA.FTZ R35, R84, R124, R71 ;  /* 0x0000007c54237223 */ /* 0x000fe40000010047 */
        /* <DEDUP_REMOVED lines=17> */
.L_x_41106:
[----:B0-----:R-:W-:Y:S05]  /*cb60*/  BSYNC B0 ;  /* 0x0000000000007941 */ /* 0x001fea0003800000 */
.L_x_41105:
[----:B------:R-:W-:Y:S02]  /*cb70*/  IADD3 R110, R110, c[0x0][0x160], RZ ;  /* 0x000058006e6e7a10 */ /* 0x000fe40007ffe0ff */
[----:B------:R-:W-:Y:S02]  /*cb80*/  LOP3.LUT P1, RZ, R82, 0xff, RZ, 0xc0, !PT ;  /* 0x000000ff52ff7812 */ /* 0x000fe4000782c0ff */
[----:B------:R-:W-:Y:S02]  /*cb90*/  ISETP.GE.AND P0, PT, R110, c[0x0][0x164], PT ;  /* 0x000059006e007a0c */ /* 0x000fe40003f06270 */
[----:B------:R-:W-:-:S11]  /*cba0*/  SEL R82, RZ, 0x1, P1 ;  /* 0x00000001ff527807 */ /* 0x000fd60000800000 */
[----:B-----5:R-:W-:Y:S01]  /*cbb0*/  @P0 CALL.REL.NOINC `(.L_x_41107) ;  /* 0x0000001000000944 */ /* 0x020fe20003c00000 */
[----:B------:R-:W-:Y:S05]  /*cbc0*/  BRA `(.L_x_41108) ;  /* 0xffff40f000007947 */ /* 0x000fea000383ffff */
.L_x_41107:
[----:B------:R-:W-:Y:S05]  /*cbd0*/  EXIT ;  /* 0x000000000000794d */ /* 0x000fea0003800000 */
.L_x_41103:
[----:B------:R-:W-:Y:S01]  /*cbe0*/  IMAD.MOV.U32 R117, RZ, RZ, 0x1 ;  /* 0x00000001ff757424 */ /* 0x000fe200078e00ff */
[----:B0-----:R-:W-:Y:S01]  /*cbf0*/  MOV R81, 0xffffffff ;  /* 0xffffffff00517802 */ /* 0x001fe20000000f00 */
[----:B------:R-:W-:Y:S01]  /*cc00*/  IMAD.MOV.U32 R116, RZ, RZ, 0x1f ;  /* 0x0000001fff747424 */ /* 0x000fe200078e00ff */
[----:B------:R-:W-:Y:S02]  /*cc10*/  MOV R114, 0xcc30 ;  /* 0x0000cc3000727802 */ /* 0x000fe40000000f00 */
[----:B-----5:R-:W-:Y:S05]  /*cc20*/  CALL.REL.NOINC `($__internal_139_$__cuda_sm70_shflsync_bfly_p) ;  /* 0x0000070000007944 */ /* 0x020fea0003c00000 */
[----:B01----:R-:W-:Y:S05]  /*cc30*/  BRA `(.L_x_41109) ;  /* 0xffffee4000007947 */ /* 0x003fea000383ffff */
.L_x_41104:
[----:B------:R-:W-:Y:S01]  /*cc40*/  IMAD.MOV.U32 R117, RZ, RZ, 0x2 ;  /* 0x00000002ff757424 */ /* 0x000fe200078e00ff */
[----:B------:R-:W-:Y:S01]  /*cc50*/  MOV R81, 0xffffffff ;  /* 0xffffffff00517802 */ /* 0x000fe20000000f00 */
[----:B------:R-:W-:Y:S01]  /*cc60*/  IMAD.MOV.U32 R116, RZ, RZ, 0x1f ;  /* 0x0000001fff747424 */ /* 0x000fe200078e00ff */
[----:B------:R-:W-:Y:S02]  /*cc70*/  MOV R114, 0xcc90 ;  /* 0x0000cc9000727802 */ /* 0x000fe40000000f00 */
[----:B-----5:R-:W-:Y:S05]  /*cc80*/  CALL.REL.NOINC `($__internal_139_$__cuda_sm70_shflsync_bfly_p) ;  /* 0x000006a000007944 */ /* 0x020fea0003c00000 */
[----:B01----:R-:W-:Y:S01]  /*cc90*/  FADD.FTZ R118, R118, R81 ;  /* 0x0000005176767221 */ /* 0x003fe20000010000 */
[----:B------:R-:W-:Y:S01]  /*cca0*/  MOV R81, 0xffffffff ;  /* 0xffffffff00517802 */ /* 0x000fe20000000f00 */
[----:B------:R-:W-:Y:S01]  /*ccb0*/  IMAD.MOV.U32 R117, RZ, RZ, 0x4 ;  /* 0x00000004ff757424 */ /* 0x000fe200078e00ff */
[----:B------:R-:W-:Y:S01]  /*ccc0*/  MOV R114, 0xccf0 ;  /* 0x0000ccf000727802 */ /* 0x000fe20000000f00 */
[----:B------:R-:W-:-:S02]  /*ccd0*/  IMAD.MOV.U32 R116, RZ, RZ, 0x1f ;  /* 0x0000001fff747424 */ /* 0x000fc400078e00ff */
[----:B------:R-:W-:Y:S05]  /*cce0*/  CALL.REL.NOINC `($__internal_139_$__cuda_sm70_shflsync_bfly_p) ;  /* 0x0000064000007944 */ /* 0x000fea0003c00000 */
        /* <DEDUP_REMOVED lines=12> */
[----:B-1----:R-:W-:Y:S02]  /*cdb0*/  FADD.FTZ R80, R118, R81 ;  /* 0x0000005176507221 */ /* 0x002fe40000010000 */
[----:B0-----:R-:W-:-:S02]  /*cdc0*/  IMAD.MOV.U32 R117, RZ, RZ, 0x1 ;  /* 0x00000001ff757424 */ /* 0x001fc400078e00ff */
[----:B------:R-:W-:Y:S02]  /*cdd0*/  FMUL.FTZ R80, R80, 0.0011160714784637093544 ;  /* 0x3a92492550507820 */ /* 0x000fe40000410000 */
[----:B------:R-:W-:Y:S02]  /*cde0*/  IMAD.MOV.U32 R116, RZ, RZ, 0x1f ;  /* 0x0000001fff747424 */ /* 0x000fe400078e00ff */
        /* <DEDUP_REMOVED lines=57> */
[----:B------:R-:W-:Y:S02]  /*d180*/  MOV R114, 0xd1a0 ;  /* 0x0000d1a000727802 */ /* 0x000fe40000000f00 */
[----:B------:R-:W-:Y:S05]  /*d190*/  CALL.REL.NOINC `($__internal_139_$__cuda_sm70_shflsync_bfly_p) ;  /* 0x0000019000007944 */ /* 0x000fea0003c00000 */
[----:B01----:R-:W-:Y:S01]  /*d1a0*/  FADD.FTZ R118, R118, R81 ;  /* 0x0000005176767221 */ /* 0x003fe20000010000 */
[----:B------:R-:W-:Y:S01]  /*d1b0*/  MOV R81, 0xffffffff ;  /* 0xffffffff00517802 */ /* 0x000fe20000000f00 */
[----:B------:R-:W-:Y:S01]  /*d1c0*/  IMAD.MOV.U32 R117, RZ, RZ, 0x2 ;  /* 0x00000002ff757424 */ /* 0x000fe200078e00ff */
[----:B------:R-:W-:Y:S01]  /*d1d0*/  MOV R114, 0xd200 ;  /* 0x0000d20000727802 */ /* 0x000fe20000000f00 */
[----:B------:R-:W-:Y:S02]  /*d1e0*/  IMAD.MOV.U32 R116, RZ, RZ, 0x1f ;  /* 0x0000001fff747424 */ /* 0x000fe400078e00ff */
        /* <DEDUP_REMOVED lines=19> */
[----:B01----:R-:W-:Y:S05]  /*d320*/  BRA `(.L_x_41110) ;  /* 0xffffec1000007947 */ /* 0x003fea000383ffff */
        .weak           $__internal_139_$__cuda_sm70_shflsync_bfly_p
        .type           $__internal_139_$__cuda_sm70_shflsync_bfly_p,@function
        .size           $__internal_139_$__cuda_sm70_shflsync_bfly_p,(.L_x_44979 - $__internal_139_$__cuda_sm70_shflsync_bfly_p)
$__internal_139_$__cuda_sm70_shflsync_bfly_p:
[----:B------:R-:W-:Y:S01]  /*d330*/  IMAD.MOV.U32 R115, RZ, RZ, 0x0 ;  /* 0x00000000ff737424 */ /* 0x000fe200078e00ff */
[----:B------:R-:W-:Y:S04]  /*d340*/  WARPSYNC R81 ;  /* 0x0000005100007348 */ /* 0x000fe80003800000 */
[----:B------:R0:W1:Y:S01]  /*d350*/  SHFL.BFLY PT, R81, R118, R117, R116 ;  /* 0x0c00007576517389 */ /* 0x00006200000e0074 */
[----:B------:R-:W-:Y:S05]  /*d360*/  RET.REL.NODEC R114 `(_ZN10layer_norm13ln_fwd_kernelINS_13Kernel_traitsI6__halfffffjLj7168ELj1ELj1ELj8ELj16ENS_18Kernel_traits_baseILj7168ES2_ffffjLj256EEEEELb1ELb0ELb1ELb1EEEvNS_9FwdParamsE) ;  /* 0xffff2c9072007950 */ /* 0x000fea0003c3ffff */
.L_x_41111:
        /* <DEDUP_REMOVED lines=9> */
.L_x_44979:


//--------------------- .text._ZN10layer_norm13ln_fwd_kernelINS_13Kernel_traitsI6__halfffffjLj7168ELj1ELj1ELj8ELj16ENS_18Kernel_traits_baseILj7168ES2_ffffjLj256EEEEELb1ELb1ELb0ELb0EEEvNS_9FwdParamsE --------------------------
	.section	.text._ZN10layer_norm13ln_fwd_kernelINS_13Kernel_traitsI6__halfffffjLj7168ELj1ELj1ELj8ELj16ENS_18Kernel_traits_baseILj7168ES2_ffffjLj256EEEEELb1ELb1ELb0ELb0EEEvNS_9FwdParamsE,"ax",@progbits
	.sectioninfo	@"SHI_REGISTERS=174"
	.align	128
        .global         _ZN10layer_norm13ln_fwd_kernelINS_13Kernel_traitsI6__halfffffjLj7168ELj1ELj1ELj8ELj16ENS_18Kernel_traits_baseILj7168ES2_ffffjLj256EEEEELb1ELb1ELb0ELb0EEEvNS_9FwdParamsE
        .type           _ZN10layer_norm13ln_fwd_kernelINS_13Kernel_traitsI6__halfffffjLj7168ELj1ELj1ELj8ELj16ENS_18Kernel_traits_baseILj7168ES2_ffffjLj256EEEEELb1ELb1ELb0ELb0EEEvNS_9FwdParamsE,@function
        .size           _ZN10layer_norm13ln_fwd_kernelINS_13Kernel_traitsI6__halfffffjLj7168ELj1ELj1ELj8ELj16ENS_18Kernel_traits_baseILj7168ES2_ffffjLj256EEEEELb1ELb1ELb0ELb0EEEvNS_9FwdParamsE,(.L_x_44980 - _ZN10layer_norm13ln_fwd_kernelINS_13Kernel_traitsI6__halfffffjLj7168ELj1ELj1ELj8ELj16ENS_18Kernel_traits_baseILj7168ES2_ffffjLj256EEEEELb1ELb1ELb0ELb0EEEvNS_9FwdParamsE)
        .other          _ZN10layer_norm13ln_fwd_kernelINS_13Kernel_traitsI6__halfffffjLj7168ELj1ELj1ELj8ELj16ENS_18Kernel_traits_baseILj7168ES2_ffffjLj256EEEEELb1ELb1ELb0ELb0EEEvNS_9FwdParamsE,@"STO_CUDA_ENTRY STV_DEFAULT"
_ZN10layer_norm13ln_fwd_kernelINS_13Kernel_traitsI6__halfffffjLj7168ELj1ELj1ELj8ELj16ENS_18Kernel_traits_baseILj7168ES2_ffffjLj256EEEEELb1ELb1ELb0ELb0EEEvNS_9FwdParamsE:
.text._ZN10layer_norm13ln_fwd_kernelINS_13Kernel_traitsI6__halfffffjLj7168ELj1ELj1ELj8ELj16ENS_18Kernel_traits_baseILj7168ES2_ffffjLj256EEEEELb1ELb1ELb0ELb0EEEvNS_9FwdParamsE:
[----:B------:R-:W-:Y:S02]  /*0000*/  IMAD.MOV.U32 R1, RZ, RZ, c[0x0][0x28] ;  /* 0x00000a00ff017624 */ /* 0x000fe400078e00ff */
[----:B------:R-:W-:Y:S01]  /*0010*/  ULDC.U8 UR4, c[0x0][0x244] ;  /* 0x0000910000047ab9 */ /* 0x000fe20000000000 */
[----:B------:R-:W-:Y:S01]  /*0020*/  IMAD.MOV.U32 R42, RZ, RZ, c[0x0][0x238] ;  /* 0x00008e00ff2a7624 */ /* 0x000fe200078e00ff */
[----:B------:R-:W-:Y:S01]  /*0030*/  ISETP.NE.AND P0, PT, RZ, UR4, PT ;  /* 0x00000004ff007c0c */ /* 0x000fe2000bf05270 */
[----:B------:R-:W-:Y:S01]  /*0040*/  IMAD.MOV.U32 R43, RZ, RZ, c[0x0][0x23c] ;  /* 0x00008f00ff2b7624 */ /* 0x000fe200078e00ff */
[----:B------:R-:W-:-:S11]  /*0050*/  ULDC.64 UR4, c[0x0][0x118] ;  /* 0x0000460000047ab9 */ /* 0x000fd60000000a00 */
[----:B------:R-:W-:Y:S01]  /*0060*/  @P0 MOV R6, R42 ;  /* 0x0000002a00060202 */ /* 0x000fe20000000f00 */
[----:B------:R-:W-:-:S05]  /*0070*/  @P0 IMAD.MOV.U32 R7, RZ, RZ, R43 ;  /* 0x000000ffff070224 */ /* 0x000fca00078e002b */
[----:B------:R-:W2:Y:S01]  /*0080*/  @P0 LDG.E.64 R2, [R6.64] ;  /* 0x0000000406020981 */ /* 0x000ea2000c1e1b00 */
[----:B------:R-:W-:Y:S02]  /*0090*/  IMAD.MOV.U32 R118, RZ, RZ, c[0x0][0x230] ;  /* 0x00008c00ff767624 */ /* 0x000fe400078e00ff */
[----:B------:R-:W-:-:S06]  /*00a0*/  IMAD.MOV.U32 R119, RZ, RZ, c[0x0][0x234] ;  /* 0x00008d00ff777624 */ /* 0x000fcc00078e00ff */
[----:B------:R-:W3:Y:S01]  /*00b0*/  @P0 LDG.E.64 R118, [R118.64] ;  /* 0x0000000476760981 */ /* 0x000ee2000c1e1b00 */
[----:B------:R-:W-:Y:S03]  /*00c0*/  BSSY B0, `(.L_x_41112) ;  /* 0x0000043000007945 */ /* 0x000fe60003800000 */
[----:B------:R-:W0:Y:S04]  /*00d0*/  S2R R0, SR_TID.X ;  /* 0x0000000000007919 */ /* 0x000e280000002100 */
[----:B------:R-:W0:Y:S01]  /*00e0*/  S2R R77, SR_CTAID.X ;  /* 0x00000000004d7919 */ /* 0x000e220000002500 */
[----:B--2---:R-:W-:Y:S01]  /*00f0*/  @P0 IADD3 R42, P1, R2, c[0x0][0x240], RZ ;  /* 0x00009000022a0a10 */ /* 0x004fe20007f3e0ff */
[----:B0-----:R-:W-:-:S03]  /*0100*/  IMAD R2, R77, c[0x0][0x0], R0 ;  /* 0x000000004d027a24 */ /* 0x001fc600078e0200 */
[----:B------:R-:W-:Y:S01]  /*0110*/  @P0 IADD3.X R43, RZ, R3, RZ, P1, !PT ;  /* 0x00000003ff2b0210 */ /* 0x000fe20000ffe4ff */
[----:B------:R-:W-:-:S03]  /*0120*/  IMAD.WIDE.U32 R8, R2, -0x326172a9, RZ ;  /* 0xcd9e8d5702087825 */ /* 0x000fc600078e00ff */
[--C-:B------:R-:W-:Y:S02]  /*0130*/  SHF.R.U64 R3, R42, 0x2, R43.reuse ;  /* 0x000000022a037819 */ /* 0x100fe4000000122b */
[----:B------:R-:W-:Y:S02]  /*0140*/  SHF.R.U32.HI R4, RZ, 0x2, R43 ;  /* 0x00000002ff047819 */ /* 0x000fe4000001162b */
[----:B---3--:R-:W-:Y:S01]  /*0150*/  IADD3 R5, R119, -0x4498517b, RZ ;  /* 0xbb67ae8577057810 */ /* 0x008fe20007ffe0ff */
[----:B------:R-:W-:Y:S01]  /*0160*/  IMAD.WIDE.U32 R6, R3, -0x2daee0ad, RZ ;  /* 0xd2511f5303067825 */ /* 0x000fe200078e00ff */
[----:B------:R-:W-:Y:S02]  /*0170*/  LOP3.LUT R10, R9, R4, R118, 0x96, !PT ;  /* 0x00000004090a7212 */ /* 0x000fe400078e9676 */
[----:B------:R-:W-:Y:S01]  /*0180*/  LOP3.LUT R43, R0, 0xff, RZ, 0xc0, !PT ;  /* 0x000000ff002b7812 */ /* 0x000fe200078ec0ff */
[----:B------:R-:W-:Y:S01]  /*0190*/  IMAD.MOV.U32 R9, RZ, RZ, c[0x0][0x168] ;  /* 0x00005a00ff097624 */ /* 0x000fe200078e00ff */
[----:B------:R-:W-:Y:S01]  /*01a0*/  LOP3.LUT R12, R7, R119, RZ, 0x3c, !PT ;  /* 0x00000077070c7212 */ /* 0x000fe200078e3cff */
[----:B------:R-:W-:Y:S01]  /*01b0*/  IMAD.WIDE.U32 R10, R10, -0x2daee0ad, RZ ;  /* 0xd2511f530a0a7825 */ /* 0x000fe200078e00ff */
[----:B------:R-:W-:-:S02]  /*01c0*/  IADD3 R7, R118, 0x3c6ef372, RZ ;  /* 0x3c6ef37276077810 */ /* 0x000fc40007ffe0ff */
[----:B------:R-:W-:Y:S01]  /*01d0*/  SHF.R.S32.HI R9, RZ, 0x1f, R9 ;  /* 0x0000001fff097819 */ /* 0x000fe20000011409 */
[----:B------:R-:W-:Y:S01]  /*01e0*/  IMAD.WIDE.U32 R12, R12, -0x326172a9, RZ ;  /* 0xcd9e8d570c0c7825 */ /* 0x000fe200078e00ff */
[----:B------:R-:W-:Y:S02]  /*01f0*/  LOP3.LUT R14, R11, R6, R5, 0x96, !PT ;  /* 0x000000060b0e7212 */ /* 0x000fe400078e9605 */
[----:B------:R-:W-:Y:S02]  /*0200*/  IADD3 R6, R118, -0x61c88647, RZ ;  /* 0x9e3779b976067810 */ /* 0x000fe40007ffe0ff */
[----:B------:R-:W-:Y:S01]  /*0210*/  LEA.HI R75, R9, c[0x0][0x168], RZ, 0x2 ;  /* 0x00005a00094b7a11 */ /* 0x000fe200078f10ff */
[----:B------:R-:W-:Y:S01]  /*0220*/  IMAD.WIDE.U32 R14, R14, -0x326172a9, RZ ;  /* 0xcd9e8d570e0e7825 */ /* 0x000fe200078e00ff */
[----:B------:R-:W-:Y:S02]  /*0230*/  LOP3.LUT R13, R13, R6, R8, 0x96, !PT ;  /* 0x000000060d0d7212 */ /* 0x000fe400078e9608 */
[----:B------:R-:W-:-:S02]  /*0240*/  IADD3 R8, R119, 0x76cf5d0a, RZ ;  /* 0x76cf5d0a77087810 */ /* 0x000fc40007ffe0ff */
[----:B------:R-:W-:Y:S01]  /*0250*/  LOP3.LUT R16, R15, R12, R7, 0x96, !PT ;  /* 0x0000000c0f107212 */ /* 0x000fe200078e9607 */
[----:B------:R-:W-:Y:S01]  /*0260*/  IMAD.WIDE.U32 R12, R13, -0x2daee0ad, RZ ;  /* 0xd2511f530d0c7825 */ /* 0x000fe200078e00ff */
[----:B------:R-:W-:Y:S02]  /*0270*/  LOP3.LUT R20, R43, 0xff, RZ, 0x3c, !PT ;  /* 0x000000ff2b147812 */ /* 0x000fe400078e3cff */
[----:B------:R-:W-:Y:S01]  /*0280*/  IADD3 R9, R119, 0x32370b8f, RZ ;  /* 0x32370b8f77097810 */ /* 0x000fe20007ffe0ff */
[----:B------:R-:W-:Y:S01]  /*0290*/  IMAD.WIDE.U32 R16, R16, -0x2daee0ad, RZ ;  /* 0xd2511f5310107825 */ /* 0x000fe200078e00ff */
[----:B------:R-:W-:Y:S02]  /*02a0*/  LOP3.LUT R18, R13, R10, R8, 0x96, !PT ;  /* 0x0000000a0d127212 */ /* 0x000fe400078e9608 */
[----:B------:R-:W-:Y:S02]  /*02b0*/  LEA.HI.SX32 R11, R75, R20, 0x1e ;  /* 0x000000144b0b7211 */ /* 0x000fe400078ff2ff */
[----:B------:R-:W-:Y:S01]  /*02c0*/  LOP3.LUT R22, R17, R12, R9, 0x96, !PT ;  /* 0x0000000c11167212 */ /* 0x000fe200078e9609 */
[----:B------:R-:W-:Y:S01]  /*02d0*/  IMAD.WIDE.U32 R18, R18, -0x326172a9, RZ ;  /* 0xcd9e8d5712127825 */ /* 0x000fe200078e00ff */
[----:B------:R-:W-:-:S02]  /*02e0*/  LOP3.LUT P0, RZ, R11, 0xffffff00, RZ, 0xc0, !PT ;  /* 0xffffff000bff7812 */ /* 0x000fc4000780c0ff */
[----:B------:R-:W-:Y:S01]  /*02f0*/  IADD3 R10, R118, -0x255992d5, RZ ;  /* 0xdaa66d2b760a7810 */ /* 0x000fe20007ffe0ff */
[----:B------:R-:W-:Y:S01]  /*0300*/  IMAD.WIDE.U32 R22, R22, -0x326172a9, RZ ;  /* 0xcd9e8d5716167825 */ /* 0x000fe200078e00ff */
[----:B------:R-:W-:Y:S02]  /*0310*/  IADD3 R13, R118, 0x78dde6e4, RZ ;  /* 0x78dde6e4760d7810 */ /* 0x000fe40007ffe0ff */
[----:B------:R-:W-:Y:S02]  /*0320*/  LOP3.LUT R20, R19, R14, R10, 0x96, !PT ;  /* 0x0000000e13147212 */ /* 0x000fe400078e960a */
[----:B------:R-:W-:Y:S02]  /*0330*/  LOP3.LUT R18, R23, R18, R13, 0x96, !PT ;  /* 0x0000001217127212 */ /* 0x000fe400078e960d */
[----:B------:R-:W-:Y:S01]  /*0340*/  IADD3 R12, R119, -0x126145ec, RZ ;  /* 0xed9eba14770c7810 */ /* 0x000fe20007ffe0ff */
[----:B------:R-:W-:Y:S01]  /*0350*/  IMAD.WIDE.U32 R20, R20, -0x2daee0ad, RZ ;  /* 0xd2511f5314147825 */ /* 0x000fe200078e00ff */
[----:B------:R-:W-:-:S02]  /*0360*/  ISETP.GE.U32.AND P6, PT, R11, 0x200, PT ;  /* 0x000002000b00780c */ /* 0x000fc40003fc6070 */
[C---:B------:R-:W-:Y:S01]  /*0370*/  ISETP.GE.U32.AND P5, PT, R11.reuse, 0x300, PT ;  /* 0x000003000b00780c */ /* 0x040fe20003fa6070 */
[----:B------:R-:W-:Y:S01]  /*0380*/  IMAD.WIDE.U32 R18, R18, -0x2daee0ad, RZ ;  /* 0xd2511f5312127825 */ /* 0x000fe200078e00ff */
[C---:B------:R-:W-:Y:S02]  /*0390*/  ISETP.GE.U32.AND P4, PT, R11.reuse, 0x400, PT ;  /* 0x000004000b00780c */ /* 0x040fe40003f86070 */
[----:B------:R-:W-:Y:S02]  /*03a0*/  ISETP.GE.U32.AND P3, PT, R11, 0x500, PT ;  /* 0x000005000b00780c */ /* 0x000fe40003f66070 */
[----:B------:R-:W-:Y:S02]  /*03b0*/  P2R R157, PR, RZ, 0x40 ;  /* 0x00000040ff9d7803 */ /* 0x000fe40000000000 */
[----:B------:R-:W-:Y:S02]  /*03c0*/  P2R R159, PR, RZ, 0x20 ;  /* 0x00000020ff9f7803 */ /* 0x000fe40000000000 */
[----:B------:R-:W-:-:S02]  /*03d0*/  P2R R160, PR, RZ, 0x10 ;  /* 0x00000010ffa07803 */ /* 0x000fc40000000000 */
[----:B------:R-:W-:Y:S02]  /*03e0*/  LOP3.LUT R15, R21, R16, R12, 0x96, !PT ;  /* 0x00000010150f7212 */ /* 0x000fe400078e960c */
[----:B------:R-:W-:Y:S02]  /*03f0*/  IADD3 R14, R119, -0x56f99767, RZ ;  /* 0xa9066899770e7810 */ /* 0x000fe40007ffe0ff */
[----:B------:R-:W-:Y:S01]  /*0400*/  P2R R161, PR, RZ, 0x8 ;  /* 0x00000008ffa17803 */ /* 0x000fe20000000000 */
        /* <DEDUP_REMOVED lines=12> */
[----:B------:R-:W-:Y:S01]  /*04d0*/  LOP3.LUT R43, R43, 0x100, RZ, 0xfc, !PT ;  /* 0x000001002b2b7812 */ /* 0x000fe200078efcff */
[----:B------:R-:W-:Y:S02]  /*04e0*/  @!P1 CS2R R28, SRZ ;  /* 0x00000000001c9805 */ /* 0x000fe4000001ff00 */
.L_x_41113:
[----:B0-----:R-:W-:Y:S05]  /*04f0*/  BSYNC B0 ;  /* 0x0000000000007941 */ /* 0x001fea0003800000 */
.L_x_41112:
        /* <DEDUP_REMOVED lines=15> */
.L_x_41115:
[----:B0-----:R-:W-:Y:S05]  /*05f0*/  BSYNC B0 ;  /* 0x0000000000007941 */ /* 0x001fea0003800000 */
.L_x_41114:
        /* <DEDUP_REMOVED lines=15> */
.L_x_41117:
[----:B0-----:R-:W-:Y:S05]  /*06f0*/  BSYNC B0 ;  /* 0x0000000000007941 */ /* 0x001fea0003800000 */
.L_x_41116:
        /* <DEDUP_REMOVED lines=15> */
.L_x_41119:
[----:B0-----:R-:W-:Y:S05]  /*07f0*/  BSYNC B0 ;  /* 0x0000000000007941 */ /* 0x001fea0003800000 */
.L_x_41118:
        /* <DEDUP_REMOVED lines=15> */
.L_x_41121:
[----:B0-----:R-:W-:Y:S05]  /*08f0*/  BSYNC B0 ;  /* 0x0000000000007941 */ /* 0x001fea0003800000 */
.L_x_41120:
[----:B------:R-:W-:Y:S01]  /*0900*/  ISETP.GE.U32.AND P1, PT, R11, 0x600, PT ;  /* 0x000006000b00780c */ /* 0x000fe20003f26070 */
[----:B------:R-:W-:Y:S01]  /*0910*/  IMAD.WIDE.U32 R24, R15, -0x326172a9, RZ ;  /* 0xcd9e8d570f187825 */ /* 0x000fe200078e00ff */
[----:B------:R-:W-:Y:S01]  /*0920*/  LOP3.LUT R26, R19, R20, R14, 0x96, !PT ;  /* 0x00000014131a7212 */ /* 0x000fe200078e960e */
[----:B------:R-:W-:Y:S01]  /*0930*/  BSSY B0, `(.L_x_41122) ;  /* 0x0000014000007945 */ /* 0x000fe20003800000 */
[----:B------:R-:W-:Y:S02]  /*0940*/  IADD3 R15, R118, 0x1715609d, RZ ;  /* 0x1715609d760f7810 */ /* 0x000fe40007ffe0ff */
[----:B------:R-:W-:Y:S01]  /*0950*/  P2R R162, PR, RZ, 0x2 ;  /* 0x00000002ffa27803 */ /* 0x000fe20000000000 */
[----:B------:R-:W-:Y:S01]  /*0960*/  IMAD.WIDE.U32 R26, R26, -0x326172a9, RZ ;  /* 0xcd9e8d571a1a7825 */ /* 0x000fe200078e00ff */
[----:B------:R-:W-:-:S02]  /*0970*/  LOP3.LUT R17, R25, R22, R15, 0x96, !PT ;  /* 0x0000001619117212 */ /* 0x000fc400078e960f */
[----:B------:R-:W-:-:S03]  /*0980*/  IADD3 R16, R118, -0x4ab325aa, RZ ;  /* 0xb54cda5676107810 */ /* 0x000fc60007ffe0ff */
        /* <DEDUP_REMOVED lines=14> */
.L_x_41123:
[----:B0-----:R-:W-:Y:S05]  /*0a70*/  BSYNC B0 ;  /* 0x0000000000007941 */ /* 0x001fea0003800000 */
.L_x_41122:
[----:B------:R-:W-:Y:S01]  /*0a80*/  ISETP.GE.U32.AND P1, PT, R11, 0x700, PT ;  /* 0x000007000b00780c */ /* 0x000fe20003f26070 */
[----:B------:R-:W-:Y:S01]  /*0a90*/  IMAD.WIDE.U32 R22, R17, -0x2daee0ad, RZ ;  /* 0xd2511f5311167825 */ /* 0x000fe200078e00ff */
[----:B------:R-:W-:Y:S01]  /*0aa0*/  IADD3 R17, R119, 0x646e171e, RZ ;  /* 0x646e171e77117810 */ /* 0x000fe20007ffe0ff */
[----:B------:R-:W-:Y:S01]  /*0ab0*/  BSSY B0, `(.L_x_41124) ;  /* 0x0000013000007945 */ /* 0x000fe20003800000 */
[----:B------:R-:W-:Y:S02]  /*0ac0*/  LOP3.LUT R24, R27, R24, R16, 0x96, !PT ;  /* 0x000000181b187212 */ /* 0x000fe400078e9610 */
[----:B------:R-:W-:Y:S02]  /*0ad0*/  LOP3.LUT R74, R23, R18, R17, 0x96, !PT ;  /* 0x00000012174a7212 */ /* 0x000fe400078e9611 */
[----:B------:R-:W-:Y:S01]  /*0ae0*/  P2R R163, PR, RZ, 0x2 ;  /* 0x00000002ffa37803 */ /* 0x000fe20000000000 */
[----:B------:R-:W-:Y:S01]  /*0af0*/  IMAD.WIDE.U32 R24, R24, -0x2daee0ad, RZ ;  /* 0xd2511f5318187825 */ /* 0x000fe200078e00ff */
[----:B------:R-:W-:-:S03]  /*0b00*/  IADD3 R18, R119, 0x1fd5c5a3, RZ ;  /* 0x1fd5c5a377127810 */ /* 0x000fc60007ffe0ff */
        /* <DEDUP_REMOVED lines=10> */
[----:B------:R0:W5:Y:S04]  /*0bb0*/  LDG.E.64 R62, [R20.64] ;  /* 0x00000004143e7981 */ /* 0x000168000c1e1b00 */
[----:B------:R-:W5:Y:S01]  /*0bc0*/  LDG.E.64 R46, [R46.64] ;  /* 0x000000042e2e7981 */ /* 0x000f62000c1e1b00 */
[----:B------:R-:W-:-:S03]  /*0bd0*/  @!P1 CS2R R40, SRZ ;  /* 0x0000000000289805 */ /* 0x000fc6000001ff00 */
.L_x_41125:
[----:B0-----:R-:W-:Y:S05]  /*0be0*/  BSYNC B0 ;  /* 0x0000000000007941 */ /* 0x001fea0003800000 */
.L_x_41124:
[----:B------:R-:W-:Y:S01]  /*0bf0*/  LEA.HI R19, R0, R77, RZ, 0x18 ;  /* 0x0000004d00137211 */ /* 0x000fe200078fc0ff */
[----:B------:R-:W-:Y:S01]  /*0c00*/  IMAD.WIDE.U32 R44, R74, -0x326172a9, RZ ;  /* 0xcd9e8d574a2c7825 */ /* 0x000fe200078e00ff */
[----:B------:R-:W-:Y:S02]  /*0c10*/  LOP3.LUT R82, R25, R22, R18, 0x96, !PT ;  /* 0x0000001619527212 */ /* 0x000fe400078e9612 */
[----:B------:R-:W-:Y:S02]  /*0c20*/  ISETP.GE.AND P1, PT, R19, c[0x0][0x164], PT ;  /* 0x0000590013007a0c */ /* 0x000fe40003f26270 */
[----:B------:R-:W-:-:S11]  /*0c30*/  IADD3 R20, R118, 0x5384540f, RZ ;  /* 0x5384540f76147810 */ /* 0x000fd60007ffe0ff */
[----:B------:R-:W-:Y:S05]  /*0c40*/  @P1 EXIT ;  /* 0x000000000000194d */ /* 0x000fea0003800000 */
[----:B------:R-:W-:Y:S01]  /*0c50*/  SHF.R.S32.HI R75, RZ, 0x2, R75 ;  /* 0x00000002ff4b7819 */ /* 0x000fe2000001144b */
[----:B------:R-:W-:Y:S01]  /*0c60*/  IMAD.HI.U32 R25, R82, -0x326172a9, RZ ;  /* 0xcd9e8d5752197827 */ /* 0x000fe200078e00ff */
[----:B------:R-:W-:Y:S01]  /*0c70*/  LOP3.LUT R81, R45, R26, R20, 0x96, !PT ;  /* 0x0000001a2d517212 */ /* 0x000fe200078e9614 */
[----:B------:R-:W-:Y:S01]  /*0c80*/  ULDC.U8 UR6, c[0x0][0x1f0] ;  /* 0x00007c0000067ab9 */ /* 0x000fe20000000000 */
[----:B------:R-:W-:Y:S01]  /*0c90*/  LOP3.LUT R27, R0, 0xe0, RZ, 0xc0, !PT ;  /* 0x000000e0001b7812 */ /* 0x000fe200078ec0ff */
[----:B-----5:R-:W-:Y:S01]  /*0ca0*/  IMAD.MOV.U32 R45, RZ, RZ, R50 ;  /* 0x000000ffff2d7224 */ /* 0x020fe200078e0032 */
[----:B------:R-:W-:Y:S01]  /*0cb0*/  LOP3.LUT R26, R75, 0xff, RZ, 0xc0, !PT ;  /* 0x000000ff4b1a7812 */ /* 0x000fe200078ec0ff */
[----:B------:R-:W-:Y:S01]  /*0cc0*/  IMAD.MOV.U32 R74, RZ, RZ, R51 ;  /* 0x000000ffff4a7224 */ /* 0x000fe200078e0033 */
[----:B------:R-:W-:Y:S01]  /*0cd0*/  IADD3 R22, R118, -0xe443238, RZ ;  /* 0xf1bbcdc876167810 */ /* 0x000fe20007ffe0ff */
[----:B------:R-:W-:Y:S01]  /*0ce0*/  IMAD.SHL.U32 R43, R0, 0x20, RZ ;  /* 0x00000020002b7824 */ /* 0x000fe200078e00ff */
[----:B------:R-:W-:Y:S01]  /*0cf0*/  SHF.R.U32.HI R75, RZ, 0x3, R75 ;  /* 0x00000003ff4b7819 */ /* 0x000fe2000001164b */
[----:B------:R-:W-:Y:S01]  /*0d00*/  IMAD.IADD R27, R26, 0x1, -R27 ;  /* 0x000000011a1b7824 */ /* 0x000fe200078e0a1b */
[----:B------:R-:W-:Y:S01]  /*0d10*/  SHF.R.U64 R80, R50, 0x10, R51 ;  /* 0x0000001032507819 */ /* 0x000fe20000001233 */
[----:B------:R-:W-:Y:S01]  /*0d20*/  IMAD.MOV.U32 R50, RZ, RZ, R52 ;  /* 0x000000ffff327224 */ /* 0x000fe200078e0034 */
[----:B------:R-:W-:Y:S01]  /*0d30*/  LOP3.LUT R156, R25, R44, R22, 0x96, !PT ;  /* 0x0000002c199c7212 */ /* 0x000fe200078e9616 */
[----:B------:R-:W-:Y:S01]  /*0d40*/  IMAD.HI.U32 R23, R81, -0x2daee0ad, RZ ;  /* 0xd2511f5351177827 */ /* 0x000fe200078e00ff */
[----:B------:R-:W-:-:S02]  /*0d50*/  IMNMX R27, RZ, R27, !PT ;  /* 0x0000001bff1b7217 */ /* 0x000fc40007800200 */
[----:B------:R-:W-:Y:S01]  /*0d60*/  SHF.R.U32.HI R77, RZ, 0x10, R51 ;  /* 0x00000010ff4d7819 */ /* 0x000fe20000011633 */
[----:B------:R-:W-:Y:S01]  /*0d70*/  IMAD.MOV.U32 R51, RZ, RZ, R54 ;  /* 0x000000ffff337224 */ /* 0x000fe200078e0036 */
[----:B------:R-:W-:Y:S01]  /*0d80*/  SHF.R.U64 R79, R52, 0x10, R53 ;  /* 0x00000010344f7819 */ /* 0x000fe20000001235 */
[----:B------:R-:W-:Y:S01]  /*0d90*/  IMAD.MOV.U32 R111, RZ, RZ, R46 ;  /* 0x000000ffff6f7224 */ /* 0x000fe200078e002e */
[----:B------:R-:W-:Y:S01]  /*0da0*/  LOP3.LUT R44, R75, 0x1fffffe0, RZ, 0xc0, !PT ;  /* 0x1fffffe04b2c7812 */ /* 0x000fe200078ec0ff */
[----:B------:R-:W-:Y:S01]  /*0db0*/  IMAD.MOV.U32 R113, RZ, RZ, R47 ;  /* 0x000000ffff717224 */ /* 0x000fe200078e002f */
[----:B------:R-:W-:Y:S01]  /*0dc0*/  IMNMX R27, R27, 0x20, PT ;  /* 0x000000201b1b7817 */ /* 0x000fe20003800200 */
[----:B------:R-:W-:Y:S01]  /*0dd0*/  IMAD.HI.U32 R25, R156, -0x2daee0ad, RZ ;  /* 0xd2511f539c197827 */ /* 0x000fe200078e00ff */
[----:B------:R-:W-:Y:S01]  /*0de0*/  MOV R76, R53 ;  /* 0x00000035004c7202 */ /* 0x000fe20000000f00 */
[----:B------:R-:W-:Y:S01]  /*0df0*/  HADD2.F32 R51, -RZ, R51.H0_H0 ;  /* 0x20000033ff337230 */ /* 0x000fe20000004100 */
[----:B------:R-:W-:Y:S01]  /*0e00*/  SHF.R.U32.HI R52, RZ, 0x10, R53 ;  /* 0x00000010ff347819 */ /* 0x000fe20000011635 */
[--C-:B------:R-:W-:Y:S01]  /*0e10*/  IMAD.MOV.U32 R53, RZ, RZ, R55.reuse ;  /* 0x000000ffff357224 */ /* 0x100fe200078e0037 */
[--C-:B------:R-:W-:Y:S01]  /*0e20*/  SHF.R.U64 R78, R54, 0x10, R55.reuse ;  /* 0x00000010364e7819 */ /* 0x100fe20000001237 */
[----:B------:R-:W-:Y:S01]  /*0e30*/  IMAD.MOV.U32 R95, RZ, RZ, R58 ;  /* 0x000000ffff5f7224 */ /* 0x000fe200078e003a */
[----:B------:R-:W-:Y:S01]  /*0e40*/  SHF.R.U32.HI R54, RZ, 0x10, R55 ;  /* 0x00000010ff367819 */ /* 0x000fe20000011637 */
[----:B------:R-:W-:Y:S01]  /*0e50*/  IMAD.MOV.U32 R55, RZ, RZ, R56 ;  /* 0x000000ffff377224 */ /* 0x000fe200078e0038 */
[----:B------:R-:W-:Y:S01]  /*0e60*/  SHF.R.U64 R92, R56, 0x10, R57 ;  /* 0x00000010385c7819 */ /* 0x000fe20000001239 */
[----:B------:R-:W-:Y:S01]  /*0e70*/  IMAD.MOV.U32 R97, RZ, RZ, R59 ;  /* 0x000000ffff617224 */ /* 0x000fe200078e003b */
[----:B------:R-:W-:Y:S01]  /*0e80*/  IADD3 R56, R27, R44, RZ ;  /* 0x0000002c1b387210 */ /* 0x000fe20007ffe0ff */
[----:B------:R-:W-:Y:S01]  /*0e90*/  HADD2.F32 R27, -RZ, R28.H0_H0 ;  /* 0x2000001cff1b7230 */ /* 0x000fe20000004100 */
[----:B------:R-:W-:Y:S01]  /*0ea0*/  LOP3.LUT R43, R43, 0x3e0, RZ, 0xc0, !PT ;  /* 0x000003e02b2b7812 */ /* 0x000fe200078ec0ff */
[----:B------:R-:W-:Y:S01]  /*0eb0*/  IMAD.MOV.U32 R100, RZ, RZ, R48 ;  /* 0x000000ffff647224 */ /* 0x000fe200078e0030 */
[----:B------:R-:W-:Y:S01]  /*0ec0*/  SHF.L.U32 R56, R56, 0x2, RZ ;  /* 0x0000000238387819 */ /* 0x000fe200000006ff */
[----:B------:R-:W-:Y:S01]  /*0ed0*/  IMAD.MOV.U32 R103, RZ, RZ, R60 ;  /* 0x000000ffff677224 */ /* 0x000fe200078e003c */
[----:B------:R-:W-:Y:S01]  /*0ee0*/  IADD3 R21, R119, -0x24c28bd8, RZ ;  /* 0xdb3d742877157810 */ /* 0x000fe20007ffe0ff */
[----:B------:R-:W-:Y:S01]  /*0ef0*/  IMAD.IADD R43, R26, 0x1, -R43 ;  /* 0x000000011a2b7824 */ /* 0x000fe200078e0a2b */
[--C-:B------:R-:W-:Y:S01]  /*0f00*/  SHF.R.U64 R138, R28, 0x10, R29.reuse ;  /* 0x000000101c8a7819 */ /* 0x100fe2000000121d */
[----:B------:R-:W-:Y:S01]  /*0f10*/  HADD2.F32 R28, -RZ, R29.H0_H0 ;  /* 0x2000001dff1c7230 */ /* 0x000fe20000004100 */
[----:B------:R-:W0:Y:S01]  /*0f20*/  I2F.U32 R56, R56 ;  /* 0x0000003800387306 */ /* 0x000e220000201000 */
[----:B------:R-:W-:Y:S01]  /*0f30*/  SHF.R.U32.HI R137, RZ, 0x10, R29 ;  /* 0x00000010ff897819 */ /* 0x000fe2000001161d */
[----:B------:R-:W-:Y:S01]  /*0f40*/  HADD2.F32 R29, -RZ, R30.H0_H0 ;  /* 0x2000001eff1d7230 */ /* 0x000fe20000004100 */
[----:B------:R-:W-:Y:S01]  /*0f50*/  LOP3.LUT R158, R23, R24, R21, 0x96, !PT ;  /* 0x00000018179e7212 */ /* 0x000fe200078e9615 */
[----:B------:R-:W-:Y:S01]  /*0f60*/  IMAD R26, R81, -0x2daee0ad, RZ ;  /* 0xd2511f53511a7824 */ /* 0x000fe200078e02ff */
[----:B------:R-:W-:Y:S01]  /*0f70*/  IMNMX R43, RZ, R43, !PT ;  /* 0x0000002bff2b7217 */ /* 0x000fe20007800200 */
[----:B------:R-:W-:Y:S01]  /*0f80*/  IMAD.MOV.U32 R105, RZ, RZ, R61 ;  /* 0x000000ffff697224 */ /* 0x000fe200078e003d */
        /* <DEDUP_REMOVED lines=9> */
[----:B0-----:R0:W1:Y:S01]  /*1020*/  MUFU.RCP R145, R56 ;  /* 0x0000003800917308 */ /* 0x0010620000001000 */
[----:B------:R-:W-:Y:S01]  /*1030*/  SHF.R.U32.HI R114, RZ, 0x10, R47 ;  /* 0x00000010ff727819 */ /* 0x000fe2000001162f */
[----:B------:R-:W-:Y:S01]  /*1040*/  IMAD R47, R82, -0x326172a9, RZ ;  /* 0xcd9e8d57522f7824 */ /* 0x000fe200078e02ff */
[----:B------:R-:W-:Y:S01]  /*1050*/  IMNMX R43, R43, 0x20, PT ;  /* 0x000000202b2b7817 */ /* 0x000fe20003800200 */
[----:B------:R-:W-:Y:S01]  /*1060*/  IMAD.HI.U32 R46, R158, -0x326172a9, RZ ;  /* 0xcd9e8d579e2e7827 */ /* 0x000fe200078e00ff */
[--C-:B------:R-:W-:Y:S01]  /*1070*/  SHF.R.U64 R144, R34, 0x10, R35.reuse ;  /* 0x0000001022907819 */ /* 0x100fe20000001223 */
[----:B------:R-:W-:Y:S01]  /*1080*/  HADD2.F32 R34, -RZ, R35.H0_H0 ;  /* 0x20000023ff227230 */ /* 0x000fe20000004100 */
[----:B------:R-:W-:Y:S01]  /*1090*/  IADD3 R24, R119, -0x695add53, RZ ;  /* 0x96a522ad77187810 */ /* 0x000fe20007ffe0ff */
[----:B------:R-:W-:Y:S01]  /*10a0*/  IMAD.MOV.U32 R108, RZ, RZ, R64 ;  /* 0x000000ffff6c7224 */ /* 0x000fe200078e0040 */
[----:B------:R-:W-:Y:S01]  /*10b0*/  SHF.R.U32.HI R143, RZ, 0x10, R35 ;  /* 0x00000010ff8f7819 */ /* 0x000fe20000011623 */
[----:B------:R-:W-:Y:S01]  /*10c0*/  HADD2.F32 R35, -RZ, R36.H0_H0 ;  /* 0x20000024ff237230 */ /* 0x000fe20000004100 */
[----:B------:R-:W-:Y:S01]  /*10d0*/  IADD3 R23, R118, -0x700cb87f, RZ ;  /* 0x8ff3478176177810 */ /* 0x000fe20007ffe0ff */
[----:B------:R-:W-:Y:S01]  /*10e0*/  IMAD.MOV.U32 R116, RZ, RZ, R66 ;  /* 0x000000ffff747224 */ /* 0x000fe200078e0042 */
[--C-:B------:R-:W-:Y:S01]  /*10f0*/  SHF.R.U64 R148, R36, 0x10, R37.reuse ;  /* 0x0000001024947819 */ /* 0x100fe20000001225 */
[----:B------:R-:W-:Y:S01]  /*1100*/  HADD2.F32 R36, -RZ, R37.H0_H0 ;  /* 0x20000025ff247230 */ /* 0x000fe20000004100 */
[----:B------:R-:W-:Y:S01]  /*1110*/  SHF.R.U32.HI R149, RZ, 0x10, R37 ;  /* 0x00000010ff957819 */ /* 0x000fe20000011625 */
[----:B------:R-:W-:Y:S01]  /*1120*/  IMAD.MOV.U32 R122, RZ, RZ, R68 ;  /* 0x000000ffff7a7224 */ /* 0x000fe200078e0044 */
[----:B------:R-:W-:Y:S01]  /*1130*/  MOV R93, R57 ;  /* 0x00000039005d7202 */ /* 0x000fe20000000f00 */
[----:B------:R-:W-:Y:S01]  /*1140*/  IMAD.MOV.U32 R123, RZ, RZ, R69 ;  /* 0x000000ffff7b7224 */ /* 0x000fe200078e0045 */
[----:B------:R-:W-:Y:S01]  /*1150*/  SHF.R.U32.HI R94, RZ, 0x10, R57 ;  /* 0x00000010ff5e7819 */ /* 0x000fe20000011639 */
[----:B------:R-:W-:Y:S01]  /*1160*/  IMAD.MOV.U32 R126, RZ, RZ, R70 ;  /* 0x000000ffff7e7224 */ /* 0x000fe200078e0046 */
[--C-:B------:R-:W-:Y:S01]  /*1170*/  SHF.R.U64 R96, R58, 0x10, R59.reuse ;  /* 0x000000103a607819 */ /* 0x100fe2000000123b */
[----:B------:R-:W-:Y:S01]  /*1180*/  IMAD.MOV.U32 R130, RZ, RZ, R72 ;  /* 0x000000ffff827224 */ /* 0x000fe200078e0048 */
[----:B------:R-:W-:Y:S01]  /*1190*/  SHF.R.U32.HI R98, RZ, 0x10, R59 ;  /* 0x00000010ff627819 */ /* 0x000fe2000001163b */
[----:B------:R-:W-:Y:S01]  /*11a0*/  IMAD.MOV.U32 R131, RZ, RZ, R73 ;  /* 0x000000ffff837224 */ /* 0x000fe200078e0049 */
[--C-:B------:R-:W-:Y:S01]  /*11b0*/  SHF.R.U64 R99, R48, 0x10, R49.reuse ;  /* 0x0000001030637819 */ /* 0x100fe20000001231 */
[----:B------:R-:W-:Y:S01]  /*11c0*/  IMAD.MOV.U32 R134, RZ, RZ, R62 ;  /* 0x000000ffff867224 */ /* 0x000fe200078e003e */
[----:B------:R-:W-:Y:S01]  /*11d0*/  MOV R101, R49 ;  /* 0x0000003100657202 */ /* 0x000fe20000000f00 */
[----:B------:R-:W-:Y:S01]  /*11e0*/  HADD2.F32 R37, -RZ, R38.H0_H0 ;  /* 0x20000026ff257230 */ /* 0x000fe20000004100 */
[----:B------:R-:W-:Y:S01]  /*11f0*/  SHF.R.U32.HI R102, RZ, 0x10, R49 ;  /* 0x00000010ff667819 */ /* 0x000fe20000011631 */
[----:B------:R-:W-:Y:S01]  /*1200*/  IMAD.IADD R155, R44, 0x1, R43 ;  /* 0x000000012c9b7824 */ /* 0x000fe200078e022b */
[--C-:B------:R-:W-:Y:S01]  /*1210*/  SHF.R.U64 R104, R60, 0x10, R61.reuse ;  /* 0x000000103c687819 */ /* 0x100fe2000000123d */
[----:B------:R-:W-:Y:S01]  /*1220*/  HADD2.F32 R43, -RZ, R45.H0_H0 ;  /* 0x2000002dff2b7230 */ /* 0x000fe20000004100 */
[----:B------:R-:W-:Y:S01]  /*1230*/  SHF.R.U32.HI R106, RZ, 0x10, R61 ;  /* 0x00000010ff6a7819 */ /* 0x000fe2000001163d */
[----:B------:R-:W-:Y:S01]  /*1240*/  IMAD.MOV.U32 R154, RZ, RZ, 0x1 ;  /* 0x00000001ff9a7424 */ /* 0x000fe200078e00ff */
        /* <DEDUP_REMOVED lines=40> */
[----:B------:R-:W-:Y:S01]  /*14d0*/  LOP3.LUT R25, R25, R26, R24, 0x96, !PT ;  /* 0x0000001a19197212 */ /* 0x000fe200078e9618 */
[----:B------:R-:W-:Y:S01]  /*14e0*/  HADD2.F32 R102, -RZ, R102.H0_H0 ;  /* 0x20000066ff667230 */ /* 0x000fe20000004100 */
[----:B------:R-:W-:Y:S01]  /*14f0*/  LOP3.LUT R26, R46, R47, R23, 0x96, !PT ;  /* 0x0000002f2e1a7212 */ /* 0x000fe200078e9617 */
[----:B------:R-:W-:Y:S01]  /*1500*/  HADD2.F32 R47, -RZ, R50.H0_H0 ;  /* 0x20000032ff2f7230 */ /* 0x000fe20000004100 */
[----:B------:R-:W-:Y:S01]  /*1510*/  LOP3.LUT R41, R42, 0x3, RZ, 0xc0, !PT ;  /* 0x000000032a297812 */ /* 0x000fe200078ec0ff */
[----:B------:R-:W-:Y:S01]  /*1520*/  HADD2.F32 R50, -RZ, R52.H0_H0 ;  /* 0x20000034ff327230 */ /* 0x000fe20000004100 */
[----:B------:R-:W-:Y:S01]  /*1530*/  IMAD.MOV.U32 R42, RZ, RZ, RZ ;  /* 0x000000ffff2a7224 */ /* 0x000fe200078e00ff */
[----:B------:R-:W-:Y:S01]  /*1540*/  HADD2.F32 R46, -RZ, R77.H0_H0 ;  /* 0x2000004dff2e7230 */ /* 0x000fe20000004100 */
[----:B------:R-:W-:Y:S01]  /*1550*/  IMAD R156, R156, -0x2daee0ad, RZ ;  /* 0xd2511f539c9c7824 */ /* 0x000fe200078e02ff */
[----:B------:R-:W-:Y:S01]  /*1560*/  HADD2.F32 R52, -RZ, R78.H0_H0 ;  /* 0x2000004eff347230 */ /* 0x000fe20000004100 */
[----:B------:R-:W-:Y:S01]  /*1570*/  IMAD R158, R158, -0x326172a9, RZ ;  /* 0xcd9e8d579e9e7824 */ /* 0x000fe200078e02ff */
[----:B------:R-:W-:Y:S01]  /*1580*/  HADD2.F32 R103, -RZ, R103.H0_H0 ;  /* 0x20000067ff677230 */ /* 0x000fe20000004100 */
[----:B------:R-:W-:Y:S01]  /*1590*/  IMAD.SHL.U32 R155, R155, 0x4, RZ ;  /* 0x000000049b9b7824 */ /* 0x000fe200078e00ff */
        /* <DEDUP_REMOVED lines=45> */
.L_x_41353:
[----:B------:R-:W-:Y:S01]  /*1870*/  ISETP.NE.U32.AND P1, PT, RZ, c[0x0][0x1c0], PT ;  /* 0x00007000ff007a0c */ /* 0x000fe20003f25070 */
[----:B------:R-:W-:-:S03]  /*1880*/  IMAD.MOV.U32 R146, RZ, RZ, 0x3f800000 ;  /* 0x3f800000ff927424 */ /* 0x000fc600078e00ff */
[----:B------:R-:W-:-:S13]  /*1890*/  ISETP.NE.AND.EX P1, PT, RZ, c[0x0][0x1c4], PT, P1 ;  /* 0x00007100ff007a0c */ /* 0x000fda0003f25310 */
[----:B------:R-:W-:-:S04]  /*18a0*/  @P1 IMAD.MOV.U32 R88, RZ, RZ, 0x4 ;  /* 0x00000004ff581424 */ /* 0x000fc800078e00ff */
        /* <DEDUP_REMOVED lines=10> */
[----:B0-----:R-:W-:Y:S01]  /*1950*/  IMAD.MOV.U32 R61, RZ, RZ, 0x10 ;  /* 0x00000010ff3d7424 */ /* 0x001fe200078e00ff */
[----:B------:R-:W-:-:S03]  /*1960*/  ISETP.NE.U32.AND P1, PT, RZ, c[0x0][0x180], PT ;  /* 0x00006000ff007a0c */ /* 0x000fc60003f25070 */
[----:B------:R-:W-:Y:S01]  /*1970*/  IMAD.WIDE.U32 R60, R164, R61, c[0x0][0x170] ;  /* 0x00005c00a43c7625 */ /* 0x000fe200078e003d */
[----:B------:R-:W-:-:S05]  /*1980*/  ISETP.NE.AND.EX P1, PT, RZ, c[0x0][0x184], PT, P1 ;  /* 0x00006100ff007a0c */ /* 0x000fca0003f25310 */
[----:B------:R-:W5:Y:S08]  /*1990*/  LDG.E.128 R60, [R60.64] ;  /* 0x000000043c3c7981 */ /* 0x000f70000c1e1d00 */
        /* <DEDUP_REMOVED lines=15> */
.L_x_41129:
[----:B0-----:R-:W-:Y:S02]  /*1a90*/  IMAD.MOV.U32 R165, RZ, RZ, R158 ;  /* 0x000000ffffa57224 */ /* 0x001fe400078e009e */
.L_x_41130:
[----:B------:R-:W-:Y:S05]  /*1aa0*/  BSYNC B1 ;  /* 0x0000000000017941 */ /* 0x000fea0003800000 */
.L_x_41128:
        /* <DEDUP_REMOVED lines=16> */
.L_x_41134:
[----:B------:R-:W-:Y:S05]  /*1bb0*/  BSYNC B2 ;  /* 0x0000000000027941 */ /* 0x000fea0003800000 */
.L_x_41133:
[----:B------:R-:W-:Y:S01]  /*1bc0*/  LOP3.LUT R88, R25, R42, R119, 0x96, !PT ;  /* 0x0000002a19587212 */ /* 0x000fe200078e9677 */
[----:B------:R-:W-:-:S04]  /*1bd0*/  IMAD.HI.U32 R25, R2, -0x326172a9, RZ ;  /* 0xcd9e8d5702197827 */ /* 0x000fc800078e00ff */
        /* <DEDUP_REMOVED lines=35> */
[----:B------:R-:W-:-:S04]  /*1e10*/  IMAD.WIDE.U32 R88, R89, -0x326172a9, RZ ;  /* 0xcd9e8d5759587825 */ /* 0x000fc800078e00ff */
[----:B------:R-:W-:Y:S01]  /*1e20*/  IMAD.MOV.U32 R158, RZ, RZ, R88 ;  /* 0x000000ffff9e7224 */ /* 0x000fe200078e0058 */
[----:B------:R-:W-:Y:S01]  /*1e30*/  LOP3.LUT R26, R89, R166, R23, 0x96, !PT ;  /* 0x000000a6591a7212 */ /* 0x000fe200078e9617 */
[----:B------:R-:W-:-:S04]  /*1e40*/  IMAD.WIDE.U32 R88, R25, -0x2daee0ad, RZ ;  /* 0xd2511f5319587825 */ /* 0x000fc800078e00ff */
[----:B------:R-:W-:Y:S01]  /*1e50*/  IMAD.MOV.U32 R156, RZ, RZ, R88 ;  /* 0x000000ffff9c7224 */ /* 0x000fe200078e0058 */
[----:B------:R-:W-:Y:S01]  /*1e60*/  LOP3.LUT R25, R89, R90, R24, 0x96, !PT ;  /* 0x0000005a59197212 */ /* 0x000fe200078e9618 */
[----:B------:R-:W-:Y:S02]  /*1e70*/  IMAD.MOV.U32 R90, RZ, RZ, RZ ;  /* 0x000000ffff5a7224 */ /* 0x000fe400078e00ff */
.L_x_41132:
[----:B------:R-:W-:Y:S05]  /*1e80*/  BSYNC B1 ;  /* 0x0000000000017941 */ /* 0x000fea0003800000 */
.L_x_41131:
[----:B------:R-:W0:Y:S01]  /*1e90*/  I2F.U32 R88, R165 ;  /* 0x000000a500587306 */ /* 0x000e220000201000 */
[----:B------:R-:W-:Y:S01]  /*1ea0*/  HFMA2.MMA R147, -RZ, RZ, 0.1171875, 0 ;  /* 0x2f800000ff937435 */ /* 0x000fe200000001ff */
[----:B-----5:R-:W-:Y:S01]  /*1eb0*/  FMUL.FTZ R60, R60, R146 ;  /* 0x000000923c3c7220 */ /* 0x020fe20000410000 */
[----:B------:R-:W-:Y:S01]  /*1ec0*/  ISETP.NE.U32.AND P1, PT, RZ, c[0x0][0x180], PT ;  /* 0x00006000ff007a0c */ /* 0x000fe20003f25070 */
[----:B------:R-:W-:Y:S01]  /*1ed0*/  BSSY B1, `(.L_x_41135) ;  /* 0x0000014000017945 */ /* 0x000fe20003800000 */
[----:B------:R-:W-:Y:S01]  /*1ee0*/  ISETP.NE.AND P3, PT, R90, 0x1, PT ;  /* 0x000000015a00780c */ /* 0x000fe20003f65270 */
[----:B------:R-:W-:Y:S01]  /*1ef0*/  FMUL.FTZ R60, R60, c[0x0][0x1e8] ;  /* 0x00007a003c3c7a20 */ /* 0x000fe20000410000 */
[----:B------:R-:W-:Y:S02]  /*1f00*/  ISETP.NE.AND.EX P1, PT, RZ, c[0x0][0x184], PT, P1 ;  /* 0x00006100ff007a0c */ /* 0x000fe40003f25310 */
[----:B------:R-:W-:-:S02]  /*1f10*/  IADD3 R89, R90, 0x1, RZ ;  /* 0x000000015a597810 */ /* 0x000fc40007ffe0ff */
        /* <DEDUP_REMOVED lines=14> */
.L_x_41136:
[----:B------:R-:W-:Y:S02]  /*2000*/  MOV R41, R158 ;  /* 0x0000009e00297202 */ /* 0x000fe40000000f00 */
.L_x_41137:
[----:B------:R-:W-:Y:S05]  /*2010*/  BSYNC B1 ;  /* 0x0000000000017941 */ /* 0x000fea0003800000 */
.L_x_41135:
        /* <DEDUP_REMOVED lines=16> */
.L_x_41141:
[----:B------:R-:W-:Y:S05]  /*2120*/  BSYNC B2 ;  /* 0x0000000000027941 */ /* 0x000fea0003800000 */
.L_x_41140:
        /* <DEDUP_REMOVED lines=38> */
[----:B------:R-:W-:Y:S02]  /*2390*/  LOP3.LUT R26, R89, R166, R23, 0x96, !PT ;  /* 0x000000a6591a7212 */ /* 0x000fe400078e9617 */
[----:B------:R-:W-:Y:S01]  /*23a0*/  MOV R158, R88 ;  /* 0x00000058009e7202 */ /* 0x000fe20000000f00 */
[----:B------:R-:W-:-:S04]  /*23b0*/  IMAD.WIDE.U32 R88, R25, -0x2daee0ad, RZ ;  /* 0xd2511f5319587825 */ /* 0x000fc800078e00ff */
[----:B------:R-:W-:Y:S01]  /*23c0*/  IMAD.MOV.U32 R156, RZ, RZ, R88 ;  /* 0x000000ffff9c7224 */ /* 0x000fe200078e0058 */
[----:B------:R-:W-:Y:S01]  /*23d0*/  LOP3.LUT R25, R89, R90, R24, 0x96, !PT ;  /* 0x0000005a59197212 */ /* 0x000fe200078e9618 */
[----:B------:R-:W-:Y:S02]  /*23e0*/  IMAD.MOV.U32 R89, RZ, RZ, RZ ;  /* 0x000000ffff597224 */ /* 0x000fe400078e00ff */
.L_x_41139:
[----:B------:R-:W-:Y:S05]  /*23f0*/  BSYNC B1 ;  /* 0x0000000000017941 */ /* 0x000fea0003800000 */
.L_x_41138:
        /* <DEDUP_REMOVED lines=20> */
.L_x_41143:
[----:B------:R-:W-:Y:S02]  /*2540*/  IMAD.MOV.U32 R165, RZ, RZ, R158 ;  /* 0x000000ffffa57224 */ /* 0x000fe400078e009e */
.L_x_41144:
[----:B------:R-:W-:Y:S05]  /*2550*/  BSYNC B1 ;  /* 0x0000000000017941 */ /* 0x000fea0003800000 */
.L_x_41142:
        /* <DEDUP_REMOVED lines=16> */
.L_x_41148:
[----:B------:R-:W-:Y:S05]  /*2660*/  BSYNC B2 ;  /* 0x0000000000027941 */ /* 0x000fea0003800000 */
.L_x_41147:
        /* <DEDUP_REMOVED lines=42> */
[----:B------:R-:W-:Y:S01]  /*2910*/  HFMA2.MMA R88, -RZ, RZ, 0, 0 ;  /* 0x00000000ff587435 */ /* 0x000fe200000001ff */
[----:B------:R-:W-:-:S05]  /*2920*/  LOP3.LUT R25, R89, R90, R24, 0x96, !PT ;  /* 0x0000005a59197212 */ /* 0x000fca00078e9618 */
.L_x_41146:
[----:B------:R-:W-:Y:S05]  /*2930*/  BSYNC B1 ;  /* 0x0000000000017941 */ /* 0x000fea0003800000 */
.L_x_41145:
        /* <DEDUP_REMOVED lines=20> */
.L_x_41150:
[----:B------:R-:W-:Y:S02]  /*2a80*/  MOV R165, R158 ;  /* 0x0000009e00a57202 */ /* 0x000fe40000000f00 */
.L_x_41151:
[----:B------:R-:W-:Y:S05]  /*2a90*/  BSYNC B1 ;  /* 0x0000000000017941 */ /* 0x000fea0003800000 */
.L_x_41149:
        /* <DEDUP_REMOVED lines=16> */
.L_x_41155:
[----:B------:R-:W-:Y:S05]  /*2ba0*/  BSYNC B2 ;  /* 0x0000000000027941 */ /* 0x000fea0003800000 */
.L_x_41154:
        /* <DEDUP_REMOVED lines=43> */
[----:B------:R-:W-:Y:S02]  /*2e60*/  LOP3.LUT R25, R89, R90, R24, 0x96, !PT ;  /* 0x0000005a59197212 */ /* 0x000fe400078e9618 */
.L_x_41153:
[----:B------:R-:W-:Y:S05]  /*2e70*/  BSYNC B1 ;  /* 0x0000000000017941 */ /* 0x000fea0003800000 */
.L_x_41152:
[----:B------:R-:W0:Y:S01]  /*2e80*/  I2F.U32 R88, R165 ;  /* 0x000000a500587306 */ /* 0x000e220000201000 */
[----:B------:R-:W-:Y:S01]  /*2e90*/  FMUL.FTZ R63, R63, R146 ;  /* 0x000000923f3f7220 */ /* 0x000fe20000410000 */
[----:B------:R-:W-:Y:S02]  /*2ea0*/  SEL R89, RZ, 0x10000, P4 ;  /* 0x00010000ff597807 */ /* 0x000fe40002000000 */
[----:B------:R-:W-:Y:S01]  /*2eb0*/  SEL R166, RZ, 0x1, P2 ;  /* 0x00000001ffa67807 */ /* 0x000fe20001000000 */
[----:B------:R-:W-:Y:S02]  /*2ec0*/  FMUL.FTZ R63, R63, c[0x0][0x1e8] ;  /* 0x00007a003f3f7a20 */ /* 0x000fe40000410000 */
[----:B0-----:R-:W-:Y:S01]  /*2ed0*/  FFMA.FTZ R88, R88, R147, 1.1641532182693481445e-10 ;  /* 0x2f00000058587423 */ /* 0x001fe20000010093 */
[----:B------:R-:W-:-:S04]  /*2ee0*/  SEL R147, RZ, 0x100, P3 ;  /* 0x00000100ff937807 */ /* 0x000fc80001800000 */
[----:B------:R-:W-:-:S04]  /*2ef0*/  FSETP.GTU.FTZ.AND P5, PT, R88, c[0x0][0x1e4], PT ;  /* 0x0000790058007a0b */ /* 0x000fc80003fbc000 */
[----:B------:R-:W-:Y:S02]  /*2f00*/  FSEL R63, R63, RZ, !P5 ;  /* 0x000000ff3f3f7208 */ /* 0x000fe40006800000 */
[----:B------:R-:W-:-:S03]  /*2f10*/  SEL R88, RZ, 0x1000000, P5 ;  /* 0x01000000ff587807 */ /* 0x000fc60002800000 */
[----:B------:R-:W-:Y:S01]  /*2f20*/  FMUL.FTZ R63, R46, R63 ;  /* 0x0000003f2e3f7220 */ /* 0x000fe20000410000 */
[----:B------:R-:W-:-:S03]  /*2f30*/  IADD3 R147, R147, R88, R89 ;  /* 0x0000005893937210 */ /* 0x000fc60007ffe059 */
[----:B------:R-:W-:Y:S01]  /*2f40*/  @P1 FADD.FTZ R63, R59, R63 ;  /* 0x0000003f3b3f1221 */ /* 0x000fe20000010000 */
[C---:B------:R-:W-:Y:S01]  /*2f50*/  LEA R90, P1, R164.reuse, c[0x0][0x188], 0x4 ;  /* 0x00006200a45a7a11 */ /* 0x040fe200078220ff */
[----:B------:R-:W-:Y:S01]  /*2f60*/  IMAD.IADD R165, R147, 0x1, R166 ;  /* 0x0000000193a57824 */ /* 0x000fe200078e02a6 */
[C---:B------:R-:W-:Y:S02]  /*2f70*/  IADD3 R147, R164.reuse, 0x100, RZ ;  /* 0x00000100a4937810 */ /* 0x040fe40007ffe0ff */
[C---:B------:R-:W-:Y:S02]  /*2f80*/  LEA.HI.X R91, R164.reuse, c[0x0][0x18c], RZ, 0x4, P1 ;  /* 0x00006300a45b7a11 */ /* 0x040fe400008f24ff */
[----:B------:R-:W-:-:S03]  /*2f90*/  LEA R88, P1, R164, c[0x0][0x190], 0x2 ;  /* 0x00006400a4587a11 */ /* 0x000fc600078210ff */
[----:B------:R0:W-:Y:S01]  /*2fa0*/  STG.E.128 [R90.64], R60 ;  /* 0x0000003c5a007986 */ /* 0x0001e2000c101d04 */
[----:B------:R-:W-:-:S05]  /*2fb0*/  LEA.HI.X R89, R164, c[0x0][0x194], RZ, 0x2, P1 ;  /* 0x00006500a4597a11 */ /* 0x000fca00008f14ff */
[----:B------:R0:W-:Y:S04]  /*2fc0*/  STG.E [R88.64], R165 ;  /* 0x000000a558007986 */ /* 0x0001e8000c101904 */
.L_x_41127:
[----:B0-----:R-:W-:Y:S05]  /*2fd0*/  BSYNC B0 ;  /* 0x0000000000007941 */ /* 0x001fea0003800000 */
.L_x_41126:
[----:B------:R-:W-:Y:S01]  /*2fe0*/  ISETP.NE.AND P1, PT, R157, RZ, PT ;  /* 0x000000ff9d00720c */ /* 0x000fe20003f25270 */
        /* <DEDUP_REMOVED lines=22> */
.L_x_41159:
[----:B0-----:R-:W-:Y:S02]  /*3150*/  MOV R168, R158 ;  /* 0x0000009e00a87202 */ /* 0x001fe40000000f00 */
.L_x_41160:
[----:B------:R-:W-:Y:S05]  /*3160*/  BSYNC B1 ;  /* 0x0000000000017941 */ /* 0x000fea0003800000 */
.L_x_41158:
        /* <DEDUP_REMOVED lines=16> */
.L_x_41164:
[----:B------:R-:W-:Y:S05]  /*3270*/  BSYNC B2 ;  /* 0x0000000000027941 */ /* 0x000fea0003800000 */
.L_x_41163:
        /* <DEDUP_REMOVED lines=44> */
.L_x_41162:
[----:B------:R-:W-:Y:S05]  /*3540*/  BSYNC B1 ;  /* 0x0000000000017941 */ /* 0x000fea0003800000 */
.L_x_41161:
        /* <DEDUP_REMOVED lines=23> */
.L_x_41166:
[----:B------:R-:W-:Y:S02]  /*36c0*/  IMAD.MOV.U32 R41, RZ, RZ, R158 ;  /* 0x000000ffff297224 */ /* 0x000fe400078e009e */
.L_x_41167:
[----:B------:R-:W-:Y:S05]  /*36d0*/  BSYNC B1 ;  /* 0x0000000000017941 */ /* 0x000fea0003800000 */
.L_x_41165:
        /* <DEDUP_REMOVED lines=16> */
.L_x_41171:
[----:B------:R-:W-:Y:S05]  /*37e0*/  BSYNC B2 ;  /* 0x0000000000027941 */ /* 0x000fea0003800000 */
.L_x_41170:
        /* <DEDUP_REMOVED lines=40> */
[----:B------:R-:W-:-:S05]  /*3a70*/  IMAD.WIDE.U32 R88, R25, -0x2daee0ad, RZ ;  /* 0xd2511f5319587825 */ /* 0x000fca00078e00ff */
[----:B------:R-:W-:Y:S01]  /*3a80*/  LOP3.LUT R25, R89, R90, R24, 0x96, !PT ;  /* 0x0000005a59197212 */ /* 0x000fe200078e9618 */
[----:B------:R-:W-:Y:S01]  /*3a90*/  IMAD.MOV.U32 R89, RZ, RZ, RZ ;  /* 0x000000ffff597224 */ /* 0x000fe200078e00ff */
[----:B------:R-:W-:Y:S02]  /*3aa0*/  MOV R156, R88 ;  /* 0x00000058009c7202 */ /* 0x000fe40000000f00 */
.L_x_41169:
[----:B------:R-:W-:Y:S05]  /*3ab0*/  BSYNC B1 ;  /* 0x0000000000017941 */ /* 0x000fea0003800000 */
.L_x_41168:
        /* <DEDUP_REMOVED lines=20> */
.L_x_41173:
[----:B------:R-:W-:Y:S02]  /*3c00*/  IMAD.MOV.U32 R168, RZ, RZ, R158 ;  /* 0x000000ffffa87224 */ /* 0x000fe400078e009e */
.L_x_41174:
[----:B------:R-:W-:Y:S05]  /*3c10*/  BSYNC B1 ;  /* 0x0000000000017941 */ /* 0x000fea0003800000 */
.L_x_41172:
        /* <DEDUP_REMOVED lines=16> */
.L_x_41178:
[----:B------:R-:W-:Y:S05]  /*3d20*/  BSYNC B2 ;  /* 0x0000000000027941 */ /* 0x000fea0003800000 */
.L_x_41177:
        /* <DEDUP_REMOVED lines=44> */
.L_x_41176:
[----:B------:R-:W-:Y:S05]  /*3ff0*/  BSYNC B1 ;  /* 0x0000000000017941 */ /* 0x000fea0003800000 */
.L_x_41175:
        /* <DEDUP_REMOVED lines=20> */
.L_x_41180:
[----:B------:R-:W-:Y:S02]  /*4140*/  IMAD.MOV.U32 R168, RZ, RZ, R158 ;  /* 0x000000ffffa87224 */ /* 0x000fe400078e009e */
.L_x_41181:
[----:B------:R-:W-:Y:S05]  /*4150*/  BSYNC B1 ;  /* 0x0000000000017941 */ /* 0x000fea0003800000 */
.L_x_41179:
        /* <DEDUP_REMOVED lines=16> */
.L_x_41185:
[----:B------:R-:W-:Y:S05]  /*4260*/  BSYNC B2 ;  /* 0x0000000000027941 */ /* 0x000fea0003800000 */
.L_x_41184:
        /* <DEDUP_REMOVED lines=42> */
[----:B------:R-:W-:Y:S02]  /*4510*/  LOP3.LUT R25, R89, R90, R24, 0x96, !PT ;  /* 0x0000005a59197212 */ /* 0x000fe400078e9618 */
[----:B------:R-:W-:Y:S02]  /*4520*/  MOV R156, R88 ;  /* 0x00000058009c7202 */ /* 0x000fe40000000f00 */
.L_x_41183:
[----:B------:R-:W-:Y:S05]  /*4530*/  BSYNC B1 ;  /* 0x0000000000017941 */ /* 0x000fea0003800000 */
.L_x_41182:
        /* <DEDUP_REMOVED lines=13> */
[----:B------:R-:W-:Y:S01]  /*4610*/  LEA R90, P1, R147, c[0x0][0x188], 0x4 ;  /* 0x00006200935a7a11 */ /* 0x000fe200078220ff */
[----:B------:R-:W-:-:S03]  /*4620*/  IMAD.IADD R165, R165, 0x1, R166 ;  /* 0x00000001a5a57824 */ /* 0x000fc600078e02a6 */
[C---:B------:R-:W-:Y:S02]  /*4630*/  LEA.HI.X R91, R147.reuse, c[0x0][0x18c], RZ, 0x4, P1 ;  /* 0x00006300935b7a11 */ /* 0x040fe400008f24ff */
[----:B------:R-:W-:-:S03]  /*4640*/  LEA R88, P1, R147, c[0x0][0x190], 0x2 ;  /* 0x0000640093587a11 */ /* 0x000fc600078210ff */
[----:B------:R0:W-:Y:S01]  /*4650*/  STG.E.128 [R90.64], R64 ;  /* 0x000000405a007986 */ /* 0x0001e2000c101d04 */
[C---:B------:R-:W-:Y:S02]  /*4660*/  LEA.HI.X R89, R147.reuse, c[0x0][0x194], RZ, 0x2, P1 ;  /* 0x0000650093597a11 */ /* 0x040fe400008f14ff */
[----:B------:R-:W-:-:S03]  /*4670*/  IADD3 R147, R147, 0x100, RZ ;  /* 0x0000010093937810 */ /* 0x000fc60007ffe0ff */
[----:B------:R0:W-:Y:S04]  /*4680*/  STG.E [R88.64], R165 ;  /* 0x000000a558007986 */ /* 0x0001e8000c101904 */
.L_x_41157:
[----:B------:R-:W-:Y:S05]  /*4690*/  BSYNC B0 ;  /* 0x0000000000007941 */ /* 0x000fea0003800000 */
.L_x_41156:
[----:B------:R-:W-:Y:S01]  /*46a0*/  ISETP.NE.AND P1, PT, R159, RZ, PT ;  /* 0x000000ff9f00720c */ /* 0x000fe20003f25270 */
[----:B------:R-:W-:-:S12]  /*46b0*/  BSSY B0, `(.L_x_41186) ;  /* 0x000016a000007945 */ /* 0x000fd80003800000 */
[----:B------:R-:W-:Y:S05]  /*46c0*/  @!P1 BRA `(.L_x_41187) ;  /* 0x0000168000009947 */ /* 0x000fea0003800000 */
[----:B------:R-:W-:Y:S01]  /*46d0*/  IMAD.MOV.U32 R68, RZ, RZ, 0x10 ;  /* 0x00000010ff447424 */ /* 0x000fe200078e00ff */
[----:B------:R-:W-:-:S03]  /*46e0*/  ISETP.NE.U32.AND P1, PT, RZ, c[0x0][0x180], PT ;  /* 0x00006000ff007a0c */ /* 0x000fc60003f25070 */
[----:B------:R-:W-:Y:S01]  /*46f0*/  IMAD.WIDE.U32 R68, R147, R68, c[0x0][0x170] ;  /* 0x00005c0093447625 */ /* 0x000fe200078e0044 */
[----:B------:R-:W-:-:S05]  /*4700*/  ISETP.NE.AND.EX P1, PT, RZ, c[0x0][0x184], PT, P1 ;  /* 0x00006100ff007a0c */ /* 0x000fca0003f25310 */
[----:B------:R-:W5:Y:S08]  /*4710*/  LDG.E.128 R68, [R68.64] ;  /* 0x0000000444447981 */ /* 0x000f70000c1e1d00 */
[----:B0-----:R-:W-:-:S04]  /*4720*/  @P1 LEA R88, P2, R147, c[0x0][0x180], 0x4 ;  /* 0x0000600093581a11 */ /* 0x001fc800078420ff */
        /* <DEDUP_REMOVED lines=14> */
.L_x_41189:
[----:B0-----:R-:W-:Y:S02]  /*4810*/  IMAD.MOV.U32 R168, RZ, RZ, R158 ;  /* 0x000000ffffa87224 */ /* 0x001fe400078e009e */
.L_x_41190:
[----:B------:R-:W-:Y:S05]  /*4820*/  BSYNC B1 ;  /* 0x0000000000017941 */ /* 0x000fea0003800000 */
.L_x_41188:
        /* <DEDUP_REMOVED lines=16> */
.L_x_41194:
[----:B------:R-:W-:Y:S05]  /*4930*/  BSYNC B2 ;  /* 0x0000000000027941 */ /* 0x000fea0003800000 */
.L_x_41193:
        /* <DEDUP_REMOVED lines=44> */
.L_x_41192:
[----:B------:R-:W-:Y:S05]  /*4c00*/  BSYNC B1 ;  /* 0x0000000000017941 */ /* 0x000fea0003800000 */
.L_x_41191:
        /* <DEDUP_REMOVED lines=23> */
.L_x_41196:
[----:B------:R-:W-:Y:S02]  /*4d80*/  IMAD.MOV.U32 R41, RZ, RZ, R158 ;  /* 0x000000ffff297224 */ /* 0x000fe400078e009e */
.L_x_41197:
[----:B------:R-:W-:Y:S05]  /*4d90*/  BSYNC B1 ;  /* 0x0000000000017941 */ /* 0x000fea0003800000 */
.L_x_41195:
        /* <DEDUP_REMOVED lines=16> */
.L_x_41201:
[----:B------:R-:W-:Y:S05]  /*4ea0*/  BSYNC B2 ;  /* 0x0000000000027941 */ /* 0x000fea0003800000 */
.L_x_41200:
        /* <DEDUP_REMOVED lines=43> */
[----:B------:R-:W-:-:S06]  /*5160*/  HFMA2.MMA R89, -RZ, RZ, 0, 0 ;  /* 0x00000000ff597435 */ /* 0x000fcc00000001ff */
.L_x_41199:
[----:B------:R-:W-:Y:S05]  /*5170*/  BSYNC B1 ;  /* 0x0000000000017941 */ /* 0x000fea0003800000 */
.L_x_41198:
        /* <DEDUP_REMOVED lines=20> */
.L_x_41203:
[----:B------:R-:W-:Y:S02]  /*52c0*/  MOV R168, R158 ;  /* 0x0000009e00a87202 */ /* 0x000fe40000000f00 */
.L_x_41204:
[----:B------:R-:W-:Y:S05]  /*52d0*/  BSYNC B1 ;  /* 0x0000000000017941 */ /* 0x000fea0003800000 */
.L_x_41202:
        /* <DEDUP_REMOVED lines=16> */
.L_x_41208:
[----:B------:R-:W-:Y:S05]  /*53e0*/  BSYNC B2 ;  /* 0x0000000000027941 */ /* 0x000fea0003800000 */
.L_x_41207:
        /* <DEDUP_REMOVED lines=44> */
.L_x_41206:
[----:B------:R-:W-:Y:S05]  /*56b0*/  BSYNC B1 ;  /* 0x0000000000017941 */ /* 0x000fea0003800000 */
.L_x_41205:
        /* <DEDUP_REMOVED lines=20> */
.L_x_41210:
[----:B------:R-:W-:Y:S02]  /*5800*/  IMAD.MOV.U32 R168, RZ, RZ, R158 ;  /* 0x000000ffffa87224 */ /* 0x000fe400078e009e */
.L_x_41211:
[----:B------:R-:W-:Y:S05]  /*5810*/  BSYNC B1 ;  /* 0x0000000000017941 */ /* 0x000fea0003800000 */
.L_x_41209:
        /* <DEDUP_REMOVED lines=16> */
.L_x_41215:
[----:B------:R-:W-:Y:S05]  /*5920*/  BSYNC B2 ;  /* 0x0000000000027941 */ /* 0x000fea0003800000 */
.L_x_41214:
        /* <DEDUP_REMOVED lines=9> */
[----:B------:R-:W-:Y:S01]  /*59c0*/  LOP3.LUT R26, R167, R26, R5, 0x96, !PT ;  /* 0x0000001aa71a7212 */ /* 0x000fe200078e9605 */
[----:B------:R-:W-:-:S03]  /*59d0*/  HFMA2.MMA R41, -RZ, RZ, 0, 0 ;  /* 0x00000000ff297435 */ /* 0x000fc600000001ff */
        /* <DEDUP_REMOVED lines=32> */
[----:B------:R-:W-:Y:S02]  /*5be0*/  LOP3.LUT R25, R89, R90, R24, 0x96, !PT ;  /* 0x0000005a59197212 */ /* 0x000fe400078e9618 */
.L_x_41213:
[----:B------:R-:W-:Y:S05]  /*5bf0*/  BSYNC B1 ;  /* 0x0000000000017941 */ /* 0x000fea0003800000 */
.L_x_41212:
        /* <DEDUP_REMOVED lines=21> */
.L_x_41187:
[----:B------:R-:W-:Y:S05]  /*5d50*/  BSYNC B0 ;  /* 0x0000000000007941 */ /* 0x000fea0003800000 */
.L_x_41186:
        /* <DEDUP_REMOVED lines=23> */
.L_x_41219:
[----:B0-----:R-:W-:Y:S02]  /*5ed0*/  IMAD.MOV.U32 R168, RZ, RZ, R158 ;  /* 0x000000ffffa87224 */ /* 0x001fe400078e009e */
.L_x_41220:
[----:B------:R-:W-:Y:S05]  /*5ee0*/  BSYNC B1 ;  /* 0x0000000000017941 */ /* 0x000fea0003800000 */
.L_x_41218:
        /* <DEDUP_REMOVED lines=16> */
.L_x_41224:
[----:B------:R-:W-:Y:S05]  /*5ff0*/  BSYNC B2 ;  /* 0x0000000000027941 */ /* 0x000fea0003800000 */
.L_x_41223:
        /* <DEDUP_REMOVED lines=44> */
.L_x_41222:
[----:B------:R-:W-:Y:S05]  /*62c0*/  BSYNC B1 ;  /* 0x0000000000017941 */ /* 0x000fea0003800000 */
.L_x_41221:
        /* <DEDUP_REMOVED lines=23> */
.L_x_41226:
[----:B------:R-:W-:Y:S02]  /*6440*/  IMAD.MOV.U32 R41, RZ, RZ, R158 ;  /* 0x000000ffff297224 */ /* 0x000fe400078e009e */
.L_x_41227:
[----:B------:R-:W-:Y:S05]  /*6450*/  BSYNC B1 ;  /* 0x0000000000017941 */ /* 0x000fea0003800000 */
.L_x_41225:
        /* <DEDUP_REMOVED lines=16> */
.L_x_41231:
[----:B------:R-:W-:Y:S05]  /*6560*/  BSYNC B2 ;  /* 0x0000000000027941 */ /* 0x000fea0003800000 */
.L_x_41230:
        /* <DEDUP_REMOVED lines=44> */
.L_x_41229:
[----:B------:R-:W-:Y:S05]  /*6830*/  BSYNC B1 ;  /* 0x0000000000017941 */ /* 0x000fea0003800000 */
.L_x_41228:
        /* <DEDUP_REMOVED lines=20> */
.L_x_41233:
[----:B------:R-:W-:Y:S02]  /*6980*/  IMAD.MOV.U32 R168, RZ, RZ, R158 ;  /* 0x000000ffffa87224 */ /* 0x000fe400078e009e */
.L_x_41234:
[----:B------:R-:W-:Y:S05]  /*6990*/  BSYNC B1 ;  /* 0x0000000000017941 */ /* 0x000fea0003800000 */
.L_x_41232:
        /* <DEDUP_REMOVED lines=16> */
.L_x_41238:
[----:B------:R-:W-:Y:S05]  /*6aa0*/  BSYNC B2 ;  /* 0x0000000000027941 */ /* 0x000fea0003800000 */
.L_x_41237:
        /* <DEDUP_REMOVED lines=41> */
[----:B------:R-:W-:Y:S01]  /*6d40*/  MOV R156, R88 ;  /* 0x00000058009c7202 */ /* 0x000fe20000000f00 */
[----:B------:R-:W-:Y:S01]  /*6d50*/  IMAD.MOV.U32 R88, RZ, RZ, RZ ;  /* 0x000000ffff587224 */ /* 0x000fe200078e00ff */
[----:B------:R-:W-:Y:S02]  /*6d60*/  LOP3.LUT R25, R89, R90, R24, 0x96, !PT ;  /* 0x0000005a59197212 */ /* 0x000fe400078e9618 */
.L_x_41236:
[----:B------:R-:W-:Y:S05]  /*6d70*/  BSYNC B1 ;  /* 0x0000000000017941 */ /* 0x000fea0003800000 */
.L_x_41235:
        /* <DEDUP_REMOVED lines=20> */
.L_x_41240:
[----:B------:R-:W-:Y:S02]  /*6ec0*/  IMAD.MOV.U32 R168, RZ, RZ, R158 ;  /* 0x000000ffffa87224 */ /* 0x000fe400078e009e */
.L_x_41241:
[----:B------:R-:W-:Y:S05]  /*6ed0*/  BSYNC B1 ;  /* 0x0000000000017941 */ /* 0x000fea0003800000 */
.L_x_41239:
        /* <DEDUP_REMOVED lines=16> */
.L_x_41245:
[----:B------:R-:W-:Y:S05]  /*6fe0*/  BSYNC B2 ;  /* 0x0000000000027941 */ /* 0x000fea0003800000 */
.L_x_41244:
        /* <DEDUP_REMOVED lines=44> */
.L_x_41243:
[----:B------:R-:W-:Y:S05]  /*72b0*/  BSYNC B1 ;  /* 0x0000000000017941 */ /* 0x000fea0003800000 */
.L_x_41242:
        /* <DEDUP_REMOVED lines=13> */
[----:B------:R-:W-:Y:S02]  /*7390*/  LEA R88, P1, R147, c[0x0][0x188], 0x4 ;  /* 0x0000620093587a11 */ /* 0x000fe400078220ff */
[----:B------:R-:W-:Y:S02]  /*73a0*/  IADD3 R165, R165, R166, RZ ;  /* 0x000000a6a5a57210 */ /* 0x000fe40007ffe0ff */
[C---:B------:R-:W-:Y:S02]  /*73b0*/  LEA.HI.X R89, R147.reuse, c[0x0][0x18c], RZ, 0x4, P1 ;  /* 0x0000630093597a11 */ /* 0x040fe400008f24ff */
[----:B------:R-:W-:-:S03]  /*73c0*/  LEA R90, P1, R147, c[0x0][0x190], 0x2 ;  /* 0x00006400935a7a11 */ /* 0x000fc600078210ff */
[----:B------:R0:W-:Y:S01]  /*73d0*/  STG.E.128 [R88.64], R72 ;  /* 0x0000004858007986 */ /* 0x0001e2000c101d04 */
[C---:B------:R-:W-:Y:S02]  /*73e0*/  LEA.HI.X R91, R147.reuse, c[0x0][0x194], RZ, 0x2, P1 ;  /* 0x00006500935b7a11 */ /* 0x040fe400008f14ff */
[----:B------:R-:W-:-:S03]  /*73f0*/  IADD3 R147, R147, 0x100, RZ ;  /* 0x0000010093937810 */ /* 0x000fc60007ffe0ff */
[----:B------:R0:W-:Y:S04]  /*7400*/  STG.E [R90.64], R165 ;  /* 0x000000a55a007986 */ /* 0x0001e8000c101904 */
.L_x_41217:
[----:B------:R-:W-:Y:S05]  /*7410*/  BSYNC B0 ;  /* 0x0000000000007941 */ /* 0x000fea0003800000 */
.L_x_41216:
        /* <DEDUP_REMOVED lines=23> */
.L_x_41249:
[----:B0-----:R-:W-:Y:S02]  /*7590*/  IMAD.MOV.U32 R168, RZ, RZ, R158 ;  /* 0x000000ffffa87224 */ /* 0x001fe400078e009e */
.L_x_41250:
[----:B------:R-:W-:Y:S05]  /*75a0*/  BSYNC B1 ;  /* 0x0000000000017941 */ /* 0x000fea0003800000 */
.L_x_41248:
        /* <DEDUP_REMOVED lines=16> */
.L_x_41254:
[----:B------:R-:W-:Y:S05]  /*76b0*/  BSYNC B2 ;  /* 0x0000000000027941 */ /* 0x000fea0003800000 */
.L_x_41253:
        /* <DEDUP_REMOVED lines=44> */
.L_x_41252:
[----:B------:R-:W-:Y:S05]  /*7980*/  BSYNC B1 ;  /* 0x0000000000017941 */ /* 0x000fea0003800000 */
.L_x_41251:
        /* <DEDUP_REMOVED lines=23> */
.L_x_41256:
[----:B------:R-:W-:Y:S02]  /*7b00*/  MOV R41, R158 ;  /* 0x0000009e00297202 */ /* 0x000fe40000000f00 */
.L_x_41257:
[----:B------:R-:W-:Y:S05]  /*7b10*/  BSYNC B1 ;  /* 0x0000000000017941 */ /* 0x000fea0003800000 */
.L_x_41255:
        /* <DEDUP_REMOVED lines=16> */
.L_x_41261:
[----:B------:R-:W-:Y:S05]  /*7c20*/  BSYNC B2 ;  /* 0x0000000000027941 */ /* 0x000fea0003800000 */
.L_x_41260:
        /* <DEDUP_REMOVED lines=44> */
.L_x_41259:
[----:B------:R-:W-:Y:S05]  /*7ef0*/  BSYNC B1 ;  /* 0x0000000000017941 */ /* 0x000fea0003800000 */
.L_x_41258:
        /* <DEDUP_REMOVED lines=20> */
.L_x_41263:
[----:B------:R-:W-:Y:S02]  /*8040*/  IMAD.MOV.U32 R168, RZ, RZ, R158 ;  /* 0x000000ffffa87224 */ /* 0x000fe400078e009e */
.L_x_41264:
[----:B------:R-:W-:Y:S05]  /*8050*/  BSYNC B1 ;  /* 0x0000000000017941 */ /* 0x000fea0003800000 */
.L_x_41262:
        /* <DEDUP_REMOVED lines=16> */
.L_x_41268:
[----:B------:R-:W-:Y:S05]  /*8160*/  BSYNC B2 ;  /* 0x0000000000027941 */ /* 0x000fea0003800000 */
.L_x_41267:
        /* <DEDUP_REMOVED lines=44> */
.L_x_41266:
[----:B------:R-:W-:Y:S05]  /*8430*/  BSYNC B1 ;  /* 0x0000000000017941 */ /* 0x000fea0003800000 */
.L_x_41265:
        /* <DEDUP_REMOVED lines=20> */
.L_x_41270:
[----:B------:R-:W-:Y:S02]  /*8580*/  MOV R168, R158 ;  /* 0x0000009e00a87202 */ /* 0x000fe40000000f00 */
.L_x_41271:
[----:B------:R-:W-:Y:S05]  /*8590*/  BSYNC B1 ;  /* 0x0000000000017941 */ /* 0x000fea0003800000 */
.L_x_41269:
        /* <DEDUP_REMOVED lines=16> */
.L_x_41275:
[----:B------:R-:W-:Y:S05]  /*86a0*/  BSYNC B2 ;  /* 0x0000000000027941 */ /* 0x000fea0003800000 */
.L_x_41274:
        /* <DEDUP_REMOVED lines=44> */
.L_x_41273:
[----:B------:R-:W-:Y:S05]  /*8970*/  BSYNC B1 ;  /* 0x0000000000017941 */ /* 0x000fea0003800000 */
.L_x_41272:
        /* <DEDUP_REMOVED lines=21> */
.L_x_41247:
[----:B------:R-:W-:Y:S05]  /*8ad0*/  BSYNC B0 ;  /* 0x0000000000007941 */ /* 0x000fea0003800000 */
.L_x_41246:
        /* <DEDUP_REMOVED lines=23> */
.L_x_41279:
[----:B0-----:R-:W-:Y:S02]  /*8c50*/  MOV R168, R158 ;  /* 0x0000009e00a87202 */ /* 0x001fe40000000f00 */
.L_x_41280:
[----:B------:R-:W-:Y:S05]  /*8c60*/  BSYNC B1 ;  /* 0x0000000000017941 */ /* 0x000fea0003800000 */
.L_x_41278:
        /* <DEDUP_REMOVED lines=16> */
.L_x_41284:
[----:B------:R-:W-:Y:S05]  /*8d70*/  BSYNC B2 ;  /* 0x0000000000027941 */ /* 0x000fea0003800000 */
.L_x_41283:
        /* <DEDUP_REMOVED lines=44> */
.L_x_41282:
[----:B------:R-:W-:Y:S05]  /*9040*/  BSYNC B1 ;  /* 0x0000000000017941 */ /* 0x000fea0003800000 */
.L_x_41281:
        /* <DEDUP_REMOVED lines=23> */
.L_x_41286:
[----:B------:R-:W-:Y:S02]  /*91c0*/  IMAD.MOV.U32 R41, RZ, RZ, R158 ;  /* 0x000000ffff297224 */ /* 0x000fe400078e009e */
.L_x_41287:
[----:B------:R-:W-:Y:S05]  /*91d0*/  BSYNC B1 ;  /* 0x0000000000017941 */ /* 0x000fea0003800000 */
.L_x_41285:
        /* <DEDUP_REMOVED lines=16> */
.L_x_41291:
[----:B------:R-:W-:Y:S05]  /*92e0*/  BSYNC B2 ;  /* 0x0000000000027941 */ /* 0x000fea0003800000 */
.L_x_41290:
        /* <DEDUP_REMOVED lines=44> */
.L_x_41289:
[----:B------:R-:W-:Y:S05]  /*95b0*/  BSYNC B1 ;  /* 0x0000000000017941 */ /* 0x000fea0003800000 */
.L_x_41288:
        /* <DEDUP_REMOVED lines=20> */
.L_x_41293:
[----:B------:R-:W-:Y:S02]  /*9700*/  IMAD.MOV.U32 R168, RZ, RZ, R158 ;  /* 0x000000ffffa87224 */ /* 0x000fe400078e009e */
.L_x_41294:
[----:B------:R-:W-:Y:S05]  /*9710*/  BSYNC B1 ;  /* 0x0000000000017941 */ /* 0x000fea0003800000 */
.L_x_41292:
        /* <DEDUP_REMOVED lines=16> */
.L_x_41298:
[----:B------:R-:W-:Y:S05]  /*9820*/  BSYNC B2 ;  /* 0x0000000000027941 */ /* 0x000fea0003800000 */
.L_x_41297:
        /* <DEDUP_REMOVED lines=44> */
.L_x_41296:
[----:B------:R-:W-:Y:S05]  /*9af0*/  BSYNC B1 ;  /* 0x0000000000017941 */ /* 0x000fea0003800000 */
.L_x_41295:
        /* <DEDUP_REMOVED lines=20> */
.L_x_41300:
[----:B------:R-:W-:Y:S02]  /*9c40*/  IMAD.MOV.U32 R168, RZ, RZ, R158 ;  /* 0x000000ffffa87224 */ /* 0x000fe400078e009e */
.L_x_41301:
[----:B------:R-:W-:Y:S05]  /*9c50*/  BSYNC B1 ;  /* 0x0000000000017941 */ /* 0x000fea0003800000 */
.L_x_41299:
        /* <DEDUP_REMOVED lines=16> */
.L_x_41305:
[----:B------:R-:W-:Y:S05]  /*9d60*/  BSYNC B2 ;  /* 0x0000000000027941 */ /* 0x000fea0003800000 */
.L_x_41304:
        /* <DEDUP_REMOVED lines=44> */
.L_x_41303:
[----:B------:R-:W-:Y:S05]  /*a030*/  BSYNC B1 ;  /* 0x0000000000017941 */ /* 0x000fea0003800000 */
.L_x_41302:
        /* <DEDUP_REMOVED lines=21> */
.L_x_41277:
[----:B------:R-:W-:Y:S05]  /*a190*/  BSYNC B0 ;  /* 0x0000000000007941 */ /* 0x000fea0003800000 */
.L_x_41276:
        /* <DEDUP_REMOVED lines=23> */
.L_x_41309:
[----:B0-----:R-:W-:Y:S02]  /*a310*/  IMAD.MOV.U32 R168, RZ, RZ, R158 ;  /* 0x000000ffffa87224 */ /* 0x001fe400078e009e */
.L_x_41310:
[----:B------:R-:W-:Y:S05]  /*a320*/  BSYNC B1 ;  /* 0x0000000000017941 */ /* 0x000fea0003800000 */
.L_x_41308:
        /* <DEDUP_REMOVED lines=16> */
.L_x_41314:
[----:B------:R-:W-:Y:S05]  /*a430*/  BSYNC B2 ;  /* 0x0000000000027941 */ /* 0x000fea0003800000 */
.L_x_41313:
        /* <DEDUP_REMOVED lines=44> */
.L_x_41312:
[----:B------:R-:W-:Y:S05]  /*a700*/  BSYNC B1 ;  /* 0x0000000000017941 */ /* 0x000fea0003800000 */
.L_x_41311:
        /* <DEDUP_REMOVED lines=23> */
.L_x_41316:
[----:B------:R-:W-:Y:S02]  /*a880*/  IMAD.MOV.U32 R41, RZ, RZ, R158 ;  /* 0x000000ffff297224 */ /* 0x000fe400078e009e */
.L_x_41317:
[----:B------:R-:W-:Y:S05]  /*a890*/  BSYNC B1 ;  /* 0x0000000000017941 */ /* 0x000fea0003800000 */
.L_x_41315:
        /* <DEDUP_REMOVED lines=16> */
.L_x_41321:
[----:B------:R-:W-:Y:S05]  /*a9a0*/  BSYNC B2 ;  /* 0x0000000000027941 */ /* 0x000fea0003800000 */
.L_x_41320:
        /* <DEDUP_REMOVED lines=44> */
.L_x_41319:
[----:B------:R-:W-:Y:S05]  /*ac70*/  BSYNC B1 ;  /* 0x0000000000017941 */ /* 0x000fea0003800000 */
.L_x_41318:
        /* <DEDUP_REMOVED lines=20> */
.L_x_41323:
[----:B------:R-:W-:Y:S02]  /*adc0*/  MOV R168, R158 ;  /* 0x0000009e00a87202 */ /* 0x000fe40000000f00 */
.L_x_41324:
[----:B------:R-:W-:Y:S05]  /*add0*/  BSYNC B1 ;  /* 0x0000000000017941 */ /* 0x000fea0003800000 */
.L_x_41322:
        /* <DEDUP_REMOVED lines=16> */
.L_x_41328:
[----:B------:R-:W-:Y:S05]  /*aee0*/  BSYNC B2 ;  /* 0x0000000000027941 */ /* 0x000fea0003800000 */
.L_x_41327:
        /* <DEDUP_REMOVED lines=44> */
.L_x_41326:
[----:B------:R-:W-:Y:S05]  /*b1b0*/  BSYNC B1 ;  /* 0x0000000000017941 */ /* 0x000fea0003800000 */
.L_x_41325:
        /* <DEDUP_REMOVED lines=20> */
.L_x_41330:
[----:B------:R-:W-:Y:S02]  /*b300*/  IMAD.MOV.U32 R168, RZ, RZ, R158 ;  /* 0x000000ffffa87224 */ /* 0x000fe400078e009e */
.L_x_41331:
[----:B------:R-:W-:Y:S05]  /*b310*/  BSYNC B1 ;  /* 0x0000000000017941 */ /* 0x000fea0003800000 */
.L_x_41329:
        /* <DEDUP_REMOVED lines=16> */
.L_x_41335:
[----:B------:R-:W-:Y:S05]  /*b420*/  BSYNC B2 ;  /* 0x0000000000027941 */ /* 0x000fea0003800000 */
.L_x_41334:
        /* <DEDUP_REMOVED lines=44> */
.L_x_41333:
[----:B------:R-:W-:Y:S05]  /*b6f0*/  BSYNC B1 ;  /* 0x0000000000017941 */ /* 0x000fea0003800000 */
.L_x_41332:
[----:B------:R-:W-:Y:S01]  /*b700*/  FMUL.FTZ R87, R87, R146 ;  /* 0x0000009257577220 */ /* 0x000fe20000410000 */
[----:B------:R-:W-:Y:S01]  /*b710*/  LEA R88, P5, R147, c[0x0][0x188], 0x4 ;  /* 0x0000620093587a11 */ /* 0x000fe200078a20ff */
[----:B------:R-:W0:Y:S01]  /*b720*/  I2F.U32 R146, R168 ;  /* 0x000000a800927306 */ /* 0x000e220000201000 */
[----:B------:R-:W-:Y:S01]  /*b730*/  SEL R166, RZ, 0x100, P3 ;  /* 0x00000100ffa67807 */ /* 0x000fe20001800000 */
[----:B------:R-:W-:Y:S01]  /*b740*/  FMUL.FTZ R87, R87, c[0x0][0x1e8] ;  /* 0x00007a0057577a20 */ /* 0x000fe20000410000 */
[C---:B------:R-:W-:Y:S02]  /*b750*/  LEA.HI.X R89, R147.reuse, c[0x0][0x18c], RZ, 0x4, P5 ;  /* 0x0000630093597a11 */ /* 0x040fe400028f24ff */
[----:B------:R-:W-:-:S04]  /*b760*/  LEA R90, P5, R147, c[0x0][0x190], 0x2 ;  /* 0x00006400935a7a11 */ /* 0x000fc800078a10ff */
[----:B------:R-:W-:Y:S02]  /*b770*/  LEA.HI.X R91, R147, c[0x0][0x194], RZ, 0x2, P5 ;  /* 0x00006500935b7a11 */ /* 0x000fe400028f14ff */
[----:B------:R-:W-:Y:S01]  /*b780*/  SEL R147, RZ, 0x10000, P4 ;  /* 0x00010000ff937807 */ /* 0x000fe20002000000 */
[----:B0-----:R-:W-:Y:S01]  /*b790*/  FFMA.FTZ R146, R146, R165, 1.1641532182693481445e-10 ;  /* 0x2f00000092927423 */ /* 0x001fe200000100a5 */
[----:B------:R-:W-:-:S04]  /*b7a0*/  SEL R165, RZ, 0x1, P2 ;  /* 0x00000001ffa57807 */ /* 0x000fc80001000000 */
[----:B------:R-:W-:-:S04]  /*b7b0*/  FSETP.GTU.FTZ.AND P3, PT, R146, c[0x0][0x1e4], PT ;  /* 0x0000790092007a0b */ /* 0x000fc80003f7c000 */
[----:B------:R-:W-:Y:S02]  /*b7c0*/  FSEL R87, R87, RZ, !P3 ;  /* 0x000000ff57577208 */ /* 0x000fe40005800000 */
[----:B------:R-:W-:-:S03]  /*b7d0*/  SEL R146, RZ, 0x1000000, P3 ;  /* 0x01000000ff927807 */ /* 0x000fc60001800000 */
[----:B------:R-:W-:Y:S01]  /*b7e0*/  FMUL.FTZ R87, R114, R87 ;  /* 0x0000005772577220 */ /* 0x000fe20000410000 */
[----:B------:R-:W-:-:S03]  /*b7f0*/  IADD3 R146, R166, R146, R147 ;  /* 0x00000092a6927210 */ /* 0x000fc60007ffe093 */
[----:B------:R-:W-:Y:S02]  /*b800*/  @P1 FADD.FTZ R87, R59, R87 ;  /* 0x000000573b571221 */ /* 0x000fe40000010000 */
[----:B------:R-:W-:-:S03]  /*b810*/  IMAD.IADD R165, R146, 0x1, R165 ;  /* 0x0000000192a57824 */ /* 0x000fc600078e02a5 */
[----:B------:R0:W-:Y:S04]  /*b820*/  STG.E.128 [R88.64], R84 ;  /* 0x0000005458007986 */ /* 0x0001e8000c101d04 */
[----:B------:R0:W-:Y:S02]  /*b830*/  STG.E [R90.64], R165 ;  /* 0x000000a55a007986 */ /* 0x0001e4000c101904 */
.L_x_41307:
[----:B------:R-:W-:Y:S05]  /*b840*/  BSYNC B0 ;  /* 0x0000000000007941 */ /* 0x000fea0003800000 */
.L_x_41306:
[----:B0-----:R-:W-:Y:S01]  /*b850*/  FADD.FTZ R88, RZ, R60 ;  /* 0x0000003cff587221 */ /* 0x001fe20000010000 */
[----:B------:R-:W-:Y:S02]  /*b860*/  LOP3.LUT P1, RZ, R154, 0xff, RZ, 0xc0, !PT ;  /* 0x000000ff9aff7812 */ /* 0x000fe4000782c0ff */
[----:B-----5:R-:W-:Y:S01]  /*b870*/  SHF.R.U32.HI R146, RZ, 0x5, R0 ;  /* 0x00000005ff927819 */ /* 0x020fe20000011600 */
[----:B------:R-:W-:Y:S01]  /*b880*/  FADD.FTZ R89, R61, R88 ;  /* 0x000000583d597221 */ /* 0x000fe20000010000 */
[C---:B------:R-:W-:Y:S02]  /*b890*/  ISETP.GT.U32.AND P2, PT, R11.reuse, 0x2ff, PT ;  /* 0x000002ff0b00780c */ /* 0x040fe40003f44070 */
[----:B------:R-:W-:Y:S01]  /*b8a0*/  LOP3.LUT R146, R146, 0x7fffff8, RZ, 0xc0, !PT ;  /* 0x07fffff892927812 */ /* 0x000fe200078ec0ff */
[----:B------:R-:W-:Y:S01]  /*b8b0*/  FADD.FTZ R88, R62, R89 ;  /* 0x000000593e587221 */ /* 0x000fe20000010000 */
[----:B------:R-:W-:-:S02]  /*b8c0*/  ISETP.GT.U32.AND P3, PT, R11, 0x3ff, PT ;  /* 0x000003ff0b00780c */ /* 0x000fc40003f64070 */
[----:B------:R-:W-:Y:S01]  /*b8d0*/  ISETP.GT.U32.AND P4, PT, R11, 0x4ff, PT ;  /* 0x000004ff0b00780c */ /* 0x000fe20003f84070 */
[----:B------:R-:W-:Y:S01]  /*b8e0*/  FADD.FTZ R88, R63, R88 ;  /* 0x000000583f587221 */ /* 0x000fe20000010000 */
[C---:B------:R-:W-:Y:S02]  /*b8f0*/  ISETP.GT.U32.AND P5, PT, R11.reuse, 0x5ff, PT ;  /* 0x000005ff0b00780c */ /* 0x040fe40003fa4070 */
        /* <DEDUP_REMOVED lines=30> */
.L_x_41354:
        /* <DEDUP_REMOVED lines=77> */
.L_x_41355:
        /* <DEDUP_REMOVED lines=11> */
[----:B------:R-:W-:Y:S01]  /*c060*/  @!P1 IMAD.IADD R146, R146, 0x1, R147 ;  /* 0x0000000192929824 */ /* 0x000fe200078e0293 */
[----:B------:R-:W-:Y:S01]  /*c070*/  MOV R90, RZ ;  /* 0x000000ff005a7202 */ /* 0x000fe20000000f00 */
[----:B------:R-:W-:Y:S01]  /*c080*/  @!P1 IMAD.MOV.U32 R90, RZ, RZ, R155 ;  /* 0x000000ffff5a9224 */ /* 0x000fe200078e009b */
[----:B------:R-:W-:Y:S01]  /*c090*/  LOP3.LUT P2, RZ, R91, 0x1f, R0, 0xf8, !PT ;  /* 0x0000001f5bff7812 */ /* 0x000fe2000784f800 */
[----:B------:R-:W-:Y:S02]  /*c0a0*/  BSSY B0, `(.L_x_41338) ;  /* 0x0000054000007945 */ /* 0x000fe40003800000 */
[----:B------:R-:W-:Y:S01]  /*c0b0*/  I2F R168, R90 ;  /* 0x0000005a00a87306 */ /* 0x000fe20000201400 */
[----:B------:R-:W1:Y:S04]  /*c0c0*/  SHFL.DOWN PT, R147, R90, 0x4, 0x1f ;  /* 0x08801f005a937f89 */ /* 0x000e6800000e0000 */
[----:B------:R-:W2:Y:S01]  /*c0d0*/  @!P1 LDS.64 R88, [R146.X8] ;  /* 0x0000000092589984 */ /* 0x000ea20000008a00 */
[----:B------:R-:W-:-:S02]  /*c0e0*/  ISETP.NE.AND P1, PT, RZ, UR6, PT ;  /* 0x00000006ff007c0c */ /* 0x000fc4000bf25270 */
[----:B-1----:R-:W1:Y:S01]  /*c0f0*/  I2F R170, R147 ;  /* 0x0000009300aa7306 */ /* 0x002e620000201400 */
[----:B------:R-:W-:-:S05]  /*c100*/  IMAD.IADD R166, R147, 0x1, R90 ;  /* 0x0000000193a67824 */ /* 0x000fca00078e025a */
[----:B------:R-:W-:Y:S04]  /*c110*/  SHFL.DOWN PT, R171, R166, 0x2, 0x1f ;  /* 0x08401f00a6ab7f89 */ /* 0x000fe800000e0000 */
[----:B0-2---:R-:W0:Y:S04]  /*c120*/  SHFL.DOWN PT, R165, R88, 0x4, 0x1f ;  /* 0x08801f0058a57f89 */ /* 0x005e2800000e0000 */
[----:B------:R-:W2:Y:S01]  /*c130*/  SHFL.DOWN PT, R146, R89, 0x4, 0x1f ;  /* 0x08801f0059927f89 */ /* 0x000ea200000e0000 */
[C---:B0-----:R-:W-:Y:S02]  /*c140*/  FADD.FTZ R167, -R165.reuse, R88 ;  /* 0x00000058a5a77221 */ /* 0x041fe40000010100 */
[----:B-1----:R-:W-:-:S02]  /*c150*/  FMUL.FTZ R165, R165, R170 ;  /* 0x000000aaa5a57220 */ /* 0x002fc40000410000 */
[----:B------:R-:W-:Y:S02]  /*c160*/  FMUL.FTZ R167, R167, R167 ;  /* 0x000000a7a7a77220 */ /* 0x000fe40000410000 */
[----:B------:R-:W-:Y:S02]  /*c170*/  FFMA.FTZ R169, R168, R88, R165 ;  /* 0x00000058a8a97223 */ /* 0x000fe400000100a5 */
[----:B------:R-:W0:Y:S01]  /*c180*/  I2F R165, R166 ;  /* 0x000000a600a57306 */ /* 0x000e220000201400 */
[----:B------:R-:W-:Y:S02]  /*c190*/  FMUL.FTZ R167, R167, R168 ;  /* 0x000000a8a7a77220 */ /* 0x000fe40000410000 */
[----:B--2---:R-:W-:Y:S02]  /*c1a0*/  FADD.FTZ R147, R146, R89 ;  /* 0x0000005992937221 */ /* 0x004fe40000010000 */
[----:B------:R-:W-:Y:S02]  /*c1b0*/  FMUL.FTZ R167, R167, R170 ;  /* 0x000000aaa7a77220 */ /* 0x000fe40000410000 */
[----:B------:R-:W-:Y:S01]  /*c1c0*/  IMAD.IADD R146, R166, 0x1, R171 ;  /* 0x00000001a6927824 */ /* 0x000fe200078e02ab */
[----:B------:R-:W-:Y:S08]  /*c1d0*/  I2F R168, R171 ;  /* 0x000000ab00a87306 */ /* 0x000ff00000201400 */
[----:B0-----:R-:W0:Y:S08]  /*c1e0*/  MUFU.RCP R88, R165 ;  /* 0x000000a500587308 */ /* 0x001e300000001000 */
[----:B------:R-:W1:Y:S01]  /*c1f0*/  I2F R89, R146 ;  /* 0x0000009200597306 */ /* 0x000e620000201400 */
[----:B0-----:R-:W-:-:S02]  /*c200*/  FMUL.FTZ R90, R88, R169 ;  /* 0x000000a9585a7220 */ /* 0x001fc40000410000 */
[----:B------:R-:W-:Y:S01]  /*c210*/  FFMA.FTZ R147, R88, R167, R147 ;  /* 0x000000a758937223 */ /* 0x000fe20000010093 */
[----:B------:R-:W0:Y:S04]  /*c220*/  SHFL.DOWN PT, R169, R146, 0x1, 0x1f ;  /* 0x08201f0092a97f89 */ /* 0x000e2800000e0000 */
[----:B------:R-:W2:Y:S01]  /*c230*/  SHFL.DOWN PT, R167, R90, 0x2, 0x1f ;  /* 0x08401f005aa77f89 */ /* 0x000ea200000e0000 */
[----:B0-----:R-:W-:Y:S01]  /*c240*/  I2F R170, R169 ;  /* 0x000000a900aa7306 */ /* 0x001fe20000201400 */
[----:B------:R-:W-:Y:S01]  /*c250*/  IADD3 R166, R146, R169, RZ ;  /* 0x000000a992a67210 */ /* 0x000fe20007ffe0ff */
[----:B--2---:R-:W-:Y:S02]  /*c260*/  FADD.FTZ R88, R90, -R167 ;  /* 0x800000a75a587221 */ /* 0x004fe40000010000 */
[----:B------:R-:W-:-:S02]  /*c270*/  FMUL.FTZ R167, R167, R168 ;  /* 0x000000a8a7a77220 */ /* 0x000fc40000410000 */
[----:B------:R-:W-:Y:S02]  /*c280*/  FMUL.FTZ R88, R88, R88 ;  /* 0x0000005858587220 */ /* 0x000fe40000410000 */
[----:B------:R-:W0:Y:S01]  /*c290*/  I2F R166, R166 ;  /* 0x000000a600a67306 */ /* 0x000e220000201400 */
[C---:B------:R-:W-:Y:S02]  /*c2a0*/  FFMA.FTZ R167, R165.reuse, R90, R167 ;  /* 0x0000005aa5a77223 */ /* 0x040fe400000100a7 */
[----:B------:R-:W-:Y:S02]  /*c2b0*/  FMUL.FTZ R165, R165, R88 ;  /* 0x00000058a5a57220 */ /* 0x000fe40000410000 */
[----:B------:R-:W2:Y:S02]  /*c2c0*/  SHFL.DOWN PT, R88, R147, 0x2, 0x1f ;  /* 0x08401f0093587f89 */ /* 0x000ea400000e0000 */
[----:B------:R-:W-:Y:S01]  /*c2d0*/  FMUL.FTZ R168, R165, R168 ;  /* 0x000000a8a5a87220 */ /* 0x000fe20000410000 */
[----:B-1----:R-:W1:Y:S08]  /*c2e0*/  MUFU.RCP R90, R89 ;  /* 0x00000059005a7308 */ /* 0x002e700000001000 */
[----:B0-----:R-:W0:Y:S01]  /*c2f0*/  MUFU.RCP R146, R166 ;  /* 0x000000a600927308 */ /* 0x001e220000001000 */
[----:B--2---:R-:W-:-:S02]  /*c300*/  FADD.FTZ R165, R147, R88 ;  /* 0x0000005893a57221 */ /* 0x004fc40000010000 */
[C---:B-1----:R-:W-:Y:S02]  /*c310*/  FMUL.FTZ R88, R90.reuse, R167 ;  /* 0x000000a75a587220 */ /* 0x042fe40000410000 */
[----:B------:R-:W-:-:S03]  /*c320*/  FFMA.FTZ R165, R90, R168, R165 ;  /* 0x000000a85aa57223 */ /* 0x000fc600000100a5 */
[----:B------:R-:W1:Y:S02]  /*c330*/  SHFL.DOWN PT, R167, R88, 0x1, 0x1f ;  /* 0x08201f0058a77f89 */ /* 0x000e6400000e0000 */
[----:B-1----:R-:W-:Y:S02]  /*c340*/  FMUL.FTZ R90, R167, R170 ;  /* 0x000000aaa75a7220 */ /* 0x002fe40000410000 */
[----:B------:R-:W-:Y:S02]  /*c350*/  FADD.FTZ R167, R88, -R167 ;  /* 0x800000a758a77221 */ /* 0x000fe40000010000 */
[----:B------:R-:W-:Y:S02]  /*c360*/  FFMA.FTZ R147, R89, R88, R90 ;  /* 0x0000005859937223 */ /* 0x000fe4000001005a */
[----:B------:R-:W1:Y:S01]  /*c370*/  SHFL.DOWN PT, R90, R165, 0x1, 0x1f ;  /* 0x08201f00a55a7f89 */ /* 0x000e6200000e0000 */
[----:B------:R-:W-:Y:S02]  /*c380*/  FMUL.FTZ R168, R167, R167 ;  /* 0x000000a7a7a87220 */ /* 0x000fe40000410000 */
[----:B0-----:R-:W-:-:S02]  /*c390*/  FMUL.FTZ R147, R146, R147 ;  /* 0x0000009392937220 */ /* 0x001fc40000410000 */
[----:B------:R-:W-:Y:S02]  /*c3a0*/  FMUL.FTZ R168, R89, R168 ;  /* 0x000000a859a87220 */ /* 0x000fe40000410000 */
[----:B------:R-:W-:Y:S02]  /*c3b0*/  IMAD.MOV.U32 R88, RZ, RZ, c[0x0][0x1e0] ;  /* 0x00007800ff587624 */ /* 0x000fe400078e00ff */
[----:B------:R-:W-:Y:S01]  /*c3c0*/  FMUL.FTZ R168, R168, R170 ;  /* 0x000000aaa8a87220 */ /* 0x000fe20000410000 */
[----:B------:R-:W0:Y:S01]  /*c3d0*/  SHFL.IDX PT, R147, R147, RZ, 0x1f ;  /* 0x00001fff93937589 */ /* 0x000e2200000e0000 */
[----:B-1----:R-:W-:-:S04]  /*c3e0*/  FADD.FTZ R89, R165, R90 ;  /* 0x0000005aa5597221 */ /* 0x002fc80000010000 */
[----:B------:R-:W-:-:S06]  /*c3f0*/  FFMA.FTZ R89, R146, R168, R89 ;  /* 0x000000a892597223 */ /* 0x000fcc0000010059 */
[----:B------:R-:W1:Y:S01]  /*c400*/  SHFL.IDX PT, R89, R89, RZ, 0x1f ;  /* 0x00001fff59597589 */ /* 0x000e6200000e0000 */
[C---:B0-----:R-:W-:Y:S01]  /*c410*/  FMUL.FTZ R90, R147.reuse, R147 ;  /* 0x00000093935a7220 */ /* 0x041fe20000410000 */
[----:B------:R-:W-:-:S04]  /*c420*/  FSEL R166, R147, RZ, !P1 ;  /* 0x000000ff93a67208 */ /* 0x000fc80004800000 */
[----:B------:R-:W-:Y:S01]  /*c430*/  FSEL R165, R90, RZ, P1 ;  /* 0x000000ff5aa57208 */ /* 0x000fe20000800000 */
[----:B------:R-:W-:-:S04]  /*c440*/  @!P2 IMAD.MOV.U32 R90, RZ, RZ, 0x4 ;  /* 0x00000004ff5aa424 */ /* 0x000fc800078e00ff */
[----:B------:R-:W-:-:S05]  /*c450*/  @!P2 IMAD.WIDE R90, R19, R90, c[0x0][0x1a0] ;  /* 0x00006800135aa625 */ /* 0x000fca00078e025a */
[----:B------:R0:W-:Y:S01]  /*c460*/  @!P2 STG.E [R90.64], R147 ;  /* 0x000000935a00a986 */ /* 0x0001e2000c101904 */
[----:B-1----:R-:W-:-:S04]  /*c470*/  FFMA.FTZ R88, R89, R88, c[0x0][0x228] ;  /* 0x00008a0059587623 */ /* 0x002fc80000010058 */
[----:B------:R-:W-:Y:S02]  /*c480*/  FADD.FTZ R165, R88, R165 ;  /* 0x000000a558a57221 */ /* 0x000fe40000010000 */
[----:B------:R-:W-:-:S04]  /*c490*/  @!P2 IMAD.MOV.U32 R88, RZ, RZ, 0x4 ;  /* 0x00000004ff58a424 */ /* 0x000fc800078e00ff */
[----:B------:R-:W1:Y:S01]  /*c4a0*/  MUFU.RSQ R165, R165 ;  /* 0x000000a500a57308 */ /* 0x000e620000001400 */
[----:B------:R-:W-:-:S05]  /*c4b0*/  @!P2 IMAD.WIDE R88, R19, R88, c[0x0][0x1a8] ;  /* 0x00006a001358a625 */ /* 0x000fca00078e0258 */
[----:B-1----:R0:W-:Y:S01]  /*c4c0*/  @!P2 STG.E [R88.64], R165 ;  /* 0x000000a55800a986 */ /* 0x0021e2000c101904 */
[----:B------:R-:W-:Y:S05]  /*c4d0*/  @!P0 BRA `(.L_x_41339) ;  /* 0x0000010000008947 */ /* 0x000fea0003800000 */
[----:B0-----:R-:W-:Y:S01]  /*c4e0*/  HFMA2.MMA R147, -RZ, RZ, 0, 9.5367431640625e-07 ;  /* 0x00000010ff937435 */ /* 0x001fe200000001ff */
        /* <DEDUP_REMOVED lines=12> */
[C---:B------:R-:W-:Y:S01]  /*c5b0*/  IMAD.WIDE.U32 R146, R164.reuse, R147, c[0x0][0x208] ;  /* 0x00008200a4927625 */ /* 0x040fe200078e0093 */
[----:B------:R-:W-:-:S04]  /*c5c0*/  IADD3 R164, R164, 0x100, RZ ;  /* 0x00000100a4a47810 */ /* 0x000fc80007ffe0ff */
[----:B------:R0:W-:Y:S03]  /*c5d0*/  STG.E.128 [R146.64], R88 ;  /* 0x0000005892007986 */ /* 0x0001e6000c101d04 */
.L_x_41339:
[----:B------:R-:W-:Y:S05]  /*c5e0*/  BSYNC B0 ;  /* 0x0000000000007941 */ /* 0x000fea0003800000 */
.L_x_41338:
        /* <DEDUP_REMOVED lines=19> */
.L_x_41341:
[----:B------:R-:W-:Y:S05]  /*c720*/  BSYNC B0 ;  /* 0x0000000000007941 */ /* 0x000fea0003800000 */
.L_x_41340:
        /* <DEDUP_REMOVED lines=19> */
.L_x_41343:
[----:B------:R-:W-:Y:S05]  /*c860*/  BSYNC B0 ;  /* 0x0000000000007941 */ /* 0x000fea0003800000 */
.L_x_41342:
        /* <DEDUP_REMOVED lines=19> */
.L_x_41345:
[----:B------:R-:W-:Y:S05]  /*c9a0*/  BSYNC B0 ;  /* 0x0000000000007941 */ /* 0x000fea0003800000 */
.L_x_41344:
[----:B------:R-:W-:Y:S01]  /*c9b0*/  ISETP.NE.AND P1, PT, R161, RZ, PT ;  /* 0x000000ffa100720c */ /* 0x000fe20003f25270 */
        /* <DEDUP_REMOVED lines=18> */
.L_x_41347:
[----:B------:R-:W-:Y:S05]  /*cae0*/  BSYNC B0 ;  /* 0x0000000000007941 */ /* 0x000fea0003800000 */
.L_x_41346:
        /* <DEDUP_REMOVED lines=19> */
.L_x_41349:
[----:B------:R-:W-:Y:S05]  /*cc20*/  BSYNC B0 ;  /* 0x0000000000007941 */ /* 0x000fea0003800000 */
.L_x_41348:
        /* <DEDUP_REMOVED lines=18> */
.L_x_41351:
[----:B------:R-:W-:Y:S05]  /*cd50*/  BSYNC B0 ;  /* 0x0000000000007941 */ /* 0x000fea0003800000 */
.L_x_41350:
[----:B------:R-:W-:Y:S02]  /*cd60*/  LOP3.LUT P1, RZ, R154, 0xff, RZ, 0xc0, !PT ;  /* 0x000000ff9aff7812 */ /* 0x000fe4000782c0ff */
[----:B------:R-:W-:Y:S02]  /*cd70*/  IADD3 R19, R19, c[0x0][0x160], RZ ;  /* 0x0000580013137a10 */ /* 0x000fe40007ffe0ff */
[----:B------:R-:W-:Y:S02]  /*cd80*/  SEL R154, RZ, 0x1, P1 ;  /* 0x00000001ff9a7807 */ /* 0x000fe40000800000 */
[----:B------:R-:W-:-:S13]  /*cd90*/  ISETP.GE.AND P1, PT, R19, c[0x0][0x164], PT ;  /* 0x0000590013007a0c */ /* 0x000fda0003f26270 */
[----:B0-----:R-:W-:Y:S01]  /*cda0*/  @P1 CALL.REL.NOINC `(.L_x_41352) ;  /* 0x0000001000001944 */ /* 0x001fe20003c00000 */
[----:B------:R-:W-:Y:S05]  /*cdb0*/  BRA `(.L_x_41353) ;  /* 0xffff4ab000007947 */ /* 0x000fea000383ffff */
.L_x_41352:
[----:B------:R-:W-:Y:S05]  /*cdc0*/  EXIT ;  /* 0x000000000000794d */ /* 0x000fea0003800000 */
.L_x_41336:
[----:B------:R-:W-:Y:S01]  /*cdd0*/  HFMA2.MMA R147, -RZ, RZ, 0, 1.847743988037109375e-06 ;  /* 0x0000001fff937435 */ /* 0x000fe200000001ff */
[----:B------:R-:W-:Y:S01]  /*cde0*/  IMAD.MOV.U32 R168, RZ, RZ, 0x1 ;  /* 0x00000001ffa87424 */ /* 0x000fe200078e00ff */
[----:B------:R-:W-:Y:S01]  /*cdf0*/  MOV R90, 0xce20 ;  /* 0x0000ce20005a7802 */ /* 0x000fe20000000f00 */
[----:B------:R-:W-:-:S03]  /*ce00*/  IMAD.MOV.U32 R166, RZ, RZ, -0x1 ;  /* 0xffffffffffa67424 */ /* 0x000fc600078e00ff */
[----:B------:R-:W-:Y:S05]  /*ce10*/  CALL.REL.NOINC `($__internal_140_$__cuda_sm70_shflsync_bfly_p) ;  /* 0x0000073000007944 */ /* 0x000fea0003c00000 */
[----:B-1----:R-:W-:Y:S01]  /*ce20*/  IMAD.MOV.U32 R88, RZ, RZ, R168 ;  /* 0x000000ffff587224 */ /* 0x002fe200078e00a8 */
[----:B0-----:R-:W-:Y:S05]  /*ce30*/  BRA `(.L_x_41354) ;  /* 0xffffeca000007947 */ /* 0x001fea000383ffff */
.L_x_41337:
[----:B------:R-:W-:Y:S01]  /*ce40*/  IMAD.MOV.U32 R168, RZ, RZ, 0x2 ;  /* 0x00000002ffa87424 */ /* 0x000fe200078e00ff */
[----:B------:R-:W-:Y:S01]  /*ce50*/  MOV R147, 0x1f ;  /* 0x0000001f00937802 */ /* 0x000fe20000000f00 */
[----:B------:R-:W-:Y:S01]  /*ce60*/  IMAD.MOV.U32 R166, RZ, RZ, -0x1 ;  /* 0xffffffffffa67424 */ /* 0x000fe200078e00ff */
[----:B------:R-:W-:Y:S02]  /*ce70*/  MOV R90, 0xce90 ;  /* 0x0000ce90005a7802 */ /* 0x000fe40000000f00 */
[----:B------:R-:W-:Y:S05]  /*ce80*/  CALL.REL.NOINC `($__internal_140_$__cuda_sm70_shflsync_bfly_p) ;  /* 0x000006c000007944 */ /* 0x000fea0003c00000 */
[----:B01----:R-:W-:Y:S01]  /*ce90*/  FADD.FTZ R89, R89, R168 ;  /* 0x000000a859597221 */ /* 0x003fe20000010000 */
[----:B------:R-:W-:Y:S01]  /*cea0*/  MOV R166, 0xffffffff ;  /* 0xffffffff00a67802 */ /* 0x000fe20000000f00 */
[----:B------:R-:W-:Y:S01]  /*ceb0*/  IMAD.MOV.U32 R168, RZ, RZ, 0x4 ;  /* 0x00000004ffa87424 */ /* 0x000fe200078e00ff */
[----:B------:R-:W-:Y:S01]  /*cec0*/  MOV R90, 0xcef0 ;  /* 0x0000cef0005a7802 */ /* 0x000fe20000000f00 */
[----:B------:R-:W-:-:S02]  /*ced0*/  IMAD.MOV.U32 R147, RZ, RZ, 0x1f ;  /* 0x0000001fff937424 */ /* 0x000fc400078e00ff */
[----:B------:R-:W-:Y:S05]  /*cee0*/  CALL.REL.NOINC `($__internal_140_$__cuda_sm70_shflsync_bfly_p) ;  /* 0x0000066000007944 */ /* 0x000fea0003c00000 */
[----:B01----:R-:W-:Y:S01]  /*cef0*/  FADD.FTZ R89, R89, R168 ;  /* 0x000000a859597221 */ /* 0x003fe20000010000 */
[----:B------:R-:W-:Y:S01]  /*cf00*/  MOV R90, 0xcf50 ;  /* 0x0000cf50005a7802 */ /* 0x000fe20000000f00 */
[----:B------:R-:W-:-:S02]  /*cf10*/  IMAD.MOV.U32 R168, RZ, RZ, 0x8 ;  /* 0x00000008ffa87424 */ /* 0x000fc400078e00ff */
[----:B------:R-:W-:Y:S02]  /*cf20*/  IMAD.MOV.U32 R147, RZ, RZ, 0x1f ;  /* 0x0000001fff937424 */ /* 0x000fe400078e00ff */
[----:B------:R-:W-:Y:S02]  /*cf30*/  IMAD.MOV.U32 R166, RZ, RZ, -0x1 ;  /* 0xffffffffffa67424 */ /* 0x000fe400078e00ff */
[----:B------:R-:W-:Y:S05]  /*cf40*/  CALL.REL.NOINC `($__internal_140_$__cuda_sm70_shflsync_bfly_p) ;  /* 0x0000060000007944 */ /* 0x000fea0003c00000 */
[----:B01----:R-:W-:Y:S01]  /*cf50*/  FADD.FTZ R89, R89, R168 ;  /* 0x000000a859597221 */ /* 0x003fe20000010000 */
[----:B------:R-:W-:Y:S01]  /*cf60*/  HFMA2.MMA R168, -RZ, RZ, 0, 9.5367431640625e-07 ;  /* 0x00000010ffa87435 */ /* 0x000fe200000001ff */
[----:B------:R-:W-:Y:S01]  /*cf70*/  IMAD.MOV.U32 R147, RZ, RZ, 0x1f ;  /* 0x0000001fff937424 */ /* 0x000fe200078e00ff */
[----:B------:R-:W-:Y:S01]  /*cf80*/  MOV R90, 0xcfb0 ;  /* 0x0000cfb0005a7802 */ /* 0x000fe20000000f00 */
[----:B------:R-:W-:-:S03]  /*cf90*/  IMAD.MOV.U32 R166, RZ, RZ, -0x1 ;  /* 0xffffffffffa67424 */ /* 0x000fc600078e00ff */
[----:B------:R-:W-:Y:S05]  /*cfa0*/  CALL.REL.NOINC `($__internal_140_$__cuda_sm70_shflsync_bfly_p) ;  /* 0x000005a000007944 */ /* 0x000fea0003c00000 */
[----:B-1----:R-:W-:Y:S01]  /*cfb0*/  FADD.FTZ R88, R89, R168 ;  /* 0x000000a859587221 */ /* 0x002fe20000010000 */
[----:B0-----:R-:W-:Y:S01]  /*cfc0*/  MOV R147, 0x1f ;  /* 0x0000001f00937802 */ /* 0x001fe20000000f00 */
[----:B------:R-:W-:Y:S02]  /*cfd0*/  IMAD.MOV.U32 R168, RZ, RZ, 0x1 ;  /* 0x00000001ffa87424 */ /* 0x000fe400078e00ff */
[----:B------:R-:W-:-:S02]  /*cfe0*/  FMUL.FTZ R88, R145, R88 ;  /* 0x0000005891587220 */ /* 0x000fc40000410000 */
[----:B------:R-:W-:Y:S02]  /*cff0*/  IMAD.MOV.U32 R166, RZ, RZ, -0x1 ;  /* 0xffffffffffa67424 */ /* 0x000fe400078e00ff */
[--C-:B------:R-:W-:Y:S02]  /*d000*/  FADD.FTZ R89, R60, -R88.reuse ;  /* 0x800000583c597221 */ /* 0x100fe40000010000 */
[--C-:B------:R-:W-:Y:S02]  /*d010*/  FADD.FTZ R90, R61, -R88.reuse ;  /* 0x800000583d5a7221 */ /* 0x100fe40000010000 */
[----:B------:R-:W-:Y:S02]  /*d020*/  FFMA.FTZ R89, R89, R89, RZ ;  /* 0x0000005959597223 */ /* 0x000fe400000100ff */
[----:B------:R-:W-:Y:S02]  /*d030*/  FADD.FTZ R91, R65, -R88 ;  /* 0x80000058415b7221 */ /* 0x000fe40000010000 */
[----:B------:R-:W-:-:S02]  /*d040*/  FFMA.FTZ R89, R90, R90, R89 ;  /* 0x0000005a5a597223 */ /* 0x000fc40000010059 */
        /* <DEDUP_REMOVED lines=52> */
[----:B------:R-:W-:Y:S02]  /*d390*/  MOV R90, 0xd3b0 ;  /* 0x0000d3b0005a7802 */ /* 0x000fe40000000f00 */
[----:B------:R-:W-:Y:S05]  /*d3a0*/  CALL.REL.NOINC `($__internal_140_$__cuda_sm70_shflsync_bfly_p) ;  /* 0x000001a000007944 */ /* 0x000fea0003c00000 */
[----:B01----:R-:W-:Y:S01]  /*d3b0*/  FADD.FTZ R89, R89, R168 ;  /* 0x000000a859597221 */ /* 0x003fe20000010000 */
[----:B------:R-:W-:Y:S01]  /*d3c0*/  MOV R166, 0xffffffff ;  /* 0xffffffff00a67802 */ /* 0x000fe20000000f00 */
[----:B------:R-:W-:Y:S01]  /*d3d0*/  IMAD.MOV.U32 R168, RZ, RZ, 0x2 ;  /* 0x00000002ffa87424 */ /* 0x000fe200078e00ff */
[----:B------:R-:W-:Y:S01]  /*d3e0*/  MOV R90, 0xd410 ;  /* 0x0000d410005a7802 */ /* 0x000fe20000000f00 */
[----:B------:R-:W-:Y:S02]  /*d3f0*/  IMAD.MOV.U32 R147, RZ, RZ, 0x1f ;  /* 0x0000001fff937424 */ /* 0x000fe400078e00ff */
[----:B------:R-:W-:Y:S05]  /*d400*/  CALL.REL.NOINC `($__internal_140_$__cuda_sm70_shflsync_bfly_p) ;  /* 0x0000014000007944 */ /* 0x000fea0003c00000 */
[----:B01----:R-:W-:Y:S01]  /*d410*/  FADD.FTZ R89, R89, R168 ;  /* 0x000000a859597221 */ /* 0x003fe20000010000 */
[----:B------:R-:W-:Y:S01]  /*d420*/  MOV R90, 0xd470 ;  /* 0x0000d470005a7802 */ /* 0x000fe20000000f00 */
[----:B------:R-:W-:Y:S02]  /*d430*/  IMAD.MOV.U32 R168, RZ, RZ, 0x4 ;  /* 0x00000004ffa87424 */ /* 0x000fe400078e00ff */
[----:B------:R-:W-:Y:S02]  /*d440*/  IMAD.MOV.U32 R147, RZ, RZ, 0x1f ;  /* 0x0000001fff937424 */ /* 0x000fe400078e00ff */
[----:B------:R-:W-:-:S02]  /*d450*/  IMAD.MOV.U32 R166, RZ, RZ, -0x1 ;  /* 0xffffffffffa67424 */ /* 0x000fc400078e00ff */
[----:B------:R-:W-:Y:S05]  /*d460*/  CALL.REL.NOINC `($__internal_140_$__cuda_sm70_shflsync_bfly_p) ;  /* 0x000000e000007944 */ /* 0x000fea0003c00000 */
[----:B01----:R-:W-:Y:S01]  /*d470*/  FADD.FTZ R89, R89, R168 ;  /* 0x000000a859597221 */ /* 0x003fe20000010000 */
[----:B------:R-:W-:Y:S01]  /*d480*/  HFMA2.MMA R168, -RZ, RZ, 0, 4.76837158203125e-07 ;  /* 0x00000008ffa87435 */ /* 0x000fe200000001ff */
[----:B------:R-:W-:Y:S01]  /*d490*/  IMAD.MOV.U32 R147, RZ, RZ, 0x1f ;  /* 0x0000001fff937424 */ /* 0x000fe200078e00ff */
[----:B------:R-:W-:Y:S01]  /*d4a0*/  MOV R90, 0xd4d0 ;  /* 0x0000d4d0005a7802 */ /* 0x000fe20000000f00 */
[----:B------:R-:W-:-:S03]  /*d4b0*/  IMAD.MOV.U32 R166, RZ, RZ, -0x1 ;  /* 0xffffffffffa67424 */ /* 0x000fc600078e00ff */
[----:B------:R-:W-:Y:S05]  /*d4c0*/  CALL.REL.NOINC `($__internal_140_$__cuda_sm70_shflsync_bfly_p) ;  /* 0x0000008000007944 */ /* 0x000fea0003c00000 */
[----:B-1----:R-:W-:Y:S01]  /*d4d0*/  FADD.FTZ R165, R89, R168 ;  /* 0x000000a859a57221 */ /* 0x002fe20000010000 */
[----:B------:R-:W-:Y:S01]  /*d4e0*/  MOV R168, 0x10 ;  /* 0x0000001000a87802 */ /* 0x000fe20000000f00 */
[----:B0-----:R-:W-:Y:S01]  /*d4f0*/  IMAD.MOV.U32 R147, RZ, RZ, 0x1f ;  /* 0x0000001fff937424 */ /* 0x001fe200078e00ff */
[----:B------:R-:W-:Y:S01]  /*d500*/  MOV R90, 0xd540 ;  /* 0x0000d540005a7802 */ /* 0x000fe20000000f00 */
[----:B------:R-:W-:Y:S01]  /*d510*/  IMAD.MOV.U32 R166, RZ, RZ, -0x1 ;  /* 0xffffffffffa67424 */ /* 0x000fe200078e00ff */
[----:B------:R-:W-:-:S02]  /*d520*/  MOV R89, R165 ;  /* 0x000000a500597202 */ /* 0x000fc40000000f00 */
[----:B------:R-:W-:Y:S05]  /*d530*/  CALL.REL.NOINC `($__internal_140_$__cuda_sm70_shflsync_bfly_p) ;  /* 0x0000001000007944 */ /* 0x000fea0003c00000 */
[----:B01----:R-:W-:Y:S05]  /*d540*/  BRA `(.L_x_41355) ;  /* 0xffffea6000007947 */ /* 0x003fea000383ffff */
        .weak           $__internal_140_$__cuda_sm70_shflsync_bfly_p
        .type           $__internal_140_$__cuda_sm70_shflsync_bfly_p,@function
        .size           $__internal_140_$__cuda_sm70_shflsync_bfly_p,(.L_x_44980 - $__internal_140_$__cuda_sm70_shflsync_bfly_p)
$__internal_140_$__cuda_sm70_shflsync_bfly_p:
[----:B------:R-:W-:Y:S01]  /*d550*/  IMAD.MOV.U32 R91, RZ, RZ, 0x0 ;  /* 0x00000000ff5b7424 */ /* 0x000fe200078e00ff */
[----:B------:R-:W-:Y:S04]  /*d560*/  WARPSYNC R166 ;  /* 0x000000a600007348 */ /* 0x000fe80003800000 */
[----:B------:R0:W1:Y:S01]  /*d570*/  SHFL.BFLY PT, R168, R89, R168, R147 ;  /* 0x0c0000a859a87389 */ /* 0x00006200000e0093 */
[----:B------:R-:W-:Y:S05]  /*d580*/  RET.REL.NODEC R90 `(_ZN10layer_norm13ln_fwd_kernelINS_13Kernel_traitsI6__halfffffjLj7168ELj1ELj1ELj8ELj16ENS_18Kernel_traits_baseILj7168ES2_ffffjLj256EEEEELb1ELb1ELb0ELb0EEEvNS_9FwdParamsE) ;  /* 0xffff2a705a007950 */ /* 0x000fea0003c3ffff */
.L_x_41356:
        /* <DEDUP_REMOVED lines=15> */
.L_x_44980:


//--------------------- .text._ZN10layer_norm13ln_fwd_kernelINS_13Kernel_traitsI6__halfffffjLj7168ELj1ELj1ELj8ELj16ENS_18Kernel_traits_baseILj7168ES2_ffffjLj256EEEEELb1ELb1ELb0ELb1EEEvNS_9FwdParamsE --------------------------
	.section	.text._ZN10layer_norm13ln_fwd_kernelINS_13Kernel_traitsI6__halfffffjLj7168ELj1ELj1ELj8ELj16ENS_18Kernel_traits_baseILj7168ES2_ffffjLj256EEEEELb1ELb1ELb0ELb1EEEvNS_9FwdParamsE,"ax",@progbits
	.sectioninfo	@"SHI_REGISTERS=173"
	.align	128
        .global         _ZN10layer_norm13ln_fwd_kernelINS_13Kernel_traitsI6__halfffffjLj7168ELj1ELj1ELj8ELj16ENS_18Kernel_traits_baseILj7168ES2_ffffjLj256EEEEELb1ELb1ELb0ELb1EEEvNS_9FwdParamsE
        .type           _ZN10layer_norm13ln_fwd_kernelINS_13Kernel_traitsI6__halfffffjLj7168ELj1ELj1ELj8ELj16ENS_18Kernel_traits_baseILj7168ES2_ffffjLj256EEEEELb1ELb1ELb0ELb1EEEvNS_9FwdParamsE,@function
        .size           _ZN10layer_norm13ln_fwd_kernelINS_13Kernel_traitsI6__halfffffjLj7168ELj1ELj1ELj8ELj16ENS_18Kernel_traits_baseILj7168ES2_ffffjLj256EEEEELb1ELb1ELb0ELb1EEEvNS_9FwdParamsE,(.L_x_44981 - _ZN10layer_norm13ln_fwd_kernelINS_13Kernel_traitsI6__halfffffjLj7168ELj1ELj1ELj8ELj16ENS_18Kernel_traits_baseILj7168ES2_ffffjLj256EEEEELb1ELb1ELb0ELb1EEEvNS_9FwdParamsE)
        .other          _ZN10layer_norm13ln_fwd_kernelINS_13Kernel_traitsI6__halfffffjLj7168ELj1ELj1ELj8ELj16ENS_18Kernel_traits_baseILj7168ES2_ffffjLj256EEEEELb1ELb1ELb0ELb1EEEvNS_9FwdParamsE,@"STO_CUDA_ENTRY STV_DEFAULT"
_ZN10layer_norm13ln_fwd_kernelINS_13Kernel_traitsI6__halfffffjLj7168ELj1ELj1ELj8ELj16ENS_18Kernel_traits_baseILj7168ES2_ffffjLj256EEEEELb1ELb1ELb0ELb1EEEvNS_9FwdParamsE:
.text._ZN10layer_norm13ln_fwd_kernelINS_13Kernel_traitsI6__halfffffjLj7168ELj1ELj1ELj8ELj16ENS_18Kernel_traits_baseILj7168ES2_ffffjLj256EEEEELb1ELb1ELb0ELb1EEEvNS_9FwdParamsE:
        /* <DEDUP_REMOVED lines=20> */
[----:B------:R2:W5:Y:S04]  /*0140*/  @P0 LDG.E.64 R58, [R4.64] ;  /* 0x00000004043a0981 */ /* 0x000568000c1e1b00 */
[----:B------:R2:W5:Y:S04]  /*0150*/  @P0 LDG.E.64 R34, [R4.64+0x800] ;  /* 0x0008000404220981 */ /* 0x000568000c1e1b00 */
[----:B------:R2:W5:Y:S04]  /*0160*/  @P0 LDG.E.64 R24, [R4.64+0x1000] ;  /* 0x0010000404180981 */ /* 0x000568000c1e1b00 */
[----:B------:R2:W5:Y:S04]  /*0170*/  @P0 LDG.E.64 R26, [R4.64+0x1800] ;  /* 0x00180004041a0981 */ /* 0x000568000c1e1b00 */
[----:B------:R2:W5:Y:S04]  /*0180*/  @P0 LDG.E.64 R28, [R4.64+0x2000] ;  /* 0x00200004041c0981 */ /* 0x000568000c1e1b00 */
[----:B------:R2:W5:Y:S04]  /*0190*/  @P0 LDG.E.64 R30, [R4.64+0x2800] ;  /* 0x00280004041e0981 */ /* 0x000568000c1e1b00 */
[----:B------:R2:W5:Y:S01]  /*01a0*/  @P0 LDG.E.64 R32, [R4.64+0x3000] ;  /* 0x0030000404200981 */ /* 0x000562000c1e1b00 */
[----:B0-----:R-:W-:-:S04]  /*01b0*/  LEA.HI R0, R94, R7, RZ, 0x18 ;  /* 0x000000075e007211 */ /* 0x001fc800078fc0ff */
[----:B------:R-:W-:Y:S02]  /*01c0*/  ISETP.GE.AND P2, PT, R0, c[0x0][0x164], PT ;  /* 0x0000590000007a0c */ /* 0x000fe40003f46270 */
[----:B-1----:R-:W-:-:S05]  /*01d0*/  IADD3 R2, P3, R6, c[0x0][0x1b0], RZ ;  /* 0x00006c0006027a10 */ /* 0x002fca0007f7e0ff */
[----:B------:R-:W-:-:S06]  /*01e0*/  IMAD.X R3, RZ, RZ, c[0x0][0x1b4], P3 ;  /* 0x00006d00ff037624 */ /* 0x000fcc00018e06ff */
[----:B------:R-:W-:Y:S05]  /*01f0*/  @P2 EXIT ;  /* 0x000000000000294d */ /* 0x000fea0003800000 */
[----:B--2---:R-:W-:Y:S01]  /*0200*/  LOP3.LUT R140, R94, 0xff, RZ, 0xc0, !PT ;  /* 0x000000ff5e8c7812 */ /* 0x004fe200078ec0ff */
[----:B------:R0:W2:Y:S03]  /*0210*/  LDG.E.64 R36, [R2.64] ;  /* 0x0000000402247981 */ /* 0x0000a6000c1e1b00 */
[----:B------:R-:W-:Y:S01]  /*0220*/  LEA R4, P2, R140, c[0x0][0x1c8], 0x3 ;  /* 0x000072008c047a11 */ /* 0x000fe200078418ff */
[----:B------:R0:W3:Y:S04]  /*0230*/  LDG.E.64 R38, [R2.64+0x800] ;  /* 0x0008000402267981 */ /* 0x0000e8000c1e1b00 */
[----:B------:R-:W-:Y:S01]  /*0240*/  IMAD.X R5, RZ, RZ, c[0x0][0x1cc], P2 ;  /* 0x00007300ff057624 */ /* 0x000fe200010e06ff */
[----:B------:R0:W4:Y:S04]  /*0250*/  LDG.E.64 R40, [R2.64+0x1000] ;  /* 0x0010000402287981 */ /* 0x000128000c1e1b00 */
[----:B------:R0:W4:Y:S04]  /*0260*/  LDG.E.64 R42, [R2.64+0x1800] ;  /* 0x00180004022a7981 */ /* 0x000128000c1e1b00 */
[----:B------:R0:W4:Y:S04]  /*0270*/  LDG.E.64 R44, [R2.64+0x2000] ;  /* 0x00200004022c7981 */ /* 0x000128000c1e1b00 */
[----:B------:R0:W4:Y:S04]  /*0280*/  LDG.E.64 R46, [R2.64+0x2800] ;  /* 0x00280004022e7981 */ /* 0x000128000c1e1b00 */
[----:B------:R0:W4:Y:S04]  /*0290*/  LDG.E.64 R56, [R2.64+0x3000] ;  /* 0x0030000402387981 */ /* 0x000128000c1e1b00 */
[----:B------:R1:W4:Y:S04]  /*02a0*/  LDG.E.64 R48, [R4.64] ;  /* 0x0000000404307981 */ /* 0x000328000c1e1b00 */
[----:B------:R1:W4:Y:S04]  /*02b0*/  LDG.E.64 R50, [R4.64+0x800] ;  /* 0x0008000404327981 */ /* 0x000328000c1e1b00 */
[----:B------:R1:W4:Y:S04]  /*02c0*/  LDG.E.64 R52, [R4.64+0x1000] ;  /* 0x0010000404347981 */ /* 0x000328000c1e1b00 */
[----:B------:R1:W4:Y:S04]  /*02d0*/  LDG.E.64 R54, [R4.64+0x1800] ;  /* 0x0018000404367981 */ /* 0x000328000c1e1b00 */
[----:B------:R1:W4:Y:S04]  /*02e0*/  LDG.E.64 R88, [R4.64+0x2000] ;  /* 0x0020000404587981 */ /* 0x000328000c1e1b00 */
[----:B------:R1:W4:Y:S04]  /*02f0*/  LDG.E.64 R90, [R4.64+0x2800] ;  /* 0x00280004045a7981 */ /* 0x000328000c1e1b00 */
[----:B------:R1:W4:Y:S01]  /*0300*/  LDG.E.64 R92, [R4.64+0x3000] ;  /* 0x00300004045c7981 */ /* 0x000322000c1e1b00 */
[----:B-----5:R-:W-:Y:S01]  /*0310*/  @P1 IADD3 R162, P2, R8, c[0x0][0x240], RZ ;  /* 0x0000900008a21a10 */ /* 0x020fe20007f5e0ff */
[----:B------:R-:W-:Y:S01]  /*0320*/  IMAD R94, R7, c[0x0][0x0], R94 ;  /* 0x00000000075e7a24 */ /* 0x000fe200078e025e */
[----:B0-----:R-:W-:Y:S01]  /*0330*/  IADD3 R2, R115, -0x4498517b, RZ ;  /* 0xbb67ae8573027810 */ /* 0x001fe20007ffe0ff */
[----:B------:R-:W-:Y:S01]  /*0340*/  @!P0 CS2R R34, SRZ ;  /* 0x0000000000228805 */ /* 0x000fe2000001ff00 */
[----:B------:R-:W-:Y:S01]  /*0350*/  @P1 IADD3.X R163, RZ, R9, RZ, P2, !PT ;  /* 0x00000009ffa31210 */ /* 0x000fe200017fe4ff */
[----:B------:R-:W-:Y:S01]  /*0360*/  IMAD.WIDE.U32 R8, R94, -0x326172a9, RZ ;  /* 0xcd9e8d575e087825 */ /* 0x000fe200078e00ff */
[----:B------:R-:W-:Y:S01]  /*0370*/  IADD3 R3, R114, -0x61c88647, RZ ;  /* 0x9e3779b972037810 */ /* 0x000fe20007ffe0ff */
[----:B------:R-:W-:Y:S01]  /*0380*/  @!P0 CS2R R58, SRZ ;  /* 0x00000000003a8805 */ /* 0x000fe2000001ff00 */
[--C-:B------:R-:W-:Y:S01]  /*0390*/  SHF.R.U64 R95, R162, 0x2, R163.reuse ;  /* 0x00000002a25f7819 */ /* 0x100fe200000012a3 */
[----:B------:R-:W-:Y:S01]  /*03a0*/  @!P0 CS2R R24, SRZ ;  /* 0x0000000000188805 */ /* 0x000fe2000001ff00 */
[----:B------:R-:W-:Y:S01]  /*03b0*/  SHF.R.U32.HI R96, RZ, 0x2, R163 ;  /* 0x00000002ff607819 */ /* 0x000fe200000116a3 */
[----:B------:R-:W-:Y:S01]  /*03c0*/  @!P0 CS2R R26, SRZ ;  /* 0x00000000001a8805 */ /* 0x000fe2000001ff00 */
[----:B-1----:R-:W-:Y:S01]  /*03d0*/  IADD3 R4, R114, 0x3c6ef372, RZ ;  /* 0x3c6ef37272047810 */ /* 0x002fe20007ffe0ff */
[----:B------:R-:W-:Y:S01]  /*03e0*/  IMAD.WIDE.U32 R6, R95, -0x2daee0ad, RZ ;  /* 0xd2511f535f067825 */ /* 0x000fe200078e00ff */
[----:B------:R-:W-:Y:S01]  /*03f0*/  LOP3.LUT R10, R9, R96, R114, 0x96, !PT ;  /* 0x00000060090a7212 */ /* 0x000fe200078e9672 */
[----:B------:R-:W-:Y:S01]  /*0400*/  @!P0 CS2R R28, SRZ ;  /* 0x00000000001c8805 */ /* 0x000fe2000001ff00 */
[----:B------:R-:W-:Y:S01]  /*0410*/  IADD3 R5, R115, 0x76cf5d0a, RZ ;  /* 0x76cf5d0a73057810 */ /* 0x000fe20007ffe0ff */
[----:B------:R-:W-:Y:S01]  /*0420*/  @!P0 CS2R R30, SRZ ;  /* 0x00000000001e8805 */ /* 0x000fe2000001ff00 */
[----:B------:R-:W-:Y:S01]  /*0430*/  LOP3.LUT R12, R7, R115, RZ, 0x3c, !PT ;  /* 0x00000073070c7212 */ /* 0x000fe200078e3cff */
[----:B------:R-:W-:Y:S01]  /*0440*/  IMAD.WIDE.U32 R10, R10, -0x2daee0ad, RZ ;  /* 0xd2511f530a0a7825 */ /* 0x000fe200078e00ff */
[----:B------:R-:W-:Y:S01]  /*0450*/  IADD3 R7, R114, -0x255992d5, RZ ;  /* 0xdaa66d2b72077810 */ /* 0x000fe20007ffe0ff */
[----:B------:R-:W-:Y:S01]  /*0460*/  @!P0 CS2R R32, SRZ ;  /* 0x0000000000208805 */ /* 0x000fe2000001ff00 */
[--C-:B------:R-:W-:Y:S01]  /*0470*/  SHF.R.U64 R100, R34, 0x10, R35.reuse ;  /* 0x0000001022647819 */ /* 0x100fe20000001223 */
[----:B------:R-:W-:Y:S01]  /*0480*/  IMAD.WIDE.U32 R12, R12, -0x326172a9, RZ ;  /* 0xcd9e8d570c0c7825 */ /* 0x000fe200078e00ff */
[----:B------:R-:W-:Y:S01]  /*0490*/  LOP3.LUT R14, R11, R6, R2, 0x96, !PT ;  /* 0x000000060b0e7212 */ /* 0x000fe200078e9602 */
[----:B------:R-:W-:Y:S01]  /*04a0*/  ULDC.U8 UR6, c[0x0][0x1f0] ;  /* 0x00007c0000067ab9 */ /* 0x000fe20000000000 */
[----:B------:R-:W-:Y:S01]  /*04b0*/  IADD3 R6, R115, 0x32370b8f, RZ ;  /* 0x32370b8f73067810 */ /* 0x000fe20007ffe0ff */
[----:B------:R-:W-:Y:S01]  /*04c0*/  IMAD.MOV.U32 R149, RZ, RZ, 0x1 ;  /* 0x00000001ff957424 */ /* 0x000fe200078e00ff */
[----:B------:R-:W-:Y:S01]  /*04d0*/  LOP3.LUT R8, R13, R3, R8, 0x96, !PT ;  /* 0x000000030d087212 */ /* 0x000fe200078e9608 */
[----:B------:R-:W-:Y:S01]  /*04e0*/  IMAD.WIDE.U32 R14, R14, -0x326172a9, RZ ;  /* 0xcd9e8d570e0e7825 */ /* 0x000fe200078e00ff */
[----:B------:R-:W-:Y:S01]  /*04f0*/  SHF.R.U32.HI R101, RZ, 0x10, R35 ;  /* 0x00000010ff657819 */ /* 0x000fe20000011623 */
[----:B------:R-:W-:Y:S01]  /*0500*/  HADD2.F32 R100, -RZ, R100.H0_H0 ;  /* 0x20000064ff647230 */ /* 0x000fe20000004100 */
[--C-:B------:R-:W-:Y:S01]  /*0510*/  SHF.R.U64 R98, R58, 0x10, R59.reuse ;  /* 0x000000103a627819 */ /* 0x100fe2000000123b */
[----:B------:R-:W-:Y:S01]  /*0520*/  IMAD.WIDE.U32 R8, R8, -0x2daee0ad, RZ ;  /* 0xd2511f5308087825 */ /* 0x000fe200078e00ff */
[----:B------:R-:W-:Y:S01]  /*0530*/  LOP3.LUT R11, R15, R12, R4, 0x96, !PT ;  /* 0x0000000c0f0b7212 */ /* 0x000fe200078e9604 */
[----:B------:R-:W-:Y:S01]  /*0540*/  HADD2.F32 R101, -RZ, R101.H0_H0 ;  /* 0x20000065ff657230 */ /* 0x000fe20000004100 */
[----:B------:R-:W-:Y:S01]  /*0550*/  SHF.R.U32.HI R99, RZ, 0x10, R59 ;  /* 0x00000010ff637819 */ /* 0x000fe2000001163b */
[----:B------:R-:W-:Y:S01]  /*0560*/  IMAD.MOV.U32 R97, RZ, RZ, RZ ;  /* 0x000000ffff617224 */ /* 0x000fe200078e00ff */
[----:B------:R-:W-:Y:S01]  /*0570*/  LOP3.LUT R12, R9, R10, R5, 0x96, !PT ;  /* 0x0000000a090c7212 */ /* 0x000fe200078e9605 */
[----:B------:R-:W-:Y:S01]  /*0580*/  IMAD.WIDE.U32 R10, R11, -0x2daee0ad, RZ ;  /* 0xd2511f530b0a7825 */ /* 0x000fe200078e00ff */
[----:B------:R-:W-:Y:S01]  /*0590*/  IADD3 R9, R115, -0x126145ec, RZ ;  /* 0xed9eba1473097810 */ /* 0x000fe20007ffe0ff */
[----:B------:R-:W-:Y:S01]  /*05a0*/  HADD2.F32 R98, -RZ, R98.H0_H0 ;  /* 0x20000062ff627230 */ /* 0x000fe20000004100 */
[----:B------:R-:W-:Y:S01]  /*05b0*/  SHF.R.U64 R102, R24, 0x10, R25 ;  /* 0x0000001018667819 */ /* 0x000fe20000001219 */
[----:B------:R-:W-:Y:S01]  /*05c0*/  IMAD.WIDE.U32 R12, R12, -0x326172a9, RZ ;  /* 0xcd9e8d570c0c7825 */ /* 0x000fe200078e00ff */
[----:B------:R-:W-:Y:S01]  /*05d0*/  LOP3.LUT R16, R11, R8, R6, 0x96, !PT ;  /* 0x000000080b107212 */ /* 0x000fe200078e9606 */
[----:B------:R-:W-:Y:S01]  /*05e0*/  HADD2.F32 R24, -RZ, R24.H0_H0 ;  /* 0x20000018ff187230 */ /* 0x000fe20000004100 */
[----:B------:R-:W-:Y:S01]  /*05f0*/  IADD3 R8, R114, 0x78dde6e4, RZ ;  /* 0x78dde6e472087810 */ /* 0x000fe20007ffe0ff */
[----:B------:R-:W-:Y:S01]  /*0600*/  HADD2.F32 R99, -RZ, R99.H0_H0 ;  /* 0x20000063ff637230 */ /* 0x000fe20000004100 */
[----:B------:R-:W-:Y:S01]  /*0610*/  LOP3.LUT R14, R13, R14, R7, 0x96, !PT ;  /* 0x0000000e0d0e7212 */ /* 0x000fe200078e9607 */
[----:B------:R-:W-:Y:S01]  /*0620*/  IMAD.WIDE.U32 R16, R16, -0x326172a9, RZ ;  /* 0xcd9e8d5710107825 */ /* 0x000fe200078e00ff */
[----:B------:R-:W-:Y:S01]  /*0630*/  IADD3 R11, R114, 0x1715609d, RZ ;  /* 0x1715609d720b7810 */ /* 0x000fe20007ffe0ff */
[----:B------:R-:W-:Y:S01]  /*0640*/  HADD2.F32 R102, -RZ, R102.H0_H0 ;  /* 0x20000066ff667230 */ /* 0x000fe20000004100 */
[----:B------:R-:W-:Y:S01]  /*0650*/  IADD3 R13, R115, 0x646e171e, RZ ;  /* 0x646e171e730d7810 */ /* 0x000fe20007ffe0ff */
[----:B------:R-:W-:Y:S01]  /*0660*/  IMAD.WIDE.U32 R14, R14, -0x2daee0ad, RZ ;  /* 0xd2511f530e0e7825 */ /* 0x000fe200078e00ff */
[----:B------:R-:W-:-:S02]  /*0670*/  LOP3.LUT R18, R17, R12, R8, 0x96, !PT ;  /* 0x0000000c11127212 */ /* 0x000fc400078e9608 */
[----:B------:R-:W-:Y:S02]  /*0680*/  IADD3 R12, R114, -0x4ab325aa, RZ ;  /* 0xb54cda56720c7810 */ /* 0x000fe40007ffe0ff */
[----:B------:R-:W-:Y:S01]  /*0690*/  LOP3.LUT R20, R15, R10, R9, 0x96, !PT ;  /* 0x0000000a0f147212 */ /* 0x000fe200078e9609 */
[----:B------:R-:W-:Y:S01]  /*06a0*/  IMAD.WIDE.U32 R18, R18, -0x2daee0ad, RZ ;  /* 0xd2511f5312127825 */ /* 0x000fe200078e00ff */
[----:B------:R-:W-:Y:S02]  /*06b0*/  IADD3 R10, R115, -0x56f99767, RZ ;  /* 0xa9066899730a7810 */ /* 0x000fe40007ffe0ff */
[----:B------:R-:W-:Y:S01]  /*06c0*/  IADD3 R15, R114, 0x5384540f, RZ ;  /* 0x5384540f720f7810 */ /* 0x000fe20007ffe0ff */
[----:B------:R-:W-:Y:S01]  /*06d0*/  IMAD.WIDE.U32 R20, R20, -0x326172a9, RZ ;  /* 0xcd9e8d5714147825 */ /* 0x000fe200078e00ff */
[----:B------:R-:W-:Y:S02]  /*06e0*/  LOP3.LUT R22, R19, R14, R10, 0x96, !PT ;  /* 0x0000000e13167212 */ /* 0x000fe400078e960a */
[----:B------:R-:W-:-:S02]  /*06f0*/  IADD3 R14, R115, 0x1fd5c5a3, RZ ;  /* 0x1fd5c5a3730e7810 */ /* 0x000fc40007ffe0ff */
        /* <DEDUP_REMOVED lines=9> */
[----:B------:R-:W-:Y:S01]  /*0790*/  HADD2.F32 R27, -RZ, R27.H0_H0 ;  /* 0x2000001bff1b7230 */ /* 0x000fe20000004100 */
        /* <DEDUP_REMOVED lines=8> */
[----:B------:R-:W-:Y:S01]  /*0820*/  IADD3 R16, R114, -0xe443238, RZ ;  /* 0xf1bbcdc872107810 */ /* 0x000fe20007ffe0ff */
[----:B------:R-:W-:Y:S01]  /*0830*/  HADD2.F32 R104, -RZ, R104.H0_H0 ;  /* 0x20000068ff687230 */ /* 0x000fe20000004100 */
[----:B------:R-:W-:Y:S01]  /*0840*/  LOP3.LUT R22, R21, R22, R15, 0x96, !PT ;  /* 0x0000001615167212 */ /* 0x000fe200078e960f */
[----:B------:R-:W-:Y:S01]  /*0850*/  IMAD.HI.U32 R21, R23, -0x326172a9, RZ ;  /* 0xcd9e8d5717157827 */ /* 0x000fe200078e00ff */
[----:B------:R-:W-:Y:S01]  /*0860*/  SHF.R.U32.HI R107, RZ, 0x10, R29 ;  /* 0x00000010ff6b7819 */ /* 0x000fe2000001161d */
[----:B------:R-:W-:Y:S01]  /*0870*/  HADD2.F32 R29, -RZ, R29.H0_H0 ;  /* 0x2000001dff1d7230 */ /* 0x000fe20000004100 */
[--C-:B------:R-:W-:Y:S01]  /*0880*/  SHF.R.U64 R108, R30, 0x10, R31.reuse ;  /* 0x000000101e6c7819 */ /* 0x100fe2000000121f */
[C---:B------:R-:W-:Y:S01]  /*0890*/  IMAD.HI.U32 R19, R22.reuse, -0x2daee0ad, RZ ;  /* 0xd2511f5316137827 */ /* 0x040fe200078e00ff */
[----:B------:R-:W-:Y:S01]  /*08a0*/  LOP3.LUT R21, R21, R20, R16, 0x96, !PT ;  /* 0x0000001415157212 */ /* 0x000fe200078e9610 */
[----:B------:R-:W-:Y:S01]  /*08b0*/  HADD2.F32 R30, -RZ, R30.H0_H0 ;  /* 0x2000001eff1e7230 */ /* 0x000fe20000004100 */
[----:B------:R-:W-:Y:S01]  /*08c0*/  SHF.R.U32.HI R109, RZ, 0x10, R31 ;  /* 0x00000010ff6d7819 */ /* 0x000fe2000001161f */
[----:B------:R-:W-:Y:S01]  /*08d0*/  IMAD R145, R22, -0x2daee0ad, RZ ;  /* 0xd2511f5316917824 */ /* 0x000fe200078e02ff */
[----:B------:R-:W-:Y:S01]  /*08e0*/  LOP3.LUT R166, R19, R18, R17, 0x96, !PT ;  /* 0x0000001213a67212 */ /* 0x000fe200078e9611 */
[----:B------:R-:W-:Y:S01]  /*08f0*/  IMAD R20, R23, -0x326172a9, RZ ;  /* 0xcd9e8d5717147824 */ /* 0x000fe200078e02ff */
[----:B------:R-:W-:Y:S01]  /*0900*/  HADD2.F32 R22, -RZ, R34.H0_H0 ;  /* 0x20000022ff167230 */ /* 0x000fe20000004100 */
[----:B------:R-:W-:Y:S01]  /*0910*/  IMAD.WIDE.U32 R164, R21, -0x2daee0ad, RZ ;  /* 0xd2511f5315a47825 */ /* 0x000fe200078e00ff */
[----:B------:R-:W-:Y:S01]  /*0920*/  HADD2.F32 R23, -RZ, R35.H0_H0 ;  /* 0x20000023ff177230 */ /* 0x000fe20000004100 */
[----:B------:R-:W-:Y:S01]  /*0930*/  IADD3 R19, R114, -0x700cb87f, RZ ;  /* 0x8ff3478172137810 */ /* 0x000fe20007ffe0ff */
[----:B------:R-:W-:Y:S01]  /*0940*/  HADD2.F32 R21, -RZ, R59.H0_H0 ;  /* 0x2000003bff157230 */ /* 0x000fe20000004100 */
[----:B------:R-:W-:Y:S01]  /*0950*/  IMAD.HI.U32 R144, R166, -0x326172a9, RZ ;  /* 0xcd9e8d57a6907827 */ /* 0x000fe200078e00ff */
[--C-:B------:R-:W-:Y:S01]  /*0960*/  SHF.R.U64 R110, R32, 0x10, R33.reuse ;  /* 0x00000010206e7819 */ /* 0x100fe20000001221 */
[----:B------:R-:W-:Y:S01]  /*0970*/  HADD2.F32 R31, -RZ, R31.H0_H0 ;  /* 0x2000001fff1f7230 */ /* 0x000fe20000004100 */
[----:B------:R-:W-:Y:S01]  /*0980*/  SHF.R.U32.HI R111, RZ, 0x10, R33 ;  /* 0x00000010ff6f7819 */ /* 0x000fe20000011621 */
[----:B------:R-:W-:Y:S01]  /*0990*/  HADD2.F32 R32, -RZ, R32.H0_H0 ;  /* 0x20000020ff207230 */ /* 0x000fe20000004100 */
[----:B------:R-:W-:Y:S01]  /*09a0*/  IADD3 R18, R115, -0x695add53, RZ ;  /* 0x96a522ad73127810 */ /* 0x000fe20007ffe0ff */
[----:B------:R-:W-:Y:S01]  /*09b0*/  HADD2.F32 R33, -RZ, R33.H0_H0 ;  /* 0x20000021ff217230 */ /* 0x000fe20000004100 */
[----:B------:R-:W-:Y:S01]  /*09c0*/  LOP3.LUT R144, R144, R20, R19, 0x96, !PT ;  /* 0x0000001490907212 */ /* 0x000fe200078e9613 */
[----:B------:R-:W-:Y:S01]  /*09d0*/  HADD2.F32 R20, -RZ, R58.H0_H0 ;  /* 0x2000003aff147230 */ /* 0x000fe20000004100 */
[----:B------:R-:W-:Y:S01]  /*09e0*/  LOP3.LUT R145, R165, R145, R18, 0x96, !PT ;  /* 0x00000091a5917212 */ /* 0x000fe200078e9612 */
[----:B------:R-:W-:Y:S01]  /*09f0*/  HADD2.F32 R105, -RZ, R105.H0_H0 ;  /* 0x20000069ff697230 */ /* 0x000fe20000004100 */
[----:B------:R-:W-:Y:S01]  /*0a00*/  LOP3.LUT R162, R162, 0x3, RZ, 0xc0, !PT ;  /* 0x00000003a2a27812 */ /* 0x000fe200078ec0ff */
[----:B------:R-:W-:Y:S01]  /*0a10*/  HADD2.F32 R106, -RZ, R106.H0_H0 ;  /* 0x2000006aff6a7230 */ /* 0x000fe20000004100 */
[----:B------:R-:W-:Y:S01]  /*0a20*/  IMAD R166, R166, -0x326172a9, RZ ;  /* 0xcd9e8d57a6a67824 */ /* 0x000fe200078e02ff */
        /* <DEDUP_REMOVED lines=89> */
.L_x_41556:
[----:B------:R-:W-:Y:S01]  /*0fc0*/  IMAD R56, R0, c[0x0][0x168], RZ ;  /* 0x00005a0000387a24 */ /* 0x000fe200078e02ff */
[----:B------:R-:W-:Y:S01]  /*0fd0*/  ISETP.NE.U32.AND P0, PT, RZ, c[0x0][0x180], PT ;  /* 0x00006000ff007a0c */ /* 0x000fe20003f05070 */
[----:B------:R-:W-:Y:S01]  /*0fe0*/  IMAD.MOV.U32 R151, RZ, RZ, 0x10 ;  /* 0x00000010ff977424 */ /* 0x000fe200078e00ff */
[----:B------:R-:W-:Y:S01]  /*0ff0*/  ISETP.NE.U32.AND P1, PT, RZ, c[0x0][0x1c0], PT ;  /* 0x00007000ff007a0c */ /* 0x000fe20003f25070 */
[----:B------:R-:W-:Y:S01]  /*1000*/  IMAD.MOV.U32 R154, RZ, RZ, 0x3f800000 ;  /* 0x3f800000ff9a7424 */ /* 0x000fe200078e00ff */
[----:B------:R-:W-:-:S02]  /*1010*/  SHF.R.S32.HI R57, RZ, 0x1f, R56 ;  /* 0x0000001fff397819 */ /* 0x000fc40000011438 */
[----:B------:R-:W-:Y:S02]  /*1020*/  ISETP.NE.AND.EX P0, PT, RZ, c[0x0][0x184], PT, P0 ;  /* 0x00006100ff007a0c */ /* 0x000fe40003f05300 */
[----:B------:R-:W-:Y:S02]  /*1030*/  LEA.HI R57, R57, R56, RZ, 0x2 ;  /* 0x0000003839397211 */ /* 0x000fe400078f10ff */
[----:B------:R-:W-:Y:S02]  /*1040*/  ISETP.NE.AND.EX P1, PT, RZ, c[0x0][0x1c4], PT, P1 ;  /* 0x00007100ff007a0c */ /* 0x000fe40003f25310 */
[----:B------:R-:W-:-:S05]  /*1050*/  LEA.HI.SX32 R148, R57, R140, 0x1e ;  /* 0x0000008c39947211 */ /* 0x000fca00078ff2ff */
[----:B------:R-:W-:-:S04]  /*1060*/  IMAD.WIDE.U32 R56, R148, R151, c[0x0][0x170] ;  /* 0x00005c0094387625 */ /* 0x000fc800078e0097 */
[----:B------:R-:W-:Y:S02]  /*1070*/  @P0 IMAD.WIDE.U32 R62, R148, R151, c[0x0][0x180] ;  /* 0x00006000943e0625 */ /* 0x000fe400078e0097 */
[----:B------:R-:W5:Y:S01]  /*1080*/  LDG.E.128 R56, [R56.64] ;  /* 0x0000000438387981 */ /* 0x000f62000c1e1d00 */
[----:B------:R-:W-:-:S03]  /*1090*/  @P1 MOV R61, 0x4 ;  /* 0x00000004003d1802 */ /* 0x000fc60000000f00 */
[----:B------:R0:W5:Y:S02]  /*10a0*/  @P0 LDG.E.128 R80, [R62.64] ;  /* 0x000000043e500981 */ /* 0x000164000c1e1d00 */
[----:B------:R-:W-:-:S05]  /*10b0*/  @P1 IMAD.WIDE R60, R0, R61, c[0x0][0x1c0] ;  /* 0x00007000003c1625 */ /* 0x000fca00078e023d */
        /* <DEDUP_REMOVED lines=13> */
.L_x_41358:
[----:B0-----:R-:W-:Y:S02]  /*1190*/  MOV R68, R166 ;  /* 0x000000a600447202 */ /* 0x001fe40000000f00 */
.L_x_41359:
[----:B------:R-:W-:Y:S05]  /*11a0*/  BSYNC B0 ;  /* 0x0000000000007941 */ /* 0x000fea0003800000 */
.L_x_41357:
        /* <DEDUP_REMOVED lines=16> */
.L_x_41363:
[----:B------:R-:W-:Y:S05]  /*12b0*/  BSYNC B1 ;  /* 0x0000000000017941 */ /* 0x000fea0003800000 */
.L_x_41362:
        /* <DEDUP_REMOVED lines=42> */
.L_x_41361:
[----:B------:R-:W-:Y:S05]  /*1560*/  BSYNC B0 ;  /* 0x0000000000007941 */ /* 0x000fea0003800000 */
.L_x_41360:
[----:B------:R-:W0:Y:S01]  /*1570*/  I2F.U32 R60, R68 ;  /* 0x00000044003c7306 */ /* 0x000e220000201000 */
[----:B------:R-:W-:Y:S01]  /*1580*/  IMAD.MOV.U32 R153, RZ, RZ, 0x2f800000 ;  /* 0x2f800000ff997424 */ /* 0x000fe200078e00ff */
[----:B------:R-:W-:Y:S01]  /*1590*/  ISETP.NE.U32.AND P1, PT, RZ, c[0x0][0x180], PT ;  /* 0x00006000ff007a0c */ /* 0x000fe20003f25070 */
[----:B-----5:R-:W-:Y:S01]  /*15a0*/  FMUL.FTZ R56, R56, R154 ;  /* 0x0000009a38387220 */ /* 0x020fe20000410000 */
[----:B------:R-:W-:Y:S01]  /*15b0*/  ISETP.NE.AND P3, PT, R64, 0x1, PT ;  /* 0x000000014000780c */ /* 0x000fe20003f65270 */
[----:B------:R-:W-:Y:S01]  /*15c0*/  BSSY B0, `(.L_x_41364) ;  /* 0x0000013000007945 */ /* 0x000fe20003800000 */
[----:B------:R-:W-:Y:S01]  /*15d0*/  ISETP.NE.AND.EX P1, PT, RZ, c[0x0][0x184], PT, P1 ;  /* 0x00006100ff007a0c */ /* 0x000fe20003f25310 */
        /* <DEDUP_REMOVED lines=16> */
.L_x_41365:
[----:B------:R-:W-:Y:S02]  /*16e0*/  MOV R56, R166 ;  /* 0x000000a600387202 */ /* 0x000fe40000000f00 */
.L_x_41366:
[----:B------:R-:W-:Y:S05]  /*16f0*/  BSYNC B0 ;  /* 0x0000000000007941 */ /* 0x000fea0003800000 */
.L_x_41364:
        /* <DEDUP_REMOVED lines=16> */
.L_x_41370:
[----:B------:R-:W-:Y:S05]  /*1800*/  BSYNC B1 ;  /* 0x0000000000017941 */ /* 0x000fea0003800000 */
.L_x_41369:
        /* <DEDUP_REMOVED lines=42> */
.L_x_41368:
[----:B------:R-:W-:Y:S05]  /*1ab0*/  BSYNC B0 ;  /* 0x0000000000007941 */ /* 0x000fea0003800000 */
.L_x_41367:
        /* <DEDUP_REMOVED lines=20> */
.L_x_41372:
[----:B------:R-:W-:Y:S02]  /*1c00*/  IMAD.MOV.U32 R68, RZ, RZ, R166 ;  /* 0x000000ffff447224 */ /* 0x000fe400078e00a6 */
.L_x_41373:
[----:B------:R-:W-:Y:S05]  /*1c10*/  BSYNC B0 ;  /* 0x0000000000007941 */ /* 0x000fea0003800000 */
.L_x_41371:
        /* <DEDUP_REMOVED lines=16> */
.L_x_41377:
[----:B------:R-:W-:Y:S05]  /*1d20*/  BSYNC B1 ;  /* 0x0000000000017941 */ /* 0x000fea0003800000 */
.L_x_41376:
        /* <DEDUP_REMOVED lines=42> */
.L_x_41375:
[----:B------:R-:W-:Y:S05]  /*1fd0*/  BSYNC B0 ;  /* 0x0000000000007941 */ /* 0x000fea0003800000 */
.L_x_41374:
        /* <DEDUP_REMOVED lines=20> */
.L_x_41379:
[----:B------:R-:W-:Y:S02]  /*2120*/  IMAD.MOV.U32 R58, RZ, RZ, R166 ;  /* 0x000000ffff3a7224 */ /* 0x000fe400078e00a6 */
.L_x_41380:
[----:B------:R-:W-:Y:S05]  /*2130*/  BSYNC B0 ;  /* 0x0000000000007941 */ /* 0x000fea0003800000 */
.L_x_41378:
        /* <DEDUP_REMOVED lines=16> */
.L_x_41384:
[----:B------:R-:W-:Y:S05]  /*2240*/  BSYNC B1 ;  /* 0x0000000000017941 */ /* 0x000fea0003800000 */
.L_x_41383:
        /* <DEDUP_REMOVED lines=42> */
.L_x_41382:
[----:B------:R-:W-:Y:S05]  /*24f0*/  BSYNC B0 ;  /* 0x0000000000007941 */ /* 0x000fea0003800000 */
.L_x_41381:
[----:B------:R-:W0:Y:S01]  /*2500*/  I2F.U32 R56, R58 ;  /* 0x0000003a00387306 */ /* 0x000e220000201000 */
[----:B------:R-:W-:Y:S01]  /*2510*/  FMUL.FTZ R59, R59, R154 ;  /* 0x0000009a3b3b7220 */ /* 0x000fe20000410000 */
[----:B------:R-:W-:Y:S01]  /*2520*/  SEL R60, RZ, 0x10000, P4 ;  /* 0x00010000ff3c7807 */ /* 0x000fe20002000000 */
[----:B------:R-:W-:Y:S01]  /*2530*/  HFMA2.MMA R157, -RZ, RZ, 0, 2.384185791015625e-07 ;  /* 0x00000004ff9d7435 */ /* 0x000fe200000001ff */
        /* <DEDUP_REMOVED lines=8> */
[----:B------:R-:W-:Y:S02]  /*25c0*/  FSEL R56, R59, RZ, !P5 ;  /* 0x000000ff3b387208 */ /* 0x000fe40006800000 */
[----:B------:R-:W-:Y:S01]  /*25d0*/  IADD3 R57, R61, R57, R60 ;  /* 0x000000393d397210 */ /* 0x000fe20007ffe03c */
[----:B------:R-:W-:-:S04]  /*25e0*/  IMAD.WIDE.U32 R60, R148, R157, c[0x0][0x190] ;  /* 0x00006400943c7625 */ /* 0x000fc800078e009d */
[----:B------:R-:W-:Y:S02]  /*25f0*/  FMUL.FTZ R79, R129, R56 ;  /* 0x00000038814f7220 */ /* 0x000fe40000410000 */
[----:B------:R-:W-:Y:S02]  /*2600*/  IMAD.IADD R67, R57, 0x1, R62 ;  /* 0x0000000139437824 */ /* 0x000fe400078e023e */
[----:B------:R-:W-:Y:S02]  /*2610*/  @P1 FADD.FTZ R79, R83, R79 ;  /* 0x0000004f534f1221 */ /* 0x000fe40000010000 */
[----:B------:R-:W-:-:S03]  /*2620*/  IMAD.WIDE.U32 R56, R68, R151, c[0x0][0x170] ;  /* 0x00005c0044387625 */ /* 0x000fc600078e0097 */
[----:B------:R0:W-:Y:S01]  /*2630*/  STG.E.128 [R64.64], R76 ;  /* 0x0000004c40007986 */ /* 0x0001e2000c101d04 */
[----:B------:R-:W-:-:S03]  /*2640*/  @P0 IMAD.WIDE.U32 R62, R68, R151, c[0x0][0x180] ;  /* 0x00006000443e0625 */ /* 0x000fc600078e0097 */
[----:B------:R0:W-:Y:S04]  /*2650*/  STG.E [R60.64], R67 ;  /* 0x000000433c007986 */ /* 0x0001e8000c101904 */
[----:B------:R0:W5:Y:S04]  /*2660*/  @P0 LDG.E.128 R80, [R62.64] ;  /* 0x000000043e500981 */ /* 0x000168000c1e1d00 */
[----:B------:R-:W5:Y:S01]  /*2670*/  LDG.E.128 R56, [R56.64] ;  /* 0x0000000438387981 */ /* 0x000f62000c1e1d00 */
[C---:B------:R-:W-:Y:S01]  /*2680*/  ISETP.NE.AND P2, PT, R66.reuse, 0x1, PT ;  /* 0x000000014200780c */ /* 0x040fe20003f45270 */
[----:B------:R-:W-:Y:S01]  /*2690*/  BSSY B0, `(.L_x_41385) ;  /* 0x000000d000007945 */ /* 0x000fe20003800000 */
[----:B------:R-:W-:Y:S01]  /*26a0*/  IADD3 R69, R66, 0x1, RZ ;  /* 0x0000000142457810 */ /* 0x000fe20007ffe0ff */
[----:B------:R-:W1:Y:S10]  /*26b0*/  S2R R155, SR_TID.X ;  /* 0x00000000009b7919 */ /* 0x000e740000002100 */
        /* <DEDUP_REMOVED lines=9> */
.L_x_41386:
[----:B0-----:R-:W-:Y:S02]  /*2750*/  IMAD.MOV.U32 R70, RZ, RZ, R166 ;  /* 0x000000ffff467224 */ /* 0x001fe400078e00a6 */
.L_x_41387:
[----:B------:R-:W-:Y:S05]  /*2760*/  BSYNC B0 ;  /* 0x0000000000007941 */ /* 0x000fea0003800000 */
.L_x_41385:
        /* <DEDUP_REMOVED lines=16> */
.L_x_41391:
[----:B------:R-:W-:Y:S05]  /*2870*/  BSYNC B1 ;  /* 0x0000000000017941 */ /* 0x000fea0003800000 */
.L_x_41390:
        /* <DEDUP_REMOVED lines=42> */
.L_x_41389:
[----:B------:R-:W-:Y:S05]  /*2b20*/  BSYNC B0 ;  /* 0x0000000000007941 */ /* 0x000fea0003800000 */
.L_x_41388:
[----:B------:R-:W0:Y:S01]  /*2b30*/  I2F.U32 R60, R70 ;  /* 0x00000046003c7306 */ /* 0x000e220000201000 */
[----:B-----5:R-:W-:Y:S01]  /*2b40*/  FMUL.FTZ R56, R56, R154 ;  /* 0x0000009a38387220 */ /* 0x020fe20000410000 */
[----:B------:R-:W-:Y:S01]  /*2b50*/  ISETP.NE.AND P3, PT, R69, 0x1, PT ;  /* 0x000000014500780c */ /* 0x000fe20003f65270 */
[----:B------:R-:W-:Y:S02]  /*2b60*/  BSSY B0, `(.L_x_41392) ;  /* 0x0000012000007945 */ /* 0x000fe40003800000 */
        /* <DEDUP_REMOVED lines=16> */
.L_x_41393:
[----:B------:R-:W-:Y:S02]  /*2c70*/  IMAD.MOV.U32 R70, RZ, RZ, R166 ;  /* 0x000000ffff467224 */ /* 0x000fe400078e00a6 */
.L_x_41394:
[----:B------:R-:W-:Y:S05]  /*2c80*/  BSYNC B0 ;  /* 0x0000000000007941 */ /* 0x000fea0003800000 */
.L_x_41392:
        /* <DEDUP_REMOVED lines=16> */
.L_x_41398:
[----:B------:R-:W-:Y:S05]  /*2d90*/  BSYNC B1 ;  /* 0x0000000000017941 */ /* 0x000fea0003800000 */
.L_x_41397:
        /* <DEDUP_REMOVED lines=42> */
.L_x_41396:
[----:B------:R-:W-:Y:S05]  /*3040*/  BSYNC B0 ;  /* 0x0000000000007941 */ /* 0x000fea0003800000 */
.L_x_41395:
[----:B------:R-:W0:Y:S01]  /*3050*/  I2F.U32 R60, R70 ;  /* 0x00000046003c7306 */ /* 0x000e220000201000 */
[----:B------:R-:W-:Y:S01]  /*3060*/  FMUL.FTZ R57, R57, R154 ;  /* 0x0000009a39397220 */ /* 0x000fe20000410000 */
[----:B------:R-:W-:Y:S01]  /*3070*/  ISETP.NE.AND P4, PT, R56, 0x1, PT ;  /* 0x000000013800780c */ /* 0x000fe20003f85270 */
[----:B------:R-:W-:Y:S02]  /*3080*/  BSSY B0, `(.L_x_41399) ;  /* 0x0000012000007945 */ /* 0x000fe40003800000 */
        /* <DEDUP_REMOVED lines=16> */
.L_x_41400:
[----:B------:R-:W-:Y:S02]  /*3190*/  MOV R66, R166 ;  /* 0x000000a600427202 */ /* 0x000fe40000000f00 */
.L_x_41401:
[----:B------:R-:W-:Y:S05]  /*31a0*/  BSYNC B0 ;  /* 0x0000000000007941 */ /* 0x000fea0003800000 */
.L_x_41399:
        /* <DEDUP_REMOVED lines=16> */
.L_x_41405:
[----:B------:R-:W-:Y:S05]  /*32b0*/  BSYNC B1 ;  /* 0x0000000000017941 */ /* 0x000fea0003800000 */
.L_x_41404:
        /* <DEDUP_REMOVED lines=42> */
.L_x_41403:
[----:B------:R-:W-:Y:S05]  /*3560*/  BSYNC B0 ;  /* 0x0000000000007941 */ /* 0x000fea0003800000 */
.L_x_41402:
        /* <DEDUP_REMOVED lines=20> */
.L_x_41407:
[----:B------:R-:W-:Y:S02]  /*36b0*/  IMAD.MOV.U32 R58, RZ, RZ, R166 ;  /* 0x000000ffff3a7224 */ /* 0x000fe400078e00a6 */
.L_x_41408:
[----:B------:R-:W-:Y:S05]  /*36c0*/  BSYNC B0 ;  /* 0x0000000000007941 */ /* 0x000fea0003800000 */
.L_x_41406:
        /* <DEDUP_REMOVED lines=16> */
.L_x_41412:
[----:B------:R-:W-:Y:S05]  /*37d0*/  BSYNC B1 ;  /* 0x0000000000017941 */ /* 0x000fea0003800000 */
.L_x_41411:
        /* <DEDUP_REMOVED lines=42> */
.L_x_41410:
[----:B------:R-:W-:Y:S05]  /*3a80*/  BSYNC B0 ;  /* 0x0000000000007941 */ /* 0x000fea0003800000 */
.L_x_41409:
        /* <DEDUP_REMOVED lines=11> */
[----:B------:R-:W-:Y:S02]  /*3b40*/  FSEL R56, R59, RZ, !P5 ;  /* 0x000000ff3b387208 */ /* 0x000fe40006800000 */
[----:B------:R-:W-:Y:S01]  /*3b50*/  IADD3 R57, R61, R57, R60 ;  /* 0x000000393d397210 */ /* 0x000fe20007ffe03c */
[----:B------:R-:W-:-:S04]  /*3b60*/  @P0 IMAD.WIDE.U32 R60, R150, R151, c[0x0][0x180] ;  /* 0x00006000963c0625 */ /* 0x000fc800078e0097 */
[----:B------:R-:W-:Y:S02]  /*3b70*/  FMUL.FTZ R75, R131, R56 ;  /* 0x00000038834b7220 */ /* 0x000fe40000410000 */
[----:B------:R-:W-:Y:S02]  /*3b80*/  IMAD.IADD R69, R57, 0x1, R62 ;  /* 0x0000000139457824 */ /* 0x000fe400078e023e */
[----:B------:R-:W-:Y:S02]  /*3b90*/  @P1 FADD.FTZ R75, R83, R75 ;  /* 0x0000004b534b1221 */ /* 0x000fe40000010000 */
[----:B------:R-:W-:-:S03]  /*3ba0*/  IMAD.WIDE.U32 R62, R68, R157, c[0x0][0x190] ;  /* 0x00006400443e7625 */ /* 0x000fc600078e009d */
[----:B------:R0:W-:Y:S01]  /*3bb0*/  STG.E.128 [R64.64], R72 ;  /* 0x0000004840007986 */ /* 0x0001e2000c101d04 */
[----:B------:R-:W-:-:S03]  /*3bc0*/  IMAD.WIDE.U32 R56, R150, R151, c[0x0][0x170] ;  /* 0x00005c0096387625 */ /* 0x000fc600078e0097 */
[----:B------:R0:W-:Y:S04]  /*3bd0*/  STG.E [R62.64], R69 ;  /* 0x000000453e007986 */ /* 0x0001e8000c101904 */
        /* <DEDUP_REMOVED lines=14> */
.L_x_41414:
[----:B0-----:R-:W-:Y:S02]  /*3cc0*/  IMAD.MOV.U32 R69, RZ, RZ, R166 ;  /* 0x000000ffff457224 */ /* 0x001fe400078e00a6 */
.L_x_41415:
[----:B------:R-:W-:Y:S05]  /*3cd0*/  BSYNC B0 ;  /* 0x0000000000007941 */ /* 0x000fea0003800000 */
.L_x_41413:
        /* <DEDUP_REMOVED lines=16> */
.L_x_41419:
[----:B------:R-:W-:Y:S05]  /*3de0*/  BSYNC B1 ;  /* 0x0000000000017941 */ /* 0x000fea0003800000 */
.L_x_41418:
        /* <DEDUP_REMOVED lines=42> */
.L_x_41417:
[----:B------:R-:W-:Y:S05]  /*4090*/  BSYNC B0 ;  /* 0x0000000000007941 */ /* 0x000fea0003800000 */
.L_x_41416:
        /* <DEDUP_REMOVED lines=20> */
.L_x_41421:
[----:B------:R-:W-:Y:S02]  /*41e0*/  IMAD.MOV.U32 R70, RZ, RZ, R166 ;  /* 0x000000ffff467224 */ /* 0x000fe400078e00a6 */
.L_x_41422:
[----:B------:R-:W-:Y:S05]  /*41f0*/  BSYNC B0 ;  /* 0x0000000000007941 */ /* 0x000fea0003800000 */
.L_x_41420:
        /* <DEDUP_REMOVED lines=16> */
.L_x_41426:
[----:B------:R-:W-:Y:S05]  /*4300*/  BSYNC B1 ;  /* 0x0000000000017941 */ /* 0x000fea0003800000 */
.L_x_41425:
        /* <DEDUP_REMOVED lines=42> */
.L_x_41424:
[----:B------:R-:W-:Y:S05]  /*45b0*/  BSYNC B0 ;  /* 0x0000000000007941 */ /* 0x000fea0003800000 */
.L_x_41423:
        /* <DEDUP_REMOVED lines=20> */
.L_x_41428:
[----:B------:R-:W-:Y:S02]  /*4700*/  MOV R66, R166 ;  /* 0x000000a600427202 */ /* 0x000fe40000000f00 */
.L_x_41429:
[----:B------:R-:W-:Y:S05]  /*4710*/  BSYNC B0 ;  /* 0x0000000000007941 */ /* 0x000fea0003800000 */
.L_x_41427:
        /* <DEDUP_REMOVED lines=16> */
.L_x_41433:
[----:B------:R-:W-:Y:S05]  /*4820*/  BSYNC B1 ;  /* 0x0000000000017941 */ /* 0x000fea0003800000 */
.L_x_41432:
        /* <DEDUP_REMOVED lines=42> */
.L_x_41431:
[----:B------:R-:W-:Y:S05]  /*4ad0*/  BSYNC B0 ;  /* 0x0000000000007941 */ /* 0x000fea0003800000 */
.L_x_41430:
        /* <DEDUP_REMOVED lines=20> */
.L_x_41435:
[----:B------:R-:W-:Y:S02]  /*4c20*/  MOV R58, R166 ;  /* 0x000000a6003a7202 */ /* 0x000fe40000000f00 */
.L_x_41436:
[----:B------:R-:W-:Y:S05]  /*4c30*/  BSYNC B0 ;  /* 0x0000000000007941 */ /* 0x000fea0003800000 */
.L_x_41434:
        /* <DEDUP_REMOVED lines=16> */
.L_x_41440:
[----:B------:R-:W-:Y:S05]  /*4d40*/  BSYNC B1 ;  /* 0x0000000000017941 */ /* 0x000fea0003800000 */
.L_x_41439:
        /* <DEDUP_REMOVED lines=42> */
.L_x_41438:
[----:B------:R-:W-:Y:S05]  /*4ff0*/  BSYNC B0 ;  /* 0x0000000000007941 */ /* 0x000fea0003800000 */
.L_x_41437:
[----:B------:R0:W2:Y:S01]  /*5000*/  I2F.U32 R56, R58 ;  /* 0x0000003a00387306 */ /* 0x0000a20000201000 */
[----:B------:R-:W-:Y:S01]  /*5010*/  FMUL.FTZ R59, R59, R154 ;  /* 0x0000009a3b3b7220 */ /* 0x000fe20000410000 */
[----:B------:R-:W-:Y:S02]  /*5020*/  SEL R60, RZ, 0x10000, P4 ;  /* 0x00010000ff3c7807 */ /* 0x000fe40002000000 */
[----:B------:R-:W-:Y:S01]  /*5030*/  SEL R61, RZ, 0x100, P3 ;  /* 0x00000100ff3d7807 */ /* 0x000fe20001800000 */
[----:B------:R-:W-:Y:S01]  /*5040*/  FMUL.FTZ R59, R59, c[0x0][0x1e8] ;  /* 0x00007a003b3b7a20 */ /* 0x000fe20000410000 */
[C---:B------:R-:W-:Y:S02]  /*5050*/  IADD3 R62, R148.reuse, 0x200, RZ ;  /* 0x00000200943e7810 */ /* 0x040fe40007ffe0ff */
[----:B------:R-:W-:Y:S02]  /*5060*/  IADD3 R152, R148, 0x300, RZ ;  /* 0x0000030094987810 */ /* 0x000fe40007ffe0ff */
[----:B0-----:R-:W-:Y:S01]  /*5070*/  SEL R58, RZ, 0x1, P2 ;  /* 0x00000001ff3a7807 */ /* 0x001fe20001000000 */
[----:B------:R-:W-:-:S04]  /*5080*/  IMAD.WIDE.U32 R64, R62, R151, c[0x0][0x188] ;  /* 0x000062003e407625 */ /* 0x000fc800078e0097 */
[----:B------:R-:W-:-:S04]  /*5090*/  IMAD.WIDE.U32 R62, R62, R157, c[0x0][0x190] ;  /* 0x000064003e3e7625 */ /* 0x000fc800078e009d */
[----:B--2---:R-:W-:-:S05]  /*50a0*/  FFMA.FTZ R56, R56, R153, 1.1641532182693481445e-10 ;  /* 0x2f00000038387423 */ /* 0x004fca0000010099 */
        /* <DEDUP_REMOVED lines=9> */
[----:B------:R0:W-:Y:S04]  /*5140*/  STG.E.128 [R64.64], R68 ;  /* 0x0000004440007986 */ /* 0x0001e8000c101d04 */
[----:B------:R0:W-:Y:S04]  /*5150*/  STG.E [R62.64], R85 ;  /* 0x000000553e007986 */ /* 0x0001e8000c101904 */
        /* <DEDUP_REMOVED lines=14> */
.L_x_41442:
[----:B0-----:R-:W-:Y:S02]  /*5240*/  IMAD.MOV.U32 R84, RZ, RZ, R166 ;  /* 0x000000ffff547224 */ /* 0x001fe400078e00a6 */
.L_x_41443:
[----:B------:R-:W-:Y:S05]  /*5250*/  BSYNC B0 ;  /* 0x0000000000007941 */ /* 0x000fea0003800000 */
.L_x_41441:
        /* <DEDUP_REMOVED lines=16> */
.L_x_41447:
[----:B------:R-:W-:Y:S05]  /*5360*/  BSYNC B1 ;  /* 0x0000000000017941 */ /* 0x000fea0003800000 */
.L_x_41446:
        /* <DEDUP_REMOVED lines=42> */
.L_x_41445:
[----:B------:R-:W-:Y:S05]  /*5610*/  BSYNC B0 ;  /* 0x0000000000007941 */ /* 0x000fea0003800000 */
.L_x_41444:
        /* <DEDUP_REMOVED lines=20> */
.L_x_41449:
[----:B------:R-:W-:Y:S02]  /*5760*/  IMAD.MOV.U32 R86, RZ, RZ, R166 ;  /* 0x000000ffff567224 */ /* 0x000fe400078e00a6 */
.L_x_41450:
[----:B------:R-:W-:Y:S05]  /*5770*/  BSYNC B0 ;  /* 0x0000000000007941 */ /* 0x000fea0003800000 */
.L_x_41448:
        /* <DEDUP_REMOVED lines=16> */
.L_x_41454:
[----:B------:R-:W-:Y:S05]  /*5880*/  BSYNC B1 ;  /* 0x0000000000017941 */ /* 0x000fea0003800000 */
.L_x_41453:
        /* <DEDUP_REMOVED lines=42> */
.L_x_41452:
[----:B------:R-:W-:Y:S05]  /*5b30*/  BSYNC B0 ;  /* 0x0000000000007941 */ /* 0x000fea0003800000 */
.L_x_41451:
        /* <DEDUP_REMOVED lines=20> */
.L_x_41456:
[----:B------:R-:W-:Y:S02]  /*5c80*/  IMAD.MOV.U32 R84, RZ, RZ, R166 ;  /* 0x000000ffff547224 */ /* 0x000fe400078e00a6 */
.L_x_41457:
[----:B------:R-:W-:Y:S05]  /*5c90*/  BSYNC B0 ;  /* 0x0000000000007941 */ /* 0x000fea0003800000 */
.L_x_41455:
        /* <DEDUP_REMOVED lines=16> */
.L_x_41461:
[----:B------:R-:W-:Y:S05]  /*5da0*/  BSYNC B1 ;  /* 0x0000000000017941 */ /* 0x000fea0003800000 */
.L_x_41460:
        /* <DEDUP_REMOVED lines=42> */
.L_x_41459:
[----:B------:R-:W-:Y:S05]  /*6050*/  BSYNC B0 ;  /* 0x0000000000007941 */ /* 0x000fea0003800000 */
.L_x_41458:
        /* <DEDUP_REMOVED lines=20> */
.L_x_41463:
[----:B------:R-:W-:Y:S02]  /*61a0*/  IMAD.MOV.U32 R58, RZ, RZ, R166 ;  /* 0x000000ffff3a7224 */ /* 0x000fe400078e00a6 */
.L_x_41464:
[----:B------:R-:W-:Y:S05]  /*61b0*/  BSYNC B0 ;  /* 0x0000000000007941 */ /* 0x000fea0003800000 */
.L_x_41462:
        /* <DEDUP_REMOVED lines=16> */
.L_x_41468:
[----:B------:R-:W-:Y:S05]  /*62c0*/  BSYNC B1 ;  /* 0x0000000000017941 */ /* 0x000fea0003800000 */
.L_x_41467:
        /* <DEDUP_REMOVED lines=42> */
.L_x_41466:
[----:B------:R-:W-:Y:S05]  /*6570*/  BSYNC B0 ;  /* 0x0000000000007941 */ /* 0x000fea0003800000 */
.L_x_41465:
        /* <DEDUP_REMOVED lines=12> */
[----:B------:R-:W-:Y:S02]  /*6640*/  FSEL R56, R59, RZ, !P5 ;  /* 0x000000ff3b387208 */ /* 0x000fe40006800000 */
[----:B------:R-:W-:-:S03]  /*6650*/  SEL R57, RZ, 0x1000000, P5 ;  /* 0x01000000ff397807 */ /* 0x000fc60002800000 */
[----:B------:R-:W-:Y:S01]  /*6660*/  FMUL.FTZ R67, R135, R56 ;  /* 0x0000003887437220 */ /* 0x000fe20000410000 */
[----:B------:R-:W-:Y:S01]  /*6670*/  IADD3 R57, R61, R57, R60 ;  /* 0x000000393d397210 */ /* 0x000fe20007ffe03c */
[----:B------:R-:W-:-:S03]  /*6680*/  @P0 IMAD.WIDE.U32 R60, R156, R151, c[0x0][0x180] ;  /* 0x000060009c3c0625 */ /* 0x000fc600078e0097 */
[----:B------:R-:W-:Y:S01]  /*6690*/  IADD3 R87, R57, R58, RZ ;  /* 0x0000003a39577210 */ /* 0x000fe20007ffe0ff */
        /* <DEDUP_REMOVED lines=18> */
.L_x_41470:
[----:B0-----:R-:W-:Y:S02]  /*67c0*/  MOV R87, R166 ;  /* 0x000000a600577202 */ /* 0x001fe40000000f00 */
.L_x_41471:
[----:B------:R-:W-:Y:S05]  /*67d0*/  BSYNC B0 ;  /* 0x0000000000007941 */ /* 0x000fea0003800000 */
.L_x_41469:
        /* <DEDUP_REMOVED lines=16> */
.L_x_41475:
[----:B------:R-:W-:Y:S05]  /*68e0*/  BSYNC B1 ;  /* 0x0000000000017941 */ /* 0x000fea0003800000 */
.L_x_41474:
[----:B------:R-:W-:Y:S01]  /*68f0*/  LOP3.LUT R60, R60, R97, R115, 0x96, !PT ;  /* 0x000000613c3c7212 */ /* 0x000fe200078e9673 */
[----:B------:R-:W-:Y:S01]  /*6900*/  IMAD.HI.U32 R61, R94, -0x326172a9, RZ ;  /* 0xcd9e8d575e3d7827 */ /* 0x000fe200078e00ff */
[----:B------:R-:W-:-:S03]  /*6910*/  HFMA2.MMA R140, -RZ, RZ, 0, 0 ;  /* 0x00000000ff8c7435 */ /* 0x000fc600000001ff */
        /* <DEDUP_REMOVED lines=39> */
.L_x_41473:
[----:B------:R-:W-:Y:S05]  /*6b90*/  BSYNC B0 ;  /* 0x0000000000007941 */ /* 0x000fea0003800000 */
.L_x_41472:
        /* <DEDUP_REMOVED lines=20> */
.L_x_41477:
[----:B------:R-:W-:Y:S02]  /*6ce0*/  MOV R141, R166 ;  /* 0x000000a6008d7202 */ /* 0x000fe40000000f00 */
.L_x_41478:
[----:B------:R-:W-:Y:S05]  /*6cf0*/  BSYNC B0 ;  /* 0x0000000000007941 */ /* 0x000fea0003800000 */
.L_x_41476:
        /* <DEDUP_REMOVED lines=16> */
.L_x_41482:
[----:B------:R-:W-:Y:S05]  /*6e00*/  BSYNC B1 ;  /* 0x0000000000017941 */ /* 0x000fea0003800000 */
.L_x_41481:
[----:B------:R-:W-:Y:S01]  /*6e10*/  IMAD.HI.U32 R61, R94, -0x326172a9, RZ ;  /* 0xcd9e8d575e3d7827 */ /* 0x000fe200078e00ff */
[----:B------:R-:W-:-:S03]  /*6e20*/  LOP3.LUT R56, R56, R97, R115, 0x96, !PT ;  /* 0x0000006138387212 */ /* 0x000fc600078e9673 */
[----:B------:R-:W-:Y:S01]  /*6e30*/  IMAD R62, R94, -0x326172a9, RZ ;  /* 0xcd9e8d575e3e7824 */ /* 0x000fe200078e02ff */
[----:B------:R-:W-:Y:S01]  /*6e40*/  LOP3.LUT R61, R61, R96, R114, 0x96, !PT ;  /* 0x000000603d3d7212 */ /* 0x000fe200078e9672 */
[----:B------:R-:W-:Y:S01]  /*6e50*/  IMAD.WIDE.U32 R84, R56, -0x326172a9, RZ ;  /* 0xcd9e8d5738547825 */ /* 0x000fe200078e00ff */
[----:B------:R-:W-:-:S03]  /*6e60*/  HFMA2.MMA R56, -RZ, RZ, 0, 0 ;  /* 0x00000000ff387435 */ /* 0x000fc600000001ff */
[----:B------:R-:W-:Y:S01]  /*6e70*/  IMAD R63, R95, -0x2daee0ad, RZ ;  /* 0xd2511f535f3f7824 */ /* 0x000fe200078e02ff */
        /* <DEDUP_REMOVED lines=35> */
.L_x_41480:
[----:B------:R-:W-:Y:S05]  /*70b0*/  BSYNC B0 ;  /* 0x0000000000007941 */ /* 0x000fea0003800000 */
.L_x_41479:
        /* <DEDUP_REMOVED lines=20> */
.L_x_41484:
[----:B------:R-:W-:Y:S02]  /*7200*/  MOV R86, R166 ;  /* 0x000000a600567202 */ /* 0x000fe40000000f00 */
.L_x_41485:
[----:B------:R-:W-:Y:S05]  /*7210*/  BSYNC B0 ;  /* 0x0000000000007941 */ /* 0x000fea0003800000 */
.L_x_41483:
        /* <DEDUP_REMOVED lines=16> */
.L_x_41489:
[----:B------:R-:W-:Y:S05]  /*7320*/  BSYNC B1 ;  /* 0x0000000000017941 */ /* 0x000fea0003800000 */
.L_x_41488:
        /* <DEDUP_REMOVED lines=42> */
.L_x_41487:
[----:B------:R-:W-:Y:S05]  /*75d0*/  BSYNC B0 ;  /* 0x0000000000007941 */ /* 0x000fea0003800000 */
.L_x_41486:
        /* <DEDUP_REMOVED lines=20> */
.L_x_41491:
[----:B------:R-:W-:Y:S02]  /*7720*/  MOV R58, R166 ;  /* 0x000000a6003a7202 */ /* 0x000fe40000000f00 */
.L_x_41492:
[----:B------:R-:W-:Y:S05]  /*7730*/  BSYNC B0 ;  /* 0x0000000000007941 */ /* 0x000fea0003800000 */
.L_x_41490:
        /* <DEDUP_REMOVED lines=16> */
.L_x_41496:
[----:B------:R-:W-:Y:S05]  /*7840*/  BSYNC B1 ;  /* 0x0000000000017941 */ /* 0x000fea0003800000 */
.L_x_41495:
        /* <DEDUP_REMOVED lines=42> */
.L_x_41494:
[----:B------:R-:W-:Y:S05]  /*7af0*/  BSYNC B0 ;  /* 0x0000000000007941 */ /* 0x000fea0003800000 */
.L_x_41493:
[----:B------:R-:W0:Y:S01]  /*7b00*/  I2F.U32 R56, R58 ;  /* 0x0000003a00387306 */ /* 0x000e220000201000 */
[----:B------:R-:W-:Y:S01]  /*7b10*/  FMUL.FTZ R59, R59, R154 ;  /* 0x0000009a3b3b7220 */ /* 0x000fe20000410000 */
[----:B------:R-:W-:Y:S02]  /*7b20*/  SEL R84, RZ, 0x10000, P4 ;  /* 0x00010000ff547807 */ /* 0x000fe40002000000 */
[C---:B------:R-:W-:Y:S01]  /*7b30*/  IADD3 R86, R148.reuse, 0x400, RZ ;  /* 0x0000040094567810 */ /* 0x040fe20007ffe0ff */
[----:B------:R-:W-:Y:S01]  /*7b40*/  FMUL.FTZ R59, R59, c[0x0][0x1e8] ;  /* 0x00007a003b3b7a20 */ /* 0x000fe20000410000 */
[----:B------:R-:W-:-:S03]  /*7b50*/  IADD3 R158, R148, 0x500, RZ ;  /* 0x00000500949e7810 */ /* 0x000fc60007ffe0ff */
[----:B------:R-:W-:-:S04]  /*7b60*/  IMAD.WIDE.U32 R140, R86, R151, c[0x0][0x188] ;  /* 0x00006200568c7625 */ /* 0x000fc800078e0097 */
[----:B------:R-:W-:-:S04]  /*7b70*/  IMAD.WIDE.U32 R86, R86, R157, c[0x0][0x190] ;  /* 0x0000640056567625 */ /* 0x000fc800078e009d */
[----:B0-----:R-:W-:-:S05]  /*7b80*/  FFMA.FTZ R56, R56, R153, 1.1641532182693481445e-10 ;  /* 0x2f00000038387423 */ /* 0x001fca0000010099 */
[----:B------:R-:W-:-:S04]  /*7b90*/  FSETP.GTU.FTZ.AND P5, PT, R56, c[0x0][0x1e4], PT ;  /* 0x0000790038007a0b */ /* 0x000fc80003fbc000 */
[----:B------:R-:W-:Y:S02]  /*7ba0*/  FSEL R56, R59, RZ, !P5 ;  /* 0x000000ff3b387208 */ /* 0x000fe40006800000 */
[----:B------:R-:W-:Y:S02]  /*7bb0*/  SEL R59, RZ, 0x100, P3 ;  /* 0x00000100ff3b7807 */ /* 0x000fe40001800000 */
[----:B------:R-:W-:Y:S01]  /*7bc0*/  SEL R57, RZ, 0x1000000, P5 ;  /* 0x01000000ff397807 */ /* 0x000fe20002800000 */
[----:B------:R-:W-:Y:S01]  /*7bd0*/  FMUL.FTZ R63, R137, R56 ;  /* 0x00000038893f7220 */ /* 0x000fe20000410000 */
[----:B------:R-:W-:Y:S02]  /*7be0*/  SEL R56, RZ, 0x1, P2 ;  /* 0x00000001ff387807 */ /* 0x000fe40001000000 */
[----:B------:R-:W-:Y:S01]  /*7bf0*/  IADD3 R57, R59, R57, R84 ;  /* 0x000000393b397210 */ /* 0x000fe20007ffe054 */
[----:B------:R-:W-:Y:S02]  /*7c00*/  @P1 FADD.FTZ R63, R83, R63 ;  /* 0x0000003f533f1221 */ /* 0x000fe40000010000 */
[----:B------:R-:W-:-:S03]  /*7c10*/  @P0 IMAD.WIDE.U32 R84, R158, R151, c[0x0][0x180] ;  /* 0x000060009e540625 */ /* 0x000fc600078e0097 */
[----:B------:R0:W-:Y:S01]  /*7c20*/  STG.E.128 [R140.64], R60 ;  /* 0x0000003c8c007986 */ /* 0x0001e2000c101d04 */
[----:B------:R-:W-:Y:S02]  /*7c30*/  IMAD.IADD R143, R57, 0x1, R56 ;  /* 0x00000001398f7824 */ /* 0x000fe400078e0238 */
[----:B------:R-:W-:-:S03]  /*7c40*/  IMAD.WIDE.U32 R56, R158, R151, c[0x0][0x170] ;  /* 0x00005c009e387625 */ /* 0x000fc600078e0097 */
[----:B------:R2:W-:Y:S04]  /*7c50*/  STG.E [R86.64], R143 ;  /* 0x0000008f56007986 */ /* 0x0005e8000c101904 */
[----:B------:R2:W5:Y:S04]  /*7c60*/  @P0 LDG.E.128 R80, [R84.64] ;  /* 0x0000000454500981 */ /* 0x000568000c1e1d00 */
[----:B------:R-:W5:Y:S01]  /*7c70*/  LDG.E.128 R56, [R56.64] ;  /* 0x0000000438387981 */ /* 0x000f62000c1e1d00 */
[C---:B------:R-:W-:Y:S01]  /*7c80*/  ISETP.NE.AND P2, PT, R142.reuse, 0x1, PT ;  /* 0x000000018e00780c */ /* 0x040fe20003f45270 */
[----:B------:R-:W-:Y:S01]  /*7c90*/  BSSY B0, `(.L_x_41497) ;  /* 0x000000c000007945 */ /* 0x000fe20003800000 */
[----:B0-----:R-:W-:-:S11]  /*7ca0*/  IADD3 R140, R142, 0x1, RZ ;  /* 0x000000018e8c7810 */ /* 0x001fd60007ffe0ff */
[----:B------:R-:W-:Y:S05]  /*7cb0*/  @!P2 BRA `(.L_x_41498) ;  /* 0x000000800000a947 */ /* 0x000fea0003800000 */
[----:B--2---:R-:W-:Y:S02]  /*7cc0*/  ISETP.NE.AND P2, PT, R142, 0x2, PT ;  /* 0x000000028e00780c */ /* 0x004fe40003f45270 */
[----:B------:R-:W-:-:S11]  /*7cd0*/  MOV R143, R145 ;  /* 0x00000091008f7202 */ /* 0x000fd60000000f00 */
[----:B------:R-:W-:Y:S05]  /*7ce0*/  @!P2 BRA `(.L_x_41499) ;  /* 0x000000600000a947 */ /* 0x000fea0003800000 */
[----:B------:R-:W-:Y:S01]  /*7cf0*/  ISETP.NE.AND P2, PT, R142, 0x3, PT ;  /* 0x000000038e00780c */ /* 0x000fe20003f45270 */
[----:B------:R-:W-:-:S12]  /*7d00*/  IMAD.MOV.U32 R143, RZ, RZ, R144 ;  /* 0x000000ffff8f7224 */ /* 0x000fd800078e0090 */
[----:B------:R-:W-:Y:S05]  /*7d10*/  @P2 BRA `(.L_x_41499) ;  /* 0x0000003000002947 */ /* 0x000fea0003800000 */
[----:B------:R-:W-:Y:S01]  /*7d20*/  MOV R143, R164 ;  /* 0x000000a4008f7202 */ /* 0x000fe20000000f00 */
[----:B------:R-:W-:Y:S05]  /*7d30*/  BRA `(.L_x_41499) ;  /* 0x0000001000007947 */ /* 0x000fea0003800000 */
.L_x_41498:
[----:B--2---:R-:W-:Y:S02]  /*7d40*/  IMAD.MOV.U32 R143, RZ, RZ, R166 ;  /* 0x000000ffff8f7224 */ /* 0x004fe400078e00a6 */
.L_x_41499:
[----:B------:R-:W-:Y:S05]  /*7d50*/  BSYNC B0 ;  /* 0x0000000000007941 */ /* 0x000fea0003800000 */
.L_x_41497:
        /* <DEDUP_REMOVED lines=16> */
.L_x_41503:
[----:B------:R-:W-:Y:S05]  /*7e60*/  BSYNC B1 ;  /* 0x0000000000017941 */ /* 0x000fea0003800000 */
.L_x_41502:
[----:B------:R-:W-:Y:S01]  /*7e70*/  LOP3.LUT R84, R84, R97, R115, 0x96, !PT ;  /* 0x0000006154547212 */ /* 0x000fe200078e9673 */
[----:B------:R-:W-:-:S04]  /*7e80*/  IMAD.HI.U32 R87, R94, -0x326172a9, RZ ;  /* 0xcd9e8d575e577827 */ /* 0x000fc800078e00ff */
[----:B------:R-:W-:Y:S01]  /*7e90*/  IMAD R86, R94, -0x326172a9, RZ ;  /* 0xcd9e8d575e567824 */ /* 0x000fe200078e02ff */
[----:B------:R-:W-:Y:S01]  /*7ea0*/  LOP3.LUT R87, R87, R96, R114, 0x96, !PT ;  /* 0x0000006057577212 */ /* 0x000fe200078e9672 */
[----:B------:R-:W-:-:S04]  /*7eb0*/  IMAD.WIDE.U32 R84, R84, -0x326172a9, RZ ;  /* 0xcd9e8d5754547825 */ /* 0x000fc800078e00ff */
[----:B------:R-:W-:Y:S01]  /*7ec0*/  IMAD.WIDE.U32 R140, R87, -0x2daee0ad, RZ ;  /* 0xd2511f53578c7825 */ /* 0x000fe200078e00ff */
[----:B------:R-:W-:-:S03]  /*7ed0*/  LOP3.LUT R86, R85, R86, R3, 0x96, !PT ;  /* 0x0000005655567212 */ /* 0x000fc600078e9603 */
[----:B------:R-:W-:Y:S02]  /*7ee0*/  IMAD R85, R95, -0x2daee0ad, RZ ;  /* 0xd2511f535f557824 */ /* 0x000fe400078e02ff */
[----:B------:R-:W-:-:S03]  /*7ef0*/  IMAD.WIDE.U32 R86, R86, -0x2daee0ad, RZ ;  /* 0xd2511f5356567825 */ /* 0x000fc600078e00ff */
[----:B------:R-:W-:Y:S02]  /*7f00*/  LOP3.LUT R85, R141, R85, R2, 0x96, !PT ;  /* 0x000000558d557212 */ /* 0x000fe400078e9602 */
[----:B------:R-:W-:-:S03]  /*7f10*/  LOP3.LUT R87, R87, R140, R5, 0x96, !PT ;  /* 0x0000008c57577212 */ /* 0x000fc600078e9605 */
        /* <DEDUP_REMOVED lines=24> */
[----:B------:R-:W-:-:S03]  /*80a0*/  LOP3.LUT R85, R87, R140, R17, 0x96, !PT ;  /* 0x0000008c57557212 */ /* 0x000fc600078e9611 */
[----:B------:R-:W-:Y:S01]  /*80b0*/  IMAD.MOV.U32 R140, RZ, RZ, RZ ;  /* 0x000000ffff8c7224 */ /* 0x000fe200078e00ff */
[----:B------:R-:W-:Y:S01]  /*80c0*/  LOP3.LUT R87, R145, R84, R16, 0x96, !PT ;  /* 0x0000005491577212 */ /* 0x000fe200078e9610 */
[----:B------:R-:W-:-:S04]  /*80d0*/  IMAD.WIDE.U32 R84, R85, -0x326172a9, RZ ;  /* 0xcd9e8d5755547825 */ /* 0x000fc800078e00ff */
[----:B------:R-:W-:Y:S01]  /*80e0*/  IMAD.MOV.U32 R166, RZ, RZ, R84 ;  /* 0x000000ffffa67224 */ /* 0x000fe200078e0054 */
[----:B------:R-:W-:Y:S01]  /*80f0*/  LOP3.LUT R144, R85, R144, R19, 0x96, !PT ;  /* 0x0000009055907212 */ /* 0x000fe200078e9613 */
[----:B------:R-:W-:-:S05]  /*8100*/  IMAD.WIDE.U32 R84, R87, -0x2daee0ad, RZ ;  /* 0xd2511f5357547825 */ /* 0x000fca00078e00ff */
[----:B------:R-:W-:Y:S02]  /*8110*/  LOP3.LUT R145, R85, R86, R18, 0x96, !PT ;  /* 0x0000005655917212 */ /* 0x000fe400078e9612 */
[----:B------:R-:W-:Y:S02]  /*8120*/  MOV R164, R84 ;  /* 0x0000005400a47202 */ /* 0x000fe40000000f00 */
.L_x_41501:
[----:B------:R-:W-:Y:S05]  /*8130*/  BSYNC B0 ;  /* 0x0000000000007941 */ /* 0x000fea0003800000 */
.L_x_41500:
[----:B------:R-:W0:Y:S01]  /*8140*/  I2F.U32 R84, R143 ;  /* 0x0000008f00547306 */ /* 0x000e220000201000 */
[----:B-----5:R-:W-:Y:S01]  /*8150*/  FMUL.FTZ R56, R56, R154 ;  /* 0x0000009a38387220 */ /* 0x020fe20000410000 */
        /* <DEDUP_REMOVED lines=18> */
.L_x_41505:
[----:B------:R-:W-:Y:S02]  /*8280*/  IMAD.MOV.U32 R142, RZ, RZ, R166 ;  /* 0x000000ffff8e7224 */ /* 0x000fe400078e00a6 */
.L_x_41506:
[----:B------:R-:W-:Y:S05]  /*8290*/  BSYNC B0 ;  /* 0x0000000000007941 */ /* 0x000fea0003800000 */
.L_x_41504:
        /* <DEDUP_REMOVED lines=16> */
.L_x_41510:
[----:B------:R-:W-:Y:S05]  /*83a0*/  BSYNC B1 ;  /* 0x0000000000017941 */ /* 0x000fea0003800000 */
.L_x_41509:
[----:B------:R-:W-:Y:S01]  /*83b0*/  LOP3.LUT R84, R84, R97, R115, 0x96, !PT ;  /* 0x0000006154547212 */ /* 0x000fe200078e9673 */
[----:B------:R-:W-:-:S04]  /*83c0*/  IMAD.HI.U32 R87, R94, -0x326172a9, RZ ;  /* 0xcd9e8d575e577827 */ /* 0x000fc800078e00ff */
[----:B------:R-:W-:Y:S01]  /*83d0*/  IMAD R86, R94, -0x326172a9, RZ ;  /* 0xcd9e8d575e567824 */ /* 0x000fe200078e02ff */
[----:B------:R-:W-:Y:S01]  /*83e0*/  LOP3.LUT R87, R87, R96, R114, 0x96, !PT ;  /* 0x0000006057577212 */ /* 0x000fe200078e9672 */
[----:B------:R-:W-:-:S05]  /*83f0*/  IMAD.WIDE.U32 R84, R84, -0x326172a9, RZ ;  /* 0xcd9e8d5754547825 */ /* 0x000fca00078e00ff */
[----:B------:R-:W-:Y:S01]  /*8400*/  LOP3.LUT R140, R85, R86, R3, 0x96, !PT ;  /* 0x00000056558c7212 */ /* 0x000fe200078e9603 */
[----:B------:R-:W-:Y:S02]  /*8410*/  IMAD R85, R95, -0x2daee0ad, RZ ;  /* 0xd2511f535f557824 */ /* 0x000fe400078e02ff */
        /* <DEDUP_REMOVED lines=37> */
.L_x_41508:
[----:B------:R-:W-:Y:S05]  /*8670*/  BSYNC B0 ;  /* 0x0000000000007941 */ /* 0x000fea0003800000 */
.L_x_41507:
        /* <DEDUP_REMOVED lines=20> */
.L_x_41512:
[----:B------:R-:W-:Y:S02]  /*87c0*/  IMAD.MOV.U32 R142, RZ, RZ, R166 ;  /* 0x000000ffff8e7224 */ /* 0x000fe400078e00a6 */
.L_x_41513:
[----:B------:R-:W-:Y:S05]  /*87d0*/  BSYNC B0 ;  /* 0x0000000000007941 */ /* 0x000fea0003800000 */
.L_x_41511:
        /* <DEDUP_REMOVED lines=16> */
.L_x_41517:
[----:B------:R-:W-:Y:S05]  /*88e0*/  BSYNC B1 ;  /* 0x0000000000017941 */ /* 0x000fea0003800000 */
.L_x_41516:
        /* <DEDUP_REMOVED lines=44> */
.L_x_41515:
[----:B------:R-:W-:Y:S05]  /*8bb0*/  BSYNC B0 ;  /* 0x0000000000007941 */ /* 0x000fea0003800000 */
.L_x_41514:
        /* <DEDUP_REMOVED lines=20> */
.L_x_41519:
[----:B------:R-:W-:Y:S02]  /*8d00*/  IMAD.MOV.U32 R142, RZ, RZ, R166 ;  /* 0x000000ffff8e7224 */ /* 0x000fe400078e00a6 */
.L_x_41520:
[----:B------:R-:W-:Y:S05]  /*8d10*/  BSYNC B0 ;  /* 0x0000000000007941 */ /* 0x000fea0003800000 */
.L_x_41518:
        /* <DEDUP_REMOVED lines=16> */
.L_x_41524:
[----:B------:R-:W-:Y:S05]  /*8e20*/  BSYNC B1 ;  /* 0x0000000000017941 */ /* 0x000fea0003800000 */
.L_x_41523:
[----:B------:R-:W-:Y:S01]  /*8e30*/  LOP3.LUT R84, R84, R97, R115, 0x96, !PT ;  /* 0x0000006154547212 */ /* 0x000fe200078e9673 */
[----:B------:R-:W-:-:S04]  /*8e40*/  IMAD.HI.U32 R87, R94, -0x326172a9, RZ ;  /* 0xcd9e8d575e577827 */ /* 0x000fc800078e00ff */
[----:B------:R-:W-:Y:S01]  /*8e50*/  IMAD R86, R94, -0x326172a9, RZ ;  /* 0xcd9e8d575e567824 */ /* 0x000fe200078e02ff */
[----:B------:R-:W-:Y:S01]  /*8e60*/  LOP3.LUT R87, R87, R96, R114, 0x96, !PT ;  /* 0x0000006057577212 */ /* 0x000fe200078e9672 */
[----:B------:R-:W-:-:S04]  /*8e70*/  IMAD.WIDE.U32 R84, R84, -0x326172a9, RZ ;  /* 0xcd9e8d5754547825 */ /* 0x000fc800078e00ff */
[----:B------:R-:W-:Y:S01]  /*8e80*/  IMAD.MOV.U32 R159, RZ, RZ, RZ ;  /* 0x000000ffff9f7224 */ /* 0x000fe200078e00ff */
        /* <DEDUP_REMOVED lines=38> */
.L_x_41522:
[----:B------:R-:W-:Y:S05]  /*90f0*/  BSYNC B0 ;  /* 0x0000000000007941 */ /* 0x000fea0003800000 */
.L_x_41521:
[----:B------:R0:W2:Y:S01]  /*9100*/  I2F.U32 R84, R142 ;  /* 0x0000008e00547306 */ /* 0x0000a20000201000 */
[----:B------:R-:W-:Y:S01]  /*9110*/  FMUL.FTZ R59, R59, R154 ;  /* 0x0000009a3b3b7220 */ /* 0x000fe20000410000 */
[----:B------:R-:W-:Y:S02]  /*9120*/  SEL R86, RZ, 0x10000, P4 ;  /* 0x00010000ff567807 */ /* 0x000fe40002000000 */
[----:B------:R-:W-:Y:S01]  /*9130*/  SEL R85, RZ, 0x100, P3 ;  /* 0x00000100ff557807 */ /* 0x000fe20001800000 */
[----:B------:R-:W-:Y:S01]  /*9140*/  FMUL.FTZ R59, R59, c[0x0][0x1e8] ;  /* 0x00007a003b3b7a20 */ /* 0x000fe20000410000 */
[C---:B------:R-:W-:Y:S02]  /*9150*/  IADD3 R160, R148.reuse, 0x600, RZ ;  /* 0x0000060094a07810 */ /* 0x040fe40007ffe0ff */
[----:B0-----:R-:W-:-:S03]  /*9160*/  IADD3 R142, R148, 0x500, RZ ;  /* 0x00000500948e7810 */ /* 0x001fc60007ffe0ff */
[----:B------:R-:W-:-:S04]  /*9170*/  @P0 IMAD.WIDE.U32 R140, R160, R151, c[0x0][0x180] ;  /* 0x00006000a08c0625 */ /* 0x000fc800078e0097 */
[----:B------:R-:W-:-:S04]  /*9180*/  IMAD.WIDE.U32 R162, R142, R151, c[0x0][0x188] ;  /* 0x000062008ea27625 */ /* 0x000fc800078e0097 */
[----:B--2---:R-:W-:Y:S02]  /*9190*/  FFMA.FTZ R84, R84, R153, 1.1641532182693481445e-10 ;  /* 0x2f00000054547423 */ /* 0x004fe40000010099 */
[----:B------:R-:W-:-:S03]  /*91a0*/  IMAD.WIDE.U32 R142, R142, R157, c[0x0][0x190] ;  /* 0x000064008e8e7625 */ /* 0x000fc600078e009d */
[----:B------:R-:W-:-:S04]  /*91b0*/  FSETP.GTU.FTZ.AND P5, PT, R84, c[0x0][0x1e4], PT ;  /* 0x0000790054007a0b */ /* 0x000fc80003fbc000 */
[----:B------:R-:W-:Y:S02]  /*91c0*/  FSEL R84, R59, RZ, !P5 ;  /* 0x000000ff3b547208 */ /* 0x000fe40006800000 */
[----:B------:R-:W-:-:S04]  /*91d0*/  SEL R59, RZ, 0x1000000, P5 ;  /* 0x01000000ff3b7807 */ /* 0x000fc80002800000 */
[----:B------:R-:W-:Y:S01]  /*91e0*/  IADD3 R85, R85, R59, R86 ;  /* 0x0000003b55557210 */ /* 0x000fe20007ffe056 */
[----:B------:R-:W-:Y:S01]  /*91f0*/  FMUL.FTZ R59, R139, R84 ;  /* 0x000000548b3b7220 */ /* 0x000fe20000410000 */
[----:B------:R-:W-:-:S03]  /*9200*/  SEL R84, RZ, 0x1, P2 ;  /* 0x00000001ff547807 */ /* 0x000fc60001000000 */
[----:B------:R-:W-:Y:S01]  /*9210*/  @P1 FADD.FTZ R59, R83, R59 ;  /* 0x0000003b533b1221 */ /* 0x000fe20000010000 */
[----:B------:R-:W-:Y:S01]  /*9220*/  IADD3 R161, R85, R84, RZ ;  /* 0x0000005455a17210 */ /* 0x000fe20007ffe0ff */
[----:B------:R-:W-:-:S03]  /*9230*/  IMAD.WIDE.U32 R84, R160, R151, c[0x0][0x170] ;  /* 0x00005c00a0547625 */ /* 0x000fc600078e0097 */
[----:B------:R0:W-:Y:S04]  /*9240*/  STG.E.128 [R162.64], R56 ;  /* 0x00000038a2007986 */ /* 0x0001e8000c101d04 */
[----:B------:R2:W-:Y:S04]  /*9250*/  STG.E [R142.64], R161 ;  /* 0x000000a18e007986 */ /* 0x0005e8000c101904 */
[----:B------:R-:W5:Y:S04]  /*9260*/  LDG.E.128 R84, [R84.64] ;  /* 0x0000000454547981 */ /* 0x000f68000c1e1d00 */
[----:B------:R2:W5:Y:S01]  /*9270*/  @P0 LDG.E.128 R80, [R140.64] ;  /* 0x000000048c500981 */ /* 0x000562000c1e1d00 */
[C---:B------:R-:W-:Y:S01]  /*9280*/  ISETP.NE.AND P0, PT, R159.reuse, 0x1, PT ;  /* 0x000000019f00780c */ /* 0x040fe20003f05270 */
[----:B------:R-:W-:Y:S01]  /*9290*/  BSSY B0, `(.L_x_41525) ;  /* 0x000000c000007945 */ /* 0x000fe20003800000 */
[----:B0-----:R-:W-:-:S11]  /*92a0*/  IADD3 R162, R159, 0x1, RZ ;  /* 0x000000019fa27810 */ /* 0x001fd60007ffe0ff */
[----:B------:R-:W-:Y:S05]  /*92b0*/  @!P0 BRA `(.L_x_41526) ;  /* 0x0000008000008947 */ /* 0x000fea0003800000 */
[----:B--2---:R-:W-:Y:S01]  /*92c0*/  ISETP.NE.AND P0, PT, R159, 0x2, PT ;  /* 0x000000029f00780c */ /* 0x004fe20003f05270 */
[----:B------:R-:W-:-:S12]  /*92d0*/  IMAD.MOV.U32 R161, RZ, RZ, R145 ;  /* 0x000000ffffa17224 */ /* 0x000fd800078e0091 */
[----:B------:R-:W-:Y:S05]  /*92e0*/  @!P0 BRA `(.L_x_41527) ;  /* 0x0000006000008947 */ /* 0x000fea0003800000 */
[----:B------:R-:W-:Y:S02]  /*92f0*/  ISETP.NE.AND P0, PT, R159, 0x3, PT ;  /* 0x000000039f00780c */ /* 0x000fe40003f05270 */
[----:B------:R-:W-:-:S11]  /*9300*/  MOV R161, R144 ;  /* 0x0000009000a17202 */ /* 0x000fd60000000f00 */
[----:B------:R-:W-:Y:S05]  /*9310*/  @P0 BRA `(.L_x_41527) ;  /* 0x0000003000000947 */ /* 0x000fea0003800000 */
[----:B------:R-:W-:Y:S01]  /*9320*/  IMAD.MOV.U32 R161, RZ, RZ, R164 ;  /* 0x000000ffffa17224 */ /* 0x000fe200078e00a4 */
[----:B------:R-:W-:Y:S05]  /*9330*/  BRA `(.L_x_41527) ;  /* 0x0000001000007947 */ /* 0x000fea0003800000 */
.L_x_41526:
[----:B--2---:R-:W-:Y:S02]  /*9340*/  MOV R161, R166 ;  /* 0x000000a600a17202 */ /* 0x004fe40000000f00 */
.L_x_41527:
[----:B------:R-:W-:Y:S05]  /*9350*/  BSYNC B0 ;  /* 0x0000000000007941 */ /* 0x000fea0003800000 */
.L_x_41525:
        /* <DEDUP_REMOVED lines=16> */
.L_x_41531:
[----:B------:R-:W-:Y:S05]  /*9460*/  BSYNC B1 ;  /* 0x0000000000017941 */ /* 0x000fea0003800000 */
.L_x_41530:
[----:B------:R-:W-:Y:S01]  /*9470*/  LOP3.LUT R140, R140, R97, R115, 0x96, !PT ;  /* 0x000000618c8c7212 */ /* 0x000fe200078e9673 */
[----:B------:R-:W-:Y:S01]  /*9480*/  IMAD.HI.U32 R143, R94, -0x326172a9, RZ ;  /* 0xcd9e8d575e8f7827 */ /* 0x000fe200078e00ff */
[----:B------:R-:W-:-:S03]  /*9490*/  HFMA2.MMA R162, -RZ, RZ, 0, 0 ;  /* 0x00000000ffa27435 */ /* 0x000fc600000001ff */
        /* <DEDUP_REMOVED lines=10> */
[----:B------:R-:W-:-:S05]  /*9540*/  LOP3.LUT R140, R143, R140, R4, 0x96, !PT ;  /* 0x0000008c8f8c7212 */ /* 0x000fca00078e9604 */
[----:B------:R-:W-:-:S05]  /*9550*/  IMAD.WIDE.U32 R140, R140, -0x2daee0ad, RZ ;  /* 0xd2511f538c8c7825 */ /* 0x000fca00078e00ff */
        /* <DEDUP_REMOVED lines=24> */
[----:B------:R-:W-:Y:S02]  /*96e0*/  LOP3.LUT R145, R141, R144, R18, 0x96, !PT ;  /* 0x000000908d917212 */ /* 0x000fe400078e9612 */
[----:B------:R-:W-:Y:S01]  /*96f0*/  MOV R164, R140 ;  /* 0x0000008c00a47202 */ /* 0x000fe20000000f00 */
[----:B------:R-:W-:-:S04]  /*9700*/  IMAD.WIDE.U32 R140, R159, -0x326172a9, RZ ;  /* 0xcd9e8d579f8c7825 */ /* 0x000fc800078e00ff */
[----:B------:R-:W-:Y:S01]  /*9710*/  IMAD.MOV.U32 R166, RZ, RZ, R140 ;  /* 0x000000ffffa67224 */ /* 0x000fe200078e008c */
[----:B------:R-:W-:Y:S02]  /*9720*/  LOP3.LUT R144, R141, R142, R19, 0x96, !PT ;  /* 0x0000008e8d907212 */ /* 0x000fe400078e9613 */
.L_x_41529:
[----:B------:R-:W-:Y:S05]  /*9730*/  BSYNC B0 ;  /* 0x0000000000007941 */ /* 0x000fea0003800000 */
.L_x_41528:
        /* <DEDUP_REMOVED lines=20> */
.L_x_41533:
[----:B------:R-:W-:Y:S02]  /*9880*/  MOV R159, R166 ;  /* 0x000000a6009f7202 */ /* 0x000fe40000000f00 */
.L_x_41534:
[----:B------:R-:W-:Y:S05]  /*9890*/  BSYNC B0 ;  /* 0x0000000000007941 */ /* 0x000fea0003800000 */
.L_x_41532:
        /* <DEDUP_REMOVED lines=16> */
.L_x_41538:
[----:B------:R-:W-:Y:S05]  /*99a0*/  BSYNC B1 ;  /* 0x0000000000017941 */ /* 0x000fea0003800000 */
.L_x_41537:
        /* <DEDUP_REMOVED lines=39> */
[----:B------:R-:W-:Y:S01]  /*9c20*/  IMAD.WIDE.U32 R142, R143, -0x326172a9, RZ ;  /* 0xcd9e8d578f8e7825 */ /* 0x000fe200078e00ff */
[----:B------:R-:W-:-:S03]  /*9c30*/  MOV R164, R144 ;  /* 0x0000009000a47202 */ /* 0x000fc60000000f00 */
[----:B------:R-:W-:Y:S01]  /*9c40*/  IMAD.MOV.U32 R166, RZ, RZ, R142 ;  /* 0x000000ffffa67224 */ /* 0x000fe200078e008e */
[----:B------:R-:W-:Y:S01]  /*9c50*/  LOP3.LUT R144, R143, R140, R19, 0x96, !PT ;  /* 0x0000008c8f907212 */ /* 0x000fe200078e9613 */
[----:B------:R-:W-:-:S06]  /*9c60*/  HFMA2.MMA R140, -RZ, RZ, 0, 0 ;  /* 0x00000000ff8c7435 */ /* 0x000fcc00000001ff */
.L_x_41536:
[----:B------:R-:W-:Y:S05]  /*9c70*/  BSYNC B0 ;  /* 0x0000000000007941 */ /* 0x000fea0003800000 */
.L_x_41535:
        /* <DEDUP_REMOVED lines=20> */
.L_x_41540:
[----:B------:R-:W-:Y:S02]  /*9dc0*/  MOV R159, R166 ;  /* 0x000000a6009f7202 */ /* 0x000fe40000000f00 */
.L_x_41541:
[----:B------:R-:W-:Y:S05]  /*9dd0*/  BSYNC B0 ;  /* 0x0000000000007941 */ /* 0x000fea0003800000 */
.L_x_41539:
        /* <DEDUP_REMOVED lines=16> */
.L_x_41545:
[----:B------:R-:W-:Y:S05]  /*9ee0*/  BSYNC B1 ;  /* 0x0000000000017941 */ /* 0x000fea0003800000 */
.L_x_41544:
        /* <DEDUP_REMOVED lines=42> */
[----:B------:R-:W-:Y:S01]  /*a190*/  LOP3.LUT R144, R141, R142, R19, 0x96, !PT ;  /* 0x0000008e8d907212 */ /* 0x000fe200078e9613 */
[----:B------:R-:W-:-:S06]  /*a1a0*/  HFMA2.MMA R141, -RZ, RZ, 0, 0 ;  /* 0x00000000ff8d7435 */ /* 0x000fcc00000001ff */
.L_x_41543:
[----:B------:R-:W-:Y:S05]  /*a1b0*/  BSYNC B0 ;  /* 0x0000000000007941 */ /* 0x000fea0003800000 */
.L_x_41542:
        /* <DEDUP_REMOVED lines=20> */
.L_x_41547:
[----:B------:R-:W-:Y:S02]  /*a300*/  MOV R159, R166 ;  /* 0x000000a6009f7202 */ /* 0x000fe40000000f00 */
.L_x_41548:
[----:B------:R-:W-:Y:S05]  /*a310*/  BSYNC B0 ;  /* 0x0000000000007941 */ /* 0x000fea0003800000 */
.L_x_41546:
        /* <DEDUP_REMOVED lines=16> */
.L_x_41552:
[----:B------:R-:W-:Y:S05]  /*a420*/  BSYNC B1 ;  /* 0x0000000000017941 */ /* 0x000fea0003800000 */
.L_x_41551:
[----:B------:R-:W-:Y:S01]  /*a430*/  LOP3.LUT R140, R140, R97, R115, 0x96, !PT ;  /* 0x000000618c8c7212 */ /* 0x000fe200078e9673 */
[----:B------:R-:W-:Y:S01]  /*a440*/  IMAD.HI.U32 R143, R94, -0x326172a9, RZ ;  /* 0xcd9e8d575e8f7827 */ /* 0x000fe200078e00ff */
[----:B------:R-:W-:-:S03]  /*a450*/  HFMA2.MMA R162, -RZ, RZ, 0, 0 ;  /* 0x00000000ffa27435 */ /* 0x000fc600000001ff */
        /* <DEDUP_REMOVED lines=41> */
.L_x_41550:
[----:B------:R-:W-:Y:S05]  /*a6f0*/  BSYNC B0 ;  /* 0x0000000000007941 */ /* 0x000fea0003800000 */
.L_x_41549:
[----:B------:R-:W0:Y:S01]  /*a700*/  I2F.U32 R140, R159 ;  /* 0x0000009f008c7306 */ /* 0x000e220000201000 */
[----:B------:R-:W-:Y:S01]  /*a710*/  FMUL.FTZ R87, R87, R154 ;  /* 0x0000009a57577220 */ /* 0x000fe20000410000 */
[----:B------:R-:W-:Y:S01]  /*a720*/  SEL R143, RZ, 0x10000, P3 ;  /* 0x00010000ff8f7807 */ /* 0x000fe20001800000 */
[----:B------:R-:W-:Y:S02]  /*a730*/  FADD.FTZ R154, RZ, R76 ;  /* 0x0000004cff9a7221 */ /* 0x000fe40000010000 */
[----:B------:R-:W-:Y:S02]  /*a740*/  FMUL.FTZ R87, R87, c[0x0][0x1e8] ;  /* 0x00007a0057577a20 */ /* 0x000fe40000410000 */
[----:B0-----:R-:W-:Y:S02]  /*a750*/  FFMA.FTZ R140, R140, R153, 1.1641532182693481445e-10 ;  /* 0x2f0000008c8c7423 */ /* 0x001fe40000010099 */
[----:B------:R-:W-:-:S03]  /*a760*/  FADD.FTZ R153, R77, R154 ;  /* 0x0000009a4d997221 */ /* 0x000fc60000010000 */
[----:B------:R-:W-:-:S04]  /*a770*/  FSETP.GTU.FTZ.AND P4, PT, R140, c[0x0][0x1e4], PT ;  /* 0x000079008c007a0b */ /* 0x000fc80003f9c000 */
[----:B------:R-:W-:Y:S02]  /*a780*/  FSEL R140, R87, RZ, !P4 ;  /* 0x000000ff578c7208 */ /* 0x000fe40006000000 */
[----:B------:R-:W-:-:S03]  /*a790*/  SEL R142, RZ, 0x1000000, P4 ;  /* 0x01000000ff8e7807 */ /* 0x000fc60002000000 */
[----:B------:R-:W-:Y:S02]  /*a7a0*/  FMUL.FTZ R87, R147, R140 ;  /* 0x0000008c93577220 */ /* 0x000fe40000410000 */
[----:B------:R-:W-:Y:S01]  /*a7b0*/  IMAD.WIDE.U32 R140, R160, R151, c[0x0][0x188] ;  /* 0x00006200a08c7625 */ /* 0x000fe200078e0097 */
[----:B------:R-:W-:-:S03]  /*a7c0*/  SEL R151, RZ, 0x100, P2 ;  /* 0x00000100ff977807 */ /* 0x000fc60001000000 */
[----:B------:R-:W-:Y:S01]  /*a7d0*/  @P1 FADD.FTZ R87, R83, R87 ;  /* 0x0000005753571221 */ /* 0x000fe20000010000 */
[----:B------:R-:W-:Y:S02]  /*a7e0*/  IADD3 R142, R151, R142, R143 ;  /* 0x0000008e978e7210 */ /* 0x000fe40007ffe08f */
[----:B------:R-:W-:Y:S02]  /*a7f0*/  SEL R143, RZ, 0x1, P0 ;  /* 0x00000001ff8f7807 */ /* 0x000fe40000000000 */
[----:B------:R0:W-:Y:S01]  /*a800*/  STG.E.128 [R140.64], R84 ;  /* 0x000000548c007986 */ /* 0x0001e2000c101d04 */
[----:B------:R-:W-:Y:S02]  /*a810*/  LOP3.LUT P1, RZ, R149, 0xff, RZ, 0xc0, !PT ;  /* 0x000000ff95ff7812 */ /* 0x000fe4000782c0ff */
[----:B------:R-:W-:Y:S01]  /*a820*/  IMAD.IADD R151, R142, 0x1, R143 ;  /* 0x000000018e977824 */ /* 0x000fe200078e028f */
[----:B-1----:R-:W-:Y:S01]  /*a830*/  LOP3.LUT P0, RZ, R155, 0x1f, RZ, 0xc0, !PT ;  /* 0x0000001f9bff7812 */ /* 0x002fe2000780c0ff */
[----:B------:R-:W-:-:S05]  /*a840*/  IMAD.WIDE.U32 R142, R160, R157, c[0x0][0x190] ;  /* 0x00006400a08e7625 */ /* 0x000fca00078e009d */
[----:B------:R1:W-:Y:S01]  /*a850*/  STG.E [R142.64], R151 ;  /* 0x000000978e007986 */ /* 0x0003e2000c101904 */
[----:B0-----:R-:W-:-:S04]  /*a860*/  FADD.FTZ R140, R78, R153 ;  /* 0x000000994e8c7221 */ /* 0x001fc80000010000 */
[----:B------:R-:W-:Y:S01]  /*a870*/  FADD.FTZ R141, R79, R140 ;  /* 0x0000008c4f8d7221 */ /* 0x000fe20000010000 */
[----:B-1----:R-:W-:-:S03]  /*a880*/  SHF.R.U32.HI R151, RZ, 0x5, R155 ;  /* 0x00000005ff977819 */ /* 0x002fc6000001169b */
        /* <DEDUP_REMOVED lines=28> */
.L_x_41557:
        /* <DEDUP_REMOVED lines=76> */
.L_x_41558:
[----:B------:R-:W2:Y:S01]  /*af10*/  S2R R159, SR_TID.X ;  /* 0x00000000009f7919 */ /* 0x000ea20000002100 */
[----:B------:R-:W-:Y:S01]  /*af20*/  @!P0 SHF.R.U32.HI R142, RZ, 0x5, R155 ;  /* 0x00000005ff8e8819 */ /* 0x000fe2000001169b */
[----:B-1----:R-:W-:Y:S01]  /*af30*/  FADD.FTZ R141, R168, R157 ;  /* 0x0000009da88d7221 */ /* 0x002fe20000010000 */
[----:B------:R-:W-:Y:S01]  /*af40*/  WARPSYNC 0xffffffff ;  /* 0xffffffff00007948 */ /* 0x000fe20003800000 */
[----:B------:R-:W-:Y:S01]  /*af50*/  LOP3.LUT P2, RZ, R149, 0xff, RZ, 0xc0, !PT ;  /* 0x000000ff95ff7812 */ /* 0x000fe2000784c0ff */
[----:B------:R-:W-:Y:S01]  /*af60*/  HFMA2.MMA R161, -RZ, RZ, 0, 9.5367431640625e-07 ;  /* 0x00000010ffa17435 */ /* 0x000fe200000001ff */
[----:B------:R-:W-:-:S04]  /*af70*/  @!P0 LOP3.LUT R142, R142, 0x7, RZ, 0xc0, !PT ;  /* 0x000000078e8e8812 */ /* 0x000fc800078ec0ff */
[----:B------:R-:W-:Y:S02]  /*af80*/  @!P0 IADD3 R153, R151, R142, RZ ;  /* 0x0000008e97998210 */ /* 0x000fe40007ffe0ff */
[----:B------:R-:W-:-:S03]  /*af90*/  CS2R R142, SRZ ;  /* 0x00000000008e7805 */ /* 0x000fc6000001ff00 */
[----:B------:R-:W-:Y:S01]  /*afa0*/  @!P0 STS.64 [R153.X8], R140 ;  /* 0x0000008c99008388 */ /* 0x000fe20000008a00 */
[----:B0-----:R-:W-:Y:S01]  /*afb0*/  IMAD.WIDE.U32 R156, R156, R161, c[0x0][0x208] ;  /* 0x000082009c9c7625 */ /* 0x001fe200078e00a1 */
[----:B--2---:R-:W-:Y:S02]  /*afc0*/  LOP3.LUT R154, R159, 0x1f, RZ, 0xc0, !PT ;  /* 0x0000001f9f9a7812 */ /* 0x004fe400078ec0ff */
[----:B------:R-:W-:Y:S02]  /*afd0*/  BAR.SYNC.DEFER_BLOCKING 0x0 ;  /* 0x0000000000007b1d */ /* 0x000fe40000010000 */
[----:B------:R-:W-:-:S13]  /*afe0*/  ISETP.GT.U32.AND P1, PT, R154, 0x7, PT ;  /* 0x000000079a00780c */ /* 0x000fda0003f24070 */
[----:B------:R-:W-:Y:S01]  /*aff0*/  @!P1 IMAD.IADD R154, R151, 0x1, R154 ;  /* 0x00000001979a9824 */ /* 0x000fe200078e029a */
[----:B------:R-:W-:Y:S01]  /*b000*/  MOV R151, RZ ;  /* 0x000000ff00977202 */ /* 0x000fe20000000f00 */
[----:B------:R-:W-:-:S04]  /*b010*/  @!P1 IMAD.MOV.U32 R151, RZ, RZ, 0x380 ;  /* 0x00000380ff979424 */ /* 0x000fc800078e00ff */
[----:B------:R-:W-:Y:S01]  /*b020*/  I2F R149, R151 ;  /* 0x0000009700957306 */ /* 0x000fe20000201400 */
[----:B------:R-:W0:Y:S04]  /*b030*/  SHFL.DOWN PT, R168, R151, 0x4, 0x1f ;  /* 0x08801f0097a87f89 */ /* 0x000e2800000e0000 */
[----:B------:R-:W1:Y:S01]  /*b040*/  @!P1 LDS.64 R142, [R154.X8] ;  /* 0x000000009a8e9984 */ /* 0x000e620000008a00 */
[----:B------:R-:W-:Y:S02]  /*b050*/  ISETP.NE.AND P1, PT, RZ, UR6, PT ;  /* 0x00000006ff007c0c */ /* 0x000fe4000bf25270 */
[----:B0-----:R0:W2:Y:S01]  /*b060*/  I2F R170, R168 ;  /* 0x000000a800aa7306 */ /* 0x0010a20000201400 */
[----:B------:R-:W-:-:S05]  /*b070*/  IADD3 R141, R168, R151, RZ ;  /* 0x00000097a88d7210 */ /* 0x000fca0007ffe0ff */
[----:B0-----:R-:W0:Y:S04]  /*b080*/  SHFL.DOWN PT, R168, R141, 0x2, 0x1f ;  /* 0x08401f008da87f89 */ /* 0x001e2800000e0000 */
[----:B-1----:R-:W1:Y:S01]  /*b090*/  SHFL.DOWN PT, R155, R142, 0x4, 0x1f ;  /* 0x08801f008e9b7f89 */ /* 0x002e6200000e0000 */
[----:B0-----:R-:W-:Y:S01]  /*b0a0*/  I2F R153, R168 ;  /* 0x000000a800997306 */ /* 0x001fe20000201400 */
[C---:B-1----:R-:W-:Y:S02]  /*b0b0*/  FADD.FTZ R140, -R155.reuse, R142 ;  /* 0x0000008e9b8c7221 */ /* 0x042fe40000010100 */
[----:B--2---:R-:W-:Y:S02]  /*b0c0*/  FMUL.FTZ R155, R155, R170 ;  /* 0x000000aa9b9b7220 */ /* 0x004fe40000410000 */
[----:B------:R-:W-:-:S02]  /*b0d0*/  FMUL.FTZ R140, R140, R140 ;  /* 0x0000008c8c8c7220 */ /* 0x000fc40000410000 */
[----:B------:R-:W-:Y:S02]  /*b0e0*/  FFMA.FTZ R154, R149, R142, R155 ;  /* 0x0000008e959a7223 */ /* 0x000fe4000001009b */
[----:B------:R-:W0:Y:S01]  /*b0f0*/  I2F R142, R141 ;  /* 0x0000008d008e7306 */ /* 0x000e220000201400 */
[----:B------:R-:W-:Y:S02]  /*b100*/  FMUL.FTZ R149, R140, R149 ;  /* 0x000000958c957220 */ /* 0x000fe40000410000 */
[----:B------:R-:W1:Y:S02]  /*b110*/  SHFL.DOWN PT, R140, R143, 0x4, 0x1f ;  /* 0x08801f008f8c7f89 */ /* 0x000e6400000e0000 */
[----:B------:R-:W-:-:S03]  /*b120*/  FMUL.FTZ R170, R149, R170 ;  /* 0x000000aa95aa7220 */ /* 0x000fc60000410000 */
[----:B0-----:R-:W0:Y:S01]  /*b130*/  MUFU.RCP R149, R142 ;  /* 0x0000008e00957308 */ /* 0x001e220000001000 */
[----:B-1----:R-:W-:Y:S02]  /*b140*/  FADD.FTZ R140, R140, R143 ;  /* 0x0000008f8c8c7221 */ /* 0x002fe40000010000 */
[C---:B0-----:R-:W-:Y:S02]  /*b150*/  FMUL.FTZ R151, R149.reuse, R154 ;  /* 0x0000009a95977220 */ /* 0x041fe40000410000 */
[----:B------:R-:W-:Y:S02]  /*b160*/  FFMA.FTZ R140, R149, R170, R140 ;  /* 0x000000aa958c7223 */ /* 0x000fe4000001008c */
[----:B------:R-:W-:Y:S01]  /*b170*/  IMAD.IADD R149, R141, 0x1, R168 ;  /* 0x000000018d957824 */ /* 0x000fe200078e02a8 */
[----:B------:R-:W0:Y:S04]  /*b180*/  SHFL.DOWN PT, R154, R151, 0x2, 0x1f ;  /* 0x08401f00979a7f89 */ /* 0x000e2800000e0000 */
[----:B------:R-:W-:Y:S04]  /*b190*/  SHFL.DOWN PT, R141, R140, 0x2, 0x1f ;  /* 0x08401f008c8d7f89 */ /* 0x000fe800000e0000 */
[----:B------:R-:W1:Y:S01]  /*b1a0*/  SHFL.DOWN PT, R168, R149, 0x1, 0x1f ;  /* 0x08201f0095a87f89 */ /* 0x000e6200000e0000 */
[----:B0-----:R-:W-:-:S02]  /*b1b0*/  FADD.FTZ R143, R151, -R154 ;  /* 0x8000009a978f7221 */ /* 0x001fc40000010000 */
[----:B------:R-:W-:Y:S02]  /*b1c0*/  FMUL.FTZ R154, R154, R153 ;  /* 0x000000999a9a7220 */ /* 0x000fe40000410000 */
[----:B------:R-:W-:Y:S02]  /*b1d0*/  FMUL.FTZ R143, R143, R143 ;  /* 0x0000008f8f8f7220 */ /* 0x000fe40000410000 */
[C---:B------:R-:W-:Y:S02]  /*b1e0*/  FFMA.FTZ R170, R142.reuse, R151, R154 ;  /* 0x000000978eaa7223 */ /* 0x040fe4000001009a */
[----:B------:R-:W-:Y:S01]  /*b1f0*/  FMUL.FTZ R143, R142, R143 ;  /* 0x0000008f8e8f7220 */ /* 0x000fe20000410000 */
[----:B-1----:R-:W-:Y:S01]  /*b200*/  I2F R155, R168 ;  /* 0x000000a8009b7306 */ /* 0x002fe20000201400 */
[----:B------:R-:W-:Y:S02]  /*b210*/  FADD.FTZ R154, R140, R141 ;  /* 0x0000008d8c9a7221 */ /* 0x000fe40000010000 */
[----:B------:R-:W-:-:S05]  /*b220*/  FMUL.FTZ R153, R143, R153 ;  /* 0x000000998f997220 */ /* 0x000fca0000410000 */
[----:B------:R-:W0:Y:S08]  /*b230*/  I2F R142, R149 ;  /* 0x00000095008e7306 */ /* 0x000e300000201400 */
[----:B0-----:R-:W0:Y:S02]  /*b240*/  MUFU.RCP R143, R142 ;  /* 0x0000008e008f7308 */ /* 0x001e240000001000 */
[----:B0-----:R-:W-:-:S02]  /*b250*/  FMUL.FTZ R141, R143, R170 ;  /* 0x000000aa8f8d7220 */ /* 0x001fc40000410000 */
[----:B------:R-:W-:Y:S01]  /*b260*/  FFMA.FTZ R153, R143, R153, R154 ;  /* 0x000000998f997223 */ /* 0x000fe2000001009a */
[----:B------:R-:W-:Y:S02]  /*b270*/  IADD3 R143, R149, R168, RZ ;  /* 0x000000a8958f7210 */ /* 0x000fe40007ffe0ff */
[----:B------:R-:W0:Y:S04]  /*b280*/  SHFL.DOWN PT, R154, R141, 0x1, 0x1f ;  /* 0x08201f008d9a7f89 */ /* 0x000e2800000e0000 */
[----:B------:R-:W1:Y:S08]  /*b290*/  I2F R143, R143 ;  /* 0x0000008f008f7306 */ /* 0x000e700000201400 */
[----:B-1----:R-:W1:Y:S01]  /*b2a0*/  MUFU.RCP R149, R143 ;  /* 0x0000008f00957308 */ /* 0x002e620000001000 */
[----:B0-----:R-:W-:-:S02]  /*b2b0*/  FMUL.FTZ R140, R154, R155 ;  /* 0x0000009b9a8c7220 */ /* 0x001fc40000410000 */
[----:B------:R-:W-:Y:S02]  /*b2c0*/  FADD.FTZ R154, R141, -R154 ;  /* 0x8000009a8d9a7221 */ /* 0x000fe40000010000 */
[----:B------:R-:W-:Y:S01]  /*b2d0*/  FFMA.FTZ R170, R142, R141, R140 ;  /* 0x0000008d8eaa7223 */ /* 0x000fe2000001008c */
[----:B------:R-:W-:Y:S01]  /*b2e0*/  SHF.R.U32.HI R141, RZ, 0x5, R159 ;  /* 0x00000005ff8d7819 */ /* 0x000fe2000001169f */
[----:B------:R-:W0:Y:S01]  /*b2f0*/  SHFL.DOWN PT, R140, R153, 0x1, 0x1f ;  /* 0x08201f00998c7f89 */ /* 0x000e2200000e0000 */
[----:B------:R-:W-:-:S04]  /*b300*/  FMUL.FTZ R151, R154, R154 ;  /* 0x0000009a9a977220 */ /* 0x000fc80000410000 */
[----:B------:R-:W-:Y:S01]  /*b310*/  FMUL.FTZ R151, R142, R151 ;  /* 0x000000978e977220 */ /* 0x000fe20000410000 */
[----:B------:R-:W-:Y:S01]  /*b320*/  LOP3.LUT R142, R141, 0x7, RZ, 0xc0, !PT ;  /* 0x000000078d8e7812 */ /* 0x000fe200078ec0ff */
[----:B-1----:R-:W-:Y:S02]  /*b330*/  FMUL.FTZ R170, R149, R170 ;  /* 0x000000aa95aa7220 */ /* 0x002fe40000410000 */
[----:B------:R-:W-:Y:S01]  /*b340*/  FMUL.FTZ R151, R151, R155 ;  /* 0x0000009b97977220 */ /* 0x000fe20000410000 */
[----:B------:R-:W-:Y:S01]  /*b350*/  LOP3.LUT P0, RZ, R142, 0x1f, R159, 0xf8, !PT ;  /* 0x0000001f8eff7812 */ /* 0x000fe2000780f89f */
[----:B------:R-:W-:Y:S01]  /*b360*/  IMAD.MOV.U32 R141, RZ, RZ, c[0x0][0x1e0] ;  /* 0x00007800ff8d7624 */ /* 0x000fe200078e00ff */
[----:B------:R-:W1:Y:S11]  /*b370*/  SHFL.IDX PT, R155, R170, RZ, 0x1f ;  /* 0x00001fffaa9b7589 */ /* 0x000e7600000e0000 */
[----:B------:R-:W-:Y:S01]  /*b380*/  @!P0 MOV R143, 0x4 ;  /* 0x00000004008f8802 */ /* 0x000fe20000000f00 */
[----:B0-----:R-:W-:-:S04]  /*b390*/  FADD.FTZ R140, R153, R140 ;  /* 0x0000008c998c7221 */ /* 0x001fc80000010000 */
[----:B------:R-:W-:-:S06]  /*b3a0*/  FFMA.FTZ R140, R149, R151, R140 ;  /* 0x00000097958c7223 */ /* 0x000fcc000001008c */
[----:B------:R-:W0:Y:S01]  /*b3b0*/  SHFL.IDX PT, R140, R140, RZ, 0x1f ;  /* 0x00001fff8c8c7589 */ /* 0x000e2200000e0000 */
[C---:B-1----:R-:W-:Y:S01]  /*b3c0*/  FMUL.FTZ R142, R155.reuse, R155 ;  /* 0x0000009b9b8e7220 */ /* 0x042fe20000410000 */
[----:B------:R-:W-:-:S04]  /*b3d0*/  FSEL R151, R155, RZ, !P1 ;  /* 0x000000ff9b977208 */ /* 0x000fc80004800000 */
[----:B------:R-:W-:Y:S01]  /*b3e0*/  FSEL R142, R142, RZ, P1 ;  /* 0x000000ff8e8e7208 */ /* 0x000fe20000800000 */
        /* <DEDUP_REMOVED lines=8> */
[----:B0-----:R-:W-:Y:S02]  /*b470*/  FFMA.FTZ R141, R140, R141, c[0x0][0x228] ;  /* 0x00008a008c8d7623 */ /* 0x001fe4000001008d */
[----:B------:R-:W-:Y:S02]  /*b480*/  FADD.FTZ R68, R68, -R151 ;  /* 0x8000009744447221 */ /* 0x000fe40000010000 */
[----:B------:R-:W-:Y:S02]  /*b490*/  FADD.FTZ R149, R141, R142 ;  /* 0x0000008e8d957221 */ /* 0x000fe40000010000 */
[----:B------:R-:W-:-:S02]  /*b4a0*/  @!P0 IMAD.MOV.U32 R141, RZ, RZ, 0x4 ;  /* 0x00000004ff8d8424 */ /* 0x000fc400078e00ff */
[----:B------:R0:W1:Y:S01]  /*b4b0*/  MUFU.RSQ R153, R149 ;  /* 0x0000009500997308 */ /* 0x0000620000001400 */
[----:B------:R-:W-:-:S04]  /*b4c0*/  @!P0 IMAD.WIDE R142, R0, R143, c[0x0][0x1a0] ;  /* 0x00006800008e8625 */ /* 0x000fc800078e028f */
[----:B------:R-:W-:Y:S01]  /*b4d0*/  @!P0 IMAD.WIDE R140, R0, R141, c[0x0][0x1a8] ;  /* 0x00006a00008c8625 */ /* 0x000fe200078e028d */
[----:B------:R-:W-:Y:S03]  /*b4e0*/  @!P0 STG.E [R142.64], R155 ;  /* 0x0000009b8e008986 */ /* 0x000fe6000c101904 */
[----:B0-----:R-:W-:-:S04]  /*b4f0*/  IMAD.WIDE.U32 R148, R148, R161, c[0x0][0x208] ;  /* 0x0000820094947625 */ /* 0x001fc800078e00a1 */
[--C-:B------:R-:W-:Y:S02]  /*b500*/  FADD.FTZ R69, R69, -R151.reuse ;  /* 0x8000009745457221 */ /* 0x100fe40000010000 */
[----:B------:R-:W-:Y:S01]  /*b510*/  FADD.FTZ R70, R70, -R151 ;  /* 0x8000009746467221 */ /* 0x000fe20000010000 */
[----:B-1----:R0:W-:Y:S01]  /*b520*/  @!P0 STG.E [R140.64], R153 ;  /* 0x000000998c008986 */ /* 0x0021e2000c101904 */
[C---:B------:R-:W-:Y:S02]  /*b530*/  FMUL.FTZ R79, R153.reuse, R79 ;  /* 0x0000004f994f7220 */ /* 0x040fe40000410000 */
[C---:B------:R-:W-:Y:S02]  /*b540*/  FMUL.FTZ R76, R153.reuse, R76 ;  /* 0x0000004c994c7220 */ /* 0x040fe40000410000 */
[C---:B------:R-:W-:Y:S02]  /*b550*/  FMUL.FTZ R77, R153.reuse, R77 ;  /* 0x0000004d994d7220 */ /* 0x040fe40000410000 */
[----:B------:R-:W-:-:S02]  /*b560*/  FMUL.FTZ R78, R153, R78 ;  /* 0x0000004e994e7220 */ /* 0x000fc40000410000 */
[----:B------:R-:W-:Y:S02]  /*b570*/  FFMA.FTZ R79, R112, R79, R99 ;  /* 0x0000004f704f7223 */ /* 0x000fe40000010063 */
[----:B------:R-:W-:Y:S02]  /*b580*/  FFMA.FTZ R78, R34, R78, R21 ;  /* 0x0000004e224e7223 */ /* 0x000fe40000010015 */
[C---:B0-----:R-:W-:Y:S01]  /*b590*/  IMAD R140, R0.reuse, c[0x0][0x168], RZ ;  /* 0x00005a00008c7a24 */ /* 0x041fe200078e02ff */
[----:B------:R-:W-:Y:S01]  /*b5a0*/  IADD3 R0, R0, c[0x0][0x160], RZ ;  /* 0x0000580000007a10 */ /* 0x000fe20007ffe0ff */
[----:B------:R-:W-:Y:S02]  /*b5b0*/  FFMA.FTZ R77, R113, R77, R98 ;  /* 0x0000004d714d7223 */ /* 0x000fe40000010062 */
[----:B------:R-:W-:Y:S01]  /*b5c0*/  FFMA.FTZ R76, R35, R76, R20 ;  /* 0x0000004c234c7223 */ /* 0x000fe20000010014 */
[----:B------:R-:W-:Y:S01]  /*b5d0*/  SHF.R.S32.HI R141, RZ, 0x1f, R140 ;  /* 0x0000001fff8d7819 */ /* 0x000fe2000001148c */
[C---:B------:R-:W-:Y:S01]  /*b5e0*/  FMUL.FTZ R75, R153.reuse, R75 ;  /* 0x0000004b994b7220 */ /* 0x040fe20000410000 */
[----:B------:R-:W-:Y:S01]  /*b5f0*/  ISETP.GE.AND P0, PT, R0, c[0x0][0x164], PT ;  /* 0x0000590000007a0c */ /* 0x000fe20003f06270 */
[----:B------:R-:W-:Y:S01]  /*b600*/  FMUL.FTZ R74, R153, R74 ;  /* 0x0000004a994a7220 */ /* 0x000fe20000410000 */
[----:B------:R-:W-:Y:S01]  /*b610*/  LEA.HI R141, R141, R140, RZ, 0x2 ;  /* 0x0000008c8d8d7211 */ /* 0x000fe200078f10ff */
[----:B------:R-:W-:Y:S01]  /*b620*/  FMUL.FTZ R73, R153, R73 ;  /* 0x0000004999497220 */ /* 0x000fe20000410000 */
[----:B------:R-:W-:Y:S01]  /*b630*/  LOP3.LUT R140, R159, 0xff, RZ, 0xc0, !PT ;  /* 0x000000ff9f8c7812 */ /* 0x000fe200078ec0ff */
[----:B------:R-:W-:Y:S01]  /*b640*/  FMUL.FTZ R72, R153, R72 ;  /* 0x0000004899487220 */ /* 0x000fe20000410000 */
[----:B------:R0:W-:Y:S01]  /*b650*/  STG.E.128 [R148.64], R76 ;  /* 0x0000004c94007986 */ /* 0x0001e2000c101d04 */
[----:B------:R-:W-:Y:S01]  /*b660*/  FFMA.FTZ R75, R116, R75, R101 ;  /* 0x0000004b744b7223 */ /* 0x000fe20000010065 */
[----:B------:R-:W-:Y:S01]  /*b670*/  LEA.HI.SX32 R141, R141, R140, 0x1e ;  /* 0x0000008c8d8d7211 */ /* 0x000fe200078ff2ff */
[----:B------:R-:W-:-:S02]  /*b680*/  FFMA.FTZ R74, R36, R74, R23 ;  /* 0x0000004a244a7223 */ /* 0x000fc40000010017 */
[----:B------:R-:W-:Y:S01]  /*b690*/  FFMA.FTZ R73, R117, R73, R100 ;  /* 0x0000004975497223 */ /* 0x000fe20000010064 */
[----:B------:R-:W-:Y:S01]  /*b6a0*/  IADD3 R141, R141, 0x100, RZ ;  /* 0x000001008d8d7810 */ /* 0x000fe20007ffe0ff */
[----:B------:R-:W-:Y:S02]  /*b6b0*/  FFMA.FTZ R72, R37, R72, R22 ;  /* 0x0000004825487223 */ /* 0x000fe40000010016 */
[--C-:B------:R-:W-:Y:S02]  /*b6c0*/  FADD.FTZ R71, R71, -R151.reuse ;  /* 0x8000009747477221 */ /* 0x100fe40000010000 */
[--C-:B------:R-:W-:Y:S02]  /*b6d0*/  FADD.FTZ R64, R64, -R151.reuse ;  /* 0x8000009740407221 */ /* 0x100fe40000010000 */
[--C-:B------:R-:W-:Y:S02]  /*b6e0*/  FADD.FTZ R65, R65, -R151.reuse ;  /* 0x8000009741417221 */ /* 0x100fe40000010000 */
[----:B------:R-:W-:-:S02]  /*b6f0*/  FADD.FTZ R66, R66, -R151 ;  /* 0x8000009742427221 */ /* 0x000fc40000010000 */
[----:B------:R-:W-:Y:S01]  /*b700*/  FADD.FTZ R67, R67, -R151 ;  /* 0x8000009743437221 */ /* 0x000fe20000010000 */
[----:B0-----:R-:W-:Y:S01]  /*b710*/  SEL R149, RZ, 0x1, P2 ;  /* 0x00000001ff957807 */ /* 0x001fe20001000000 */
        /* <DEDUP_REMOVED lines=11> */
[----:B------:R-:W-:Y:S02]  /*b7d0*/  FMUL.FTZ R65, R153, R79 ;  /* 0x0000004f99417220 */ /* 0x000fe40000410000 */
[--C-:B0-----:R-:W-:Y:S02]  /*b7e0*/  FADD.FTZ R72, R62, -R151.reuse ;  /* 0x800000973e487221 */ /* 0x101fe40000010000 */
[----:B------:R-:W-:-:S02]  /*b7f0*/  FADD.FTZ R73, R63, -R151 ;  /* 0x800000973f497221 */ /* 0x000fc40000010000 */
[--C-:B------:R-:W-:Y:S02]  /*b800*/  FADD.FTZ R74, R56, -R151.reuse ;  /* 0x80000097384a7221 */ /* 0x100fe40000010000 */
[--C-:B------:R-:W-:Y:S02]  /*b810*/  FADD.FTZ R75, R57, -R151.reuse ;  /* 0x80000097394b7221 */ /* 0x100fe40000010000 */
[--C-:B------:R-:W-:Y:S02]  /*b820*/  FADD.FTZ R76, R58, -R151.reuse ;  /* 0x800000973a4c7221 */ /* 0x100fe40000010000 */
[----:B------:R-:W-:Y:S02]  /*b830*/  FADD.FTZ R77, R59, -R151 ;  /* 0x800000973b4d7221 */ /* 0x000fe40000010000 */
        /* <DEDUP_REMOVED lines=27> */
[----:B------:R-:W-:Y:S02]  /*b9f0*/  FFMA.FTZ R67, R122, R67, R107 ;  /* 0x000000437a437223 */ /* 0x000fe4000001006b */
[----:B------:R-:W-:Y:S01]  /*ba00*/  FFMA.FTZ R66, R42, R66, R29 ;  /* 0x000000422a427223 */ /* 0x000fe2000001001d */
[----:B------:R0:W-:Y:S01]  /*ba10*/  STG.E.128 [R152.64], R60 ;  /* 0x0000003c98007986 */ /* 0x0001e2000c101d04 */
[----:B------:R-:W-:-:S02]  /*ba20*/  FFMA.FTZ R65, R123, R65, R106 ;  /* 0x000000417b417223 */ /* 0x000fc4000001006a */
        /* <DEDUP_REMOVED lines=16> */
.L_x_41555:
[----:B------:R-:W-:Y:S05]  /*bb30*/  EXIT ;  /* 0x000000000000794d */ /* 0x000fea0003800000 */
.L_x_41553:
[----:B------:R-:W-:Y:S01]  /*bb40*/  IMAD.MOV.U32 R168, RZ, RZ, 0x1 ;  /* 0x00000001ffa87424 */ /* 0x000fe200078e00ff */
[----:B------:R-:W-:Y:S01]  /*bb50*/  MOV R141, 0x1f ;  /* 0x0000001f008d7802 */ /* 0x000fe20000000f00 */
[----:B------:R-:W-:Y:S01]  /*bb60*/  IMAD.MOV.U32 R154, RZ, RZ, -0x1 ;  /* 0xffffffffff9a7424 */ /* 0x000fe200078e00ff */
[----:B------:R-:W-:Y:S02]  /*bb70*/  MOV R142, 0xbb90 ;  /* 0x0000bb90008e7802 */ /* 0x000fe40000000f00 */
[----:B------:R-:W-:Y:S05]  /*bb80*/  CALL.REL.NOINC `($__internal_141_$__cuda_sm70_shflsync_bfly_p) ;  /* 0x0000071000007944 */ /* 0x000fea0003c00000 */
[----:B-1----:R-:W-:Y:S01]  /*bb90*/  MOV R140, R168 ;  /* 0x000000a8008c7202 */ /* 0x002fe20000000f00 */
[----:B0-----:R-:W-:Y:S05]  /*bba0*/  BRA `(.L_x_41557) ;  /* 0xffffeea000007947 */ /* 0x001fea000383ffff */
.L_x_41554:
[----:B------:R-:W-:Y:S01]  /*bbb0*/  HFMA2.MMA R141, -RZ, RZ, 0, 1.847743988037109375e-06 ;  /* 0x0000001fff8d7435 */ /* 0x000fe200000001ff */
[----:B------:R-:W-:Y:S01]  /*bbc0*/  IMAD.MOV.U32 R168, RZ, RZ, 0x2 ;  /* 0x00000002ffa87424 */ /* 0x000fe200078e00ff */
[----:B------:R-:W-:Y:S01]  /*bbd0*/  MOV R142, 0xbc00 ;  /* 0x0000bc00008e7802 */ /* 0x000fe20000000f00 */
[----:B------:R-:W-:-:S03]  /*bbe0*/  IMAD.MOV.U32 R154, RZ, RZ, -0x1 ;  /* 0xffffffffff9a7424 */ /* 0x000fc600078e00ff */
[----:B------:R-:W-:Y:S05]  /*bbf0*/  CALL.REL.NOINC `($__internal_141_$__cuda_sm70_shflsync_bfly_p) ;  /* 0x000006a000007944 */ /* 0x000fea0003c00000 */
[----:B01----:R-:W-:Y:S01]  /*bc00*/  FADD.FTZ R157, R157, R168 ;  /* 0x000000a89d9d7221 */ /* 0x003fe20000010000 */
[----:B------:R-:W-:Y:S01]  /*bc10*/  MOV R168, 0x4 ;  /* 0x0000000400a87802 */ /* 0x000fe20000000f00 */
[----:B------:R-:W-:Y:S01]  /*bc20*/  IMAD.MOV.U32 R141, RZ, RZ, 0x1f ;  /* 0x0000001fff8d7424 */ /* 0x000fe200078e00ff */
[----:B------:R-:W-:-:S02]  /*bc30*/  MOV R154, 0xffffffff ;  /* 0xffffffff009a7802 */ /* 0x000fc40000000f00 */
[----:B------:R-:W-:Y:S02]  /*bc40*/  MOV R142, 0xbc60 ;  /* 0x0000bc60008e7802 */ /* 0x000fe40000000f00 */
[----:B------:R-:W-:Y:S05]  /*bc50*/  CALL.REL.NOINC `($__internal_141_$__cuda_sm70_shflsync_bfly_p) ;  /* 0x0000064000007944 */ /* 0x000fea0003c00000 */
[----:B0-----:R-:W-:Y:S01]  /*bc60*/  HFMA2.MMA R141, -RZ, RZ, 0, 1.847743988037109375e-06 ;  /* 0x0000001fff8d7435 */ /* 0x001fe200000001ff */
[----:B-1----:R-:W-:Y:S01]  /*bc70*/  FADD.FTZ R157, R157, R168 ;  /* 0x000000a89d9d7221 */ /* 0x002fe20000010000 */
[----:B------:R-:W-:Y:S01]  /*bc80*/  MOV R142, 0xbcc0 ;  /* 0x0000bcc0008e7802 */ /* 0x000fe20000000f00 */
[----:B------:R-:W-:Y:S02]  /*bc90*/  IMAD.MOV.U32 R168, RZ, RZ, 0x8 ;  /* 0x00000008ffa87424 */ /* 0x000fe400078e00ff */
[----:B------:R-:W-:Y:S02]  /*bca0*/  IMAD.MOV.U32 R154, RZ, RZ, -0x1 ;  /* 0xffffffffff9a7424 */ /* 0x000fe400078e00ff */
[----:B------:R-:W-:Y:S05]  /*bcb0*/  CALL.REL.NOINC `($__internal_141_$__cuda_sm70_shflsync_bfly_p) ;  /* 0x000005e000007944 */ /* 0x000fea0003c00000 */
[----:B01----:R-:W-:Y:S01]  /*bcc0*/  FADD.FTZ R157, R157, R168 ;  /* 0x000000a89d9d7221 */ /* 0x003fe20000010000 */
[----:B------:R-:W-:Y:S01]  /*bcd0*/  MOV R168, 0x10 ;  /* 0x0000001000a87802 */ /* 0x000fe20000000f00 */
[----:B------:R-:W-:Y:S01]  /*bce0*/  IMAD.MOV.U32 R141, RZ, RZ, 0x1f ;  /* 0x0000001fff8d7424 */ /* 0x000fe200078e00ff */
[----:B------:R-:W-:Y:S02]  /*bcf0*/  MOV R154, 0xffffffff ;  /* 0xffffffff009a7802 */ /* 0x000fe40000000f00 */
[----:B------:R-:W-:-:S02]  /*bd00*/  MOV R142, 0xbd20 ;  /* 0x0000bd20008e7802 */ /* 0x000fc40000000f00 */
[----:B------:R-:W-:Y:S05]  /*bd10*/  CALL.REL.NOINC `($__internal_141_$__cuda_sm70_shflsync_bfly_p) ;  /* 0x0000058000007944 */ /* 0x000fea0003c00000 */
[----:B-1----:R-:W-:Y:S02]  /*bd20*/  FADD.FTZ R140, R157, R168 ;  /* 0x000000a89d8c7221 */ /* 0x002fe40000010000 */
[----:B------:R-:W-:-:S02]  /*bd30*/  IMAD.MOV.U32 R168, RZ, RZ, 0x1 ;  /* 0x00000001ffa87424 */ /* 0x000fc400078e00ff */
[----:B------:R-:W-:Y:S02]  /*bd40*/  FMUL.FTZ R140, R140, 0.0011160714784637093544 ;  /* 0x3a9249258c8c7820 */ /* 0x000fe40000410000 */
[----:B0-----:R-:W-:Y:S02]  /*bd50*/  IMAD.MOV.U32 R154, RZ, RZ, -0x1 ;  /* 0xffffffffff9a7424 */ /* 0x001fe400078e00ff */
        /* <DEDUP_REMOVED lines=56> */
[----:B------:R-:W-:Y:S01]  /*c0e0*/  HFMA2.MMA R141, -RZ, RZ, 0, 1.847743988037109375e-06 ;  /* 0x0000001fff8d7435 */ /* 0x000fe200000001ff */
[----:B------:R-:W-:-:S05]  /*c0f0*/  MOV R142, 0xc110 ;  /* 0x0000c110008e7802 */ /* 0x000fca0000000f00 */
[----:B------:R-:W-:Y:S05]  /*c100*/  CALL.REL.NOINC `($__internal_141_$__cuda_sm70_shflsync_bfly_p) ;  /* 0x0000019000007944 */ /* 0x000fea0003c00000 */
[----:B01----:R-:W-:Y:S01]  /*c110*/  FADD.FTZ R157, R157, R168 ;  /* 0x000000a89d9d7221 */ /* 0x003fe20000010000 */
[----:B------:R-:W-:Y:S01]  /*c120*/  MOV R168, 0x2 ;  /* 0x0000000200a87802 */ /* 0x000fe20000000f00 */
[----:B------:R-:W-:Y:S01]  /*c130*/  IMAD.MOV.U32 R141, RZ, RZ, 0x1f ;  /* 0x0000001fff8d7424 */ /* 0x000fe200078e00ff */
[----:B------:R-:W-:Y:S02]  /*c140*/  MOV R154, 0xffffffff ;  /* 0xffffffff009a7802 */ /* 0x000fe40000000f00 */
[----:B------:R-:W-:Y:S02]  /*c150*/  MOV R142, 0xc170 ;  /* 0x0000c170008e7802 */ /* 0x000fe40000000f00 */
[----:B------:R-:W-:Y:S05]  /*c160*/  CALL.REL.NOINC `($__internal_141_$__cuda_sm70_shflsync_bfly_p) ;  /* 0x0000013000007944 */ /* 0x000fea0003c00000 */
[----:B0-----:R-:W-:Y:S01]  /*c170*/  HFMA2.MMA R141, -RZ, RZ, 0, 1.847743988037109375e-06 ;  /* 0x0000001fff8d7435 */ /* 0x001fe200000001ff */
[----:B-1----:R-:W-:Y:S01]  /*c180*/  FADD.FTZ R157, R157, R168 ;  /* 0x000000a89d9d7221 */ /* 0x002fe20000010000 */
[----:B------:R-:W-:Y:S01]  /*c190*/  MOV R142, 0xc1d0 ;  /* 0x0000c1d0008e7802 */ /* 0x000fe20000000f00 */
[----:B------:R-:W-:-:S02]  /*c1a0*/  IMAD.MOV.U32 R168, RZ, RZ, 0x4 ;  /* 0x00000004ffa87424 */ /* 0x000fc400078e00ff */
[----:B------:R-:W-:Y:S02]  /*c1b0*/  IMAD.MOV.U32 R154, RZ, RZ, -0x1 ;  /* 0xffffffffff9a7424 */ /* 0x000fe400078e00ff */
        /* <DEDUP_REMOVED lines=10> */
[----:B------:R-:W-:Y:S02]  /*c260*/  IMAD.MOV.U32 R168, RZ, RZ, 0x10 ;  /* 0x00000010ffa87424 */ /* 0x000fe400078e00ff */
[----:B------:R-:W-:-:S02]  /*c270*/  IMAD.MOV.U32 R154, RZ, RZ, -0x1 ;  /* 0xffffffffff9a7424 */ /* 0x000fc400078e00ff */
[----:B------:R-:W-:Y:S05]  /*c280*/  CALL.REL.NOINC `($__internal_141_$__cuda_sm70_shflsync_bfly_p) ;  /* 0x0000001000007944 */ /* 0x000fea0003c00000 */
[----:B01----:R-:W-:Y:S05]  /*c290*/  BRA `(.L_x_41558) ;  /* 0xffffec7000007947 */ /* 0x003fea000383ffff */
        .weak           $__internal_141_$__cuda_sm70_shflsync_bfly_p
        .type           $__internal_141_$__cuda_sm70_shflsync_bfly_p,@function
        .size           $__internal_141_$__cuda_sm70_shflsync_bfly_p,(.L_x_44981 - $__internal_141_$__cuda_sm70_shflsync_bfly_p)
$__internal_141_$__cuda_sm70_shflsync_bfly_p:
[----:B------:R-:W-:Y:S01]  /*c2a0*/  MOV R143, 0x0 ;  /* 0x00000000008f7802 */ /* 0x000fe20000000f00 */
[----:B------:R-:W-:Y:S04]  /*c2b0*/  WARPSYNC R154 ;  /* 0x0000009a00007348 */ /* 0x000fe80003800000 */
[----:B------:R0:W1:Y:S01]  /*c2c0*/  SHFL.BFLY PT, R168, R157, R168, R141 ;  /* 0x0c0000a89da87389 */ /* 0x00006200000e008d */
[----:B------:R-:W-:Y:S05]  /*c2d0*/  RET.REL.NODEC R142 `(_ZN10layer_norm13ln_fwd_kernelINS_13Kernel_traitsI6__halfffffjLj7168ELj1ELj1ELj8ELj16ENS_18Kernel_traits_baseILj7168ES2_ffffjLj256EEEEELb1ELb1ELb0ELb1EEEvNS_9FwdParamsE) ;  /* 0xffff3d208e007950 */ /* 0x000fea0003c3ffff */
.L_x_41559:
        /* <DEDUP_REMOVED lines=10> */
.L_x_44981:


//--------------------- .text._ZN10layer_norm13ln_fwd_kernelINS_13Kernel_traitsI6__halfffffjLj7168ELj1ELj1ELj8ELj16ENS_18Kernel_traits_baseILj7168ES2_ffffjLj256EEEEELb1ELb1ELb1ELb0EEEvNS_9FwdParamsE --------------------------
	.section	.text._ZN10layer_norm13ln_fwd_kernelINS_13Kernel_traitsI6__halfffffjLj7168ELj1ELj1ELj8ELj16ENS_18Kernel_traits_baseILj7168ES2_ffffjLj256EEEEELb1ELb1ELb1ELb0EEEvNS_9FwdParamsE,"ax",@progbits
	.sectioninfo	@"SHI_REGISTERS=187"
	.align	128
        .global         _ZN10layer_norm13ln_fwd_kernelINS_13Kernel_traitsI6__halfffffjLj7168ELj1ELj1ELj8ELj16ENS_18Kernel_traits_baseILj7168ES2_ffffjLj256EEEEELb1ELb1ELb1ELb0EEEvNS_9FwdParamsE
        .type           _ZN10layer_norm13ln_fwd_kernelINS_13Kernel_traitsI6__halfffffjLj7168ELj1ELj1ELj8ELj16ENS_18Kernel_traits_baseILj7168ES2_ffffjLj256EEEEELb1ELb1ELb1ELb0EEEvNS_9FwdParamsE,@function
        .size           _ZN10layer_norm13ln_fwd_kernelINS_13Kernel_traitsI6__halfffffjLj7168ELj1ELj1ELj8ELj16ENS_18Kernel_traits_baseILj7168ES2_ffffjLj256EEEEELb1ELb1ELb1ELb0EEEvNS_9FwdParamsE,(.L_x_44982 - _ZN10layer_norm13ln_fwd_kernelINS_13Kernel_traitsI6__halfffffjLj7168ELj1ELj1ELj8ELj16ENS_18Kernel_traits_baseILj7168ES2_ffffjLj256EEEEELb1ELb1ELb1ELb0EEEvNS_9FwdParamsE)
        .other          _ZN10layer_norm13ln_fwd_kernelINS_13Kernel_traitsI6__halfffffjLj7168ELj1ELj1ELj8ELj16ENS_18Kernel_traits_baseILj7168ES2_ffffjLj256EEEEELb1ELb1ELb1ELb0EEEvNS_9FwdParamsE,@"STO_CUDA_ENTRY STV_DEFAULT"
_ZN10layer_norm13ln_fwd_kernelINS_13Kernel_traitsI6__halfffffjLj7168ELj1ELj1ELj8ELj16ENS_18Kernel_traits_baseILj7168ES2_ffffjLj256EEEEELb1ELb1ELb1ELb0EEEvNS_9FwdParamsE:
.text._ZN10layer_norm13ln_fwd_kernelINS_13Kernel_traitsI6__halfffffjLj7168ELj1ELj1ELj8ELj16ENS_18Kernel_traits_baseILj7168ES2_ffffjLj256EEEEELb1ELb1ELb1ELb0EEEvNS_9FwdParamsE:
[----:B------:R-:W-:Y:S02]  /*0000*/  IMAD.MOV.U32 R1, RZ, RZ, c[0x0][0x28] ;  /* 0x00000a00ff017624 */ /* 0x000fe400078e00ff */
[----:B------:R-:W-:Y:S01]  /*0010*/  ULDC.U8 UR4, c[0x0][0x244] ;  /* 0x0000910000047ab9 */ /* 0x000fe20000000000 */
[----:B------:R-:W-:Y:S01]  /*0020*/  IMAD.MOV.U32 R43, RZ, RZ, c[0x0][0x23c] ;  /* 0x00008f00ff2b7624 */ /* 0x000fe200078e00ff */
[----:B------:R-:W-:Y:S01]  /*0030*/  ISETP.NE.AND P0, PT, RZ, UR4, PT ;  /* 0x00000004ff007c0c */ /* 0x000fe2000bf05270 */
[----:B------:R-:W-:Y:S01]  /*0040*/  IMAD.MOV.U32 R42, RZ, RZ, c[0x0][0x238] ;  /* 0x00008e00ff2a7624 */ /* 0x000fe200078e00ff */
[----:B------:R-:W-:-:S11]  /*0050*/  ULDC.64 UR4, c[0x0][0x118] ;  /* 0x0000460000047ab9 */ /* 0x000fd60000000a00 */
[----:B------:R-:W-:Y:S01]  /*0060*/  @P0 IMAD.MOV.U32 R6, RZ, RZ, R42 ;  /* 0x000000ffff060224 */ /* 0x000fe200078e002a */
[----:B------:R-:W-:-:S05]  /*0070*/  @P0 MOV R7, R43 ;  /* 0x0000002b00070202 */ /* 0x000fca0000000f00 */
        /* <DEDUP_REMOVED lines=8> */
[----:B0-----:R-:W-:-:S04]  /*0100*/  IMAD R2, R77, c[0x0][0x0], R0 ;  /* 0x000000004d027a24 */ /* 0x001fc800078e0200 */
[----:B------:R-:W-:Y:S02]  /*0110*/  @P0 IMAD.X R43, RZ, RZ, R3, P1 ;  /* 0x000000ffff2b0224 */ /* 0x000fe400008e0603 */
[----:B------:R-:W-:Y:S01]  /*0120*/  IMAD.WIDE.U32 R8, R2, -0x326172a9, RZ ;  /* 0xcd9e8d5702087825 */ /* 0x000fe200078e00ff */
[----:B---3--:R-:W-:Y:S02]  /*0130*/  IADD3 R5, R135, -0x4498517b, RZ ;  /* 0xbb67ae8587057810 */ /* 0x008fe40007ffe0ff */
[--C-:B------:R-:W-:Y:S02]  /*0140*/  SHF.R.U64 R3, R42, 0x2, R43.reuse ;  /* 0x000000022a037819 */ /* 0x100fe4000000122b */
[----:B------:R-:W-:Y:S02]  /*0150*/  SHF.R.U32.HI R4, RZ, 0x2, R43 ;  /* 0x00000002ff047819 */ /* 0x000fe4000001162b */
[----:B------:R-:W-:Y:S01]  /*0160*/  LOP3.LUT R43, R0, 0xff, RZ, 0xc0, !PT ;  /* 0x000000ff002b7812 */ /* 0x000fe200078ec0ff */
[----:B------:R-:W-:Y:S01]  /*0170*/  IMAD.WIDE.U32 R6, R3, -0x2daee0ad, RZ ;  /* 0xd2511f5303067825 */ /* 0x000fe200078e00ff */
[----:B------:R-:W-:-:S02]  /*0180*/  LOP3.LUT R10, R9, R4, R134, 0x96, !PT ;  /* 0x00000004090a7212 */ /* 0x000fc400078e9686 */
[----:B------:R-:W-:Y:S01]  /*0190*/  LOP3.LUT R20, R43, 0xff, RZ, 0x3c, !PT ;  /* 0x000000ff2b147812 */ /* 0x000fe200078e3cff */
[----:B------:R-:W-:Y:S01]  /*01a0*/  IMAD.MOV.U32 R9, RZ, RZ, c[0x0][0x168] ;  /* 0x00005a00ff097624 */ /* 0x000fe200078e00ff */
[----:B------:R-:W-:Y:S01]  /*01b0*/  LOP3.LUT R12, R7, R135, RZ, 0x3c, !PT ;  /* 0x00000087070c7212 */ /* 0x000fe200078e3cff */
[----:B------:R-:W-:Y:S01]  /*01c0*/  IMAD.WIDE.U32 R10, R10, -0x2daee0ad, RZ ;  /* 0xd2511f530a0a7825 */ /* 0x000fe200078e00ff */
[----:B------:R-:W-:Y:S02]  /*01d0*/  IADD3 R7, R134, 0x3c6ef372, RZ ;  /* 0x3c6ef37286077810 */ /* 0x000fe40007ffe0ff */
[----:B------:R-:W-:Y:S01]  /*01e0*/  SHF.R.S32.HI R9, RZ, 0x1f, R9 ;  /* 0x0000001fff097819 */ /* 0x000fe20000011409 */
[----:B------:R-:W-:Y:S01]  /*01f0*/  IMAD.WIDE.U32 R12, R12, -0x326172a9, RZ ;  /* 0xcd9e8d570c0c7825 */ /* 0x000fe200078e00ff */
[----:B------:R-:W-:Y:S02]  /*0200*/  LOP3.LUT R14, R11, R6, R5, 0x96, !PT ;  /* 0x000000060b0e7212 */ /* 0x000fe400078e9605 */
[----:B------:R-:W-:-:S02]  /*0210*/  IADD3 R6, R134, -0x61c88647, RZ ;  /* 0x9e3779b986067810 */ /* 0x000fc40007ffe0ff */
[----:B------:R-:W-:Y:S01]  /*0220*/  LEA.HI R75, R9, c[0x0][0x168], RZ, 0x2 ;  /* 0x00005a00094b7a11 */ /* 0x000fe200078f10ff */
[----:B------:R-:W-:Y:S01]  /*0230*/  IMAD.WIDE.U32 R14, R14, -0x326172a9, RZ ;  /* 0xcd9e8d570e0e7825 */ /* 0x000fe200078e00ff */
[----:B------:R-:W-:Y:S02]  /*0240*/  LOP3.LUT R13, R13, R6, R8, 0x96, !PT ;  /* 0x000000060d0d7212 */ /* 0x000fe400078e9608 */
[----:B------:R-:W-:Y:S02]  /*0250*/  IADD3 R8, R135, 0x76cf5d0a, RZ ;  /* 0x76cf5d0a87087810 */ /* 0x000fe40007ffe0ff */
[----:B------:R-:W-:Y:S01]  /*0260*/  LOP3.LUT R16, R15, R12, R7, 0x96, !PT ;  /* 0x0000000c0f107212 */ /* 0x000fe200078e9607 */
[----:B------:R-:W-:Y:S01]  /*0270*/  IMAD.WIDE.U32 R12, R13, -0x2daee0ad, RZ ;  /* 0xd2511f530d0c7825 */ /* 0x000fe200078e00ff */
[----:B------:R-:W-:Y:S02]  /*0280*/  IADD3 R9, R135, 0x32370b8f, RZ ;  /* 0x32370b8f87097810 */ /* 0x000fe40007ffe0ff */
[----:B------:R-:W-:Y:S01]  /*0290*/  LEA.HI.SX32 R11, R75, R20, 0x1e ;  /* 0x000000144b0b7211 */ /* 0x000fe200078ff2ff */
[----:B------:R-:W-:Y:S01]  /*02a0*/  IMAD.WIDE.U32 R16, R16, -0x2daee0ad, RZ ;  /* 0xd2511f5310107825 */ /* 0x000fe200078e00ff */
[----:B------:R-:W-:-:S02]  /*02b0*/  LOP3.LUT R18, R13, R10, R8, 0x96, !PT ;  /* 0x0000000a0d127212 */ /* 0x000fc400078e9608 */
[----:B------:R-:W-:Y:S02]  /*02c0*/  LOP3.LUT P0, RZ, R11, 0xffffff00, RZ, 0xc0, !PT ;  /* 0xffffff000bff7812 */ /* 0x000fe4000780c0ff */
        /* <DEDUP_REMOVED lines=9> */
[C---:B------:R-:W-:Y:S02]  /*0360*/  ISETP.GE.U32.AND P6, PT, R11.reuse, 0x200, PT ;  /* 0x000002000b00780c */ /* 0x040fe40003fc6070 */
[C---:B------:R-:W-:Y:S01]  /*0370*/  ISETP.GE.U32.AND P5, PT, R11.reuse, 0x300, PT ;  /* 0x000003000b00780c */ /* 0x040fe20003fa6070 */
[----:B------:R-:W-:Y:S01]  /*0380*/  IMAD.WIDE.U32 R18, R18, -0x2daee0ad, RZ ;  /* 0xd2511f5312127825 */ /* 0x000fe200078e00ff */
[C---:B------:R-:W-:Y:S02]  /*0390*/  ISETP.GE.U32.AND P4, PT, R11.reuse, 0x400, PT ;  /* 0x000004000b00780c */ /* 0x040fe40003f86070 */
[----:B------:R-:W-:Y:S02]  /*03a0*/  ISETP.GE.U32.AND P3, PT, R11, 0x500, PT ;  /* 0x000005000b00780c */ /* 0x000fe40003f66070 */
[----:B------:R-:W-:-:S02]  /*03b0*/  P2R R166, PR, RZ, 0x40 ;  /* 0x00000040ffa67803 */ /* 0x000fc40000000000 */
[----:B------:R-:W-:Y:S02]  /*03c0*/  P2R R167, PR, RZ, 0x20 ;  /* 0x00000020ffa77803 */ /* 0x000fe40000000000 */
[----:B------:R-:W-:Y:S02]  /*03d0*/  P2R R168, PR, RZ, 0x10 ;  /* 0x00000010ffa87803 */ /* 0x000fe40000000000 */
[----:B------:R-:W-:Y:S02]  /*03e0*/  LOP3.LUT R15, R21, R16, R12, 0x96, !PT ;  /* 0x00000010150f7212 */ /* 0x000fe400078e960c */
[----:B------:R-:W-:Y:S02]  /*03f0*/  IADD3 R14, R135, -0x56f99767, RZ ;  /* 0xa9066899870e7810 */ /* 0x000fe40007ffe0ff */
        /* <DEDUP_REMOVED lines=15> */
.L_x_41561:
[----:B0-----:R-:W-:Y:S05]  /*04f0*/  BSYNC B0 ;  /* 0x0000000000007941 */ /* 0x001fea0003800000 */
.L_x_41560:
        /* <DEDUP_REMOVED lines=15> */
.L_x_41563:
[----:B0-----:R-:W-:Y:S05]  /*05f0*/  BSYNC B0 ;  /* 0x0000000000007941 */ /* 0x001fea0003800000 */
.L_x_41562:
        /* <DEDUP_REMOVED lines=15> */
.L_x_41565:
[----:B0-----:R-:W-:Y:S05]  /*06f0*/  BSYNC B0 ;  /* 0x0000000000007941 */ /* 0x001fea0003800000 */
.L_x_41564:
        /* <DEDUP_REMOVED lines=15> */
.L_x_41567:
[----:B0-----:R-:W-:Y:S05]  /*07f0*/  BSYNC B0 ;  /* 0x0000000000007941 */ /* 0x001fea0003800000 */
.L_x_41566:
        /* <DEDUP_REMOVED lines=15> */
.L_x_41569:
[----:B0-----:R-:W-:Y:S05]  /*08f0*/  BSYNC B0 ;  /* 0x0000000000007941 */ /* 0x001fea0003800000 */
.L_x_41568:
        /* <DEDUP_REMOVED lines=23> */
.L_x_41571:
[----:B0-----:R-:W-:Y:S05]  /*0a70*/  BSYNC B0 ;  /* 0x0000000000007941 */ /* 0x001fea0003800000 */
.L_x_41570:
        /* <DEDUP_REMOVED lines=22> */
.L_x_41573:
[----:B0-----:R-:W-:Y:S05]  /*0be0*/  BSYNC B0 ;  /* 0x0000000000007941 */ /* 0x001fea0003800000 */
.L_x_41572:
        /* <DEDUP_REMOVED lines=9> */
[----:B------:R-:W-:Y:S01]  /*0c80*/  HFMA2.MMA R158, -RZ, RZ, 0, 5.9604644775390625e-08 ;  /* 0x00000001ff9e7435 */ /* 0x000fe200000001ff */
[----:B------:R-:W-:Y:S01]  /*0c90*/  LOP3.LUT R27, R0, 0xe0, RZ, 0xc0, !PT ;  /* 0x000000e0001b7812 */ /* 0x000fe200078ec0ff */
[----:B-----5:R-:W-:Y:S01]  /*0ca0*/  IMAD.MOV.U32 R45, RZ, RZ, R50 ;  /* 0x000000ffff2d7224 */ /* 0x020fe200078e0032 */
[----:B------:R-:W-:Y:S01]  /*0cb0*/  LOP3.LUT R26, R75, 0xff, RZ, 0xc0, !PT ;  /* 0x000000ff4b1a7812 */ /* 0x000fe200078ec0ff */
[----:B------:R-:W-:Y:S01]  /*0cc0*/  IMAD.MOV.U32 R74, RZ, RZ, R51 ;  /* 0x000000ffff4a7224 */ /* 0x000fe200078e0033 */
[----:B------:R-:W-:Y:S01]  /*0cd0*/  IADD3 R22, R134, -0xe443238, RZ ;  /* 0xf1bbcdc886167810 */ /* 0x000fe20007ffe0ff */
[----:B------:R-:W-:Y:S01]  /*0ce0*/  IMAD.HI.U32 R23, R81, -0x2daee0ad, RZ ;  /* 0xd2511f5351177827 */ /* 0x000fe200078e00ff */
[----:B------:R-:W-:Y:S01]  /*0cf0*/  SHF.R.U32.HI R75, RZ, 0x3, R75 ;  /* 0x00000003ff4b7819 */ /* 0x000fe2000001164b */
[----:B------:R-:W-:Y:S01]  /*0d00*/  ULDC.U8 UR6, c[0x0][0x1f0] ;  /* 0x00007c0000067ab9 */ /* 0x000fe20000000000 */
[----:B------:R-:W-:Y:S01]  /*0d10*/  LOP3.LUT R160, R25, R44, R22, 0x96, !PT ;  /* 0x0000002c19a07212 */ /* 0x000fe200078e9616 */
[----:B------:R-:W-:Y:S01]  /*0d20*/  IMAD.IADD R27, R26, 0x1, -R27 ;  /* 0x000000011a1b7824 */ /* 0x000fe200078e0a1b */
[----:B------:R-:W-:Y:S01]  /*0d30*/  SHF.R.U64 R80, R50, 0x10, R51 ;  /* 0x0000001032507819 */ /* 0x000fe20000001233 */
[----:B------:R-:W-:Y:S01]  /*0d40*/  IMAD.MOV.U32 R50, RZ, RZ, R52 ;  /* 0x000000ffff327224 */ /* 0x000fe200078e0034 */
[----:B------:R-:W-:Y:S01]  /*0d50*/  LOP3.LUT R44, R75, 0x1fffffe0, RZ, 0xc0, !PT ;  /* 0x1fffffe04b2c7812 */ /* 0x000fe200078ec0ff */
[----:B------:R-:W-:Y:S01]  /*0d60*/  IMAD.MOV.U32 R111, RZ, RZ, R46 ;  /* 0x000000ffff6f7224 */ /* 0x000fe200078e002e */
[----:B------:R-:W-:Y:S01]  /*0d70*/  IMNMX R27, RZ, R27, !PT ;  /* 0x0000001bff1b7217 */ /* 0x000fe20007800200 */
[----:B------:R-:W-:Y:S01]  /*0d80*/  IMAD.MOV.U32 R113, RZ, RZ, R47 ;  /* 0x000000ffff717224 */ /* 0x000fe200078e002f */
[----:B------:R-:W-:Y:S01]  /*0d90*/  SHF.R.U32.HI R77, RZ, 0x10, R51 ;  /* 0x00000010ff4d7819 */ /* 0x000fe20000011633 */
[----:B------:R-:W-:Y:S01]  /*0da0*/  IMAD.MOV.U32 R51, RZ, RZ, R54 ;  /* 0x000000ffff337224 */ /* 0x000fe200078e0036 */
[----:B------:R-:W-:Y:S01]  /*0db0*/  IMNMX R27, R27, 0x20, PT ;  /* 0x000000201b1b7817 */ /* 0x000fe20003800200 */
[----:B------:R-:W-:Y:S01]  /*0dc0*/  IMAD.HI.U32 R25, R160, -0x2daee0ad, RZ ;  /* 0xd2511f53a0197827 */ /* 0x000fe200078e00ff */
[----:B------:R-:W-:Y:S01]  /*0dd0*/  SHF.R.U64 R79, R52, 0x10, R53 ;  /* 0x00000010344f7819 */ /* 0x000fe20000001235 */
[----:B------:R-:W-:Y:S01]  /*0de0*/  HADD2.F32 R111, -RZ, R111.H0_H0 ;  /* 0x2000006fff6f7230 */ /* 0x000fe20000004100 */
[----:B------:R-:W-:Y:S01]  /*0df0*/  MOV R76, R53 ;  /* 0x00000035004c7202 */ /* 0x000fe20000000f00 */
[----:B------:R-:W-:Y:S01]  /*0e00*/  IMAD.MOV.U32 R97, RZ, RZ, R57 ;  /* 0x000000ffff617224 */ /* 0x000fe200078e0039 */
[----:B------:R-:W-:Y:S01]  /*0e10*/  SHF.R.U32.HI R52, RZ, 0x10, R53 ;  /* 0x00000010ff347819 */ /* 0x000fe20000011635 */
[--C-:B------:R-:W-:Y:S01]  /*0e20*/  IMAD.MOV.U32 R53, RZ, RZ, R55.reuse ;  /* 0x000000ffff357224 */ /* 0x100fe200078e0037 */
[----:B------:R-:W-:Y:S01]  /*0e30*/  SHF.R.U64 R78, R54, 0x10, R55 ;  /* 0x00000010364e7819 */ /* 0x000fe20000001237 */
[----:B------:R-:W-:Y:S01]  /*0e40*/  IMAD.MOV.U32 R101, RZ, RZ, R59 ;  /* 0x000000ffff657224 */ /* 0x000fe200078e003b */
[----:B------:R-:W-:Y:S01]  /*0e50*/  SHF.R.U32.HI R54, RZ, 0x10, R55 ;  /* 0x00000010ff367819 */ /* 0x000fe20000011637 */
[----:B------:R-:W-:Y:S01]  /*0e60*/  IMAD.MOV.U32 R55, RZ, RZ, R56 ;  /* 0x000000ffff377224 */ /* 0x000fe200078e0038 */
[----:B------:R-:W-:Y:S01]  /*0e70*/  SHF.R.U64 R96, R56, 0x10, R57 ;  /* 0x0000001038607819 */ /* 0x000fe20000001239 */
[----:B------:R-:W-:Y:S01]  /*0e80*/  IMAD.IADD R56, R27, 0x1, R44 ;  /* 0x000000011b387824 */ /* 0x000fe200078e022c */
[----:B------:R-:W-:Y:S01]  /*0e90*/  SHF.L.U32 R43, R0, 0x5, RZ ;  /* 0x00000005002b7819 */ /* 0x000fe200000006ff */
[----:B------:R-:W-:Y:S01]  /*0ea0*/  HADD2.F32 R27, -RZ, R28.H0_H0 ;  /* 0x2000001cff1b7230 */ /* 0x000fe20000004100 */
[----:B------:R-:W-:Y:S01]  /*0eb0*/  IADD3 R21, R135, -0x24c28bd8, RZ ;  /* 0xdb3d742887157810 */ /* 0x000fe20007ffe0ff */
[----:B------:R-:W-:Y:S01]  /*0ec0*/  IMAD.SHL.U32 R56, R56, 0x4, RZ ;  /* 0x0000000438387824 */ /* 0x000fe200078e00ff */
[----:B------:R-:W-:Y:S01]  /*0ed0*/  LOP3.LUT R43, R43, 0x3e0, RZ, 0xc0, !PT ;  /* 0x000003e02b2b7812 */ /* 0x000fe200078ec0ff */
[----:B------:R-:W-:Y:S01]  /*0ee0*/  IMAD.MOV.U32 R103, RZ, RZ, R60 ;  /* 0x000000ffff677224 */ /* 0x000fe200078e003c */
[--C-:B------:R-:W-:Y:S01]  /*0ef0*/  SHF.R.U64 R142, R28, 0x10, R29.reuse ;  /* 0x000000101c8e7819 */ /* 0x100fe2000000121d */
[----:B------:R-:W-:Y:S01]  /*0f00*/  HADD2.F32 R28, -RZ, R29.H0_H0 ;  /* 0x2000001dff1c7230 */ /* 0x000fe20000004100 */
[----:B------:R-:W-:Y:S01]  /*0f10*/  SHF.R.U32.HI R141, RZ, 0x10, R29 ;  /* 0x00000010ff8d7819 */ /* 0x000fe2000001161d */
[----:B------:R-:W0:Y:S01]  /*0f20*/  I2F.U32 R56, R56 ;  /* 0x0000003800387306 */ /* 0x000e220000201000 */
[----:B------:R-:W-:Y:S01]  /*0f30*/  IMAD.IADD R43, R26, 0x1, -R43 ;  /* 0x000000011a2b7824 */ /* 0x000fe200078e0a2b */
[----:B------:R-:W-:Y:S01]  /*0f40*/  LOP3.LUT R162, R23, R24, R21, 0x96, !PT ;  /* 0x0000001817a27212 */ /* 0x000fe200078e9615 */
[----:B------:R-:W-:Y:S01]  /*0f50*/  HADD2.F32 R29, -RZ, R30.H0_H0 ;  /* 0x2000001eff1d7230 */ /* 0x000fe20000004100 */
[--C-:B------:R-:W-:Y:S01]  /*0f60*/  SHF.R.U64 R144, R30, 0x10, R31.reuse ;  /* 0x000000101e907819 */ /* 0x100fe2000000121f */
[----:B------:R-:W-:Y:S01]  /*0f70*/  HADD2.F32 R30, -RZ, R31.H0_H0 ;  /* 0x2000001fff1e7230 */ /* 0x000fe20000004100 */
[----:B------:R-:W-:Y:S01]  /*0f80*/  IMNMX R43, RZ, R43, !PT ;  /* 0x0000002bff2b7217 */ /* 0x000fe20007800200 */
[----:B------:R-:W-:Y:S01]  /*0f90*/  IMAD R26, R81, -0x2daee0ad, RZ ;  /* 0xd2511f53511a7824 */ /* 0x000fe200078e02ff */
[----:B------:R-:W-:Y:S01]  /*0fa0*/  SHF.R.U32.HI R143, RZ, 0x10, R31 ;  /* 0x00000010ff8f7819 */ /* 0x000fe2000001161f */
[----:B------:R-:W-:Y:S01]  /*0fb0*/  HADD2.F32 R31, -RZ, R32.H0_H0 ;  /* 0x20000020ff1f7230 */ /* 0x000fe20000004100 */
[--C-:B------:R-:W-:Y:S01]  /*0fc0*/  SHF.R.U64 R146, R32, 0x10, R33.reuse ;  /* 0x0000001020927819 */ /* 0x100fe20000001221 */
[----:B------:R-:W-:Y:S01]  /*0fd0*/  HADD2.F32 R32, -RZ, R33.H0_H0 ;  /* 0x20000021ff207230 */ /* 0x000fe20000004100 */
[----:B------:R-:W-:Y:S01]  /*0fe0*/  SHF.R.U32.HI R145, RZ, 0x10, R33 ;  /* 0x00000010ff917819 */ /* 0x000fe20000011621 */
[----:B------:R-:W-:Y:S01]  /*0ff0*/  HADD2.F32 R33, -RZ, R34.H0_H0 ;  /* 0x20000022ff217230 */ /* 0x000fe20000004100 */
[--C-:B------:R-:W-:Y:S01]  /*1000*/  SHF.R.U64 R112, R46, 0x10, R47.reuse ;  /* 0x000000102e707819 */ /* 0x100fe2000000122f */
[----:B------:R-:W-:Y:S01]  /*1010*/  IMAD.HI.U32 R46, R162, -0x326172a9, RZ ;  /* 0xcd9e8d57a22e7827 */ /* 0x000fe200078e00ff */
[----:B0-----:R0:W1:Y:S01]  /*1020*/  MUFU.RCP R151, R56 ;  /* 0x0000003800977308 */ /* 0x0010620000001000 */
[----:B------:R-:W-:Y:S01]  /*1030*/  SHF.R.U32.HI R114, RZ, 0x10, R47 ;  /* 0x00000010ff727819 */ /* 0x000fe2000001162f */
[----:B------:R-:W-:Y:S01]  /*1040*/  HADD2.F32 R51, -RZ, R51.H0_H0 ;  /* 0x20000033ff337230 */ /* 0x000fe20000004100 */
[----:B------:R-:W-:Y:S01]  /*1050*/  IMNMX R43, R43, 0x20, PT ;  /* 0x000000202b2b7817 */ /* 0x000fe20003800200 */
[----:B------:R-:W-:Y:S01]  /*1060*/  IMAD R47, R82, -0x326172a9, RZ ;  /* 0xcd9e8d57522f7824 */ /* 0x000fe200078e02ff */
[----:B------:R-:W-:Y:S01]  /*1070*/  SHF.R.U64 R150, R34, 0x10, R35 ;  /* 0x0000001022967819 */ /* 0x000fe20000001223 */
        /* <DEDUP_REMOVED lines=11> */
[----:B------:R-:W-:Y:S01]  /*1130*/  SHF.R.U32.HI R98, RZ, 0x10, R57 ;  /* 0x00000010ff627819 */ /* 0x000fe20000011639 */
[----:B------:R-:W-:Y:S01]  /*1140*/  IMAD.MOV.U32 R117, RZ, RZ, R65 ;  /* 0x000000ffff757224 */ /* 0x000fe200078e0041 */
[----:B------:R-:W-:Y:S01]  /*1150*/  MOV R99, R58 ;  /* 0x0000003a00637202 */ /* 0x000fe20000000f00 */
[----:B------:R-:W-:Y:S01]  /*1160*/  IMAD.MOV.U32 R121, RZ, RZ, R67 ;  /* 0x000000ffff797224 */ /* 0x000fe200078e0043 */
[--C-:B------:R-:W-:Y:S01]  /*1170*/  SHF.R.U64 R100, R58, 0x10, R59.reuse ;  /* 0x000000103a647819 */ /* 0x100fe2000000123b */
[----:B------:R-:W-:Y:S01]  /*1180*/  IMAD.MOV.U32 R124, RZ, RZ, R68 ;  /* 0x000000ffff7c7224 */ /* 0x000fe200078e0044 */
[----:B------:R-:W-:Y:S01]  /*1190*/  SHF.R.U32.HI R102, RZ, 0x10, R59 ;  /* 0x00000010ff667819 */ /* 0x000fe2000001163b */
[----:B------:R-:W-:Y:S01]  /*11a0*/  IMAD.MOV.U32 R125, RZ, RZ, R69 ;  /* 0x000000ffff7d7224 */ /* 0x000fe200078e0045 */
[--C-:B------:R-:W-:Y:S01]  /*11b0*/  SHF.R.U64 R104, R60, 0x10, R61.reuse ;  /* 0x000000103c687819 */ /* 0x100fe2000000123d */
[----:B------:R-:W-:Y:S01]  /*11c0*/  IMAD.MOV.U32 R128, RZ, RZ, R70 ;  /* 0x000000ffff807224 */ /* 0x000fe200078e0046 */
[----:B------:R-:W-:Y:S01]  /*11d0*/  SHF.R.U32.HI R106, RZ, 0x10, R61 ;  /* 0x00000010ff6a7819 */ /* 0x000fe2000001163d */
[----:B------:R-:W-:Y:S01]  /*11e0*/  IMAD.MOV.U32 R132, RZ, RZ, R72 ;  /* 0x000000ffff847224 */ /* 0x000fe200078e0048 */
[----:B------:R-:W-:Y:S01]  /*11f0*/  SHF.R.U64 R107, R48, 0x10, R49 ;  /* 0x00000010306b7819 */ /* 0x000fe20000001231 */
[----:B------:R-:W-:Y:S01]  /*1200*/  IMAD.MOV.U32 R133, RZ, RZ, R73 ;  /* 0x000000ffff857224 */ /* 0x000fe200078e0049 */
[----:B------:R-:W-:Y:S01]  /*1210*/  MOV R109, R49 ;  /* 0x00000031006d7202 */ /* 0x000fe20000000f00 */
[----:B------:R-:W-:Y:S01]  /*1220*/  IMAD.MOV.U32 R138, RZ, RZ, R62 ;  /* 0x000000ffff8a7224 */ /* 0x000fe200078e003e */
[----:B------:R-:W-:Y:S01]  /*1230*/  SHF.R.U32.HI R110, RZ, 0x10, R49 ;  /* 0x00000010ff6e7819 */ /* 0x000fe20000011631 */
[----:B------:R-:W-:Y:S01]  /*1240*/  IMAD.MOV.U32 R139, RZ, RZ, R63 ;  /* 0x000000ffff8b7224 */ /* 0x000fe200078e003f */
[--C-:B------:R-:W-:Y:S01]  /*1250*/  SHF.R.U64 R115, R64, 0x10, R65.reuse ;  /* 0x0000001040737819 */ /* 0x100fe20000001241 */
[----:B------:R-:W-:Y:S01]  /*1260*/  HADD2.F32 R37, -RZ, R38.H0_H0 ;  /* 0x20000026ff257230 */ /* 0x000fe20000004100 */
[----:B------:R-:W-:Y:S01]  /*1270*/  SHF.R.U32.HI R118, RZ, 0x10, R65 ;  /* 0x00000010ff767819 */ /* 0x000fe20000011641 */
[----:B------:R-:W-:Y:S01]  /*1280*/  IMAD.IADD R159, R44, 0x1, R43 ;  /* 0x000000012c9f7824 */ /* 0x000fe200078e022b */
        /* <DEDUP_REMOVED lines=94> */
.L_x_41869:
[----:B------:R-:W-:-:S04]  /*1870*/  IMAD.MOV.U32 R178, RZ, RZ, 0x4 ;  /* 0x00000004ffb27424 */ /* 0x000fc800078e00ff */
        /* <DEDUP_REMOVED lines=46> */
.L_x_41579:
[----:B------:R-:W-:Y:S02]  /*1b60*/  IMAD.MOV.U32 R148, RZ, RZ, R162 ;  /* 0x000000ffff947224 */ /* 0x000fe400078e00a2 */
.L_x_41580:
[----:B------:R-:W-:Y:S05]  /*1b70*/  BSYNC B2 ;  /* 0x0000000000027941 */ /* 0x000fea0003800000 */
.L_x_41578:
        /* <DEDUP_REMOVED lines=16> */
.L_x_41584:
[----:B------:R-:W-:Y:S05]  /*1c80*/  BSYNC B3 ;  /* 0x0000000000037941 */ /* 0x000fea0003800000 */
.L_x_41583:
        /* <DEDUP_REMOVED lines=43> */
.L_x_41582:
[----:B------:R-:W-:Y:S05]  /*1f40*/  BSYNC B2 ;  /* 0x0000000000027941 */ /* 0x000fea0003800000 */
.L_x_41581:
        /* <DEDUP_REMOVED lines=8> */
[----:B------:R-:W-:-:S04]  /*1fd0*/  FMUL.FTZ R60, R43, R60 ;  /* 0x0000003c2b3c7220 */ /* 0x000fc80000410000 */
[----:B------:R-:W-:Y:S02]  /*1fe0*/  @P2 FADD.FTZ R60, R56, R60 ;  /* 0x0000003c383c2221 */ /* 0x000fe40000010000 */
.L_x_41577:
[----:B0-----:R-:W-:Y:S05]  /*1ff0*/  BSYNC B1 ;  /* 0x0000000000017941 */ /* 0x001fea0003800000 */
.L_x_41576:
        /* <DEDUP_REMOVED lines=18> */
.L_x_41588:
[----:B------:R-:W-:Y:S02]  /*2120*/  IMAD.MOV.U32 R172, RZ, RZ, R162 ;  /* 0x000000ffffac7224 */ /* 0x000fe400078e00a2 */
.L_x_41589:
[----:B------:R-:W-:Y:S05]  /*2130*/  BSYNC B2 ;  /* 0x0000000000027941 */ /* 0x000fea0003800000 */
.L_x_41587:
        /* <DEDUP_REMOVED lines=16> */
.L_x_41593:
[----:B------:R-:W-:Y:S05]  /*2240*/  BSYNC B3 ;  /* 0x0000000000037941 */ /* 0x000fea0003800000 */
.L_x_41592:
        /* <DEDUP_REMOVED lines=43> */
.L_x_41591:
[----:B------:R-:W-:Y:S05]  /*2500*/  BSYNC B2 ;  /* 0x0000000000027941 */ /* 0x000fea0003800000 */
.L_x_41590:
        /* <DEDUP_REMOVED lines=10> */
.L_x_41586:
[----:B------:R-:W-:Y:S05]  /*25b0*/  BSYNC B1 ;  /* 0x0000000000017941 */ /* 0x000fea0003800000 */
.L_x_41585:
        /* <DEDUP_REMOVED lines=18> */
.L_x_41597:
[----:B------:R-:W-:Y:S02]  /*26e0*/  IMAD.MOV.U32 R172, RZ, RZ, R162 ;  /* 0x000000ffffac7224 */ /* 0x000fe400078e00a2 */
.L_x_41598:
[----:B------:R-:W-:Y:S05]  /*26f0*/  BSYNC B2 ;  /* 0x0000000000027941 */ /* 0x000fea0003800000 */
.L_x_41596:
        /* <DEDUP_REMOVED lines=16> */
.L_x_41602:
[----:B------:R-:W-:Y:S05]  /*2800*/  BSYNC B3 ;  /* 0x0000000000037941 */ /* 0x000fea0003800000 */
.L_x_41601:
        /* <DEDUP_REMOVED lines=44> */
.L_x_41600:
[----:B------:R-:W-:Y:S05]  /*2ad0*/  BSYNC B2 ;  /* 0x0000000000027941 */ /* 0x000fea0003800000 */
.L_x_41599:
        /* <DEDUP_REMOVED lines=10> */
.L_x_41595:
[----:B------:R-:W-:Y:S05]  /*2b80*/  BSYNC B1 ;  /* 0x0000000000017941 */ /* 0x000fea0003800000 */
.L_x_41594:
        /* <DEDUP_REMOVED lines=18> */
.L_x_41606:
[----:B------:R-:W-:Y:S02]  /*2cb0*/  IMAD.MOV.U32 R180, RZ, RZ, R162 ;  /* 0x000000ffffb47224 */ /* 0x000fe400078e00a2 */
.L_x_41607:
[----:B------:R-:W-:Y:S05]  /*2cc0*/  BSYNC B2 ;  /* 0x0000000000027941 */ /* 0x000fea0003800000 */
.L_x_41605:
        /* <DEDUP_REMOVED lines=16> */
.L_x_41611:
[----:B------:R-:W-:Y:S05]  /*2dd0*/  BSYNC B3 ;  /* 0x0000000000037941 */ /* 0x000fea0003800000 */
.L_x_41610:
        /* <DEDUP_REMOVED lines=44> */
.L_x_41609:
[----:B------:R-:W-:Y:S05]  /*30a0*/  BSYNC B2 ;  /* 0x0000000000027941 */ /* 0x000fea0003800000 */
.L_x_41608:
        /* <DEDUP_REMOVED lines=10> */
.L_x_41604:
[----:B------:R-:W-:Y:S05]  /*3150*/  BSYNC B1 ;  /* 0x0000000000017941 */ /* 0x000fea0003800000 */
.L_x_41603:
[----:B------:R-:W-:Y:S01]  /*3160*/  IMAD.MOV.U32 R92, RZ, RZ, 0x10 ;  /* 0x00000010ff5c7424 */ /* 0x000fe200078e00ff */
[----:B------:R-:W-:Y:S03]  /*3170*/  BSSY B1, `(.L_x_41612) ;  /* 0x000000e000017945 */ /* 0x000fe60003800000 */
[----:B------:R-:W-:-:S05]  /*3180*/  IMAD.WIDE.U32 R92, R177, R92, c[0x0][0x188] ;  /* 0x00006200b15c7625 */ /* 0x000fca00078e005c */
        /* <DEDUP_REMOVED lines=9> */
[----:B------:R-:W-:-:S04]  /*3220*/  IMAD.WIDE.U32 R92, R175, R178, c[0x0][0x190] ;  /* 0x00006400af5c7625 */ /* 0x000fc800078e00b2 */
[----:B------:R-:W-:-:S05]  /*3230*/  IMAD.IADD R95, R95, 0x1, R94 ;  /* 0x000000015f5f7824 */ /* 0x000fca00078e025e */
[----:B------:R0:W-:Y:S02]  /*3240*/  STG.E [R92.64], R95 ;  /* 0x0000005f5c007986 */ /* 0x0001e4000c101904 */
.L_x_41613:
[----:B------:R-:W-:Y:S05]  /*3250*/  BSYNC B1 ;  /* 0x0000000000017941 */ /* 0x000fea0003800000 */
.L_x_41612:
[----:B------:R-:W-:Y:S02]  /*3260*/  IADD3 R177, R177, 0x100, RZ ;  /* 0x00000100b1b17810 */ /* 0x000fe40007ffe0ff */
[----:B------:R-:W-:Y:S02]  /*3270*/  IADD3 R175, R175, 0x100, RZ ;  /* 0x00000100afaf7810 */ /* 0x000fe40007ffe0ff */
.L_x_41575:
[----:B-1----:R-:W-:Y:S05]  /*3280*/  BSYNC B0 ;  /* 0x0000000000007941 */ /* 0x002fea0003800000 */
.L_x_41574:
[----:B------:R-:W-:Y:S01]  /*3290*/  ISETP.NE.AND P2, PT, R166, RZ, PT ;  /* 0x000000ffa600720c */ /* 0x000fe20003f45270 */
[----:B------:R-:W-:-:S12]  /*32a0*/  BSSY B0, `(.L_x_41614) ;  /* 0x000018f000007945 */ /* 0x000fd80003800000 */
[----:B------:R-:W-:Y:S05]  /*32b0*/  @!P2 BRA `(.L_x_41615) ;  /* 0x000018d00000a947 */ /* 0x000fea0003800000 */
[----:B------:R-:W-:-:S04]  /*32c0*/  ISETP.NE.U32.AND P2, PT, RZ, c[0x0][0x180], PT ;  /* 0x00006000ff007a0c */ /* 0x000fc80003f45070 */
[----:B------:R-:W-:Y:S02]  /*32d0*/  ISETP.NE.AND.EX P2, PT, RZ, c[0x0][0x184], PT, P2 ;  /* 0x00006100ff007a0c */ /* 0x000fe40003f45320 */
[----:B------:R-:W-:-:S11]  /*32e0*/  @P1 MOV R70, 0x10 ;  /* 0x0000001000461802 */ /* 0x000fd60000000f00 */
[----:B0-----:R-:W-:-:S04]  /*32f0*/  @P2 IMAD.MOV.U32 R92, RZ, RZ, 0x10 ;  /* 0x00000010ff5c2424 */ /* 0x001fc800078e00ff */
        /* <DEDUP_REMOVED lines=23> */
.L_x_41619:
[----:B------:R-:W-:Y:S02]  /*3470*/  MOV R148, R162 ;  /* 0x000000a200947202 */ /* 0x000fe40000000f00 */
.L_x_41620:
[----:B------:R-:W-:Y:S05]  /*3480*/  BSYNC B2 ;  /* 0x0000000000027941 */ /* 0x000fea0003800000 */
.L_x_41618:
        /* <DEDUP_REMOVED lines=16> */
.L_x_41624:
[----:B------:R-:W-:Y:S05]  /*3590*/  BSYNC B3 ;  /* 0x0000000000037941 */ /* 0x000fea0003800000 */
.L_x_41623:
        /* <DEDUP_REMOVED lines=43> */
.L_x_41622:
[----:B------:R-:W-:Y:S05]  /*3850*/  BSYNC B2 ;  /* 0x0000000000027941 */ /* 0x000fea0003800000 */
.L_x_41621:
[----:B------:R-:W0:Y:S01]  /*3860*/  I2F.U32 R41, R148 ;  /* 0x0000009400297306 */ /* 0x000e220000201000 */
[----:B------:R-:W-:Y:S02]  /*3870*/  IMAD.MOV.U32 R68, RZ, RZ, 0x2f800000 ;  /* 0x2f800000ff447424 */ /* 0x000fe400078e00ff */
[----:B-----5:R-:W-:Y:S02]  /*3880*/  FMUL.FTZ R69, R64, c[0x0][0x1ec] ;  /* 0x00007b0040457a20 */ /* 0x020fe40000410000 */
[----:B0-----:R-:W-:Y:S02]  /*3890*/  FFMA.FTZ R41, R41, R68, 1.1641532182693481445e-10 ;  /* 0x2f00000029297423 */ /* 0x001fe40000010044 */
[----:B------:R-:W-:-:S03]  /*38a0*/  FMUL.FTZ R68, R69, c[0x0][0x1e8] ;  /* 0x00007a0045447a20 */ /* 0x000fc60000410000 */
[----:B------:R-:W-:-:S04]  /*38b0*/  FSETP.GTU.FTZ.AND P4, PT, R41, c[0x0][0x1e4], PT ;  /* 0x0000790029007a0b */ /* 0x000fc80003f9c000 */
[----:B------:R-:W-:Y:S02]  /*38c0*/  FSEL R68, R68, RZ, !P4 ;  /* 0x000000ff44447208 */ /* 0x000fe40006000000 */
[----:B------:R-:W-:-:S03]  /*38d0*/  SEL R161, RZ, 0x1, P4 ;  /* 0x00000001ffa17807 */ /* 0x000fc60002000000 */
[----:B------:R-:W-:-:S04]  /*38e0*/  FMUL.FTZ R68, R47, R68 ;  /* 0x000000442f447220 */ /* 0x000fc80000410000 */
[----:B------:R-:W-:Y:S02]  /*38f0*/  @P2 FADD.FTZ R68, R56, R68 ;  /* 0x0000004438442221 */ /* 0x000fe40000010000 */
.L_x_41617:
[----:B0-----:R-:W-:Y:S05]  /*3900*/  BSYNC B1 ;  /* 0x0000000000017941 */ /* 0x001fea0003800000 */
.L_x_41616:
        /* <DEDUP_REMOVED lines=18> */
.L_x_41628:
[----:B------:R-:W-:Y:S02]  /*3a30*/  IMAD.MOV.U32 R172, RZ, RZ, R162 ;  /* 0x000000ffffac7224 */ /* 0x000fe400078e00a2 */
.L_x_41629:
[----:B------:R-:W-:Y:S05]  /*3a40*/  BSYNC B2 ;  /* 0x0000000000027941 */ /* 0x000fea0003800000 */
.L_x_41627:
        /* <DEDUP_REMOVED lines=16> */
.L_x_41633:
[----:B------:R-:W-:Y:S05]  /*3b50*/  BSYNC B3 ;  /* 0x0000000000037941 */ /* 0x000fea0003800000 */
.L_x_41632:
        /* <DEDUP_REMOVED lines=43> */
.L_x_41631:
[----:B------:R-:W-:Y:S05]  /*3e10*/  BSYNC B2 ;  /* 0x0000000000027941 */ /* 0x000fea0003800000 */
.L_x_41630:
        /* <DEDUP_REMOVED lines=10> */
.L_x_41626:
[----:B------:R-:W-:Y:S05]  /*3ec0*/  BSYNC B1 ;  /* 0x0000000000017941 */ /* 0x000fea0003800000 */
.L_x_41625:
        /* <DEDUP_REMOVED lines=18> */
.L_x_41637:
[----:B------:R-:W-:Y:S02]  /*3ff0*/  IMAD.MOV.U32 R172, RZ, RZ, R162 ;  /* 0x000000ffffac7224 */ /* 0x000fe400078e00a2 */
.L_x_41638:
[----:B------:R-:W-:Y:S05]  /*4000*/  BSYNC B2 ;  /* 0x0000000000027941 */ /* 0x000fea0003800000 */
.L_x_41636:
        /* <DEDUP_REMOVED lines=16> */
.L_x_41642:
[----:B------:R-:W-:Y:S05]  /*4110*/  BSYNC B3 ;  /* 0x0000000000037941 */ /* 0x000fea0003800000 */
.L_x_41641:
        /* <DEDUP_REMOVED lines=44> */
.L_x_41640:
[----:B------:R-:W-:Y:S05]  /*43e0*/  BSYNC B2 ;  /* 0x0000000000027941 */ /* 0x000fea0003800000 */
.L_x_41639:
        /* <DEDUP_REMOVED lines=10> */
.L_x_41635:
[----:B------:R-:W-:Y:S05]  /*4490*/  BSYNC B1 ;  /* 0x0000000000017941 */ /* 0x000fea0003800000 */
.L_x_41634:
        /* <DEDUP_REMOVED lines=18> */
.L_x_41646:
[----:B------:R-:W-:Y:S02]  /*45c0*/  IMAD.MOV.U32 R180, RZ, RZ, R162 ;  /* 0x000000ffffb47224 */ /* 0x000fe400078e00a2 */
.L_x_41647:
[----:B------:R-:W-:Y:S05]  /*45d0*/  BSYNC B2 ;  /* 0x0000000000027941 */ /* 0x000fea0003800000 */
.L_x_41645:
        /* <DEDUP_REMOVED lines=16> */
.L_x_41651:
[----:B------:R-:W-:Y:S05]  /*46e0*/  BSYNC B3 ;  /* 0x0000000000037941 */ /* 0x000fea0003800000 */
.L_x_41650:
        /* <DEDUP_REMOVED lines=44> */
.L_x_41649:
[----:B------:R-:W-:Y:S05]  /*49b0*/  BSYNC B2 ;  /* 0x0000000000027941 */ /* 0x000fea0003800000 */
.L_x_41648:
        /* <DEDUP_REMOVED lines=10> */
.L_x_41644:
[----:B------:R-:W-:Y:S05]  /*4a60*/  BSYNC B1 ;  /* 0x0000000000017941 */ /* 0x000fea0003800000 */
.L_x_41643:
[----:B------:R-:W-:Y:S01]  /*4a70*/  IMAD.MOV.U32 R92, RZ, RZ, 0x10 ;  /* 0x00000010ff5c7424 */ /* 0x000fe200078e00ff */
[----:B------:R-:W-:Y:S03]  /*4a80*/  BSSY B1, `(.L_x_41652) ;  /* 0x000000e000017945 */ /* 0x000fe60003800000 */
[----:B------:R-:W-:-:S05]  /*4a90*/  IMAD.WIDE.U32 R92, R177, R92, c[0x0][0x188] ;  /* 0x00006200b15c7625 */ /* 0x000fca00078e005c */
[----:B------:R0:W-:Y:S01]  /*4aa0*/  STG.E.128 [R92.64], R68 ;  /* 0x000000445c007986 */ /* 0x0001e2000c101d04 */
[----:B------:R-:W-:Y:S05]  /*4ab0*/  @!P1 BRA `(.L_x_41653) ;  /* 0x000000a000009947 */ /* 0x000fea0003800000 */
[----:B0-----:R-:W-:Y:S01]  /*4ac0*/  IMAD.U32 R93, R164, 0x10000, RZ ;  /* 0x00010000a45d7824 */ /* 0x001fe200078e00ff */
[----:B------:R-:W-:Y:S02]  /*4ad0*/  LOP3.LUT R92, R165, 0xffff, RZ, 0xc0, !PT ;  /* 0x0000ffffa55c7812 */ /* 0x000fe400078ec0ff */
[----:B------:R-:W-:Y:S02]  /*4ae0*/  LOP3.LUT R95, R163, 0xff, RZ, 0xc0, !PT ;  /* 0x000000ffa35f7812 */ /* 0x000fe400078ec0ff */
[----:B------:R-:W-:Y:S02]  /*4af0*/  LOP3.LUT R93, R93, 0xff0000, RZ, 0xc0, !PT ;  /* 0x00ff00005d5d7812 */ /* 0x000fe400078ec0ff */
[----:B------:R-:W-:-:S03]  /*4b00*/  LOP3.LUT R94, R161, 0xff, RZ, 0xc0, !PT ;  /* 0x000000ffa15e7812 */ /* 0x000fc600078ec0ff */
[----:B------:R-:W-:-:S05]  /*4b10*/  IMAD R92, R92, 0x1000000, R93 ;  /* 0x010000005c5c7824 */ /* 0x000fca00078e025d */
[----:B------:R-:W-:Y:S01]  /*4b20*/  LEA R95, R95, R92, 0x8 ;  /* 0x0000005c5f5f7211 */ /* 0x000fe200078e40ff */
[----:B------:R-:W-:-:S04]  /*4b30*/  IMAD.WIDE.U32 R92, R175, R178, c[0x0][0x190] ;  /* 0x00006400af5c7625 */ /* 0x000fc800078e00b2 */
[----:B------:R-:W-:-:S05]  /*4b40*/  IMAD.IADD R95, R95, 0x1, R94 ;  /* 0x000000015f5f7824 */ /* 0x000fca00078e025e */
[----:B------:R0:W-:Y:S02]  /*4b50*/  STG.E [R92.64], R95 ;  /* 0x0000005f5c007986 */ /* 0x0001e4000c101904 */
.L_x_41653:
[----:B------:R-:W-:Y:S05]  /*4b60*/  BSYNC B1 ;  /* 0x0000000000017941 */ /* 0x000fea0003800000 */
.L_x_41652:
[----:B------:R-:W-:Y:S02]  /*4b70*/  IADD3 R177, R177, 0x100, RZ ;  /* 0x00000100b1b17810 */ /* 0x000fe40007ffe0ff */
[----:B------:R-:W-:Y:S02]  /*4b80*/  IADD3 R175, R175, 0x100, RZ ;  /* 0x00000100afaf7810 */ /* 0x000fe40007ffe0ff */
.L_x_41615:
[----:B------:R-:W-:Y:S05]  /*4b90*/  BSYNC B0 ;  /* 0x0000000000007941 */ /* 0x000fea0003800000 */
.L_x_41614:
        /* <DEDUP_REMOVED lines=8> */
[----:B0-----:R-:W-:-:S04]  /*4c20*/  @P2 IMAD.MOV.U32 R92, RZ, RZ, 0x10 ;  /* 0x00000010ff5c2424 */ /* 0x001fc800078e00ff */
        /* <DEDUP_REMOVED lines=21> */
.L_x_41659:
[----:B------:R-:W-:Y:S02]  /*4d80*/  IMAD.MOV.U32 R148, RZ, RZ, R162 ;  /* 0x000000ffff947224 */ /* 0x000fe400078e00a2 */
.L_x_41660:
[----:B------:R-:W-:Y:S05]  /*4d90*/  BSYNC B2 ;  /* 0x0000000000027941 */ /* 0x000fea0003800000 */
.L_x_41658:
        /* <DEDUP_REMOVED lines=16> */
.L_x_41664:
[----:B------:R-:W-:Y:S05]  /*4ea0*/  BSYNC B3 ;  /* 0x0000000000037941 */ /* 0x000fea0003800000 */
.L_x_41663:
        /* <DEDUP_REMOVED lines=43> */
.L_x_41662:
[----:B------:R-:W-:Y:S05]  /*5160*/  BSYNC B2 ;  /* 0x0000000000027941 */ /* 0x000fea0003800000 */
.L_x_41661:
        /* <DEDUP_REMOVED lines=10> */
.L_x_41657:
[----:B-1----:R-:W-:Y:S05]  /*5210*/  BSYNC B1 ;  /* 0x0000000000017941 */ /* 0x002fea0003800000 */
.L_x_41656:
        /* <DEDUP_REMOVED lines=18> */
.L_x_41668:
[----:B------:R-:W-:Y:S02]  /*5340*/  IMAD.MOV.U32 R172, RZ, RZ, R162 ;  /* 0x000000ffffac7224 */ /* 0x000fe400078e00a2 */
.L_x_41669:
[----:B------:R-:W-:Y:S05]  /*5350*/  BSYNC B2 ;  /* 0x0000000000027941 */ /* 0x000fea0003800000 */
.L_x_41667:
        /* <DEDUP_REMOVED lines=16> */
.L_x_41673:
[----:B------:R-:W-:Y:S05]  /*5460*/  BSYNC B3 ;  /* 0x0000000000037941 */ /* 0x000fea0003800000 */
.L_x_41672:
        /* <DEDUP_REMOVED lines=43> */
.L_x_41671:
[----:B------:R-:W-:Y:S05]  /*5720*/  BSYNC B2 ;  /* 0x0000000000027941 */ /* 0x000fea0003800000 */
.L_x_41670:
        /* <DEDUP_REMOVED lines=8> */
[----:B------:R-:W-:-:S04]  /*57b0*/  FMUL.FTZ R73, R52, R73 ;  /* 0x0000004934497220 */ /* 0x000fc80000410000 */
[----:B------:R-:W-:Y:S02]  /*57c0*/  @P2 FADD.FTZ R73, R57, R73 ;  /* 0x0000004939492221 */ /* 0x000fe40000010000 */
.L_x_41666:
[----:B------:R-:W-:Y:S05]  /*57d0*/  BSYNC B1 ;  /* 0x0000000000017941 */ /* 0x000fea0003800000 */
.L_x_41665:
        /* <DEDUP_REMOVED lines=18> */
.L_x_41677:
[----:B------:R-:W-:Y:S02]  /*5900*/  MOV R172, R162 ;  /* 0x000000a200ac7202 */ /* 0x000fe40000000f00 */
.L_x_41678:
[----:B------:R-:W-:Y:S05]  /*5910*/  BSYNC B2 ;  /* 0x0000000000027941 */ /* 0x000fea0003800000 */
.L_x_41676:
        /* <DEDUP_REMOVED lines=16> */
.L_x_41682:
[----:B------:R-:W-:Y:S05]  /*5a20*/  BSYNC B3 ;  /* 0x0000000000037941 */ /* 0x000fea0003800000 */
.L_x_41681:
        /* <DEDUP_REMOVED lines=44> */
.L_x_41680:
[----:B------:R-:W-:Y:S05]  /*5cf0*/  BSYNC B2 ;  /* 0x0000000000027941 */ /* 0x000fea0003800000 */
.L_x_41679:
        /* <DEDUP_REMOVED lines=10> */
.L_x_41675:
[----:B------:R-:W-:Y:S05]  /*5da0*/  BSYNC B1 ;  /* 0x0000000000017941 */ /* 0x000fea0003800000 */
.L_x_41674:
        /* <DEDUP_REMOVED lines=18> */
.L_x_41686:
[----:B------:R-:W-:Y:S02]  /*5ed0*/  IMAD.MOV.U32 R180, RZ, RZ, R162 ;  /* 0x000000ffffb47224 */ /* 0x000fe400078e00a2 */
.L_x_41687:
[----:B------:R-:W-:Y:S05]  /*5ee0*/  BSYNC B2 ;  /* 0x0000000000027941 */ /* 0x000fea0003800000 */
.L_x_41685:
        /* <DEDUP_REMOVED lines=16> */
.L_x_41691:
[----:B------:R-:W-:Y:S05]  /*5ff0*/  BSYNC B3 ;  /* 0x0000000000037941 */ /* 0x000fea0003800000 */
.L_x_41690:
        /* <DEDUP_REMOVED lines=44> */
.L_x_41689:
[----:B------:R-:W-:Y:S05]  /*62c0*/  BSYNC B2 ;  /* 0x0000000000027941 */ /* 0x000fea0003800000 */
.L_x_41688:
        /* <DEDUP_REMOVED lines=10> */
.L_x_41684:
[----:B------:R-:W-:Y:S05]  /*6370*/  BSYNC B1 ;  /* 0x0000000000017941 */ /* 0x000fea0003800000 */
.L_x_41683:
        /* <DEDUP_REMOVED lines=9> */
[----:B------:R-:W-:Y:S02]  /*6410*/  LOP3.LUT R94, R161, 0xff, RZ, 0xc0, !PT ;  /* 0x000000ffa15e7812 */ /* 0x000fe400078ec0ff */
[----:B------:R-:W-:-:S05]  /*6420*/  LEA R92, R92, R93, 0x18 ;  /* 0x0000005d5c5c7211 */ /* 0x000fca00078ec0ff */
[----:B------:R-:W-:Y:S02]  /*6430*/  IMAD R95, R95, 0x100, R92 ;  /* 0x000001005f5f7824 */ /* 0x000fe400078e025c */
[----:B------:R-:W-:-:S04]  /*6440*/  IMAD.WIDE.U32 R92, R175, R178, c[0x0][0x190] ;  /* 0x00006400af5c7625 */ /* 0x000fc800078e00b2 */
[----:B------:R-:W-:-:S05]  /*6450*/  IMAD.IADD R95, R95, 0x1, R94 ;  /* 0x000000015f5f7824 */ /* 0x000fca00078e025e */
[----:B------:R0:W-:Y:S02]  /*6460*/  STG.E [R92.64], R95 ;  /* 0x0000005f5c007986 */ /* 0x0001e4000c101904 */
.L_x_41693:
[----:B------:R-:W-:Y:S05]  /*6470*/  BSYNC B1 ;  /* 0x0000000000017941 */ /* 0x000fea0003800000 */
.L_x_41692:
[----:B------:R-:W-:Y:S02]  /*6480*/  IADD3 R177, R177, 0x100, RZ ;  /* 0x00000100b1b17810 */ /* 0x000fe40007ffe0ff */
[----:B------:R-:W-:Y:S02]  /*6490*/  IADD3 R175, R175, 0x100, RZ ;  /* 0x00000100afaf7810 */ /* 0x000fe40007ffe0ff */
.L_x_41655:
[----:B------:R-:W-:Y:S05]  /*64a0*/  BSYNC B0 ;  /* 0x0000000000007941 */ /* 0x000fea0003800000 */
.L_x_41654:
        /* <DEDUP_REMOVED lines=30> */
.L_x_41699:
[----:B------:R-:W-:Y:S02]  /*6690*/  IMAD.MOV.U32 R148, RZ, RZ, R162 ;  /* 0x000000ffff947224 */ /* 0x000fe400078e00a2 */
.L_x_41700:
[----:B------:R-:W-:Y:S05]  /*66a0*/  BSYNC B2 ;  /* 0x0000000000027941 */ /* 0x000fea0003800000 */
.L_x_41698:
        /* <DEDUP_REMOVED lines=16> */
.L_x_41704:
[----:B------:R-:W-:Y:S05]  /*67b0*/  BSYNC B3 ;  /* 0x0000000000037941 */ /* 0x000fea0003800000 */
.L_x_41703:
        /* <DEDUP_REMOVED lines=43> */
.L_x_41702:
[----:B------:R-:W-:Y:S05]  /*6a70*/  BSYNC B2 ;  /* 0x0000000000027941 */ /* 0x000fea0003800000 */
.L_x_41701:
        /* <DEDUP_REMOVED lines=10> */
.L_x_41697:
[----:B0-----:R-:W-:Y:S05]  /*6b20*/  BSYNC B1 ;  /* 0x0000000000017941 */ /* 0x001fea0003800000 */
.L_x_41696:
        /* <DEDUP_REMOVED lines=18> */
.L_x_41708:
[----:B------:R-:W-:Y:S02]  /*6c50*/  MOV R172, R162 ;  /* 0x000000a200ac7202 */ /* 0x000fe40000000f00 */
.L_x_41709:
[----:B------:R-:W-:Y:S05]  /*6c60*/  BSYNC B2 ;  /* 0x0000000000027941 */ /* 0x000fea0003800000 */
.L_x_41707:
        /* <DEDUP_REMOVED lines=16> */
.L_x_41713:
[----:B------:R-:W-:Y:S05]  /*6d70*/  BSYNC B3 ;  /* 0x0000000000037941 */ /* 0x000fea0003800000 */
.L_x_41712:
        /* <DEDUP_REMOVED lines=43> */
.L_x_41711:
[----:B------:R-:W-:Y:S05]  /*7030*/  BSYNC B2 ;  /* 0x0000000000027941 */ /* 0x000fea0003800000 */
.L_x_41710:
        /* <DEDUP_REMOVED lines=10> */
.L_x_41706:
[----:B------:R-:W-:Y:S05]  /*70e0*/  BSYNC B1 ;  /* 0x0000000000017941 */ /* 0x000fea0003800000 */
.L_x_41705:
        /* <DEDUP_REMOVED lines=18> */
.L_x_41717:
[----:B------:R-:W-:Y:S02]  /*7210*/  IMAD.MOV.U32 R172, RZ, RZ, R162 ;  /* 0x000000ffffac7224 */ /* 0x000fe400078e00a2 */
.L_x_41718:
[----:B------:R-:W-:Y:S05]  /*7220*/  BSYNC B2 ;  /* 0x0000000000027941 */ /* 0x000fea0003800000 */
.L_x_41716:
        /* <DEDUP_REMOVED lines=16> */
.L_x_41722:
[----:B------:R-:W-:Y:S05]  /*7330*/  BSYNC B3 ;  /* 0x0000000000037941 */ /* 0x000fea0003800000 */
.L_x_41721:
        /* <DEDUP_REMOVED lines=44> */
.L_x_41720:
[----:B------:R-:W-:Y:S05]  /*7600*/  BSYNC B2 ;  /* 0x0000000000027941 */ /* 0x000fea0003800000 */
.L_x_41719:
        /* <DEDUP_REMOVED lines=10> */
.L_x_41715:
[----:B------:R-:W-:Y:S05]  /*76b0*/  BSYNC B1 ;  /* 0x0000000000017941 */ /* 0x000fea0003800000 */
.L_x_41714:
        /* <DEDUP_REMOVED lines=18> */
.L_x_41726:
[----:B------:R-:W-:Y:S02]  /*77e0*/  IMAD.MOV.U32 R180, RZ, RZ, R162 ;  /* 0x000000ffffb47224 */ /* 0x000fe400078e00a2 */
.L_x_41727:
[----:B------:R-:W-:Y:S05]  /*77f0*/  BSYNC B2 ;  /* 0x0000000000027941 */ /* 0x000fea0003800000 */
.L_x_41725:
        /* <DEDUP_REMOVED lines=16> */
.L_x_41731:
[----:B------:R-:W-:Y:S05]  /*7900*/  BSYNC B3 ;  /* 0x0000000000037941 */ /* 0x000fea0003800000 */
.L_x_41730:
        /* <DEDUP_REMOVED lines=44> */
.L_x_41729:
[----:B------:R-:W-:Y:S05]  /*7bd0*/  BSYNC B2 ;  /* 0x0000000000027941 */ /* 0x000fea0003800000 */
.L_x_41728:
        /* <DEDUP_REMOVED lines=10> */
.L_x_41724:
[----:B------:R-:W-:Y:S05]  /*7c80*/  BSYNC B1 ;  /* 0x0000000000017941 */ /* 0x000fea0003800000 */
.L_x_41723:
        /* <DEDUP_REMOVED lines=15> */
.L_x_41733:
[----:B------:R-:W-:Y:S05]  /*7d80*/  BSYNC B1 ;  /* 0x0000000000017941 */ /* 0x000fea0003800000 */
.L_x_41732:
[----:B------:R-:W-:Y:S02]  /*7d90*/  IADD3 R177, R177, 0x100, RZ ;  /* 0x00000100b1b17810 */ /* 0x000fe40007ffe0ff */
[----:B------:R-:W-:Y:S02]  /*7da0*/  IADD3 R175, R175, 0x100, RZ ;  /* 0x00000100afaf7810 */ /* 0x000fe40007ffe0ff */
.L_x_41695:
[----:B------:R-:W-:Y:S05]  /*7db0*/  BSYNC B0 ;  /* 0x0000000000007941 */ /* 0x000fea0003800000 */
.L_x_41694:
[----:B------:R-:W-:Y:S01]  /*7dc0*/  ISETP.NE.AND P2, PT, R169, RZ, PT ;  /* 0x000000ffa900720c */ /* 0x000fe20003f45270 */
[----:B------:R-:W-:-:S12]  /*7dd0*/  BSSY B0, `(.L_x_41734) ;  /* 0x000018f000007945 */ /* 0x000fd80003800000 */
[----:B------:R-:W-:Y:S05]  /*7de0*/  @!P2 BRA `(.L_x_41735) ;  /* 0x000018d00000a947 */ /* 0x000fea0003800000 */
[----:B------:R-:W-:-:S04]  /*7df0*/  ISETP.NE.U32.AND P2, PT, RZ, c[0x0][0x180], PT ;  /* 0x00006000ff007a0c */ /* 0x000fc80003f45070 */
[----:B------:R-:W-:Y:S01]  /*7e00*/  ISETP.NE.AND.EX P2, PT, RZ, c[0x0][0x184], PT, P2 ;  /* 0x00006100ff007a0c */ /* 0x000fe20003f45320 */
[----:B------:R-:W-:-:S12]  /*7e10*/  @P1 IMAD.MOV.U32 R82, RZ, RZ, 0x10 ;  /* 0x00000010ff521424 */ /* 0x000fd800078e00ff */
[----:B0-----:R-:W-:Y:S01]  /*7e20*/  @P2 MOV R92, 0x10 ;  /* 0x00000010005c2802 */ /* 0x001fe20000000f00 */
        /* <DEDUP_REMOVED lines=23> */
.L_x_41739:
[----:B------:R-:W-:Y:S02]  /*7fa0*/  IMAD.MOV.U32 R148, RZ, RZ, R162 ;  /* 0x000000ffff947224 */ /* 0x000fe400078e00a2 */
.L_x_41740:
[----:B------:R-:W-:Y:S05]  /*7fb0*/  BSYNC B2 ;  /* 0x0000000000027941 */ /* 0x000fea0003800000 */
.L_x_41738:
        /* <DEDUP_REMOVED lines=16> */
.L_x_41744:
[----:B------:R-:W-:Y:S05]  /*80c0*/  BSYNC B3 ;  /* 0x0000000000037941 */ /* 0x000fea0003800000 */
.L_x_41743:
        /* <DEDUP_REMOVED lines=43> */
.L_x_41742:
[----:B------:R-:W-:Y:S05]  /*8380*/  BSYNC B2 ;  /* 0x0000000000027941 */ /* 0x000fea0003800000 */
.L_x_41741:
[----:B------:R-:W0:Y:S01]  /*8390*/  I2F.U32 R41, R148 ;  /* 0x0000009400297306 */ /* 0x000e220000201000 */
[----:B------:R-:W-:Y:S01]  /*83a0*/  HFMA2.MMA R80, -RZ, RZ, 0.1171875, 0 ;  /* 0x2f800000ff507435 */ /* 0x000fe200000001ff */
[----:B-----5:R-:W-:-:S09]  /*83b0*/  FMUL.FTZ R81, R64, c[0x0][0x1ec] ;  /* 0x00007b0040517a20 */ /* 0x020fd20000410000 */
[----:B0-----:R-:W-:Y:S02]  /*83c0*/  FFMA.FTZ R41, R41, R80, 1.1641532182693481445e-10 ;  /* 0x2f00000029297423 */ /* 0x001fe40000010050 */
[----:B------:R-:W-:-:S03]  /*83d0*/  FMUL.FTZ R80, R81, c[0x0][0x1e8] ;  /* 0x00007a0051507a20 */ /* 0x000fc60000410000 */
[----:B------:R-:W-:-:S04]  /*83e0*/  FSETP.GTU.FTZ.AND P4, PT, R41, c[0x0][0x1e4], PT ;  /* 0x0000790029007a0b */ /* 0x000fc80003f9c000 */
[----:B------:R-:W-:Y:S02]  /*83f0*/  FSEL R80, R80, RZ, !P4 ;  /* 0x000000ff50507208 */ /* 0x000fe40006000000 */
[----:B------:R-:W-:-:S03]  /*8400*/  SEL R161, RZ, 0x1, P4 ;  /* 0x00000001ffa17807 */ /* 0x000fc60002000000 */
[----:B------:R-:W-:-:S04]  /*8410*/  FMUL.FTZ R80, R99, R80 ;  /* 0x0000005063507220 */ /* 0x000fc80000410000 */
[----:B------:R-:W-:Y:S02]  /*8420*/  @P2 FADD.FTZ R80, R56, R80 ;  /* 0x0000005038502221 */ /* 0x000fe40000010000 */
.L_x_41737:
[----:B0-----:R-:W-:Y:S05]  /*8430*/  BSYNC B1 ;  /* 0x0000000000017941 */ /* 0x001fea0003800000 */
.L_x_41736:
        /* <DEDUP_REMOVED lines=18> */
.L_x_41748:
[----:B------:R-:W-:Y:S02]  /*8560*/  IMAD.MOV.U32 R172, RZ, RZ, R162 ;  /* 0x000000ffffac7224 */ /* 0x000fe400078e00a2 */
.L_x_41749:
[----:B------:R-:W-:Y:S05]  /*8570*/  BSYNC B2 ;  /* 0x0000000000027941 */ /* 0x000fea0003800000 */
.L_x_41747:
        /* <DEDUP_REMOVED lines=16> */
.L_x_41753:
[----:B------:R-:W-:Y:S05]  /*8680*/  BSYNC B3 ;  /* 0x0000000000037941 */ /* 0x000fea0003800000 */
.L_x_41752:
        /* <DEDUP_REMOVED lines=43> */
.L_x_41751:
[----:B------:R-:W-:Y:S05]  /*8940*/  BSYNC B2 ;  /* 0x0000000000027941 */ /* 0x000fea0003800000 */
.L_x_41750:
        /* <DEDUP_REMOVED lines=10> */
.L_x_41746:
[----:B------:R-:W-:Y:S05]  /*89f0*/  BSYNC B1 ;  /* 0x0000000000017941 */ /* 0x000fea0003800000 */
.L_x_41745:
        /* <DEDUP_REMOVED lines=18> */
.L_x_41757:
[----:B------:R-:W-:Y:S02]  /*8b20*/  MOV R172, R162 ;  /* 0x000000a200ac7202 */ /* 0x000fe40000000f00 */
.L_x_41758:
[----:B------:R-:W-:Y:S05]  /*8b30*/  BSYNC B2 ;  /* 0x0000000000027941 */ /* 0x000fea0003800000 */
.L_x_41756:
        /* <DEDUP_REMOVED lines=16> */
.L_x_41762:
[----:B------:R-:W-:Y:S05]  /*8c40*/  BSYNC B3 ;  /* 0x0000000000037941 */ /* 0x000fea0003800000 */
.L_x_41761:
        /* <DEDUP_REMOVED lines=44> */
.L_x_41760:
[----:B------:R-:W-:Y:S05]  /*8f10*/  BSYNC B2 ;  /* 0x0000000000027941 */ /* 0x000fea0003800000 */
.L_x_41759:
[----:B------:R-:W0:Y:S01]  /*8f20*/  I2F.U32 R41, R172 ;  /* 0x000000ac00297306 */ /* 0x000e220000201000 */
[----:B------:R-:W-:Y:S02]  /*8f30*/  IMAD.MOV.U32 R82, RZ, RZ, 0x2f800000 ;  /* 0x2f800000ff527424 */ /* 0x000fe400078e00ff */
[----:B-----5:R-:W-:Y:S02]  /*8f40*/  FMUL.FTZ R83, R66, c[0x0][0x1ec] ;  /* 0x00007b0042537a20 */ /* 0x020fe40000410000 */
[----:B0-----:R-:W-:-:S02]  /*8f50*/  FFMA.FTZ R41, R41, R82, 1.1641532182693481445e-10 ;  /* 0x2f00000029297423 */ /* 0x001fc40000010052 */
[----:B------:R-:W-:-:S03]  /*8f60*/  FMUL.FTZ R82, R83, c[0x0][0x1e8] ;  /* 0x00007a0053527a20 */ /* 0x000fc60000410000 */
[----:B------:R-:W-:-:S04]  /*8f70*/  FSETP.GTU.FTZ.AND P4, PT, R41, c[0x0][0x1e4], PT ;  /* 0x0000790029007a0b */ /* 0x000fc80003f9c000 */
[----:B------:R-:W-:Y:S02]  /*8f80*/  FSEL R82, R82, RZ, !P4 ;  /* 0x000000ff52527208 */ /* 0x000fe40006000000 */
[----:B------:R-:W-:-:S03]  /*8f90*/  SEL R164, RZ, 0x1, P4 ;  /* 0x00000001ffa47807 */ /* 0x000fc60002000000 */
[----:B------:R-:W-:-:S04]  /*8fa0*/  FMUL.FTZ R82, R101, R82 ;  /* 0x0000005265527220 */ /* 0x000fc80000410000 */
[----:B------:R-:W-:Y:S02]  /*8fb0*/  @P2 FADD.FTZ R82, R58, R82 ;  /* 0x000000523a522221 */ /* 0x000fe40000010000 */
.L_x_41755:
[----:B------:R-:W-:Y:S05]  /*8fc0*/  BSYNC B1 ;  /* 0x0000000000017941 */ /* 0x000fea0003800000 */
.L_x_41754:
        /* <DEDUP_REMOVED lines=18> */
.L_x_41766:
[----:B------:R-:W-:Y:S02]  /*90f0*/  MOV R180, R162 ;  /* 0x000000a200b47202 */ /* 0x000fe40000000f00 */
.L_x_41767:
[----:B------:R-:W-:Y:S05]  /*9100*/  BSYNC B2 ;  /* 0x0000000000027941 */ /* 0x000fea0003800000 */
.L_x_41765:
        /* <DEDUP_REMOVED lines=16> */
.L_x_41771:
[----:B------:R-:W-:Y:S05]  /*9210*/  BSYNC B3 ;  /* 0x0000000000037941 */ /* 0x000fea0003800000 */
.L_x_41770:
        /* <DEDUP_REMOVED lines=44> */
.L_x_41769:
[----:B------:R-:W-:Y:S05]  /*94e0*/  BSYNC B2 ;  /* 0x0000000000027941 */ /* 0x000fea0003800000 */
.L_x_41768:
        /* <DEDUP_REMOVED lines=10> */
.L_x_41764:
[----:B------:R-:W-:Y:S05]  /*9590*/  BSYNC B1 ;  /* 0x0000000000017941 */ /* 0x000fea0003800000 */
.L_x_41763:
[----:B------:R-:W-:Y:S01]  /*95a0*/  HFMA2.MMA R92, -RZ, RZ, 0, 9.5367431640625e-07 ;  /* 0x00000010ff5c7435 */ /* 0x000fe200000001ff */
[----:B------:R-:W-:Y:S09]  /*95b0*/  BSSY B1, `(.L_x_41772) ;  /* 0x000000e000017945 */ /* 0x000ff20003800000 */
        /* <DEDUP_REMOVED lines=8> */
[----:B------:R-:W-:-:S04]  /*9640*/  IMAD R92, R92, 0x1000000, R93 ;  /* 0x010000005c5c7824 */ /* 0x000fc800078e025d */
[----:B------:R-:W-:Y:S02]  /*9650*/  IMAD R95, R95, 0x100, R92 ;  /* 0x000001005f5f7824 */ /* 0x000fe400078e025c */
[----:B------:R-:W-:-:S03]  /*9660*/  IMAD.WIDE.U32 R92, R175, R178, c[0x0][0x190] ;  /* 0x00006400af5c7625 */ /* 0x000fc600078e00b2 */
[----:B------:R-:W-:-:S05]  /*9670*/  IADD3 R95, R95, R94, RZ ;  /* 0x0000005e5f5f7210 */ /* 0x000fca0007ffe0ff */
[----:B------:R0:W-:Y:S02]  /*9680*/  STG.E [R92.64], R95 ;  /* 0x0000005f5c007986 */ /* 0x0001e4000c101904 */
.L_x_41773:
[----:B------:R-:W-:Y:S05]  /*9690*/  BSYNC B1 ;  /* 0x0000000000017941 */ /* 0x000fea0003800000 */
.L_x_41772:
[----:B------:R-:W-:Y:S02]  /*96a0*/  IADD3 R177, R177, 0x100, RZ ;  /* 0x00000100b1b17810 */ /* 0x000fe40007ffe0ff */
[----:B------:R-:W-:Y:S02]  /*96b0*/  IADD3 R175, R175, 0x100, RZ ;  /* 0x00000100afaf7810 */ /* 0x000fe40007ffe0ff */
.L_x_41735:
[----:B------:R-:W-:Y:S05]  /*96c0*/  BSYNC B0 ;  /* 0x0000000000007941 */ /* 0x000fea0003800000 */
.L_x_41734:
        /* <DEDUP_REMOVED lines=30> */
.L_x_41779:
[----:B------:R-:W-:Y:S02]  /*98b0*/  IMAD.MOV.U32 R148, RZ, RZ, R162 ;  /* 0x000000ffff947224 */ /* 0x000fe400078e00a2 */
.L_x_41780:
[----:B------:R-:W-:Y:S05]  /*98c0*/  BSYNC B2 ;  /* 0x0000000000027941 */ /* 0x000fea0003800000 */
.L_x_41778:
        /* <DEDUP_REMOVED lines=16> */
.L_x_41784:
[----:B------:R-:W-:Y:S05]  /*99d0*/  BSYNC B3 ;  /* 0x0000000000037941 */ /* 0x000fea0003800000 */
.L_x_41783:
        /* <DEDUP_REMOVED lines=43> */
.L_x_41782:
[----:B------:R-:W-:Y:S05]  /*9c90*/  BSYNC B2 ;  /* 0x0000000000027941 */ /* 0x000fea0003800000 */
.L_x_41781:
        /* <DEDUP_REMOVED lines=10> */
.L_x_41777:
[----:B-1----:R-:W-:Y:S05]  /*9d40*/  BSYNC B1 ;  /* 0x0000000000017941 */ /* 0x002fea0003800000 */
.L_x_41776:
        /* <DEDUP_REMOVED lines=18> */
.L_x_41788:
[----:B------:R-:W-:Y:S02]  /*9e70*/  IMAD.MOV.U32 R172, RZ, RZ, R162 ;  /* 0x000000ffffac7224 */ /* 0x000fe400078e00a2 */
.L_x_41789:
[----:B------:R-:W-:Y:S05]  /*9e80*/  BSYNC B2 ;  /* 0x0000000000027941 */ /* 0x000fea0003800000 */
.L_x_41787:
        /* <DEDUP_REMOVED lines=16> */
.L_x_41793:
[----:B------:R-:W-:Y:S05]  /*9f90*/  BSYNC B3 ;  /* 0x0000000000037941 */ /* 0x000fea0003800000 */
.L_x_41792:
        /* <DEDUP_REMOVED lines=43> */
.L_x_41791:
[----:B------:R-:W-:Y:S05]  /*a250*/  BSYNC B2 ;  /* 0x0000000000027941 */ /* 0x000fea0003800000 */
.L_x_41790:
        /* <DEDUP_REMOVED lines=10> */
.L_x_41786:
[----:B------:R-:W-:Y:S05]  /*a300*/  BSYNC B1 ;  /* 0x0000000000017941 */ /* 0x000fea0003800000 */
.L_x_41785:
        /* <DEDUP_REMOVED lines=18> */
.L_x_41797:
[----:B------:R-:W-:Y:S02]  /*a430*/  IMAD.MOV.U32 R172, RZ, RZ, R162 ;  /* 0x000000ffffac7224 */ /* 0x000fe400078e00a2 */
.L_x_41798:
[----:B------:R-:W-:Y:S05]  /*a440*/  BSYNC B2 ;  /* 0x0000000000027941 */ /* 0x000fea0003800000 */
.L_x_41796:
        /* <DEDUP_REMOVED lines=16> */
.L_x_41802:
[----:B------:R-:W-:Y:S05]  /*a550*/  BSYNC B3 ;  /* 0x0000000000037941 */ /* 0x000fea0003800000 */
.L_x_41801:
        /* <DEDUP_REMOVED lines=44> */
.L_x_41800:
[----:B------:R-:W-:Y:S05]  /*a820*/  BSYNC B2 ;  /* 0x0000000000027941 */ /* 0x000fea0003800000 */
.L_x_41799:
        /* <DEDUP_REMOVED lines=10> */
.L_x_41795:
[----:B------:R-:W-:Y:S05]  /*a8d0*/  BSYNC B1 ;  /* 0x0000000000017941 */ /* 0x000fea0003800000 */
.L_x_41794:
        /* <DEDUP_REMOVED lines=18> */
.L_x_41806:
[----:B------:R-:W-:Y:S02]  /*aa00*/  IMAD.MOV.U32 R180, RZ, RZ, R162 ;  /* 0x000000ffffb47224 */ /* 0x000fe400078e00a2 */
.L_x_41807:
[----:B------:R-:W-:Y:S05]  /*aa10*/  BSYNC B2 ;  /* 0x0000000000027941 */ /* 0x000fea0003800000 */
.L_x_41805:
        /* <DEDUP_REMOVED lines=16> */
.L_x_41811:
[----:B------:R-:W-:Y:S05]  /*ab20*/  BSYNC B3 ;  /* 0x0000000000037941 */ /* 0x000fea0003800000 */
.L_x_41810:
        /* <DEDUP_REMOVED lines=44> */
.L_x_41809:
[----:B------:R-:W-:Y:S05]  /*adf0*/  BSYNC B2 ;  /* 0x0000000000027941 */ /* 0x000fea0003800000 */
.L_x_41808:
        /* <DEDUP_REMOVED lines=10> */
.L_x_41804:
[----:B------:R-:W-:Y:S05]  /*aea0*/  BSYNC B1 ;  /* 0x0000000000017941 */ /* 0x000fea0003800000 */
.L_x_41803:
        /* <DEDUP_REMOVED lines=15> */
.L_x_41813:
[----:B------:R-:W-:Y:S05]  /*afa0*/  BSYNC B1 ;  /* 0x0000000000017941 */ /* 0x000fea0003800000 */
.L_x_41812:
[----:B------:R-:W-:Y:S02]  /*afb0*/  IADD3 R177, R177, 0x100, RZ ;  /* 0x00000100b1b17810 */ /* 0x000fe40007ffe0ff */
[----:B------:R-:W-:Y:S02]  /*afc0*/  IADD3 R175, R175, 0x100, RZ ;  /* 0x00000100afaf7810 */ /* 0x000fe40007ffe0ff */
.L_x_41775:
[----:B------:R-:W-:Y:S05]  /*afd0*/  BSYNC B0 ;  /* 0x0000000000007941 */ /* 0x000fea0003800000 */
.L_x_41774:
        /* <DEDUP_REMOVED lines=30> */
.L_x_41819:
[----:B------:R-:W-:Y:S02]  /*b1c0*/  MOV R148, R162 ;  /* 0x000000a200947202 */ /* 0x000fe40000000f00 */
.L_x_41820:
[----:B------:R-:W-:Y:S05]  /*b1d0*/  BSYNC B2 ;  /* 0x0000000000027941 */ /* 0x000fea0003800000 */
.L_x_41818:
        /* <DEDUP_REMOVED lines=16> */
.L_x_41824:
[----:B------:R-:W-:Y:S05]  /*b2e0*/  BSYNC B3 ;  /* 0x0000000000037941 */ /* 0x000fea0003800000 */
.L_x_41823:
        /* <DEDUP_REMOVED lines=43> */
.L_x_41822:
[----:B------:R-:W-:Y:S05]  /*b5a0*/  BSYNC B2 ;  /* 0x0000000000027941 */ /* 0x000fea0003800000 */
.L_x_41821:
        /* <DEDUP_REMOVED lines=10> */
.L_x_41817:
[----:B-1----:R-:W-:Y:S05]  /*b650*/  BSYNC B1 ;  /* 0x0000000000017941 */ /* 0x002fea0003800000 */
.L_x_41816:
        /* <DEDUP_REMOVED lines=18> */
.L_x_41828:
[----:B------:R-:W-:Y:S02]  /*b780*/  IMAD.MOV.U32 R172, RZ, RZ, R162 ;  /* 0x000000ffffac7224 */ /* 0x000fe400078e00a2 */
.L_x_41829:
[----:B------:R-:W-:Y:S05]  /*b790*/  BSYNC B2 ;  /* 0x0000000000027941 */ /* 0x000fea0003800000 */
.L_x_41827:
        /* <DEDUP_REMOVED lines=16> */
.L_x_41833:
[----:B------:R-:W-:Y:S05]  /*b8a0*/  BSYNC B3 ;  /* 0x0000000000037941 */ /* 0x000fea0003800000 */
.L_x_41832:
        /* <DEDUP_REMOVED lines=43> */
.L_x_41831:
[----:B------:R-:W-:Y:S05]  /*bb60*/  BSYNC B2 ;  /* 0x0000000000027941 */ /* 0x000fea0003800000 */
.L_x_41830:
        /* <DEDUP_REMOVED lines=10> */
.L_x_41826:
[----:B------:R-:W-:Y:S05]  /*bc10*/  BSYNC B1 ;  /* 0x0000000000017941 */ /* 0x000fea0003800000 */
.L_x_41825:
        /* <DEDUP_REMOVED lines=18> */
.L_x_41837:
[----:B------:R-:W-:Y:S02]  /*bd40*/  IMAD.MOV.U32 R172, RZ, RZ, R162 ;  /* 0x000000ffffac7224 */ /* 0x000fe400078e00a2 */
.L_x_41838:
[----:B------:R-:W-:Y:S05]  /*bd50*/  BSYNC B2 ;  /* 0x0000000000027941 */ /* 0x000fea0003800000 */
.L_x_41836:
        /* <DEDUP_REMOVED lines=16> */
.L_x_41842:
[----:B------:R-:W-:Y:S05]  /*be60*/  BSYNC B3 ;  /* 0x0000000000037941 */ /* 0x000fea0003800000 */
.L_x_41841:
        /* <DEDUP_REMOVED lines=44> */
.L_x_41840:
[----:B------:R-:W-:Y:S05]  /*c130*/  BSYNC B2 ;  /* 0x0000000000027941 */ /* 0x000fea0003800000 */
.L_x_41839:
        /* <DEDUP_REMOVED lines=10> */
.L_x_41835:
[----:B------:R-:W-:Y:S05]  /*c1e0*/  BSYNC B1 ;  /* 0x0000000000017941 */ /* 0x000fea0003800000 */
.L_x_41834:
        /* <DEDUP_REMOVED lines=18> */
.L_x_41846:
[----:B------:R-:W-:Y:S02]  /*c310*/  IMAD.MOV.U32 R179, RZ, RZ, R162 ;  /* 0x000000ffffb37224 */ /* 0x000fe400078e00a2 */
.L_x_41847:
[----:B------:R-:W-:Y:S05]  /*c320*/  BSYNC B2 ;  /* 0x0000000000027941 */ /* 0x000fea0003800000 */
.L_x_41845:
        /* <DEDUP_REMOVED lines=16> */
.L_x_41851:
[----:B------:R-:W-:Y:S05]  /*c430*/  BSYNC B3 ;  /* 0x0000000000037941 */ /* 0x000fea0003800000 */
.L_x_41850:
        /* <DEDUP_REMOVED lines=44> */
.L_x_41849:
[----:B------:R-:W-:Y:S05]  /*c700*/  BSYNC B2 ;  /* 0x0000000000027941 */ /* 0x000fea0003800000 */
.L_x_41848:
        /* <DEDUP_REMOVED lines=10> */
.L_x_41844:
[----:B------:R-:W-:Y:S05]  /*c7b0*/  BSYNC B1 ;  /* 0x0000000000017941 */ /* 0x000fea0003800000 */
.L_x_41843:
[----:B------:R-:W-:-:S04]  /*c7c0*/  IMAD.MOV.U32 R92, RZ, RZ, 0x10 ;  /* 0x00000010ff5c7424 */ /* 0x000fc800078e00ff */
[----:B------:R-:W-:-:S05]  /*c7d0*/  IMAD.WIDE.U32 R92, R177, R92, c[0x0][0x188] ;  /* 0x00006200b15c7625 */ /* 0x000fca00078e005c */
[----:B------:R0:W-:Y:S01]  /*c7e0*/  STG.E.128 [R92.64], R88 ;  /* 0x000000585c007986 */ /* 0x0001e2000c101d04 */
[----:B------:R-:W-:Y:S05]  /*c7f0*/  @!P1 BRA `(.L_x_41815) ;  /* 0x000000a000009947 */ /* 0x000fea0003800000 */
[----:B0-----:R-:W-:Y:S01]  /*c800*/  IMAD.U32 R93, R164, 0x10000, RZ ;  /* 0x00010000a45d7824 */ /* 0x001fe200078e00ff */
[----:B------:R-:W-:Y:S01]  /*c810*/  LOP3.LUT R92, R165, 0xffff, RZ, 0xc0, !PT ;  /* 0x0000ffffa55c7812 */ /* 0x000fe200078ec0ff */
[----:B------:R-:W-:Y:S01]  /*c820*/  IMAD.WIDE.U32 R178, R175, R178, c[0x0][0x190] ;  /* 0x00006400afb27625 */ /* 0x000fe200078e00b2 */
[----:B------:R-:W-:Y:S02]  /*c830*/  LOP3.LUT R95, R163, 0xff, RZ, 0xc0, !PT ;  /* 0x000000ffa35f7812 */ /* 0x000fe400078ec0ff */
[----:B------:R-:W-:-:S04]  /*c840*/  LOP3.LUT R93, R93, 0xff0000, RZ, 0xc0, !PT ;  /* 0x00ff00005d5d7812 */ /* 0x000fc800078ec0ff */
[----:B------:R-:W-:Y:S02]  /*c850*/  LEA R92, R92, R93, 0x18 ;  /* 0x0000005d5c5c7211 */ /* 0x000fe400078ec0ff */
[----:B------:R-:W-:-:S03]  /*c860*/  LOP3.LUT R93, R161, 0xff, RZ, 0xc0, !PT ;  /* 0x000000ffa15d7812 */ /* 0x000fc600078ec0ff */
[----:B------:R-:W-:-:S04]  /*c870*/  IMAD R92, R95, 0x100, R92 ;  /* 0x000001005f5c7824 */ /* 0x000fc800078e025c */
[----:B------:R-:W-:-:S05]  /*c880*/  IMAD.IADD R93, R92, 0x1, R93 ;  /* 0x000000015c5d7824 */ /* 0x000fca00078e025d */
[----:B------:R0:W-:Y:S02]  /*c890*/  STG.E [R178.64], R93 ;  /* 0x0000005db2007986 */ /* 0x0001e4000c101904 */
.L_x_41815:
[----:B------:R-:W-:Y:S05]  /*c8a0*/  BSYNC B0 ;  /* 0x0000000000007941 */ /* 0x000fea0003800000 */
.L_x_41814:
        /* <DEDUP_REMOVED lines=41> */
.L_x_41870:
        /* <DEDUP_REMOVED lines=77> */
.L_x_41871:
        /* <DEDUP_REMOVED lines=11> */
[----:B0-----:R-:W-:Y:S01]  /*d0c0*/  @!P1 IADD3 R173, R148, R149, RZ ;  /* 0x0000009594ad9210 */ /* 0x001fe20007ffe0ff */
[----:B------:R-:W-:Y:S02]  /*d0d0*/  IMAD.MOV.U32 R172, RZ, RZ, RZ ;  /* 0x000000ffffac7224 */ /* 0x000fe400078e00ff */
[----:B------:R-:W-:Y:S01]  /*d0e0*/  @!P1 IMAD.MOV.U32 R172, RZ, RZ, R159 ;  /* 0x000000ffffac9224 */ /* 0x000fe200078e009f */
[----:B------:R-:W-:Y:S03]  /*d0f0*/  BSSY B0, `(.L_x_41854) ;  /* 0x00000d4000007945 */ /* 0x000fe60003800000 */
[----:B------:R-:W-:Y:S01]  /*d100*/  I2F R180, R172 ;  /* 0x000000ac00b47306 */ /* 0x000fe20000201400 */
[----:B------:R-:W0:Y:S04]  /*d110*/  SHFL.DOWN PT, R175, R172, 0x4, 0x1f ;  /* 0x08801f00acaf7f89 */ /* 0x000e2800000e0000 */
[----:B------:R1:W-:Y:S01]  /*d120*/  @!P1 LDS.64 R92, [R173.X8] ;  /* 0x00000000ad5c9984 */ /* 0x0003e20000008a00 */
[----:B------:R-:W-:Y:S01]  /*d130*/  LOP3.LUT P1, RZ, R95, 0x1f, R0, 0xf8, !PT ;  /* 0x0000001f5fff7812 */ /* 0x000fe2000782f800 */
[----:B0-----:R-:W-:Y:S01]  /*d140*/  IMAD.IADD R178, R175, 0x1, R172 ;  /* 0x00000001afb27824 */ /* 0x001fe200078e02ac */
[----:B------:R-:W-:Y:S11]  /*d150*/  I2F R182, R175 ;  /* 0x000000af00b67306 */ /* 0x000ff60000201400 */
[C---:B------:R-:W-:Y:S01]  /*d160*/  @!P1 LEA R94, P2, R19.reuse, c[0x0][0x1a0], 0x2 ;  /* 0x00006800135e9a11 */ /* 0x040fe200078410ff */
[----:B------:R-:W0:Y:S03]  /*d170*/  SHFL.DOWN PT, R183, R178, 0x2, 0x1f ;  /* 0x08401f00b2b77f89 */ /* 0x000e2600000e0000 */
[C---:B------:R-:W-:Y:S01]  /*d180*/  @!P1 LEA.HI.X R95, R19.reuse, c[0x0][0x1a4], R176, 0x2, P2 ;  /* 0x00006900135f9a11 */ /* 0x040fe200010f14b0 */
[----:B-1----:R-:W1:Y:S01]  /*d190*/  I2F R173, R178 ;  /* 0x000000b200ad7306 */ /* 0x002e620000201400 */
[----:B------:R-:W-:-:S04]  /*d1a0*/  @!P1 LEA R148, P2, R19, c[0x0][0x1a8], 0x2 ;  /* 0x00006a0013949a11 */ /* 0x000fc800078410ff */
[----:B------:R-:W-:Y:S02]  /*d1b0*/  @!P1 LEA.HI.X R149, R19, c[0x0][0x1ac], R176, 0x2, P2 ;  /* 0x00006b0013959a11 */ /* 0x000fe400010f14b0 */
[----:B------:R-:W-:Y:S01]  /*d1c0*/  ISETP.NE.AND P2, PT, RZ, UR6, PT ;  /* 0x00000006ff007c0c */ /* 0x000fe2000bf45270 */
[----:B-1----:R-:W1:Y:S01]  /*d1d0*/  MUFU.RCP R179, R173 ;  /* 0x000000ad00b37308 */ /* 0x002e620000001000 */
[----:B0-----:R-:W-:Y:S01]  /*d1e0*/  IADD3 R172, R178, R183, RZ ;  /* 0x000000b7b2ac7210 */ /* 0x001fe20007ffe0ff */
[----:B------:R-:W0:Y:S04]  /*d1f0*/  SHFL.DOWN PT, R177, R92, 0x4, 0x1f ;  /* 0x08801f005cb17f89 */ /* 0x000e2800000e0000 */
[----:B------:R-:W2:Y:S01]  /*d200*/  SHFL.DOWN PT, R176, R93, 0x4, 0x1f ;  /* 0x08801f005db07f89 */ /* 0x000ea200000e0000 */
[----:B0-----:R-:W-:-:S02]  /*d210*/  FMUL.FTZ R181, R177, R182 ;  /* 0x000000b6b1b57220 */ /* 0x001fc40000410000 */
[----:B------:R-:W-:Y:S02]  /*d220*/  FADD.FTZ R177, -R177, R92 ;  /* 0x0000005cb1b17221 */ /* 0x000fe40000010100 */
[----:B------:R-:W-:Y:S02]  /*d230*/  FFMA.FTZ R184, R180, R92, R181 ;  /* 0x0000005cb4b87223 */ /* 0x000fe400000100b5 */
[----:B------:R-:W-:Y:S01]  /*d240*/  FMUL.FTZ R177, R177, R177 ;  /* 0x000000b1b1b17220 */ /* 0x000fe20000410000 */
[----:B------:R-:W0:Y:S01]  /*d250*/  I2F R92, R172 ;  /* 0x000000ac005c7306 */ /* 0x000e220000201400 */
[----:B-1----:R-:W-:Y:S02]  /*d260*/  FMUL.FTZ R184, R179, R184 ;  /* 0x000000b8b3b87220 */ /* 0x002fe40000410000 */
[----:B------:R-:W-:Y:S02]  /*d270*/  FMUL.FTZ R177, R177, R180 ;  /* 0x000000b4b1b17220 */ /* 0x000fe40000410000 */
[----:B--2---:R-:W-:Y:S01]  /*d280*/  FADD.FTZ R176, R176, R93 ;  /* 0x0000005db0b07221 */ /* 0x004fe20000010000 */
[----:B------:R-:W1:Y:S01]  /*d290*/  SHFL.DOWN PT, R175, R184, 0x2, 0x1f ;  /* 0x08401f00b8af7f89 */ /* 0x000e6200000e0000 */
[----:B------:R-:W-:Y:S01]  /*d2a0*/  FMUL.FTZ R177, R177, R182 ;  /* 0x000000b6b1b17220 */ /* 0x000fe20000410000 */
[----:B------:R-:W1:Y:S03]  /*d2b0*/  I2F R180, R183 ;  /* 0x000000b700b47306 */ /* 0x000e660000201400 */
[----:B------:R-:W-:-:S02]  /*d2c0*/  FFMA.FTZ R176, R179, R177, R176 ;  /* 0x000000b1b3b07223 */ /* 0x000fc400000100b0 */
[----:B------:R-:W2:Y:S03]  /*d2d0*/  SHFL.DOWN PT, R179, R172, 0x1, 0x1f ;  /* 0x08201f00acb37f89 */ /* 0x000ea600000e0000 */
[----:B0-----:R-:W0:Y:S01]  /*d2e0*/  MUFU.RCP R177, R92 ;  /* 0x0000005c00b17308 */ /* 0x001e220000001000 */
[----:B------:R-:W3:Y:S01]  /*d2f0*/  SHFL.DOWN PT, R93, R176, 0x2, 0x1f ;  /* 0x08401f00b05d7f89 */ /* 0x000ee200000e0000 */
[----:B-1----:R-:W-:Y:S02]  /*d300*/  FMUL.FTZ R178, R175, R180 ;  /* 0x000000b4afb27220 */ /* 0x002fe40000410000 */
[----:B------:R-:W-:Y:S02]  /*d310*/  FADD.FTZ R175, R184, -R175 ;  /* 0x800000afb8af7221 */ /* 0x000fe40000010000 */
[----:B------:R-:W-:Y:S02]  /*d320*/  FFMA.FTZ R182, R173, R184, R178 ;  /* 0x000000b8adb67223 */ /* 0x000fe400000100b2 */
[----:B------:R-:W-:-:S02]  /*d330*/  FMUL.FTZ R178, R175, R175 ;  /* 0x000000afafb27220 */ /* 0x000fc40000410000 */
[----:B0-----:R-:W-:Y:S02]  /*d340*/  FMUL.FTZ R175, R177, R182 ;  /* 0x000000b6b1af7220 */ /* 0x001fe40000410000 */
[----:B--2---:R-:W-:Y:S02]  /*d350*/  IMAD.IADD R181, R172, 0x1, R179 ;  /* 0x00000001acb57824 */ /* 0x004fe400078e02b3 */
[----:B------:R-:W-:Y:S01]  /*d360*/  FMUL.FTZ R173, R173, R178 ;  /* 0x000000b2adad7220 */ /* 0x000fe20000410000 */
[----:B------:R-:W0:Y:S01]  /*d370*/  SHFL.DOWN PT, R172, R175, 0x1, 0x1f ;  /* 0x08201f00afac7f89 */ /* 0x000e2200000e0000 */
[----:B---3--:R-:W-:Y:S01]  /*d380*/  FADD.FTZ R178, R176, R93 ;  /* 0x0000005db0b27221 */ /* 0x008fe20000010000 */
        /* <DEDUP_REMOVED lines=52> */
.L_x_41857:
[----:B------:R-:W-:Y:S05]  /*d6d0*/  BSYNC B1 ;  /* 0x0000000000017941 */ /* 0x000fea0003800000 */
.L_x_41856:
        /* <DEDUP_REMOVED lines=19> */
.L_x_41859:
[----:B------:R-:W-:Y:S05]  /*d810*/  BSYNC B1 ;  /* 0x0000000000017941 */ /* 0x000fea0003800000 */
.L_x_41858:
[----:B------:R-:W-:Y:S01]  /*d820*/  ISETP.NE.AND P1, PT, R167, RZ, PT ;  /* 0x000000ffa700720c */ /* 0x000fe20003f25270 */
        /* <DEDUP_REMOVED lines=18> */
.L_x_41861:
[----:B------:R-:W-:Y:S05]  /*d950*/  BSYNC B1 ;  /* 0x0000000000017941 */ /* 0x000fea0003800000 */
.L_x_41860:
        /* <DEDUP_REMOVED lines=19> */
.L_x_41863:
[----:B------:R-:W-:Y:S05]  /*da90*/  BSYNC B1 ;  /* 0x0000000000017941 */ /* 0x000fea0003800000 */
.L_x_41862:
        /* <DEDUP_REMOVED lines=19> */
.L_x_41865:
[----:B------:R-:W-:Y:S05]  /*dbd0*/  BSYNC B1 ;  /* 0x0000000000017941 */ /* 0x000fea0003800000 */
.L_x_41864:
[----:B------:R-:W-:Y:S01]  /*dbe0*/  ISETP.NE.AND P1, PT, R170, RZ, PT ;  /* 0x000000ffaa00720c */ /* 0x000fe20003f25270 */
        /* <DEDUP_REMOVED lines=18> */
.L_x_41867:
[----:B------:R-:W-:Y:S05]  /*dd10*/  BSYNC B1 ;  /* 0x0000000000017941 */ /* 0x000fea0003800000 */
.L_x_41866:
[----:B------:R-:W-:-:S13]  /*dd20*/  ISETP.NE.AND P1, PT, R171, RZ, PT ;  /* 0x000000ffab00720c */ /* 0x000fda0003f25270 */
        /* <DEDUP_REMOVED lines=16> */
.L_x_41855:
[----:B0-----:R-:W-:Y:S05]  /*de30*/  BSYNC B0 ;  /* 0x0000000000007941 */ /* 0x001fea0003800000 */
.L_x_41854:
[----:B------:R-:W-:Y:S02]  /*de40*/  LOP3.LUT P1, RZ, R158, 0xff, RZ, 0xc0, !PT ;  /* 0x000000ff9eff7812 */ /* 0x000fe4000782c0ff */
[----:B------:R-:W-:Y:S02]  /*de50*/  IADD3 R19, R19, c[0x0][0x160], RZ ;  /* 0x0000580013137a10 */ /* 0x000fe40007ffe0ff */
[----:B------:R-:W-:Y:S02]  /*de60*/  SEL R158, RZ, 0x1, P1 ;  /* 0x00000001ff9e7807 */ /* 0x000fe40000800000 */
[----:B------:R-:W-:-:S13]  /*de70*/  ISETP.GE.AND P1, PT, R19, c[0x0][0x164], PT ;  /* 0x0000590013007a0c */ /* 0x000fda0003f26270 */
[----:B------:R-:W-:Y:S01]  /*de80*/  @P1 CALL.REL.NOINC `(.L_x_41868) ;  /* 0x0000001000001944 */ /* 0x000fe20003c00000 */
[----:B------:R-:W-:Y:S05]  /*de90*/  BRA `(.L_x_41869) ;  /* 0xffff39d000007947 */ /* 0x000fea000383ffff */
.L_x_41868:
[----:B------:R-:W-:Y:S05]  /*dea0*/  EXIT ;  /* 0x000000000000794d */ /* 0x000fea0003800000 */
.L_x_41852:
[----:B------:R-:W-:Y:S01]  /*deb0*/  IMAD.MOV.U32 R178, RZ, RZ, 0x1 ;  /* 0x00000001ffb27424 */ /* 0x000fe200078e00ff */
[----:B------:R-:W-:Y:S01]  /*dec0*/  MOV R172, 0xffffffff ;  /* 0xffffffff00ac7802 */ /* 0x000fe20000000f00 */
[----:B------:R-:W-:Y:S01]  /*ded0*/  IMAD.MOV.U32 R149, RZ, RZ, 0x1f ;  /* 0x0000001fff957424 */ /* 0x000fe200078e00ff */
[----:B------:R-:W-:Y:S02]  /*dee0*/  MOV R94, 0xdf00 ;  /* 0x0000df00005e7802 */ /* 0x000fe40000000f00 */
[----:B-----5:R-:W-:Y:S05]  /*def0*/  CALL.REL.NOINC `($__internal_142_$__cuda_sm70_shflsync_bfly_p) ;  /* 0x0000073000007944 */ /* 0x020fea0003c00000 */
[----:B-1----:R-:W-:Y:S01]  /*df00*/  IMAD.MOV.U32 R92, RZ, RZ, R178 ;  /* 0x000000ffff5c7224 */ /* 0x002fe200078e00b2 */
[----:B0-----:R-:W-:Y:S05]  /*df10*/  BRA `(.L_x_41870) ;  /* 0xffffec2000007947 */ /* 0x001fea000383ffff */
.L_x_41853:
[----:B------:R-:W-:Y:S01]  /*df20*/  IMAD.MOV.U32 R178, RZ, RZ, 0x2 ;  /* 0x00000002ffb27424 */ /* 0x000fe200078e00ff */
[----:B------:R-:W-:Y:S01]  /*df30*/  MOV R172, 0xffffffff ;  /* 0xffffffff00ac7802 */ /* 0x000fe20000000f00 */
[----:B------:R-:W-:Y:S01]  /*df40*/  IMAD.MOV.U32 R149, RZ, RZ, 0x1f ;  /* 0x0000001fff957424 */ /* 0x000fe200078e00ff */
[----:B------:R-:W-:Y:S02]  /*df50*/  MOV R94, 0xdf70 ;  /* 0x0000df70005e7802 */ /* 0x000fe40000000f00 */
[----:B-----5:R-:W-:Y:S05]  /*df60*/  CALL.REL.NOINC `($__internal_142_$__cuda_sm70_shflsync_bfly_p) ;  /* 0x000006c000007944 */ /* 0x020fea0003c00000 */
[----:B01----:R-:W-:Y:S01]  /*df70*/  FADD.FTZ R93, R93, R178 ;  /* 0x000000b25d5d7221 */ /* 0x003fe20000010000 */
[----:B------:R-:W-:Y:S01]  /*df80*/  MOV R94, 0xdfd0 ;  /* 0x0000dfd0005e7802 */ /* 0x000fe20000000f00 */
[----:B------:R-:W-:Y:S02]  /*df90*/  IMAD.MOV.U32 R178, RZ, RZ, 0x4 ;  /* 0x00000004ffb27424 */ /* 0x000fe400078e00ff */
[----:B------:R-:W-:-:S02]  /*dfa0*/  IMAD.MOV.U32 R149, RZ, RZ, 0x1f ;  /* 0x0000001fff957424 */ /* 0x000fc400078e00ff */
[----:B------:R-:W-:Y:S02]  /*dfb0*/  IMAD.MOV.U32 R172, RZ, RZ, -0x1 ;  /* 0xffffffffffac7424 */ /* 0x000fe400078e00ff */
[----:B------:R-:W-:Y:S05]  /*dfc0*/  CALL.REL.NOINC `($__internal_142_$__cuda_sm70_shflsync_bfly_p) ;  /* 0x0000066000007944 */ /* 0x000fea0003c00000 */
[----:B01----:R-:W-:Y:S01]  /*dfd0*/  FADD.FTZ R93, R93, R178 ;  /* 0x000000b25d5d7221 */ /* 0x003fe20000010000 */
[----:B------:R-:W-:Y:S01]  /*dfe0*/  HFMA2.MMA R178, -RZ, RZ, 0, 4.76837158203125e-07 ;  /* 0x00000008ffb27435 */ /* 0x000fe200000001ff */
[----:B------:R-:W-:Y:S01]  /*dff0*/  IMAD.MOV.U32 R149, RZ, RZ, 0x1f ;  /* 0x0000001fff957424 */ /* 0x000fe200078e00ff */
[----:B------:R-:W-:Y:S01]  /*e000*/  MOV R94, 0xe030 ;  /* 0x0000e030005e7802 */ /* 0x000fe20000000f00 */
[----:B------:R-:W-:-:S03]  /*e010*/  IMAD.MOV.U32 R172, RZ, RZ, -0x1 ;  /* 0xffffffffffac7424 */ /* 0x000fc600078e00ff */
[----:B------:R-:W-:Y:S05]  /*e020*/  CALL.REL.NOINC `($__internal_142_$__cuda_sm70_shflsync_bfly_p) ;  /* 0x0000060000007944 */ /* 0x000fea0003c00000 */
[----:B01----:R-:W-:Y:S01]  /*e030*/  FADD.FTZ R93, R93, R178 ;  /* 0x000000b25d5d7221 */ /* 0x003fe20000010000 */
[----:B------:R-:W-:Y:S01]  /*e040*/  MOV R149, 0x1f ;  /* 0x0000001f00957802 */ /* 0x000fe20000000f00 */
[----:B------:R-:W-:Y:S01]  /*e050*/  IMAD.MOV.U32 R178, RZ, RZ, 0x10 ;  /* 0x00000010ffb27424 */ /* 0x000fe200078e00ff */
[----:B------:R-:W-:Y:S01]  /*e060*/  MOV R94, 0xe090 ;  /* 0x0000e090005e7802 */ /* 0x000fe20000000f00 */
[----:B------:R-:W-:Y:S02]  /*e070*/  IMAD.MOV.U32 R172, RZ, RZ, -0x1 ;  /* 0xffffffffffac7424 */ /* 0x000fe400078e00ff */
[----:B------:R-:W-:Y:S05]  /*e080*/  CALL.REL.NOINC `($__internal_142_$__cuda_sm70_shflsync_bfly_p) ;  /* 0x000005a000007944 */ /* 0x000fea0003c00000 */
        /* <DEDUP_REMOVED lines=63> */
[----:B------:R-:W-:Y:S05]  /*e480*/  CALL.REL.NOINC `($__internal_142_$__cuda_sm70_shflsync_bfly_p) ;  /* 0x000001a000007944 */ /* 0x000fea0003c00000 */
[----:B01----:R-:W-:Y:S01]  /*e490*/  FADD.FTZ R93, R93, R178 ;  /* 0x000000b25d5d7221 */ /* 0x003fe20000010000 */
[----:B------:R-:W-:Y:S01]  /*e4a0*/  MOV R94, 0xe4f0 ;  /* 0x0000e4f0005e7802 */ /* 0x000fe20000000f00 */
[----:B------:R-:W-:-:S02]  /*e4b0*/  IMAD.MOV.U32 R178, RZ, RZ, 0x2 ;  /* 0x00000002ffb27424 */ /* 0x000fc400078e00ff */
[----:B------:R-:W-:Y:S02]  /*e4c0*/  IMAD.MOV.U32 R149, RZ, RZ, 0x1f ;  /* 0x0000001fff957424 */ /* 0x000fe400078e00ff */
[----:B------:R-:W-:Y:S02]  /*e4d0*/  IMAD.MOV.U32 R172, RZ, RZ, -0x1 ;  /* 0xffffffffffac7424 */ /* 0x000fe400078e00ff */
[----:B------:R-:W-:Y:S05]  /*e4e0*/  CALL.REL.NOINC `($__internal_142_$__cuda_sm70_shflsync_bfly_p) ;  /* 0x0000014000007944 */ /* 0x000fea0003c00000 */
[----:B01----:R-:W-:Y:S01]  /*e4f0*/  FADD.FTZ R93, R93, R178 ;  /* 0x000000b25d5d7221 */ /* 0x003fe20000010000 */
[----:B------:R-:W-:Y:S01]  /*e500*/  HFMA2.MMA R178, -RZ, RZ, 0, 2.384185791015625e-07 ;  /* 0x00000004ffb27435 */ /* 0x000fe200000001ff */
        /* <DEDUP_REMOVED lines=8> */
[----:B------:R-:W-:-:S02]  /*e590*/  IMAD.MOV.U32 R172, RZ, RZ, -0x1 ;  /* 0xffffffffffac7424 */ /* 0x000fc400078e00ff */
[----:B------:R-:W-:Y:S05]  /*e5a0*/  CALL.REL.NOINC `($__internal_142_$__cuda_sm70_shflsync_bfly_p) ;  /* 0x0000008000007944 */ /* 0x000fea0003c00000 */
[----:B-1----:R-:W-:Y:S01]  /*e5b0*/  FADD.FTZ R173, R93, R178 ;  /* 0x000000b25dad7221 */ /* 0x002fe20000010000 */
[----:B0-----:R-:W-:Y:S01]  /*e5c0*/  MOV R172, 0xffffffff ;  /* 0xffffffff00ac7802 */ /* 0x001fe20000000f00 */
[----:B------:R-:W-:Y:S01]  /*e5d0*/  IMAD.MOV.U32 R178, RZ, RZ, 0x10 ;  /* 0x00000010ffb27424 */ /* 0x000fe200078e00ff */
[----:B------:R-:W-:Y:S01]  /*e5e0*/  MOV R94, 0xe620 ;  /* 0x0000e620005e7802 */ /* 0x000fe20000000f00 */
[----:B------:R-:W-:-:S02]  /*e5f0*/  IMAD.MOV.U32 R149, RZ, RZ, 0x1f ;  /* 0x0000001fff957424 */ /* 0x000fc400078e00ff */
[----:B------:R-:W-:Y:S02]  /*e600*/  IMAD.MOV.U32 R93, RZ, RZ, R173 ;  /* 0x000000ffff5d7224 */ /* 0x000fe400078e00ad */
[----:B------:R-:W-:Y:S05]  /*e610*/  CALL.REL.NOINC `($__internal_142_$__cuda_sm70_shflsync_bfly_p) ;  /* 0x0000001000007944 */ /* 0x000fea0003c00000 */
[----:B01----:R-:W-:Y:S05]  /*e620*/  BRA `(.L_x_41871) ;  /* 0xffffe9e000007947 */ /* 0x003fea000383ffff */
        .weak           $__internal_142_$__cuda_sm70_shflsync_bfly_p
        .type           $__internal_142_$__cuda_sm70_shflsync_bfly_p,@function
        .size           $__internal_142_$__cuda_sm70_shflsync_bfly_p,(.L_x_44982 - $__internal_142_$__cuda_sm70_shflsync_bfly_p)
$__internal_142_$__cuda_sm70_shflsync_bfly_p:
[----:B------:R-:W-:Y:S01]  /*e630*/  IMAD.MOV.U32 R95, RZ, RZ, 0x0 ;  /* 0x00000000ff5f7424 */ /* 0x000fe200078e00ff */
[----:B------:R-:W-:Y:S04]  /*e640*/  WARPSYNC R172 ;  /* 0x000000ac00007348 */ /* 0x000fe80003800000 */
[----:B------:R0:W1:Y:S01]  /*e650*/  SHFL.BFLY PT, R178, R93, R178, R149 ;  /* 0x0c0000b25db27389 */ /* 0x00006200000e0095 */
[----:B------:R-:W-:Y:S05]  /*e660*/  RET.REL.NODEC R94 `(_ZN10layer_norm13ln_fwd_kernelINS_13Kernel_traitsI6__halfffffjLj7168ELj1ELj1ELj8ELj16ENS_18Kernel_traits_baseILj7168ES2_ffffjLj256EEEEELb1ELb1ELb1ELb0EEEvNS_9FwdParamsE) ;  /* 0xffff19905e007950 */ /* 0x000fea0003c3ffff */
.L_x_41872:
        /* <DEDUP_REMOVED lines=9> */
.L_x_44982:


//--------------------- .text._ZN10layer_norm13ln_fwd_kernelINS_13Kernel_traitsI6__halfffffjLj7168ELj1ELj1ELj8ELj16ENS_18Kernel_traits_baseILj7168ES2_ffffjLj256EEEEELb1ELb1ELb1ELb1EEEvNS_9FwdParamsE --------------------------
	.section	.text._ZN10layer_norm13ln_fwd_kernelINS_13Kernel_traitsI6__halfffffjLj7168ELj1ELj1ELj8ELj16ENS_18Kernel_traits_baseILj7168ES2_ffffjLj256EEEEELb1ELb1ELb1ELb1EEEvNS_9FwdParamsE,"ax",@progbits
	.sectioninfo	@"SHI_REGISTERS=177"
	.align	128
        .global         _ZN10layer_norm13ln_fwd_kernelINS_13Kernel_traitsI6__halfffffjLj7168ELj1ELj1ELj8ELj16ENS_18Kernel_traits_baseILj7168ES2_ffffjLj256EEEEELb1ELb1ELb1ELb1EEEvNS_9FwdParamsE
        .type           _ZN10layer_norm13ln_fwd_kernelINS_13Kernel_traitsI6__halfffffjLj7168ELj1ELj1ELj8ELj16ENS_18Kernel_traits_baseILj7168ES2_ffffjLj256EEEEELb1ELb1ELb1ELb1EEEvNS_9FwdParamsE,@function
        .size           _ZN10layer_norm13ln_fwd_kernelINS_13Kernel_traitsI6__halfffffjLj7168ELj1ELj1ELj8ELj16ENS_18Kernel_traits_baseILj7168ES2_ffffjLj256EEEEELb1ELb1ELb1ELb1EEEvNS_9FwdParamsE,(.L_x_44983 - _ZN10layer_norm13ln_fwd_kernelINS_13Kernel_traitsI6__halfffffjLj7168ELj1ELj1ELj8ELj16ENS_18Kernel_traits_baseILj7168ES2_ffffjLj256EEEEELb1ELb1ELb1ELb1EEEvNS_9FwdParamsE)
        .other          _ZN10layer_norm13ln_fwd_kernelINS_13Kernel_traitsI6__halfffffjLj7168ELj1ELj1ELj8ELj16ENS_18Kernel_traits_baseILj7168ES2_ffffjLj256EEEEELb1ELb1ELb1ELb1EEEvNS_9FwdParamsE,@"STO_CUDA_ENTRY STV_DEFAULT"
_ZN10layer_norm13ln_fwd_kernelINS_13Kernel_traitsI6__halfffffjLj7168ELj1ELj1ELj8ELj16ENS_18Kernel_traits_baseILj7168ES2_ffffjLj256EEEEELb1ELb1ELb1ELb1EEEvNS_9FwdParamsE:
.text._ZN10layer_norm13ln_fwd_kernelINS_13Kernel_traitsI6__halfffffjLj7168ELj1ELj1ELj8ELj16ENS_18Kernel_traits_baseILj7168ES2_ffffjLj256EEEEELb1ELb1ELb1ELb1EEEvNS_9FwdParamsE:
        /* <DEDUP_REMOVED lines=14> */
[----:B0-----:R-:W-:Y:S01]  /*00e0*/  SHF.L.U32 R0, R99, 0x3, RZ ;  /* 0x0000000363007819 */ /* 0x001fe200000006ff */
[----:B------:R-:W0:Y:S03]  /*00f0*/  S2R R8, SR_CTAID.X ;  /* 0x0000000000087919 */ /* 0x000e260000002500 */
[----:B------:R-:W-:Y:S01]  /*0100*/  LOP3.LUT R6, R0, 0x7f8, RZ, 0xc0, !PT ;  /* 0x000007f800067812 */ /* 0x000fe200078ec0ff */
[----:B------:R1:W5:Y:S03]  /*0110*/  @P1 LDG.E.64 R10, [R4.64] ;  /* 0x00000004040a1981 */ /* 0x000366000c1e1b00 */
[----:B------:R-:W-:-:S05]  /*0120*/  IADD3 R2, P2, R6, c[0x0][0x218], RZ ;  /* 0x0000860006027a10 */ /* 0x000fca0007f5e0ff */
[----:B------:R-:W-:-:S05]  /*0130*/  IMAD.X R3, RZ, RZ, c[0x0][0x21c], P2 ;  /* 0x00008700ff037624 */ /* 0x000fca00010e06ff */
        /* <DEDUP_REMOVED lines=16> */
[----:B------:R0:W4:Y:S01]  /*0240*/  LDG.E.64 R40, [R4.64+0x1000] ;  /* 0x0010000404287981 */ /* 0x000122000c1e1b00 */
[----:B------:R-:W-:-:S03]  /*0250*/  IMAD.X R7, RZ, RZ, c[0x0][0x1cc], P2 ;  /* 0x00007300ff077624 */ /* 0x000fc600010e06ff */
        /* <DEDUP_REMOVED lines=13> */
[----:B------:R-:W-:Y:S01]  /*0330*/  IADD3 R3, R131, -0x4498517b, RZ ;  /* 0xbb67ae8583037810 */ /* 0x000fe20007ffe0ff */
[----:B------:R-:W-:Y:S01]  /*0340*/  @!P0 CS2R R26, SRZ ;  /* 0x00000000001a8805 */ /* 0x000fe2000001ff00 */
[----:B------:R-:W-:Y:S01]  /*0350*/  @P1 IADD3.X R147, RZ, R11, RZ, P2, !PT ;  /* 0x0000000bff931210 */ /* 0x000fe200017fe4ff */
[----:B------:R-:W-:Y:S01]  /*0360*/  IMAD.WIDE.U32 R10, R99, -0x326172a9, RZ ;  /* 0xcd9e8d57630a7825 */ /* 0x000fe200078e00ff */
[----:B0-----:R-:W-:Y:S01]  /*0370*/  IADD3 R4, R130, -0x61c88647, RZ ;  /* 0x9e3779b982047810 */ /* 0x001fe20007ffe0ff */
[----:B------:R-:W-:Y:S01]  /*0380*/  @!P0 CS2R R28, SRZ ;  /* 0x00000000001c8805 */ /* 0x000fe2000001ff00 */
[--C-:B------:R-:W-:Y:S01]  /*0390*/  SHF.R.U64 R100, R146, 0x2, R147.reuse ;  /* 0x0000000292647819 */ /* 0x100fe20000001293 */
[----:B------:R-:W-:Y:S01]  /*03a0*/  @!P0 CS2R R30, SRZ ;  /* 0x00000000001e8805 */ /* 0x000fe2000001ff00 */
[----:B------:R-:W-:Y:S01]  /*03b0*/  SHF.R.U32.HI R101, RZ, 0x2, R147 ;  /* 0x00000002ff657819 */ /* 0x000fe20000011693 */
[----:B------:R-:W-:Y:S01]  /*03c0*/  @!P0 CS2R R32, SRZ ;  /* 0x0000000000208805 */ /* 0x000fe2000001ff00 */
[----:B------:R-:W-:Y:S01]  /*03d0*/  IADD3 R5, R130, 0x3c6ef372, RZ ;  /* 0x3c6ef37282057810 */ /* 0x000fe20007ffe0ff */
[----:B------:R-:W-:Y:S01]  /*03e0*/  IMAD.WIDE.U32 R8, R100, -0x2daee0ad, RZ ;  /* 0xd2511f5364087825 */ /* 0x000fe200078e00ff */
[----:B------:R-:W-:Y:S01]  /*03f0*/  LOP3.LUT R12, R11, R101, R130, 0x96, !PT ;  /* 0x000000650b0c7212 */ /* 0x000fe200078e9682 */
[----:B------:R-:W-:Y:S01]  /*0400*/  @!P0 CS2R R34, SRZ ;  /* 0x0000000000228805 */ /* 0x000fe2000001ff00 */
[----:B-1----:R-:W-:Y:S01]  /*0410*/  IADD3 R6, R131, 0x76cf5d0a, RZ ;  /* 0x76cf5d0a83067810 */ /* 0x002fe20007ffe0ff */
[----:B------:R-:W-:Y:S01]  /*0420*/  @!P0 CS2R R66, SRZ ;  /* 0x0000000000428805 */ /* 0x000fe2000001ff00 */
[----:B------:R-:W-:Y:S01]  /*0430*/  LOP3.LUT R14, R9, R131, RZ, 0x3c, !PT ;  /* 0x00000083090e7212 */ /* 0x000fe200078e3cff */
[----:B------:R-:W-:Y:S01]  /*0440*/  IMAD.WIDE.U32 R12, R12, -0x2daee0ad, RZ ;  /* 0xd2511f530c0c7825 */ /* 0x000fe200078e00ff */
[----:B------:R-:W-:Y:S01]  /*0450*/  IADD3 R7, R131, 0x32370b8f, RZ ;  /* 0x32370b8f83077810 */ /* 0x000fe20007ffe0ff */
[----:B------:R-:W-:Y:S01]  /*0460*/  @!P0 CS2R R64, SRZ ;  /* 0x0000000000408805 */ /* 0x000fe2000001ff00 */
[----:B------:R-:W-:Y:S01]  /*0470*/  IADD3 R9, R130, 0x78dde6e4, RZ ;  /* 0x78dde6e482097810 */ /* 0x000fe20007ffe0ff */
[----:B------:R-:W-:Y:S01]  /*0480*/  IMAD.WIDE.U32 R14, R14, -0x326172a9, RZ ;  /* 0xcd9e8d570e0e7825 */ /* 0x000fe200078e00ff */
[----:B------:R-:W-:Y:S01]  /*0490*/  LOP3.LUT R16, R13, R8, R3, 0x96, !PT ;  /* 0x000000080d107212 */ /* 0x000fe200078e9603 */
[----:B------:R-:W-:Y:S01]  /*04a0*/  ULDC.U8 UR6, c[0x0][0x1f0] ;  /* 0x00007c0000067ab9 */ /* 0x000fe20000000000 */
[----:B------:R-:W-:Y:S01]  /*04b0*/  IADD3 R8, R130, -0x255992d5, RZ ;  /* 0xdaa66d2b82087810 */ /* 0x000fe20007ffe0ff */
[----:B------:R-:W-:Y:S01]  /*04c0*/  IMAD.MOV.U32 R117, RZ, RZ, 0x1 ;  /* 0x00000001ff757424 */ /* 0x000fe200078e00ff */
[----:B------:R-:W-:Y:S01]  /*04d0*/  LOP3.LUT R10, R15, R4, R10, 0x96, !PT ;  /* 0x000000040f0a7212 */ /* 0x000fe200078e960a */
[----:B------:R-:W-:Y:S01]  /*04e0*/  IMAD.WIDE.U32 R16, R16, -0x326172a9, RZ ;  /* 0xcd9e8d5710107825 */ /* 0x000fe200078e00ff */
[----:B------:R-:W-:-:S02]  /*04f0*/  SHF.R.U64 R107, R26, 0x10, R27 ;  /* 0x000000101a6b7819 */ /* 0x000fc4000000121b */
[----:B------:R-:W-:Y:S01]  /*0500*/  SHF.R.U32.HI R108, RZ, 0x10, R27 ;  /* 0x00000010ff6c7819 */ /* 0x000fe2000001161b */
[----:B------:R-:W-:Y:S01]  /*0510*/  IMAD.WIDE.U32 R10, R10, -0x2daee0ad, RZ ;  /* 0xd2511f530a0a7825 */ /* 0x000fe200078e00ff */
[----:B------:R-:W-:Y:S01]  /*0520*/  LOP3.LUT R13, R17, R14, R5, 0x96, !PT ;  /* 0x0000000e110d7212 */ /* 0x000fe200078e9605 */
[----:B------:R-:W-:Y:S01]  /*0530*/  HADD2.F32 R107, -RZ, R107.H0_H0 ;  /* 0x2000006bff6b7230 */ /* 0x000fe20000004100 */
[--C-:B------:R-:W-:Y:S01]  /*0540*/  SHF.R.U64 R109, R28, 0x10, R29.reuse ;  /* 0x000000101c6d7819 */ /* 0x100fe2000000121d */
[----:B------:R-:W-:Y:S01]  /*0550*/  IMAD.MOV.U32 R102, RZ, RZ, RZ ;  /* 0x000000ffff667224 */ /* 0x000fe200078e00ff */
[----:B------:R-:W-:Y:S01]  /*0560*/  LOP3.LUT R14, R11, R12, R6, 0x96, !PT ;  /* 0x0000000c0b0e7212 */ /* 0x000fe200078e9606 */
[----:B------:R-:W-:Y:S01]  /*0570*/  IMAD.WIDE.U32 R12, R13, -0x2daee0ad, RZ ;  /* 0xd2511f530d0c7825 */ /* 0x000fe200078e00ff */
[----:B------:R-:W-:Y:S01]  /*0580*/  IADD3 R11, R131, -0x56f99767, RZ ;  /* 0xa9066899830b7810 */ /* 0x000fe20007ffe0ff */
[----:B------:R-:W-:Y:S01]  /*0590*/  HADD2.F32 R108, -RZ, R108.H0_H0 ;  /* 0x2000006cff6c7230 */ /* 0x000fe20000004100 */
[----:B------:R-:W-:Y:S01]  /*05a0*/  SHF.R.U32.HI R110, RZ, 0x10, R29 ;  /* 0x00000010ff6e7819 */ /* 0x000fe2000001161d */
[----:B------:R-:W-:Y:S01]  /*05b0*/  IMAD.WIDE.U32 R14, R14, -0x326172a9, RZ ;  /* 0xcd9e8d570e0e7825 */ /* 0x000fe200078e00ff */
[----:B------:R-:W-:Y:S01]  /*05c0*/  LOP3.LUT R18, R13, R10, R7, 0x96, !PT ;  /* 0x0000000a0d127212 */ /* 0x000fe200078e9607 */
[----:B------:R-:W-:Y:S01]  /*05d0*/  HADD2.F32 R109, -RZ, R109.H0_H0 ;  /* 0x2000006dff6d7230 */ /* 0x000fe20000004100 */
[----:B------:R-:W-:Y:S01]  /*05e0*/  IADD3 R10, R131, -0x126145ec, RZ ;  /* 0xed9eba14830a7810 */ /* 0x000fe20007ffe0ff */
[----:B------:R-:W-:Y:S01]  /*05f0*/  HADD2.F32 R110, -RZ, R110.H0_H0 ;  /* 0x2000006eff6e7230 */ /* 0x000fe20000004100 */
[----:B------:R-:W-:Y:S01]  /*0600*/  LOP3.LUT R16, R15, R16, R8, 0x96, !PT ;  /* 0x000000100f107212 */ /* 0x000fe200078e9608 */
[----:B------:R-:W-:Y:S01]  /*0610*/  IMAD.WIDE.U32 R18, R18, -0x326172a9, RZ ;  /* 0xcd9e8d5712127825 */ /* 0x000fe200078e00ff */
[----:B------:R-:W-:-:S02]  /*0620*/  IADD3 R13, R130, -0x4ab325aa, RZ ;  /* 0xb54cda56820d7810 */ /* 0x000fc40007ffe0ff */
[----:B------:R-:W-:Y:S01]  /*0630*/  IADD3 R15, R131, 0x1fd5c5a3, RZ ;  /* 0x1fd5c5a3830f7810 */ /* 0x000fe20007ffe0ff */
[----:B------:R-:W-:Y:S01]  /*0640*/  IMAD.WIDE.U32 R16, R16, -0x2daee0ad, RZ ;  /* 0xd2511f5310107825 */ /* 0x000fe200078e00ff */
[----:B------:R-:W-:Y:S02]  /*0650*/  LOP3.LUT R20, R19, R14, R9, 0x96, !PT ;  /* 0x0000000e13147212 */ /* 0x000fe400078e9609 */
[----:B------:R-:W-:Y:S02]  /*0660*/  IADD3 R14, R131, 0x646e171e, RZ ;  /* 0x646e171e830e7810 */ /* 0x000fe40007ffe0ff */
[----:B------:R-:W-:Y:S01]  /*0670*/  LOP3.LUT R22, R17, R12, R10, 0x96, !PT ;  /* 0x0000000c11167212 */ /* 0x000fe200078e960a */
[----:B------:R-:W-:Y:S01]  /*0680*/  IMAD.WIDE.U32 R20, R20, -0x2daee0ad, RZ ;  /* 0xd2511f5314147825 */ /* 0x000fe200078e00ff */
[C---:B------:R-:W-:Y:S02]  /*0690*/  IADD3 R12, R130.reuse, 0x1715609d, RZ ;  /* 0x1715609d820c7810 */ /* 0x040fe40007ffe0ff */
[----:B------:R-:W-:Y:S01]  /*06a0*/  IADD3 R17, R130, -0xe443238, RZ ;  /* 0xf1bbcdc882117810 */ /* 0x000fe20007ffe0ff */
[----:B------:R-:W-:Y:S01]  /*06b0*/  IMAD.WIDE.U32 R22, R22, -0x326172a9, RZ ;  /* 0xcd9e8d5716167825 */ /* 0x000fe200078e00ff */
[----:B------:R-:W-:-:S02]  /*06c0*/  LOP3.LUT R24, R21, R16, R11, 0x96, !PT ;  /* 0x0000001015187212 */ /* 0x000fc400078e960b */
[----:B------:R-:W-:Y:S02]  /*06d0*/  IADD3 R16, R130, 0x5384540f, RZ ;  /* 0x5384540f82107810 */ /* 0x000fe40007ffe0ff */
[----:B------:R-:W-:Y:S01]  /*06e0*/  LOP3.LUT R18, R23, R18, R12, 0x96, !PT ;  /* 0x0000001217127212 */ /* 0x000fe200078e960c */
[----:B------:R-:W-:Y:S01]  /*06f0*/  IMAD.WIDE.U32 R24, R24, -0x326172a9, RZ ;  /* 0xcd9e8d5718187825 */ /* 0x000fe200078e00ff */
[--C-:B------:R-:W-:Y:S02]  /*0700*/  SHF.R.U64 R111, R30, 0x10, R31.reuse ;  /* 0x000000101e6f7819 */ /* 0x100fe4000000121f */
[----:B------:R-:W-:Y:S01]  /*0710*/  SHF.R.U32.HI R112, RZ, 0x10, R31 ;  /* 0x00000010ff707819 */ /* 0x000fe2000001161f */
[----:B------:R-:W-:Y:S01]  /*0720*/  IMAD.WIDE.U32 R18, R18, -0x2daee0ad, RZ ;  /* 0xd2511f5312127825 */ /* 0x000fe200078e00ff */
[----:B------:R-:W-:Y:S01]  /*0730*/  LOP3.LUT R21, R25, R22, R13, 0x96, !PT ;  /* 0x0000001619157212 */ /* 0x000fe200078e960d */
[----:B------:R-:W-:Y:S01]  /*0740*/  HADD2.F32 R111, -RZ, R111.H0_H0 ;  /* 0x2000006fff6f7230 */ /* 0x000fe20000004100 */
[--C-:B------:R-:W-:Y:S01]  /*0750*/  SHF.R.U64 R113, R32, 0x10, R33.reuse ;  /* 0x0000001020717819 */ /* 0x100fe20000001221 */
[----:B------:R-:W-:Y:S01]  /*0760*/  HADD2.F32 R112, -RZ, R112.H0_H0 ;  /* 0x20000070ff707230 */ /* 0x000fe20000004100 */
[----:B------:R-:W-:Y:S01]  /*0770*/  LOP3.LUT R22, R19, R20, R14, 0x96, !PT ;  /* 0x0000001413167212 */ /* 0x000fe200078e960e */
[----:B------:R-:W-:Y:S01]  /*0780*/  IMAD.WIDE.U32 R20, R21, -0x2daee0ad, RZ ;  /* 0xd2511f5315147825 */ /* 0x000fe200078e00ff */
[----:B------:R-:W-:Y:S01]  /*0790*/  SHF.R.U32.HI R114, RZ, 0x10, R33 ;  /* 0x00000010ff727819 */ /* 0x000fe20000011621 */
        /* <DEDUP_REMOVED lines=11> */
[----:B------:R-:W-:Y:S01]  /*0850*/  SHF.R.U64 R103, R66, 0x10, R67 ;  /* 0x0000001042677819 */ /* 0x000fe20000001243 */
[C---:B------:R-:W-:Y:S01]  /*0860*/  IMAD.HI.U32 R19, R24.reuse, -0x2daee0ad, RZ ;  /* 0xd2511f5318137827 */ /* 0x040fe200078e00ff */
[----:B------:R-:W-:Y:S01]  /*0870*/  LOP3.LUT R21, R21, R22, R17, 0x96, !PT ;  /* 0x0000001615157212 */ /* 0x000fe200078e9611 */
[----:B------:R-:W-:Y:S01]  /*0880*/  HADD2.F32 R22, -RZ, R67.H0_H0 ;  /* 0x20000043ff167230 */ /* 0x000fe20000004100 */
[----:B------:R-:W-:Y:S01]  /*0890*/  SHF.R.U32.HI R104, RZ, 0x10, R67 ;  /* 0x00000010ff687819 */ /* 0x000fe20000011643 */
[----:B------:R-:W-:Y:S01]  /*08a0*/  IMAD R165, R24, -0x2daee0ad, RZ ;  /* 0xd2511f5318a57824 */ /* 0x000fe200078e02ff */
[----:B------:R-:W-:Y:S01]  /*08b0*/  LOP3.LUT R166, R19, R20, R18, 0x96, !PT ;  /* 0x0000001413a67212 */ /* 0x000fe200078e9612 */
[----:B------:R-:W-:Y:S01]  /*08c0*/  IMAD.WIDE.U32 R168, R21, -0x2daee0ad, RZ ;  /* 0xd2511f5315a87825 */ /* 0x000fe200078e00ff */
[----:B------:R-:W-:Y:S01]  /*08d0*/  IADD3 R20, R130, -0x700cb87f, RZ ;  /* 0x8ff3478182147810 */ /* 0x000fe20007ffe0ff */
[----:B------:R-:W-:Y:S01]  /*08e0*/  HADD2.F32 R24, -RZ, R65.H0_H0 ;  /* 0x20000041ff187230 */ /* 0x000fe20000004100 */
[--C-:B------:R-:W-:Y:S01]  /*08f0*/  SHF.R.U64 R105, R64, 0x10, R65.reuse ;  /* 0x0000001040697819 */ /* 0x100fe20000001241 */
[----:B------:R-:W-:Y:S01]  /*0900*/  IMAD R21, R25, -0x326172a9, RZ ;  /* 0xcd9e8d5719157824 */ /* 0x000fe200078e02ff */
[----:B------:R-:W-:Y:S01]  /*0910*/  HADD2.F32 R25, -RZ, R26.H0_H0 ;  /* 0x2000001aff197230 */ /* 0x000fe20000004100 */
[----:B------:R-:W-:Y:S01]  /*0920*/  IMAD.HI.U32 R149, R166, -0x326172a9, RZ ;  /* 0xcd9e8d57a6957827 */ /* 0x000fe200078e00ff */
        /* <DEDUP_REMOVED lines=105> */
.L_x_42144:
        /* <DEDUP_REMOVED lines=9> */
[----:B------:R-:W-:-:S03]  /*1050*/  LEA.HI.SX32 R163, R67, R2, 0x1e ;  /* 0x0000000243a37211 */ /* 0x000fc600078ff2ff */
        /* <DEDUP_REMOVED lines=34> */
.L_x_41876:
[----:B------:R-:W-:Y:S02]  /*1280*/  IMAD.MOV.U32 R73, RZ, RZ, R166 ;  /* 0x000000ffff497224 */ /* 0x000fe400078e00a6 */
.L_x_41877:
[----:B------:R-:W-:Y:S05]  /*1290*/  BSYNC B1 ;  /* 0x0000000000017941 */ /* 0x000fea0003800000 */
.L_x_41875:
        /* <DEDUP_REMOVED lines=16> */
.L_x_41881:
[----:B------:R-:W-:Y:S05]  /*13a0*/  BSYNC B2 ;  /* 0x0000000000027941 */ /* 0x000fea0003800000 */
.L_x_41880:
        /* <DEDUP_REMOVED lines=42> */
.L_x_41879:
[----:B------:R-:W-:Y:S05]  /*1650*/  BSYNC B1 ;  /* 0x0000000000017941 */ /* 0x000fea0003800000 */
.L_x_41878:
        /* <DEDUP_REMOVED lines=10> */
.L_x_41874:
[----:B0-----:R-:W-:Y:S05]  /*1700*/  BSYNC B0 ;  /* 0x0000000000007941 */ /* 0x001fea0003800000 */
.L_x_41873:
        /* <DEDUP_REMOVED lines=18> */
.L_x_41885:
[----:B------:R-:W-:Y:S02]  /*1830*/  IMAD.MOV.U32 R74, RZ, RZ, R166 ;  /* 0x000000ffff4a7224 */ /* 0x000fe400078e00a6 */
.L_x_41886:
[----:B------:R-:W-:Y:S05]  /*1840*/  BSYNC B1 ;  /* 0x0000000000017941 */ /* 0x000fea0003800000 */
.L_x_41884:
        /* <DEDUP_REMOVED lines=16> */
.L_x_41890:
[----:B------:R-:W-:Y:S05]  /*1950*/  BSYNC B2 ;  /* 0x0000000000027941 */ /* 0x000fea0003800000 */
.L_x_41889:
        /* <DEDUP_REMOVED lines=42> */
.L_x_41888:
[----:B------:R-:W-:Y:S05]  /*1c00*/  BSYNC B1 ;  /* 0x0000000000017941 */ /* 0x000fea0003800000 */
.L_x_41887:
        /* <DEDUP_REMOVED lines=10> */
.L_x_41883:
[----:B------:R-:W-:Y:S05]  /*1cb0*/  BSYNC B0 ;  /* 0x0000000000007941 */ /* 0x000fea0003800000 */
.L_x_41882:
        /* <DEDUP_REMOVED lines=18> */
.L_x_41894:
[----:B------:R-:W-:Y:S02]  /*1de0*/  IMAD.MOV.U32 R74, RZ, RZ, R166 ;  /* 0x000000ffff4a7224 */ /* 0x000fe400078e00a6 */
.L_x_41895:
[----:B------:R-:W-:Y:S05]  /*1df0*/  BSYNC B1 ;  /* 0x0000000000017941 */ /* 0x000fea0003800000 */
.L_x_41893:
        /* <DEDUP_REMOVED lines=16> */
.L_x_41899:
[----:B------:R-:W-:Y:S05]  /*1f00*/  BSYNC B2 ;  /* 0x0000000000027941 */ /* 0x000fea0003800000 */
.L_x_41898:
        /* <DEDUP_REMOVED lines=42> */
.L_x_41897:
[----:B------:R-:W-:Y:S05]  /*21b0*/  BSYNC B1 ;  /* 0x0000000000017941 */ /* 0x000fea0003800000 */
.L_x_41896:
        /* <DEDUP_REMOVED lines=10> */
.L_x_41892:
[----:B------:R-:W-:Y:S05]  /*2260*/  BSYNC B0 ;  /* 0x0000000000007941 */ /* 0x000fea0003800000 */
.L_x_41891:
        /* <DEDUP_REMOVED lines=18> */
.L_x_41903:
[----:B------:R-:W-:Y:S02]  /*2390*/  IMAD.MOV.U32 R76, RZ, RZ, R166 ;  /* 0x000000ffff4c7224 */ /* 0x000fe400078e00a6 */
.L_x_41904:
[----:B------:R-:W-:Y:S05]  /*23a0*/  BSYNC B1 ;  /* 0x0000000000017941 */ /* 0x000fea0003800000 */
.L_x_41902:
        /* <DEDUP_REMOVED lines=16> */
.L_x_41908:
[----:B------:R-:W-:Y:S05]  /*24b0*/  BSYNC B2 ;  /* 0x0000000000027941 */ /* 0x000fea0003800000 */
.L_x_41907:
        /* <DEDUP_REMOVED lines=42> */
.L_x_41906:
[----:B------:R-:W-:Y:S05]  /*2760*/  BSYNC B1 ;  /* 0x0000000000017941 */ /* 0x000fea0003800000 */
.L_x_41905:
        /* <DEDUP_REMOVED lines=10> */
.L_x_41901:
[----:B------:R-:W-:Y:S05]  /*2810*/  BSYNC B0 ;  /* 0x0000000000007941 */ /* 0x000fea0003800000 */
.L_x_41900:
        /* <DEDUP_REMOVED lines=18> */
.L_x_41910:
[----:B------:R-:W-:Y:S05]  /*2940*/  BSYNC B0 ;  /* 0x0000000000007941 */ /* 0x000fea0003800000 */
.L_x_41909:
        /* <DEDUP_REMOVED lines=21> */
.L_x_41914:
[----:B------:R-:W-:Y:S02]  /*2aa0*/  MOV R76, R166 ;  /* 0x000000a6004c7202 */ /* 0x000fe40000000f00 */
.L_x_41915:
[----:B------:R-:W-:Y:S05]  /*2ab0*/  BSYNC B1 ;  /* 0x0000000000017941 */ /* 0x000fea0003800000 */
.L_x_41913:
        /* <DEDUP_REMOVED lines=16> */
.L_x_41919:
[----:B------:R-:W-:Y:S05]  /*2bc0*/  BSYNC B2 ;  /* 0x0000000000027941 */ /* 0x000fea0003800000 */
.L_x_41918:
        /* <DEDUP_REMOVED lines=42> */
.L_x_41917:
[----:B------:R-:W-:Y:S05]  /*2e70*/  BSYNC B1 ;  /* 0x0000000000017941 */ /* 0x000fea0003800000 */
.L_x_41916:
        /* <DEDUP_REMOVED lines=10> */
.L_x_41912:
[----:B0-----:R-:W-:Y:S05]  /*2f20*/  BSYNC B0 ;  /* 0x0000000000007941 */ /* 0x001fea0003800000 */
.L_x_41911:
        /* <DEDUP_REMOVED lines=18> */
.L_x_41923:
[----:B------:R-:W-:Y:S02]  /*3050*/  IMAD.MOV.U32 R78, RZ, RZ, R166 ;  /* 0x000000ffff4e7224 */ /* 0x000fe400078e00a6 */
.L_x_41924:
[----:B------:R-:W-:Y:S05]  /*3060*/  BSYNC B1 ;  /* 0x0000000000017941 */ /* 0x000fea0003800000 */
.L_x_41922:
        /* <DEDUP_REMOVED lines=16> */
.L_x_41928:
[----:B------:R-:W-:Y:S05]  /*3170*/  BSYNC B2 ;  /* 0x0000000000027941 */ /* 0x000fea0003800000 */
.L_x_41927:
        /* <DEDUP_REMOVED lines=42> */
.L_x_41926:
[----:B------:R-:W-:Y:S05]  /*3420*/  BSYNC B1 ;  /* 0x0000000000017941 */ /* 0x000fea0003800000 */
.L_x_41925:
        /* <DEDUP_REMOVED lines=10> */
.L_x_41921:
[----:B------:R-:W-:Y:S05]  /*34d0*/  BSYNC B0 ;  /* 0x0000000000007941 */ /* 0x000fea0003800000 */
.L_x_41920:
        /* <DEDUP_REMOVED lines=18> */
.L_x_41932:
[----:B------:R-:W-:Y:S02]  /*3600*/  MOV R78, R166 ;  /* 0x000000a6004e7202 */ /* 0x000fe40000000f00 */
.L_x_41933:
[----:B------:R-:W-:Y:S05]  /*3610*/  BSYNC B1 ;  /* 0x0000000000017941 */ /* 0x000fea0003800000 */
.L_x_41931:
        /* <DEDUP_REMOVED lines=16> */
.L_x_41937:
[----:B------:R-:W-:Y:S05]  /*3720*/  BSYNC B2 ;  /* 0x0000000000027941 */ /* 0x000fea0003800000 */
.L_x_41936:
        /* <DEDUP_REMOVED lines=41> */
[----:B------:R-:W-:-:S03]  /*39c0*/  LOP3.LUT R165, R169, R70, R19, 0x96, !PT ;  /* 0x00000046a9a57212 */ /* 0x000fc600078e9613 */
.L_x_41935:
[----:B------:R-:W-:Y:S05]  /*39d0*/  BSYNC B1 ;  /* 0x0000000000017941 */ /* 0x000fea0003800000 */
.L_x_41934:
        /* <DEDUP_REMOVED lines=10> */
.L_x_41930:
[----:B------:R-:W-:Y:S05]  /*3a80*/  BSYNC B0 ;  /* 0x0000000000007941 */ /* 0x000fea0003800000 */
.L_x_41929:
        /* <DEDUP_REMOVED lines=18> */
.L_x_41941:
[----:B------:R-:W-:Y:S02]  /*3bb0*/  IMAD.MOV.U32 R82, RZ, RZ, R166 ;  /* 0x000000ffff527224 */ /* 0x000fe400078e00a6 */
.L_x_41942:
[----:B------:R-:W-:Y:S05]  /*3bc0*/  BSYNC B1 ;  /* 0x0000000000017941 */ /* 0x000fea0003800000 */
.L_x_41940:
        /* <DEDUP_REMOVED lines=16> */
.L_x_41946:
[----:B------:R-:W-:Y:S05]  /*3cd0*/  BSYNC B2 ;  /* 0x0000000000027941 */ /* 0x000fea0003800000 */
.L_x_41945:
        /* <DEDUP_REMOVED lines=42> */
.L_x_41944:
[----:B------:R-:W-:Y:S05]  /*3f80*/  BSYNC B1 ;  /* 0x0000000000017941 */ /* 0x000fea0003800000 */
.L_x_41943:
        /* <DEDUP_REMOVED lines=10> */
.L_x_41939:
[----:B------:R-:W-:Y:S05]  /*4030*/  BSYNC B0 ;  /* 0x0000000000007941 */ /* 0x000fea0003800000 */
.L_x_41938:
        /* <DEDUP_REMOVED lines=14> */
[----:B------:R-:W-:-:S04]  /*4120*/  IMAD.WIDE.U32 R72, R80, R161, c[0x0][0x190] ;  /* 0x0000640050487625 */ /* 0x000fc800078e00a1 */
[----:B------:R-:W-:-:S05]  /*4130*/  IMAD.IADD R77, R77, 0x1, R76 ;  /* 0x000000014d4d7824 */ /* 0x000fca00078e024c */
[----:B------:R0:W-:Y:S02]  /*4140*/  STG.E [R72.64], R77 ;  /* 0x0000004d48007986 */ /* 0x0001e4000c101904 */
.L_x_41948:
[----:B------:R-:W-:Y:S05]  /*4150*/  BSYNC B0 ;  /* 0x0000000000007941 */ /* 0x000fea0003800000 */
.L_x_41947:
        /* <DEDUP_REMOVED lines=21> */
.L_x_41952:
[----:B------:R-:W-:Y:S02]  /*42b0*/  MOV R80, R166 ;  /* 0x000000a600507202 */ /* 0x000fe40000000f00 */
.L_x_41953:
[----:B------:R-:W-:Y:S05]  /*42c0*/  BSYNC B1 ;  /* 0x0000000000017941 */ /* 0x000fea0003800000 */
.L_x_41951:
        /* <DEDUP_REMOVED lines=16> */
.L_x_41957:
[----:B------:R-:W-:Y:S05]  /*43d0*/  BSYNC B2 ;  /* 0x0000000000027941 */ /* 0x000fea0003800000 */
.L_x_41956:
        /* <DEDUP_REMOVED lines=42> */
.L_x_41955:
[----:B------:R-:W-:Y:S05]  /*4680*/  BSYNC B1 ;  /* 0x0000000000017941 */ /* 0x000fea0003800000 */
.L_x_41954:
        /* <DEDUP_REMOVED lines=10> */
.L_x_41950:
[----:B0-----:R-:W-:Y:S05]  /*4730*/  BSYNC B0 ;  /* 0x0000000000007941 */ /* 0x001fea0003800000 */
.L_x_41949:
        /* <DEDUP_REMOVED lines=18> */
.L_x_41961:
[----:B------:R-:W-:Y:S02]  /*4860*/  IMAD.MOV.U32 R82, RZ, RZ, R166 ;  /* 0x000000ffff527224 */ /* 0x000fe400078e00a6 */
.L_x_41962:
[----:B------:R-:W-:Y:S05]  /*4870*/  BSYNC B1 ;  /* 0x0000000000017941 */ /* 0x000fea0003800000 */
.L_x_41960:
        /* <DEDUP_REMOVED lines=16> */
.L_x_41966:
[----:B------:R-:W-:Y:S05]  /*4980*/  BSYNC B2 ;  /* 0x0000000000027941 */ /* 0x000fea0003800000 */
.L_x_41965:
        /* <DEDUP_REMOVED lines=42> */
.L_x_41964:
[----:B------:R-:W-:Y:S05]  /*4c30*/  BSYNC B1 ;  /* 0x0000000000017941 */ /* 0x000fea0003800000 */
.L_x_41963:
        /* <DEDUP_REMOVED lines=10> */
.L_x_41959:
[----:B------:R-:W-:Y:S05]  /*4ce0*/  BSYNC B0 ;  /* 0x0000000000007941 */ /* 0x000fea0003800000 */
.L_x_41958:
        /* <DEDUP_REMOVED lines=18> */
.L_x_41970:
[----:B------:R-:W-:Y:S02]  /*4e10*/  MOV R82, R166 ;  /* 0x000000a600527202 */ /* 0x000fe40000000f00 */
.L_x_41971:
[----:B------:R-:W-:Y:S05]  /*4e20*/  BSYNC B1 ;  /* 0x0000000000017941 */ /* 0x000fea0003800000 */
.L_x_41969:
        /* <DEDUP_REMOVED lines=16> */
.L_x_41975:
[----:B------:R-:W-:Y:S05]  /*4f30*/  BSYNC B2 ;  /* 0x0000000000027941 */ /* 0x000fea0003800000 */
.L_x_41974:
        /* <DEDUP_REMOVED lines=42> */
.L_x_41973:
[----:B------:R-:W-:Y:S05]  /*51e0*/  BSYNC B1 ;  /* 0x0000000000017941 */ /* 0x000fea0003800000 */
.L_x_41972:
        /* <DEDUP_REMOVED lines=10> */
.L_x_41968:
[----:B------:R-:W-:Y:S05]  /*5290*/  BSYNC B0 ;  /* 0x0000000000007941 */ /* 0x000fea0003800000 */
.L_x_41967:
        /* <DEDUP_REMOVED lines=18> */
.L_x_41979:
[----:B------:R-:W-:Y:S02]  /*53c0*/  IMAD.MOV.U32 R86, RZ, RZ, R166 ;  /* 0x000000ffff567224 */ /* 0x000fe400078e00a6 */
.L_x_41980:
[----:B------:R-:W-:Y:S05]  /*53d0*/  BSYNC B1 ;  /* 0x0000000000017941 */ /* 0x000fea0003800000 */
.L_x_41978:
        /* <DEDUP_REMOVED lines=16> */
.L_x_41984:
[----:B------:R-:W-:Y:S05]  /*54e0*/  BSYNC B2 ;  /* 0x0000000000027941 */ /* 0x000fea0003800000 */
.L_x_41983:
        /* <DEDUP_REMOVED lines=42> */
.L_x_41982:
[----:B------:R-:W-:Y:S05]  /*5790*/  BSYNC B1 ;  /* 0x0000000000017941 */ /* 0x000fea0003800000 */
.L_x_41981:
        /* <DEDUP_REMOVED lines=10> */
.L_x_41977:
[----:B------:R-:W-:Y:S05]  /*5840*/  BSYNC B0 ;  /* 0x0000000000007941 */ /* 0x000fea0003800000 */
.L_x_41976:
        /* <DEDUP_REMOVED lines=17> */
.L_x_41986:
[----:B------:R-:W-:Y:S05]  /*5960*/  BSYNC B0 ;  /* 0x0000000000007941 */ /* 0x000fea0003800000 */
.L_x_41985:
        /* <DEDUP_REMOVED lines=21> */
.L_x_41990:
[----:B------:R-:W-:Y:S02]  /*5ac0*/  MOV R84, R166 ;  /* 0x000000a600547202 */ /* 0x000fe40000000f00 */
.L_x_41991:
[----:B------:R-:W-:Y:S05]  /*5ad0*/  BSYNC B1 ;  /* 0x0000000000017941 */ /* 0x000fea0003800000 */
.L_x_41989:
        /* <DEDUP_REMOVED lines=16> */
.L_x_41995:
[----:B------:R-:W-:Y:S05]  /*5be0*/  BSYNC B2 ;  /* 0x0000000000027941 */ /* 0x000fea0003800000 */
.L_x_41994:
        /* <DEDUP_REMOVED lines=42> */
.L_x_41993:
[----:B------:R-:W-:Y:S05]  /*5e90*/  BSYNC B1 ;  /* 0x0000000000017941 */ /* 0x000fea0003800000 */
.L_x_41992:
        /* <DEDUP_REMOVED lines=10> */
.L_x_41988:
[----:B0-----:R-:W-:Y:S05]  /*5f40*/  BSYNC B0 ;  /* 0x0000000000007941 */ /* 0x001fea0003800000 */
.L_x_41987:
        /* <DEDUP_REMOVED lines=18> */
.L_x_41999:
[----:B------:R-:W-:Y:S02]  /*6070*/  IMAD.MOV.U32 R86, RZ, RZ, R166 ;  /* 0x000000ffff567224 */ /* 0x000fe400078e00a6 */
.L_x_42000:
[----:B------:R-:W-:Y:S05]  /*6080*/  BSYNC B1 ;  /* 0x0000000000017941 */ /* 0x000fea0003800000 */
.L_x_41998:
        /* <DEDUP_REMOVED lines=16> */
.L_x_42004:
[----:B------:R-:W-:Y:S05]  /*6190*/  BSYNC B2 ;  /* 0x0000000000027941 */ /* 0x000fea0003800000 */
.L_x_42003:
        /* <DEDUP_REMOVED lines=42> */
.L_x_42002:
[----:B------:R-:W-:Y:S05]  /*6440*/  BSYNC B1 ;  /* 0x0000000000017941 */ /* 0x000fea0003800000 */
.L_x_42001:
        /* <DEDUP_REMOVED lines=10> */
.L_x_41997:
[----:B------:R-:W-:Y:S05]  /*64f0*/  BSYNC B0 ;  /* 0x0000000000007941 */ /* 0x000fea0003800000 */
.L_x_41996:
        /* <DEDUP_REMOVED lines=18> */
.L_x_42008:
[----:B------:R-:W-:Y:S02]  /*6620*/  MOV R86, R166 ;  /* 0x000000a600567202 */ /* 0x000fe40000000f00 */
.L_x_42009:
[----:B------:R-:W-:Y:S05]  /*6630*/  BSYNC B1 ;  /* 0x0000000000017941 */ /* 0x000fea0003800000 */
.L_x_42007:
        /* <DEDUP_REMOVED lines=16> */
.L_x_42013:
[----:B------:R-:W-:Y:S05]  /*6740*/  BSYNC B2 ;  /* 0x0000000000027941 */ /* 0x000fea0003800000 */
.L_x_42012:
        /* <DEDUP_REMOVED lines=42> */
.L_x_42011:
[----:B------:R-:W-:Y:S05]  /*69f0*/  BSYNC B1 ;  /* 0x0000000000017941 */ /* 0x000fea0003800000 */
.L_x_42010:
        /* <DEDUP_REMOVED lines=10> */
.L_x_42006:
[----:B------:R-:W-:Y:S05]  /*6aa0*/  BSYNC B0 ;  /* 0x0000000000007941 */ /* 0x000fea0003800000 */
.L_x_42005:
        /* <DEDUP_REMOVED lines=18> */
.L_x_42017:
[----:B------:R-:W-:Y:S02]  /*6bd0*/  IMAD.MOV.U32 R90, RZ, RZ, R166 ;  /* 0x000000ffff5a7224 */ /* 0x000fe400078e00a6 */
.L_x_42018:
[----:B------:R-:W-:Y:S05]  /*6be0*/  BSYNC B1 ;  /* 0x0000000000017941 */ /* 0x000fea0003800000 */
.L_x_42016:
        /* <DEDUP_REMOVED lines=16> */
.L_x_42022:
[----:B------:R-:W-:Y:S05]  /*6cf0*/  BSYNC B2 ;  /* 0x0000000000027941 */ /* 0x000fea0003800000 */
.L_x_42021:
        /* <DEDUP_REMOVED lines=43> */
.L_x_42020:
[----:B------:R-:W-:Y:S05]  /*6fb0*/  BSYNC B1 ;  /* 0x0000000000017941 */ /* 0x000fea0003800000 */
.L_x_42019:
        /* <DEDUP_REMOVED lines=10> */
.L_x_42015:
[----:B------:R-:W-:Y:S05]  /*7060*/  BSYNC B0 ;  /* 0x0000000000007941 */ /* 0x000fea0003800000 */
.L_x_42014:
        /* <DEDUP_REMOVED lines=17> */
.L_x_42024:
[----:B------:R-:W-:Y:S05]  /*7180*/  BSYNC B0 ;  /* 0x0000000000007941 */ /* 0x000fea0003800000 */
.L_x_42023:
        /* <DEDUP_REMOVED lines=21> */
.L_x_42028:
[----:B------:R-:W-:Y:S02]  /*72e0*/  IMAD.MOV.U32 R88, RZ, RZ, R166 ;  /* 0x000000ffff587224 */ /* 0x000fe400078e00a6 */
.L_x_42029:
[----:B------:R-:W-:Y:S05]  /*72f0*/  BSYNC B1 ;  /* 0x0000000000017941 */ /* 0x000fea0003800000 */
.L_x_42027:
        /* <DEDUP_REMOVED lines=16> */
.L_x_42033:
[----:B------:R-:W-:Y:S05]  /*7400*/  BSYNC B2 ;  /* 0x0000000000027941 */ /* 0x000fea0003800000 */
.L_x_42032:
        /* <DEDUP_REMOVED lines=43> */
.L_x_42031:
[----:B------:R-:W-:Y:S05]  /*76c0*/  BSYNC B1 ;  /* 0x0000000000017941 */ /* 0x000fea0003800000 */
.L_x_42030:
        /* <DEDUP_REMOVED lines=10> */
.L_x_42026:
[----:B0-----:R-:W-:Y:S05]  /*7770*/  BSYNC B0 ;  /* 0x0000000000007941 */ /* 0x001fea0003800000 */
.L_x_42025:
        /* <DEDUP_REMOVED lines=18> */
.L_x_42037:
[----:B------:R-:W-:Y:S02]  /*78a0*/  MOV R90, R166 ;  /* 0x000000a6005a7202 */ /* 0x000fe40000000f00 */
.L_x_42038:
[----:B------:R-:W-:Y:S05]  /*78b0*/  BSYNC B1 ;  /* 0x0000000000017941 */ /* 0x000fea0003800000 */
.L_x_42036:
        /* <DEDUP_REMOVED lines=16> */
.L_x_42042:
[----:B------:R-:W-:Y:S05]  /*79c0*/  BSYNC B2 ;  /* 0x0000000000027941 */ /* 0x000fea0003800000 */
.L_x_42041:
        /* <DEDUP_REMOVED lines=43> */
.L_x_42040:
[----:B------:R-:W-:Y:S05]  /*7c80*/  BSYNC B1 ;  /* 0x0000000000017941 */ /* 0x000fea0003800000 */
.L_x_42039:
        /* <DEDUP_REMOVED lines=10> */
.L_x_42035:
[----:B------:R-:W-:Y:S05]  /*7d30*/  BSYNC B0 ;  /* 0x0000000000007941 */ /* 0x000fea0003800000 */
.L_x_42034:
        /* <DEDUP_REMOVED lines=18> */
.L_x_42046:
[----:B------:R-:W-:Y:S02]  /*7e60*/  IMAD.MOV.U32 R90, RZ, RZ, R166 ;  /* 0x000000ffff5a7224 */ /* 0x000fe400078e00a6 */
.L_x_42047:
[----:B------:R-:W-:Y:S05]  /*7e70*/  BSYNC B1 ;  /* 0x0000000000017941 */ /* 0x000fea0003800000 */
.L_x_42045:
        /* <DEDUP_REMOVED lines=16> */
.L_x_42051:
[----:B------:R-:W-:Y:S05]  /*7f80*/  BSYNC B2 ;  /* 0x0000000000027941 */ /* 0x000fea0003800000 */
.L_x_42050:
        /* <DEDUP_REMOVED lines=43> */
.L_x_42049:
[----:B------:R-:W-:Y:S05]  /*8240*/  BSYNC B1 ;  /* 0x0000000000017941 */ /* 0x000fea0003800000 */
.L_x_42048:
        /* <DEDUP_REMOVED lines=10> */
.L_x_42044:
[----:B------:R-:W-:Y:S05]  /*82f0*/  BSYNC B0 ;  /* 0x0000000000007941 */ /* 0x000fea0003800000 */
.L_x_42043:
        /* <DEDUP_REMOVED lines=18> */
.L_x_42055:
[----:B------:R-:W-:Y:S02]  /*8420*/  IMAD.MOV.U32 R144, RZ, RZ, R166 ;  /* 0x000000ffff907224 */ /* 0x000fe400078e00a6 */
.L_x_42056:
[----:B------:R-:W-:Y:S05]  /*8430*/  BSYNC B1 ;  /* 0x0000000000017941 */ /* 0x000fea0003800000 */
.L_x_42054:
        /* <DEDUP_REMOVED lines=16> */
.L_x_42060:
[----:B------:R-:W-:Y:S05]  /*8540*/  BSYNC B2 ;  /* 0x0000000000027941 */ /* 0x000fea0003800000 */
.L_x_42059:
        /* <DEDUP_REMOVED lines=44> */
.L_x_42058:
[----:B------:R-:W-:Y:S05]  /*8810*/  BSYNC B1 ;  /* 0x0000000000017941 */ /* 0x000fea0003800000 */
.L_x_42057:
        /* <DEDUP_REMOVED lines=10> */
.L_x_42053:
[----:B------:R-:W-:Y:S05]  /*88c0*/  BSYNC B0 ;  /* 0x0000000000007941 */ /* 0x000fea0003800000 */
.L_x_42052:
        /* <DEDUP_REMOVED lines=17> */
.L_x_42062:
[----:B------:R-:W-:Y:S05]  /*89e0*/  BSYNC B0 ;  /* 0x0000000000007941 */ /* 0x000fea0003800000 */
.L_x_42061:
        /* <DEDUP_REMOVED lines=21> */
.L_x_42066:
[----:B------:R-:W-:Y:S02]  /*8b40*/  IMAD.MOV.U32 R142, RZ, RZ, R166 ;  /* 0x000000ffff8e7224 */ /* 0x000fe400078e00a6 */
.L_x_42067:
[----:B------:R-:W-:Y:S05]  /*8b50*/  BSYNC B1 ;  /* 0x0000000000017941 */ /* 0x000fea0003800000 */
.L_x_42065:
        /* <DEDUP_REMOVED lines=16> */
.L_x_42071:
[----:B------:R-:W-:Y:S05]  /*8c60*/  BSYNC B2 ;  /* 0x0000000000027941 */ /* 0x000fea0003800000 */
.L_x_42070:
        /* <DEDUP_REMOVED lines=44> */
.L_x_42069:
[----:B------:R-:W-:Y:S05]  /*8f30*/  BSYNC B1 ;  /* 0x0000000000017941 */ /* 0x000fea0003800000 */
.L_x_42068:
        /* <DEDUP_REMOVED lines=10> */
.L_x_42064:
[----:B0-----:R-:W-:Y:S05]  /*8fe0*/  BSYNC B0 ;  /* 0x0000000000007941 */ /* 0x001fea0003800000 */
.L_x_42063:
        /* <DEDUP_REMOVED lines=18> */
.L_x_42075:
[----:B------:R-:W-:Y:S02]  /*9110*/  IMAD.MOV.U32 R144, RZ, RZ, R166 ;  /* 0x000000ffff907224 */ /* 0x000fe400078e00a6 */
.L_x_42076:
[----:B------:R-:W-:Y:S05]  /*9120*/  BSYNC B1 ;  /* 0x0000000000017941 */ /* 0x000fea0003800000 */
.L_x_42074:
        /* <DEDUP_REMOVED lines=16> */
.L_x_42080:
[----:B------:R-:W-:Y:S05]  /*9230*/  BSYNC B2 ;  /* 0x0000000000027941 */ /* 0x000fea0003800000 */
.L_x_42079:
        /* <DEDUP_REMOVED lines=44> */
.L_x_42078:
[----:B------:R-:W-:Y:S05]  /*9500*/  BSYNC B1 ;  /* 0x0000000000017941 */ /* 0x000fea0003800000 */
.L_x_42077:
        /* <DEDUP_REMOVED lines=10> */
.L_x_42073:
[----:B------:R-:W-:Y:S05]  /*95b0*/  BSYNC B0 ;  /* 0x0000000000007941 */ /* 0x000fea0003800000 */
.L_x_42072:
        /* <DEDUP_REMOVED lines=18> */
.L_x_42084:
[----:B------:R-:W-:Y:S02]  /*96e0*/  IMAD.MOV.U32 R144, RZ, RZ, R166 ;  /* 0x000000ffff907224 */ /* 0x000fe400078e00a6 */
.L_x_42085:
[----:B------:R-:W-:Y:S05]  /*96f0*/  BSYNC B1 ;  /* 0x0000000000017941 */ /* 0x000fea0003800000 */
.L_x_42083:
        /* <DEDUP_REMOVED lines=16> */
.L_x_42089:
[----:B------:R-:W-:Y:S05]  /*9800*/  BSYNC B2 ;  /* 0x0000000000027941 */ /* 0x000fea0003800000 */
.L_x_42088:
        /* <DEDUP_REMOVED lines=44> */
.L_x_42087:
[----:B------:R-:W-:Y:S05]  /*9ad0*/  BSYNC B1 ;  /* 0x0000000000017941 */ /* 0x000fea0003800000 */
.L_x_42086:
        /* <DEDUP_REMOVED lines=10> */
.L_x_42082:
[----:B------:R-:W-:Y:S05]  /*9b80*/  BSYNC B0 ;  /* 0x0000000000007941 */ /* 0x000fea0003800000 */
.L_x_42081:
        /* <DEDUP_REMOVED lines=18> */
.L_x_42093:
[----:B------:R-:W-:Y:S02]  /*9cb0*/  IMAD.MOV.U32 R167, RZ, RZ, R166 ;  /* 0x000000ffffa77224 */ /* 0x000fe400078e00a6 */
.L_x_42094:
[----:B------:R-:W-:Y:S05]  /*9cc0*/  BSYNC B1 ;  /* 0x0000000000017941 */ /* 0x000fea0003800000 */
.L_x_42092:
        /* <DEDUP_REMOVED lines=16> */
.L_x_42098:
[----:B------:R-:W-:Y:S05]  /*9dd0*/  BSYNC B2 ;  /* 0x0000000000027941 */ /* 0x000fea0003800000 */
.L_x_42097:
        /* <DEDUP_REMOVED lines=44> */
.L_x_42096:
[----:B------:R-:W-:Y:S05]  /*a0a0*/  BSYNC B1 ;  /* 0x0000000000017941 */ /* 0x000fea0003800000 */
.L_x_42095:
        /* <DEDUP_REMOVED lines=10> */
.L_x_42091:
[----:B------:R-:W-:Y:S05]  /*a150*/  BSYNC B0 ;  /* 0x0000000000007941 */ /* 0x000fea0003800000 */
.L_x_42090:
        /* <DEDUP_REMOVED lines=8> */
[----:B------:R-:W-:Y:S01]  /*a1e0*/  LOP3.LUT R88, R148, 0xffff, RZ, 0xc0, !PT ;  /* 0x0000ffff94587812 */ /* 0x000fe200078ec0ff */
[----:B------:R-:W-:Y:S01]  /*a1f0*/  IMAD.WIDE.U32 R146, R146, R161, c[0x0][0x190] ;  /* 0x0000640092927625 */ /* 0x000fe200078e00a1 */
[----:B------:R-:W-:-:S02]  /*a200*/  LOP3.LUT R143, R157, 0xff, RZ, 0xc0, !PT ;  /* 0x000000ff9d8f7812 */ /* 0x000fc400078ec0ff */
[----:B------:R-:W-:-:S05]  /*a210*/  LOP3.LUT R89, R89, 0xff0000, RZ, 0xc0, !PT ;  /* 0x00ff000059597812 */ /* 0x000fca00078ec0ff */
[----:B------:R-:W-:Y:S01]  /*a220*/  IMAD R88, R88, 0x1000000, R89 ;  /* 0x0100000058587824 */ /* 0x000fe200078e0259 */
[----:B------:R-:W-:-:S04]  /*a230*/  LOP3.LUT R89, R156, 0xff, RZ, 0xc0, !PT ;  /* 0x000000ff9c597812 */ /* 0x000fc800078ec0ff */
[----:B------:R-:W-:-:S05]  /*a240*/  LEA R88, R143, R88, 0x8 ;  /* 0x000000588f587211 */ /* 0x000fca00078e40ff */
[----:B------:R-:W-:-:S05]  /*a250*/  IMAD.IADD R89, R88, 0x1, R89 ;  /* 0x0000000158597824 */ /* 0x000fca00078e0259 */
[----:B------:R0:W-:Y:S02]  /*a260*/  STG.E [R146.64], R89 ;  /* 0x0000005992007986 */ /* 0x0001e4000c101904 */
.L_x_42100:
[----:B------:R-:W-:Y:S05]  /*a270*/  BSYNC B0 ;  /* 0x0000000000007941 */ /* 0x000fea0003800000 */
.L_x_42099:
[----:B------:R-:W-:Y:S01]  /*a280*/  @P2 IMAD.WIDE.U32 R142, R162, R160, c[0x0][0x170] ;  /* 0x00005c00a28e2625 */ /* 0x000fe200078e00a0 */
[----:B------:R-:W2:Y:S04]  /*a290*/  @P0 LDG.E.128 R56, [R90.64] ;  /* 0x000000045a380981 */ /* 0x000ea8000c1e1d00 */
[----:B-----5:R1:W5:Y:S01]  /*a2a0*/  @P2 LDG.E.128 R60, [R142.64] ;  /* 0x000000048e3c2981 */ /* 0x020362000c1e1d00 */
[----:B------:R-:W-:Y:S01]  /*a2b0*/  @!P3 ISETP.NE.U32.AND P1, PT, RZ, c[0x0][0x180], PT ;  /* 0x00006000ff00ba0c */ /* 0x000fe20003f25070 */
[----:B------:R-:W-:Y:S01]  /*a2c0*/  BSSY B0, `(.L_x_42101) ;  /* 0x000005b000007945 */ /* 0x000fe20003800000 */
[----:B------:R-:W-:Y:S02]  /*a2d0*/  @!P3 IMAD.MOV.U32 R145, RZ, RZ, R144 ;  /* 0x000000ffff91b224 */ /* 0x000fe400078e0090 */
[----:B------:R-:W-:-:S04]  /*a2e0*/  @!P3 ISETP.NE.AND.EX P1, PT, RZ, c[0x0][0x184], PT, P1 ;  /* 0x00006100ff00ba0c */ /* 0x000fc80003f25310 */
[----:B0-2---:R-:W-:Y:S01]  /*a2f0*/  @!P3 FSEL R88, R56, RZ, P1 ;  /* 0x000000ff3858b208 */ /* 0x005fe20000800000 */
        /* <DEDUP_REMOVED lines=13> */
.L_x_42104:
[----:B------:R-:W-:Y:S02]  /*a3d0*/  MOV R146, R166 ;  /* 0x000000a600927202 */ /* 0x000fe40000000f00 */
.L_x_42105:
[----:B------:R-:W-:Y:S05]  /*a3e0*/  BSYNC B1 ;  /* 0x0000000000017941 */ /* 0x000fea0003800000 */
.L_x_42103:
        /* <DEDUP_REMOVED lines=16> */
.L_x_42109:
[----:B------:R-:W-:Y:S05]  /*a4f0*/  BSYNC B2 ;  /* 0x0000000000027941 */ /* 0x000fea0003800000 */
.L_x_42108:
        /* <DEDUP_REMOVED lines=44> */
.L_x_42107:
[----:B------:R-:W-:Y:S05]  /*a7c0*/  BSYNC B1 ;  /* 0x0000000000017941 */ /* 0x000fea0003800000 */
.L_x_42106:
        /* <DEDUP_REMOVED lines=10> */
.L_x_42102:
[----:B-1----:R-:W-:Y:S05]  /*a870*/  BSYNC B0 ;  /* 0x0000000000007941 */ /* 0x002fea0003800000 */
.L_x_42101:
        /* <DEDUP_REMOVED lines=18> */
.L_x_42113:
[----:B------:R-:W-:Y:S02]  /*a9a0*/  MOV R167, R166 ;  /* 0x000000a600a77202 */ /* 0x000fe40000000f00 */
.L_x_42114:
[----:B------:R-:W-:Y:S05]  /*a9b0*/  BSYNC B1 ;  /* 0x0000000000017941 */ /* 0x000fea0003800000 */
.L_x_42112:
        /* <DEDUP_REMOVED lines=16> */
.L_x_42118:
[----:B------:R-:W-:Y:S05]  /*aac0*/  BSYNC B2 ;  /* 0x0000000000027941 */ /* 0x000fea0003800000 */
.L_x_42117:
        /* <DEDUP_REMOVED lines=44> */
.L_x_42116:
[----:B------:R-:W-:Y:S05]  /*ad90*/  BSYNC B1 ;  /* 0x0000000000017941 */ /* 0x000fea0003800000 */
.L_x_42115:
        /* <DEDUP_REMOVED lines=10> */
.L_x_42111:
[----:B------:R-:W-:Y:S05]  /*ae40*/  BSYNC B0 ;  /* 0x0000000000007941 */ /* 0x000fea0003800000 */
.L_x_42110:
        /* <DEDUP_REMOVED lines=18> */
.L_x_42122:
[----:B------:R-:W-:Y:S02]  /*af70*/  MOV R167, R166 ;  /* 0x000000a600a77202 */ /* 0x000fe40000000f00 */
.L_x_42123:
[----:B------:R-:W-:Y:S05]  /*af80*/  BSYNC B1 ;  /* 0x0000000000017941 */ /* 0x000fea0003800000 */
.L_x_42121:
        /* <DEDUP_REMOVED lines=16> */
.L_x_42127:
[----:B------:R-:W-:Y:S05]  /*b090*/  BSYNC B2 ;  /* 0x0000000000027941 */ /* 0x000fea0003800000 */
.L_x_42126:
        /* <DEDUP_REMOVED lines=44> */
.L_x_42125:
[----:B------:R-:W-:Y:S05]  /*b360*/  BSYNC B1 ;  /* 0x0000000000017941 */ /* 0x000fea0003800000 */
.L_x_42124:
        /* <DEDUP_REMOVED lines=10> */
.L_x_42120:
[----:B------:R-:W-:Y:S05]  /*b410*/  BSYNC B0 ;  /* 0x0000000000007941 */ /* 0x000fea0003800000 */
.L_x_42119:
        /* <DEDUP_REMOVED lines=18> */
.L_x_42131:
[----:B------:R-:W-:Y:S02]  /*b540*/  MOV R167, R166 ;  /* 0x000000a600a77202 */ /* 0x000fe40000000f00 */
.L_x_42132:
[----:B------:R-:W-:Y:S05]  /*b550*/  BSYNC B1 ;  /* 0x0000000000017941 */ /* 0x000fea0003800000 */
.L_x_42130:
        /* <DEDUP_REMOVED lines=16> */
.L_x_42136:
[----:B------:R-:W-:Y:S05]  /*b660*/  BSYNC B2 ;  /* 0x0000000000027941 */ /* 0x000fea0003800000 */
.L_x_42135:
        /* <DEDUP_REMOVED lines=44> */
.L_x_42134:
[----:B------:R-:W-:Y:S05]  /*b930*/  BSYNC B1 ;  /* 0x0000000000017941 */ /* 0x000fea0003800000 */
.L_x_42133:
        /* <DEDUP_REMOVED lines=10> */
.L_x_42129:
[----:B------:R-:W-:Y:S05]  /*b9e0*/  BSYNC B0 ;  /* 0x0000000000007941 */ /* 0x000fea0003800000 */
.L_x_42128:
        /* <DEDUP_REMOVED lines=32> */
[----:B------:R-:W-:-:S04]  /*bbf0*/  FADD.FTZ R144, R145, R88 ;  /* 0x0000005891907221 */ /* 0x000fc80000010000 */
[----:B------:R-:W-:-:S04]  /*bc00*/  FADD.FTZ R145, R144, R89 ;  /* 0x0000005990917221 */ /* 0x000fc80000010000 */
[----:B------:R-:W-:Y:S01]  /*bc10*/  FADD.FTZ R144, R145, R90 ;  /* 0x0000005a91907221 */ /* 0x000fe20000010000 */
        /* <DEDUP_REMOVED lines=11> */
.L_x_42138:
[----:B------:R-:W-:Y:S05]  /*bcd0*/  BSYNC B0 ;  /* 0x0000000000007941 */ /* 0x000fea0003800000 */
.L_x_42137:
[----:B------:R-:W-:Y:S01]  /*bce0*/  @!P1 IADD3 R160, R160, 0x8, RZ ;  /* 0x00000008a0a09810 */ /* 0x000fe20007ffe0ff */
[----:B0-----:R-:W-:Y:S01]  /*bcf0*/  FADD.FTZ R163, R144, R91 ;  /* 0x0000005b90a37221 */ /* 0x001fe20000010000 */
[----:B------:R-:W-:Y:S05]  /*bd00*/  BRA.DIV ~URZ, `(.L_x_42139) ;  /* 0x000011927f007947 */ /* 0x000fea000b800000 */
[----:B------:R0:W1:Y:S02]  /*bd10*/  SHFL.BFLY PT, R142, R163, 0x1, 0x1f ;  /* 0x0c201f00a38e7f89 */ /* 0x00006400000e0000 */
.L_x_42145:
        /* <DEDUP_REMOVED lines=76> */
.L_x_42146:
        /* <DEDUP_REMOVED lines=11> */
[----:B------:R-:W-:Y:S01]  /*c290*/  @!P0 IMAD.IADD R147, R160, 0x1, R147 ;  /* 0x00000001a0938824 */ /* 0x000fe200078e0293 */
[----:B------:R-:W-:Y:S01]  /*c2a0*/  ISETP.NE.AND P1, PT, RZ, UR6, PT ;  /* 0x00000006ff007c0c */ /* 0x000fe2000bf25270 */
[----:B------:R-:W-:Y:S01]  /*c2b0*/  IMAD.MOV.U32 R144, RZ, RZ, RZ ;  /* 0x000000ffff907224 */ /* 0x000fe200078e00ff */
[----:B------:R-:W-:Y:S01]  /*c2c0*/  @!P0 MOV R144, 0x380 ;  /* 0x0000038000908802 */ /* 0x000fe20000000f00 */
[----:B------:R-:W-:Y:S03]  /*c2d0*/  BSSY B0, `(.L_x_42141) ;  /* 0x00000b5000007945 */ /* 0x000fe60003800000 */
[----:B------:R-:W-:Y:S01]  /*c2e0*/  I2F R167, R144 ;  /* 0x0000009000a77306 */ /* 0x000fe20000201400 */
[----:B------:R-:W1:Y:S04]  /*c2f0*/  SHFL.DOWN PT, R145, R144, 0x4, 0x1f ;  /* 0x08801f0090917f89 */ /* 0x000e6800000e0000 */
[----:B------:R2:W-:Y:S01]  /*c300*/  @!P0 LDS.64 R142, [R147.X8] ;  /* 0x00000000938e8984 */ /* 0x0005e20000008a00 */
[----:B-1----:R-:W-:-:S02]  /*c310*/  IMAD.IADD R162, R145, 0x1, R144 ;  /* 0x0000000191a27824 */ /* 0x002fc400078e0290 */
[----:B------:R-:W-:Y:S03]  /*c320*/  I2F R170, R145 ;  /* 0x0000009100aa7306 */ /* 0x000fe60000201400 */
[----:B------:R-:W1:Y:S05]  /*c330*/  SHFL.DOWN PT, R171, R162, 0x2, 0x1f ;  /* 0x08401f00a2ab7f89 */ /* 0x000e6a00000e0000 */
[----:B0-----:R-:W2:Y:S08]  /*c340*/  I2F R163, R162 ;  /* 0x000000a200a37306 */ /* 0x001eb00000201400 */
[----:B--2---:R-:W0:Y:S01]  /*c350*/  MUFU.RCP R147, R163 ;  /* 0x000000a300937308 */ /* 0x004e220000001000 */
[----:B-1----:R-:W-:Y:S01]  /*c360*/  IMAD.IADD R144, R162, 0x1, R171 ;  /* 0x00000001a2907824 */ /* 0x002fe200078e02ab */
[----:B------:R-:W1:Y:S04]  /*c370*/  SHFL.DOWN PT, R161, R142, 0x4, 0x1f ;  /* 0x08801f008ea17f89 */ /* 0x000e6800000e0000 */
[----:B------:R-:W2:Y:S01]  /*c380*/  SHFL.DOWN PT, R160, R143, 0x4, 0x1f ;  /* 0x08801f008fa07f89 */ /* 0x000ea200000e0000 */
[----:B-1----:R-:W-:-:S02]  /*c390*/  FMUL.FTZ R169, R161, R170 ;  /* 0x000000aaa1a97220 */ /* 0x002fc40000410000 */
[----:B------:R-:W-:Y:S02]  /*c3a0*/  FADD.FTZ R161, -R161, R142 ;  /* 0x0000008ea1a17221 */ /* 0x000fe40000010100 */
[----:B------:R-:W-:Y:S02]  /*c3b0*/  FFMA.FTZ R172, R167, R142, R169 ;  /* 0x0000008ea7ac7223 */ /* 0x000fe400000100a9 */
[----:B------:R-:W-:Y:S01]  /*c3c0*/  FMUL.FTZ R161, R161, R161 ;  /* 0x000000a1a1a17220 */ /* 0x000fe20000410000 */
[----:B------:R-:W1:Y:S01]  /*c3d0*/  I2F R142, R144 ;  /* 0x00000090008e7306 */ /* 0x000e620000201400 */
[----:B0-----:R-:W-:Y:S02]  /*c3e0*/  FMUL.FTZ R172, R147, R172 ;  /* 0x000000ac93ac7220 */ /* 0x001fe40000410000 */
[----:B------:R-:W-:Y:S02]  /*c3f0*/  FMUL.FTZ R161, R161, R167 ;  /* 0x000000a7a1a17220 */ /* 0x000fe40000410000 */
[----:B--2---:R-:W-:Y:S01]  /*c400*/  FADD.FTZ R160, R160, R143 ;  /* 0x0000008fa0a07221 */ /* 0x004fe20000010000 */
[----:B------:R-:W0:Y:S01]  /*c410*/  SHFL.DOWN PT, R145, R172, 0x2, 0x1f ;  /* 0x08401f00ac917f89 */ /* 0x000e2200000e0000 */
[----:B------:R-:W-:-:S02]  /*c420*/  FMUL.FTZ R161, R161, R170 ;  /* 0x000000aaa1a17220 */ /* 0x000fc40000410000 */
[----:B------:R-:W0:Y:S01]  /*c430*/  I2F R170, R171 ;  /* 0x000000ab00aa7306 */ /* 0x000e220000201400 */
[----:B------:R-:W2:Y:S01]  /*c440*/  SHFL.DOWN PT, R167, R144, 0x1, 0x1f ;  /* 0x08201f0090a77f89 */ /* 0x000ea200000e0000 */
[----:B------:R-:W-:-:S05]  /*c450*/  FFMA.FTZ R160, R147, R161, R160 ;  /* 0x000000a193a07223 */ /* 0x000fca00000100a0 */
[----:B------:R-:W3:Y:S01]  /*c460*/  SHFL.DOWN PT, R143, R160, 0x2, 0x1f ;  /* 0x08401f00a08f7f89 */ /* 0x000ee200000e0000 */
[----:B-1----:R-:W1:Y:S01]  /*c470*/  MUFU.RCP R147, R142 ;  /* 0x0000008e00937308 */ /* 0x002e620000001000 */
[----:B0-----:R-:W-:Y:S02]  /*c480*/  FMUL.FTZ R161, R145, R170 ;  /* 0x000000aa91a17220 */ /* 0x001fe40000410000 */
[----:B------:R-:W-:Y:S02]  /*c490*/  FADD.FTZ R145, R172, -R145 ;  /* 0x80000091ac917221 */ /* 0x000fe40000010000 */
[----:B------:R-:W-:Y:S01]  /*c4a0*/  FFMA.FTZ R174, R163, R172, R161 ;  /* 0x000000aca3ae7223 */ /* 0x000fe200000100a1 */
[----:B--2---:R-:W-:Y:S01]  /*c4b0*/  IADD3 R161, R144, R167, RZ ;  /* 0x000000a790a17210 */ /* 0x004fe20007ffe0ff */
[----:B------:R-:W-:Y:S01]  /*c4c0*/  FMUL.FTZ R162, R145, R145 ;  /* 0x0000009191a27220 */ /* 0x000fe20000410000 */
        /* <DEDUP_REMOVED lines=17> */
[--C-:B------:R-:W-:Y:S01]  /*c5e0*/  SHF.R.U32.HI R143, RZ, 0x5, R173.reuse ;  /* 0x00000005ff8f7819 */ /* 0x100fe200000116ad */
[----:B------:R-:W-:Y:S02]  /*c5f0*/  FMUL.FTZ R163, R163, R167 ;  /* 0x000000a7a3a37220 */ /* 0x000fe40000410000 */
[----:B------:R0:W1:Y:S01]  /*c600*/  SHFL.IDX PT, R167, R144, RZ, 0x1f ;  /* 0x00001fff90a77589 */ /* 0x00006200000e0000 */
[----:B------:R-:W-:Y:S01]  /*c610*/  LOP3.LUT R160, R143, 0x7, RZ, 0xc0, !PT ;  /* 0x000000078fa07812 */ /* 0x000fe200078ec0ff */
[----:B------:R-:W-:Y:S02]  /*c620*/  FFMA.FTZ R142, R147, R163, R142 ;  /* 0x000000a3938e7223 */ /* 0x000fe4000001008e */
[----:B------:R-:W-:Y:S01]  /*c630*/  IMAD.MOV.U32 R145, RZ, RZ, c[0x0][0x1e0] ;  /* 0x00007800ff917624 */ /* 0x000fe200078e00ff */
[----:B------:R-:W-:-:S03]  /*c640*/  LOP3.LUT P0, RZ, R160, 0x1f, R173, 0xf8, !PT ;  /* 0x0000001fa0ff7812 */ /* 0x000fc6000780f8ad */
[----:B------:R-:W2:Y:S10]  /*c650*/  SHFL.IDX PT, R142, R142, RZ, 0x1f ;  /* 0x00001fff8e8e7589 */ /* 0x000eb400000e0000 */
[----:B0-----:R-:W-:Y:S01]  /*c660*/  @!P0 LEA R144, P2, R0, c[0x0][0x1a0], 0x2 ;  /* 0x0000680000908a11 */ /* 0x001fe200078410ff */
[----:B-1----:R-:W-:-:S05]  /*c670*/  FMUL.FTZ R143, R167, R167 ;  /* 0x000000a7a78f7220 */ /* 0x002fca0000410000 */
[----:B------:R-:W-:Y:S01]  /*c680*/  FSEL R160, R143, RZ, P1 ;  /* 0x000000ff8fa07208 */ /* 0x000fe20000800000 */
[----:B--2---:R-:W-:Y:S01]  /*c690*/  FFMA.FTZ R143, R142, R145, c[0x0][0x228] ;  /* 0x00008a008e8f7623 */ /* 0x004fe20000010091 */
[C---:B------:R-:W-:Y:S02]  /*c6a0*/  @!P0 LEA R142, P3, R0.reuse, c[0x0][0x1a8], 0x2 ;  /* 0x00006a00008e8a11 */ /* 0x040fe400078610ff */
[C-C-:B------:R-:W-:Y:S01]  /*c6b0*/  @!P0 LEA.HI.X R145, R0.reuse, c[0x0][0x1a4], R159.reuse, 0x2, P2 ;  /* 0x0000690000918a11 */ /* 0x140fe200010f149f */
[----:B------:R-:W-:Y:S01]  /*c6c0*/  FADD.FTZ R160, R143, R160 ;  /* 0x000000a08fa07221 */ /* 0x000fe20000010000 */
[----:B------:R-:W-:-:S03]  /*c6d0*/  @!P0 LEA.HI.X R143, R0, c[0x0][0x1ac], R159, 0x2, P3 ;  /* 0x00006b00008f8a11 */ /* 0x000fc600018f149f */
[----:B------:R-:W0:Y:S01]  /*c6e0*/  MUFU.RSQ R170, R160 ;  /* 0x000000a000aa7308 */ /* 0x000e220000001400 */
[----:B------:R1:W-:Y:S04]  /*c6f0*/  @!P0 STG.E [R144.64], R167 ;  /* 0x000000a790008986 */ /* 0x0003e8000c101904 */
[----:B0-----:R1:W-:Y:S01]  /*c700*/  @!P0 STG.E [R142.64], R170 ;  /* 0x000000aa8e008986 */ /* 0x0013e2000c101904 */
[----:B------:R-:W-:-:S13]  /*c710*/  ISETP.GE.AND P0, PT, R158, 0x1, PT ;  /* 0x000000019e00780c */ /* 0x000fda0003f06270 */
[----:B------:R-:W-:Y:S05]  /*c720*/  @!P0 BRA `(.L_x_42142) ;  /* 0x000006f000008947 */ /* 0x000fea0003800000 */
[----:B-1----:R-:W-:Y:S01]  /*c730*/  IADD3 R158, R158, -0x1, RZ ;  /* 0xffffffff9e9e7810 */ /* 0x002fe20007ffe0ff */
[----:B------:R-:W-:Y:S01]  /*c740*/  IMAD.MOV.U32 R171, RZ, RZ, 0x10 ;  /* 0x00000010ffab7424 */ /* 0x000fe200078e00ff */
[----:B------:R-:W-:-:S03]  /*c750*/  FSEL R142, R167, RZ, !P1 ;  /* 0x000000ffa78e7208 */ /* 0x000fc60004800000 */
[----:B------:R-:W-:Y:S02]  /*c760*/  IMAD R158, R158, c[0x0][0x168], RZ ;  /* 0x00005a009e9e7a24 */ /* 0x000fe400078e02ff */
[C---:B------:R-:W-:Y:S02]  /*c770*/  FADD.FTZ R143, -R142.reuse, R65 ;  /* 0x000000418e8f7221 */ /* 0x040fe40000010100 */
[C---:B------:R-:W-:Y:S01]  /*c780*/  FADD.FTZ R86, -R142.reuse, R86 ;  /* 0x000000568e567221 */ /* 0x040fe20000010100 */
[----:B------:R-:W-:Y:S01]  /*c790*/  SHF.R.S32.HI R65, RZ, 0x1f, R158 ;  /* 0x0000001fff417819 */ /* 0x000fe2000001149e */
[----:B------:R-:W-:Y:S02]  /*c7a0*/  FADD.FTZ R72, -R142, R72 ;  /* 0x000000488e487221 */ /* 0x000fe40000010100 */
[----:B------:R-:W-:Y:S01]  /*c7b0*/  FMUL.FTZ R160, R170, R86 ;  /* 0x00000056aaa07220 */ /* 0x000fe20000410000 */
[----:B------:R-:W-:Y:S01]  /*c7c0*/  LEA.HI R65, R65, R158, RZ, 0x2 ;  /* 0x0000009e41417211 */ /* 0x000fe200078f10ff */
[----:B------:R-:W-:-:S02]  /*c7d0*/  FADD.FTZ R64, -R142, R64 ;  /* 0x000000408e407221 */ /* 0x000fc40000010100 */
[C---:B------:R-:W-:Y:S01]  /*c7e0*/  FADD.FTZ R66, -R142.reuse, R66 ;  /* 0x000000428e427221 */ /* 0x040fe20000010100 */
[----:B------:R-:W-:Y:S01]  /*c7f0*/  LEA.HI.SX32 R86, R65, R2, 0x1e ;  /* 0x0000000241567211 */ /* 0x000fe200078ff2ff */
        /* <DEDUP_REMOVED lines=12> */
[----:B------:R-:W-:Y:S01]  /*c8c0*/  FMUL.FTZ R74, R170, R72 ;  /* 0x00000048aa4a7220 */ /* 0x000fe20000410000 */
[----:B------:R-:W-:Y:S01]  /*c8d0*/  IADD3 R72, R86, 0x100, RZ ;  /* 0x0000010056487810 */ /* 0x000fe20007ffe0ff */
        /* <DEDUP_REMOVED lines=42> */
[----:B------:R-:W-:Y:S01]  /*cb80*/  FFMA.FTZ R74, R43, R142, R30 ;  /* 0x0000008e2b4a7223 */ /* 0x000fe2000001001e */
[----:B------:R-:W-:Y:S01]  /*cb90*/  IADD3 R142, R86, 0x200, RZ ;  /* 0x00000200568e7810 */ /* 0x000fe20007ffe0ff */
[C---:B------:R-:W-:Y:S02]  /*cba0*/  FMUL.FTZ R144, R170.reuse, R144 ;  /* 0x00000090aa907220 */ /* 0x040fe40000410000 */
[----:B------:R-:W-:Y:S01]  /*cbb0*/  FMUL.FTZ R145, R170, R145 ;  /* 0x00000091aa917220 */ /* 0x000fe20000410000 */
[C---:B0-----:R-:W-:Y:S01]  /*cbc0*/  IADD3 R84, R86.reuse, 0x600, RZ ;  /* 0x0000060056547810 */ /* 0x041fe20007ffe0ff */
[----:B------:R-:W-:Y:S01]  /*cbd0*/  FFMA.FTZ R70, R41, R88, R28 ;  /* 0x0000005829467223 */ /* 0x000fe2000001001c */
[----:B------:R-:W-:Y:S01]  /*cbe0*/  IADD3 R88, R86, 0x400, RZ ;  /* 0x0000040056587810 */ /* 0x000fe20007ffe0ff */
[----:B------:R-:W-:-:S02]  /*cbf0*/  FMUL.FTZ R147, R170, R147 ;  /* 0x00000093aa937220 */ /* 0x000fc40000410000 */
[----:B------:R-:W-:Y:S01]  /*cc00*/  FFMA.FTZ R68, R42, R87, R27 ;  /* 0x000000572a447223 */ /* 0x000fe2000001001b */
[----:B------:R-:W-:Y:S01]  /*cc10*/  IADD3 R87, R86, 0x500, RZ ;  /* 0x0000050056577810 */ /* 0x000fe20007ffe0ff */
[----:B------:R-:W-:Y:S02]  /*cc20*/  FFMA.FTZ R65, R122, R75, R107 ;  /* 0x0000004b7a417223 */ /* 0x000fe4000001006b */
[----:B------:R-:W-:Y:S02]  /*cc30*/  FMUL.FTZ R161, R170, R161 ;  /* 0x000000a1aaa17220 */ /* 0x000fe40000410000 */
[----:B------:R-:W-:Y:S02]  /*cc40*/  FFMA.FTZ R75, R127, R143, R112 ;  /* 0x0000008f7f4b7223 */ /* 0x000fe40000010070 */
[----:B-1----:R-:W-:Y:S01]  /*cc50*/  FFMA.FTZ R72, R44, R90, R29 ;  /* 0x0000005a2c487223 */ /* 0x002fe2000001001d */
[----:B------:R-:W-:Y:S01]  /*cc60*/  IADD3 R90, R86, 0x300, RZ ;  /* 0x00000300565a7810 */ /* 0x000fe20007ffe0ff */
[----:B------:R-:W-:-:S02]  /*cc70*/  FMUL.FTZ R162, R170, R162 ;  /* 0x000000a2aaa27220 */ /* 0x000fc40000410000 */
[C---:B------:R-:W-:Y:S02]  /*cc80*/  FMUL.FTZ R163, R170.reuse, R163 ;  /* 0x000000a3aaa37220 */ /* 0x040fe40000410000 */
[C---:B------:R-:W-:Y:S02]  /*cc90*/  FMUL.FTZ R167, R170.reuse, R167 ;  /* 0x000000a7aaa77220 */ /* 0x040fe40000410000 */
[----:B------:R-:W-:Y:S02]  /*cca0*/  FMUL.FTZ R169, R170, R169 ;  /* 0x000000a9aaa97220 */ /* 0x000fe40000410000 */
[----:B------:R-:W-:Y:S02]  /*ccb0*/  FFMA.FTZ R67, R123, R145, R108 ;  /* 0x000000917b437223 */ /* 0x000fe4000001006c */
[----:B------:R-:W-:Y:S02]  /*ccc0*/  FFMA.FTZ R66, R39, R144, R26 ;  /* 0x0000009027427223 */ /* 0x000fe4000001001a */
[----:B------:R-:W-:-:S02]  /*ccd0*/  FFMA.FTZ R73, R126, R91, R111 ;  /* 0x0000005b7e497223 */ /* 0x000fc4000001006f */
[----:B------:R-:W-:-:S04]  /*cce0*/  IMAD.WIDE.U32 R142, R142, R171, c[0x0][0x208] ;  /* 0x000082008e8e7625 */ /* 0x000fc800078e00ab */
[----:B------:R-:W-:Y:S01]  /*ccf0*/  FFMA.FTZ R71, R125, R89, R110 ;  /* 0x000000597d477223 */ /* 0x000fe2000001006e */
[----:B------:R0:W-:Y:S01]  /*cd00*/  STG.E.128 [R142.64], R64 ;  /* 0x000000408e007986 */ /* 0x0001e2000c101d04 */
[----:B------:R-:W-:Y:S02]  /*cd10*/  FFMA.FTZ R69, R124, R147, R109 ;  /* 0x000000937c457223 */ /* 0x000fe4000001006d */
[----:B------:R-:W-:-:S04]  /*cd20*/  IMAD.WIDE.U32 R90, R90, R171, c[0x0][0x208] ;  /* 0x000082005a5a7625 */ /* 0x000fc800078e00ab */
[----:B------:R-:W-:Y:S01]  /*cd30*/  IMAD.WIDE.U32 R88, R88, R171, c[0x0][0x208] ;  /* 0x0000820058587625 */ /* 0x000fe200078e00ab */
[----:B------:R0:W-:Y:S03]  /*cd40*/  STG.E.128 [R90.64], R68 ;  /* 0x000000445a007986 */ /* 0x0001e6000c101d04 */
[----:B------:R-:W-:Y:S01]  /*cd50*/  FFMA.FTZ R79, R129, R161, R114 ;  /* 0x000000a1814f7223 */ /* 0x000fe20000010072 */
[----:B------:R0:W-:Y:S01]  /*cd60*/  STG.E.128 [R88.64], R72 ;  /* 0x0000004858007986 */ /* 0x0001e2000c101d04 */
[----:B------:R-:W-:Y:S02]  /*cd70*/  FFMA.FTZ R78, R45, R160, R32 ;  /* 0x000000a02d4e7223 */ /* 0x000fe40000010020 */
[----:B------:R-:W-:Y:S02]  /*cd80*/  FFMA.FTZ R77, R128, R159, R113 ;  /* 0x0000009f804d7223 */ /* 0x000fe40000010071 */
[----:B------:R-:W-:-:S02]  /*cd90*/  FFMA.FTZ R76, R46, R158, R31 ;  /* 0x0000009e2e4c7223 */ /* 0x000fc4000001001f */
        /* <DEDUP_REMOVED lines=8> */
.L_x_42142:
[----:B-1----:R-:W-:Y:S05]  /*ce20*/  BSYNC B0 ;  /* 0x0000000000007941 */ /* 0x002fea0003800000 */
.L_x_42141:
[----:B------:R-:W-:Y:S02]  /*ce30*/  IADD3 R0, R0, c[0x0][0x160], RZ ;  /* 0x0000580000007a10 */ /* 0x000fe40007ffe0ff */
[----:B------:R-:W-:Y:S02]  /*ce40*/  LOP3.LUT P1, RZ, R117, 0xff, RZ, 0xc0, !PT ;  /* 0x000000ff75ff7812 */ /* 0x000fe4000782c0ff */
[----:B------:R-:W-:Y:S02]  /*ce50*/  ISETP.GE.AND P0, PT, R0, c[0x0][0x164], PT ;  /* 0x0000590000007a0c */ /* 0x000fe40003f06270 */
[----:B------:R-:W-:-:S11]  /*ce60*/  SEL R117, RZ, 0x1, P1 ;  /* 0x00000001ff757807 */ /* 0x000fd60000800000 */
[----:B0----5:R-:W-:Y:S01]  /*ce70*/  @P0 CALL.REL.NOINC `(.L_x_42143) ;  /* 0x0000001000000944 */ /* 0x021fe20003c00000 */
[----:B------:R-:W-:Y:S05]  /*ce80*/  BRA `(.L_x_42144) ;  /* 0xffff413000007947 */ /* 0x000fea000383ffff */
.L_x_42143:
[----:B------:R-:W-:Y:S05]  /*ce90*/  EXIT ;  /* 0x000000000000794d */ /* 0x000fea0003800000 */
.L_x_42139:
[----:B------:R-:W-:Y:S01]  /*cea0*/  HFMA2.MMA R170, -RZ, RZ, 0, 5.9604644775390625e-08 ;  /* 0x00000001ffaa7435 */ /* 0x000fe200000001ff */
[----:B------:R-:W-:Y:S01]  /*ceb0*/  IMAD.MOV.U32 R143, RZ, RZ, 0x1f ;  /* 0x0000001fff8f7424 */ /* 0x000fe200078e00ff */
[----:B------:R-:W-:Y:S01]  /*cec0*/  MOV R144, 0xcef0 ;  /* 0x0000cef000907802 */ /* 0x000fe20000000f00 */
[----:B------:R-:W-:-:S03]  /*ced0*/  IMAD.MOV.U32 R162, RZ, RZ, -0x1 ;  /* 0xffffffffffa27424 */ /* 0x000fc600078e00ff */
[----:B-----5:R-:W-:Y:S05]  /*cee0*/  CALL.REL.NOINC `($__internal_143_$__cuda_sm70_shflsync_bfly_p) ;  /* 0x0000071000007944 */ /* 0x020fea0003c00000 */
[----:B-1----:R-:W-:Y:S01]  /*cef0*/  MOV R142, R170 ;  /* 0x000000aa008e7202 */ /* 0x002fe20000000f00 */
[----:B0-----:R-:W-:Y:S05]  /*cf00*/  BRA `(.L_x_42145) ;  /* 0xffffee1000007947 */ /* 0x001fea000383ffff */
.L_x_42140:
[----:B------:R-:W-:Y:S01]  /*cf10*/  IMAD.MOV.U32 R170, RZ, RZ, 0x2 ;  /* 0x00000002ffaa7424 */ /* 0x000fe200078e00ff */
[----:B------:R-:W-:Y:S01]  /*cf20*/  MOV R162, 0xffffffff ;  /* 0xffffffff00a27802 */ /* 0x000fe20000000f00 */
[----:B------:R-:W-:Y:S01]  /*cf30*/  IMAD.MOV.U32 R143, RZ, RZ, 0x1f ;  /* 0x0000001fff8f7424 */ /* 0x000fe200078e00ff */
[----:B------:R-:W-:Y:S02]  /*cf40*/  MOV R144, 0xcf60 ;  /* 0x0000cf6000907802 */ /* 0x000fe40000000f00 */
[----:B-----5:R-:W-:Y:S05]  /*cf50*/  CALL.REL.NOINC `($__internal_143_$__cuda_sm70_shflsync_bfly_p) ;  /* 0x000006a000007944 */ /* 0x020fea0003c00000 */
[----:B01----:R-:W-:Y:S01]  /*cf60*/  FADD.FTZ R163, R163, R170 ;  /* 0x000000aaa3a37221 */ /* 0x003fe20000010000 */
[----:B------:R-:W-:Y:S01]  /*cf70*/  MOV R162, 0xffffffff ;  /* 0xffffffff00a27802 */ /* 0x000fe20000000f00 */
[----:B------:R-:W-:Y:S01]  /*cf80*/  IMAD.MOV.U32 R170, RZ, RZ, 0x4 ;  /* 0x00000004ffaa7424 */ /* 0x000fe200078e00ff */
[----:B------:R-:W-:Y:S01]  /*cf90*/  MOV R144, 0xcfc0 ;  /* 0x0000cfc000907802 */ /* 0x000fe20000000f00 */
[----:B------:R-:W-:-:S02]  /*cfa0*/  IMAD.MOV.U32 R143, RZ, RZ, 0x1f ;  /* 0x0000001fff8f7424 */ /* 0x000fc400078e00ff */
[----:B------:R-:W-:Y:S05]  /*cfb0*/  CALL.REL.NOINC `($__internal_143_$__cuda_sm70_shflsync_bfly_p) ;  /* 0x0000064000007944 */ /* 0x000fea0003c00000 */
        /* <DEDUP_REMOVED lines=12> */
[----:B-1----:R-:W-:Y:S02]  /*d080*/  FADD.FTZ R142, R163, R170 ;  /* 0x000000aaa38e7221 */ /* 0x002fe40000010000 */
[----:B------:R-:W-:-:S02]  /*d090*/  IMAD.MOV.U32 R170, RZ, RZ, 0x1 ;  /* 0x00000001ffaa7424 */ /* 0x000fc400078e00ff */
        /* <DEDUP_REMOVED lines=58> */
[----:B------:R-:W-:Y:S01]  /*d440*/  MOV R144, 0xd470 ;  /* 0x0000d47000907802 */ /* 0x000fe20000000f00 */
[----:B------:R-:W-:Y:S02]  /*d450*/  IMAD.MOV.U32 R143, RZ, RZ, 0x1f ;  /* 0x0000001fff8f7424 */ /* 0x000fe400078e00ff */
[----:B------:R-:W-:Y:S05]  /*d460*/  CALL.REL.NOINC `($__internal_143_$__cuda_sm70_shflsync_bfly_p) ;  /* 0x0000019000007944 */ /* 0x000fea0003c00000 */
[----:B01----:R-:W-:Y:S01]  /*d470*/  FADD.FTZ R163, R163, R170 ;  /* 0x000000aaa3a37221 */ /* 0x003fe20000010000 */
[----:B------:R-:W-:Y:S01]  /*d480*/  MOV R162, 0xffffffff ;  /* 0xffffffff00a27802 */ /* 0x000fe20000000f00 */
[----:B------:R-:W-:Y:S01]  /*d490*/  IMAD.MOV.U32 R170, RZ, RZ, 0x2 ;  /* 0x00000002ffaa7424 */ /* 0x000fe200078e00ff */
[----:B------:R-:W-:Y:S01]  /*d4a0*/  MOV R144, 0xd4d0 ;  /* 0x0000d4d000907802 */ /* 0x000fe20000000f00 */
[----:B------:R-:W-:Y:S02]  /*d4b0*/  IMAD.MOV.U32 R143, RZ, RZ, 0x1f ;  /* 0x0000001fff8f7424 */ /* 0x000fe400078e00ff */
        /* <DEDUP_REMOVED lines=19> */
[----:B01----:R-:W-:Y:S05]  /*d5f0*/  BRA `(.L_x_42146) ;  /* 0xffffebe000007947 */ /* 0x003fea000383ffff */
        .weak           $__internal_143_$__cuda_sm70_shflsync_bfly_p
        .type           $__internal_143_$__cuda_sm70_shflsync_bfly_p,@function
        .size           $__internal_143_$__cuda_sm70_shflsync_bfly_p,(.L_x_44983 - $__internal_143_$__cuda_sm70_shflsync_bfly_p)
$__internal_143_$__cuda_sm70_shflsync_bfly_p:
[----:B------:R-:W-:Y:S01]  /*d600*/  IMAD.MOV.U32 R145, RZ, RZ, 0x0 ;  /* 0x00000000ff917424 */ /* 0x000fe200078e00ff */
[----:B------:R-:W-:Y:S04]  /*d610*/  WARPSYNC R162 ;  /* 0x000000a200007348 */ /* 0x000fe80003800000 */
[----:B------:R0:W1:Y:S01]  /*d620*/  SHFL.BFLY PT, R170, R163, R170, R143 ;  /* 0x0c0000aaa3aa7389 */ /* 0x00006200000e008f */
[----:B------:R-:W-:Y:S05]  /*d630*/  RET.REL.NODEC R144 `(_ZN10layer_norm13ln_fwd_kernelINS_13Kernel_traitsI6__halfffffjLj7168ELj1ELj1ELj8ELj16ENS_18Kernel_traits_baseILj7168ES2_ffffjLj256EEEEELb1ELb1ELb1ELb1EEEvNS_9FwdParamsE) ;  /* 0xffff29c090007950 */ /* 0x000fea0003c3ffff */
.L_x_42147:
        /* <DEDUP_REMOVED lines=12> */
.L_x_44983:


//--------------------- .text._ZN10layer_norm13ln_fwd_kernelINS_13Kernel_traitsIfffffjLj7168ELj1ELj1ELj8ELj16ENS_18Kernel_traits_baseILj7168EfffffjLj256EEEEELb0ELb0ELb0ELb0EEEvNS_9FwdParamsE --------------------------
	.section	.text._ZN10layer_norm13ln_fwd_kernelINS_13Kernel_traitsIfffffjLj7168ELj1ELj1ELj8ELj16ENS_18Kernel_traits_baseILj7168EfffffjLj256EEEEELb0ELb0ELb0ELb0EEEvNS_9FwdParamsE,"ax",@progbits
	.sectioninfo	@"SHI_REGISTERS=126"
	.align	128
        .global         _ZN10layer_norm13ln_fwd_kernelINS_13Kernel_traitsIfffffjLj7168ELj1ELj1ELj8ELj16ENS_18Kernel_traits_baseILj7168EfffffjLj256EEEEELb0ELb0ELb0ELb0EEEvNS_9FwdParamsE
        .type           _ZN10layer_norm13ln_fwd_kernelINS_13Kernel_traitsIfffffjLj7168ELj1ELj1ELj8ELj16ENS_18Kernel_traits_baseILj7168EfffffjLj256EEEEELb0ELb0ELb0ELb0EEEvNS_9FwdParamsE,@function
        .size           _ZN10layer_norm13ln_fwd_kernelINS_13Kernel_traitsIfffffjLj7168ELj1ELj1ELj8ELj16ENS_18Kernel_traits_baseILj7168EfffffjLj256EEEEELb0ELb0ELb0ELb0EEEvNS_9FwdParamsE,(.L_x_44984 - _ZN10layer_norm13ln_fwd_kernelINS_13Kernel_traitsIfffffjLj7168ELj1ELj1ELj8ELj16ENS_18Kernel_traits_baseILj7168EfffffjLj256EEEEELb0ELb0ELb0ELb0EEEvNS_9FwdParamsE)
        .other          _ZN10layer_norm13ln_fwd_kernelINS_13Kernel_traitsIfffffjLj7168ELj1ELj1ELj8ELj16ENS_18Kernel_traits_baseILj7168EfffffjLj256EEEEELb0ELb0ELb0ELb0EEEvNS_9FwdParamsE,@"STO_CUDA_ENTRY STV_DEFAULT"
_ZN10layer_norm13ln_fwd_kernelINS_13Kernel_traitsIfffffjLj7168ELj1ELj1ELj8ELj16ENS_18Kernel_traits_baseILj7168EfffffjLj256EEEEELb0ELb0ELb0ELb0EEEvNS_9FwdParamsE:
.text._ZN10layer_norm13ln_fwd_kernelINS_13Kernel_traitsIfffffjLj7168ELj1ELj1ELj8ELj16ENS_18Kernel_traits_baseILj7168EfffffjLj256EEEEELb0ELb0ELb0ELb0EEEvNS_9FwdParamsE:
        /* <DEDUP_REMOVED lines=21> */
[----:B------:R-:W-:Y:S01]  /*0150*/  HFMA2.MMA R21, -RZ, RZ, 0, 9.5367431640625e-07 ;  /* 0x00000010ff157435 */ /* 0x000fe200000001ff */
[----:B------:R-:W-:Y:S01]  /*0160*/  CS2R R18, SRZ ;  /* 0x0000000000127805 */ /* 0x000fe2000001ff00 */
[----:B------:R-:W-:Y:S01]  /*0170*/  CS2R R16, SRZ ;  /* 0x0000000000107805 */ /* 0x000fe2000001ff00 */
[----:B------:R-:W-:-:S07]  /*0180*/  ISETP.NE.AND.EX P0, PT, RZ, c[0x0][0x21c], PT, P0 ;  /* 0x00008700ff007a0c */ /* 0x000fce0003f05300 */
[----:B------:R-:W-:-:S06]  /*0190*/  IMAD.WIDE.U32 R20, R68, R21, c[0x0][0x1b0] ;  /* 0x00006c0044147625 */ /* 0x000fcc00078e0015 */
[C---:B------:R-:W-:Y:S01]  /*01a0*/  @P0 LEA R4, P2, R68.reuse, c[0x0][0x218], 0x4 ;  /* 0x0000860044040a11 */ /* 0x040fe200078420ff */
[----:B------:R-:W5:Y:S03]  /*01b0*/  LDG.E.128 R20, [R20.64] ;  /* 0x0000000414147981 */ /* 0x000f66000c1e1d00 */
[----:B------:R-:W-:-:S05]  /*01c0*/  @P0 LEA.HI.X R5, R68, c[0x0][0x21c], RZ, 0x4, P2 ;  /* 0x0000870044050a11 */ /* 0x000fca00010f24ff */
[----:B------:R0:W5:Y:S01]  /*01d0*/  @P0 LDG.E.128 R16, [R4.64] ;  /* 0x0000000404100981 */ /* 0x000162000c1e1d00 */
[----:B------:R-:W-:-:S03]  /*01e0*/  LOP3.LUT R68, R68, 0x100, RZ, 0xfc, !PT ;  /* 0x0000010044447812 */ /* 0x000fc600078efcff */
.L_x_42149:
[----:B------:R-:W-:Y:S05]  /*01f0*/  BSYNC B0 ;  /* 0x0000000000007941 */ /* 0x000fea0003800000 */
.L_x_42148:
[----:B------:R-:W-:Y:S01]  /*0200*/  BSSY B0, `(.L_x_42150) ;  /* 0x000000d000007945 */ /* 0x000fe20003800000 */
[----:B------:R-:W-:Y:S05]  /*0210*/  @!P6 BRA `(.L_x_42151) ;  /* 0x000000b00000e947 */ /* 0x000fea0003800000 */
[----:B------:R-:W-:Y:S01]  /*0220*/  ISETP.NE.U32.AND P0, PT, RZ, c[0x0][0x218], PT ;  /* 0x00008600ff007a0c */ /* 0x000fe20003f05070 */
[----:B------:R-:W-:Y:S01]  /*0230*/  CS2R R26, SRZ ;  /* 0x00000000001a7805 */ /* 0x000fe2000001ff00 */
[----:B------:R-:W-:Y:S01]  /*0240*/  MOV R29, 0x10 ;  /* 0x00000010001d7802 */ /* 0x000fe20000000f00 */
[----:B------:R-:W-:Y:S01]  /*0250*/  CS2R R24, SRZ ;  /* 0x0000000000187805 */ /* 0x000fe2000001ff00 */
[----:B------:R-:W-:-:S03]  /*0260*/  ISETP.NE.AND.EX P0, PT, RZ, c[0x0][0x21c], PT, P0 ;  /* 0x00008700ff007a0c */ /* 0x000fc60003f05300 */
[----:B------:R-:W-:-:S06]  /*0270*/  IMAD.WIDE.U32 R28, R68, R29, c[0x0][0x1b0] ;  /* 0x00006c00441c7625 */ /* 0x000fcc00078e001d */
[----:B------:R-:W5:Y:S04]  /*0280*/  LDG.E.128 R28, [R28.64] ;  /* 0x000000041c1c7981 */ /* 0x000f68000c1e1d00 */
[----:B0-----:R-:W-:-:S04]  /*0290*/  @P0 LEA R4, P2, R68, c[0x0][0x218], 0x4 ;  /* 0x0000860044040a11 */ /* 0x001fc800078420ff */
[----:B------:R-:W-:-:S05]  /*02a0*/  @P0 LEA.HI.X R5, R68, c[0x0][0x21c], RZ, 0x4, P2 ;  /* 0x0000870044050a11 */ /* 0x000fca00010f24ff */
[----:B------:R0:W5:Y:S01]  /*02b0*/  @P0 LDG.E.128 R24, [R4.64] ;  /* 0x0000000404180981 */ /* 0x000162000c1e1d00 */
[----:B------:R-:W-:-:S03]  /*02c0*/  IADD3 R68, R68, 0x100, RZ ;  /* 0x0000010044447810 */ /* 0x000fc60007ffe0ff */
.L_x_42151:
[----:B------:R-:W-:Y:S05]  /*02d0*/  BSYNC B0 ;  /* 0x0000000000007941 */ /* 0x000fea0003800000 */
.L_x_42150:
[----:B------:R-:W-:Y:S01]  /*02e0*/  BSSY B0, `(.L_x_42152) ;  /* 0x000000d000007945 */ /* 0x000fe20003800000 */
[----:B------:R-:W-:Y:S05]  /*02f0*/  @!P5 BRA `(.L_x_42153) ;  /* 0x000000b00000d947 */ /* 0x000fea0003800000 */
[----:B------:R-:W-:Y:S01]  /*0300*/  ISETP.NE.U32.AND P0, PT, RZ, c[0x0][0x218], PT ;  /* 0x00008600ff007a0c */ /* 0x000fe20003f05070 */
[----:B------:R-:W-:Y:S01]  /*0310*/  HFMA2.MMA R37, -RZ, RZ, 0, 9.5367431640625e-07 ;  /* 0x00000010ff257435 */ /* 0x000fe200000001ff */
[----:B------:R-:W-:Y:S01]  /*0320*/  CS2R R34, SRZ ;  /* 0x0000000000227805 */ /* 0x000fe2000001ff00 */
[----:B------:R-:W-:Y:S01]  /*0330*/  CS2R R32, SRZ ;  /* 0x0000000000207805 */ /* 0x000fe2000001ff00 */
[----:B------:R-:W-:-:S07]  /*0340*/  ISETP.NE.AND.EX P0, PT, RZ, c[0x0][0x21c], PT, P0 ;  /* 0x00008700ff007a0c */ /* 0x000fce0003f05300 */
[----:B------:R-:W-:-:S06]  /*0350*/  IMAD.WIDE.U32 R36, R68, R37, c[0x0][0x1b0] ;  /* 0x00006c0044247625 */ /* 0x000fcc00078e0025 */
[C---:B0-----:R-:W-:Y:S01]  /*0360*/  @P0 LEA R4, P2, R68.reuse, c[0x0][0x218], 0x4 ;  /* 0x0000860044040a11 */ /* 0x041fe200078420ff */
[----:B------:R-:W5:Y:S03]  /*0370*/  LDG.E.128 R36, [R36.64] ;  /* 0x0000000424247981 */ /* 0x000f66000c1e1d00 */
[----:B------:R-:W-:-:S05]  /*0380*/  @P0 LEA.HI.X R5, R68, c[0x0][0x21c], RZ, 0x4, P2 ;  /* 0x0000870044050a11 */ /* 0x000fca00010f24ff */
[----:B------:R0:W5:Y:S01]  /*0390*/  @P0 LDG.E.128 R32, [R4.64] ;  /* 0x0000000404200981 */ /* 0x000162000c1e1d00 */
[----:B------:R-:W-:-:S03]  /*03a0*/  IADD3 R68, R68, 0x100, RZ ;  /* 0x0000010044447810 */ /* 0x000fc60007ffe0ff */
.L_x_42153:
[----:B------:R-:W-:Y:S05]  /*03b0*/  BSYNC B0 ;  /* 0x0000000000007941 */ /* 0x000fea0003800000 */
.L_x_42152:
        /* <DEDUP_REMOVED lines=13> */
.L_x_42155:
[----:B------:R-:W-:Y:S05]  /*0490*/  BSYNC B0 ;  /* 0x0000000000007941 */ /* 0x000fea0003800000 */
.L_x_42154:
        /* <DEDUP_REMOVED lines=13> */
.L_x_42157:
[----:B------:R-:W-:Y:S05]  /*0570*/  BSYNC B0 ;  /* 0x0000000000007941 */ /* 0x000fea0003800000 */
.L_x_42156:
        /* <DEDUP_REMOVED lines=11> */
[----:B------:R-:W-:-:S04]  /*0630*/  @P0 LEA R4, P2, R68, c[0x0][0x218], 0x4 ;  /* 0x0000860044040a11 */ /* 0x000fc800078420ff */
[----:B------:R-:W-:-:S05]  /*0640*/  @P0 LEA.HI.X R5, R68, c[0x0][0x21c], RZ, 0x4, P2 ;  /* 0x0000870044050a11 */ /* 0x000fca00010f24ff */
[----:B------:R0:W5:Y:S01]  /*0650*/  @P0 LDG.E.128 R56, [R4.64] ;  /* 0x0000000404380981 */ /* 0x000162000c1e1d00 */
[----:B------:R-:W-:-:S03]  /*0660*/  IADD3 R68, R68, 0x100, RZ ;  /* 0x0000010044447810 */ /* 0x000fc60007ffe0ff */
.L_x_42159:
[----:B------:R-:W-:Y:S05]  /*0670*/  BSYNC B0 ;  /* 0x0000000000007941 */ /* 0x000fea0003800000 */
.L_x_42158:
[----:B------:R-:W-:Y:S01]  /*0680*/  ISETP.GE.U32.AND P0, PT, R2, 0x700, PT ;  /* 0x000007000200780c */ /* 0x000fe20003f06070 */
[----:B------:R-:W-:Y:S03]  /*0690*/  BSSY B0, `(.L_x_42160) ;  /* 0x000000d000007945 */ /* 0x000fe60003800000 */
[----:B0-----:R-:W-:-:S09]  /*06a0*/  P2R R4, PR, RZ, 0x1 ;  /* 0x00000001ff047803 */ /* 0x001fd20000000000 */
[----:B------:R-:W-:Y:S05]  /*06b0*/  @!P0 BRA `(.L_x_42161) ;  /* 0x000000a000008947 */ /* 0x000fea0003800000 */
[----:B------:R-:W-:Y:S01]  /*06c0*/  ISETP.NE.U32.AND P0, PT, RZ, c[0x0][0x218], PT ;  /* 0x00008600ff007a0c */ /* 0x000fe20003f05070 */
[----:B------:R-:W-:Y:S01]  /*06d0*/  CS2R R66, SRZ ;  /* 0x0000000000427805 */ /* 0x000fe2000001ff00 */
[----:B------:R-:W-:Y:S02]  /*06e0*/  CS2R R64, SRZ ;  /* 0x0000000000407805 */ /* 0x000fe4000001ff00 */
[----:B------:R-:W-:Y:S01]  /*06f0*/  ISETP.NE.AND.EX P0, PT, RZ, c[0x0][0x21c], PT, P0 ;  /* 0x00008700ff007a0c */ /* 0x000fe20003f05300 */
[----:B------:R-:W-:-:S12]  /*0700*/  HFMA2.MMA R69, -RZ, RZ, 0, 9.5367431640625e-07 ;  /* 0x00000010ff457435 */ /* 0x000fd800000001ff */
[----:B------:R-:W-:-:S04]  /*0710*/  @P0 LEA R4, P2, R68, c[0x0][0x218], 0x4 ;  /* 0x0000860044040a11 */ /* 0x000fc800078420ff */
[C---:B------:R-:W-:Y:S01]  /*0720*/  @P0 LEA.HI.X R5, R68.reuse, c[0x0][0x21c], RZ, 0x4, P2 ;  /* 0x0000870044050a11 */ /* 0x040fe200010f24ff */
[----:B------:R-:W-:-:S04]  /*0730*/  IMAD.WIDE.U32 R68, R68, R69, c[0x0][0x1b0] ;  /* 0x00006c0044447625 */ /* 0x000fc800078e0045 */
[----:B------:R0:W5:Y:S04]  /*0740*/  @P0 LDG.E.128 R64, [R4.64] ;  /* 0x0000000404400981 */ /* 0x000168000c1e1d00 */
[----:B------:R-:W5:Y:S02]  /*0750*/  LDG.E.128 R68, [R68.64] ;  /* 0x0000000444447981 */ /* 0x000f64000c1e1d00 */
.L_x_42161:
[----:B------:R-:W-:Y:S05]  /*0760*/  BSYNC B0 ;  /* 0x0000000000007941 */ /* 0x000fea0003800000 */
.L_x_42160:
        /* <DEDUP_REMOVED lines=20> */
[----:B------:R-:W-:Y:S02]  /*08b0*/  MOV R5, c[0x0][0x180] ;  /* 0x0000600000057a02 */ /* 0x000fe40000000f00 */
[----:B------:R-:W-:Y:S02]  /*08c0*/  IMNMX R8, R8, 0x20, PT ;  /* 0x0000002008087817 */ /* 0x000fe40003800200 */
[----:B------:R-:W-:Y:S02]  /*08d0*/  MOV R9, c[0x0][0x184] ;  /* 0x0000610000097a02 */ /* 0x000fe40000000f00 */
[----:B------:R-:W-:Y:S01]  /*08e0*/  LOP3.LUT P0, RZ, R5, c[0x0][0x1c0], RZ, 0xfc, !PT ;  /* 0x0000700005ff7a12 */ /* 0x000fe2000780fcff */
[----:B------:R-:W-:Y:S01]  /*08f0*/  HFMA2.MMA R5, -RZ, RZ, 0, 5.9604644775390625e-08 ;  /* 0x00000001ff057435 */ /* 0x000fe200000001ff */
[----:B0-----:R-:W-:-:S02]  /*0900*/  IADD3 R6, R7, R8, RZ ;  /* 0x0000000807067210 */ /* 0x001fc40007ffe0ff */
[----:B------:R-:W-:Y:S02]  /*0910*/  LOP3.LUT P0, RZ, R9, c[0x0][0x1c4], RZ, 0xfc, P0 ;  /* 0x0000710009ff7a12 */ /* 0x000fe4000000fcff */
[----:B------:R-:W-:Y:S01]  /*0920*/  SHF.L.U32 R6, R6, 0x2, RZ ;  /* 0x0000000206067819 */ /* 0x000fe200000006ff */
[----:B-1----:R-:W0:Y:S08]  /*0930*/  MUFU.RCP R3, R3 ;  /* 0x0000000300037308 */ /* 0x002e300000001000 */
.L_x_42277:
[----:B------:R-:W-:Y:S02]  /*0940*/  ISETP.NE.U32.AND P2, PT, RZ, c[0x0][0x1c0], PT ;  /* 0x00007000ff007a0c */ /* 0x000fe40003f45070 */
[----:B------:R-:W-:Y:S02]  /*0950*/  MOV R102, 0x3f800000 ;  /* 0x3f80000000667802 */ /* 0x000fe40000000f00 */
[----:B------:R-:W-:-:S13]  /*0960*/  ISETP.NE.AND.EX P2, PT, RZ, c[0x0][0x1c4], PT, P2 ;  /* 0x00007100ff007a0c */ /* 0x000fda0003f45320 */
[----:B------:R-:W-:-:S05]  /*0970*/  @P2 MOV R81, 0x4 ;  /* 0x0000000400512802 */ /* 0x000fca0000000f00 */
[----:B------:R-:W-:-:S05]  /*0980*/  @P2 IMAD.WIDE R80, R4, R81, c[0x0][0x1c0] ;  /* 0x0000700004502625 */ /* 0x000fca00078e0251 */
[----:B-----5:R1:W5:Y:S01]  /*0990*/  @P2 LDG.E R102, [R80.64] ;  /* 0x0000000450662981 */ /* 0x020362000c1e1900 */
        /* <DEDUP_REMOVED lines=8> */
[----:B-1----:R-:W-:Y:S01]  /*0a20*/  HFMA2.MMA R81, -RZ, RZ, 0, 9.5367431640625e-07 ;  /* 0x00000010ff517435 */ /* 0x002fe200000001ff */
        /* <DEDUP_REMOVED lines=9> */
[----:B--2--5:R-:W-:-:S12]  /*0ac0*/  FMUL.FTZ R7, R80, R102 ;  /* 0x0000006650077220 */ /* 0x024fd80000410000 */
[----:B------:R-:W-:Y:S05]  /*0ad0*/  @P2 BRA `(.L_x_42164) ;  /* 0x0000002000002947 */ /* 0x000fea0003800000 */
[----:B-1----:R-:W-:Y:S05]  /*0ae0*/  @P0 BRA `(.L_x_42165) ;  /* 0x0000002000000947 */ /* 0x002fea0003800000 */
[----:B------:R-:W-:Y:S05]  /*0af0*/  BRA `(.L_x_42166) ;  /* 0x0000002000007947 */ /* 0x000fea0003800000 */
.L_x_42164:
[----:B-1----:R-:W-:-:S05]  /*0b00*/  FADD.FTZ R7, R72, R7 ;  /* 0x0000000748077221 */ /* 0x002fca0000010000 */
.L_x_42165:
[----:B------:R-:W-:Y:S02]  /*0b10*/  MOV R76, R7 ;  /* 0x00000007004c7202 */ /* 0x000fe40000000f00 */
.L_x_42166:
[----:B------:R-:W-:Y:S01]  /*0b20*/  FMUL.FTZ R14, R81, R102 ;  /* 0x00000066510e7220 */ /* 0x000fe20000410000 */
[----:B------:R-:W-:Y:S05]  /*0b30*/  @P2 BRA `(.L_x_42167) ;  /* 0x0000002000002947 */ /* 0x000fea0003800000 */
[----:B------:R-:W-:Y:S05]  /*0b40*/  @P0 BRA `(.L_x_42168) ;  /* 0x0000002000000947 */ /* 0x000fea0003800000 */
[----:B------:R-:W-:Y:S05]  /*0b50*/  BRA `(.L_x_42169) ;  /* 0x0000002000007947 */ /* 0x000fea0003800000 */
.L_x_42167:
[----:B------:R-:W-:-:S05]  /*0b60*/  FADD.FTZ R14, R73, R14 ;  /* 0x0000000e490e7221 */ /* 0x000fca0000010000 */
.L_x_42168:
[----:B------:R-:W-:Y:S02]  /*0b70*/  MOV R77, R14 ;  /* 0x0000000e004d7202 */ /* 0x000fe40000000f00 */
.L_x_42169:
[----:B------:R-:W-:Y:S01]  /*0b80*/  FMUL.FTZ R15, R82, R102 ;  /* 0x00000066520f7220 */ /* 0x000fe20000410000 */
[----:B------:R-:W-:Y:S05]  /*0b90*/  @P2 BRA `(.L_x_42170) ;  /* 0x0000002000002947 */ /* 0x000fea0003800000 */
[----:B------:R-:W-:Y:S05]  /*0ba0*/  @P0 BRA `(.L_x_42171) ;  /* 0x0000002000000947 */ /* 0x000fea0003800000 */
[----:B------:R-:W-:Y:S05]  /*0bb0*/  BRA `(.L_x_42172) ;  /* 0x0000002000007947 */ /* 0x000fea0003800000 */
.L_x_42170:
[----:B------:R-:W-:-:S05]  /*0bc0*/  FADD.FTZ R15, R74, R15 ;  /* 0x0000000f4a0f7221 */ /* 0x000fca0000010000 */
.L_x_42171:
[----:B------:R-:W-:Y:S02]  /*0bd0*/  MOV R78, R15 ;  /* 0x0000000f004e7202 */ /* 0x000fe40000000f00 */
.L_x_42172:
[----:B------:R-:W-:Y:S01]  /*0be0*/  FMUL.FTZ R96, R83, R102 ;  /* 0x0000006653607220 */ /* 0x000fe20000410000 */
[----:B------:R-:W-:Y:S05]  /*0bf0*/  @P2 BRA `(.L_x_42173) ;  /* 0x0000002000002947 */ /* 0x000fea0003800000 */
[----:B------:R-:W-:Y:S05]  /*0c00*/  @P0 BRA `(.L_x_42174) ;  /* 0x0000002000000947 */ /* 0x000fea0003800000 */
[----:B------:R-:W-:Y:S05]  /*0c10*/  BRA `(.L_x_42175) ;  /* 0x0000002000007947 */ /* 0x000fea0003800000 */
.L_x_42173:
[----:B------:R-:W-:-:S05]  /*0c20*/  FADD.FTZ R96, R75, R96 ;  /* 0x000000604b607221 */ /* 0x000fca0000010000 */
.L_x_42174:
[----:B------:R-:W-:Y:S02]  /*0c30*/  MOV R79, R96 ;  /* 0x00000060004f7202 */ /* 0x000fe40000000f00 */
.L_x_42175:
[C---:B------:R-:W-:Y:S02]  /*0c40*/  @P0 LEA R80, P2, R100.reuse, c[0x0][0x188], 0x4 ;  /* 0x0000620064500a11 */ /* 0x040fe400078420ff */
[C---:B------:R-:W-:Y:S02]  /*0c50*/  IADD3 R104, R100.reuse, 0x100, RZ ;  /* 0x0000010064687810 */ /* 0x040fe40007ffe0ff */
[----:B------:R-:W-:-:S05]  /*0c60*/  @P0 LEA.HI.X R81, R100, c[0x0][0x18c], RZ, 0x4, P2 ;  /* 0x0000630064510a11 */ /* 0x000fca00010f24ff */
[----:B------:R1:W-:Y:S04]  /*0c70*/  @P0 STG.E.128 [R80.64], R76 ;  /* 0x0000004c50000986 */ /* 0x0003e8000c101d04 */
.L_x_42163:
[----:B-1----:R-:W-:Y:S05]  /*0c80*/  BSYNC B0 ;  /* 0x0000000000007941 */ /* 0x002fea0003800000 */
.L_x_42162:
        /* <DEDUP_REMOVED lines=17> */
.L_x_42178:
[----:B-1----:R-:W-:-:S05]  /*0da0*/  FADD.FTZ R8, R72, R8 ;  /* 0x0000000848087221 */ /* 0x002fca0000010000 */
.L_x_42179:
[----:B------:R-:W-:Y:S02]  /*0db0*/  MOV R76, R8 ;  /* 0x00000008004c7202 */ /* 0x000fe40000000f00 */
.L_x_42180:
[----:B------:R-:W-:Y:S01]  /*0dc0*/  FMUL.FTZ R84, R81, R102 ;  /* 0x0000006651547220 */ /* 0x000fe20000410000 */
[----:B------:R-:W-:Y:S05]  /*0dd0*/  @P2 BRA `(.L_x_42181) ;  /* 0x0000002000002947 */ /* 0x000fea0003800000 */
[----:B------:R-:W-:Y:S05]  /*0de0*/  @P0 BRA `(.L_x_42182) ;  /* 0x0000002000000947 */ /* 0x000fea0003800000 */
[----:B------:R-:W-:Y:S05]  /*0df0*/  BRA `(.L_x_42183) ;  /* 0x0000002000007947 */ /* 0x000fea0003800000 */
.L_x_42181:
[----:B------:R-:W-:-:S05]  /*0e00*/  FADD.FTZ R84, R73, R84 ;  /* 0x0000005449547221 */ /* 0x000fca0000010000 */
.L_x_42182:
[----:B------:R-:W-:Y:S02]  /*0e10*/  MOV R77, R84 ;  /* 0x00000054004d7202 */ /* 0x000fe40000000f00 */
.L_x_42183:
[----:B------:R-:W-:Y:S01]  /*0e20*/  FMUL.FTZ R85, R82, R102 ;  /* 0x0000006652557220 */ /* 0x000fe20000410000 */
[----:B------:R-:W-:Y:S05]  /*0e30*/  @P2 BRA `(.L_x_42184) ;  /* 0x0000002000002947 */ /* 0x000fea0003800000 */
[----:B------:R-:W-:Y:S05]  /*0e40*/  @P0 BRA `(.L_x_42185) ;  /* 0x0000002000000947 */ /* 0x000fea0003800000 */
[----:B------:R-:W-:Y:S05]  /*0e50*/  BRA `(.L_x_42186) ;  /* 0x0000002000007947 */ /* 0x000fea0003800000 */
.L_x_42184:
[----:B------:R-:W-:-:S05]  /*0e60*/  FADD.FTZ R85, R74, R85 ;  /* 0x000000554a557221 */ /* 0x000fca0000010000 */
.L_x_42185:
[----:B------:R-:W-:Y:S02]  /*0e70*/  MOV R78, R85 ;  /* 0x00000055004e7202 */ /* 0x000fe40000000f00 */
.L_x_42186:
[----:B------:R-:W-:Y:S01]  /*0e80*/  FMUL.FTZ R98, R83, R102 ;  /* 0x0000006653627220 */ /* 0x000fe20000410000 */
[----:B------:R-:W-:Y:S05]  /*0e90*/  @P2 BRA `(.L_x_42187) ;  /* 0x0000002000002947 */ /* 0x000fea0003800000 */
[----:B------:R-:W-:Y:S05]  /*0ea0*/  @P0 BRA `(.L_x_42188) ;  /* 0x0000002000000947 */ /* 0x000fea0003800000 */
[----:B------:R-:W-:Y:S05]  /*0eb0*/  BRA `(.L_x_42189) ;  /* 0x0000002000007947 */ /* 0x000fea0003800000 */
.L_x_42187:
[----:B------:R-:W-:-:S05]  /*0ec0*/  FADD.FTZ R98, R75, R98 ;  /* 0x000000624b627221 */ /* 0x000fca0000010000 */
.L_x_42188:
[----:B------:R-:W-:Y:S02]  /*0ed0*/  MOV R79, R98 ;  /* 0x00000062004f7202 */ /* 0x000fe40000000f00 */
.L_x_42189:
[----:B------:R-:W-:-:S04]  /*0ee0*/  @P0 LEA R80, P2, R104, c[0x0][0x188], 0x4 ;  /* 0x0000620068500a11 */ /* 0x000fc800078420ff */
[C---:B------:R-:W-:Y:S02]  /*0ef0*/  @P0 LEA.HI.X R81, R104.reuse, c[0x0][0x18c], RZ, 0x4, P2 ;  /* 0x0000630068510a11 */ /* 0x040fe400010f24ff */
[----:B------:R-:W-:-:S03]  /*0f00*/  IADD3 R104, R104, 0x100, RZ ;  /* 0x0000010068687810 */ /* 0x000fc60007ffe0ff */
[----:B------:R1:W-:Y:S04]  /*0f10*/  @P0 STG.E.128 [R80.64], R76 ;  /* 0x0000004c50000986 */ /* 0x0003e8000c101d04 */
.L_x_42177:
[----:B------:R-:W-:Y:S05]  /*0f20*/  BSYNC B0 ;  /* 0x0000000000007941 */ /* 0x000fea0003800000 */
.L_x_42176:
[----:B------:R-:W-:Y:S01]  /*0f30*/  ISETP.GE.U32.AND P2, PT, R2, 0x300, PT ;  /* 0x000003000200780c */ /* 0x000fe20003f46070 */
[----:B------:R-:W-:-:S12]  /*0f40*/  BSSY B0, `(.L_x_42190) ;  /* 0x0000028000007945 */ /* 0x000fd80003800000 */
        /* <DEDUP_REMOVED lines=15> */
.L_x_42192:
[----:B-1----:R-:W-:-:S05]  /*1040*/  FADD.FTZ R9, R72, R9 ;  /* 0x0000000948097221 */ /* 0x002fca0000010000 */
.L_x_42193:
[----:B------:R-:W-:Y:S02]  /*1050*/  MOV R76, R9 ;  /* 0x00000009004c7202 */ /* 0x000fe40000000f00 */
.L_x_42194:
[----:B------:R-:W-:Y:S01]  /*1060*/  FMUL.FTZ R86, R81, R102 ;  /* 0x0000006651567220 */ /* 0x000fe20000410000 */
[----:B------:R-:W-:Y:S05]  /*1070*/  @P2 BRA `(.L_x_42195) ;  /* 0x0000002000002947 */ /* 0x000fea0003800000 */
[----:B------:R-:W-:Y:S05]  /*1080*/  @P0 BRA `(.L_x_42196) ;  /* 0x0000002000000947 */ /* 0x000fea0003800000 */
[----:B------:R-:W-:Y:S05]  /*1090*/  BRA `(.L_x_42197) ;  /* 0x0000002000007947 */ /* 0x000fea0003800000 */
.L_x_42195:
[----:B------:R-:W-:-:S05]  /*10a0*/  FADD.FTZ R86, R73, R86 ;  /* 0x0000005649567221 */ /* 0x000fca0000010000 */
.L_x_42196:
[----:B------:R-:W-:Y:S02]  /*10b0*/  MOV R77, R86 ;  /* 0x00000056004d7202 */ /* 0x000fe40000000f00 */
.L_x_42197:
[----:B------:R-:W-:Y:S01]  /*10c0*/  FMUL.FTZ R87, R82, R102 ;  /* 0x0000006652577220 */ /* 0x000fe20000410000 */
[----:B------:R-:W-:Y:S05]  /*10d0*/  @P2 BRA `(.L_x_42198) ;  /* 0x0000002000002947 */ /* 0x000fea0003800000 */
[----:B------:R-:W-:Y:S05]  /*10e0*/  @P0 BRA `(.L_x_42199) ;  /* 0x0000002000000947 */ /* 0x000fea0003800000 */
[----:B------:R-:W-:Y:S05]  /*10f0*/  BRA `(.L_x_42200) ;  /* 0x0000002000007947 */ /* 0x000fea0003800000 */
.L_x_42198:
[----:B------:R-:W-:-:S05]  /*1100*/  FADD.FTZ R87, R74, R87 ;  /* 0x000000574a577221 */ /* 0x000fca0000010000 */
.L_x_42199:
[----:B------:R-:W-:Y:S02]  /*1110*/  MOV R78, R87 ;  /* 0x00000057004e7202 */ /* 0x000fe40000000f00 */
.L_x_42200:
[----:B------:R-:W-:Y:S01]  /*1120*/  FMUL.FTZ R97, R83, R102 ;  /* 0x0000006653617220 */ /* 0x000fe20000410000 */
[----:B------:R-:W-:Y:S05]  /*1130*/  @P2 BRA `(.L_x_42201) ;  /* 0x0000002000002947 */ /* 0x000fea0003800000 */
[----:B------:R-:W-:Y:S05]  /*1140*/  @P0 BRA `(.L_x_42202) ;  /* 0x0000002000000947 */ /* 0x000fea0003800000 */
[----:B------:R-:W-:Y:S05]  /*1150*/  BRA `(.L_x_42203) ;  /* 0x0000002000007947 */ /* 0x000fea0003800000 */
.L_x_42201:
[----:B------:R-:W-:-:S05]  /*1160*/  FADD.FTZ R97, R75, R97 ;  /* 0x000000614b617221 */ /* 0x000fca0000010000 */
.L_x_42202:
[----:B------:R-:W-:Y:S02]  /*1170*/  MOV R79, R97 ;  /* 0x00000061004f7202 */ /* 0x000fe40000000f00 */
.L_x_42203:
[----:B------:R-:W-:-:S04]  /*1180*/  @P0 LEA R80, P2, R104, c[0x0][0x188], 0x4 ;  /* 0x0000620068500a11 */ /* 0x000fc800078420ff */
[C---:B------:R-:W-:Y:S02]  /*1190*/  @P0 LEA.HI.X R81, R104.reuse, c[0x0][0x18c], RZ, 0x4, P2 ;  /* 0x0000630068510a11 */ /* 0x040fe400010f24ff */
[----:B------:R-:W-:-:S03]  /*11a0*/  IADD3 R104, R104, 0x100, RZ ;  /* 0x0000010068687810 */ /* 0x000fc60007ffe0ff */
[----:B------:R1:W-:Y:S04]  /*11b0*/  @P0 STG.E.128 [R80.64], R76 ;  /* 0x0000004c50000986 */ /* 0x0003e8000c101d04 */
.L_x_42191:
[----:B------:R-:W-:Y:S05]  /*11c0*/  BSYNC B0 ;  /* 0x0000000000007941 */ /* 0x000fea0003800000 */
.L_x_42190:
        /* <DEDUP_REMOVED lines=17> */
.L_x_42206:
[----:B-1----:R-:W-:-:S05]  /*12e0*/  FADD.FTZ R10, R72, R10 ;  /* 0x0000000a480a7221 */ /* 0x002fca0000010000 */
.L_x_42207:
[----:B------:R-:W-:Y:S02]  /*12f0*/  MOV R76, R10 ;  /* 0x0000000a004c7202 */ /* 0x000fe40000000f00 */
.L_x_42208:
[----:B------:R-:W-:Y:S01]  /*1300*/  FMUL.FTZ R88, R81, R102 ;  /* 0x0000006651587220 */ /* 0x000fe20000410000 */
[----:B------:R-:W-:Y:S05]  /*1310*/  @P2 BRA `(.L_x_42209) ;  /* 0x0000002000002947 */ /* 0x000fea0003800000 */
[----:B------:R-:W-:Y:S05]  /*1320*/  @P0 BRA `(.L_x_42210) ;  /* 0x0000002000000947 */ /* 0x000fea0003800000 */
[----:B------:R-:W-:Y:S05]  /*1330*/  BRA `(.L_x_42211) ;  /* 0x0000002000007947 */ /* 0x000fea0003800000 */
.L_x_42209:
[----:B------:R-:W-:-:S05]  /*1340*/  FADD.FTZ R88, R73, R88 ;  /* 0x0000005849587221 */ /* 0x000fca0000010000 */
.L_x_42210:
[----:B------:R-:W-:Y:S02]  /*1350*/  MOV R77, R88 ;  /* 0x00000058004d7202 */ /* 0x000fe40000000f00 */
.L_x_42211:
[----:B------:R-:W-:Y:S01]  /*1360*/  FMUL.FTZ R89, R82, R102 ;  /* 0x0000006652597220 */ /* 0x000fe20000410000 */
[----:B------:R-:W-:Y:S05]  /*1370*/  @P2 BRA `(.L_x_42212) ;  /* 0x0000002000002947 */ /* 0x000fea0003800000 */
[----:B------:R-:W-:Y:S05]  /*1380*/  @P0 BRA `(.L_x_42213) ;  /* 0x0000002000000947 */ /* 0x000fea0003800000 */
[----:B------:R-:W-:Y:S05]  /*1390*/  BRA `(.L_x_42214) ;  /* 0x0000002000007947 */ /* 0x000fea0003800000 */
.L_x_42212:
[----:B------:R-:W-:-:S05]  /*13a0*/  FADD.FTZ R89, R74, R89 ;  /* 0x000000594a597221 */ /* 0x000fca0000010000 */
.L_x_42213:
[----:B------:R-:W-:Y:S02]  /*13b0*/  MOV R78, R89 ;  /* 0x00000059004e7202 */ /* 0x000fe40000000f00 */
.L_x_42214:
[----:B------:R-:W-:Y:S01]  /*13c0*/  FMUL.FTZ R99, R83, R102 ;  /* 0x0000006653637220 */ /* 0x000fe20000410000 */
[----:B------:R-:W-:Y:S05]  /*13d0*/  @P2 BRA `(.L_x_42215) ;  /* 0x0000002000002947 */ /* 0x000fea0003800000 */
[----:B------:R-:W-:Y:S05]  /*13e0*/  @P0 BRA `(.L_x_42216) ;  /* 0x0000002000000947 */ /* 0x000fea0003800000 */
[----:B------:R-:W-:Y:S05]  /*13f0*/  BRA `(.L_x_42217) ;  /* 0x0000002000007947 */ /* 0x000fea0003800000 */
.L_x_42215:
[----:B------:R-:W-:-:S05]  /*1400*/  FADD.FTZ R99, R75, R99 ;  /* 0x000000634b637221 */ /* 0x000fca0000010000 */
.L_x_42216:
[----:B------:R-:W-:Y:S02]  /*1410*/  MOV R79, R99 ;  /* 0x00000063004f7202 */ /* 0x000fe40000000f00 */
.L_x_42217:
[----:B------:R-:W-:-:S04]  /*1420*/  @P0 LEA R80, P2, R104, c[0x0][0x188], 0x4 ;  /* 0x0000620068500a11 */ /* 0x000fc800078420ff */
[C---:B------:R-:W-:Y:S02]  /*1430*/  @P0 LEA.HI.X R81, R104.reuse, c[0x0][0x18c], RZ, 0x4, P2 ;  /* 0x0000630068510a11 */ /* 0x040fe400010f24ff */
[----:B------:R-:W-:-:S03]  /*1440*/  IADD3 R104, R104, 0x100, RZ ;  /* 0x0000010068687810 */ /* 0x000fc60007ffe0ff */
[----:B------:R1:W-:Y:S04]  /*1450*/  @P0 STG.E.128 [R80.64], R76 ;  /* 0x0000004c50000986 */ /* 0x0003e8000c101d04 */
.L_x_42205:
[----:B------:R-:W-:Y:S05]  /*1460*/  BSYNC B0 ;  /* 0x0000000000007941 */ /* 0x000fea0003800000 */
.L_x_42204:
        /* <DEDUP_REMOVED lines=17> */
.L_x_42220:
[----:B-1----:R-:W-:-:S05]  /*1580*/  FADD.FTZ R11, R72, R11 ;  /* 0x0000000b480b7221 */ /* 0x002fca0000010000 */
.L_x_42221:
[----:B------:R-:W-:Y:S02]  /*1590*/  MOV R76, R11 ;  /* 0x0000000b004c7202 */ /* 0x000fe40000000f00 */
.L_x_42222:
[----:B------:R-:W-:Y:S01]  /*15a0*/  FMUL.FTZ R90, R81, R102 ;  /* 0x00000066515a7220 */ /* 0x000fe20000410000 */
[----:B------:R-:W-:Y:S05]  /*15b0*/  @P2 BRA `(.L_x_42223) ;  /* 0x0000002000002947 */ /* 0x000fea0003800000 */
[----:B------:R-:W-:Y:S05]  /*15c0*/  @P0 BRA `(.L_x_42224) ;  /* 0x0000002000000947 */ /* 0x000fea0003800000 */
[----:B------:R-:W-:Y:S05]  /*15d0*/  BRA `(.L_x_42225) ;  /* 0x0000002000007947 */ /* 0x000fea0003800000 */
.L_x_42223:
[----:B------:R-:W-:-:S05]  /*15e0*/  FADD.FTZ R90, R73, R90 ;  /* 0x0000005a495a7221 */ /* 0x000fca0000010000 */
.L_x_42224:
[----:B------:R-:W-:Y:S02]  /*15f0*/  MOV R77, R90 ;  /* 0x0000005a004d7202 */ /* 0x000fe40000000f00 */
.L_x_42225:
[----:B------:R-:W-:Y:S01]  /*1600*/  FMUL.FTZ R91, R82, R102 ;  /* 0x00000066525b7220 */ /* 0x000fe20000410000 */
[----:B------:R-:W-:Y:S05]  /*1610*/  @P2 BRA `(.L_x_42226) ;  /* 0x0000002000002947 */ /* 0x000fea0003800000 */
[----:B------:R-:W-:Y:S05]  /*1620*/  @P0 BRA `(.L_x_42227) ;  /* 0x0000002000000947 */ /* 0x000fea0003800000 */
[----:B------:R-:W-:Y:S05]  /*1630*/  BRA `(.L_x_42228) ;  /* 0x0000002000007947 */ /* 0x000fea0003800000 */
.L_x_42226:
[----:B------:R-:W-:-:S05]  /*1640*/  FADD.FTZ R91, R74, R91 ;  /* 0x0000005b4a5b7221 */ /* 0x000fca0000010000 */
.L_x_42227:
[----:B------:R-:W-:Y:S02]  /*1650*/  MOV R78, R91 ;  /* 0x0000005b004e7202 */ /* 0x000fe40000000f00 */
.L_x_42228:
[----:B------:R-:W-:Y:S01]  /*1660*/  FMUL.FTZ R101, R83, R102 ;  /* 0x0000006653657220 */ /* 0x000fe20000410000 */
[----:B------:R-:W-:Y:S05]  /*1670*/  @P2 BRA `(.L_x_42229) ;  /* 0x0000002000002947 */ /* 0x000fea0003800000 */
[----:B------:R-:W-:Y:S05]  /*1680*/  @P0 BRA `(.L_x_42230) ;  /* 0x0000002000000947 */ /* 0x000fea0003800000 */
[----:B------:R-:W-:Y:S05]  /*1690*/  BRA `(.L_x_42231) ;  /* 0x0000002000007947 */ /* 0x000fea0003800000 */
.L_x_42229:
[----:B------:R-:W-:-:S05]  /*16a0*/  FADD.FTZ R101, R75, R101 ;  /* 0x000000654b657221 */ /* 0x000fca0000010000 */
.L_x_42230:
[----:B------:R-:W-:Y:S02]  /*16b0*/  MOV R79, R101 ;  /* 0x00000065004f7202 */ /* 0x000fe40000000f00 */
.L_x_42231:
[----:B------:R-:W-:-:S04]  /*16c0*/  @P0 LEA R80, P2, R104, c[0x0][0x188], 0x4 ;  /* 0x0000620068500a11 */ /* 0x000fc800078420ff */
[C---:B------:R-:W-:Y:S02]  /*16d0*/  @P0 LEA.HI.X R81, R104.reuse, c[0x0][0x18c], RZ, 0x4, P2 ;  /* 0x0000630068510a11 */ /* 0x040fe400010f24ff */
[----:B------:R-:W-:-:S03]  /*16e0*/  IADD3 R104, R104, 0x100, RZ ;  /* 0x0000010068687810 */ /* 0x000fc60007ffe0ff */
[----:B------:R1:W-:Y:S04]  /*16f0*/  @P0 STG.E.128 [R80.64], R76 ;  /* 0x0000004c50000986 */ /* 0x0003e8000c101d04 */
.L_x_42219:
[----:B------:R-:W-:Y:S05]  /*1700*/  BSYNC B0 ;  /* 0x0000000000007941 */ /* 0x000fea0003800000 */
.L_x_42218:
        /* <DEDUP_REMOVED lines=17> */
.L_x_42234:
[----:B-1----:R-:W-:-:S05]  /*1820*/  FADD.FTZ R12, R72, R12 ;  /* 0x0000000c480c7221 */ /* 0x002fca0000010000 */
.L_x_42235:
[----:B------:R-:W-:Y:S02]  /*1830*/  MOV R76, R12 ;  /* 0x0000000c004c7202 */ /* 0x000fe40000000f00 */
.L_x_42236:
[----:B------:R-:W-:Y:S01]  /*1840*/  FMUL.FTZ R92, R81, R102 ;  /* 0x00000066515c7220 */ /* 0x000fe20000410000 */
[----:B------:R-:W-:Y:S05]  /*1850*/  @P2 BRA `(.L_x_42237) ;  /* 0x0000002000002947 */ /* 0x000fea0003800000 */
[----:B------:R-:W-:Y:S05]  /*1860*/  @P0 BRA `(.L_x_42238) ;  /* 0x0000002000000947 */ /* 0x000fea0003800000 */
[----:B------:R-:W-:Y:S05]  /*1870*/  BRA `(.L_x_42239) ;  /* 0x0000002000007947 */ /* 0x000fea0003800000 */
.L_x_42237:
[----:B------:R-:W-:-:S05]  /*1880*/  FADD.FTZ R92, R73, R92 ;  /* 0x0000005c495c7221 */ /* 0x000fca0000010000 */
.L_x_42238:
[----:B------:R-:W-:Y:S02]  /*1890*/  MOV R77, R92 ;  /* 0x0000005c004d7202 */ /* 0x000fe40000000f00 */
.L_x_42239:
[----:B------:R-:W-:Y:S01]  /*18a0*/  FMUL.FTZ R93, R82, R102 ;  /* 0x00000066525d7220 */ /* 0x000fe20000410000 */
[----:B------:R-:W-:Y:S05]  /*18b0*/  @P2 BRA `(.L_x_42240) ;  /* 0x0000002000002947 */ /* 0x000fea0003800000 */
[----:B------:R-:W-:Y:S05]  /*18c0*/  @P0 BRA `(.L_x_42241) ;  /* 0x0000002000000947 */ /* 0x000fea0003800000 */
[----:B------:R-:W-:Y:S05]  /*18d0*/  BRA `(.L_x_42242) ;  /* 0x0000002000007947 */ /* 0x000fea0003800000 */
.L_x_42240:
[----:B------:R-:W-:-:S05]  /*18e0*/  FADD.FTZ R93, R74, R93 ;  /* 0x0000005d4a5d7221 */ /* 0x000fca0000010000 */
.L_x_42241:
[----:B------:R-:W-:Y:S02]  /*18f0*/  MOV R78, R93 ;  /* 0x0000005d004e7202 */ /* 0x000fe40000000f00 */
.L_x_42242:
[----:B------:R-:W-:Y:S01]  /*1900*/  FMUL.FTZ R103, R83, R102 ;  /* 0x0000006653677220 */ /* 0x000fe20000410000 */
[----:B------:R-:W-:Y:S05]  /*1910*/  @P2 BRA `(.L_x_42243) ;  /* 0x0000002000002947 */ /* 0x000fea0003800000 */
[----:B------:R-:W-:Y:S05]  /*1920*/  @P0 BRA `(.L_x_42244) ;  /* 0x0000002000000947 */ /* 0x000fea0003800000 */
[----:B------:R-:W-:Y:S05]  /*1930*/  BRA `(.L_x_42245) ;  /* 0x0000002000007947 */ /* 0x000fea0003800000 */
.L_x_42243:
[----:B------:R-:W-:-:S05]  /*1940*/  FADD.FTZ R103, R75, R103 ;  /* 0x000000674b677221 */ /* 0x000fca0000010000 */
.L_x_42244:
[----:B------:R-:W-:Y:S02]  /*1950*/  MOV R79, R103 ;  /* 0x00000067004f7202 */ /* 0x000fe40000000f00 */
.L_x_42245:
[----:B------:R-:W-:-:S04]  /*1960*/  @P0 LEA R80, P2, R104, c[0x0][0x188], 0x4 ;  /* 0x0000620068500a11 */ /* 0x000fc800078420ff */
[C---:B------:R-:W-:Y:S02]  /*1970*/  @P0 LEA.HI.X R81, R104.reuse, c[0x0][0x18c], RZ, 0x4, P2 ;  /* 0x0000630068510a11 */ /* 0x040fe400010f24ff */
[----:B------:R-:W-:-:S03]  /*1980*/  IADD3 R104, R104, 0x100, RZ ;  /* 0x0000010068687810 */ /* 0x000fc60007ffe0ff */
[----:B------:R1:W-:Y:S04]  /*1990*/  @P0 STG.E.128 [R80.64], R76 ;  /* 0x0000004c50000986 */ /* 0x0003e8000c101d04 */
.L_x_42233:
[----:B------:R-:W-:Y:S05]  /*19a0*/  BSYNC B0 ;  /* 0x0000000000007941 */ /* 0x000fea0003800000 */
.L_x_42232:
        /* <DEDUP_REMOVED lines=17> */
.L_x_42248:
[----:B-1----:R-:W-:-:S05]  /*1ac0*/  FADD.FTZ R13, R72, R13 ;  /* 0x0000000d480d7221 */ /* 0x002fca0000010000 */
.L_x_42249:
[----:B------:R-:W-:Y:S02]  /*1ad0*/  MOV R76, R13 ;  /* 0x0000000d004c7202 */ /* 0x000fe40000000f00 */
.L_x_42250:
[----:B------:R-:W-:Y:S01]  /*1ae0*/  FMUL.FTZ R94, R81, R102 ;  /* 0x00000066515e7220 */ /* 0x000fe20000410000 */
[----:B------:R-:W-:Y:S05]  /*1af0*/  @P2 BRA `(.L_x_42251) ;  /* 0x0000002000002947 */ /* 0x000fea0003800000 */
[----:B------:R-:W-:Y:S05]  /*1b00*/  @P0 BRA `(.L_x_42252) ;  /* 0x0000002000000947 */ /* 0x000fea0003800000 */
[----:B------:R-:W-:Y:S05]  /*1b10*/  BRA `(.L_x_42253) ;  /* 0x0000002000007947 */ /* 0x000fea0003800000 */
.L_x_42251:
[----:B------:R-:W-:-:S05]  /*1b20*/  FADD.FTZ R94, R73, R94 ;  /* 0x0000005e495e7221 */ /* 0x000fca0000010000 */
.L_x_42252:
[----:B------:R-:W-:Y:S02]  /*1b30*/  MOV R77, R94 ;  /* 0x0000005e004d7202 */ /* 0x000fe40000000f00 */
.L_x_42253:
[----:B------:R-:W-:Y:S01]  /*1b40*/  FMUL.FTZ R95, R82, R102 ;  /* 0x00000066525f7220 */ /* 0x000fe20000410000 */
[----:B------:R-:W-:Y:S05]  /*1b50*/  @P2 BRA `(.L_x_42254) ;  /* 0x0000002000002947 */ /* 0x000fea0003800000 */
[----:B------:R-:W-:Y:S05]  /*1b60*/  @P0 BRA `(.L_x_42255) ;  /* 0x0000002000000947 */ /* 0x000fea0003800000 */
[----:B------:R-:W-:Y:S05]  /*1b70*/  BRA `(.L_x_42256) ;  /* 0x0000002000007947 */ /* 0x000fea0003800000 */
.L_x_42254:
[----:B------:R-:W-:-:S05]  /*1b80*/  FADD.FTZ R95, R74, R95 ;  /* 0x0000005f4a5f7221 */ /* 0x000fca0000010000 */
.L_x_42255:
[----:B------:R-:W-:Y:S02]  /*1b90*/  MOV R78, R95 ;  /* 0x0000005f004e7202 */ /* 0x000fe40000000f00 */
.L_x_42256:
[----:B------:R-:W-:Y:S01]  /*1ba0*/  FMUL.FTZ R105, R83, R102 ;  /* 0x0000006653697220 */ /* 0x000fe20000410000 */
[----:B------:R-:W-:Y:S05]  /*1bb0*/  @P2 BRA `(.L_x_42257) ;  /* 0x0000002000002947 */ /* 0x000fea0003800000 */
[----:B------:R-:W-:Y:S05]  /*1bc0*/  @P0 BRA `(.L_x_42258) ;  /* 0x0000002000000947 */ /* 0x000fea0003800000 */
[----:B------:R-:W-:Y:S05]  /*1bd0*/  BRA `(.L_x_42259) ;  /* 0x0000002000007947 */ /* 0x000fea0003800000 */
.L_x_42257:
[----:B------:R-:W-:-:S05]  /*1be0*/  FADD.FTZ R105, R75, R105 ;  /* 0x000000694b697221 */ /* 0x000fca0000010000 */
.L_x_42258:
[----:B------:R-:W-:Y:S02]  /*1bf0*/  MOV R79, R105 ;  /* 0x00000069004f7202 */ /* 0x000fe40000000f00 */
.L_x_42259:
[----:B------:R-:W-:-:S04]  /*1c00*/  @P0 LEA R80, P2, R104, c[0x0][0x188], 0x4 ;  /* 0x0000620068500a11 */ /* 0x000fc800078420ff */
[----:B------:R-:W-:-:S05]  /*1c10*/  @P0 LEA.HI.X R81, R104, c[0x0][0x18c], RZ, 0x4, P2 ;  /* 0x0000630068510a11 */ /* 0x000fca00010f24ff */
[----:B------:R1:W-:Y:S04]  /*1c20*/  @P0 STG.E.128 [R80.64], R76 ;  /* 0x0000004c50000986 */ /* 0x0003e8000c101d04 */
.L_x_42247:
[----:B------:R-:W-:Y:S05]  /*1c30*/  BSYNC B0 ;  /* 0x0000000000007941 */ /* 0x000fea0003800000 */
.L_x_42246:
[----:B-1----:R-:W-:Y:S01]  /*1c40*/  FADD.FTZ R81, RZ, R7 ;  /* 0x00000007ff517221 */ /* 0x002fe20000010000 */
        /* <DEDUP_REMOVED lines=41> */
.L_x_42278:
[----:B--2---:R-:W-:Y:S01]  /*1ee0*/  FADD.FTZ R81, R80, R81 ;  /* 0x0000005150517221 */ /* 0x004fe20000010000 */
[----:B------:R-:W-:Y:S05]  /*1ef0*/  BRA.DIV ~URZ, `(.L_x_42261) ;  /* 0x000013827f007947 */ /* 0x000fea000b800000 */
[----:B-1----:R-:W1:Y:S01]  /*1f00*/  SHFL.BFLY PT, R80, R81, 0x2, 0x1f ;  /* 0x0c401f0051507f89 */ /* 0x002e6200000e0000 */
[----:B------:R-:W-:Y:S02]  /*1f10*/  P2R R106, PR, RZ, 0x1 ;  /* 0x00000001ff6a7803 */ /* 0x000fe40000000000 */
[----:B------:R-:W-:Y:S01]  /*1f20*/  ISETP.GT.U32.AND P0, PT, R2, 0x1ff, PT ;  /* 0x000001ff0200780c */ /* 0x000fe20003f04070 */
        /* <DEDUP_REMOVED lines=75> */
.L_x_42279:
        /* <DEDUP_REMOVED lines=99> */
.L_x_42263:
[----:B------:R-:W-:Y:S05]  /*2a10*/  BSYNC B0 ;  /* 0x0000000000007941 */ /* 0x000fea0003800000 */
.L_x_42262:
        /* <DEDUP_REMOVED lines=19> */
.L_x_42265:
[----:B------:R-:W-:Y:S05]  /*2b50*/  BSYNC B0 ;  /* 0x0000000000007941 */ /* 0x000fea0003800000 */
.L_x_42264:
        /* <DEDUP_REMOVED lines=19> */
.L_x_42267:
[----:B------:R-:W-:Y:S05]  /*2c90*/  BSYNC B0 ;  /* 0x0000000000007941 */ /* 0x000fea0003800000 */
.L_x_42266:
        /* <DEDUP_REMOVED lines=19> */
.L_x_42269:
[----:B------:R-:W-:Y:S05]  /*2dd0*/  BSYNC B0 ;  /* 0x0000000000007941 */ /* 0x000fea0003800000 */
.L_x_42268:
        /* <DEDUP_REMOVED lines=19> */
.L_x_42271:
[----:B------:R-:W-:Y:S05]  /*2f10*/  BSYNC B0 ;  /* 0x0000000000007941 */ /* 0x000fea0003800000 */
.L_x_42270:
        /* <DEDUP_REMOVED lines=19> */
.L_x_42273:
[----:B------:R-:W-:Y:S05]  /*3050*/  BSYNC B0 ;  /* 0x0000000000007941 */ /* 0x000fea0003800000 */
.L_x_42272:
        /* <DEDUP_REMOVED lines=18> */
.L_x_42275:
[----:B------:R-:W-:Y:S05]  /*3180*/  BSYNC B0 ;  /* 0x0000000000007941 */ /* 0x000fea0003800000 */
.L_x_42274:
[----:B------:R-:W-:Y:S02]  /*3190*/  LOP3.LUT P2, RZ, R5, 0xff, RZ, 0xc0, !PT ;  /* 0x000000ff05ff7812 */ /* 0x000fe4000784c0ff */
[----:B------:R-:W-:Y:S02]  /*31a0*/  IADD3 R4, R4, c[0x0][0x160], RZ ;  /* 0x0000580004047a10 */ /* 0x000fe40007ffe0ff */
[----:B------:R-:W-:Y:S02]  /*31b0*/  SEL R5, RZ, 0x1, P2 ;  /* 0x00000001ff057807 */ /* 0x000fe40001000000 */
[----:B------:R-:W-:-:S13]  /*31c0*/  ISETP.GE.AND P2, PT, R4, c[0x0][0x164], PT ;  /* 0x0000590004007a0c */ /* 0x000fda0003f46270 */
[----:B01----:R-:W-:Y:S01]  /*31d0*/  @P2 CALL.REL.NOINC `(.L_x_42276) ;  /* 0x0000001000002944 */ /* 0x003fe20003c00000 */
[----:B------:R-:W-:Y:S05]  /*31e0*/  BRA `(.L_x_42277) ;  /* 0xffffd75000007947 */ /* 0x000fea000383ffff */
.L_x_42276:
[----:B------:R-:W-:Y:S05]  /*31f0*/  EXIT ;  /* 0x000000000000794d */ /* 0x000fea0003800000 */
.L_x_42260:
[----:B------:R-:W-:Y:S01]  /*3200*/  HFMA2.MMA R106, -RZ, RZ, 0, 5.9604644775390625e-08 ;  /* 0x00000001ff6a7435 */ /* 0x000fe200000001ff */
[----:B------:R-:W-:Y:S02]  /*3210*/  MOV R81, R80 ;  /* 0x0000005000517202 */ /* 0x000fe40000000f00 */
[----:B------:R-:W-:Y:S02]  /*3220*/  MOV R104, 0x1f ;  /* 0x0000001f00687802 */ /* 0x000fe40000000f00 */
[----:B------:R-:W-:Y:S02]  /*3230*/  MOV R109, 0xffffffff ;  /* 0xffffffff006d7802 */ /* 0x000fe40000000f00 */
[----:B------:R-:W-:Y:S02]  /*3240*/  MOV R82, 0x3260 ;  /* 0x0000326000527802 */ /* 0x000fe40000000f00 */
[----:B0-----:R-:W-:Y:S05]  /*3250*/  CALL.REL.NOINC `($__internal_144_$__cuda_sm70_shflsync_bfly_p) ;  /* 0x0000076000007944 */ /* 0x001fea0003c00000 */
[----:B01----:R-:W-:Y:S01]  /*3260*/  MOV R81, R106 ;  /* 0x0000006a00517202 */ /* 0x003fe20000000f00 */
[----:B------:R-:W-:Y:S05]  /*3270*/  BRA `(.L_x_42278) ;  /* 0xffffec6000007947 */ /* 0x000fea000383ffff */
.L_x_42261:
[----:B------:R-:W-:Y:S01]  /*3280*/  HFMA2.MMA R106, -RZ, RZ, 0, 1.1920928955078125e-07 ;  /* 0x00000002ff6a7435 */ /* 0x000fe200000001ff */
[----:B------:R-:W-:Y:S02]  /*3290*/  MOV R104, 0x1f ;  /* 0x0000001f00687802 */ /* 0x000fe40000000f00 */
[----:B------:R-:W-:-:S02]  /*32a0*/  MOV R109, 0xffffffff ;  /* 0xffffffff006d7802 */ /* 0x000fc40000000f00 */
[----:B------:R-:W-:Y:S02]  /*32b0*/  MOV R82, 0x32d0 ;  /* 0x000032d000527802 */ /* 0x000fe40000000f00 */
[----:B01----:R-:W-:Y:S05]  /*32c0*/  CALL.REL.NOINC `($__internal_144_$__cuda_sm70_shflsync_bfly_p) ;  /* 0x000006f000007944 */ /* 0x003fea0003c00000 */
[----:B01----:R-:W-:Y:S01]  /*32d0*/  FADD.FTZ R81, R81, R106 ;  /* 0x0000006a51517221 */ /* 0x003fe20000010000 */
[----:B------:R-:W-:Y:S01]  /*32e0*/  HFMA2.MMA R106, -RZ, RZ, 0, 2.384185791015625e-07 ;  /* 0x00000004ff6a7435 */ /* 0x000fe200000001ff */
[----:B------:R-:W-:Y:S02]  /*32f0*/  MOV R104, 0x1f ;  /* 0x0000001f00687802 */ /* 0x000fe40000000f00 */
[----:B------:R-:W-:Y:S02]  /*3300*/  MOV R109, 0xffffffff ;  /* 0xffffffff006d7802 */ /* 0x000fe40000000f00 */
[----:B------:R-:W-:Y:S02]  /*3310*/  MOV R82, 0x3330 ;  /* 0x0000333000527802 */ /* 0x000fe40000000f00 */
[----:B------:R-:W-:Y:S05]  /*3320*/  CALL.REL.NOINC `($__internal_144_$__cuda_sm70_shflsync_bfly_p) ;  /* 0x0000069000007944 */ /* 0x000fea0003c00000 */
[----:B01----:R-:W-:Y:S01]  /*3330*/  FADD.FTZ R81, R81, R106 ;  /* 0x0000006a51517221 */ /* 0x003fe20000010000 */
[----:B------:R-:W-:Y:S01]  /*3340*/  HFMA2.MMA R106, -RZ, RZ, 0, 4.76837158203125e-07 ;  /* 0x00000008ff6a7435 */ /* 0x000fe200000001ff */
[----:B------:R-:W-:Y:S02]  /*3350*/  MOV R104, 0x1f ;  /* 0x0000001f00687802 */ /* 0x000fe40000000f00 */
[----:B------:R-:W-:-:S02]  /*3360*/  MOV R109, 0xffffffff ;  /* 0xffffffff006d7802 */ /* 0x000fc40000000f00 */
[----:B------:R-:W-:Y:S02]  /*3370*/  MOV R82, 0x3390 ;  /* 0x0000339000527802 */ /* 0x000fe40000000f00 */
[----:B------:R-:W-:Y:S05]  /*3380*/  CALL.REL.NOINC `($__internal_144_$__cuda_sm70_shflsync_bfly_p) ;  /* 0x0000063000007944 */ /* 0x000fea0003c00000 */
[----:B01----:R-:W-:Y:S01]  /*3390*/  FADD.FTZ R81, R81, R106 ;  /* 0x0000006a51517221 */ /* 0x003fe20000010000 */
[----:B------:R-:W-:Y:S01]  /*33a0*/  HFMA2.MMA R106, -RZ, RZ, 0, 9.5367431640625e-07 ;  /* 0x00000010ff6a7435 */ /* 0x000fe200000001ff */
[----:B------:R-:W-:Y:S02]  /*33b0*/  MOV R104, 0x1f ;  /* 0x0000001f00687802 */ /* 0x000fe40000000f00 */
[----:B------:R-:W-:Y:S02]  /*33c0*/  MOV R109, 0xffffffff ;  /* 0xffffffff006d7802 */ /* 0x000fe40000000f00 */
[----:B------:R-:W-:Y:S02]  /*33d0*/  MOV R82, 0x33f0 ;  /* 0x000033f000527802 */ /* 0x000fe40000000f00 */
[----:B------:R-:W-:Y:S05]  /*33e0*/  CALL.REL.NOINC `($__internal_144_$__cuda_sm70_shflsync_bfly_p) ;  /* 0x000005d000007944 */ /* 0x000fea0003c00000 */
        /* <DEDUP_REMOVED lines=66> */
[----:B------:R-:W-:Y:S05]  /*3810*/  CALL.REL.NOINC `($__internal_144_$__cuda_sm70_shflsync_bfly_p) ;  /* 0x000001a000007944 */ /* 0x000fea0003c00000 */
[----:B01----:R-:W-:Y:S01]  /*3820*/  FADD.FTZ R81, R81, R106 ;  /* 0x0000006a51517221 */ /* 0x003fe20000010000 */
[----:B------:R-:W-:Y:S01]  /*3830*/  HFMA2.MMA R106, -RZ, RZ, 0, 1.1920928955078125e-07 ;  /* 0x00000002ff6a7435 */ /* 0x000fe200000001ff */
[----:B------:R-:W-:Y:S02]  /*3840*/  MOV R104, 0x1f ;  /* 0x0000001f00687802 */ /* 0x000fe40000000f00 */
[----:B------:R-:W-:Y:S02]  /*3850*/  MOV R109, 0xffffffff ;  /* 0xffffffff006d7802 */ /* 0x000fe40000000f00 */
[----:B------:R-:W-:Y:S02]  /*3860*/  MOV R82, 0x3880 ;  /* 0x0000388000527802 */ /* 0x000fe40000000f00 */
[----:B------:R-:W-:Y:S05]  /*3870*/  CALL.REL.NOINC `($__internal_144_$__cuda_sm70_shflsync_bfly_p) ;  /* 0x0000014000007944 */ /* 0x000fea0003c00000 */
[----:B01----:R-:W-:Y:S01]  /*3880*/  FADD.FTZ R81, R81, R106 ;  /* 0x0000006a51517221 */ /* 0x003fe20000010000 */
[----:B------:R-:W-:Y:S01]  /*3890*/  HFMA2.MMA R106, -RZ, RZ, 0, 2.384185791015625e-07 ;  /* 0x00000004ff6a7435 */ /* 0x000fe200000001ff */
[----:B------:R-:W-:Y:S02]  /*38a0*/  MOV R104, 0x1f ;  /* 0x0000001f00687802 */ /* 0x000fe40000000f00 */
[----:B------:R-:W-:-:S02]  /*38b0*/  MOV R109, 0xffffffff ;  /* 0xffffffff006d7802 */ /* 0x000fc40000000f00 */
[----:B------:R-:W-:Y:S02]  /*38c0*/  MOV R82, 0x38e0 ;  /* 0x000038e000527802 */ /* 0x000fe40000000f00 */
[----:B------:R-:W-:Y:S05]  /*38d0*/  CALL.REL.NOINC `($__internal_144_$__cuda_sm70_shflsync_bfly_p) ;  /* 0x000000e000007944 */ /* 0x000fea0003c00000 */
[----:B01----:R-:W-:Y:S01]  /*38e0*/  FADD.FTZ R81, R81, R106 ;  /* 0x0000006a51517221 */ /* 0x003fe20000010000 */
[----:B------:R-:W-:Y:S01]  /*38f0*/  HFMA2.MMA R106, -RZ, RZ, 0, 4.76837158203125e-07 ;  /* 0x00000008ff6a7435 */ /* 0x000fe200000001ff */
[----:B------:R-:W-:Y:S02]  /*3900*/  MOV R104, 0x1f ;  /* 0x0000001f00687802 */ /* 0x000fe40000000f00 */
[----:B------:R-:W-:Y:S02]  /*3910*/  MOV R109, 0xffffffff ;  /* 0xffffffff006d7802 */ /* 0x000fe40000000f00 */
[----:B------:R-:W-:Y:S02]  /*3920*/  MOV R82, 0x3940 ;  /* 0x0000394000527802 */ /* 0x000fe40000000f00 */
[----:B------:R-:W-:Y:S05]  /*3930*/  CALL.REL.NOINC `($__internal_144_$__cuda_sm70_shflsync_bfly_p) ;  /* 0x0000008000007944 */ /* 0x000fea0003c00000 */
[----:B-1----:R-:W-:Y:S01]  /*3940*/  FADD.FTZ R107, R81, R106 ;  /* 0x0000006a516b7221 */ /* 0x002fe20000010000 */
[----:B------:R-:W-:Y:S01]  /*3950*/  HFMA2.MMA R106, -RZ, RZ, 0, 9.5367431640625e-07 ;  /* 0x00000010ff6a7435 */ /* 0x000fe200000001ff */
[----:B0-----:R-:W-:Y:S02]  /*3960*/  MOV R104, 0x1f ;  /* 0x0000001f00687802 */ /* 0x001fe40000000f00 */
[----:B------:R-:W-:-:S02]  /*3970*/  MOV R109, 0xffffffff ;  /* 0xffffffff006d7802 */ /* 0x000fc40000000f00 */
[----:B------:R-:W-:Y:S02]  /*3980*/  MOV R81, R107 ;  /* 0x0000006b00517202 */ /* 0x000fe40000000f00 */
[----:B------:R-:W-:Y:S02]  /*3990*/  MOV R82, 0x39b0 ;  /* 0x000039b000527802 */ /* 0x000fe40000000f00 */
[----:B------:R-:W-:Y:S05]  /*39a0*/  CALL.REL.NOINC `($__internal_144_$__cuda_sm70_shflsync_bfly_p) ;  /* 0x0000001000007944 */ /* 0x000fea0003c00000 */
[----:B01----:R-:W-:Y:S05]  /*39b0*/  BRA `(.L_x_42279) ;  /* 0xffffea2000007947 */ /* 0x003fea000383ffff */
        .weak           $__internal_144_$__cuda_sm70_shflsync_bfly_p
        .type           $__internal_144_$__cuda_sm70_shflsync_bfly_p,@function
        .size           $__internal_144_$__cuda_sm70_shflsync_bfly_p,(.L_x_44984 - $__internal_144_$__cuda_sm70_shflsync_bfly_p)
$__internal_144_$__cuda_sm70_shflsync_bfly_p:
[----:B------:R-:W-:Y:S01]  /*39c0*/  HFMA2.MMA R83, -RZ, RZ, 0, 0 ;  /* 0x00000000ff537435 */ /* 0x000fe200000001ff */
[----:B------:R-:W-:Y:S04]  /*39d0*/  WARPSYNC R109 ;  /* 0x0000006d00007348 */ /* 0x000fe80003800000 */
[----:B------:R0:W1:Y:S01]  /*39e0*/  SHFL.BFLY PT, R106, R81, R106, R104 ;  /* 0x0c00006a516a7389 */ /* 0x00006200000e0068 */
[----:B------:R-:W-:Y:S05]  /*39f0*/  RET.REL.NODEC R82 `(_ZN10layer_norm13ln_fwd_kernelINS_13Kernel_traitsIfffffjLj7168ELj1ELj1ELj8ELj16ENS_18Kernel_traits_baseILj7168EfffffjLj256EEEEELb0ELb0ELb0ELb0EEEvNS_9FwdParamsE) ;  /* 0xffffc60052007950 */ /* 0x000fea0003c3ffff */
.L_x_42280:
        /* <DEDUP_REMOVED lines=16> */
.L_x_44984:


//--------------------- .text._ZN10layer_norm13ln_fwd_kernelINS_13Kernel_traitsIfffffjLj7168ELj1ELj1ELj8ELj16ENS_18Kernel_traits_baseILj7168EfffffjLj256EEEEELb0ELb0ELb0ELb1EEEvNS_9FwdParamsE --------------------------
	.section	.text._ZN10layer_norm13ln_fwd_kernelINS_13Kernel_traitsIfffffjLj7168ELj1ELj1ELj8ELj16ENS_18Kernel_traits_baseILj7168EfffffjLj256EEEEELb0ELb0ELb0ELb1EEEvNS_9FwdParamsE,"ax",@progbits
	.sectioninfo	@"SHI_REGISTERS=125"
	.align	128
        .global         _ZN10layer_norm13ln_fwd_kernelINS_13Kernel_traitsIfffffjLj7168ELj1ELj1ELj8ELj16ENS_18Kernel_traits_baseILj7168EfffffjLj256EEEEELb0ELb0ELb0ELb1EEEvNS_9FwdParamsE
        .type           _ZN10layer_norm13ln_fwd_kernelINS_13Kernel_traitsIfffffjLj7168ELj1ELj1ELj8ELj16ENS_18Kernel_traits_baseILj7168EfffffjLj256EEEEELb0ELb0ELb0ELb1EEEvNS_9FwdParamsE,@function
        .size           _ZN10layer_norm13ln_fwd_kernelINS_13Kernel_traitsIfffffjLj7168ELj1ELj1ELj8ELj16ENS_18Kernel_traits_baseILj7168EfffffjLj256EEEEELb0ELb0ELb0ELb1EEEvNS_9FwdParamsE,(.L_x_44985 - _ZN10layer_norm13ln_fwd_kernelINS_13Kernel_traitsIfffffjLj7168ELj1ELj1ELj8ELj16ENS_18Kernel_traits_baseILj7168EfffffjLj256EEEEELb0ELb0ELb0ELb1EEEvNS_9FwdParamsE)
        .other          _ZN10layer_norm13ln_fwd_kernelINS_13Kernel_traitsIfffffjLj7168ELj1ELj1ELj8ELj16ENS_18Kernel_traits_baseILj7168EfffffjLj256EEEEELb0ELb0ELb0ELb1EEEvNS_9FwdParamsE,@"STO_CUDA_ENTRY STV_DEFAULT"
_ZN10layer_norm13ln_fwd_kernelINS_13Kernel_traitsIfffffjLj7168ELj1ELj1ELj8ELj16ENS_18Kernel_traits_baseILj7168EfffffjLj256EEEEELb0ELb0ELb0ELb1EEEvNS_9FwdParamsE:
.text._ZN10layer_norm13ln_fwd_kernelINS_13Kernel_traitsIfffffjLj7168ELj1ELj1ELj8ELj16ENS_18Kernel_traits_baseILj7168EfffffjLj256EEEEELb0ELb0ELb0ELb1EEEvNS_9FwdParamsE:
        /* <DEDUP_REMOVED lines=18> */
[----:B------:R-:W-:Y:S01]  /*0120*/  ULDC.64 UR4, c[0x0][0x118] ;  /* 0x0000460000047ab9 */ /* 0x000fe20000000a00 */
[----:B------:R-:W1:Y:S01]  /*0130*/  S2UR UR6, SR_CTAID.X ;  /* 0x00000000000679c3 */ /* 0x000e620000002500 */
[----:B0-----:R-:W-:-:S02]  /*0140*/  SHF.L.U32 R2, R0, 0x4, RZ ;  /* 0x0000000400027819 */ /* 0x001fc400000006ff */
[----:B------:R-:W-:Y:S02]  /*0150*/  SHF.R.U32.HI R4, RZ, 0x8, R0 ;  /* 0x00000008ff047819 */ /* 0x000fe40000011600 */
[----:B------:R-:W-:-:S04]  /*0160*/  LOP3.LUT R6, R2, 0xff0, RZ, 0xc0, !PT ;  /* 0x00000ff002067812 */ /* 0x000fc800078ec0ff */
[C---:B------:R-:W-:Y:S02]  /*0170*/  IADD3 R2, P1, R6.reuse, c[0x0][0x218], RZ ;  /* 0x0000860006027a10 */ /* 0x040fe40007f3e0ff */
[----:B------:R-:W-:Y:S02]  /*0180*/  IADD3 R6, P2, R6, c[0x0][0x1b0], RZ ;  /* 0x00006c0006067a10 */ /* 0x000fe40007f5e0ff */
[----:B------:R-:W-:Y:S02]  /*0190*/  IADD3.X R3, RZ, c[0x0][0x21c], RZ, P1, !PT ;  /* 0x00008700ff037a10 */ /* 0x000fe40000ffe4ff */
[----:B------:R-:W-:-:S03]  /*01a0*/  IADD3.X R7, RZ, c[0x0][0x1b4], RZ, P2, !PT ;  /* 0x00006d00ff077a10 */ /* 0x000fc600017fe4ff */
[----:B------:R0:W5:Y:S01]  /*01b0*/  @P0 LDG.E.128 R20, [R2.64] ;  /* 0x0000000402140981 */ /* 0x000162000c1e1d00 */
[----:B-1----:R-:W-:-:S03]  /*01c0*/  IADD3 R8, R4, UR6, RZ ;  /* 0x0000000604087c10 */ /* 0x002fc6000fffe0ff */
[----:B------:R0:W5:Y:S01]  /*01d0*/  @P0 LDG.E.128 R24, [R2.64+0x1000] ;  /* 0x0010000402180981 */ /* 0x000162000c1e1d00 */
[----:B------:R-:W-:-:S03]  /*01e0*/  ISETP.GE.AND P1, PT, R8, c[0x0][0x164], PT ;  /* 0x0000590008007a0c */ /* 0x000fc60003f26270 */
[----:B------:R0:W5:Y:S04]  /*01f0*/  @P0 LDG.E.128 R28, [R2.64+0x2000] ;  /* 0x00200004021c0981 */ /* 0x000168000c1e1d00 */
[----:B------:R0:W5:Y:S04]  /*0200*/  @P0 LDG.E.128 R32, [R2.64+0x3000] ;  /* 0x0030000402200981 */ /* 0x000168000c1e1d00 */
[----:B------:R0:W5:Y:S04]  /*0210*/  @P0 LDG.E.128 R36, [R2.64+0x4000] ;  /* 0x0040000402240981 */ /* 0x000168000c1e1d00 */
[----:B------:R0:W5:Y:S04]  /*0220*/  @P0 LDG.E.128 R40, [R2.64+0x5000] ;  /* 0x0050000402280981 */ /* 0x000168000c1e1d00 */
[----:B------:R0:W5:Y:S01]  /*0230*/  @P0 LDG.E.128 R44, [R2.64+0x6000] ;  /* 0x00600004022c0981 */ /* 0x000162000c1e1d00 */
[----:B------:R-:W-:Y:S05]  /*0240*/  @P1 EXIT ;  /* 0x000000000000194d */ /* 0x000fea0003800000 */
[----:B0-----:R-:W-:Y:S01]  /*0250*/  MOV R2, c[0x0][0x180] ;  /* 0x0000600000027a02 */ /* 0x001fe20000000f00 */
[----:B------:R-:W-:Y:S01]  /*0260*/  HFMA2.MMA R9, -RZ, RZ, 0, 5.9604644775390625e-08 ;  /* 0x00000001ff097435 */ /* 0x000fe200000001ff */
[----:B------:R0:W5:Y:S02]  /*0270*/  LDG.E.128 R48, [R6.64] ;  /* 0x0000000406307981 */ /* 0x000164000c1e1d00 */
[----:B------:R-:W-:-:S02]  /*0280*/  LOP3.LUT P0, RZ, R2, c[0x0][0x1c0], RZ, 0xfc, !PT ;  /* 0x0000700002ff7a12 */ /* 0x000fc4000780fcff */
[----:B------:R-:W-:Y:S01]  /*0290*/  MOV R2, c[0x0][0x184] ;  /* 0x0000610000027a02 */ /* 0x000fe20000000f00 */
[----:B------:R0:W5:Y:S01]  /*02a0*/  LDG.E.128 R52, [R6.64+0x1000] ;  /* 0x0010000406347981 */ /* 0x000162000c1e1d00 */
[----:B------:R-:W-:Y:S02]  /*02b0*/  SHF.R.U32.HI R3, RZ, 0x5, R0 ;  /* 0x00000005ff037819 */ /* 0x000fe40000011600 */
[----:B------:R-:W-:Y:S01]  /*02c0*/  LOP3.LUT P0, RZ, R2, c[0x0][0x1c4], RZ, 0xfc, P0 ;  /* 0x0000710002ff7a12 */ /* 0x000fe2000000fcff */
[----:B------:R0:W5:Y:S01]  /*02d0*/  LDG.E.128 R56, [R6.64+0x2000] ;  /* 0x0020000406387981 */ /* 0x000162000c1e1d00 */
[----:B------:R-:W-:-:S03]  /*02e0*/  SHF.L.U32 R2, R4, 0x3, RZ ;  /* 0x0000000304027819 */ /* 0x000fc600000006ff */
[----:B------:R0:W5:Y:S01]  /*02f0*/  LDG.E.128 R60, [R6.64+0x3000] ;  /* 0x00300004063c7981 */ /* 0x000162000c1e1d00 */
[----:B------:R-:W-:-:S03]  /*0300*/  LOP3.LUT R4, R0, 0x1f, RZ, 0xc0, !PT ;  /* 0x0000001f00047812 */ /* 0x000fc600078ec0ff */
[----:B------:R0:W5:Y:S01]  /*0310*/  LDG.E.128 R64, [R6.64+0x4000] ;  /* 0x0040000406407981 */ /* 0x000162000c1e1d00 */
[----:B------:R-:W-:-:S03]  /*0320*/  LOP3.LUT R5, R0, 0xff, RZ, 0xc0, !PT ;  /* 0x000000ff00057812 */ /* 0x000fc600078ec0ff */
[----:B------:R0:W5:Y:S04]  /*0330*/  LDG.E.128 R68, [R6.64+0x5000] ;  /* 0x0050000406447981 */ /* 0x000168000c1e1d00 */
[----:B------:R0:W5:Y:S01]  /*0340*/  LDG.E.128 R72, [R6.64+0x6000] ;  /* 0x0060000406487981 */ /* 0x000162000c1e1d00 */
[----:B------:R-:W-:Y:S01]  /*0350*/  ULDC.U8 UR6, c[0x0][0x1f0] ;  /* 0x00007c0000067ab9 */ /* 0x000fe20000000000 */
[----:B0-----:R-:W-:Y:S02]  /*0360*/  LOP3.LUT R6, R3, 0x7, RZ, 0xc0, !PT ;  /* 0x0000000703067812 */ /* 0x001fe400078ec0ff */
[----:B------:R-:W-:Y:S02]  /*0370*/  PRMT R3, R9, 0x7610, R3 ;  /* 0x0000761009037816 */ /* 0x000fe40000000003 */
[----:B------:R-:W-:-:S02]  /*0380*/  IADD3 R7, R2, 0x8, RZ ;  /* 0x0000000802077810 */ /* 0x000fc40007ffe0ff */
.L_x_42368:
[----:B------:R-:W-:Y:S01]  /*0390*/  ISETP.NE.U32.AND P2, PT, RZ, c[0x0][0x1c0], PT ;  /* 0x00007000ff007a0c */ /* 0x000fe20003f45070 */
[----:B------:R-:W-:Y:S01]  /*03a0*/  IMAD R9, R8, c[0x0][0x168], RZ ;  /* 0x00005a0008097a24 */ /* 0x000fe200078e02ff */
[----:B------:R-:W-:-:S02]  /*03b0*/  ISETP.NE.U32.AND P1, PT, RZ, c[0x0][0x180], PT ;  /* 0x00006000ff007a0c */ /* 0x000fc40003f25070 */
[----:B------:R-:W-:Y:S02]  /*03c0*/  ISETP.NE.AND.EX P2, PT, RZ, c[0x0][0x1c4], PT, P2 ;  /* 0x00007100ff007a0c */ /* 0x000fe40003f45320 */
[----:B------:R-:W-:Y:S02]  /*03d0*/  SHF.R.S32.HI R10, RZ, 0x1f, R9 ;  /* 0x0000001fff0a7819 */ /* 0x000fe40000011409 */
[----:B------:R-:W-:Y:S02]  /*03e0*/  ISETP.NE.AND.EX P1, PT, RZ, c[0x0][0x184], PT, P1 ;  /* 0x00006100ff007a0c */ /* 0x000fe40003f25310 */
[----:B------:R-:W-:Y:S02]  /*03f0*/  LEA.HI R10, R10, R9, RZ, 0x2 ;  /* 0x000000090a0a7211 */ /* 0x000fe400078f10ff */
[----:B------:R-:W-:Y:S02]  /*0400*/  MOV R108, 0x10 ;  /* 0x00000010006c7802 */ /* 0x000fe40000000f00 */
[----:B------:R-:W-:-:S02]  /*0410*/  LEA.HI.SX32 R14, R10, R5, 0x1e ;  /* 0x000000050a0e7211 */ /* 0x000fc400078ff2ff */
[----:B------:R-:W-:Y:S02]  /*0420*/  MOV R111, 0x3f800000 ;  /* 0x3f800000006f7802 */ /* 0x000fe40000000f00 */
[----:B------:R-:W-:Y:S01]  /*0430*/  @P2 MOV R11, 0x4 ;  /* 0x00000004000b2802 */ /* 0x000fe20000000f00 */
[C---:B------:R-:W-:Y:S02]  /*0440*/  IMAD.WIDE.U32 R80, R14.reuse, R108, c[0x0][0x170] ;  /* 0x00005c000e507625 */ /* 0x040fe400078e006c */
[----:B------:R-:W-:Y:S02]  /*0450*/  @P1 LEA R84, P3, R14, c[0x0][0x180], 0x4 ;  /* 0x000060000e541a11 */ /* 0x000fe400078620ff */
[----:B------:R-:W-:Y:S02]  /*0460*/  @P2 IMAD.WIDE R10, R8, R11, c[0x0][0x1c0] ;  /* 0x00007000080a2625 */ /* 0x000fe400078e020b */
[----:B------:R-:W-:Y:S01]  /*0470*/  @P1 LEA.HI.X R85, R14, c[0x0][0x184], RZ, 0x4, P3 ;  /* 0x000061000e551a11 */ /* 0x000fe200018f24ff */
[----:B------:R-:W2:Y:S04]  /*0480*/  LDG.E.128 R80, [R80.64] ;  /* 0x0000000450507981 */ /* 0x000ea8000c1e1d00 */
[----:B------:R-:W2:Y:S04]  /*0490*/  @P2 LDG.E R111, [R10.64] ;  /* 0x000000040a6f2981 */ /* 0x000ea8000c1e1900 */
[----:B-----5:R0:W5:Y:S01]  /*04a0*/  @P1 LDG.E.128 R16, [R84.64] ;  /* 0x0000000454101981 */ /* 0x020162000c1e1d00 */
[----:B------:R-:W-:-:S04]  /*04b0*/  ISETP.NE.U32.AND P2, PT, RZ, c[0x0][0x180], PT ;  /* 0x00006000ff007a0c */ /* 0x000fc80003f45070 */
[----:B------:R-:W-:Y:S01]  /*04c0*/  ISETP.NE.AND.EX P2, PT, RZ, c[0x0][0x184], PT, P2 ;  /* 0x00006100ff007a0c */ /* 0x000fe20003f45320 */
[----:B--2---:R-:W-:-:S12]  /*04d0*/  FMUL.FTZ R13, R80, R111 ;  /* 0x0000006f500d7220 */ /* 0x004fd80000410000 */
[----:B------:R-:W-:Y:S05]  /*04e0*/  @P2 BRA `(.L_x_42281) ;  /* 0x0000002000002947 */ /* 0x000fea0003800000 */
[----:B0-----:R-:W-:Y:S05]  /*04f0*/  @P0 BRA `(.L_x_42282) ;  /* 0x0000002000000947 */ /* 0x001fea0003800000 */
[----:B------:R-:W-:Y:S05]  /*0500*/  BRA `(.L_x_42283) ;  /* 0x0000002000007947 */ /* 0x000fea0003800000 */
.L_x_42281:
[----:B0----5:R-:W-:-:S05]  /*0510*/  FADD.FTZ R13, R16, R13 ;  /* 0x0000000d100d7221 */ /* 0x021fca0000010000 */
.L_x_42282:
[----:B------:R-:W-:Y:S02]  /*0520*/  MOV R76, R13 ;  /* 0x0000000d004c7202 */ /* 0x000fe40000000f00 */
.L_x_42283:
[----:B------:R-:W-:Y:S01]  /*0530*/  FMUL.FTZ R12, R81, R111 ;  /* 0x0000006f510c7220 */ /* 0x000fe20000410000 */
[----:B------:R-:W-:Y:S05]  /*0540*/  @P2 BRA `(.L_x_42284) ;  /* 0x0000002000002947 */ /* 0x000fea0003800000 */
[----:B------:R-:W-:Y:S05]  /*0550*/  @P0 BRA `(.L_x_42285) ;  /* 0x0000002000000947 */ /* 0x000fea0003800000 */
[----:B------:R-:W-:Y:S05]  /*0560*/  BRA `(.L_x_42286) ;  /* 0x0000002000007947 */ /* 0x000fea0003800000 */
.L_x_42284:
[----:B-----5:R-:W-:-:S05]  /*0570*/  FADD.FTZ R12, R17, R12 ;  /* 0x0000000c110c7221 */ /* 0x020fca0000010000 */
.L_x_42285:
[----:B------:R-:W-:Y:S02]  /*0580*/  MOV R77, R12 ;  /* 0x0000000c004d7202 */ /* 0x000fe40000000f00 */
.L_x_42286:
[----:B------:R-:W-:Y:S01]  /*0590*/  FMUL.FTZ R11, R82, R111 ;  /* 0x0000006f520b7220 */ /* 0x000fe20000410000 */
[----:B------:R-:W-:Y:S05]  /*05a0*/  @P2 BRA `(.L_x_42287) ;  /* 0x0000002000002947 */ /* 0x000fea0003800000 */
[----:B------:R-:W-:Y:S05]  /*05b0*/  @P0 BRA `(.L_x_42288) ;  /* 0x0000002000000947 */ /* 0x000fea0003800000 */
[----:B------:R-:W-:Y:S05]  /*05c0*/  BRA `(.L_x_42289) ;  /* 0x0000002000007947 */ /* 0x000fea0003800000 */
.L_x_42287:
[----:B-----5:R-:W-:-:S05]  /*05d0*/  FADD.FTZ R11, R18, R11 ;  /* 0x0000000b120b7221 */ /* 0x020fca0000010000 */
.L_x_42288:
[----:B------:R-:W-:Y:S02]  /*05e0*/  MOV R78, R11 ;  /* 0x0000000b004e7202 */ /* 0x000fe40000000f00 */
.L_x_42289:
[----:B------:R-:W-:Y:S01]  /*05f0*/  FMUL.FTZ R10, R83, R111 ;  /* 0x0000006f530a7220 */ /* 0x000fe20000410000 */
[----:B------:R-:W-:Y:S05]  /*0600*/  @P2 BRA `(.L_x_42290) ;  /* 0x0000002000002947 */ /* 0x000fea0003800000 */
[----:B------:R-:W-:Y:S05]  /*0610*/  @P0 BRA `(.L_x_42291) ;  /* 0x0000002000000947 */ /* 0x000fea0003800000 */
[----:B------:R-:W-:Y:S05]  /*0620*/  BRA `(.L_x_42292) ;  /* 0x0000002000007947 */ /* 0x000fea0003800000 */
.L_x_42290:
[----:B-----5:R-:W-:-:S05]  /*0630*/  FADD.FTZ R10, R19, R10 ;  /* 0x0000000a130a7221 */ /* 0x020fca0000010000 */
.L_x_42291:
[----:B------:R-:W-:Y:S02]  /*0640*/  MOV R79, R10 ;  /* 0x0000000a004f7202 */ /* 0x000fe40000000f00 */
.L_x_42292:
[C---:B------:R-:W-:Y:S02]  /*0650*/  IADD3 R9, R14.reuse, 0x100, RZ ;  /* 0x000001000e097810 */ /* 0x040fe40007ffe0ff */
[----:B------:R-:W-:-:S03]  /*0660*/  @P0 LEA R84, P3, R14, c[0x0][0x188], 0x4 ;  /* 0x000062000e540a11 */ /* 0x000fc600078620ff */
[C---:B------:R-:W-:Y:S01]  /*0670*/  IMAD.WIDE.U32 R80, R9.reuse, R108, c[0x0][0x170] ;  /* 0x00005c0009507625 */ /* 0x040fe200078e006c */
[----:B------:R-:W-:Y:S02]  /*0680*/  @P0 LEA.HI.X R85, R14, c[0x0][0x18c], RZ, 0x4, P3 ;  /* 0x000063000e550a11 */ /* 0x000fe400018f24ff */
[----:B------:R-:W-:-:S03]  /*0690*/  @P1 LEA R86, P3, R9, c[0x0][0x180], 0x4 ;  /* 0x0000600009561a11 */ /* 0x000fc600078620ff */
[----:B------:R0:W-:Y:S01]  /*06a0*/  @P0 STG.E.128 [R84.64], R76 ;  /* 0x0000004c54000986 */ /* 0x0001e2000c101d04 */
[----:B------:R-:W-:-:S03]  /*06b0*/  @P1 LEA.HI.X R87, R9, c[0x0][0x184], RZ, 0x4, P3 ;  /* 0x0000610009571a11 */ /* 0x000fc600018f24ff */
[----:B------:R-:W2:Y:S04]  /*06c0*/  LDG.E.128 R80, [R80.64] ;  /* 0x0000000450507981 */ /* 0x000ea8000c1e1d00 */
[----:B-----5:R0:W5:Y:S01]  /*06d0*/  @P1 LDG.E.128 R16, [R86.64] ;  /* 0x0000000456101981 */ /* 0x020162000c1e1d00 */
[----:B--2---:R-:W-:Y:S01]  /*06e0*/  FMUL.FTZ R15, R80, R111 ;  /* 0x0000006f500f7220 */ /* 0x004fe20000410000 */
[----:B------:R-:W-:Y:S05]  /*06f0*/  @P2 BRA `(.L_x_42293) ;  /* 0x0000002000002947 */ /* 0x000fea0003800000 */
[----:B0-----:R-:W-:Y:S05]  /*0700*/  @P0 BRA `(.L_x_42294) ;  /* 0x0000002000000947 */ /* 0x001fea0003800000 */
[----:B------:R-:W-:Y:S05]  /*0710*/  BRA `(.L_x_42295) ;  /* 0x0000002000007947 */ /* 0x000fea0003800000 */
.L_x_42293:
[----:B0----5:R-:W-:-:S05]  /*0720*/  FADD.FTZ R15, R16, R15 ;  /* 0x0000000f100f7221 */ /* 0x021fca0000010000 */
.L_x_42294:
[----:B------:R-:W-:Y:S02]  /*0730*/  MOV R76, R15 ;  /* 0x0000000f004c7202 */ /* 0x000fe40000000f00 */
.L_x_42295:
[----:B------:R-:W-:Y:S01]  /*0740*/  FMUL.FTZ R84, R81, R111 ;  /* 0x0000006f51547220 */ /* 0x000fe20000410000 */
[----:B------:R-:W-:Y:S05]  /*0750*/  @P2 BRA `(.L_x_42296) ;  /* 0x0000002000002947 */ /* 0x000fea0003800000 */
[----:B------:R-:W-:Y:S05]  /*0760*/  @P0 BRA `(.L_x_42297) ;  /* 0x0000002000000947 */ /* 0x000fea0003800000 */
[----:B------:R-:W-:Y:S05]  /*0770*/  BRA `(.L_x_42298) ;  /* 0x0000002000007947 */ /* 0x000fea0003800000 */
.L_x_42296:
[----:B-----5:R-:W-:-:S05]  /*0780*/  FADD.FTZ R84, R17, R84 ;  /* 0x0000005411547221 */ /* 0x020fca0000010000 */
.L_x_42297:
[----:B------:R-:W-:Y:S02]  /*0790*/  MOV R77, R84 ;  /* 0x00000054004d7202 */ /* 0x000fe40000000f00 */
.L_x_42298:
[----:B------:R-:W-:Y:S01]  /*07a0*/  FMUL.FTZ R85, R82, R111 ;  /* 0x0000006f52557220 */ /* 0x000fe20000410000 */
[----:B------:R-:W-:Y:S05]  /*07b0*/  @P2 BRA `(.L_x_42299) ;  /* 0x0000002000002947 */ /* 0x000fea0003800000 */
[----:B------:R-:W-:Y:S05]  /*07c0*/  @P0 BRA `(.L_x_42300) ;  /* 0x0000002000000947 */ /* 0x000fea0003800000 */
[----:B------:R-:W-:Y:S05]  /*07d0*/  BRA `(.L_x_42301) ;  /* 0x0000002000007947 */ /* 0x000fea0003800000 */
.L_x_42299:
[----:B-----5:R-:W-:-:S05]  /*07e0*/  FADD.FTZ R85, R18, R85 ;  /* 0x0000005512557221 */ /* 0x020fca0000010000 */
.L_x_42300:
[----:B------:R-:W-:Y:S02]  /*07f0*/  MOV R78, R85 ;  /* 0x00000055004e7202 */ /* 0x000fe40000000f00 */
.L_x_42301:
[----:B------:R-:W-:Y:S01]  /*0800*/  FMUL.FTZ R87, R83, R111 ;  /* 0x0000006f53577220 */ /* 0x000fe20000410000 */
[----:B------:R-:W-:Y:S05]  /*0810*/  @P2 BRA `(.L_x_42302) ;  /* 0x0000002000002947 */ /* 0x000fea0003800000 */
[----:B------:R-:W-:Y:S05]  /*0820*/  @P0 BRA `(.L_x_42303) ;  /* 0x0000002000000947 */ /* 0x000fea0003800000 */
[----:B------:R-:W-:Y:S05]  /*0830*/  BRA `(.L_x_42304) ;  /* 0x0000002000007947 */ /* 0x000fea0003800000 */
.L_x_42302:
[----:B-----5:R-:W-:-:S05]  /*0840*/  FADD.FTZ R87, R19, R87 ;  /* 0x0000005713577221 */ /* 0x020fca0000010000 */
.L_x_42303:
[----:B------:R-:W-:Y:S02]  /*0850*/  MOV R79, R87 ;  /* 0x00000057004f7202 */ /* 0x000fe40000000f00 */
.L_x_42304:
[----:B------:R-:W-:Y:S02]  /*0860*/  IADD3 R86, R14, 0x200, RZ ;  /* 0x000002000e567810 */ /* 0x000fe40007ffe0ff */
        /* <DEDUP_REMOVED lines=12> */
.L_x_42305:
[----:B0----5:R-:W-:-:S05]  /*0930*/  FADD.FTZ R88, R16, R88 ;  /* 0x0000005810587221 */ /* 0x021fca0000010000 */
.L_x_42306:
[----:B------:R-:W-:Y:S02]  /*0940*/  MOV R76, R88 ;  /* 0x00000058004c7202 */ /* 0x000fe40000000f00 */
.L_x_42307:
[----:B------:R-:W-:Y:S01]  /*0950*/  FMUL.FTZ R89, R81, R111 ;  /* 0x0000006f51597220 */ /* 0x000fe20000410000 */
[----:B------:R-:W-:Y:S05]  /*0960*/  @P2 BRA `(.L_x_42308) ;  /* 0x0000002000002947 */ /* 0x000fea0003800000 */
[----:B------:R-:W-:Y:S05]  /*0970*/  @P0 BRA `(.L_x_42309) ;  /* 0x0000002000000947 */ /* 0x000fea0003800000 */
[----:B------:R-:W-:Y:S05]  /*0980*/  BRA `(.L_x_42310) ;  /* 0x0000002000007947 */ /* 0x000fea0003800000 */
.L_x_42308:
[----:B-----5:R-:W-:-:S05]  /*0990*/  FADD.FTZ R89, R17, R89 ;  /* 0x0000005911597221 */ /* 0x020fca0000010000 */
.L_x_42309:
[----:B------:R-:W-:Y:S02]  /*09a0*/  MOV R77, R89 ;  /* 0x00000059004d7202 */ /* 0x000fe40000000f00 */
.L_x_42310:
[----:B------:R-:W-:Y:S01]  /*09b0*/  FMUL.FTZ R90, R82, R111 ;  /* 0x0000006f525a7220 */ /* 0x000fe20000410000 */
[----:B------:R-:W-:Y:S05]  /*09c0*/  @P2 BRA `(.L_x_42311) ;  /* 0x0000002000002947 */ /* 0x000fea0003800000 */
[----:B------:R-:W-:Y:S05]  /*09d0*/  @P0 BRA `(.L_x_42312) ;  /* 0x0000002000000947 */ /* 0x000fea0003800000 */
[----:B------:R-:W-:Y:S05]  /*09e0*/  BRA `(.L_x_42313) ;  /* 0x0000002000007947 */ /* 0x000fea0003800000 */
.L_x_42311:
[----:B-----5:R-:W-:-:S05]  /*09f0*/  FADD.FTZ R90, R18, R90 ;  /* 0x0000005a125a7221 */ /* 0x020fca0000010000 */
.L_x_42312:
[----:B------:R-:W-:Y:S02]  /*0a00*/  MOV R78, R90 ;  /* 0x0000005a004e7202 */ /* 0x000fe40000000f00 */
.L_x_42313:
[----:B------:R-:W-:Y:S01]  /*0a10*/  FMUL.FTZ R92, R83, R111 ;  /* 0x0000006f535c7220 */ /* 0x000fe20000410000 */
[----:B------:R-:W-:Y:S05]  /*0a20*/  @P2 BRA `(.L_x_42314) ;  /* 0x0000002000002947 */ /* 0x000fea0003800000 */
[----:B------:R-:W-:Y:S05]  /*0a30*/  @P0 BRA `(.L_x_42315) ;  /* 0x0000002000000947 */ /* 0x000fea0003800000 */
[----:B------:R-:W-:Y:S05]  /*0a40*/  BRA `(.L_x_42316) ;  /* 0x0000002000007947 */ /* 0x000fea0003800000 */
.L_x_42314:
[----:B-----5:R-:W-:-:S05]  /*0a50*/  FADD.FTZ R92, R19, R92 ;  /* 0x0000005c135c7221 */ /* 0x020fca0000010000 */
.L_x_42315:
[----:B------:R-:W-:Y:S02]  /*0a60*/  MOV R79, R92 ;  /* 0x0000005c004f7202 */ /* 0x000fe40000000f00 */
.L_x_42316:
        /* <DEDUP_REMOVED lines=13> */
.L_x_42317:
[----:B0----5:R-:W-:-:S05]  /*0b40*/  FADD.FTZ R93, R16, R93 ;  /* 0x0000005d105d7221 */ /* 0x021fca0000010000 */
.L_x_42318:
[----:B------:R-:W-:Y:S02]  /*0b50*/  MOV R76, R93 ;  /* 0x0000005d004c7202 */ /* 0x000fe40000000f00 */
.L_x_42319:
[----:B------:R-:W-:Y:S01]  /*0b60*/  FMUL.FTZ R94, R81, R111 ;  /* 0x0000006f515e7220 */ /* 0x000fe20000410000 */
[----:B------:R-:W-:Y:S05]  /*0b70*/  @P2 BRA `(.L_x_42320) ;  /* 0x0000002000002947 */ /* 0x000fea0003800000 */
[----:B------:R-:W-:Y:S05]  /*0b80*/  @P0 BRA `(.L_x_42321) ;  /* 0x0000002000000947 */ /* 0x000fea0003800000 */
[----:B------:R-:W-:Y:S05]  /*0b90*/  BRA `(.L_x_42322) ;  /* 0x0000002000007947 */ /* 0x000fea0003800000 */
.L_x_42320:
[----:B-----5:R-:W-:-:S05]  /*0ba0*/  FADD.FTZ R94, R17, R94 ;  /* 0x0000005e115e7221 */ /* 0x020fca0000010000 */
.L_x_42321:
[----:B------:R-:W-:Y:S02]  /*0bb0*/  MOV R77, R94 ;  /* 0x0000005e004d7202 */ /* 0x000fe40000000f00 */
.L_x_42322:
[----:B------:R-:W-:Y:S01]  /*0bc0*/  FMUL.FTZ R95, R82, R111 ;  /* 0x0000006f525f7220 */ /* 0x000fe20000410000 */
[----:B------:R-:W-:Y:S05]  /*0bd0*/  @P2 BRA `(.L_x_42323) ;  /* 0x0000002000002947 */ /* 0x000fea0003800000 */
[----:B------:R-:W-:Y:S05]  /*0be0*/  @P0 BRA `(.L_x_42324) ;  /* 0x0000002000000947 */ /* 0x000fea0003800000 */
[----:B------:R-:W-:Y:S05]  /*0bf0*/  BRA `(.L_x_42325) ;  /* 0x0000002000007947 */ /* 0x000fea0003800000 */
.L_x_42323:
[----:B-----5:R-:W-:-:S05]  /*0c00*/  FADD.FTZ R95, R18, R95 ;  /* 0x0000005f125f7221 */ /* 0x020fca0000010000 */
.L_x_42324:
[----:B------:R-:W-:Y:S02]  /*0c10*/  MOV R78, R95 ;  /* 0x0000005f004e7202 */ /* 0x000fe40000000f00 */
.L_x_42325:
[----:B------:R-:W-:Y:S01]  /*0c20*/  FMUL.FTZ R98, R83, R111 ;  /* 0x0000006f53627220 */ /* 0x000fe20000410000 */
[----:B------:R-:W-:Y:S05]  /*0c30*/  @P2 BRA `(.L_x_42326) ;  /* 0x0000002000002947 */ /* 0x000fea0003800000 */
[----:B------:R-:W-:Y:S05]  /*0c40*/  @P0 BRA `(.L_x_42327) ;  /* 0x0000002000000947 */ /* 0x000fea0003800000 */
[----:B------:R-:W-:Y:S05]  /*0c50*/  BRA `(.L_x_42328) ;  /* 0x0000002000007947 */ /* 0x000fea0003800000 */
.L_x_42326:
[----:B-----5:R-:W-:-:S05]  /*0c60*/  FADD.FTZ R98, R19, R98 ;  /* 0x0000006213627221 */ /* 0x020fca0000010000 */
.L_x_42327:
[----:B------:R-:W-:Y:S02]  /*0c70*/  MOV R79, R98 ;  /* 0x00000062004f7202 */ /* 0x000fe40000000f00 */
.L_x_42328:
        /* <DEDUP_REMOVED lines=13> */
.L_x_42329:
[----:B-1---5:R-:W-:-:S05]  /*0d50*/  FADD.FTZ R99, R16, R99 ;  /* 0x0000006310637221 */ /* 0x022fca0000010000 */
.L_x_42330:
[----:B------:R-:W-:Y:S02]  /*0d60*/  MOV R76, R99 ;  /* 0x00000063004c7202 */ /* 0x000fe40000000f00 */
.L_x_42331:
[----:B------:R-:W-:Y:S01]  /*0d70*/  FMUL.FTZ R100, R81, R111 ;  /* 0x0000006f51647220 */ /* 0x000fe20000410000 */
[----:B------:R-:W-:Y:S05]  /*0d80*/  @P2 BRA `(.L_x_42332) ;  /* 0x0000002000002947 */ /* 0x000fea0003800000 */
[----:B------:R-:W-:Y:S05]  /*0d90*/  @P0 BRA `(.L_x_42333) ;  /* 0x0000002000000947 */ /* 0x000fea0003800000 */
[----:B------:R-:W-:Y:S05]  /*0da0*/  BRA `(.L_x_42334) ;  /* 0x0000002000007947 */ /* 0x000fea0003800000 */
.L_x_42332:
[----:B-----5:R-:W-:-:S05]  /*0db0*/  FADD.FTZ R100, R17, R100 ;  /* 0x0000006411647221 */ /* 0x020fca0000010000 */
.L_x_42333:
[----:B------:R-:W-:Y:S02]  /*0dc0*/  MOV R77, R100 ;  /* 0x00000064004d7202 */ /* 0x000fe40000000f00 */
.L_x_42334:
[----:B------:R-:W-:Y:S01]  /*0dd0*/  FMUL.FTZ R101, R82, R111 ;  /* 0x0000006f52657220 */ /* 0x000fe20000410000 */
[----:B------:R-:W-:Y:S05]  /*0de0*/  @P2 BRA `(.L_x_42335) ;  /* 0x0000002000002947 */ /* 0x000fea0003800000 */
[----:B------:R-:W-:Y:S05]  /*0df0*/  @P0 BRA `(.L_x_42336) ;  /* 0x0000002000000947 */ /* 0x000fea0003800000 */
[----:B------:R-:W-:Y:S05]  /*0e00*/  BRA `(.L_x_42337) ;  /* 0x0000002000007947 */ /* 0x000fea0003800000 */
.L_x_42335:
[----:B-----5:R-:W-:-:S05]  /*0e10*/  FADD.FTZ R101, R18, R101 ;  /* 0x0000006512657221 */ /* 0x020fca0000010000 */
.L_x_42336:
[----:B------:R-:W-:Y:S02]  /*0e20*/  MOV R78, R101 ;  /* 0x00000065004e7202 */ /* 0x000fe40000000f00 */
.L_x_42337:
[----:B------:R-:W-:Y:S01]  /*0e30*/  FMUL.FTZ R102, R83, R111 ;  /* 0x0000006f53667220 */ /* 0x000fe20000410000 */
[----:B------:R-:W-:Y:S05]  /*0e40*/  @P2 BRA `(.L_x_42338) ;  /* 0x0000002000002947 */ /* 0x000fea0003800000 */
[----:B------:R-:W-:Y:S05]  /*0e50*/  @P0 BRA `(.L_x_42339) ;  /* 0x0000002000000947 */ /* 0x000fea0003800000 */
[----:B------:R-:W-:Y:S05]  /*0e60*/  BRA `(.L_x_42340) ;  /* 0x0000002000007947 */ /* 0x000fea0003800000 */
.L_x_42338:
[----:B-----5:R-:W-:-:S05]  /*0e70*/  FADD.FTZ R102, R19, R102 ;  /* 0x0000006613667221 */ /* 0x020fca0000010000 */
.L_x_42339:
[----:B------:R-:W-:Y:S02]  /*0e80*/  MOV R79, R102 ;  /* 0x00000066004f7202 */ /* 0x000fe40000000f00 */
.L_x_42340:
        /* <DEDUP_REMOVED lines=13> */
.L_x_42341:
[----:B-----5:R-:W-:-:S05]  /*0f60*/  FADD.FTZ R104, R16, R104 ;  /* 0x0000006810687221 */ /* 0x020fca0000010000 */
.L_x_42342:
[----:B------:R-:W-:Y:S02]  /*0f70*/  MOV R76, R104 ;  /* 0x00000068004c7202 */ /* 0x000fe40000000f00 */
.L_x_42343:
[----:B------:R-:W-:Y:S01]  /*0f80*/  FMUL.FTZ R105, R81, R111 ;  /* 0x0000006f51697220 */ /* 0x000fe20000410000 */
[----:B------:R-:W-:Y:S05]  /*0f90*/  @P2 BRA `(.L_x_42344) ;  /* 0x0000002000002947 */ /* 0x000fea0003800000 */
[----:B------:R-:W-:Y:S05]  /*0fa0*/  @P0 BRA `(.L_x_42345) ;  /* 0x0000002000000947 */ /* 0x000fea0003800000 */
[----:B------:R-:W-:Y:S05]  /*0fb0*/  BRA `(.L_x_42346) ;  /* 0x0000002000007947 */ /* 0x000fea0003800000 */
.L_x_42344:
[----:B-----5:R-:W-:-:S05]  /*0fc0*/  FADD.FTZ R105, R17, R105 ;  /* 0x0000006911697221 */ /* 0x020fca0000010000 */
.L_x_42345:
[----:B------:R-:W-:Y:S02]  /*0fd0*/  MOV R77, R105 ;  /* 0x00000069004d7202 */ /* 0x000fe40000000f00 */
.L_x_42346:
[----:B------:R-:W-:Y:S01]  /*0fe0*/  FMUL.FTZ R106, R82, R111 ;  /* 0x0000006f526a7220 */ /* 0x000fe20000410000 */
[----:B------:R-:W-:Y:S05]  /*0ff0*/  @P2 BRA `(.L_x_42347) ;  /* 0x0000002000002947 */ /* 0x000fea0003800000 */
[----:B------:R-:W-:Y:S05]  /*1000*/  @P0 BRA `(.L_x_42348) ;  /* 0x0000002000000947 */ /* 0x000fea0003800000 */
[----:B------:R-:W-:Y:S05]  /*1010*/  BRA `(.L_x_42349) ;  /* 0x0000002000007947 */ /* 0x000fea0003800000 */
.L_x_42347:
[----:B-----5:R-:W-:-:S05]  /*1020*/  FADD.FTZ R106, R18, R106 ;  /* 0x0000006a126a7221 */ /* 0x020fca0000010000 */
.L_x_42348:
[----:B------:R-:W-:Y:S02]  /*1030*/  MOV R78, R106 ;  /* 0x0000006a004e7202 */ /* 0x000fe40000000f00 */
.L_x_42349:
[----:B------:R-:W-:Y:S01]  /*1040*/  FMUL.FTZ R107, R83, R111 ;  /* 0x0000006f536b7220 */ /* 0x000fe20000410000 */
[----:B------:R-:W-:Y:S05]  /*1050*/  @P2 BRA `(.L_x_42350) ;  /* 0x0000002000002947 */ /* 0x000fea0003800000 */
[----:B------:R-:W-:Y:S05]  /*1060*/  @P0 BRA `(.L_x_42351) ;  /* 0x0000002000000947 */ /* 0x000fea0003800000 */
[----:B------:R-:W-:Y:S05]  /*1070*/  BRA `(.L_x_42352) ;  /* 0x0000002000007947 */ /* 0x000fea0003800000 */
.L_x_42350:
[----:B-----5:R-:W-:-:S05]  /*1080*/  FADD.FTZ R107, R19, R107 ;  /* 0x0000006b136b7221 */ /* 0x020fca0000010000 */
.L_x_42351:
[----:B------:R-:W-:Y:S02]  /*1090*/  MOV R79, R107 ;  /* 0x0000006b004f7202 */ /* 0x000fe40000000f00 */
.L_x_42352:
[----:B------:R-:W-:Y:S02]  /*10a0*/  IADD3 R103, R14, 0x600, RZ ;  /* 0x000006000e677810 */ /* 0x000fe40007ffe0ff */
[----:B------:R-:W-:-:S03]  /*10b0*/  @P0 LEA R80, P3, R97, c[0x0][0x188], 0x4 ;  /* 0x0000620061500a11 */ /* 0x000fc600078620ff */
[----:B------:R-:W-:Y:S01]  /*10c0*/  IMAD.WIDE.U32 R82, R103, R108, c[0x0][0x170] ;  /* 0x00005c0067527625 */ /* 0x000fe200078e006c */
        /* <DEDUP_REMOVED lines=10> */
.L_x_42353:
[----:B-----5:R-:W-:-:S05]  /*1170*/  FADD.FTZ R108, R16, R108 ;  /* 0x0000006c106c7221 */ /* 0x020fca0000010000 */
.L_x_42354:
[----:B------:R-:W-:Y:S02]  /*1180*/  MOV R76, R108 ;  /* 0x0000006c004c7202 */ /* 0x000fe40000000f00 */
.L_x_42355:
[----:B------:R-:W-:Y:S01]  /*1190*/  FMUL.FTZ R109, R81, R111 ;  /* 0x0000006f516d7220 */ /* 0x000fe20000410000 */
[----:B------:R-:W-:Y:S05]  /*11a0*/  @P2 BRA `(.L_x_42356) ;  /* 0x0000002000002947 */ /* 0x000fea0003800000 */
[----:B------:R-:W-:Y:S05]  /*11b0*/  @P0 BRA `(.L_x_42357) ;  /* 0x0000002000000947 */ /* 0x000fea0003800000 */
[----:B------:R-:W-:Y:S05]  /*11c0*/  BRA `(.L_x_42358) ;  /* 0x0000002000007947 */ /* 0x000fea0003800000 */
.L_x_42356:
[----:B-----5:R-:W-:-:S05]  /*11d0*/  FADD.FTZ R109, R17, R109 ;  /* 0x0000006d116d7221 */ /* 0x020fca0000010000 */
.L_x_42357:
[----:B------:R-:W-:Y:S02]  /*11e0*/  MOV R77, R109 ;  /* 0x0000006d004d7202 */ /* 0x000fe40000000f00 */
.L_x_42358:
[----:B------:R-:W-:Y:S01]  /*11f0*/  FMUL.FTZ R110, R82, R111 ;  /* 0x0000006f526e7220 */ /* 0x000fe20000410000 */
[----:B------:R-:W-:Y:S05]  /*1200*/  @P2 BRA `(.L_x_42359) ;  /* 0x0000002000002947 */ /* 0x000fea0003800000 */
[----:B------:R-:W-:Y:S05]  /*1210*/  @P0 BRA `(.L_x_42360) ;  /* 0x0000002000000947 */ /* 0x000fea0003800000 */
[----:B------:R-:W-:Y:S05]  /*1220*/  BRA `(.L_x_42361) ;  /* 0x0000002000007947 */ /* 0x000fea0003800000 */
.L_x_42359:
[----:B-----5:R-:W-:-:S05]  /*1230*/  FADD.FTZ R110, R18, R110 ;  /* 0x0000006e126e7221 */ /* 0x020fca0000010000 */
.L_x_42360:
[----:B------:R-:W-:Y:S02]  /*1240*/  MOV R78, R110 ;  /* 0x0000006e004e7202 */ /* 0x000fe40000000f00 */
.L_x_42361:
[----:B------:R-:W-:Y:S01]  /*1250*/  FMUL.FTZ R111, R83, R111 ;  /* 0x0000006f536f7220 */ /* 0x000fe20000410000 */
[----:B------:R-:W-:Y:S05]  /*1260*/  @P2 BRA `(.L_x_42362) ;  /* 0x0000002000002947 */ /* 0x000fea0003800000 */
[----:B------:R-:W-:Y:S05]  /*1270*/  @P0 BRA `(.L_x_42363) ;  /* 0x0000002000000947 */ /* 0x000fea0003800000 */
[----:B------:R-:W-:Y:S05]  /*1280*/  BRA `(.L_x_42364) ;  /* 0x0000002000007947 */ /* 0x000fea0003800000 */
.L_x_42362:
[----:B-----5:R-:W-:-:S05]  /*1290*/  FADD.FTZ R111, R19, R111 ;  /* 0x0000006f136f7221 */ /* 0x020fca0000010000 */
.L_x_42363:
[----:B------:R-:W-:Y:S02]  /*12a0*/  MOV R79, R111 ;  /* 0x0000006f004f7202 */ /* 0x000fe40000000f00 */
.L_x_42364:
        /* <DEDUP_REMOVED lines=21> */
[----:B------:R-:W-:-:S04]  /*1400*/  FADD.FTZ R81, R81, R102 ;  /* 0x0000006651517221 */ /* 0x000fc80000010000 */
        /* <DEDUP_REMOVED lines=14> */
.L_x_42369:
        /* <DEDUP_REMOVED lines=76> */
.L_x_42370:
[----:B-1----:R-:W-:Y:S01]  /*19b0*/  FADD.FTZ R81, R115, R114 ;  /* 0x0000007273517221 */ /* 0x002fe20000010000 */
[----:B0-----:R-:W-:Y:S01]  /*19c0*/  @!P2 IADD3 R114, R6, R113, RZ ;  /* 0x000000710672a210 */ /* 0x001fe20007ffe0ff */
[----:B------:R-:W-:Y:S01]  /*19d0*/  WARPSYNC 0xffffffff ;  /* 0xffffffff00007948 */ /* 0x000fe20003800000 */
[----:B------:R-:W-:Y:S01]  /*19e0*/  ISETP.GT.U32.AND P1, PT, R4, 0x7, PT ;  /* 0x000000070400780c */ /* 0x000fe20003f24070 */
[----:B------:R-:W-:Y:S01]  /*19f0*/  CS2R R82, SRZ ;  /* 0x0000000000527805 */ /* 0x000fe2000001ff00 */
[----:B------:R-:W-:Y:S01]  /*1a00*/  HFMA2.MMA R116, -RZ, RZ, 0, 0 ;  /* 0x00000000ff747435 */ /* 0x000fe200000001ff */
[----:B------:R-:W-:Y:S04]  /*1a10*/  @!P2 STS.64 [R114.X8], R80 ;  /* 0x000000507200a388 */ /* 0x000fe80000008a00 */
[----:B------:R-:W-:Y:S01]  /*1a20*/  BAR.SYNC.DEFER_BLOCKING 0x0 ;  /* 0x0000000000007b1d */ /* 0x000fe20000010000 */
[----:B------:R-:W-:-:S05]  /*1a30*/  ISETP.NE.AND P2, PT, RZ, UR6, PT ;  /* 0x00000006ff007c0c */ /* 0x000fca000bf45270 */
[----:B------:R-:W-:Y:S02]  /*1a40*/  @!P1 IADD3 R115, R4, R113, RZ ;  /* 0x0000007104739210 */ /* 0x000fe40007ffe0ff */
        /* <DEDUP_REMOVED lines=19> */
[----:B0-----:R-:W-:Y:S02]  /*1b80*/  FADD.FTZ R114, R114, R83 ;  /* 0x0000005372727221 */ /* 0x001fe40000010000 */
[----:B------:R-:W0:Y:S01]  /*1b90*/  I2F R83, R113 ;  /* 0x0000007100537306 */ /* 0x000e220000201400 */
[----:B------:R-:W1:Y:S01]  /*1ba0*/  SHFL.DOWN PT, R82, R115, 0x2, 0x1f ;  /* 0x08401f0073527f89 */ /* 0x000e6200000e0000 */
[----:B------:R-:W-:-:S04]  /*1bb0*/  FMUL.FTZ R119, R119, R118 ;  /* 0x0000007677777220 */ /* 0x000fc80000410000 */
[----:B------:R-:W-:-:S04]  /*1bc0*/  FMUL.FTZ R119, R119, R120 ;  /* 0x0000007877777220 */ /* 0x000fc80000410000 */
[----:B------:R-:W-:Y:S02]  /*1bd0*/  FFMA.FTZ R116, R81, R119, R114 ;  /* 0x0000007751747223 */ /* 0x000fe40000010072 */
[----:B------:R-:W2:Y:S01]  /*1be0*/  SHFL.DOWN PT, R114, R113, 0x1, 0x1f ;  /* 0x08201f0071727f89 */ /* 0x000ea200000e0000 */
[----:B0-----:R-:W0:Y:S03]  /*1bf0*/  MUFU.RCP R81, R83 ;  /* 0x0000005300517308 */ /* 0x001e260000001000 */
[----:B------:R-:W3:Y:S01]  /*1c00*/  SHFL.DOWN PT, R117, R116, 0x2, 0x1f ;  /* 0x08401f0074757f89 */ /* 0x000ee200000e0000 */
[----:B-1----:R-:W-:Y:S02]  /*1c10*/  FADD.FTZ R118, R115, -R82 ;  /* 0x8000005273767221 */ /* 0x002fe40000010000 */
[----:B------:R-:W-:Y:S02]  /*1c20*/  FMUL.FTZ R82, R82, R80 ;  /* 0x0000005052527220 */ /* 0x000fe40000410000 */
[----:B------:R-:W-:-:S02]  /*1c30*/  FMUL.FTZ R119, R118, R118 ;  /* 0x0000007676777220 */ /* 0x000fc40000410000 */
[C---:B------:R-:W-:Y:S02]  /*1c40*/  FFMA.FTZ R82, R112.reuse, R115, R82 ;  /* 0x0000007370527223 */ /* 0x040fe40000010052 */
[----:B------:R-:W-:Y:S02]  /*1c50*/  FMUL.FTZ R119, R112, R119 ;  /* 0x0000007770777220 */ /* 0x000fe40000410000 */
[----:B0-----:R-:W-:Y:S01]  /*1c60*/  FMUL.FTZ R82, R81, R82 ;  /* 0x0000005251527220 */ /* 0x001fe20000410000 */
[----:B--2---:R-:W-:Y:S01]  /*1c70*/  IADD3 R112, R113, R114, RZ ;  /* 0x0000007271707210 */ /* 0x004fe20007ffe0ff */
[----:B------:R-:W-:Y:S01]  /*1c80*/  FMUL.FTZ R119, R119, R80 ;  /* 0x0000005077777220 */ /* 0x000fe20000410000 */
[----:B------:R-:W-:Y:S02]  /*1c90*/  I2F R114, R114 ;  /* 0x0000007200727306 */ /* 0x000fe40000201400 */
[----:B------:R-:W0:Y:S01]  /*1ca0*/  SHFL.DOWN PT, R113, R82, 0x1, 0x1f ;  /* 0x08201f0052717f89 */ /* 0x000e2200000e0000 */
[----:B---3--:R-:W-:-:S04]  /*1cb0*/  FADD.FTZ R80, R116, R117 ;  /* 0x0000007574507221 */ /* 0x008fc80000010000 */
[----:B------:R-:W-:Y:S01]  /*1cc0*/  FFMA.FTZ R80, R81, R119, R80 ;  /* 0x0000007751507223 */ /* 0x000fe20000010050 */
[----:B------:R-:W1:Y:S04]  /*1cd0*/  I2F R112, R112 ;  /* 0x0000007000707306 */ /* 0x000e680000201400 */
[----:B------:R-:W2:Y:S04]  /*1ce0*/  SHFL.DOWN PT, R81, R80, 0x1, 0x1f ;  /* 0x08201f0050517f89 */ /* 0x000ea800000e0000 */
[----:B-1----:R1:W3:Y:S01]  /*1cf0*/  MUFU.RCP R115, R112 ;  /* 0x0000007000737308 */ /* 0x0022e20000001000 */
[----:B0-----:R-:W-:-:S02]  /*1d00*/  FMUL.FTZ R116, R113, R114 ;  /* 0x0000007271747220 */ /* 0x001fc40000410000 */
[----:B------:R-:W-:Y:S02]  /*1d10*/  FADD.FTZ R113, R82, -R113 ;  /* 0x8000007152717221 */ /* 0x000fe40000010000 */
[----:B------:R-:W-:Y:S02]  /*1d20*/  FFMA.FTZ R118, R83, R82, R116 ;  /* 0x0000005253767223 */ /* 0x000fe40000010074 */
[----:B------:R-:W-:Y:S01]  /*1d30*/  FMUL.FTZ R116, R113, R113 ;  /* 0x0000007171747220 */ /* 0x000fe20000410000 */
[----:B-1----:R-:W-:-:S03]  /*1d40*/  MOV R112, c[0x0][0x1e0] ;  /* 0x0000780000707a02 */ /* 0x002fc60000000f00 */
[----:B------:R-:W-:Y:S02]  /*1d50*/  FMUL.FTZ R116, R83, R116 ;  /* 0x0000007453747220 */ /* 0x000fe40000410000 */
[----:B--2---:R-:W-:Y:S01]  /*1d60*/  FADD.FTZ R82, R80, R81 ;  /* 0x0000005150527221 */ /* 0x004fe20000010000 */
[----:B------:R-:W-:Y:S01]  /*1d70*/  @!P1 MOV R81, 0x4 ;  /* 0x0000000400519802 */ /* 0x000fe20000000f00 */
[C---:B---3--:R-:W-:Y:S02]  /*1d80*/  FMUL.FTZ R118, R115.reuse, R118 ;  /* 0x0000007673767220 */ /* 0x048fe40000410000 */
[----:B------:R-:W-:Y:S02]  /*1d90*/  FMUL.FTZ R116, R116, R114 ;  /* 0x0000007274747220 */ /* 0x000fe40000410000 */
[----:B------:R-:W-:Y:S01]  /*1da0*/  @!P1 IMAD.WIDE R80, R8, R81, c[0x0][0x1a0] ;  /* 0x0000680008509625 */ /* 0x000fe200078e0251 */
[----:B------:R-:W0:Y:S03]  /*1db0*/  SHFL.IDX PT, R113, R118, RZ, 0x1f ;  /* 0x00001fff76717589 */ /* 0x000e2600000e0000 */
[----:B------:R-:W-:-:S05]  /*1dc0*/  FFMA.FTZ R82, R115, R116, R82 ;  /* 0x0000007473527223 */ /* 0x000fca0000010052 */
[----:B------:R-:W1:Y:S01]  /*1dd0*/  SHFL.IDX PT, R115, R82, RZ, 0x1f ;  /* 0x00001fff52737589 */ /* 0x000e6200000e0000 */
[----:B0-----:R-:W-:-:S03]  /*1de0*/  FMUL.FTZ R83, R113, R113 ;  /* 0x0000007171537220 */ /* 0x001fc60000410000 */
[----:B------:R0:W-:Y:S02]  /*1df0*/  @!P1 STG.E [R80.64], R113 ;  /* 0x0000007150009986 */ /* 0x0001e4000c101904 */
[----:B------:R-:W-:Y:S01]  /*1e00*/  FSEL R83, R83, RZ, P2 ;  /* 0x000000ff53537208 */ /* 0x000fe20001000000 */
[----:B-1----:R-:W-:Y:S01]  /*1e10*/  FFMA.FTZ R112, R115, R112, c[0x0][0x228] ;  /* 0x00008a0073707623 */ /* 0x002fe20000010070 */
[----:B------:R-:W-:-:S03]  /*1e20*/  @!P1 MOV R115, 0x4 ;  /* 0x0000000400739802 */ /* 0x000fc60000000f00 */
[----:B------:R-:W-:Y:S01]  /*1e30*/  FADD.FTZ R112, R112, R83 ;  /* 0x0000005370707221 */ /* 0x000fe20000010000 */
[----:B0-----:R-:W-:Y:S01]  /*1e40*/  FSEL R81, R113, RZ, !P2 ;  /* 0x000000ff71517208 */ /* 0x001fe20005000000 */
[----:B------:R-:W-:Y:S01]  /*1e50*/  @!P1 IMAD.WIDE R114, R8, R115, c[0x0][0x1a8] ;  /* 0x00006a0008729625 */ /* 0x000fe200078e0273 */
[----:B------:R-:W-:Y:S02]  /*1e60*/  LEA R80, P2, R14, c[0x0][0x208], 0x4 ;  /* 0x000082000e507a11 */ /* 0x000fe400078420ff */
[----:B------:R-:W-:Y:S01]  /*1e70*/  IADD3 R8, R8, c[0x0][0x160], RZ ;  /* 0x0000580008087a10 */ /* 0x000fe20007ffe0ff */
[C---:B------:R-:W-:Y:S02]  /*1e80*/  FADD.FTZ R83, -R81.reuse, R85 ;  /* 0x0000005551537221 */ /* 0x040fe40000010100 */
[C---:B------:R-:W-:Y:S02]  /*1e90*/  FADD.FTZ R82, -R81.reuse, R84 ;  /* 0x0000005451527221 */ /* 0x040fe40000010100 */
[----:B------:R-:W-:-:S02]  /*1ea0*/  FADD.FTZ R85, -R81, R88 ;  /* 0x0000005851557221 */ /* 0x000fc40000010100 */
[C---:B------:R-:W-:Y:S02]  /*1eb0*/  FADD.FTZ R84, -R81.reuse, R87 ;  /* 0x0000005751547221 */ /* 0x040fe40000010100 */
[C---:B------:R-:W-:Y:S01]  /*1ec0*/  FADD.FTZ R88, -R81.reuse, R89 ;  /* 0x0000005951587221 */ /* 0x040fe20000010100 */
[----:B------:R-:W0:Y:S01]  /*1ed0*/  MUFU.RSQ R87, R112 ;  /* 0x0000007000577308 */ /* 0x000e220000001400 */
        /* <DEDUP_REMOVED lines=8> */
[----:B0-----:R0:W-:Y:S01]  /*1f60*/  @!P1 STG.E [R114.64], R87 ;  /* 0x0000005772009986 */ /* 0x0011e2000c101904 */
[C---:B------:R-:W-:Y:S02]  /*1f70*/  FADD.FTZ R100, -R81.reuse, R101 ;  /* 0x0000006551647221 */ /* 0x040fe40000010100 */
[----:B------:R-:W-:-:S02]  /*1f80*/  FADD.FTZ R101, -R81, R102 ;  /* 0x0000006651657221 */ /* 0x000fc40000010100 */
[C---:B------:R-:W-:Y:S02]  /*1f90*/  FADD.FTZ R102, -R81.reuse, R104 ;  /* 0x0000006851667221 */ /* 0x040fe40000010100 */
[C---:B------:R-:W-:Y:S02]  /*1fa0*/  FADD.FTZ R104, -R81.reuse, R105 ;  /* 0x0000006951687221 */ /* 0x040fe40000010100 */
[C---:B------:R-:W-:Y:S02]  /*1fb0*/  FADD.FTZ R13, -R81.reuse, R13 ;  /* 0x0000000d510d7221 */ /* 0x040fe40000010100 */
[----:B------:R-:W-:Y:S01]  /*1fc0*/  FADD.FTZ R105, -R81, R106 ;  /* 0x0000006a51697221 */ /* 0x000fe20000010100 */
[----:B0-----:R-:W-:Y:S01]  /*1fd0*/  LEA R114, P1, R9, c[0x0][0x208], 0x4 ;  /* 0x0000820009727a11 */ /* 0x001fe200078220ff */
[C---:B------:R-:W-:Y:S02]  /*1fe0*/  FADD.FTZ R10, -R81.reuse, R10 ;  /* 0x0000000a510a7221 */ /* 0x040fe40000010100 */
[----:B------:R-:W-:Y:S01]  /*1ff0*/  FADD.FTZ R106, -R81, R107 ;  /* 0x0000006b516a7221 */ /* 0x000fe20000010100 */
[----:B------:R-:W-:Y:S01]  /*2000*/  LEA.HI.X R115, R9, c[0x0][0x20c], RZ, 0x4, P1 ;  /* 0x0000830009737a11 */ /* 0x000fe200008f24ff */
        /* <DEDUP_REMOVED lines=9> */
[----:B------:R-:W-:Y:S02]  /*20a0*/  FMUL.FTZ R10, R87, R15 ;  /* 0x0000000f570a7220 */ /* 0x000fe40000410000 */
[C---:B------:R-:W-:Y:S02]  /*20b0*/  FADD.FTZ R109, -R81.reuse, R109 ;  /* 0x0000006d516d7221 */ /* 0x040fe40000010100 */
[----:B------:R-:W-:Y:S01]  /*20c0*/  FADD.FTZ R110, -R81, R110 ;  /* 0x0000006e516e7221 */ /* 0x000fe20000010100 */
[----:B------:R-:W-:Y:S01]  /*20d0*/  LEA.HI.X R81, R14, c[0x0][0x20c], RZ, 0x4, P2 ;  /* 0x000083000e517a11 */ /* 0x000fe200010f24ff */
[----:B------:R-:W-:Y:S01]  /*20e0*/  FFMA.FTZ R15, R51, R13, R23 ;  /* 0x0000000d330f7223 */ /* 0x000fe20000010017 */
[----:B------:R-:W-:Y:S01]  /*20f0*/  LEA R112, P2, R86, c[0x0][0x208], 0x4 ;  /* 0x0000820056707a11 */ /* 0x000fe200078420ff */
[----:B------:R-:W-:-:S02]  /*2100*/  FFMA.FTZ R13, R49, R12, R21 ;  /* 0x0000000c310d7223 */ /* 0x000fc40000010015 */
[----:B------:R-:W-:Y:S01]  /*2110*/  FFMA.FTZ R14, R50, R11, R22 ;  /* 0x0000000b320e7223 */ /* 0x000fe20000010016 */
[----:B------:R-:W-:Y:S01]  /*2120*/  LEA.HI.X R113, R86, c[0x0][0x20c], RZ, 0x4, P2 ;  /* 0x0000830056717a11 */ /* 0x000fe200010f24ff */
        /* <DEDUP_REMOVED lines=13> */
[----:B0-----:R-:W-:Y:S01]  /*2200*/  FFMA.FTZ R15, R55, R84, R27 ;  /* 0x00000054370f7223 */ /* 0x001fe2000001001b */
[----:B------:R-:W-:Y:S01]  /*2210*/  LEA R84, P3, R103, c[0x0][0x208], 0x4 ;  /* 0x0000820067547a11 */ /* 0x000fe200078620ff */
[----:B------:R-:W-:Y:S02]  /*2220*/  FFMA.FTZ R14, R54, R83, R26 ;  /* 0x00000053360e7223 */ /* 0x000fe4000001001a */
[----:B------:R-:W-:Y:S02]  /*2230*/  FFMA.FTZ R13, R53, R82, R25 ;  /* 0x00000052350d7223 */ /* 0x000fe40000010019 */
[----:B------:R-:W-:Y:S01]  /*2240*/  FFMA.FTZ R12, R52, R10, R24 ;  /* 0x0000000a340c7223 */ /* 0x000fe20000010018 */
[----:B------:R-:W-:Y:S01]  /*2250*/  LEA R10, P1, R96, c[0x0][0x208], 0x4 ;  /* 0x00008200600a7a11 */ /* 0x000fe200078220ff */
[----:B------:R-:W-:-:S02]  /*2260*/  FFMA.FTZ R83, R59, R90, R31 ;  /* 0x0000005a3b537223 */ /* 0x000fc4000001001f */
[----:B------:R-:W-:Y:S01]  /*2270*/  FFMA.FTZ R82, R58, R89, R30 ;  /* 0x000000593a527223 */ /* 0x000fe2000001001e */
[----:B------:R0:W-:Y:S01]  /*2280*/  STG.E.128 [R114.64], R12 ;  /* 0x0000000c72007986 */ /* 0x0001e2000c101d04 */
[----:B------:R-:W-:Y:S01]  /*2290*/  FFMA.FTZ R81, R57, R88, R29 ;  /* 0x0000005839517223 */ /* 0x000fe2000001001d */
[----:B------:R-:W-:Y:S01]  /*22a0*/  LEA.HI.X R11, R96, c[0x0][0x20c], RZ, 0x4, P1 ;  /* 0x00008300600b7a11 */ /* 0x000fe200008f24ff */
[----:B------:R-:W-:Y:S01]  /*22b0*/  FFMA.FTZ R80, R56, R85, R28 ;  /* 0x0000005538507223 */ /* 0x000fe2000001001c */
[----:B------:R-:W-:Y:S01]  /*22c0*/  LEA.HI.X R85, R103, c[0x0][0x20c], RZ, 0x4, P3 ;  /* 0x0000830067557a11 */ /* 0x000fe200018f24ff */
[----:B------:R-:W-:Y:S01]  /*22d0*/  FFMA.FTZ R95, R63, R95, R35 ;  /* 0x0000005f3f5f7223 */ /* 0x000fe20000010023 */
[----:B------:R-:W-:Y:S01]  /*22e0*/  ISETP.GE.AND P1, PT, R8, c[0x0][0x164], PT ;  /* 0x0000590008007a0c */ /* 0x000fe20003f26270 */
[----:B------:R-:W-:Y:S01]  /*22f0*/  FFMA.FTZ R94, R62, R94, R34 ;  /* 0x0000005e3e5e7223 */ /* 0x000fe20000010022 */
[----:B------:R1:W-:Y:S01]  /*2300*/  STG.E.128 [R112.64], R80 ;  /* 0x0000005070007986 */ /* 0x0003e2000c101d04 */
[----:B------:R-:W-:-:S02]  /*2310*/  FFMA.FTZ R93, R61, R93, R33 ;  /* 0x0000005d3d5d7223 */ /* 0x000fc40000010021 */
[----:B------:R-:W-:Y:S02]  /*2320*/  FFMA.FTZ R92, R60, R92, R32 ;  /* 0x0000005c3c5c7223 */ /* 0x000fe40000010020 */
[C---:B------:R-:W-:Y:S02]  /*2330*/  FMUL.FTZ R98, R87.reuse, R98 ;  /* 0x0000006257627220 */ /* 0x040fe40000410000 */
[C---:B------:R-:W-:Y:S02]  /*2340*/  FMUL.FTZ R99, R87.reuse, R99 ;  /* 0x0000006357637220 */ /* 0x040fe40000410000 */
[----:B------:R-:W-:Y:S01]  /*2350*/  FMUL.FTZ R100, R87, R100 ;  /* 0x0000006457647220 */ /* 0x000fe20000410000 */
[----:B0-----:R-:W-:Y:S01]  /*2360*/  LEA R12, P2, R91, c[0x0][0x208], 0x4 ;  /* 0x000082005b0c7a11 */ /* 0x001fe200078420ff */
[C---:B------:R-:W-:Y:S02]  /*2370*/  FMUL.FTZ R101, R87.reuse, R101 ;  /* 0x0000006557657220 */ /* 0x040fe40000410000 */
[----:B------:R-:W-:Y:S01]  /*2380*/  FMUL.FTZ R102, R87, R102 ;  /* 0x0000006657667220 */ /* 0x000fe20000410000 */
[----:B------:R-:W-:Y:S01]  /*2390*/  LEA.HI.X R13, R91, c[0x0][0x20c], RZ, 0x4, P2 ;  /* 0x000083005b0d7a11 */ /* 0x000fe200010f24ff */
[----:B------:R-:W-:Y:S01]  /*23a0*/  FMUL.FTZ R104, R87, R104 ;  /* 0x0000006857687220 */ /* 0x000fe20000410000 */
[----:B------:R-:W-:Y:S01]  /*23b0*/  LEA R86, P2, R97, c[0x0][0x208], 0x4 ;  /* 0x0000820061567a11 */ /* 0x000fe200078420ff */
[----:B------:R-:W-:-:S02]  /*23c0*/  FMUL.FTZ R105, R87, R105 ;  /* 0x0000006957697220 */ /* 0x000fc40000410000 */
[C---:B------:R-:W-:Y:S01]  /*23d0*/  FMUL.FTZ R106, R87.reuse, R106 ;  /* 0x0000006a576a7220 */ /* 0x040fe20000410000 */
[----:B------:R0:W-:Y:S01]  /*23e0*/  STG.E.128 [R12.64], R92 ;  /* 0x0000005c0c007986 */ /* 0x0001e2000c101d04 */
[C---:B------:R-:W-:Y:S02]  /*23f0*/  FMUL.FTZ R108, R87.reuse, R108 ;  /* 0x0000006c576c7220 */ /* 0x040fe40000410000 */
[C---:B------:R-:W-:Y:S02]  /*2400*/  FMUL.FTZ R107, R87.reuse, R107 ;  /* 0x0000006b576b7220 */ /* 0x040fe40000410000 */
[C---:B------:R-:W-:Y:S02]  /*2410*/  FMUL.FTZ R109, R87.reuse, R109 ;  /* 0x0000006d576d7220 */ /* 0x040fe40000410000 */
[----:B------:R-:W-:Y:S01]  /*2420*/  FMUL.FTZ R110, R87, R110 ;  /* 0x0000006e576e7220 */ /* 0x000fe20000410000 */
[----:B------:R-:W-:Y:S01]  /*2430*/  LEA.HI.X R87, R97, c[0x0][0x20c], RZ, 0x4, P2 ;  /* 0x0000830061577a11 */ /* 0x000fe200010f24ff */
[----:B------:R-:W-:Y:S01]  /*2440*/  FFMA.FTZ R15, R67, R101, R39 ;  /* 0x00000065430f7223 */ /* 0x000fe20000010027 */
[----:B------:R-:W-:Y:S01]  /*2450*/  LOP3.LUT P2, RZ, R3, 0xff, RZ, 0xc0, !PT ;  /* 0x000000ff03ff7812 */ /* 0x000fe2000784c0ff */
[----:B------:R-:W-:-:S02]  /*2460*/  FFMA.FTZ R14, R66, R100, R38 ;  /* 0x00000064420e7223 */ /* 0x000fc40000010026 */
[----:B-1----:R-:W-:Y:S01]  /*2470*/  FFMA.FTZ R83, R71, R106, R43 ;  /* 0x0000006a47537223 */ /* 0x002fe2000001002b */
[----:B------:R-:W-:Y:S01]  /*2480*/  SEL R3, RZ, 0x1, P2 ;  /* 0x00000001ff037807 */ /* 0x000fe20001000000 */
[----:B------:R-:W-:Y:S02]  /*2490*/  FFMA.FTZ R82, R70, R105, R42 ;  /* 0x0000006946527223 */ /* 0x000fe4000001002a */
[----:B------:R-:W-:Y:S02]  /*24a0*/  FFMA.FTZ R81, R69, R104, R41 ;  /* 0x0000006845517223 */ /* 0x000fe40000010029 */
[----:B0-----:R-:W-:Y:S02]  /*24b0*/  FFMA.FTZ R13, R65, R99, R37 ;  /* 0x00000063410d7223 */ /* 0x001fe40000010025 */
[----:B------:R-:W-:Y:S02]  /*24c0*/  FFMA.FTZ R12, R64, R98, R36 ;  /* 0x00000062400c7223 */ /* 0x000fe40000010024 */
[----:B------:R-:W-:-:S02]  /*24d0*/  FFMA.FTZ R80, R68, R102, R40 ;  /* 0x0000006644507223 */ /* 0x000fc40000010028 */
[----:B------:R-:W-:Y:S01]  /*24e0*/  FFMA.FTZ R111, R75, R108, R47 ;  /* 0x0000006c4b6f7223 */ /* 0x000fe2000001002f */
[----:B------:R0:W-:Y:S01]  /*24f0*/  STG.E.128 [R10.64], R12 ;  /* 0x0000000c0a007986 */ /* 0x0001e2000c101d04 */
[----:B------:R-:W-:Y:S02]  /*2500*/  FFMA.FTZ R110, R74, R110, R46 ;  /* 0x0000006e4a6e7223 */ /* 0x000fe4000001002e */
[----:B------:R-:W-:Y:S01]  /*2510*/  FFMA.FTZ R109, R73, R109, R45 ;  /* 0x0000006d496d7223 */ /* 0x000fe2000001002d */
[----:B------:R0:W-:Y:S01]  /*2520*/  STG.E.128 [R86.64], R80 ;  /* 0x0000005056007986 */ /* 0x0001e2000c101d04 */
[----:B------:R-:W-:-:S05]  /*2530*/  FFMA.FTZ R108, R72, R107, R44 ;  /* 0x0000006b486c7223 */ /* 0x000fca000001002c */
[----:B------:R0:W-:Y:S02]  /*2540*/  STG.E.128 [R84.64], R108 ;  /* 0x0000006c54007986 */ /* 0x0001e4000c101d04 */
[----:B0----5:R-:W-:Y:S01]  /*2550*/  @P1 CALL.REL.NOINC `(.L_x_42367) ;  /* 0x0000001000001944 */ /* 0x021fe20003c00000 */
[----:B------:R-:W-:Y:S05]  /*2560*/  BRA `(.L_x_42368) ;  /* 0xffffde2000007947 */ /* 0x000fea000383ffff */
.L_x_42367:
[----:B------:R-:W-:Y:S05]  /*2570*/  EXIT ;  /* 0x000000000000794d */ /* 0x000fea0003800000 */
.L_x_42365:
[----:B0-----:R-:W-:Y:S01]  /*2580*/  HFMA2.MMA R115, -RZ, RZ, 0, 5.9604644775390625e-08 ;  /* 0x00000001ff737435 */ /* 0x001fe200000001ff */
[----:B------:R-:W-:Y:S02]  /*2590*/  MOV R81, 0x1f ;  /* 0x0000001f00517802 */ /* 0x000fe40000000f00 */
[----:B------:R-:W-:Y:S02]  /*25a0*/  MOV R112, 0xffffffff ;  /* 0xffffffff00707802 */ /* 0x000fe40000000f00 */
[----:B------:R-:W-:Y:S02]  /*25b0*/  MOV R82, 0x25d0 ;  /* 0x000025d000527802 */ /* 0x000fe40000000f00 */
[----:B-----5:R-:W-:Y:S05]  /*25c0*/  CALL.REL.NOINC `($__internal_145_$__cuda_sm70_shflsync_bfly_p) ;  /* 0x0000071000007944 */ /* 0x020fea0003c00000 */
[----:B-1----:R-:W-:Y:S01]  /*25d0*/  MOV R80, R115 ;  /* 0x0000007300507202 */ /* 0x002fe20000000f00 */
[----:B0-----:R-:W-:Y:S05]  /*25e0*/  BRA `(.L_x_42369) ;  /* 0xffffef0000007947 */ /* 0x001fea000383ffff */
.L_x_42366:
[----:B------:R-:W-:Y:S01]  /*25f0*/  HFMA2.MMA R115, -RZ, RZ, 0, 1.1920928955078125e-07 ;  /* 0x00000002ff737435 */ /* 0x000fe200000001ff */
[----:B------:R-:W-:Y:S02]  /*2600*/  MOV R81, 0x1f ;  /* 0x0000001f00517802 */ /* 0x000fe40000000f00 */
[----:B------:R-:W-:-:S02]  /*2610*/  MOV R112, 0xffffffff ;  /* 0xffffffff00707802 */ /* 0x000fc40000000f00 */
[----:B------:R-:W-:Y:S02]  /*2620*/  MOV R82, 0x2640 ;  /* 0x0000264000527802 */ /* 0x000fe40000000f00 */
[----:B-----5:R-:W-:Y:S05]  /*2630*/  CALL.REL.NOINC `($__internal_145_$__cuda_sm70_shflsync_bfly_p) ;  /* 0x000006a000007944 */ /* 0x020fea0003c00000 */
[----:B01----:R-:W-:Y:S01]  /*2640*/  FADD.FTZ R114, R114, R115 ;  /* 0x0000007372727221 */ /* 0x003fe20000010000 */
[----:B------:R-:W-:Y:S01]  /*2650*/  HFMA2.MMA R115, -RZ, RZ, 0, 2.384185791015625e-07 ;  /* 0x00000004ff737435 */ /* 0x000fe200000001ff */
[----:B------:R-:W-:Y:S02]  /*2660*/  MOV R81, 0x1f ;  /* 0x0000001f00517802 */ /* 0x000fe40000000f00 */
[----:B------:R-:W-:Y:S02]  /*2670*/  MOV R112, 0xffffffff ;  /* 0xffffffff00707802 */ /* 0x000fe40000000f00 */
[----:B------:R-:W-:Y:S02]  /*2680*/  MOV R82, 0x26a0 ;  /* 0x000026a000527802 */ /* 0x000fe40000000f00 */
[----:B------:R-:W-:Y:S05]  /*2690*/  CALL.REL.NOINC `($__internal_145_$__cuda_sm70_shflsync_bfly_p) ;  /* 0x0000064000007944 */ /* 0x000fea0003c00000 */
[----:B01----:R-:W-:Y:S01]  /*26a0*/  FADD.FTZ R114, R114, R115 ;  /* 0x0000007372727221 */ /* 0x003fe20000010000 */
[----:B------:R-:W-:Y:S01]  /*26b0*/  HFMA2.MMA R115, -RZ, RZ, 0, 4.76837158203125e-07 ;  /* 0x00000008ff737435 */ /* 0x000fe200000001ff */
[----:B------:R-:W-:Y:S02]  /*26c0*/  MOV R81, 0x1f ;  /* 0x0000001f00517802 */ /* 0x000fe40000000f00 */
[----:B------:R-:W-:-:S02]  /*26d0*/  MOV R112, 0xffffffff ;  /* 0xffffffff00707802 */ /* 0x000fc40000000f00 */
[----:B------:R-:W-:Y:S02]  /*26e0*/  MOV R82, 0x2700 ;  /* 0x0000270000527802 */ /* 0x000fe40000000f00 */
[----:B------:R-:W-:Y:S05]  /*26f0*/  CALL.REL.NOINC `($__internal_145_$__cuda_sm70_shflsync_bfly_p) ;  /* 0x000005e000007944 */ /* 0x000fea0003c00000 */
[----:B01----:R-:W-:Y:S01]  /*2700*/  FADD.FTZ R114, R114, R115 ;  /* 0x0000007372727221 */ /* 0x003fe20000010000 */
[----:B------:R-:W-:Y:S01]  /*2710*/  HFMA2.MMA R115, -RZ, RZ, 0, 9.5367431640625e-07 ;  /* 0x00000010ff737435 */ /* 0x000fe200000001ff */
[----:B------:R-:W-:Y:S02]  /*2720*/  MOV R81, 0x1f ;  /* 0x0000001f00517802 */ /* 0x000fe40000000f00 */
[----:B------:R-:W-:Y:S02]  /*2730*/  MOV R112, 0xffffffff ;  /* 0xffffffff00707802 */ /* 0x000fe40000000f00 */
[----:B------:R-:W-:Y:S02]  /*2740*/  MOV R82, 0x2760 ;  /* 0x0000276000527802 */ /* 0x000fe40000000f00 */
[----:B------:R-:W-:Y:S05]  /*2750*/  CALL.REL.NOINC `($__internal_145_$__cuda_sm70_shflsync_bfly_p) ;  /* 0x0000058000007944 */ /* 0x000fea0003c00000 */
        /* <DEDUP_REMOVED lines=62> */
[----:B------:R-:W-:Y:S05]  /*2b40*/  CALL.REL.NOINC `($__internal_145_$__cuda_sm70_shflsync_bfly_p) ;  /* 0x0000019000007944 */ /* 0x000fea0003c00000 */
[----:B01----:R-:W-:Y:S01]  /*2b50*/  FADD.FTZ R114, R114, R115 ;  /* 0x0000007372727221 */ /* 0x003fe20000010000 */
[----:B------:R-:W-:Y:S01]  /*2b60*/  HFMA2.MMA R115, -RZ, RZ, 0, 1.1920928955078125e-07 ;  /* 0x00000002ff737435 */ /* 0x000fe200000001ff */
[----:B------:R-:W-:Y:S02]  /*2b70*/  MOV R81, 0x1f ;  /* 0x0000001f00517802 */ /* 0x000fe40000000f00 */
[----:B------:R-:W-:Y:S02]  /*2b80*/  MOV R112, 0xffffffff ;  /* 0xffffffff00707802 */ /* 0x000fe40000000f00 */
[----:B------:R-:W-:Y:S02]  /*2b90*/  MOV R82, 0x2bb0 ;  /* 0x00002bb000527802 */ /* 0x000fe40000000f00 */
[----:B------:R-:W-:Y:S05]  /*2ba0*/  CALL.REL.NOINC `($__internal_145_$__cuda_sm70_shflsync_bfly_p) ;  /* 0x0000013000007944 */ /* 0x000fea0003c00000 */
[----:B01----:R-:W-:Y:S01]  /*2bb0*/  FADD.FTZ R114, R114, R115 ;  /* 0x0000007372727221 */ /* 0x003fe20000010000 */
[----:B------:R-:W-:Y:S01]  /*2bc0*/  HFMA2.MMA R115, -RZ, RZ, 0, 2.384185791015625e-07 ;  /* 0x00000004ff737435 */ /* 0x000fe200000001ff */
[----:B------:R-:W-:-:S02]  /*2bd0*/  MOV R81, 0x1f ;  /* 0x0000001f00517802 */ /* 0x000fc40000000f00 */
[----:B------:R-:W-:Y:S02]  /*2be0*/  MOV R112, 0xffffffff ;  /* 0xffffffff00707802 */ /* 0x000fe40000000f00 */
[----:B------:R-:W-:Y:S02]  /*2bf0*/  MOV R82, 0x2c10 ;  /* 0x00002c1000527802 */ /* 0x000fe40000000f00 */
[----:B------:R-:W-:Y:S05]  /*2c00*/  CALL.REL.NOINC `($__internal_145_$__cuda_sm70_shflsync_bfly_p) ;  /* 0x000000d000007944 */ /* 0x000fea0003c00000 */
[----:B01----:R-:W-:Y:S01]  /*2c10*/  FADD.FTZ R114, R114, R115 ;  /* 0x0000007372727221 */ /* 0x003fe20000010000 */
[----:B------:R-:W-:Y:S01]  /*2c20*/  HFMA2.MMA R115, -RZ, RZ, 0, 4.76837158203125e-07 ;  /* 0x00000008ff737435 */ /* 0x000fe200000001ff */
[----:B------:R-:W-:Y:S02]  /*2c30*/  MOV R81, 0x1f ;  /* 0x0000001f00517802 */ /* 0x000fe40000000f00 */
[----:B------:R-:W-:Y:S02]  /*2c40*/  MOV R112, 0xffffffff ;  /* 0xffffffff00707802 */ /* 0x000fe40000000f00 */
[----:B------:R-:W-:Y:S02]  /*2c50*/  MOV R82, 0x2c70 ;  /* 0x00002c7000527802 */ /* 0x000fe40000000f00 */
[----:B------:R-:W-:Y:S05]  /*2c60*/  CALL.REL.NOINC `($__internal_145_$__cuda_sm70_shflsync_bfly_p) ;  /* 0x0000007000007944 */ /* 0x000fea0003c00000 */
[----:B01----:R-:W-:Y:S01]  /*2c70*/  FADD.FTZ R114, R114, R115 ;  /* 0x0000007372727221 */ /* 0x003fe20000010000 */
[----:B------:R-:W-:Y:S01]  /*2c80*/  HFMA2.MMA R115, -RZ, RZ, 0, 9.5367431640625e-07 ;  /* 0x00000010ff737435 */ /* 0x000fe200000001ff */
[----:B------:R-:W-:-:S02]  /*2c90*/  MOV R81, 0x1f ;  /* 0x0000001f00517802 */ /* 0x000fc40000000f00 */
[----:B------:R-:W-:Y:S02]  /*2ca0*/  MOV R112, 0xffffffff ;  /* 0xffffffff00707802 */ /* 0x000fe40000000f00 */
[----:B------:R-:W-:Y:S02]  /*2cb0*/  MOV R82, 0x2cd0 ;  /* 0x00002cd000527802 */ /* 0x000fe40000000f00 */
[----:B------:R-:W-:Y:S05]  /*2cc0*/  CALL.REL.NOINC `($__internal_145_$__cuda_sm70_shflsync_bfly_p) ;  /* 0x0000001000007944 */ /* 0x000fea0003c00000 */
[----:B01----:R-:W-:Y:S05]  /*2cd0*/  BRA `(.L_x_42370) ;  /* 0xffffecd000007947 */ /* 0x003fea000383ffff */
        .weak           $__internal_145_$__cuda_sm70_shflsync_bfly_p
        .type           $__internal_145_$__cuda_sm70_shflsync_bfly_p,@function
        .size           $__internal_145_$__cuda_sm70_shflsync_bfly_p,(.L_x_44985 - $__internal_145_$__cuda_sm70_shflsync_bfly_p)
$__internal_145_$__cuda_sm70_shflsync_bfly_p:
[----:B------:R-:W-:Y:S01]  /*2ce0*/  HFMA2.MMA R83, -RZ, RZ, 0, 0 ;  /* 0x00000000ff537435 */ /* 0x000fe200000001ff */
[----:B------:R-:W-:Y:S04]  /*2cf0*/  WARPSYNC R112 ;  /* 0x0000007000007348 */ /* 0x000fe80003800000 */
[----:B------:R0:W1:Y:S01]  /*2d00*/  SHFL.BFLY PT, R115, R114, R115, R81 ;  /* 0x0c00007372737389 */ /* 0x00006200000e0051 */
[----:B------:R-:W-:Y:S05]  /*2d10*/  RET.REL.NODEC R82 `(_ZN10layer_norm13ln_fwd_kernelINS_13Kernel_traitsIfffffjLj7168ELj1ELj1ELj8ELj16ENS_18Kernel_traits_baseILj7168EfffffjLj256EEEEELb0ELb0ELb0ELb1EEEvNS_9FwdParamsE) ;  /* 0xffffd2e052007950 */ /* 0x000fea0003c3ffff */
.L_x_42371:
        /* <DEDUP_REMOVED lines=14> */
.L_x_44985:


//--------------------- .text._ZN10layer_norm13ln_fwd_kernelINS_13Kernel_traitsIfffffjLj7168ELj1ELj1ELj8ELj16ENS_18Kernel_traits_baseILj7168EfffffjLj256EEEEELb0ELb0ELb1ELb0EEEvNS_9FwdParamsE --------------------------
	.section	.text._ZN10layer_norm13ln_fwd_kernelINS_13Kernel_traitsIfffffjLj7168ELj1ELj1ELj8ELj16ENS_18Kernel_traits_baseILj7168EfffffjLj256EEEEELb0ELb0ELb1ELb0EEEvNS_9FwdParamsE,"ax",@progbits
	.sectioninfo	@"SHI_REGISTERS=120"
	.align	128
        .global         _ZN10layer_norm13ln_fwd_kernelINS_13Kernel_traitsIfffffjLj7168ELj1ELj1ELj8ELj16ENS_18Kernel_traits_baseILj7168EfffffjLj256EEEEELb0ELb0ELb1ELb0EEEvNS_9FwdParamsE
        .type           _ZN10layer_norm13ln_fwd_kernelINS_13Kernel_traitsIfffffjLj7168ELj1ELj1ELj8ELj16ENS_18Kernel_traits_baseILj7168EfffffjLj256EEEEELb0ELb0ELb1ELb0EEEvNS_9FwdParamsE,@function
        .size           _ZN10layer_norm13ln_fwd_kernelINS_13Kernel_traitsIfffffjLj7168ELj1ELj1ELj8ELj16ENS_18Kernel_traits_baseILj7168EfffffjLj256EEEEELb0ELb0ELb1ELb0EEEvNS_9FwdParamsE,(.L_x_44986 - _ZN10layer_norm13ln_fwd_kernelINS_13Kernel_traitsIfffffjLj7168ELj1ELj1ELj8ELj16ENS_18Kernel_traits_baseILj7168EfffffjLj256EEEEELb0ELb0ELb1ELb0EEEvNS_9FwdParamsE)
        .other          _ZN10layer_norm13ln_fwd_kernelINS_13Kernel_traitsIfffffjLj7168ELj1ELj1ELj8ELj16ENS_18Kernel_traits_baseILj7168EfffffjLj256EEEEELb0ELb0ELb1ELb0EEEvNS_9FwdParamsE,@"STO_CUDA_ENTRY STV_DEFAULT"
_ZN10layer_norm13ln_fwd_kernelINS_13Kernel_traitsIfffffjLj7168ELj1ELj1ELj8ELj16ENS_18Kernel_traits_baseILj7168EfffffjLj256EEEEELb0ELb0ELb1ELb0EEEvNS_9FwdParamsE:
.text._ZN10layer_norm13ln_fwd_kernelINS_13Kernel_traitsIfffffjLj7168ELj1ELj1ELj8ELj16ENS_18Kernel_traits_baseILj7168EfffffjLj256EEEEELb0ELb0ELb1ELb0EEEvNS_9FwdParamsE:
        /* <DEDUP_REMOVED lines=31> */
.L_x_42373:
[----:B------:R-:W-:Y:S05]  /*01f0*/  BSYNC B0 ;  /* 0x0000000000007941 */ /* 0x000fea0003800000 */
.L_x_42372:
[----:B------:R-:W-:Y:S01]  /*0200*/  BSSY B0, `(.L_x_42374) ;  /* 0x000000d000007945 */ /* 0x000fe20003800000 */
[----:B------:R-:W-:Y:S05]  /*0210*/  @!P6 BRA `(.L_x_42375) ;  /* 0x000000b00000e947 */ /* 0x000fea0003800000 */
[----:B------:R-:W-:Y:S01]  /*0220*/  ISETP.NE.U32.AND P1, PT, RZ, c[0x0][0x218], PT ;  /* 0x00008600ff007a0c */ /* 0x000fe20003f25070 */
[----:B------:R-:W-:Y:S01]  /*0230*/  CS2R R14, SRZ ;  /* 0x00000000000e7805 */ /* 0x000fe2000001ff00 */
[----:B------:R-:W-:Y:S01]  /*0240*/  MOV R17, 0x10 ;  /* 0x0000001000117802 */ /* 0x000fe20000000f00 */
[----:B0-----:R-:W-:Y:S01]  /*0250*/  CS2R R12, SRZ ;  /* 0x00000000000c7805 */ /* 0x001fe2000001ff00 */
[----:B------:R-:W-:-:S03]  /*0260*/  ISETP.NE.AND.EX P1, PT, RZ, c[0x0][0x21c], PT, P1 ;  /* 0x00008700ff007a0c */ /* 0x000fc60003f25310 */
[----:B------:R-:W-:-:S06]  /*0270*/  IMAD.WIDE.U32 R16, R56, R17, c[0x0][0x1b0] ;  /* 0x00006c0038107625 */ /* 0x000fcc00078e0011 */
[----:B------:R-:W5:Y:S04]  /*0280*/  LDG.E.128 R16, [R16.64] ;  /* 0x0000000410107981 */ /* 0x000f68000c1e1d00 */
[----:B------:R-:W-:-:S04]  /*0290*/  @P1 LEA R20, P2, R56, c[0x0][0x218], 0x4 ;  /* 0x0000860038141a11 */ /* 0x000fc800078420ff */
[----:B------:R-:W-:-:S05]  /*02a0*/  @P1 LEA.HI.X R21, R56, c[0x0][0x21c], RZ, 0x4, P2 ;  /* 0x0000870038151a11 */ /* 0x000fca00010f24ff */
[----:B------:R0:W5:Y:S01]  /*02b0*/  @P1 LDG.E.128 R12, [R20.64] ;  /* 0x00000004140c1981 */ /* 0x000162000c1e1d00 */
[----:B------:R-:W-:-:S03]  /*02c0*/  IADD3 R56, R56, 0x100, RZ ;  /* 0x0000010038387810 */ /* 0x000fc60007ffe0ff */
.L_x_42375:
[----:B------:R-:W-:Y:S05]  /*02d0*/  BSYNC B0 ;  /* 0x0000000000007941 */ /* 0x000fea0003800000 */
.L_x_42374:
[----:B------:R-:W-:Y:S01]  /*02e0*/  BSSY B0, `(.L_x_42376) ;  /* 0x000000d000007945 */ /* 0x000fe20003800000 */
[----:B------:R-:W-:Y:S05]  /*02f0*/  @!P5 BRA `(.L_x_42377) ;  /* 0x000000b00000d947 */ /* 0x000fea0003800000 */
[----:B------:R-:W-:Y:S01]  /*0300*/  ISETP.NE.U32.AND P1, PT, RZ, c[0x0][0x218], PT ;  /* 0x00008600ff007a0c */ /* 0x000fe20003f25070 */
[----:B------:R-:W-:Y:S01]  /*0310*/  HFMA2.MMA R25, -RZ, RZ, 0, 9.5367431640625e-07 ;  /* 0x00000010ff197435 */ /* 0x000fe200000001ff */
[----:B------:R-:W-:Y:S01]  /*0320*/  CS2R R22, SRZ ;  /* 0x0000000000167805 */ /* 0x000fe2000001ff00 */
[----:B0-----:R-:W-:Y:S01]  /*0330*/  CS2R R20, SRZ ;  /* 0x0000000000147805 */ /* 0x001fe2000001ff00 */
[----:B------:R-:W-:-:S07]  /*0340*/  ISETP.NE.AND.EX P1, PT, RZ, c[0x0][0x21c], PT, P1 ;  /* 0x00008700ff007a0c */ /* 0x000fce0003f25310 */
[----:B------:R-:W-:-:S06]  /*0350*/  IMAD.WIDE.U32 R24, R56, R25, c[0x0][0x1b0] ;  /* 0x00006c0038187625 */ /* 0x000fcc00078e0019 */
[C---:B------:R-:W-:Y:S01]  /*0360*/  @P1 LEA R28, P2, R56.reuse, c[0x0][0x218], 0x4 ;  /* 0x00008600381c1a11 */ /* 0x040fe200078420ff */
[----:B------:R-:W5:Y:S03]  /*0370*/  LDG.E.128 R24, [R24.64] ;  /* 0x0000000418187981 */ /* 0x000f66000c1e1d00 */
[----:B------:R-:W-:-:S05]  /*0380*/  @P1 LEA.HI.X R29, R56, c[0x0][0x21c], RZ, 0x4, P2 ;  /* 0x00008700381d1a11 */ /* 0x000fca00010f24ff */
[----:B------:R0:W5:Y:S01]  /*0390*/  @P1 LDG.E.128 R20, [R28.64] ;  /* 0x000000041c141981 */ /* 0x000162000c1e1d00 */
[----:B------:R-:W-:-:S03]  /*03a0*/  IADD3 R56, R56, 0x100, RZ ;  /* 0x0000010038387810 */ /* 0x000fc60007ffe0ff */
.L_x_42377:
[----:B------:R-:W-:Y:S05]  /*03b0*/  BSYNC B0 ;  /* 0x0000000000007941 */ /* 0x000fea0003800000 */
.L_x_42376:
        /* <DEDUP_REMOVED lines=13> */
.L_x_42379:
[----:B------:R-:W-:Y:S05]  /*0490*/  BSYNC B0 ;  /* 0x0000000000007941 */ /* 0x000fea0003800000 */
.L_x_42378:
        /* <DEDUP_REMOVED lines=13> */
.L_x_42381:
[----:B------:R-:W-:Y:S05]  /*0570*/  BSYNC B0 ;  /* 0x0000000000007941 */ /* 0x000fea0003800000 */
.L_x_42380:
        /* <DEDUP_REMOVED lines=15> */
.L_x_42383:
[----:B------:R-:W-:Y:S05]  /*0670*/  BSYNC B0 ;  /* 0x0000000000007941 */ /* 0x000fea0003800000 */
.L_x_42382:
        /* <DEDUP_REMOVED lines=14> */
.L_x_42385:
[----:B------:R-:W-:Y:S05]  /*0760*/  BSYNC B0 ;  /* 0x0000000000007941 */ /* 0x000fea0003800000 */
.L_x_42384:
        /* <DEDUP_REMOVED lines=25> */
.L_x_42473:
[----:B------:R-:W-:-:S10]  /*0900*/  HFMA2.MMA R104, -RZ, RZ, 0, 2.384185791015625e-07 ;  /* 0x00000004ff687435 */ /* 0x000fd400000001ff */
[----:B------:R-:W-:-:S06]  /*0910*/  IMAD.WIDE R92, R101, R104, c[0x0][0x1d0] ;  /* 0x00007400655c7625 */ /* 0x000fcc00078e0268 */
[----:B------:R2:W3:Y:S01]  /*0920*/  LDG.E R92, [R92.64] ;  /* 0x000000045c5c7981 */ /* 0x0004e2000c1e1900 */
[----:B------:R-:W-:-:S06]  /*0930*/  IMAD.WIDE R104, R101, R104, c[0x0][0x1d8] ;  /* 0x0000760065687625 */ /* 0x000fcc00078e0268 */
[----:B-----5:R4:W5:Y:S01]  /*0940*/  LDG.E R105, [R104.64] ;  /* 0x0000000468697981 */ /* 0x020962000c1e1900 */
[----:B------:R-:W-:Y:S01]  /*0950*/  IMAD R0, R101, c[0x0][0x168], RZ ;  /* 0x00005a0065007a24 */ /* 0x000fe200078e02ff */
[----:B------:R-:W-:Y:S04]  /*0960*/  BSSY B0, `(.L_x_42386) ;  /* 0x000003c000007945 */ /* 0x000fe80003800000 */
[----:B------:R-:W-:-:S04]  /*0970*/  SHF.R.S32.HI R95, RZ, 0x1f, R0 ;  /* 0x0000001fff5f7819 */ /* 0x000fc80000011400 */
[----:B------:R-:W-:Y:S02]  /*0980*/  LEA.HI R95, R95, R0, RZ, 0x2 ;  /* 0x000000005f5f7211 */ /* 0x000fe400078f10ff */
[----:B------:R-:W-:-:S04]  /*0990*/  LOP3.LUT R0, R2, 0xff, RZ, 0xc0, !PT ;  /* 0x000000ff02007812 */ /* 0x000fc800078ec0ff */
[----:B--2---:R-:W-:Y:S02]  /*09a0*/  LEA.HI.SX32 R93, R95, R0, 0x1e ;  /* 0x000000005f5d7211 */ /* 0x004fe400078ff2ff */
[----:B---3--:R-:W-:-:S13]  /*09b0*/  ISETP.GE.AND P1, PT, R92, 0x1, PT ;  /* 0x000000015c00780c */ /* 0x008fda0003f26270 */
[----:B------:R-:W-:-:S05]  /*09c0*/  @P1 IADD3 R94, R92, -0x1, RZ ;  /* 0xffffffff5c5e1810 */ /* 0x000fca0007ffe0ff */
[----:B------:R-:W-:-:S05]  /*09d0*/  @P1 IMAD R94, R94, c[0x0][0x168], RZ ;  /* 0x00005a005e5e1a24 */ /* 0x000fca00078e02ff */
[----:B------:R-:W-:-:S04]  /*09e0*/  @P1 SHF.R.S32.HI R107, RZ, 0x1f, R94 ;  /* 0x0000001fff6b1819 */ /* 0x000fc8000001145e */
[----:B------:R-:W-:Y:S02]  /*09f0*/  @P1 LEA.HI R107, R107, R94, RZ, 0x2 ;  /* 0x0000005e6b6b1211 */ /* 0x000fe400078f10ff */
[----:B------:R-:W-:Y:S02]  /*0a00*/  MOV R94, RZ ;  /* 0x000000ff005e7202 */ /* 0x000fe40000000f00 */
[----:B------:R-:W-:Y:S02]  /*0a10*/  @P1 LEA.HI.SX32 R94, R107, R0, 0x1e ;  /* 0x000000006b5e1211 */ /* 0x000fe400078ff2ff */
[----:B------:R-:W-:Y:S01]  /*0a20*/  SHF.R.S32.HI R0, RZ, 0x1f, R101 ;  /* 0x0000001fff007819 */ /* 0x000fe20000011465 */
[----:B------:R-:W-:Y:S05]  /*0a30*/  @!P0 BRA `(.L_x_42387) ;  /* 0x000002e000008947 */ /* 0x000fea0003800000 */
[----:B----4-:R-:W-:-:S04]  /*0a40*/  ISETP.NE.U32.AND P2, PT, RZ, c[0x0][0x180], PT ;  /* 0x00006000ff007a0c */ /* 0x010fc80003f45070 */
[----:B------:R-:W-:-:S13]  /*0a50*/  ISETP.NE.AND.EX P2, PT, RZ, c[0x0][0x184], PT, P2 ;  /* 0x00006100ff007a0c */ /* 0x000fda0003f45320 */
[----:B------:R-:W-:-:S05]  /*0a60*/  @P2 MOV R106, 0x10 ;  /* 0x00000010006a2802 */ /* 0x000fca0000000f00 */
[----:B------:R-:W-:-:S05]  /*0a70*/  @P2 IMAD.WIDE.U32 R106, R93, R106, c[0x0][0x180] ;  /* 0x000060005d6a2625 */ /* 0x000fca00078e006a */
[----:B0-----:R0:W2:Y:S01]  /*0a80*/  @P2 LDG.E.128 R60, [R106.64] ;  /* 0x000000046a3c2981 */ /* 0x0010a2000c1e1d00 */
        /* <DEDUP_REMOVED lines=20> */
.L_x_42389:
[----:B0-----:R-:W-:Y:S05]  /*0bd0*/  BSYNC B1 ;  /* 0x0000000000017941 */ /* 0x001fea0003800000 */
.L_x_42388:
[----:B------:R-:W-:Y:S01]  /*0be0*/  BSSY B1, `(.L_x_42390) ;  /* 0x0000004000017945 */ /* 0x000fe20003800000 */
[----:B------:R-:W-:Y:S05]  /*0bf0*/  @!P3 BRA `(.L_x_42391) ;  /* 0x000000200000b947 */ /* 0x000fea0003800000 */
[----:B-----5:R-:W-:-:S04]  /*0c00*/  FMUL.FTZ R65, R97, c[0x0][0x1ec] ;  /* 0x00007b0061417a20 */ /* 0x020fc80000410000 */
[----:B------:R-:W-:Y:S02]  /*0c10*/  @P2 FADD.FTZ R65, R61, R65 ;  /* 0x000000413d412221 */ /* 0x000fe40000010000 */
.L_x_42391:
[----:B------:R-:W-:Y:S05]  /*0c20*/  BSYNC B1 ;  /* 0x0000000000017941 */ /* 0x000fea0003800000 */
.L_x_42390:
[----:B------:R-:W-:Y:S01]  /*0c30*/  BSSY B1, `(.L_x_42392) ;  /* 0x0000004000017945 */ /* 0x000fe20003800000 */
[----:B------:R-:W-:Y:S05]  /*0c40*/  @!P3 BRA `(.L_x_42393) ;  /* 0x000000200000b947 */ /* 0x000fea0003800000 */
[----:B-----5:R-:W-:-:S04]  /*0c50*/  FMUL.FTZ R66, R98, c[0x0][0x1ec] ;  /* 0x00007b0062427a20 */ /* 0x020fc80000410000 */
[----:B------:R-:W-:Y:S02]  /*0c60*/  @P2 FADD.FTZ R66, R62, R66 ;  /* 0x000000423e422221 */ /* 0x000fe40000010000 */
.L_x_42393:
[----:B------:R-:W-:Y:S05]  /*0c70*/  BSYNC B1 ;  /* 0x0000000000017941 */ /* 0x000fea0003800000 */
.L_x_42392:
[----:B------:R-:W-:Y:S01]  /*0c80*/  BSSY B1, `(.L_x_42394) ;  /* 0x0000004000017945 */ /* 0x000fe20003800000 */
[----:B------:R-:W-:Y:S05]  /*0c90*/  @!P3 BRA `(.L_x_42395) ;  /* 0x000000200000b947 */ /* 0x000fea0003800000 */
[----:B-----5:R-:W-:-:S04]  /*0ca0*/  FMUL.FTZ R67, R99, c[0x0][0x1ec] ;  /* 0x00007b0063437a20 */ /* 0x020fc80000410000 */
[----:B------:R-:W-:Y:S02]  /*0cb0*/  @P2 FADD.FTZ R67, R63, R67 ;  /* 0x000000433f432221 */ /* 0x000fe40000010000 */
.L_x_42395:
[----:B------:R-:W-:Y:S05]  /*0cc0*/  BSYNC B1 ;  /* 0x0000000000017941 */ /* 0x000fea0003800000 */
.L_x_42394:
[----:B------:R-:W-:Y:S01]  /*0cd0*/  HFMA2.MMA R106, -RZ, RZ, 0, 9.5367431640625e-07 ;  /* 0x00000010ff6a7435 */ /* 0x000fe200000001ff */
[----:B------:R-:W-:-:S09]  /*0ce0*/  IADD3 R94, R94, 0x100, RZ ;  /* 0x000001005e5e7810 */ /* 0x000fd20007ffe0ff */
[C---:B------:R-:W-:Y:S01]  /*0cf0*/  IMAD.WIDE.U32 R106, R93.reuse, R106, c[0x0][0x188] ;  /* 0x000062005d6a7625 */ /* 0x040fe200078e006a */
[----:B------:R-:W-:-:S04]  /*0d00*/  IADD3 R93, R93, 0x100, RZ ;  /* 0x000001005d5d7810 */ /* 0x000fc80007ffe0ff */
[----:B------:R0:W-:Y:S03]  /*0d10*/  STG.E.128 [R106.64], R64 ;  /* 0x000000406a007986 */ /* 0x0001e6000c101d04 */
.L_x_42387:
[----:B----4-:R-:W-:Y:S05]  /*0d20*/  BSYNC B0 ;  /* 0x0000000000007941 */ /* 0x010fea0003800000 */
.L_x_42386:
        /* <DEDUP_REMOVED lines=28> */
.L_x_42399:
[----:B0-----:R-:W-:Y:S05]  /*0ef0*/  BSYNC B1 ;  /* 0x0000000000017941 */ /* 0x001fea0003800000 */
.L_x_42398:
[----:B------:R-:W-:Y:S01]  /*0f00*/  BSSY B1, `(.L_x_42400) ;  /* 0x0000004000017945 */ /* 0x000fe20003800000 */
[----:B------:R-:W-:Y:S05]  /*0f10*/  @!P3 BRA `(.L_x_42401) ;  /* 0x000000200000b947 */ /* 0x000fea0003800000 */
[----:B-----5:R-:W-:-:S04]  /*0f20*/  FMUL.FTZ R69, R97, c[0x0][0x1ec] ;  /* 0x00007b0061457a20 */ /* 0x020fc80000410000 */
[----:B------:R-:W-:Y:S02]  /*0f30*/  @P2 FADD.FTZ R69, R61, R69 ;  /* 0x000000453d452221 */ /* 0x000fe40000010000 */
.L_x_42401:
[----:B------:R-:W-:Y:S05]  /*0f40*/  BSYNC B1 ;  /* 0x0000000000017941 */ /* 0x000fea0003800000 */
.L_x_42400:
[----:B------:R-:W-:Y:S01]  /*0f50*/  BSSY B1, `(.L_x_42402) ;  /* 0x0000004000017945 */ /* 0x000fe20003800000 */
[----:B------:R-:W-:Y:S05]  /*0f60*/  @!P3 BRA `(.L_x_42403) ;  /* 0x000000200000b947 */ /* 0x000fea0003800000 */
[----:B-----5:R-:W-:-:S04]  /*0f70*/  FMUL.FTZ R70, R98, c[0x0][0x1ec] ;  /* 0x00007b0062467a20 */ /* 0x020fc80000410000 */
[----:B------:R-:W-:Y:S02]  /*0f80*/  @P2 FADD.FTZ R70, R62, R70 ;  /* 0x000000463e462221 */ /* 0x000fe40000010000 */
.L_x_42403:
[----:B------:R-:W-:Y:S05]  /*0f90*/  BSYNC B1 ;  /* 0x0000000000017941 */ /* 0x000fea0003800000 */
.L_x_42402:
[----:B------:R-:W-:Y:S01]  /*0fa0*/  BSSY B1, `(.L_x_42404) ;  /* 0x0000004000017945 */ /* 0x000fe20003800000 */
[----:B------:R-:W-:Y:S05]  /*0fb0*/  @!P3 BRA `(.L_x_42405) ;  /* 0x000000200000b947 */ /* 0x000fea0003800000 */
[----:B-----5:R-:W-:-:S04]  /*0fc0*/  FMUL.FTZ R71, R99, c[0x0][0x1ec] ;  /* 0x00007b0063477a20 */ /* 0x020fc80000410000 */
[----:B------:R-:W-:Y:S02]  /*0fd0*/  @P2 FADD.FTZ R71, R63, R71 ;  /* 0x000000473f472221 */ /* 0x000fe40000010000 */
.L_x_42405:
[----:B------:R-:W-:Y:S05]  /*0fe0*/  BSYNC B1 ;  /* 0x0000000000017941 */ /* 0x000fea0003800000 */
.L_x_42404:
[----:B------:R-:W-:Y:S01]  /*0ff0*/  HFMA2.MMA R106, -RZ, RZ, 0, 9.5367431640625e-07 ;  /* 0x00000010ff6a7435 */ /* 0x000fe200000001ff */
[----:B------:R-:W-:-:S09]  /*1000*/  IADD3 R94, R94, 0x100, RZ ;  /* 0x000001005e5e7810 */ /* 0x000fd20007ffe0ff */
[C---:B------:R-:W-:Y:S01]  /*1010*/  IMAD.WIDE.U32 R106, R93.reuse, R106, c[0x0][0x188] ;  /* 0x000062005d6a7625 */ /* 0x040fe200078e006a */
[----:B------:R-:W-:-:S04]  /*1020*/  IADD3 R93, R93, 0x100, RZ ;  /* 0x000001005d5d7810 */ /* 0x000fc80007ffe0ff */
[----:B------:R0:W-:Y:S03]  /*1030*/  STG.E.128 [R106.64], R68 ;  /* 0x000000446a007986 */ /* 0x0001e6000c101d04 */
.L_x_42397:
[----:B------:R-:W-:Y:S05]  /*1040*/  BSYNC B0 ;  /* 0x0000000000007941 */ /* 0x000fea0003800000 */
.L_x_42396:
        /* <DEDUP_REMOVED lines=28> */
.L_x_42409:
[----:B0-----:R-:W-:Y:S05]  /*1210*/  BSYNC B1 ;  /* 0x0000000000017941 */ /* 0x001fea0003800000 */
.L_x_42408:
[----:B------:R-:W-:Y:S01]  /*1220*/  BSSY B1, `(.L_x_42410) ;  /* 0x0000004000017945 */ /* 0x000fe20003800000 */
[----:B------:R-:W-:Y:S05]  /*1230*/  @!P3 BRA `(.L_x_42411) ;  /* 0x000000200000b947 */ /* 0x000fea0003800000 */
[----:B-----5:R-:W-:-:S04]  /*1240*/  FMUL.FTZ R73, R97, c[0x0][0x1ec] ;  /* 0x00007b0061497a20 */ /* 0x020fc80000410000 */
[----:B------:R-:W-:Y:S02]  /*1250*/  @P2 FADD.FTZ R73, R61, R73 ;  /* 0x000000493d492221 */ /* 0x000fe40000010000 */
.L_x_42411:
[----:B------:R-:W-:Y:S05]  /*1260*/  BSYNC B1 ;  /* 0x0000000000017941 */ /* 0x000fea0003800000 */
.L_x_42410:
[----:B------:R-:W-:Y:S01]  /*1270*/  BSSY B1, `(.L_x_42412) ;  /* 0x0000004000017945 */ /* 0x000fe20003800000 */
[----:B------:R-:W-:Y:S05]  /*1280*/  @!P3 BRA `(.L_x_42413) ;  /* 0x000000200000b947 */ /* 0x000fea0003800000 */
[----:B-----5:R-:W-:-:S04]  /*1290*/  FMUL.FTZ R74, R98, c[0x0][0x1ec] ;  /* 0x00007b00624a7a20 */ /* 0x020fc80000410000 */
[----:B------:R-:W-:Y:S02]  /*12a0*/  @P2 FADD.FTZ R74, R62, R74 ;  /* 0x0000004a3e4a2221 */ /* 0x000fe40000010000 */
.L_x_42413:
[----:B------:R-:W-:Y:S05]  /*12b0*/  BSYNC B1 ;  /* 0x0000000000017941 */ /* 0x000fea0003800000 */
.L_x_42412:
[----:B------:R-:W-:Y:S01]  /*12c0*/  BSSY B1, `(.L_x_42414) ;  /* 0x0000004000017945 */ /* 0x000fe20003800000 */
[----:B------:R-:W-:Y:S05]  /*12d0*/  @!P3 BRA `(.L_x_42415) ;  /* 0x000000200000b947 */ /* 0x000fea0003800000 */
[----:B-----5:R-:W-:-:S04]  /*12e0*/  FMUL.FTZ R75, R99, c[0x0][0x1ec] ;  /* 0x00007b00634b7a20 */ /* 0x020fc80000410000 */
[----:B------:R-:W-:Y:S02]  /*12f0*/  @P2 FADD.FTZ R75, R63, R75 ;  /* 0x0000004b3f4b2221 */ /* 0x000fe40000010000 */
.L_x_42415:
[----:B------:R-:W-:Y:S05]  /*1300*/  BSYNC B1 ;  /* 0x0000000000017941 */ /* 0x000fea0003800000 */
.L_x_42414:
[----:B------:R-:W-:Y:S01]  /*1310*/  HFMA2.MMA R106, -RZ, RZ, 0, 9.5367431640625e-07 ;  /* 0x00000010ff6a7435 */ /* 0x000fe200000001ff */
[----:B------:R-:W-:-:S09]  /*1320*/  IADD3 R94, R94, 0x100, RZ ;  /* 0x000001005e5e7810 */ /* 0x000fd20007ffe0ff */
[C---:B------:R-:W-:Y:S01]  /*1330*/  IMAD.WIDE.U32 R106, R93.reuse, R106, c[0x0][0x188] ;  /* 0x000062005d6a7625 */ /* 0x040fe200078e006a */
[----:B------:R-:W-:-:S04]  /*1340*/  IADD3 R93, R93, 0x100, RZ ;  /* 0x000001005d5d7810 */ /* 0x000fc80007ffe0ff */
[----:B------:R0:W-:Y:S03]  /*1350*/  STG.E.128 [R106.64], R72 ;  /* 0x000000486a007986 */ /* 0x0001e6000c101d04 */
.L_x_42407:
[----:B------:R-:W-:Y:S05]  /*1360*/  BSYNC B0 ;  /* 0x0000000000007941 */ /* 0x000fea0003800000 */
.L_x_42406:
        /* <DEDUP_REMOVED lines=28> */
.L_x_42419:
[----:B0-----:R-:W-:Y:S05]  /*1530*/  BSYNC B1 ;  /* 0x0000000000017941 */ /* 0x001fea0003800000 */
.L_x_42418:
[----:B------:R-:W-:Y:S01]  /*1540*/  BSSY B1, `(.L_x_42420) ;  /* 0x0000004000017945 */ /* 0x000fe20003800000 */
[----:B------:R-:W-:Y:S05]  /*1550*/  @!P3 BRA `(.L_x_42421) ;  /* 0x000000200000b947 */ /* 0x000fea0003800000 */
[----:B-----5:R-:W-:-:S04]  /*1560*/  FMUL.FTZ R77, R97, c[0x0][0x1ec] ;  /* 0x00007b00614d7a20 */ /* 0x020fc80000410000 */
[----:B------:R-:W-:Y:S02]  /*1570*/  @P2 FADD.FTZ R77, R61, R77 ;  /* 0x0000004d3d4d2221 */ /* 0x000fe40000010000 */
.L_x_42421:
[----:B------:R-:W-:Y:S05]  /*1580*/  BSYNC B1 ;  /* 0x0000000000017941 */ /* 0x000fea0003800000 */
.L_x_42420:
[----:B------:R-:W-:Y:S01]  /*1590*/  BSSY B1, `(.L_x_42422) ;  /* 0x0000004000017945 */ /* 0x000fe20003800000 */
[----:B------:R-:W-:Y:S05]  /*15a0*/  @!P3 BRA `(.L_x_42423) ;  /* 0x000000200000b947 */ /* 0x000fea0003800000 */
[----:B-----5:R-:W-:-:S04]  /*15b0*/  FMUL.FTZ R78, R98, c[0x0][0x1ec] ;  /* 0x00007b00624e7a20 */ /* 0x020fc80000410000 */
[----:B------:R-:W-:Y:S02]  /*15c0*/  @P2 FADD.FTZ R78, R62, R78 ;  /* 0x0000004e3e4e2221 */ /* 0x000fe40000010000 */
.L_x_42423:
[----:B------:R-:W-:Y:S05]  /*15d0*/  BSYNC B1 ;  /* 0x0000000000017941 */ /* 0x000fea0003800000 */
.L_x_42422:
[----:B------:R-:W-:Y:S01]  /*15e0*/  BSSY B1, `(.L_x_42424) ;  /* 0x0000004000017945 */ /* 0x000fe20003800000 */
[----:B------:R-:W-:Y:S05]  /*15f0*/  @!P3 BRA `(.L_x_42425) ;  /* 0x000000200000b947 */ /* 0x000fea0003800000 */
[----:B-----5:R-:W-:-:S04]  /*1600*/  FMUL.FTZ R79, R99, c[0x0][0x1ec] ;  /* 0x00007b00634f7a20 */ /* 0x020fc80000410000 */
[----:B------:R-:W-:Y:S02]  /*1610*/  @P2 FADD.FTZ R79, R63, R79 ;  /* 0x0000004f3f4f2221 */ /* 0x000fe40000010000 */
.L_x_42425:
[----:B------:R-:W-:Y:S05]  /*1620*/  BSYNC B1 ;  /* 0x0000000000017941 */ /* 0x000fea0003800000 */
.L_x_42424:
[----:B------:R-:W-:Y:S01]  /*1630*/  HFMA2.MMA R106, -RZ, RZ, 0, 9.5367431640625e-07 ;  /* 0x00000010ff6a7435 */ /* 0x000fe200000001ff */
[----:B------:R-:W-:-:S09]  /*1640*/  IADD3 R94, R94, 0x100, RZ ;  /* 0x000001005e5e7810 */ /* 0x000fd20007ffe0ff */
[C---:B------:R-:W-:Y:S01]  /*1650*/  IMAD.WIDE.U32 R106, R93.reuse, R106, c[0x0][0x188] ;  /* 0x000062005d6a7625 */ /* 0x040fe200078e006a */
[----:B------:R-:W-:-:S04]  /*1660*/  IADD3 R93, R93, 0x100, RZ ;  /* 0x000001005d5d7810 */ /* 0x000fc80007ffe0ff */
[----:B------:R0:W-:Y:S03]  /*1670*/  STG.E.128 [R106.64], R76 ;  /* 0x0000004c6a007986 */ /* 0x0001e6000c101d04 */
.L_x_42417:
[----:B------:R-:W-:Y:S05]  /*1680*/  BSYNC B0 ;  /* 0x0000000000007941 */ /* 0x000fea0003800000 */
.L_x_42416:
        /* <DEDUP_REMOVED lines=28> */
.L_x_42429:
[----:B0-----:R-:W-:Y:S05]  /*1850*/  BSYNC B1 ;  /* 0x0000000000017941 */ /* 0x001fea0003800000 */
.L_x_42428:
[----:B------:R-:W-:Y:S01]  /*1860*/  BSSY B1, `(.L_x_42430) ;  /* 0x0000004000017945 */ /* 0x000fe20003800000 */
[----:B------:R-:W-:Y:S05]  /*1870*/  @!P3 BRA `(.L_x_42431) ;  /* 0x000000200000b947 */ /* 0x000fea0003800000 */
[----:B-----5:R-:W-:-:S04]  /*1880*/  FMUL.FTZ R81, R97, c[0x0][0x1ec] ;  /* 0x00007b0061517a20 */ /* 0x020fc80000410000 */
[----:B------:R-:W-:Y:S02]  /*1890*/  @P2 FADD.FTZ R81, R61, R81 ;  /* 0x000000513d512221 */ /* 0x000fe40000010000 */
.L_x_42431:
[----:B------:R-:W-:Y:S05]  /*18a0*/  BSYNC B1 ;  /* 0x0000000000017941 */ /* 0x000fea0003800000 */
.L_x_42430:
[----:B------:R-:W-:Y:S01]  /*18b0*/  BSSY B1, `(.L_x_42432) ;  /* 0x0000004000017945 */ /* 0x000fe20003800000 */
[----:B------:R-:W-:Y:S05]  /*18c0*/  @!P3 BRA `(.L_x_42433) ;  /* 0x000000200000b947 */ /* 0x000fea0003800000 */
[----:B-----5:R-:W-:-:S04]  /*18d0*/  FMUL.FTZ R82, R98, c[0x0][0x1ec] ;  /* 0x00007b0062527a20 */ /* 0x020fc80000410000 */
[----:B------:R-:W-:Y:S02]  /*18e0*/  @P2 FADD.FTZ R82, R62, R82 ;  /* 0x000000523e522221 */ /* 0x000fe40000010000 */
.L_x_42433:
[----:B------:R-:W-:Y:S05]  /*18f0*/  BSYNC B1 ;  /* 0x0000000000017941 */ /* 0x000fea0003800000 */
.L_x_42432:
[----:B------:R-:W-:Y:S01]  /*1900*/  BSSY B1, `(.L_x_42434) ;  /* 0x0000004000017945 */ /* 0x000fe20003800000 */
[----:B------:R-:W-:Y:S05]  /*1910*/  @!P3 BRA `(.L_x_42435) ;  /* 0x000000200000b947 */ /* 0x000fea0003800000 */
[----:B-----5:R-:W-:-:S04]  /*1920*/  FMUL.FTZ R83, R99, c[0x0][0x1ec] ;  /* 0x00007b0063537a20 */ /* 0x020fc80000410000 */
[----:B------:R-:W-:Y:S02]  /*1930*/  @P2 FADD.FTZ R83, R63, R83 ;  /* 0x000000533f532221 */ /* 0x000fe40000010000 */
.L_x_42435:
[----:B------:R-:W-:Y:S05]  /*1940*/  BSYNC B1 ;  /* 0x0000000000017941 */ /* 0x000fea0003800000 */
.L_x_42434:
[----:B------:R-:W-:Y:S01]  /*1950*/  HFMA2.MMA R106, -RZ, RZ, 0, 9.5367431640625e-07 ;  /* 0x00000010ff6a7435 */ /* 0x000fe200000001ff */
[----:B------:R-:W-:-:S09]  /*1960*/  IADD3 R94, R94, 0x100, RZ ;  /* 0x000001005e5e7810 */ /* 0x000fd20007ffe0ff */
[C---:B------:R-:W-:Y:S01]  /*1970*/  IMAD.WIDE.U32 R106, R93.reuse, R106, c[0x0][0x188] ;  /* 0x000062005d6a7625 */ /* 0x040fe200078e006a */
[----:B------:R-:W-:-:S04]  /*1980*/  IADD3 R93, R93, 0x100, RZ ;  /* 0x000001005d5d7810 */ /* 0x000fc80007ffe0ff */
[----:B------:R0:W-:Y:S03]  /*1990*/  STG.E.128 [R106.64], R80 ;  /* 0x000000506a007986 */ /* 0x0001e6000c101d04 */
.L_x_42427:
[----:B------:R-:W-:Y:S05]  /*19a0*/  BSYNC B0 ;  /* 0x0000000000007941 */ /* 0x000fea0003800000 */
.L_x_42426:
        /* <DEDUP_REMOVED lines=28> */
.L_x_42439:
[----:B0-----:R-:W-:Y:S05]  /*1b70*/  BSYNC B1 ;  /* 0x0000000000017941 */ /* 0x001fea0003800000 */
.L_x_42438:
[----:B------:R-:W-:Y:S01]  /*1b80*/  BSSY B1, `(.L_x_42440) ;  /* 0x0000004000017945 */ /* 0x000fe20003800000 */
[----:B------:R-:W-:Y:S05]  /*1b90*/  @!P3 BRA `(.L_x_42441) ;  /* 0x000000200000b947 */ /* 0x000fea0003800000 */
[----:B-----5:R-:W-:-:S04]  /*1ba0*/  FMUL.FTZ R85, R97, c[0x0][0x1ec] ;  /* 0x00007b0061557a20 */ /* 0x020fc80000410000 */
[----:B------:R-:W-:Y:S02]  /*1bb0*/  @P2 FADD.FTZ R85, R61, R85 ;  /* 0x000000553d552221 */ /* 0x000fe40000010000 */
.L_x_42441:
[----:B------:R-:W-:Y:S05]  /*1bc0*/  BSYNC B1 ;  /* 0x0000000000017941 */ /* 0x000fea0003800000 */
.L_x_42440:
[----:B------:R-:W-:Y:S01]  /*1bd0*/  BSSY B1, `(.L_x_42442) ;  /* 0x0000004000017945 */ /* 0x000fe20003800000 */
[----:B------:R-:W-:Y:S05]  /*1be0*/  @!P3 BRA `(.L_x_42443) ;  /* 0x000000200000b947 */ /* 0x000fea0003800000 */
[----:B-----5:R-:W-:-:S04]  /*1bf0*/  FMUL.FTZ R86, R98, c[0x0][0x1ec] ;  /* 0x00007b0062567a20 */ /* 0x020fc80000410000 */
[----:B------:R-:W-:Y:S02]  /*1c00*/  @P2 FADD.FTZ R86, R62, R86 ;  /* 0x000000563e562221 */ /* 0x000fe40000010000 */
.L_x_42443:
[----:B------:R-:W-:Y:S05]  /*1c10*/  BSYNC B1 ;  /* 0x0000000000017941 */ /* 0x000fea0003800000 */
.L_x_42442:
[----:B------:R-:W-:Y:S01]  /*1c20*/  BSSY B1, `(.L_x_42444) ;  /* 0x0000004000017945 */ /* 0x000fe20003800000 */
[----:B------:R-:W-:Y:S05]  /*1c30*/  @!P3 BRA `(.L_x_42445) ;  /* 0x000000200000b947 */ /* 0x000fea0003800000 */
[----:B-----5:R-:W-:-:S04]  /*1c40*/  FMUL.FTZ R87, R99, c[0x0][0x1ec] ;  /* 0x00007b0063577a20 */ /* 0x020fc80000410000 */
[----:B------:R-:W-:Y:S02]  /*1c50*/  @P2 FADD.FTZ R87, R63, R87 ;  /* 0x000000573f572221 */ /* 0x000fe40000010000 */
.L_x_42445:
[----:B------:R-:W-:Y:S05]  /*1c60*/  BSYNC B1 ;  /* 0x0000000000017941 */ /* 0x000fea0003800000 */
.L_x_42444:
[----:B------:R-:W-:Y:S01]  /*1c70*/  HFMA2.MMA R106, -RZ, RZ, 0, 9.5367431640625e-07 ;  /* 0x00000010ff6a7435 */ /* 0x000fe200000001ff */
[----:B------:R-:W-:-:S09]  /*1c80*/  IADD3 R94, R94, 0x100, RZ ;  /* 0x000001005e5e7810 */ /* 0x000fd20007ffe0ff */
[C---:B------:R-:W-:Y:S01]  /*1c90*/  IMAD.WIDE.U32 R106, R93.reuse, R106, c[0x0][0x188] ;  /* 0x000062005d6a7625 */ /* 0x040fe200078e006a */
[----:B------:R-:W-:-:S04]  /*1ca0*/  IADD3 R93, R93, 0x100, RZ ;  /* 0x000001005d5d7810 */ /* 0x000fc80007ffe0ff */
[----:B------:R0:W-:Y:S03]  /*1cb0*/  STG.E.128 [R106.64], R84 ;  /* 0x000000546a007986 */ /* 0x0001e6000c101d04 */
.L_x_42437:
[----:B------:R-:W-:Y:S05]  /*1cc0*/  BSYNC B0 ;  /* 0x0000000000007941 */ /* 0x000fea0003800000 */
.L_x_42436:
        /* <DEDUP_REMOVED lines=10> */
[----:B------:R-:W3:Y:S01]  /*1d70*/  @P1 LDG.E.128 R60, [R106.64] ;  /* 0x000000046a3c1981 */ /* 0x000ee2000c1e1d00 */
[----:B------:R-:W-:Y:S01]  /*1d80*/  ISETP.GT.AND P2, PT, R92, RZ, PT ;  /* 0x000000ff5c00720c */ /* 0x000fe20003f44270 */
[----:B------:R-:W-:-:S12]  /*1d90*/  BSSY B1, `(.L_x_42448) ;  /* 0x0000010000017945 */ /* 0x000fd80003800000 */
        /* <DEDUP_REMOVED lines=13> */
[----:B--2--5:R-:W-:-:S04]  /*1e70*/  FMUL.FTZ R88, R96, c[0x0][0x1ec] ;  /* 0x00007b0060587a20 */ /* 0x024fc80000410000 */
[----:B------:R-:W-:Y:S02]  /*1e80*/  @P1 FADD.FTZ R88, R60, R88 ;  /* 0x000000583c581221 */ /* 0x000fe40000010000 */
.L_x_42449:
[----:B--2---:R-:W-:Y:S05]  /*1e90*/  BSYNC B1 ;  /* 0x0000000000017941 */ /* 0x004fea0003800000 */
.L_x_42448:
[----:B------:R-:W-:Y:S01]  /*1ea0*/  BSSY B1, `(.L_x_42450) ;  /* 0x0000004000017945 */ /* 0x000fe20003800000 */
[----:B------:R-:W-:Y:S05]  /*1eb0*/  @!P2 BRA `(.L_x_42451) ;  /* 0x000000200000a947 */ /* 0x000fea0003800000 */
[----:B-----5:R-:W-:-:S04]  /*1ec0*/  FMUL.FTZ R89, R97, c[0x0][0x1ec] ;  /* 0x00007b0061597a20 */ /* 0x020fc80000410000 */
[----:B------:R-:W-:Y:S02]  /*1ed0*/  @P1 FADD.FTZ R89, R61, R89 ;  /* 0x000000593d591221 */ /* 0x000fe40000010000 */
.L_x_42451:
[----:B------:R-:W-:Y:S05]  /*1ee0*/  BSYNC B1 ;  /* 0x0000000000017941 */ /* 0x000fea0003800000 */
.L_x_42450:
[----:B------:R-:W-:Y:S01]  /*1ef0*/  BSSY B1, `(.L_x_42452) ;  /* 0x0000004000017945 */ /* 0x000fe20003800000 */
[----:B------:R-:W-:Y:S05]  /*1f00*/  @!P2 BRA `(.L_x_42453) ;  /* 0x000000200000a947 */ /* 0x000fea0003800000 */
[----:B-----5:R-:W-:-:S04]  /*1f10*/  FMUL.FTZ R90, R98, c[0x0][0x1ec] ;  /* 0x00007b00625a7a20 */ /* 0x020fc80000410000 */
[----:B------:R-:W-:Y:S02]  /*1f20*/  @P1 FADD.FTZ R90, R62, R90 ;  /* 0x0000005a3e5a1221 */ /* 0x000fe40000010000 */
.L_x_42453:
[----:B------:R-:W-:Y:S05]  /*1f30*/  BSYNC B1 ;  /* 0x0000000000017941 */ /* 0x000fea0003800000 */
.L_x_42452:
[----:B------:R-:W-:Y:S01]  /*1f40*/  BSSY B1, `(.L_x_42454) ;  /* 0x0000004000017945 */ /* 0x000fe20003800000 */
[----:B------:R-:W-:Y:S05]  /*1f50*/  @!P2 BRA `(.L_x_42455) ;  /* 0x000000200000a947 */ /* 0x000fea0003800000 */
[----:B-----5:R-:W-:-:S04]  /*1f60*/  FMUL.FTZ R91, R99, c[0x0][0x1ec] ;  /* 0x00007b00635b7a20 */ /* 0x020fc80000410000 */
[----:B------:R-:W-:Y:S02]  /*1f70*/  @P1 FADD.FTZ R91, R63, R91 ;  /* 0x0000005b3f5b1221 */ /* 0x000fe40000010000 */
.L_x_42455:
[----:B------:R-:W-:Y:S05]  /*1f80*/  BSYNC B1 ;  /* 0x0000000000017941 */ /* 0x000fea0003800000 */
.L_x_42454:
[----:B------:R-:W-:-:S10]  /*1f90*/  HFMA2.MMA R92, -RZ, RZ, 0, 9.5367431640625e-07 ;  /* 0x00000010ff5c7435 */ /* 0x000fd400000001ff */
[----:B------:R-:W-:-:S05]  /*1fa0*/  IMAD.WIDE.U32 R92, R93, R92, c[0x0][0x188] ;  /* 0x000062005d5c7625 */ /* 0x000fca00078e005c */
[----:B------:R0:W-:Y:S02]  /*1fb0*/  STG.E.128 [R92.64], R88 ;  /* 0x000000585c007986 */ /* 0x0001e4000c101d04 */
.L_x_42447:
[----:B------:R-:W-:Y:S05]  /*1fc0*/  BSYNC B0 ;  /* 0x0000000000007941 */ /* 0x000fea0003800000 */
.L_x_42446:
[----:B------:R-:W-:Y:S01]  /*1fd0*/  FADD.FTZ R94, RZ, R64 ;  /* 0x00000040ff5e7221 */ /* 0x000fe20000010000 */
[----:B------:R-:W-:Y:S02]  /*1fe0*/  LOP3.LUT P1, RZ, R102, 0xff, RZ, 0xc0, !PT ;  /* 0x000000ff66ff7812 */ /* 0x000fe4000782c0ff */
[----:B0-----:R-:W-:Y:S01]  /*1ff0*/  SHF.R.U32.HI R92, RZ, 0x5, R2 ;  /* 0x00000005ff5c7819 */ /* 0x001fe20000011602 */
        /* <DEDUP_REMOVED lines=38> */
.L_x_42474:
        /* <DEDUP_REMOVED lines=77> */
.L_x_42475:
        /* <DEDUP_REMOVED lines=10> */
[----:B-1----:R-:W-:Y:S02]  /*27d0*/  @!P1 IADD3 R104, R92, R107, RZ ;  /* 0x0000006b5c689210 */ /* 0x002fe40007ffe0ff */
[----:B------:R-:W-:Y:S01]  /*27e0*/  CS2R R106, SRZ ;  /* 0x00000000006a7805 */ /* 0x000fe2000001ff00 */
[----:B0-----:R-:W-:Y:S02]  /*27f0*/  MOV R108, RZ ;  /* 0x000000ff006c7202 */ /* 0x001fe40000000f00 */
[----:B------:R-:W-:Y:S01]  /*2800*/  @!P1 MOV R108, R103 ;  /* 0x00000067006c9202 */ /* 0x000fe20000000f00 */
[----:B------:R-:W-:Y:S03]  /*2810*/  BSSY B0, `(.L_x_42458) ;  /* 0x00000d4000007945 */ /* 0x000fe60003800000 */
[----:B------:R0:W-:Y:S01]  /*2820*/  I2F R114, R108 ;  /* 0x0000006c00727306 */ /* 0x0001e20000201400 */
[----:B------:R-:W1:Y:S04]  /*2830*/  SHFL.DOWN PT, R109, R108, 0x4, 0x1f ;  /* 0x08801f006c6d7f89 */ /* 0x000e6800000e0000 */
[----:B------:R-:W2:Y:S01]  /*2840*/  @!P1 LDS.64 R106, [R104.X8] ;  /* 0x00000000686a9984 */ /* 0x000ea20000008a00 */
[----:B------:R-:W-:-:S02]  /*2850*/  LOP3.LUT P1, RZ, R93, 0x1f, R2, 0xf8, !PT ;  /* 0x0000001f5dff7812 */ /* 0x000fc4000782f802 */
[----:B-1----:R-:W-:Y:S01]  /*2860*/  IADD3 R113, R109, R108, RZ ;  /* 0x0000006c6d717210 */ /* 0x002fe20007ffe0ff */
[----:B------:R-:W-:Y:S10]  /*2870*/  I2F R116, R109 ;  /* 0x0000006d00747306 */ /* 0x000ff40000201400 */
[C---:B------:R-:W-:Y:S01]  /*2880*/  @!P1 LEA R92, P2, R101.reuse, c[0x0][0x1a0], 0x2 ;  /* 0x00006800655c9a11 */ /* 0x040fe200078410ff */
[----:B------:R-:W0:Y:S03]  /*2890*/  SHFL.DOWN PT, R104, R113, 0x2, 0x1f ;  /* 0x08401f0071687f89 */ /* 0x000e2600000e0000 */
[----:B------:R-:W-:-:S02]  /*28a0*/  @!P1 LEA.HI.X R93, R101, c[0x0][0x1a4], R0, 0x2, P2 ;  /* 0x00006900655d9a11 */ /* 0x000fc400010f1400 */
[----:B------:R-:W-:-:S04]  /*28b0*/  @!P1 LEA R94, P2, R101, c[0x0][0x1a8], 0x2 ;  /* 0x00006a00655e9a11 */ /* 0x000fc800078410ff */
[----:B------:R-:W-:Y:S02]  /*28c0*/  @!P1 LEA.HI.X R95, R101, c[0x0][0x1ac], R0, 0x2, P2 ;  /* 0x00006b00655f9a11 */ /* 0x000fe400010f1400 */
[----:B------:R-:W1:Y:S01]  /*28d0*/  I2F R0, R113 ;  /* 0x0000007100007306 */ /* 0x000e620000201400 */
[----:B------:R-:W-:Y:S01]  /*28e0*/  ISETP.NE.AND P2, PT, RZ, UR6, PT ;  /* 0x00000006ff007c0c */ /* 0x000fe2000bf45270 */
[----:B--2---:R-:W2:Y:S01]  /*28f0*/  SHFL.DOWN PT, R111, R106, 0x4, 0x1f ;  /* 0x08801f006a6f7f89 */ /* 0x004ea200000e0000 */
[----:B0-----:R-:W-:-:S05]  /*2900*/  IADD3 R108, R113, R104, RZ ;  /* 0x00000068716c7210 */ /* 0x001fca0007ffe0ff */
[----:B-1----:R-:W0:Y:S01]  /*2910*/  MUFU.RCP R112, R0 ;  /* 0x0000000000707308 */ /* 0x002e220000001000 */
[----:B------:R-:W1:Y:S04]  /*2920*/  SHFL.DOWN PT, R110, R107, 0x4, 0x1f ;  /* 0x08801f006b6e7f89 */ /* 0x000e6800000e0000 */
[----:B------:R-:W-:Y:S03]  /*2930*/  SHFL.DOWN PT, R117, R108, 0x1, 0x1f ;  /* 0x08201f006c757f89 */ /* 0x000fe600000e0000 */
[----:B------:R-:W-:Y:S01]  /*2940*/  I2F R104, R104 ;  /* 0x0000006800687306 */ /* 0x000fe20000201400 */
[C---:B--2---:R-:W-:Y:S02]  /*2950*/  FMUL.FTZ R115, R111.reuse, R116 ;  /* 0x000000746f737220 */ /* 0x044fe40000410000 */
[----:B------:R-:W-:-:S02]  /*2960*/  FADD.FTZ R111, -R111, R106 ;  /* 0x0000006a6f6f7221 */ /* 0x000fc40000010100 */
[----:B------:R-:W-:Y:S02]  /*2970*/  FFMA.FTZ R115, R114, R106, R115 ;  /* 0x0000006a72737223 */ /* 0x000fe40000010073 */
[----:B------:R-:W-:Y:S01]  /*2980*/  FMUL.FTZ R111, R111, R111 ;  /* 0x0000006f6f6f7220 */ /* 0x000fe20000410000 */
[----:B------:R-:W2:Y:S01]  /*2990*/  I2F R106, R108 ;  /* 0x0000006c006a7306 */ /* 0x000ea20000201400 */
[----:B0-----:R-:W-:Y:S02]  /*29a0*/  FMUL.FTZ R115, R112, R115 ;  /* 0x0000007370737220 */ /* 0x001fe40000410000 */
[----:B------:R-:W-:Y:S02]  /*29b0*/  FMUL.FTZ R111, R111, R114 ;  /* 0x000000726f6f7220 */ /* 0x000fe40000410000 */
[----:B-1----:R-:W-:Y:S01]  /*29c0*/  FADD.FTZ R107, R110, R107 ;  /* 0x0000006b6e6b7221 */ /* 0x002fe20000010000 */
[----:B------:R-:W0:Y:S01]  /*29d0*/  SHFL.DOWN PT, R114, R115, 0x2, 0x1f ;  /* 0x08401f0073727f89 */ /* 0x000e2200000e0000 */
[----:B------:R-:W-:-:S04]  /*29e0*/  FMUL.FTZ R111, R111, R116 ;  /* 0x000000746f6f7220 */ /* 0x000fc80000410000 */
[----:B------:R-:W-:-:S05]  /*29f0*/  FFMA.FTZ R111, R112, R111, R107 ;  /* 0x0000006f706f7223 */ /* 0x000fca000001006b */
[----:B------:R-:W1:Y:S01]  /*2a00*/  SHFL.DOWN PT, R110, R111, 0x2, 0x1f ;  /* 0x08401f006f6e7f89 */ /* 0x000e6200000e0000 */
[----:B--2---:R-:W2:Y:S01]  /*2a10*/  MUFU.RCP R109, R106 ;  /* 0x0000006a006d7308 */ /* 0x004ea20000001000 */
[----:B0-----:R-:W-:Y:S02]  /*2a20*/  FMUL.FTZ R107, R114, R104 ;  /* 0x00000068726b7220 */ /* 0x001fe40000410000 */
[----:B------:R-:W-:Y:S02]  /*2a30*/  FADD.FTZ R114, R115, -R114 ;  /* 0x8000007273727221 */ /* 0x000fe40000010000 */
[----:B------:R-:W-:Y:S02]  /*2a40*/  FFMA.FTZ R112, R0, R115, R107 ;  /* 0x0000007300707223 */ /* 0x000fe4000001006b */
[----:B------:R-:W-:Y:S02]  /*2a50*/  FMUL.FTZ R113, R114, R114 ;  /* 0x0000007272717220 */ /* 0x000fe40000410000 */
[----:B--2---:R-:W-:Y:S01]  /*2a60*/  FMUL.FTZ R107, R109, R112 ;  /* 0x000000706d6b7220 */ /* 0x004fe20000410000 */
[----:B------:R-:W-:Y:S01]  /*2a70*/  IADD3 R112, R108, R117, RZ ;  /* 0x000000756c707210 */ /* 0x000fe20007ffe0ff */
[----:B------:R-:W-:Y:S01]  /*2a80*/  FMUL.FTZ R113, R0, R113 ;  /* 0x0000007100717220 */ /* 0x000fe20000410000 */
[----:B------:R-:W-:Y:S01]  /*2a90*/  I2F R117, R117 ;  /* 0x0000007500757306 */ /* 0x000fe20000201400 */
[----:B-1----:R-:W-:Y:S01]  /*2aa0*/  FADD.FTZ R110, R111, R110 ;  /* 0x0000006e6f6e7221 */ /* 0x002fe20000010000 */
[----:B------:R-:W0:Y:S01]  /*2ab0*/  SHFL.DOWN PT, R0, R107, 0x1, 0x1f ;  /* 0x08201f006b007f89 */ /* 0x000e2200000e0000 */
[----:B------:R-:W-:-:S04]  /*2ac0*/  FMUL.FTZ R113, R113, R104 ;  /* 0x0000006871717220 */ /* 0x000fc80000410000 */
[----:B------:R-:W-:Y:S01]  /*2ad0*/  FFMA.FTZ R110, R109, R113, R110 ;  /* 0x000000716d6e7223 */ /* 0x000fe2000001006e */
[----:B------:R-:W1:Y:S04]  /*2ae0*/  I2F R112, R112 ;  /* 0x0000007000707306 */ /* 0x000e680000201400 */
[----:B------:R-:W2:Y:S04]  /*2af0*/  SHFL.DOWN PT, R109, R110, 0x1, 0x1f ;  /* 0x08201f006e6d7f89 */ /* 0x000ea800000e0000 */
[----:B-1----:R-:W1:Y:S01]  /*2b00*/  MUFU.RCP R104, R112 ;  /* 0x0000007000687308 */ /* 0x002e620000001000 */
[----:B0-----:R-:W-:-:S02]  /*2b10*/  FADD.FTZ R108, R107, -R0 ;  /* 0x800000006b6c7221 */ /* 0x001fc40000010000 */
[----:B------:R-:W-:Y:S02]  /*2b20*/  FMUL.FTZ R0, R0, R117 ;  /* 0x0000007500007220 */ /* 0x000fe40000410000 */
[----:B------:R-:W-:Y:S02]  /*2b30*/  FMUL.FTZ R111, R108, R108 ;  /* 0x0000006c6c6f7220 */ /* 0x000fe40000410000 */
[C---:B------:R-:W-:Y:S02]  /*2b40*/  FFMA.FTZ R113, R106.reuse, R107, R0 ;  /* 0x0000006b6a717223 */ /* 0x040fe40000010000 */
[----:B------:R-:W-:Y:S02]  /*2b50*/  FMUL.FTZ R111, R106, R111 ;  /* 0x0000006f6a6f7220 */ /* 0x000fe40000410000 */
[----:B--2---:R-:W-:Y:S02]  /*2b60*/  FADD.FTZ R109, R110, R109 ;  /* 0x0000006d6e6d7221 */ /* 0x004fe40000010000 */
[----:B------:R-:W-:-:S02]  /*2b70*/  FMUL.FTZ R111, R111, R117 ;  /* 0x000000756f6f7220 */ /* 0x000fc40000410000 */
[C---:B-1----:R-:W-:Y:S02]  /*2b80*/  FMUL.FTZ R113, R104.reuse, R113 ;  /* 0x0000007168717220 */ /* 0x042fe40000410000 */
[----:B------:R-:W-:Y:S01]  /*2b90*/  FFMA.FTZ R109, R104, R111, R109 ;  /* 0x0000006f686d7223 */ /* 0x000fe2000001006d */
[----:B------:R-:W-:-:S03]  /*2ba0*/  MOV R104, c[0x0][0x1e0] ;  /* 0x0000780000687a02 */ /* 0x000fc60000000f00 */
        /* <DEDUP_REMOVED lines=36> */
.L_x_42461:
[----:B------:R-:W-:Y:S05]  /*2df0*/  BSYNC B1 ;  /* 0x0000000000017941 */ /* 0x000fea0003800000 */
.L_x_42460:
        /* <DEDUP_REMOVED lines=19> */
.L_x_42463:
[----:B------:R-:W-:Y:S05]  /*2f30*/  BSYNC B1 ;  /* 0x0000000000017941 */ /* 0x000fea0003800000 */
.L_x_42462:
[----:B------:R-:W-:Y:S01]  /*2f40*/  ISETP.GE.U32.AND P1, PT, R3, 0x300, PT ;  /* 0x000003000300780c */ /* 0x000fe20003f26070 */
[----:B------:R-:W-:-:S12]  /*2f50*/  BSSY B1, `(.L_x_42464) ;  /* 0x0000012000017945 */ /* 0x000fd80003800000 */
[----:B------:R-:W-:Y:S05]  /*2f60*/  @!P1 BRA `(.L_x_42465) ;  /* 0x0000010000009947 */ /* 0x000fea0003800000 */
[--C-:B0-----:R-:W-:Y:S01]  /*2f70*/  FADD.FTZ R93, R72, -R104.reuse ;  /* 0x80000068485d7221 */ /* 0x101fe20000010000 */
        /* <DEDUP_REMOVED lines=15> */
.L_x_42465:
[----:B------:R-:W-:Y:S05]  /*3070*/  BSYNC B1 ;  /* 0x0000000000017941 */ /* 0x000fea0003800000 */
.L_x_42464:
        /* <DEDUP_REMOVED lines=19> */
.L_x_42467:
[----:B------:R-:W-:Y:S05]  /*31b0*/  BSYNC B1 ;  /* 0x0000000000017941 */ /* 0x000fea0003800000 */
.L_x_42466:
        /* <DEDUP_REMOVED lines=19> */
.L_x_42469:
[----:B------:R-:W-:Y:S05]  /*32f0*/  BSYNC B1 ;  /* 0x0000000000017941 */ /* 0x000fea0003800000 */
.L_x_42468:
        /* <DEDUP_REMOVED lines=19> */
.L_x_42471:
[----:B------:R-:W-:Y:S05]  /*3430*/  BSYNC B1 ;  /* 0x0000000000017941 */ /* 0x000fea0003800000 */
.L_x_42470:
[----:B------:R-:W-:-:S13]  /*3440*/  ISETP.GE.U32.AND P1, PT, R3, 0x700, PT ;  /* 0x000007000300780c */ /* 0x000fda0003f26070 */
[----:B------:R-:W-:Y:S05]  /*3450*/  @!P1 BRA `(.L_x_42459) ;  /* 0x000000f000009947 */ /* 0x000fea0003800000 */
[--C-:B0-----:R-:W-:Y:S02]  /*3460*/  FADD.FTZ R93, R88, -R104.reuse ;  /* 0x80000068585d7221 */ /* 0x101fe40000010000 */
[--C-:B------:R-:W-:Y:S02]  /*3470*/  FADD.FTZ R95, R89, -R104.reuse ;  /* 0x80000068595f7221 */ /* 0x100fe40000010000 */
[--C-:B------:R-:W-:Y:S02]  /*3480*/  FADD.FTZ R107, R90, -R104.reuse ;  /* 0x800000685a6b7221 */ /* 0x100fe40000010000 */
        /* <DEDUP_REMOVED lines=12> */
.L_x_42459:
[----:B0-----:R-:W-:Y:S05]  /*3550*/  BSYNC B0 ;  /* 0x0000000000007941 */ /* 0x001fea0003800000 */
.L_x_42458:
[----:B------:R-:W-:Y:S02]  /*3560*/  LOP3.LUT P1, RZ, R102, 0xff, RZ, 0xc0, !PT ;  /* 0x000000ff66ff7812 */ /* 0x000fe4000782c0ff */
[----:B------:R-:W-:Y:S02]  /*3570*/  IADD3 R101, R101, c[0x0][0x160], RZ ;  /* 0x0000580065657a10 */ /* 0x000fe40007ffe0ff */
[----:B------:R-:W-:Y:S02]  /*3580*/  SEL R102, RZ, 0x1, P1 ;  /* 0x00000001ff667807 */ /* 0x000fe40000800000 */
[----:B------:R-:W-:-:S13]  /*3590*/  ISETP.GE.AND P1, PT, R101, c[0x0][0x164], PT ;  /* 0x0000590065007a0c */ /* 0x000fda0003f26270 */
[----:B------:R-:W-:Y:S01]  /*35a0*/  @P1 CALL.REL.NOINC `(.L_x_42472) ;  /* 0x0000001000001944 */ /* 0x000fe20003c00000 */
[----:B------:R-:W-:Y:S05]  /*35b0*/  BRA `(.L_x_42473) ;  /* 0xffffd34000007947 */ /* 0x000fea000383ffff */
.L_x_42472:
[----:B------:R-:W-:Y:S05]  /*35c0*/  EXIT ;  /* 0x000000000000794d */ /* 0x000fea0003800000 */
.L_x_42456:
[----:B------:R-:W-:Y:S01]  /*35d0*/  HFMA2.MMA R95, -RZ, RZ, 0, 1.847743988037109375e-06 ;  /* 0x0000001fff5f7435 */ /* 0x000fe200000001ff */
[----:B------:R-:W-:Y:S02]  /*35e0*/  MOV R104, 0x1 ;  /* 0x0000000100687802 */ /* 0x000fe40000000f00 */
[----:B------:R-:W-:Y:S02]  /*35f0*/  MOV R110, 0xffffffff ;  /* 0xffffffff006e7802 */ /* 0x000fe40000000f00 */
[----:B------:R-:W-:Y:S02]  /*3600*/  MOV R106, 0x3620 ;  /* 0x00003620006a7802 */ /* 0x000fe40000000f00 */
[----:B-1---5:R-:W-:Y:S05]  /*3610*/  CALL.REL.NOINC `($__internal_146_$__cuda_sm70_shflsync_bfly_p) ;  /* 0x0000075000007944 */ /* 0x022fea0003c00000 */
[----:B-1----:R-:W-:Y:S01]  /*3620*/  MOV R94, R104 ;  /* 0x00000068005e7202 */ /* 0x002fe20000000f00 */
[----:B0-----:R-:W-:Y:S05]  /*3630*/  BRA `(.L_x_42474) ;  /* 0xffffec2000007947 */ /* 0x001fea000383ffff */
.L_x_42457:
[----:B------:R-:W-:Y:S01]  /*3640*/  HFMA2.MMA R104, -RZ, RZ, 0, 1.1920928955078125e-07 ;  /* 0x00000002ff687435 */ /* 0x000fe200000001ff */
[----:B0-----:R-:W-:Y:S02]  /*3650*/  MOV R93, R108 ;  /* 0x0000006c005d7202 */ /* 0x001fe40000000f00 */
[----:B------:R-:W-:Y:S02]  /*3660*/  MOV R95, 0x1f ;  /* 0x0000001f005f7802 */ /* 0x000fe40000000f00 */
[----:B------:R-:W-:-:S02]  /*3670*/  MOV R110, 0xffffffff ;  /* 0xffffffff006e7802 */ /* 0x000fc40000000f00 */
[----:B------:R-:W-:Y:S02]  /*3680*/  MOV R106, 0x36a0 ;  /* 0x000036a0006a7802 */ /* 0x000fe40000000f00 */
[----:B-1---5:R-:W-:Y:S05]  /*3690*/  CALL.REL.NOINC `($__internal_146_$__cuda_sm70_shflsync_bfly_p) ;  /* 0x000006d000007944 */ /* 0x022fea0003c00000 */
[----:B01----:R-:W-:Y:S01]  /*36a0*/  FADD.FTZ R93, R108, R104 ;  /* 0x000000686c5d7221 */ /* 0x003fe20000010000 */
[----:B------:R-:W-:Y:S01]  /*36b0*/  HFMA2.MMA R104, -RZ, RZ, 0, 2.384185791015625e-07 ;  /* 0x00000004ff687435 */ /* 0x000fe200000001ff */
[----:B------:R-:W-:Y:S02]  /*36c0*/  MOV R95, 0x1f ;  /* 0x0000001f005f7802 */ /* 0x000fe40000000f00 */
[----:B------:R-:W-:Y:S02]  /*36d0*/  MOV R110, 0xffffffff ;  /* 0xffffffff006e7802 */ /* 0x000fe40000000f00 */
[----:B------:R-:W-:Y:S02]  /*36e0*/  MOV R106, 0x3700 ;  /* 0x00003700006a7802 */ /* 0x000fe40000000f00 */
[----:B------:R-:W-:Y:S05]  /*36f0*/  CALL.REL.NOINC `($__internal_146_$__cuda_sm70_shflsync_bfly_p) ;  /* 0x0000067000007944 */ /* 0x000fea0003c00000 */
[----:B01----:R-:W-:Y:S01]  /*3700*/  FADD.FTZ R93, R93, R104 ;  /* 0x000000685d5d7221 */ /* 0x003fe20000010000 */
[----:B------:R-:W-:Y:S01]  /*3710*/  HFMA2.MMA R104, -RZ, RZ, 0, 4.76837158203125e-07 ;  /* 0x00000008ff687435 */ /* 0x000fe200000001ff */
[----:B------:R-:W-:Y:S02]  /*3720*/  MOV R95, 0x1f ;  /* 0x0000001f005f7802 */ /* 0x000fe40000000f00 */
[----:B------:R-:W-:-:S02]  /*3730*/  MOV R110, 0xffffffff ;  /* 0xffffffff006e7802 */ /* 0x000fc40000000f00 */
[----:B------:R-:W-:Y:S02]  /*3740*/  MOV R106, 0x3760 ;  /* 0x00003760006a7802 */ /* 0x000fe40000000f00 */
[----:B------:R-:W-:Y:S05]  /*3750*/  CALL.REL.NOINC `($__internal_146_$__cuda_sm70_shflsync_bfly_p) ;  /* 0x0000061000007944 */ /* 0x000fea0003c00000 */
[----:B01----:R-:W-:Y:S01]  /*3760*/  FADD.FTZ R93, R93, R104 ;  /* 0x000000685d5d7221 */ /* 0x003fe20000010000 */
[----:B------:R-:W-:Y:S01]  /*3770*/  HFMA2.MMA R104, -RZ, RZ, 0, 9.5367431640625e-07 ;  /* 0x00000010ff687435 */ /* 0x000fe200000001ff */
[----:B------:R-:W-:Y:S02]  /*3780*/  MOV R95, 0x1f ;  /* 0x0000001f005f7802 */ /* 0x000fe40000000f00 */
[----:B------:R-:W-:Y:S02]  /*3790*/  MOV R110, 0xffffffff ;  /* 0xffffffff006e7802 */ /* 0x000fe40000000f00 */
[----:B------:R-:W-:Y:S02]  /*37a0*/  MOV R106, 0x37c0 ;  /* 0x000037c0006a7802 */ /* 0x000fe40000000f00 */
[----:B------:R-:W-:Y:S05]  /*37b0*/  CALL.REL.NOINC `($__internal_146_$__cuda_sm70_shflsync_bfly_p) ;  /* 0x000005b000007944 */ /* 0x000fea0003c00000 */
[----:B01----:R-:W-:Y:S01]  /*37c0*/  FADD.FTZ R93, R93, R104 ;  /* 0x000000685d5d7221 */ /* 0x003fe20000010000 */
[----:B------:R-:W-:-:S03]  /*37d0*/  MOV R110, 0xffffffff ;  /* 0xffffffff006e7802 */ /* 0x000fc60000000f00 */
        /* <DEDUP_REMOVED lines=59> */
[----:B------:R-:W-:Y:S01]  /*3b90*/  HFMA2.MMA R104, -RZ, RZ, 0, 5.9604644775390625e-08 ;  /* 0x00000001ff687435 */ /* 0x000fe200000001ff */
[----:B------:R-:W-:-:S05]  /*3ba0*/  MOV R95, 0x1f ;  /* 0x0000001f005f7802 */ /* 0x000fca0000000f00 */
[----:B------:R-:W-:Y:S05]  /*3bb0*/  CALL.REL.NOINC `($__internal_146_$__cuda_sm70_shflsync_bfly_p) ;  /* 0x000001b000007944 */ /* 0x000fea0003c00000 */
[----:B01----:R-:W-:Y:S01]  /*3bc0*/  FADD.FTZ R93, R93, R104 ;  /* 0x000000685d5d7221 */ /* 0x003fe20000010000 */
[----:B------:R-:W-:Y:S01]  /*3bd0*/  HFMA2.MMA R104, -RZ, RZ, 0, 1.1920928955078125e-07 ;  /* 0x00000002ff687435 */ /* 0x000fe200000001ff */
[----:B------:R-:W-:Y:S02]  /*3be0*/  MOV R95, 0x1f ;  /* 0x0000001f005f7802 */ /* 0x000fe40000000f00 */
[----:B------:R-:W-:Y:S02]  /*3bf0*/  MOV R110, 0xffffffff ;  /* 0xffffffff006e7802 */ /* 0x000fe40000000f00 */
[----:B------:R-:W-:Y:S02]  /*3c00*/  MOV R106, 0x3c20 ;  /* 0x00003c20006a7802 */ /* 0x000fe40000000f00 */
[----:B------:R-:W-:Y:S05]  /*3c10*/  CALL.REL.NOINC `($__internal_146_$__cuda_sm70_shflsync_bfly_p) ;  /* 0x0000015000007944 */ /* 0x000fea0003c00000 */
[----:B01----:R-:W-:Y:S01]  /*3c20*/  FADD.FTZ R93, R93, R104 ;  /* 0x000000685d5d7221 */ /* 0x003fe20000010000 */
[----:B------:R-:W-:Y:S01]  /*3c30*/  HFMA2.MMA R104, -RZ, RZ, 0, 2.384185791015625e-07 ;  /* 0x00000004ff687435 */ /* 0x000fe200000001ff */
[----:B------:R-:W-:-:S02]  /*3c40*/  MOV R95, 0x1f ;  /* 0x0000001f005f7802 */ /* 0x000fc40000000f00 */
[----:B------:R-:W-:Y:S02]  /*3c50*/  MOV R110, 0xffffffff ;  /* 0xffffffff006e7802 */ /* 0x000fe40000000f00 */
[----:B------:R-:W-:Y:S02]  /*3c60*/  MOV R106, 0x3c80 ;  /* 0x00003c80006a7802 */ /* 0x000fe40000000f00 */
[----:B------:R-:W-:Y:S05]  /*3c70*/  CALL.REL.NOINC `($__internal_146_$__cuda_sm70_shflsync_bfly_p) ;  /* 0x000000f000007944 */ /* 0x000fea0003c00000 */
[----:B01----:R-:W-:Y:S01]  /*3c80*/  FADD.FTZ R93, R93, R104 ;  /* 0x000000685d5d7221 */ /* 0x003fe20000010000 */
[----:B------:R-:W-:Y:S01]  /*3c90*/  HFMA2.MMA R104, -RZ, RZ, 0, 4.76837158203125e-07 ;  /* 0x00000008ff687435 */ /* 0x000fe200000001ff */
[----:B------:R-:W-:Y:S02]  /*3ca0*/  MOV R95, 0x1f ;  /* 0x0000001f005f7802 */ /* 0x000fe40000000f00 */
[----:B------:R-:W-:Y:S02]  /*3cb0*/  MOV R110, 0xffffffff ;  /* 0xffffffff006e7802 */ /* 0x000fe40000000f00 */
[----:B------:R-:W-:Y:S02]  /*3cc0*/  MOV R106, 0x3ce0 ;  /* 0x00003ce0006a7802 */ /* 0x000fe40000000f00 */
[----:B------:R-:W-:Y:S05]  /*3cd0*/  CALL.REL.NOINC `($__internal_146_$__cuda_sm70_shflsync_bfly_p) ;  /* 0x0000009000007944 */ /* 0x000fea0003c00000 */
[----:B-1----:R-:W-:Y:S01]  /*3ce0*/  FADD.FTZ R108, R93, R104 ;  /* 0x000000685d6c7221 */ /* 0x002fe20000010000 */
[----:B------:R-:W-:Y:S01]  /*3cf0*/  HFMA2.MMA R104, -RZ, RZ, 0, 9.5367431640625e-07 ;  /* 0x00000010ff687435 */ /* 0x000fe200000001ff */
[----:B0-----:R-:W-:-:S02]  /*3d00*/  MOV R95, 0x1f ;  /* 0x0000001f005f7802 */ /* 0x001fc40000000f00 */
[----:B------:R-:W-:Y:S02]  /*3d10*/  MOV R110, 0xffffffff ;  /* 0xffffffff006e7802 */ /* 0x000fe40000000f00 */
[----:B------:R-:W-:Y:S02]  /*3d20*/  MOV R93, R108 ;  /* 0x0000006c005d7202 */ /* 0x000fe40000000f00 */
[----:B------:R-:W-:Y:S02]  /*3d30*/  MOV R106, 0x3d50 ;  /* 0x00003d50006a7802 */ /* 0x000fe40000000f00 */
[----:B------:R-:W-:Y:S05]  /*3d40*/  CALL.REL.NOINC `($__internal_146_$__cuda_sm70_shflsync_bfly_p) ;  /* 0x0000002000007944 */ /* 0x000fea0003c00000 */
[----:B-1----:R-:W-:Y:S01]  /*3d50*/  MOV R107, R104 ;  /* 0x00000068006b7202 */ /* 0x002fe20000000f00 */
[----:B0-----:R-:W-:Y:S05]  /*3d60*/  BRA `(.L_x_42475) ;  /* 0xffffe9c000007947 */ /* 0x001fea000383ffff */
        .weak           $__internal_146_$__cuda_sm70_shflsync_bfly_p
        .type           $__internal_146_$__cuda_sm70_shflsync_bfly_p,@function
        .size           $__internal_146_$__cuda_sm70_shflsync_bfly_p,(.L_x_44986 - $__internal_146_$__cuda_sm70_shflsync_bfly_p)
$__internal_146_$__cuda_sm70_shflsync_bfly_p:
[----:B------:R-:W-:Y:S01]  /*3d70*/  HFMA2.MMA R107, -RZ, RZ, 0, 0 ;  /* 0x00000000ff6b7435 */ /* 0x000fe200000001ff */
[----:B------:R-:W-:Y:S04]  /*3d80*/  WARPSYNC R110 ;  /* 0x0000006e00007348 */ /* 0x000fe80003800000 */
[----:B------:R0:W1:Y:S01]  /*3d90*/  SHFL.BFLY PT, R104, R93, R104, R95 ;  /* 0x0c0000685d687389 */ /* 0x00006200000e005f */
[----:B------:R-:W-:Y:S05]  /*3da0*/  RET.REL.NODEC R106 `(_ZN10layer_norm13ln_fwd_kernelINS_13Kernel_traitsIfffffjLj7168ELj1ELj1ELj8ELj16ENS_18Kernel_traits_baseILj7168EfffffjLj256EEEEELb0ELb0ELb1ELb0EEEvNS_9FwdParamsE) ;  /* 0xffffc2506a007950 */ /* 0x000fea0003c3ffff */
.L_x_42476:
        /* <DEDUP_REMOVED lines=13> */
.L_x_44986:


//--------------------- .text._ZN10layer_norm13ln_fwd_kernelINS_13Kernel_traitsIfffffjLj7168ELj1ELj1ELj8ELj16ENS_18Kernel_traits_baseILj7168EfffffjLj256EEEEELb0ELb0ELb1ELb1EEEvNS_9FwdParamsE --------------------------
	.section	.text._ZN10layer_norm13ln_fwd_kernelINS_13Kernel_traitsIfffffjLj7168ELj1ELj1ELj8ELj16ENS_18Kernel_traits_baseILj7168EfffffjLj256EEEEELb0ELb0ELb1ELb1EEEvNS_9FwdParamsE,"ax",@progbits
	.sectioninfo	@"SHI_REGISTERS=128"
	.align	128
        .global         _ZN10layer_norm13ln_fwd_kernelINS_13Kernel_traitsIfffffjLj7168ELj1ELj1ELj8ELj16ENS_18Kernel_traits_baseILj7168EfffffjLj256EEEEELb0ELb0ELb1ELb1EEEvNS_9FwdParamsE
        .type           _ZN10layer_norm13ln_fwd_kernelINS_13Kernel_traitsIfffffjLj7168ELj1ELj1ELj8ELj16ENS_18Kernel_traits_baseILj7168EfffffjLj256EEEEELb0ELb0ELb1ELb1EEEvNS_9FwdParamsE,@function
        .size           _ZN10layer_norm13ln_fwd_kernelINS_13Kernel_traitsIfffffjLj7168ELj1ELj1ELj8ELj16ENS_18Kernel_traits_baseILj7168EfffffjLj256EEEEELb0ELb0ELb1ELb1EEEvNS_9FwdParamsE,(.L_x_44987 - _ZN10layer_norm13ln_fwd_kernelINS_13Kernel_traitsIfffffjLj7168ELj1ELj1ELj8ELj16ENS_18Kernel_traits_baseILj7168EfffffjLj256EEEEELb0ELb0ELb1ELb1EEEvNS_9FwdParamsE)
        .other          _ZN10layer_norm13ln_fwd_kernelINS_13Kernel_traitsIfffffjLj7168ELj1ELj1ELj8ELj16ENS_18Kernel_traits_baseILj7168EfffffjLj256EEEEELb0ELb0ELb1ELb1EEEvNS_9FwdParamsE,@"STO_CUDA_ENTRY STV_DEFAULT"
_ZN10layer_norm13ln_fwd_kernelINS_13Kernel_traitsIfffffjLj7168ELj1ELj1ELj8ELj16ENS_18Kernel_traits_baseILj7168EfffffjLj256EEEEELb0ELb0ELb1ELb1EEEvNS_9FwdParamsE:
.text._ZN10layer_norm13ln_fwd_kernelINS_13Kernel_traitsIfffffjLj7168ELj1ELj1ELj8ELj16ENS_18Kernel_traits_baseILj7168EfffffjLj256EEEEELb0ELb0ELb1ELb1EEEvNS_9FwdParamsE:
        /* <DEDUP_REMOVED lines=20> */
[----:B0-----:R-:W-:-:S04]  /*0140*/  SHF.L.U32 R2, R0, 0x4, RZ ;  /* 0x0000000400027819 */ /* 0x001fc800000006ff */
[----:B------:R-:W-:-:S04]  /*0150*/  LOP3.LUT R60, R2, 0xff0, RZ, 0xc0, !PT ;  /* 0x00000ff0023c7812 */ /* 0x000fc800078ec0ff */
[C---:B------:R-:W-:Y:S02]  /*0160*/  IADD3 R2, P1, R60.reuse, c[0x0][0x218], RZ ;  /* 0x000086003c027a10 */ /* 0x040fe40007f3e0ff */
[----:B------:R-:W-:Y:S02]  /*0170*/  IADD3 R60, P2, R60, c[0x0][0x1b0], RZ ;  /* 0x00006c003c3c7a10 */ /* 0x000fe40007f5e0ff */
[----:B------:R-:W-:Y:S02]  /*0180*/  IADD3.X R3, RZ, c[0x0][0x21c], RZ, P1, !PT ;  /* 0x00008700ff037a10 */ /* 0x000fe40000ffe4ff */
[----:B------:R-:W-:-:S03]  /*0190*/  IADD3.X R61, RZ, c[0x0][0x1b4], RZ, P2, !PT ;  /* 0x00006d00ff3d7a10 */ /* 0x000fc600017fe4ff */
[----:B------:R0:W5:Y:S01]  /*01a0*/  @P0 LDG.E.128 R4, [R2.64] ;  /* 0x0000000402040981 */ /* 0x000162000c1e1d00 */
[----:B-1----:R-:W-:-:S03]  /*01b0*/  LEA.HI R62, R0, UR6, RZ, 0x18 ;  /* 0x00000006003e7c11 */ /* 0x002fc6000f8fc0ff */
        /* <DEDUP_REMOVED lines=14> */
[----:B------:R1:W5:Y:S01]  /*02a0*/  LDG.E.128 R56, [R60.64+0x6000] ;  /* 0x006000043c387981 */ /* 0x000362000c1e1d00 */
[----:B0-----:R-:W-:Y:S01]  /*02b0*/  HFMA2.MMA R3, -RZ, RZ, 0, 5.9604644775390625e-08 ;  /* 0x00000001ff037435 */ /* 0x001fe200000001ff */
[----:B------:R-:W-:Y:S01]  /*02c0*/  MOV R2, R62 ;  /* 0x0000003e00027202 */ /* 0x000fe20000000f00 */
[----:B------:R-:W-:-:S02]  /*02d0*/  ULDC.U8 UR6, c[0x0][0x1f0] ;  /* 0x00007c0000067ab9 */ /* 0x000fc40000000000 */
.L_x_42538:
[----:B------:R-:W-:-:S05]  /*02e0*/  MOV R99, 0x4 ;  /* 0x0000000400637802 */ /* 0x000fca0000000f00 */
[----:B------:R-:W-:-:S06]  /*02f0*/  IMAD.WIDE R70, R2, R99, c[0x0][0x1d0] ;  /* 0x0000740002467625 */ /* 0x000fcc00078e0263 */
[----:B------:R-:W2:Y:S01]  /*0300*/  LDG.E R70, [R70.64] ;  /* 0x0000000446467981 */ /* 0x000ea2000c1e1900 */
[----:B------:R-:W-:Y:S01]  /*0310*/  IMAD R68, R2, c[0x0][0x168], RZ ;  /* 0x00005a0002447a24 */ /* 0x000fe200078e02ff */
[----:B------:R-:W-:Y:S02]  /*0320*/  ISETP.NE.U32.AND P0, PT, RZ, c[0x0][0x180], PT ;  /* 0x00006000ff007a0c */ /* 0x000fe40003f05070 */
[----:B------:R-:W-:Y:S02]  /*0330*/  LOP3.LUT R74, R0, 0xff, RZ, 0xc0, !PT ;  /* 0x000000ff004a7812 */ /* 0x000fe400078ec0ff */
[----:B------:R-:W-:Y:S02]  /*0340*/  SHF.R.S32.HI R69, RZ, 0x1f, R68 ;  /* 0x0000001fff457819 */ /* 0x000fe40000011444 */
[----:B------:R-:W-:Y:S02]  /*0350*/  ISETP.NE.AND.EX P0, PT, RZ, c[0x0][0x184], PT, P0 ;  /* 0x00006100ff007a0c */ /* 0x000fe40003f05300 */
[----:B------:R-:W-:-:S04]  /*0360*/  LEA.HI R69, R69, R68, RZ, 0x2 ;  /* 0x0000004445457211 */ /* 0x000fc800078f10ff */
[----:B------:R-:W-:-:S07]  /*0370*/  LEA.HI.SX32 R69, R69, R74, 0x1e ;  /* 0x0000004a45457211 */ /* 0x000fce00078ff2ff */
[----:B------:R-:W-:Y:S01]  /*0380*/  @P0 MOV R72, 0x10 ;  /* 0x0000001000480802 */ /* 0x000fe20000000f00 */
[----:B------:R-:W-:-:S04]  /*0390*/  IMAD.WIDE R98, R2, R99, c[0x0][0x1d8] ;  /* 0x0000760002627625 */ /* 0x000fc800078e0263 */
[----:B------:R-:W-:Y:S02]  /*03a0*/  @P0 IMAD.WIDE.U32 R72, R69, R72, c[0x0][0x180] ;  /* 0x0000600045480625 */ /* 0x000fe400078e0048 */
[----:B-----5:R0:W5:Y:S04]  /*03b0*/  LDG.E R98, [R98.64] ;  /* 0x0000000462627981 */ /* 0x020168000c1e1900 */
[----:B-1----:R-:W3:Y:S01]  /*03c0*/  @P0 LDG.E.128 R60, [R72.64] ;  /* 0x00000004483c0981 */ /* 0x002ee2000c1e1d00 */
[----:B--2---:R-:W-:-:S13]  /*03d0*/  ISETP.GE.AND P5, PT, R70, 0x1, PT ;  /* 0x000000014600780c */ /* 0x004fda0003fa6270 */
[----:B------:R-:W-:-:S05]  /*03e0*/  @P5 IADD3 R68, R70, -0x1, RZ ;  /* 0xffffffff46445810 */ /* 0x000fca0007ffe0ff */
[----:B------:R-:W-:-:S05]  /*03f0*/  @P5 IMAD R68, R68, c[0x0][0x168], RZ ;  /* 0x00005a0044445a24 */ /* 0x000fca00078e02ff */
[----:B------:R-:W-:-:S04]  /*0400*/  @P5 SHF.R.S32.HI R71, RZ, 0x1f, R68 ;  /* 0x0000001fff475819 */ /* 0x000fc80000011444 */
[----:B------:R-:W-:Y:S02]  /*0410*/  @P5 LEA.HI R71, R71, R68, RZ, 0x2 ;  /* 0x0000004447475211 */ /* 0x000fe400078f10ff */
[----:B------:R-:W-:Y:S02]  /*0420*/  MOV R68, RZ ;  /* 0x000000ff00447202 */ /* 0x000fe40000000f00 */
[----:B------:R-:W-:Y:S02]  /*0430*/  @P5 LEA.HI.SX32 R68, R71, R74, 0x1e ;  /* 0x0000004a47445211 */ /* 0x000fe400078ff2ff */
[----:B------:R-:W-:Y:S02]  /*0440*/  @P5 MOV R71, 0x10 ;  /* 0x0000001000475802 */ /* 0x000fe40000000f00 */
[----:B------:R-:W-:-:S03]  /*0450*/  ISETP.GT.AND P6, PT, R70, RZ, PT ;  /* 0x000000ff4600720c */ /* 0x000fc60003fc4270 */
[----:B------:R-:W-:-:S05]  /*0460*/  @P5 IMAD.WIDE.U32 R70, R68, R71, c[0x0][0x170] ;  /* 0x00005c0044465625 */ /* 0x000fca00078e0047 */
[----:B------:R0:W5:Y:S01]  /*0470*/  @P5 LDG.E.128 R64, [R70.64] ;  /* 0x0000000446405981 */ /* 0x000162000c1e1d00 */
[----:B------:R-:W-:-:S04]  /*0480*/  MOV R96, 0x10 ;  /* 0x0000001000607802 */ /* 0x000fc80000000f00 */
[----:B------:R-:W-:Y:S02]  /*0490*/  @!P6 ISETP.NE.U32.AND P3, PT, RZ, c[0x0][0x180], PT ;  /* 0x00006000ff00ea0c */ /* 0x000fe40003f65070 */
[----:B------:R-:W-:Y:S02]  /*04a0*/  @!P6 ISETP.NE.U32.AND P1, PT, RZ, c[0x0][0x180], PT ;  /* 0x00006000ff00ea0c */ /* 0x000fe40003f25070 */
[----:B------:R-:W-:Y:S02]  /*04b0*/  @!P6 ISETP.NE.U32.AND P2, PT, RZ, c[0x0][0x180], PT ;  /* 0x00006000ff00ea0c */ /* 0x000fe40003f45070 */
[----:B------:R-:W-:Y:S02]  /*04c0*/  @!P6 ISETP.NE.U32.AND P4, PT, RZ, c[0x0][0x180], PT ;  /* 0x00006000ff00ea0c */ /* 0x000fe40003f85070 */
[----:B------:R-:W-:Y:S01]  /*04d0*/  IADD3 R81, R69, 0x100, RZ ;  /* 0x0000010045517810 */ /* 0x000fe20007ffe0ff */
[----:B------:R-:W-:Y:S01]  /*04e0*/  BSSY B0, `(.L_x_42477) ;  /* 0x000000e000007945 */ /* 0x000fe20003800000 */
[----:B------:R-:W-:-:S02]  /*04f0*/  @!P6 ISETP.NE.AND.EX P1, PT, RZ, c[0x0][0x184], PT, P1 ;  /* 0x00006100ff00ea0c */ /* 0x000fc40003f25310 */
[----:B------:R-:W-:Y:S02]  /*0500*/  @!P6 ISETP.NE.AND.EX P2, PT, RZ, c[0x0][0x184], PT, P2 ;  /* 0x00006100ff00ea0c */ /* 0x000fe40003f45320 */
[----:B------:R-:W-:Y:S02]  /*0510*/  @!P6 ISETP.NE.AND.EX P4, PT, RZ, c[0x0][0x184], PT, P4 ;  /* 0x00006100ff00ea0c */ /* 0x000fe40003f85340 */
[----:B------:R-:W-:Y:S01]  /*0520*/  @!P6 ISETP.NE.AND.EX P3, PT, RZ, c[0x0][0x184], PT, P3 ;  /* 0x00006100ff00ea0c */ /* 0x000fe20003f65330 */
[-C--:B------:R-:W-:Y:S01]  /*0530*/  IMAD.WIDE.U32 R76, R69, R96.reuse, c[0x0][0x188] ;  /* 0x00006200454c7625 */ /* 0x080fe200078e0060 */
[----:B---3--:R-:W-:Y:S02]  /*0540*/  @!P6 FSEL R73, R61, RZ, P1 ;  /* 0x000000ff3d49e208 */ /* 0x008fe40000800000 */
[----:B------:R-:W-:Y:S01]  /*0550*/  @!P6 FSEL R74, R62, RZ, P2 ;  /* 0x000000ff3e4ae208 */ /* 0x000fe20001000000 */
[----:B------:R-:W-:Y:S01]  /*0560*/  @P0 IMAD.WIDE.U32 R78, R81, R96, c[0x0][0x180] ;  /* 0x00006000514e0625 */ /* 0x000fe200078e0060 */
[----:B------:R-:W-:-:S02]  /*0570*/  @!P6 FSEL R75, R63, RZ, P4 ;  /* 0x000000ff3f4be208 */ /* 0x000fc40002000000 */
[----:B------:R-:W-:Y:S01]  /*0580*/  @!P6 FSEL R72, R60, RZ, P3 ;  /* 0x000000ff3c48e208 */ /* 0x000fe20001800000 */
[----:B------:R-:W-:Y:S05]  /*0590*/  @!P6 BRA `(.L_x_42478) ;  /* 0x000000200000e947 */ /* 0x000fea0003800000 */
[----:B0----5:R-:W-:-:S04]  /*05a0*/  FMUL.FTZ R72, R64, c[0x0][0x1ec] ;  /* 0x00007b0040487a20 */ /* 0x021fc80000410000 */
[----:B------:R-:W-:Y:S02]  /*05b0*/  @P0 FADD.FTZ R72, R60, R72 ;  /* 0x000000483c480221 */ /* 0x000fe40000010000 */
.L_x_42478:
[----:B0-----:R-:W-:Y:S05]  /*05c0*/  BSYNC B0 ;  /* 0x0000000000007941 */ /* 0x001fea0003800000 */
.L_x_42477:
[----:B------:R-:W-:Y:S01]  /*05d0*/  BSSY B0, `(.L_x_42479) ;  /* 0x0000004000007945 */ /* 0x000fe20003800000 */
[----:B------:R-:W-:Y:S05]  /*05e0*/  @!P6 BRA `(.L_x_42480) ;  /* 0x000000200000e947 */ /* 0x000fea0003800000 */
[----:B-----5:R-:W-:-:S04]  /*05f0*/  FMUL.FTZ R73, R65, c[0x0][0x1ec] ;  /* 0x00007b0041497a20 */ /* 0x020fc80000410000 */
[----:B------:R-:W-:Y:S02]  /*0600*/  @P0 FADD.FTZ R73, R61, R73 ;  /* 0x000000493d490221 */ /* 0x000fe40000010000 */
.L_x_42480:
[----:B------:R-:W-:Y:S05]  /*0610*/  BSYNC B0 ;  /* 0x0000000000007941 */ /* 0x000fea0003800000 */
.L_x_42479:
[----:B------:R-:W-:Y:S01]  /*0620*/  BSSY B0, `(.L_x_42481) ;  /* 0x0000004000007945 */ /* 0x000fe20003800000 */
[----:B------:R-:W-:Y:S05]  /*0630*/  @!P6 BRA `(.L_x_42482) ;  /* 0x000000200000e947 */ /* 0x000fea0003800000 */
[----:B-----5:R-:W-:-:S04]  /*0640*/  FMUL.FTZ R74, R66, c[0x0][0x1ec] ;  /* 0x00007b00424a7a20 */ /* 0x020fc80000410000 */
[----:B------:R-:W-:Y:S02]  /*0650*/  @P0 FADD.FTZ R74, R62, R74 ;  /* 0x0000004a3e4a0221 */ /* 0x000fe40000010000 */
.L_x_42482:
[----:B------:R-:W-:Y:S05]  /*0660*/  BSYNC B0 ;  /* 0x0000000000007941 */ /* 0x000fea0003800000 */
.L_x_42481:
[----:B------:R-:W-:Y:S01]  /*0670*/  BSSY B0, `(.L_x_42483) ;  /* 0x0000004000007945 */ /* 0x000fe20003800000 */
[----:B------:R-:W-:Y:S05]  /*0680*/  @!P6 BRA `(.L_x_42484) ;  /* 0x000000200000e947 */ /* 0x000fea0003800000 */
[----:B-----5:R-:W-:-:S04]  /*0690*/  FMUL.FTZ R75, R67, c[0x0][0x1ec] ;  /* 0x00007b00434b7a20 */ /* 0x020fc80000410000 */
[----:B------:R-:W-:Y:S02]  /*06a0*/  @P0 FADD.FTZ R75, R63, R75 ;  /* 0x0000004b3f4b0221 */ /* 0x000fe40000010000 */
.L_x_42484:
[----:B------:R-:W-:Y:S05]  /*06b0*/  BSYNC B0 ;  /* 0x0000000000007941 */ /* 0x000fea0003800000 */
.L_x_42483:
[----:B------:R-:W-:Y:S01]  /*06c0*/  @P5 IADD3 R71, R68, 0x100, RZ ;  /* 0x0000010044475810 */ /* 0x000fe20007ffe0ff */
[----:B------:R0:W-:Y:S04]  /*06d0*/  STG.E.128 [R76.64], R72 ;  /* 0x000000484c007986 */ /* 0x0001e8000c101d04 */
[-C--:B------:R-:W-:Y:S01]  /*06e0*/  @P5 IMAD.WIDE.U32 R70, R71, R96.reuse, c[0x0][0x170] ;  /* 0x00005c0047465625 */ /* 0x080fe200078e0060 */
[----:B------:R-:W0:Y:S04]  /*06f0*/  @P0 LDG.E.128 R60, [R78.64] ;  /* 0x000000044e3c0981 */ /* 0x000e28000c1e1d00 */
        /* <DEDUP_REMOVED lines=13> */
[----:B0-----:R-:W-:Y:S02]  /*07d0*/  @!P6 FSEL R77, R61, RZ, P1 ;  /* 0x000000ff3d4de208 */ /* 0x001fe40000800000 */
[----:B------:R-:W-:Y:S02]  /*07e0*/  @!P6 FSEL R78, R62, RZ, P2 ;  /* 0x000000ff3e4ee208 */ /* 0x000fe40001000000 */
[----:B------:R-:W-:Y:S02]  /*07f0*/  @!P6 FSEL R79, R63, RZ, P4 ;  /* 0x000000ff3f4fe208 */ /* 0x000fe40002000000 */
[----:B------:R-:W-:Y:S01]  /*0800*/  @!P6 FSEL R76, R60, RZ, P3 ;  /* 0x000000ff3c4ce208 */ /* 0x000fe20001800000 */
[----:B------:R-:W-:Y:S05]  /*0810*/  @!P6 BRA `(.L_x_42486) ;  /* 0x000000200000e947 */ /* 0x000fea0003800000 */
[----:B-1---5:R-:W-:-:S04]  /*0820*/  FMUL.FTZ R76, R64, c[0x0][0x1ec] ;  /* 0x00007b00404c7a20 */ /* 0x022fc80000410000 */
[----:B------:R-:W-:Y:S02]  /*0830*/  @P0 FADD.FTZ R76, R60, R76 ;  /* 0x0000004c3c4c0221 */ /* 0x000fe40000010000 */
.L_x_42486:
[----:B-1----:R-:W-:Y:S05]  /*0840*/  BSYNC B0 ;  /* 0x0000000000007941 */ /* 0x002fea0003800000 */
.L_x_42485:
[----:B------:R-:W-:Y:S01]  /*0850*/  BSSY B0, `(.L_x_42487) ;  /* 0x0000004000007945 */ /* 0x000fe20003800000 */
[----:B------:R-:W-:Y:S05]  /*0860*/  @!P6 BRA `(.L_x_42488) ;  /* 0x000000200000e947 */ /* 0x000fea0003800000 */
[----:B-----5:R-:W-:-:S04]  /*0870*/  FMUL.FTZ R77, R65, c[0x0][0x1ec] ;  /* 0x00007b00414d7a20 */ /* 0x020fc80000410000 */
[----:B------:R-:W-:Y:S02]  /*0880*/  @P0 FADD.FTZ R77, R61, R77 ;  /* 0x0000004d3d4d0221 */ /* 0x000fe40000010000 */
.L_x_42488:
[----:B------:R-:W-:Y:S05]  /*0890*/  BSYNC B0 ;  /* 0x0000000000007941 */ /* 0x000fea0003800000 */
.L_x_42487:
[----:B------:R-:W-:Y:S01]  /*08a0*/  BSSY B0, `(.L_x_42489) ;  /* 0x0000004000007945 */ /* 0x000fe20003800000 */
[----:B------:R-:W-:Y:S05]  /*08b0*/  @!P6 BRA `(.L_x_42490) ;  /* 0x000000200000e947 */ /* 0x000fea0003800000 */
[----:B-----5:R-:W-:-:S04]  /*08c0*/  FMUL.FTZ R78, R66, c[0x0][0x1ec] ;  /* 0x00007b00424e7a20 */ /* 0x020fc80000410000 */
[----:B------:R-:W-:Y:S02]  /*08d0*/  @P0 FADD.FTZ R78, R62, R78 ;  /* 0x0000004e3e4e0221 */ /* 0x000fe40000010000 */
.L_x_42490:
[----:B------:R-:W-:Y:S05]  /*08e0*/  BSYNC B0 ;  /* 0x0000000000007941 */ /* 0x000fea0003800000 */
.L_x_42489:
[----:B------:R-:W-:Y:S01]  /*08f0*/  BSSY B0, `(.L_x_42491) ;  /* 0x0000004000007945 */ /* 0x000fe20003800000 */
[----:B------:R-:W-:Y:S05]  /*0900*/  @!P6 BRA `(.L_x_42492) ;  /* 0x000000200000e947 */ /* 0x000fea0003800000 */
[----:B-----5:R-:W-:-:S04]  /*0910*/  FMUL.FTZ R79, R67, c[0x0][0x1ec] ;  /* 0x00007b00434f7a20 */ /* 0x020fc80000410000 */
[----:B------:R-:W-:Y:S02]  /*0920*/  @P0 FADD.FTZ R79, R63, R79 ;  /* 0x0000004f3f4f0221 */ /* 0x000fe40000010000 */
.L_x_42492:
[----:B------:R-:W-:Y:S05]  /*0930*/  BSYNC B0 ;  /* 0x0000000000007941 */ /* 0x000fea0003800000 */
.L_x_42491:
        /* <DEDUP_REMOVED lines=24> */
.L_x_42494:
[----:B-1----:R-:W-:Y:S05]  /*0ac0*/  BSYNC B0 ;  /* 0x0000000000007941 */ /* 0x002fea0003800000 */
.L_x_42493:
[----:B------:R-:W-:Y:S01]  /*0ad0*/  BSSY B0, `(.L_x_42495) ;  /* 0x0000004000007945 */ /* 0x000fe20003800000 */
[----:B------:R-:W-:Y:S05]  /*0ae0*/  @!P6 BRA `(.L_x_42496) ;  /* 0x000000200000e947 */ /* 0x000fea0003800000 */
[----:B-----5:R-:W-:-:S04]  /*0af0*/  FMUL.FTZ R81, R65, c[0x0][0x1ec] ;  /* 0x00007b0041517a20 */ /* 0x020fc80000410000 */
[----:B------:R-:W-:Y:S02]  /*0b00*/  @P0 FADD.FTZ R81, R61, R81 ;  /* 0x000000513d510221 */ /* 0x000fe40000010000 */
.L_x_42496:
[----:B------:R-:W-:Y:S05]  /*0b10*/  BSYNC B0 ;  /* 0x0000000000007941 */ /* 0x000fea0003800000 */
.L_x_42495:
[----:B------:R-:W-:Y:S01]  /*0b20*/  BSSY B0, `(.L_x_42497) ;  /* 0x0000004000007945 */ /* 0x000fe20003800000 */
[----:B------:R-:W-:Y:S05]  /*0b30*/  @!P6 BRA `(.L_x_42498) ;  /* 0x000000200000e947 */ /* 0x000fea0003800000 */
[----:B-----5:R-:W-:-:S04]  /*0b40*/  FMUL.FTZ R82, R66, c[0x0][0x1ec] ;  /* 0x00007b0042527a20 */ /* 0x020fc80000410000 */
[----:B------:R-:W-:Y:S02]  /*0b50*/  @P0 FADD.FTZ R82, R62, R82 ;  /* 0x000000523e520221 */ /* 0x000fe40000010000 */
.L_x_42498:
[----:B------:R-:W-:Y:S05]  /*0b60*/  BSYNC B0 ;  /* 0x0000000000007941 */ /* 0x000fea0003800000 */
.L_x_42497:
[----:B------:R-:W-:Y:S01]  /*0b70*/  BSSY B0, `(.L_x_42499) ;  /* 0x0000004000007945 */ /* 0x000fe20003800000 */
[----:B------:R-:W-:Y:S05]  /*0b80*/  @!P6 BRA `(.L_x_42500) ;  /* 0x000000200000e947 */ /* 0x000fea0003800000 */
[----:B-----5:R-:W-:-:S04]  /*0b90*/  FMUL.FTZ R83, R67, c[0x0][0x1ec] ;  /* 0x00007b0043537a20 */ /* 0x020fc80000410000 */
[----:B------:R-:W-:Y:S02]  /*0ba0*/  @P0 FADD.FTZ R83, R63, R83 ;  /* 0x000000533f530221 */ /* 0x000fe40000010000 */
.L_x_42500:
[----:B------:R-:W-:Y:S05]  /*0bb0*/  BSYNC B0 ;  /* 0x0000000000007941 */ /* 0x000fea0003800000 */
.L_x_42499:
        /* <DEDUP_REMOVED lines=24> */
.L_x_42502:
[----:B-1----:R-:W-:Y:S05]  /*0d40*/  BSYNC B0 ;  /* 0x0000000000007941 */ /* 0x002fea0003800000 */
.L_x_42501:
[----:B------:R-:W-:Y:S01]  /*0d50*/  BSSY B0, `(.L_x_42503) ;  /* 0x0000004000007945 */ /* 0x000fe20003800000 */
[----:B------:R-:W-:Y:S05]  /*0d60*/  @!P6 BRA `(.L_x_42504) ;  /* 0x000000200000e947 */ /* 0x000fea0003800000 */
[----:B-----5:R-:W-:-:S04]  /*0d70*/  FMUL.FTZ R85, R65, c[0x0][0x1ec] ;  /* 0x00007b0041557a20 */ /* 0x020fc80000410000 */
[----:B------:R-:W-:Y:S02]  /*0d80*/  @P0 FADD.FTZ R85, R61, R85 ;  /* 0x000000553d550221 */ /* 0x000fe40000010000 */
.L_x_42504:
[----:B------:R-:W-:Y:S05]  /*0d90*/  BSYNC B0 ;  /* 0x0000000000007941 */ /* 0x000fea0003800000 */
.L_x_42503:
[----:B------:R-:W-:Y:S01]  /*0da0*/  BSSY B0, `(.L_x_42505) ;  /* 0x0000004000007945 */ /* 0x000fe20003800000 */
[----:B------:R-:W-:Y:S05]  /*0db0*/  @!P6 BRA `(.L_x_42506) ;  /* 0x000000200000e947 */ /* 0x000fea0003800000 */
[----:B-----5:R-:W-:-:S04]  /*0dc0*/  FMUL.FTZ R86, R66, c[0x0][0x1ec] ;  /* 0x00007b0042567a20 */ /* 0x020fc80000410000 */
[----:B------:R-:W-:Y:S02]  /*0dd0*/  @P0 FADD.FTZ R86, R62, R86 ;  /* 0x000000563e560221 */ /* 0x000fe40000010000 */
.L_x_42506:
[----:B------:R-:W-:Y:S05]  /*0de0*/  BSYNC B0 ;  /* 0x0000000000007941 */ /* 0x000fea0003800000 */
.L_x_42505:
[----:B------:R-:W-:Y:S01]  /*0df0*/  BSSY B0, `(.L_x_42507) ;  /* 0x0000004000007945 */ /* 0x000fe20003800000 */
[----:B------:R-:W-:Y:S05]  /*0e00*/  @!P6 BRA `(.L_x_42508) ;  /* 0x000000200000e947 */ /* 0x000fea0003800000 */
[----:B-----5:R-:W-:-:S04]  /*0e10*/  FMUL.FTZ R87, R67, c[0x0][0x1ec] ;  /* 0x00007b0043577a20 */ /* 0x020fc80000410000 */
[----:B------:R-:W-:Y:S02]  /*0e20*/  @P0 FADD.FTZ R87, R63, R87 ;  /* 0x000000573f570221 */ /* 0x000fe40000010000 */
.L_x_42508:
[----:B------:R-:W-:Y:S05]  /*0e30*/  BSYNC B0 ;  /* 0x0000000000007941 */ /* 0x000fea0003800000 */
.L_x_42507:
        /* <DEDUP_REMOVED lines=24> */
.L_x_42510:
[----:B-1----:R-:W-:Y:S05]  /*0fc0*/  BSYNC B0 ;  /* 0x0000000000007941 */ /* 0x002fea0003800000 */
.L_x_42509:
[----:B------:R-:W-:Y:S01]  /*0fd0*/  BSSY B0, `(.L_x_42511) ;  /* 0x0000004000007945 */ /* 0x000fe20003800000 */
[----:B------:R-:W-:Y:S05]  /*0fe0*/  @!P6 BRA `(.L_x_42512) ;  /* 0x000000200000e947 */ /* 0x000fea0003800000 */
[----:B-----5:R-:W-:-:S04]  /*0ff0*/  FMUL.FTZ R89, R65, c[0x0][0x1ec] ;  /* 0x00007b0041597a20 */ /* 0x020fc80000410000 */
[----:B------:R-:W-:Y:S02]  /*1000*/  @P0 FADD.FTZ R89, R61, R89 ;  /* 0x000000593d590221 */ /* 0x000fe40000010000 */
.L_x_42512:
[----:B------:R-:W-:Y:S05]  /*1010*/  BSYNC B0 ;  /* 0x0000000000007941 */ /* 0x000fea0003800000 */
.L_x_42511:
[----:B------:R-:W-:Y:S01]  /*1020*/  BSSY B0, `(.L_x_42513) ;  /* 0x0000004000007945 */ /* 0x000fe20003800000 */
[----:B------:R-:W-:Y:S05]  /*1030*/  @!P6 BRA `(.L_x_42514) ;  /* 0x000000200000e947 */ /* 0x000fea0003800000 */
[----:B-----5:R-:W-:-:S04]  /*1040*/  FMUL.FTZ R90, R66, c[0x0][0x1ec] ;  /* 0x00007b00425a7a20 */ /* 0x020fc80000410000 */
[----:B------:R-:W-:Y:S02]  /*1050*/  @P0 FADD.FTZ R90, R62, R90 ;  /* 0x0000005a3e5a0221 */ /* 0x000fe40000010000 */
.L_x_42514:
[----:B------:R-:W-:Y:S05]  /*1060*/  BSYNC B0 ;  /* 0x0000000000007941 */ /* 0x000fea0003800000 */
.L_x_42513:
[----:B------:R-:W-:Y:S01]  /*1070*/  BSSY B0, `(.L_x_42515) ;  /* 0x0000004000007945 */ /* 0x000fe20003800000 */
[----:B------:R-:W-:Y:S05]  /*1080*/  @!P6 BRA `(.L_x_42516) ;  /* 0x000000200000e947 */ /* 0x000fea0003800000 */
[----:B-----5:R-:W-:-:S04]  /*1090*/  FMUL.FTZ R91, R67, c[0x0][0x1ec] ;  /* 0x00007b00435b7a20 */ /* 0x020fc80000410000 */
[----:B------:R-:W-:Y:S02]  /*10a0*/  @P0 FADD.FTZ R91, R63, R91 ;  /* 0x0000005b3f5b0221 */ /* 0x000fe40000010000 */
.L_x_42516:
[----:B------:R-:W-:Y:S05]  /*10b0*/  BSYNC B0 ;  /* 0x0000000000007941 */ /* 0x000fea0003800000 */
.L_x_42515:
        /* <DEDUP_REMOVED lines=24> */
.L_x_42518:
[----:B-1----:R-:W-:Y:S05]  /*1240*/  BSYNC B0 ;  /* 0x0000000000007941 */ /* 0x002fea0003800000 */
.L_x_42517:
[----:B------:R-:W-:Y:S01]  /*1250*/  BSSY B0, `(.L_x_42519) ;  /* 0x0000004000007945 */ /* 0x000fe20003800000 */
[----:B------:R-:W-:Y:S05]  /*1260*/  @!P6 BRA `(.L_x_42520) ;  /* 0x000000200000e947 */ /* 0x000fea0003800000 */
[----:B-----5:R-:W-:-:S04]  /*1270*/  FMUL.FTZ R93, R65, c[0x0][0x1ec] ;  /* 0x00007b00415d7a20 */ /* 0x020fc80000410000 */
[----:B------:R-:W-:Y:S02]  /*1280*/  @P0 FADD.FTZ R93, R61, R93 ;  /* 0x0000005d3d5d0221 */ /* 0x000fe40000010000 */
.L_x_42520:
[----:B------:R-:W-:Y:S05]  /*1290*/  BSYNC B0 ;  /* 0x0000000000007941 */ /* 0x000fea0003800000 */
.L_x_42519:
[----:B------:R-:W-:Y:S01]  /*12a0*/  BSSY B0, `(.L_x_42521) ;  /* 0x0000004000007945 */ /* 0x000fe20003800000 */
[----:B------:R-:W-:Y:S05]  /*12b0*/  @!P6 BRA `(.L_x_42522) ;  /* 0x000000200000e947 */ /* 0x000fea0003800000 */
[----:B-----5:R-:W-:-:S04]  /*12c0*/  FMUL.FTZ R94, R66, c[0x0][0x1ec] ;  /* 0x00007b00425e7a20 */ /* 0x020fc80000410000 */
[----:B------:R-:W-:Y:S02]  /*12d0*/  @P0 FADD.FTZ R94, R62, R94 ;  /* 0x0000005e3e5e0221 */ /* 0x000fe40000010000 */
.L_x_42522:
[----:B------:R-:W-:Y:S05]  /*12e0*/  BSYNC B0 ;  /* 0x0000000000007941 */ /* 0x000fea0003800000 */
.L_x_42521:
[----:B------:R-:W-:Y:S01]  /*12f0*/  BSSY B0, `(.L_x_42523) ;  /* 0x0000004000007945 */ /* 0x000fe20003800000 */
[----:B------:R-:W-:Y:S05]  /*1300*/  @!P6 BRA `(.L_x_42524) ;  /* 0x000000200000e947 */ /* 0x000fea0003800000 */
[----:B-----5:R-:W-:-:S04]  /*1310*/  FMUL.FTZ R95, R67, c[0x0][0x1ec] ;  /* 0x00007b00435f7a20 */ /* 0x020fc80000410000 */
[----:B------:R-:W-:Y:S02]  /*1320*/  @P0 FADD.FTZ R95, R63, R95 ;  /* 0x0000005f3f5f0221 */ /* 0x000fe40000010000 */
.L_x_42524:
[----:B------:R-:W-:Y:S05]  /*1330*/  BSYNC B0 ;  /* 0x0000000000007941 */ /* 0x000fea0003800000 */
.L_x_42523:
        /* <DEDUP_REMOVED lines=15> */
[----:B------:R-:W-:Y:S02]  /*1430*/  @!P6 FSEL R70, R62, RZ, P4 ;  /* 0x000000ff3e46e208 */ /* 0x000fe40002000000 */
[----:B------:R-:W-:Y:S02]  /*1440*/  @!P6 FSEL R71, R63, RZ, P1 ;  /* 0x000000ff3f47e208 */ /* 0x000fe40000800000 */
[----:B------:R-:W-:Y:S01]  /*1450*/  @!P6 FSEL R68, R60, RZ, P2 ;  /* 0x000000ff3c44e208 */ /* 0x000fe20001000000 */
[----:B------:R-:W-:Y:S05]  /*1460*/  @!P6 BRA `(.L_x_42526) ;  /* 0x000000200000e947 */ /* 0x000fea0003800000 */
[----:B0----5:R-:W-:-:S04]  /*1470*/  FMUL.FTZ R68, R64, c[0x0][0x1ec] ;  /* 0x00007b0040447a20 */ /* 0x021fc80000410000 */
[----:B------:R-:W-:Y:S02]  /*1480*/  @P0 FADD.FTZ R68, R60, R68 ;  /* 0x000000443c440221 */ /* 0x000fe40000010000 */
.L_x_42526:
[----:B0-----:R-:W-:Y:S05]  /*1490*/  BSYNC B0 ;  /* 0x0000000000007941 */ /* 0x001fea0003800000 */
.L_x_42525:
[----:B------:R-:W-:Y:S01]  /*14a0*/  BSSY B0, `(.L_x_42527) ;  /* 0x0000004000007945 */ /* 0x000fe20003800000 */
[----:B------:R-:W-:Y:S05]  /*14b0*/  @!P6 BRA `(.L_x_42528) ;  /* 0x000000200000e947 */ /* 0x000fea0003800000 */
[----:B-----5:R-:W-:-:S04]  /*14c0*/  FMUL.FTZ R69, R65, c[0x0][0x1ec] ;  /* 0x00007b0041457a20 */ /* 0x020fc80000410000 */
[----:B------:R-:W-:Y:S02]  /*14d0*/  @P0 FADD.FTZ R69, R61, R69 ;  /* 0x000000453d450221 */ /* 0x000fe40000010000 */
.L_x_42528:
[----:B------:R-:W-:Y:S05]  /*14e0*/  BSYNC B0 ;  /* 0x0000000000007941 */ /* 0x000fea0003800000 */
.L_x_42527:
[----:B------:R-:W-:Y:S01]  /*14f0*/  BSSY B0, `(.L_x_42529) ;  /* 0x0000004000007945 */ /* 0x000fe20003800000 */
[----:B------:R-:W-:Y:S05]  /*1500*/  @!P6 BRA `(.L_x_42530) ;  /* 0x000000200000e947 */ /* 0x000fea0003800000 */
[----:B-----5:R-:W-:-:S04]  /*1510*/  FMUL.FTZ R70, R66, c[0x0][0x1ec] ;  /* 0x00007b0042467a20 */ /* 0x020fc80000410000 */
[----:B------:R-:W-:Y:S02]  /*1520*/  @P0 FADD.FTZ R70, R62, R70 ;  /* 0x000000463e460221 */ /* 0x000fe40000010000 */
.L_x_42530:
[----:B------:R-:W-:Y:S05]  /*1530*/  BSYNC B0 ;  /* 0x0000000000007941 */ /* 0x000fea0003800000 */
.L_x_42529:
[----:B------:R-:W-:Y:S01]  /*1540*/  BSSY B0, `(.L_x_42531) ;  /* 0x0000004000007945 */ /* 0x000fe20003800000 */
[----:B------:R-:W-:Y:S05]  /*1550*/  @!P6 BRA `(.L_x_42532) ;  /* 0x000000200000e947 */ /* 0x000fea0003800000 */
[----:B-----5:R-:W-:-:S04]  /*1560*/  FMUL.FTZ R71, R67, c[0x0][0x1ec] ;  /* 0x00007b0043477a20 */ /* 0x020fc80000410000 */
[----:B------:R-:W-:Y:S02]  /*1570*/  @P0 FADD.FTZ R71, R63, R71 ;  /* 0x000000473f470221 */ /* 0x000fe40000010000 */
.L_x_42532:
[----:B------:R-:W-:Y:S05]  /*1580*/  BSYNC B0 ;  /* 0x0000000000007941 */ /* 0x000fea0003800000 */
.L_x_42531:
        /* <DEDUP_REMOVED lines=33> */
[----:B------:R-:W-:Y:S01]  /*17a0*/  FADD.FTZ R102, R97, R70 ;  /* 0x0000004661667221 */ /* 0x000fe20000010000 */
[----:B------:R-:W-:-:S03]  /*17b0*/  SHF.R.S32.HI R97, RZ, 0x1f, R2 ;  /* 0x0000001fff617819 */ /* 0x000fc60000011402 */
[----:B0-----:R-:W-:Y:S01]  /*17c0*/  FADD.FTZ R101, R102, R71 ;  /* 0x0000004766657221 */ /* 0x001fe20000010000 */
[----:B------:R-:W-:Y:S05]  /*17d0*/  BRA.DIV ~URZ, `(.L_x_42533) ;  /* 0x000011727f007947 */ /* 0x000fea000b800000 */
[----:B------:R0:W1:Y:S02]  /*17e0*/  SHFL.BFLY PT, R99, R101, 0x1, 0x1f ;  /* 0x0c201f0065637f89 */ /* 0x00006400000e0000 */
.L_x_42539:
[----:B-1----:R-:W-:Y:S01]  /*17f0*/  FADD.FTZ R108, R101, R99 ;  /* 0x00000063656c7221 */ /* 0x002fe20000010000 */
[----:B------:R-:W-:Y:S05]  /*1800*/  BRA.DIV ~URZ, `(.L_x_42534) ;  /* 0x000011a27f007947 */ /* 0x000fea000b800000 */
[----:B------:R-:W1:Y:S02]  /*1810*/  SHFL.BFLY PT, R99, R108, 0x2, 0x1f ;  /* 0x0c401f006c637f89 */ /* 0x000e6400000e0000 */
[----:B-1----:R-:W-:-:S05]  /*1820*/  FADD.FTZ R99, R108, R99 ;  /* 0x000000636c637221 */ /* 0x002fca0000010000 */
[----:B------:R-:W1:Y:S02]  /*1830*/  SHFL.BFLY PT, R100, R99, 0x4, 0x1f ;  /* 0x0c801f0063647f89 */ /* 0x000e6400000e0000 */
[----:B01----:R-:W-:-:S05]  /*1840*/  FADD.FTZ R101, R99, R100 ;  /* 0x0000006463657221 */ /* 0x003fca0000010000 */
        /* <DEDUP_REMOVED lines=70> */
.L_x_42540:
[----:B------:R-:W-:Y:S01]  /*1cb0*/  SHF.R.U32.HI R99, RZ, 0x5, R0 ;  /* 0x00000005ff637819 */ /* 0x000fe20000011600 */
[----:B01----:R-:W-:Y:S01]  /*1cc0*/  FADD.FTZ R101, R106, R101 ;  /* 0x000000656a657221 */ /* 0x003fe20000010000 */
[----:B------:R-:W-:Y:S01]  /*1cd0*/  LOP3.LUT R103, R0, 0x1f, RZ, 0xc0, !PT ;  /* 0x0000001f00677812 */ /* 0x000fe200078ec0ff */
        /* <DEDUP_REMOVED lines=14> */
[----:B------:R1:W2:Y:S01]  /*1dc0*/  @!P0 LDS.64 R100, [R103.X8] ;  /* 0x0000000067648984 */ /* 0x0002a20000008a00 */
[----:B------:R-:W-:Y:S02]  /*1dd0*/  LOP3.LUT P0, RZ, R99, 0x1f, R0, 0xf8, !PT ;  /* 0x0000001f63ff7812 */ /* 0x000fe4000780f800 */
[----:B0-----:R-:W-:Y:S01]  /*1de0*/  IADD3 R106, R105, R102, RZ ;  /* 0x00000066696a7210 */ /* 0x001fe20007ffe0ff */
[----:B------:R-:W-:Y:S04]  /*1df0*/  I2F R110, R105 ;  /* 0x00000069006e7306 */ /* 0x000fe80000201400 */
[----:B------:R-:W0:Y:S04]  /*1e00*/  SHFL.DOWN PT, R111, R106, 0x2, 0x1f ;  /* 0x08401f006a6f7f89 */ /* 0x000e2800000e0000 */
[----:B------:R-:W1:Y:S08]  /*1e10*/  I2F R96, R106 ;  /* 0x0000006a00607306 */ /* 0x000e700000201400 */
[----:B-1----:R-:W1:Y:S01]  /*1e20*/  MUFU.RCP R103, R96 ;  /* 0x0000006000677308 */ /* 0x002e620000001000 */
[----:B--2---:R-:W2:Y:S01]  /*1e30*/  SHFL.DOWN PT, R107, R100, 0x4, 0x1f ;  /* 0x08801f00646b7f89 */ /* 0x004ea200000e0000 */
[----:B0-----:R-:W-:-:S03]  /*1e40*/  IADD3 R113, R106, R111, RZ ;  /* 0x0000006f6a717210 */ /* 0x001fc60007ffe0ff */
[----:B------:R-:W0:Y:S03]  /*1e50*/  SHFL.DOWN PT, R104, R101, 0x4, 0x1f ;  /* 0x08801f0065687f89 */ /* 0x000e2600000e0000 */
[----:B------:R-:W-:Y:S01]  /*1e60*/  I2F R111, R111 ;  /* 0x0000006f006f7306 */ /* 0x000fe20000201400 */
[C---:B--2---:R-:W-:Y:S02]  /*1e70*/  FMUL.FTZ R109, R107.reuse, R110 ;  /* 0x0000006e6b6d7220 */ /* 0x044fe40000410000 */
[----:B------:R-:W-:Y:S02]  /*1e80*/  FADD.FTZ R107, -R107, R100 ;  /* 0x000000646b6b7221 */ /* 0x000fe40000010100 */
[----:B------:R-:W-:Y:S02]  /*1e90*/  FFMA.FTZ R112, R108, R100, R109 ;  /* 0x000000646c707223 */ /* 0x000fe4000001006d */
[----:B------:R-:W-:Y:S01]  /*1ea0*/  FMUL.FTZ R107, R107, R107 ;  /* 0x0000006b6b6b7220 */ /* 0x000fe20000410000 */
[----:B------:R-:W2:Y:S01]  /*1eb0*/  I2F R100, R113 ;  /* 0x0000007100647306 */ /* 0x000ea20000201400 */
[----:B-1----:R-:W-:-:S02]  /*1ec0*/  FMUL.FTZ R109, R103, R112 ;  /* 0x00000070676d7220 */ /* 0x002fc40000410000 */
[----:B------:R-:W-:Y:S02]  /*1ed0*/  FMUL.FTZ R107, R107, R108 ;  /* 0x0000006c6b6b7220 */ /* 0x000fe40000410000 */
[----:B0-----:R-:W-:Y:S01]  /*1ee0*/  FADD.FTZ R104, R104, R101 ;  /* 0x0000006568687221 */ /* 0x001fe20000010000 */
[----:B------:R-:W0:Y:S01]  /*1ef0*/  SHFL.DOWN PT, R102, R109, 0x2, 0x1f ;  /* 0x08401f006d667f89 */ /* 0x000e2200000e0000 */
[----:B------:R-:W-:-:S03]  /*1f00*/  FMUL.FTZ R107, R107, R110 ;  /* 0x0000006e6b6b7220 */ /* 0x000fc60000410000 */
[----:B------:R-:W1:Y:S01]  /*1f10*/  SHFL.DOWN PT, R108, R113, 0x1, 0x1f ;  /* 0x08201f00716c7f89 */ /* 0x000e6200000e0000 */
[----:B------:R-:W-:-:S05]  /*1f20*/  FFMA.FTZ R104, R103, R107, R104 ;  /* 0x0000006b67687223 */ /* 0x000fca0000010068 */
[----:B------:R-:W3:Y:S01]  /*1f30*/  SHFL.DOWN PT, R101, R104, 0x2, 0x1f ;  /* 0x08401f0068657f89 */ /* 0x000ee200000e0000 */
[----:B--2---:R-:W2:Y:S01]  /*1f40*/  MUFU.RCP R103, R100 ;  /* 0x0000006400677308 */ /* 0x004ea20000001000 */
[----:B0-----:R-:W-:Y:S02]  /*1f50*/  FMUL.FTZ R105, R102, R111 ;  /* 0x0000006f66697220 */ /* 0x001fe40000410000 */
[----:B------:R-:W-:Y:S02]  /*1f60*/  FADD.FTZ R102, R109, -R102 ;  /* 0x800000666d667221 */ /* 0x000fe40000010000 */
[----:B------:R-:W-:Y:S02]  /*1f70*/  FFMA.FTZ R106, R96, R109, R105 ;  /* 0x0000006d606a7223 */ /* 0x000fe40000010069 */
[----:B------:R-:W-:Y:S02]  /*1f80*/  FMUL.FTZ R105, R102, R102 ;  /* 0x0000006666697220 */ /* 0x000fe40000410000 */
[----:B--2---:R-:W-:Y:S01]  /*1f90*/  FMUL.FTZ R107, R103, R106 ;  /* 0x0000006a676b7220 */ /* 0x004fe20000410000 */
[----:B-1----:R-:W-:Y:S01]  /*1fa0*/  IADD3 R106, R113, R108, RZ ;  /* 0x0000006c716a7210 */ /* 0x002fe20007ffe0ff */
[----:B------:R-:W-:Y:S01]  /*1fb0*/  FMUL.FTZ R105, R96, R105 ;  /* 0x0000006960697220 */ /* 0x000fe20000410000 */
[----:B------:R-:W-:Y:S01]  /*1fc0*/  I2F R108, R108 ;  /* 0x0000006c006c7306 */ /* 0x000fe20000201400 */
[----:B---3--:R-:W-:Y:S01]  /*1fd0*/  FADD.FTZ R96, R104, R101 ;  /* 0x0000006568607221 */ /* 0x008fe20000010000 */
        /* <DEDUP_REMOVED lines=16> */
[----:B------:R0:W1:Y:S04]  /*20e0*/  SHFL.IDX PT, R107, R102, RZ, 0x1f ;  /* 0x00001fff666b7589 */ /* 0x00006800000e0000 */
[----:B------:R-:W2:Y:S01]  /*20f0*/  SHFL.IDX PT, R105, R105, RZ, 0x1f ;  /* 0x00001fff69697589 */ /* 0x000ea200000e0000 */
[----:B0-----:R-:W-:-:S04]  /*2100*/  @!P0 LEA R102, P3, R2, c[0x0][0x1a8], 0x2 ;  /* 0x00006a0002668a11 */ /* 0x001fc800078610ff */
[----:B------:R-:W-:Y:S01]  /*2110*/  @!P0 LEA.HI.X R103, R2, c[0x0][0x1ac], R97, 0x2, P3 ;  /* 0x00006b0002678a11 */ /* 0x000fe200018f1461 */
[----:B-1----:R-:W-:-:S05]  /*2120*/  FMUL.FTZ R96, R107, R107 ;  /* 0x0000006b6b607220 */ /* 0x002fca0000410000 */
[----:B------:R-:W-:Y:S01]  /*2130*/  FSEL R99, R96, RZ, P1 ;  /* 0x000000ff60637208 */ /* 0x000fe20000800000 */
[----:B--2---:R-:W-:Y:S01]  /*2140*/  FFMA.FTZ R96, R105, R100, c[0x0][0x228] ;  /* 0x00008a0069607623 */ /* 0x004fe20000010064 */
        /* <DEDUP_REMOVED lines=8> */
[----:B-1----:R-:W-:Y:S02]  /*21d0*/  IADD3 R98, R98, -0x1, RZ ;  /* 0xffffffff62627810 */ /* 0x002fe40007ffe0ff */
[----:B------:R-:W-:-:S03]  /*21e0*/  FSEL R100, R107, RZ, !P1 ;  /* 0x000000ff6b647208 */ /* 0x000fc60004800000 */
[----:B------:R-:W-:Y:S02]  /*21f0*/  IMAD R98, R98, c[0x0][0x168], RZ ;  /* 0x00005a0062627a24 */ /* 0x000fe400078e02ff */
[C---:B------:R-:W-:Y:S02]  /*2200*/  FADD.FTZ R105, -R100.reuse, R81 ;  /* 0x0000005164697221 */ /* 0x040fe40000010100 */
[C---:B------:R-:W-:Y:S01]  /*2210*/  FADD.FTZ R97, -R100.reuse, R72 ;  /* 0x0000004864617221 */ /* 0x040fe20000010100 */
[----:B------:R-:W-:Y:S01]  /*2220*/  SHF.R.S32.HI R81, RZ, 0x1f, R98 ;  /* 0x0000001fff517819 */ /* 0x000fe20000011462 */
[----:B------:R-:W-:Y:S01]  /*2230*/  FADD.FTZ R75, -R100, R75 ;  /* 0x0000004b644b7221 */ /* 0x000fe20000010100 */
[----:B------:R-:W-:Y:S01]  /*2240*/  LOP3.LUT R72, R0, 0xff, RZ, 0xc0, !PT ;  /* 0x000000ff00487812 */ /* 0x000fe200078ec0ff */
[C---:B------:R-:W-:Y:S01]  /*2250*/  FADD.FTZ R125, -R100.reuse, R68 ;  /* 0x00000044647d7221 */ /* 0x040fe20000010100 */
[----:B------:R-:W-:Y:S01]  /*2260*/  LEA.HI R98, R81, R98, RZ, 0x2 ;  /* 0x0000006251627211 */ /* 0x000fe200078f10ff */
[----:B------:R-:W-:-:S02]  /*2270*/  FADD.FTZ R73, -R100, R73 ;  /* 0x0000004964497221 */ /* 0x000fc40000010100 */
[----:B------:R-:W-:Y:S01]  /*2280*/  FADD.FTZ R99, -R100, R74 ;  /* 0x0000004a64637221 */ /* 0x000fe20000010100 */
[----:B------:R-:W-:Y:S01]  /*2290*/  LEA.HI.SX32 R68, R98, R72, 0x1e ;  /* 0x0000004862447211 */ /* 0x000fe200078ff2ff */
[C---:B------:R-:W-:Y:S02]  /*22a0*/  FADD.FTZ R79, -R100.reuse, R79 ;  /* 0x0000004f644f7221 */ /* 0x040fe40000010100 */
[C---:B------:R-:W-:Y:S02]  /*22b0*/  FADD.FTZ R101, -R100.reuse, R76 ;  /* 0x0000004c64657221 */ /* 0x040fe40000010100 */
[C---:B------:R-:W-:Y:S02]  /*22c0*/  FADD.FTZ R77, -R100.reuse, R77 ;  /* 0x0000004d644d7221 */ /* 0x040fe40000010100 */
[C---:B------:R-:W-:Y:S02]  /*22d0*/  FADD.FTZ R103, -R100.reuse, R78 ;  /* 0x0000004e64677221 */ /* 0x040fe40000010100 */
[----:B------:R-:W-:-:S02]  /*22e0*/  FADD.FTZ R119, -R100, R89 ;  /* 0x0000005964777221 */ /* 0x000fc40000010100 */
[C---:B------:R-:W-:Y:S01]  /*22f0*/  FADD.FTZ R81, -R100.reuse, R69 ;  /* 0x0000004564517221 */ /* 0x040fe20000010100 */
[----:B------:R-:W-:Y:S01]  /*2300*/  MOV R69, 0x10 ;  /* 0x0000001000457802 */ /* 0x000fe20000000f00 */
[----:B------:R-:W-:Y:S01]  /*2310*/  FADD.FTZ R123, -R100, R92 ;  /* 0x0000005c647b7221 */ /* 0x000fe20000010100 */
[----:B------:R-:W-:Y:S01]  /*2320*/  IADD3 R92, R68, 0x100, RZ ;  /* 0x00000100445c7810 */ /* 0x000fe20007ffe0ff */
[----:B------:R-:W-:Y:S02]  /*2330*/  FADD.FTZ R89, -R100, R94 ;  /* 0x0000005e64597221 */ /* 0x000fe40000010100 */
[----:B------:R-:W-:Y:S02]  /*2340*/  FMUL.FTZ R74, R96, R75 ;  /* 0x0000004b604a7220 */ /* 0x000fe40000410000 */
[C---:B------:R-:W-:Y:S02]  /*2350*/  FADD.FTZ R109, -R100.reuse, R82 ;  /* 0x00000052646d7221 */ /* 0x040fe40000010100 */
[----:B------:R-:W-:-:S02]  /*2360*/  FADD.FTZ R93, -R100, R93 ;  /* 0x0000005d645d7221 */ /* 0x000fc40000010100 */
[C---:B------:R-:W-:Y:S02]  /*2370*/  FMUL.FTZ R72, R96.reuse, R97 ;  /* 0x0000006160487220 */ /* 0x040fe40000410000 */
[C---:B------:R-:W-:Y:S02]  /*2380*/  FMUL.FTZ R76, R96.reuse, R73 ;  /* 0x00000049604c7220 */ /* 0x040fe40000410000 */
[C---:B------:R-:W-:Y:S02]  /*2390*/  FMUL.FTZ R99, R96.reuse, R99 ;  /* 0x0000006360637220 */ /* 0x040fe40000410000 */
[C---:B------:R-:W-:Y:S02]  /*23a0*/  FMUL.FTZ R78, R96.reuse, R79 ;  /* 0x0000004f604e7220 */ /* 0x040fe40000410000 */
[C---:B------:R-:W-:Y:S02]  /*23b0*/  FMUL.FTZ R101, R96.reuse, R101 ;  /* 0x0000006560657220 */ /* 0x040fe40000410000 */
        /* <DEDUP_REMOVED lines=13> */
[----:B------:R-:W-:Y:S02]  /*2490*/  FMUL.FTZ R97, R96, R89 ;  /* 0x0000005960617220 */ /* 0x000fe40000410000 */
[----:B------:R-:W-:Y:S02]  /*24a0*/  FFMA.FTZ R75, R35, R74, R7 ;  /* 0x0000004a234b7223 */ /* 0x000fe40000010007 */
[----:B------:R-:W-:Y:S02]  /*24b0*/  FADD.FTZ R71, -R100, R71 ;  /* 0x0000004764477221 */ /* 0x000fe40000010100 */
[----:B------:R-:W-:Y:S02]  /*24c0*/  FMUL.FTZ R98, R96, R93 ;  /* 0x0000005d60627220 */ /* 0x000fe40000410000 */
[----:B------:R-:W-:Y:S02]  /*24d0*/  FFMA.FTZ R74, R34, R99, R6 ;  /* 0x00000063224a7223 */ /* 0x000fe40000010006 */
[----:B------:R-:W-:-:S02]  /*24e0*/  FFMA.FTZ R73, R33, R76, R5 ;  /* 0x0000004c21497223 */ /* 0x000fc40000010005 */
[----:B------:R-:W-:Y:S02]  /*24f0*/  FFMA.FTZ R72, R32, R72, R4 ;  /* 0x0000004820487223 */ /* 0x000fe40000010004 */
[----:B------:R-:W-:Y:S02]  /*2500*/  FFMA.FTZ R79, R39, R78, R11 ;  /* 0x0000004e274f7223 */ /* 0x000fe4000001000b */
[----:B------:R-:W-:-:S04]  /*2510*/  IMAD.WIDE.U32 R88, R68, R69, c[0x0][0x208] ;  /* 0x0000820044587625 */ /* 0x000fc800078e0045 */
[----:B------:R-:W-:Y:S01]  /*2520*/  FMUL.FTZ R70, R96, R105 ;  /* 0x0000006960467220 */ /* 0x000fe20000410000 */
[----:B------:R-:W-:Y:S01]  /*2530*/  STG.E.128 [R88.64], R72 ;  /* 0x0000004858007986 */ /* 0x000fe2000c101d04 */
[----:B------:R-:W-:Y:S02]  /*2540*/  FFMA.FTZ R78, R38, R103, R10 ;  /* 0x00000067264e7223 */ /* 0x000fe4000001000a */
[----:B------:R-:W-:Y:S02]  /*2550*/  FFMA.FTZ R77, R37, R82, R9 ;  /* 0x00000052254d7223 */ /* 0x000fe40000010009 */
[----:B------:R-:W-:Y:S02]  /*2560*/  FFMA.FTZ R76, R36, R101, R8 ;  /* 0x00000065244c7223 */ /* 0x000fe40000010008 */
[----:B------:R-:W-:-:S04]  /*2570*/  IMAD.WIDE.U32 R92, R92, R69, c[0x0][0x208] ;  /* 0x000082005c5c7625 */ /* 0x000fc800078e0045 */
        /* <DEDUP_REMOVED lines=11> */
[----:B0-----:R-:W-:Y:S01]  /*2630*/  IADD3 R92, R68, 0x300, RZ ;  /* 0x00000300445c7810 */ /* 0x001fe20007ffe0ff */
[C---:B------:R-:W-:Y:S02]  /*2640*/  FMUL.FTZ R121, R96.reuse, R121 ;  /* 0x0000007960797220 */ /* 0x040fe40000410000 */
[----:B------:R-:W-:-:S02]  /*2650*/  FMUL.FTZ R90, R96, R91 ;  /* 0x0000005b605a7220 */ /* 0x000fc40000410000 */
[C---:B------:R-:W-:Y:S02]  /*2660*/  FMUL.FTZ R123, R96.reuse, R123 ;  /* 0x0000007b607b7220 */ /* 0x040fe40000410000 */
[C---:B------:R-:W-:Y:S02]  /*2670*/  FMUL.FTZ R95, R96.reuse, R125 ;  /* 0x0000007d605f7220 */ /* 0x040fe40000410000 */
[C---:B------:R-:W-:Y:S02]  /*2680*/  FMUL.FTZ R102, R96.reuse, R81 ;  /* 0x0000005160667220 */ /* 0x040fe40000410000 */
[C---:B------:R-:W-:Y:S02]  /*2690*/  FMUL.FTZ R99, R96.reuse, R83 ;  /* 0x0000005360637220 */ /* 0x040fe40000410000 */
[----:B------:R-:W-:Y:S02]  /*26a0*/  FMUL.FTZ R96, R96, R71 ;  /* 0x0000004760607220 */ /* 0x000fe40000410000 */
[----:B------:R-:W-:Y:S01]  /*26b0*/  FFMA.FTZ R81, R41, R70, R13 ;  /* 0x0000004629517223 */ /* 0x000fe2000001000d */
[C---:B------:R-:W-:Y:S01]  /*26c0*/  IADD3 R70, R68.reuse, 0x200, RZ ;  /* 0x0000020044467810 */ /* 0x040fe20007ffe0ff */
[----:B------:R-:W-:Y:S01]  /*26d0*/  FFMA.FTZ R89, R49, R94, R21 ;  /* 0x0000005e31597223 */ /* 0x000fe20000010015 */
[C---:B------:R-:W-:Y:S01]  /*26e0*/  IADD3 R94, R68.reuse, 0x400, RZ ;  /* 0x00000400445e7810 */ /* 0x040fe20007ffe0ff */
[----:B------:R-:W-:Y:S01]  /*26f0*/  FFMA.FTZ R79, R59, R96, R31 ;  /* 0x000000603b4f7223 */ /* 0x000fe2000001001f */
[C---:B------:R-:W-:Y:S01]  /*2700*/  IADD3 R96, R68.reuse, 0x500, RZ ;  /* 0x0000050044607810 */ /* 0x040fe20007ffe0ff */
[----:B------:R-:W-:Y:S01]  /*2710*/  FFMA.FTZ R83, R43, R80, R15 ;  /* 0x000000502b537223 */ /* 0x000fe2000001000f */
[----:B------:R-:W-:Y:S01]  /*2720*/  IADD3 R68, R68, 0x600, RZ ;  /* 0x0000060044447810 */ /* 0x000fe20007ffe0ff */
[----:B------:R-:W-:-:S02]  /*2730*/  FFMA.FTZ R82, R42, R109, R14 ;  /* 0x0000006d2a527223 */ /* 0x000fc4000001000e */
        /* <DEDUP_REMOVED lines=23> */
[----:B------:R-:W-:-:S05]  /*28b0*/  IMAD.WIDE.U32 R68, R68, R69, c[0x0][0x208] ;  /* 0x0000820044447625 */ /* 0x000fca00078e0045 */
[----:B------:R0:W-:Y:S02]  /*28c0*/  STG.E.128 [R68.64], R76 ;  /* 0x0000004c44007986 */ /* 0x0001e4000c101d04 */
.L_x_42536:
[----:B-1----:R-:W-:Y:S05]  /*28d0*/  BSYNC B0 ;  /* 0x0000000000007941 */ /* 0x002fea0003800000 */
.L_x_42535:
[----:B------:R-:W-:Y:S02]  /*28e0*/  IADD3 R2, R2, c[0x0][0x160], RZ ;  /* 0x0000580002027a10 */ /* 0x000fe40007ffe0ff */
[----:B------:R-:W-:Y:S02]  /*28f0*/  LOP3.LUT P1, RZ, R3, 0xff, RZ, 0xc0, !PT ;  /* 0x000000ff03ff7812 */ /* 0x000fe4000782c0ff */
[----:B------:R-:W-:Y:S02]  /*2900*/  ISETP.GE.AND P0, PT, R2, c[0x0][0x164], PT ;  /* 0x0000590002007a0c */ /* 0x000fe40003f06270 */
[----:B------:R-:W-:-:S11]  /*2910*/  SEL R3, RZ, 0x1, P1 ;  /* 0x00000001ff037807 */ /* 0x000fd60000800000 */
[----:B0----5:R-:W-:Y:S01]  /*2920*/  @P0 CALL.REL.NOINC `(.L_x_42537) ;  /* 0x0000001000000944 */ /* 0x021fe20003c00000 */
[----:B------:R-:W-:Y:S05]  /*2930*/  BRA `(.L_x_42538) ;  /* 0xffffd9a000007947 */ /* 0x000fea000383ffff */
.L_x_42537:
[----:B------:R-:W-:Y:S05]  /*2940*/  EXIT ;  /* 0x000000000000794d */ /* 0x000fea0003800000 */
.L_x_42533:
[----:B------:R-:W-:Y:S01]  /*2950*/  HFMA2.MMA R104, -RZ, RZ, 0, 5.9604644775390625e-08 ;  /* 0x00000001ff687435 */ /* 0x000fe200000001ff */
[----:B------:R-:W-:Y:S02]  /*2960*/  MOV R99, 0x1f ;  /* 0x0000001f00637802 */ /* 0x000fe40000000f00 */
[----:B------:R-:W-:Y:S02]  /*2970*/  MOV R106, 0xffffffff ;  /* 0xffffffff006a7802 */ /* 0x000fe40000000f00 */
[----:B------:R-:W-:Y:S02]  /*2980*/  MOV R102, 0x29a0 ;  /* 0x000029a000667802 */ /* 0x000fe40000000f00 */
[----:B-----5:R-:W-:Y:S05]  /*2990*/  CALL.REL.NOINC `($__internal_147_$__cuda_sm70_shflsync_bfly_p) ;  /* 0x0000072000007944 */ /* 0x020fea0003c00000 */
[----:B01----:R-:W-:Y:S05]  /*29a0*/  BRA `(.L_x_42539) ;  /* 0xffffee4000007947 */ /* 0x003fea000383ffff */
.L_x_42534:
[----:B------:R-:W-:Y:S01]  /*29b0*/  HFMA2.MMA R104, -RZ, RZ, 0, 1.1920928955078125e-07 ;  /* 0x00000002ff687435 */ /* 0x000fe200000001ff */
[----:B0-----:R-:W-:Y:S02]  /*29c0*/  MOV R101, R108 ;  /* 0x0000006c00657202 */ /* 0x001fe40000000f00 */
[----:B------:R-:W-:Y:S02]  /*29d0*/  MOV R99, 0x1f ;  /* 0x0000001f00637802 */ /* 0x000fe40000000f00 */
[----:B------:R-:W-:-:S02]  /*29e0*/  MOV R106, 0xffffffff ;  /* 0xffffffff006a7802 */ /* 0x000fc40000000f00 */
[----:B------:R-:W-:Y:S02]  /*29f0*/  MOV R102, 0x2a10 ;  /* 0x00002a1000667802 */ /* 0x000fe40000000f00 */
[----:B-----5:R-:W-:Y:S05]  /*2a00*/  CALL.REL.NOINC `($__internal_147_$__cuda_sm70_shflsync_bfly_p) ;  /* 0x000006b000007944 */ /* 0x020fea0003c00000 */
[----:B0-----:R-:W-:Y:S01]  /*2a10*/  HFMA2.MMA R104, -RZ, RZ, 0, 2.384185791015625e-07 ;  /* 0x00000004ff687435 */ /* 0x001fe200000001ff */
[----:B-1----:R-:W-:Y:S01]  /*2a20*/  FADD.FTZ R101, R108, R99 ;  /* 0x000000636c657221 */ /* 0x002fe20000010000 */
[----:B------:R-:W-:Y:S02]  /*2a30*/  MOV R99, 0x1f ;  /* 0x0000001f00637802 */ /* 0x000fe40000000f00 */
[----:B------:R-:W-:Y:S02]  /*2a40*/  MOV R106, 0xffffffff ;  /* 0xffffffff006a7802 */ /* 0x000fe40000000f00 */
[----:B------:R-:W-:Y:S02]  /*2a50*/  MOV R102, 0x2a70 ;  /* 0x00002a7000667802 */ /* 0x000fe40000000f00 */
[----:B------:R-:W-:Y:S05]  /*2a60*/  CALL.REL.NOINC `($__internal_147_$__cuda_sm70_shflsync_bfly_p) ;  /* 0x0000065000007944 */ /* 0x000fea0003c00000 */
[----:B0-----:R-:W-:Y:S01]  /*2a70*/  HFMA2.MMA R104, -RZ, RZ, 0, 4.76837158203125e-07 ;  /* 0x00000008ff687435 */ /* 0x001fe200000001ff */
[----:B-1----:R-:W-:Y:S01]  /*2a80*/  FADD.FTZ R101, R101, R99 ;  /* 0x0000006365657221 */ /* 0x002fe20000010000 */
[----:B------:R-:W-:Y:S02]  /*2a90*/  MOV R99, 0x1f ;  /* 0x0000001f00637802 */ /* 0x000fe40000000f00 */
[----:B------:R-:W-:-:S02]  /*2aa0*/  MOV R106, 0xffffffff ;  /* 0xffffffff006a7802 */ /* 0x000fc40000000f00 */
[----:B------:R-:W-:Y:S02]  /*2ab0*/  MOV R102, 0x2ad0 ;  /* 0x00002ad000667802 */ /* 0x000fe40000000f00 */
[----:B------:R-:W-:Y:S05]  /*2ac0*/  CALL.REL.NOINC `($__internal_147_$__cuda_sm70_shflsync_bfly_p) ;  /* 0x000005f000007944 */ /* 0x000fea0003c00000 */
[----:B0-----:R-:W-:Y:S01]  /*2ad0*/  HFMA2.MMA R104, -RZ, RZ, 0, 9.5367431640625e-07 ;  /* 0x00000010ff687435 */ /* 0x001fe200000001ff */
[----:B-1----:R-:W-:Y:S01]  /*2ae0*/  FADD.FTZ R101, R101, R99 ;  /* 0x0000006365657221 */ /* 0x002fe20000010000 */
[----:B------:R-:W-:Y:S02]  /*2af0*/  MOV R99, 0x1f ;  /* 0x0000001f00637802 */ /* 0x000fe40000000f00 */
[----:B------:R-:W-:Y:S02]  /*2b00*/  MOV R106, 0xffffffff ;  /* 0xffffffff006a7802 */ /* 0x000fe40000000f00 */
[----:B------:R-:W-:Y:S02]  /*2b10*/  MOV R102, 0x2b30 ;  /* 0x00002b3000667802 */ /* 0x000fe40000000f00 */
[----:B------:R-:W-:Y:S05]  /*2b20*/  CALL.REL.NOINC `($__internal_147_$__cuda_sm70_shflsync_bfly_p) ;  /* 0x0000059000007944 */ /* 0x000fea0003c00000 */
[----:B-1----:R-:W-:Y:S01]  /*2b30*/  FADD.FTZ R99, R101, R99 ;  /* 0x0000006365637221 */ /* 0x002fe20000010000 */
[----:B0-----:R-:W-:-:S03]  /*2b40*/  MOV R106, 0xffffffff ;  /* 0xffffffff006a7802 */ /* 0x001fc60000000f00 */
        /* <DEDUP_REMOVED lines=56> */
[----:B------:R-:W-:-:S03]  /*2ed0*/  HFMA2.MMA R104, -RZ, RZ, 0, 5.9604644775390625e-08 ;  /* 0x00000001ff687435 */ /* 0x000fc600000001ff */
[----:B------:R-:W-:Y:S01]  /*2ee0*/  FFMA.FTZ R101, R102, R102, R99 ;  /* 0x0000006666657223 */ /* 0x000fe20000010063 */
[----:B------:R-:W-:Y:S02]  /*2ef0*/  MOV R99, 0x1f ;  /* 0x0000001f00637802 */ /* 0x000fe40000000f00 */
[----:B------:R-:W-:Y:S02]  /*2f00*/  MOV R102, 0x2f20 ;  /* 0x00002f2000667802 */ /* 0x000fe40000000f00 */
[----:B------:R-:W-:Y:S05]  /*2f10*/  CALL.REL.NOINC `($__internal_147_$__cuda_sm70_shflsync_bfly_p) ;  /* 0x000001a000007944 */ /* 0x000fea0003c00000 */
[----:B0-----:R-:W-:Y:S01]  /*2f20*/  HFMA2.MMA R104, -RZ, RZ, 0, 1.1920928955078125e-07 ;  /* 0x00000002ff687435 */ /* 0x001fe200000001ff */
[----:B-1----:R-:W-:Y:S01]  /*2f30*/  FADD.FTZ R101, R101, R99 ;  /* 0x0000006365657221 */ /* 0x002fe20000010000 */
[----:B------:R-:W-:Y:S02]  /*2f40*/  MOV R99, 0x1f ;  /* 0x0000001f00637802 */ /* 0x000fe40000000f00 */
[----:B------:R-:W-:Y:S02]  /*2f50*/  MOV R106, 0xffffffff ;  /* 0xffffffff006a7802 */ /* 0x000fe40000000f00 */
[----:B------:R-:W-:Y:S02]  /*2f60*/  MOV R102, 0x2f80 ;  /* 0x00002f8000667802 */ /* 0x000fe40000000f00 */
[----:B------:R-:W-:Y:S05]  /*2f70*/  CALL.REL.NOINC `($__internal_147_$__cuda_sm70_shflsync_bfly_p) ;  /* 0x0000014000007944 */ /* 0x000fea0003c00000 */
[----:B0-----:R-:W-:Y:S01]  /*2f80*/  HFMA2.MMA R104, -RZ, RZ, 0, 2.384185791015625e-07 ;  /* 0x00000004ff687435 */ /* 0x001fe200000001ff */
[----:B-1----:R-:W-:Y:S01]  /*2f90*/  FADD.FTZ R101, R101, R99 ;  /* 0x0000006365657221 */ /* 0x002fe20000010000 */
[----:B------:R-:W-:-:S02]  /*2fa0*/  MOV R99, 0x1f ;  /* 0x0000001f00637802 */ /* 0x000fc40000000f00 */
[----:B------:R-:W-:Y:S02]  /*2fb0*/  MOV R106, 0xffffffff ;  /* 0xffffffff006a7802 */ /* 0x000fe40000000f00 */
[----:B------:R-:W-:Y:S02]  /*2fc0*/  MOV R102, 0x2fe0 ;  /* 0x00002fe000667802 */ /* 0x000fe40000000f00 */
[----:B------:R-:W-:Y:S05]  /*2fd0*/  CALL.REL.NOINC `($__internal_147_$__cuda_sm70_shflsync_bfly_p) ;  /* 0x000000e000007944 */ /* 0x000fea0003c00000 */
[----:B0-----:R-:W-:Y:S01]  /*2fe0*/  HFMA2.MMA R104, -RZ, RZ, 0, 4.76837158203125e-07 ;  /* 0x00000008ff687435 */ /* 0x001fe200000001ff */
[----:B-1----:R-:W-:Y:S01]  /*2ff0*/  FADD.FTZ R101, R101, R99 ;  /* 0x0000006365657221 */ /* 0x002fe20000010000 */
[----:B------:R-:W-:Y:S02]  /*3000*/  MOV R99, 0x1f ;  /* 0x0000001f00637802 */ /* 0x000fe40000000f00 */
[----:B------:R-:W-:Y:S02]  /*3010*/  MOV R106, 0xffffffff ;  /* 0xffffffff006a7802 */ /* 0x000fe40000000f00 */
[----:B------:R-:W-:Y:S02]  /*3020*/  MOV R102, 0x3040 ;  /* 0x0000304000667802 */ /* 0x000fe40000000f00 */
[----:B------:R-:W-:Y:S05]  /*3030*/  CALL.REL.NOINC `($__internal_147_$__cuda_sm70_shflsync_bfly_p) ;  /* 0x0000008000007944 */ /* 0x000fea0003c00000 */
[----:B0-----:R-:W-:Y:S01]  /*3040*/  HFMA2.MMA R104, -RZ, RZ, 0, 9.5367431640625e-07 ;  /* 0x00000010ff687435 */ /* 0x001fe200000001ff */
[----:B-1----:R-:W-:Y:S01]  /*3050*/  FADD.FTZ R101, R101, R99 ;  /* 0x0000006365657221 */ /* 0x002fe20000010000 */
[----:B------:R-:W-:-:S02]  /*3060*/  MOV R99, 0x1f ;  /* 0x0000001f00637802 */ /* 0x000fc40000000f00 */
[----:B------:R-:W-:Y:S02]  /*3070*/  MOV R106, 0xffffffff ;  /* 0xffffffff006a7802 */ /* 0x000fe40000000f00 */
[----:B------:R-:W-:Y:S02]  /*3080*/  MOV R102, 0x30a0 ;  /* 0x000030a000667802 */ /* 0x000fe40000000f00 */
[----:B------:R-:W-:Y:S05]  /*3090*/  CALL.REL.NOINC `($__internal_147_$__cuda_sm70_shflsync_bfly_p) ;  /* 0x0000002000007944 */ /* 0x000fea0003c00000 */
[----:B01----:R-:W-:Y:S01]  /*30a0*/  MOV R106, R99 ;  /* 0x00000063006a7202 */ /* 0x003fe20000000f00 */
[----:B------:R-:W-:Y:S05]  /*30b0*/  BRA `(.L_x_42540) ;  /* 0xffffebf000007947 */ /* 0x000fea000383ffff */
        .weak           $__internal_147_$__cuda_sm70_shflsync_bfly_p
        .type           $__internal_147_$__cuda_sm70_shflsync_bfly_p,@function
        .size           $__internal_147_$__cuda_sm70_shflsync_bfly_p,(.L_x_44987 - $__internal_147_$__cuda_sm70_shflsync_bfly_p)
$__internal_147_$__cuda_sm70_shflsync_bfly_p:
[----:B------:R-:W-:Y:S01]  /*30c0*/  HFMA2.MMA R103, -RZ, RZ, 0, 0 ;  /* 0x00000000ff677435 */ /* 0x000fe200000001ff */
[----:B------:R-:W-:Y:S04]  /*30d0*/  WARPSYNC R106 ;  /* 0x0000006a00007348 */ /* 0x000fe80003800000 */
[----:B------:R0:W1:Y:S01]  /*30e0*/  SHFL.BFLY PT, R99, R101, R104, R99 ;  /* 0x0c00006865637389 */ /* 0x00006200000e0063 */
[----:B------:R-:W-:Y:S05]  /*30f0*/  RET.REL.NODEC R102 `(_ZN10layer_norm13ln_fwd_kernelINS_13Kernel_traitsIfffffjLj7168ELj1ELj1ELj8ELj16ENS_18Kernel_traits_baseILj7168EfffffjLj256EEEEELb0ELb0ELb1ELb1EEEvNS_9FwdParamsE) ;  /* 0xffffcf0066007950 */ /* 0x000fea0003c3ffff */
.L_x_42541:
        /* <DEDUP_REMOVED lines=16> */
.L_x_44987:


//--------------------- .text._ZN10layer_norm13ln_fwd_kernelINS_13Kernel_traitsIfffffjLj7168ELj1ELj1ELj8ELj16ENS_18Kernel_traits_baseILj7168EfffffjLj256EEEEELb0ELb1ELb0ELb0EEEvNS_9FwdParamsE --------------------------
	.section	.text._ZN10layer_norm13ln_fwd_kernelINS_13Kernel_traitsIfffffjLj7168ELj1ELj1ELj8ELj16ENS_18Kernel_traits_baseILj7168EfffffjLj256EEEEELb0ELb1ELb0ELb0EEEvNS_9FwdParamsE,"ax",@progbits
	.sectioninfo	@"SHI_REGISTERS=150"
	.align	128
        .global         _ZN10layer_norm13ln_fwd_kernelINS_13Kernel_traitsIfffffjLj7168ELj1ELj1ELj8ELj16ENS_18Kernel_traits_baseILj7168EfffffjLj256EEEEELb0ELb1ELb0ELb0EEEvNS_9FwdParamsE
        .type           _ZN10layer_norm13ln_fwd_kernelINS_13Kernel_traitsIfffffjLj7168ELj1ELj1ELj8ELj16ENS_18Kernel_traits_baseILj7168EfffffjLj256EEEEELb0ELb1ELb0ELb0EEEvNS_9FwdParamsE,@function
        .size           _ZN10layer_norm13ln_fwd_kernelINS_13Kernel_traitsIfffffjLj7168ELj1ELj1ELj8ELj16ENS_18Kernel_traits_baseILj7168EfffffjLj256EEEEELb0ELb1ELb0ELb0EEEvNS_9FwdParamsE,(.L_x_44988 - _ZN10layer_norm13ln_fwd_kernelINS_13Kernel_traitsIfffffjLj7168ELj1ELj1ELj8ELj16ENS_18Kernel_traits_baseILj7168EfffffjLj256EEEEELb0ELb1ELb0ELb0EEEvNS_9FwdParamsE)
        .other          _ZN10layer_norm13ln_fwd_kernelINS_13Kernel_traitsIfffffjLj7168ELj1ELj1ELj8ELj16ENS_18Kernel_traits_baseILj7168EfffffjLj256EEEEELb0ELb1ELb0ELb0EEEvNS_9FwdParamsE,@"STO_CUDA_ENTRY STV_DEFAULT"
_ZN10layer_norm13ln_fwd_kernelINS_13Kernel_traitsIfffffjLj7168ELj1ELj1ELj8ELj16ENS_18Kernel_traits_baseILj7168EfffffjLj256EEEEELb0ELb1ELb0ELb0EEEvNS_9FwdParamsE:
.text._ZN10layer_norm13ln_fwd_kernelINS_13Kernel_traitsIfffffjLj7168ELj1ELj1ELj8ELj16ENS_18Kernel_traits_baseILj7168EfffffjLj256EEEEELb0ELb1ELb0ELb0EEEvNS_9FwdParamsE:
        /* <DEDUP_REMOVED lines=28> */
[C---:B------:R-:W-:Y:S02]  /*01c0*/  @P1 LEA.HI.X R17, R80.reuse, c[0x0][0x21c], RZ, 0x4, P2 ;  /* 0x0000870050111a11 */ /* 0x040fe400010f24ff */
[----:B------:R-:W-:-:S03]  /*01d0*/  LEA R12, P2, R80, c[0x0][0x1c8], 0x4 ;  /* 0x00007200500c7a11 */ /* 0x000fc600078420ff */
[----:B------:R0:W5:Y:S01]  /*01e0*/  @P1 LDG.E.128 R4, [R16.64] ;  /* 0x0000000410041981 */ /* 0x000162000c1e1d00 */
[----:B------:R-:W-:-:S06]  /*01f0*/  LEA.HI.X R13, R80, c[0x0][0x1cc], RZ, 0x4, P2 ;  /* 0x00007300500d7a11 */ /* 0x000fcc00010f24ff */
[----:B------:R-:W5:Y:S01]  /*0200*/  LDG.E.128 R12, [R12.64] ;  /* 0x000000040c0c7981 */ /* 0x000f62000c1e1d00 */
[----:B------:R-:W-:-:S03]  /*0210*/  LOP3.LUT R80, R80, 0x100, RZ, 0xfc, !PT ;  /* 0x0000010050507812 */ /* 0x000fc600078efcff */
.L_x_42543:
[----:B------:R-:W-:Y:S05]  /*0220*/  BSYNC B0 ;  /* 0x0000000000007941 */ /* 0x000fea0003800000 */
.L_x_42542:
        /* <DEDUP_REMOVED lines=15> */
[----:B------:R-:W-:-:S03]  /*0320*/  IADD3 R80, R80, 0x100, RZ ;  /* 0x0000010050507810 */ /* 0x000fc60007ffe0ff */
.L_x_42545:
[----:B------:R-:W-:Y:S05]  /*0330*/  BSYNC B0 ;  /* 0x0000000000007941 */ /* 0x000fea0003800000 */
.L_x_42544:
        /* <DEDUP_REMOVED lines=15> */
[----:B------:R-:W-:-:S03]  /*0430*/  IADD3 R80, R80, 0x100, RZ ;  /* 0x0000010050507810 */ /* 0x000fc60007ffe0ff */
.L_x_42547:
[----:B------:R-:W-:Y:S05]  /*0440*/  BSYNC B0 ;  /* 0x0000000000007941 */ /* 0x000fea0003800000 */
.L_x_42546:
        /* <DEDUP_REMOVED lines=16> */
.L_x_42549:
[----:B------:R-:W-:Y:S05]  /*0550*/  BSYNC B0 ;  /* 0x0000000000007941 */ /* 0x000fea0003800000 */
.L_x_42548:
        /* <DEDUP_REMOVED lines=16> */
.L_x_42551:
[----:B------:R-:W-:Y:S05]  /*0660*/  BSYNC B0 ;  /* 0x0000000000007941 */ /* 0x000fea0003800000 */
.L_x_42550:
[----:B------:R-:W-:Y:S01]  /*0670*/  ISETP.GE.U32.AND P1, PT, R2, 0x600, PT ;  /* 0x000006000200780c */ /* 0x000fe20003f26070 */
[----:B------:R-:W-:Y:S03]  /*0680*/  BSSY B0, `(.L_x_42552) ;  /* 0x0000011000007945 */ /* 0x000fe60003800000 */
[----:B0-----:R-:W-:-:S09]  /*0690*/  P2R R64, PR, RZ, 0x2 ;  /* 0x00000002ff407803 */ /* 0x001fd20000000000 */
[----:B------:R-:W-:Y:S05]  /*06a0*/  @!P1 BRA `(.L_x_42553) ;  /* 0x000000e000009947 */ /* 0x000fea0003800000 */
[C---:B------:R-:W-:Y:S01]  /*06b0*/  LEA R72, P1, R80.reuse, c[0x0][0x1c8], 0x4 ;  /* 0x0000720050487a11 */ /* 0x040fe200078220ff */
[----:B------:R-:W-:Y:S01]  /*06c0*/  CS2R R66, SRZ ;  /* 0x0000000000427805 */ /* 0x000fe2000001ff00 */
[----:B------:R-:W-:Y:S01]  /*06d0*/  MOV R69, 0x10 ;  /* 0x0000001000457802 */ /* 0x000fe20000000f00 */
[----:B------:R-:W-:Y:S01]  /*06e0*/  CS2R R64, SRZ ;  /* 0x0000000000407805 */ /* 0x000fe2000001ff00 */
[C---:B------:R-:W-:Y:S02]  /*06f0*/  LEA.HI.X R73, R80.reuse, c[0x0][0x1cc], RZ, 0x4, P1 ;  /* 0x0000730050497a11 */ /* 0x040fe400008f24ff */
[----:B------:R-:W-:Y:S01]  /*0700*/  ISETP.NE.U32.AND P1, PT, RZ, c[0x0][0x218], PT ;  /* 0x00008600ff007a0c */ /* 0x000fe20003f25070 */
[----:B------:R-:W-:-:S03]  /*0710*/  IMAD.WIDE.U32 R68, R80, R69, c[0x0][0x1b0] ;  /* 0x00006c0050447625 */ /* 0x000fc600078e0045 */
[----:B------:R-:W-:Y:S01]  /*0720*/  ISETP.NE.AND.EX P1, PT, RZ, c[0x0][0x21c], PT, P1 ;  /* 0x00008700ff007a0c */ /* 0x000fe20003f25310 */
[----:B------:R-:W5:Y:S04]  /*0730*/  LDG.E.128 R72, [R72.64] ;  /* 0x0000000448487981 */ /* 0x000f68000c1e1d00 */
[----:B------:R-:W5:Y:S08]  /*0740*/  LDG.E.128 R68, [R68.64] ;  /* 0x0000000444447981 */ /* 0x000f70000c1e1d00 */
[----:B------:R-:W-:-:S04]  /*0750*/  @P1 LEA R76, P2, R80, c[0x0][0x218], 0x4 ;  /* 0x00008600504c1a11 */ /* 0x000fc800078420ff */
[----:B------:R-:W-:-:S05]  /*0760*/  @P1 LEA.HI.X R77, R80, c[0x0][0x21c], RZ, 0x4, P2 ;  /* 0x00008700504d1a11 */ /* 0x000fca00010f24ff */
[----:B------:R0:W5:Y:S01]  /*0770*/  @P1 LDG.E.128 R64, [R76.64] ;  /* 0x000000044c401981 */ /* 0x000162000c1e1d00 */
[----:B------:R-:W-:-:S03]  /*0780*/  IADD3 R80, R80, 0x100, RZ ;  /* 0x0000010050507810 */ /* 0x000fc60007ffe0ff */
.L_x_42553:
[----:B------:R-:W-:Y:S05]  /*0790*/  BSYNC B0 ;  /* 0x0000000000007941 */ /* 0x000fea0003800000 */
.L_x_42552:
[----:B------:R-:W-:Y:S01]  /*07a0*/  ISETP.GE.U32.AND P1, PT, R2, 0x700, PT ;  /* 0x000007000200780c */ /* 0x000fe20003f26070 */
[----:B------:R-:W-:Y:S03]  /*07b0*/  BSSY B0, `(.L_x_42554) ;  /* 0x0000010000007945 */ /* 0x000fe60003800000 */
[----:B0-----:R-:W-:-:S09]  /*07c0*/  P2R R76, PR, RZ, 0x2 ;  /* 0x00000002ff4c7803 */ /* 0x001fd20000000000 */
[----:B------:R-:W-:Y:S05]  /*07d0*/  @!P1 BRA `(.L_x_42555) ;  /* 0x000000d000009947 */ /* 0x000fea0003800000 */
[C---:B------:R-:W-:Y:S01]  /*07e0*/  LEA R84, P1, R80.reuse, c[0x0][0x1c8], 0x4 ;  /* 0x0000720050547a11 */ /* 0x040fe200078220ff */
[----:B------:R-:W-:Y:S01]  /*07f0*/  CS2R R78, SRZ ;  /* 0x00000000004e7805 */ /* 0x000fe2000001ff00 */
[----:B------:R-:W-:Y:S02]  /*0800*/  CS2R R76, SRZ ;  /* 0x00000000004c7805 */ /* 0x000fe4000001ff00 */
[----:B------:R-:W-:Y:S02]  /*0810*/  LEA.HI.X R85, R80, c[0x0][0x1cc], RZ, 0x4, P1 ;  /* 0x0000730050557a11 */ /* 0x000fe400008f24ff */
[----:B------:R-:W-:-:S04]  /*0820*/  ISETP.NE.U32.AND P1, PT, RZ, c[0x0][0x218], PT ;  /* 0x00008600ff007a0c */ /* 0x000fc80003f25070 */
[----:B------:R-:W-:Y:S01]  /*0830*/  ISETP.NE.AND.EX P1, PT, RZ, c[0x0][0x21c], PT, P1 ;  /* 0x00008700ff007a0c */ /* 0x000fe20003f25310 */
[----:B------:R-:W-:Y:S01]  /*0840*/  HFMA2.MMA R81, -RZ, RZ, 0, 9.5367431640625e-07 ;  /* 0x00000010ff517435 */ /* 0x000fe200000001ff */
[----:B------:R-:W5:Y:S11]  /*0850*/  LDG.E.128 R84, [R84.64] ;  /* 0x0000000454547981 */ /* 0x000f76000c1e1d00 */
[----:B------:R-:W-:-:S04]  /*0860*/  @P1 LEA R88, P2, R80, c[0x0][0x218], 0x4 ;  /* 0x0000860050581a11 */ /* 0x000fc800078420ff */
[C---:B------:R-:W-:Y:S01]  /*0870*/  @P1 LEA.HI.X R89, R80.reuse, c[0x0][0x21c], RZ, 0x4, P2 ;  /* 0x0000870050591a11 */ /* 0x040fe200010f24ff */
[----:B------:R-:W-:-:S04]  /*0880*/  IMAD.WIDE.U32 R80, R80, R81, c[0x0][0x1b0] ;  /* 0x00006c0050507625 */ /* 0x000fc800078e0051 */
[----:B------:R0:W5:Y:S04]  /*0890*/  @P1 LDG.E.128 R76, [R88.64] ;  /* 0x00000004584c1981 */ /* 0x000168000c1e1d00 */
[----:B------:R-:W5:Y:S02]  /*08a0*/  LDG.E.128 R80, [R80.64] ;  /* 0x0000000450507981 */ /* 0x000f64000c1e1d00 */
.L_x_42555:
[----:B------:R-:W-:Y:S05]  /*08b0*/  BSYNC B0 ;  /* 0x0000000000007941 */ /* 0x000fea0003800000 */
.L_x_42554:
        /* <DEDUP_REMOVED lines=25> */
.L_x_42587:
[----:B------:R-:W-:Y:S01]  /*0a50*/  ISETP.NE.U32.AND P1, PT, RZ, c[0x0][0x1c0], PT ;  /* 0x00007000ff007a0c */ /* 0x000fe20003f25070 */
[----:B------:R-:W-:-:S03]  /*0a60*/  HFMA2.MMA R125, -RZ, RZ, 1.875, 0 ;  /* 0x3f800000ff7d7435 */ /* 0x000fc600000001ff */
[----:B------:R-:W-:Y:S01]  /*0a70*/  ISETP.NE.AND.EX P1, PT, RZ, c[0x0][0x1c4], PT, P1 ;  /* 0x00007100ff007a0c */ /* 0x000fe20003f25310 */
[----:B------:R-:W-:-:S12]  /*0a80*/  IMAD R123, R120, c[0x0][0x168], RZ ;  /* 0x00005a00787b7a24 */ /* 0x000fd800078e02ff */
[----:B------:R-:W-:-:S05]  /*0a90*/  @P1 MOV R127, 0x4 ;  /* 0x00000004007f1802 */ /* 0x000fca0000000f00 */
[----:B------:R-:W-:Y:S01]  /*0aa0*/  @P1 IMAD.WIDE R126, R120, R127, c[0x0][0x1c0] ;  /* 0x00007000787e1625 */ /* 0x000fe200078e027f */
[----:B------:R-:W-:-:S04]  /*0ab0*/  SHF.R.S32.HI R128, RZ, 0x1f, R123 ;  /* 0x0000001fff807819 */ /* 0x000fc8000001147b */
[----:B-----5:R1:W5:Y:S01]  /*0ac0*/  @P1 LDG.E R125, [R126.64] ;  /* 0x000000047e7d1981 */ /* 0x020362000c1e1900 */
        /* <DEDUP_REMOVED lines=10> */
[----:B-1----:R-:W-:-:S04]  /*0b70*/  ISETP.NE.U32.AND P1, PT, RZ, c[0x0][0x180], PT ;  /* 0x00006000ff007a0c */ /* 0x002fc80003f25070 */
[----:B------:R-:W-:Y:S02]  /*0b80*/  ISETP.NE.AND.EX P1, PT, RZ, c[0x0][0x184], PT, P1 ;  /* 0x00006100ff007a0c */ /* 0x000fe40003f25310 */
[----:B------:R-:W-:-:S05]  /*0b90*/  MOV R126, 0x10 ;  /* 0x00000010007e7802 */ /* 0x000fca0000000f00 */
[----:B------:R-:W-:-:S05]  /*0ba0*/  IMAD.WIDE.U32 R126, R123, R126, c[0x0][0x170] ;  /* 0x00005c007b7e7625 */ /* 0x000fca00078e007e */
[----:B------:R-:W2:Y:S01]  /*0bb0*/  LDG.E.128 R132, [R126.64] ;  /* 0x000000047e847981 */ /* 0x000ea2000c1e1d00 */
[----:B------:R-:W-:-:S04]  /*0bc0*/  @P1 LEA R98, P2, R123, c[0x0][0x180], 0x4 ;  /* 0x000060007b621a11 */ /* 0x000fc800078420ff */
[C---:B------:R-:W-:Y:S02]  /*0bd0*/  @P1 LEA.HI.X R99, R123.reuse, c[0x0][0x184], RZ, 0x4, P2 ;  /* 0x000061007b631a11 */ /* 0x040fe400010f24ff */
[----:B------:R-:W-:-:S03]  /*0be0*/  LEA R128, P2, R123, c[0x0][0x188], 0x4 ;  /* 0x000062007b807a11 */ /* 0x000fc600078420ff */
[----:B------:R1:W3:Y:S01]  /*0bf0*/  @P1 LDG.E.128 R88, [R98.64] ;  /* 0x0000000462581981 */ /* 0x0002e2000c1e1d00 */
        /* <DEDUP_REMOVED lines=9> */
[----:B-1----:R-:W-:Y:S02]  /*0c90*/  FMUL.FTZ R98, R14, R131 ;  /* 0x000000830e627220 */ /* 0x002fe40000410000 */
[----:B------:R-:W-:Y:S02]  /*0ca0*/  FMUL.FTZ R99, R15, R132 ;  /* 0x000000840f637220 */ /* 0x000fe40000410000 */
[----:B---3--:R-:W-:-:S02]  /*0cb0*/  @P1 FADD.FTZ R96, R88, R96 ;  /* 0x0000006058601221 */ /* 0x008fc40000010000 */
[----:B------:R-:W-:Y:S02]  /*0cc0*/  @P1 FADD.FTZ R97, R89, R97 ;  /* 0x0000006159611221 */ /* 0x000fe40000010000 */
[----:B------:R-:W-:Y:S02]  /*0cd0*/  @P1 FADD.FTZ R98, R90, R98 ;  /* 0x000000625a621221 */ /* 0x000fe40000010000 */
[----:B------:R-:W-:-:S05]  /*0ce0*/  @P1 FADD.FTZ R99, R91, R99 ;  /* 0x000000635b631221 */ /* 0x000fca0000010000 */
[----:B------:R1:W-:Y:S01]  /*0cf0*/  STG.E.128 [R128.64], R96 ;  /* 0x0000006080007986 */ /* 0x0003e2000c101d04 */
[----:B------:R-:W-:-:S03]  /*0d00*/  IADD3 R130, R123, 0x100, RZ ;  /* 0x000001007b827810 */ /* 0x000fc60007ffe0ff */
.L_x_42557:
[----:B-1----:R-:W-:Y:S05]  /*0d10*/  BSYNC B0 ;  /* 0x0000000000007941 */ /* 0x002fea0003800000 */
.L_x_42556:
        /* <DEDUP_REMOVED lines=10> */
[----:B------:R-:W-:-:S03]  /*0dc0*/  LEA R128, P2, R130, c[0x0][0x188], 0x4 ;  /* 0x0000620082807a11 */ /* 0x000fc600078420ff */
[----:B------:R1:W3:Y:S01]  /*0dd0*/  @P1 LDG.E.128 R88, [R102.64] ;  /* 0x0000000466581981 */ /* 0x0002e2000c1e1d00 */
        /* <DEDUP_REMOVED lines=10> */
[----:B-1----:R-:W-:Y:S02]  /*0e80*/  FMUL.FTZ R102, R26, R131 ;  /* 0x000000831a667220 */ /* 0x002fe40000410000 */
[----:B------:R-:W-:-:S02]  /*0e90*/  FMUL.FTZ R103, R27, R134 ;  /* 0x000000861b677220 */ /* 0x000fc40000410000 */
[----:B---3--:R-:W-:Y:S02]  /*0ea0*/  @P1 FADD.FTZ R100, R88, R100 ;  /* 0x0000006458641221 */ /* 0x008fe40000010000 */
[----:B------:R-:W-:Y:S02]  /*0eb0*/  @P1 FADD.FTZ R101, R89, R101 ;  /* 0x0000006559651221 */ /* 0x000fe40000010000 */
[----:B------:R-:W-:Y:S02]  /*0ec0*/  @P1 FADD.FTZ R102, R90, R102 ;  /* 0x000000665a661221 */ /* 0x000fe40000010000 */
[----:B------:R-:W-:-:S05]  /*0ed0*/  @P1 FADD.FTZ R103, R91, R103 ;  /* 0x000000675b671221 */ /* 0x000fca0000010000 */
[----:B------:R1:W-:Y:S02]  /*0ee0*/  STG.E.128 [R128.64], R100 ;  /* 0x0000006480007986 */ /* 0x0003e4000c101d04 */
.L_x_42559:
[----:B------:R-:W-:Y:S05]  /*0ef0*/  BSYNC B0 ;  /* 0x0000000000007941 */ /* 0x000fea0003800000 */
.L_x_42558:
[----:B------:R-:W-:Y:S01]  /*0f00*/  ISETP.GE.U32.AND P1, PT, R2, 0x300, PT ;  /* 0x000003000200780c */ /* 0x000fe20003f26070 */
[----:B------:R-:W-:-:S12]  /*0f10*/  BSSY B0, `(.L_x_42560) ;  /* 0x000001c000007945 */ /* 0x000fd80003800000 */
[----:B------:R-:W-:Y:S05]  /*0f20*/  @!P1 BRA `(.L_x_42561) ;  /* 0x000001a000009947 */ /* 0x000fea0003800000 */
[----:B------:R-:W-:-:S04]  /*0f30*/  ISETP.NE.U32.AND P1, PT, RZ, c[0x0][0x180], PT ;  /* 0x00006000ff007a0c */ /* 0x000fc80003f25070 */
[----:B------:R-:W-:Y:S02]  /*0f40*/  ISETP.NE.AND.EX P1, PT, RZ, c[0x0][0x184], PT, P1 ;  /* 0x00006100ff007a0c */ /* 0x000fe40003f25310 */
[----:B-1----:R-:W-:-:S05]  /*0f50*/  MOV R129, 0x10 ;  /* 0x0000001000817802 */ /* 0x002fca0000000f00 */
        /* <DEDUP_REMOVED lines=23> */
.L_x_42561:
[----:B------:R-:W-:Y:S05]  /*10d0*/  BSYNC B0 ;  /* 0x0000000000007941 */ /* 0x000fea0003800000 */
.L_x_42560:
[----:B------:R-:W-:Y:S01]  /*10e0*/  ISETP.GE.U32.AND P1, PT, R2, 0x400, PT ;  /* 0x000004000200780c */ /* 0x000fe20003f26070 */
[----:B------:R-:W-:-:S12]  /*10f0*/  BSSY B0, `(.L_x_42562) ;  /* 0x000001c000007945 */ /* 0x000fd80003800000 */
[----:B------:R-:W-:Y:S05]  /*1100*/  @!P1 BRA `(.L_x_42563) ;  /* 0x000001a000009947 */ /* 0x000fea0003800000 */
[----:B------:R-:W-:Y:S01]  /*1110*/  ISETP.NE.U32.AND P1, PT, RZ, c[0x0][0x180], PT ;  /* 0x00006000ff007a0c */ /* 0x000fe20003f25070 */
[----:B-1----:R-:W-:-:S03]  /*1120*/  HFMA2.MMA R129, -RZ, RZ, 0, 9.5367431640625e-07 ;  /* 0x00000010ff817435 */ /* 0x002fc600000001ff */
        /* <DEDUP_REMOVED lines=24> */
.L_x_42563:
[----:B------:R-:W-:Y:S05]  /*12b0*/  BSYNC B0 ;  /* 0x0000000000007941 */ /* 0x000fea0003800000 */
.L_x_42562:
        /* <DEDUP_REMOVED lines=29> */
.L_x_42565:
[----:B------:R-:W-:Y:S05]  /*1490*/  BSYNC B0 ;  /* 0x0000000000007941 */ /* 0x000fea0003800000 */
.L_x_42564:
        /* <DEDUP_REMOVED lines=29> */
.L_x_42567:
[----:B------:R-:W-:Y:S05]  /*1670*/  BSYNC B0 ;  /* 0x0000000000007941 */ /* 0x000fea0003800000 */
.L_x_42566:
        /* <DEDUP_REMOVED lines=27> */
[----:B------:R1:W-:Y:S02]  /*1830*/  STG.E.128 [R128.64], R116 ;  /* 0x0000007480007986 */ /* 0x0003e4000c101d04 */
.L_x_42569:
[----:B------:R-:W-:Y:S05]  /*1840*/  BSYNC B0 ;  /* 0x0000000000007941 */ /* 0x000fea0003800000 */
.L_x_42568:
[----:B-1----:R-:W-:Y:S01]  /*1850*/  FADD.FTZ R126, RZ, R96 ;  /* 0x00000060ff7e7221 */ /* 0x002fe20000010000 */
        /* <DEDUP_REMOVED lines=36> */
.L_x_42588:
        /* <DEDUP_REMOVED lines=77> */
.L_x_42589:
        /* <DEDUP_REMOVED lines=25> */
[----:B0-----:R-:W-:-:S05]  /*2100*/  IADD3 R136, R128, R139, RZ ;  /* 0x0000008b80887210 */ /* 0x001fca0007ffe0ff */
[----:B------:R-:W0:Y:S02]  /*2110*/  SHFL.DOWN PT, R143, R136, 0x1, 0x1f ;  /* 0x08201f00888f7f89 */ /* 0x000e2400000e0000 */
[----:B------:R-:W2:Y:S08]  /*2120*/  I2F R138, R136 ;  /* 0x00000088008a7306 */ /* 0x000eb00000201400 */
[----:B------:R-:W3:Y:S01]  /*2130*/  I2F R139, R139 ;  /* 0x0000008b008b7306 */ /* 0x000ee20000201400 */
[----:B-1----:R-:W-:-:S07]  /*2140*/  FMUL.FTZ R129, R133, R131 ;  /* 0x0000008385817220 */ /* 0x002fce0000410000 */
[----:B--2---:R-:W1:Y:S01]  /*2150*/  MUFU.RCP R140, R138 ;  /* 0x0000008a008c7308 */ /* 0x004e620000001000 */
[----:B------:R-:W-:Y:S02]  /*2160*/  FFMA.FTZ R129, R135, R126, R129 ;  /* 0x0000007e87817223 */ /* 0x000fe40000010081 */
[----:B------:R-:W-:Y:S02]  /*2170*/  FADD.FTZ R126, -R133, R126 ;  /* 0x0000007e857e7221 */ /* 0x000fe40000010100 */
[----:B------:R-:W-:Y:S01]  /*2180*/  FMUL.FTZ R137, R132, R129 ;  /* 0x0000008184897220 */ /* 0x000fe20000410000 */
[----:B0-----:R-:W-:Y:S01]  /*2190*/  IADD3 R128, R136, R143, RZ ;  /* 0x0000008f88807210 */ /* 0x001fe20007ffe0ff */
[----:B------:R-:W-:Y:S01]  /*21a0*/  FMUL.FTZ R126, R126, R126 ;  /* 0x0000007e7e7e7220 */ /* 0x000fe20000410000 */
[----:B------:R-:W-:Y:S02]  /*21b0*/  I2F R143, R143 ;  /* 0x0000008f008f7306 */ /* 0x000fe40000201400 */
[----:B------:R-:W3:Y:S01]  /*21c0*/  SHFL.DOWN PT, R134, R137, 0x2, 0x1f ;  /* 0x08401f0089867f89 */ /* 0x000ee200000e0000 */
[----:B------:R-:W-:-:S04]  /*21d0*/  FMUL.FTZ R126, R126, R135 ;  /* 0x000000877e7e7220 */ /* 0x000fc80000410000 */
[----:B------:R-:W-:Y:S02]  /*21e0*/  FMUL.FTZ R126, R126, R131 ;  /* 0x000000837e7e7220 */ /* 0x000fe40000410000 */
[----:B---3--:R-:W-:Y:S02]  /*21f0*/  FMUL.FTZ R124, R134, R139 ;  /* 0x0000008b867c7220 */ /* 0x008fe40000410000 */
[----:B------:R-:W-:Y:S02]  /*2200*/  FADD.FTZ R134, R137, -R134 ;  /* 0x8000008689867221 */ /* 0x000fe40000010000 */
[----:B------:R-:W-:Y:S02]  /*2210*/  FFMA.FTZ R129, R130, R137, R124 ;  /* 0x0000008982817223 */ /* 0x000fe4000001007c */
[----:B------:R-:W-:Y:S02]  /*2220*/  FMUL.FTZ R131, R134, R134 ;  /* 0x0000008686837220 */ /* 0x000fe40000410000 */
[----:B-1----:R-:W-:-:S02]  /*2230*/  FMUL.FTZ R141, R140, R129 ;  /* 0x000000818c8d7220 */ /* 0x002fc40000410000 */
[----:B------:R0:W1:Y:S01]  /*2240*/  I2F R129, R128 ;  /* 0x0000008000817306 */ /* 0x0000620000201400 */
[----:B------:R-:W-:Y:S02]  /*2250*/  FMUL.FTZ R131, R130, R131 ;  /* 0x0000008382837220 */ /* 0x000fe40000410000 */
[----:B------:R-:W2:Y:S02]  /*2260*/  SHFL.DOWN PT, R142, R141, 0x1, 0x1f ;  /* 0x08201f008d8e7f89 */ /* 0x000ea400000e0000 */
[----:B------:R-:W-:Y:S02]  /*2270*/  FMUL.FTZ R131, R131, R139 ;  /* 0x0000008b83837220 */ /* 0x000fe40000410000 */
[----:B0-----:R-:W0:Y:S01]  /*2280*/  SHFL.DOWN PT, R128, R127, 0x4, 0x1f ;  /* 0x08801f007f807f89 */ /* 0x001e2200000e0000 */
[----:B-1----:R0:W1:Y:S01]  /*2290*/  MUFU.RCP R144, R129 ;  /* 0x0000008100907308 */ /* 0x0020620000001000 */
[----:B--2---:R-:W-:-:S04]  /*22a0*/  FMUL.FTZ R124, R142, R143 ;  /* 0x0000008f8e7c7220 */ /* 0x004fc80000410000 */
[----:B------:R-:W-:Y:S02]  /*22b0*/  FFMA.FTZ R145, R138, R141, R124 ;  /* 0x0000008d8a917223 */ /* 0x000fe4000001007c */
[----:B0-----:R-:W-:Y:S02]  /*22c0*/  FADD.FTZ R129, R128, R127 ;  /* 0x0000007f80817221 */ /* 0x001fe40000010000 */
[----:B------:R-:W-:Y:S02]  /*22d0*/  FADD.FTZ R141, R141, -R142 ;  /* 0x8000008e8d8d7221 */ /* 0x000fe40000010000 */
[----:B------:R-:W-:Y:S02]  /*22e0*/  FFMA.FTZ R126, R132, R126, R129 ;  /* 0x0000007e847e7223 */ /* 0x000fe40000010081 */
[----:B------:R-:W-:Y:S02]  /*22f0*/  FMUL.FTZ R141, R141, R141 ;  /* 0x0000008d8d8d7220 */ /* 0x000fe40000410000 */
[----:B-1----:R-:W-:Y:S01]  /*2300*/  FMUL.FTZ R145, R144, R145 ;  /* 0x0000009190917220 */ /* 0x002fe20000410000 */
[----:B------:R-:W0:Y:S01]  /*2310*/  SHFL.DOWN PT, R129, R126, 0x2, 0x1f ;  /* 0x08401f007e817f89 */ /* 0x000e2200000e0000 */
[----:B------:R-:W-:-:S04]  /*2320*/  FMUL.FTZ R141, R138, R141 ;  /* 0x0000008d8a8d7220 */ /* 0x000fc80000410000 */
[----:B------:R-:W-:Y:S01]  /*2330*/  FMUL.FTZ R141, R141, R143 ;  /* 0x0000008f8d8d7220 */ /* 0x000fe20000410000 */
[----:B------:R-:W1:Y:S01]  /*2340*/  SHFL.IDX PT, R145, R145, RZ, 0x1f ;  /* 0x00001fff91917589 */ /* 0x000e6200000e0000 */
[----:B0-----:R-:W-:Y:S01]  /*2350*/  FADD.FTZ R129, R126, R129 ;  /* 0x000000817e817221 */ /* 0x001fe20000010000 */
[----:B------:R-:W-:-:S03]  /*2360*/  MOV R126, c[0x0][0x1e0] ;  /* 0x00007800007e7a02 */ /* 0x000fc60000000f00 */
[----:B------:R-:W-:Y:S02]  /*2370*/  FFMA.FTZ R129, R140, R131, R129 ;  /* 0x000000838c817223 */ /* 0x000fe40000010081 */
[C---:B-1----:R-:W-:Y:S01]  /*2380*/  FMUL.FTZ R136, R145.reuse, R145 ;  /* 0x0000009191887220 */ /* 0x042fe20000410000 */
[----:B------:R-:W-:Y:S02]  /*2390*/  FSEL R124, R145, RZ, !P1 ;  /* 0x000000ff917c7208 */ /* 0x000fe40004800000 */
[----:B------:R-:W0:Y:S02]  /*23a0*/  SHFL.DOWN PT, R128, R129, 0x1, 0x1f ;  /* 0x08201f0081807f89 */ /* 0x000e2400000e0000 */
[----:B------:R-:W-:Y:S02]  /*23b0*/  FSEL R147, R136, RZ, P1 ;  /* 0x000000ff88937208 */ /* 0x000fe40000800000 */
[----:B------:R-:W-:Y:S01]  /*23c0*/  LOP3.LUT P1, RZ, R125, 0x1f, R0, 0xf8, !PT ;  /* 0x0000001f7dff7812 */ /* 0x000fe2000782f800 */
[----:B0-----:R-:W-:-:S12]  /*23d0*/  FADD.FTZ R127, R129, R128 ;  /* 0x00000080817f7221 */ /* 0x001fd80000010000 */
[----:B------:R-:W-:Y:S01]  /*23e0*/  @!P1 MOV R129, 0x4 ;  /* 0x0000000400819802 */ /* 0x000fe20000000f00 */
[----:B------:R-:W-:Y:S01]  /*23f0*/  FFMA.FTZ R141, R144, R141, R127 ;  /* 0x0000008d908d7223 */ /* 0x000fe2000001007f */
[----:B------:R-:W-:-:S03]  /*2400*/  @!P1 MOV R127, 0x4 ;  /* 0x00000004007f9802 */ /* 0x000fc60000000f00 */
[----:B------:R-:W-:Y:S02]  /*2410*/  @!P1 IMAD.WIDE R128, R120, R129, c[0x0][0x1a8] ;  /* 0x00006a0078809625 */ /* 0x000fe400078e0281 */
[----:B------:R-:W0:Y:S02]  /*2420*/  SHFL.IDX PT, R141, R141, RZ, 0x1f ;  /* 0x00001fff8d8d7589 */ /* 0x000e2400000e0000 */
[----:B0-----:R-:W-:-:S04]  /*2430*/  FFMA.FTZ R126, R141, R126, c[0x0][0x228] ;  /* 0x00008a008d7e7623 */ /* 0x001fc8000001007e */
[----:B------:R-:W-:Y:S02]  /*2440*/  FADD.FTZ R147, R126, R147 ;  /* 0x000000937e937221 */ /* 0x000fe40000010000 */
[----:B------:R-:W-:-:S04]  /*2450*/  @!P1 IMAD.WIDE R126, R120, R127, c[0x0][0x1a0] ;  /* 0x00006800787e9625 */ /* 0x000fc800078e027f */
[----:B------:R-:W0:Y:S01]  /*2460*/  MUFU.RSQ R147, R147 ;  /* 0x0000009300937308 */ /* 0x000e220000001400 */
[----:B------:R1:W-:Y:S04]  /*2470*/  @!P1 STG.E [R126.64], R145 ;  /* 0x000000917e009986 */ /* 0x0003e8000c101904 */
[----:B0-----:R1:W-:Y:S01]  /*2480*/  @!P1 STG.E [R128.64], R147 ;  /* 0x0000009380009986 */ /* 0x0013e2000c101904 */
[----:B------:R-:W-:Y:S05]  /*2490*/  @!P0 BRA `(.L_x_42573) ;  /* 0x0000010000008947 */ /* 0x000fea0003800000 */
[--C-:B------:R-:W-:Y:S01]  /*24a0*/  FADD.FTZ R125, R96, -R124.reuse ;  /* 0x8000007c607d7221 */ /* 0x100fe20000010000 */
[----:B------:R-:W-:Y:S01]  /*24b0*/  MOV R132, 0x10 ;  /* 0x0000001000847802 */ /* 0x000fe20000000f00 */
[--C-:B-1----:R-:W-:Y:S02]  /*24c0*/  FADD.FTZ R126, R97, -R124.reuse ;  /* 0x8000007c617e7221 */ /* 0x102fe40000010000 */
        /* <DEDUP_REMOVED lines=13> */
.L_x_42573:
[----:B------:R-:W-:Y:S05]  /*25a0*/  BSYNC B0 ;  /* 0x0000000000007941 */ /* 0x000fea0003800000 */
.L_x_42572:
[----:B------:R-:W-:Y:S01]  /*25b0*/  ISETP.GE.U32.AND P1, PT, R2, 0x200, PT ;  /* 0x000002000200780c */ /* 0x000fe20003f26070 */
[----:B------:R-:W-:-:S12]  /*25c0*/  BSSY B0, `(.L_x_42574) ;  /* 0x0000012000007945 */ /* 0x000fd80003800000 */
[----:B------:R-:W-:Y:S05]  /*25d0*/  @!P1 BRA `(.L_x_42575) ;  /* 0x0000010000009947 */ /* 0x000fea0003800000 */
[----:B0-----:R-:W-:Y:S01]  /*25e0*/  HFMA2.MMA R132, -RZ, RZ, 0, 9.5367431640625e-07 ;  /* 0x00000010ff847435 */ /* 0x001fe200000001ff */
[--C-:B------:R-:W-:Y:S02]  /*25f0*/  FADD.FTZ R125, R100, -R124.reuse ;  /* 0x8000007c647d7221 */ /* 0x100fe40000010000 */
[--C-:B-1----:R-:W-:Y:S02]  /*2600*/  FADD.FTZ R126, R101, -R124.reuse ;  /* 0x8000007c657e7221 */ /* 0x102fe40000010000 */
        /* <DEDUP_REMOVED lines=13> */
.L_x_42575:
[----:B------:R-:W-:Y:S05]  /*26e0*/  BSYNC B0 ;  /* 0x0000000000007941 */ /* 0x000fea0003800000 */
.L_x_42574:
[----:B------:R-:W-:Y:S01]  /*26f0*/  ISETP.GE.U32.AND P1, PT, R2, 0x300, PT ;  /* 0x000003000200780c */ /* 0x000fe20003f26070 */
[----:B------:R-:W-:-:S12]  /*2700*/  BSSY B0, `(.L_x_42576) ;  /* 0x0000012000007945 */ /* 0x000fd80003800000 */
[----:B------:R-:W-:Y:S05]  /*2710*/  @!P1 BRA `(.L_x_42577) ;  /* 0x0000010000009947 */ /* 0x000fea0003800000 */
[--C-:B------:R-:W-:Y:S01]  /*2720*/  FADD.FTZ R125, R104, -R124.reuse ;  /* 0x8000007c687d7221 */ /* 0x100fe20000010000 */
[----:B0-----:R-:W-:Y:S01]  /*2730*/  MOV R132, 0x10 ;  /* 0x0000001000847802 */ /* 0x001fe20000000f00 */
        /* <DEDUP_REMOVED lines=14> */
.L_x_42577:
[----:B------:R-:W-:Y:S05]  /*2820*/  BSYNC B0 ;  /* 0x0000000000007941 */ /* 0x000fea0003800000 */
.L_x_42576:
        /* <DEDUP_REMOVED lines=19> */
.L_x_42579:
[----:B------:R-:W-:Y:S05]  /*2960*/  BSYNC B0 ;  /* 0x0000000000007941 */ /* 0x000fea0003800000 */
.L_x_42578:
        /* <DEDUP_REMOVED lines=19> */
.L_x_42581:
[----:B------:R-:W-:Y:S05]  /*2aa0*/  BSYNC B0 ;  /* 0x0000000000007941 */ /* 0x000fea0003800000 */
.L_x_42580:
        /* <DEDUP_REMOVED lines=19> */
.L_x_42583:
[----:B------:R-:W-:Y:S05]  /*2be0*/  BSYNC B0 ;  /* 0x0000000000007941 */ /* 0x000fea0003800000 */
.L_x_42582:
[----:B------:R-:W-:Y:S01]  /*2bf0*/  ISETP.GE.U32.AND P1, PT, R2, 0x700, PT ;  /* 0x000007000200780c */ /* 0x000fe20003f26070 */
[----:B------:R-:W-:-:S12]  /*2c00*/  BSSY B0, `(.L_x_42584) ;  /* 0x0000011000007945 */ /* 0x000fd80003800000 */
[----:B------:R-:W-:Y:S05]  /*2c10*/  @!P1 BRA `(.L_x_42585) ;  /* 0x000000f000009947 */ /* 0x000fea0003800000 */
[--C-:B------:R-:W-:Y:S01]  /*2c20*/  FADD.FTZ R125, R116, -R124.reuse ;  /* 0x8000007c747d7221 */ /* 0x100fe20000010000 */
[----:B------:R-:W-:Y:S01]  /*2c30*/  MOV R130, 0x10 ;  /* 0x0000001000827802 */ /* 0x000fe20000000f00 */
[--C-:B01----:R-:W-:Y:S02]  /*2c40*/  FADD.FTZ R126, R117, -R124.reuse ;  /* 0x8000007c757e7221 */ /* 0x103fe40000010000 */
        /* <DEDUP_REMOVED lines=12> */
.L_x_42585:
[----:B------:R-:W-:Y:S05]  /*2d10*/  BSYNC B0 ;  /* 0x0000000000007941 */ /* 0x000fea0003800000 */
.L_x_42584:
[----:B------:R-:W-:Y:S02]  /*2d20*/  LOP3.LUT P1, RZ, R121, 0xff, RZ, 0xc0, !PT ;  /* 0x000000ff79ff7812 */ /* 0x000fe4000782c0ff */
[----:B------:R-:W-:Y:S02]  /*2d30*/  IADD3 R120, R120, c[0x0][0x160], RZ ;  /* 0x0000580078787a10 */ /* 0x000fe40007ffe0ff */
[----:B------:R-:W-:Y:S02]  /*2d40*/  SEL R121, RZ, 0x1, P1 ;  /* 0x00000001ff797807 */ /* 0x000fe40000800000 */
[----:B------:R-:W-:-:S13]  /*2d50*/  ISETP.GE.AND P1, PT, R120, c[0x0][0x164], PT ;  /* 0x0000590078007a0c */ /* 0x000fda0003f26270 */
[----:B01----:R-:W-:Y:S01]  /*2d60*/  @P1 CALL.REL.NOINC `(.L_x_42586) ;  /* 0x0000001000001944 */ /* 0x003fe20003c00000 */
[----:B------:R-:W-:Y:S05]  /*2d70*/  BRA `(.L_x_42587) ;  /* 0xffffdcd000007947 */ /* 0x000fea000383ffff */
.L_x_42586:
[----:B------:R-:W-:Y:S05]  /*2d80*/  EXIT ;  /* 0x000000000000794d */ /* 0x000fea0003800000 */
.L_x_42570:
[----:B------:R-:W-:Y:S01]  /*2d90*/  HFMA2.MMA R132, -RZ, RZ, 0, 5.9604644775390625e-08 ;  /* 0x00000001ff847435 */ /* 0x000fe200000001ff */
[----:B------:R-:W-:Y:S02]  /*2da0*/  MOV R130, 0x1f ;  /* 0x0000001f00827802 */ /* 0x000fe40000000f00 */
[----:B------:R-:W-:Y:S02]  /*2db0*/  MOV R131, 0xffffffff ;  /* 0xffffffff00837802 */ /* 0x000fe40000000f00 */
[----:B------:R-:W-:Y:S02]  /*2dc0*/  MOV R128, 0x2de0 ;  /* 0x00002de000807802 */ /* 0x000fe40000000f00 */
[----:B0-----:R-:W-:Y:S05]  /*2dd0*/  CALL.REL.NOINC `($__internal_148_$__cuda_sm70_shflsync_bfly_p) ;  /* 0x0000074000007944 */ /* 0x001fea0003c00000 */
[----:B-1----:R-:W-:Y:S01]  /*2de0*/  MOV R126, R132 ;  /* 0x00000084007e7202 */ /* 0x002fe20000000f00 */
[----:B0-----:R-:W-:Y:S05]  /*2df0*/  BRA `(.L_x_42588) ;  /* 0xffffeca000007947 */ /* 0x001fea000383ffff */
.L_x_42571:
[----:B------:R-:W-:Y:S01]  /*2e00*/  HFMA2.MMA R132, -RZ, RZ, 0, 1.1920928955078125e-07 ;  /* 0x00000002ff847435 */ /* 0x000fe200000001ff */
[----:B-1----:R-:W-:Y:S02]  /*2e10*/  MOV R125, R133 ;  /* 0x00000085007d7202 */ /* 0x002fe40000000f00 */
[----:B------:R-:W-:Y:S02]  /*2e20*/  MOV R130, 0x1f ;  /* 0x0000001f00827802 */ /* 0x000fe40000000f00 */
[----:B------:R-:W-:-:S02]  /*2e30*/  MOV R131, 0xffffffff ;  /* 0xffffffff00837802 */ /* 0x000fc40000000f00 */
[----:B------:R-:W-:Y:S02]  /*2e40*/  MOV R128, 0x2e60 ;  /* 0x00002e6000807802 */ /* 0x000fe40000000f00 */
[----:B0-----:R-:W-:Y:S05]  /*2e50*/  CALL.REL.NOINC `($__internal_148_$__cuda_sm70_shflsync_bfly_p) ;  /* 0x000006c000007944 */ /* 0x001fea0003c00000 */
[----:B01----:R-:W-:Y:S01]  /*2e60*/  FADD.FTZ R125, R133, R132 ;  /* 0x00000084857d7221 */ /* 0x003fe20000010000 */
[----:B------:R-:W-:Y:S01]  /*2e70*/  HFMA2.MMA R132, -RZ, RZ, 0, 2.384185791015625e-07 ;  /* 0x00000004ff847435 */ /* 0x000fe200000001ff */
[----:B------:R-:W-:Y:S02]  /*2e80*/  MOV R130, 0x1f ;  /* 0x0000001f00827802 */ /* 0x000fe40000000f00 */
[----:B------:R-:W-:Y:S02]  /*2e90*/  MOV R131, 0xffffffff ;  /* 0xffffffff00837802 */ /* 0x000fe40000000f00 */
[----:B------:R-:W-:Y:S02]  /*2ea0*/  MOV R128, 0x2ec0 ;  /* 0x00002ec000807802 */ /* 0x000fe40000000f00 */
[----:B------:R-:W-:Y:S05]  /*2eb0*/  CALL.REL.NOINC `($__internal_148_$__cuda_sm70_shflsync_bfly_p) ;  /* 0x0000066000007944 */ /* 0x000fea0003c00000 */
[----:B01----:R-:W-:Y:S01]  /*2ec0*/  FADD.FTZ R125, R125, R132 ;  /* 0x000000847d7d7221 */ /* 0x003fe20000010000 */
[----:B------:R-:W-:Y:S01]  /*2ed0*/  HFMA2.MMA R132, -RZ, RZ, 0, 4.76837158203125e-07 ;  /* 0x00000008ff847435 */ /* 0x000fe200000001ff */
[----:B------:R-:W-:Y:S02]  /*2ee0*/  MOV R130, 0x1f ;  /* 0x0000001f00827802 */ /* 0x000fe40000000f00 */
[----:B------:R-:W-:-:S02]  /*2ef0*/  MOV R131, 0xffffffff ;  /* 0xffffffff00837802 */ /* 0x000fc40000000f00 */
[----:B------:R-:W-:Y:S02]  /*2f00*/  MOV R128, 0x2f20 ;  /* 0x00002f2000807802 */ /* 0x000fe40000000f00 */
[----:B------:R-:W-:Y:S05]  /*2f10*/  CALL.REL.NOINC `($__internal_148_$__cuda_sm70_shflsync_bfly_p) ;  /* 0x0000060000007944 */ /* 0x000fea0003c00000 */
[----:B01----:R-:W-:Y:S01]  /*2f20*/  FADD.FTZ R125, R125, R132 ;  /* 0x000000847d7d7221 */ /* 0x003fe20000010000 */
[----:B------:R-:W-:Y:S01]  /*2f30*/  HFMA2.MMA R132, -RZ, RZ, 0, 9.5367431640625e-07 ;  /* 0x00000010ff847435 */ /* 0x000fe200000001ff */
[----:B------:R-:W-:Y:S02]  /*2f40*/  MOV R130, 0x1f ;  /* 0x0000001f00827802 */ /* 0x000fe40000000f00 */
[----:B------:R-:W-:Y:S02]  /*2f50*/  MOV R131, 0xffffffff ;  /* 0xffffffff00837802 */ /* 0x000fe40000000f00 */
[----:B------:R-:W-:Y:S02]  /*2f60*/  MOV R128, 0x2f80 ;  /* 0x00002f8000807802 */ /* 0x000fe40000000f00 */
[----:B------:R-:W-:Y:S05]  /*2f70*/  CALL.REL.NOINC `($__internal_148_$__cuda_sm70_shflsync_bfly_p) ;  /* 0x000005a000007944 */ /* 0x000fea0003c00000 */
        /* <DEDUP_REMOVED lines=63> */
[----:B------:R-:W-:Y:S05]  /*3370*/  CALL.REL.NOINC `($__internal_148_$__cuda_sm70_shflsync_bfly_p) ;  /* 0x000001a000007944 */ /* 0x000fea0003c00000 */
[----:B01----:R-:W-:Y:S01]  /*3380*/  FADD.FTZ R125, R125, R132 ;  /* 0x000000847d7d7221 */ /* 0x003fe20000010000 */
[----:B------:R-:W-:Y:S01]  /*3390*/  HFMA2.MMA R132, -RZ, RZ, 0, 1.1920928955078125e-07 ;  /* 0x00000002ff847435 */ /* 0x000fe200000001ff */
[----:B------:R-:W-:Y:S02]  /*33a0*/  MOV R130, 0x1f ;  /* 0x0000001f00827802 */ /* 0x000fe40000000f00 */
[----:B------:R-:W-:Y:S02]  /*33b0*/  MOV R131, 0xffffffff ;  /* 0xffffffff00837802 */ /* 0x000fe40000000f00 */
[----:B------:R-:W-:Y:S02]  /*33c0*/  MOV R128, 0x33e0 ;  /* 0x000033e000807802 */ /* 0x000fe40000000f00 */
[----:B------:R-:W-:Y:S05]  /*33d0*/  CALL.REL.NOINC `($__internal_148_$__cuda_sm70_shflsync_bfly_p) ;  /* 0x0000014000007944 */ /* 0x000fea0003c00000 */
[----:B01----:R-:W-:Y:S01]  /*33e0*/  FADD.FTZ R125, R125, R132 ;  /* 0x000000847d7d7221 */ /* 0x003fe20000010000 */
[----:B------:R-:W-:Y:S01]  /*33f0*/  HFMA2.MMA R132, -RZ, RZ, 0, 2.384185791015625e-07 ;  /* 0x00000004ff847435 */ /* 0x000fe200000001ff */
[----:B------:R-:W-:Y:S02]  /*3400*/  MOV R130, 0x1f ;  /* 0x0000001f00827802 */ /* 0x000fe40000000f00 */
[----:B------:R-:W-:-:S02]  /*3410*/  MOV R131, 0xffffffff ;  /* 0xffffffff00837802 */ /* 0x000fc40000000f00 */
[----:B------:R-:W-:Y:S02]  /*3420*/  MOV R128, 0x3440 ;  /* 0x0000344000807802 */ /* 0x000fe40000000f00 */
[----:B------:R-:W-:Y:S05]  /*3430*/  CALL.REL.NOINC `($__internal_148_$__cuda_sm70_shflsync_bfly_p) ;  /* 0x000000e000007944 */ /* 0x000fea0003c00000 */
[----:B01----:R-:W-:Y:S01]  /*3440*/  FADD.FTZ R125, R125, R132 ;  /* 0x000000847d7d7221 */ /* 0x003fe20000010000 */
[----:B------:R-:W-:Y:S01]  /*3450*/  HFMA2.MMA R132, -RZ, RZ, 0, 4.76837158203125e-07 ;  /* 0x00000008ff847435 */ /* 0x000fe200000001ff */
[----:B------:R-:W-:Y:S02]  /*3460*/  MOV R130, 0x1f ;  /* 0x0000001f00827802 */ /* 0x000fe40000000f00 */
[----:B------:R-:W-:Y:S02]  /*3470*/  MOV R131, 0xffffffff ;  /* 0xffffffff00837802 */ /* 0x000fe40000000f00 */
[----:B------:R-:W-:Y:S02]  /*3480*/  MOV R128, 0x34a0 ;  /* 0x000034a000807802 */ /* 0x000fe40000000f00 */
[----:B------:R-:W-:Y:S05]  /*3490*/  CALL.REL.NOINC `($__internal_148_$__cuda_sm70_shflsync_bfly_p) ;  /* 0x0000008000007944 */ /* 0x000fea0003c00000 */
[----:B-1----:R-:W-:Y:S01]  /*34a0*/  FADD.FTZ R127, R125, R132 ;  /* 0x000000847d7f7221 */ /* 0x002fe20000010000 */
[----:B------:R-:W-:Y:S01]  /*34b0*/  HFMA2.MMA R132, -RZ, RZ, 0, 9.5367431640625e-07 ;  /* 0x00000010ff847435 */ /* 0x000fe200000001ff */
[----:B0-----:R-:W-:Y:S02]  /*34c0*/  MOV R130, 0x1f ;  /* 0x0000001f00827802 */ /* 0x001fe40000000f00 */
[----:B------:R-:W-:-:S02]  /*34d0*/  MOV R131, 0xffffffff ;  /* 0xffffffff00837802 */ /* 0x000fc40000000f00 */
[----:B------:R-:W-:Y:S02]  /*34e0*/  MOV R125, R127 ;  /* 0x0000007f007d7202 */ /* 0x000fe40000000f00 */
[----:B------:R-:W-:Y:S02]  /*34f0*/  MOV R128, 0x3510 ;  /* 0x0000351000807802 */ /* 0x000fe40000000f00 */
[----:B------:R-:W-:Y:S05]  /*3500*/  CALL.REL.NOINC `($__internal_148_$__cuda_sm70_shflsync_bfly_p) ;  /* 0x0000001000007944 */ /* 0x000fea0003c00000 */
[----:B01----:R-:W-:Y:S05]  /*3510*/  BRA `(.L_x_42589) ;  /* 0xffffea5000007947 */ /* 0x003fea000383ffff */
        .weak           $__internal_148_$__cuda_sm70_shflsync_bfly_p
        .type           $__internal_148_$__cuda_sm70_shflsync_bfly_p,@function
        .size           $__internal_148_$__cuda_sm70_shflsync_bfly_p,(.L_x_44988 - $__internal_148_$__cuda_sm70_shflsync_bfly_p)
$__internal_148_$__cuda_sm70_shflsync_bfly_p:
[----:B------:R-:W-:Y:S01]  /*3520*/  HFMA2.MMA R129, -RZ, RZ, 0, 0 ;  /* 0x00000000ff817435 */ /* 0x000fe200000001ff */
[----:B------:R-:W-:Y:S04]  /*3530*/  WARPSYNC R131 ;  /* 0x0000008300007348 */ /* 0x000fe80003800000 */
[----:B------:R0:W1:Y:S01]  /*3540*/  SHFL.BFLY PT, R132, R125, R132, R130 ;  /* 0x0c0000847d847389 */ /* 0x00006200000e0082 */
[----:B------:R-:W-:Y:S05]  /*3550*/  RET.REL.NODEC R128 `(_ZN10layer_norm13ln_fwd_kernelINS_13Kernel_traitsIfffffjLj7168ELj1ELj1ELj8ELj16ENS_18Kernel_traits_baseILj7168EfffffjLj256EEEEELb0ELb1ELb0ELb0EEEvNS_9FwdParamsE) ;  /* 0xffffcaa080007950 */ /* 0x000fea0003c3ffff */
.L_x_42590:
        /* <DEDUP_REMOVED lines=10> */
.L_x_44988:


//--------------------- .text._ZN10layer_norm13ln_fwd_kernelINS_13Kernel_traitsIfffffjLj7168ELj1ELj1ELj8ELj16ENS_18Kernel_traits_baseILj7168EfffffjLj256EEEEELb0ELb1ELb0ELb1EEEvNS_9FwdParamsE --------------------------
	.section	.text._ZN10layer_norm13ln_fwd_kernelINS_13Kernel_traitsIfffffjLj7168ELj1ELj1ELj8ELj16ENS_18Kernel_traits_baseILj7168EfffffjLj256EEEEELb0ELb1ELb0ELb1EEEvNS_9FwdParamsE,"ax",@progbits
	.sectioninfo	@"SHI_REGISTERS=160"
	.align	128
        .global         _ZN10layer_norm13ln_fwd_kernelINS_13Kernel_traitsIfffffjLj7168ELj1ELj1ELj8ELj16ENS_18Kernel_traits_baseILj7168EfffffjLj256EEEEELb0ELb1ELb0ELb1EEEvNS_9FwdParamsE
        .type           _ZN10layer_norm13ln_fwd_kernelINS_13Kernel_traitsIfffffjLj7168ELj1ELj1ELj8ELj16ENS_18Kernel_traits_baseILj7168EfffffjLj256EEEEELb0ELb1ELb0ELb1EEEvNS_9FwdParamsE,@function
        .size           _ZN10layer_norm13ln_fwd_kernelINS_13Kernel_traitsIfffffjLj7168ELj1ELj1ELj8ELj16ENS_18Kernel_traits_baseILj7168EfffffjLj256EEEEELb0ELb1ELb0ELb1EEEvNS_9FwdParamsE,(.L_x_44989 - _ZN10layer_norm13ln_fwd_kernelINS_13Kernel_traitsIfffffjLj7168ELj1ELj1ELj8ELj16ENS_18Kernel_traits_baseILj7168EfffffjLj256EEEEELb0ELb1ELb0ELb1EEEvNS_9FwdParamsE)
        .other          _ZN10layer_norm13ln_fwd_kernelINS_13Kernel_traitsIfffffjLj7168ELj1ELj1ELj8ELj16ENS_18Kernel_traits_baseILj7168EfffffjLj256EEEEELb0ELb1ELb0ELb1EEEvNS_9FwdParamsE,@"STO_CUDA_ENTRY STV_DEFAULT"
_ZN10layer_norm13ln_fwd_kernelINS_13Kernel_traitsIfffffjLj7168ELj1ELj1ELj8ELj16ENS_18Kernel_traits_baseILj7168EfffffjLj256EEEEELb0ELb1ELb0ELb1EEEvNS_9FwdParamsE:
.text._ZN10layer_norm13ln_fwd_kernelINS_13Kernel_traitsIfffffjLj7168ELj1ELj1ELj8ELj16ENS_18Kernel_traits_baseILj7168EfffffjLj256EEEEELb0ELb1ELb0ELb1EEEvNS_9FwdParamsE:
        /* <DEDUP_REMOVED lines=21> */
[----:B------:R-:W-:Y:S02]  /*0150*/  LOP3.LUT R88, R2, 0xff0, RZ, 0xc0, !PT ;  /* 0x00000ff002587812 */ /* 0x000fe400078ec0ff */
[----:B------:R-:W-:Y:S02]  /*0160*/  LOP3.LUT R2, R0, 0xff, RZ, 0xc0, !PT ;  /* 0x000000ff00027812 */ /* 0x000fe400078ec0ff */
[----:B------:R-:W-:Y:S02]  /*0170*/  IADD3 R32, P3, R88, c[0x0][0x218], RZ ;  /* 0x0000860058207a10 */ /* 0x000fe40007f7e0ff */
[----:B------:R-:W-:Y:S02]  /*0180*/  LEA R90, P1, R2, c[0x0][0x1c8], 0x4 ;  /* 0x00007200025a7a11 */ /* 0x000fe400078220ff */
[----:B------:R-:W-:Y:S02]  /*0190*/  IADD3.X R33, RZ, c[0x0][0x21c], RZ, P3, !PT ;  /* 0x00008700ff217a10 */ /* 0x000fe40001ffe4ff */
[----:B------:R-:W-:-:S02]  /*01a0*/  IADD3 R88, P2, R88, c[0x0][0x1b0], RZ ;  /* 0x00006c0058587a10 */ /* 0x000fc40007f5e0ff */
[----:B------:R-:W-:Y:S01]  /*01b0*/  IADD3.X R91, RZ, c[0x0][0x1cc], RZ, P1, !PT ;  /* 0x00007300ff5b7a10 */ /* 0x000fe20000ffe4ff */
[----:B------:R0:W5:Y:S01]  /*01c0*/  @P0 LDG.E.128 R4, [R32.64] ;  /* 0x0000000420040981 */ /* 0x000162000c1e1d00 */
[----:B-1----:R-:W-:Y:S02]  /*01d0*/  LEA.HI R120, R0, UR6, RZ, 0x18 ;  /* 0x0000000600787c11 */ /* 0x002fe4000f8fc0ff */
[----:B------:R-:W-:Y:S01]  /*01e0*/  IADD3.X R89, RZ, c[0x0][0x1b4], RZ, P2, !PT ;  /* 0x00006d00ff597a10 */ /* 0x000fe200017fe4ff */
        /* <DEDUP_REMOVED lines=24> */
[----:B------:R-:W-:Y:S01]  /*0370*/  LOP3.LUT R121, R0, 0x1f, RZ, 0xc0, !PT ;  /* 0x0000001f00797812 */ /* 0x000fe200078ec0ff */
[----:B------:R-:W-:Y:S01]  /*0380*/  ULDC.U8 UR6, c[0x0][0x1f0] ;  /* 0x00007c0000067ab9 */ /* 0x000fe20000000000 */
[----:B------:R-:W-:-:S02]  /*0390*/  LOP3.LUT R123, R3, 0x7, RZ, 0xc0, !PT ;  /* 0x00000007037b7812 */ /* 0x000fc400078ec0ff */
.L_x_42594:
        /* <DEDUP_REMOVED lines=10> */
[----:B------:R-:W-:-:S05]  /*0440*/  @P1 MOV R95, 0x4 ;  /* 0x00000004005f1802 */ /* 0x000fca0000000f00 */
[----:B------:R-:W-:-:S04]  /*0450*/  @P1 IMAD.WIDE R92, R120, R95, c[0x0][0x1c0] ;  /* 0x00007000785c1625 */ /* 0x000fc800078e025f */
[C---:B------:R-:W-:Y:S01]  /*0460*/  IMAD.WIDE.U32 R94, R138.reuse, R141, c[0x0][0x170] ;  /* 0x00005c008a5e7625 */ /* 0x040fe200078e008d */
[----:B------:R-:W2:Y:S01]  /*0470*/  @P1 LDG.E R140, [R92.64] ;  /* 0x000000045c8c1981 */ /* 0x000ea2000c1e1900 */
[----:B------:R-:W-:-:S03]  /*0480*/  @P0 LEA R96, P1, R138, c[0x0][0x180], 0x4 ;  /* 0x000060008a600a11 */ /* 0x000fc600078220ff */
[----:B------:R-:W2:Y:S01]  /*0490*/  LDG.E.128 R104, [R94.64] ;  /* 0x000000045e687981 */ /* 0x000ea2000c1e1d00 */
[----:B------:R-:W-:-:S05]  /*04a0*/  @P0 LEA.HI.X R97, R138, c[0x0][0x184], RZ, 0x4, P1 ;  /* 0x000061008a610a11 */ /* 0x000fca00008f24ff */
[----:B0-----:R-:W3:Y:S01]  /*04b0*/  @P0 LDG.E.128 R88, [R96.64] ;  /* 0x0000000460580981 */ /* 0x001ee2000c1e1d00 */
[----:B------:R-:W-:Y:S02]  /*04c0*/  ISETP.NE.U32.AND P1, PT, RZ, c[0x0][0x180], PT ;  /* 0x00006000ff007a0c */ /* 0x000fe40003f25070 */
[----:B------:R-:W-:Y:S02]  /*04d0*/  SHF.L.U32 R130, R138, 0x4, RZ ;  /* 0x000000048a827819 */ /* 0x000fe400000006ff */
[----:B------:R-:W-:Y:S02]  /*04e0*/  ISETP.NE.AND.EX P1, PT, RZ, c[0x0][0x184], PT, P1 ;  /* 0x00006100ff007a0c */ /* 0x000fe40003f25310 */
[----:B------:R-:W-:Y:S02]  /*04f0*/  SHF.R.U32.HI R128, RZ, 0x1c, R138 ;  /* 0x0000001cff807819 */ /* 0x000fe4000001168a */
[----:B------:R-:W-:-:S04]  /*0500*/  IADD3 R98, P2, R130, c[0x0][0x188], RZ ;  /* 0x0000620082627a10 */ /* 0x000fc80007f5e0ff */
[----:B------:R-:W-:Y:S01]  /*0510*/  IADD3.X R99, R128, c[0x0][0x18c], RZ, P2, !PT ;  /* 0x0000630080637a10 */ /* 0x000fe200017fe4ff */
[-C--:B--2---:R-:W-:Y:S02]  /*0520*/  FMUL.FTZ R101, R104, R140.reuse ;  /* 0x0000008c68657220 */ /* 0x084fe40000410000 */
[-C--:B------:R-:W-:Y:S02]  /*0530*/  FMUL.FTZ R100, R105, R140.reuse ;  /* 0x0000008c69647220 */ /* 0x080fe40000410000 */
[-C--:B------:R-:W-:Y:S01]  /*0540*/  FMUL.FTZ R103, R106, R140.reuse ;  /* 0x0000008c6a677220 */ /* 0x080fe20000410000 */
[----:B------:R-:W-:Y:S01]  /*0550*/  IADD3 R106, R138, 0x100, RZ ;  /* 0x000001008a6a7810 */ /* 0x000fe20007ffe0ff */
[----:B------:R-:W-:Y:S02]  /*0560*/  FMUL.FTZ R102, R107, R140 ;  /* 0x0000008c6b667220 */ /* 0x000fe40000410000 */
[----:B-----5:R-:W-:Y:S01]  /*0570*/  FMUL.FTZ R92, R60, R101 ;  /* 0x000000653c5c7220 */ /* 0x020fe20000410000 */
[----:B------:R-:W-:Y:S01]  /*0580*/  @P0 LEA R104, P2, R106, c[0x0][0x180], 0x4 ;  /* 0x000060006a680a11 */ /* 0x000fe200078420ff */
        /* <DEDUP_REMOVED lines=8> */
[----:B------:R0:W-:Y:S04]  /*0610*/  STG.E.128 [R98.64], R92 ;  /* 0x0000005c62007986 */ /* 0x0001e8000c101d04 */
[----:B------:R-:W2:Y:S01]  /*0620*/  LDG.E.128 R108, [R96.64] ;  /* 0x00000004606c7981 */ /* 0x000ea2000c1e1d00 */
[----:B------:R-:W-:Y:S02]  /*0630*/  MOV R100, R88 ;  /* 0x0000005800647202 */ /* 0x000fe40000000f00 */
[----:B------:R-:W-:Y:S02]  /*0640*/  MOV R101, R89 ;  /* 0x0000005900657202 */ /* 0x000fe40000000f00 */
[----:B------:R-:W-:Y:S02]  /*0650*/  MOV R102, R90 ;  /* 0x0000005a00667202 */ /* 0x000fe40000000f00 */
[----:B------:R-:W-:-:S02]  /*0660*/  MOV R103, R91 ;  /* 0x0000005b00677202 */ /* 0x000fc40000000f00 */
[----:B------:R-:W-:-:S05]  /*0670*/  @P0 LEA.HI.X R105, R106, c[0x0][0x184], RZ, 0x4, P2 ;  /* 0x000061006a690a11 */ /* 0x000fca00010f24ff */
[----:B------:R1:W3:Y:S01]  /*0680*/  @P0 LDG.E.128 R100, [R104.64] ;  /* 0x0000000468640981 */ /* 0x0002e2000c1e1d00 */
[----:B------:R-:W-:Y:S02]  /*0690*/  SHF.L.U32 R131, R106, 0x4, RZ ;  /* 0x000000046a837819 */ /* 0x000fe400000006ff */
[----:B------:R-:W-:Y:S02]  /*06a0*/  SHF.R.U32.HI R129, RZ, 0x1c, R106 ;  /* 0x0000001cff817819 */ /* 0x000fe4000001166a */
[----:B------:R-:W-:Y:S02]  /*06b0*/  IADD3 R132, R138, 0x200, RZ ;  /* 0x000002008a847810 */ /* 0x000fe40007ffe0ff */
[----:B------:R-:W-:-:S03]  /*06c0*/  IADD3 R106, P2, R131, c[0x0][0x188], RZ ;  /* 0x00006200836a7a10 */ /* 0x000fc60007f5e0ff */
[----:B-1----:R-:W-:Y:S01]  /*06d0*/  IMAD.WIDE.U32 R104, R132, R141, c[0x0][0x170] ;  /* 0x00005c0084687625 */ /* 0x002fe200078e008d */
[----:B------:R-:W-:-:S03]  /*06e0*/  IADD3.X R107, R129, c[0x0][0x18c], RZ, P2, !PT ;  /* 0x00006300816b7a10 */ /* 0x000fc600017fe4ff */
[-C--:B--2---:R-:W-:Y:S01]  /*06f0*/  FMUL.FTZ R97, R108, R140.reuse ;  /* 0x0000008c6c617220 */ /* 0x084fe20000410000 */
[----:B------:R-:W-:Y:S01]  /*0700*/  @P0 LEA R108, P3, R132, c[0x0][0x180], 0x4 ;  /* 0x00006000846c0a11 */ /* 0x000fe200078620ff */
[-C--:B0-----:R-:W-:Y:S02]  /*0710*/  FMUL.FTZ R98, R109, R140.reuse ;  /* 0x0000008c6d627220 */ /* 0x081fe40000410000 */
[-C--:B------:R-:W-:Y:S01]  /*0720*/  FMUL.FTZ R99, R110, R140.reuse ;  /* 0x0000008c6e637220 */ /* 0x080fe20000410000 */
[----:B------:R-:W-:Y:S01]  /*0730*/  @P0 LEA.HI.X R109, R132, c[0x0][0x184], RZ, 0x4, P3 ;  /* 0x00006100846d0a11 */ /* 0x000fe200018f24ff */
        /* <DEDUP_REMOVED lines=9> */
[----:B------:R0:W-:Y:S04]  /*07d0*/  STG.E.128 [R106.64], R96 ;  /* 0x000000606a007986 */ /* 0x0001e8000c101d04 */
[----:B------:R-:W0:Y:S01]  /*07e0*/  LDG.E.128 R112, [R104.64] ;  /* 0x0000000468707981 */ /* 0x000e22000c1e1d00 */
[----:B------:R-:W-:Y:S02]  /*07f0*/  @P0 MOV R88, R100 ;  /* 0x0000006400580202 */ /* 0x000fe40000000f00 */
[----:B------:R-:W-:Y:S02]  /*0800*/  @P0 MOV R89, R101 ;  /* 0x0000006500590202 */ /* 0x000fe40000000f00 */
[----:B------:R-:W-:Y:S02]  /*0810*/  @P0 MOV R90, R102 ;  /* 0x00000066005a0202 */ /* 0x000fe40000000f00 */
[----:B------:R-:W-:-:S02]  /*0820*/  @P0 MOV R91, R103 ;  /* 0x00000067005b0202 */ /* 0x000fc40000000f00 */
[----:B------:R1:W2:Y:S01]  /*0830*/  @P0 LDG.E.128 R100, [R108.64] ;  /* 0x000000046c640981 */ /* 0x0002a2000c1e1d00 */
[----:B------:R-:W-:Y:S02]  /*0840*/  SHF.L.U32 R133, R132, 0x4, RZ ;  /* 0x0000000484857819 */ /* 0x000fe400000006ff */
[----:B------:R-:W-:Y:S02]  /*0850*/  IADD3 R134, R138, 0x300, RZ ;  /* 0x000003008a867810 */ /* 0x000fe40007ffe0ff */
[----:B------:R-:W-:Y:S02]  /*0860*/  SHF.R.U32.HI R132, RZ, 0x1c, R132 ;  /* 0x0000001cff847819 */ /* 0x000fe40000011684 */
[----:B------:R-:W-:Y:S01]  /*0870*/  IADD3 R110, P2, R133, c[0x0][0x188], RZ ;  /* 0x00006200856e7a10 */ /* 0x000fe20007f5e0ff */
[----:B-1----:R-:W-:-:S03]  /*0880*/  IMAD.WIDE.U32 R108, R134, R141, c[0x0][0x170] ;  /* 0x00005c00866c7625 */ /* 0x002fc600078e008d */
[----:B------:R-:W-:Y:S01]  /*0890*/  IADD3.X R111, R132, c[0x0][0x18c], RZ, P2, !PT ;  /* 0x00006300846f7a10 */ /* 0x000fe200017fe4ff */
[-C--:B0-----:R-:W-:Y:S02]  /*08a0*/  FMUL.FTZ R106, R113, R140.reuse ;  /* 0x0000008c716a7220 */ /* 0x081fe40000410000 */
[-C--:B------:R-:W-:Y:S01]  /*08b0*/  FMUL.FTZ R107, R112, R140.reuse ;  /* 0x0000008c706b7220 */ /* 0x080fe20000410000 */
[----:B------:R-:W-:Y:S01]  /*08c0*/  @P0 LEA R112, P3, R134, c[0x0][0x180], 0x4 ;  /* 0x0000600086700a11 */ /* 0x000fe200078620ff */
[-C--:B------:R-:W-:Y:S02]  /*08d0*/  FMUL.FTZ R113, R114, R140.reuse ;  /* 0x0000008c72717220 */ /* 0x080fe40000410000 */
[----:B------:R-:W-:Y:S02]  /*08e0*/  FMUL.FTZ R114, R115, R140 ;  /* 0x0000008c73727220 */ /* 0x000fe40000410000 */
[----:B------:R-:W-:Y:S02]  /*08f0*/  FMUL.FTZ R104, R68, R107 ;  /* 0x0000006b44687220 */ /* 0x000fe40000410000 */
[----:B------:R-:W-:-:S02]  /*0900*/  FMUL.FTZ R105, R69, R106 ;  /* 0x0000006a45697220 */ /* 0x000fc40000410000 */
[----:B------:R-:W-:Y:S01]  /*0910*/  FMUL.FTZ R106, R70, R113 ;  /* 0x00000071466a7220 */ /* 0x000fe20000410000 */
[----:B------:R-:W-:Y:S01]  /*0920*/  @P0 LEA.HI.X R113, R134, c[0x0][0x184], RZ, 0x4, P3 ;  /* 0x0000610086710a11 */ /* 0x000fe200018f24ff */
[----:B------:R-:W-:Y:S02]  /*0930*/  FMUL.FTZ R107, R71, R114 ;  /* 0x00000072476b7220 */ /* 0x000fe40000410000 */
[----:B--2---:R-:W-:Y:S02]  /*0940*/  @P1 FADD.FTZ R104, R100, R104 ;  /* 0x0000006864681221 */ /* 0x004fe40000010000 */
        /* <DEDUP_REMOVED lines=70> */
[-C--:B0-----:R-:W-:Y:S01]  /*0db0*/  FMUL.FTZ R119, R144, R140.reuse ;  /* 0x0000008c90777220 */ /* 0x081fe20000410000 */
[----:B------:R-:W-:Y:S01]  /*0dc0*/  @P0 LEA R144, P3, R148, c[0x0][0x180], 0x4 ;  /* 0x0000600094900a11 */ /* 0x000fe200078620ff */
[-C--:B------:R-:W-:Y:S02]  /*0dd0*/  FMUL.FTZ R118, R145, R140.reuse ;  /* 0x0000008c91767220 */ /* 0x080fe40000410000 */
[-C--:B------:R-:W-:Y:S01]  /*0de0*/  FMUL.FTZ R127, R146, R140.reuse ;  /* 0x0000008c927f7220 */ /* 0x080fe20000410000 */
[----:B------:R-:W-:Y:S01]  /*0df0*/  @P0 LEA.HI.X R145, R148, c[0x0][0x184], RZ, 0x4, P3 ;  /* 0x0000610094910a11 */ /* 0x000fe200018f24ff */
[----:B------:R-:W-:Y:S02]  /*0e00*/  FMUL.FTZ R126, R147, R140 ;  /* 0x0000008c937e7220 */ /* 0x000fe40000410000 */
[----:B------:R-:W-:Y:S01]  /*0e10*/  FMUL.FTZ R116, R80, R119 ;  /* 0x0000007750747220 */ /* 0x000fe20000410000 */
[----:B--2---:R-:W-:Y:S01]  /*0e20*/  @P0 MOV R88, R100 ;  /* 0x0000006400580202 */ /* 0x004fe20000000f00 */
[----:B------:R-:W-:Y:S01]  /*0e30*/  FMUL.FTZ R117, R81, R118 ;  /* 0x0000007651757220 */ /* 0x000fe20000410000 */
[----:B------:R-:W-:Y:S01]  /*0e40*/  @P0 MOV R89, R101 ;  /* 0x0000006500590202 */ /* 0x000fe20000000f00 */
[----:B------:R-:W-:Y:S01]  /*0e50*/  FMUL.FTZ R118, R82, R127 ;  /* 0x0000007f52767220 */ /* 0x000fe20000410000 */
[----:B------:R-:W-:Y:S01]  /*0e60*/  @P0 MOV R90, R102 ;  /* 0x00000066005a0202 */ /* 0x000fe20000000f00 */
[----:B------:R-:W-:Y:S01]  /*0e70*/  FMUL.FTZ R119, R83, R126 ;  /* 0x0000007e53777220 */ /* 0x000fe20000410000 */
[----:B------:R-:W-:Y:S01]  /*0e80*/  @P0 MOV R91, R103 ;  /* 0x00000067005b0202 */ /* 0x000fe20000000f00 */
[----:B------:R-:W-:-:S02]  /*0e90*/  @P1 FADD.FTZ R116, R100, R116 ;  /* 0x0000007464741221 */ /* 0x000fc40000010000 */
[----:B------:R-:W-:Y:S02]  /*0ea0*/  @P1 FADD.FTZ R117, R101, R117 ;  /* 0x0000007565751221 */ /* 0x000fe40000010000 */
[----:B------:R-:W-:Y:S02]  /*0eb0*/  @P1 FADD.FTZ R118, R102, R118 ;  /* 0x0000007666761221 */ /* 0x000fe40000010000 */
[----:B------:R-:W-:-:S05]  /*0ec0*/  @P1 FADD.FTZ R119, R103, R119 ;  /* 0x0000007767771221 */ /* 0x000fca0000010000 */
[----:B------:R0:W-:Y:S04]  /*0ed0*/  STG.E.128 [R142.64], R116 ;  /* 0x000000748e007986 */ /* 0x0001e8000c101d04 */
[----:B------:R-:W2:Y:S04]  /*0ee0*/  LDG.E.128 R124, [R124.64] ;  /* 0x000000047c7c7981 */ /* 0x000ea8000c1e1d00 */
[----:B------:R-:W3:Y:S01]  /*0ef0*/  @P0 LDG.E.128 R88, [R144.64] ;  /* 0x0000000490580981 */ /* 0x000ee2000c1e1d00 */
[----:B------:R-:W-:-:S04]  /*0f00*/  FADD.FTZ R146, RZ, R92 ;  /* 0x0000005cff927221 */ /* 0x000fc80000010000 */
        /* <DEDUP_REMOVED lines=19> */
[----:B------:R-:W-:Y:S01]  /*1040*/  FMUL.FTZ R144, R127, R140 ;  /* 0x0000008c7f907220 */ /* 0x000fe20000410000 */
[----:B------:R-:W-:Y:S01]  /*1050*/  @P0 MOV R101, R89 ;  /* 0x0000005900650202 */ /* 0x000fe20000000f00 */
[----:B------:R-:W-:Y:S01]  /*1060*/  FMUL.FTZ R124, R84, R141 ;  /* 0x0000008d547c7220 */ /* 0x000fe20000410000 */
[----:B------:R-:W-:Y:S01]  /*1070*/  SHF.L.U32 R141, R148, 0x4, RZ ;  /* 0x00000004948d7819 */ /* 0x000fe200000006ff */
[----:B------:R-:W-:Y:S01]  /*1080*/  FADD.FTZ R127, R113, R146 ;  /* 0x00000092717f7221 */ /* 0x000fe20000010000 */
[----:B------:R-:W-:Y:S01]  /*1090*/  @P0 MOV R102, R90 ;  /* 0x0000005a00660202 */ /* 0x000fe20000000f00 */
[----:B------:R-:W-:Y:S01]  /*10a0*/  FMUL.FTZ R125, R85, R142 ;  /* 0x0000008e557d7220 */ /* 0x000fe20000410000 */
[----:B------:R-:W-:Y:S01]  /*10b0*/  @P0 MOV R103, R91 ;  /* 0x0000005b00670202 */ /* 0x000fe20000000f00 */
[----:B------:R-:W-:Y:S01]  /*10c0*/  @P1 FADD.FTZ R124, R124, R100 ;  /* 0x000000647c7c1221 */ /* 0x000fe20000010000 */
[----:B------:R-:W-:Y:S01]  /*10d0*/  LOP3.LUT P0, RZ, R122, 0xff, RZ, 0xc0, !PT ;  /* 0x000000ff7aff7812 */ /* 0x000fe2000780c0ff */
[----:B------:R-:W-:-:S02]  /*10e0*/  FADD.FTZ R100, R114, R127 ;  /* 0x0000007f72647221 */ /* 0x000fc40000010000 */
[----:B------:R-:W-:Y:S01]  /*10f0*/  FMUL.FTZ R143, R126, R140 ;  /* 0x0000008c7e8f7220 */ /* 0x000fe20000410000 */
[----:B------:R-:W-:Y:S01]  /*1100*/  SHF.R.U32.HI R140, RZ, 0x1c, R148 ;  /* 0x0000001cff8c7819 */ /* 0x000fe20000011694 */
[----:B------:R-:W-:Y:S02]  /*1110*/  @P1 FADD.FTZ R125, R125, R101 ;  /* 0x000000657d7d1221 */ /* 0x000fe40000010000 */
[----:B------:R-:W-:Y:S01]  /*1120*/  FADD.FTZ R101, R115, R100 ;  /* 0x0000006473657221 */ /* 0x000fe20000010000 */
[----:B------:R-:W-:Y:S01]  /*1130*/  IADD3 R100, P2, R141, c[0x0][0x188], RZ ;  /* 0x000062008d647a10 */ /* 0x000fe20007f5e0ff */
[----:B------:R-:W-:Y:S02]  /*1140*/  FMUL.FTZ R126, R86, R143 ;  /* 0x0000008f567e7220 */ /* 0x000fe40000410000 */
[----:B------:R-:W-:Y:S02]  /*1150*/  FMUL.FTZ R127, R87, R144 ;  /* 0x00000090577f7220 */ /* 0x000fe40000410000 */
[----:B------:R-:W-:Y:S01]  /*1160*/  FADD.FTZ R142, R116, R101 ;  /* 0x00000065748e7221 */ /* 0x000fe20000010000 */
[----:B------:R-:W-:Y:S01]  /*1170*/  IADD3.X R101, R140, c[0x0][0x18c], RZ, P2, !PT ;  /* 0x000063008c657a10 */ /* 0x000fe200017fe4ff */
[----:B------:R-:W-:-:S02]  /*1180*/  @P1 FADD.FTZ R126, R126, R102 ;  /* 0x000000667e7e1221 */ /* 0x000fc40000010000 */
[----:B------:R-:W-:Y:S01]  /*1190*/  @P1 FADD.FTZ R127, R127, R103 ;  /* 0x000000677f7f1221 */ /* 0x000fe20000010000 */
[----:B------:R-:W-:Y:S01]  /*11a0*/  ISETP.NE.AND P1, PT, R121, RZ, PT ;  /* 0x000000ff7900720c */ /* 0x000fe20003f25270 */
[----:B------:R-:W-:-:S03]  /*11b0*/  FADD.FTZ R143, R117, R142 ;  /* 0x0000008e758f7221 */ /* 0x000fc60000010000 */
[----:B------:R0:W-:Y:S01]  /*11c0*/  STG.E.128 [R100.64], R124 ;  /* 0x0000007c64007986 */ /* 0x0001e2000c101d04 */
[----:B------:R-:W-:-:S04]  /*11d0*/  FADD.FTZ R102, R118, R143 ;  /* 0x0000008f76667221 */ /* 0x000fc80000010000 */
        /* <DEDUP_REMOVED lines=9> */
.L_x_42595:
        /* <DEDUP_REMOVED lines=76> */
.L_x_42596:
[----:B-1----:R-:W-:Y:S01]  /*1730*/  FADD.FTZ R101, R146, R103 ;  /* 0x0000006792657221 */ /* 0x002fe20000010000 */
[----:B0-----:R-:W-:Y:S01]  /*1740*/  @!P1 IADD3 R103, R123, R102, RZ ;  /* 0x000000667b679210 */ /* 0x001fe20007ffe0ff */
[----:B------:R-:W-:Y:S01]  /*1750*/  WARPSYNC 0xffffffff ;  /* 0xffffffff00007948 */ /* 0x000fe20003800000 */
[----:B------:R-:W-:Y:S01]  /*1760*/  ISETP.GT.U32.AND P0, PT, R121, 0x7, PT ;  /* 0x000000077900780c */ /* 0x000fe20003f04070 */
[----:B------:R-:W-:Y:S02]  /*1770*/  CS2R R142, SRZ ;  /* 0x00000000008e7805 */ /* 0x000fe4000001ff00 */
[----:B------:R-:W-:Y:S04]  /*1780*/  @!P1 STS.64 [R103.X8], R100 ;  /* 0x0000006467009388 */ /* 0x000fe80000008a00 */
[----:B------:R-:W-:Y:S01]  /*1790*/  BAR.SYNC.DEFER_BLOCKING 0x0 ;  /* 0x0000000000007b1d */ /* 0x000fe20000010000 */
[----:B------:R-:W-:-:S05]  /*17a0*/  ISETP.NE.AND P1, PT, RZ, UR6, PT ;  /* 0x00000006ff007c0c */ /* 0x000fca000bf25270 */
[----:B------:R-:W-:Y:S01]  /*17b0*/  @!P0 IADD3 R144, R121, R102, RZ ;  /* 0x0000006679908210 */ /* 0x000fe20007ffe0ff */
[----:B------:R-:W-:-:S06]  /*17c0*/  HFMA2.MMA R102, -RZ, RZ, 0, 0 ;  /* 0x00000000ff667435 */ /* 0x000fcc00000001ff */
        /* <DEDUP_REMOVED lines=8> */
[----:B------:R-:W2:Y:S01]  /*1850*/  I2F R148, R146 ;  /* 0x0000009200947306 */ /* 0x000ea20000201400 */
[----:B-1----:R-:W1:Y:S07]  /*1860*/  SHFL.DOWN PT, R147, R142, 0x4, 0x1f ;  /* 0x08801f008e937f89 */ /* 0x002e6e00000e0000 */
[----:B--2---:R-:W2:Y:S01]  /*1870*/  MUFU.RCP R101, R148 ;  /* 0x0000009400657308 */ /* 0x004ea20000001000 */
[----:B------:R-:W-:Y:S01]  /*1880*/  SHFL.DOWN PT, R100, R143, 0x4, 0x1f ;  /* 0x08801f008f647f89 */ /* 0x000fe200000e0000 */
[----:B0-----:R-:W-:-:S06]  /*1890*/  IADD3 R152, R146, R151, RZ ;  /* 0x0000009792987210 */ /* 0x001fcc0007ffe0ff */
[----:B------:R-:W-:Y:S01]  /*18a0*/  I2F R151, R151 ;  /* 0x0000009700977306 */ /* 0x000fe20000201400 */
[----:B------:R-:W0:Y:S01]  /*18b0*/  SHFL.DOWN PT, R145, R152, 0x1, 0x1f ;  /* 0x08201f0098917f89 */ /* 0x000e2200000e0000 */
[C---:B-1----:R-:W-:Y:S02]  /*18c0*/  FMUL.FTZ R103, R147.reuse, R150 ;  /* 0x0000009693677220 */ /* 0x042fe40000410000 */
[----:B------:R-:W-:Y:S02]  /*18d0*/  FADD.FTZ R147, -R147, R142 ;  /* 0x0000008e93937221 */ /* 0x000fe40000010100 */
[----:B------:R-:W-:Y:S02]  /*18e0*/  FFMA.FTZ R144, R149, R142, R103 ;  /* 0x0000008e95907223 */ /* 0x000fe40000010067 */
[----:B------:R-:W-:Y:S02]  /*18f0*/  FMUL.FTZ R147, R147, R147 ;  /* 0x0000009393937220 */ /* 0x000fe40000410000 */
[----:B--2---:R-:W-:-:S02]  /*1900*/  FMUL.FTZ R103, R101, R144 ;  /* 0x0000009065677220 */ /* 0x004fc40000410000 */
[----:B------:R-:W1:Y:S01]  /*1910*/  I2F R144, R152 ;  /* 0x0000009800907306 */ /* 0x000e620000201400 */
[----:B------:R-:W-:Y:S01]  /*1920*/  FMUL.FTZ R147, R147, R149 ;  /* 0x0000009593937220 */ /* 0x000fe20000410000 */
[----:B0-----:R-:W-:Y:S01]  /*1930*/  IADD3 R146, R152, R145, RZ ;  /* 0x0000009198927210 */ /* 0x001fe20007ffe0ff */
[----:B------:R-:W0:Y:S01]  /*1940*/  SHFL.DOWN PT, R102, R103, 0x2, 0x1f ;  /* 0x08401f0067667f89 */ /* 0x000e2200000e0000 */
[----:B------:R-:W-:Y:S02]  /*1950*/  FADD.FTZ R100, R100, R143 ;  /* 0x0000008f64647221 */ /* 0x000fe40000010000 */
[----:B------:R-:W-:Y:S02]  /*1960*/  FMUL.FTZ R147, R147, R150 ;  /* 0x0000009693937220 */ /* 0x000fe40000410000 */
[----:B------:R-:W-:Y:S02]  /*1970*/  I2F R146, R146 ;  /* 0x0000009200927306 */ /* 0x000fe40000201400 */
[----:B------:R-:W-:-:S05]  /*1980*/  FFMA.FTZ R100, R101, R147, R100 ;  /* 0x0000009365647223 */ /* 0x000fca0000010064 */
[----:B------:R-:W2:Y:S01]  /*1990*/  SHFL.DOWN PT, R101, R100, 0x2, 0x1f ;  /* 0x08401f0064657f89 */ /* 0x000ea200000e0000 */
[----:B-1----:R-:W1:Y:S08]  /*19a0*/  MUFU.RCP R142, R144 ;  /* 0x00000090008e7308 */ /* 0x002e700000001000 */
[----:B------:R-:W3:Y:S01]  /*19b0*/  I2F R145, R145 ;  /* 0x0000009100917306 */ /* 0x000ee20000201400 */
[----:B0-----:R-:W-:-:S02]  /*19c0*/  FMUL.FTZ R143, R102, R151 ;  /* 0x00000097668f7220 */ /* 0x001fc40000410000 */
[----:B------:R-:W-:Y:S02]  /*19d0*/  FADD.FTZ R102, R103, -R102 ;  /* 0x8000006667667221 */ /* 0x000fe40000010000 */
[----:B------:R-:W-:Y:S02]  /*19e0*/  FFMA.FTZ R143, R148, R103, R143 ;  /* 0x00000067948f7223 */ /* 0x000fe4000001008f */
[----:B------:R-:W-:Y:S02]  /*19f0*/  FMUL.FTZ R103, R102, R102 ;  /* 0x0000006666677220 */ /* 0x000fe40000410000 */
[----:B-1----:R-:W-:Y:S02]  /*1a00*/  FMUL.FTZ R143, R142, R143 ;  /* 0x0000008f8e8f7220 */ /* 0x002fe40000410000 */
[----:B------:R-:W-:Y:S02]  /*1a10*/  FMUL.FTZ R103, R148, R103 ;  /* 0x0000006794677220 */ /* 0x000fe40000410000 */
[----:B--2---:R-:W-:Y:S01]  /*1a20*/  FADD.FTZ R101, R100, R101 ;  /* 0x0000006564657221 */ /* 0x004fe20000010000 */
[----:B------:R-:W3:Y:S01]  /*1a30*/  SHFL.DOWN PT, R102, R143, 0x1, 0x1f ;  /* 0x08201f008f667f89 */ /* 0x000ee200000e0000 */
[----:B------:R-:W-:-:S04]  /*1a40*/  FMUL.FTZ R103, R103, R151 ;  /* 0x0000009767677220 */ /* 0x000fc80000410000 */
[----:B------:R-:W-:Y:S02]  /*1a50*/  FFMA.FTZ R101, R142, R103, R101 ;  /* 0x000000678e657223 */ /* 0x000fe40000010065 */
[----:B------:R-:W0:Y:S03]  /*1a60*/  MUFU.RCP R103, R146 ;  /* 0x0000009200677308 */ /* 0x000e260000001000 */
[----:B------:R-:W1:Y:S01]  /*1a70*/  SHFL.DOWN PT, R100, R101, 0x1, 0x1f ;  /* 0x08201f0065647f89 */ /* 0x000e6200000e0000 */
[----:B---3--:R-:W-:Y:S02]  /*1a80*/  FMUL.FTZ R142, R102, R145 ;  /* 0x00000091668e7220 */ /* 0x008fe40000410000 */
[----:B------:R-:W-:Y:S02]  /*1a90*/  FADD.FTZ R102, R143, -R102 ;  /* 0x800000668f667221 */ /* 0x000fe40000010000 */
[----:B------:R-:W-:-:S02]  /*1aa0*/  FFMA.FTZ R142, R144, R143, R142 ;  /* 0x0000008f908e7223 */ /* 0x000fc4000001008e */
[----:B------:R-:W-:Y:S02]  /*1ab0*/  FMUL.FTZ R143, R102, R102 ;  /* 0x00000066668f7220 */ /* 0x000fe40000410000 */
[----:B0-----:R-:W-:Y:S02]  /*1ac0*/  FMUL.FTZ R142, R103, R142 ;  /* 0x0000008e678e7220 */ /* 0x001fe40000410000 */
[----:B------:R-:W-:Y:S02]  /*1ad0*/  FMUL.FTZ R143, R144, R143 ;  /* 0x0000008f908f7220 */ /* 0x000fe40000410000 */
[----:B-1----:R-:W-:Y:S01]  /*1ae0*/  FADD.FTZ R100, R101, R100 ;  /* 0x0000006465647221 */ /* 0x002fe20000010000 */
[----:B------:R-:W0:Y:S01]  /*1af0*/  SHFL.IDX PT, R147, R142, RZ, 0x1f ;  /* 0x00001fff8e937589 */ /* 0x000e2200000e0000 */
[----:B------:R-:W-:Y:S01]  /*1b00*/  FMUL.FTZ R143, R143, R145 ;  /* 0x000000918f8f7220 */ /* 0x000fe20000410000 */
[----:B------:R-:W-:-:S03]  /*1b10*/  @!P0 MOV R101, 0x4 ;  /* 0x0000000400658802 */ /* 0x000fc60000000f00 */
[----:B------:R-:W-:Y:S02]  /*1b20*/  FFMA.FTZ R143, R103, R143, R100 ;  /* 0x0000008f678f7223 */ /* 0x000fe40000010064 */
[----:B------:R-:W-:-:S03]  /*1b30*/  @!P0 IMAD.WIDE R100, R120, R101, c[0x0][0x1a0] ;  /* 0x0000680078648625 */ /* 0x000fc600078e0265 */
[----:B------:R-:W1:Y:S01]  /*1b40*/  SHFL.IDX PT, R149, R143, RZ, 0x1f ;  /* 0x00001fff8f957589 */ /* 0x000e6200000e0000 */
[----:B0-----:R-:W-:-:S03]  /*1b50*/  FSEL R102, R147, RZ, !P1 ;  /* 0x000000ff93667208 */ /* 0x001fc60004800000 */
[----:B------:R0:W-:Y:S02]  /*1b60*/  @!P0 STG.E [R100.64], R147 ;  /* 0x0000009364008986 */ /* 0x0001e4000c101904 */
[--C-:B------:R-:W-:Y:S02]  /*1b70*/  FADD.FTZ R142, R93, -R102.reuse ;  /* 0x800000665d8e7221 */ /* 0x100fe40000010000 */
[--C-:B------:R-:W-:Y:S01]  /*1b80*/  FADD.FTZ R103, R92, -R102.reuse ;  /* 0x800000665c677221 */ /* 0x100fe20000010000 */
[----:B------:R-:W-:Y:S01]  /*1b90*/  MOV R92, c[0x0][0x1e0] ;  /* 0x00007800005c7a02 */ /* 0x000fe20000000f00 */
[----:B------:R-:W-:Y:S02]  /*1ba0*/  FMUL.FTZ R93, R147, R147 ;  /* 0x00000093935d7220 */ /* 0x000fe40000410000 */
[--C-:B------:R-:W-:Y:S02]  /*1bb0*/  FADD.FTZ R94, R94, -R102.reuse ;  /* 0x800000665e5e7221 */ /* 0x100fe40000010000 */
[----:B-1----:R-:W-:Y:S01]  /*1bc0*/  FFMA.FTZ R92, R149, R92, c[0x0][0x228] ;  /* 0x00008a00955c7623 */ /* 0x002fe2000001005c */
[----:B------:R-:W-:Y:S01]  /*1bd0*/  FSEL R93, R93, RZ, P1 ;  /* 0x000000ff5d5d7208 */ /* 0x000fe20000800000 */
[----:B------:R-:W-:-:S02]  /*1be0*/  FADD.FTZ R95, R95, -R102 ;  /* 0x800000665f5f7221 */ /* 0x000fc40000010000 */
[--C-:B------:R-:W-:Y:S02]  /*1bf0*/  FADD.FTZ R145, R99, -R102.reuse ;  /* 0x8000006663917221 */ /* 0x100fe40000010000 */
[----:B------:R-:W-:Y:S01]  /*1c00*/  FADD.FTZ R92, R92, R93 ;  /* 0x0000005d5c5c7221 */ /* 0x000fe20000010000 */
[----:B------:R-:W-:Y:S01]  /*1c10*/  @!P0 MOV R93, 0x4 ;  /* 0x00000004005d8802 */ /* 0x000fe20000000f00 */
[--C-:B------:R-:W-:Y:S01]  /*1c20*/  FADD.FTZ R143, R96, -R102.reuse ;  /* 0x80000066608f7221 */ /* 0x100fe20000010000 */
[----:B------:R-:W-:Y:S01]  /*1c30*/  IADD3 R96, P1, R130, c[0x0][0x208], RZ ;  /* 0x0000820082607a10 */ /* 0x000fe20007f3e0ff */
[----:B------:R1:W2:Y:S01]  /*1c40*/  MUFU.RSQ R157, R92 ;  /* 0x0000005c009d7308 */ /* 0x0002a20000001400 */
[--C-:B------:R-:W-:Y:S02]  /*1c50*/  FADD.FTZ R98, R98, -R102.reuse ;  /* 0x8000006662627221 */ /* 0x100fe40000010000 */
[--C-:B------:R-:W-:Y:S01]  /*1c60*/  FADD.FTZ R144, R97, -R102.reuse ;  /* 0x8000006661907221 */ /* 0x100fe20000010000 */
[----:B------:R-:W-:Y:S01]  /*1c70*/  IADD3.X R97, R128, c[0x0][0x20c], RZ, P1, !PT ;  /* 0x0000830080617a10 */ /* 0x000fe20000ffe4ff */
[----:B------:R-:W-:-:S02]  /*1c80*/  FADD.FTZ R104, R104, -R102 ;  /* 0x8000006668687221 */ /* 0x000fc40000010000 */
[----:B------:R-:W-:Y:S02]  /*1c90*/  FADD.FTZ R146, R106, -R102 ;  /* 0x800000666a927221 */ /* 0x000fe40000010000 */
[C---:B-1----:R-:W-:Y:S01]  /*1ca0*/  @!P0 IMAD.WIDE R92, R120.reuse, R93, c[0x0][0x1a8] ;  /* 0x00006a00785c8625 */ /* 0x042fe200078e025d */
[----:B------:R-:W-:-:S03]  /*1cb0*/  IADD3 R120, R120, c[0x0][0x160], RZ ;  /* 0x0000580078787a10 */ /* 0x000fc60007ffe0ff */
[--C-:B0-----:R-:W-:Y:S02]  /*1cc0*/  FADD.FTZ R147, R107, -R102.reuse ;  /* 0x800000666b937221 */ /* 0x101fe40000010000 */
[----:B------:R-:W-:Y:S01]  /*1cd0*/  FADD.FTZ R105, R105, -R102 ;  /* 0x8000006669697221 */ /* 0x000fe20000010000 */
[----:B--2---:R0:W-:Y:S01]  /*1ce0*/  @!P0 STG.E [R92.64], R157 ;  /* 0x0000009d5c008986 */ /* 0x0041e2000c101904 */
[C---:B------:R-:W-:Y:S02]  /*1cf0*/  FMUL.FTZ R99, R157.reuse, R94 ;  /* 0x0000005e9d637220 */ /* 0x040fe40000410000 */
[C---:B------:R-:W-:Y:S02]  /*1d00*/  FMUL.FTZ R94, R157.reuse, R95 ;  /* 0x0000005f9d5e7220 */ /* 0x040fe40000410000 */
[C---:B------:R-:W-:Y:S02]  /*1d10*/  FMUL.FTZ R103, R157.reuse, R103 ;  /* 0x000000679d677220 */ /* 0x040fe40000410000 */
[----:B------:R-:W-:-:S02]  /*1d20*/  FMUL.FTZ R142, R157, R142 ;  /* 0x0000008e9d8e7220 */ /* 0x000fc40000410000 */
[----:B------:R-:W-:Y:S02]  /*1d30*/  FFMA.FTZ R95, R35, R94, R7 ;  /* 0x0000005e235f7223 */ /* 0x000fe40000010007 */
[----:B------:R-:W-:Y:S01]  /*1d40*/  FMUL.FTZ R101, R157, R98 ;  /* 0x000000629d657220 */ /* 0x000fe20000410000 */
[----:B------:R-:W-:Y:S01]  /*1d50*/  IADD3 R98, P0, R131, c[0x0][0x208], RZ ;  /* 0x0000820083627a10 */ /* 0x000fe20007f1e0ff */
[----:B------:R-:W-:Y:S02]  /*1d60*/  FFMA.FTZ R94, R34, R99, R6 ;  /* 0x00000063225e7223 */ /* 0x000fe40000010006 */
[----:B0-----:R-:W-:Y:S01]  /*1d70*/  FFMA.FTZ R93, R33, R142, R5 ;  /* 0x0000008e215d7223 */ /* 0x001fe20000010005 */
[----:B------:R-:W-:Y:S01]  /*1d80*/  IADD3.X R99, R129, c[0x0][0x20c], RZ, P0, !PT ;  /* 0x0000830081637a10 */ /* 0x000fe200007fe4ff */
[----:B------:R-:W-:Y:S02]  /*1d90*/  FFMA.FTZ R92, R32, R103, R4 ;  /* 0x00000067205c7223 */ /* 0x000fe40000010004 */
[----:B------:R-:W-:-:S02]  /*1da0*/  FADD.FTZ R148, R108, -R102 ;  /* 0x800000666c947221 */ /* 0x000fc40000010000 */
        /* <DEDUP_REMOVED lines=11> */
[----:B0-----:R-:W-:Y:S01]  /*1e60*/  IADD3 R92, P0, R135, c[0x0][0x208], RZ ;  /* 0x00008200875c7a10 */ /* 0x001fe20007f1e0ff */
[--C-:B------:R-:W-:Y:S02]  /*1e70*/  FADD.FTZ R119, R119, -R102.reuse ;  /* 0x8000006677777221 */ /* 0x100fe40000010000 */
[--C-:B------:R-:W-:Y:S01]  /*1e80*/  FADD.FTZ R154, R124, -R102.reuse ;  /* 0x800000667c9a7221 */ /* 0x100fe20000010000 */
[----:B------:R-:W-:Y:S01]  /*1e90*/  IADD3.X R93, R134, c[0x0][0x20c], RZ, P0, !PT ;  /* 0x00008300865d7a10 */ /* 0x000fe200007fe4ff */
[--C-:B------:R-:W-:Y:S01]  /*1ea0*/  FADD.FTZ R155, R125, -R102.reuse ;  /* 0x800000667d9b7221 */ /* 0x100fe20000010000 */
[----:B------:R-:W-:Y:S01]  /*1eb0*/  IADD3 R96, P0, R139, c[0x0][0x208], RZ ;  /* 0x000082008b607a10 */ /* 0x000fe20007f1e0ff */
[----:B------:R-:W-:-:S02]  /*1ec0*/  FADD.FTZ R156, R126, -R102 ;  /* 0x800000667e9c7221 */ /* 0x000fc40000010000 */
[----:B------:R-:W-:Y:S01]  /*1ed0*/  FADD.FTZ R102, R127, -R102 ;  /* 0x800000667f667221 */ /* 0x000fe20000010000 */
[----:B------:R-:W-:Y:S01]  /*1ee0*/  IADD3.X R97, R138, c[0x0][0x20c], RZ, P0, !PT ;  /* 0x000083008a617a10 */ /* 0x000fe200007fe4ff */
[C---:B------:R-:W-:Y:S01]  /*1ef0*/  FMUL.FTZ R100, R157.reuse, R145 ;  /* 0x000000919d647220 */ /* 0x040fe20000410000 */
[----:B------:R-:W-:Y:S01]  /*1f00*/  ISETP.GE.AND P0, PT, R120, c[0x0][0x164], PT ;  /* 0x0000590078007a0c */ /* 0x000fe20003f06270 */
[C---:B------:R-:W-:Y:S02]  /*1f10*/  FMUL.FTZ R143, R157.reuse, R143 ;  /* 0x0000008f9d8f7220 */ /* 0x040fe40000410000 */
[C---:B------:R-:W-:Y:S02]  /*1f20*/  FMUL.FTZ R144, R157.reuse, R144 ;  /* 0x000000909d907220 */ /* 0x040fe40000410000 */
[----:B------:R-:W-:Y:S01]  /*1f30*/  FMUL.FTZ R107, R157, R104 ;  /* 0x000000689d6b7220 */ /* 0x000fe20000410000 */
[----:B------:R-:W-:Y:S01]  /*1f40*/  IADD3 R104, P1, R133, c[0x0][0x208], RZ ;  /* 0x0000820085687a10 */ /* 0x000fe20007f3e0ff */
[----:B------:R-:W-:-:S02]  /*1f50*/  FMUL.FTZ R109, R157, R146 ;  /* 0x000000929d6d7220 */ /* 0x000fc40000410000 */
[C---:B------:R-:W-:Y:S02]  /*1f60*/  FMUL.FTZ R108, R157.reuse, R147 ;  /* 0x000000939d6c7220 */ /* 0x040fe40000410000 */
[C---:B------:R-:W-:Y:S01]  /*1f70*/  FMUL.FTZ R106, R157.reuse, R105 ;  /* 0x000000699d6a7220 */ /* 0x040fe20000410000 */
[----:B------:R-:W-:Y:S01]  /*1f80*/  IADD3.X R105, R132, c[0x0][0x20c], RZ, P1, !PT ;  /* 0x0000830084697a10 */ /* 0x000fe20000ffe4ff */
[----:B------:R-:W-:Y:S01]  /*1f90*/  FMUL.FTZ R142, R157, R102 ;  /* 0x000000669d8e7220 */ /* 0x000fe20000410000 */
[----:B------:R-:W-:Y:S01]  /*1fa0*/  IADD3 R94, P1, R137, c[0x0][0x208], RZ ;  /* 0x00008200895e7a10 */ /* 0x000fe20007f3e0ff */
[C---:B------:R-:W-:Y:S02]  /*1fb0*/  FMUL.FTZ R115, R157.reuse, R110 ;  /* 0x0000006e9d737220 */ /* 0x040fe40000410000 */
[----:B------:R-:W-:Y:S01]  /*1fc0*/  FMUL.FTZ R114, R157, R111 ;  /* 0x0000006f9d727220 */ /* 0x000fe20000410000 */
[----:B------:R-:W-:Y:S01]  /*1fd0*/  IADD3.X R95, R136, c[0x0][0x20c], RZ, P1, !PT ;  /* 0x00008300885f7a10 */ /* 0x000fe20000ffe4ff */
[----:B------:R-:W-:Y:S01]  /*1fe0*/  FFMA.FTZ R103, R39, R100, R11 ;  /* 0x0000006427677223 */ /* 0x000fe2000001000b */
[----:B------:R-:W-:Y:S01]  /*1ff0*/  LOP3.LUT P1, RZ, R122, 0xff, RZ, 0xc0, !PT ;  /* 0x000000ff7aff7812 */ /* 0x000fe2000782c0ff */
[----:B------:R-:W-:-:S02]  /*2000*/  FFMA.FTZ R102, R38, R101, R10 ;  /* 0x0000006526667223 */ /* 0x000fc4000001000a */
[----:B------:R-:W-:Y:S01]  /*2010*/  FFMA.FTZ R101, R37, R144, R9 ;  /* 0x0000009025657223 */ /* 0x000fe20000010009 */
[----:B------:R-:W-:Y:S01]  /*2020*/  SEL R122, RZ, 0x1, P1 ;  /* 0x00000001ff7a7807 */ /* 0x000fe20000800000 */
[----:B------:R-:W-:Y:S02]  /*2030*/  FFMA.FTZ R100, R36, R143, R8 ;  /* 0x0000008f24647223 */ /* 0x000fe40000010008 */
[----:B------:R-:W-:Y:S02]  /*2040*/  FFMA.FTZ R111, R43, R108, R15 ;  /* 0x0000006c2b6f7223 */ /* 0x000fe4000001000f */
[----:B------:R-:W-:Y:S01]  /*2050*/  FFMA.FTZ R110, R42, R109, R14 ;  /* 0x0000006d2a6e7223 */ /* 0x000fe2000001000e */
[----:B------:R0:W-:Y:S01]  /*2060*/  STG.E.128 [R98.64], R100 ;  /* 0x0000006462007986 */ /* 0x0001e2000c101d04 */
[C---:B------:R-:W-:Y:S02]  /*2070*/  FMUL.FTZ R113, R157.reuse, R148 ;  /* 0x000000949d717220 */ /* 0x040fe40000410000 */
[----:B------:R-:W-:-:S02]  /*2080*/  FMUL.FTZ R112, R157, R149 ;  /* 0x000000959d707220 */ /* 0x000fc40000410000 */
[----:B------:R-:W-:Y:S01]  /*2090*/  FFMA.FTZ R109, R41, R106, R13 ;  /* 0x0000006a296d7223 */ /* 0x000fe2000001000d */
[----:B------:R-:W-:Y:S01]  /*20a0*/  IADD3 R106, P2, R141, c[0x0][0x208], RZ ;  /* 0x000082008d6a7a10 */ /* 0x000fe20007f5e0ff */
[----:B------:R-:W-:Y:S02]  /*20b0*/  FFMA.FTZ R108, R40, R107, R12 ;  /* 0x0000006b286c7223 */ /* 0x000fe4000001000c */
[C---:B------:R-:W-:Y:S01]  /*20c0*/  FMUL.FTZ R125, R157.reuse, R150 ;  /* 0x000000969d7d7220 */ /* 0x040fe20000410000 */
[----:B------:R-:W-:Y:S01]  /*20d0*/  IADD3.X R107, R140, c[0x0][0x20c], RZ, P2, !PT ;  /* 0x000083008c6b7a10 */ /* 0x000fe200017fe4ff */
        /* <DEDUP_REMOVED lines=15> */
[----:B0-----:R-:W-:-:S02]  /*21d0*/  FFMA.FTZ R103, R51, R126, R23 ;  /* 0x0000007e33677223 */ /* 0x001fc40000010017 */
[----:B------:R-:W-:Y:S01]  /*21e0*/  FFMA.FTZ R102, R50, R127, R22 ;  /* 0x0000007f32667223 */ /* 0x000fe20000010016 */
[----:B------:R0:W-:Y:S01]  /*21f0*/  STG.E.128 [R92.64], R116 ;  /* 0x000000745c007986 */ /* 0x0001e2000c101d04 */
[----:B------:R-:W-:Y:S02]  /*2200*/  FFMA.FTZ R101, R49, R124, R21 ;  /* 0x0000007c31657223 */ /* 0x000fe40000010015 */
[----:B------:R-:W-:Y:S02]  /*2210*/  FFMA.FTZ R100, R48, R125, R20 ;  /* 0x0000007d30647223 */ /* 0x000fe40000010014 */
[----:B-1----:R-:W-:Y:S02]  /*2220*/  FFMA.FTZ R111, R55, R130, R27 ;  /* 0x00000082376f7223 */ /* 0x002fe4000001001b */
[----:B------:R-:W-:Y:S01]  /*2230*/  FFMA.FTZ R110, R54, R147, R26 ;  /* 0x00000093366e7223 */ /* 0x000fe2000001001a */
[----:B------:R0:W-:Y:S01]  /*2240*/  STG.E.128 [R94.64], R100 ;  /* 0x000000645e007986 */ /* 0x0001e2000c101d04 */
[----:B------:R-:W-:-:S02]  /*2250*/  FFMA.FTZ R109, R53, R128, R25 ;  /* 0x00000080356d7223 */ /* 0x000fc40000010019 */
[----:B------:R-:W-:Y:S02]  /*2260*/  FFMA.FTZ R108, R52, R145, R24 ;  /* 0x00000091346c7223 */ /* 0x000fe40000010018 */
[----:B------:R-:W-:Y:S02]  /*2270*/  FFMA.FTZ R115, R59, R142, R31 ;  /* 0x0000008e3b737223 */ /* 0x000fe4000001001f */
[----:B------:R-:W-:Y:S01]  /*2280*/  FFMA.FTZ R114, R58, R151, R30 ;  /* 0x000000973a727223 */ /* 0x000fe2000001001e */
[----:B------:R0:W-:Y:S01]  /*2290*/  STG.E.128 [R96.64], R108 ;  /* 0x0000006c60007986 */ /* 0x0001e2000c101d04 */
[----:B------:R-:W-:Y:S02]  /*22a0*/  FFMA.FTZ R113, R57, R146, R29 ;  /* 0x0000009239717223 */ /* 0x000fe4000001001d */
[----:B------:R-:W-:-:S05]  /*22b0*/  FFMA.FTZ R112, R56, R149, R28 ;  /* 0x0000009538707223 */ /* 0x000fca000001001c */
[----:B------:R0:W-:Y:S02]  /*22c0*/  STG.E.128 [R106.64], R112 ;  /* 0x000000706a007986 */ /* 0x0001e4000c101d04 */
[----:B0-----:R-:W-:Y:S01]  /*22d0*/  @P0 CALL.REL.NOINC `(.L_x_42593) ;  /* 0x0000001000000944 */ /* 0x001fe20003c00000 */
[----:B------:R-:W-:Y:S05]  /*22e0*/  BRA `(.L_x_42594) ;  /* 0xffffe0b000007947 */ /* 0x000fea000383ffff */
.L_x_42593:
[----:B------:R-:W-:Y:S05]  /*22f0*/  EXIT ;  /* 0x000000000000794d */ /* 0x000fea0003800000 */
.L_x_42591:
[----:B0-----:R-:W-:Y:S01]  /*2300*/  HFMA2.MMA R146, -RZ, RZ, 0, 5.9604644775390625e-08 ;  /* 0x00000001ff927435 */ /* 0x001fe200000001ff */
[----:B------:R-:W-:Y:S02]  /*2310*/  MOV R101, 0x1f ;  /* 0x0000001f00657802 */ /* 0x000fe40000000f00 */
[----:B------:R-:W-:Y:S02]  /*2320*/  MOV R144, 0xffffffff ;  /* 0xffffffff00907802 */ /* 0x000fe40000000f00 */
[----:B------:R-:W-:Y:S02]  /*2330*/  MOV R142, 0x2350 ;  /* 0x00002350008e7802 */ /* 0x000fe40000000f00 */
[----:B------:R-:W-:Y:S05]  /*2340*/  CALL.REL.NOINC `($__internal_149_$__cuda_sm70_shflsync_bfly_p) ;  /* 0x0000071000007944 */ /* 0x000fea0003c00000 */
[----:B-1----:R-:W-:Y:S01]  /*2350*/  MOV R100, R146 ;  /* 0x0000009200647202 */ /* 0x002fe20000000f00 */
[----:B0-----:R-:W-:Y:S05]  /*2360*/  BRA `(.L_x_42595) ;  /* 0xffffef0000007947 */ /* 0x001fea000383ffff */
.L_x_42592:
[----:B------:R-:W-:Y:S01]  /*2370*/  HFMA2.MMA R146, -RZ, RZ, 0, 1.1920928955078125e-07 ;  /* 0x00000002ff927435 */ /* 0x000fe200000001ff */
[----:B------:R-:W-:Y:S02]  /*2380*/  MOV R101, 0x1f ;  /* 0x0000001f00657802 */ /* 0x000fe40000000f00 */
[----:B------:R-:W-:-:S02]  /*2390*/  MOV R144, 0xffffffff ;  /* 0xffffffff00907802 */ /* 0x000fc40000000f00 */
[----:B------:R-:W-:Y:S02]  /*23a0*/  MOV R142, 0x23c0 ;  /* 0x000023c0008e7802 */ /* 0x000fe40000000f00 */
[----:B------:R-:W-:Y:S05]  /*23b0*/  CALL.REL.NOINC `($__internal_149_$__cuda_sm70_shflsync_bfly_p) ;  /* 0x000006a000007944 */ /* 0x000fea0003c00000 */
[----:B01----:R-:W-:Y:S01]  /*23c0*/  FADD.FTZ R103, R103, R146 ;  /* 0x0000009267677221 */ /* 0x003fe20000010000 */
[----:B------:R-:W-:Y:S01]  /*23d0*/  HFMA2.MMA R146, -RZ, RZ, 0, 2.384185791015625e-07 ;  /* 0x00000004ff927435 */ /* 0x000fe200000001ff */
[----:B------:R-:W-:Y:S02]  /*23e0*/  MOV R101, 0x1f ;  /* 0x0000001f00657802 */ /* 0x000fe40000000f00 */
[----:B------:R-:W-:Y:S02]  /*23f0*/  MOV R144, 0xffffffff ;  /* 0xffffffff00907802 */ /* 0x000fe40000000f00 */
[----:B------:R-:W-:Y:S02]  /*2400*/  MOV R142, 0x2420 ;  /* 0x00002420008e7802 */ /* 0x000fe40000000f00 */
[----:B------:R-:W-:Y:S05]  /*2410*/  CALL.REL.NOINC `($__internal_149_$__cuda_sm70_shflsync_bfly_p) ;  /* 0x0000064000007944 */ /* 0x000fea0003c00000 */
[----:B01----:R-:W-:Y:S01]  /*2420*/  FADD.FTZ R103, R103, R146 ;  /* 0x0000009267677221 */ /* 0x003fe20000010000 */
[----:B------:R-:W-:Y:S01]  /*2430*/  HFMA2.MMA R146, -RZ, RZ, 0, 4.76837158203125e-07 ;  /* 0x00000008ff927435 */ /* 0x000fe200000001ff */
[----:B------:R-:W-:Y:S02]  /*2440*/  MOV R101, 0x1f ;  /* 0x0000001f00657802 */ /* 0x000fe40000000f00 */
[----:B------:R-:W-:-:S02]  /*2450*/  MOV R144, 0xffffffff ;  /* 0xffffffff00907802 */ /* 0x000fc40000000f00 */
[----:B------:R-:W-:Y:S02]  /*2460*/  MOV R142, 0x2480 ;  /* 0x00002480008e7802 */ /* 0x000fe40000000f00 */
[----:B------:R-:W-:Y:S05]  /*2470*/  CALL.REL.NOINC `($__internal_149_$__cuda_sm70_shflsync_bfly_p) ;  /* 0x000005e000007944 */ /* 0x000fea0003c00000 */
[----:B01----:R-:W-:Y:S01]  /*2480*/  FADD.FTZ R103, R103, R146 ;  /* 0x0000009267677221 */ /* 0x003fe20000010000 */
[----:B------:R-:W-:Y:S01]  /*2490*/  HFMA2.MMA R146, -RZ, RZ, 0, 9.5367431640625e-07 ;  /* 0x00000010ff927435 */ /* 0x000fe200000001ff */
[----:B------:R-:W-:Y:S02]  /*24a0*/  MOV R101, 0x1f ;  /* 0x0000001f00657802 */ /* 0x000fe40000000f00 */
[----:B------:R-:W-:Y:S02]  /*24b0*/  MOV R144, 0xffffffff ;  /* 0xffffffff00907802 */ /* 0x000fe40000000f00 */
[----:B------:R-:W-:Y:S02]  /*24c0*/  MOV R142, 0x24e0 ;  /* 0x000024e0008e7802 */ /* 0x000fe40000000f00 */
[----:B------:R-:W-:Y:S05]  /*24d0*/  CALL.REL.NOINC `($__internal_149_$__cuda_sm70_shflsync_bfly_p) ;  /* 0x0000058000007944 */ /* 0x000fea0003c00000 */
        /* <DEDUP_REMOVED lines=62> */
[----:B------:R-:W-:Y:S05]  /*28c0*/  CALL.REL.NOINC `($__internal_149_$__cuda_sm70_shflsync_bfly_p) ;  /* 0x0000019000007944 */ /* 0x000fea0003c00000 */
[----:B01----:R-:W-:Y:S01]  /*28d0*/  FADD.FTZ R103, R103, R146 ;  /* 0x0000009267677221 */ /* 0x003fe20000010000 */
[----:B------:R-:W-:Y:S01]  /*28e0*/  HFMA2.MMA R146, -RZ, RZ, 0, 1.1920928955078125e-07 ;  /* 0x00000002ff927435 */ /* 0x000fe200000001ff */
[----:B------:R-:W-:Y:S02]  /*28f0*/  MOV R101, 0x1f ;  /* 0x0000001f00657802 */ /* 0x000fe40000000f00 */
[----:B------:R-:W-:Y:S02]  /*2900*/  MOV R144, 0xffffffff ;  /* 0xffffffff00907802 */ /* 0x000fe40000000f00 */
[----:B------:R-:W-:Y:S02]  /*2910*/  MOV R142, 0x2930 ;  /* 0x00002930008e7802 */ /* 0x000fe40000000f00 */
[----:B------:R-:W-:Y:S05]  /*2920*/  CALL.REL.NOINC `($__internal_149_$__cuda_sm70_shflsync_bfly_p) ;  /* 0x0000013000007944 */ /* 0x000fea0003c00000 */
[----:B01----:R-:W-:Y:S01]  /*2930*/  FADD.FTZ R103, R103, R146 ;  /* 0x0000009267677221 */ /* 0x003fe20000010000 */
[----:B------:R-:W-:Y:S01]  /*2940*/  HFMA2.MMA R146, -RZ, RZ, 0, 2.384185791015625e-07 ;  /* 0x00000004ff927435 */ /* 0x000fe200000001ff */
[----:B------:R-:W-:-:S02]  /*2950*/  MOV R101, 0x1f ;  /* 0x0000001f00657802 */ /* 0x000fc40000000f00 */
[----:B------:R-:W-:Y:S02]  /*2960*/  MOV R144, 0xffffffff ;  /* 0xffffffff00907802 */ /* 0x000fe40000000f00 */
[----:B------:R-:W-:Y:S02]  /*2970*/  MOV R142, 0x2990 ;  /* 0x00002990008e7802 */ /* 0x000fe40000000f00 */
[----:B------:R-:W-:Y:S05]  /*2980*/  CALL.REL.NOINC `($__internal_149_$__cuda_sm70_shflsync_bfly_p) ;  /* 0x000000d000007944 */ /* 0x000fea0003c00000 */
[----:B01----:R-:W-:Y:S01]  /*2990*/  FADD.FTZ R103, R103, R146 ;  /* 0x0000009267677221 */ /* 0x003fe20000010000 */
[----:B------:R-:W-:Y:S01]  /*29a0*/  HFMA2.MMA R146, -RZ, RZ, 0, 4.76837158203125e-07 ;  /* 0x00000008ff927435 */ /* 0x000fe200000001ff */
[----:B------:R-:W-:Y:S02]  /*29b0*/  MOV R101, 0x1f ;  /* 0x0000001f00657802 */ /* 0x000fe40000000f00 */
[----:B------:R-:W-:Y:S02]  /*29c0*/  MOV R144, 0xffffffff ;  /* 0xffffffff00907802 */ /* 0x000fe40000000f00 */
[----:B------:R-:W-:Y:S02]  /*29d0*/  MOV R142, 0x29f0 ;  /* 0x000029f0008e7802 */ /* 0x000fe40000000f00 */
[----:B------:R-:W-:Y:S05]  /*29e0*/  CALL.REL.NOINC `($__internal_149_$__cuda_sm70_shflsync_bfly_p) ;  /* 0x0000007000007944 */ /* 0x000fea0003c00000 */
[----:B01----:R-:W-:Y:S01]  /*29f0*/  FADD.FTZ R103, R103, R146 ;  /* 0x0000009267677221 */ /* 0x003fe20000010000 */
[----:B------:R-:W-:Y:S01]  /*2a00*/  HFMA2.MMA R146, -RZ, RZ, 0, 9.5367431640625e-07 ;  /* 0x00000010ff927435 */ /* 0x000fe200000001ff */
[----:B------:R-:W-:-:S02]  /*2a10*/  MOV R101, 0x1f ;  /* 0x0000001f00657802 */ /* 0x000fc40000000f00 */
[----:B------:R-:W-:Y:S02]  /*2a20*/  MOV R144, 0xffffffff ;  /* 0xffffffff00907802 */ /* 0x000fe40000000f00 */
[----:B------:R-:W-:Y:S02]  /*2a30*/  MOV R142, 0x2a50 ;  /* 0x00002a50008e7802 */ /* 0x000fe40000000f00 */
[----:B------:R-:W-:Y:S05]  /*2a40*/  CALL.REL.NOINC `($__internal_149_$__cuda_sm70_shflsync_bfly_p) ;  /* 0x0000001000007944 */ /* 0x000fea0003c00000 */
[----:B01----:R-:W-:Y:S05]  /*2a50*/  BRA `(.L_x_42596) ;  /* 0xffffecd000007947 */ /* 0x003fea000383ffff */
        .weak           $__internal_149_$__cuda_sm70_shflsync_bfly_p
        .type           $__internal_149_$__cuda_sm70_shflsync_bfly_p,@function
        .size           $__internal_149_$__cuda_sm70_shflsync_bfly_p,(.L_x_44989 - $__internal_149_$__cuda_sm70_shflsync_bfly_p)
$__internal_149_$__cuda_sm70_shflsync_bfly_p:
[----:B------:R-:W-:Y:S01]  /*2a60*/  HFMA2.MMA R143, -RZ, RZ, 0, 0 ;  /* 0x00000000ff8f7435 */ /* 0x000fe200000001ff */
[----:B------:R-:W-:Y:S04]  /*2a70*/  WARPSYNC R144 ;  /* 0x0000009000007348 */ /* 0x000fe80003800000 */
[----:B------:R0:W1:Y:S01]  /*2a80*/  SHFL.BFLY PT, R146, R103, R146, R101 ;  /* 0x0c00009267927389 */ /* 0x00006200000e0065 */
[----:B------:R-:W-:Y:S05]  /*2a90*/  RET.REL.NODEC R142 `(_ZN10layer_norm13ln_fwd_kernelINS_13Kernel_traitsIfffffjLj7168ELj1ELj1ELj8ELj16ENS_18Kernel_traits_baseILj7168EfffffjLj256EEEEELb0ELb1ELb0ELb1EEEvNS_9FwdParamsE) ;  /* 0xffffd5608e007950 */ /* 0x000fea0003c3ffff */
.L_x_42597:
        /* <DEDUP_REMOVED lines=14> */
.L_x_44989:


//--------------------- .text._ZN10layer_norm13ln_fwd_kernelINS_13Kernel_traitsIfffffjLj7168ELj1ELj1ELj8ELj16ENS_18Kernel_traits_baseILj7168EfffffjLj256EEEEELb0ELb1ELb1ELb0EEEvNS_9FwdParamsE --------------------------
	.section	.text._ZN10layer_norm13ln_fwd_kernelINS_13Kernel_traitsIfffffjLj7168ELj1ELj1ELj8ELj16ENS_18Kernel_traits_baseILj7168EfffffjLj256EEEEELb0ELb1ELb1ELb0EEEvNS_9FwdParamsE,"ax",@progbits
	.sectioninfo	@"SHI_REGISTERS=148"
	.align	128
        .global         _ZN10layer_norm13ln_fwd_kernelINS_13Kernel_traitsIfffffjLj7168ELj1ELj1ELj8ELj16ENS_18Kernel_traits_baseILj7168EfffffjLj256EEEEELb0ELb1ELb1ELb0EEEvNS_9FwdParamsE
        .type           _ZN10layer_norm13ln_fwd_kernelINS_13Kernel_traitsIfffffjLj7168ELj1ELj1ELj8ELj16ENS_18Kernel_traits_baseILj7168EfffffjLj256EEEEELb0ELb1ELb1ELb0EEEvNS_9FwdParamsE,@function
        .size           _ZN10layer_norm13ln_fwd_kernelINS_13Kernel_traitsIfffffjLj7168ELj1ELj1ELj8ELj16ENS_18Kernel_traits_baseILj7168EfffffjLj256EEEEELb0ELb1ELb1ELb0EEEvNS_9FwdParamsE,(.L_x_44990 - _ZN10layer_norm13ln_fwd_kernelINS_13Kernel_traitsIfffffjLj7168ELj1ELj1ELj8ELj16ENS_18Kernel_traits_baseILj7168EfffffjLj256EEEEELb0ELb1ELb1ELb0EEEvNS_9FwdParamsE)
        .other          _ZN10layer_norm13ln_fwd_kernelINS_13Kernel_traitsIfffffjLj7168ELj1ELj1ELj8ELj16ENS_18Kernel_traits_baseILj7168EfffffjLj256EEEEELb0ELb1ELb1ELb0EEEvNS_9FwdParamsE,@"STO_CUDA_ENTRY STV_DEFAULT"
_ZN10layer_norm13ln_fwd_kernelINS_13Kernel_traitsIfffffjLj7168ELj1ELj1ELj8ELj16ENS_18Kernel_traits_baseILj7168EfffffjLj256EEEEELb0ELb1ELb1ELb0EEEvNS_9FwdParamsE:
.text._ZN10layer_norm13ln_fwd_kernelINS_13Kernel_traitsIfffffjLj7168ELj1ELj1ELj8ELj16ENS_18Kernel_traits_baseILj7168EfffffjLj256EEEEELb0ELb1ELb1ELb0EEEvNS_9FwdParamsE:
        /* <DEDUP_REMOVED lines=34> */
.L_x_42599:
[----:B------:R-:W-:Y:S05]  /*0220*/  BSYNC B0 ;  /* 0x0000000000007941 */ /* 0x000fea0003800000 */
.L_x_42598:
        /* <DEDUP_REMOVED lines=16> */
.L_x_42601:
[----:B------:R-:W-:Y:S05]  /*0330*/  BSYNC B0 ;  /* 0x0000000000007941 */ /* 0x000fea0003800000 */
.L_x_42600:
        /* <DEDUP_REMOVED lines=16> */
.L_x_42603:
[----:B------:R-:W-:Y:S05]  /*0440*/  BSYNC B0 ;  /* 0x0000000000007941 */ /* 0x000fea0003800000 */
.L_x_42602:
        /* <DEDUP_REMOVED lines=16> */
.L_x_42605:
[----:B------:R-:W-:Y:S05]  /*0550*/  BSYNC B0 ;  /* 0x0000000000007941 */ /* 0x000fea0003800000 */
.L_x_42604:
        /* <DEDUP_REMOVED lines=16> */
.L_x_42607:
[----:B------:R-:W-:Y:S05]  /*0660*/  BSYNC B0 ;  /* 0x0000000000007941 */ /* 0x000fea0003800000 */
.L_x_42606:
        /* <DEDUP_REMOVED lines=18> */
.L_x_42609:
[----:B------:R-:W-:Y:S05]  /*0790*/  BSYNC B0 ;  /* 0x0000000000007941 */ /* 0x000fea0003800000 */
.L_x_42608:
        /* <DEDUP_REMOVED lines=17> */
.L_x_42611:
[----:B------:R-:W-:Y:S05]  /*08b0*/  BSYNC B0 ;  /* 0x0000000000007941 */ /* 0x000fea0003800000 */
.L_x_42610:
        /* <DEDUP_REMOVED lines=25> */
.L_x_42699:
[----:B------:R-:W-:-:S10]  /*0a50*/  HFMA2.MMA R126, -RZ, RZ, 0, 2.384185791015625e-07 ;  /* 0x00000004ff7e7435 */ /* 0x000fd400000001ff */
[----:B------:R-:W-:-:S05]  /*0a60*/  IMAD.WIDE R124, R121, R126, c[0x0][0x1d0] ;  /* 0x00007400797c7625 */ /* 0x000fca00078e027e */
[----:B------:R1:W2:Y:S01]  /*0a70*/  LDG.E R136, [R124.64] ;  /* 0x000000047c887981 */ /* 0x0002a2000c1e1900 */
[----:B------:R-:W-:-:S05]  /*0a80*/  IMAD.WIDE R126, R121, R126, c[0x0][0x1d8] ;  /* 0x00007600797e7625 */ /* 0x000fca00078e027e */
[----:B-----5:R3:W5:Y:S01]  /*0a90*/  LDG.E R123, [R126.64] ;  /* 0x000000047e7b7981 */ /* 0x020762000c1e1900 */
[----:B------:R-:W-:Y:S01]  /*0aa0*/  IMAD R128, R121, c[0x0][0x168], RZ ;  /* 0x00005a0079807a24 */ /* 0x000fe200078e02ff */
[----:B------:R-:W-:Y:S01]  /*0ab0*/  BSSY B0, `(.L_x_42612) ;  /* 0x0000040000007945 */ /* 0x000fe20003800000 */
[----:B-1----:R-:W-:Y:S02]  /*0ac0*/  LOP3.LUT R124, R0, 0xff, RZ, 0xc0, !PT ;  /* 0x000000ff007c7812 */ /* 0x002fe400078ec0ff */
[----:B------:R-:W-:Y:S02]  /*0ad0*/  MOV R125, RZ ;  /* 0x000000ff007d7202 */ /* 0x000fe40000000f00 */
        /* <DEDUP_REMOVED lines=11> */
[----:B---3--:R-:W-:-:S04]  /*0b90*/  ISETP.NE.U32.AND P2, PT, RZ, c[0x0][0x180], PT ;  /* 0x00006000ff007a0c */ /* 0x008fc80003f45070 */
[----:B------:R-:W-:-:S13]  /*0ba0*/  ISETP.NE.AND.EX P2, PT, RZ, c[0x0][0x184], PT, P2 ;  /* 0x00006100ff007a0c */ /* 0x000fda0003f45320 */
[----:B------:R-:W-:-:S05]  /*0bb0*/  @P2 MOV R126, 0x10 ;  /* 0x00000010007e2802 */ /* 0x000fca0000000f00 */
[----:B------:R-:W-:-:S05]  /*0bc0*/  @P2 IMAD.WIDE.U32 R126, R129, R126, c[0x0][0x180] ;  /* 0x00006000817e2625 */ /* 0x000fca00078e007e */
[----:B------:R1:W2:Y:S01]  /*0bd0*/  @P2 LDG.E.128 R88, [R126.64] ;  /* 0x000000047e582981 */ /* 0x0002a2000c1e1d00 */
[----:B------:R-:W-:Y:S02]  /*0be0*/  ISETP.GT.AND P3, PT, R136, RZ, PT ;  /* 0x000000ff8800720c */ /* 0x000fe40003f64270 */
[----:B-1----:R-:W-:-:S11]  /*0bf0*/  @P1 MOV R126, 0x10 ;  /* 0x00000010007e1802 */ /* 0x002fd60000000f00 */
        /* <DEDUP_REMOVED lines=16> */
[----:B-1---5:R-:W-:-:S04]  /*0d00*/  FMUL.FTZ R127, R132, c[0x0][0x1ec] ;  /* 0x00007b00847f7a20 */ /* 0x022fc80000410000 */
[----:B------:R-:W-:-:S04]  /*0d10*/  FMUL.FTZ R96, R12, R127 ;  /* 0x0000007f0c607220 */ /* 0x000fc80000410000 */
[----:B------:R-:W-:Y:S02]  /*0d20*/  @P2 FADD.FTZ R96, R88, R96 ;  /* 0x0000006058602221 */ /* 0x000fe40000010000 */
.L_x_42615:
[----:B-1----:R-:W-:Y:S05]  /*0d30*/  BSYNC B1 ;  /* 0x0000000000017941 */ /* 0x002fea0003800000 */
.L_x_42614:
[----:B------:R-:W-:Y:S01]  /*0d40*/  BSSY B1, `(.L_x_42616) ;  /* 0x0000005000017945 */ /* 0x000fe20003800000 */
[----:B------:R-:W-:Y:S05]  /*0d50*/  @!P3 BRA `(.L_x_42617) ;  /* 0x000000300000b947 */ /* 0x000fea0003800000 */
[----:B-----5:R-:W-:-:S04]  /*0d60*/  FMUL.FTZ R126, R133, c[0x0][0x1ec] ;  /* 0x00007b00857e7a20 */ /* 0x020fc80000410000 */
[----:B------:R-:W-:-:S04]  /*0d70*/  FMUL.FTZ R97, R13, R126 ;  /* 0x0000007e0d617220 */ /* 0x000fc80000410000 */
[----:B------:R-:W-:Y:S02]  /*0d80*/  @P2 FADD.FTZ R97, R89, R97 ;  /* 0x0000006159612221 */ /* 0x000fe40000010000 */
.L_x_42617:
[----:B------:R-:W-:Y:S05]  /*0d90*/  BSYNC B1 ;  /* 0x0000000000017941 */ /* 0x000fea0003800000 */
.L_x_42616:
[----:B------:R-:W-:Y:S01]  /*0da0*/  BSSY B1, `(.L_x_42618) ;  /* 0x0000005000017945 */ /* 0x000fe20003800000 */
[----:B------:R-:W-:Y:S05]  /*0db0*/  @!P3 BRA `(.L_x_42619) ;  /* 0x000000300000b947 */ /* 0x000fea0003800000 */
[----:B-----5:R-:W-:-:S04]  /*0dc0*/  FMUL.FTZ R127, R134, c[0x0][0x1ec] ;  /* 0x00007b00867f7a20 */ /* 0x020fc80000410000 */
[----:B------:R-:W-:-:S04]  /*0dd0*/  FMUL.FTZ R98, R14, R127 ;  /* 0x0000007f0e627220 */ /* 0x000fc80000410000 */
[----:B------:R-:W-:Y:S02]  /*0de0*/  @P2 FADD.FTZ R98, R90, R98 ;  /* 0x000000625a622221 */ /* 0x000fe40000010000 */
.L_x_42619:
[----:B------:R-:W-:Y:S05]  /*0df0*/  BSYNC B1 ;  /* 0x0000000000017941 */ /* 0x000fea0003800000 */
.L_x_42618:
[----:B------:R-:W-:Y:S01]  /*0e00*/  BSSY B1, `(.L_x_42620) ;  /* 0x0000005000017945 */ /* 0x000fe20003800000 */
[----:B------:R-:W-:Y:S05]  /*0e10*/  @!P3 BRA `(.L_x_42621) ;  /* 0x000000300000b947 */ /* 0x000fea0003800000 */
[----:B-----5:R-:W-:-:S04]  /*0e20*/  FMUL.FTZ R126, R135, c[0x0][0x1ec] ;  /* 0x00007b00877e7a20 */ /* 0x020fc80000410000 */
[----:B------:R-:W-:-:S04]  /*0e30*/  FMUL.FTZ R99, R15, R126 ;  /* 0x0000007e0f637220 */ /* 0x000fc80000410000 */
[----:B------:R-:W-:Y:S02]  /*0e40*/  @P2 FADD.FTZ R99, R91, R99 ;  /* 0x000000635b632221 */ /* 0x000fe40000010000 */
.L_x_42621:
[----:B------:R-:W-:Y:S05]  /*0e50*/  BSYNC B1 ;  /* 0x0000000000017941 */ /* 0x000fea0003800000 */
.L_x_42620:
[----:B------:R-:W-:Y:S01]  /*0e60*/  HFMA2.MMA R126, -RZ, RZ, 0, 9.5367431640625e-07 ;  /* 0x00000010ff7e7435 */ /* 0x000fe200000001ff */
[----:B------:R-:W-:-:S09]  /*0e70*/  IADD3 R125, R125, 0x100, RZ ;  /* 0x000001007d7d7810 */ /* 0x000fd20007ffe0ff */
[C---:B------:R-:W-:Y:S01]  /*0e80*/  IMAD.WIDE.U32 R126, R129.reuse, R126, c[0x0][0x188] ;  /* 0x00006200817e7625 */ /* 0x040fe200078e007e */
[----:B------:R-:W-:-:S04]  /*0e90*/  IADD3 R129, R129, 0x100, RZ ;  /* 0x0000010081817810 */ /* 0x000fc80007ffe0ff */
[----:B------:R1:W-:Y:S03]  /*0ea0*/  STG.E.128 [R126.64], R96 ;  /* 0x000000607e007986 */ /* 0x0003e6000c101d04 */
.L_x_42613:
[----:B---3--:R-:W-:Y:S05]  /*0eb0*/  BSYNC B0 ;  /* 0x0000000000007941 */ /* 0x008fea0003800000 */
.L_x_42612:
        /* <DEDUP_REMOVED lines=8> */
[----:B------:R-:W-:Y:S02]  /*0f40*/  ISETP.GT.AND P3, PT, R136, RZ, PT ;  /* 0x000000ff8800720c */ /* 0x000fe40003f64270 */
[----:B-1----:R-:W-:-:S11]  /*0f50*/  @P1 MOV R126, 0x10 ;  /* 0x00000010007e1802 */ /* 0x002fd60000000f00 */
        /* <DEDUP_REMOVED lines=19> */
.L_x_42625:
[----:B-1----:R-:W-:Y:S05]  /*1090*/  BSYNC B1 ;  /* 0x0000000000017941 */ /* 0x002fea0003800000 */
.L_x_42624:
[----:B------:R-:W-:Y:S01]  /*10a0*/  BSSY B1, `(.L_x_42626) ;  /* 0x0000005000017945 */ /* 0x000fe20003800000 */
[----:B------:R-:W-:Y:S05]  /*10b0*/  @!P3 BRA `(.L_x_42627) ;  /* 0x000000300000b947 */ /* 0x000fea0003800000 */
[----:B-----5:R-:W-:-:S04]  /*10c0*/  FMUL.FTZ R126, R133, c[0x0][0x1ec] ;  /* 0x00007b00857e7a20 */ /* 0x020fc80000410000 */
[----:B------:R-:W-:-:S04]  /*10d0*/  FMUL.FTZ R101, R25, R126 ;  /* 0x0000007e19657220 */ /* 0x000fc80000410000 */
[----:B------:R-:W-:Y:S02]  /*10e0*/  @P2 FADD.FTZ R101, R89, R101 ;  /* 0x0000006559652221 */ /* 0x000fe40000010000 */
.L_x_42627:
[----:B------:R-:W-:Y:S05]  /*10f0*/  BSYNC B1 ;  /* 0x0000000000017941 */ /* 0x000fea0003800000 */
.L_x_42626:
[----:B------:R-:W-:Y:S01]  /*1100*/  BSSY B1, `(.L_x_42628) ;  /* 0x0000005000017945 */ /* 0x000fe20003800000 */
[----:B------:R-:W-:Y:S05]  /*1110*/  @!P3 BRA `(.L_x_42629) ;  /* 0x000000300000b947 */ /* 0x000fea0003800000 */
[----:B-----5:R-:W-:-:S04]  /*1120*/  FMUL.FTZ R127, R134, c[0x0][0x1ec] ;  /* 0x00007b00867f7a20 */ /* 0x020fc80000410000 */
[----:B------:R-:W-:-:S04]  /*1130*/  FMUL.FTZ R102, R26, R127 ;  /* 0x0000007f1a667220 */ /* 0x000fc80000410000 */
[----:B------:R-:W-:Y:S02]  /*1140*/  @P2 FADD.FTZ R102, R90, R102 ;  /* 0x000000665a662221 */ /* 0x000fe40000010000 */
.L_x_42629:
[----:B------:R-:W-:Y:S05]  /*1150*/  BSYNC B1 ;  /* 0x0000000000017941 */ /* 0x000fea0003800000 */
.L_x_42628:
[----:B------:R-:W-:Y:S01]  /*1160*/  BSSY B1, `(.L_x_42630) ;  /* 0x0000005000017945 */ /* 0x000fe20003800000 */
[----:B------:R-:W-:Y:S05]  /*1170*/  @!P3 BRA `(.L_x_42631) ;  /* 0x000000300000b947 */ /* 0x000fea0003800000 */
[----:B-----5:R-:W-:-:S04]  /*1180*/  FMUL.FTZ R126, R135, c[0x0][0x1ec] ;  /* 0x00007b00877e7a20 */ /* 0x020fc80000410000 */
[----:B------:R-:W-:-:S04]  /*1190*/  FMUL.FTZ R103, R27, R126 ;  /* 0x0000007e1b677220 */ /* 0x000fc80000410000 */
[----:B------:R-:W-:Y:S02]  /*11a0*/  @P2 FADD.FTZ R103, R91, R103 ;  /* 0x000000675b672221 */ /* 0x000fe40000010000 */
.L_x_42631:
[----:B------:R-:W-:Y:S05]  /*11b0*/  BSYNC B1 ;  /* 0x0000000000017941 */ /* 0x000fea0003800000 */
.L_x_42630:
[----:B------:R-:W-:Y:S01]  /*11c0*/  HFMA2.MMA R126, -RZ, RZ, 0, 9.5367431640625e-07 ;  /* 0x00000010ff7e7435 */ /* 0x000fe200000001ff */
[----:B------:R-:W-:-:S09]  /*11d0*/  IADD3 R125, R125, 0x100, RZ ;  /* 0x000001007d7d7810 */ /* 0x000fd20007ffe0ff */
[C---:B------:R-:W-:Y:S01]  /*11e0*/  IMAD.WIDE.U32 R126, R129.reuse, R126, c[0x0][0x188] ;  /* 0x00006200817e7625 */ /* 0x040fe200078e007e */
[----:B------:R-:W-:-:S04]  /*11f0*/  IADD3 R129, R129, 0x100, RZ ;  /* 0x0000010081817810 */ /* 0x000fc80007ffe0ff */
[----:B------:R1:W-:Y:S03]  /*1200*/  STG.E.128 [R126.64], R100 ;  /* 0x000000647e007986 */ /* 0x0003e6000c101d04 */
.L_x_42623:
[----:B------:R-:W-:Y:S05]  /*1210*/  BSYNC B0 ;  /* 0x0000000000007941 */ /* 0x000fea0003800000 */
.L_x_42622:
        /* <DEDUP_REMOVED lines=29> */
.L_x_42635:
[----:B-1----:R-:W-:Y:S05]  /*13f0*/  BSYNC B1 ;  /* 0x0000000000017941 */ /* 0x002fea0003800000 */
.L_x_42634:
[----:B------:R-:W-:Y:S01]  /*1400*/  BSSY B1, `(.L_x_42636) ;  /* 0x0000005000017945 */ /* 0x000fe20003800000 */
[----:B------:R-:W-:Y:S05]  /*1410*/  @!P3 BRA `(.L_x_42637) ;  /* 0x000000300000b947 */ /* 0x000fea0003800000 */
[----:B-----5:R-:W-:-:S04]  /*1420*/  FMUL.FTZ R126, R133, c[0x0][0x1ec] ;  /* 0x00007b00857e7a20 */ /* 0x020fc80000410000 */
[----:B------:R-:W-:-:S04]  /*1430*/  FMUL.FTZ R105, R37, R126 ;  /* 0x0000007e25697220 */ /* 0x000fc80000410000 */
[----:B------:R-:W-:Y:S02]  /*1440*/  @P2 FADD.FTZ R105, R89, R105 ;  /* 0x0000006959692221 */ /* 0x000fe40000010000 */
.L_x_42637:
[----:B------:R-:W-:Y:S05]  /*1450*/  BSYNC B1 ;  /* 0x0000000000017941 */ /* 0x000fea0003800000 */
.L_x_42636:
[----:B------:R-:W-:Y:S01]  /*1460*/  BSSY B1, `(.L_x_42638) ;  /* 0x0000005000017945 */ /* 0x000fe20003800000 */
[----:B------:R-:W-:Y:S05]  /*1470*/  @!P3 BRA `(.L_x_42639) ;  /* 0x000000300000b947 */ /* 0x000fea0003800000 */
[----:B-----5:R-:W-:-:S04]  /*1480*/  FMUL.FTZ R127, R134, c[0x0][0x1ec] ;  /* 0x00007b00867f7a20 */ /* 0x020fc80000410000 */
[----:B------:R-:W-:-:S04]  /*1490*/  FMUL.FTZ R106, R38, R127 ;  /* 0x0000007f266a7220 */ /* 0x000fc80000410000 */
[----:B------:R-:W-:Y:S02]  /*14a0*/  @P2 FADD.FTZ R106, R90, R106 ;  /* 0x0000006a5a6a2221 */ /* 0x000fe40000010000 */
.L_x_42639:
[----:B------:R-:W-:Y:S05]  /*14b0*/  BSYNC B1 ;  /* 0x0000000000017941 */ /* 0x000fea0003800000 */
.L_x_42638:
[----:B------:R-:W-:Y:S01]  /*14c0*/  BSSY B1, `(.L_x_42640) ;  /* 0x0000005000017945 */ /* 0x000fe20003800000 */
[----:B------:R-:W-:Y:S05]  /*14d0*/  @!P3 BRA `(.L_x_42641) ;  /* 0x000000300000b947 */ /* 0x000fea0003800000 */
[----:B-----5:R-:W-:-:S04]  /*14e0*/  FMUL.FTZ R126, R135, c[0x0][0x1ec] ;  /* 0x00007b00877e7a20 */ /* 0x020fc80000410000 */
[----:B------:R-:W-:-:S04]  /*14f0*/  FMUL.FTZ R107, R39, R126 ;  /* 0x0000007e276b7220 */ /* 0x000fc80000410000 */
[----:B------:R-:W-:Y:S02]  /*1500*/  @P2 FADD.FTZ R107, R91, R107 ;  /* 0x0000006b5b6b2221 */ /* 0x000fe40000010000 */
.L_x_42641:
[----:B------:R-:W-:Y:S05]  /*1510*/  BSYNC B1 ;  /* 0x0000000000017941 */ /* 0x000fea0003800000 */
.L_x_42640:
[----:B------:R-:W-:Y:S01]  /*1520*/  HFMA2.MMA R126, -RZ, RZ, 0, 9.5367431640625e-07 ;  /* 0x00000010ff7e7435 */ /* 0x000fe200000001ff */
[----:B------:R-:W-:-:S09]  /*1530*/  IADD3 R125, R125, 0x100, RZ ;  /* 0x000001007d7d7810 */ /* 0x000fd20007ffe0ff */
[C---:B------:R-:W-:Y:S01]  /*1540*/  IMAD.WIDE.U32 R126, R129.reuse, R126, c[0x0][0x188] ;  /* 0x00006200817e7625 */ /* 0x040fe200078e007e */
[----:B------:R-:W-:-:S04]  /*1550*/  IADD3 R129, R129, 0x100, RZ ;  /* 0x0000010081817810 */ /* 0x000fc80007ffe0ff */
[----:B------:R1:W-:Y:S03]  /*1560*/  STG.E.128 [R126.64], R104 ;  /* 0x000000687e007986 */ /* 0x0003e6000c101d04 */
.L_x_42633:
[----:B------:R-:W-:Y:S05]  /*1570*/  BSYNC B0 ;  /* 0x0000000000007941 */ /* 0x000fea0003800000 */
.L_x_42632:
        /* <DEDUP_REMOVED lines=29> */
.L_x_42645:
[----:B-1----:R-:W-:Y:S05]  /*1750*/  BSYNC B1 ;  /* 0x0000000000017941 */ /* 0x002fea0003800000 */
.L_x_42644:
[----:B------:R-:W-:Y:S01]  /*1760*/  BSSY B1, `(.L_x_42646) ;  /* 0x0000005000017945 */ /* 0x000fe20003800000 */
[----:B------:R-:W-:Y:S05]  /*1770*/  @!P3 BRA `(.L_x_42647) ;  /* 0x000000300000b947 */ /* 0x000fea0003800000 */
[----:B-----5:R-:W-:-:S04]  /*1780*/  FMUL.FTZ R126, R133, c[0x0][0x1ec] ;  /* 0x00007b00857e7a20 */ /* 0x020fc80000410000 */
[----:B------:R-:W-:-:S04]  /*1790*/  FMUL.FTZ R109, R49, R126 ;  /* 0x0000007e316d7220 */ /* 0x000fc80000410000 */
[----:B------:R-:W-:Y:S02]  /*17a0*/  @P2 FADD.FTZ R109, R89, R109 ;  /* 0x0000006d596d2221 */ /* 0x000fe40000010000 */
.L_x_42647:
[----:B------:R-:W-:Y:S05]  /*17b0*/  BSYNC B1 ;  /* 0x0000000000017941 */ /* 0x000fea0003800000 */
.L_x_42646:
[----:B------:R-:W-:Y:S01]  /*17c0*/  BSSY B1, `(.L_x_42648) ;  /* 0x0000005000017945 */ /* 0x000fe20003800000 */
[----:B------:R-:W-:Y:S05]  /*17d0*/  @!P3 BRA `(.L_x_42649) ;  /* 0x000000300000b947 */ /* 0x000fea0003800000 */
[----:B-----5:R-:W-:-:S04]  /*17e0*/  FMUL.FTZ R127, R134, c[0x0][0x1ec] ;  /* 0x00007b00867f7a20 */ /* 0x020fc80000410000 */
[----:B------:R-:W-:-:S04]  /*17f0*/  FMUL.FTZ R110, R50, R127 ;  /* 0x0000007f326e7220 */ /* 0x000fc80000410000 */
[----:B------:R-:W-:Y:S02]  /*1800*/  @P2 FADD.FTZ R110, R90, R110 ;  /* 0x0000006e5a6e2221 */ /* 0x000fe40000010000 */
.L_x_42649:
[----:B------:R-:W-:Y:S05]  /*1810*/  BSYNC B1 ;  /* 0x0000000000017941 */ /* 0x000fea0003800000 */
.L_x_42648:
[----:B------:R-:W-:Y:S01]  /*1820*/  BSSY B1, `(.L_x_42650) ;  /* 0x0000005000017945 */ /* 0x000fe20003800000 */
[----:B------:R-:W-:Y:S05]  /*1830*/  @!P3 BRA `(.L_x_42651) ;  /* 0x000000300000b947 */ /* 0x000fea0003800000 */
[----:B-----5:R-:W-:-:S04]  /*1840*/  FMUL.FTZ R126, R135, c[0x0][0x1ec] ;  /* 0x00007b00877e7a20 */ /* 0x020fc80000410000 */
[----:B------:R-:W-:-:S04]  /*1850*/  FMUL.FTZ R111, R51, R126 ;  /* 0x0000007e336f7220 */ /* 0x000fc80000410000 */
[----:B------:R-:W-:Y:S02]  /*1860*/  @P2 FADD.FTZ R111, R91, R111 ;  /* 0x0000006f5b6f2221 */ /* 0x000fe40000010000 */
.L_x_42651:
[----:B------:R-:W-:Y:S05]  /*1870*/  BSYNC B1 ;  /* 0x0000000000017941 */ /* 0x000fea0003800000 */
.L_x_42650:
[----:B------:R-:W-:Y:S01]  /*1880*/  HFMA2.MMA R126, -RZ, RZ, 0, 9.5367431640625e-07 ;  /* 0x00000010ff7e7435 */ /* 0x000fe200000001ff */
[----:B------:R-:W-:-:S09]  /*1890*/  IADD3 R125, R125, 0x100, RZ ;  /* 0x000001007d7d7810 */ /* 0x000fd20007ffe0ff */
[C---:B------:R-:W-:Y:S01]  /*18a0*/  IMAD.WIDE.U32 R126, R129.reuse, R126, c[0x0][0x188] ;  /* 0x00006200817e7625 */ /* 0x040fe200078e007e */
[----:B------:R-:W-:-:S04]  /*18b0*/  IADD3 R129, R129, 0x100, RZ ;  /* 0x0000010081817810 */ /* 0x000fc80007ffe0ff */
[----:B------:R1:W-:Y:S03]  /*18c0*/  STG.E.128 [R126.64], R108 ;  /* 0x0000006c7e007986 */ /* 0x0003e6000c101d04 */
.L_x_42643:
[----:B------:R-:W-:Y:S05]  /*18d0*/  BSYNC B0 ;  /* 0x0000000000007941 */ /* 0x000fea0003800000 */
.L_x_42642:
        /* <DEDUP_REMOVED lines=29> */
.L_x_42655:
[----:B-1----:R-:W-:Y:S05]  /*1ab0*/  BSYNC B1 ;  /* 0x0000000000017941 */ /* 0x002fea0003800000 */
.L_x_42654:
[----:B------:R-:W-:Y:S01]  /*1ac0*/  BSSY B1, `(.L_x_42656) ;  /* 0x0000005000017945 */ /* 0x000fe20003800000 */
[----:B------:R-:W-:Y:S05]  /*1ad0*/  @!P3 BRA `(.L_x_42657) ;  /* 0x000000300000b947 */ /* 0x000fea0003800000 */
[----:B-----5:R-:W-:-:S04]  /*1ae0*/  FMUL.FTZ R126, R133, c[0x0][0x1ec] ;  /* 0x00007b00857e7a20 */ /* 0x020fc80000410000 */
[----:B------:R-:W-:-:S04]  /*1af0*/  FMUL.FTZ R113, R61, R126 ;  /* 0x0000007e3d717220 */ /* 0x000fc80000410000 */
[----:B------:R-:W-:Y:S02]  /*1b00*/  @P2 FADD.FTZ R113, R89, R113 ;  /* 0x0000007159712221 */ /* 0x000fe40000010000 */
.L_x_42657:
[----:B------:R-:W-:Y:S05]  /*1b10*/  BSYNC B1 ;  /* 0x0000000000017941 */ /* 0x000fea0003800000 */
.L_x_42656:
[----:B------:R-:W-:Y:S01]  /*1b20*/  BSSY B1, `(.L_x_42658) ;  /* 0x0000005000017945 */ /* 0x000fe20003800000 */
[----:B------:R-:W-:Y:S05]  /*1b30*/  @!P3 BRA `(.L_x_42659) ;  /* 0x000000300000b947 */ /* 0x000fea0003800000 */
[----:B-----5:R-:W-:-:S04]  /*1b40*/  FMUL.FTZ R127, R134, c[0x0][0x1ec] ;  /* 0x00007b00867f7a20 */ /* 0x020fc80000410000 */
[----:B------:R-:W-:-:S04]  /*1b50*/  FMUL.FTZ R114, R62, R127 ;  /* 0x0000007f3e727220 */ /* 0x000fc80000410000 */
[----:B------:R-:W-:Y:S02]  /*1b60*/  @P2 FADD.FTZ R114, R90, R114 ;  /* 0x000000725a722221 */ /* 0x000fe40000010000 */
.L_x_42659:
[----:B------:R-:W-:Y:S05]  /*1b70*/  BSYNC B1 ;  /* 0x0000000000017941 */ /* 0x000fea0003800000 */
.L_x_42658:
[----:B------:R-:W-:Y:S01]  /*1b80*/  BSSY B1, `(.L_x_42660) ;  /* 0x0000005000017945 */ /* 0x000fe20003800000 */
[----:B------:R-:W-:Y:S05]  /*1b90*/  @!P3 BRA `(.L_x_42661) ;  /* 0x000000300000b947 */ /* 0x000fea0003800000 */
[----:B-----5:R-:W-:-:S04]  /*1ba0*/  FMUL.FTZ R126, R135, c[0x0][0x1ec] ;  /* 0x00007b00877e7a20 */ /* 0x020fc80000410000 */
[----:B------:R-:W-:-:S04]  /*1bb0*/  FMUL.FTZ R115, R63, R126 ;  /* 0x0000007e3f737220 */ /* 0x000fc80000410000 */
[----:B------:R-:W-:Y:S02]  /*1bc0*/  @P2 FADD.FTZ R115, R91, R115 ;  /* 0x000000735b732221 */ /* 0x000fe40000010000 */
.L_x_42661:
[----:B------:R-:W-:Y:S05]  /*1bd0*/  BSYNC B1 ;  /* 0x0000000000017941 */ /* 0x000fea0003800000 */
.L_x_42660:
[----:B------:R-:W-:Y:S01]  /*1be0*/  HFMA2.MMA R126, -RZ, RZ, 0, 9.5367431640625e-07 ;  /* 0x00000010ff7e7435 */ /* 0x000fe200000001ff */
[----:B------:R-:W-:-:S09]  /*1bf0*/  IADD3 R125, R125, 0x100, RZ ;  /* 0x000001007d7d7810 */ /* 0x000fd20007ffe0ff */
[C---:B------:R-:W-:Y:S01]  /*1c00*/  IMAD.WIDE.U32 R126, R129.reuse, R126, c[0x0][0x188] ;  /* 0x00006200817e7625 */ /* 0x040fe200078e007e */
[----:B------:R-:W-:-:S04]  /*1c10*/  IADD3 R129, R129, 0x100, RZ ;  /* 0x0000010081817810 */ /* 0x000fc80007ffe0ff */
[----:B------:R1:W-:Y:S03]  /*1c20*/  STG.E.128 [R126.64], R112 ;  /* 0x000000707e007986 */ /* 0x0003e6000c101d04 */
.L_x_42653:
[----:B------:R-:W-:Y:S05]  /*1c30*/  BSYNC B0 ;  /* 0x0000000000007941 */ /* 0x000fea0003800000 */
.L_x_42652:
        /* <DEDUP_REMOVED lines=29> */
.L_x_42665:
[----:B-1----:R-:W-:Y:S05]  /*1e10*/  BSYNC B1 ;  /* 0x0000000000017941 */ /* 0x002fea0003800000 */
.L_x_42664:
[----:B------:R-:W-:Y:S01]  /*1e20*/  BSSY B1, `(.L_x_42666) ;  /* 0x0000005000017945 */ /* 0x000fe20003800000 */
[----:B------:R-:W-:Y:S05]  /*1e30*/  @!P3 BRA `(.L_x_42667) ;  /* 0x000000300000b947 */ /* 0x000fea0003800000 */
[----:B-----5:R-:W-:-:S04]  /*1e40*/  FMUL.FTZ R126, R133, c[0x0][0x1ec] ;  /* 0x00007b00857e7a20 */ /* 0x020fc80000410000 */
[----:B------:R-:W-:-:S04]  /*1e50*/  FMUL.FTZ R93, R73, R126 ;  /* 0x0000007e495d7220 */ /* 0x000fc80000410000 */
[----:B------:R-:W-:Y:S02]  /*1e60*/  @P2 FADD.FTZ R93, R89, R93 ;  /* 0x0000005d595d2221 */ /* 0x000fe40000010000 */
.L_x_42667:
[----:B------:R-:W-:Y:S05]  /*1e70*/  BSYNC B1 ;  /* 0x0000000000017941 */ /* 0x000fea0003800000 */
.L_x_42666:
[----:B------:R-:W-:Y:S01]  /*1e80*/  BSSY B1, `(.L_x_42668) ;  /* 0x0000005000017945 */ /* 0x000fe20003800000 */
[----:B------:R-:W-:Y:S05]  /*1e90*/  @!P3 BRA `(.L_x_42669) ;  /* 0x000000300000b947 */ /* 0x000fea0003800000 */
[----:B-----5:R-:W-:-:S04]  /*1ea0*/  FMUL.FTZ R127, R134, c[0x0][0x1ec] ;  /* 0x00007b00867f7a20 */ /* 0x020fc80000410000 */
[----:B------:R-:W-:-:S04]  /*1eb0*/  FMUL.FTZ R94, R74, R127 ;  /* 0x0000007f4a5e7220 */ /* 0x000fc80000410000 */
[----:B------:R-:W-:Y:S02]  /*1ec0*/  @P2 FADD.FTZ R94, R90, R94 ;  /* 0x0000005e5a5e2221 */ /* 0x000fe40000010000 */
.L_x_42669:
[----:B------:R-:W-:Y:S05]  /*1ed0*/  BSYNC B1 ;  /* 0x0000000000017941 */ /* 0x000fea0003800000 */
.L_x_42668:
[----:B------:R-:W-:Y:S01]  /*1ee0*/  BSSY B1, `(.L_x_42670) ;  /* 0x0000005000017945 */ /* 0x000fe20003800000 */
[----:B------:R-:W-:Y:S05]  /*1ef0*/  @!P3 BRA `(.L_x_42671) ;  /* 0x000000300000b947 */ /* 0x000fea0003800000 */
[----:B-----5:R-:W-:-:S04]  /*1f00*/  FMUL.FTZ R126, R135, c[0x0][0x1ec] ;  /* 0x00007b00877e7a20 */ /* 0x020fc80000410000 */
[----:B------:R-:W-:-:S04]  /*1f10*/  FMUL.FTZ R95, R75, R126 ;  /* 0x0000007e4b5f7220 */ /* 0x000fc80000410000 */
[----:B------:R-:W-:Y:S02]  /*1f20*/  @P2 FADD.FTZ R95, R91, R95 ;  /* 0x0000005f5b5f2221 */ /* 0x000fe40000010000 */
.L_x_42671:
[----:B------:R-:W-:Y:S05]  /*1f30*/  BSYNC B1 ;  /* 0x0000000000017941 */ /* 0x000fea0003800000 */
.L_x_42670:
[----:B------:R-:W-:Y:S01]  /*1f40*/  HFMA2.MMA R126, -RZ, RZ, 0, 9.5367431640625e-07 ;  /* 0x00000010ff7e7435 */ /* 0x000fe200000001ff */
[----:B------:R-:W-:-:S09]  /*1f50*/  IADD3 R125, R125, 0x100, RZ ;  /* 0x000001007d7d7810 */ /* 0x000fd20007ffe0ff */
[C---:B------:R-:W-:Y:S01]  /*1f60*/  IMAD.WIDE.U32 R126, R129.reuse, R126, c[0x0][0x188] ;  /* 0x00006200817e7625 */ /* 0x040fe200078e007e */
[----:B------:R-:W-:-:S04]  /*1f70*/  IADD3 R129, R129, 0x100, RZ ;  /* 0x0000010081817810 */ /* 0x000fc80007ffe0ff */
[----:B------:R1:W-:Y:S03]  /*1f80*/  STG.E.128 [R126.64], R92 ;  /* 0x0000005c7e007986 */ /* 0x0003e6000c101d04 */
.L_x_42663:
[----:B------:R-:W-:Y:S05]  /*1f90*/  BSYNC B0 ;  /* 0x0000000000007941 */ /* 0x000fea0003800000 */
.L_x_42662:
        /* <DEDUP_REMOVED lines=29> */
.L_x_42675:
[----:B------:R-:W-:Y:S05]  /*2170*/  BSYNC B1 ;  /* 0x0000000000017941 */ /* 0x000fea0003800000 */
.L_x_42674:
[----:B------:R-:W-:Y:S01]  /*2180*/  BSSY B1, `(.L_x_42676) ;  /* 0x0000005000017945 */ /* 0x000fe20003800000 */
[----:B------:R-:W-:Y:S05]  /*2190*/  @!P2 BRA `(.L_x_42677) ;  /* 0x000000300000a947 */ /* 0x000fea0003800000 */
[----:B-----5:R-:W-:-:S04]  /*21a0*/  FMUL.FTZ R126, R133, c[0x0][0x1ec] ;  /* 0x00007b00857e7a20 */ /* 0x020fc80000410000 */
[----:B------:R-:W-:-:S04]  /*21b0*/  FMUL.FTZ R117, R85, R126 ;  /* 0x0000007e55757220 */ /* 0x000fc80000410000 */
[----:B------:R-:W-:Y:S02]  /*21c0*/  @P1 FADD.FTZ R117, R89, R117 ;  /* 0x0000007559751221 */ /* 0x000fe40000010000 */
.L_x_42677:
[----:B------:R-:W-:Y:S05]  /*21d0*/  BSYNC B1 ;  /* 0x0000000000017941 */ /* 0x000fea0003800000 */
.L_x_42676:
[----:B------:R-:W-:Y:S01]  /*21e0*/  BSSY B1, `(.L_x_42678) ;  /* 0x0000005000017945 */ /* 0x000fe20003800000 */
[----:B------:R-:W-:Y:S05]  /*21f0*/  @!P2 BRA `(.L_x_42679) ;  /* 0x000000300000a947 */ /* 0x000fea0003800000 */
[----:B-----5:R-:W-:-:S04]  /*2200*/  FMUL.FTZ R125, R134, c[0x0][0x1ec] ;  /* 0x00007b00867d7a20 */ /* 0x020fc80000410000 */
[----:B------:R-:W-:-:S04]  /*2210*/  FMUL.FTZ R118, R86, R125 ;  /* 0x0000007d56767220 */ /* 0x000fc80000410000 */
[----:B------:R-:W-:Y:S02]  /*2220*/  @P1 FADD.FTZ R118, R90, R118 ;  /* 0x000000765a761221 */ /* 0x000fe40000010000 */
.L_x_42679:
[----:B------:R-:W-:Y:S05]  /*2230*/  BSYNC B1 ;  /* 0x0000000000017941 */ /* 0x000fea0003800000 */
.L_x_42678:
[----:B------:R-:W-:Y:S01]  /*2240*/  BSSY B1, `(.L_x_42680) ;  /* 0x0000005000017945 */ /* 0x000fe20003800000 */
[----:B------:R-:W-:Y:S05]  /*2250*/  @!P2 BRA `(.L_x_42681) ;  /* 0x000000300000a947 */ /* 0x000fea0003800000 */
[----:B-----5:R-:W-:-:S04]  /*2260*/  FMUL.FTZ R126, R135, c[0x0][0x1ec] ;  /* 0x00007b00877e7a20 */ /* 0x020fc80000410000 */
[----:B------:R-:W-:-:S04]  /*2270*/  FMUL.FTZ R119, R87, R126 ;  /* 0x0000007e57777220 */ /* 0x000fc80000410000 */
[----:B------:R-:W-:Y:S02]  /*2280*/  @P1 FADD.FTZ R119, R91, R119 ;  /* 0x000000775b771221 */ /* 0x000fe40000010000 */
.L_x_42681:
[----:B------:R-:W-:Y:S05]  /*2290*/  BSYNC B1 ;  /* 0x0000000000017941 */ /* 0x000fea0003800000 */
.L_x_42680:
[----:B------:R-:W-:-:S10]  /*22a0*/  HFMA2.MMA R126, -RZ, RZ, 0, 9.5367431640625e-07 ;  /* 0x00000010ff7e7435 */ /* 0x000fd400000001ff */
[----:B------:R-:W-:-:S05]  /*22b0*/  IMAD.WIDE.U32 R126, R129, R126, c[0x0][0x188] ;  /* 0x00006200817e7625 */ /* 0x000fca00078e007e */
[----:B------:R1:W-:Y:S02]  /*22c0*/  STG.E.128 [R126.64], R116 ;  /* 0x000000747e007986 */ /* 0x0003e4000c101d04 */
.L_x_42673:
[----:B------:R-:W-:Y:S05]  /*22d0*/  BSYNC B0 ;  /* 0x0000000000007941 */ /* 0x000fea0003800000 */
.L_x_42672:
        /* <DEDUP_REMOVED lines=41> */
.L_x_42700:
        /* <DEDUP_REMOVED lines=77> */
.L_x_42701:
        /* <DEDUP_REMOVED lines=10> */
[----:B0-----:R-:W-:Y:S02]  /*2ae0*/  @!P1 IADD3 R136, R125, R130, RZ ;  /* 0x000000827d889210 */ /* 0x001fe40007ffe0ff */
[----:B------:R-:W-:Y:S01]  /*2af0*/  CS2R R130, SRZ ;  /* 0x0000000000827805 */ /* 0x000fe2000001ff00 */
[----:B------:R-:W-:Y:S02]  /*2b00*/  MOV R125, RZ ;  /* 0x000000ff007d7202 */ /* 0x000fe40000000f00 */
[----:B------:R-:W-:Y:S01]  /*2b10*/  @!P1 MOV R125, R122 ;  /* 0x0000007a007d9202 */ /* 0x000fe20000000f00 */
[----:B------:R-:W-:Y:S03]  /*2b20*/  BSSY B0, `(.L_x_42684) ;  /* 0x00000d4000007945 */ /* 0x000fe60003800000 */
[----:B------:R-:W-:Y:S01]  /*2b30*/  I2F R141, R125 ;  /* 0x0000007d008d7306 */ /* 0x000fe20000201400 */
[----:B------:R-:W0:Y:S01]  /*2b40*/  @!P1 LDS.64 R130, [R136.X8] ;  /* 0x0000000088829984 */ /* 0x000e220000008a00 */
[----:B------:R-:W-:-:S13]  /*2b50*/  LOP3.LUT P1, RZ, R128, 0x1f, R0, 0xf8, !PT ;  /* 0x0000001f80ff7812 */ /* 0x000fda000782f800 */
[----:B-1----:R-:W-:-:S04]  /*2b60*/  @!P1 LEA R126, P2, R121, c[0x0][0x1a0], 0x2 ;  /* 0x00006800797e9a11 */ /* 0x002fc800078410ff */
        /* <DEDUP_REMOVED lines=16> */
[----:B--2---:R-:W-:Y:S01]  /*2c70*/  FADD.FTZ R131, R136, R131 ;  /* 0x0000008388837221 */ /* 0x004fe20000010000 */
[----:B-1----:R-:W-:Y:S01]  /*2c80*/  IADD3 R142, R138, R145, RZ ;  /* 0x000000918a8e7210 */ /* 0x002fe20007ffe0ff */
[----:B------:R-:W-:-:S05]  /*2c90*/  FMUL.FTZ R137, R137, R141 ;  /* 0x0000008d89897220 */ /* 0x000fca0000410000 */
[----:B------:R-:W1:Y:S01]  /*2ca0*/  I2F R138, R142 ;  /* 0x0000008e008a7306 */ /* 0x000e620000201400 */
[----:B------:R-:W-:Y:S01]  /*2cb0*/  FMUL.FTZ R137, R137, R124 ;  /* 0x0000007c89897220 */ /* 0x000fe20000410000 */
[----:B------:R-:W-:Y:S01]  /*2cc0*/  SHFL.DOWN PT, R141, R142, 0x1, 0x1f ;  /* 0x08201f008e8d7f89 */ /* 0x000fe200000e0000 */
[----:B0-----:R-:W-:-:S05]  /*2cd0*/  FMUL.FTZ R130, R140, R143 ;  /* 0x0000008f8c827220 */ /* 0x001fca0000410000 */
[----:B------:R-:W0:Y:S01]  /*2ce0*/  I2F R145, R145 ;  /* 0x0000009100917306 */ /* 0x000e220000201400 */
[----:B------:R-:W-:Y:S01]  /*2cf0*/  FFMA.FTZ R131, R140, R137, R131 ;  /* 0x000000898c837223 */ /* 0x000fe20000010083 */
[----:B------:R-:W0:Y:S04]  /*2d00*/  SHFL.DOWN PT, R125, R130, 0x2, 0x1f ;  /* 0x08401f00827d7f89 */ /* 0x000e2800000e0000 */
[----:B------:R-:W2:Y:S02]  /*2d10*/  SHFL.DOWN PT, R124, R131, 0x2, 0x1f ;  /* 0x08401f00837c7f89 */ /* 0x000ea400000e0000 */
[----:B-1----:R-:W1:Y:S01]  /*2d20*/  MUFU.RCP R136, R138 ;  /* 0x0000008a00887308 */ /* 0x002e620000001000 */
[----:B0-----:R-:W-:Y:S02]  /*2d30*/  FMUL.FTZ R137, R125, R145 ;  /* 0x000000917d897220 */ /* 0x001fe40000410000 */
[----:B------:R-:W-:-:S02]  /*2d40*/  FADD.FTZ R125, R130, -R125 ;  /* 0x8000007d827d7221 */ /* 0x000fc40000010000 */
[----:B------:R-:W-:Y:S02]  /*2d50*/  FFMA.FTZ R137, R139, R130, R137 ;  /* 0x000000828b897223 */ /* 0x000fe40000010089 */
[----:B------:R-:W-:Y:S02]  /*2d60*/  FMUL.FTZ R130, R125, R125 ;  /* 0x0000007d7d827220 */ /* 0x000fe40000410000 */
[----:B-1----:R-:W-:Y:S02]  /*2d70*/  FMUL.FTZ R137, R136, R137 ;  /* 0x0000008988897220 */ /* 0x002fe40000410000 */
[----:B------:R-:W-:Y:S01]  /*2d80*/  FMUL.FTZ R130, R139, R130 ;  /* 0x000000828b827220 */ /* 0x000fe20000410000 */
[----:B------:R-:W-:Y:S01]  /*2d90*/  IADD3 R139, R142, R141, RZ ;  /* 0x0000008d8e8b7210 */ /* 0x000fe20007ffe0ff */
[----:B--2---:R-:W-:Y:S01]  /*2da0*/  FADD.FTZ R125, R131, R124 ;  /* 0x0000007c837d7221 */ /* 0x004fe20000010000 */
[----:B------:R-:W-:Y:S01]  /*2db0*/  I2F R141, R141 ;  /* 0x0000008d008d7306 */ /* 0x000fe20000201400 */
[----:B------:R-:W0:Y:S01]  /*2dc0*/  SHFL.DOWN PT, R124, R137, 0x1, 0x1f ;  /* 0x08201f00897c7f89 */ /* 0x000e2200000e0000 */
[----:B------:R-:W-:-:S04]  /*2dd0*/  FMUL.FTZ R130, R130, R145 ;  /* 0x0000009182827220 */ /* 0x000fc80000410000 */
[----:B------:R-:W-:Y:S02]  /*2de0*/  FFMA.FTZ R125, R136, R130, R125 ;  /* 0x00000082887d7223 */ /* 0x000fe4000001007d */
[----:B------:R-:W1:Y:S03]  /*2df0*/  I2F R139, R139 ;  /* 0x0000008b008b7306 */ /* 0x000e660000201400 */
[----:B------:R-:W2:Y:S05]  /*2e00*/  SHFL.DOWN PT, R130, R125, 0x1, 0x1f ;  /* 0x08201f007d827f89 */ /* 0x000eaa00000e0000 */
        /* <DEDUP_REMOVED lines=47> */
.L_x_42687:
[----:B------:R-:W-:Y:S05]  /*3100*/  BSYNC B1 ;  /* 0x0000000000017941 */ /* 0x000fea0003800000 */
.L_x_42686:
        /* <DEDUP_REMOVED lines=19> */
.L_x_42689:
[----:B------:R-:W-:Y:S05]  /*3240*/  BSYNC B1 ;  /* 0x0000000000017941 */ /* 0x000fea0003800000 */
.L_x_42688:
        /* <DEDUP_REMOVED lines=19> */
.L_x_42691:
[----:B------:R-:W-:Y:S05]  /*3380*/  BSYNC B1 ;  /* 0x0000000000017941 */ /* 0x000fea0003800000 */
.L_x_42690:
        /* <DEDUP_REMOVED lines=19> */
.L_x_42693:
[----:B------:R-:W-:Y:S05]  /*34c0*/  BSYNC B1 ;  /* 0x0000000000017941 */ /* 0x000fea0003800000 */
.L_x_42692:
        /* <DEDUP_REMOVED lines=19> */
.L_x_42695:
[----:B------:R-:W-:Y:S05]  /*3600*/  BSYNC B1 ;  /* 0x0000000000017941 */ /* 0x000fea0003800000 */
.L_x_42694:
        /* <DEDUP_REMOVED lines=19> */
.L_x_42697:
[----:B------:R-:W-:Y:S05]  /*3740*/  BSYNC B1 ;  /* 0x0000000000017941 */ /* 0x000fea0003800000 */
.L_x_42696:
[----:B------:R-:W-:-:S13]  /*3750*/  ISETP.GE.U32.AND P1, PT, R2, 0x700, PT ;  /* 0x000007000200780c */ /* 0x000fda0003f26070 */
        /* <DEDUP_REMOVED lines=16> */
.L_x_42685:
[----:B0-----:R-:W-:Y:S05]  /*3860*/  BSYNC B0 ;  /* 0x0000000000007941 */ /* 0x001fea0003800000 */
.L_x_42684:
[----:B------:R-:W-:Y:S02]  /*3870*/  LOP3.LUT P1, RZ, R120, 0xff, RZ, 0xc0, !PT ;  /* 0x000000ff78ff7812 */ /* 0x000fe4000782c0ff */
[----:B------:R-:W-:Y:S02]  /*3880*/  IADD3 R121, R121, c[0x0][0x160], RZ ;  /* 0x0000580079797a10 */ /* 0x000fe40007ffe0ff */
[----:B------:R-:W-:Y:S02]  /*3890*/  SEL R120, RZ, 0x1, P1 ;  /* 0x00000001ff787807 */ /* 0x000fe40000800000 */
[----:B------:R-:W-:-:S13]  /*38a0*/  ISETP.GE.AND P1, PT, R121, c[0x0][0x164], PT ;  /* 0x0000590079007a0c */ /* 0x000fda0003f26270 */
[----:B------:R-:W-:Y:S01]  /*38b0*/  @P1 CALL.REL.NOINC `(.L_x_42698) ;  /* 0x0000001000001944 */ /* 0x000fe20003c00000 */
[----:B------:R-:W-:Y:S05]  /*38c0*/  BRA `(.L_x_42699) ;  /* 0xffffd18000007947 */ /* 0x000fea000383ffff */
.L_x_42698:
[----:B------:R-:W-:Y:S05]  /*38d0*/  EXIT ;  /* 0x000000000000794d */ /* 0x000fea0003800000 */
.L_x_42682:
[----:B------:R-:W-:Y:S01]  /*38e0*/  HFMA2.MMA R131, -RZ, RZ, 0, 1.847743988037109375e-06 ;  /* 0x0000001fff837435 */ /* 0x000fe200000001ff */
[----:B------:R-:W-:Y:S02]  /*38f0*/  MOV R138, 0x1 ;  /* 0x00000001008a7802 */ /* 0x000fe40000000f00 */
[----:B------:R-:W-:Y:S02]  /*3900*/  MOV R140, 0xffffffff ;  /* 0xffffffff008c7802 */ /* 0x000fe40000000f00 */
[----:B------:R-:W-:Y:S02]  /*3910*/  MOV R128, 0x3930 ;  /* 0x0000393000807802 */ /* 0x000fe40000000f00 */
[----:B0----5:R-:W-:Y:S05]  /*3920*/  CALL.REL.NOINC `($__internal_150_$__cuda_sm70_shflsync_bfly_p) ;  /* 0x0000074000007944 */ /* 0x021fea0003c00000 */
[----:B-1----:R-:W-:Y:S01]  /*3930*/  MOV R126, R131 ;  /* 0x00000083007e7202 */ /* 0x002fe20000000f00 */
[----:B0-----:R-:W-:Y:S05]  /*3940*/  BRA `(.L_x_42700) ;  /* 0xffffec2000007947 */ /* 0x001fea000383ffff */
.L_x_42683:
[----:B------:R-:W-:Y:S01]  /*3950*/  HFMA2.MMA R138, -RZ, RZ, 0, 1.1920928955078125e-07 ;  /* 0x00000002ff8a7435 */ /* 0x000fe200000001ff */
[----:B------:R-:W-:Y:S02]  /*3960*/  MOV R131, 0x1f ;  /* 0x0000001f00837802 */ /* 0x000fe40000000f00 */
[----:B------:R-:W-:Y:S02]  /*3970*/  MOV R140, 0xffffffff ;  /* 0xffffffff008c7802 */ /* 0x000fe40000000f00 */
[----:B------:R-:W-:-:S02]  /*3980*/  MOV R128, 0x39a0 ;  /* 0x000039a000807802 */ /* 0x000fc40000000f00 */
[----:B0----5:R-:W-:Y:S05]  /*3990*/  CALL.REL.NOINC `($__internal_150_$__cuda_sm70_shflsync_bfly_p) ;  /* 0x000006d000007944 */ /* 0x021fea0003c00000 */
[----:B0-----:R-:W-:Y:S01]  /*39a0*/  HFMA2.MMA R138, -RZ, RZ, 0, 2.384185791015625e-07 ;  /* 0x00000004ff8a7435 */ /* 0x001fe200000001ff */
[----:B-1----:R-:W-:Y:S01]  /*39b0*/  FADD.FTZ R127, R127, R131 ;  /* 0x000000837f7f7221 */ /* 0x002fe20000010000 */
[----:B------:R-:W-:-:S02]  /*39c0*/  MOV R131, 0x1f ;  /* 0x0000001f00837802 */ /* 0x000fc40000000f00 */
[----:B------:R-:W-:Y:S02]  /*39d0*/  MOV R140, 0xffffffff ;  /* 0xffffffff008c7802 */ /* 0x000fe40000000f00 */
[----:B------:R-:W-:Y:S02]  /*39e0*/  MOV R128, 0x3a00 ;  /* 0x00003a0000807802 */ /* 0x000fe40000000f00 */
[----:B------:R-:W-:Y:S05]  /*39f0*/  CALL.REL.NOINC `($__internal_150_$__cuda_sm70_shflsync_bfly_p) ;  /* 0x0000067000007944 */ /* 0x000fea0003c00000 */
[----:B0-----:R-:W-:Y:S01]  /*3a00*/  HFMA2.MMA R138, -RZ, RZ, 0, 4.76837158203125e-07 ;  /* 0x00000008ff8a7435 */ /* 0x001fe200000001ff */
[----:B-1----:R-:W-:Y:S01]  /*3a10*/  FADD.FTZ R127, R127, R131 ;  /* 0x000000837f7f7221 */ /* 0x002fe20000010000 */
[----:B------:R-:W-:Y:S02]  /*3a20*/  MOV R131, 0x1f ;  /* 0x0000001f00837802 */ /* 0x000fe40000000f00 */
[----:B------:R-:W-:Y:S02]  /*3a30*/  MOV R140, 0xffffffff ;  /* 0xffffffff008c7802 */ /* 0x000fe40000000f00 */
[----:B------:R-:W-:Y:S02]  /*3a40*/  MOV R128, 0x3a60 ;  /* 0x00003a6000807802 */ /* 0x000fe40000000f00 */
[----:B------:R-:W-:Y:S05]  /*3a50*/  CALL.REL.NOINC `($__internal_150_$__cuda_sm70_shflsync_bfly_p) ;  /* 0x0000061000007944 */ /* 0x000fea0003c00000 */
[----:B0-----:R-:W-:Y:S01]  /*3a60*/  HFMA2.MMA R138, -RZ, RZ, 0, 9.5367431640625e-07 ;  /* 0x00000010ff8a7435 */ /* 0x001fe200000001ff */
[----:B-1----:R-:W-:Y:S01]  /*3a70*/  FADD.FTZ R127, R127, R131 ;  /* 0x000000837f7f7221 */ /* 0x002fe20000010000 */
[----:B------:R-:W-:-:S02]  /*3a80*/  MOV R131, 0x1f ;  /* 0x0000001f00837802 */ /* 0x000fc40000000f00 */
[----:B------:R-:W-:Y:S02]  /*3a90*/  MOV R140, 0xffffffff ;  /* 0xffffffff008c7802 */ /* 0x000fe40000000f00 */
[----:B------:R-:W-:Y:S02]  /*3aa0*/  MOV R128, 0x3ac0 ;  /* 0x00003ac000807802 */ /* 0x000fe40000000f00 */
[----:B------:R-:W-:Y:S05]  /*3ab0*/  CALL.REL.NOINC `($__internal_150_$__cuda_sm70_shflsync_bfly_p) ;  /* 0x000005b000007944 */ /* 0x000fea0003c00000 */
        /* <DEDUP_REMOVED lines=64> */
[----:B------:R-:W-:Y:S05]  /*3ec0*/  CALL.REL.NOINC `($__internal_150_$__cuda_sm70_shflsync_bfly_p) ;  /* 0x000001a000007944 */ /* 0x000fea0003c00000 */
[----:B0-----:R-:W-:Y:S01]  /*3ed0*/  HFMA2.MMA R138, -RZ, RZ, 0, 1.1920928955078125e-07 ;  /* 0x00000002ff8a7435 */ /* 0x001fe200000001ff */
[----:B-1----:R-:W-:Y:S01]  /*3ee0*/  FADD.FTZ R127, R130, R131 ;  /* 0x00000083827f7221 */ /* 0x002fe20000010000 */
[----:B------:R-:W-:Y:S02]  /*3ef0*/  MOV R131, 0x1f ;  /* 0x0000001f00837802 */ /* 0x000fe40000000f00 */
[----:B------:R-:W-:Y:S02]  /*3f00*/  MOV R140, 0xffffffff ;  /* 0xffffffff008c7802 */ /* 0x000fe40000000f00 */
[----:B------:R-:W-:Y:S02]  /*3f10*/  MOV R128, 0x3f30 ;  /* 0x00003f3000807802 */ /* 0x000fe40000000f00 */
[----:B------:R-:W-:Y:S05]  /*3f20*/  CALL.REL.NOINC `($__internal_150_$__cuda_sm70_shflsync_bfly_p) ;  /* 0x0000014000007944 */ /* 0x000fea0003c00000 */
[----:B0-----:R-:W-:Y:S01]  /*3f30*/  HFMA2.MMA R138, -RZ, RZ, 0, 2.384185791015625e-07 ;  /* 0x00000004ff8a7435 */ /* 0x001fe200000001ff */
[----:B-1----:R-:W-:Y:S01]  /*3f40*/  FADD.FTZ R127, R127, R131 ;  /* 0x000000837f7f7221 */ /* 0x002fe20000010000 */
[----:B------:R-:W-:Y:S02]  /*3f50*/  MOV R131, 0x1f ;  /* 0x0000001f00837802 */ /* 0x000fe40000000f00 */
[----:B------:R-:W-:-:S02]  /*3f60*/  MOV R140, 0xffffffff ;  /* 0xffffffff008c7802 */ /* 0x000fc40000000f00 */
        /* <DEDUP_REMOVED lines=8> */
[----:B-1----:R-:W-:Y:S01]  /*3ff0*/  FADD.FTZ R136, R127, R131 ;  /* 0x000000837f887221 */ /* 0x002fe20000010000 */
[----:B0-----:R-:W-:Y:S01]  /*4000*/  HFMA2.MMA R138, -RZ, RZ, 0, 9.5367431640625e-07 ;  /* 0x00000010ff8a7435 */ /* 0x001fe200000001ff */
[----:B------:R-:W-:Y:S02]  /*4010*/  MOV R131, 0x1f ;  /* 0x0000001f00837802 */ /* 0x000fe40000000f00 */
[----:B------:R-:W-:-:S02]  /*4020*/  MOV R140, 0xffffffff ;  /* 0xffffffff008c7802 */ /* 0x000fc40000000f00 */
[----:B------:R-:W-:Y:S02]  /*4030*/  MOV R127, R136 ;  /* 0x00000088007f7202 */ /* 0x000fe40000000f00 */
[----:B------:R-:W-:Y:S02]  /*4040*/  MOV R128, 0x4060 ;  /* 0x0000406000807802 */ /* 0x000fe40000000f00 */
[----:B------:R-:W-:Y:S05]  /*4050*/  CALL.REL.NOINC `($__internal_150_$__cuda_sm70_shflsync_bfly_p) ;  /* 0x0000001000007944 */ /* 0x000fea0003c00000 */
[----:B01----:R-:W-:Y:S05]  /*4060*/  BRA `(.L_x_42701) ;  /* 0xffffe9d000007947 */ /* 0x003fea000383ffff */
        .weak           $__internal_150_$__cuda_sm70_shflsync_bfly_p
        .type           $__internal_150_$__cuda_sm70_shflsync_bfly_p,@function
        .size           $__internal_150_$__cuda_sm70_shflsync_bfly_p,(.L_x_44990 - $__internal_150_$__cuda_sm70_shflsync_bfly_p)
$__internal_150_$__cuda_sm70_shflsync_bfly_p:
[----:B------:R-:W-:Y:S01]  /*4070*/  HFMA2.MMA R129, -RZ, RZ, 0, 0 ;  /* 0x00000000ff817435 */ /* 0x000fe200000001ff */
[----:B------:R-:W-:Y:S04]  /*4080*/  WARPSYNC R140 ;  /* 0x0000008c00007348 */ /* 0x000fe80003800000 */
[----:B------:R0:W1:Y:S01]  /*4090*/  SHFL.BFLY PT, R131, R127, R138, R131 ;  /* 0x0c00008a7f837389 */ /* 0x00006200000e0083 */
[----:B------:R-:W-:Y:S05]  /*40a0*/  RET.REL.NODEC R128 `(_ZN10layer_norm13ln_fwd_kernelINS_13Kernel_traitsIfffffjLj7168ELj1ELj1ELj8ELj16ENS_18Kernel_traits_baseILj7168EfffffjLj256EEEEELb0ELb1ELb1ELb0EEEvNS_9FwdParamsE) ;  /* 0xffffbf5080007950 */ /* 0x000fea0003c3ffff */
.L_x_42702:
        /* <DEDUP_REMOVED lines=13> */
.L_x_44990:


//--------------------- .text._ZN10layer_norm13ln_fwd_kernelINS_13Kernel_traitsIfffffjLj7168ELj1ELj1ELj8ELj16ENS_18Kernel_traits_baseILj7168EfffffjLj256EEEEELb0ELb1ELb1ELb1EEEvNS_9FwdParamsE --------------------------
	.section	.text._ZN10layer_norm13ln_fwd_kernelINS_13Kernel_traitsIfffffjLj7168ELj1ELj1ELj8ELj16ENS_18Kernel_traits_baseILj7168EfffffjLj256EEEEELb0ELb1ELb1ELb1EEEvNS_9FwdParamsE,"ax",@progbits
	.sectioninfo	@"SHI_REGISTERS=146"
	.align	128
        .global         _ZN10layer_norm13ln_fwd_kernelINS_13Kernel_traitsIfffffjLj7168ELj1ELj1ELj8ELj16ENS_18Kernel_traits_baseILj7168EfffffjLj256EEEEELb0ELb1ELb1ELb1EEEvNS_9FwdParamsE
        .type           _ZN10layer_norm13ln_fwd_kernelINS_13Kernel_traitsIfffffjLj7168ELj1ELj1ELj8ELj16ENS_18Kernel_traits_baseILj7168EfffffjLj256EEEEELb0ELb1ELb1ELb1EEEvNS_9FwdParamsE,@function
        .size           _ZN10layer_norm13ln_fwd_kernelINS_13Kernel_traitsIfffffjLj7168ELj1ELj1ELj8ELj16ENS_18Kernel_traits_baseILj7168EfffffjLj256EEEEELb0ELb1ELb1ELb1EEEvNS_9FwdParamsE,(.L_x_44991 - _ZN10layer_norm13ln_fwd_kernelINS_13Kernel_traitsIfffffjLj7168ELj1ELj1ELj8ELj16ENS_18Kernel_traits_baseILj7168EfffffjLj256EEEEELb0ELb1ELb1ELb1EEEvNS_9FwdParamsE)
        .other          _ZN10layer_norm13ln_fwd_kernelINS_13Kernel_traitsIfffffjLj7168ELj1ELj1ELj8ELj16ENS_18Kernel_traits_baseILj7168EfffffjLj256EEEEELb0ELb1ELb1ELb1EEEvNS_9FwdParamsE,@"STO_CUDA_ENTRY STV_DEFAULT"
_ZN10layer_norm13ln_fwd_kernelINS_13Kernel_traitsIfffffjLj7168ELj1ELj1ELj8ELj16ENS_18Kernel_traits_baseILj7168EfffffjLj256EEEEELb0ELb1ELb1ELb1EEEvNS_9FwdParamsE:
.text._ZN10layer_norm13ln_fwd_kernelINS_13Kernel_traitsIfffffjLj7168ELj1ELj1ELj8ELj16ENS_18Kernel_traits_baseILj7168EfffffjLj256EEEEELb0ELb1ELb1ELb1EEEvNS_9FwdParamsE:
        /* <DEDUP_REMOVED lines=56> */
.L_x_42764:
        /* <DEDUP_REMOVED lines=12> */
[----:B-----5:R0:W5:Y:S04]  /*0440*/  LDG.E R124, [R124.64] ;  /* 0x000000047c7c7981 */ /* 0x020168000c1e1900 */
[----:B-1----:R-:W3:Y:S01]  /*0450*/  @P0 LDG.E.128 R88, [R98.64] ;  /* 0x0000000462580981 */ /* 0x002ee2000c1e1d00 */
        /* <DEDUP_REMOVED lines=32> */
.L_x_42704:
[----:B0-----:R-:W-:Y:S05]  /*0660*/  BSYNC B0 ;  /* 0x0000000000007941 */ /* 0x001fea0003800000 */
.L_x_42703:
[----:B------:R-:W-:Y:S01]  /*0670*/  BSSY B0, `(.L_x_42705) ;  /* 0x0000005000007945 */ /* 0x000fe20003800000 */
[----:B------:R-:W-:Y:S05]  /*0680*/  @!P6 BRA `(.L_x_42706) ;  /* 0x000000300000e947 */ /* 0x000fea0003800000 */
[----:B-----5:R-:W-:-:S04]  /*0690*/  FMUL.FTZ R102, R93, c[0x0][0x1ec] ;  /* 0x00007b005d667a20 */ /* 0x020fc80000410000 */
[----:B------:R-:W-:-:S04]  /*06a0*/  FMUL.FTZ R97, R61, R102 ;  /* 0x000000663d617220 */ /* 0x000fc80000410000 */
[----:B------:R-:W-:Y:S02]  /*06b0*/  @P0 FADD.FTZ R97, R89, R97 ;  /* 0x0000006159610221 */ /* 0x000fe40000010000 */
.L_x_42706:
[----:B------:R-:W-:Y:S05]  /*06c0*/  BSYNC B0 ;  /* 0x0000000000007941 */ /* 0x000fea0003800000 */
.L_x_42705:
[----:B------:R-:W-:Y:S01]  /*06d0*/  BSSY B0, `(.L_x_42707) ;  /* 0x0000005000007945 */ /* 0x000fe20003800000 */
[----:B------:R-:W-:Y:S05]  /*06e0*/  @!P6 BRA `(.L_x_42708) ;  /* 0x000000300000e947 */ /* 0x000fea0003800000 */
[----:B-----5:R-:W-:-:S04]  /*06f0*/  FMUL.FTZ R103, R94, c[0x0][0x1ec] ;  /* 0x00007b005e677a20 */ /* 0x020fc80000410000 */
[----:B------:R-:W-:-:S04]  /*0700*/  FMUL.FTZ R98, R62, R103 ;  /* 0x000000673e627220 */ /* 0x000fc80000410000 */
[----:B------:R-:W-:Y:S02]  /*0710*/  @P0 FADD.FTZ R98, R90, R98 ;  /* 0x000000625a620221 */ /* 0x000fe40000010000 */
.L_x_42708:
[----:B------:R-:W-:Y:S05]  /*0720*/  BSYNC B0 ;  /* 0x0000000000007941 */ /* 0x000fea0003800000 */
.L_x_42707:
[----:B------:R-:W-:Y:S01]  /*0730*/  BSSY B0, `(.L_x_42709) ;  /* 0x0000005000007945 */ /* 0x000fe20003800000 */
[----:B------:R-:W-:Y:S05]  /*0740*/  @!P6 BRA `(.L_x_42710) ;  /* 0x000000300000e947 */ /* 0x000fea0003800000 */
[----:B-----5:R-:W-:-:S04]  /*0750*/  FMUL.FTZ R102, R95, c[0x0][0x1ec] ;  /* 0x00007b005f667a20 */ /* 0x020fc80000410000 */
[----:B------:R-:W-:-:S04]  /*0760*/  FMUL.FTZ R99, R63, R102 ;  /* 0x000000663f637220 */ /* 0x000fc80000410000 */
[----:B------:R-:W-:Y:S02]  /*0770*/  @P0 FADD.FTZ R99, R91, R99 ;  /* 0x000000635b630221 */ /* 0x000fe40000010000 */
.L_x_42710:
[----:B------:R-:W-:Y:S05]  /*0780*/  BSYNC B0 ;  /* 0x0000000000007941 */ /* 0x000fea0003800000 */
.L_x_42709:
        /* <DEDUP_REMOVED lines=25> */
.L_x_42712:
[----:B------:R-:W-:Y:S05]  /*0920*/  BSYNC B0 ;  /* 0x0000000000007941 */ /* 0x000fea0003800000 */
.L_x_42711:
[----:B------:R-:W-:Y:S01]  /*0930*/  BSSY B0, `(.L_x_42713) ;  /* 0x0000005000007945 */ /* 0x000fe20003800000 */
[----:B------:R-:W-:Y:S05]  /*0940*/  @!P6 BRA `(.L_x_42714) ;  /* 0x000000300000e947 */ /* 0x000fea0003800000 */
[----:B-----5:R-:W-:-:S04]  /*0950*/  FMUL.FTZ R104, R93, c[0x0][0x1ec] ;  /* 0x00007b005d687a20 */ /* 0x020fc80000410000 */
[----:B------:R-:W-:-:S04]  /*0960*/  FMUL.FTZ R101, R65, R104 ;  /* 0x0000006841657220 */ /* 0x000fc80000410000 */
[----:B------:R-:W-:Y:S02]  /*0970*/  @P0 FADD.FTZ R101, R89, R101 ;  /* 0x0000006559650221 */ /* 0x000fe40000010000 */
.L_x_42714:
[----:B------:R-:W-:Y:S05]  /*0980*/  BSYNC B0 ;  /* 0x0000000000007941 */ /* 0x000fea0003800000 */
.L_x_42713:
[----:B------:R-:W-:Y:S01]  /*0990*/  BSSY B0, `(.L_x_42715) ;  /* 0x0000005000007945 */ /* 0x000fe20003800000 */
[----:B------:R-:W-:Y:S05]  /*09a0*/  @!P6 BRA `(.L_x_42716) ;  /* 0x000000300000e947 */ /* 0x000fea0003800000 */
[----:B-----5:R-:W-:-:S04]  /*09b0*/  FMUL.FTZ R105, R94, c[0x0][0x1ec] ;  /* 0x00007b005e697a20 */ /* 0x020fc80000410000 */
[----:B------:R-:W-:-:S04]  /*09c0*/  FMUL.FTZ R102, R66, R105 ;  /* 0x0000006942667220 */ /* 0x000fc80000410000 */
[----:B------:R-:W-:Y:S02]  /*09d0*/  @P0 FADD.FTZ R102, R90, R102 ;  /* 0x000000665a660221 */ /* 0x000fe40000010000 */
.L_x_42716:
[----:B------:R-:W-:Y:S05]  /*09e0*/  BSYNC B0 ;  /* 0x0000000000007941 */ /* 0x000fea0003800000 */
.L_x_42715:
[----:B------:R-:W-:Y:S01]  /*09f0*/  BSSY B0, `(.L_x_42717) ;  /* 0x0000005000007945 */ /* 0x000fe20003800000 */
[----:B------:R-:W-:Y:S05]  /*0a00*/  @!P6 BRA `(.L_x_42718) ;  /* 0x000000300000e947 */ /* 0x000fea0003800000 */
[----:B-----5:R-:W-:-:S04]  /*0a10*/  FMUL.FTZ R104, R95, c[0x0][0x1ec] ;  /* 0x00007b005f687a20 */ /* 0x020fc80000410000 */
[----:B------:R-:W-:-:S04]  /*0a20*/  FMUL.FTZ R103, R67, R104 ;  /* 0x0000006843677220 */ /* 0x000fc80000410000 */
[----:B------:R-:W-:Y:S02]  /*0a30*/  @P0 FADD.FTZ R103, R91, R103 ;  /* 0x000000675b670221 */ /* 0x000fe40000010000 */
.L_x_42718:
[----:B------:R-:W-:Y:S05]  /*0a40*/  BSYNC B0 ;  /* 0x0000000000007941 */ /* 0x000fea0003800000 */
.L_x_42717:
        /* <DEDUP_REMOVED lines=25> */
.L_x_42720:
[----:B------:R-:W-:Y:S05]  /*0be0*/  BSYNC B0 ;  /* 0x0000000000007941 */ /* 0x000fea0003800000 */
.L_x_42719:
[----:B------:R-:W-:Y:S01]  /*0bf0*/  BSSY B0, `(.L_x_42721) ;  /* 0x0000005000007945 */ /* 0x000fe20003800000 */
[----:B------:R-:W-:Y:S05]  /*0c00*/  @!P6 BRA `(.L_x_42722) ;  /* 0x000000300000e947 */ /* 0x000fea0003800000 */
[----:B-----5:R-:W-:-:S04]  /*0c10*/  FMUL.FTZ R108, R93, c[0x0][0x1ec] ;  /* 0x00007b005d6c7a20 */ /* 0x020fc80000410000 */
[----:B------:R-:W-:-:S04]  /*0c20*/  FMUL.FTZ R105, R69, R108 ;  /* 0x0000006c45697220 */ /* 0x000fc80000410000 */
[----:B------:R-:W-:Y:S02]  /*0c30*/  @P0 FADD.FTZ R105, R89, R105 ;  /* 0x0000006959690221 */ /* 0x000fe40000010000 */
.L_x_42722:
[----:B------:R-:W-:Y:S05]  /*0c40*/  BSYNC B0 ;  /* 0x0000000000007941 */ /* 0x000fea0003800000 */
.L_x_42721:
[----:B------:R-:W-:Y:S01]  /*0c50*/  BSSY B0, `(.L_x_42723) ;  /* 0x0000005000007945 */ /* 0x000fe20003800000 */
[----:B------:R-:W-:Y:S05]  /*0c60*/  @!P6 BRA `(.L_x_42724) ;  /* 0x000000300000e947 */ /* 0x000fea0003800000 */
[----:B-----5:R-:W-:-:S04]  /*0c70*/  FMUL.FTZ R109, R94, c[0x0][0x1ec] ;  /* 0x00007b005e6d7a20 */ /* 0x020fc80000410000 */
[----:B------:R-:W-:-:S04]  /*0c80*/  FMUL.FTZ R106, R70, R109 ;  /* 0x0000006d466a7220 */ /* 0x000fc80000410000 */
[----:B------:R-:W-:Y:S02]  /*0c90*/  @P0 FADD.FTZ R106, R90, R106 ;  /* 0x0000006a5a6a0221 */ /* 0x000fe40000010000 */
.L_x_42724:
[----:B------:R-:W-:Y:S05]  /*0ca0*/  BSYNC B0 ;  /* 0x0000000000007941 */ /* 0x000fea0003800000 */
.L_x_42723:
[----:B------:R-:W-:Y:S01]  /*0cb0*/  BSSY B0, `(.L_x_42725) ;  /* 0x0000005000007945 */ /* 0x000fe20003800000 */
[----:B------:R-:W-:Y:S05]  /*0cc0*/  @!P6 BRA `(.L_x_42726) ;  /* 0x000000300000e947 */ /* 0x000fea0003800000 */
[----:B-----5:R-:W-:-:S04]  /*0cd0*/  FMUL.FTZ R108, R95, c[0x0][0x1ec] ;  /* 0x00007b005f6c7a20 */ /* 0x020fc80000410000 */
[----:B------:R-:W-:-:S04]  /*0ce0*/  FMUL.FTZ R107, R71, R108 ;  /* 0x0000006c476b7220 */ /* 0x000fc80000410000 */
[----:B------:R-:W-:Y:S02]  /*0cf0*/  @P0 FADD.FTZ R107, R91, R107 ;  /* 0x0000006b5b6b0221 */ /* 0x000fe40000010000 */
.L_x_42726:
[----:B------:R-:W-:Y:S05]  /*0d00*/  BSYNC B0 ;  /* 0x0000000000007941 */ /* 0x000fea0003800000 */
.L_x_42725:
        /* <DEDUP_REMOVED lines=25> */
.L_x_42728:
[----:B------:R-:W-:Y:S05]  /*0ea0*/  BSYNC B0 ;  /* 0x0000000000007941 */ /* 0x000fea0003800000 */
.L_x_42727:
[----:B------:R-:W-:Y:S01]  /*0eb0*/  BSSY B0, `(.L_x_42729) ;  /* 0x0000005000007945 */ /* 0x000fe20003800000 */
[----:B------:R-:W-:Y:S05]  /*0ec0*/  @!P6 BRA `(.L_x_42730) ;  /* 0x000000300000e947 */ /* 0x000fea0003800000 */
[----:B-----5:R-:W-:-:S04]  /*0ed0*/  FMUL.FTZ R112, R93, c[0x0][0x1ec] ;  /* 0x00007b005d707a20 */ /* 0x020fc80000410000 */
[----:B------:R-:W-:-:S04]  /*0ee0*/  FMUL.FTZ R109, R73, R112 ;  /* 0x00000070496d7220 */ /* 0x000fc80000410000 */
[----:B------:R-:W-:Y:S02]  /*0ef0*/  @P0 FADD.FTZ R109, R89, R109 ;  /* 0x0000006d596d0221 */ /* 0x000fe40000010000 */
.L_x_42730:
[----:B------:R-:W-:Y:S05]  /*0f00*/  BSYNC B0 ;  /* 0x0000000000007941 */ /* 0x000fea0003800000 */
.L_x_42729:
[----:B------:R-:W-:Y:S01]  /*0f10*/  BSSY B0, `(.L_x_42731) ;  /* 0x0000005000007945 */ /* 0x000fe20003800000 */
[----:B------:R-:W-:Y:S05]  /*0f20*/  @!P6 BRA `(.L_x_42732) ;  /* 0x000000300000e947 */ /* 0x000fea0003800000 */
[----:B-----5:R-:W-:-:S04]  /*0f30*/  FMUL.FTZ R113, R94, c[0x0][0x1ec] ;  /* 0x00007b005e717a20 */ /* 0x020fc80000410000 */
[----:B------:R-:W-:-:S04]  /*0f40*/  FMUL.FTZ R110, R74, R113 ;  /* 0x000000714a6e7220 */ /* 0x000fc80000410000 */
[----:B------:R-:W-:Y:S02]  /*0f50*/  @P0 FADD.FTZ R110, R90, R110 ;  /* 0x0000006e5a6e0221 */ /* 0x000fe40000010000 */
.L_x_42732:
[----:B------:R-:W-:Y:S05]  /*0f60*/  BSYNC B0 ;  /* 0x0000000000007941 */ /* 0x000fea0003800000 */
.L_x_42731:
[----:B------:R-:W-:Y:S01]  /*0f70*/  BSSY B0, `(.L_x_42733) ;  /* 0x0000005000007945 */ /* 0x000fe20003800000 */
[----:B------:R-:W-:Y:S05]  /*0f80*/  @!P6 BRA `(.L_x_42734) ;  /* 0x000000300000e947 */ /* 0x000fea0003800000 */
[----:B-----5:R-:W-:-:S04]  /*0f90*/  FMUL.FTZ R112, R95, c[0x0][0x1ec] ;  /* 0x00007b005f707a20 */ /* 0x020fc80000410000 */
[----:B------:R-:W-:-:S04]  /*0fa0*/  FMUL.FTZ R111, R75, R112 ;  /* 0x000000704b6f7220 */ /* 0x000fc80000410000 */
[----:B------:R-:W-:Y:S02]  /*0fb0*/  @P0 FADD.FTZ R111, R91, R111 ;  /* 0x0000006f5b6f0221 */ /* 0x000fe40000010000 */
.L_x_42734:
[----:B------:R-:W-:Y:S05]  /*0fc0*/  BSYNC B0 ;  /* 0x0000000000007941 */ /* 0x000fea0003800000 */
.L_x_42733:
        /* <DEDUP_REMOVED lines=25> */
.L_x_42736:
[----:B------:R-:W-:Y:S05]  /*1160*/  BSYNC B0 ;  /* 0x0000000000007941 */ /* 0x000fea0003800000 */
.L_x_42735:
[----:B------:R-:W-:Y:S01]  /*1170*/  BSSY B0, `(.L_x_42737) ;  /* 0x0000005000007945 */ /* 0x000fe20003800000 */
[----:B------:R-:W-:Y:S05]  /*1180*/  @!P6 BRA `(.L_x_42738) ;  /* 0x000000300000e947 */ /* 0x000fea0003800000 */
[----:B-----5:R-:W-:-:S04]  /*1190*/  FMUL.FTZ R116, R93, c[0x0][0x1ec] ;  /* 0x00007b005d747a20 */ /* 0x020fc80000410000 */
[----:B------:R-:W-:-:S04]  /*11a0*/  FMUL.FTZ R113, R77, R116 ;  /* 0x000000744d717220 */ /* 0x000fc80000410000 */
[----:B------:R-:W-:Y:S02]  /*11b0*/  @P0 FADD.FTZ R113, R89, R113 ;  /* 0x0000007159710221 */ /* 0x000fe40000010000 */
.L_x_42738:
[----:B------:R-:W-:Y:S05]  /*11c0*/  BSYNC B0 ;  /* 0x0000000000007941 */ /* 0x000fea0003800000 */
.L_x_42737:
[----:B------:R-:W-:Y:S01]  /*11d0*/  BSSY B0, `(.L_x_42739) ;  /* 0x0000005000007945 */ /* 0x000fe20003800000 */
[----:B------:R-:W-:Y:S05]  /*11e0*/  @!P6 BRA `(.L_x_42740) ;  /* 0x000000300000e947 */ /* 0x000fea0003800000 */
[----:B-----5:R-:W-:-:S04]  /*11f0*/  FMUL.FTZ R117, R94, c[0x0][0x1ec] ;  /* 0x00007b005e757a20 */ /* 0x020fc80000410000 */
[----:B------:R-:W-:-:S04]  /*1200*/  FMUL.FTZ R114, R78, R117 ;  /* 0x000000754e727220 */ /* 0x000fc80000410000 */
[----:B------:R-:W-:Y:S02]  /*1210*/  @P0 FADD.FTZ R114, R90, R114 ;  /* 0x000000725a720221 */ /* 0x000fe40000010000 */
.L_x_42740:
[----:B------:R-:W-:Y:S05]  /*1220*/  BSYNC B0 ;  /* 0x0000000000007941 */ /* 0x000fea0003800000 */
.L_x_42739:
[----:B------:R-:W-:Y:S01]  /*1230*/  BSSY B0, `(.L_x_42741) ;  /* 0x0000005000007945 */ /* 0x000fe20003800000 */
[----:B------:R-:W-:Y:S05]  /*1240*/  @!P6 BRA `(.L_x_42742) ;  /* 0x000000300000e947 */ /* 0x000fea0003800000 */
[----:B-----5:R-:W-:-:S04]  /*1250*/  FMUL.FTZ R116, R95, c[0x0][0x1ec] ;  /* 0x00007b005f747a20 */ /* 0x020fc80000410000 */
[----:B------:R-:W-:-:S04]  /*1260*/  FMUL.FTZ R115, R79, R116 ;  /* 0x000000744f737220 */ /* 0x000fc80000410000 */
[----:B------:R-:W-:Y:S02]  /*1270*/  @P0 FADD.FTZ R115, R91, R115 ;  /* 0x000000735b730221 */ /* 0x000fe40000010000 */
.L_x_42742:
[----:B------:R-:W-:Y:S05]  /*1280*/  BSYNC B0 ;  /* 0x0000000000007941 */ /* 0x000fea0003800000 */
.L_x_42741:
        /* <DEDUP_REMOVED lines=25> */
.L_x_42744:
[----:B------:R-:W-:Y:S05]  /*1420*/  BSYNC B0 ;  /* 0x0000000000007941 */ /* 0x000fea0003800000 */
.L_x_42743:
[----:B------:R-:W-:Y:S01]  /*1430*/  BSSY B0, `(.L_x_42745) ;  /* 0x0000005000007945 */ /* 0x000fe20003800000 */
[----:B------:R-:W-:Y:S05]  /*1440*/  @!P6 BRA `(.L_x_42746) ;  /* 0x000000300000e947 */ /* 0x000fea0003800000 */
[----:B-----5:R-:W-:-:S04]  /*1450*/  FMUL.FTZ R120, R93, c[0x0][0x1ec] ;  /* 0x00007b005d787a20 */ /* 0x020fc80000410000 */
[----:B------:R-:W-:-:S04]  /*1460*/  FMUL.FTZ R117, R81, R120 ;  /* 0x0000007851757220 */ /* 0x000fc80000410000 */
[----:B------:R-:W-:Y:S02]  /*1470*/  @P0 FADD.FTZ R117, R89, R117 ;  /* 0x0000007559750221 */ /* 0x000fe40000010000 */
.L_x_42746:
[----:B------:R-:W-:Y:S05]  /*1480*/  BSYNC B0 ;  /* 0x0000000000007941 */ /* 0x000fea0003800000 */
.L_x_42745:
[----:B------:R-:W-:Y:S01]  /*1490*/  BSSY B0, `(.L_x_42747) ;  /* 0x0000005000007945 */ /* 0x000fe20003800000 */
[----:B------:R-:W-:Y:S05]  /*14a0*/  @!P6 BRA `(.L_x_42748) ;  /* 0x000000300000e947 */ /* 0x000fea0003800000 */
[----:B-----5:R-:W-:-:S04]  /*14b0*/  FMUL.FTZ R121, R94, c[0x0][0x1ec] ;  /* 0x00007b005e797a20 */ /* 0x020fc80000410000 */
[----:B------:R-:W-:-:S04]  /*14c0*/  FMUL.FTZ R118, R82, R121 ;  /* 0x0000007952767220 */ /* 0x000fc80000410000 */
[----:B------:R-:W-:Y:S02]  /*14d0*/  @P0 FADD.FTZ R118, R90, R118 ;  /* 0x000000765a760221 */ /* 0x000fe40000010000 */
.L_x_42748:
[----:B------:R-:W-:Y:S05]  /*14e0*/  BSYNC B0 ;  /* 0x0000000000007941 */ /* 0x000fea0003800000 */
.L_x_42747:
[----:B------:R-:W-:Y:S01]  /*14f0*/  BSSY B0, `(.L_x_42749) ;  /* 0x0000005000007945 */ /* 0x000fe20003800000 */
[----:B------:R-:W-:Y:S05]  /*1500*/  @!P6 BRA `(.L_x_42750) ;  /* 0x000000300000e947 */ /* 0x000fea0003800000 */
[----:B-----5:R-:W-:-:S04]  /*1510*/  FMUL.FTZ R120, R95, c[0x0][0x1ec] ;  /* 0x00007b005f787a20 */ /* 0x020fc80000410000 */
[----:B------:R-:W-:-:S04]  /*1520*/  FMUL.FTZ R119, R83, R120 ;  /* 0x0000007853777220 */ /* 0x000fc80000410000 */
[----:B------:R-:W-:Y:S02]  /*1530*/  @P0 FADD.FTZ R119, R91, R119 ;  /* 0x000000775b770221 */ /* 0x000fe40000010000 */
.L_x_42750:
[----:B------:R-:W-:Y:S05]  /*1540*/  BSYNC B0 ;  /* 0x0000000000007941 */ /* 0x000fea0003800000 */
.L_x_42749:
        /* <DEDUP_REMOVED lines=22> */
.L_x_42752:
[----:B-1----:R-:W-:Y:S05]  /*16b0*/  BSYNC B0 ;  /* 0x0000000000007941 */ /* 0x002fea0003800000 */
.L_x_42751:
[----:B------:R-:W-:Y:S01]  /*16c0*/  BSSY B0, `(.L_x_42753) ;  /* 0x0000005000007945 */ /* 0x000fe20003800000 */
[----:B------:R-:W-:Y:S05]  /*16d0*/  @!P6 BRA `(.L_x_42754) ;  /* 0x000000300000e947 */ /* 0x000fea0003800000 */
[----:B-----5:R-:W-:-:S04]  /*16e0*/  FMUL.FTZ R126, R93, c[0x0][0x1ec] ;  /* 0x00007b005d7e7a20 */ /* 0x020fc80000410000 */
[----:B------:R-:W-:-:S04]  /*16f0*/  FMUL.FTZ R121, R85, R126 ;  /* 0x0000007e55797220 */ /* 0x000fc80000410000 */
[----:B------:R-:W-:Y:S02]  /*1700*/  @P0 FADD.FTZ R121, R89, R121 ;  /* 0x0000007959790221 */ /* 0x000fe40000010000 */
.L_x_42754:
[----:B------:R-:W-:Y:S05]  /*1710*/  BSYNC B0 ;  /* 0x0000000000007941 */ /* 0x000fea0003800000 */
.L_x_42753:
[----:B------:R-:W-:Y:S01]  /*1720*/  BSSY B0, `(.L_x_42755) ;  /* 0x0000005000007945 */ /* 0x000fe20003800000 */
[----:B------:R-:W-:Y:S05]  /*1730*/  @!P6 BRA `(.L_x_42756) ;  /* 0x000000300000e947 */ /* 0x000fea0003800000 */
[----:B-----5:R-:W-:-:S04]  /*1740*/  FMUL.FTZ R125, R94, c[0x0][0x1ec] ;  /* 0x00007b005e7d7a20 */ /* 0x020fc80000410000 */
[----:B------:R-:W-:-:S04]  /*1750*/  FMUL.FTZ R122, R86, R125 ;  /* 0x0000007d567a7220 */ /* 0x000fc80000410000 */
[----:B------:R-:W-:Y:S02]  /*1760*/  @P0 FADD.FTZ R122, R90, R122 ;  /* 0x0000007a5a7a0221 */ /* 0x000fe40000010000 */
.L_x_42756:
[----:B------:R-:W-:Y:S05]  /*1770*/  BSYNC B0 ;  /* 0x0000000000007941 */ /* 0x000fea0003800000 */
.L_x_42755:
[----:B------:R-:W-:Y:S01]  /*1780*/  BSSY B0, `(.L_x_42757) ;  /* 0x0000005000007945 */ /* 0x000fe20003800000 */
[----:B------:R-:W-:Y:S05]  /*1790*/  @!P6 BRA `(.L_x_42758) ;  /* 0x000000300000e947 */ /* 0x000fea0003800000 */
[----:B-----5:R-:W-:-:S04]  /*17a0*/  FMUL.FTZ R126, R95, c[0x0][0x1ec] ;  /* 0x00007b005f7e7a20 */ /* 0x020fc80000410000 */
[----:B------:R-:W-:-:S04]  /*17b0*/  FMUL.FTZ R123, R87, R126 ;  /* 0x0000007e577b7220 */ /* 0x000fc80000410000 */
[----:B------:R-:W-:Y:S02]  /*17c0*/  @P0 FADD.FTZ R123, R91, R123 ;  /* 0x0000007b5b7b0221 */ /* 0x000fe40000010000 */
.L_x_42758:
[----:B------:R-:W-:Y:S05]  /*17d0*/  BSYNC B0 ;  /* 0x0000000000007941 */ /* 0x000fea0003800000 */
.L_x_42757:
[----:B------:R-:W-:Y:S01]  /*17e0*/  FADD.FTZ R126, RZ, R96 ;  /* 0x00000060ff7e7221 */ /* 0x000fe20000010000 */
[----:B------:R-:W0:Y:S01]  /*17f0*/  S2R R127, SR_TID.X ;  /* 0x00000000007f7919 */ /* 0x000e220000002100 */
[----:B------:R-:W-:Y:S01]  /*1800*/  IMAD.WIDE.U32 R130, R130, R131, c[0x0][0x188] ;  /* 0x0000620082827625 */ /* 0x000fe200078e0083 */
[----:B------:R-:W-:-:S03]  /*1810*/  LOP3.LUT P1, RZ, R3, 0xff, RZ, 0xc0, !PT ;  /* 0x000000ff03ff7812 */ /* 0x000fc6000782c0ff */
[----:B------:R-:W-:Y:S01]  /*1820*/  FADD.FTZ R125, R126, R97 ;  /* 0x000000617e7d7221 */ /* 0x000fe20000010000 */
[----:B------:R1:W-:Y:S03]  /*1830*/  STG.E.128 [R130.64], R120 ;  /* 0x0000007882007986 */ /* 0x0003e6000c101d04 */
        /* <DEDUP_REMOVED lines=29> */
[----:B------:R-:W-:-:S03]  /*1a10*/  SHF.R.S32.HI R125, RZ, 0x1f, R2 ;  /* 0x0000001fff7d7819 */ /* 0x000fc60000011402 */
[----:B------:R-:W-:Y:S01]  /*1a20*/  FADD.FTZ R134, R126, R123 ;  /* 0x0000007b7e867221 */ /* 0x000fe20000010000 */
[----:B------:R-:W-:Y:S05]  /*1a30*/  BRA.DIV ~URZ, `(.L_x_42759) ;  /* 0x000011927f007947 */ /* 0x000fea000b800000 */
[----:B-1----:R0:W1:Y:S02]  /*1a40*/  SHFL.BFLY PT, R126, R134, 0x1, 0x1f ;  /* 0x0c201f00867e7f89 */ /* 0x00206400000e0000 */
.L_x_42765:
        /* <DEDUP_REMOVED lines=76> */
.L_x_42766:
        /* <DEDUP_REMOVED lines=93> */
[----:B------:R-:W-:Y:S01]  /*24e0*/  FADD.FTZ R99, -R125, R99 ;  /* 0x000000637d637221 */ /* 0x000fe20000010100 */
[----:B------:R-:W-:Y:S01]  /*24f0*/  LEA.HI R97, R97, R124, RZ, 0x2 ;  /* 0x0000007c61617211 */ /* 0x000fe200078f10ff */
[C---:B------:R-:W-:Y:S02]  /*2500*/  FADD.FTZ R100, -R125.reuse, R100 ;  /* 0x000000647d647221 */ /* 0x040fe40000010100 */
[C---:B------:R-:W-:Y:S02]  /*2510*/  FADD.FTZ R127, -R125.reuse, R101 ;  /* 0x000000657d7f7221 */ /* 0x040fe40000010100 */
[C---:B------:R-:W-:Y:S02]  /*2520*/  FADD.FTZ R98, -R125.reuse, R98 ;  /* 0x000000627d627221 */ /* 0x040fe40000010100 */
[C---:B------:R-:W-:Y:S02]  /*2530*/  FADD.FTZ R133, -R125.reuse, R113 ;  /* 0x000000717d857221 */ /* 0x040fe40000010100 */
[----:B------:R-:W-:-:S02]  /*2540*/  FADD.FTZ R102, -R125, R102 ;  /* 0x000000667d667221 */ /* 0x000fc40000010100 */
[----:B------:R-:W-:Y:S02]  /*2550*/  FADD.FTZ R129, -R125, R105 ;  /* 0x000000697d817221 */ /* 0x000fe40000010100 */
[C---:B------:R-:W-:Y:S02]  /*2560*/  FMUL.FTZ R101, R141.reuse, R96 ;  /* 0x000000608d657220 */ /* 0x040fe40000410000 */
[----:B------:R-:W-:Y:S01]  /*2570*/  FMUL.FTZ R113, R141, R104 ;  /* 0x000000688d717220 */ /* 0x000fe20000410000 */
[----:B------:R-:W-:Y:S01]  /*2580*/  LEA.HI.SX32 R104, R97, R0, 0x1e ;  /* 0x0000000061687211 */ /* 0x000fe200078ff2ff */
[----:B------:R-:W-:Y:S02]  /*2590*/  FADD.FTZ R109, -R125, R109 ;  /* 0x0000006d7d6d7221 */ /* 0x000fe40000010100 */
[C---:B------:R-:W-:Y:S02]  /*25a0*/  FMUL.FTZ R96, R141.reuse, R99 ;  /* 0x000000638d607220 */ /* 0x040fe40000410000 */
[----:B------:R-:W-:-:S02]  /*25b0*/  FMUL.FTZ R105, R141, R100 ;  /* 0x000000648d697220 */ /* 0x000fc40000410000 */
[----:B------:R-:W-:Y:S02]  /*25c0*/  FADD.FTZ R128, -R125, R103 ;  /* 0x000000677d807221 */ /* 0x000fe40000010100 */
[----:B------:R-:W-:Y:S02]  /*25d0*/  FMUL.FTZ R100, R141, R127 ;  /* 0x0000007f8d647220 */ /* 0x000fe40000410000 */
[----:B------:R-:W-:Y:S02]  /*25e0*/  FADD.FTZ R131, -R125, R107 ;  /* 0x0000006b7d837221 */ /* 0x000fe40000010100 */
[C---:B------:R-:W-:Y:S02]  /*25f0*/  FMUL.FTZ R126, R141.reuse, R126 ;  /* 0x0000007e8d7e7220 */ /* 0x040fe40000410000 */
[----:B------:R-:W-:Y:S02]  /*2600*/  FMUL.FTZ R103, R141, R98 ;  /* 0x000000628d677220 */ /* 0x000fe40000410000 */
[----:B------:R-:W-:-:S02]  /*2610*/  FADD.FTZ R134, -R125, R114 ;  /* 0x000000727d867221 */ /* 0x000fc40000010100 */
[----:B------:R-:W-:Y:S01]  /*2620*/  FMUL.FTZ R107, R141, R102 ;  /* 0x000000668d6b7220 */ /* 0x000fe20000410000 */
[----:B------:R-:W-:Y:S01]  /*2630*/  IADD3 R102, R104, 0x100, RZ ;  /* 0x0000010068667810 */ /* 0x000fe20007ffe0ff */
[C---:B------:R-:W-:Y:S02]  /*2640*/  FADD.FTZ R108, -R125.reuse, R108 ;  /* 0x0000006c7d6c7221 */ /* 0x040fe40000010100 */
[C---:B------:R-:W-:Y:S02]  /*2650*/  FADD.FTZ R110, -R125.reuse, R110 ;  /* 0x0000006e7d6e7221 */ /* 0x040fe40000010100 */
[----:B------:R-:W-:Y:S02]  /*2660*/  FADD.FTZ R111, -R125, R111 ;  /* 0x0000006f7d6f7221 */ /* 0x000fe40000010100 */
[----:B------:R-:W-:Y:S02]  /*2670*/  FMUL.FTZ R114, R141, R109 ;  /* 0x0000006d8d727220 */ /* 0x000fe40000410000 */
[----:B------:R-:W-:-:S02]  /*2680*/  FFMA.FTZ R99, R55, R96, R7 ;  /* 0x0000006037637223 */ /* 0x000fc40000010007 */
[----:B------:R-:W-:Y:S02]  /*2690*/  FMUL.FTZ R128, R141, R128 ;  /* 0x000000808d807220 */ /* 0x000fe40000410000 */
        /* <DEDUP_REMOVED lines=12> */
[----:B------:R-:W-:Y:S02]  /*2760*/  FFMA.FTZ R98, R54, R103, R6 ;  /* 0x0000006736627223 */ /* 0x000fe40000010006 */
[----:B------:R-:W-:Y:S02]  /*2770*/  FFMA.FTZ R97, R53, R126, R5 ;  /* 0x0000007e35617223 */ /* 0x000fe40000010005 */
[----:B------:R-:W-:-:S04]  /*2780*/  IMAD.WIDE.U32 R100, R104, R143, c[0x0][0x208] ;  /* 0x0000820068647625 */ /* 0x000fc800078e008f */
[----:B------:R-:W-:Y:S01]  /*2790*/  FADD.FTZ R125, -R125, R123 ;  /* 0x0000007b7d7d7221 */ /* 0x000fe20000010100 */
[----:B------:R0:W-:Y:S01]  /*27a0*/  STG.E.128 [R100.64], R96 ;  /* 0x0000006064007986 */ /* 0x0001e2000c101d04 */
[C---:B------:R-:W-:Y:S02]  /*27b0*/  FMUL.FTZ R121, R141.reuse, R108 ;  /* 0x0000006c8d797220 */ /* 0x040fe40000410000 */
[C---:B------:R-:W-:Y:S02]  /*27c0*/  FMUL.FTZ R123, R141.reuse, R110 ;  /* 0x0000006e8d7b7220 */ /* 0x040fe40000410000 */
[----:B------:R-:W-:Y:S02]  /*27d0*/  FMUL.FTZ R120, R141, R111 ;  /* 0x0000006f8d787220 */ /* 0x000fe40000410000 */
[----:B------:R-:W-:Y:S02]  /*27e0*/  FFMA.FTZ R111, R51, R128, R11 ;  /* 0x00000080336f7223 */ /* 0x000fe4000001000b */
[----:B------:R-:W-:-:S02]  /*27f0*/  FFMA.FTZ R110, R50, R107, R10 ;  /* 0x0000006b326e7223 */ /* 0x000fc4000001000a */
[----:B------:R-:W-:Y:S02]  /*2800*/  FFMA.FTZ R108, R48, R105, R8 ;  /* 0x00000069306c7223 */ /* 0x000fe40000010008 */
[----:B------:R-:W-:-:S04]  /*2810*/  IMAD.WIDE.U32 R102, R102, R143, c[0x0][0x208] ;  /* 0x0000820066667625 */ /* 0x000fc800078e008f */
[C---:B------:R-:W-:Y:S01]  /*2820*/  FMUL.FTZ R106, R141.reuse, R129 ;  /* 0x000000818d6a7220 */ /* 0x040fe20000410000 */
[C---:B0-----:R-:W-:Y:S01]  /*2830*/  IADD3 R96, R104.reuse, 0x200, RZ ;  /* 0x0000020068607810 */ /* 0x041fe20007ffe0ff */
[C---:B------:R-:W-:Y:S01]  /*2840*/  FMUL.FTZ R115, R141.reuse, R130 ;  /* 0x000000828d737220 */ /* 0x040fe20000410000 */
[C---:B------:R-:W-:Y:S01]  /*2850*/  IADD3 R98, R104.reuse, 0x300, RZ ;  /* 0x0000030068627810 */ /* 0x040fe20007ffe0ff */
[C---:B------:R-:W-:Y:S01]  /*2860*/  FMUL.FTZ R112, R141.reuse, R131 ;  /* 0x000000838d707220 */ /* 0x040fe20000410000 */
[----:B------:R0:W-:Y:S01]  /*2870*/  STG.E.128 [R102.64], R108 ;  /* 0x0000006c66007986 */ /* 0x0001e2000c101d04 */
[----:B------:R-:W-:Y:S01]  /*2880*/  IADD3 R100, R104, 0x400, RZ ;  /* 0x0000040068647810 */ /* 0x000fe20007ffe0ff */
        /* <DEDUP_REMOVED lines=8> */
[C---:B0-----:R-:W-:Y:S01]  /*2910*/  IADD3 R102, R104.reuse, 0x500, RZ ;  /* 0x0000050068667810 */ /* 0x041fe20007ffe0ff */
[C---:B------:R-:W-:Y:S01]  /*2920*/  FMUL.FTZ R137, R141.reuse, R136 ;  /* 0x000000888d897220 */ /* 0x040fe20000410000 */
[----:B------:R-:W-:Y:S01]  /*2930*/  IADD3 R104, R104, 0x600, RZ ;  /* 0x0000060068687810 */ /* 0x000fe20007ffe0ff */
[----:B------:R-:W-:-:S02]  /*2940*/  FMUL.FTZ R138, R141, R138 ;  /* 0x0000008a8d8a7220 */ /* 0x000fc40000410000 */
[C---:B------:R-:W-:Y:S02]  /*2950*/  FMUL.FTZ R139, R141.reuse, R139 ;  /* 0x0000008b8d8b7220 */ /* 0x040fe40000410000 */
[----:B------:R-:W-:Y:S02]  /*2960*/  FMUL.FTZ R128, R141, R125 ;  /* 0x0000007d8d807220 */ /* 0x000fe40000410000 */
[----:B------:R-:W-:Y:S02]  /*2970*/  FFMA.FTZ R119, R47, R112, R15 ;  /* 0x000000702f777223 */ /* 0x000fe4000001000f */
        /* <DEDUP_REMOVED lines=29> */
.L_x_42762:
[----:B-1----:R-:W-:Y:S05]  /*2b50*/  BSYNC B0 ;  /* 0x0000000000007941 */ /* 0x002fea0003800000 */
.L_x_42761:
[----:B------:R-:W-:Y:S02]  /*2b60*/  IADD3 R2, R2, c[0x0][0x160], RZ ;  /* 0x0000580002027a10 */ /* 0x000fe40007ffe0ff */
[----:B------:R-:W-:Y:S02]  /*2b70*/  LOP3.LUT P1, RZ, R3, 0xff, RZ, 0xc0, !PT ;  /* 0x000000ff03ff7812 */ /* 0x000fe4000782c0ff */
[----:B------:R-:W-:Y:S02]  /*2b80*/  ISETP.GE.AND P0, PT, R2, c[0x0][0x164], PT ;  /* 0x0000590002007a0c */ /* 0x000fe40003f06270 */
[----:B------:R-:W-:-:S11]  /*2b90*/  SEL R3, RZ, 0x1, P1 ;  /* 0x00000001ff037807 */ /* 0x000fd60000800000 */
[----:B0----5:R-:W-:Y:S01]  /*2ba0*/  @P0 CALL.REL.NOINC `(.L_x_42763) ;  /* 0x0000001000000944 */ /* 0x021fe20003c00000 */
[----:B------:R-:W-:Y:S05]  /*2bb0*/  BRA `(.L_x_42764) ;  /* 0xffffd7c000007947 */ /* 0x000fea000383ffff */
.L_x_42763:
[----:B------:R-:W-:Y:S05]  /*2bc0*/  EXIT ;  /* 0x000000000000794d */ /* 0x000fea0003800000 */
.L_x_42759:
[----:B-1----:R-:W-:Y:S01]  /*2bd0*/  HFMA2.MMA R133, -RZ, RZ, 0, 5.9604644775390625e-08 ;  /* 0x00000001ff857435 */ /* 0x002fe200000001ff */
[----:B------:R-:W-:Y:S02]  /*2be0*/  MOV R129, 0x1f ;  /* 0x0000001f00817802 */ /* 0x000fe40000000f00 */
[----:B------:R-:W-:Y:S02]  /*2bf0*/  MOV R132, 0xffffffff ;  /* 0xffffffff00847802 */ /* 0x000fe40000000f00 */
[----:B------:R-:W-:Y:S02]  /*2c00*/  MOV R130, 0x2c20 ;  /* 0x00002c2000827802 */ /* 0x000fe40000000f00 */
[----:B-----5:R-:W-:Y:S05]  /*2c10*/  CALL.REL.NOINC `($__internal_151_$__cuda_sm70_shflsync_bfly_p) ;  /* 0x0000071000007944 */ /* 0x020fea0003c00000 */
[----:B-1----:R-:W-:Y:S01]  /*2c20*/  MOV R126, R133 ;  /* 0x00000085007e7202 */ /* 0x002fe20000000f00 */
[----:B0-----:R-:W-:Y:S05]  /*2c30*/  BRA `(.L_x_42765) ;  /* 0xffffee1000007947 */ /* 0x001fea000383ffff */
.L_x_42760:
[----:B------:R-:W-:Y:S01]  /*2c40*/  HFMA2.MMA R133, -RZ, RZ, 0, 1.1920928955078125e-07 ;  /* 0x00000002ff857435 */ /* 0x000fe200000001ff */
[----:B------:R-:W-:Y:S02]  /*2c50*/  MOV R129, 0x1f ;  /* 0x0000001f00817802 */ /* 0x000fe40000000f00 */
[----:B------:R-:W-:Y:S02]  /*2c60*/  MOV R132, 0xffffffff ;  /* 0xffffffff00847802 */ /* 0x000fe40000000f00 */
[----:B------:R-:W-:-:S02]  /*2c70*/  MOV R130, 0x2c90 ;  /* 0x00002c9000827802 */ /* 0x000fc40000000f00 */
[----:B-----5:R-:W-:Y:S05]  /*2c80*/  CALL.REL.NOINC `($__internal_151_$__cuda_sm70_shflsync_bfly_p) ;  /* 0x000006a000007944 */ /* 0x020fea0003c00000 */
[----:B01----:R-:W-:Y:S01]  /*2c90*/  FADD.FTZ R134, R134, R133 ;  /* 0x0000008586867221 */ /* 0x003fe20000010000 */
[----:B------:R-:W-:Y:S01]  /*2ca0*/  HFMA2.MMA R133, -RZ, RZ, 0, 2.384185791015625e-07 ;  /* 0x00000004ff857435 */ /* 0x000fe200000001ff */
[----:B------:R-:W-:-:S02]  /*2cb0*/  MOV R129, 0x1f ;  /* 0x0000001f00817802 */ /* 0x000fc40000000f00 */
[----:B------:R-:W-:Y:S02]  /*2cc0*/  MOV R132, 0xffffffff ;  /* 0xffffffff00847802 */ /* 0x000fe40000000f00 */
[----:B------:R-:W-:Y:S02]  /*2cd0*/  MOV R130, 0x2cf0 ;  /* 0x00002cf000827802 */ /* 0x000fe40000000f00 */
[----:B------:R-:W-:Y:S05]  /*2ce0*/  CALL.REL.NOINC `($__internal_151_$__cuda_sm70_shflsync_bfly_p) ;  /* 0x0000064000007944 */ /* 0x000fea0003c00000 */
[----:B01----:R-:W-:Y:S01]  /*2cf0*/  FADD.FTZ R134, R134, R133 ;  /* 0x0000008586867221 */ /* 0x003fe20000010000 */
[----:B------:R-:W-:Y:S01]  /*2d00*/  HFMA2.MMA R133, -RZ, RZ, 0, 4.76837158203125e-07 ;  /* 0x00000008ff857435 */ /* 0x000fe200000001ff */
[----:B------:R-:W-:Y:S02]  /*2d10*/  MOV R129, 0x1f ;  /* 0x0000001f00817802 */ /* 0x000fe40000000f00 */
[----:B------:R-:W-:Y:S02]  /*2d20*/  MOV R132, 0xffffffff ;  /* 0xffffffff00847802 */ /* 0x000fe40000000f00 */
[----:B------:R-:W-:Y:S02]  /*2d30*/  MOV R130, 0x2d50 ;  /* 0x00002d5000827802 */ /* 0x000fe40000000f00 */
[----:B------:R-:W-:Y:S05]  /*2d40*/  CALL.REL.NOINC `($__internal_151_$__cuda_sm70_shflsync_bfly_p) ;  /* 0x000005e000007944 */ /* 0x000fea0003c00000 */
[----:B01----:R-:W-:Y:S01]  /*2d50*/  FADD.FTZ R134, R134, R133 ;  /* 0x0000008586867221 */ /* 0x003fe20000010000 */
[----:B------:R-:W-:Y:S01]  /*2d60*/  HFMA2.MMA R133, -RZ, RZ, 0, 9.5367431640625e-07 ;  /* 0x00000010ff857435 */ /* 0x000fe200000001ff */
[----:B------:R-:W-:-:S02]  /*2d70*/  MOV R129, 0x1f ;  /* 0x0000001f00817802 */ /* 0x000fc40000000f00 */
[----:B------:R-:W-:Y:S02]  /*2d80*/  MOV R132, 0xffffffff ;  /* 0xffffffff00847802 */ /* 0x000fe40000000f00 */
[----:B------:R-:W-:Y:S02]  /*2d90*/  MOV R130, 0x2db0 ;  /* 0x00002db000827802 */ /* 0x000fe40000000f00 */
[----:B------:R-:W-:Y:S05]  /*2da0*/  CALL.REL.NOINC `($__internal_151_$__cuda_sm70_shflsync_bfly_p) ;  /* 0x0000058000007944 */ /* 0x000fea0003c00000 */
        /* <DEDUP_REMOVED lines=62> */
[----:B------:R-:W-:Y:S05]  /*3190*/  CALL.REL.NOINC `($__internal_151_$__cuda_sm70_shflsync_bfly_p) ;  /* 0x0000019000007944 */ /* 0x000fea0003c00000 */
[----:B01----:R-:W-:Y:S01]  /*31a0*/  FADD.FTZ R134, R134, R133 ;  /* 0x0000008586867221 */ /* 0x003fe20000010000 */
[----:B------:R-:W-:Y:S01]  /*31b0*/  HFMA2.MMA R133, -RZ, RZ, 0, 1.1920928955078125e-07 ;  /* 0x00000002ff857435 */ /* 0x000fe200000001ff */
[----:B------:R-:W-:Y:S02]  /*31c0*/  MOV R129, 0x1f ;  /* 0x0000001f00817802 */ /* 0x000fe40000000f00 */
[----:B------:R-:W-:Y:S02]  /*31d0*/  MOV R132, 0xffffffff ;  /* 0xffffffff00847802 */ /* 0x000fe40000000f00 */
[----:B------:R-:W-:Y:S02]  /*31e0*/  MOV R130, 0x3200 ;  /* 0x0000320000827802 */ /* 0x000fe40000000f00 */
[----:B------:R-:W-:Y:S05]  /*31f0*/  CALL.REL.NOINC `($__internal_151_$__cuda_sm70_shflsync_bfly_p) ;  /* 0x0000013000007944 */ /* 0x000fea0003c00000 */
        /* <DEDUP_REMOVED lines=18> */
[----:B01----:R-:W-:Y:S05]  /*3320*/  BRA `(.L_x_42766) ;  /* 0xffffebe000007947 */ /* 0x003fea000383ffff */
        .weak           $__internal_151_$__cuda_sm70_shflsync_bfly_p
        .type           $__internal_151_$__cuda_sm70_shflsync_bfly_p,@function
        .size           $__internal_151_$__cuda_sm70_shflsync_bfly_p,(.L_x_44991 - $__internal_151_$__cuda_sm70_shflsync_bfly_p)
$__internal_151_$__cuda_sm70_shflsync_bfly_p:
[----:B------:R-:W-:Y:S01]  /*3330*/  HFMA2.MMA R131, -RZ, RZ, 0, 0 ;  /* 0x00000000ff837435 */ /* 0x000fe200000001ff */
[----:B------:R-:W-:Y:S04]  /*3340*/  WARPSYNC R132 ;  /* 0x0000008400007348 */ /* 0x000fe80003800000 */
[----:B------:R0:W1:Y:S01]  /*3350*/  SHFL.BFLY PT, R133, R134, R133, R129 ;  /* 0x0c00008586857389 */ /* 0x00006200000e0081 */
[----:B------:R-:W-:Y:S05]  /*3360*/  RET.REL.NODEC R130 `(_ZN10layer_norm13ln_fwd_kernelINS_13Kernel_traitsIfffffjLj7168ELj1ELj1ELj8ELj16ENS_18Kernel_traits_baseILj7168EfffffjLj256EEEEELb0ELb1ELb1ELb1EEEvNS_9FwdParamsE) ;  /* 0xffffcc9082007950 */ /* 0x000fea0003c3ffff */
.L_x_42767:
        /* <DEDUP_REMOVED lines=9> */
.L_x_44991:


//--------------------- .text._ZN10layer_norm13ln_fwd_kernelINS_13Kernel_traitsIfffffjLj7168ELj1ELj1ELj8ELj16ENS_18Kernel_traits_baseILj7168EfffffjLj256EEEEELb1ELb0ELb0ELb0EEEvNS_9FwdParamsE --------------------------
	.section	.text._ZN10layer_norm13ln_fwd_kernelINS_13Kernel_traitsIfffffjLj7168ELj1ELj1ELj8ELj16ENS_18Kernel_traits_baseILj7168EfffffjLj256EEEEELb1ELb0ELb0ELb0EEEvNS_9FwdParamsE,"ax",@progbits
	.sectioninfo	@"SHI_REGISTERS=128"
	.align	128
        .global         _ZN10layer_norm13ln_fwd_kernelINS_13Kernel_traitsIfffffjLj7168ELj1ELj1ELj8ELj16ENS_18Kernel_traits_baseILj7168EfffffjLj256EEEEELb1ELb0ELb0ELb0EEEvNS_9FwdParamsE
        .type           _ZN10layer_norm13ln_fwd_kernelINS_13Kernel_traitsIfffffjLj7168ELj1ELj1ELj8ELj16ENS_18Kernel_traits_baseILj7168EfffffjLj256EEEEELb1ELb0ELb0ELb0EEEvNS_9FwdParamsE,@function
        .size           _ZN10layer_norm13ln_fwd_kernelINS_13Kernel_traitsIfffffjLj7168ELj1ELj1ELj8ELj16ENS_18Kernel_traits_baseILj7168EfffffjLj256EEEEELb1ELb0ELb0ELb0EEEvNS_9FwdParamsE,(.L_x_44992 - _ZN10layer_norm13ln_fwd_kernelINS_13Kernel_traitsIfffffjLj7168ELj1ELj1ELj8ELj16ENS_18Kernel_traits_baseILj7168EfffffjLj256EEEEELb1ELb0ELb0ELb0EEEvNS_9FwdParamsE)
        .other          _ZN10layer_norm13ln_fwd_kernelINS_13Kernel_traitsIfffffjLj7168ELj1ELj1ELj8ELj16ENS_18Kernel_traits_baseILj7168EfffffjLj256EEEEELb1ELb0ELb0ELb0EEEvNS_9FwdParamsE,@"STO_CUDA_ENTRY STV_DEFAULT"
_ZN10layer_norm13ln_fwd_kernelINS_13Kernel_traitsIfffffjLj7168ELj1ELj1ELj8ELj16ENS_18Kernel_traits_baseILj7168EfffffjLj256EEEEELb1ELb0ELb0ELb0EEEvNS_9FwdParamsE:
.text._ZN10layer_norm13ln_fwd_kernelINS_13Kernel_traitsIfffffjLj7168ELj1ELj1ELj8ELj16ENS_18Kernel_traits_baseILj7168EfffffjLj256EEEEELb1ELb0ELb0ELb0EEEvNS_9FwdParamsE:
        /* <DEDUP_REMOVED lines=53> */
[----:B------:R-:W-:-:S03]  /*0350*/  LOP3.LUT R7, R13, UR14, R4, 0x96, !PT ;  /* 0x0000000e0d077c12 */ /* 0x000fc6000f8e9604 */
[----:B------:R-:W-:Y:S01]  /*0360*/  IMAD.MOV.U32 R2, RZ, RZ, c[0x0][0x168] ;  /* 0x00005a00ff027624 */ /* 0x000fe200078e00ff */
[----:B------:R-:W-:Y:S01]  /*0370*/  LOP3.LUT R4, R15, UR13, R6, 0x96, !PT ;  /* 0x0000000d0f047c12 */ /* 0x000fe2000f8e9606 */
[----:B------:R-:W-:Y:S01]  /*0380*/  IMAD.WIDE.U32 R6, R7, -0x326172a9, RZ ;  /* 0xcd9e8d5707067825 */ /* 0x000fe200078e00ff */
[----:B------:R-:W-:Y:S02]  /*0390*/  LOP3.LUT R15, R3, 0xff, RZ, 0x3c, !PT ;  /* 0x000000ff030f7812 */ /* 0x000fe400078e3cff */
[----:B------:R-:W-:Y:S01]  /*03a0*/  SHF.R.S32.HI R2, RZ, 0x1f, R2 ;  /* 0x0000001fff027819 */ /* 0x000fe20000011402 */
[----:B------:R-:W-:Y:S01]  /*03b0*/  IMAD.WIDE.U32 R4, R4, -0x2daee0ad, RZ ;  /* 0xd2511f5304047825 */ /* 0x000fe200078e00ff */
[----:B------:R-:W-:Y:S02]  /*03c0*/  LOP3.LUT R13, R7, UR15, R14, 0x96, !PT ;  /* 0x0000000f070d7c12 */ /* 0x000fe4000f8e960e */
[----:B------:R-:W-:Y:S02]  /*03d0*/  LEA.HI R2, R2, c[0x0][0x168], RZ, 0x2 ;  /* 0x00005a0002027a11 */ /* 0x000fe400078f10ff */
[----:B------:R-:W-:Y:S01]  /*03e0*/  LOP3.LUT R14, R5, UR16, R12, 0x96, !PT ;  /* 0x00000010050e7c12 */ /* 0x000fe2000f8e960c */
[----:B------:R-:W-:Y:S01]  /*03f0*/  IMAD.WIDE.U32 R12, R13, -0x2daee0ad, RZ ;  /* 0xd2511f530d0c7825 */ /* 0x000fe200078e00ff */
[----:B------:R-:W-:-:S03]  /*0400*/  LEA.HI.SX32 R106, R2, R15, 0x1e ;  /* 0x0000000f026a7211 */ /* 0x000fc600078ff2ff */
[----:B------:R-:W-:Y:S01]  /*0410*/  IMAD.WIDE.U32 R14, R14, -0x326172a9, RZ ;  /* 0xcd9e8d570e0e7825 */ /* 0x000fe200078e00ff */
[C---:B------:R-:W-:Y:S02]  /*0420*/  LOP3.LUT P0, RZ, R106.reuse, 0xffffff00, RZ, 0xc0, !PT ;  /* 0xffffff006aff7812 */ /* 0x040fe4000780c0ff */
[C---:B------:R-:W-:Y:S02]  /*0430*/  ISETP.GE.U32.AND P6, PT, R106.reuse, 0x200, PT ;  /* 0x000002006a00780c */ /* 0x040fe40003fc6070 */
[----:B------:R-:W-:Y:S02]  /*0440*/  LOP3.LUT R4, R13, UR18, R4, 0x96, !PT ;  /* 0x000000120d047c12 */ /* 0x000fe4000f8e9604 */
[----:B------:R-:W-:Y:S02]  /*0450*/  P2R R5, PR, RZ, 0x40 ;  /* 0x00000040ff057803 */ /* 0x000fe40000000000 */
[----:B------:R-:W-:Y:S02]  /*0460*/  LOP3.LUT R6, R15, UR17, R6, 0x96, !PT ;  /* 0x000000110f067c12 */ /* 0x000fe4000f8e9606 */
[C---:B------:R-:W-:Y:S01]  /*0470*/  ISETP.GE.U32.AND P5, PT, R106.reuse, 0x300, PT ;  /* 0x000003006a00780c */ /* 0x040fe20003fa6070 */
[----:B------:R0:W-:Y:S01]  /*0480*/  STL [R1], R5 ;  /* 0x0000000501007387 */ /* 0x0001e20000100800 */
[----:B------:R-:W-:Y:S01]  /*0490*/  ISETP.GE.U32.AND P4, PT, R106, 0x400, PT ;  /* 0x000004006a00780c */ /* 0x000fe20003f86070 */
[----:B------:R-:W-:Y:S01]  /*04a0*/  IMAD.WIDE.U32 R6, R6, -0x2daee0ad, RZ ;  /* 0xd2511f5306067825 */ /* 0x000fe200078e00ff */
[----:B------:R-:W-:-:S02]  /*04b0*/  ISETP.GE.U32.AND P3, PT, R106, 0x500, PT ;  /* 0x000005006a00780c */ /* 0x000fc40003f66070 */
[----:B------:R-:W-:Y:S02]  /*04c0*/  P2R R115, PR, RZ, 0x20 ;  /* 0x00000020ff737803 */ /* 0x000fe40000000000 */
[----:B------:R-:W-:Y:S02]  /*04d0*/  P2R R114, PR, RZ, 0x10 ;  /* 0x00000010ff727803 */ /* 0x000fe40000000000 */
[----:B------:R-:W-:Y:S01]  /*04e0*/  P2R R113, PR, RZ, 0x8 ;  /* 0x00000008ff717803 */ /* 0x000fe20000000000 */
[----:B0-----:R-:W-:Y:S01]  /*04f0*/  IMAD.WIDE.U32 R4, R4, -0x326172a9, RZ ;  /* 0xcd9e8d5704047825 */ /* 0x001fe200078e00ff */
[----:B------:R-:W-:-:S04]  /*0500*/  LOP3.LUT R46, R7, UR20, R12, 0x96, !PT ;  /* 0x00000014072e7c12 */ /* 0x000fc8000f8e960c */
[----:B------:R-:W-:Y:S01]  /*0510*/  LOP3.LUT R56, R5, UR19, R14, 0x96, !PT ;  /* 0x0000001305387c12 */ /* 0x000fe2000f8e960e */
[----:B------:R-:W-:Y:S05]  /*0520*/  @!P0 BRA `(.L_x_42769) ;  /* 0x000000b000008947 */ /* 0x000fea0003800000 */
[----:B------:R-:W-:Y:S01]  /*0530*/  ISETP.NE.U32.AND P1, PT, RZ, c[0x0][0x218], PT ;  /* 0x00008600ff007a0c */ /* 0x000fe20003f25070 */
[----:B------:R-:W-:Y:S01]  /*0540*/  IMAD.MOV.U32 R100, RZ, RZ, 0x10 ;  /* 0x00000010ff647424 */ /* 0x000fe200078e00ff */
[----:B------:R-:W-:Y:S01]  /*0550*/  CS2R R14, SRZ ;  /* 0x00000000000e7805 */ /* 0x000fe2000001ff00 */
[----:B------:R-:W-:Y:S01]  /*0560*/  CS2R R12, SRZ ;  /* 0x00000000000c7805 */ /* 0x000fe2000001ff00 */
[----:B------:R-:W-:Y:S01]  /*0570*/  ISETP.NE.AND.EX P1, PT, RZ, c[0x0][0x21c], PT, P1 ;  /* 0x00008700ff007a0c */ /* 0x000fe20003f25310 */
[----:B------:R-:W-:-:S06]  /*0580*/  IMAD.WIDE.U32 R100, R3, R100, c[0x0][0x1b0] ;  /* 0x00006c0003647625 */ /* 0x000fcc00078e0064 */
[----:B------:R-:W5:Y:S06]  /*0590*/  LDG.E.128 R100, [R100.64] ;  /* 0x0000000664647981 */ /* 0x000f6c000c1e1d00 */
[----:B------:R-:W-:-:S04]  /*05a0*/  @P1 LEA R16, P2, R3, c[0x0][0x218], 0x4 ;  /* 0x0000860003101a11 */ /* 0x000fc800078420ff */
[----:B------:R-:W-:-:S05]  /*05b0*/  @P1 LEA.HI.X R17, R3, c[0x0][0x21c], RZ, 0x4, P2 ;  /* 0x0000870003111a11 */ /* 0x000fca00010f24ff */
[----:B------:R0:W5:Y:S01]  /*05c0*/  @P1 LDG.E.128 R12, [R16.64] ;  /* 0x00000006100c1981 */ /* 0x000162000c1e1d00 */
[----:B------:R-:W-:-:S03]  /*05d0*/  LOP3.LUT R3, R3, 0x100, RZ, 0xfc, !PT ;  /* 0x0000010003037812 */ /* 0x000fc600078efcff */
.L_x_42769:
[----:B------:R-:W-:Y:S05]  /*05e0*/  BSYNC B0 ;  /* 0x0000000000007941 */ /* 0x000fea0003800000 */
.L_x_42768:
[----:B------:R-:W-:Y:S01]  /*05f0*/  BSSY B0, `(.L_x_42770) ;  /* 0x000000d000007945 */ /* 0x000fe20003800000 */
[----:B------:R-:W-:Y:S05]  /*0600*/  @!P6 BRA `(.L_x_42771) ;  /* 0x000000b00000e947 */ /* 0x000fea0003800000 */
[----:B------:R-:W-:Y:S01]  /*0610*/  ISETP.NE.U32.AND P1, PT, RZ, c[0x0][0x218], PT ;  /* 0x00008600ff007a0c */ /* 0x000fe20003f25070 */
[----:B------:R-:W-:Y:S01]  /*0620*/  IMAD.MOV.U32 R92, RZ, RZ, 0x10 ;  /* 0x00000010ff5c7424 */ /* 0x000fe200078e00ff */
[----:B------:R-:W-:Y:S01]  /*0630*/  CS2R R18, SRZ ;  /* 0x0000000000127805 */ /* 0x000fe2000001ff00 */
[----:B0-----:R-:W-:Y:S01]  /*0640*/  CS2R R16, SRZ ;  /* 0x0000000000107805 */ /* 0x001fe2000001ff00 */
[----:B------:R-:W-:Y:S01]  /*0650*/  ISETP.NE.AND.EX P1, PT, RZ, c[0x0][0x21c], PT, P1 ;  /* 0x00008700ff007a0c */ /* 0x000fe20003f25310 */
[----:B------:R-:W-:-:S06]  /*0660*/  IMAD.WIDE.U32 R92, R3, R92, c[0x0][0x1b0] ;  /* 0x00006c00035c7625 */ /* 0x000fcc00078e005c */
[----:B------:R-:W5:Y:S06]  /*0670*/  LDG.E.128 R92, [R92.64] ;  /* 0x000000065c5c7981 */ /* 0x000f6c000c1e1d00 */
[----:B------:R-:W-:-:S04]  /*0680*/  @P1 LEA R20, P2, R3, c[0x0][0x218], 0x4 ;  /* 0x0000860003141a11 */ /* 0x000fc800078420ff */
[----:B------:R-:W-:-:S05]  /*0690*/  @P1 LEA.HI.X R21, R3, c[0x0][0x21c], RZ, 0x4, P2 ;  /* 0x0000870003151a11 */ /* 0x000fca00010f24ff */
[----:B------:R0:W5:Y:S01]  /*06a0*/  @P1 LDG.E.128 R16, [R20.64] ;  /* 0x0000000614101981 */ /* 0x000162000c1e1d00 */
[----:B------:R-:W-:-:S03]  /*06b0*/  IADD3 R3, R3, 0x100, RZ ;  /* 0x0000010003037810 */ /* 0x000fc60007ffe0ff */
.L_x_42771:
[----:B------:R-:W-:Y:S05]  /*06c0*/  BSYNC B0 ;  /* 0x0000000000007941 */ /* 0x000fea0003800000 */
.L_x_42770:
        /* <DEDUP_REMOVED lines=13> */
.L_x_42773:
[----:B------:R-:W-:Y:S05]  /*07a0*/  BSYNC B0 ;  /* 0x0000000000007941 */ /* 0x000fea0003800000 */
.L_x_42772:
        /* <DEDUP_REMOVED lines=13> */
.L_x_42775:
[----:B------:R-:W-:Y:S05]  /*0880*/  BSYNC B0 ;  /* 0x0000000000007941 */ /* 0x000fea0003800000 */
.L_x_42774:
        /* <DEDUP_REMOVED lines=13> */
.L_x_42777:
[----:B------:R-:W-:Y:S05]  /*0960*/  BSYNC B0 ;  /* 0x0000000000007941 */ /* 0x000fea0003800000 */
.L_x_42776:
        /* <DEDUP_REMOVED lines=20> */
.L_x_42779:
[----:B------:R-:W-:Y:S05]  /*0ab0*/  BSYNC B0 ;  /* 0x0000000000007941 */ /* 0x000fea0003800000 */
.L_x_42778:
        /* <DEDUP_REMOVED lines=12> */
[----:B0-----:R-:W-:Y:S02]  /*0b80*/  CS2R R52, SRZ ;  /* 0x0000000000347805 */ /* 0x001fe4000001ff00 */
[----:B------:R-:W-:Y:S02]  /*0b90*/  ISETP.NE.AND.EX P1, PT, RZ, c[0x0][0x21c], PT, P1 ;  /* 0x00008700ff007a0c */ /* 0x000fe40003f25310 */
[----:B------:R-:W-:-:S05]  /*0ba0*/  MOV R96, 0x10 ;  /* 0x0000001000607802 */ /* 0x000fca0000000f00 */
[----:B------:R-:W-:-:S06]  /*0bb0*/  IMAD.WIDE.U32 R96, R3, R96, c[0x0][0x1b0] ;  /* 0x00006c0003607625 */ /* 0x000fcc00078e0060 */
[C---:B------:R-:W-:Y:S01]  /*0bc0*/  @P1 LEA R4, P2, R3.reuse, c[0x0][0x218], 0x4 ;  /* 0x0000860003041a11 */ /* 0x040fe200078420ff */
[----:B------:R-:W5:Y:S03]  /*0bd0*/  LDG.E.128 R96, [R96.64] ;  /* 0x0000000660607981 */ /* 0x000f66000c1e1d00 */
[----:B------:R-:W-:-:S05]  /*0be0*/  @P1 LEA.HI.X R5, R3, c[0x0][0x21c], RZ, 0x4, P2 ;  /* 0x0000870003051a11 */ /* 0x000fca00010f24ff */
[----:B------:R0:W5:Y:S04]  /*0bf0*/  @P1 LDG.E.128 R52, [R4.64] ;  /* 0x0000000604341981 */ /* 0x000168000c1e1d00 */
.L_x_42781:
[----:B------:R-:W-:Y:S05]  /*0c00*/  BSYNC B0 ;  /* 0x0000000000007941 */ /* 0x000fea0003800000 */
.L_x_42780:
        /* <DEDUP_REMOVED lines=12> */
[----:B------:R-:W-:Y:S02]  /*0cd0*/  LOP3.LUT R7, R7, UR25, R56, 0x96, !PT ;  /* 0x0000001907077c12 */ /* 0x000fe4000f8e9638 */
[----:B------:R-:W-:Y:S01]  /*0ce0*/  LOP3.LUT R5, R2, 0x1fffffe0, RZ, 0xc0, !PT ;  /* 0x1fffffe002057812 */ /* 0x000fe200078ec0ff */
[----:B------:R-:W-:Y:S01]  /*0cf0*/  IMAD.IADD R4, R3, 0x1, -R4 ;  /* 0x0000000103047824 */ /* 0x000fe200078e0a04 */
[----:B------:R-:W-:Y:S01]  /*0d00*/  SHF.L.U32 R2, R62, 0x5, RZ ;  /* 0x000000053e027819 */ /* 0x000fe200000006ff */
[----:B------:R-:W-:-:S03]  /*0d10*/  IMAD.MOV.U32 R107, RZ, RZ, 0x1 ;  /* 0x00000001ff6b7424 */ /* 0x000fc600078e00ff */
[----:B------:R-:W-:Y:S02]  /*0d20*/  LOP3.LUT R2, R2, 0x3e0, RZ, 0xc0, !PT ;  /* 0x000003e002027812 */ /* 0x000fe400078ec0ff */
[----:B------:R-:W-:-:S03]  /*0d30*/  IMNMX R4, RZ, R4, !PT ;  /* 0x00000004ff047217 */ /* 0x000fc60007800200 */
[----:B------:R-:W-:Y:S01]  /*0d40*/  IMAD.IADD R2, R3, 0x1, -R2 ;  /* 0x0000000103027824 */ /* 0x000fe200078e0a02 */
[----:B------:R-:W-:Y:S01]  /*0d50*/  IMNMX R4, R4, 0x20, PT ;  /* 0x0000002004047817 */ /* 0x000fe20003800200 */
[----:B------:R-:W-:-:S03]  /*0d60*/  IMAD R3, R58, -0x2daee0ad, RZ ;  /* 0xd2511f533a037824 */ /* 0x000fc600078e02ff */
[----:B------:R-:W-:Y:S01]  /*0d70*/  IMNMX R2, RZ, R2, !PT ;  /* 0x00000002ff027217 */ /* 0x000fe20007800200 */
[----:B------:R-:W-:Y:S01]  /*0d80*/  IMAD.IADD R4, R4, 0x1, R5 ;  /* 0x0000000104047824 */ /* 0x000fe200078e0205 */
[----:B------:R-:W-:Y:S01]  /*0d90*/  LOP3.LUT R6, R6, UR26, R3, 0x96, !PT ;  /* 0x0000001a06067c12 */ /* 0x000fe2000f8e9603 */
[----:B------:R-:W-:Y:S01]  /*0da0*/  IMAD R3, R61, -0x2daee0ad, RZ ;  /* 0xd2511f533d037824 */ /* 0x000fe200078e02ff */
[----:B------:R-:W-:Y:S01]  /*0db0*/  IMNMX R2, R2, 0x20, PT ;  /* 0x0000002002027817 */ /* 0x000fe20003800200 */
[----:B------:R-:W-:-:S04]  /*0dc0*/  IMAD.SHL.U32 R4, R4, 0x4, RZ ;  /* 0x0000000404047824 */ /* 0x000fc800078e00ff */
[----:B------:R-:W-:Y:S01]  /*0dd0*/  IMAD.IADD R56, R5, 0x1, R2 ;  /* 0x0000000105387824 */ /* 0x000fe200078e0202 */
[----:B------:R0:W1:Y:S01]  /*0de0*/  I2F.U32 R110, R4 ;  /* 0x00000004006e7306 */ /* 0x0000620000201000 */
[----:B------:R-:W-:Y:S01]  /*0df0*/  LOP3.LUT R5, R0, 0x3, RZ, 0xc0, !PT ;  /* 0x0000000300057812 */ /* 0x000fe200078ec0ff */
[----:B------:R-:W-:Y:S01]  /*0e00*/  HFMA2.MMA R2, -RZ, RZ, 0, 0 ;  /* 0x00000000ff027435 */ /* 0x000fe200000001ff */
[----:B------:R-:W-:-:S05]  /*0e10*/  IMAD.SHL.U32 R0, R56, 0x4, RZ ;  /* 0x0000000438007824 */ /* 0x000fca00078e00ff */
[----:B------:R2:W-:Y:S01]  /*0e20*/  STL [R1+0x4], R0 ;  /* 0x0000040001007387 */ /* 0x0005e20000100800 */
[----:B0-----:R-:W-:Y:S01]  /*0e30*/  IMAD R4, R59, -0x326172a9, RZ ;  /* 0xcd9e8d573b047824 */ /* 0x001fe200078e02ff */
[----:B-1----:R-:W0:Y:S06]  /*0e40*/  MUFU.RCP R110, R110 ;  /* 0x0000006e006e7308 */ /* 0x002e2c0000001000 */
.L_x_43009:
[----:B------:R-:W-:Y:S01]  /*0e50*/  ISETP.NE.U32.AND P1, PT, RZ, c[0x0][0x1c0], PT ;  /* 0x00007000ff007a0c */ /* 0x000fe20003f25070 */
[----:B------:R-:W-:Y:S01]  /*0e60*/  IMAD.MOV.U32 R88, RZ, RZ, 0x3f800000 ;  /* 0x3f800000ff587424 */ /* 0x000fe200078e00ff */
[----:B------:R-:W1:Y:S02]  /*0e70*/  S2R R119, SR_TID.X ;  /* 0x0000000000777919 */ /* 0x000e640000002100 */
[----:B------:R-:W-:-:S13]  /*0e80*/  ISETP.NE.AND.EX P1, PT, RZ, c[0x0][0x1c4], PT, P1 ;  /* 0x00007100ff007a0c */ /* 0x000fda0003f25310 */
[----:B------:R-:W-:-:S04]  /*0e90*/  @P1 IMAD.MOV.U32 R91, RZ, RZ, 0x4 ;  /* 0x00000004ff5b1424 */ /* 0x000fc800078e00ff */
[----:B------:R-:W-:-:S05]  /*0ea0*/  @P1 IMAD.WIDE R90, R8, R91, c[0x0][0x1c0] ;  /* 0x00007000085a1625 */ /* 0x000fca00078e025b */
[----:B-----5:R3:W5:Y:S01]  /*0eb0*/  @P1 LDG.E R88, [R90.64] ;  /* 0x000000065a581981 */ /* 0x020762000c1e1900 */
[----:B--2---:R-:W-:Y:S01]  /*0ec0*/  IMAD R0, R8, c[0x0][0x168], RZ ;  /* 0x00005a0008007a24 */ /* 0x004fe200078e02ff */
[----:B-1----:R-:W-:Y:S01]  /*0ed0*/  LOP3.LUT R105, R119, 0xff, RZ, 0xc0, !PT ;  /* 0x000000ff77697812 */ /* 0x002fe200078ec0ff */
[----:B------:R-:W-:Y:S03]  /*0ee0*/  BSSY B0, `(.L_x_42782) ;  /* 0x0000168000007945 */ /* 0x000fe60003800000 */
[----:B------:R-:W-:-:S04]  /*0ef0*/  SHF.R.S32.HI R89, RZ, 0x1f, R0 ;  /* 0x0000001fff597819 */ /* 0x000fc80000011400 */
[----:B------:R-:W-:-:S04]  /*0f00*/  LEA.HI R0, R89, R0, RZ, 0x2 ;  /* 0x0000000059007211 */ /* 0x000fc800078f10ff */
[----:B------:R-:W-:-:S04]  /*0f10*/  LEA.HI.SX32 R0, R0, R105, 0x1e ;  /* 0x0000006900007211 */ /* 0x000fc800078ff2ff */
[----:B------:R-:W-:Y:S01]  /*0f20*/  MOV R89, R0 ;  /* 0x0000000000597202 */ /* 0x000fe20000000f00 */
[----:B------:R-:W-:Y:S05]  /*0f30*/  @!P0 BRA `(.L_x_42783) ;  /* 0x0000162000008947 */ /* 0x000fea0003800000 */
[----:B---3--:R-:W-:-:S04]  /*0f40*/  ISETP.NE.U32.AND P1, PT, RZ, c[0x0][0x180], PT ;  /* 0x00006000ff007a0c */ /* 0x008fc80003f25070 */
        /* <DEDUP_REMOVED lines=19> */
.L_x_42785:
[----:B------:R-:W-:Y:S02]  /*1080*/  IMAD.MOV.U32 R89, RZ, RZ, R4 ;  /* 0x000000ffff597224 */ /* 0x000fe400078e0004 */
.L_x_42786:
[----:B------:R-:W-:Y:S05]  /*1090*/  BSYNC B1 ;  /* 0x0000000000017941 */ /* 0x000fea0003800000 */
.L_x_42784:
        /* <DEDUP_REMOVED lines=16> */
.L_x_42790:
[----:B------:R-:W-:Y:S05]  /*11a0*/  BSYNC B2 ;  /* 0x0000000000027941 */ /* 0x000fea0003800000 */
.L_x_42789:
        /* <DEDUP_REMOVED lines=43> */
.L_x_42788:
[----:B------:R-:W-:Y:S05]  /*1460*/  BSYNC B1 ;  /* 0x0000000000017941 */ /* 0x000fea0003800000 */
.L_x_42787:
[----:B------:R-:W1:Y:S01]  /*1470*/  I2F.U32 R5, R89 ;  /* 0x0000005900057306 */ /* 0x000e620000201000 */
        /* <DEDUP_REMOVED lines=8> */
[----:B-1----:R-:W-:-:S05]  /*1500*/  FFMA.FTZ R5, R5, R116, 1.1641532182693481445e-10 ;  /* 0x2f00000005057423 */ /* 0x002fca0000010074 */
        /* <DEDUP_REMOVED lines=12> */
.L_x_42792:
[----:B------:R-:W-:Y:S02]  /*15d0*/  IMAD.MOV.U32 R5, RZ, RZ, R4 ;  /* 0x000000ffff057224 */ /* 0x000fe400078e0004 */
.L_x_42793:
[----:B------:R-:W-:Y:S05]  /*15e0*/  BSYNC B1 ;  /* 0x0000000000017941 */ /* 0x000fea0003800000 */
.L_x_42791:
        /* <DEDUP_REMOVED lines=16> */
.L_x_42797:
[----:B------:R-:W-:Y:S05]  /*16f0*/  BSYNC B2 ;  /* 0x0000000000027941 */ /* 0x000fea0003800000 */
.L_x_42796:
        /* <DEDUP_REMOVED lines=44> */
.L_x_42795:
[----:B------:R-:W-:Y:S05]  /*19c0*/  BSYNC B1 ;  /* 0x0000000000017941 */ /* 0x000fea0003800000 */
.L_x_42794:
[----:B------:R-:W1:Y:S01]  /*19d0*/  I2F.U32 R5, R5 ;  /* 0x0000000500057306 */ /* 0x000e620000201000 */
[----:B------:R-:W-:Y:S01]  /*19e0*/  FMUL.FTZ R89, R61, R88 ;  /* 0x000000583d597220 */ /* 0x000fe20000410000 */
[C---:B------:R-:W-:Y:S01]  /*19f0*/  ISETP.NE.AND P4, PT, R91.reuse, 0x1, PT ;  /* 0x000000015b00780c */ /* 0x040fe20003f85270 */
[----:B------:R-:W-:Y:S01]  /*1a00*/  BSSY B1, `(.L_x_42798) ;  /* 0x0000011000017945 */ /* 0x000fe20003800000 */
[----:B------:R-:W-:Y:S01]  /*1a10*/  IADD3 R90, R91, 0x1, RZ ;  /* 0x000000015b5a7810 */ /* 0x000fe20007ffe0ff */
[----:B------:R-:W-:Y:S02]  /*1a20*/  FMUL.FTZ R89, R89, c[0x0][0x1e8] ;  /* 0x00007a0059597a20 */ /* 0x000fe40000410000 */
[----:B-1----:R-:W-:-:S05]  /*1a30*/  FFMA.FTZ R61, R5, R116, 1.1641532182693481445e-10 ;  /* 0x2f000000053d7423 */ /* 0x002fca0000010074 */
        /* <DEDUP_REMOVED lines=12> */
.L_x_42799:
[----:B------:R-:W-:Y:S02]  /*1b00*/  IMAD.MOV.U32 R5, RZ, RZ, R4 ;  /* 0x000000ffff057224 */ /* 0x000fe400078e0004 */
.L_x_42800:
[----:B------:R-:W-:Y:S05]  /*1b10*/  BSYNC B1 ;  /* 0x0000000000017941 */ /* 0x000fea0003800000 */
.L_x_42798:
        /* <DEDUP_REMOVED lines=16> */
.L_x_42804:
[----:B------:R-:W-:Y:S05]  /*1c20*/  BSYNC B2 ;  /* 0x0000000000027941 */ /* 0x000fea0003800000 */
.L_x_42803:
        /* <DEDUP_REMOVED lines=44> */
.L_x_42802:
[----:B------:R-:W-:Y:S05]  /*1ef0*/  BSYNC B1 ;  /* 0x0000000000017941 */ /* 0x000fea0003800000 */
.L_x_42801:
[----:B------:R-:W1:Y:S01]  /*1f00*/  I2F.U32 R5, R5 ;  /* 0x0000000500057306 */ /* 0x000e620000201000 */
[----:B------:R-:W-:Y:S01]  /*1f10*/  FMUL.FTZ R89, R62, R88 ;  /* 0x000000583e597220 */ /* 0x000fe20000410000 */
[C---:B------:R-:W-:Y:S01]  /*1f20*/  ISETP.NE.AND P5, PT, R90.reuse, 0x1, PT ;  /* 0x000000015a00780c */ /* 0x040fe20003fa5270 */
[----:B------:R-:W-:Y:S02]  /*1f30*/  BSSY B1, `(.L_x_42805) ;  /* 0x0000011000017945 */ /* 0x000fe40003800000 */
[----:B------:R-:W-:Y:S02]  /*1f40*/  FMUL.FTZ R89, R89, c[0x0][0x1e8] ;  /* 0x00007a0059597a20 */ /* 0x000fe40000410000 */
[----:B-1----:R-:W-:Y:S01]  /*1f50*/  FFMA.FTZ R62, R5, R116, 1.1641532182693481445e-10 ;  /* 0x2f000000053e7423 */ /* 0x002fe20000010074 */
        /* <DEDUP_REMOVED lines=13> */
.L_x_42806:
[----:B------:R-:W-:Y:S02]  /*2030*/  IMAD.MOV.U32 R89, RZ, RZ, R4 ;  /* 0x000000ffff597224 */ /* 0x000fe400078e0004 */
.L_x_42807:
[----:B------:R-:W-:Y:S05]  /*2040*/  BSYNC B1 ;  /* 0x0000000000017941 */ /* 0x000fea0003800000 */
.L_x_42805:
        /* <DEDUP_REMOVED lines=16> */
.L_x_42811:
[----:B------:R-:W-:Y:S05]  /*2150*/  BSYNC B2 ;  /* 0x0000000000027941 */ /* 0x000fea0003800000 */
.L_x_42810:
        /* <DEDUP_REMOVED lines=43> */
.L_x_42809:
[----:B------:R-:W-:Y:S05]  /*2410*/  BSYNC B1 ;  /* 0x0000000000017941 */ /* 0x000fea0003800000 */
.L_x_42808:
[----:B------:R-:W1:Y:S01]  /*2420*/  I2F.U32 R89, R89 ;  /* 0x0000005900597306 */ /* 0x000e620000201000 */
[----:B------:R-:W-:Y:S01]  /*2430*/  SEL R109, RZ, 0x1, P2 ;  /* 0x00000001ff6d7807 */ /* 0x000fe20001000000 */
[----:B------:R-:W-:Y:S01]  /*2440*/  FMUL.FTZ R63, R63, R88 ;  /* 0x000000583f3f7220 */ /* 0x000fe20000410000 */
[C---:B------:R-:W-:Y:S02]  /*2450*/  LEA R90, P2, R0.reuse, c[0x0][0x188], 0x4 ;  /* 0x00006200005a7a11 */ /* 0x040fe400078420ff */
[----:B------:R-:W-:Y:S01]  /*2460*/  SEL R108, RZ, 0x10000, P4 ;  /* 0x00010000ff6c7807 */ /* 0x000fe20002000000 */
[----:B------:R-:W-:Y:S01]  /*2470*/  FMUL.FTZ R63, R63, c[0x0][0x1e8] ;  /* 0x00007a003f3f7a20 */ /* 0x000fe20000410000 */
[----:B------:R-:W-:-:S02]  /*2480*/  LEA.HI.X R91, R0, c[0x0][0x18c], RZ, 0x4, P2 ;  /* 0x00006300005b7a11 */ /* 0x000fc400010f24ff */
[----:B------:R-:W-:Y:S01]  /*2490*/  SEL R117, RZ, 0x100, P3 ;  /* 0x00000100ff757807 */ /* 0x000fe20001800000 */
[----:B-1----:R-:W-:Y:S01]  /*24a0*/  FFMA.FTZ R116, R89, R116, 1.1641532182693481445e-10 ;  /* 0x2f00000059747423 */ /* 0x002fe20000010074 */
[----:B------:R-:W-:-:S04]  /*24b0*/  IADD3 R89, R0, 0x100, RZ ;  /* 0x0000010000597810 */ /* 0x000fc80007ffe0ff */
        /* <DEDUP_REMOVED lines=10> */
.L_x_42783:
[----:B---3--:R-:W-:Y:S05]  /*2560*/  BSYNC B0 ;  /* 0x0000000000007941 */ /* 0x008fea0003800000 */
.L_x_42782:
[----:B-1----:R-:W2:Y:S01]  /*2570*/  LDL R90, [R1] ;  /* 0x00000000015a7983 */ /* 0x002ea20000100800 */
[----:B------:R-:W-:Y:S01]  /*2580*/  BSSY B0, `(.L_x_42812) ;  /* 0x0000165000007945 */ /* 0x000fe20003800000 */
[----:B--2---:R-:W-:-:S13]  /*2590*/  ISETP.NE.AND P1, PT, R90, RZ, PT ;  /* 0x000000ff5a00720c */ /* 0x004fda0003f25270 */
        /* <DEDUP_REMOVED lines=21> */
.L_x_42815:
[----:B------:R-:W-:Y:S02]  /*26f0*/  IMAD.MOV.U32 R90, RZ, RZ, R4 ;  /* 0x000000ffff5a7224 */ /* 0x000fe400078e0004 */
.L_x_42816:
[----:B------:R-:W-:Y:S05]  /*2700*/  BSYNC B1 ;  /* 0x0000000000017941 */ /* 0x000fea0003800000 */
.L_x_42814:
        /* <DEDUP_REMOVED lines=16> */
.L_x_42820:
[----:B------:R-:W-:Y:S05]  /*2810*/  BSYNC B2 ;  /* 0x0000000000027941 */ /* 0x000fea0003800000 */
.L_x_42819:
        /* <DEDUP_REMOVED lines=43> */
.L_x_42818:
[----:B------:R-:W-:Y:S05]  /*2ad0*/  BSYNC B1 ;  /* 0x0000000000017941 */ /* 0x000fea0003800000 */
.L_x_42817:
[----:B------:R-:W1:Y:S01]  /*2ae0*/  I2F.U32 R5, R90 ;  /* 0x0000005a00057306 */ /* 0x000e620000201000 */
[----:B------:R-:W-:Y:S01]  /*2af0*/  HFMA2.MMA R116, -RZ, RZ, 0.1171875, 0 ;  /* 0x2f800000ff747435 */ /* 0x000fe200000001ff */
[----:B------:R-:W-:Y:S01]  /*2b00*/  ISETP.NE.U32.AND P1, PT, RZ, c[0x0][0x180], PT ;  /* 0x00006000ff007a0c */ /* 0x000fe20003f25070 */
[----:B-----5:R-:W-:Y:S01]  /*2b10*/  FMUL.FTZ R64, R64, R88 ;  /* 0x0000005840407220 */ /* 0x020fe20000410000 */
[C---:B------:R-:W-:Y:S01]  /*2b20*/  ISETP.NE.AND P3, PT, R91.reuse, 0x1, PT ;  /* 0x000000015b00780c */ /* 0x040fe20003f65270 */
[----:B------:R-:W-:Y:S01]  /*2b30*/  BSSY B1, `(.L_x_42821) ;  /* 0x0000012000017945 */ /* 0x000fe20003800000 */
[----:B------:R-:W-:Y:S01]  /*2b40*/  ISETP.NE.AND.EX P1, PT, RZ, c[0x0][0x184], PT, P1 ;  /* 0x00006100ff007a0c */ /* 0x000fe20003f25310 */
[----:B------:R-:W-:Y:S01]  /*2b50*/  FMUL.FTZ R64, R64, c[0x0][0x1e8] ;  /* 0x00007a0040407a20 */ /* 0x000fe20000410000 */
[----:B------:R-:W-:-:S03]  /*2b60*/  IADD3 R104, R91, 0x1, RZ ;  /* 0x000000015b687810 */ /* 0x000fc60007ffe0ff */
        /* <DEDUP_REMOVED lines=13> */
.L_x_42822:
[----:B------:R-:W-:Y:S02]  /*2c40*/  MOV R5, R4 ;  /* 0x0000000400057202 */ /* 0x000fe40000000f00 */
.L_x_42823:
[----:B------:R-:W-:Y:S05]  /*2c50*/  BSYNC B1 ;  /* 0x0000000000017941 */ /* 0x000fea0003800000 */
.L_x_42821:
        /* <DEDUP_REMOVED lines=16> */
.L_x_42827:
[----:B------:R-:W-:Y:S05]  /*2d60*/  BSYNC B2 ;  /* 0x0000000000027941 */ /* 0x000fea0003800000 */
.L_x_42826:
        /* <DEDUP_REMOVED lines=44> */
.L_x_42825:
[----:B------:R-:W-:Y:S05]  /*3030*/  BSYNC B1 ;  /* 0x0000000000017941 */ /* 0x000fea0003800000 */
.L_x_42824:
[----:B------:R-:W1:Y:S01]  /*3040*/  I2F.U32 R5, R5 ;  /* 0x0000000500057306 */ /* 0x000e620000201000 */
[----:B------:R-:W-:Y:S01]  /*3050*/  FMUL.FTZ R90, R65, R88 ;  /* 0x00000058415a7220 */ /* 0x000fe20000410000 */
[----:B------:R-:W-:Y:S01]  /*3060*/  ISETP.NE.AND P4, PT, R104, 0x1, PT ;  /* 0x000000016800780c */ /* 0x000fe20003f85270 */
[----:B------:R-:W-:Y:S02]  /*3070*/  BSSY B1, `(.L_x_42828) ;  /* 0x0000011000017945 */ /* 0x000fe40003800000 */
[----:B------:R-:W-:-:S02]  /*3080*/  FMUL.FTZ R90, R90, c[0x0][0x1e8] ;  /* 0x00007a005a5a7a20 */ /* 0x000fc40000410000 */
        /* <DEDUP_REMOVED lines=14> */
.L_x_42829:
[----:B------:R-:W-:Y:S02]  /*3170*/  IMAD.MOV.U32 R5, RZ, RZ, R4 ;  /* 0x000000ffff057224 */ /* 0x000fe400078e0004 */
.L_x_42830:
[----:B------:R-:W-:Y:S05]  /*3180*/  BSYNC B1 ;  /* 0x0000000000017941 */ /* 0x000fea0003800000 */
.L_x_42828:
        /* <DEDUP_REMOVED lines=16> */
.L_x_42834:
[----:B------:R-:W-:Y:S05]  /*3290*/  BSYNC B2 ;  /* 0x0000000000027941 */ /* 0x000fea0003800000 */
.L_x_42833:
        /* <DEDUP_REMOVED lines=44> */
.L_x_42832:
[----:B------:R-:W-:Y:S05]  /*3560*/  BSYNC B1 ;  /* 0x0000000000017941 */ /* 0x000fea0003800000 */
.L_x_42831:
        /* <DEDUP_REMOVED lines=19> */
.L_x_42836:
[----:B------:R-:W-:Y:S02]  /*36a0*/  MOV R104, R4 ;  /* 0x0000000400687202 */ /* 0x000fe40000000f00 */
.L_x_42837:
[----:B------:R-:W-:Y:S05]  /*36b0*/  BSYNC B1 ;  /* 0x0000000000017941 */ /* 0x000fea0003800000 */
.L_x_42835:
        /* <DEDUP_REMOVED lines=16> */
.L_x_42841:
[----:B------:R-:W-:Y:S05]  /*37c0*/  BSYNC B2 ;  /* 0x0000000000027941 */ /* 0x000fea0003800000 */
.L_x_42840:
        /* <DEDUP_REMOVED lines=42> */
[----:B------:R-:W-:Y:S02]  /*3a70*/  MOV R3, R90 ;  /* 0x0000005a00037202 */ /* 0x000fe40000000f00 */
.L_x_42839:
[----:B------:R-:W-:Y:S05]  /*3a80*/  BSYNC B1 ;  /* 0x0000000000017941 */ /* 0x000fea0003800000 */
.L_x_42838:
[----:B------:R-:W1:Y:S01]  /*3a90*/  I2F.U32 R105, R104 ;  /* 0x0000006800697306 */ /* 0x000e620000201000 */
[----:B------:R-:W-:Y:S01]  /*3aa0*/  SEL R117, RZ, 0x1, P2 ;  /* 0x00000001ff757807 */ /* 0x000fe20001000000 */
[----:B------:R-:W-:Y:S01]  /*3ab0*/  FMUL.FTZ R67, R67, R88 ;  /* 0x0000005843437220 */ /* 0x000fe20000410000 */
[----:B------:R-:W-:Y:S02]  /*3ac0*/  LEA R90, P2, R89, c[0x0][0x188], 0x4 ;  /* 0x00006200595a7a11 */ /* 0x000fe400078420ff */
[----:B------:R-:W-:Y:S01]  /*3ad0*/  SEL R109, RZ, 0x10000, P4 ;  /* 0x00010000ff6d7807 */ /* 0x000fe20002000000 */
[----:B------:R-:W-:Y:S01]  /*3ae0*/  FMUL.FTZ R67, R67, c[0x0][0x1e8] ;  /* 0x00007a0043437a20 */ /* 0x000fe20000410000 */
[----:B------:R-:W-:-:S02]  /*3af0*/  LEA.HI.X R91, R89, c[0x0][0x18c], RZ, 0x4, P2 ;  /* 0x00006300595b7a11 */ /* 0x000fc400010f24ff */
[----:B------:R-:W-:Y:S01]  /*3b00*/  SEL R108, RZ, 0x100, P3 ;  /* 0x00000100ff6c7807 */ /* 0x000fe20001800000 */
[----:B-1----:R-:W-:-:S05]  /*3b10*/  FFMA.FTZ R105, R105, R116, 1.1641532182693481445e-10 ;  /* 0x2f00000069697423 */ /* 0x002fca0000010074 */
[----:B------:R-:W-:-:S04]  /*3b20*/  FSETP.GTU.FTZ.AND P2, PT, R105, c[0x0][0x1e4], PT ;  /* 0x0000790069007a0b */ /* 0x000fc80003f5c000 */
[----:B------:R-:W-:Y:S02]  /*3b30*/  FSEL R67, R67, RZ, !P2 ;  /* 0x000000ff43437208 */ /* 0x000fe40005000000 */
[----:B------:R-:W-:-:S03]  /*3b40*/  SEL R116, RZ, 0x1000000, P2 ;  /* 0x01000000ff747807 */ /* 0x000fc60001000000 */
[----:B------:R-:W-:Y:S01]  /*3b50*/  @P1 FADD.FTZ R67, R59, R67 ;  /* 0x000000433b431221 */ /* 0x000fe20000010000 */
[----:B------:R-:W-:Y:S02]  /*3b60*/  IADD3 R108, R108, R116, R109 ;  /* 0x000000746c6c7210 */ /* 0x000fe40007ffe06d */
[C---:B------:R-:W-:Y:S02]  /*3b70*/  LEA R104, P1, R89.reuse, c[0x0][0x190], 0x2 ;  /* 0x0000640059687a11 */ /* 0x040fe400078210ff */
[----:B------:R1:W-:Y:S01]  /*3b80*/  STG.E.128 [R90.64], R64 ;  /* 0x000000405a007986 */ /* 0x0003e2000c101d06 */
[----:B------:R-:W-:Y:S01]  /*3b90*/  IMAD.IADD R117, R108, 0x1, R117 ;  /* 0x000000016c757824 */ /* 0x000fe200078e0275 */
[C---:B------:R-:W-:Y:S02]  /*3ba0*/  LEA.HI.X R105, R89.reuse, c[0x0][0x194], RZ, 0x2, P1 ;  /* 0x0000650059697a11 */ /* 0x040fe400008f14ff */
[----:B------:R-:W-:-:S03]  /*3bb0*/  IADD3 R89, R89, 0x100, RZ ;  /* 0x0000010059597810 */ /* 0x000fc60007ffe0ff */
[----:B------:R1:W-:Y:S04]  /*3bc0*/  STG.E [R104.64], R117 ;  /* 0x0000007568007986 */ /* 0x0003e8000c101906 */
.L_x_42813:
[----:B------:R-:W-:Y:S05]  /*3bd0*/  BSYNC B0 ;  /* 0x0000000000007941 */ /* 0x000fea0003800000 */
.L_x_42812:
        /* <DEDUP_REMOVED lines=23> */
.L_x_42845:
[----:B------:R-:W-:Y:S02]  /*3d50*/  IMAD.MOV.U32 R90, RZ, RZ, R4 ;  /* 0x000000ffff5a7224 */ /* 0x000fe400078e0004 */
.L_x_42846:
[----:B------:R-:W-:Y:S05]  /*3d60*/  BSYNC B1 ;  /* 0x0000000000017941 */ /* 0x000fea0003800000 */
.L_x_42844:
        /* <DEDUP_REMOVED lines=16> */
.L_x_42850:
[----:B------:R-:W-:Y:S05]  /*3e70*/  BSYNC B2 ;  /* 0x0000000000027941 */ /* 0x000fea0003800000 */
.L_x_42849:
        /* <DEDUP_REMOVED lines=43> */
.L_x_42848:
[----:B------:R-:W-:Y:S05]  /*4130*/  BSYNC B1 ;  /* 0x0000000000017941 */ /* 0x000fea0003800000 */
.L_x_42847:
[----:B------:R-:W1:Y:S01]  /*4140*/  I2F.U32 R5, R90 ;  /* 0x0000005a00057306 */ /* 0x000e620000201000 */
[----:B------:R-:W-:Y:S01]  /*4150*/  IMAD.MOV.U32 R116, RZ, RZ, 0x2f800000 ;  /* 0x2f800000ff747424 */ /* 0x000fe200078e00ff */
[----:B------:R-:W-:Y:S01]  /*4160*/  ISETP.NE.U32.AND P1, PT, RZ, c[0x0][0x180], PT ;  /* 0x00006000ff007a0c */ /* 0x000fe20003f25070 */
[----:B-----5:R-:W-:Y:S01]  /*4170*/  FMUL.FTZ R68, R68, R88 ;  /* 0x0000005844447220 */ /* 0x020fe20000410000 */
[C---:B------:R-:W-:Y:S01]  /*4180*/  ISETP.NE.AND P3, PT, R91.reuse, 0x1, PT ;  /* 0x000000015b00780c */ /* 0x040fe20003f65270 */
        /* <DEDUP_REMOVED lines=17> */
.L_x_42852:
[----:B------:R-:W-:Y:S02]  /*42a0*/  IMAD.MOV.U32 R5, RZ, RZ, R4 ;  /* 0x000000ffff057224 */ /* 0x000fe400078e0004 */
.L_x_42853:
[----:B------:R-:W-:Y:S05]  /*42b0*/  BSYNC B1 ;  /* 0x0000000000017941 */ /* 0x000fea0003800000 */
.L_x_42851:
        /* <DEDUP_REMOVED lines=16> */
.L_x_42857:
[----:B------:R-:W-:Y:S05]  /*43c0*/  BSYNC B2 ;  /* 0x0000000000027941 */ /* 0x000fea0003800000 */
.L_x_42856:
        /* <DEDUP_REMOVED lines=44> */
.L_x_42855:
[----:B------:R-:W-:Y:S05]  /*4690*/  BSYNC B1 ;  /* 0x0000000000017941 */ /* 0x000fea0003800000 */
.L_x_42854:
[----:B------:R-:W1:Y:S01]  /*46a0*/  I2F.U32 R5, R5 ;  /* 0x0000000500057306 */ /* 0x000e620000201000 */
[----:B------:R-:W-:Y:S01]  /*46b0*/  FMUL.FTZ R90, R69, R88 ;  /* 0x00000058455a7220 */ /* 0x000fe20000410000 */
[----:B------:R-:W-:Y:S01]  /*46c0*/  ISETP.NE.AND P4, PT, R104, 0x1, PT ;  /* 0x000000016800780c */ /* 0x000fe20003f85270 */
[----:B------:R-:W-:Y:S02]  /*46d0*/  BSSY B1, `(.L_x_42858) ;  /* 0x0000011000017945 */ /* 0x000fe40003800000 */
[----:B------:R-:W-:Y:S02]  /*46e0*/  FMUL.FTZ R90, R90, c[0x0][0x1e8] ;  /* 0x00007a005a5a7a20 */ /* 0x000fe40000410000 */
[----:B-1----:R-:W-:-:S05]  /*46f0*/  FFMA.FTZ R69, R5, R116, 1.1641532182693481445e-10 ;  /* 0x2f00000005457423 */ /* 0x002fca0000010074 */
        /* <DEDUP_REMOVED lines=13> */
.L_x_42859:
[----:B------:R-:W-:Y:S02]  /*47d0*/  IMAD.MOV.U32 R5, RZ, RZ, R4 ;  /* 0x000000ffff057224 */ /* 0x000fe400078e0004 */
.L_x_42860:
[----:B------:R-:W-:Y:S05]  /*47e0*/  BSYNC B1 ;  /* 0x0000000000017941 */ /* 0x000fea0003800000 */
.L_x_42858:
        /* <DEDUP_REMOVED lines=16> */
.L_x_42864:
[----:B------:R-:W-:Y:S05]  /*48f0*/  BSYNC B2 ;  /* 0x0000000000027941 */ /* 0x000fea0003800000 */
.L_x_42863:
        /* <DEDUP_REMOVED lines=44> */
.L_x_42862:
[----:B------:R-:W-:Y:S05]  /*4bc0*/  BSYNC B1 ;  /* 0x0000000000017941 */ /* 0x000fea0003800000 */
.L_x_42861:
        /* <DEDUP_REMOVED lines=19> */
.L_x_42866:
[----:B------:R-:W-:Y:S02]  /*4d00*/  IMAD.MOV.U32 R104, RZ, RZ, R4 ;  /* 0x000000ffff687224 */ /* 0x000fe400078e0004 */
.L_x_42867:
[----:B------:R-:W-:Y:S05]  /*4d10*/  BSYNC B1 ;  /* 0x0000000000017941 */ /* 0x000fea0003800000 */
.L_x_42865:
        /* <DEDUP_REMOVED lines=16> */
.L_x_42871:
[----:B------:R-:W-:Y:S05]  /*4e20*/  BSYNC B2 ;  /* 0x0000000000027941 */ /* 0x000fea0003800000 */
.L_x_42870:
        /* <DEDUP_REMOVED lines=43> */
.L_x_42869:
[----:B------:R-:W-:Y:S05]  /*50e0*/  BSYNC B1 ;  /* 0x0000000000017941 */ /* 0x000fea0003800000 */
.L_x_42868:
[----:B------:R-:W1:Y:S01]  /*50f0*/  I2F.U32 R105, R104 ;  /* 0x0000006800697306 */ /* 0x000e620000201000 */
[----:B------:R-:W-:Y:S01]  /*5100*/  SEL R117, RZ, 0x1, P2 ;  /* 0x00000001ff757807 */ /* 0x000fe20001000000 */
[----:B------:R-:W-:Y:S01]  /*5110*/  FMUL.FTZ R71, R71, R88 ;  /* 0x0000005847477220 */ /* 0x000fe20000410000 */
[----:B------:R-:W-:Y:S02]  /*5120*/  LEA R90, P2, R89, c[0x0][0x188], 0x4 ;  /* 0x00006200595a7a11 */ /* 0x000fe400078420ff */
[----:B------:R-:W-:Y:S01]  /*5130*/  SEL R109, RZ, 0x10000, P4 ;  /* 0x00010000ff6d7807 */ /* 0x000fe20002000000 */
[----:B------:R-:W-:Y:S01]  /*5140*/  FMUL.FTZ R71, R71, c[0x0][0x1e8] ;  /* 0x00007a0047477a20 */ /* 0x000fe20000410000 */
[----:B------:R-:W-:Y:S02]  /*5150*/  LEA.HI.X R91, R89, c[0x0][0x18c], RZ, 0x4, P2 ;  /* 0x00006300595b7a11 */ /* 0x000fe400010f24ff */
        /* <DEDUP_REMOVED lines=13> */
.L_x_42843:
[----:B------:R-:W-:Y:S05]  /*5230*/  BSYNC B0 ;  /* 0x0000000000007941 */ /* 0x000fea0003800000 */
.L_x_42842:
        /* <DEDUP_REMOVED lines=23> */
.L_x_42875:
[----:B------:R-:W-:Y:S02]  /*53b0*/  MOV R90, R4 ;  /* 0x00000004005a7202 */ /* 0x000fe40000000f00 */
.L_x_42876:
[----:B------:R-:W-:Y:S05]  /*53c0*/  BSYNC B1 ;  /* 0x0000000000017941 */ /* 0x000fea0003800000 */
.L_x_42874:
        /* <DEDUP_REMOVED lines=16> */
.L_x_42880:
[----:B------:R-:W-:Y:S05]  /*54d0*/  BSYNC B2 ;  /* 0x0000000000027941 */ /* 0x000fea0003800000 */
.L_x_42879:
        /* <DEDUP_REMOVED lines=43> */
.L_x_42878:
[----:B------:R-:W-:Y:S05]  /*5790*/  BSYNC B1 ;  /* 0x0000000000017941 */ /* 0x000fea0003800000 */
.L_x_42877:
        /* <DEDUP_REMOVED lines=22> */
.L_x_42882:
[----:B------:R-:W-:Y:S02]  /*5900*/  IMAD.MOV.U32 R5, RZ, RZ, R4 ;  /* 0x000000ffff057224 */ /* 0x000fe400078e0004 */
.L_x_42883:
[----:B------:R-:W-:Y:S05]  /*5910*/  BSYNC B1 ;  /* 0x0000000000017941 */ /* 0x000fea0003800000 */
.L_x_42881:
        /* <DEDUP_REMOVED lines=16> */
.L_x_42887:
[----:B------:R-:W-:Y:S05]  /*5a20*/  BSYNC B2 ;  /* 0x0000000000027941 */ /* 0x000fea0003800000 */
.L_x_42886:
        /* <DEDUP_REMOVED lines=44> */
.L_x_42885:
[----:B------:R-:W-:Y:S05]  /*5cf0*/  BSYNC B1 ;  /* 0x0000000000017941 */ /* 0x000fea0003800000 */
.L_x_42884:
        /* <DEDUP_REMOVED lines=19> */
.L_x_42889:
[----:B------:R-:W-:Y:S02]  /*5e30*/  MOV R5, R4 ;  /* 0x0000000400057202 */ /* 0x000fe40000000f00 */
.L_x_42890:
[----:B------:R-:W-:Y:S05]  /*5e40*/  BSYNC B1 ;  /* 0x0000000000017941 */ /* 0x000fea0003800000 */
.L_x_42888:
        /* <DEDUP_REMOVED lines=16> */
.L_x_42894:
[----:B------:R-:W-:Y:S05]  /*5f50*/  BSYNC B2 ;  /* 0x0000000000027941 */ /* 0x000fea0003800000 */
.L_x_42893:
        /* <DEDUP_REMOVED lines=44> */
.L_x_42892:
[----:B------:R-:W-:Y:S05]  /*6220*/  BSYNC B1 ;  /* 0x0000000000017941 */ /* 0x000fea0003800000 */
.L_x_42891:
[----:B------:R-:W1:Y:S01]  /*6230*/  I2F.U32 R5, R5 ;  /* 0x0000000500057306 */ /* 0x000e620000201000 */
[----:B------:R-:W-:Y:S01]  /*6240*/  FMUL.FTZ R91, R74, R88 ;  /* 0x000000584a5b7220 */ /* 0x000fe20000410000 */
[----:B------:R-:W-:Y:S01]  /*6250*/  ISETP.NE.AND P5, PT, R90, 0x1, PT ;  /* 0x000000015a00780c */ /* 0x000fe20003fa5270 */
[----:B------:R-:W-:Y:S02]  /*6260*/  BSSY B1, `(.L_x_42895) ;  /* 0x0000011000017945 */ /* 0x000fe40003800000 */
[----:B------:R-:W-:-:S02]  /*6270*/  FMUL.FTZ R91, R91, c[0x0][0x1e8] ;  /* 0x00007a005b5b7a20 */ /* 0x000fc40000410000 */
        /* <DEDUP_REMOVED lines=14> */
.L_x_42896:
[----:B------:R-:W-:Y:S02]  /*6360*/  IMAD.MOV.U32 R104, RZ, RZ, R4 ;  /* 0x000000ffff687224 */ /* 0x000fe400078e0004 */
.L_x_42897:
[----:B------:R-:W-:Y:S05]  /*6370*/  BSYNC B1 ;  /* 0x0000000000017941 */ /* 0x000fea0003800000 */
.L_x_42895:
        /* <DEDUP_REMOVED lines=16> */
.L_x_42901:
[----:B------:R-:W-:Y:S05]  /*6480*/  BSYNC B2 ;  /* 0x0000000000027941 */ /* 0x000fea0003800000 */
.L_x_42900:
        /* <DEDUP_REMOVED lines=43> */
.L_x_42899:
[----:B------:R-:W-:Y:S05]  /*6740*/  BSYNC B1 ;  /* 0x0000000000017941 */ /* 0x000fea0003800000 */
.L_x_42898:
        /* <DEDUP_REMOVED lines=13> */
[C---:B------:R-:W-:Y:S02]  /*6820*/  LEA R104, P1, R89.reuse, c[0x0][0x190], 0x2 ;  /* 0x0000640059687a11 */ /* 0x040fe400078210ff */
[----:B------:R-:W-:Y:S02]  /*6830*/  IADD3 R108, R108, R116, R109 ;  /* 0x000000746c6c7210 */ /* 0x000fe40007ffe06d */
[C---:B------:R-:W-:Y:S01]  /*6840*/  LEA.HI.X R105, R89.reuse, c[0x0][0x194], RZ, 0x2, P1 ;  /* 0x0000650059697a11 */ /* 0x040fe200008f14ff */
[----:B------:R1:W-:Y:S01]  /*6850*/  STG.E.128 [R90.64], R72 ;  /* 0x000000485a007986 */ /* 0x0003e2000c101d06 */
[----:B------:R-:W-:Y:S02]  /*6860*/  IADD3 R117, R108, R117, RZ ;  /* 0x000000756c757210 */ /* 0x000fe40007ffe0ff */
[----:B------:R-:W-:-:S03]  /*6870*/  IADD3 R89, R89, 0x100, RZ ;  /* 0x0000010059597810 */ /* 0x000fc60007ffe0ff */
[----:B------:R1:W-:Y:S04]  /*6880*/  STG.E [R104.64], R117 ;  /* 0x0000007568007986 */ /* 0x0003e8000c101906 */
.L_x_42873:
[----:B------:R-:W-:Y:S05]  /*6890*/  BSYNC B0 ;  /* 0x0000000000007941 */ /* 0x000fea0003800000 */
.L_x_42872:
        /* <DEDUP_REMOVED lines=23> */
.L_x_42905:
[----:B------:R-:W-:Y:S02]  /*6a10*/  IMAD.MOV.U32 R90, RZ, RZ, R4 ;  /* 0x000000ffff5a7224 */ /* 0x000fe400078e0004 */
.L_x_42906:
[----:B------:R-:W-:Y:S05]  /*6a20*/  BSYNC B1 ;  /* 0x0000000000017941 */ /* 0x000fea0003800000 */
.L_x_42904:
        /* <DEDUP_REMOVED lines=16> */
.L_x_42910:
[----:B------:R-:W-:Y:S05]  /*6b30*/  BSYNC B2 ;  /* 0x0000000000027941 */ /* 0x000fea0003800000 */
.L_x_42909:
        /* <DEDUP_REMOVED lines=43> */
.L_x_42908:
[----:B------:R-:W-:Y:S05]  /*6df0*/  BSYNC B1 ;  /* 0x0000000000017941 */ /* 0x000fea0003800000 */
.L_x_42907:
        /* <DEDUP_REMOVED lines=22> */
.L_x_42912:
[----:B------:R-:W-:Y:S02]  /*6f60*/  IMAD.MOV.U32 R5, RZ, RZ, R4 ;  /* 0x000000ffff057224 */ /* 0x000fe400078e0004 */
.L_x_42913:
[----:B------:R-:W-:Y:S05]  /*6f70*/  BSYNC B1 ;  /* 0x0000000000017941 */ /* 0x000fea0003800000 */
.L_x_42911:
        /* <DEDUP_REMOVED lines=16> */
.L_x_42917:
[----:B------:R-:W-:Y:S05]  /*7080*/  BSYNC B2 ;  /* 0x0000000000027941 */ /* 0x000fea0003800000 */
.L_x_42916:
        /* <DEDUP_REMOVED lines=44> */
.L_x_42915:
[----:B------:R-:W-:Y:S05]  /*7350*/  BSYNC B1 ;  /* 0x0000000000017941 */ /* 0x000fea0003800000 */
.L_x_42914:
        /* <DEDUP_REMOVED lines=19> */
.L_x_42919:
[----:B------:R-:W-:Y:S02]  /*7490*/  IMAD.MOV.U32 R5, RZ, RZ, R4 ;  /* 0x000000ffff057224 */ /* 0x000fe400078e0004 */
.L_x_42920:
[----:B------:R-:W-:Y:S05]  /*74a0*/  BSYNC B1 ;  /* 0x0000000000017941 */ /* 0x000fea0003800000 */
.L_x_42918:
        /* <DEDUP_REMOVED lines=16> */
.L_x_42924:
[----:B------:R-:W-:Y:S05]  /*75b0*/  BSYNC B2 ;  /* 0x0000000000027941 */ /* 0x000fea0003800000 */
.L_x_42923:
        /* <DEDUP_REMOVED lines=44> */
.L_x_42922:
[----:B------:R-:W-:Y:S05]  /*7880*/  BSYNC B1 ;  /* 0x0000000000017941 */ /* 0x000fea0003800000 */
.L_x_42921:
        /* <DEDUP_REMOVED lines=19> */
.L_x_42926:
[----:B------:R-:W-:Y:S02]  /*79c0*/  IMAD.MOV.U32 R104, RZ, RZ, R4 ;  /* 0x000000ffff687224 */ /* 0x000fe400078e0004 */
.L_x_42927:
[----:B------:R-:W-:Y:S05]  /*79d0*/  BSYNC B1 ;  /* 0x0000000000017941 */ /* 0x000fea0003800000 */
.L_x_42925:
        /* <DEDUP_REMOVED lines=16> */
.L_x_42931:
[----:B------:R-:W-:Y:S05]  /*7ae0*/  BSYNC B2 ;  /* 0x0000000000027941 */ /* 0x000fea0003800000 */
.L_x_42930:
        /* <DEDUP_REMOVED lines=43> */
.L_x_42929:
[----:B------:R-:W-:Y:S05]  /*7da0*/  BSYNC B1 ;  /* 0x0000000000017941 */ /* 0x000fea0003800000 */
.L_x_42928:
        /* <DEDUP_REMOVED lines=20> */
.L_x_42903:
[----:B------:R-:W-:Y:S05]  /*7ef0*/  BSYNC B0 ;  /* 0x0000000000007941 */ /* 0x000fea0003800000 */
.L_x_42902:
        /* <DEDUP_REMOVED lines=23> */
.L_x_42935:
[----:B------:R-:W-:Y:S02]  /*8070*/  MOV R90, R4 ;  /* 0x00000004005a7202 */ /* 0x000fe40000000f00 */
.L_x_42936:
[----:B------:R-:W-:Y:S05]  /*8080*/  BSYNC B1 ;  /* 0x0000000000017941 */ /* 0x000fea0003800000 */
.L_x_42934:
        /* <DEDUP_REMOVED lines=16> */
.L_x_42940:
[----:B------:R-:W-:Y:S05]  /*8190*/  BSYNC B2 ;  /* 0x0000000000027941 */ /* 0x000fea0003800000 */
.L_x_42939:
        /* <DEDUP_REMOVED lines=43> */
.L_x_42938:
[----:B------:R-:W-:Y:S05]  /*8450*/  BSYNC B1 ;  /* 0x0000000000017941 */ /* 0x000fea0003800000 */
.L_x_42937:
        /* <DEDUP_REMOVED lines=22> */
.L_x_42942:
[----:B------:R-:W-:Y:S02]  /*85c0*/  IMAD.MOV.U32 R5, RZ, RZ, R4 ;  /* 0x000000ffff057224 */ /* 0x000fe400078e0004 */
.L_x_42943:
[----:B------:R-:W-:Y:S05]  /*85d0*/  BSYNC B1 ;  /* 0x0000000000017941 */ /* 0x000fea0003800000 */
.L_x_42941:
        /* <DEDUP_REMOVED lines=16> */
.L_x_42947:
[----:B------:R-:W-:Y:S05]  /*86e0*/  BSYNC B2 ;  /* 0x0000000000027941 */ /* 0x000fea0003800000 */
.L_x_42946:
        /* <DEDUP_REMOVED lines=44> */
.L_x_42945:
[----:B------:R-:W-:Y:S05]  /*89b0*/  BSYNC B1 ;  /* 0x0000000000017941 */ /* 0x000fea0003800000 */
.L_x_42944:
        /* <DEDUP_REMOVED lines=19> */
.L_x_42949:
[----:B------:R-:W-:Y:S02]  /*8af0*/  IMAD.MOV.U32 R5, RZ, RZ, R4 ;  /* 0x000000ffff057224 */ /* 0x000fe400078e0004 */
.L_x_42950:
[----:B------:R-:W-:Y:S05]  /*8b00*/  BSYNC B1 ;  /* 0x0000000000017941 */ /* 0x000fea0003800000 */
.L_x_42948:
        /* <DEDUP_REMOVED lines=16> */
.L_x_42954:
[----:B------:R-:W-:Y:S05]  /*8c10*/  BSYNC B2 ;  /* 0x0000000000027941 */ /* 0x000fea0003800000 */
.L_x_42953:
        /* <DEDUP_REMOVED lines=44> */
.L_x_42952:
[----:B------:R-:W-:Y:S05]  /*8ee0*/  BSYNC B1 ;  /* 0x0000000000017941 */ /* 0x000fea0003800000 */
.L_x_42951:
        /* <DEDUP_REMOVED lines=19> */
.L_x_42956:
[----:B------:R-:W-:Y:S02]  /*9020*/  MOV R104, R4 ;  /* 0x0000000400687202 */ /* 0x000fe40000000f00 */
.L_x_42957:
[----:B------:R-:W-:Y:S05]  /*9030*/  BSYNC B1 ;  /* 0x0000000000017941 */ /* 0x000fea0003800000 */
.L_x_42955:
        /* <DEDUP_REMOVED lines=16> */
.L_x_42961:
[----:B------:R-:W-:Y:S05]  /*9140*/  BSYNC B2 ;  /* 0x0000000000027941 */ /* 0x000fea0003800000 */
.L_x_42960:
        /* <DEDUP_REMOVED lines=43> */
.L_x_42959:
[----:B------:R-:W-:Y:S05]  /*9400*/  BSYNC B1 ;  /* 0x0000000000017941 */ /* 0x000fea0003800000 */
.L_x_42958:
        /* <DEDUP_REMOVED lines=20> */
.L_x_42933:
[----:B------:R-:W-:Y:S05]  /*9550*/  BSYNC B0 ;  /* 0x0000000000007941 */ /* 0x000fea0003800000 */
.L_x_42932:
        /* <DEDUP_REMOVED lines=23> */
.L_x_42965:
[----:B------:R-:W-:Y:S02]  /*96d0*/  IMAD.MOV.U32 R90, RZ, RZ, R4 ;  /* 0x000000ffff5a7224 */ /* 0x000fe400078e0004 */
.L_x_42966:
[----:B------:R-:W-:Y:S05]  /*96e0*/  BSYNC B1 ;  /* 0x0000000000017941 */ /* 0x000fea0003800000 */
.L_x_42964:
        /* <DEDUP_REMOVED lines=16> */
.L_x_42970:
[----:B------:R-:W-:Y:S05]  /*97f0*/  BSYNC B2 ;  /* 0x0000000000027941 */ /* 0x000fea0003800000 */
.L_x_42969:
        /* <DEDUP_REMOVED lines=43> */
.L_x_42968:
[----:B------:R-:W-:Y:S05]  /*9ab0*/  BSYNC B1 ;  /* 0x0000000000017941 */ /* 0x000fea0003800000 */
.L_x_42967:
        /* <DEDUP_REMOVED lines=22> */
.L_x_42972:
[----:B------:R-:W-:Y:S02]  /*9c20*/  MOV R5, R4 ;  /* 0x0000000400057202 */ /* 0x000fe40000000f00 */
.L_x_42973:
[----:B------:R-:W-:Y:S05]  /*9c30*/  BSYNC B1 ;  /* 0x0000000000017941 */ /* 0x000fea0003800000 */
.L_x_42971:
        /* <DEDUP_REMOVED lines=16> */
.L_x_42977:
[----:B------:R-:W-:Y:S05]  /*9d40*/  BSYNC B2 ;  /* 0x0000000000027941 */ /* 0x000fea0003800000 */
.L_x_42976:
        /* <DEDUP_REMOVED lines=44> */
.L_x_42975:
[----:B------:R-:W-:Y:S05]  /*a010*/  BSYNC B1 ;  /* 0x0000000000017941 */ /* 0x000fea0003800000 */
.L_x_42974:
        /* <DEDUP_REMOVED lines=19> */
.L_x_42979:
[----:B------:R-:W-:Y:S02]  /*a150*/  IMAD.MOV.U32 R5, RZ, RZ, R4 ;  /* 0x000000ffff057224 */ /* 0x000fe400078e0004 */
.L_x_42980:
[----:B------:R-:W-:Y:S05]  /*a160*/  BSYNC B1 ;  /* 0x0000000000017941 */ /* 0x000fea0003800000 */
.L_x_42978:
        /* <DEDUP_REMOVED lines=16> */
.L_x_42984:
[----:B------:R-:W-:Y:S05]  /*a270*/  BSYNC B2 ;  /* 0x0000000000027941 */ /* 0x000fea0003800000 */
.L_x_42983:
        /* <DEDUP_REMOVED lines=44> */
.L_x_42982:
[----:B------:R-:W-:Y:S05]  /*a540*/  BSYNC B1 ;  /* 0x0000000000017941 */ /* 0x000fea0003800000 */
.L_x_42981:
        /* <DEDUP_REMOVED lines=19> */
.L_x_42986:
[----:B------:R-:W-:Y:S02]  /*a680*/  IMAD.MOV.U32 R104, RZ, RZ, R4 ;  /* 0x000000ffff687224 */ /* 0x000fe400078e0004 */
.L_x_42987:
[----:B------:R-:W-:Y:S05]  /*a690*/  BSYNC B1 ;  /* 0x0000000000017941 */ /* 0x000fea0003800000 */
.L_x_42985:
        /* <DEDUP_REMOVED lines=16> */
.L_x_42991:
[----:B------:R-:W-:Y:S05]  /*a7a0*/  BSYNC B2 ;  /* 0x0000000000027941 */ /* 0x000fea0003800000 */
.L_x_42990:
        /* <DEDUP_REMOVED lines=43> */
.L_x_42989:
[----:B------:R-:W-:Y:S05]  /*aa60*/  BSYNC B1 ;  /* 0x0000000000017941 */ /* 0x000fea0003800000 */
.L_x_42988:
        /* <DEDUP_REMOVED lines=19> */
.L_x_42963:
[----:B------:R-:W-:Y:S05]  /*aba0*/  BSYNC B0 ;  /* 0x0000000000007941 */ /* 0x000fea0003800000 */
.L_x_42962:
[----:B-1---5:R-:W-:Y:S01]  /*abb0*/  FADD.FTZ R88, RZ, R60 ;  /* 0x0000003cff587221 */ /* 0x022fe20000010000 */
        /* <DEDUP_REMOVED lines=40> */
.L_x_43010:
        /* <DEDUP_REMOVED lines=77> */
.L_x_43011:
[----:B------:R-:W2:Y:S01]  /*b310*/  S2R R104, SR_TID.X ;  /* 0x0000000000687919 */ /* 0x000ea20000002100 */
[----:B-1----:R-:W-:Y:S01]  /*b320*/  FADD.FTZ R89, R109, R116 ;  /* 0x000000746d597221 */ /* 0x002fe20000010000 */
[----:B------:R-:W-:Y:S01]  /*b330*/  WARPSYNC 0xffffffff ;  /* 0xffffffff00007948 */ /* 0x000fe20003800000 */
[C---:B--2---:R-:W-:Y:S02]  /*b340*/  LOP3.LUT P1, RZ, R104.reuse, 0x1f, RZ, 0xc0, !PT ;  /* 0x0000001f68ff7812 */ /* 0x044fe4000782c0ff */
[----:B------:R-:W-:Y:S02]  /*b350*/  SHF.R.U32.HI R90, RZ, 0x5, R104 ;  /* 0x00000005ff5a7819 */ /* 0x000fe40000011668 */
[----:B------:R-:W-:Y:S02]  /*b360*/  LOP3.LUT R104, R104, 0x1f, RZ, 0xc0, !PT ;  /* 0x0000001f68687812 */ /* 0x000fe400078ec0ff */
[----:B------:R-:W-:-:S07]  /*b370*/  LOP3.LUT R90, R90, 0x7, RZ, 0xc0, !PT ;  /* 0x000000075a5a7812 */ /* 0x000fce00078ec0ff */
[----:B------:R-:W-:-:S05]  /*b380*/  @!P1 IADD3 R91, R105, R90, RZ ;  /* 0x0000005a695b9210 */ /* 0x000fca0007ffe0ff */
[----:B------:R1:W-:Y:S01]  /*b390*/  @!P1 STS.64 [R91.X8], R88 ;  /* 0x000000585b009388 */ /* 0x0003e20000008a00 */
[----:B------:R-:W-:-:S11]  /*b3a0*/  ISETP.GT.U32.AND P1, PT, R104, 0x7, PT ;  /* 0x000000076800780c */ /* 0x000fd60003f24070 */
[----:B------:R-:W2:Y:S01]  /*b3b0*/  LDL R117, [R1+0x4] ;  /* 0x0000040001757983 */ /* 0x000ea20000100800 */
[----:B-1----:R-:W-:Y:S01]  /*b3c0*/  CS2R R88, SRZ ;  /* 0x0000000000587805 */ /* 0x002fe2000001ff00 */
[----:B------:R-:W-:Y:S01]  /*b3d0*/  @!P1 IMAD.IADD R105, R105, 0x1, R104 ;  /* 0x0000000169699824 */ /* 0x000fe200078e0268 */
[----:B------:R-:W-:Y:S01]  /*b3e0*/  BSSY B0, `(.L_x_42994) ;  /* 0x0000059000007945 */ /* 0x000fe20003800000 */
[----:B------:R-:W-:Y:S01]  /*b3f0*/  BAR.SYNC.DEFER_BLOCKING 0x0 ;  /* 0x0000000000007b1d */ /* 0x000fe20000010000 */
[----:B------:R-:W-:-:S05]  /*b400*/  IMAD.MOV.U32 R108, RZ, RZ, RZ ;  /* 0x000000ffff6c7224 */ /* 0x000fca00078e00ff */
[----:B------:R-:W1:Y:S04]  /*b410*/  @!P1 LDS.64 R88, [R105.X8] ;  /* 0x0000000069589984 */ /* 0x000e680000008a00 */
[----:B-1----:R-:W-:Y:S01]  /*b420*/  SHFL.DOWN PT, R104, R88, 0x4, 0x1f ;  /* 0x08801f0058687f89 */ /* 0x002fe200000e0000 */
[----:B--2---:R-:W-:Y:S02]  /*b430*/  @!P1 MOV R108, R117 ;  /* 0x00000075006c9202 */ /* 0x004fe40000000f00 */
[----:B------:R-:W-:Y:S02]  /*b440*/  ISETP.NE.AND P1, PT, RZ, UR8, PT ;  /* 0x00000008ff007c0c */ /* 0x000fe4000bf25270 */
[----:B------:R-:W-:Y:S01]  /*b450*/  I2F R125, R108 ;  /* 0x0000006c007d7306 */ /* 0x000fe20000201400 */
[----:B------:R-:W1:Y:S02]  /*b460*/  SHFL.DOWN PT, R91, R108, 0x4, 0x1f ;  /* 0x08801f006c5b7f89 */ /* 0x000e6400000e0000 */
[----:B-1----:R-:W-:-:S05]  /*b470*/  IMAD.IADD R117, R91, 0x1, R108 ;  /* 0x000000015b757824 */ /* 0x002fca00078e026c */
[----:B------:R-:W1:Y:S01]  /*b480*/  I2F R91, R91 ;  /* 0x0000005b005b7306 */ /* 0x000e620000201400 */
[----:B------:R-:W2:Y:S07]  /*b490*/  SHFL.DOWN PT, R122, R117, 0x2, 0x1f ;  /* 0x08401f00757a7f89 */ /* 0x000eae00000e0000 */
[----:B------:R-:W3:Y:S01]  /*b4a0*/  I2F R123, R117 ;  /* 0x00000075007b7306 */ /* 0x000ee20000201400 */
[----:B-1----:R-:W-:-:S04]  /*b4b0*/  FMUL.FTZ R105, R104, R91 ;  /* 0x0000005b68697220 */ /* 0x002fc80000410000 */
[----:B------:R-:W-:Y:S02]  /*b4c0*/  FFMA.FTZ R121, R125, R88, R105 ;  /* 0x000000587d797223 */ /* 0x000fe40000010069 */
[----:B------:R-:W-:Y:S01]  /*b4d0*/  FADD.FTZ R88, -R104, R88 ;  /* 0x0000005868587221 */ /* 0x000fe20000010100 */
[----:B---3--:R-:W1:Y:S03]  /*b4e0*/  MUFU.RCP R124, R123 ;  /* 0x0000007b007c7308 */ /* 0x008e660000001000 */
[----:B------:R-:W-:Y:S02]  /*b4f0*/  FMUL.FTZ R88, R88, R88 ;  /* 0x0000005858587220 */ /* 0x000fe40000410000 */
[----:B--2---:R-:W-:Y:S02]  /*b500*/  IMAD.IADD R105, R117, 0x1, R122 ;  /* 0x0000000175697824 */ /* 0x004fe400078e027a */
[----:B------:R-:W-:-:S02]  /*b510*/  FMUL.FTZ R125, R88, R125 ;  /* 0x0000007d587d7220 */ /* 0x000fc40000410000 */
[----:B------:R-:W2:Y:S01]  /*b520*/  I2F R118, R105 ;  /* 0x0000006900767306 */ /* 0x000ea20000201400 */
[----:B------:R-:W3:Y:S01]  /*b530*/  SHFL.DOWN PT, R109, R105, 0x1, 0x1f ;  /* 0x08201f00696d7f89 */ /* 0x000ee200000e0000 */
[----:B------:R-:W-:-:S03]  /*b540*/  FMUL.FTZ R125, R125, R91 ;  /* 0x0000005b7d7d7220 */ /* 0x000fc60000410000 */
[----:B------:R-:W4:Y:S01]  /*b550*/  SHFL.DOWN PT, R91, R89, 0x4, 0x1f ;  /* 0x08801f00595b7f89 */ /* 0x000f2200000e0000 */
[----:B-1----:R-:W-:Y:S02]  /*b560*/  FMUL.FTZ R121, R124, R121 ;  /* 0x000000797c797220 */ /* 0x002fe40000410000 */
[----:B------:R-:W1:Y:S03]  /*b570*/  I2F R122, R122 ;  /* 0x0000007a007a7306 */ /* 0x000e660000201400 */
[----:B------:R-:W1:Y:S05]  /*b580*/  SHFL.DOWN PT, R120, R121, 0x2, 0x1f ;  /* 0x08401f0079787f89 */ /* 0x000e6a00000e0000 */
[----:B--2---:R-:W2:Y:S01]  /*b590*/  MUFU.RCP R119, R118 ;  /* 0x0000007600777308 */ /* 0x004ea20000001000 */
[----:B---3--:R-:W-:-:S07]  /*b5a0*/  IADD3 R105, R105, R109, RZ ;  /* 0x0000006d69697210 */ /* 0x008fce0007ffe0ff */
[----:B------:R-:W-:Y:S01]  /*b5b0*/  I2F R109, R109 ;  /* 0x0000006d006d7306 */ /* 0x000fe20000201400 */
[----:B----4-:R-:W-:-:S04]  /*b5c0*/  FADD.FTZ R91, R91, R89 ;  /* 0x000000595b5b7221 */ /* 0x010fc80000010000 */
[----:B------:R-:W-:-:S03]  /*b5d0*/  FFMA.FTZ R91, R124, R125, R91 ;  /* 0x0000007d7c5b7223 */ /* 0x000fc6000001005b */
[----:B------:R-:W3:Y:S01]  /*b5e0*/  I2F R105, R105 ;  /* 0x0000006900697306 */ /* 0x000ee20000201400 */
[----:B------:R-:W4:Y:S01]  /*b5f0*/  S2R R125, SR_TID.X ;  /* 0x00000000007d7919 */ /* 0x000f220000002100 */
[----:B-1----:R-:W-:Y:S02]  /*b600*/  FMUL.FTZ R117, R120, R122 ;  /* 0x0000007a78757220 */ /* 0x002fe40000410000 */
[----:B------:R-:W-:Y:S01]  /*b610*/  FADD.FTZ R120, R121, -R120 ;  /* 0x8000007879787221 */ /* 0x000fe20000010000 */
[----:B------:R-:W1:Y:S01]  /*b620*/  SHFL.DOWN PT, R89, R91, 0x2, 0x1f ;  /* 0x08401f005b597f89 */ /* 0x000e6200000e0000 */
[----:B------:R-:W-:Y:S02]  /*b630*/  FFMA.FTZ R117, R123, R121, R117 ;  /* 0x000000797b757223 */ /* 0x000fe40000010075 */
[----:B------:R-:W-:Y:S02]  /*b640*/  FMUL.FTZ R120, R120, R120 ;  /* 0x0000007878787220 */ /* 0x000fe40000410000 */
[----:B--2---:R-:W-:-:S02]  /*b650*/  FMUL.FTZ R117, R119, R117 ;  /* 0x0000007577757220 */ /* 0x004fc40000410000 */
[----:B------:R-:W-:-:S03]  /*b660*/  FMUL.FTZ R123, R123, R120 ;  /* 0x000000787b7b7220 */ /* 0x000fc60000410000 */
[----:B0-----:R-:W0:Y:S01]  /*b670*/  SHFL.DOWN PT, R116, R117, 0x1, 0x1f ;  /* 0x08201f0075747f89 */ /* 0x001e2200000e0000 */
[----:B------:R-:W-:Y:S01]  /*b680*/  FMUL.FTZ R123, R123, R122 ;  /* 0x0000007a7b7b7220 */ /* 0x000fe20000410000 */
[----:B---3--:R-:W2:Y:S01]  /*b690*/  MUFU.RCP R105, R105 ;  /* 0x0000006900697308 */ /* 0x008ea20000001000 */
[----:B-1----:R-:W-:-:S04]  /*b6a0*/  FADD.FTZ R120, R91, R89 ;  /* 0x000000595b787221 */ /* 0x002fc80000010000 */
[----:B------:R-:W-:-:S05]  /*b6b0*/  FFMA.FTZ R120, R119, R123, R120 ;  /* 0x0000007b77787223 */ /* 0x000fca0000010078 */
[----:B------:R-:W1:Y:S01]  /*b6c0*/  SHFL.DOWN PT, R119, R120, 0x1, 0x1f ;  /* 0x08201f0078777f89 */ /* 0x000e6200000e0000 */
[----:B0-----:R-:W-:Y:S02]  /*b6d0*/  FMUL.FTZ R104, R116, R109 ;  /* 0x0000006d74687220 */ /* 0x001fe40000410000 */
[----:B------:R-:W-:Y:S02]  /*b6e0*/  FADD.FTZ R116, R117, -R116 ;  /* 0x8000007475747221 */ /* 0x000fe40000010000 */
[----:B------:R-:W-:Y:S02]  /*b6f0*/  FFMA.FTZ R104, R118, R117, R104 ;  /* 0x0000007576687223 */ /* 0x000fe40000010068 */
[----:B------:R-:W-:Y:S02]  /*b700*/  FMUL.FTZ R89, R116, R116 ;  /* 0x0000007474597220 */ /* 0x000fe40000410000 */
[----:B--2---:R-:W-:Y:S02]  /*b710*/  FMUL.FTZ R104, R105, R104 ;  /* 0x0000006869687220 */ /* 0x004fe40000410000 */
[----:B------:R-:W-:-:S02]  /*b720*/  FMUL.FTZ R118, R118, R89 ;  /* 0x0000005976767220 */ /* 0x000fc40000410000 */
[----:B------:R-:W-:Y:S01]  /*b730*/  IMAD.MOV.U32 R89, RZ, RZ, c[0x0][0x1e0] ;  /* 0x00007800ff597624 */ /* 0x000fe200078e00ff */
[----:B------:R-:W0:Y:S01]  /*b740*/  SHFL.IDX PT, R108, R104, RZ, 0x1f ;  /* 0x00001fff686c7589 */ /* 0x000e2200000e0000 */
[----:B------:R-:W-:Y:S02]  /*b750*/  FMUL.FTZ R118, R118, R109 ;  /* 0x0000006d76767220 */ /* 0x000fe40000410000 */
[----:B-1----:R-:W-:-:S04]  /*b760*/  FADD.FTZ R116, R120, R119 ;  /* 0x0000007778747221 */ /* 0x002fc80000010000 */
[----:B------:R-:W-:-:S06]  /*b770*/  FFMA.FTZ R116, R105, R118, R116 ;  /* 0x0000007669747223 */ /* 0x000fcc0000010074 */
[----:B------:R-:W1:Y:S01]  /*b780*/  SHFL.IDX PT, R116, R116, RZ, 0x1f ;  /* 0x00001fff74747589 */ /* 0x000e6200000e0000 */
[C---:B0-----:R-:W-:Y:S01]  /*b790*/  FMUL.FTZ R88, R108.reuse, R108 ;  /* 0x0000006c6c587220 */ /* 0x041fe20000410000 */
[----:B------:R-:W-:-:S04]  /*b7a0*/  FSEL R104, R108, RZ, !P1 ;  /* 0x000000ff6c687208 */ /* 0x000fc80004800000 */
[----:B------:R-:W-:Y:S02]  /*b7b0*/  FSEL R88, R88, RZ, P1 ;  /* 0x000000ff58587208 */ /* 0x000fe40000800000 */
[----:B----4-:R-:W-:Y:S01]  /*b7c0*/  LOP3.LUT P1, RZ, R90, 0x1f, R125, 0xf8, !PT ;  /* 0x0000001f5aff7812 */ /* 0x010fe2000782f87d */
[----:B-1----:R-:W-:-:S12]  /*b7d0*/  FFMA.FTZ R89, R116, R89, c[0x0][0x228] ;  /* 0x00008a0074597623 */ /* 0x002fd80000010059 */
[----:B------:R-:W-:Y:S01]  /*b7e0*/  @!P1 MOV R91, 0x4 ;  /* 0x00000004005b9802 */ /* 0x000fe20000000f00 */
[----:B------:R-:W-:Y:S02]  /*b7f0*/  FADD.FTZ R105, R89, R88 ;  /* 0x0000005859697221 */ /* 0x000fe40000010000 */
[----:B------:R-:W-:Y:S02]  /*b800*/  @!P1 IMAD.MOV.U32 R89, RZ, RZ, 0x4 ;  /* 0x00000004ff599424 */ /* 0x000fe400078e00ff */
[C---:B------:R-:W-:Y:S02]  /*b810*/  @!P1 IMAD.WIDE R90, R8.reuse, R91, c[0x0][0x1a8] ;  /* 0x00006a00085a9625 */ /* 0x040fe400078e025b */
[----:B------:R-:W0:Y:S02]  /*b820*/  MUFU.RSQ R105, R105 ;  /* 0x0000006900697308 */ /* 0x000e240000001400 */
        /* <DEDUP_REMOVED lines=8> */
[C---:B------:R-:W-:Y:S02]  /*b8b0*/  FMUL.FTZ R89, R105.reuse, R88 ;  /* 0x0000005869597220 */ /* 0x040fe40000410000 */
[C---:B------:R-:W-:Y:S02]  /*b8c0*/  FMUL.FTZ R90, R105.reuse, R90 ;  /* 0x0000005a695a7220 */ /* 0x040fe40000410000 */
[C---:B------:R-:W-:Y:S02]  /*b8d0*/  FMUL.FTZ R91, R105.reuse, R108 ;  /* 0x0000006c695b7220 */ /* 0x040fe40000410000 */
[----:B------:R-:W-:Y:S02]  /*b8e0*/  IMAD.MOV.U32 R109, RZ, RZ, 0x10 ;  /* 0x00000010ff6d7424 */ /* 0x000fe400078e00ff */
        /* <DEDUP_REMOVED lines=8> */
.L_x_42995:
[----:B------:R-:W-:Y:S05]  /*b970*/  BSYNC B0 ;  /* 0x0000000000007941 */ /* 0x000fea0003800000 */
.L_x_42994:
[----:B01----:R-:W2:Y:S01]  /*b980*/  LDL R88, [R1] ;  /* 0x0000000001587983 */ /* 0x003ea20000100800 */
[----:B------:R-:W-:Y:S01]  /*b990*/  BSSY B0, `(.L_x_42996) ;  /* 0x0000013000007945 */ /* 0x000fe20003800000 */
[----:B--2---:R-:W-:-:S13]  /*b9a0*/  ISETP.NE.AND P1, PT, R88, RZ, PT ;  /* 0x000000ff5800720c */ /* 0x004fda0003f25270 */
[----:B------:R-:W-:Y:S05]  /*b9b0*/  @!P1 BRA `(.L_x_42997) ;  /* 0x0000010000009947 */ /* 0x000fea0003800000 */
[--C-:B------:R-:W-:Y:S02]  /*b9c0*/  FADD.FTZ R88, R64, -R104.reuse ;  /* 0x8000006840587221 */ /* 0x100fe40000010000 */
        /* <DEDUP_REMOVED lines=15> */
.L_x_42997:
[----:B------:R-:W-:Y:S05]  /*bac0*/  BSYNC B0 ;  /* 0x0000000000007941 */ /* 0x000fea0003800000 */
.L_x_42996:
[----:B------:R-:W-:Y:S01]  /*bad0*/  ISETP.NE.AND P1, PT, R115, RZ, PT ;  /* 0x000000ff7300720c */ /* 0x000fe20003f25270 */
        /* <DEDUP_REMOVED lines=18> */
.L_x_42999:
[----:B------:R-:W-:Y:S05]  /*bc00*/  BSYNC B0 ;  /* 0x0000000000007941 */ /* 0x000fea0003800000 */
.L_x_42998:
        /* <DEDUP_REMOVED lines=19> */
.L_x_43001:
[----:B------:R-:W-:Y:S05]  /*bd40*/  BSYNC B0 ;  /* 0x0000000000007941 */ /* 0x000fea0003800000 */
.L_x_43000:
        /* <DEDUP_REMOVED lines=19> */
.L_x_43003:
[----:B------:R-:W-:Y:S05]  /*be80*/  BSYNC B0 ;  /* 0x0000000000007941 */ /* 0x000fea0003800000 */
.L_x_43002:
        /* <DEDUP_REMOVED lines=19> */
.L_x_43005:
[----:B------:R-:W-:Y:S05]  /*bfc0*/  BSYNC B0 ;  /* 0x0000000000007941 */ /* 0x000fea0003800000 */
.L_x_43004:
        /* <DEDUP_REMOVED lines=12> */
[----:B------:R-:W-:Y:S02]  /*c090*/  FFMA.FTZ R88, R96, R89, R52 ;  /* 0x0000005960587223 */ /* 0x000fe40000010034 */
[----:B------:R-:W-:-:S04]  /*c0a0*/  IMAD.WIDE.U32 R104, R0, R91, c[0x0][0x208] ;  /* 0x0000820000687625 */ /* 0x000fc800078e005b */
[----:B------:R-:W-:Y:S02]  /*c0b0*/  FFMA.FTZ R89, R97, R90, R53 ;  /* 0x0000005a61597223 */ /* 0x000fe40000010035 */
[----:B------:R-:W-:Y:S02]  /*c0c0*/  FFMA.FTZ R91, R99, R108, R55 ;  /* 0x0000006c635b7223 */ /* 0x000fe40000010037 */
[----:B------:R-:W-:-:S05]  /*c0d0*/  FFMA.FTZ R90, R98, R109, R54 ;  /* 0x0000006d625a7223 */ /* 0x000fca0000010036 */
[----:B------:R0:W-:Y:S02]  /*c0e0*/  STG.E.128 [R104.64], R88 ;  /* 0x0000005868007986 */ /* 0x0001e4000c101d06 */
.L_x_43007:
[----:B------:R-:W-:Y:S05]  /*c0f0*/  BSYNC B0 ;  /* 0x0000000000007941 */ /* 0x000fea0003800000 */
.L_x_43006:
[----:B------:R-:W-:Y:S02]  /*c100*/  LOP3.LUT P1, RZ, R107, 0xff, RZ, 0xc0, !PT ;  /* 0x000000ff6bff7812 */ /* 0x000fe4000782c0ff */
[----:B------:R-:W-:Y:S02]  /*c110*/  IADD3 R8, R8, c[0x0][0x160], RZ ;  /* 0x0000580008087a10 */ /* 0x000fe40007ffe0ff */
[----:B------:R-:W-:Y:S02]  /*c120*/  SEL R107, RZ, 0x1, P1 ;  /* 0x00000001ff6b7807 */ /* 0x000fe40000800000 */
[----:B------:R-:W-:-:S13]  /*c130*/  ISETP.GE.AND P1, PT, R8, c[0x0][0x164], PT ;  /* 0x0000590008007a0c */ /* 0x000fda0003f26270 */
[----:B0-----:R-:W-:Y:S01]  /*c140*/  @P1 CALL.REL.NOINC `(.L_x_43008) ;  /* 0x0000001000001944 */ /* 0x001fe20003c00000 */
[----:B------:R-:W-:Y:S05]  /*c150*/  BRA `(.L_x_43009) ;  /* 0xffff4cf000007947 */ /* 0x000fea000383ffff */
.L_x_43008:
[----:B------:R-:W-:Y:S05]  /*c160*/  EXIT ;  /* 0x000000000000794d */ /* 0x000fea0003800000 */
.L_x_42992:
[----:B------:R-:W-:Y:S01]  /*c170*/  HFMA2.MMA R109, -RZ, RZ, 0, 1.847743988037109375e-06 ;  /* 0x0000001fff6d7435 */ /* 0x000fe200000001ff */
[----:B------:R-:W-:Y:S01]  /*c180*/  IMAD.MOV.U32 R108, RZ, RZ, 0x1 ;  /* 0x00000001ff6c7424 */ /* 0x000fe200078e00ff */
[----:B------:R-:W-:Y:S01]  /*c190*/  MOV R90, 0xc1c0 ;  /* 0x0000c1c0005a7802 */ /* 0x000fe20000000f00 */
[----:B------:R-:W-:-:S03]  /*c1a0*/  IMAD.MOV.U32 R104, RZ, RZ, -0x1 ;  /* 0xffffffffff687424 */ /* 0x000fc600078e00ff */
[----:B0-----:R-:W-:Y:S05]  /*c1b0*/  CALL.REL.NOINC `($__internal_152_$__cuda_sm70_shflsync_bfly_p) ;  /* 0x0000073000007944 */ /* 0x001fea0003c00000 */
[----:B01----:R-:W-:Y:S05]  /*c1c0*/  BRA `(.L_x_43010) ;  /* 0xffffec7000007947 */ /* 0x003fea000383ffff */
.L_x_42993:
[----:B------:R-:W-:Y:S01]  /*c1d0*/  IMAD.MOV.U32 R108, RZ, RZ, 0x2 ;  /* 0x00000002ff6c7424 */ /* 0x000fe200078e00ff */
[----:B------:R-:W-:Y:S01]  /*c1e0*/  MOV R109, 0x1f ;  /* 0x0000001f006d7802 */ /* 0x000fe20000000f00 */
[----:B------:R-:W-:Y:S01]  /*c1f0*/  IMAD.MOV.U32 R104, RZ, RZ, -0x1 ;  /* 0xffffffffff687424 */ /* 0x000fe200078e00ff */
[----:B------:R-:W-:Y:S02]  /*c200*/  MOV R90, 0xc220 ;  /* 0x0000c220005a7802 */ /* 0x000fe40000000f00 */
[----:B0-----:R-:W-:Y:S05]  /*c210*/  CALL.REL.NOINC `($__internal_152_$__cuda_sm70_shflsync_bfly_p) ;  /* 0x000006d000007944 */ /* 0x001fea0003c00000 */
[----:B0-----:R-:W-:Y:S01]  /*c220*/  HFMA2.MMA R109, -RZ, RZ, 0, 1.847743988037109375e-06 ;  /* 0x0000001fff6d7435 */ /* 0x001fe200000001ff */
[----:B-1----:R-:W-:Y:S01]  /*c230*/  FADD.FTZ R89, R89, R104 ;  /* 0x0000006859597221 */ /* 0x002fe20000010000 */
[----:B------:R-:W-:Y:S01]  /*c240*/  MOV R90, 0xc280 ;  /* 0x0000c280005a7802 */ /* 0x000fe20000000f00 */
[----:B------:R-:W-:Y:S02]  /*c250*/  IMAD.MOV.U32 R108, RZ, RZ, 0x4 ;  /* 0x00000004ff6c7424 */ /* 0x000fe400078e00ff */
[----:B------:R-:W-:-:S02]  /*c260*/  IMAD.MOV.U32 R104, RZ, RZ, -0x1 ;  /* 0xffffffffff687424 */ /* 0x000fc400078e00ff */
[----:B------:R-:W-:Y:S05]  /*c270*/  CALL.REL.NOINC `($__internal_152_$__cuda_sm70_shflsync_bfly_p) ;  /* 0x0000067000007944 */ /* 0x000fea0003c00000 */
[----:B01----:R-:W-:Y:S01]  /*c280*/  FADD.FTZ R89, R89, R104 ;  /* 0x0000006859597221 */ /* 0x003fe20000010000 */
[----:B------:R-:W-:Y:S01]  /*c290*/  MOV R109, 0x1f ;  /* 0x0000001f006d7802 */ /* 0x000fe20000000f00 */
[----:B------:R-:W-:Y:S01]  /*c2a0*/  IMAD.MOV.U32 R108, RZ, RZ, 0x8 ;  /* 0x00000008ff6c7424 */ /* 0x000fe200078e00ff */
[----:B------:R-:W-:Y:S01]  /*c2b0*/  MOV R90, 0xc2e0 ;  /* 0x0000c2e0005a7802 */ /* 0x000fe20000000f00 */
[----:B------:R-:W-:-:S02]  /*c2c0*/  IMAD.MOV.U32 R104, RZ, RZ, -0x1 ;  /* 0xffffffffff687424 */ /* 0x000fc400078e00ff */
[----:B------:R-:W-:Y:S05]  /*c2d0*/  CALL.REL.NOINC `($__internal_152_$__cuda_sm70_shflsync_bfly_p) ;  /* 0x0000061000007944 */ /* 0x000fea0003c00000 */
[----:B0-----:R-:W-:Y:S01]  /*c2e0*/  HFMA2.MMA R109, -RZ, RZ, 0, 1.847743988037109375e-06 ;  /* 0x0000001fff6d7435 */ /* 0x001fe200000001ff */
[----:B-1----:R-:W-:Y:S01]  /*c2f0*/  FADD.FTZ R89, R89, R104 ;  /* 0x0000006859597221 */ /* 0x002fe20000010000 */
[----:B------:R-:W-:Y:S01]  /*c300*/  MOV R90, 0xc340 ;  /* 0x0000c340005a7802 */ /* 0x000fe20000000f00 */
[----:B------:R-:W-:-:S02]  /*c310*/  IMAD.MOV.U32 R108, RZ, RZ, 0x10 ;  /* 0x00000010ff6c7424 */ /* 0x000fc400078e00ff */
[----:B------:R-:W-:Y:S02]  /*c320*/  IMAD.MOV.U32 R104, RZ, RZ, -0x1 ;  /* 0xffffffffff687424 */ /* 0x000fe400078e00ff */
[----:B------:R-:W-:Y:S05]  /*c330*/  CALL.REL.NOINC `($__internal_152_$__cuda_sm70_shflsync_bfly_p) ;  /* 0x000005b000007944 */ /* 0x000fea0003c00000 */
[----:B01----:R-:W-:Y:S02]  /*c340*/  FADD.FTZ R89, R89, R104 ;  /* 0x0000006859597221 */ /* 0x003fe40000010000 */
[----:B------:R-:W-:Y:S02]  /*c350*/  IMAD.MOV.U32 R108, RZ, RZ, 0x1 ;  /* 0x00000001ff6c7424 */ /* 0x000fe400078e00ff */
        /* <DEDUP_REMOVED lines=57> */
[----:B------:R-:W-:Y:S01]  /*c6f0*/  FFMA.FTZ R90, R109, R109, R90 ;  /* 0x0000006d6d5a7223 */ /* 0x000fe2000001005a */
[----:B------:R-:W-:-:S03]  /*c700*/  MOV R109, 0x1f ;  /* 0x0000001f006d7802 */ /* 0x000fc60000000f00 */
[----:B------:R-:W-:Y:S01]  /*c710*/  @P6 FFMA.FTZ R89, R91, R91, R90 ;  /* 0x0000005b5b596223 */ /* 0x000fe2000001005a */
[----:B------:R-:W-:Y:S02]  /*c720*/  MOV R90, 0xc740 ;  /* 0x0000c740005a7802 */ /* 0x000fe40000000f00 */
[----:B------:R-:W-:Y:S05]  /*c730*/  CALL.REL.NOINC `($__internal_152_$__cuda_sm70_shflsync_bfly_p) ;  /* 0x000001b000007944 */ /* 0x000fea0003c00000 */
[----:B0-----:R-:W-:Y:S01]  /*c740*/  HFMA2.MMA R109, -RZ, RZ, 0, 1.847743988037109375e-06 ;  /* 0x0000001fff6d7435 */ /* 0x001fe200000001ff */
[----:B-1----:R-:W-:Y:S01]  /*c750*/  FADD.FTZ R89, R89, R104 ;  /* 0x0000006859597221 */ /* 0x002fe20000010000 */
[----:B------:R-:W-:Y:S01]  /*c760*/  MOV R90, 0xc7a0 ;  /* 0x0000c7a0005a7802 */ /* 0x000fe20000000f00 */
[----:B------:R-:W-:Y:S02]  /*c770*/  IMAD.MOV.U32 R108, RZ, RZ, 0x2 ;  /* 0x00000002ff6c7424 */ /* 0x000fe400078e00ff */
[----:B------:R-:W-:Y:S02]  /*c780*/  IMAD.MOV.U32 R104, RZ, RZ, -0x1 ;  /* 0xffffffffff687424 */ /* 0x000fe400078e00ff */
        /* <DEDUP_REMOVED lines=13> */
[----:B-1----:R-:W-:Y:S01]  /*c860*/  FADD.FTZ R116, R89, R104 ;  /* 0x0000006859747221 */ /* 0x002fe20000010000 */
[----:B0-----:R-:W-:Y:S01]  /*c870*/  MOV R109, 0x1f ;  /* 0x0000001f006d7802 */ /* 0x001fe20000000f00 */
[----:B------:R-:W-:Y:S01]  /*c880*/  IMAD.MOV.U32 R108, RZ, RZ, 0x10 ;  /* 0x00000010ff6c7424 */ /* 0x000fe200078e00ff */
[----:B------:R-:W-:Y:S01]  /*c890*/  MOV R90, 0xc8d0 ;  /* 0x0000c8d0005a7802 */ /* 0x000fe20000000f00 */
[----:B------:R-:W-:Y:S02]  /*c8a0*/  IMAD.MOV.U32 R104, RZ, RZ, -0x1 ;  /* 0xffffffffff687424 */ /* 0x000fe400078e00ff */
[----:B------:R-:W-:Y:S02]  /*c8b0*/  IMAD.MOV.U32 R89, RZ, RZ, R116 ;  /* 0x000000ffff597224 */ /* 0x000fe400078e0074 */
[----:B------:R-:W-:Y:S05]  /*c8c0*/  CALL.REL.NOINC `($__internal_152_$__cuda_sm70_shflsync_bfly_p) ;  /* 0x0000002000007944 */ /* 0x000fea0003c00000 */
[----:B01----:R-:W-:Y:S01]  /*c8d0*/  MOV R109, R104 ;  /* 0x00000068006d7202 */ /* 0x003fe20000000f00 */
[----:B------:R-:W-:Y:S05]  /*c8e0*/  BRA `(.L_x_43011) ;  /* 0xffffea2000007947 */ /* 0x000fea000383ffff */
        .weak           $__internal_152_$__cuda_sm70_shflsync_bfly_p
        .type           $__internal_152_$__cuda_sm70_shflsync_bfly_p,@function
        .size           $__internal_152_$__cuda_sm70_shflsync_bfly_p,(.L_x_44992 - $__internal_152_$__cuda_sm70_shflsync_bfly_p)
$__internal_152_$__cuda_sm70_shflsync_bfly_p:
[----:B------:R-:W-:Y:S01]  /*c8f0*/  IMAD.MOV.U32 R91, RZ, RZ, 0x0 ;  /* 0x00000000ff5b7424 */ /* 0x000fe200078e00ff */
[----:B------:R-:W-:Y:S04]  /*c900*/  WARPSYNC R104 ;  /* 0x0000006800007348 */ /* 0x000fe80003800000 */
[----:B------:R0:W1:Y:S01]  /*c910*/  SHFL.BFLY PT, R104, R89, R108, R109 ;  /* 0x0c00006c59687389 */ /* 0x00006200000e006d */
[----:B------:R-:W-:Y:S05]  /*c920*/  RET.REL.NODEC R90 `(_ZN10layer_norm13ln_fwd_kernelINS_13Kernel_traitsIfffffjLj7168ELj1ELj1ELj8ELj16ENS_18Kernel_traits_baseILj7168EfffffjLj256EEEEELb1ELb0ELb0ELb0EEEvNS_9FwdParamsE) ;  /* 0xffff36d05a007950 */ /* 0x000fea0003c3ffff */
.L_x_43012:
        /* <DEDUP_REMOVED lines=13> */
.L_x_44992:


//--------------------- .text._ZN10layer_norm13ln_fwd_kernelINS_13Kernel_traitsIfffffjLj7168ELj1ELj1ELj8ELj16ENS_18Kernel_traits_baseILj7168EfffffjLj256EEEEELb1ELb0ELb0ELb1EEEvNS_9FwdParamsE --------------------------
	.section	.text._ZN10layer_norm13ln_fwd_kernelINS_13Kernel_traitsIfffffjLj7168ELj1ELj1ELj8ELj16ENS_18Kernel_traits_baseILj7168EfffffjLj256EEEEELb1ELb0ELb0ELb1EEEvNS_9FwdParamsE,"ax",@progbits
	.sectioninfo	@"SHI_REGISTERS=125"
	.align	128
        .global         _ZN10layer_norm13ln_fwd_kernelINS_13Kernel_traitsIfffffjLj7168ELj1ELj1ELj8ELj16ENS_18Kernel_traits_baseILj7168EfffffjLj256EEEEELb1ELb0ELb0ELb1EEEvNS_9FwdParamsE
        .type           _ZN10layer_norm13ln_fwd_kernelINS_13Kernel_traitsIfffffjLj7168ELj1ELj1ELj8ELj16ENS_18Kernel_traits_baseILj7168EfffffjLj256EEEEELb1ELb0ELb0ELb1EEEvNS_9FwdParamsE,@function
        .size           _ZN10layer_norm13ln_fwd_kernelINS_13Kernel_traitsIfffffjLj7168ELj1ELj1ELj8ELj16ENS_18Kernel_traits_baseILj7168EfffffjLj256EEEEELb1ELb0ELb0ELb1EEEvNS_9FwdParamsE,(.L_x_44993 - _ZN10layer_norm13ln_fwd_kernelINS_13Kernel_traitsIfffffjLj7168ELj1ELj1ELj8ELj16ENS_18Kernel_traits_baseILj7168EfffffjLj256EEEEELb1ELb0ELb0ELb1EEEvNS_9FwdParamsE)
        .other          _ZN10layer_norm13ln_fwd_kernelINS_13Kernel_traitsIfffffjLj7168ELj1ELj1ELj8ELj16ENS_18Kernel_traits_baseILj7168EfffffjLj256EEEEELb1ELb0ELb0ELb1EEEvNS_9FwdParamsE,@"STO_CUDA_ENTRY STV_DEFAULT"
_ZN10layer_norm13ln_fwd_kernelINS_13Kernel_traitsIfffffjLj7168ELj1ELj1ELj8ELj16ENS_18Kernel_traits_baseILj7168EfffffjLj256EEEEELb1ELb0ELb0ELb1EEEvNS_9FwdParamsE:
.text._ZN10layer_norm13ln_fwd_kernelINS_13Kernel_traitsIfffffjLj7168ELj1ELj1ELj8ELj16ENS_18Kernel_traits_baseILj7168EfffffjLj256EEEEELb1ELb0ELb0ELb1EEEvNS_9FwdParamsE:
[----:B------:R-:W-:Y:S02]  /*0000*/  IMAD.MOV.U32 R1, RZ, RZ, c[0x0][0x28] ;  /* 0x00000a00ff017624 */ /* 0x000fe400078e00ff */
[----:B------:R-:W-:Y:S02]  /*0010*/  ULDC.U8 UR4, c[0x0][0x244] ;  /* 0x0000910000047ab9 */ /* 0x000fe40000000000 */
[----:B------:R-:W-:Y:S01]  /*0020*/  ISETP.NE.AND P0, PT, RZ, UR4, PT ;  /* 0x00000004ff007c0c */ /* 0x000fe2000bf05270 */
[----:B------:R-:W-:Y:S02]  /*0030*/  ULDC.64 UR4, c[0x0][0x230] ;  /* 0x00008c0000047ab9 */ /* 0x000fe40000000a00 */
[----:B------:R-:W-:Y:S01]  /*0040*/  IMAD.U32 R2, RZ, RZ, UR4 ;  /* 0x00000004ff027e24 */ /* 0x000fe2000f8e00ff */
[----:B------:R-:W-:Y:S01]  /*0050*/  MOV R3, UR5 ;  /* 0x0000000500037c02 */ /* 0x000fe20008000f00 */
[----:B------:R-:W-:Y:S01]  /*0060*/  IMAD.MOV.U32 R104, RZ, RZ, c[0x0][0x238] ;  /* 0x00008e00ff687624 */ /* 0x000fe200078e00ff */
[----:B------:R-:W-:Y:S01]  /*0070*/  MOV R105, c[0x0][0x23c] ;  /* 0x00008f0000697a02 */ /* 0x000fe20000000f00 */
[----:B------:R-:W-:-:S06]  /*0080*/  ULDC.64 UR6, c[0x0][0x118] ;  /* 0x0000460000067ab9 */ /* 0x000fcc0000000a00 */
[----:B------:R-:W2:Y:S01]  /*0090*/  @P0 LDG.E.64 R2, [R2.64] ;  /* 0x0000000602020981 */ /* 0x000ea2000c1e1b00 */
[----:B------:R-:W-:Y:S01]  /*00a0*/  @P0 IMAD.MOV.U32 R12, RZ, RZ, R104 ;  /* 0x000000ffff0c0224 */ /* 0x000fe200078e0068 */
[----:B------:R-:W-:-:S05]  /*00b0*/  @P0 MOV R13, R105 ;  /* 0x00000069000d0202 */ /* 0x000fca0000000f00 */
        /* <DEDUP_REMOVED lines=69> */
[----:B------:R-:W-:Y:S02]  /*0510*/  LEA.HI R11, R0, R15, RZ, 0x18 ;  /* 0x0000000f000b7211 */ /* 0x000fe400078fc0ff */
        /* <DEDUP_REMOVED lines=34> */
[----:B------:R-:W-:Y:S01]  /*0740*/  IMAD.HI.U32 R3, R9, -0x326172a9, RZ ;  /* 0xcd9e8d5709037827 */ /* 0x000fe200078e00ff */
[----:B------:R-:W-:Y:S01]  /*0750*/  LOP3.LUT R104, R104, 0x3, RZ, 0xc0, !PT ;  /* 0x0000000368687812 */ /* 0x000fe200078ec0ff */
[----:B------:R-:W-:-:S02]  /*0760*/  ULDC.U8 UR8, c[0x0][0x1f0] ;  /* 0x00007c0000087ab9 */ /* 0x000fc40000000000 */
[----:B------:R-:W-:Y:S01]  /*0770*/  IMAD R5, R10, -0x2daee0ad, RZ ;  /* 0xd2511f530a057824 */ /* 0x000fe200078e02ff */
[----:B------:R-:W-:Y:S01]  /*0780*/  LOP3.LUT R3, R3, UR25, R2, 0x96, !PT ;  /* 0x0000001903037c12 */ /* 0x000fe2000f8e9602 */
[----:B------:R-:W-:Y:S01]  /*0790*/  IMAD.WIDE.U32 R14, R14, -0x2daee0ad, RZ ;  /* 0xd2511f530e0e7825 */ /* 0x000fe200078e00ff */
[----:B------:R-:W-:-:S03]  /*07a0*/  HFMA2.MMA R2, -RZ, RZ, 0, 5.9604644775390625e-08 ;  /* 0x00000001ff027435 */ /* 0x000fc600000001ff */
[----:B------:R-:W-:Y:S01]  /*07b0*/  IMAD R9, R9, -0x326172a9, RZ ;  /* 0xcd9e8d5709097824 */ /* 0x000fe200078e02ff */
[----:B------:R-:W-:Y:S01]  /*07c0*/  LOP3.LUT R4, R15, UR26, R5, 0x96, !PT ;  /* 0x0000001a0f047c12 */ /* 0x000fe2000f8e9605 */
[----:B------:R-:W-:Y:S02]  /*07d0*/  IMAD.MOV.U32 R5, RZ, RZ, R14 ;  /* 0x000000ffff057224 */ /* 0x000fe400078e000e */
[----:B-1----:R-:W-:Y:S02]  /*07e0*/  IMAD.MOV.U32 R10, RZ, RZ, RZ ;  /* 0x000000ffff0a7224 */ /* 0x002fe400078e00ff */
.L_x_43212:
[----:B------:R-:W-:Y:S01]  /*07f0*/  IMAD R12, R11, c[0x0][0x168], RZ ;  /* 0x00005a000b0c7a24 */ /* 0x000fe200078e02ff */
[----:B------:R-:W-:Y:S01]  /*0800*/  ISETP.NE.U32.AND P0, PT, RZ, c[0x0][0x180], PT ;  /* 0x00006000ff007a0c */ /* 0x000fe20003f05070 */
[----:B------:R-:W-:Y:S01]  /*0810*/  IMAD.MOV.U32 R100, RZ, RZ, 0x10 ;  /* 0x00000010ff647424 */ /* 0x000fe200078e00ff */
[----:B------:R-:W-:Y:S02]  /*0820*/  ISETP.NE.U32.AND P1, PT, RZ, c[0x0][0x1c0], PT ;  /* 0x00007000ff007a0c */ /* 0x000fe40003f25070 */
[----:B------:R-:W-:Y:S02]  /*0830*/  SHF.R.S32.HI R13, RZ, 0x1f, R12 ;  /* 0x0000001fff0d7819 */ /* 0x000fe4000001140c */
[----:B------:R-:W-:-:S02]  /*0840*/  ISETP.NE.AND.EX P0, PT, RZ, c[0x0][0x184], PT, P0 ;  /* 0x00006100ff007a0c */ /* 0x000fc40003f05300 */
[----:B------:R-:W-:Y:S02]  /*0850*/  LEA.HI R13, R13, R12, RZ, 0x2 ;  /* 0x0000000c0d0d7211 */ /* 0x000fe400078f10ff */
[----:B------:R-:W-:Y:S02]  /*0860*/  LOP3.LUT R12, R0, 0xff, RZ, 0xc0, !PT ;  /* 0x000000ff000c7812 */ /* 0x000fe400078ec0ff */
[----:B------:R-:W-:Y:S02]  /*0870*/  ISETP.NE.AND.EX P1, PT, RZ, c[0x0][0x1c4], PT, P1 ;  /* 0x00007100ff007a0c */ /* 0x000fe40003f25310 */
[----:B------:R-:W-:Y:S02]  /*0880*/  LEA.HI.SX32 R101, R13, R12, 0x1e ;  /* 0x0000000c0d657211 */ /* 0x000fe400078ff2ff */
[----:B------:R-:W-:-:S03]  /*0890*/  MOV R103, 0x3f800000 ;  /* 0x3f80000000677802 */ /* 0x000fc60000000f00 */
[----:B------:R-:W-:-:S04]  /*08a0*/  IMAD.WIDE.U32 R12, R101, R100, c[0x0][0x170] ;  /* 0x00005c00650c7625 */ /* 0x000fc800078e0064 */
[----:B------:R-:W-:Y:S02]  /*08b0*/  @P0 IMAD.WIDE.U32 R18, R101, R100, c[0x0][0x180] ;  /* 0x0000600065120625 */ /* 0x000fe400078e0064 */
[----:B-----5:R-:W5:Y:S01]  /*08c0*/  LDG.E.128 R12, [R12.64] ;  /* 0x000000060c0c7981 */ /* 0x020f62000c1e1d00 */
        /* <DEDUP_REMOVED lines=16> */
.L_x_43014:
[----:B0-----:R-:W-:Y:S02]  /*09d0*/  MOV R16, R9 ;  /* 0x0000000900107202 */ /* 0x001fe40000000f00 */
.L_x_43015:
[----:B------:R-:W-:Y:S05]  /*09e0*/  BSYNC B0 ;  /* 0x0000000000007941 */ /* 0x000fea0003800000 */
.L_x_43013:
        /* <DEDUP_REMOVED lines=16> */
.L_x_43019:
[----:B------:R-:W-:Y:S05]  /*0af0*/  BSYNC B1 ;  /* 0x0000000000017941 */ /* 0x000fea0003800000 */
.L_x_43018:
        /* <DEDUP_REMOVED lines=43> */
[----:B------:R-:W-:-:S06]  /*0db0*/  HFMA2.MMA R20, -RZ, RZ, 0, 0 ;  /* 0x00000000ff147435 */ /* 0x000fcc00000001ff */
.L_x_43017:
[----:B------:R-:W-:Y:S05]  /*0dc0*/  BSYNC B0 ;  /* 0x0000000000007941 */ /* 0x000fea0003800000 */
.L_x_43016:
        /* <DEDUP_REMOVED lines=22> */
.L_x_43021:
[----:B------:R-:W-:Y:S02]  /*0f30*/  IMAD.MOV.U32 R12, RZ, RZ, R9 ;  /* 0x000000ffff0c7224 */ /* 0x000fe400078e0009 */
.L_x_43022:
[----:B------:R-:W-:Y:S05]  /*0f40*/  BSYNC B0 ;  /* 0x0000000000007941 */ /* 0x000fea0003800000 */
.L_x_43020:
        /* <DEDUP_REMOVED lines=16> */
.L_x_43026:
[----:B------:R-:W-:Y:S05]  /*1050*/  BSYNC B1 ;  /* 0x0000000000017941 */ /* 0x000fea0003800000 */
.L_x_43025:
        /* <DEDUP_REMOVED lines=44> */
.L_x_43024:
[----:B------:R-:W-:Y:S05]  /*1320*/  BSYNC B0 ;  /* 0x0000000000007941 */ /* 0x000fea0003800000 */
.L_x_43023:
[----:B------:R-:W0:Y:S01]  /*1330*/  I2F.U32 R19, R12 ;  /* 0x0000000c00137306 */ /* 0x000e220000201000 */
[----:B------:R-:W-:Y:S01]  /*1340*/  ISETP.NE.AND P4, PT, R17, 0x1, PT ;  /* 0x000000011100780c */ /* 0x000fe20003f85270 */
[----:B------:R-:W-:Y:S01]  /*1350*/  FMUL.FTZ R13, R13, R103 ;  /* 0x000000670d0d7220 */ /* 0x000fe20000410000 */
[----:B------:R-:W-:Y:S03]  /*1360*/  BSSY B0, `(.L_x_43027) ;  /* 0x0000011000007945 */ /* 0x000fe60003800000 */
        /* <DEDUP_REMOVED lines=15> */
.L_x_43028:
[----:B------:R-:W-:Y:S02]  /*1460*/  IMAD.MOV.U32 R12, RZ, RZ, R9 ;  /* 0x000000ffff0c7224 */ /* 0x000fe400078e0009 */
.L_x_43029:
[----:B------:R-:W-:Y:S05]  /*1470*/  BSYNC B0 ;  /* 0x0000000000007941 */ /* 0x000fea0003800000 */
.L_x_43027:
        /* <DEDUP_REMOVED lines=16> */
.L_x_43033:
[----:B------:R-:W-:Y:S05]  /*1580*/  BSYNC B1 ;  /* 0x0000000000017941 */ /* 0x000fea0003800000 */
.L_x_43032:
        /* <DEDUP_REMOVED lines=44> */
.L_x_43031:
[----:B------:R-:W-:Y:S05]  /*1850*/  BSYNC B0 ;  /* 0x0000000000007941 */ /* 0x000fea0003800000 */
.L_x_43030:
        /* <DEDUP_REMOVED lines=19> */
.L_x_43035:
[----:B------:R-:W-:Y:S02]  /*1990*/  IMAD.MOV.U32 R12, RZ, RZ, R9 ;  /* 0x000000ffff0c7224 */ /* 0x000fe400078e0009 */
.L_x_43036:
[----:B------:R-:W-:Y:S05]  /*19a0*/  BSYNC B0 ;  /* 0x0000000000007941 */ /* 0x000fea0003800000 */
.L_x_43034:
        /* <DEDUP_REMOVED lines=16> */
.L_x_43040:
[----:B------:R-:W-:Y:S05]  /*1ab0*/  BSYNC B1 ;  /* 0x0000000000017941 */ /* 0x000fea0003800000 */
.L_x_43039:
        /* <DEDUP_REMOVED lines=44> */
.L_x_43038:
[----:B------:R-:W-:Y:S05]  /*1d80*/  BSYNC B0 ;  /* 0x0000000000007941 */ /* 0x000fea0003800000 */
.L_x_43037:
[----:B------:R-:W0:Y:S01]  /*1d90*/  I2F.U32 R13, R12 ;  /* 0x0000000c000d7306 */ /* 0x000e220000201000 */
[----:B------:R-:W-:Y:S01]  /*1da0*/  FMUL.FTZ R15, R15, R103 ;  /* 0x000000670f0f7220 */ /* 0x000fe20000410000 */
[----:B------:R-:W-:Y:S01]  /*1db0*/  SEL R14, RZ, 0x10000, P4 ;  /* 0x00010000ff0e7807 */ /* 0x000fe20002000000 */
[----:B------:R-:W-:Y:S01]  /*1dc0*/  HFMA2.MMA R105, -RZ, RZ, 0, 2.384185791015625e-07 ;  /* 0x00000004ff697435 */ /* 0x000fe200000001ff */
[----:B------:R-:W-:Y:S01]  /*1dd0*/  SEL R16, RZ, 0x100, P3 ;  /* 0x00000100ff107807 */ /* 0x000fe20001800000 */
[----:B------:R-:W-:Y:S01]  /*1de0*/  FMUL.FTZ R15, R15, c[0x0][0x1e8] ;  /* 0x00007a000f0f7a20 */ /* 0x000fe20000410000 */
[----:B------:R-:W-:Y:S02]  /*1df0*/  SEL R18, RZ, 0x1, P2 ;  /* 0x00000001ff127807 */ /* 0x000fe40001000000 */
[----:B------:R-:W-:-:S05]  /*1e00*/  IADD3 R17, R101, 0x100, RZ ;  /* 0x0000010065117810 */ /* 0x000fca0007ffe0ff */
[----:B------:R-:W-:-:S04]  /*1e10*/  IMAD.WIDE.U32 R20, R101, R105, c[0x0][0x190] ;  /* 0x0000640065147625 */ /* 0x000fc800078e0069 */
[----:B0-----:R-:W-:Y:S02]  /*1e20*/  FFMA.FTZ R13, R13, R102, 1.1641532182693481445e-10 ;  /* 0x2f0000000d0d7423 */ /* 0x001fe40000010066 */
[----:B------:R-:W-:-:S03]  /*1e30*/  @P0 IMAD.WIDE.U32 R22, R17, R100, c[0x0][0x180] ;  /* 0x0000600011160625 */ /* 0x000fc600078e0064 */
[----:B------:R-:W-:-:S04]  /*1e40*/  FSETP.GTU.FTZ.AND P5, PT, R13, c[0x0][0x1e4], PT ;  /* 0x000079000d007a0b */ /* 0x000fc80003fbc000 */
[----:B------:R-:W-:Y:S02]  /*1e50*/  SEL R13, RZ, 0x1000000, P5 ;  /* 0x01000000ff0d7807 */ /* 0x000fe40002800000 */
[----:B------:R-:W-:Y:S02]  /*1e60*/  FSEL R35, R15, RZ, !P5 ;  /* 0x000000ff0f237208 */ /* 0x000fe40006800000 */
[----:B------:R-:W-:-:S03]  /*1e70*/  IADD3 R13, R16, R13, R14 ;  /* 0x0000000d100d7210 */ /* 0x000fc60007ffe00e */
[----:B------:R-:W-:Y:S02]  /*1e80*/  @P1 FADD.FTZ R35, R39, R35 ;  /* 0x0000002327231221 */ /* 0x000fe40000010000 */
[----:B------:R-:W-:Y:S02]  /*1e90*/  IMAD.IADD R25, R13, 0x1, R18 ;  /* 0x000000010d197824 */ /* 0x000fe400078e0212 */
[----:B------:R-:W-:-:S04]  /*1ea0*/  IMAD.WIDE.U32 R18, R101, R100, c[0x0][0x188] ;  /* 0x0000620065127625 */ /* 0x000fc800078e0064 */
[----:B------:R-:W-:Y:S01]  /*1eb0*/  IMAD.WIDE.U32 R12, R17, R100, c[0x0][0x170] ;  /* 0x00005c00110c7625 */ /* 0x000fe200078e0064 */
        /* <DEDUP_REMOVED lines=16> */
.L_x_43042:
[----:B0-----:R-:W-:Y:S02]  /*1fc0*/  IMAD.MOV.U32 R16, RZ, RZ, R9 ;  /* 0x000000ffff107224 */ /* 0x001fe400078e0009 */
.L_x_43043:
[----:B------:R-:W-:Y:S05]  /*1fd0*/  BSYNC B0 ;  /* 0x0000000000007941 */ /* 0x000fea0003800000 */
.L_x_43041:
        /* <DEDUP_REMOVED lines=16> */
.L_x_43047:
[----:B------:R-:W-:Y:S05]  /*20e0*/  BSYNC B1 ;  /* 0x0000000000017941 */ /* 0x000fea0003800000 */
.L_x_43046:
        /* <DEDUP_REMOVED lines=44> */
.L_x_43045:
[----:B------:R-:W-:Y:S05]  /*23b0*/  BSYNC B0 ;  /* 0x0000000000007941 */ /* 0x000fea0003800000 */
.L_x_43044:
[----:B------:R-:W0:Y:S01]  /*23c0*/  I2F.U32 R19, R16 ;  /* 0x0000001000137306 */ /* 0x000e220000201000 */
[----:B------:R-:W-:Y:S01]  /*23d0*/  ISETP.NE.AND P3, PT, R26, 0x1, PT ;  /* 0x000000011a00780c */ /* 0x000fe20003f65270 */
[----:B-----5:R-:W-:Y:S01]  /*23e0*/  FMUL.FTZ R12, R12, R103 ;  /* 0x000000670c0c7220 */ /* 0x020fe20000410000 */
        /* <DEDUP_REMOVED lines=16> */
.L_x_43049:
[----:B------:R-:W-:Y:S02]  /*24f0*/  IMAD.MOV.U32 R12, RZ, RZ, R9 ;  /* 0x000000ffff0c7224 */ /* 0x000fe400078e0009 */
.L_x_43050:
[----:B------:R-:W-:Y:S05]  /*2500*/  BSYNC B0 ;  /* 0x0000000000007941 */ /* 0x000fea0003800000 */
.L_x_43048:
        /* <DEDUP_REMOVED lines=16> */
.L_x_43054:
[----:B------:R-:W-:Y:S05]  /*2610*/  BSYNC B1 ;  /* 0x0000000000017941 */ /* 0x000fea0003800000 */
.L_x_43053:
        /* <DEDUP_REMOVED lines=44> */
.L_x_43052:
[----:B------:R-:W-:Y:S05]  /*28e0*/  BSYNC B0 ;  /* 0x0000000000007941 */ /* 0x000fea0003800000 */
.L_x_43051:
        /* <DEDUP_REMOVED lines=19> */
.L_x_43056:
[----:B------:R-:W-:Y:S02]  /*2a20*/  IMAD.MOV.U32 R12, RZ, RZ, R9 ;  /* 0x000000ffff0c7224 */ /* 0x000fe400078e0009 */
.L_x_43057:
[----:B------:R-:W-:Y:S05]  /*2a30*/  BSYNC B0 ;  /* 0x0000000000007941 */ /* 0x000fea0003800000 */
.L_x_43055:
        /* <DEDUP_REMOVED lines=16> */
.L_x_43061:
[----:B------:R-:W-:Y:S05]  /*2b40*/  BSYNC B1 ;  /* 0x0000000000017941 */ /* 0x000fea0003800000 */
.L_x_43060:
        /* <DEDUP_REMOVED lines=44> */
.L_x_43059:
[----:B------:R-:W-:Y:S05]  /*2e10*/  BSYNC B0 ;  /* 0x0000000000007941 */ /* 0x000fea0003800000 */
.L_x_43058:
        /* <DEDUP_REMOVED lines=19> */
.L_x_43063:
[----:B------:R-:W-:Y:S02]  /*2f50*/  IMAD.MOV.U32 R12, RZ, RZ, R9 ;  /* 0x000000ffff0c7224 */ /* 0x000fe400078e0009 */
.L_x_43064:
[----:B------:R-:W-:Y:S05]  /*2f60*/  BSYNC B0 ;  /* 0x0000000000007941 */ /* 0x000fea0003800000 */
.L_x_43062:
        /* <DEDUP_REMOVED lines=16> */
.L_x_43068:
[----:B------:R-:W-:Y:S05]  /*3070*/  BSYNC B1 ;  /* 0x0000000000017941 */ /* 0x000fea0003800000 */
.L_x_43067:
        /* <DEDUP_REMOVED lines=44> */
.L_x_43066:
[----:B------:R-:W-:Y:S05]  /*3340*/  BSYNC B0 ;  /* 0x0000000000007941 */ /* 0x000fea0003800000 */
.L_x_43065:
[----:B------:R-:W0:Y:S01]  /*3350*/  I2F.U32 R13, R12 ;  /* 0x0000000c000d7306 */ /* 0x000e220000201000 */
[----:B------:R-:W-:Y:S01]  /*3360*/  FMUL.FTZ R15, R15, R103 ;  /* 0x000000670f0f7220 */ /* 0x000fe20000410000 */
[----:B------:R-:W-:Y:S02]  /*3370*/  SEL R14, RZ, 0x10000, P4 ;  /* 0x00010000ff0e7807 */ /* 0x000fe40002000000 */
[----:B------:R-:W-:Y:S01]  /*3380*/  SEL R16, RZ, 0x100, P3 ;  /* 0x00000100ff107807 */ /* 0x000fe20001800000 */
[----:B------:R-:W-:Y:S01]  /*3390*/  FMUL.FTZ R15, R15, c[0x0][0x1e8] ;  /* 0x00007a000f0f7a20 */ /* 0x000fe20000410000 */
[----:B------:R-:W-:Y:S02]  /*33a0*/  SEL R18, RZ, 0x1, P2 ;  /* 0x00000001ff127807 */ /* 0x000fe40001000000 */
[----:B------:R-:W-:-:S05]  /*33b0*/  IADD3 R106, R101, 0x200, RZ ;  /* 0x00000200656a7810 */ /* 0x000fca0007ffe0ff */
[----:B------:R-:W-:-:S04]  /*33c0*/  @P0 IMAD.WIDE.U32 R20, R100, R106, c[0x0][0x180] ;  /* 0x0000600064140625 */ /* 0x000fc800078e006a */
[----:B0-----:R-:W-:-:S05]  /*33d0*/  FFMA.FTZ R13, R13, R102, 1.1641532182693481445e-10 ;  /* 0x2f0000000d0d7423 */ /* 0x001fca0000010066 */
[----:B------:R-:W-:-:S04]  /*33e0*/  FSETP.GTU.FTZ.AND P5, PT, R13, c[0x0][0x1e4], PT ;  /* 0x000079000d007a0b */ /* 0x000fc80003fbc000 */
[----:B------:R-:W-:Y:S02]  /*33f0*/  SEL R13, RZ, 0x1000000, P5 ;  /* 0x01000000ff0d7807 */ /* 0x000fe40002800000 */
[----:B------:R-:W-:Y:S02]  /*3400*/  FSEL R31, R15, RZ, !P5 ;  /* 0x000000ff0f1f7208 */ /* 0x000fe40006800000 */
[----:B------:R-:W-:-:S03]  /*3410*/  IADD3 R13, R16, R13, R14 ;  /* 0x0000000d100d7210 */ /* 0x000fc60007ffe00e */
[----:B------:R-:W-:Y:S01]  /*3420*/  @P1 FADD.FTZ R31, R39, R31 ;  /* 0x0000001f271f1221 */ /* 0x000fe20000010000 */
[----:B------:R-:W-:Y:S01]  /*3430*/  IADD3 R23, R13, R18, RZ ;  /* 0x000000120d177210 */ /* 0x000fe20007ffe0ff */
[----:B------:R-:W-:-:S04]  /*3440*/  IMAD.WIDE.U32 R18, R17, R100, c[0x0][0x188] ;  /* 0x0000620011127625 */ /* 0x000fc800078e0064 */
[----:B------:R-:W-:Y:S01]  /*3450*/  IMAD.WIDE.U32 R16, R17, R105, c[0x0][0x190] ;  /* 0x0000640011107625 */ /* 0x000fe200078e0069 */
[----:B------:R0:W-:Y:S03]  /*3460*/  STG.E.128 [R18.64], R28 ;  /* 0x0000001c12007986 */ /* 0x0001e6000c101d06 */
[----:B------:R-:W-:Y:S01]  /*3470*/  IMAD.WIDE.U32 R12, R106, R100, c[0x0][0x170] ;  /* 0x00005c006a0c7625 */ /* 0x000fe200078e0064 */
        /* <DEDUP_REMOVED lines=15> */
.L_x_43070:
[----:B0-----:R-:W-:Y:S02]  /*3570*/  MOV R16, R9 ;  /* 0x0000000900107202 */ /* 0x001fe40000000f00 */
.L_x_43071:
[----:B------:R-:W-:Y:S05]  /*3580*/  BSYNC B0 ;  /* 0x0000000000007941 */ /* 0x000fea0003800000 */
.L_x_43069:
        /* <DEDUP_REMOVED lines=16> */
.L_x_43075:
[----:B------:R-:W-:Y:S05]  /*3690*/  BSYNC B1 ;  /* 0x0000000000017941 */ /* 0x000fea0003800000 */
.L_x_43074:
        /* <DEDUP_REMOVED lines=44> */
.L_x_43073:
[----:B------:R-:W-:Y:S05]  /*3960*/  BSYNC B0 ;  /* 0x0000000000007941 */ /* 0x000fea0003800000 */
.L_x_43072:
        /* <DEDUP_REMOVED lines=19> */
.L_x_43077:
[----:B------:R-:W-:Y:S02]  /*3aa0*/  MOV R12, R9 ;  /* 0x00000009000c7202 */ /* 0x000fe40000000f00 */
.L_x_43078:
[----:B------:R-:W-:Y:S05]  /*3ab0*/  BSYNC B0 ;  /* 0x0000000000007941 */ /* 0x000fea0003800000 */
.L_x_43076:
        /* <DEDUP_REMOVED lines=16> */
.L_x_43082:
[----:B------:R-:W-:Y:S05]  /*3bc0*/  BSYNC B1 ;  /* 0x0000000000017941 */ /* 0x000fea0003800000 */
.L_x_43081:
        /* <DEDUP_REMOVED lines=44> */
.L_x_43080:
[----:B------:R-:W-:Y:S05]  /*3e90*/  BSYNC B0 ;  /* 0x0000000000007941 */ /* 0x000fea0003800000 */
.L_x_43079:
[----:B------:R-:W0:Y:S01]  /*3ea0*/  I2F.U32 R19, R12 ;  /* 0x0000000c00137306 */ /* 0x000e220000201000 */
[----:B------:R-:W-:Y:S01]  /*3eb0*/  ISETP.NE.AND P4, PT, R17, 0x1, PT ;  /* 0x000000011100780c */ /* 0x000fe20003f85270 */
[----:B------:R-:W-:Y:S01]  /*3ec0*/  FMUL.FTZ R13, R13, R103 ;  /* 0x000000670d0d7220 */ /* 0x000fe20000410000 */
[----:B------:R-:W-:Y:S03]  /*3ed0*/  BSSY B0, `(.L_x_43083) ;  /* 0x0000011000007945 */ /* 0x000fe60003800000 */
        /* <DEDUP_REMOVED lines=15> */
.L_x_43084:
[----:B------:R-:W-:Y:S02]  /*3fd0*/  MOV R12, R9 ;  /* 0x00000009000c7202 */ /* 0x000fe40000000f00 */
.L_x_43085:
[----:B------:R-:W-:Y:S05]  /*3fe0*/  BSYNC B0 ;  /* 0x0000000000007941 */ /* 0x000fea0003800000 */
.L_x_43083:
        /* <DEDUP_REMOVED lines=16> */
.L_x_43089:
[----:B------:R-:W-:Y:S05]  /*40f0*/  BSYNC B1 ;  /* 0x0000000000017941 */ /* 0x000fea0003800000 */
.L_x_43088:
        /* <DEDUP_REMOVED lines=44> */
.L_x_43087:
[----:B------:R-:W-:Y:S05]  /*43c0*/  BSYNC B0 ;  /* 0x0000000000007941 */ /* 0x000fea0003800000 */
.L_x_43086:
[----:B------:R-:W0:Y:S01]  /*43d0*/  I2F.U32 R17, R12 ;  /* 0x0000000c00117306 */ /* 0x000e220000201000 */
[C---:B------:R-:W-:Y:S01]  /*43e0*/  ISETP.NE.AND P5, PT, R13.reuse, 0x1, PT ;  /* 0x000000010d00780c */ /* 0x040fe20003fa5270 */
[----:B------:R-:W-:Y:S01]  /*43f0*/  FMUL.FTZ R14, R14, R103 ;  /* 0x000000670e0e7220 */ /* 0x000fe20000410000 */
        /* <DEDUP_REMOVED lines=16> */
.L_x_43091:
[----:B------:R-:W-:Y:S02]  /*4500*/  MOV R12, R9 ;  /* 0x00000009000c7202 */ /* 0x000fe40000000f00 */
.L_x_43092:
[----:B------:R-:W-:Y:S05]  /*4510*/  BSYNC B0 ;  /* 0x0000000000007941 */ /* 0x000fea0003800000 */
.L_x_43090:
        /* <DEDUP_REMOVED lines=16> */
.L_x_43096:
[----:B------:R-:W-:Y:S05]  /*4620*/  BSYNC B1 ;  /* 0x0000000000017941 */ /* 0x000fea0003800000 */
.L_x_43095:
        /* <DEDUP_REMOVED lines=44> */
.L_x_43094:
[----:B------:R-:W-:Y:S05]  /*48f0*/  BSYNC B0 ;  /* 0x0000000000007941 */ /* 0x000fea0003800000 */
.L_x_43093:
[----:B------:R-:W0:Y:S01]  /*4900*/  I2F.U32 R13, R12 ;  /* 0x0000000c000d7306 */ /* 0x000e220000201000 */
[----:B------:R-:W-:Y:S01]  /*4910*/  FMUL.FTZ R15, R15, R103 ;  /* 0x000000670f0f7220 */ /* 0x000fe20000410000 */
[----:B------:R-:W-:Y:S02]  /*4920*/  SEL R14, RZ, 0x10000, P4 ;  /* 0x00010000ff0e7807 */ /* 0x000fe40002000000 */
[----:B------:R-:W-:Y:S01]  /*4930*/  SEL R16, RZ, 0x100, P3 ;  /* 0x00000100ff107807 */ /* 0x000fe20001800000 */
[----:B------:R-:W-:Y:S01]  /*4940*/  FMUL.FTZ R15, R15, c[0x0][0x1e8] ;  /* 0x00007a000f0f7a20 */ /* 0x000fe20000410000 */
[----:B------:R-:W-:-:S02]  /*4950*/  SEL R18, RZ, 0x1, P2 ;  /* 0x00000001ff127807 */ /* 0x000fc40001000000 */
[----:B------:R-:W-:-:S05]  /*4960*/  IADD3 R107, R101, 0x300, RZ ;  /* 0x00000300656b7810 */ /* 0x000fca0007ffe0ff */
[----:B------:R-:W-:-:S04]  /*4970*/  @P0 IMAD.WIDE.U32 R20, R100, R107, c[0x0][0x180] ;  /* 0x0000600064140625 */ /* 0x000fc800078e006b */
[----:B0-----:R-:W-:-:S05]  /*4980*/  FFMA.FTZ R13, R13, R102, 1.1641532182693481445e-10 ;  /* 0x2f0000000d0d7423 */ /* 0x001fca0000010066 */
[----:B------:R-:W-:-:S04]  /*4990*/  FSETP.GTU.FTZ.AND P5, PT, R13, c[0x0][0x1e4], PT ;  /* 0x000079000d007a0b */ /* 0x000fc80003fbc000 */
[----:B------:R-:W-:Y:S02]  /*49a0*/  SEL R13, RZ, 0x1000000, P5 ;  /* 0x01000000ff0d7807 */ /* 0x000fe40002800000 */
[----:B------:R-:W-:Y:S02]  /*49b0*/  FSEL R27, R15, RZ, !P5 ;  /* 0x000000ff0f1b7208 */ /* 0x000fe40006800000 */
[----:B------:R-:W-:Y:S01]  /*49c0*/  IADD3 R13, R16, R13, R14 ;  /* 0x0000000d100d7210 */ /* 0x000fe20007ffe00e */
[----:B------:R-:W-:-:S04]  /*49d0*/  IMAD.WIDE.U32 R16, R100, R106, c[0x0][0x188] ;  /* 0x0000620064107625 */ /* 0x000fc800078e006a */
        /* <DEDUP_REMOVED lines=20> */
.L_x_43098:
[----:B0-----:R-:W-:Y:S02]  /*4b20*/  IMAD.MOV.U32 R16, RZ, RZ, R9 ;  /* 0x000000ffff107224 */ /* 0x001fe400078e0009 */
.L_x_43099:
[----:B------:R-:W-:Y:S05]  /*4b30*/  BSYNC B0 ;  /* 0x0000000000007941 */ /* 0x000fea0003800000 */
.L_x_43097:
        /* <DEDUP_REMOVED lines=16> */
.L_x_43103:
[----:B------:R-:W-:Y:S05]  /*4c40*/  BSYNC B1 ;  /* 0x0000000000017941 */ /* 0x000fea0003800000 */
.L_x_43102:
        /* <DEDUP_REMOVED lines=44> */
.L_x_43101:
[----:B------:R-:W-:Y:S05]  /*4f10*/  BSYNC B0 ;  /* 0x0000000000007941 */ /* 0x000fea0003800000 */
.L_x_43100:
        /* <DEDUP_REMOVED lines=19> */
.L_x_43105:
[----:B------:R-:W-:Y:S02]  /*5050*/  IMAD.MOV.U32 R12, RZ, RZ, R9 ;  /* 0x000000ffff0c7224 */ /* 0x000fe400078e0009 */
.L_x_43106:
[----:B------:R-:W-:Y:S05]  /*5060*/  BSYNC B0 ;  /* 0x0000000000007941 */ /* 0x000fea0003800000 */
.L_x_43104:
        /* <DEDUP_REMOVED lines=16> */
.L_x_43110:
[----:B------:R-:W-:Y:S05]  /*5170*/  BSYNC B1 ;  /* 0x0000000000017941 */ /* 0x000fea0003800000 */
.L_x_43109:
        /* <DEDUP_REMOVED lines=44> */
.L_x_43108:
[----:B------:R-:W-:Y:S05]  /*5440*/  BSYNC B0 ;  /* 0x0000000000007941 */ /* 0x000fea0003800000 */
.L_x_43107:
        /* <DEDUP_REMOVED lines=19> */
.L_x_43112:
[----:B------:R-:W-:Y:S02]  /*5580*/  IMAD.MOV.U32 R12, RZ, RZ, R9 ;  /* 0x000000ffff0c7224 */ /* 0x000fe400078e0009 */
.L_x_43113:
[----:B------:R-:W-:Y:S05]  /*5590*/  BSYNC B0 ;  /* 0x0000000000007941 */ /* 0x000fea0003800000 */
.L_x_43111:
        /* <DEDUP_REMOVED lines=16> */
.L_x_43117:
[----:B------:R-:W-:Y:S05]  /*56a0*/  BSYNC B1 ;  /* 0x0000000000017941 */ /* 0x000fea0003800000 */
.L_x_43116:
        /* <DEDUP_REMOVED lines=44> */
.L_x_43115:
[----:B------:R-:W-:Y:S05]  /*5970*/  BSYNC B0 ;  /* 0x0000000000007941 */ /* 0x000fea0003800000 */
.L_x_43114:
        /* <DEDUP_REMOVED lines=19> */
.L_x_43119:
[----:B------:R-:W-:Y:S02]  /*5ab0*/  IMAD.MOV.U32 R12, RZ, RZ, R9 ;  /* 0x000000ffff0c7224 */ /* 0x000fe400078e0009 */
.L_x_43120:
[----:B------:R-:W-:Y:S05]  /*5ac0*/  BSYNC B0 ;  /* 0x0000000000007941 */ /* 0x000fea0003800000 */
.L_x_43118:
        /* <DEDUP_REMOVED lines=16> */
.L_x_43124:
[----:B------:R-:W-:Y:S05]  /*5bd0*/  BSYNC B1 ;  /* 0x0000000000017941 */ /* 0x000fea0003800000 */
.L_x_43123:
        /* <DEDUP_REMOVED lines=44> */
.L_x_43122:
[----:B------:R-:W-:Y:S05]  /*5ea0*/  BSYNC B0 ;  /* 0x0000000000007941 */ /* 0x000fea0003800000 */
.L_x_43121:
        /* <DEDUP_REMOVED lines=12> */
[----:B------:R-:W-:Y:S01]  /*5f70*/  IADD3 R13, R16, R13, R14 ;  /* 0x0000000d100d7210 */ /* 0x000fe20007ffe00e */
[----:B------:R-:W-:-:S03]  /*5f80*/  IMAD.WIDE.U32 R16, R100, R107, c[0x0][0x188] ;  /* 0x0000620064107625 */ /* 0x000fc600078e006b */
[----:B------:R-:W-:Y:S01]  /*5f90*/  IADD3 R99, R13, R18, RZ ;  /* 0x000000120d637210 */ /* 0x000fe20007ffe0ff */
        /* <DEDUP_REMOVED lines=19> */
.L_x_43126:
[----:B0-----:R-:W-:Y:S02]  /*60d0*/  MOV R17, R9 ;  /* 0x0000000900117202 */ /* 0x001fe40000000f00 */
.L_x_43127:
[----:B------:R-:W-:Y:S05]  /*60e0*/  BSYNC B0 ;  /* 0x0000000000007941 */ /* 0x000fea0003800000 */
.L_x_43125:
        /* <DEDUP_REMOVED lines=16> */
.L_x_43131:
[----:B------:R-:W-:Y:S05]  /*61f0*/  BSYNC B1 ;  /* 0x0000000000017941 */ /* 0x000fea0003800000 */
.L_x_43130:
        /* <DEDUP_REMOVED lines=44> */
.L_x_43129:
[----:B------:R-:W-:Y:S05]  /*64c0*/  BSYNC B0 ;  /* 0x0000000000007941 */ /* 0x000fea0003800000 */
.L_x_43128:
[----:B------:R-:W0:Y:S01]  /*64d0*/  I2F.U32 R17, R17 ;  /* 0x0000001100117306 */ /* 0x000e220000201000 */
[----:B-----5:R-:W-:Y:S01]  /*64e0*/  FMUL.FTZ R16, R12, R103 ;  /* 0x000000670c107220 */ /* 0x020fe20000410000 */
[C---:B------:R-:W-:Y:S01]  /*64f0*/  ISETP.NE.AND P3, PT, R104.reuse, 0x1, PT ;  /* 0x000000016800780c */ /* 0x040fe20003f65270 */
[----:B------:R-:W-:Y:S01]  /*6500*/  BSSY B0, `(.L_x_43132) ;  /* 0x0000011000007945 */ /* 0x000fe20003800000 */
[----:B------:R-:W-:Y:S01]  /*6510*/  IADD3 R18, R104, 0x1, RZ ;  /* 0x0000000168127810 */ /* 0x000fe20007ffe0ff */
        /* <DEDUP_REMOVED lines=14> */
.L_x_43133:
[----:B------:R-:W-:Y:S02]  /*6600*/  MOV R12, R9 ;  /* 0x00000009000c7202 */ /* 0x000fe40000000f00 */
.L_x_43134:
[----:B------:R-:W-:Y:S05]  /*6610*/  BSYNC B0 ;  /* 0x0000000000007941 */ /* 0x000fea0003800000 */
.L_x_43132:
        /* <DEDUP_REMOVED lines=16> */
.L_x_43138:
[----:B------:R-:W-:Y:S05]  /*6720*/  BSYNC B1 ;  /* 0x0000000000017941 */ /* 0x000fea0003800000 */
.L_x_43137:
        /* <DEDUP_REMOVED lines=44> */
.L_x_43136:
[----:B------:R-:W-:Y:S05]  /*69f0*/  BSYNC B0 ;  /* 0x0000000000007941 */ /* 0x000fea0003800000 */
.L_x_43135:
        /* <DEDUP_REMOVED lines=19> */
.L_x_43140:
[----:B------:R-:W-:Y:S02]  /*6b30*/  MOV R12, R9 ;  /* 0x00000009000c7202 */ /* 0x000fe40000000f00 */
.L_x_43141:
[----:B------:R-:W-:Y:S05]  /*6b40*/  BSYNC B0 ;  /* 0x0000000000007941 */ /* 0x000fea0003800000 */
.L_x_43139:
        /* <DEDUP_REMOVED lines=16> */
.L_x_43145:
[----:B------:R-:W-:Y:S05]  /*6c50*/  BSYNC B1 ;  /* 0x0000000000017941 */ /* 0x000fea0003800000 */
.L_x_43144:
        /* <DEDUP_REMOVED lines=44> */
.L_x_43143:
[----:B------:R-:W-:Y:S05]  /*6f20*/  BSYNC B0 ;  /* 0x0000000000007941 */ /* 0x000fea0003800000 */
.L_x_43142:
        /* <DEDUP_REMOVED lines=19> */
.L_x_43147:
[----:B------:R-:W-:Y:S02]  /*7060*/  MOV R14, R9 ;  /* 0x00000009000e7202 */ /* 0x000fe40000000f00 */
.L_x_43148:
[----:B------:R-:W-:Y:S05]  /*7070*/  BSYNC B0 ;  /* 0x0000000000007941 */ /* 0x000fea0003800000 */
.L_x_43146:
        /* <DEDUP_REMOVED lines=16> */
.L_x_43152:
[----:B------:R-:W-:Y:S05]  /*7180*/  BSYNC B1 ;  /* 0x0000000000017941 */ /* 0x000fea0003800000 */
.L_x_43151:
        /* <DEDUP_REMOVED lines=40> */
[----:B------:R-:W-:Y:S02]  /*7410*/  LOP3.LUT R3, R99, UR25, R96, 0x96, !PT ;  /* 0x0000001963037c12 */ /* 0x000fe4000f8e9660 */
[----:B------:R-:W-:Y:S01]  /*7420*/  MOV R9, R98 ;  /* 0x0000006200097202 */ /* 0x000fe20000000f00 */
[----:B------:R-:W-:Y:S01]  /*7430*/  IMAD.MOV.U32 R5, RZ, RZ, R12 ;  /* 0x000000ffff057224 */ /* 0x000fe200078e000c */
[----:B------:R-:W-:Y:S02]  /*7440*/  LOP3.LUT R4, R13, UR26, R4, 0x96, !PT ;  /* 0x0000001a0d047c12 */ /* 0x000fe4000f8e9604 */
.L_x_43150:
[----:B------:R-:W-:Y:S05]  /*7450*/  BSYNC B0 ;  /* 0x0000000000007941 */ /* 0x000fea0003800000 */
.L_x_43149:
[----:B------:R-:W0:Y:S01]  /*7460*/  I2F.U32 R13, R14 ;  /* 0x0000000e000d7306 */ /* 0x000e220000201000 */
[----:B------:R-:W-:Y:S01]  /*7470*/  FMUL.FTZ R15, R15, R103 ;  /* 0x000000670f0f7220 */ /* 0x000fe20000410000 */
[----:B------:R-:W-:Y:S01]  /*7480*/  SEL R19, RZ, 0x100, P3 ;  /* 0x00000100ff137807 */ /* 0x000fe20001800000 */
[----:B------:R-:W-:Y:S01]  /*7490*/  IMAD.WIDE.U32 R98, R100, R108, c[0x0][0x188] ;  /* 0x0000620064627625 */ /* 0x000fe200078e006c */
[----:B------:R-:W-:Y:S02]  /*74a0*/  SEL R97, RZ, 0x1, P2 ;  /* 0x00000001ff617807 */ /* 0x000fe40001000000 */
[----:B------:R-:W-:Y:S01]  /*74b0*/  IADD3 R109, R101, 0x500, RZ ;  /* 0x00000500656d7810 */ /* 0x000fe20007ffe0ff */
[----:B------:R-:W-:-:S02]  /*74c0*/  FMUL.FTZ R15, R15, c[0x0][0x1e8] ;  /* 0x00007a000f0f7a20 */ /* 0x000fc40000410000 */
[----:B0-----:R-:W-:-:S05]  /*74d0*/  FFMA.FTZ R13, R13, R102, 1.1641532182693481445e-10 ;  /* 0x2f0000000d0d7423 */ /* 0x001fca0000010066 */
[----:B------:R-:W-:Y:S02]  /*74e0*/  FSETP.GTU.FTZ.AND P5, PT, R13, c[0x0][0x1e4], PT ;  /* 0x000079000d007a0b */ /* 0x000fe40003fbc000 */
[----:B------:R-:W-:Y:S02]  /*74f0*/  SEL R13, RZ, 0x10000, P4 ;  /* 0x00010000ff0d7807 */ /* 0x000fe40002000000 */
        /* <DEDUP_REMOVED lines=24> */
.L_x_43154:
[----:B0-----:R-:W-:Y:S02]  /*7680*/  IMAD.MOV.U32 R104, RZ, RZ, R9 ;  /* 0x000000ffff687224 */ /* 0x001fe400078e0009 */
.L_x_43155:
[----:B------:R-:W-:Y:S05]  /*7690*/  BSYNC B0 ;  /* 0x0000000000007941 */ /* 0x000fea0003800000 */
.L_x_43153:
        /* <DEDUP_REMOVED lines=16> */
.L_x_43159:
[----:B------:R-:W-:Y:S05]  /*77a0*/  BSYNC B1 ;  /* 0x0000000000017941 */ /* 0x000fea0003800000 */
.L_x_43158:
        /* <DEDUP_REMOVED lines=44> */
.L_x_43157:
[----:B------:R-:W-:Y:S05]  /*7a70*/  BSYNC B0 ;  /* 0x0000000000007941 */ /* 0x000fea0003800000 */
.L_x_43156:
        /* <DEDUP_REMOVED lines=19> */
.L_x_43161:
[----:B------:R-:W-:Y:S02]  /*7bb0*/  IMAD.MOV.U32 R104, RZ, RZ, R9 ;  /* 0x000000ffff687224 */ /* 0x000fe400078e0009 */
.L_x_43162:
[----:B------:R-:W-:Y:S05]  /*7bc0*/  BSYNC B0 ;  /* 0x0000000000007941 */ /* 0x000fea0003800000 */
.L_x_43160:
        /* <DEDUP_REMOVED lines=16> */
.L_x_43166:
[----:B------:R-:W-:Y:S05]  /*7cd0*/  BSYNC B1 ;  /* 0x0000000000017941 */ /* 0x000fea0003800000 */
.L_x_43165:
        /* <DEDUP_REMOVED lines=44> */
.L_x_43164:
[----:B------:R-:W-:Y:S05]  /*7fa0*/  BSYNC B0 ;  /* 0x0000000000007941 */ /* 0x000fea0003800000 */
.L_x_43163:
[----:B------:R-:W0:Y:S01]  /*7fb0*/  I2F.U32 R97, R104 ;  /* 0x0000006800617306 */ /* 0x000e220000201000 */
[----:B------:R-:W-:Y:S01]  /*7fc0*/  ISETP.NE.AND P4, PT, R96, 0x1, PT ;  /* 0x000000016000780c */ /* 0x000fe20003f85270 */
[----:B------:R-:W-:Y:S01]  /*7fd0*/  FMUL.FTZ R13, R13, R103 ;  /* 0x000000670d0d7220 */ /* 0x000fe20000410000 */
        /* <DEDUP_REMOVED lines=16> */
.L_x_43168:
[----:B------:R-:W-:Y:S02]  /*80e0*/  IMAD.MOV.U32 R104, RZ, RZ, R9 ;  /* 0x000000ffff687224 */ /* 0x000fe400078e0009 */
.L_x_43169:
[----:B------:R-:W-:Y:S05]  /*80f0*/  BSYNC B0 ;  /* 0x0000000000007941 */ /* 0x000fea0003800000 */
.L_x_43167:
        /* <DEDUP_REMOVED lines=16> */
.L_x_43173:
[----:B------:R-:W-:Y:S05]  /*8200*/  BSYNC B1 ;  /* 0x0000000000017941 */ /* 0x000fea0003800000 */
.L_x_43172:
        /* <DEDUP_REMOVED lines=44> */
.L_x_43171:
[----:B------:R-:W-:Y:S05]  /*84d0*/  BSYNC B0 ;  /* 0x0000000000007941 */ /* 0x000fea0003800000 */
.L_x_43170:
        /* <DEDUP_REMOVED lines=19> */
.L_x_43175:
[----:B------:R-:W-:Y:S02]  /*8610*/  IMAD.MOV.U32 R104, RZ, RZ, R9 ;  /* 0x000000ffff687224 */ /* 0x000fe400078e0009 */
.L_x_43176:
[----:B------:R-:W-:Y:S05]  /*8620*/  BSYNC B0 ;  /* 0x0000000000007941 */ /* 0x000fea0003800000 */
.L_x_43174:
        /* <DEDUP_REMOVED lines=16> */
.L_x_43180:
[----:B------:R-:W-:Y:S05]  /*8730*/  BSYNC B1 ;  /* 0x0000000000017941 */ /* 0x000fea0003800000 */
.L_x_43179:
        /* <DEDUP_REMOVED lines=44> */
.L_x_43178:
[----:B------:R-:W-:Y:S05]  /*8a00*/  BSYNC B0 ;  /* 0x0000000000007941 */ /* 0x000fea0003800000 */
.L_x_43177:
[----:B------:R-:W0:Y:S01]  /*8a10*/  I2F.U32 R97, R104 ;  /* 0x0000006800617306 */ /* 0x000e220000201000 */
[----:B------:R-:W-:Y:S01]  /*8a20*/  FMUL.FTZ R15, R15, R103 ;  /* 0x000000670f0f7220 */ /* 0x000fe20000410000 */
[----:B------:R-:W-:Y:S02]  /*8a30*/  SEL R99, RZ, 0x10000, P4 ;  /* 0x00010000ff637807 */ /* 0x000fe40002000000 */
[----:B------:R-:W-:Y:S01]  /*8a40*/  SEL R110, RZ, 0x100, P3 ;  /* 0x00000100ff6e7807 */ /* 0x000fe20001800000 */
[----:B------:R-:W-:Y:S01]  /*8a50*/  FMUL.FTZ R15, R15, c[0x0][0x1e8] ;  /* 0x00007a000f0f7a20 */ /* 0x000fe20000410000 */
[----:B------:R-:W-:Y:S01]  /*8a60*/  IADD3 R112, R101, 0x600, RZ ;  /* 0x0000060065707810 */ /* 0x000fe20007ffe0ff */
[----:B0-----:R-:W-:-:S05]  /*8a70*/  FFMA.FTZ R97, R97, R102, 1.1641532182693481445e-10 ;  /* 0x2f00000061617423 */ /* 0x001fca0000010066 */
[----:B------:R-:W-:Y:S01]  /*8a80*/  FSETP.GTU.FTZ.AND P5, PT, R97, c[0x0][0x1e4], PT ;  /* 0x0000790061007a0b */ /* 0x000fe20003fbc000 */
[----:B------:R-:W-:-:S03]  /*8a90*/  IMAD.WIDE.U32 R96, R100, R109, c[0x0][0x188] ;  /* 0x0000620064607625 */ /* 0x000fc600078e006d */
[----:B------:R-:W-:Y:S02]  /*8aa0*/  FSEL R15, R15, RZ, !P5 ;  /* 0x000000ff0f0f7208 */ /* 0x000fe40006800000 */
[----:B------:R-:W-:-:S03]  /*8ab0*/  SEL R98, RZ, 0x1000000, P5 ;  /* 0x01000000ff627807 */ /* 0x000fc60002800000 */
[----:B------:R-:W-:Y:S01]  /*8ac0*/  @P1 FADD.FTZ R15, R39, R15 ;  /* 0x0000000f270f1221 */ /* 0x000fe20000010000 */
[----:B------:R-:W-:Y:S01]  /*8ad0*/  IADD3 R98, R110, R98, R99 ;  /* 0x000000626e627210 */ /* 0x000fe20007ffe063 */
[----:B------:R-:W-:Y:S01]  /*8ae0*/  IMAD.WIDE.U32 R110, R105, R109, c[0x0][0x190] ;  /* 0x00006400696e7625 */ /* 0x000fe200078e006d */
[----:B------:R-:W-:Y:S02]  /*8af0*/  SEL R99, RZ, 0x1, P2 ;  /* 0x00000001ff637807 */ /* 0x000fe40001000000 */
[----:B------:R0:W-:Y:S02]  /*8b00*/  STG.E.128 [R96.64], R12 ;  /* 0x0000000c60007986 */ /* 0x0001e4000c101d06 */
[----:B------:R-:W-:Y:S01]  /*8b10*/  IADD3 R115, R98, R99, RZ ;  /* 0x0000006362737210 */ /* 0x000fe20007ffe0ff */
[----:B------:R-:W-:-:S04]  /*8b20*/  IMAD.WIDE.U32 R98, R112, R100, c[0x0][0x170] ;  /* 0x00005c0070627625 */ /* 0x000fc800078e0064 */
[----:B------:R1:W-:Y:S01]  /*8b30*/  STG.E [R110.64], R115 ;  /* 0x000000736e007986 */ /* 0x0003e2000c101906 */
        /* <DEDUP_REMOVED lines=15> */
.L_x_43182:
[----:B-1----:R-:W-:Y:S02]  /*8c30*/  MOV R104, R9 ;  /* 0x0000000900687202 */ /* 0x002fe40000000f00 */
.L_x_43183:
[----:B------:R-:W-:Y:S05]  /*8c40*/  BSYNC B0 ;  /* 0x0000000000007941 */ /* 0x000fea0003800000 */
.L_x_43181:
        /* <DEDUP_REMOVED lines=16> */
.L_x_43187:
[----:B------:R-:W-:Y:S05]  /*8d50*/  BSYNC B1 ;  /* 0x0000000000017941 */ /* 0x000fea0003800000 */
.L_x_43186:
        /* <DEDUP_REMOVED lines=44> */
.L_x_43185:
[----:B------:R-:W-:Y:S05]  /*9020*/  BSYNC B0 ;  /* 0x0000000000007941 */ /* 0x000fea0003800000 */
.L_x_43184:
        /* <DEDUP_REMOVED lines=19> */
.L_x_43189:
[----:B------:R-:W-:Y:S02]  /*9160*/  MOV R104, R9 ;  /* 0x0000000900687202 */ /* 0x000fe40000000f00 */
.L_x_43190:
[----:B------:R-:W-:Y:S05]  /*9170*/  BSYNC B0 ;  /* 0x0000000000007941 */ /* 0x000fea0003800000 */
.L_x_43188:
        /* <DEDUP_REMOVED lines=16> */
.L_x_43194:
[----:B------:R-:W-:Y:S05]  /*9280*/  BSYNC B1 ;  /* 0x0000000000017941 */ /* 0x000fea0003800000 */
.L_x_43193:
        /* <DEDUP_REMOVED lines=44> */
.L_x_43192:
[----:B------:R-:W-:Y:S05]  /*9550*/  BSYNC B0 ;  /* 0x0000000000007941 */ /* 0x000fea0003800000 */
.L_x_43191:
[----:B------:R-:W0:Y:S01]  /*9560*/  I2F.U32 R111, R104 ;  /* 0x00000068006f7306 */ /* 0x000e220000201000 */
[----:B------:R-:W-:Y:S01]  /*9570*/  ISETP.NE.AND P3, PT, R110, 0x1, PT ;  /* 0x000000016e00780c */ /* 0x000fe20003f65270 */
[----:B------:R-:W-:Y:S01]  /*9580*/  FMUL.FTZ R97, R97, R103 ;  /* 0x0000006761617220 */ /* 0x000fe20000410000 */
        /* <DEDUP_REMOVED lines=16> */
.L_x_43196:
[----:B------:R-:W-:Y:S02]  /*9690*/  MOV R104, R9 ;  /* 0x0000000900687202 */ /* 0x000fe40000000f00 */
.L_x_43197:
[----:B------:R-:W-:Y:S05]  /*96a0*/  BSYNC B0 ;  /* 0x0000000000007941 */ /* 0x000fea0003800000 */
.L_x_43195:
        /* <DEDUP_REMOVED lines=16> */
.L_x_43201:
[----:B------:R-:W-:Y:S05]  /*97b0*/  BSYNC B1 ;  /* 0x0000000000017941 */ /* 0x000fea0003800000 */
.L_x_43200:
        /* <DEDUP_REMOVED lines=44> */
.L_x_43199:
[----:B------:R-:W-:Y:S05]  /*9a80*/  BSYNC B0 ;  /* 0x0000000000007941 */ /* 0x000fea0003800000 */
.L_x_43198:
[----:B------:R0:W1:Y:S01]  /*9a90*/  I2F.U32 R113, R104 ;  /* 0x0000006800717306 */ /* 0x0000620000201000 */
[C---:B------:R-:W-:Y:S01]  /*9aa0*/  ISETP.NE.AND P4, PT, R111.reuse, 0x1, PT ;  /* 0x000000016f00780c */ /* 0x040fe20003f85270 */
[----:B------:R-:W-:Y:S01]  /*9ab0*/  FMUL.FTZ R98, R98, R103 ;  /* 0x0000006762627220 */ /* 0x000fe20000410000 */
[----:B------:R-:W-:Y:S03]  /*9ac0*/  BSSY B0, `(.L_x_43202) ;  /* 0x0000011000007945 */ /* 0x000fe60003800000 */
[----:B------:R-:W-:Y:S01]  /*9ad0*/  FMUL.FTZ R98, R98, c[0x0][0x1e8] ;  /* 0x00007a0062627a20 */ /* 0x000fe20000410000 */
[----:B0-----:R-:W-:Y:S01]  /*9ae0*/  IADD3 R104, R111, 0x1, RZ ;  /* 0x000000016f687810 */ /* 0x001fe20007ffe0ff */
        /* <DEDUP_REMOVED lines=13> */
.L_x_43203:
[----:B------:R-:W-:Y:S02]  /*9bc0*/  MOV R113, R9 ;  /* 0x0000000900717202 */ /* 0x000fe40000000f00 */
.L_x_43204:
[----:B------:R-:W-:Y:S05]  /*9bd0*/  BSYNC B0 ;  /* 0x0000000000007941 */ /* 0x000fea0003800000 */
.L_x_43202:
        /* <DEDUP_REMOVED lines=16> */
.L_x_43208:
[----:B------:R-:W-:Y:S05]  /*9ce0*/  BSYNC B1 ;  /* 0x0000000000017941 */ /* 0x000fea0003800000 */
.L_x_43207:
        /* <DEDUP_REMOVED lines=44> */
.L_x_43206:
[----:B------:R-:W-:Y:S05]  /*9fb0*/  BSYNC B0 ;  /* 0x0000000000007941 */ /* 0x000fea0003800000 */
.L_x_43205:
        /* <DEDUP_REMOVED lines=21> */
[----:B------:R-:W-:Y:S02]  /*a110*/  SEL R110, RZ, 0x100, P2 ;  /* 0x00000100ff6e7807 */ /* 0x000fe40001000000 */
        /* <DEDUP_REMOVED lines=12> */
[----:B------:R-:W-:Y:S02]  /*a1e0*/  FADD.FTZ R110, R12, R111 ;  /* 0x0000006f0c6e7221 */ /* 0x000fe40000010000 */
[----:B------:R-:W-:-:S02]  /*a1f0*/  IMAD.IADD R113, R102, 0x1, R103 ;  /* 0x0000000166717824 */ /* 0x000fc400078e0267 */
[----:B------:R-:W-:-:S04]  /*a200*/  IMAD.WIDE.U32 R102, R112, R100, c[0x0][0x188] ;  /* 0x0000620070667625 */ /* 0x000fc800078e0064 */
[----:B------:R-:W-:Y:S01]  /*a210*/  FADD.FTZ R115, R13, R110 ;  /* 0x0000006e0d737221 */ /* 0x000fe20000010000 */
[----:B------:R0:W-:Y:S01]  /*a220*/  STG.E.128 [R102.64], R96 ;  /* 0x0000006066007986 */ /* 0x0001e2000c101d06 */
[----:B------:R-:W-:-:S04]  /*a230*/  IMAD.WIDE.U32 R110, R112, R105, c[0x0][0x190] ;  /* 0x00006400706e7625 */ /* 0x000fc800078e0069 */
[----:B------:R-:W-:Y:S01]  /*a240*/  FADD.FTZ R100, R14, R115 ;  /* 0x000000730e647221 */ /* 0x000fe20000010000 */
[----:B------:R0:W-:Y:S03]  /*a250*/  STG.E [R110.64], R113 ;  /* 0x000000716e007986 */ /* 0x0001e6000c101906 */
        /* <DEDUP_REMOVED lines=10> */
.L_x_43213:
        /* <DEDUP_REMOVED lines=76> */
.L_x_43214:
        /* <DEDUP_REMOVED lines=59> */
[----:B------:R-:W-:Y:S02]  /*ab70*/  FMUL.FTZ R113, R100, R100 ;  /* 0x0000006464717220 */ /* 0x000fe40000410000 */
[----:B------:R-:W-:-:S02]  /*ab80*/  IMAD R100, R11, c[0x0][0x168], RZ ;  /* 0x00005a000b647a24 */ /* 0x000fc400078e02ff */
[----:B------:R-:W-:Y:S02]  /*ab90*/  FMUL.FTZ R113, R102, R113 ;  /* 0x0000007166717220 */ /* 0x000fe40000410000 */
[----:B-1----:R-:W-:Y:S02]  /*aba0*/  FMUL.FTZ R103, R116, R103 ;  /* 0x0000006774677220 */ /* 0x002fe40000410000 */
[----:B--2---:R-:W-:Y:S01]  /*abb0*/  FADD.FTZ R111, R114, R111 ;  /* 0x0000006f726f7221 */ /* 0x004fe20000010000 */
[----:B------:R-:W-:Y:S01]  /*abc0*/  MOV R114, c[0x0][0x1e0] ;  /* 0x0000780000727a02 */ /* 0x000fe20000000f00 */
[----:B------:R-:W-:Y:S02]  /*abd0*/  FMUL.FTZ R113, R113, R110 ;  /* 0x0000006e71717220 */ /* 0x000fe40000410000 */
[----:B------:R-:W0:Y:S01]  /*abe0*/  SHFL.IDX PT, R103, R103, RZ, 0x1f ;  /* 0x00001fff67677589 */ /* 0x000e2200000e0000 */
[----:B------:R-:W-:Y:S02]  /*abf0*/  @!P0 IMAD.MOV.U32 R110, RZ, RZ, 0x4 ;  /* 0x00000004ff6e8424 */ /* 0x000fe400078e00ff */
[----:B------:R-:W-:Y:S01]  /*ac00*/  FFMA.FTZ R105, R116, R113, R111 ;  /* 0x0000007174697223 */ /* 0x000fe2000001006f */
[----:B------:R-:W-:-:S02]  /*ac10*/  SHF.R.S32.HI R111, RZ, 0x1f, R100 ;  /* 0x0000001fff6f7819 */ /* 0x000fc40000011464 */
[----:B------:R-:W-:Y:S02]  /*ac20*/  LOP3.LUT R113, R0, 0xff, RZ, 0xc0, !PT ;  /* 0x000000ff00717812 */ /* 0x000fe400078ec0ff */
[----:B------:R-:W-:Y:S01]  /*ac30*/  LEA.HI R102, R111, R100, RZ, 0x2 ;  /* 0x000000646f667211 */ /* 0x000fe200078f10ff */
[----:B------:R-:W1:Y:S01]  /*ac40*/  SHFL.IDX PT, R105, R105, RZ, 0x1f ;  /* 0x00001fff69697589 */ /* 0x000e6200000e0000 */
[----:B------:R-:W-:Y:S02]  /*ac50*/  @!P0 IMAD.WIDE R110, R11, R110, c[0x0][0x1a0] ;  /* 0x000068000b6e8625 */ /* 0x000fe400078e026e */
[----:B------:R-:W-:-:S04]  /*ac60*/  LEA.HI.SX32 R102, R102, R113, 0x1e ;  /* 0x0000007166667211 */ /* 0x000fc800078ff2ff */
[----:B------:R-:W-:Y:S01]  /*ac70*/  IADD3 R102, R102, 0x100, RZ ;  /* 0x0000010066667810 */ /* 0x000fe20007ffe0ff */
[C---:B0-----:R-:W-:Y:S01]  /*ac80*/  FMUL.FTZ R113, R103.reuse, R103 ;  /* 0x0000006767717220 */ /* 0x041fe20000410000 */
[----:B------:R0:W-:Y:S01]  /*ac90*/  @!P0 STG.E [R110.64], R103 ;  /* 0x000000676e008986 */ /* 0x0001e2000c101906 */
[----:B------:R-:W-:-:S05]  /*aca0*/  FSEL R100, R103, RZ, !P1 ;  /* 0x000000ff67647208 */ /* 0x000fca0004800000 */
[--C-:B------:R-:W-:Y:S02]  /*acb0*/  FADD.FTZ R32, R32, -R100.reuse ;  /* 0x8000006420207221 */ /* 0x100fe40000010000 */
[----:B-1----:R-:W-:Y:S02]  /*acc0*/  FFMA.FTZ R105, R105, R114, c[0x0][0x228] ;  /* 0x00008a0069697623 */ /* 0x002fe40000010072 */
[----:B------:R-:W-:Y:S01]  /*acd0*/  @!P0 IMAD.MOV.U32 R114, RZ, RZ, 0x4 ;  /* 0x00000004ff728424 */ /* 0x000fe200078e00ff */
[----:B0-----:R-:W-:Y:S01]  /*ace0*/  FSEL R110, R113, RZ, P1 ;  /* 0x000000ff716e7208 */ /* 0x001fe20000800000 */
[--C-:B------:R-:W-:Y:S01]  /*acf0*/  FADD.FTZ R103, R20, -R100.reuse ;  /* 0x8000006414677221 */ /* 0x100fe20000010000 */
[----:B------:R-:W-:Y:S01]  /*ad00*/  LOP3.LUT P1, RZ, R2, 0xff, RZ, 0xc0, !PT ;  /* 0x000000ff02ff7812 */ /* 0x000fe2000782c0ff */
[----:B------:R-:W-:Y:S02]  /*ad10*/  FADD.FTZ R33, R33, -R100 ;  /* 0x8000006421217221 */ /* 0x000fe40000010000 */
[----:B------:R-:W-:Y:S01]  /*ad20*/  FADD.FTZ R110, R105, R110 ;  /* 0x0000006e696e7221 */ /* 0x000fe20000010000 */
[----:B------:R-:W-:Y:S01]  /*ad30*/  SEL R2, RZ, 0x1, P1 ;  /* 0x00000001ff027807 */ /* 0x000fe20000800000 */
[--C-:B------:R-:W-:Y:S01]  /*ad40*/  FADD.FTZ R105, R23, -R100.reuse ;  /* 0x8000006417697221 */ /* 0x100fe20000010000 */
[----:B------:R-:W-:Y:S01]  /*ad50*/  HFMA2.MMA R23, -RZ, RZ, 0, 9.5367431640625e-07 ;  /* 0x00000010ff177435 */ /* 0x000fe200000001ff */
[----:B------:R0:W1:Y:S01]  /*ad60*/  MUFU.RSQ R20, R110 ;  /* 0x0000006e00147308 */ /* 0x0000620000001400 */
[----:B------:R-:W-:-:S02]  /*ad70*/  FADD.FTZ R34, R34, -R100 ;  /* 0x8000006422227221 */ /* 0x000fc40000010000 */
[--C-:B------:R-:W-:Y:S02]  /*ad80*/  FADD.FTZ R35, R35, -R100.reuse ;  /* 0x8000006423237221 */ /* 0x100fe40000010000 */
[--C-:B------:R-:W-:Y:S02]  /*ad90*/  FADD.FTZ R28, R28, -R100.reuse ;  /* 0x800000641c1c7221 */ /* 0x100fe40000010000 */
[--C-:B------:R-:W-:Y:S02]  /*ada0*/  FADD.FTZ R29, R29, -R100.reuse ;  /* 0x800000641d1d7221 */ /* 0x100fe40000010000 */
[--C-:B------:R-:W-:Y:S02]  /*adb0*/  FADD.FTZ R30, R30, -R100.reuse ;  /* 0x800000641e1e7221 */ /* 0x100fe40000010000 */
[----:B------:R-:W-:Y:S02]  /*adc0*/  FADD.FTZ R31, R31, -R100 ;  /* 0x800000641f1f7221 */ /* 0x000fe40000010000 */
[C---:B0-----:R-:W-:Y:S01]  /*add0*/  @!P0 IMAD.WIDE R110, R11.reuse, R114, c[0x0][0x1a8] ;  /* 0x00006a000b6e8625 */ /* 0x041fe200078e0272 */
[----:B------:R-:W-:-:S03]  /*ade0*/  IADD3 R11, R11, c[0x0][0x160], RZ ;  /* 0x000058000b0b7a10 */ /* 0x000fc60007ffe0ff */
[--C-:B------:R-:W-:Y:S01]  /*adf0*/  FADD.FTZ R26, R26, -R100.reuse ;  /* 0x800000641a1a7221 */ /* 0x100fe20000010000 */
[----:B-1----:R0:W-:Y:S01]  /*ae00*/  @!P0 STG.E [R110.64], R20 ;  /* 0x000000146e008986 */ /* 0x0021e2000c101906 */
[--C-:B------:R-:W-:Y:S01]  /*ae10*/  FADD.FTZ R27, R27, -R100.reuse ;  /* 0x800000641b1b7221 */ /* 0x100fe20000010000 */
[----:B------:R-:W-:Y:S01]  /*ae20*/  ISETP.GE.AND P0, PT, R11, c[0x0][0x164], PT ;  /* 0x000059000b007a0c */ /* 0x000fe20003f06270 */
        /* <DEDUP_REMOVED lines=16> */
[----:B------:R-:W-:-:S04]  /*af30*/  IMAD.WIDE.U32 R118, R101, R23, c[0x0][0x208] ;  /* 0x0000820065767625 */ /* 0x000fc800078e0017 */
        /* <DEDUP_REMOVED lines=26> */
[----:B------:R-:W-:-:S02]  /*b0e0*/  FFMA.FTZ R19, R63, R114, R91 ;  /* 0x000000723f137223 */ /* 0x000fc4000001005b */
[----:B------:R-:W-:Y:S01]  /*b0f0*/  FFMA.FTZ R18, R62, R35, R90 ;  /* 0x000000233e127223 */ /* 0x000fe2000001005a */
[----:B------:R0:W-:Y:S01]  /*b100*/  STG.E.128 [R118.64], R12 ;  /* 0x0000000c76007986 */ /* 0x0001e2000c101d06 */
[----:B------:R-:W-:Y:S02]  /*b110*/  FFMA.FTZ R17, R61, R33, R89 ;  /* 0x000000213d117223 */ /* 0x000fe40000010059 */
[----:B------:R-:W-:Y:S02]  /*b120*/  FFMA.FTZ R16, R60, R28, R88 ;  /* 0x0000001c3c107223 */ /* 0x000fe40000010058 */
[C---:B------:R-:W-:Y:S02]  /*b130*/  FMUL.FTZ R24, R20.reuse, R24 ;  /* 0x0000001814187220 */ /* 0x040fe40000410000 */
[C---:B------:R-:W-:Y:S01]  /*b140*/  FMUL.FTZ R103, R20.reuse, R103 ;  /* 0x0000006714677220 */ /* 0x040fe20000410000 */
[----:B------:R1:W-:Y:S01]  /*b150*/  STG.E.128 [R116.64], R16 ;  /* 0x0000001074007986 */ /* 0x0003e2000c101d06 */
[----:B------:R-:W-:-:S02]  /*b160*/  FMUL.FTZ R105, R20, R105 ;  /* 0x0000006914697220 */ /* 0x000fc40000410000 */
[----:B------:R-:W-:-:S04]  /*b170*/  IMAD.WIDE.U32 R32, R106, R23, c[0x0][0x208] ;  /* 0x000082006a207625 */ /* 0x000fc800078e0017 */
[----:B------:R-:W-:-:S04]  /*b180*/  IMAD.WIDE.U32 R100, R107, R23, c[0x0][0x208] ;  /* 0x000082006b647625 */ /* 0x000fc800078e0017 */
[C---:B------:R-:W-:Y:S02]  /*b190*/  FMUL.FTZ R96, R20.reuse, R96 ;  /* 0x0000006014607220 */ /* 0x040fe40000410000 */
[C---:B------:R-:W-:Y:S02]  /*b1a0*/  FMUL.FTZ R97, R20.reuse, R97 ;  /* 0x0000006114617220 */ /* 0x040fe40000410000 */
        /* <DEDUP_REMOVED lines=9> */
[----:B------:R-:W-:-:S04]  /*b240*/  IMAD.WIDE.U32 R114, R112, R23, c[0x0][0x208] ;  /* 0x0000820070727625 */ /* 0x000fc800078e0017 */
[----:B-1----:R-:W-:Y:S02]  /*b250*/  FFMA.FTZ R19, R55, R105, R83 ;  /* 0x0000006937137223 */ /* 0x002fe40000010053 */
        /* <DEDUP_REMOVED lines=12> */
[----:B------:R-:W-:Y:S02]  /*b320*/  FFMA.FTZ R24, R44, R29, R72 ;  /* 0x0000001d2c187223 */ /* 0x000fe40000010048 */
[----:B------:R-:W-:-:S02]  /*b330*/  FFMA.FTZ R31, R43, R99, R71 ;  /* 0x000000632b1f7223 */ /* 0x000fc40000010047 */
[----:B------:R-:W-:Y:S01]  /*b340*/  FFMA.FTZ R30, R42, R98, R70 ;  /* 0x000000622a1e7223 */ /* 0x000fe20000010046 */
[----:B------:R0:W-:Y:S01]  /*b350*/  STG.E.128 [R108.64], R24 ;  /* 0x000000186c007986 */ /* 0x0001e2000c101d06 */
[----:B------:R-:W-:Y:S02]  /*b360*/  FFMA.FTZ R29, R41, R97, R69 ;  /* 0x00000061291d7223 */ /* 0x000fe40000010045 */
[----:B------:R-:W-:-:S05]  /*b370*/  FFMA.FTZ R28, R40, R96, R68 ;  /* 0x00000060281c7223 */ /* 0x000fca0000010044 */
[----:B------:R0:W-:Y:S02]  /*b380*/  STG.E.128 [R114.64], R28 ;  /* 0x0000001c72007986 */ /* 0x0001e4000c101d06 */
[----:B0-----:R-:W-:Y:S01]  /*b390*/  @P0 CALL.REL.NOINC `(.L_x_43211) ;  /* 0x0000001000000944 */ /* 0x001fe20003c00000 */
[----:B------:R-:W-:Y:S05]  /*b3a0*/  BRA `(.L_x_43212) ;  /* 0xffff544000007947 */ /* 0x000fea000383ffff */
.L_x_43211:
[----:B------:R-:W-:Y:S05]  /*b3b0*/  EXIT ;  /* 0x000000000000794d */ /* 0x000fea0003800000 */
.L_x_43209:
[----:B0-----:R-:W-:Y:S01]  /*b3c0*/  IMAD.MOV.U32 R113, RZ, RZ, R105 ;  /* 0x000000ffff717224 */ /* 0x001fe200078e0069 */
[----:B------:R-:W-:Y:S01]  /*b3d0*/  MOV R116, 0x1 ;  /* 0x0000000100747802 */ /* 0x000fe20000000f00 */
[----:B------:R-:W-:Y:S01]  /*b3e0*/  IMAD.MOV.U32 R103, RZ, RZ, 0x1f ;  /* 0x0000001fff677424 */ /* 0x000fe200078e00ff */
[----:B------:R-:W-:Y:S02]  /*b3f0*/  MOV R114, 0xffffffff ;  /* 0xffffffff00727802 */ /* 0x000fe40000000f00 */
[----:B------:R-:W-:Y:S02]  /*b400*/  MOV R110, 0xb420 ;  /* 0x0000b420006e7802 */ /* 0x000fe40000000f00 */
[----:B------:R-:W-:Y:S05]  /*b410*/  CALL.REL.NOINC `($__internal_153_$__cuda_sm70_shflsync_bfly_p) ;  /* 0x0000071000007944 */ /* 0x000fea0003c00000 */
[----:B-1----:R-:W-:Y:S01]  /*b420*/  IMAD.MOV.U32 R102, RZ, RZ, R116 ;  /* 0x000000ffff667224 */ /* 0x002fe200078e0074 */
[----:B0-----:R-:W-:Y:S05]  /*b430*/  BRA `(.L_x_43213) ;  /* 0xffffeec000007947 */ /* 0x001fea000383ffff */
.L_x_43210:
[----:B------:R-:W-:Y:S01]  /*b440*/  HFMA2.MMA R116, -RZ, RZ, 0, 1.1920928955078125e-07 ;  /* 0x00000002ff747435 */ /* 0x000fe200000001ff */
[----:B------:R-:W-:Y:S01]  /*b450*/  IMAD.MOV.U32 R103, RZ, RZ, 0x1f ;  /* 0x0000001fff677424 */ /* 0x000fe200078e00ff */
[----:B------:R-:W-:-:S02]  /*b460*/  MOV R114, 0xffffffff ;  /* 0xffffffff00727802 */ /* 0x000fc40000000f00 */
[----:B------:R-:W-:Y:S02]  /*b470*/  MOV R110, 0xb490 ;  /* 0x0000b490006e7802 */ /* 0x000fe40000000f00 */
[----:B0-----:R-:W-:Y:S05]  /*b480*/  CALL.REL.NOINC `($__internal_153_$__cuda_sm70_shflsync_bfly_p) ;  /* 0x000006a000007944 */ /* 0x001fea0003c00000 */
[----:B0-----:R-:W-:Y:S01]  /*b490*/  HFMA2.MMA R103, -RZ, RZ, 0, 1.847743988037109375e-06 ;  /* 0x0000001fff677435 */ /* 0x001fe200000001ff */
[----:B-1----:R-:W-:Y:S01]  /*b4a0*/  FADD.FTZ R113, R113, R116 ;  /* 0x0000007471717221 */ /* 0x002fe20000010000 */
[----:B------:R-:W-:Y:S01]  /*b4b0*/  MOV R110, 0xb4f0 ;  /* 0x0000b4f0006e7802 */ /* 0x000fe20000000f00 */
[----:B------:R-:W-:Y:S02]  /*b4c0*/  IMAD.MOV.U32 R116, RZ, RZ, 0x4 ;  /* 0x00000004ff747424 */ /* 0x000fe400078e00ff */
[----:B------:R-:W-:Y:S02]  /*b4d0*/  IMAD.MOV.U32 R114, RZ, RZ, -0x1 ;  /* 0xffffffffff727424 */ /* 0x000fe400078e00ff */
[----:B------:R-:W-:Y:S05]  /*b4e0*/  CALL.REL.NOINC `($__internal_153_$__cuda_sm70_shflsync_bfly_p) ;  /* 0x0000064000007944 */ /* 0x000fea0003c00000 */
[----:B01----:R-:W-:Y:S01]  /*b4f0*/  FADD.FTZ R113, R113, R116 ;  /* 0x0000007471717221 */ /* 0x003fe20000010000 */
[----:B------:R-:W-:Y:S01]  /*b500*/  MOV R116, 0x8 ;  /* 0x0000000800747802 */ /* 0x000fe20000000f00 */
[----:B------:R-:W-:Y:S01]  /*b510*/  IMAD.MOV.U32 R103, RZ, RZ, 0x1f ;  /* 0x0000001fff677424 */ /* 0x000fe200078e00ff */
[----:B------:R-:W-:Y:S02]  /*b520*/  MOV R114, 0xffffffff ;  /* 0xffffffff00727802 */ /* 0x000fe40000000f00 */
[----:B------:R-:W-:-:S02]  /*b530*/  MOV R110, 0xb550 ;  /* 0x0000b550006e7802 */ /* 0x000fc40000000f00 */
[----:B------:R-:W-:Y:S05]  /*b540*/  CALL.REL.NOINC `($__internal_153_$__cuda_sm70_shflsync_bfly_p) ;  /* 0x000005e000007944 */ /* 0x000fea0003c00000 */
[----:B0-----:R-:W-:Y:S01]  /*b550*/  HFMA2.MMA R103, -RZ, RZ, 0, 1.847743988037109375e-06 ;  /* 0x0000001fff677435 */ /* 0x001fe200000001ff */
[----:B-1----:R-:W-:Y:S01]  /*b560*/  FADD.FTZ R113, R113, R116 ;  /* 0x0000007471717221 */ /* 0x002fe20000010000 */
[----:B------:R-:W-:Y:S01]  /*b570*/  MOV R110, 0xb5b0 ;  /* 0x0000b5b0006e7802 */ /* 0x000fe20000000f00 */
[----:B------:R-:W-:-:S02]  /*b580*/  IMAD.MOV.U32 R116, RZ, RZ, 0x10 ;  /* 0x00000010ff747424 */ /* 0x000fc400078e00ff */
[----:B------:R-:W-:Y:S02]  /*b590*/  IMAD.MOV.U32 R114, RZ, RZ, -0x1 ;  /* 0xffffffffff727424 */ /* 0x000fe400078e00ff */
[----:B------:R-:W-:Y:S05]  /*b5a0*/  CALL.REL.NOINC `($__internal_153_$__cuda_sm70_shflsync_bfly_p) ;  /* 0x0000058000007944 */ /* 0x000fea0003c00000 */
[----:B-1----:R-:W-:Y:S01]  /*b5b0*/  FADD.FTZ R102, R113, R116 ;  /* 0x0000007471667221 */ /* 0x002fe20000010000 */
[----:B------:R-:W-:-:S03]  /*b5c0*/  MOV R116, 0x1 ;  /* 0x0000000100747802 */ /* 0x000fc60000000f00 */
        /* <DEDUP_REMOVED lines=58> */
[----:B------:R-:W-:Y:S01]  /*b970*/  MOV R110, 0xb9a0 ;  /* 0x0000b9a0006e7802 */ /* 0x000fe20000000f00 */
[----:B------:R-:W-:Y:S02]  /*b980*/  IMAD.MOV.U32 R103, RZ, RZ, 0x1f ;  /* 0x0000001fff677424 */ /* 0x000fe400078e00ff */
[----:B------:R-:W-:Y:S05]  /*b990*/  CALL.REL.NOINC `($__internal_153_$__cuda_sm70_shflsync_bfly_p) ;  /* 0x0000019000007944 */ /* 0x000fea0003c00000 */
        /* <DEDUP_REMOVED lines=9> */
[----:B------:R-:W-:-:S02]  /*ba30*/  MOV R114, 0xffffffff ;  /* 0xffffffff00727802 */ /* 0x000fc40000000f00 */
[----:B------:R-:W-:Y:S02]  /*ba40*/  MOV R110, 0xba60 ;  /* 0x0000ba60006e7802 */ /* 0x000fe40000000f00 */
        /* <DEDUP_REMOVED lines=13> */
[----:B01----:R-:W-:Y:S05]  /*bb20*/  BRA `(.L_x_43214) ;  /* 0xffffec9000007947 */ /* 0x003fea000383ffff */
        .weak           $__internal_153_$__cuda_sm70_shflsync_bfly_p
        .type           $__internal_153_$__cuda_sm70_shflsync_bfly_p,@function
        .size           $__internal_153_$__cuda_sm70_shflsync_bfly_p,(.L_x_44993 - $__internal_153_$__cuda_sm70_shflsync_bfly_p)
$__internal_153_$__cuda_sm70_shflsync_bfly_p:
[----:B------:R-:W-:Y:S01]  /*bb30*/  HFMA2.MMA R111, -RZ, RZ, 0, 0 ;  /* 0x00000000ff6f7435 */ /* 0x000fe200000001ff */
[----:B------:R-:W-:Y:S04]  /*bb40*/  WARPSYNC R114 ;  /* 0x0000007200007348 */ /* 0x000fe80003800000 */
[----:B------:R0:W1:Y:S01]  /*bb50*/  SHFL.BFLY PT, R116, R113, R116, R103 ;  /* 0x0c00007471747389 */ /* 0x00006200000e0067 */
[----:B------:R-:W-:Y:S05]  /*bb60*/  RET.REL.NODEC R110 `(_ZN10layer_norm13ln_fwd_kernelINS_13Kernel_traitsIfffffjLj7168ELj1ELj1ELj8ELj16ENS_18Kernel_traits_baseILj7168EfffffjLj256EEEEELb1ELb0ELb0ELb1EEEvNS_9FwdParamsE) ;  /* 0xffff44906e007950 */ /* 0x000fea0003c3ffff */
.L_x_43215:
        /* <DEDUP_REMOVED lines=9> */
.L_x_44993:


//--------------------- .text._ZN10layer_norm13ln_fwd_kernelINS_13Kernel_traitsIfffffjLj7168ELj1ELj1ELj8ELj16ENS_18Kernel_traits_baseILj7168EfffffjLj256EEEEELb1ELb0ELb1ELb0EEEvNS_9FwdParamsE --------------------------
	.section	.text._ZN10layer_norm13ln_fwd_kernelINS_13Kernel_traitsIfffffjLj7168ELj1ELj1ELj8ELj16ENS_18Kernel_traits_baseILj7168EfffffjLj256EEEEELb1ELb0ELb1ELb0EEEvNS_9FwdParamsE,"ax",@progbits
	.sectioninfo	@"SHI_REGISTERS=128"
	.align	128
        .global         _ZN10layer_norm13ln_fwd_kernelINS_13Kernel_traitsIfffffjLj7168ELj1ELj1ELj8ELj16ENS_18Kernel_traits_baseILj7168EfffffjLj256EEEEELb1ELb0ELb1ELb0EEEvNS_9FwdParamsE
        .type           _ZN10layer_norm13ln_fwd_kernelINS_13Kernel_traitsIfffffjLj7168ELj1ELj1ELj8ELj16ENS_18Kernel_traits_baseILj7168EfffffjLj256EEEEELb1ELb0ELb1ELb0EEEvNS_9FwdParamsE,@function
        .size           _ZN10layer_norm13ln_fwd_kernelINS_13Kernel_traitsIfffffjLj7168ELj1ELj1ELj8ELj16ENS_18Kernel_traits_baseILj7168EfffffjLj256EEEEELb1ELb0ELb1ELb0EEEvNS_9FwdParamsE,(.L_x_44994 - _ZN10layer_norm13ln_fwd_kernelINS_13Kernel_traitsIfffffjLj7168ELj1ELj1ELj8ELj16ENS_18Kernel_traits_baseILj7168EfffffjLj256EEEEELb1ELb0ELb1ELb0EEEvNS_9FwdParamsE)
        .other          _ZN10layer_norm13ln_fwd_kernelINS_13Kernel_traitsIfffffjLj7168ELj1ELj1ELj8ELj16ENS_18Kernel_traits_baseILj7168EfffffjLj256EEEEELb1ELb0ELb1ELb0EEEvNS_9FwdParamsE,@"STO_CUDA_ENTRY STV_DEFAULT"
_ZN10layer_norm13ln_fwd_kernelINS_13Kernel_traitsIfffffjLj7168ELj1ELj1ELj8ELj16ENS_18Kernel_traits_baseILj7168EfffffjLj256EEEEELb1ELb0ELb1ELb0EEEvNS_9FwdParamsE:
.text._ZN10layer_norm13ln_fwd_kernelINS_13Kernel_traitsIfffffjLj7168ELj1ELj1ELj8ELj16ENS_18Kernel_traits_baseILj7168EfffffjLj256EEEEELb1ELb0ELb1ELb0EEEvNS_9FwdParamsE:
        /* <DEDUP_REMOVED lines=45> */
[----:B------:R-:W-:-:S02]  /*02d0*/  UIADD3 UR17, UR4, 0x1715609d, URZ ;  /* 0x1715609d04117890 */ /* 0x000fc4000fffe03f */
[----:B------:R-:W-:Y:S01]  /*02e0*/  UIADD3 UR19, UR4, -0x4ab325aa, URZ ;  /* 0xb54cda5604137890 */ /* 0x000fe2000fffe03f */
[----:B------:R-:W-:Y:S01]  /*02f0*/  LOP3.LUT R14, R5, UR12, R2, 0x96, !PT ;  /* 0x0000000c050e7c12 */ /* 0x000fe2000f8e9602 */
[----:B------:R-:W-:Y:S01]  /*0300*/  IMAD.WIDE.U32 R12, R12, -0x2daee0ad, RZ ;  /* 0xd2511f530c0c7825 */ /* 0x000fe200078e00ff */
[----:B------:R-:W-:Y:S01]  /*0310*/  LOP3.LUT R2, R59, 0xff, RZ, 0xc0, !PT ;  /* 0x000000ff3b027812 */ /* 0x000fe200078ec0ff */
[----:B------:R-:W-:Y:S02]  /*0320*/  UIADD3 UR20, UR5, 0x646e171e, URZ ;  /* 0x646e171e05147890 */ /* 0x000fe4000fffe03f */
[----:B------:R-:W-:Y:S01]  /*0330*/  IMAD.WIDE.U32 R14, R14, -0x326172a9, RZ ;  /* 0xcd9e8d570e0e7825 */ /* 0x000fe200078e00ff */
[----:B------:R-:W-:Y:S01]  /*0340*/  LOP3.LUT R7, R13, UR14, R4, 0x96, !PT ;  /* 0x0000000e0d077c12 */ /* 0x000fe2000f8e9604 */
[----:B------:R-:W-:Y:S01]  /*0350*/  UIADD3 UR21, UR4, 0x5384540f, URZ ;  /* 0x5384540f04157890 */ /* 0x000fe2000fffe03f */
[----:B------:R-:W-:Y:S01]  /*0360*/  LOP3.LUT R3, R2, 0xff, RZ, 0x3c, !PT ;  /* 0x000000ff02037812 */ /* 0x000fe200078e3cff */
[----:B------:R-:W-:Y:S01]  /*0370*/  UIADD3 UR22, UR5, 0x1fd5c5a3, URZ ;  /* 0x1fd5c5a305167890 */ /* 0x000fe2000fffe03f */
[----:B------:R-:W-:Y:S01]  /*0380*/  LOP3.LUT R4, R15, UR13, R6, 0x96, !PT ;  /* 0x0000000d0f047c12 */ /* 0x000fe2000f8e9606 */
[----:B------:R-:W-:Y:S01]  /*0390*/  IMAD.WIDE.U32 R6, R7, -0x326172a9, RZ ;  /* 0xcd9e8d5707067825 */ /* 0x000fe200078e00ff */
[----:B------:R-:W-:-:S03]  /*03a0*/  LEA.HI.SX32 R96, R0, R3, 0x1e ;  /* 0x0000000300607211 */ /* 0x000fc600078ff2ff */
[----:B------:R-:W-:Y:S01]  /*03b0*/  IMAD.WIDE.U32 R4, R4, -0x2daee0ad, RZ ;  /* 0xd2511f5304047825 */ /* 0x000fe200078e00ff */
[----:B------:R-:W-:Y:S02]  /*03c0*/  LOP3.LUT R13, R7, UR15, R14, 0x96, !PT ;  /* 0x0000000f070d7c12 */ /* 0x000fe4000f8e960e */
[C---:B------:R-:W-:Y:S02]  /*03d0*/  ISETP.GE.U32.AND P6, PT, R96.reuse, 0x200, PT ;  /* 0x000002006000780c */ /* 0x040fe40003fc6070 */
[----:B------:R-:W-:Y:S01]  /*03e0*/  LOP3.LUT R14, R5, UR16, R12, 0x96, !PT ;  /* 0x00000010050e7c12 */ /* 0x000fe2000f8e960c */
[----:B------:R-:W-:Y:S01]  /*03f0*/  IMAD.WIDE.U32 R12, R13, -0x2daee0ad, RZ ;  /* 0xd2511f530d0c7825 */ /* 0x000fe200078e00ff */
[----:B------:R-:W-:Y:S02]  /*0400*/  LOP3.LUT P0, RZ, R96, 0xffffff00, RZ, 0xc0, !PT ;  /* 0xffffff0060ff7812 */ /* 0x000fe4000780c0ff */
[----:B------:R-:W-:Y:S01]  /*0410*/  P2R R3, PR, RZ, 0x40 ;  /* 0x00000040ff037803 */ /* 0x000fe20000000000 */
[----:B------:R-:W-:Y:S01]  /*0420*/  IMAD.WIDE.U32 R14, R14, -0x326172a9, RZ ;  /* 0xcd9e8d570e0e7825 */ /* 0x000fe200078e00ff */
[----:B------:R-:W-:-:S02]  /*0430*/  LOP3.LUT R4, R13, UR18, R4, 0x96, !PT ;  /* 0x000000120d047c12 */ /* 0x000fc4000f8e9604 */
[----:B------:R-:W-:Y:S01]  /*0440*/  ISETP.GE.U32.AND P5, PT, R96, 0x300, PT ;  /* 0x000003006000780c */ /* 0x000fe20003fa6070 */
[----:B------:R0:W-:Y:S01]  /*0450*/  STL [R1+0x4], R3 ;  /* 0x0000040301007387 */ /* 0x0001e20000100800 */
[----:B------:R-:W-:Y:S01]  /*0460*/  LOP3.LUT R6, R15, UR17, R6, 0x96, !PT ;  /* 0x000000110f067c12 */ /* 0x000fe2000f8e9606 */
[----:B------:R-:W-:Y:S01]  /*0470*/  IMAD.WIDE.U32 R4, R4, -0x326172a9, RZ ;  /* 0xcd9e8d5704047825 */ /* 0x000fe200078e00ff */
[C---:B------:R-:W-:Y:S02]  /*0480*/  ISETP.GE.U32.AND P4, PT, R96.reuse, 0x400, PT ;  /* 0x000004006000780c */ /* 0x040fe40003f86070 */
[----:B------:R-:W-:Y:S01]  /*0490*/  ISETP.GE.U32.AND P3, PT, R96, 0x500, PT ;  /* 0x000005006000780c */ /* 0x000fe20003f66070 */
[----:B------:R-:W-:Y:S01]  /*04a0*/  IMAD.WIDE.U32 R6, R6, -0x2daee0ad, RZ ;  /* 0xd2511f5306067825 */ /* 0x000fe200078e00ff */
[----:B------:R-:W-:Y:S02]  /*04b0*/  P2R R123, PR, RZ, 0x10 ;  /* 0x00000010ff7b7803 */ /* 0x000fe40000000000 */
[----:B------:R-:W-:-:S02]  /*04c0*/  P2R R122, PR, RZ, 0x8 ;  /* 0x00000008ff7a7803 */ /* 0x000fc40000000000 */
[----:B0-----:R-:W-:Y:S02]  /*04d0*/  P2R R3, PR, RZ, 0x20 ;  /* 0x00000020ff037803 */ /* 0x001fe40000000000 */
[----:B------:R-:W-:-:S03]  /*04e0*/  LOP3.LUT R56, R5, UR19, R14, 0x96, !PT ;  /* 0x0000001305387c12 */ /* 0x000fc6000f8e960e */
[----:B------:R0:W-:Y:S02]  /*04f0*/  STL [R1], R3 ;  /* 0x0000000301007387 */ /* 0x0001e40000100800 */
[----:B0-----:R-:W-:Y:S01]  /*0500*/  LOP3.LUT R3, R7, UR20, R12, 0x96, !PT ;  /* 0x0000001407037c12 */ /* 0x001fe2000f8e960c */
        /* <DEDUP_REMOVED lines=12> */
.L_x_43217:
[----:B------:R-:W-:Y:S05]  /*05d0*/  BSYNC B0 ;  /* 0x0000000000007941 */ /* 0x000fea0003800000 */
.L_x_43216:
        /* <DEDUP_REMOVED lines=13> */
.L_x_43219:
[----:B------:R-:W-:Y:S05]  /*06b0*/  BSYNC B0 ;  /* 0x0000000000007941 */ /* 0x000fea0003800000 */
.L_x_43218:
        /* <DEDUP_REMOVED lines=13> */
.L_x_43221:
[----:B------:R-:W-:Y:S05]  /*0790*/  BSYNC B0 ;  /* 0x0000000000007941 */ /* 0x000fea0003800000 */
.L_x_43220:
        /* <DEDUP_REMOVED lines=13> */
.L_x_43223:
[----:B------:R-:W-:Y:S05]  /*0870*/  BSYNC B0 ;  /* 0x0000000000007941 */ /* 0x000fea0003800000 */
.L_x_43222:
        /* <DEDUP_REMOVED lines=13> */
.L_x_43225:
[----:B------:R-:W-:Y:S05]  /*0950*/  BSYNC B0 ;  /* 0x0000000000007941 */ /* 0x000fea0003800000 */
.L_x_43224:
        /* <DEDUP_REMOVED lines=20> */
.L_x_43227:
[----:B------:R-:W-:Y:S05]  /*0aa0*/  BSYNC B0 ;  /* 0x0000000000007941 */ /* 0x000fea0003800000 */
.L_x_43226:
        /* <DEDUP_REMOVED lines=13> */
[----:B------:R-:W-:Y:S01]  /*0b80*/  ISETP.NE.AND.EX P1, PT, RZ, c[0x0][0x21c], PT, P1 ;  /* 0x00008700ff007a0c */ /* 0x000fe20003f25310 */
[----:B------:R-:W-:-:S04]  /*0b90*/  IMAD.MOV.U32 R109, RZ, RZ, 0x10 ;  /* 0x00000010ff6d7424 */ /* 0x000fc800078e00ff */
[----:B------:R-:W-:-:S06]  /*0ba0*/  IMAD.WIDE.U32 R108, R2, R109, c[0x0][0x1b0] ;  /* 0x00006c00026c7625 */ /* 0x000fcc00078e006d */
[----:B------:R-:W5:Y:S02]  /*0bb0*/  LDG.E.128 R108, [R108.64] ;  /* 0x000000066c6c7981 */ /* 0x000f64000c1e1d00 */
[----:B------:R-:W-:-:S04]  /*0bc0*/  @P1 LEA R4, P2, R2, c[0x0][0x218], 0x4 ;  /* 0x0000860002041a11 */ /* 0x000fc800078420ff */
[----:B------:R-:W-:-:S05]  /*0bd0*/  @P1 LEA.HI.X R5, R2, c[0x0][0x21c], RZ, 0x4, P2 ;  /* 0x0000870002051a11 */ /* 0x000fca00010f24ff */
[----:B------:R0:W5:Y:S04]  /*0be0*/  @P1 LDG.E.128 R52, [R4.64] ;  /* 0x0000000604341981 */ /* 0x000168000c1e1d00 */
.L_x_43229:
[----:B------:R-:W-:Y:S05]  /*0bf0*/  BSYNC B0 ;  /* 0x0000000000007941 */ /* 0x000fea0003800000 */
.L_x_43228:
        /* <DEDUP_REMOVED lines=10> */
[----:B------:R-:W-:Y:S01]  /*0ca0*/  LOP3.LUT R5, R4, 0x3e0, RZ, 0xc0, !PT ;  /* 0x000003e004057812 */ /* 0x000fe200078ec0ff */
[----:B------:R-:W-:Y:S01]  /*0cb0*/  ULDC.U8 UR8, c[0x0][0x1f0] ;  /* 0x00007c0000087ab9 */ /* 0x000fe20000000000 */
[----:B------:R-:W-:Y:S01]  /*0cc0*/  IADD3 R3, R2, -R3, RZ ;  /* 0x8000000302037210 */ /* 0x000fe20007ffe0ff */
[----:B------:R-:W-:Y:S01]  /*0cd0*/  IMAD.HI.U32 R9, R6, -0x2daee0ad, RZ ;  /* 0xd2511f5306097827 */ /* 0x000fe200078e00ff */
[----:B------:R-:W-:-:S02]  /*0ce0*/  SHF.R.U32.HI R0, RZ, 0x3, R0 ;  /* 0x00000003ff007819 */ /* 0x000fc40000011600 */
        /* <DEDUP_REMOVED lines=8> */
[----:B------:R-:W-:Y:S01]  /*0d70*/  LOP3.LUT R10, R10, UR25, R7, 0x96, !PT ;  /* 0x000000190a0a7c12 */ /* 0x000fe2000f8e9607 */
[----:B------:R-:W-:Y:S01]  /*0d80*/  IMAD.IADD R3, R3, 0x1, R0 ;  /* 0x0000000103037824 */ /* 0x000fe200078e0200 */
[----:B------:R-:W-:Y:S01]  /*0d90*/  IMNMX R5, R5, 0x20, PT ;  /* 0x0000002005057817 */ /* 0x000fe20003800200 */
[----:B------:R-:W-:Y:S01]  /*0da0*/  IMAD R7, R56, -0x326172a9, RZ ;  /* 0xcd9e8d5738077824 */ /* 0x000fe200078e02ff */
[----:B------:R-:W-:Y:S01]  /*0db0*/  LOP3.LUT R9, R9, UR26, R2, 0x96, !PT ;  /* 0x0000001a09097c12 */ /* 0x000fe2000f8e9602 */
[----:B------:R-:W-:Y:S01]  /*0dc0*/  IMAD.SHL.U32 R3, R3, 0x4, RZ ;  /* 0x0000000403037824 */ /* 0x000fe200078e00ff */
[----:B------:R-:W-:Y:S01]  /*0dd0*/  IADD3 R0, R0, R5, RZ ;  /* 0x0000000500007210 */ /* 0x000fe20007ffe0ff */
[----:B------:R-:W-:Y:S01]  /*0de0*/  IMAD.MOV.U32 R5, RZ, RZ, RZ ;  /* 0x000000ffff057224 */ /* 0x000fe200078e00ff */
[----:B------:R-:W-:-:S03]  /*0df0*/  LOP3.LUT R8, R8, 0x3, RZ, 0xc0, !PT ;  /* 0x0000000308087812 */ /* 0x000fc600078ec0ff */
[----:B------:R-:W0:Y:S01]  /*0e00*/  I2F.U32 R3, R3 ;  /* 0x0000000300037306 */ /* 0x000e220000201000 */
[----:B------:R-:W-:-:S05]  /*0e10*/  IMAD.SHL.U32 R0, R0, 0x4, RZ ;  /* 0x0000000400007824 */ /* 0x000fca00078e00ff */
[----:B------:R1:W-:Y:S02]  /*0e20*/  STL [R1+0x8], R0 ;  /* 0x0000080001007387 */ /* 0x0003e40000100800 */
[----:B0-----:R1:W0:Y:S02]  /*0e30*/  MUFU.RCP R115, R3 ;  /* 0x0000000300737308 */ /* 0x0012240000001000 */
.L_x_43525:
[----:B------:R-:W-:-:S04]  /*0e40*/  IMAD.MOV.U32 R112, RZ, RZ, 0x4 ;  /* 0x00000004ff707424 */ /* 0x000fc800078e00ff */
[----:B------:R-:W-:-:S06]  /*0e50*/  IMAD.WIDE R92, R11, R112, c[0x0][0x1d0] ;  /* 0x000074000b5c7625 */ /* 0x000fcc00078e0270 */
[----:B------:R2:W3:Y:S01]  /*0e60*/  LDG.E R92, [R92.64] ;  /* 0x000000065c5c7981 */ /* 0x0004e2000c1e1900 */
[----:B------:R-:W-:-:S05]  /*0e70*/  IMAD.WIDE R94, R11, R112, c[0x0][0x1d8] ;  /* 0x000076000b5e7625 */ /* 0x000fca00078e0270 */
[----:B-----5:R4:W5:Y:S01]  /*0e80*/  LDG.E R102, [R94.64] ;  /* 0x000000065e667981 */ /* 0x020962000c1e1900 */
[----:B------:R-:W-:Y:S01]  /*0e90*/  IMAD R100, R11, c[0x0][0x168], RZ ;  /* 0x00005a000b647a24 */ /* 0x000fe200078e02ff */
[----:B------:R-:W-:Y:S02]  /*0ea0*/  BSSY B0, `(.L_x_43230) ;  /* 0x000019e000007945 */ /* 0x000fe40003800000 */
[----:B------:R-:W1:Y:S01]  /*0eb0*/  S2R R113, SR_TID.X ;  /* 0x0000000000717919 */ /* 0x000e620000002100 */
[----:B--2---:R-:W-:Y:S01]  /*0ec0*/  HFMA2.MMA R93, -RZ, RZ, 0, 0 ;  /* 0x00000000ff5d7435 */ /* 0x004fe200000001ff */
[----:B---3--:R-:W-:-:S13]  /*0ed0*/  ISETP.GE.AND P1, PT, R92, 0x1, PT ;  /* 0x000000015c00780c */ /* 0x008fda0003f26270 */
[----:B------:R-:W-:-:S05]  /*0ee0*/  @P1 IADD3 R101, R92, -0x1, RZ ;  /* 0xffffffff5c651810 */ /* 0x000fca0007ffe0ff */
[----:B------:R-:W-:Y:S01]  /*0ef0*/  @P1 IMAD R103, R101, c[0x0][0x168], RZ ;  /* 0x00005a0065671a24 */ /* 0x000fe200078e02ff */
[----:B------:R-:W-:-:S04]  /*0f00*/  SHF.R.S32.HI R101, RZ, 0x1f, R100 ;  /* 0x0000001fff657819 */ /* 0x000fc80000011464 */
[----:B------:R-:W-:Y:S02]  /*0f10*/  @P1 SHF.R.S32.HI R124, RZ, 0x1f, R103 ;  /* 0x0000001fff7c1819 */ /* 0x000fe40000011467 */
[----:B------:R-:W-:Y:S02]  /*0f20*/  LEA.HI R100, R101, R100, RZ, 0x2 ;  /* 0x0000006465647211 */ /* 0x000fe400078f10ff */
[----:B------:R-:W-:Y:S02]  /*0f30*/  @P1 LEA.HI R124, R124, R103, RZ, 0x2 ;  /* 0x000000677c7c1211 */ /* 0x000fe400078f10ff */
[----:B-1----:R-:W-:Y:S02]  /*0f40*/  LOP3.LUT R101, R113, 0xff, RZ, 0xc0, !PT ;  /* 0x000000ff71657812 */ /* 0x002fe400078ec0ff */
[----:B------:R-:W-:Y:S02]  /*0f50*/  SHF.R.S32.HI R103, RZ, 0x1f, R11 ;  /* 0x0000001fff677819 */ /* 0x000fe4000001140b */
[----:B------:R-:W-:-:S02]  /*0f60*/  @P1 LEA.HI.SX32 R93, R124, R101, 0x1e ;  /* 0x000000657c5d1211 */ /* 0x000fc400078ff2ff */
[----:B------:R-:W-:Y:S01]  /*0f70*/  LEA.HI.SX32 R100, R100, R101, 0x1e ;  /* 0x0000006564647211 */ /* 0x000fe200078ff2ff */
[----:B------:R-:W-:Y:S05]  /*0f80*/  @!P0 BRA `(.L_x_43231) ;  /* 0x000018f000008947 */ /* 0x000fea0003800000 */
[----:B----4-:R-:W-:-:S04]  /*0f90*/  ISETP.NE.U32.AND P2, PT, RZ, c[0x0][0x180], PT ;  /* 0x00006000ff007a0c */ /* 0x010fc80003f45070 */
        /* <DEDUP_REMOVED lines=26> */
.L_x_43235:
[----:B------:R-:W-:Y:S02]  /*1140*/  IMAD.MOV.U32 R4, RZ, RZ, R7 ;  /* 0x000000ffff047224 */ /* 0x000fe400078e0007 */
.L_x_43236:
[----:B------:R-:W-:Y:S05]  /*1150*/  BSYNC B2 ;  /* 0x0000000000027941 */ /* 0x000fea0003800000 */
.L_x_43234:
        /* <DEDUP_REMOVED lines=16> */
.L_x_43240:
[----:B------:R-:W-:Y:S05]  /*1260*/  BSYNC B3 ;  /* 0x0000000000037941 */ /* 0x000fea0003800000 */
.L_x_43239:
        /* <DEDUP_REMOVED lines=43> */
[----:B------:R-:W-:Y:S02]  /*1520*/  IMAD.MOV.U32 R6, RZ, RZ, R8 ;  /* 0x000000ffff067224 */ /* 0x000fe400078e0008 */
.L_x_43238:
[----:B------:R-:W-:Y:S05]  /*1530*/  BSYNC B2 ;  /* 0x0000000000027941 */ /* 0x000fea0003800000 */
.L_x_43237:
[----:B------:R-:W1:Y:S01]  /*1540*/  I2F.U32 R4, R4 ;  /* 0x0000000400047306 */ /* 0x000e620000201000 */
[----:B------:R-:W-:Y:S02]  /*1550*/  IMAD.MOV.U32 R61, RZ, RZ, 0x2f800000 ;  /* 0x2f800000ff3d7424 */ /* 0x000fe400078e00ff */
[----:B-----5:R-:W-:-:S04]  /*1560*/  FMUL.FTZ R60, R64, c[0x0][0x1ec] ;  /* 0x00007b00403c7a20 */ /* 0x020fc80000410000 */
[----:B------:R-:W-:Y:S02]  /*1570*/  FMUL.FTZ R60, R60, c[0x0][0x1e8] ;  /* 0x00007a003c3c7a20 */ /* 0x000fe40000410000 */
[----:B-1----:R-:W-:-:S05]  /*1580*/  FFMA.FTZ R8, R4, R61, 1.1641532182693481445e-10 ;  /* 0x2f00000004087423 */ /* 0x002fca000001003d */
[----:B------:R-:W-:-:S04]  /*1590*/  FSETP.GTU.FTZ.AND P4, PT, R8, c[0x0][0x1e4], PT ;  /* 0x0000790008007a0b */ /* 0x000fc80003f9c000 */
[----:B------:R-:W-:Y:S02]  /*15a0*/  FSEL R60, R60, RZ, !P4 ;  /* 0x000000ff3c3c7208 */ /* 0x000fe40006000000 */
[----:B------:R-:W-:-:S03]  /*15b0*/  SEL R8, RZ, 0x1, P4 ;  /* 0x00000001ff087807 */ /* 0x000fc60002000000 */
[----:B------:R-:W-:Y:S01]  /*15c0*/  @P2 FADD.FTZ R60, R56, R60 ;  /* 0x0000003c383c2221 */ /* 0x000fe20000010000 */
[----:B------:R-:W-:Y:S02]  /*15d0*/  PRMT R4, R8, 0x7610, R4 ;  /* 0x0000761008047816 */ /* 0x000fe40000000004 */
.L_x_43233:
[----:B-1----:R-:W-:Y:S05]  /*15e0*/  BSYNC B1 ;  /* 0x0000000000017941 */ /* 0x002fea0003800000 */
.L_x_43232:
        /* <DEDUP_REMOVED lines=18> */
.L_x_43244:
[----:B------:R-:W-:Y:S02]  /*1710*/  IMAD.MOV.U32 R3, RZ, RZ, R7 ;  /* 0x000000ffff037224 */ /* 0x000fe400078e0007 */
.L_x_43245:
[----:B------:R-:W-:Y:S05]  /*1720*/  BSYNC B2 ;  /* 0x0000000000027941 */ /* 0x000fea0003800000 */
.L_x_43243:
        /* <DEDUP_REMOVED lines=16> */
.L_x_43249:
[----:B------:R-:W-:Y:S05]  /*1830*/  BSYNC B3 ;  /* 0x0000000000037941 */ /* 0x000fea0003800000 */
.L_x_43248:
        /* <DEDUP_REMOVED lines=42> */
[----:B------:R-:W-:Y:S01]  /*1ae0*/  IMAD.MOV.U32 R6, RZ, RZ, R8 ;  /* 0x000000ffff067224 */ /* 0x000fe200078e0008 */
[----:B------:R-:W-:-:S06]  /*1af0*/  HFMA2.MMA R8, -RZ, RZ, 0, 0 ;  /* 0x00000000ff087435 */ /* 0x000fcc00000001ff */
.L_x_43247:
[----:B------:R-:W-:Y:S05]  /*1b00*/  BSYNC B2 ;  /* 0x0000000000027941 */ /* 0x000fea0003800000 */
.L_x_43246:
[----:B------:R-:W1:Y:S01]  /*1b10*/  I2F.U32 R3, R3 ;  /* 0x0000000300037306 */ /* 0x000e620000201000 */
[----:B------:R-:W-:-:S04]  /*1b20*/  IMAD.MOV.U32 R62, RZ, RZ, 0x2f800000 ;  /* 0x2f800000ff3e7424 */ /* 0x000fc800078e00ff */
[----:B-1----:R-:W-:Y:S02]  /*1b30*/  FFMA.FTZ R61, R3, R62, 1.1641532182693481445e-10 ;  /* 0x2f000000033d7423 */ /* 0x002fe4000001003e */
[----:B-----5:R-:W-:-:S03]  /*1b40*/  FMUL.FTZ R62, R65, c[0x0][0x1ec] ;  /* 0x00007b00413e7a20 */ /* 0x020fc60000410000 */
[----:B------:R-:W-:Y:S01]  /*1b50*/  FSETP.GTU.FTZ.AND P4, PT, R61, c[0x0][0x1e4], PT ;  /* 0x000079003d007a0b */ /* 0x000fe20003f9c000 */
[----:B------:R-:W-:-:S05]  /*1b60*/  FMUL.FTZ R62, R62, c[0x0][0x1e8] ;  /* 0x00007a003e3e7a20 */ /* 0x000fca0000410000 */
[----:B------:R-:W-:Y:S02]  /*1b70*/  FSEL R61, R62, RZ, !P4 ;  /* 0x000000ff3e3d7208 */ /* 0x000fe40006000000 */
[----:B------:R-:W-:-:S03]  /*1b80*/  SEL R62, RZ, 0x1, P4 ;  /* 0x00000001ff3e7807 */ /* 0x000fc60002000000 */
[----:B------:R-:W-:Y:S01]  /*1b90*/  @P2 FADD.FTZ R61, R57, R61 ;  /* 0x0000003d393d2221 */ /* 0x000fe20000010000 */
[----:B------:R-:W-:Y:S02]  /*1ba0*/  PRMT R3, R62, 0x7610, R3 ;  /* 0x000076103e037816 */ /* 0x000fe40000000003 */
.L_x_43242:
[----:B------:R-:W-:Y:S05]  /*1bb0*/  BSYNC B1 ;  /* 0x0000000000017941 */ /* 0x000fea0003800000 */
.L_x_43241:
        /* <DEDUP_REMOVED lines=18> */
.L_x_43253:
[----:B------:R-:W-:Y:S02]  /*1ce0*/  IMAD.MOV.U32 R2, RZ, RZ, R7 ;  /* 0x000000ffff027224 */ /* 0x000fe400078e0007 */
.L_x_43254:
[----:B------:R-:W-:Y:S05]  /*1cf0*/  BSYNC B2 ;  /* 0x0000000000027941 */ /* 0x000fea0003800000 */
.L_x_43252:
        /* <DEDUP_REMOVED lines=16> */
.L_x_43258:
[----:B------:R-:W-:Y:S05]  /*1e00*/  BSYNC B3 ;  /* 0x0000000000037941 */ /* 0x000fea0003800000 */
.L_x_43257:
        /* <DEDUP_REMOVED lines=43> */
[----:B------:R-:W-:Y:S02]  /*20c0*/  IMAD.MOV.U32 R6, RZ, RZ, R8 ;  /* 0x000000ffff067224 */ /* 0x000fe400078e0008 */
.L_x_43256:
[----:B------:R-:W-:Y:S05]  /*20d0*/  BSYNC B2 ;  /* 0x0000000000027941 */ /* 0x000fea0003800000 */
.L_x_43255:
        /* <DEDUP_REMOVED lines=10> */
.L_x_43251:
[----:B------:R-:W-:Y:S05]  /*2180*/  BSYNC B1 ;  /* 0x0000000000017941 */ /* 0x000fea0003800000 */
.L_x_43250:
        /* <DEDUP_REMOVED lines=18> */
.L_x_43262:
[----:B------:R-:W-:Y:S02]  /*22b0*/  IMAD.MOV.U32 R0, RZ, RZ, R7 ;  /* 0x000000ffff007224 */ /* 0x000fe400078e0007 */
.L_x_43263:
[----:B------:R-:W-:Y:S05]  /*22c0*/  BSYNC B2 ;  /* 0x0000000000027941 */ /* 0x000fea0003800000 */
.L_x_43261:
        /* <DEDUP_REMOVED lines=16> */
.L_x_43267:
[----:B------:R-:W-:Y:S05]  /*23d0*/  BSYNC B3 ;  /* 0x0000000000037941 */ /* 0x000fea0003800000 */
.L_x_43266:
        /* <DEDUP_REMOVED lines=43> */
[----:B------:R-:W-:Y:S02]  /*2690*/  IMAD.MOV.U32 R8, RZ, RZ, RZ ;  /* 0x000000ffff087224 */ /* 0x000fe400078e00ff */
.L_x_43265:
[----:B------:R-:W-:Y:S05]  /*26a0*/  BSYNC B2 ;  /* 0x0000000000027941 */ /* 0x000fea0003800000 */
.L_x_43264:
[----:B------:R-:W1:Y:S01]  /*26b0*/  I2F.U32 R0, R0 ;  /* 0x0000000000007306 */ /* 0x000e620000201000 */
[----:B------:R-:W-:Y:S01]  /*26c0*/  HFMA2.MMA R63, -RZ, RZ, 0.1171875, 0 ;  /* 0x2f800000ff3f7435 */ /* 0x000fe200000001ff */
[----:B-----5:R-:W-:-:S04]  /*26d0*/  FMUL.FTZ R94, R67, c[0x0][0x1ec] ;  /* 0x00007b00435e7a20 */ /* 0x020fc80000410000 */
[----:B------:R-:W-:-:S05]  /*26e0*/  FMUL.FTZ R94, R94, c[0x0][0x1e8] ;  /* 0x00007a005e5e7a20 */ /* 0x000fca0000410000 */
[----:B-1----:R-:W-:-:S05]  /*26f0*/  FFMA.FTZ R63, R0, R63, 1.1641532182693481445e-10 ;  /* 0x2f000000003f7423 */ /* 0x002fca000001003f */
[----:B------:R-:W-:-:S04]  /*2700*/  FSETP.GTU.FTZ.AND P3, PT, R63, c[0x0][0x1e4], PT ;  /* 0x000079003f007a0b */ /* 0x000fc80003f7c000 */
[----:B------:R-:W-:Y:S02]  /*2710*/  FSEL R63, R94, RZ, !P3 ;  /* 0x000000ff5e3f7208 */ /* 0x000fe40005800000 */
[----:B------:R-:W-:-:S03]  /*2720*/  SEL R94, RZ, 0x1, P3 ;  /* 0x00000001ff5e7807 */ /* 0x000fc60001800000 */
[----:B------:R-:W-:Y:S01]  /*2730*/  @P2 FADD.FTZ R63, R59, R63 ;  /* 0x0000003f3b3f2221 */ /* 0x000fe20000010000 */
[----:B------:R-:W-:Y:S02]  /*2740*/  PRMT R0, R94, 0x7610, R0 ;  /* 0x000076105e007816 */ /* 0x000fe40000000000 */
.L_x_43260:
[----:B------:R-:W-:Y:S05]  /*2750*/  BSYNC B1 ;  /* 0x0000000000017941 */ /* 0x000fea0003800000 */
.L_x_43259:
[----:B------:R-:W-:Y:S01]  /*2760*/  IMAD.MOV.U32 R95, RZ, RZ, 0x10 ;  /* 0x00000010ff5f7424 */ /* 0x000fe200078e00ff */
[----:B------:R-:W-:Y:S03]  /*2770*/  BSSY B1, `(.L_x_43268) ;  /* 0x000000e000017945 */ /* 0x000fe60003800000 */
[----:B------:R-:W-:-:S05]  /*2780*/  IMAD.WIDE.U32 R94, R100, R95, c[0x0][0x188] ;  /* 0x00006200645e7625 */ /* 0x000fca00078e005f */
[----:B------:R1:W-:Y:S01]  /*2790*/  STG.E.128 [R94.64], R60 ;  /* 0x0000003c5e007986 */ /* 0x0003e2000c101d06 */
[----:B------:R-:W-:Y:S05]  /*27a0*/  @!P1 BRA `(.L_x_43269) ;  /* 0x000000a000009947 */ /* 0x000fea0003800000 */
[----:B-1----:R-:W-:Y:S01]  /*27b0*/  IMAD.U32 R94, R2, 0x10000, RZ ;  /* 0x00010000025e7824 */ /* 0x002fe200078e00ff */
[----:B------:R-:W-:-:S04]  /*27c0*/  LOP3.LUT R101, R4, 0xff, RZ, 0xc0, !PT ;  /* 0x000000ff04657812 */ /* 0x000fc800078ec0ff */
[----:B------:R-:W-:Y:S02]  /*27d0*/  LOP3.LUT R95, R94, 0xff0000, RZ, 0xc0, !PT ;  /* 0x00ff00005e5f7812 */ /* 0x000fe400078ec0ff */
[----:B------:R-:W-:-:S05]  /*27e0*/  LOP3.LUT R94, R0, 0xffff, RZ, 0xc0, !PT ;  /* 0x0000ffff005e7812 */ /* 0x000fca00078ec0ff */
[----:B------:R-:W-:Y:S01]  /*27f0*/  IMAD R94, R94, 0x1000000, R95 ;  /* 0x010000005e5e7824 */ /* 0x000fe200078e025f */
[----:B------:R-:W-:-:S05]  /*2800*/  LOP3.LUT R95, R3, 0xff, RZ, 0xc0, !PT ;  /* 0x000000ff035f7812 */ /* 0x000fca00078ec0ff */
[----:B------:R-:W-:-:S05]  /*2810*/  IMAD R94, R95, 0x100, R94 ;  /* 0x000001005f5e7824 */ /* 0x000fca00078e025e */
[----:B------:R-:W-:Y:S01]  /*2820*/  IADD3 R101, R94, R101, RZ ;  /* 0x000000655e657210 */ /* 0x000fe20007ffe0ff */
[----:B------:R-:W-:-:S05]  /*2830*/  IMAD.WIDE.U32 R94, R93, R112, c[0x0][0x190] ;  /* 0x000064005d5e7625 */ /* 0x000fca00078e0070 */
[----:B------:R1:W-:Y:S02]  /*2840*/  STG.E [R94.64], R101 ;  /* 0x000000655e007986 */ /* 0x0003e4000c101906 */
.L_x_43269:
[----:B------:R-:W-:Y:S05]  /*2850*/  BSYNC B1 ;  /* 0x0000000000017941 */ /* 0x000fea0003800000 */
.L_x_43268:
[----:B------:R-:W-:Y:S02]  /*2860*/  IADD3 R100, R100, 0x100, RZ ;  /* 0x0000010064647810 */ /* 0x000fe40007ffe0ff */
[----:B------:R-:W-:Y:S02]  /*2870*/  IADD3 R93, R93, 0x100, RZ ;  /* 0x000001005d5d7810 */ /* 0x000fe40007ffe0ff */
.L_x_43231:
[----:B----4-:R-:W-:Y:S05]  /*2880*/  BSYNC B0 ;  /* 0x0000000000007941 */ /* 0x010fea0003800000 */
.L_x_43230:
[----:B-1----:R-:W2:Y:S01]  /*2890*/  LDL R94, [R1+0x4] ;  /* 0x00000400015e7983 */ /* 0x002ea20000100800 */
[----:B------:R-:W-:Y:S01]  /*28a0*/  BSSY B0, `(.L_x_43270) ;  /* 0x0000192000007945 */ /* 0x000fe20003800000 */
[----:B--2---:R-:W-:-:S13]  /*28b0*/  ISETP.NE.AND P2, PT, R94, RZ, PT ;  /* 0x000000ff5e00720c */ /* 0x004fda0003f45270 */
        /* <DEDUP_REMOVED lines=28> */
.L_x_43275:
[----:B------:R-:W-:Y:S02]  /*2a80*/  IMAD.MOV.U32 R4, RZ, RZ, R7 ;  /* 0x000000ffff047224 */ /* 0x000fe400078e0007 */
.L_x_43276:
[----:B------:R-:W-:Y:S05]  /*2a90*/  BSYNC B2 ;  /* 0x0000000000027941 */ /* 0x000fea0003800000 */
.L_x_43274:
        /* <DEDUP_REMOVED lines=16> */
.L_x_43280:
[----:B------:R-:W-:Y:S05]  /*2ba0*/  BSYNC B3 ;  /* 0x0000000000037941 */ /* 0x000fea0003800000 */
.L_x_43279:
        /* <DEDUP_REMOVED lines=44> */
.L_x_43278:
[----:B------:R-:W-:Y:S05]  /*2e70*/  BSYNC B2 ;  /* 0x0000000000027941 */ /* 0x000fea0003800000 */
.L_x_43277:
        /* <DEDUP_REMOVED lines=10> */
.L_x_43273:
[----:B-1----:R-:W-:Y:S05]  /*2f20*/  BSYNC B1 ;  /* 0x0000000000017941 */ /* 0x002fea0003800000 */
.L_x_43272:
        /* <DEDUP_REMOVED lines=18> */
.L_x_43284:
[----:B------:R-:W-:Y:S02]  /*3050*/  IMAD.MOV.U32 R3, RZ, RZ, R7 ;  /* 0x000000ffff037224 */ /* 0x000fe400078e0007 */
.L_x_43285:
[----:B------:R-:W-:Y:S05]  /*3060*/  BSYNC B2 ;  /* 0x0000000000027941 */ /* 0x000fea0003800000 */
.L_x_43283:
        /* <DEDUP_REMOVED lines=16> */
.L_x_43289:
[----:B------:R-:W-:Y:S05]  /*3170*/  BSYNC B3 ;  /* 0x0000000000037941 */ /* 0x000fea0003800000 */
.L_x_43288:
        /* <DEDUP_REMOVED lines=42> */
[----:B------:R-:W-:Y:S01]  /*3420*/  MOV R6, R8 ;  /* 0x0000000800067202 */ /* 0x000fe20000000f00 */
[----:B------:R-:W-:Y:S02]  /*3430*/  IMAD.MOV.U32 R8, RZ, RZ, RZ ;  /* 0x000000ffff087224 */ /* 0x000fe400078e00ff */
.L_x_43287:
[----:B------:R-:W-:Y:S05]  /*3440*/  BSYNC B2 ;  /* 0x0000000000027941 */ /* 0x000fea0003800000 */
.L_x_43286:
        /* <DEDUP_REMOVED lines=10> */
.L_x_43282:
[----:B------:R-:W-:Y:S05]  /*34f0*/  BSYNC B1 ;  /* 0x0000000000017941 */ /* 0x000fea0003800000 */
.L_x_43281:
        /* <DEDUP_REMOVED lines=18> */
.L_x_43293:
[----:B------:R-:W-:Y:S02]  /*3620*/  IMAD.MOV.U32 R2, RZ, RZ, R7 ;  /* 0x000000ffff027224 */ /* 0x000fe400078e0007 */
.L_x_43294:
[----:B------:R-:W-:Y:S05]  /*3630*/  BSYNC B2 ;  /* 0x0000000000027941 */ /* 0x000fea0003800000 */
.L_x_43292:
        /* <DEDUP_REMOVED lines=16> */
.L_x_43298:
[----:B------:R-:W-:Y:S05]  /*3740*/  BSYNC B3 ;  /* 0x0000000000037941 */ /* 0x000fea0003800000 */
.L_x_43297:
        /* <DEDUP_REMOVED lines=44> */
.L_x_43296:
[----:B------:R-:W-:Y:S05]  /*3a10*/  BSYNC B2 ;  /* 0x0000000000027941 */ /* 0x000fea0003800000 */
.L_x_43295:
        /* <DEDUP_REMOVED lines=10> */
.L_x_43291:
[----:B------:R-:W-:Y:S05]  /*3ac0*/  BSYNC B1 ;  /* 0x0000000000017941 */ /* 0x000fea0003800000 */
.L_x_43290:
        /* <DEDUP_REMOVED lines=18> */
.L_x_43302:
[----:B------:R-:W-:Y:S02]  /*3bf0*/  IMAD.MOV.U32 R0, RZ, RZ, R7 ;  /* 0x000000ffff007224 */ /* 0x000fe400078e0007 */
.L_x_43303:
[----:B------:R-:W-:Y:S05]  /*3c00*/  BSYNC B2 ;  /* 0x0000000000027941 */ /* 0x000fea0003800000 */
.L_x_43301:
        /* <DEDUP_REMOVED lines=16> */
.L_x_43307:
[----:B------:R-:W-:Y:S05]  /*3d10*/  BSYNC B3 ;  /* 0x0000000000037941 */ /* 0x000fea0003800000 */
.L_x_43306:
        /* <DEDUP_REMOVED lines=44> */
.L_x_43305:
[----:B------:R-:W-:Y:S05]  /*3fe0*/  BSYNC B2 ;  /* 0x0000000000027941 */ /* 0x000fea0003800000 */
.L_x_43304:
        /* <DEDUP_REMOVED lines=10> */
.L_x_43300:
[----:B------:R-:W-:Y:S05]  /*4090*/  BSYNC B1 ;  /* 0x0000000000017941 */ /* 0x000fea0003800000 */
.L_x_43299:
[----:B------:R-:W-:Y:S01]  /*40a0*/  IMAD.MOV.U32 R95, RZ, RZ, 0x10 ;  /* 0x00000010ff5f7424 */ /* 0x000fe200078e00ff */
[----:B------:R-:W-:Y:S03]  /*40b0*/  BSSY B1, `(.L_x_43308) ;  /* 0x000000e000017945 */ /* 0x000fe60003800000 */
[----:B------:R-:W-:-:S05]  /*40c0*/  IMAD.WIDE.U32 R94, R100, R95, c[0x0][0x188] ;  /* 0x00006200645e7625 */ /* 0x000fca00078e005f */
[----:B------:R1:W-:Y:S01]  /*40d0*/  STG.E.128 [R94.64], R68 ;  /* 0x000000445e007986 */ /* 0x0003e2000c101d06 */
[----:B------:R-:W-:Y:S05]  /*40e0*/  @!P1 BRA `(.L_x_43309) ;  /* 0x000000a000009947 */ /* 0x000fea0003800000 */
[----:B-1----:R-:W-:Y:S02]  /*40f0*/  SHF.L.U32 R94, R2, 0x10, RZ ;  /* 0x00000010025e7819 */ /* 0x002fe400000006ff */
[----:B------:R-:W-:Y:S02]  /*4100*/  LOP3.LUT R101, R4, 0xff, RZ, 0xc0, !PT ;  /* 0x000000ff04657812 */ /* 0x000fe400078ec0ff */
[----:B------:R-:W-:Y:S02]  /*4110*/  LOP3.LUT R95, R94, 0xff0000, RZ, 0xc0, !PT ;  /* 0x00ff00005e5f7812 */ /* 0x000fe400078ec0ff */
[----:B------:R-:W-:-:S05]  /*4120*/  LOP3.LUT R94, R0, 0xffff, RZ, 0xc0, !PT ;  /* 0x0000ffff005e7812 */ /* 0x000fca00078ec0ff */
[----:B------:R-:W-:Y:S01]  /*4130*/  IMAD R94, R94, 0x1000000, R95 ;  /* 0x010000005e5e7824 */ /* 0x000fe200078e025f */
[----:B------:R-:W-:-:S05]  /*4140*/  LOP3.LUT R95, R3, 0xff, RZ, 0xc0, !PT ;  /* 0x000000ff035f7812 */ /* 0x000fca00078ec0ff */
[----:B------:R-:W-:-:S04]  /*4150*/  IMAD R94, R95, 0x100, R94 ;  /* 0x000001005f5e7824 */ /* 0x000fc800078e025e */
[----:B------:R-:W-:Y:S02]  /*4160*/  IMAD.IADD R101, R94, 0x1, R101 ;  /* 0x000000015e657824 */ /* 0x000fe400078e0265 */
[----:B------:R-:W-:-:S05]  /*4170*/  IMAD.WIDE.U32 R94, R93, R112, c[0x0][0x190] ;  /* 0x000064005d5e7625 */ /* 0x000fca00078e0070 */
[----:B------:R1:W-:Y:S02]  /*4180*/  STG.E [R94.64], R101 ;  /* 0x000000655e007986 */ /* 0x0003e4000c101906 */
.L_x_43309:
[----:B------:R-:W-:Y:S05]  /*4190*/  BSYNC B1 ;  /* 0x0000000000017941 */ /* 0x000fea0003800000 */
.L_x_43308:
[----:B------:R-:W-:Y:S02]  /*41a0*/  IADD3 R100, R100, 0x100, RZ ;  /* 0x0000010064647810 */ /* 0x000fe40007ffe0ff */
[----:B------:R-:W-:Y:S02]  /*41b0*/  IADD3 R93, R93, 0x100, RZ ;  /* 0x000001005d5d7810 */ /* 0x000fe40007ffe0ff */
.L_x_43271:
[----:B------:R-:W-:Y:S05]  /*41c0*/  BSYNC B0 ;  /* 0x0000000000007941 */ /* 0x000fea0003800000 */
.L_x_43270:
[----:B-1----:R-:W2:Y:S01]  /*41d0*/  LDL R94, [R1] ;  /* 0x00000000015e7983 */ /* 0x002ea20000100800 */
[----:B------:R-:W-:Y:S01]  /*41e0*/  BSSY B0, `(.L_x_43310) ;  /* 0x0000192000007945 */ /* 0x000fe20003800000 */
[----:B--2---:R-:W-:-:S13]  /*41f0*/  ISETP.NE.AND P2, PT, R94, RZ, PT ;  /* 0x000000ff5e00720c */ /* 0x004fda0003f45270 */
        /* <DEDUP_REMOVED lines=28> */
.L_x_43315:
[----:B------:R-:W-:Y:S02]  /*43c0*/  IMAD.MOV.U32 R4, RZ, RZ, R7 ;  /* 0x000000ffff047224 */ /* 0x000fe400078e0007 */
.L_x_43316:
[----:B------:R-:W-:Y:S05]  /*43d0*/  BSYNC B2 ;  /* 0x0000000000027941 */ /* 0x000fea0003800000 */
.L_x_43314:
        /* <DEDUP_REMOVED lines=16> */
.L_x_43320:
[----:B------:R-:W-:Y:S05]  /*44e0*/  BSYNC B3 ;  /* 0x0000000000037941 */ /* 0x000fea0003800000 */
.L_x_43319:
        /* <DEDUP_REMOVED lines=44> */
.L_x_43318:
[----:B------:R-:W-:Y:S05]  /*47b0*/  BSYNC B2 ;  /* 0x0000000000027941 */ /* 0x000fea0003800000 */
.L_x_43317:
        /* <DEDUP_REMOVED lines=10> */
.L_x_43313:
[----:B-1----:R-:W-:Y:S05]  /*4860*/  BSYNC B1 ;  /* 0x0000000000017941 */ /* 0x002fea0003800000 */
.L_x_43312:
        /* <DEDUP_REMOVED lines=18> */
.L_x_43324:
[----:B------:R-:W-:Y:S02]  /*4990*/  IMAD.MOV.U32 R3, RZ, RZ, R7 ;  /* 0x000000ffff037224 */ /* 0x000fe400078e0007 */
.L_x_43325:
[----:B------:R-:W-:Y:S05]  /*49a0*/  BSYNC B2 ;  /* 0x0000000000027941 */ /* 0x000fea0003800000 */
.L_x_43323:
        /* <DEDUP_REMOVED lines=16> */
.L_x_43329:
[----:B------:R-:W-:Y:S05]  /*4ab0*/  BSYNC B3 ;  /* 0x0000000000037941 */ /* 0x000fea0003800000 */
.L_x_43328:
        /* <DEDUP_REMOVED lines=44> */
.L_x_43327:
[----:B------:R-:W-:Y:S05]  /*4d80*/  BSYNC B2 ;  /* 0x0000000000027941 */ /* 0x000fea0003800000 */
.L_x_43326:
        /* <DEDUP_REMOVED lines=10> */
.L_x_43322:
[----:B------:R-:W-:Y:S05]  /*4e30*/  BSYNC B1 ;  /* 0x0000000000017941 */ /* 0x000fea0003800000 */
.L_x_43321:
        /* <DEDUP_REMOVED lines=18> */
.L_x_43333:
[----:B------:R-:W-:Y:S02]  /*4f60*/  IMAD.MOV.U32 R2, RZ, RZ, R7 ;  /* 0x000000ffff027224 */ /* 0x000fe400078e0007 */
.L_x_43334:
[----:B------:R-:W-:Y:S05]  /*4f70*/  BSYNC B2 ;  /* 0x0000000000027941 */ /* 0x000fea0003800000 */
.L_x_43332:
        /* <DEDUP_REMOVED lines=16> */
.L_x_43338:
[----:B------:R-:W-:Y:S05]  /*5080*/  BSYNC B3 ;  /* 0x0000000000037941 */ /* 0x000fea0003800000 */
.L_x_43337:
        /* <DEDUP_REMOVED lines=44> */
.L_x_43336:
[----:B------:R-:W-:Y:S05]  /*5350*/  BSYNC B2 ;  /* 0x0000000000027941 */ /* 0x000fea0003800000 */
.L_x_43335:
        /* <DEDUP_REMOVED lines=10> */
.L_x_43331:
[----:B------:R-:W-:Y:S05]  /*5400*/  BSYNC B1 ;  /* 0x0000000000017941 */ /* 0x000fea0003800000 */
.L_x_43330:
        /* <DEDUP_REMOVED lines=18> */
.L_x_43342:
[----:B------:R-:W-:Y:S02]  /*5530*/  IMAD.MOV.U32 R0, RZ, RZ, R7 ;  /* 0x000000ffff007224 */ /* 0x000fe400078e0007 */
.L_x_43343:
[----:B------:R-:W-:Y:S05]  /*5540*/  BSYNC B2 ;  /* 0x0000000000027941 */ /* 0x000fea0003800000 */
.L_x_43341:
        /* <DEDUP_REMOVED lines=16> */
.L_x_43347:
[----:B------:R-:W-:Y:S05]  /*5650*/  BSYNC B3 ;  /* 0x0000000000037941 */ /* 0x000fea0003800000 */
.L_x_43346:
        /* <DEDUP_REMOVED lines=44> */
.L_x_43345:
[----:B------:R-:W-:Y:S05]  /*5920*/  BSYNC B2 ;  /* 0x0000000000027941 */ /* 0x000fea0003800000 */
.L_x_43344:
        /* <DEDUP_REMOVED lines=10> */
.L_x_43340:
[----:B------:R-:W-:Y:S05]  /*59d0*/  BSYNC B1 ;  /* 0x0000000000017941 */ /* 0x000fea0003800000 */
.L_x_43339:
        /* <DEDUP_REMOVED lines=8> */
[----:B------:R-:W-:-:S04]  /*5a60*/  LOP3.LUT R94, R0, 0xffff, RZ, 0xc0, !PT ;  /* 0x0000ffff005e7812 */ /* 0x000fc800078ec0ff */
[----:B------:R-:W-:Y:S02]  /*5a70*/  LEA R94, R94, R95, 0x18 ;  /* 0x0000005f5e5e7211 */ /* 0x000fe400078ec0ff */
[----:B------:R-:W-:-:S05]  /*5a80*/  LOP3.LUT R95, R3, 0xff, RZ, 0xc0, !PT ;  /* 0x000000ff035f7812 */ /* 0x000fca00078ec0ff */
[----:B------:R-:W-:-:S04]  /*5a90*/  IMAD R94, R95, 0x100, R94 ;  /* 0x000001005f5e7824 */ /* 0x000fc800078e025e */
[----:B------:R-:W-:Y:S02]  /*5aa0*/  IMAD.IADD R101, R94, 0x1, R101 ;  /* 0x000000015e657824 */ /* 0x000fe400078e0265 */
[----:B------:R-:W-:-:S05]  /*5ab0*/  IMAD.WIDE.U32 R94, R93, R112, c[0x0][0x190] ;  /* 0x000064005d5e7625 */ /* 0x000fca00078e0070 */
[----:B------:R1:W-:Y:S02]  /*5ac0*/  STG.E [R94.64], R101 ;  /* 0x000000655e007986 */ /* 0x0003e4000c101906 */
.L_x_43349:
[----:B------:R-:W-:Y:S05]  /*5ad0*/  BSYNC B1 ;  /* 0x0000000000017941 */ /* 0x000fea0003800000 */
.L_x_43348:
[----:B------:R-:W-:Y:S02]  /*5ae0*/  IADD3 R100, R100, 0x100, RZ ;  /* 0x0000010064647810 */ /* 0x000fe40007ffe0ff */
[----:B------:R-:W-:Y:S02]  /*5af0*/  IADD3 R93, R93, 0x100, RZ ;  /* 0x000001005d5d7810 */ /* 0x000fe40007ffe0ff */
.L_x_43311:
[----:B------:R-:W-:Y:S05]  /*5b00*/  BSYNC B0 ;  /* 0x0000000000007941 */ /* 0x000fea0003800000 */
.L_x_43310:
        /* <DEDUP_REMOVED lines=15> */
[----:B-1----:R-:W-:-:S03]  /*5c00*/  @!P3 IMAD.MOV.U32 R94, RZ, RZ, R8 ;  /* 0x000000ffff5eb224 */ /* 0x002fc600078e0008 */
[----:B--2---:R-:W-:Y:S01]  /*5c10*/  @!P3 FSEL R76, R56, RZ, P4 ;  /* 0x000000ff384cb208 */ /* 0x004fe20002000000 */
        /* <DEDUP_REMOVED lines=13> */
.L_x_43355:
[----:B------:R-:W-:Y:S02]  /*5cf0*/  IMAD.MOV.U32 R4, RZ, RZ, R7 ;  /* 0x000000ffff047224 */ /* 0x000fe400078e0007 */
.L_x_43356:
[----:B------:R-:W-:Y:S05]  /*5d00*/  BSYNC B2 ;  /* 0x0000000000027941 */ /* 0x000fea0003800000 */
.L_x_43354:
        /* <DEDUP_REMOVED lines=16> */
.L_x_43360:
[----:B------:R-:W-:Y:S05]  /*5e10*/  BSYNC B3 ;  /* 0x0000000000037941 */ /* 0x000fea0003800000 */
.L_x_43359:
        /* <DEDUP_REMOVED lines=44> */
.L_x_43358:
[----:B------:R-:W-:Y:S05]  /*60e0*/  BSYNC B2 ;  /* 0x0000000000027941 */ /* 0x000fea0003800000 */
.L_x_43357:
        /* <DEDUP_REMOVED lines=10> */
.L_x_43353:
[----:B---3--:R-:W-:Y:S05]  /*6190*/  BSYNC B1 ;  /* 0x0000000000017941 */ /* 0x008fea0003800000 */
.L_x_43352:
        /* <DEDUP_REMOVED lines=18> */
.L_x_43364:
[----:B------:R-:W-:Y:S02]  /*62c0*/  IMAD.MOV.U32 R3, RZ, RZ, R7 ;  /* 0x000000ffff037224 */ /* 0x000fe400078e0007 */
.L_x_43365:
[----:B------:R-:W-:Y:S05]  /*62d0*/  BSYNC B2 ;  /* 0x0000000000027941 */ /* 0x000fea0003800000 */
.L_x_43363:
        /* <DEDUP_REMOVED lines=16> */
.L_x_43369:
[----:B------:R-:W-:Y:S05]  /*63e0*/  BSYNC B3 ;  /* 0x0000000000037941 */ /* 0x000fea0003800000 */
.L_x_43368:
        /* <DEDUP_REMOVED lines=44> */
.L_x_43367:
[----:B------:R-:W-:Y:S05]  /*66b0*/  BSYNC B2 ;  /* 0x0000000000027941 */ /* 0x000fea0003800000 */
.L_x_43366:
[----:B------:R-:W1:Y:S01]  /*66c0*/  I2F.U32 R3, R3 ;  /* 0x0000000300037306 */ /* 0x000e620000201000 */
[----:B------:R-:W-:-:S10]  /*66d0*/  HFMA2.MMA R78, -RZ, RZ, 0.1171875, 0 ;  /* 0x2f800000ff4e7435 */ /* 0x000fd400000001ff */
        /* <DEDUP_REMOVED lines=8> */
.L_x_43362:
[----:B------:R-:W-:Y:S05]  /*6760*/  BSYNC B1 ;  /* 0x0000000000017941 */ /* 0x000fea0003800000 */
.L_x_43361:
        /* <DEDUP_REMOVED lines=18> */
.L_x_43373:
[----:B------:R-:W-:Y:S02]  /*6890*/  IMAD.MOV.U32 R2, RZ, RZ, R7 ;  /* 0x000000ffff027224 */ /* 0x000fe400078e0007 */
.L_x_43374:
[----:B------:R-:W-:Y:S05]  /*68a0*/  BSYNC B2 ;  /* 0x0000000000027941 */ /* 0x000fea0003800000 */
.L_x_43372:
        /* <DEDUP_REMOVED lines=16> */
.L_x_43378:
[----:B------:R-:W-:Y:S05]  /*69b0*/  BSYNC B3 ;  /* 0x0000000000037941 */ /* 0x000fea0003800000 */
.L_x_43377:
        /* <DEDUP_REMOVED lines=44> */
.L_x_43376:
[----:B------:R-:W-:Y:S05]  /*6c80*/  BSYNC B2 ;  /* 0x0000000000027941 */ /* 0x000fea0003800000 */
.L_x_43375:
        /* <DEDUP_REMOVED lines=10> */
.L_x_43371:
[----:B------:R-:W-:Y:S05]  /*6d30*/  BSYNC B1 ;  /* 0x0000000000017941 */ /* 0x000fea0003800000 */
.L_x_43370:
        /* <DEDUP_REMOVED lines=18> */
.L_x_43382:
[----:B------:R-:W-:Y:S02]  /*6e60*/  IMAD.MOV.U32 R0, RZ, RZ, R7 ;  /* 0x000000ffff007224 */ /* 0x000fe400078e0007 */
.L_x_43383:
[----:B------:R-:W-:Y:S05]  /*6e70*/  BSYNC B2 ;  /* 0x0000000000027941 */ /* 0x000fea0003800000 */
.L_x_43381:
        /* <DEDUP_REMOVED lines=16> */
.L_x_43387:
[----:B------:R-:W-:Y:S05]  /*6f80*/  BSYNC B3 ;  /* 0x0000000000037941 */ /* 0x000fea0003800000 */
.L_x_43386:
        /* <DEDUP_REMOVED lines=44> */
.L_x_43385:
[----:B------:R-:W-:Y:S05]  /*7250*/  BSYNC B2 ;  /* 0x0000000000027941 */ /* 0x000fea0003800000 */
.L_x_43384:
        /* <DEDUP_REMOVED lines=10> */
.L_x_43380:
[----:B------:R-:W-:Y:S05]  /*7300*/  BSYNC B1 ;  /* 0x0000000000017941 */ /* 0x000fea0003800000 */
.L_x_43379:
        /* <DEDUP_REMOVED lines=10> */
[----:B------:R-:W-:-:S04]  /*73b0*/  LOP3.LUT R95, R3, 0xff, RZ, 0xc0, !PT ;  /* 0x000000ff035f7812 */ /* 0x000fc800078ec0ff */
[----:B------:R-:W-:-:S05]  /*73c0*/  LEA R94, R95, R94, 0x8 ;  /* 0x0000005e5f5e7211 */ /* 0x000fca00078e40ff */
[----:B------:R-:W-:Y:S02]  /*73d0*/  IMAD.IADD R101, R94, 0x1, R101 ;  /* 0x000000015e657824 */ /* 0x000fe400078e0265 */
[----:B------:R-:W-:-:S05]  /*73e0*/  IMAD.WIDE.U32 R94, R93, R112, c[0x0][0x190] ;  /* 0x000064005d5e7625 */ /* 0x000fca00078e0070 */
[----:B------:R1:W-:Y:S02]  /*73f0*/  STG.E [R94.64], R101 ;  /* 0x000000655e007986 */ /* 0x0003e4000c101906 */
.L_x_43389:
[----:B------:R-:W-:Y:S05]  /*7400*/  BSYNC B1 ;  /* 0x0000000000017941 */ /* 0x000fea0003800000 */
.L_x_43388:
[----:B------:R-:W-:Y:S02]  /*7410*/  IADD3 R100, R100, 0x100, RZ ;  /* 0x0000010064647810 */ /* 0x000fe40007ffe0ff */
[----:B------:R-:W-:Y:S02]  /*7420*/  IADD3 R93, R93, 0x100, RZ ;  /* 0x000001005d5d7810 */ /* 0x000fe40007ffe0ff */
.L_x_43351:
[----:B------:R-:W-:Y:S05]  /*7430*/  BSYNC B0 ;  /* 0x0000000000007941 */ /* 0x000fea0003800000 */
.L_x_43350:
        /* <DEDUP_REMOVED lines=10> */
[----:B------:R-:W3:Y:S01]  /*74e0*/  @P2 LDG.E.128 R56, [R80.64] ;  /* 0x0000000650382981 */ /* 0x000ee2000c1e1d00 */
[----:B------:R-:W-:Y:S01]  /*74f0*/  ISETP.GT.AND P3, PT, R92, RZ, PT ;  /* 0x000000ff5c00720c */ /* 0x000fe20003f64270 */
[----:B------:R-:W-:-:S12]  /*7500*/  BSSY B1, `(.L_x_43392) ;  /* 0x000005c000017945 */ /* 0x000fd80003800000 */
[----:B------:R-:W-:-:S04]  /*7510*/  @!P3 ISETP.NE.U32.AND P4, PT, RZ, c[0x0][0x180], PT ;  /* 0x00006000ff00ba0c */ /* 0x000fc80003f85070 */
[----:B------:R-:W-:Y:S02]  /*7520*/  @!P3 ISETP.NE.AND.EX P4, PT, RZ, c[0x0][0x184], PT, P4 ;  /* 0x00006100ff00ba0c */ /* 0x000fe40003f85340 */
[----:B-1----:R-:W-:Y:S02]  /*7530*/  @!P3 MOV R94, R8 ;  /* 0x00000008005eb202 */ /* 0x002fe40000000f00 */
        /* <DEDUP_REMOVED lines=14> */
.L_x_43395:
[----:B------:R-:W-:Y:S02]  /*7620*/  MOV R4, R7 ;  /* 0x0000000700047202 */ /* 0x000fe40000000f00 */
.L_x_43396:
[----:B------:R-:W-:Y:S05]  /*7630*/  BSYNC B2 ;  /* 0x0000000000027941 */ /* 0x000fea0003800000 */
.L_x_43394:
        /* <DEDUP_REMOVED lines=16> */
.L_x_43400:
[----:B------:R-:W-:Y:S05]  /*7740*/  BSYNC B3 ;  /* 0x0000000000037941 */ /* 0x000fea0003800000 */
.L_x_43399:
        /* <DEDUP_REMOVED lines=41> */
[----:B------:R-:W-:-:S04]  /*79e0*/  MOV R7, R80 ;  /* 0x0000005000077202 */ /* 0x000fc80000000f00 */
[----:B------:R-:W-:Y:S01]  /*79f0*/  LOP3.LUT R9, R9, UR26, R6, 0x96, !PT ;  /* 0x0000001a09097c12 */ /* 0x000fe2000f8e9606 */
[----:B------:R-:W-:Y:S02]  /*7a00*/  IMAD.MOV.U32 R6, RZ, RZ, R8 ;  /* 0x000000ffff067224 */ /* 0x000fe400078e0008 */
.L_x_43398:
[----:B------:R-:W-:Y:S05]  /*7a10*/  BSYNC B2 ;  /* 0x0000000000027941 */ /* 0x000fea0003800000 */
.L_x_43397:
        /* <DEDUP_REMOVED lines=10> */
.L_x_43393:
[----:B--2---:R-:W-:Y:S05]  /*7ac0*/  BSYNC B1 ;  /* 0x0000000000017941 */ /* 0x004fea0003800000 */
.L_x_43392:
        /* <DEDUP_REMOVED lines=18> */
.L_x_43404:
[----:B------:R-:W-:Y:S02]  /*7bf0*/  MOV R3, R7 ;  /* 0x0000000700037202 */ /* 0x000fe40000000f00 */
.L_x_43405:
[----:B------:R-:W-:Y:S05]  /*7c00*/  BSYNC B2 ;  /* 0x0000000000027941 */ /* 0x000fea0003800000 */
.L_x_43403:
        /* <DEDUP_REMOVED lines=16> */
.L_x_43409:
[----:B------:R-:W-:Y:S05]  /*7d10*/  BSYNC B3 ;  /* 0x0000000000037941 */ /* 0x000fea0003800000 */
.L_x_43408:
        /* <DEDUP_REMOVED lines=43> */
[----:B------:R-:W-:Y:S02]  /*7fd0*/  IMAD.MOV.U32 R8, RZ, RZ, RZ ;  /* 0x000000ffff087224 */ /* 0x000fe400078e00ff */
.L_x_43407:
[----:B------:R-:W-:Y:S05]  /*7fe0*/  BSYNC B2 ;  /* 0x0000000000027941 */ /* 0x000fea0003800000 */
.L_x_43406:
        /* <DEDUP_REMOVED lines=10> */
.L_x_43402:
[----:B------:R-:W-:Y:S05]  /*8090*/  BSYNC B1 ;  /* 0x0000000000017941 */ /* 0x000fea0003800000 */
.L_x_43401:
        /* <DEDUP_REMOVED lines=18> */
.L_x_43413:
[----:B------:R-:W-:Y:S02]  /*81c0*/  MOV R2, R7 ;  /* 0x0000000700027202 */ /* 0x000fe40000000f00 */
.L_x_43414:
[----:B------:R-:W-:Y:S05]  /*81d0*/  BSYNC B2 ;  /* 0x0000000000027941 */ /* 0x000fea0003800000 */
.L_x_43412:
        /* <DEDUP_REMOVED lines=16> */
.L_x_43418:
[----:B------:R-:W-:Y:S05]  /*82e0*/  BSYNC B3 ;  /* 0x0000000000037941 */ /* 0x000fea0003800000 */
.L_x_43417:
        /* <DEDUP_REMOVED lines=44> */
.L_x_43416:
[----:B------:R-:W-:Y:S05]  /*85b0*/  BSYNC B2 ;  /* 0x0000000000027941 */ /* 0x000fea0003800000 */
.L_x_43415:
        /* <DEDUP_REMOVED lines=10> */
.L_x_43411:
[----:B------:R-:W-:Y:S05]  /*8660*/  BSYNC B1 ;  /* 0x0000000000017941 */ /* 0x000fea0003800000 */
.L_x_43410:
        /* <DEDUP_REMOVED lines=18> */
.L_x_43422:
[----:B------:R-:W-:Y:S02]  /*8790*/  MOV R0, R7 ;  /* 0x0000000700007202 */ /* 0x000fe40000000f00 */
.L_x_43423:
[----:B------:R-:W-:Y:S05]  /*87a0*/  BSYNC B2 ;  /* 0x0000000000027941 */ /* 0x000fea0003800000 */
.L_x_43421:
        /* <DEDUP_REMOVED lines=16> */
.L_x_43427:
[----:B------:R-:W-:Y:S05]  /*88b0*/  BSYNC B3 ;  /* 0x0000000000037941 */ /* 0x000fea0003800000 */
.L_x_43426:
        /* <DEDUP_REMOVED lines=44> */
.L_x_43425:
[----:B------:R-:W-:Y:S05]  /*8b80*/  BSYNC B2 ;  /* 0x0000000000027941 */ /* 0x000fea0003800000 */
.L_x_43424:
        /* <DEDUP_REMOVED lines=10> */
.L_x_43420:
[----:B------:R-:W-:Y:S05]  /*8c30*/  BSYNC B1 ;  /* 0x0000000000017941 */ /* 0x000fea0003800000 */
.L_x_43419:
[----:B------:R-:W-:Y:S01]  /*8c40*/  HFMA2.MMA R95, -RZ, RZ, 0, 9.5367431640625e-07 ;  /* 0x00000010ff5f7435 */ /* 0x000fe200000001ff */
[----:B------:R-:W-:Y:S09]  /*8c50*/  BSSY B1, `(.L_x_43428) ;  /* 0x000000e000017945 */ /* 0x000ff20003800000 */
        /* <DEDUP_REMOVED lines=13> */
.L_x_43429:
[----:B------:R-:W-:Y:S05]  /*8d30*/  BSYNC B1 ;  /* 0x0000000000017941 */ /* 0x000fea0003800000 */
.L_x_43428:
[----:B------:R-:W-:Y:S02]  /*8d40*/  IADD3 R100, R100, 0x100, RZ ;  /* 0x0000010064647810 */ /* 0x000fe40007ffe0ff */
[----:B------:R-:W-:Y:S02]  /*8d50*/  IADD3 R93, R93, 0x100, RZ ;  /* 0x000001005d5d7810 */ /* 0x000fe40007ffe0ff */
.L_x_43391:
[----:B------:R-:W-:Y:S05]  /*8d60*/  BSYNC B0 ;  /* 0x0000000000007941 */ /* 0x000fea0003800000 */
.L_x_43390:
        /* <DEDUP_REMOVED lines=14> */
[----:B------:R-:W-:Y:S01]  /*8e50*/  @!P3 ISETP.NE.AND.EX P4, PT, RZ, c[0x0][0x184], PT, P4 ;  /* 0x00006100ff00ba0c */ /* 0x000fe20003f85340 */
[----:B-1----:R-:W-:-:S03]  /*8e60*/  @!P3 IMAD.MOV.U32 R94, RZ, RZ, R8 ;  /* 0x000000ffff5eb224 */ /* 0x002fc600078e0008 */
[----:B---3--:R-:W-:Y:S01]  /*8e70*/  @!P3 FSEL R84, R56, RZ, P4 ;  /* 0x000000ff3854b208 */ /* 0x008fe20002000000 */
[----:B------:R-:W-:Y:S05]  /*8e80*/  @!P3 BRA `(.L_x_43433) ;  /* 0x000005600000b947 */ /* 0x000fea0003800000 */
        /* <DEDUP_REMOVED lines=12> */
.L_x_43435:
[----:B------:R-:W-:Y:S02]  /*8f50*/  IMAD.MOV.U32 R4, RZ, RZ, R7 ;  /* 0x000000ffff047224 */ /* 0x000fe400078e0007 */
.L_x_43436:
[----:B------:R-:W-:Y:S05]  /*8f60*/  BSYNC B2 ;  /* 0x0000000000027941 */ /* 0x000fea0003800000 */
.L_x_43434:
        /* <DEDUP_REMOVED lines=16> */
.L_x_43440:
[----:B------:R-:W-:Y:S05]  /*9070*/  BSYNC B3 ;  /* 0x0000000000037941 */ /* 0x000fea0003800000 */
.L_x_43439:
        /* <DEDUP_REMOVED lines=44> */
.L_x_43438:
[----:B------:R-:W-:Y:S05]  /*9340*/  BSYNC B2 ;  /* 0x0000000000027941 */ /* 0x000fea0003800000 */
.L_x_43437:
        /* <DEDUP_REMOVED lines=10> */
.L_x_43433:
[----:B--2---:R-:W-:Y:S05]  /*93f0*/  BSYNC B1 ;  /* 0x0000000000017941 */ /* 0x004fea0003800000 */
.L_x_43432:
        /* <DEDUP_REMOVED lines=18> */
.L_x_43444:
[----:B------:R-:W-:Y:S02]  /*9520*/  IMAD.MOV.U32 R3, RZ, RZ, R7 ;  /* 0x000000ffff037224 */ /* 0x000fe400078e0007 */
.L_x_43445:
[----:B------:R-:W-:Y:S05]  /*9530*/  BSYNC B2 ;  /* 0x0000000000027941 */ /* 0x000fea0003800000 */
.L_x_43443:
        /* <DEDUP_REMOVED lines=16> */
.L_x_43449:
[----:B------:R-:W-:Y:S05]  /*9640*/  BSYNC B3 ;  /* 0x0000000000037941 */ /* 0x000fea0003800000 */
.L_x_43448:
        /* <DEDUP_REMOVED lines=44> */
.L_x_43447:
[----:B------:R-:W-:Y:S05]  /*9910*/  BSYNC B2 ;  /* 0x0000000000027941 */ /* 0x000fea0003800000 */
.L_x_43446:
        /* <DEDUP_REMOVED lines=10> */
.L_x_43442:
[----:B------:R-:W-:Y:S05]  /*99c0*/  BSYNC B1 ;  /* 0x0000000000017941 */ /* 0x000fea0003800000 */
.L_x_43441:
        /* <DEDUP_REMOVED lines=18> */
.L_x_43453:
[----:B------:R-:W-:Y:S02]  /*9af0*/  IMAD.MOV.U32 R2, RZ, RZ, R7 ;  /* 0x000000ffff027224 */ /* 0x000fe400078e0007 */
.L_x_43454:
[----:B------:R-:W-:Y:S05]  /*9b00*/  BSYNC B2 ;  /* 0x0000000000027941 */ /* 0x000fea0003800000 */
.L_x_43452:
        /* <DEDUP_REMOVED lines=16> */
.L_x_43458:
[----:B------:R-:W-:Y:S05]  /*9c10*/  BSYNC B3 ;  /* 0x0000000000037941 */ /* 0x000fea0003800000 */
.L_x_43457:
        /* <DEDUP_REMOVED lines=44> */
.L_x_43456:
[----:B------:R-:W-:Y:S05]  /*9ee0*/  BSYNC B2 ;  /* 0x0000000000027941 */ /* 0x000fea0003800000 */
.L_x_43455:
        /* <DEDUP_REMOVED lines=10> */
.L_x_43451:
[----:B------:R-:W-:Y:S05]  /*9f90*/  BSYNC B1 ;  /* 0x0000000000017941 */ /* 0x000fea0003800000 */
.L_x_43450:
        /* <DEDUP_REMOVED lines=18> */
.L_x_43462:
[----:B------:R-:W-:Y:S02]  /*a0c0*/  IMAD.MOV.U32 R0, RZ, RZ, R7 ;  /* 0x000000ffff007224 */ /* 0x000fe400078e0007 */
.L_x_43463:
[----:B------:R-:W-:Y:S05]  /*a0d0*/  BSYNC B2 ;  /* 0x0000000000027941 */ /* 0x000fea0003800000 */
.L_x_43461:
        /* <DEDUP_REMOVED lines=16> */
.L_x_43467:
[----:B------:R-:W-:Y:S05]  /*a1e0*/  BSYNC B3 ;  /* 0x0000000000037941 */ /* 0x000fea0003800000 */
.L_x_43466:
        /* <DEDUP_REMOVED lines=44> */
.L_x_43465:
[----:B------:R-:W-:Y:S05]  /*a4b0*/  BSYNC B2 ;  /* 0x0000000000027941 */ /* 0x000fea0003800000 */
.L_x_43464:
        /* <DEDUP_REMOVED lines=10> */
.L_x_43460:
[----:B------:R-:W-:Y:S05]  /*a560*/  BSYNC B1 ;  /* 0x0000000000017941 */ /* 0x000fea0003800000 */
.L_x_43459:
        /* <DEDUP_REMOVED lines=15> */
.L_x_43469:
[----:B------:R-:W-:Y:S05]  /*a660*/  BSYNC B1 ;  /* 0x0000000000017941 */ /* 0x000fea0003800000 */
.L_x_43468:
[----:B------:R-:W-:Y:S02]  /*a670*/  IADD3 R100, R100, 0x100, RZ ;  /* 0x0000010064647810 */ /* 0x000fe40007ffe0ff */
[----:B------:R-:W-:Y:S02]  /*a680*/  IADD3 R93, R93, 0x100, RZ ;  /* 0x000001005d5d7810 */ /* 0x000fe40007ffe0ff */
.L_x_43431:
[----:B------:R-:W-:Y:S05]  /*a690*/  BSYNC B0 ;  /* 0x0000000000007941 */ /* 0x000fea0003800000 */
.L_x_43430:
        /* <DEDUP_REMOVED lines=10> */
[----:B------:R-:W3:Y:S01]  /*a740*/  @P2 LDG.E.128 R56, [R88.64] ;  /* 0x0000000658382981 */ /* 0x000ee2000c1e1d00 */
[----:B------:R-:W-:Y:S01]  /*a750*/  ISETP.GT.AND P3, PT, R92, RZ, PT ;  /* 0x000000ff5c00720c */ /* 0x000fe20003f64270 */
[----:B------:R-:W-:-:S12]  /*a760*/  BSSY B1, `(.L_x_43472) ;  /* 0x000005c000017945 */ /* 0x000fd80003800000 */
[----:B------:R-:W-:-:S04]  /*a770*/  @!P3 ISETP.NE.U32.AND P4, PT, RZ, c[0x0][0x180], PT ;  /* 0x00006000ff00ba0c */ /* 0x000fc80003f85070 */
[----:B------:R-:W-:Y:S01]  /*a780*/  @!P3 ISETP.NE.AND.EX P4, PT, RZ, c[0x0][0x184], PT, P4 ;  /* 0x00006100ff00ba0c */ /* 0x000fe20003f85340 */
[----:B------:R-:W-:-:S03]  /*a790*/  @!P3 IMAD.MOV.U32 R92, RZ, RZ, R8 ;  /* 0x000000ffff5cb224 */ /* 0x000fc600078e0008 */
        /* <DEDUP_REMOVED lines=14> */
.L_x_43475:
[----:B------:R-:W-:Y:S02]  /*a880*/  IMAD.MOV.U32 R4, RZ, RZ, R7 ;  /* 0x000000ffff047224 */ /* 0x000fe400078e0007 */
.L_x_43476:
[----:B------:R-:W-:Y:S05]  /*a890*/  BSYNC B2 ;  /* 0x0000000000027941 */ /* 0x000fea0003800000 */
.L_x_43474:
        /* <DEDUP_REMOVED lines=16> */
.L_x_43480:
[----:B------:R-:W-:Y:S05]  /*a9a0*/  BSYNC B3 ;  /* 0x0000000000037941 */ /* 0x000fea0003800000 */
.L_x_43479:
        /* <DEDUP_REMOVED lines=44> */
.L_x_43478:
[----:B------:R-:W-:Y:S05]  /*ac70*/  BSYNC B2 ;  /* 0x0000000000027941 */ /* 0x000fea0003800000 */
.L_x_43477:
[----:B------:R-:W2:Y:S01]  /*ac80*/  I2F.U32 R4, R4 ;  /* 0x0000000400047306 */ /* 0x000ea20000201000 */
[----:B------:R-:W-:Y:S02]  /*ac90*/  IMAD.MOV.U32 R89, RZ, RZ, 0x2f800000 ;  /* 0x2f800000ff597424 */ /* 0x000fe400078e00ff */
[----:B-----5:R-:W-:-:S04]  /*aca0*/  FMUL.FTZ R88, R64, c[0x0][0x1ec] ;  /* 0x00007b0040587a20 */ /* 0x020fc80000410000 */
[----:B------:R-:W-:Y:S02]  /*acb0*/  FMUL.FTZ R88, R88, c[0x0][0x1e8] ;  /* 0x00007a0058587a20 */ /* 0x000fe40000410000 */
[----:B--2---:R-:W-:-:S05]  /*acc0*/  FFMA.FTZ R8, R4, R89, 1.1641532182693481445e-10 ;  /* 0x2f00000004087423 */ /* 0x004fca0000010059 */
[----:B------:R-:W-:-:S04]  /*acd0*/  FSETP.GTU.FTZ.AND P4, PT, R8, c[0x0][0x1e4], PT ;  /* 0x0000790008007a0b */ /* 0x000fc80003f9c000 */
[----:B------:R-:W-:Y:S02]  /*ace0*/  FSEL R88, R88, RZ, !P4 ;  /* 0x000000ff58587208 */ /* 0x000fe40006000000 */
[----:B------:R-:W-:-:S03]  /*acf0*/  SEL R8, RZ, 0x1, P4 ;  /* 0x00000001ff087807 */ /* 0x000fc60002000000 */
[----:B------:R-:W-:Y:S01]  /*ad00*/  @P2 FADD.FTZ R88, R56, R88 ;  /* 0x0000005838582221 */ /* 0x000fe20000010000 */
[----:B------:R-:W-:Y:S02]  /*ad10*/  PRMT R4, R8, 0x7610, R4 ;  /* 0x0000761008047816 */ /* 0x000fe40000000004 */
.L_x_43473:
[----:B--2---:R-:W-:Y:S05]  /*ad20*/  BSYNC B1 ;  /* 0x0000000000017941 */ /* 0x004fea0003800000 */
.L_x_43472:
        /* <DEDUP_REMOVED lines=18> */
.L_x_43484:
[----:B------:R-:W-:Y:S02]  /*ae50*/  IMAD.MOV.U32 R3, RZ, RZ, R7 ;  /* 0x000000ffff037224 */ /* 0x000fe400078e0007 */
.L_x_43485:
[----:B------:R-:W-:Y:S05]  /*ae60*/  BSYNC B2 ;  /* 0x0000000000027941 */ /* 0x000fea0003800000 */
.L_x_43483:
        /* <DEDUP_REMOVED lines=16> */
.L_x_43489:
[----:B------:R-:W-:Y:S05]  /*af70*/  BSYNC B3 ;  /* 0x0000000000037941 */ /* 0x000fea0003800000 */
.L_x_43488:
        /* <DEDUP_REMOVED lines=44> */
.L_x_43487:
[----:B------:R-:W-:Y:S05]  /*b240*/  BSYNC B2 ;  /* 0x0000000000027941 */ /* 0x000fea0003800000 */
.L_x_43486:
[----:B------:R-:W2:Y:S01]  /*b250*/  I2F.U32 R3, R3 ;  /* 0x0000000300037306 */ /* 0x000ea20000201000 */
[----:B------:R-:W-:-:S04]  /*b260*/  IMAD.MOV.U32 R90, RZ, RZ, 0x2f800000 ;  /* 0x2f800000ff5a7424 */ /* 0x000fc800078e00ff */
[----:B--2---:R-:W-:Y:S02]  /*b270*/  FFMA.FTZ R89, R3, R90, 1.1641532182693481445e-10 ;  /* 0x2f00000003597423 */ /* 0x004fe4000001005a */
[----:B-----5:R-:W-:-:S03]  /*b280*/  FMUL.FTZ R90, R65, c[0x0][0x1ec] ;  /* 0x00007b00415a7a20 */ /* 0x020fc60000410000 */
[----:B------:R-:W-:Y:S01]  /*b290*/  FSETP.GTU.FTZ.AND P4, PT, R89, c[0x0][0x1e4], PT ;  /* 0x0000790059007a0b */ /* 0x000fe20003f9c000 */
[----:B------:R-:W-:-:S05]  /*b2a0*/  FMUL.FTZ R90, R90, c[0x0][0x1e8] ;  /* 0x00007a005a5a7a20 */ /* 0x000fca0000410000 */
[----:B------:R-:W-:Y:S02]  /*b2b0*/  FSEL R89, R90, RZ, !P4 ;  /* 0x000000ff5a597208 */ /* 0x000fe40006000000 */
[----:B------:R-:W-:-:S03]  /*b2c0*/  SEL R90, RZ, 0x1, P4 ;  /* 0x00000001ff5a7807 */ /* 0x000fc60002000000 */
[----:B------:R-:W-:Y:S01]  /*b2d0*/  @P2 FADD.FTZ R89, R57, R89 ;  /* 0x0000005939592221 */ /* 0x000fe20000010000 */
[----:B------:R-:W-:Y:S02]  /*b2e0*/  PRMT R3, R90, 0x7610, R3 ;  /* 0x000076105a037816 */ /* 0x000fe40000000003 */
.L_x_43482:
[----:B------:R-:W-:Y:S05]  /*b2f0*/  BSYNC B1 ;  /* 0x0000000000017941 */ /* 0x000fea0003800000 */
.L_x_43481:
        /* <DEDUP_REMOVED lines=18> */
.L_x_43493:
[----:B------:R-:W-:Y:S02]  /*b420*/  IMAD.MOV.U32 R2, RZ, RZ, R7 ;  /* 0x000000ffff027224 */ /* 0x000fe400078e0007 */
.L_x_43494:
[----:B------:R-:W-:Y:S05]  /*b430*/  BSYNC B2 ;  /* 0x0000000000027941 */ /* 0x000fea0003800000 */
.L_x_43492:
        /* <DEDUP_REMOVED lines=16> */
.L_x_43498:
[----:B------:R-:W-:Y:S05]  /*b540*/  BSYNC B3 ;  /* 0x0000000000037941 */ /* 0x000fea0003800000 */
.L_x_43497:
        /* <DEDUP_REMOVED lines=44> */
.L_x_43496:
[----:B------:R-:W-:Y:S05]  /*b810*/  BSYNC B2 ;  /* 0x0000000000027941 */ /* 0x000fea0003800000 */
.L_x_43495:
        /* <DEDUP_REMOVED lines=10> */
.L_x_43491:
[----:B------:R-:W-:Y:S05]  /*b8c0*/  BSYNC B1 ;  /* 0x0000000000017941 */ /* 0x000fea0003800000 */
.L_x_43490:
        /* <DEDUP_REMOVED lines=18> */
.L_x_43502:
[----:B------:R-:W-:Y:S02]  /*b9f0*/  IMAD.MOV.U32 R0, RZ, RZ, R7 ;  /* 0x000000ffff007224 */ /* 0x000fe400078e0007 */
.L_x_43503:
[----:B------:R-:W-:Y:S05]  /*ba00*/  BSYNC B2 ;  /* 0x0000000000027941 */ /* 0x000fea0003800000 */
.L_x_43501:
        /* <DEDUP_REMOVED lines=16> */
.L_x_43507:
[----:B------:R-:W-:Y:S05]  /*bb10*/  BSYNC B3 ;  /* 0x0000000000037941 */ /* 0x000fea0003800000 */
.L_x_43506:
[----:B------:R-:W-:Y:S01]  /*bb20*/  LOP3.LUT R8, R6, UR5, R5, 0x96, !PT ;  /* 0x0000000506087c12 */ /* 0x000fe2000f8e9605 */
[----:B------:R-:W-:-:S04]  /*bb30*/  IMAD.HI.U32 R6, R99, -0x326172a9, RZ ;  /* 0xcd9e8d5763067827 */ /* 0x000fc800078e00ff */
[----:B------:R-:W-:Y:S01]  /*bb40*/  IMAD R7, R99, -0x326172a9, RZ ;  /* 0xcd9e8d5763077824 */ /* 0x000fe200078e02ff */
[----:B------:R-:W-:Y:S01]  /*bb50*/  LOP3.LUT R6, R6, UR4, R97, 0x96, !PT ;  /* 0x0000000406067c12 */ /* 0x000fe2000f8e9661 */
[----:B------:R-:W-:-:S04]  /*bb60*/  IMAD.WIDE.U32 R8, R8, -0x326172a9, RZ ;  /* 0xcd9e8d5708087825 */ /* 0x000fc800078e00ff */
[----:B-1----:R-:W-:Y:S01]  /*bb70*/  IMAD.WIDE.U32 R94, R6, -0x2daee0ad, RZ ;  /* 0xd2511f53065e7825 */ /* 0x002fe200078e00ff */
        /* <DEDUP_REMOVED lines=38> */
.L_x_43505:
[----:B------:R-:W-:Y:S05]  /*bde0*/  BSYNC B2 ;  /* 0x0000000000027941 */ /* 0x000fea0003800000 */
.L_x_43504:
        /* <DEDUP_REMOVED lines=10> */
.L_x_43500:
[----:B------:R-:W-:Y:S05]  /*be90*/  BSYNC B1 ;  /* 0x0000000000017941 */ /* 0x000fea0003800000 */
.L_x_43499:
[----:B-1----:R-:W-:-:S04]  /*bea0*/  IMAD.MOV.U32 R95, RZ, RZ, 0x10 ;  /* 0x00000010ff5f7424 */ /* 0x002fc800078e00ff */
[----:B------:R-:W-:-:S05]  /*beb0*/  IMAD.WIDE.U32 R94, R100, R95, c[0x0][0x188] ;  /* 0x00006200645e7625 */ /* 0x000fca00078e005f */
[----:B------:R1:W-:Y:S01]  /*bec0*/  STG.E.128 [R94.64], R88 ;  /* 0x000000585e007986 */ /* 0x0003e2000c101d06 */
[----:B------:R-:W-:Y:S05]  /*bed0*/  @!P1 BRA `(.L_x_43471) ;  /* 0x000000a000009947 */ /* 0x000fea0003800000 */
[----:B------:R-:W-:-:S05]  /*bee0*/  IMAD.U32 R92, R2, 0x10000, RZ ;  /* 0x00010000025c7824 */ /* 0x000fca00078e00ff */
[----:B-1----:R-:W-:Y:S02]  /*bef0*/  LOP3.LUT R95, R92, 0xff0000, RZ, 0xc0, !PT ;  /* 0x00ff00005c5f7812 */ /* 0x002fe400078ec0ff */
        /* <DEDUP_REMOVED lines=8> */
.L_x_43471:
[----:B------:R-:W-:Y:S05]  /*bf80*/  BSYNC B0 ;  /* 0x0000000000007941 */ /* 0x000fea0003800000 */
.L_x_43470:
        /* <DEDUP_REMOVED lines=41> */
.L_x_43526:
        /* <DEDUP_REMOVED lines=77> */
.L_x_43527:
[----:B------:R-:W2:Y:S01]  /*c6f0*/  S2R R112, SR_TID.X ;  /* 0x0000000000707919 */ /* 0x000ea20000002100 */
[----:B-1----:R-:W-:Y:S01]  /*c700*/  FADD.FTZ R93, R124, R101 ;  /* 0x000000657c5d7221 */ /* 0x002fe20000010000 */
[----:B------:R-:W-:Y:S01]  /*c710*/  WARPSYNC 0xffffffff ;  /* 0xffffffff00007948 */ /* 0x000fe20003800000 */
[C---:B--2---:R-:W-:Y:S02]  /*c720*/  LOP3.LUT P1, RZ, R112.reuse, 0x1f, RZ, 0xc0, !PT ;  /* 0x0000001f70ff7812 */ /* 0x044fe4000782c0ff */
[----:B------:R-:W-:Y:S02]  /*c730*/  SHF.R.U32.HI R94, RZ, 0x5, R112 ;  /* 0x00000005ff5e7819 */ /* 0x000fe40000011670 */
[----:B0-----:R-:W-:Y:S02]  /*c740*/  LOP3.LUT R101, R112, 0x1f, RZ, 0xc0, !PT ;  /* 0x0000001f70657812 */ /* 0x001fe400078ec0ff */
[----:B------:R-:W-:-:S07]  /*c750*/  LOP3.LUT R94, R94, 0x7, RZ, 0xc0, !PT ;  /* 0x000000075e5e7812 */ /* 0x000fce00078ec0ff */
[----:B------:R-:W-:-:S05]  /*c760*/  @!P1 IMAD.IADD R95, R100, 0x1, R94 ;  /* 0x00000001645f9824 */ /* 0x000fca00078e025e */
[----:B------:R0:W-:Y:S01]  /*c770*/  @!P1 STS.64 [R95.X8], R92 ;  /* 0x0000005c5f009388 */ /* 0x0001e20000008a00 */
[----:B------:R-:W-:-:S12]  /*c780*/  ISETP.GT.U32.AND P1, PT, R101, 0x7, PT ;  /* 0x000000076500780c */ /* 0x000fd80003f24070 */
[----:B------:R-:W2:Y:S01]  /*c790*/  LDL R124, [R1+0x8] ;  /* 0x00000800017c7983 */ /* 0x000ea20000100800 */
[----:B------:R-:W-:Y:S01]  /*c7a0*/  @!P1 IADD3 R125, R100, R101, RZ ;  /* 0x00000065647d9210 */ /* 0x000fe20007ffe0ff */
[----:B------:R-:W-:Y:S01]  /*c7b0*/  IMAD.MOV.U32 R113, RZ, RZ, RZ ;  /* 0x000000ffff717224 */ /* 0x000fe200078e00ff */
[----:B------:R-:W-:Y:S01]  /*c7c0*/  CS2R R100, SRZ ;  /* 0x0000000000647805 */ /* 0x000fe2000001ff00 */
[----:B------:R-:W-:Y:S06]  /*c7d0*/  BAR.SYNC.DEFER_BLOCKING 0x0 ;  /* 0x0000000000007b1d */ /* 0x000fec0000010000 */
[----:B------:R-:W-:Y:S01]  /*c7e0*/  BSSY B0, `(.L_x_43510) ;  /* 0x00000d8000007945 */ /* 0x000fe20003800000 */
[----:B------:R-:W1:Y:S01]  /*c7f0*/  @!P1 LDS.64 R100, [R125.X8] ;  /* 0x000000007d649984 */ /* 0x000e620000008a00 */
[----:B--2---:R-:W-:Y:S01]  /*c800*/  @!P1 IMAD.MOV.U32 R113, RZ, RZ, R124 ;  /* 0x000000ffff719224 */ /* 0x004fe200078e007c */
[----:B------:R-:W-:-:S02]  /*c810*/  LOP3.LUT P1, RZ, R94, 0x1f, R112, 0xf8, !PT ;  /* 0x0000001f5eff7812 */ /* 0x000fc4000782f870 */
[----:B-1----:R-:W-:Y:S11]  /*c820*/  SHFL.DOWN PT, R124, R100, 0x4, 0x1f ;  /* 0x08801f00647c7f89 */ /* 0x002ff600000e0000 */
[----:B0-----:R-:W-:-:S04]  /*c830*/  @!P1 LEA R92, P2, R11, c[0x0][0x1a0], 0x2 ;  /* 0x000068000b5c9a11 */ /* 0x001fc800078410ff */
[C---:B------:R-:W-:Y:S02]  /*c840*/  @!P1 LEA.HI.X R93, R11.reuse, c[0x0][0x1a4], R103, 0x2, P2 ;  /* 0x000069000b5d9a11 */ /* 0x040fe400010f1467 */
[----:B------:R-:W-:-:S04]  /*c850*/  @!P1 LEA R94, P2, R11, c[0x0][0x1a8], 0x2 ;  /* 0x00006a000b5e9a11 */ /* 0x000fc800078410ff */
[----:B------:R-:W-:Y:S02]  /*c860*/  @!P1 LEA.HI.X R95, R11, c[0x0][0x1ac], R103, 0x2, P2 ;  /* 0x00006b000b5f9a11 */ /* 0x000fe400010f1467 */
[----:B------:R-:W0:Y:S01]  /*c870*/  SHFL.DOWN PT, R103, R113, 0x4, 0x1f ;  /* 0x08801f0071677f89 */ /* 0x000e2200000e0000 */
[----:B------:R-:W-:Y:S01]  /*c880*/  ISETP.NE.AND P2, PT, RZ, UR8, PT ;  /* 0x00000008ff007c0c */ /* 0x000fe2000bf45270 */
[----:B0-----:R0:W1:Y:S02]  /*c890*/  I2F R112, R103 ;  /* 0x0000006700707306 */ /* 0x0010640000201400 */
[----:B0-----:R-:W-:-:S06]  /*c8a0*/  IMAD.IADD R103, R103, 0x1, R113 ;  /* 0x0000000167677824 */ /* 0x001fcc00078e0271 */
        /* <DEDUP_REMOVED lines=15> */
[----:B0-----:R-:W-:Y:S02]  /*c9a0*/  IADD3 R103, R103, R124, RZ ;  /* 0x0000007c67677210 */ /* 0x001fe40007ffe0ff */
        /* <DEDUP_REMOVED lines=20> */
[C---:B------:R-:W-:Y:S02]  /*caf0*/  FFMA.FTZ R124, R101.reuse, R125, R124 ;  /* 0x0000007d657c7223 */ /* 0x040fe4000001007c */
[----:B------:R-:W-:Y:S01]  /*cb00*/  FMUL.FTZ R112, R112, R112 ;  /* 0x0000007070707220 */ /* 0x000fe20000410000 */
[----:B0-----:R-:W0:Y:S03]  /*cb10*/  MUFU.RCP R103, R103 ;  /* 0x0000006700677308 */ /* 0x001e260000001000 */
[----:B------:R-:W-:Y:S02]  /*cb20*/  FMUL.FTZ R112, R101, R112 ;  /* 0x0000007065707220 */ /* 0x000fe40000410000 */
[----:B------:R-:W1:Y:S02]  /*cb30*/  SHFL.DOWN PT, R101, R100, 0x1, 0x1f ;  /* 0x08201f0064657f89 */ /* 0x000e6400000e0000 */
[----:B------:R-:W-:-:S02]  /*cb40*/  FMUL.FTZ R112, R112, R113 ;  /* 0x0000007170707220 */ /* 0x000fc40000410000 */
[----:B------:R-:W-:Y:S02]  /*cb50*/  IMAD.MOV.U32 R113, RZ, RZ, c[0x0][0x1e0] ;  /* 0x00007800ff717624 */ /* 0x000fe400078e00ff */
[----:B-1----:R-:W-:-:S04]  /*cb60*/  FADD.FTZ R101, R100, R101 ;  /* 0x0000006564657221 */ /* 0x002fc80000010000 */
[C---:B0-----:R-:W-:Y:S02]  /*cb70*/  FFMA.FTZ R112, R103.reuse, R112, R101 ;  /* 0x0000007067707223 */ /* 0x041fe40000010065 */
[----:B------:R-:W-:-:S04]  /*cb80*/  FMUL.FTZ R101, R103, R124 ;  /* 0x0000007c67657220 */ /* 0x000fc80000410000 */
[----:B------:R-:W0:Y:S04]  /*cb90*/  SHFL.IDX PT, R112, R112, RZ, 0x1f ;  /* 0x00001fff70707589 */ /* 0x000e2800000e0000 */
[----:B------:R-:W1:Y:S01]  /*cba0*/  SHFL.IDX PT, R101, R101, RZ, 0x1f ;  /* 0x00001fff65657589 */ /* 0x000e6200000e0000 */
[----:B0-----:R-:W-:Y:S02]  /*cbb0*/  FFMA.FTZ R113, R112, R113, c[0x0][0x228] ;  /* 0x00008a0070717623 */ /* 0x001fe40000010071 */
        /* <DEDUP_REMOVED lines=8> */
[----:B0-----:R-:W0:Y:S01]  /*cc40*/  S2R R125, SR_TID.X ;  /* 0x00000000007d7919 */ /* 0x001e220000002100 */
[----:B------:R-:W-:Y:S01]  /*cc50*/  IADD3 R102, R102, -0x1, RZ ;  /* 0xffffffff66667810 */ /* 0x000fe20007ffe0ff */
[----:B------:R-:W-:Y:S01]  /*cc60*/  BSSY B1, `(.L_x_43512) ;  /* 0x0000018000017945 */ /* 0x000fe20003800000 */
[----:B------:R-:W-:-:S03]  /*cc70*/  FSEL R101, R101, RZ, !P2 ;  /* 0x000000ff65657208 */ /* 0x000fc60005000000 */
[----:B------:R-:W-:-:S05]  /*cc80*/  IMAD R102, R102, c[0x0][0x168], RZ ;  /* 0x00005a0066667a24 */ /* 0x000fca00078e02ff */
[----:B------:R-:W-:-:S04]  /*cc90*/  SHF.R.S32.HI R93, RZ, 0x1f, R102 ;  /* 0x0000001fff5d7819 */ /* 0x000fc80000011466 */
[----:B------:R-:W-:Y:S02]  /*cca0*/  LEA.HI R93, R93, R102, RZ, 0x2 ;  /* 0x000000665d5d7211 */ /* 0x000fe400078f10ff */
[----:B0-----:R-:W-:-:S04]  /*ccb0*/  LOP3.LUT R102, R125, 0xff, RZ, 0xc0, !PT ;  /* 0x000000ff7d667812 */ /* 0x001fc800078ec0ff */
[----:B------:R-:W-:Y:S01]  /*ccc0*/  LEA.HI.SX32 R102, R93, R102, 0x1e ;  /* 0x000000665d667211 */ /* 0x000fe200078ff2ff */
        /* <DEDUP_REMOVED lines=10> */
[----:B------:R-:W-:Y:S02]  /*cd70*/  IMAD.MOV.U32 R113, RZ, RZ, 0x10 ;  /* 0x00000010ff717424 */ /* 0x000fe400078e00ff */
[----:B------:R-:W-:Y:S02]  /*cd80*/  FFMA.FTZ R93, R117, R94, R13 ;  /* 0x0000005e755d7223 */ /* 0x000fe4000001000d */
[----:B------:R-:W-:-:S02]  /*cd90*/  FFMA.FTZ R94, R118, R95, R14 ;  /* 0x0000005f765e7223 */ /* 0x000fc4000001000e */
[----:B------:R-:W-:Y:S02]  /*cda0*/  FFMA.FTZ R95, R119, R112, R15 ;  /* 0x00000070775f7223 */ /* 0x000fe4000001000f */
[C---:B------:R-:W-:Y:S01]  /*cdb0*/  IMAD.WIDE.U32 R112, R102.reuse, R113, c[0x0][0x208] ;  /* 0x0000820066707625 */ /* 0x040fe200078e0071 */
[----:B------:R-:W-:-:S04]  /*cdc0*/  IADD3 R102, R102, 0x100, RZ ;  /* 0x0000010066667810 */ /* 0x000fc80007ffe0ff */
[----:B------:R0:W-:Y:S03]  /*cdd0*/  STG.E.128 [R112.64], R92 ;  /* 0x0000005c70007986 */ /* 0x0001e6000c101d06 */
.L_x_43513:
[----:B------:R-:W-:Y:S05]  /*cde0*/  BSYNC B1 ;  /* 0x0000000000017941 */ /* 0x000fea0003800000 */
.L_x_43512:
[----:B0-----:R-:W2:Y:S01]  /*cdf0*/  LDL R92, [R1+0x4] ;  /* 0x00000400015c7983 */ /* 0x001ea20000100800 */
        /* <DEDUP_REMOVED lines=9> */
[C---:B------:R-:W-:Y:S01]  /*ce90*/  FMUL.FTZ R95, R100.reuse, R113 ;  /* 0x00000071645f7220 */ /* 0x040fe20000410000 */
[----:B------:R-:W-:Y:S01]  /*cea0*/  MOV R113, 0x10 ;  /* 0x0000001000717802 */ /* 0x000fe20000000f00 */
        /* <DEDUP_REMOVED lines=8> */
.L_x_43515:
[----:B------:R-:W-:Y:S05]  /*cf30*/  BSYNC B1 ;  /* 0x0000000000017941 */ /* 0x000fea0003800000 */
.L_x_43514:
[----:B0-----:R-:W2:Y:S01]  /*cf40*/  LDL R92, [R1] ;  /* 0x00000000015c7983 */ /* 0x001ea20000100800 */
        /* <DEDUP_REMOVED lines=19> */
.L_x_43517:
[----:B------:R-:W-:Y:S05]  /*d080*/  BSYNC B1 ;  /* 0x0000000000017941 */ /* 0x000fea0003800000 */
.L_x_43516:
        /* <DEDUP_REMOVED lines=19> */
.L_x_43519:
[----:B------:R-:W-:Y:S05]  /*d1c0*/  BSYNC B1 ;  /* 0x0000000000017941 */ /* 0x000fea0003800000 */
.L_x_43518:
        /* <DEDUP_REMOVED lines=19> */
.L_x_43521:
[----:B------:R-:W-:Y:S05]  /*d300*/  BSYNC B1 ;  /* 0x0000000000017941 */ /* 0x000fea0003800000 */
.L_x_43520:
[----:B------:R-:W-:Y:S01]  /*d310*/  ISETP.NE.AND P1, PT, R121, RZ, PT ;  /* 0x000000ff7900720c */ /* 0x000fe20003f25270 */
[----:B------:R-:W-:-:S12]  /*d320*/  BSSY B1, `(.L_x_43522) ;  /* 0x0000012000017945 */ /* 0x000fd80003800000 */
[----:B------:R-:W-:Y:S05]  /*d330*/  @!P1 BRA `(.L_x_43523) ;  /* 0x0000010000009947 */ /* 0x000fea0003800000 */
[--C-:B0-----:R-:W-:Y:S02]  /*d340*/  FADD.FTZ R95, R85, -R101.reuse ;  /* 0x80000065555f7221 */ /* 0x101fe40000010000 */
[--C-:B------:R-:W-:Y:S02]  /*d350*/  FADD.FTZ R113, R86, -R101.reuse ;  /* 0x8000006556717221 */ /* 0x100fe40000010000 */
[--C-:B------:R-:W-:Y:S02]  /*d360*/  FADD.FTZ R93, R84, -R101.reuse ;  /* 0x80000065545d7221 */ /* 0x100fe40000010000 */
[C---:B------:R-:W-:Y:S02]  /*d370*/  FMUL.FTZ R94, R100.reuse, R95 ;  /* 0x0000005f645e7220 */ /* 0x040fe40000410000 */
[----:B------:R-:W-:Y:S01]  /*d380*/  FMUL.FTZ R95, R100, R113 ;  /* 0x00000071645f7220 */ /* 0x000fe20000410000 */
[----:B------:R-:W-:Y:S01]  /*d390*/  HFMA2.MMA R113, -RZ, RZ, 0, 9.5367431640625e-07 ;  /* 0x00000010ff717435 */ /* 0x000fe200000001ff */
[----:B------:R-:W-:-:S02]  /*d3a0*/  FADD.FTZ R103, R87, -R101 ;  /* 0x8000006557677221 */ /* 0x000fc40000010000 */
        /* <DEDUP_REMOVED lines=9> */
.L_x_43523:
[----:B------:R-:W-:Y:S05]  /*d440*/  BSYNC B1 ;  /* 0x0000000000017941 */ /* 0x000fea0003800000 */
.L_x_43522:
        /* <DEDUP_REMOVED lines=13> */
[----:B------:R-:W-:-:S04]  /*d520*/  IMAD.WIDE.U32 R102, R102, R103, c[0x0][0x208] ;  /* 0x0000820066667625 */ /* 0x000fc800078e0067 */
[----:B------:R-:W-:Y:S02]  /*d530*/  FFMA.FTZ R95, R111, R100, R55 ;  /* 0x000000646f5f7223 */ /* 0x000fe40000010037 */
[----:B------:R-:W-:-:S05]  /*d540*/  FFMA.FTZ R94, R110, R101, R54 ;  /* 0x000000656e5e7223 */ /* 0x000fca0000010036 */
[----:B------:R0:W-:Y:S02]  /*d550*/  STG.E.128 [R102.64], R92 ;  /* 0x0000005c66007986 */ /* 0x0001e4000c101d06 */
.L_x_43511:
[----:B0-----:R-:W-:Y:S05]  /*d560*/  BSYNC B0 ;  /* 0x0000000000007941 */ /* 0x001fea0003800000 */
.L_x_43510:
[----:B------:R-:W-:Y:S02]  /*d570*/  LOP3.LUT P1, RZ, R114, 0xff, RZ, 0xc0, !PT ;  /* 0x000000ff72ff7812 */ /* 0x000fe4000782c0ff */
[----:B------:R-:W-:Y:S02]  /*d580*/  IADD3 R11, R11, c[0x0][0x160], RZ ;  /* 0x000058000b0b7a10 */ /* 0x000fe40007ffe0ff */
[----:B------:R-:W-:Y:S02]  /*d590*/  SEL R114, RZ, 0x1, P1 ;  /* 0x00000001ff727807 */ /* 0x000fe40000800000 */
[----:B------:R-:W-:-:S13]  /*d5a0*/  ISETP.GE.AND P1, PT, R11, c[0x0][0x164], PT ;  /* 0x000059000b007a0c */ /* 0x000fda0003f26270 */
[----:B------:R-:W-:Y:S01]  /*d5b0*/  @P1 CALL.REL.NOINC `(.L_x_43524) ;  /* 0x0000001000001944 */ /* 0x000fe20003c00000 */
[----:B------:R-:W-:Y:S05]  /*d5c0*/  BRA `(.L_x_43525) ;  /* 0xffff387000007947 */ /* 0x000fea000383ffff */
.L_x_43524:
[----:B------:R-:W-:Y:S05]  /*d5d0*/  EXIT ;  /* 0x000000000000794d */ /* 0x000fea0003800000 */
.L_x_43508:
[----:B------:R-:W-:Y:S01]  /*d5e0*/  IMAD.MOV.U32 R101, RZ, RZ, R92 ;  /* 0x000000ffff657224 */ /* 0x000fe200078e005c */
[----:B------:R-:W-:Y:S01]  /*d5f0*/  MOV R112, 0x1f ;  /* 0x0000001f00707802 */ /* 0x000fe20000000f00 */
[----:B------:R-:W-:Y:S01]  /*d600*/  IMAD.MOV.U32 R93, RZ, RZ, 0x1 ;  /* 0x00000001ff5d7424 */ /* 0x000fe200078e00ff */
[----:B------:R-:W-:Y:S01]  /*d610*/  MOV R94, 0xd640 ;  /* 0x0000d640005e7802 */ /* 0x000fe20000000f00 */
[----:B------:R-:W-:Y:S02]  /*d620*/  IMAD.MOV.U32 R95, RZ, RZ, -0x1 ;  /* 0xffffffffff5f7424 */ /* 0x000fe400078e00ff */
[----:B0----5:R-:W-:Y:S05]  /*d630*/  CALL.REL.NOINC `($__internal_154_$__cuda_sm70_shflsync_bfly_p) ;  /* 0x0000076000007944 */ /* 0x021fea0003c00000 */
[----:B-1----:R-:W-:Y:S05]  /*d640*/  BRA `(.L_x_43526) ;  /* 0xffffebd000007947 */ /* 0x002fea000383ffff */
.L_x_43509:
[----:B------:R-:W-:Y:S01]  /*d650*/  HFMA2.MMA R112, -RZ, RZ, 0, 1.847743988037109375e-06 ;  /* 0x0000001fff707435 */ /* 0x000fe200000001ff */
[----:B------:R-:W-:Y:S01]  /*d660*/  IMAD.MOV.U32 R101, RZ, RZ, R92 ;  /* 0x000000ffff657224 */ /* 0x000fe200078e005c */
[----:B------:R-:W-:Y:S01]  /*d670*/  MOV R94, 0xd6b0 ;  /* 0x0000d6b0005e7802 */ /* 0x000fe20000000f00 */
[----:B------:R-:W-:Y:S02]  /*d680*/  IMAD.MOV.U32 R93, RZ, RZ, 0x2 ;  /* 0x00000002ff5d7424 */ /* 0x000fe400078e00ff */
[----:B------:R-:W-:Y:S02]  /*d690*/  IMAD.MOV.U32 R95, RZ, RZ, -0x1 ;  /* 0xffffffffff5f7424 */ /* 0x000fe400078e00ff */
[----:B0----5:R-:W-:Y:S05]  /*d6a0*/  CALL.REL.NOINC `($__internal_154_$__cuda_sm70_shflsync_bfly_p) ;  /* 0x000006f000007944 */ /* 0x021fea0003c00000 */
[----:B-1----:R-:W-:Y:S01]  /*d6b0*/  FADD.FTZ R92, R92, R93 ;  /* 0x0000005d5c5c7221 */ /* 0x002fe20000010000 */
[----:B------:R-:W-:Y:S01]  /*d6c0*/  MOV R95, 0xffffffff ;  /* 0xffffffff005f7802 */ /* 0x000fe20000000f00 */
[----:B------:R-:W-:Y:S01]  /*d6d0*/  IMAD.MOV.U32 R93, RZ, RZ, 0x4 ;  /* 0x00000004ff5d7424 */ /* 0x000fe200078e00ff */
[----:B------:R-:W-:Y:S01]  /*d6e0*/  MOV R94, 0xd720 ;  /* 0x0000d720005e7802 */ /* 0x000fe20000000f00 */
[----:B------:R-:W-:-:S02]  /*d6f0*/  IMAD.MOV.U32 R112, RZ, RZ, 0x1f ;  /* 0x0000001fff707424 */ /* 0x000fc400078e00ff */
[----:B------:R-:W-:Y:S02]  /*d700*/  IMAD.MOV.U32 R101, RZ, RZ, R92 ;  /* 0x000000ffff657224 */ /* 0x000fe400078e005c */
[----:B------:R-:W-:Y:S05]  /*d710*/  CALL.REL.NOINC `($__internal_154_$__cuda_sm70_shflsync_bfly_p) ;  /* 0x0000068000007944 */ /* 0x000fea0003c00000 */
[----:B-1----:R-:W-:Y:S01]  /*d720*/  FADD.FTZ R92, R92, R93 ;  /* 0x0000005d5c5c7221 */ /* 0x002fe20000010000 */
[----:B------:R-:W-:Y:S01]  /*d730*/  MOV R95, 0xffffffff ;  /* 0xffffffff005f7802 */ /* 0x000fe20000000f00 */
[----:B------:R-:W-:Y:S01]  /*d740*/  IMAD.MOV.U32 R93, RZ, RZ, 0x8 ;  /* 0x00000008ff5d7424 */ /* 0x000fe200078e00ff */
[----:B------:R-:W-:Y:S01]  /*d750*/  MOV R94, 0xd790 ;  /* 0x0000d790005e7802 */ /* 0x000fe20000000f00 */
[----:B------:R-:W-:Y:S02]  /*d760*/  IMAD.MOV.U32 R112, RZ, RZ, 0x1f ;  /* 0x0000001fff707424 */ /* 0x000fe400078e00ff */
[----:B------:R-:W-:Y:S02]  /*d770*/  IMAD.MOV.U32 R101, RZ, RZ, R92 ;  /* 0x000000ffff657224 */ /* 0x000fe400078e005c */
[----:B------:R-:W-:Y:S05]  /*d780*/  CALL.REL.NOINC `($__internal_154_$__cuda_sm70_shflsync_bfly_p) ;  /* 0x0000061000007944 */ /* 0x000fea0003c00000 */
        /* <DEDUP_REMOVED lines=70> */
[----:B------:R-:W-:Y:S05]  /*dbf0*/  CALL.REL.NOINC `($__internal_154_$__cuda_sm70_shflsync_bfly_p) ;  /* 0x000001a000007944 */ /* 0x000fea0003c00000 */
[----:B-1----:R-:W-:Y:S01]  /*dc00*/  FADD.FTZ R101, R101, R93 ;  /* 0x0000005d65657221 */ /* 0x002fe20000010000 */
[----:B------:R-:W-:Y:S01]  /*dc10*/  MOV R94, 0xdc60 ;  /* 0x0000dc60005e7802 */ /* 0x000fe20000000f00 */
[----:B------:R-:W-:Y:S02]  /*dc20*/  IMAD.MOV.U32 R93, RZ, RZ, 0x2 ;  /* 0x00000002ff5d7424 */ /* 0x000fe400078e00ff */
[----:B------:R-:W-:Y:S02]  /*dc30*/  IMAD.MOV.U32 R112, RZ, RZ, 0x1f ;  /* 0x0000001fff707424 */ /* 0x000fe400078e00ff */
[----:B------:R-:W-:Y:S02]  /*dc40*/  IMAD.MOV.U32 R95, RZ, RZ, -0x1 ;  /* 0xffffffffff5f7424 */ /* 0x000fe400078e00ff */
[----:B------:R-:W-:Y:S05]  /*dc50*/  CALL.REL.NOINC `($__internal_154_$__cuda_sm70_shflsync_bfly_p) ;  /* 0x0000014000007944 */ /* 0x000fea0003c00000 */
[----:B-1----:R-:W-:Y:S01]  /*dc60*/  FADD.FTZ R101, R101, R93 ;  /* 0x0000005d65657221 */ /* 0x002fe20000010000 */
[----:B------:R-:W-:Y:S01]  /*dc70*/  HFMA2.MMA R93, -RZ, RZ, 0, 2.384185791015625e-07 ;  /* 0x00000004ff5d7435 */ /* 0x000fe200000001ff */
[----:B------:R-:W-:Y:S01]  /*dc80*/  IMAD.MOV.U32 R112, RZ, RZ, 0x1f ;  /* 0x0000001fff707424 */ /* 0x000fe200078e00ff */
[----:B------:R-:W-:Y:S01]  /*dc90*/  MOV R94, 0xdcc0 ;  /* 0x0000dcc0005e7802 */ /* 0x000fe20000000f00 */
[----:B------:R-:W-:-:S03]  /*dca0*/  IMAD.MOV.U32 R95, RZ, RZ, -0x1 ;  /* 0xffffffffff5f7424 */ /* 0x000fc600078e00ff */
[----:B------:R-:W-:Y:S05]  /*dcb0*/  CALL.REL.NOINC `($__internal_154_$__cuda_sm70_shflsync_bfly_p) ;  /* 0x000000e000007944 */ /* 0x000fea0003c00000 */
[----:B-1----:R-:W-:Y:S01]  /*dcc0*/  FADD.FTZ R101, R101, R93 ;  /* 0x0000005d65657221 */ /* 0x002fe20000010000 */
[----:B------:R-:W-:Y:S01]  /*dcd0*/  MOV R112, 0x1f ;  /* 0x0000001f00707802 */ /* 0x000fe20000000f00 */
[----:B------:R-:W-:Y:S01]  /*dce0*/  IMAD.MOV.U32 R93, RZ, RZ, 0x8 ;  /* 0x00000008ff5d7424 */ /* 0x000fe200078e00ff */
[----:B------:R-:W-:Y:S01]  /*dcf0*/  MOV R94, 0xdd20 ;  /* 0x0000dd20005e7802 */ /* 0x000fe20000000f00 */
[----:B------:R-:W-:-:S02]  /*dd00*/  IMAD.MOV.U32 R95, RZ, RZ, -0x1 ;  /* 0xffffffffff5f7424 */ /* 0x000fc400078e00ff */
[----:B------:R-:W-:Y:S05]  /*dd10*/  CALL.REL.NOINC `($__internal_154_$__cuda_sm70_shflsync_bfly_p) ;  /* 0x0000008000007944 */ /* 0x000fea0003c00000 */
[----:B-1----:R-:W-:Y:S01]  /*dd20*/  FADD.FTZ R101, R101, R93 ;  /* 0x0000005d65657221 */ /* 0x002fe20000010000 */
[----:B------:R-:W-:Y:S01]  /*dd30*/  MOV R95, 0xffffffff ;  /* 0xffffffff005f7802 */ /* 0x000fe20000000f00 */
[----:B------:R-:W-:Y:S01]  /*dd40*/  IMAD.MOV.U32 R93, RZ, RZ, 0x10 ;  /* 0x00000010ff5d7424 */ /* 0x000fe200078e00ff */
[----:B------:R-:W-:Y:S01]  /*dd50*/  MOV R94, 0xdd80 ;  /* 0x0000dd80005e7802 */ /* 0x000fe20000000f00 */
[----:B------:R-:W-:-:S02]  /*dd60*/  IMAD.MOV.U32 R112, RZ, RZ, 0x1f ;  /* 0x0000001fff707424 */ /* 0x000fc400078e00ff */
[----:B------:R-:W-:Y:S05]  /*dd70*/  CALL.REL.NOINC `($__internal_154_$__cuda_sm70_shflsync_bfly_p) ;  /* 0x0000002000007944 */ /* 0x000fea0003c00000 */
[----:B-1----:R-:W-:Y:S01]  /*dd80*/  IMAD.MOV.U32 R124, RZ, RZ, R93 ;  /* 0x000000ffff7c7224 */ /* 0x002fe200078e005d */
[----:B------:R-:W-:Y:S05]  /*dd90*/  BRA `(.L_x_43527) ;  /* 0xffffe95000007947 */ /* 0x000fea000383ffff */
        .weak           $__internal_154_$__cuda_sm70_shflsync_bfly_p
        .type           $__internal_154_$__cuda_sm70_shflsync_bfly_p,@function
        .size           $__internal_154_$__cuda_sm70_shflsync_bfly_p,(.L_x_44994 - $__internal_154_$__cuda_sm70_shflsync_bfly_p)
$__internal_154_$__cuda_sm70_shflsync_bfly_p:
[----:B------:R-:W-:Y:S04]  /*dda0*/  WARPSYNC R95 ;  /* 0x0000005f00007348 */ /* 0x000fe80003800000 */
[----:B------:R0:W1:Y:S02]  /*ddb0*/  SHFL.BFLY PT, R93, R101, R93, R112 ;  /* 0x0c00005d655d7389 */ /* 0x00006400000e0070 */
[----:B0-----:R-:W-:-:S04]  /*ddc0*/  IMAD.MOV.U32 R95, RZ, RZ, 0x0 ;  /* 0x00000000ff5f7424 */ /* 0x001fc800078e00ff */
[----:B------:R-:W-:Y:S05]  /*ddd0*/  RET.REL.NODEC R94 `(_ZN10layer_norm13ln_fwd_kernelINS_13Kernel_traitsIfffffjLj7168ELj1ELj1ELj8ELj16ENS_18Kernel_traits_baseILj7168EfffffjLj256EEEEELb1ELb0ELb1ELb0EEEvNS_9FwdParamsE) ;  /* 0xffff22205e007950 */ /* 0x000fea0003c3ffff */
.L_x_43528:
        /* <DEDUP_REMOVED lines=10> */
.L_x_44994:


//--------------------- .text._ZN10layer_norm13ln_fwd_kernelINS_13Kernel_traitsIfffffjLj7168ELj1ELj1ELj8ELj16ENS_18Kernel_traits_baseILj7168EfffffjLj256EEEEELb1ELb0ELb1ELb1EEEvNS_9FwdParamsE --------------------------
	.section	.text._ZN10layer_norm13ln_fwd_kernelINS_13Kernel_traitsIfffffjLj7168ELj1ELj1ELj8ELj16ENS_18Kernel_traits_baseILj7168EfffffjLj256EEEEELb1ELb0ELb1ELb1EEEvNS_9FwdParamsE,"ax",@progbits
	.sectioninfo	@"SHI_REGISTERS=128"
	.align	128
        .global         _ZN10layer_norm13ln_fwd_kernelINS_13Kernel_traitsIfffffjLj7168ELj1ELj1ELj8ELj16ENS_18Kernel_traits_baseILj7168EfffffjLj256EEEEELb1ELb0ELb1ELb1EEEvNS_9FwdParamsE
        .type           _ZN10layer_norm13ln_fwd_kernelINS_13Kernel_traitsIfffffjLj7168ELj1ELj1ELj8ELj16ENS_18Kernel_traits_baseILj7168EfffffjLj256EEEEELb1ELb0ELb1ELb1EEEvNS_9FwdParamsE,@function
        .size           _ZN10layer_norm13ln_fwd_kernelINS_13Kernel_traitsIfffffjLj7168ELj1ELj1ELj8ELj16ENS_18Kernel_traits_baseILj7168EfffffjLj256EEEEELb1ELb0ELb1ELb1EEEvNS_9FwdParamsE,(.L_x_44995 - _ZN10layer_norm13ln_fwd_kernelINS_13Kernel_traitsIfffffjLj7168ELj1ELj1ELj8ELj16ENS_18Kernel_traits_baseILj7168EfffffjLj256EEEEELb1ELb0ELb1ELb1EEEvNS_9FwdParamsE)
        .other          _ZN10layer_norm13ln_fwd_kernelINS_13Kernel_traitsIfffffjLj7168ELj1ELj1ELj8ELj16ENS_18Kernel_traits_baseILj7168EfffffjLj256EEEEELb1ELb0ELb1ELb1EEEvNS_9FwdParamsE,@"STO_CUDA_ENTRY STV_DEFAULT"
_ZN10layer_norm13ln_fwd_kernelINS_13Kernel_traitsIfffffjLj7168ELj1ELj1ELj8ELj16ENS_18Kernel_traits_baseILj7168EfffffjLj256EEEEELb1ELb0ELb1ELb1EEEvNS_9FwdParamsE:
.text._ZN10layer_norm13ln_fwd_kernelINS_13Kernel_traitsIfffffjLj7168ELj1ELj1ELj8ELj16ENS_18Kernel_traits_baseILj7168EfffffjLj256EEEEELb1ELb0ELb1ELb1EEEvNS_9FwdParamsE:
        /* <DEDUP_REMOVED lines=24> */
[----:B0-----:R-:W-:Y:S01]  /*0180*/  IMAD R107, R35, c[0x0][0x0], R0 ;  /* 0x00000000236b7a24 */ /* 0x001fe200078e0200 */
[----:B------:R-:W-:-:S02]  /*0190*/  LEA.HI R110, R0, R35, RZ, 0x18 ;  /* 0x00000023006e7211 */ /* 0x000fc400078fc0ff */
[----:B------:R-:W-:Y:S01]  /*01a0*/  CS2R R34, SRZ ;  /* 0x0000000000227805 */ /* 0x000fe2000001ff00 */
        /* <DEDUP_REMOVED lines=16> */
[----:B------:R-:W-:Y:S02]  /*02b0*/  UIADD3 UR10, UR5, -0x4498517b, URZ ;  /* 0xbb67ae85050a7890 */ /* 0x000fe4000fffe03f */
[----:B------:R-:W-:Y:S02]  /*02c0*/  UIADD3 UR12, UR5, 0x76cf5d0a, URZ ;  /* 0x76cf5d0a050c7890 */ /* 0x000fe4000fffe03f */
[----:B------:R-:W-:Y:S01]  /*02d0*/  IMAD.WIDE.U32 R10, R10, -0x326172a9, RZ ;  /* 0xcd9e8d570a0a7825 */ /* 0x000fe200078e00ff */
[----:B------:R-:W-:Y:S01]  /*02e0*/  UIADD3 UR14, UR5, 0x32370b8f, URZ ;  /* 0x32370b8f050e7890 */ /* 0x000fe2000fffe03f */
[----:B------:R-:W-:Y:S01]  /*02f0*/  LOP3.LUT R9, R3, UR10, R4, 0x96, !PT ;  /* 0x0000000a03097c12 */ /* 0x000fe2000f8e9604 */
[----:B------:R-:W-:-:S02]  /*0300*/  UIADD3 UR15, UR4, 0x78dde6e4, URZ ;  /* 0x78dde6e4040f7890 */ /* 0x000fc4000fffe03f */
[----:B------:R-:W-:Y:S01]  /*0310*/  LOP3.LUT R4, R11, UR9, R8, 0x96, !PT ;  /* 0x000000090b047c12 */ /* 0x000fe2000f8e9608 */
[----:B------:R-:W-:Y:S01]  /*0320*/  UIADD3 UR16, UR5, -0x126145ec, URZ ;  /* 0xed9eba1405107890 */ /* 0x000fe2000fffe03f */
        /* <DEDUP_REMOVED lines=33> */
[----:B------:R-:W-:-:S03]  /*0540*/  CS2R R8, SRZ ;  /* 0x0000000000087805 */ /* 0x000fc6000001ff00 */
[----:B------:R-:W-:Y:S01]  /*0550*/  IMAD.HI.U32 R3, R4, -0x2daee0ad, RZ ;  /* 0xd2511f5304037827 */ /* 0x000fe200078e00ff */
[----:B------:R-:W-:Y:S02]  /*0560*/  LOP3.LUT R5, R5, UR23, R10, 0x96, !PT ;  /* 0x0000001705057c12 */ /* 0x000fe4000f8e960a */
[----:B------:R-:W-:Y:S02]  /*0570*/  CS2R R10, SRZ ;  /* 0x00000000000a7805 */ /* 0x000fe4000001ff00 */
[----:B------:R-:W-:Y:S01]  /*0580*/  LOP3.LUT R66, R3, UR24, R2, 0x96, !PT ;  /* 0x0000001803427c12 */ /* 0x000fe2000f8e9602 */
[----:B------:R-:W-:-:S05]  /*0590*/  IMAD.SHL.U32 R2, R0, 0x10, RZ ;  /* 0x0000001000027824 */ /* 0x000fca00078e00ff */
        /* <DEDUP_REMOVED lines=24> */
[----:B------:R-:W-:Y:S01]  /*0720*/  IMAD.WIDE.U32 R4, R5, -0x2daee0ad, RZ ;  /* 0xd2511f5305047825 */ /* 0x000fe200078e00ff */
[----:B------:R-:W-:-:S03]  /*0730*/  ULDC.U8 UR8, c[0x0][0x1f0] ;  /* 0x00007c0000087ab9 */ /* 0x000fc60000000000 */
[----:B------:R-:W-:Y:S01]  /*0740*/  IMAD R7, R7, -0x326172a9, RZ ;  /* 0xcd9e8d5707077824 */ /* 0x000fe200078e02ff */
[----:B------:R-:W-:Y:S01]  /*0750*/  LOP3.LUT R3, R5, UR26, R3, 0x96, !PT ;  /* 0x0000001a05037c12 */ /* 0x000fe2000f8e9603 */
[----:B------:R-:W-:Y:S01]  /*0760*/  IMAD.HI.U32 R2, R66, -0x326172a9, RZ ;  /* 0xcd9e8d5742027827 */ /* 0x000fe200078e00ff */
[----:B------:R-:W-:-:S03]  /*0770*/  LOP3.LUT R5, R6, 0x3, RZ, 0xc0, !PT ;  /* 0x0000000306057812 */ /* 0x000fc600078ec0ff */
[----:B------:R-:W-:Y:S01]  /*0780*/  IMAD.MOV.U32 R100, RZ, RZ, 0x1 ;  /* 0x00000001ff647424 */ /* 0x000fe200078e00ff */
[----:B------:R-:W-:Y:S01]  /*0790*/  LOP3.LUT R2, R2, UR25, R7, 0x96, !PT ;  /* 0x0000001902027c12 */ /* 0x000fe2000f8e9607 */
[----:B------:R-:W-:Y:S02]  /*07a0*/  IMAD R6, R66, -0x326172a9, RZ ;  /* 0xcd9e8d5742067824 */ /* 0x000fe400078e02ff */
[----:B-1----:R-:W-:Y:S02]  /*07b0*/  IMAD.MOV.U32 R7, RZ, RZ, RZ ;  /* 0x000000ffff077224 */ /* 0x002fe400078e00ff */
.L_x_43800:
        /* <DEDUP_REMOVED lines=10> */
[----:B------:R-:W-:Y:S01]  /*0860*/  LEA.HI.SX32 R115, R75, R74, 0x1e ;  /* 0x0000004a4b737211 */ /* 0x000fe200078ff2ff */
[----:B------:R-:W-:-:S04]  /*0870*/  @P0 IMAD.MOV.U32 R78, RZ, RZ, 0x10 ;  /* 0x00000010ff4e0424 */ /* 0x000fc800078e00ff */
[----:B------:R-:W-:-:S05]  /*0880*/  @P0 IMAD.WIDE.U32 R78, R115, R78, c[0x0][0x180] ;  /* 0x00006000734e0625 */ /* 0x000fca00078e004e */
[----:B------:R-:W3:Y:S01]  /*0890*/  @P0 LDG.E.128 R64, [R78.64] ;  /* 0x000000064e400981 */ /* 0x000ee2000c1e1d00 */
[----:B--2---:R-:W-:-:S13]  /*08a0*/  ISETP.GE.AND P2, PT, R72, 0x1, PT ;  /* 0x000000014800780c */ /* 0x004fda0003f46270 */
[----:B------:R-:W-:Y:S02]  /*08b0*/  @P2 IADD3 R76, R72, -0x1, RZ ;  /* 0xffffffff484c2810 */ /* 0x000fe40007ffe0ff */
[----:B------:R-:W-:-:S03]  /*08c0*/  @P2 MOV R73, 0x10 ;  /* 0x0000001000492802 */ /* 0x000fc60000000f00 */
[----:B------:R-:W-:-:S05]  /*08d0*/  @P2 IMAD R76, R76, c[0x0][0x168], RZ ;  /* 0x00005a004c4c2a24 */ /* 0x000fca00078e02ff */
[----:B------:R-:W-:-:S04]  /*08e0*/  @P2 SHF.R.S32.HI R77, RZ, 0x1f, R76 ;  /* 0x0000001fff4d2819 */ /* 0x000fc8000001144c */
[----:B------:R-:W-:-:S04]  /*08f0*/  @P2 LEA.HI R77, R77, R76, RZ, 0x2 ;  /* 0x0000004c4d4d2211 */ /* 0x000fc800078f10ff */
[----:B------:R-:W-:Y:S01]  /*0900*/  @P2 LEA.HI.SX32 R112, R77, R74, 0x1e ;  /* 0x0000004a4d702211 */ /* 0x000fe200078ff2ff */
[----:B------:R-:W-:-:S04]  /*0910*/  IMAD.WIDE R74, R110, R109, c[0x0][0x1d8] ;  /* 0x000076006e4a7625 */ /* 0x000fc800078e026d */
[----:B------:R-:W-:Y:S01]  /*0920*/  @P2 IMAD.WIDE.U32 R76, R112, R73, c[0x0][0x170] ;  /* 0x00005c00704c2625 */ /* 0x000fe200078e0049 */
[----:B-----5:R0:W5:Y:S04]  /*0930*/  LDG.E R111, [R74.64] ;  /* 0x000000064a6f7981 */ /* 0x020168000c1e1900 */
        /* <DEDUP_REMOVED lines=21> */
.L_x_43532:
[----:B------:R-:W-:Y:S02]  /*0a90*/  IMAD.MOV.U32 R73, RZ, RZ, R6 ;  /* 0x000000ffff497224 */ /* 0x000fe400078e0006 */
.L_x_43533:
[----:B------:R-:W-:Y:S05]  /*0aa0*/  BSYNC B1 ;  /* 0x0000000000017941 */ /* 0x000fea0003800000 */
.L_x_43531:
        /* <DEDUP_REMOVED lines=16> */
.L_x_43537:
[----:B------:R-:W-:Y:S05]  /*0bb0*/  BSYNC B2 ;  /* 0x0000000000027941 */ /* 0x000fea0003800000 */
.L_x_43536:
        /* <DEDUP_REMOVED lines=43> */
.L_x_43535:
[----:B------:R-:W-:Y:S05]  /*0e70*/  BSYNC B1 ;  /* 0x0000000000017941 */ /* 0x000fea0003800000 */
.L_x_43534:
        /* <DEDUP_REMOVED lines=9> */
.L_x_43530:
[----:B0-----:R-:W-:Y:S05]  /*0f10*/  BSYNC B0 ;  /* 0x0000000000007941 */ /* 0x001fea0003800000 */
.L_x_43529:
        /* <DEDUP_REMOVED lines=18> */
.L_x_43541:
[----:B------:R-:W-:Y:S02]  /*1040*/  IMAD.MOV.U32 R5, RZ, RZ, R6 ;  /* 0x000000ffff057224 */ /* 0x000fe400078e0006 */
.L_x_43542:
[----:B------:R-:W-:Y:S05]  /*1050*/  BSYNC B1 ;  /* 0x0000000000017941 */ /* 0x000fea0003800000 */
.L_x_43540:
        /* <DEDUP_REMOVED lines=16> */
.L_x_43546:
[----:B------:R-:W-:Y:S05]  /*1160*/  BSYNC B2 ;  /* 0x0000000000027941 */ /* 0x000fea0003800000 */
.L_x_43545:
        /* <DEDUP_REMOVED lines=44> */
.L_x_43544:
[----:B------:R-:W-:Y:S05]  /*1430*/  BSYNC B1 ;  /* 0x0000000000017941 */ /* 0x000fea0003800000 */
.L_x_43543:
        /* <DEDUP_REMOVED lines=9> */
.L_x_43539:
[----:B------:R-:W-:Y:S05]  /*14d0*/  BSYNC B0 ;  /* 0x0000000000007941 */ /* 0x000fea0003800000 */
.L_x_43538:
        /* <DEDUP_REMOVED lines=18> */
.L_x_43550:
[----:B------:R-:W-:Y:S02]  /*1600*/  IMAD.MOV.U32 R5, RZ, RZ, R6 ;  /* 0x000000ffff057224 */ /* 0x000fe400078e0006 */
.L_x_43551:
[----:B------:R-:W-:Y:S05]  /*1610*/  BSYNC B1 ;  /* 0x0000000000017941 */ /* 0x000fea0003800000 */
.L_x_43549:
        /* <DEDUP_REMOVED lines=16> */
.L_x_43555:
[----:B------:R-:W-:Y:S05]  /*1720*/  BSYNC B2 ;  /* 0x0000000000027941 */ /* 0x000fea0003800000 */
.L_x_43554:
        /* <DEDUP_REMOVED lines=44> */
.L_x_43553:
[----:B------:R-:W-:Y:S05]  /*19f0*/  BSYNC B1 ;  /* 0x0000000000017941 */ /* 0x000fea0003800000 */
.L_x_43552:
        /* <DEDUP_REMOVED lines=9> */
.L_x_43548:
[----:B------:R-:W-:Y:S05]  /*1a90*/  BSYNC B0 ;  /* 0x0000000000007941 */ /* 0x000fea0003800000 */
.L_x_43547:
        /* <DEDUP_REMOVED lines=18> */
.L_x_43559:
[----:B------:R-:W-:Y:S02]  /*1bc0*/  IMAD.MOV.U32 R5, RZ, RZ, R6 ;  /* 0x000000ffff057224 */ /* 0x000fe400078e0006 */
.L_x_43560:
[----:B------:R-:W-:Y:S05]  /*1bd0*/  BSYNC B1 ;  /* 0x0000000000017941 */ /* 0x000fea0003800000 */
.L_x_43558:
        /* <DEDUP_REMOVED lines=16> */
.L_x_43564:
[----:B------:R-:W-:Y:S05]  /*1ce0*/  BSYNC B2 ;  /* 0x0000000000027941 */ /* 0x000fea0003800000 */
.L_x_43563:
        /* <DEDUP_REMOVED lines=44> */
.L_x_43562:
[----:B------:R-:W-:Y:S05]  /*1fb0*/  BSYNC B1 ;  /* 0x0000000000017941 */ /* 0x000fea0003800000 */
.L_x_43561:
        /* <DEDUP_REMOVED lines=9> */
.L_x_43557:
[----:B------:R-:W-:Y:S05]  /*2050*/  BSYNC B0 ;  /* 0x0000000000007941 */ /* 0x000fea0003800000 */
.L_x_43556:
[----:B------:R-:W-:Y:S01]  /*2060*/  HFMA2.MMA R108, -RZ, RZ, 0, 9.5367431640625e-07 ;  /* 0x00000010ff6c7435 */ /* 0x000fe200000001ff */
[----:B------:R-:W-:Y:S01]  /*2070*/  IADD3 R81, R115, 0x100, RZ ;  /* 0x0000010073517810 */ /* 0x000fe20007ffe0ff */
[----:B------:R-:W-:Y:S01]  /*2080*/  BSSY B0, `(.L_x_43565) ;  /* 0x0000010000007945 */ /* 0x000fe20003800000 */
[----:B------:R-:W-:-:S07]  /*2090*/  IADD3 R5, R112, 0x100, RZ ;  /* 0x0000010070057810 */ /* 0x000fce0007ffe0ff */
[----:B------:R-:W-:-:S04]  /*20a0*/  IMAD.WIDE.U32 R76, R115, R108, c[0x0][0x188] ;  /* 0x00006200734c7625 */ /* 0x000fc800078e006c */
[----:B------:R-:W-:Y:S01]  /*20b0*/  @P0 IMAD.WIDE.U32 R78, R81, R108, c[0x0][0x180] ;  /* 0x00006000514e0625 */ /* 0x000fe200078e006c */
        /* <DEDUP_REMOVED lines=12> */
.L_x_43566:
[----:B------:R-:W-:Y:S05]  /*2180*/  BSYNC B0 ;  /* 0x0000000000007941 */ /* 0x000fea0003800000 */
.L_x_43565:
        /* <DEDUP_REMOVED lines=21> */
.L_x_43570:
[----:B------:R-:W-:Y:S02]  /*22e0*/  MOV R77, R6 ;  /* 0x00000006004d7202 */ /* 0x000fe40000000f00 */
.L_x_43571:
[----:B------:R-:W-:Y:S05]  /*22f0*/  BSYNC B1 ;  /* 0x0000000000017941 */ /* 0x000fea0003800000 */
.L_x_43569:
        /* <DEDUP_REMOVED lines=16> */
.L_x_43575:
[----:B------:R-:W-:Y:S05]  /*2400*/  BSYNC B2 ;  /* 0x0000000000027941 */ /* 0x000fea0003800000 */
.L_x_43574:
        /* <DEDUP_REMOVED lines=44> */
.L_x_43573:
[----:B------:R-:W-:Y:S05]  /*26d0*/  BSYNC B1 ;  /* 0x0000000000017941 */ /* 0x000fea0003800000 */
.L_x_43572:
        /* <DEDUP_REMOVED lines=9> */
.L_x_43568:
[----:B0-----:R-:W-:Y:S05]  /*2770*/  BSYNC B0 ;  /* 0x0000000000007941 */ /* 0x001fea0003800000 */
.L_x_43567:
        /* <DEDUP_REMOVED lines=18> */
.L_x_43579:
[----:B------:R-:W-:Y:S02]  /*28a0*/  MOV R78, R6 ;  /* 0x00000006004e7202 */ /* 0x000fe40000000f00 */
.L_x_43580:
[----:B------:R-:W-:Y:S05]  /*28b0*/  BSYNC B1 ;  /* 0x0000000000017941 */ /* 0x000fea0003800000 */
.L_x_43578:
        /* <DEDUP_REMOVED lines=16> */
.L_x_43584:
[----:B------:R-:W-:Y:S05]  /*29c0*/  BSYNC B2 ;  /* 0x0000000000027941 */ /* 0x000fea0003800000 */
.L_x_43583:
        /* <DEDUP_REMOVED lines=44> */
.L_x_43582:
[----:B------:R-:W-:Y:S05]  /*2c90*/  BSYNC B1 ;  /* 0x0000000000017941 */ /* 0x000fea0003800000 */
.L_x_43581:
        /* <DEDUP_REMOVED lines=9> */
.L_x_43577:
[----:B------:R-:W-:Y:S05]  /*2d30*/  BSYNC B0 ;  /* 0x0000000000007941 */ /* 0x000fea0003800000 */
.L_x_43576:
        /* <DEDUP_REMOVED lines=18> */
.L_x_43588:
[----:B------:R-:W-:Y:S02]  /*2e60*/  MOV R79, R6 ;  /* 0x00000006004f7202 */ /* 0x000fe40000000f00 */
.L_x_43589:
[----:B------:R-:W-:Y:S05]  /*2e70*/  BSYNC B1 ;  /* 0x0000000000017941 */ /* 0x000fea0003800000 */
.L_x_43587:
        /* <DEDUP_REMOVED lines=16> */
.L_x_43593:
[----:B------:R-:W-:Y:S05]  /*2f80*/  BSYNC B2 ;  /* 0x0000000000027941 */ /* 0x000fea0003800000 */
.L_x_43592:
        /* <DEDUP_REMOVED lines=44> */
.L_x_43591:
[----:B------:R-:W-:Y:S05]  /*3250*/  BSYNC B1 ;  /* 0x0000000000017941 */ /* 0x000fea0003800000 */
.L_x_43590:
        /* <DEDUP_REMOVED lines=9> */
.L_x_43586:
[----:B------:R-:W-:Y:S05]  /*32f0*/  BSYNC B0 ;  /* 0x0000000000007941 */ /* 0x000fea0003800000 */
.L_x_43585:
        /* <DEDUP_REMOVED lines=18> */
.L_x_43597:
[----:B------:R-:W-:Y:S02]  /*3420*/  MOV R80, R6 ;  /* 0x0000000600507202 */ /* 0x000fe40000000f00 */
.L_x_43598:
[----:B------:R-:W-:Y:S05]  /*3430*/  BSYNC B1 ;  /* 0x0000000000017941 */ /* 0x000fea0003800000 */
.L_x_43596:
        /* <DEDUP_REMOVED lines=16> */
.L_x_43602:
[----:B------:R-:W-:Y:S05]  /*3540*/  BSYNC B2 ;  /* 0x0000000000027941 */ /* 0x000fea0003800000 */
.L_x_43601:
        /* <DEDUP_REMOVED lines=44> */
.L_x_43600:
[----:B------:R-:W-:Y:S05]  /*3810*/  BSYNC B1 ;  /* 0x0000000000017941 */ /* 0x000fea0003800000 */
.L_x_43599:
        /* <DEDUP_REMOVED lines=9> */
.L_x_43595:
[----:B------:R-:W-:Y:S05]  /*38b0*/  BSYNC B0 ;  /* 0x0000000000007941 */ /* 0x000fea0003800000 */
.L_x_43594:
        /* <DEDUP_REMOVED lines=17> */
.L_x_43604:
[----:B------:R-:W-:Y:S05]  /*39d0*/  BSYNC B0 ;  /* 0x0000000000007941 */ /* 0x000fea0003800000 */
.L_x_43603:
        /* <DEDUP_REMOVED lines=21> */
.L_x_43608:
[----:B------:R-:W-:Y:S02]  /*3b30*/  IMAD.MOV.U32 R5, RZ, RZ, R6 ;  /* 0x000000ffff057224 */ /* 0x000fe400078e0006 */
.L_x_43609:
[----:B------:R-:W-:Y:S05]  /*3b40*/  BSYNC B1 ;  /* 0x0000000000017941 */ /* 0x000fea0003800000 */
.L_x_43607:
        /* <DEDUP_REMOVED lines=16> */
.L_x_43613:
[----:B------:R-:W-:Y:S05]  /*3c50*/  BSYNC B2 ;  /* 0x0000000000027941 */ /* 0x000fea0003800000 */
.L_x_43612:
        /* <DEDUP_REMOVED lines=44> */
.L_x_43611:
[----:B------:R-:W-:Y:S05]  /*3f20*/  BSYNC B1 ;  /* 0x0000000000017941 */ /* 0x000fea0003800000 */
.L_x_43610:
        /* <DEDUP_REMOVED lines=9> */
.L_x_43606:
[----:B0-----:R-:W-:Y:S05]  /*3fc0*/  BSYNC B0 ;  /* 0x0000000000007941 */ /* 0x001fea0003800000 */
.L_x_43605:
        /* <DEDUP_REMOVED lines=18> */
.L_x_43617:
[----:B------:R-:W-:Y:S02]  /*40f0*/  IMAD.MOV.U32 R5, RZ, RZ, R6 ;  /* 0x000000ffff057224 */ /* 0x000fe400078e0006 */
.L_x_43618:
[----:B------:R-:W-:Y:S05]  /*4100*/  BSYNC B1 ;  /* 0x0000000000017941 */ /* 0x000fea0003800000 */
.L_x_43616:
        /* <DEDUP_REMOVED lines=16> */
.L_x_43622:
[----:B------:R-:W-:Y:S05]  /*4210*/  BSYNC B2 ;  /* 0x0000000000027941 */ /* 0x000fea0003800000 */
.L_x_43621:
        /* <DEDUP_REMOVED lines=44> */
.L_x_43620:
[----:B------:R-:W-:Y:S05]  /*44e0*/  BSYNC B1 ;  /* 0x0000000000017941 */ /* 0x000fea0003800000 */
.L_x_43619:
        /* <DEDUP_REMOVED lines=9> */
.L_x_43615:
[----:B------:R-:W-:Y:S05]  /*4580*/  BSYNC B0 ;  /* 0x0000000000007941 */ /* 0x000fea0003800000 */
.L_x_43614:
        /* <DEDUP_REMOVED lines=18> */
.L_x_43626:
[----:B------:R-:W-:Y:S02]  /*46b0*/  IMAD.MOV.U32 R5, RZ, RZ, R6 ;  /* 0x000000ffff057224 */ /* 0x000fe400078e0006 */
.L_x_43627:
[----:B------:R-:W-:Y:S05]  /*46c0*/  BSYNC B1 ;  /* 0x0000000000017941 */ /* 0x000fea0003800000 */
.L_x_43625:
        /* <DEDUP_REMOVED lines=16> */
.L_x_43631:
[----:B------:R-:W-:Y:S05]  /*47d0*/  BSYNC B2 ;  /* 0x0000000000027941 */ /* 0x000fea0003800000 */
.L_x_43630:
        /* <DEDUP_REMOVED lines=44> */
.L_x_43629:
[----:B------:R-:W-:Y:S05]  /*4aa0*/  BSYNC B1 ;  /* 0x0000000000017941 */ /* 0x000fea0003800000 */
.L_x_43628:
        /* <DEDUP_REMOVED lines=9> */
.L_x_43624:
[----:B------:R-:W-:Y:S05]  /*4b40*/  BSYNC B0 ;  /* 0x0000000000007941 */ /* 0x000fea0003800000 */
.L_x_43623:
        /* <DEDUP_REMOVED lines=18> */
.L_x_43635:
[----:B------:R-:W-:Y:S02]  /*4c70*/  IMAD.MOV.U32 R89, RZ, RZ, R6 ;  /* 0x000000ffff597224 */ /* 0x000fe400078e0006 */
.L_x_43636:
[----:B------:R-:W-:Y:S05]  /*4c80*/  BSYNC B1 ;  /* 0x0000000000017941 */ /* 0x000fea0003800000 */
.L_x_43634:
        /* <DEDUP_REMOVED lines=16> */
.L_x_43640:
[----:B------:R-:W-:Y:S05]  /*4d90*/  BSYNC B2 ;  /* 0x0000000000027941 */ /* 0x000fea0003800000 */
.L_x_43639:
        /* <DEDUP_REMOVED lines=44> */
.L_x_43638:
[----:B------:R-:W-:Y:S05]  /*5060*/  BSYNC B1 ;  /* 0x0000000000017941 */ /* 0x000fea0003800000 */
.L_x_43637:
        /* <DEDUP_REMOVED lines=9> */
.L_x_43633:
[----:B------:R-:W-:Y:S05]  /*5100*/  BSYNC B0 ;  /* 0x0000000000007941 */ /* 0x000fea0003800000 */
.L_x_43632:
        /* <DEDUP_REMOVED lines=17> */
.L_x_43642:
[----:B------:R-:W-:Y:S05]  /*5220*/  BSYNC B0 ;  /* 0x0000000000007941 */ /* 0x000fea0003800000 */
.L_x_43641:
        /* <DEDUP_REMOVED lines=21> */
.L_x_43646:
[----:B------:R-:W-:Y:S02]  /*5380*/  IMAD.MOV.U32 R88, RZ, RZ, R6 ;  /* 0x000000ffff587224 */ /* 0x000fe400078e0006 */
.L_x_43647:
[----:B------:R-:W-:Y:S05]  /*5390*/  BSYNC B1 ;  /* 0x0000000000017941 */ /* 0x000fea0003800000 */
.L_x_43645:
        /* <DEDUP_REMOVED lines=16> */
.L_x_43651:
[----:B------:R-:W-:Y:S05]  /*54a0*/  BSYNC B2 ;  /* 0x0000000000027941 */ /* 0x000fea0003800000 */
.L_x_43650:
        /* <DEDUP_REMOVED lines=44> */
.L_x_43649:
[----:B------:R-:W-:Y:S05]  /*5770*/  BSYNC B1 ;  /* 0x0000000000017941 */ /* 0x000fea0003800000 */
.L_x_43648:
        /* <DEDUP_REMOVED lines=9> */
.L_x_43644:
[----:B0-----:R-:W-:Y:S05]  /*5810*/  BSYNC B0 ;  /* 0x0000000000007941 */ /* 0x001fea0003800000 */
.L_x_43643:
        /* <DEDUP_REMOVED lines=18> */
.L_x_43655:
[----:B------:R-:W-:Y:S02]  /*5940*/  IMAD.MOV.U32 R88, RZ, RZ, R6 ;  /* 0x000000ffff587224 */ /* 0x000fe400078e0006 */
.L_x_43656:
[----:B------:R-:W-:Y:S05]  /*5950*/  BSYNC B1 ;  /* 0x0000000000017941 */ /* 0x000fea0003800000 */
.L_x_43654:
        /* <DEDUP_REMOVED lines=16> */
.L_x_43660:
[----:B------:R-:W-:Y:S05]  /*5a60*/  BSYNC B2 ;  /* 0x0000000000027941 */ /* 0x000fea0003800000 */
.L_x_43659:
        /* <DEDUP_REMOVED lines=44> */
.L_x_43658:
[----:B------:R-:W-:Y:S05]  /*5d30*/  BSYNC B1 ;  /* 0x0000000000017941 */ /* 0x000fea0003800000 */
.L_x_43657:
        /* <DEDUP_REMOVED lines=9> */
.L_x_43653:
[----:B------:R-:W-:Y:S05]  /*5dd0*/  BSYNC B0 ;  /* 0x0000000000007941 */ /* 0x000fea0003800000 */
.L_x_43652:
        /* <DEDUP_REMOVED lines=18> */
.L_x_43664:
[----:B------:R-:W-:Y:S02]  /*5f00*/  IMAD.MOV.U32 R88, RZ, RZ, R6 ;  /* 0x000000ffff587224 */ /* 0x000fe400078e0006 */
.L_x_43665:
[----:B------:R-:W-:Y:S05]  /*5f10*/  BSYNC B1 ;  /* 0x0000000000017941 */ /* 0x000fea0003800000 */
.L_x_43663:
        /* <DEDUP_REMOVED lines=16> */
.L_x_43669:
[----:B------:R-:W-:Y:S05]  /*6020*/  BSYNC B2 ;  /* 0x0000000000027941 */ /* 0x000fea0003800000 */
.L_x_43668:
        /* <DEDUP_REMOVED lines=44> */
.L_x_43667:
[----:B------:R-:W-:Y:S05]  /*62f0*/  BSYNC B1 ;  /* 0x0000000000017941 */ /* 0x000fea0003800000 */
.L_x_43666:
        /* <DEDUP_REMOVED lines=9> */
.L_x_43662:
[----:B------:R-:W-:Y:S05]  /*6390*/  BSYNC B0 ;  /* 0x0000000000007941 */ /* 0x000fea0003800000 */
.L_x_43661:
        /* <DEDUP_REMOVED lines=18> */
.L_x_43673:
[----:B------:R-:W-:Y:S02]  /*64c0*/  IMAD.MOV.U32 R88, RZ, RZ, R6 ;  /* 0x000000ffff587224 */ /* 0x000fe400078e0006 */
.L_x_43674:
[----:B------:R-:W-:Y:S05]  /*64d0*/  BSYNC B1 ;  /* 0x0000000000017941 */ /* 0x000fea0003800000 */
.L_x_43672:
        /* <DEDUP_REMOVED lines=16> */
.L_x_43678:
[----:B------:R-:W-:Y:S05]  /*65e0*/  BSYNC B2 ;  /* 0x0000000000027941 */ /* 0x000fea0003800000 */
.L_x_43677:
        /* <DEDUP_REMOVED lines=44> */
.L_x_43676:
[----:B------:R-:W-:Y:S05]  /*68b0*/  BSYNC B1 ;  /* 0x0000000000017941 */ /* 0x000fea0003800000 */
.L_x_43675:
        /* <DEDUP_REMOVED lines=9> */
.L_x_43671:
[----:B------:R-:W-:Y:S05]  /*6950*/  BSYNC B0 ;  /* 0x0000000000007941 */ /* 0x000fea0003800000 */
.L_x_43670:
        /* <DEDUP_REMOVED lines=17> */
.L_x_43680:
[----:B------:R-:W-:Y:S05]  /*6a70*/  BSYNC B0 ;  /* 0x0000000000007941 */ /* 0x000fea0003800000 */
.L_x_43679:
        /* <DEDUP_REMOVED lines=21> */
.L_x_43684:
[----:B------:R-:W-:Y:S02]  /*6bd0*/  MOV R92, R6 ;  /* 0x00000006005c7202 */ /* 0x000fe40000000f00 */
.L_x_43685:
[----:B------:R-:W-:Y:S05]  /*6be0*/  BSYNC B1 ;  /* 0x0000000000017941 */ /* 0x000fea0003800000 */
.L_x_43683:
        /* <DEDUP_REMOVED lines=16> */
.L_x_43689:
[----:B------:R-:W-:Y:S05]  /*6cf0*/  BSYNC B2 ;  /* 0x0000000000027941 */ /* 0x000fea0003800000 */
.L_x_43688:
        /* <DEDUP_REMOVED lines=43> */
.L_x_43687:
[----:B------:R-:W-:Y:S05]  /*6fb0*/  BSYNC B1 ;  /* 0x0000000000017941 */ /* 0x000fea0003800000 */
.L_x_43686:
        /* <DEDUP_REMOVED lines=9> */
.L_x_43682:
[----:B0-----:R-:W-:Y:S05]  /*7050*/  BSYNC B0 ;  /* 0x0000000000007941 */ /* 0x001fea0003800000 */
.L_x_43681:
        /* <DEDUP_REMOVED lines=18> */
.L_x_43693:
[----:B------:R-:W-:Y:S02]  /*7180*/  IMAD.MOV.U32 R94, RZ, RZ, R6 ;  /* 0x000000ffff5e7224 */ /* 0x000fe400078e0006 */
.L_x_43694:
[----:B------:R-:W-:Y:S05]  /*7190*/  BSYNC B1 ;  /* 0x0000000000017941 */ /* 0x000fea0003800000 */
.L_x_43692:
        /* <DEDUP_REMOVED lines=16> */
.L_x_43698:
[----:B------:R-:W-:Y:S05]  /*72a0*/  BSYNC B2 ;  /* 0x0000000000027941 */ /* 0x000fea0003800000 */
.L_x_43697:
        /* <DEDUP_REMOVED lines=43> */
.L_x_43696:
[----:B------:R-:W-:Y:S05]  /*7560*/  BSYNC B1 ;  /* 0x0000000000017941 */ /* 0x000fea0003800000 */
.L_x_43695:
        /* <DEDUP_REMOVED lines=9> */
.L_x_43691:
[----:B------:R-:W-:Y:S05]  /*7600*/  BSYNC B0 ;  /* 0x0000000000007941 */ /* 0x000fea0003800000 */
.L_x_43690:
        /* <DEDUP_REMOVED lines=18> */
.L_x_43702:
[----:B------:R-:W-:Y:S02]  /*7730*/  IMAD.MOV.U32 R94, RZ, RZ, R6 ;  /* 0x000000ffff5e7224 */ /* 0x000fe400078e0006 */
.L_x_43703:
[----:B------:R-:W-:Y:S05]  /*7740*/  BSYNC B1 ;  /* 0x0000000000017941 */ /* 0x000fea0003800000 */
.L_x_43701:
        /* <DEDUP_REMOVED lines=16> */
.L_x_43707:
[----:B------:R-:W-:Y:S05]  /*7850*/  BSYNC B2 ;  /* 0x0000000000027941 */ /* 0x000fea0003800000 */
.L_x_43706:
        /* <DEDUP_REMOVED lines=43> */
.L_x_43705:
[----:B------:R-:W-:Y:S05]  /*7b10*/  BSYNC B1 ;  /* 0x0000000000017941 */ /* 0x000fea0003800000 */
.L_x_43704:
        /* <DEDUP_REMOVED lines=9> */
.L_x_43700:
[----:B------:R-:W-:Y:S05]  /*7bb0*/  BSYNC B0 ;  /* 0x0000000000007941 */ /* 0x000fea0003800000 */
.L_x_43699:
        /* <DEDUP_REMOVED lines=18> */
.L_x_43711:
[----:B------:R-:W-:Y:S02]  /*7ce0*/  MOV R98, R6 ;  /* 0x0000000600627202 */ /* 0x000fe40000000f00 */
.L_x_43712:
[----:B------:R-:W-:Y:S05]  /*7cf0*/  BSYNC B1 ;  /* 0x0000000000017941 */ /* 0x000fea0003800000 */
.L_x_43710:
        /* <DEDUP_REMOVED lines=16> */
.L_x_43716:
[----:B------:R-:W-:Y:S05]  /*7e00*/  BSYNC B2 ;  /* 0x0000000000027941 */ /* 0x000fea0003800000 */
.L_x_43715:
        /* <DEDUP_REMOVED lines=43> */
.L_x_43714:
[----:B------:R-:W-:Y:S05]  /*80c0*/  BSYNC B1 ;  /* 0x0000000000017941 */ /* 0x000fea0003800000 */
.L_x_43713:
        /* <DEDUP_REMOVED lines=9> */
.L_x_43709:
[----:B------:R-:W-:Y:S05]  /*8160*/  BSYNC B0 ;  /* 0x0000000000007941 */ /* 0x000fea0003800000 */
.L_x_43708:
        /* <DEDUP_REMOVED lines=17> */
.L_x_43718:
[----:B------:R-:W-:Y:S05]  /*8280*/  BSYNC B0 ;  /* 0x0000000000007941 */ /* 0x000fea0003800000 */
.L_x_43717:
        /* <DEDUP_REMOVED lines=21> */
.L_x_43722:
[----:B------:R-:W-:Y:S02]  /*83e0*/  MOV R96, R6 ;  /* 0x0000000600607202 */ /* 0x000fe40000000f00 */
.L_x_43723:
[----:B------:R-:W-:Y:S05]  /*83f0*/  BSYNC B1 ;  /* 0x0000000000017941 */ /* 0x000fea0003800000 */
.L_x_43721:
        /* <DEDUP_REMOVED lines=16> */
.L_x_43727:
[----:B------:R-:W-:Y:S05]  /*8500*/  BSYNC B2 ;  /* 0x0000000000027941 */ /* 0x000fea0003800000 */
.L_x_43726:
        /* <DEDUP_REMOVED lines=43> */
.L_x_43725:
[----:B------:R-:W-:Y:S05]  /*87c0*/  BSYNC B1 ;  /* 0x0000000000017941 */ /* 0x000fea0003800000 */
.L_x_43724:
        /* <DEDUP_REMOVED lines=9> */
.L_x_43720:
[----:B0-----:R-:W-:Y:S05]  /*8860*/  BSYNC B0 ;  /* 0x0000000000007941 */ /* 0x001fea0003800000 */
.L_x_43719:
        /* <DEDUP_REMOVED lines=18> */
.L_x_43731:
[----:B------:R-:W-:Y:S02]  /*8990*/  IMAD.MOV.U32 R98, RZ, RZ, R6 ;  /* 0x000000ffff627224 */ /* 0x000fe400078e0006 */
.L_x_43732:
[----:B------:R-:W-:Y:S05]  /*89a0*/  BSYNC B1 ;  /* 0x0000000000017941 */ /* 0x000fea0003800000 */
.L_x_43730:
        /* <DEDUP_REMOVED lines=16> */
.L_x_43736:
[----:B------:R-:W-:Y:S05]  /*8ab0*/  BSYNC B2 ;  /* 0x0000000000027941 */ /* 0x000fea0003800000 */
.L_x_43735:
        /* <DEDUP_REMOVED lines=43> */
.L_x_43734:
[----:B------:R-:W-:Y:S05]  /*8d70*/  BSYNC B1 ;  /* 0x0000000000017941 */ /* 0x000fea0003800000 */
.L_x_43733:
        /* <DEDUP_REMOVED lines=9> */
.L_x_43729:
[----:B------:R-:W-:Y:S05]  /*8e10*/  BSYNC B0 ;  /* 0x0000000000007941 */ /* 0x000fea0003800000 */
.L_x_43728:
        /* <DEDUP_REMOVED lines=18> */
.L_x_43740:
[----:B------:R-:W-:Y:S02]  /*8f40*/  IMAD.MOV.U32 R98, RZ, RZ, R6 ;  /* 0x000000ffff627224 */ /* 0x000fe400078e0006 */
.L_x_43741:
[----:B------:R-:W-:Y:S05]  /*8f50*/  BSYNC B1 ;  /* 0x0000000000017941 */ /* 0x000fea0003800000 */
.L_x_43739:
        /* <DEDUP_REMOVED lines=16> */
.L_x_43745:
[----:B------:R-:W-:Y:S05]  /*9060*/  BSYNC B2 ;  /* 0x0000000000027941 */ /* 0x000fea0003800000 */
.L_x_43744:
        /* <DEDUP_REMOVED lines=43> */
.L_x_43743:
[----:B------:R-:W-:Y:S05]  /*9320*/  BSYNC B1 ;  /* 0x0000000000017941 */ /* 0x000fea0003800000 */
.L_x_43742:
        /* <DEDUP_REMOVED lines=9> */
.L_x_43738:
[----:B------:R-:W-:Y:S05]  /*93c0*/  BSYNC B0 ;  /* 0x0000000000007941 */ /* 0x000fea0003800000 */
.L_x_43737:
        /* <DEDUP_REMOVED lines=18> */
.L_x_43749:
[----:B------:R-:W-:Y:S02]  /*94f0*/  MOV R116, R6 ;  /* 0x0000000600747202 */ /* 0x000fe40000000f00 */
.L_x_43750:
[----:B------:R-:W-:Y:S05]  /*9500*/  BSYNC B1 ;  /* 0x0000000000017941 */ /* 0x000fea0003800000 */
.L_x_43748:
        /* <DEDUP_REMOVED lines=16> */
.L_x_43754:
[----:B------:R-:W-:Y:S05]  /*9610*/  BSYNC B2 ;  /* 0x0000000000027941 */ /* 0x000fea0003800000 */
.L_x_43753:
        /* <DEDUP_REMOVED lines=43> */
.L_x_43752:
[----:B------:R-:W-:Y:S05]  /*98d0*/  BSYNC B1 ;  /* 0x0000000000017941 */ /* 0x000fea0003800000 */
.L_x_43751:
        /* <DEDUP_REMOVED lines=9> */
.L_x_43747:
[----:B------:R-:W-:Y:S05]  /*9970*/  BSYNC B0 ;  /* 0x0000000000007941 */ /* 0x000fea0003800000 */
.L_x_43746:
[-C--:B------:R-:W-:Y:S01]  /*9980*/  IMAD.WIDE.U32 R96, R117, R108.reuse, c[0x0][0x188] ;  /* 0x0000620075607625 */ /* 0x080fe200078e006c */
[----:B------:R-:W-:Y:S01]  /*9990*/  IADD3 R117, R115, 0x600, RZ ;  /* 0x0000060073757810 */ /* 0x000fe20007ffe0ff */
[----:B------:R-:W-:Y:S01]  /*99a0*/  BSSY B0, `(.L_x_43755) ;  /* 0x000000f000007945 */ /* 0x000fe20003800000 */
[----:B------:R-:W-:Y:S02]  /*99b0*/  IADD3 R112, R112, 0x600, RZ ;  /* 0x0000060070707810 */ /* 0x000fe40007ffe0ff */
[----:B------:R0:W-:Y:S01]  /*99c0*/  STG.E.128 [R96.64], R92 ;  /* 0x0000005c60007986 */ /* 0x0001e2000c101d06 */
[----:B------:R-:W-:Y:S01]  /*99d0*/  @P0 IMAD.WIDE.U32 R98, R117, R108, c[0x0][0x180] ;  /* 0x0000600075620625 */ /* 0x000fe200078e006c */
[----:B------:R-:W-:Y:S05]  /*99e0*/  @!P2 BRA `(.L_x_43756) ;  /* 0x000000a00000a947 */ /* 0x000fea0003800000 */
[----:B0-----:R-:W-:Y:S02]  /*99f0*/  IMAD.U32 R96, R103, 0x10000, RZ ;  /* 0x0001000067607824 */ /* 0x001fe400078e00ff */
[----:B------:R-:W-:-:S03]  /*9a00*/  IMAD.WIDE.U32 R114, R114, R109, c[0x0][0x190] ;  /* 0x0000640072727625 */ /* 0x000fc600078e006d */
[----:B------:R-:W-:Y:S02]  /*9a10*/  LOP3.LUT R97, R96, 0xff0000, RZ, 0xc0, !PT ;  /* 0x00ff000060617812 */ /* 0x000fe400078ec0ff */
[----:B------:R-:W-:-:S05]  /*9a20*/  LOP3.LUT R96, R104, 0xffff, RZ, 0xc0, !PT ;  /* 0x0000ffff68607812 */ /* 0x000fca00078ec0ff */
[----:B------:R-:W-:Y:S01]  /*9a30*/  IMAD R96, R96, 0x1000000, R97 ;  /* 0x0100000060607824 */ /* 0x000fe200078e0261 */
[----:B------:R-:W-:-:S04]  /*9a40*/  LOP3.LUT R97, R102, 0xff, RZ, 0xc0, !PT ;  /* 0x000000ff66617812 */ /* 0x000fc800078ec0ff */
[----:B------:R-:W-:Y:S02]  /*9a50*/  LEA R96, R97, R96, 0x8 ;  /* 0x0000006061607211 */ /* 0x000fe400078e40ff */
[----:B------:R-:W-:-:S05]  /*9a60*/  LOP3.LUT R97, R101, 0xff, RZ, 0xc0, !PT ;  /* 0x000000ff65617812 */ /* 0x000fca00078ec0ff */
[----:B------:R-:W-:-:S05]  /*9a70*/  IMAD.IADD R97, R96, 0x1, R97 ;  /* 0x0000000160617824 */ /* 0x000fca00078e0261 */
[----:B------:R0:W-:Y:S02]  /*9a80*/  STG.E [R114.64], R97 ;  /* 0x0000006172007986 */ /* 0x0001e4000c101906 */
.L_x_43756:
[----:B------:R-:W-:Y:S05]  /*9a90*/  BSYNC B0 ;  /* 0x0000000000007941 */ /* 0x000fea0003800000 */
.L_x_43755:
        /* <DEDUP_REMOVED lines=21> */
.L_x_43760:
[----:B------:R-:W-:Y:S02]  /*9bf0*/  MOV R114, R6 ;  /* 0x0000000600727202 */ /* 0x000fe40000000f00 */
.L_x_43761:
[----:B------:R-:W-:Y:S05]  /*9c00*/  BSYNC B1 ;  /* 0x0000000000017941 */ /* 0x000fea0003800000 */
.L_x_43759:
        /* <DEDUP_REMOVED lines=16> */
.L_x_43765:
[----:B------:R-:W-:Y:S05]  /*9d10*/  BSYNC B2 ;  /* 0x0000000000027941 */ /* 0x000fea0003800000 */
.L_x_43764:
        /* <DEDUP_REMOVED lines=43> */
.L_x_43763:
[----:B------:R-:W-:Y:S05]  /*9fd0*/  BSYNC B1 ;  /* 0x0000000000017941 */ /* 0x000fea0003800000 */
.L_x_43762:
        /* <DEDUP_REMOVED lines=9> */
.L_x_43758:
[----:B0-----:R-:W-:Y:S05]  /*a070*/  BSYNC B0 ;  /* 0x0000000000007941 */ /* 0x001fea0003800000 */
.L_x_43757:
        /* <DEDUP_REMOVED lines=18> */
.L_x_43769:
[----:B------:R-:W-:Y:S02]  /*a1a0*/  IMAD.MOV.U32 R116, RZ, RZ, R6 ;  /* 0x000000ffff747224 */ /* 0x000fe400078e0006 */
.L_x_43770:
[----:B------:R-:W-:Y:S05]  /*a1b0*/  BSYNC B1 ;  /* 0x0000000000017941 */ /* 0x000fea0003800000 */
.L_x_43768:
        /* <DEDUP_REMOVED lines=16> */
.L_x_43774:
[----:B------:R-:W-:Y:S05]  /*a2c0*/  BSYNC B2 ;  /* 0x0000000000027941 */ /* 0x000fea0003800000 */
.L_x_43773:
        /* <DEDUP_REMOVED lines=43> */
.L_x_43772:
[----:B------:R-:W-:Y:S05]  /*a580*/  BSYNC B1 ;  /* 0x0000000000017941 */ /* 0x000fea0003800000 */
.L_x_43771:
        /* <DEDUP_REMOVED lines=9> */
.L_x_43767:
[----:B------:R-:W-:Y:S05]  /*a620*/  BSYNC B0 ;  /* 0x0000000000007941 */ /* 0x000fea0003800000 */
.L_x_43766:
        /* <DEDUP_REMOVED lines=18> */
.L_x_43778:
[----:B------:R-:W-:Y:S02]  /*a750*/  IMAD.MOV.U32 R116, RZ, RZ, R6 ;  /* 0x000000ffff747224 */ /* 0x000fe400078e0006 */
.L_x_43779:
[----:B------:R-:W-:Y:S05]  /*a760*/  BSYNC B1 ;  /* 0x0000000000017941 */ /* 0x000fea0003800000 */
.L_x_43777:
        /* <DEDUP_REMOVED lines=16> */
.L_x_43783:
[----:B------:R-:W-:Y:S05]  /*a870*/  BSYNC B2 ;  /* 0x0000000000027941 */ /* 0x000fea0003800000 */
.L_x_43782:
        /* <DEDUP_REMOVED lines=43> */
.L_x_43781:
[----:B------:R-:W-:Y:S05]  /*ab30*/  BSYNC B1 ;  /* 0x0000000000017941 */ /* 0x000fea0003800000 */
.L_x_43780:
        /* <DEDUP_REMOVED lines=9> */
.L_x_43776:
[----:B------:R-:W-:Y:S05]  /*abd0*/  BSYNC B0 ;  /* 0x0000000000007941 */ /* 0x000fea0003800000 */
.L_x_43775:
        /* <DEDUP_REMOVED lines=18> */
.L_x_43787:
[----:B------:R-:W-:Y:S02]  /*ad00*/  MOV R116, R6 ;  /* 0x0000000600747202 */ /* 0x000fe40000000f00 */
.L_x_43788:
[----:B------:R-:W-:Y:S05]  /*ad10*/  BSYNC B1 ;  /* 0x0000000000017941 */ /* 0x000fea0003800000 */
.L_x_43786:
        /* <DEDUP_REMOVED lines=16> */
.L_x_43792:
[----:B------:R-:W-:Y:S05]  /*ae20*/  BSYNC B2 ;  /* 0x0000000000027941 */ /* 0x000fea0003800000 */
.L_x_43791:
        /* <DEDUP_REMOVED lines=42> */
[----:B------:R-:W-:Y:S02]  /*b0d0*/  IMAD.MOV.U32 R5, RZ, RZ, RZ ;  /* 0x000000ffff057224 */ /* 0x000fe400078e00ff */
.L_x_43790:
[----:B------:R-:W-:Y:S05]  /*b0e0*/  BSYNC B1 ;  /* 0x0000000000017941 */ /* 0x000fea0003800000 */
.L_x_43789:
[----:B------:R-:W0:Y:S01]  /*b0f0*/  I2F.U32 R99, R116 ;  /* 0x0000007400637306 */ /* 0x000e220000201000 */
[----:B------:R-:W-:-:S10]  /*b100*/  HFMA2.MMA R104, -RZ, RZ, 0.1171875, 0 ;  /* 0x2f800000ff687435 */ /* 0x000fd400000001ff */
[----:B0-----:R-:W-:Y:S02]  /*b110*/  FFMA.FTZ R99, R99, R104, 1.1641532182693481445e-10 ;  /* 0x2f00000063637423 */ /* 0x001fe40000010068 */
[----:B-----5:R-:W-:-:S03]  /*b120*/  FMUL.FTZ R104, R71, c[0x0][0x1ec] ;  /* 0x00007b0047687a20 */ /* 0x020fc60000410000 */
[----:B------:R-:W-:Y:S01]  /*b130*/  FSETP.GTU.FTZ.AND P1, PT, R99, c[0x0][0x1e4], PT ;  /* 0x0000790063007a0b */ /* 0x000fe20003f3c000 */
[----:B------:R-:W-:-:S05]  /*b140*/  FMUL.FTZ R104, R104, c[0x0][0x1e8] ;  /* 0x00007a0068687a20 */ /* 0x000fca0000410000 */
[----:B------:R-:W-:Y:S02]  /*b150*/  FSEL R99, R104, RZ, !P1 ;  /* 0x000000ff68637208 */ /* 0x000fe40004800000 */
[----:B------:R-:W-:-:S03]  /*b160*/  SEL R104, RZ, 0x1, P1 ;  /* 0x00000001ff687807 */ /* 0x000fc60000800000 */
[----:B------:R-:W-:Y:S02]  /*b170*/  @P0 FADD.FTZ R99, R67, R99 ;  /* 0x0000006343630221 */ /* 0x000fe40000010000 */
.L_x_43785:
[----:B------:R-:W-:Y:S05]  /*b180*/  BSYNC B0 ;  /* 0x0000000000007941 */ /* 0x000fea0003800000 */
.L_x_43784:
[----:B------:R-:W-:Y:S01]  /*b190*/  IMAD.WIDE.U32 R114, R117, R108, c[0x0][0x188] ;  /* 0x0000620075727625 */ /* 0x000fe200078e006c */
[----:B------:R-:W-:Y:S01]  /*b1a0*/  SHF.R.U32.HI R116, RZ, 0x5, R0 ;  /* 0x00000005ff747819 */ /* 0x000fe20000011600 */
[----:B------:R-:W-:Y:S01]  /*b1b0*/  BSSY B0, `(.L_x_43793) ;  /* 0x000002b000007945 */ /* 0x000fe20003800000 */
[----:B------:R-:W-:Y:S01]  /*b1c0*/  LOP3.LUT P0, RZ, R0, 0x1f, RZ, 0xc0, !PT ;  /* 0x0000001f00ff7812 */ /* 0x000fe2000780c0ff */
[----:B------:R-:W-:Y:S01]  /*b1d0*/  FADD.FTZ R108, RZ, R72 ;  /* 0x00000048ff6c7221 */ /* 0x000fe20000010000 */
[----:B------:R0:W-:Y:S01]  /*b1e0*/  STG.E.128 [R114.64], R96 ;  /* 0x0000006072007986 */ /* 0x0001e2000c101d06 */
[----:B------:R-:W-:Y:S02]  /*b1f0*/  LOP3.LUT P1, RZ, R100, 0xff, RZ, 0xc0, !PT ;  /* 0x000000ff64ff7812 */ /* 0x000fe4000782c0ff */
        /* <DEDUP_REMOVED lines=28> */
[----:B------:R-:W-:-:S05]  /*b3c0*/  IMAD.U32 R108, R103, 0x10000, RZ ;  /* 0x00010000676c7824 */ /* 0x000fca00078e00ff */
        /* <DEDUP_REMOVED lines=9> */
.L_x_43794:
[----:B------:R-:W-:Y:S05]  /*b460*/  BSYNC B0 ;  /* 0x0000000000007941 */ /* 0x000fea0003800000 */
.L_x_43793:
[----:B------:R-:W-:Y:S01]  /*b470*/  @!P1 IADD3 R116, R116, 0x8, RZ ;  /* 0x0000000874749810 */ /* 0x000fe20007ffe0ff */
[----:B------:R-:W-:Y:S01]  /*b480*/  FADD.FTZ R118, R114, R99 ;  /* 0x0000006372767221 */ /* 0x000fe20000010000 */
[----:B------:R-:W-:Y:S05]  /*b490*/  BRA.DIV ~URZ, `(.L_x_43795) ;  /* 0x000011727f007947 */ /* 0x000fea000b800000 */
[----:B0-----:R0:W1:Y:S02]  /*b4a0*/  SHFL.BFLY PT, R109, R118, 0x1, 0x1f ;  /* 0x0c201f00766d7f89 */ /* 0x00106400000e0000 */
.L_x_43801:
        /* <DEDUP_REMOVED lines=76> */
.L_x_43802:
        /* <DEDUP_REMOVED lines=10> */
[----:B0-----:R-:W-:Y:S01]  /*ba10*/  @!P0 IADD3 R118, R116, R117, RZ ;  /* 0x0000007574768210 */ /* 0x001fe20007ffe0ff */
[----:B------:R-:W-:Y:S01]  /*ba20*/  IMAD.MOV.U32 R117, RZ, RZ, RZ ;  /* 0x000000ffff757224 */ /* 0x000fe200078e00ff */
[----:B------:R-:W-:Y:S02]  /*ba30*/  @!P0 MOV R117, 0x380 ;  /* 0x0000038000758802 */ /* 0x000fe40000000f00 */
[----:B------:R-:W-:Y:S01]  /*ba40*/  ISETP.NE.AND P1, PT, RZ, UR8, PT ;  /* 0x00000008ff007c0c */ /* 0x000fe2000bf25270 */
[----:B------:R-:W-:Y:S01]  /*ba50*/  BSSY B0, `(.L_x_43797) ;  /* 0x00000b4000007945 */ /* 0x000fe20003800000 */
        /* <DEDUP_REMOVED lines=45> */
[C---:B------:R-:W-:Y:S01]  /*bd30*/  FFMA.FTZ R119, R109.reuse, R112, R119 ;  /* 0x000000706d777223 */ /* 0x040fe20000010077 */
[----:B------:R-:W-:Y:S01]  /*bd40*/  MOV R112, c[0x0][0x1e0] ;  /* 0x0000780000707a02 */ /* 0x000fe20000000f00 */
[----:B------:R-:W-:Y:S02]  /*bd50*/  FMUL.FTZ R118, R109, R118 ;  /* 0x000000766d767220 */ /* 0x000fe40000410000 */
[----:B--2---:R-:W-:Y:S02]  /*bd60*/  FADD.FTZ R121, R108, R121 ;  /* 0x000000796c797221 */ /* 0x004fe40000010000 */
[----:B------:R-:W-:Y:S02]  /*bd70*/  FMUL.FTZ R118, R118, R117 ;  /* 0x0000007576767220 */ /* 0x000fe40000410000 */
[----:B0-----:R-:W-:-:S02]  /*bd80*/  FMUL.FTZ R119, R114, R119 ;  /* 0x0000007772777220 */ /* 0x001fc40000410000 */
        /* <DEDUP_REMOVED lines=28> */
[----:B------:R-:W-:Y:S01]  /*bf50*/  FADD.FTZ R79, -R108, R92 ;  /* 0x0000005c6c4f7221 */ /* 0x000fe20000010100 */
[----:B------:R-:W-:Y:S01]  /*bf60*/  LEA.HI.SX32 R92, R76, R73, 0x1e ;  /* 0x000000494c5c7211 */ /* 0x000fe200078ff2ff */
[----:B------:R-:W-:Y:S02]  /*bf70*/  FADD.FTZ R114, -R108, R77 ;  /* 0x0000004d6c727221 */ /* 0x000fe40000010100 */
[C---:B------:R-:W-:Y:S02]  /*bf80*/  FMUL.FTZ R73, R117.reuse, R74 ;  /* 0x0000004a75497220 */ /* 0x040fe40000410000 */
[----:B------:R-:W-:Y:S02]  /*bf90*/  FMUL.FTZ R77, R117, R72 ;  /* 0x00000048754d7220 */ /* 0x000fe40000410000 */
[----:B------:R-:W-:-:S02]  /*bfa0*/  IMAD.MOV.U32 R111, RZ, RZ, 0x10 ;  /* 0x00000010ff6f7424 */ /* 0x000fc400078e00ff */
[C---:B------:R-:W-:Y:S02]  /*bfb0*/  FMUL.FTZ R120, R117.reuse, R120 ;  /* 0x0000007875787220 */ /* 0x040fe40000410000 */
[----:B------:R-:W-:Y:S02]  /*bfc0*/  FMUL.FTZ R116, R117, R116 ;  /* 0x0000007475747220 */ /* 0x000fe40000410000 */
[C---:B------:R-:W-:Y:S02]  /*bfd0*/  FADD.FTZ R80, -R108.reuse, R80 ;  /* 0x000000506c507221 */ /* 0x040fe40000010100 */
[----:B------:R-:W-:Y:S02]  /*bfe0*/  FADD.FTZ R78, -R108, R78 ;  /* 0x0000004e6c4e7221 */ /* 0x000fe40000010100 */
[----:B------:R-:W-:Y:S02]  /*bff0*/  FFMA.FTZ R74, R38, R73, R10 ;  /* 0x00000049264a7223 */ /* 0x000fe4000001000a */
[----:B------:R-:W-:-:S02]  /*c000*/  FFMA.FTZ R72, R36, R77, R8 ;  /* 0x0000004d24487223 */ /* 0x000fc40000010008 */
[----:B------:R-:W-:Y:S02]  /*c010*/  FADD.FTZ R124, -R108, R83 ;  /* 0x000000536c7c7221 */ /* 0x000fe40000010100 */
        /* <DEDUP_REMOVED lines=8> */
[----:B------:R-:W-:Y:S01]  /*c0a0*/  IADD3 R80, R92, 0x100, RZ ;  /* 0x000001005c507810 */ /* 0x000fe20007ffe0ff */
[C---:B------:R-:W-:Y:S02]  /*c0b0*/  FADD.FTZ R85, -R108.reuse, R85 ;  /* 0x000000556c557221 */ /* 0x040fe40000010100 */
[----:B------:R-:W-:-:S02]  /*c0c0*/  FADD.FTZ R86, -R108, R86 ;  /* 0x000000566c567221 */ /* 0x000fc40000010100 */
[C---:B------:R-:W-:Y:S02]  /*c0d0*/  FADD.FTZ R87, -R108.reuse, R87 ;  /* 0x000000576c577221 */ /* 0x040fe40000010100 */
        /* <DEDUP_REMOVED lines=14> */
[C---:B------:R-:W-:Y:S02]  /*c1c0*/  FMUL.FTZ R109, R117.reuse, R82 ;  /* 0x00000052756d7220 */ /* 0x040fe40000410000 */
[----:B------:R-:W-:Y:S02]  /*c1d0*/  FMUL.FTZ R97, R117, R84 ;  /* 0x0000005475617220 */ /* 0x000fe40000410000 */
[----:B------:R-:W-:-:S02]  /*c1e0*/  FADD.FTZ R108, -R108, R99 ;  /* 0x000000636c6c7221 */ /* 0x000fc40000010100 */
[C---:B------:R-:W-:Y:S02]  /*c1f0*/  FMUL.FTZ R82, R117.reuse, R85 ;  /* 0x0000005575527220 */ /* 0x040fe40000410000 */
[C---:B0-----:R-:W-:Y:S02]  /*c200*/  FMUL.FTZ R77, R117.reuse, R86 ;  /* 0x00000056754d7220 */ /* 0x041fe40000410000 */
[----:B------:R-:W-:Y:S02]  /*c210*/  FMUL.FTZ R76, R117, R87 ;  /* 0x00000057754c7220 */ /* 0x000fe40000410000 */
[----:B------:R-:W-:Y:S02]  /*c220*/  FFMA.FTZ R84, R40, R81, R12 ;  /* 0x0000005128547223 */ /* 0x000fe4000001000c */
[----:B------:R-:W-:Y:S02]  /*c230*/  FFMA.FTZ R87, R43, R118, R15 ;  /* 0x000000762b577223 */ /* 0x000fe4000001000f */
[----:B------:R-:W-:-:S02]  /*c240*/  FFMA.FTZ R86, R42, R115, R14 ;  /* 0x000000732a567223 */ /* 0x000fc4000001000e */
        /* <DEDUP_REMOVED lines=13> */
[----:B0-----:R-:W-:Y:S02]  /*c320*/  FFMA.FTZ R86, R58, R91, R30 ;  /* 0x0000005b3a567223 */ /* 0x001fe4000001001e */
[----:B------:R-:W-:Y:S01]  /*c330*/  FFMA.FTZ R91, R63, R108, R35 ;  /* 0x0000006c3f5b7223 */ /* 0x000fe20000010023 */
[C---:B------:R-:W-:Y:S01]  /*c340*/  IADD3 R108, R92.reuse, 0x200, RZ ;  /* 0x000002005c6c7810 */ /* 0x040fe20007ffe0ff */
[----:B------:R-:W-:Y:S01]  /*c350*/  FFMA.FTZ R87, R59, R94, R31 ;  /* 0x0000005e3b577223 */ /* 0x000fe2000001001f */
[C---:B------:R-:W-:Y:S01]  /*c360*/  IADD3 R94, R92.reuse, 0x300, RZ ;  /* 0x000003005c5e7810 */ /* 0x040fe20007ffe0ff */
[C---:B------:R-:W-:Y:S01]  /*c370*/  FMUL.FTZ R93, R117.reuse, R96 ;  /* 0x00000060755d7220 */ /* 0x040fe20000410000 */
[C---:B------:R-:W-:Y:S01]  /*c380*/  IADD3 R96, R92.reuse, 0x400, RZ ;  /* 0x000004005c607810 */ /* 0x040fe20007ffe0ff */
[----:B------:R-:W-:Y:S01]  /*c390*/  FMUL.FTZ R95, R117, R98 ;  /* 0x00000062755f7220 */ /* 0x000fe20000410000 */
[----:B------:R-:W-:Y:S01]  /*c3a0*/  IADD3 R98, R92, 0x500, RZ ;  /* 0x000005005c627810 */ /* 0x000fe20007ffe0ff */
[----:B------:R-:W-:-:S02]  /*c3b0*/  FFMA.FTZ R72, R44, R83, R16 ;  /* 0x000000532c487223 */ /* 0x000fc40000010010 */
[----:B------:R-:W-:Y:S01]  /*c3c0*/  FFMA.FTZ R83, R55, R112, R27 ;  /* 0x0000007037537223 */ /* 0x000fe2000001001b */
[----:B------:R-:W-:Y:S01]  /*c3d0*/  IADD3 R112, R92, 0x600, RZ ;  /* 0x000006005c707810 */ /* 0x000fe20007ffe0ff */
[----:B------:R-:W-:Y:S02]  /*c3e0*/  FMUL.FTZ R89, R117, R79 ;  /* 0x0000004f75597220 */ /* 0x000fe40000410000 */
[----:B------:R-:W-:Y:S02]  /*c3f0*/  FFMA.FTZ R74, R46, R109, R18 ;  /* 0x0000006d2e4a7223 */ /* 0x000fe40000010012 */
[----:B------:R-:W-:Y:S02]  /*c400*/  FFMA.FTZ R81, R53, R88, R25 ;  /* 0x0000005835517223 */ /* 0x000fe40000010019 */
[----:B------:R-:W-:Y:S02]  /*c410*/  FMUL.FTZ R116, R117, R116 ;  /* 0x0000007475747220 */ /* 0x000fe40000410000 */
[----:B------:R-:W-:-:S02]  /*c420*/  FFMA.FTZ R75, R47, R124, R19 ;  /* 0x0000007c2f4b7223 */ /* 0x000fc40000010013 */
[----:B------:R-:W-:Y:S02]  /*c430*/  FFMA.FTZ R73, R45, R122, R17 ;  /* 0x0000007a2d497223 */ /* 0x000fe40000010011 */
        /* <DEDUP_REMOVED lines=21> */
.L_x_43798:
[----:B0-----:R-:W-:Y:S05]  /*c590*/  BSYNC B0 ;  /* 0x0000000000007941 */ /* 0x001fea0003800000 */
.L_x_43797:
[----:B------:R-:W-:Y:S02]  /*c5a0*/  IADD3 R110, R110, c[0x0][0x160], RZ ;  /* 0x000058006e6e7a10 */ /* 0x000fe40007ffe0ff */
[----:B------:R-:W-:Y:S02]  /*c5b0*/  LOP3.LUT P1, RZ, R100, 0xff, RZ, 0xc0, !PT ;  /* 0x000000ff64ff7812 */ /* 0x000fe4000782c0ff */
[----:B------:R-:W-:Y:S02]  /*c5c0*/  ISETP.GE.AND P0, PT, R110, c[0x0][0x164], PT ;  /* 0x000059006e007a0c */ /* 0x000fe40003f06270 */
[----:B------:R-:W-:-:S11]  /*c5d0*/  SEL R100, RZ, 0x1, P1 ;  /* 0x00000001ff647807 */ /* 0x000fd60000800000 */
[----:B-----5:R-:W-:Y:S01]  /*c5e0*/  @P0 CALL.REL.NOINC `(.L_x_43799) ;  /* 0x0000001000000944 */ /* 0x020fe20003c00000 */
[----:B------:R-:W-:Y:S05]  /*c5f0*/  BRA `(.L_x_43800) ;  /* 0xffff41c000007947 */ /* 0x000fea000383ffff */
.L_x_43799:
[----:B------:R-:W-:Y:S05]  /*c600*/  EXIT ;  /* 0x000000000000794d */ /* 0x000fea0003800000 */
.L_x_43795:
[----:B------:R-:W-:Y:S01]  /*c610*/  HFMA2.MMA R117, -RZ, RZ, 0, 5.9604644775390625e-08 ;  /* 0x00000001ff757435 */ /* 0x000fe200000001ff */
[----:B------:R-:W-:Y:S01]  /*c620*/  IMAD.MOV.U32 R112, RZ, RZ, 0x1f ;  /* 0x0000001fff707424 */ /* 0x000fe200078e00ff */
[----:B0-----:R-:W-:Y:S02]  /*c630*/  MOV R109, 0xffffffff ;  /* 0xffffffff006d7802 */ /* 0x001fe40000000f00 */
[----:B------:R-:W-:Y:S02]  /*c640*/  MOV R114, 0xc660 ;  /* 0x0000c66000727802 */ /* 0x000fe40000000f00 */
[----:B-----5:R-:W-:Y:S05]  /*c650*/  CALL.REL.NOINC `($__internal_155_$__cuda_sm70_shflsync_bfly_p) ;  /* 0x0000070000007944 */ /* 0x020fea0003c00000 */
[----:B01----:R-:W-:Y:S05]  /*c660*/  BRA `(.L_x_43801) ;  /* 0xffffee4000007947 */ /* 0x003fea000383ffff */
.L_x_43796:
[----:B------:R-:W-:Y:S01]  /*c670*/  HFMA2.MMA R112, -RZ, RZ, 0, 1.847743988037109375e-06 ;  /* 0x0000001fff707435 */ /* 0x000fe200000001ff */
[----:B------:R-:W-:Y:S01]  /*c680*/  IMAD.MOV.U32 R117, RZ, RZ, 0x2 ;  /* 0x00000002ff757424 */ /* 0x000fe200078e00ff */
[----:B------:R-:W-:Y:S01]  /*c690*/  MOV R114, 0xc6c0 ;  /* 0x0000c6c000727802 */ /* 0x000fe20000000f00 */
[----:B------:R-:W-:-:S03]  /*c6a0*/  IMAD.MOV.U32 R109, RZ, RZ, -0x1 ;  /* 0xffffffffff6d7424 */ /* 0x000fc600078e00ff */
[----:B-----5:R-:W-:Y:S05]  /*c6b0*/  CALL.REL.NOINC `($__internal_155_$__cuda_sm70_shflsync_bfly_p) ;  /* 0x000006a000007944 */ /* 0x020fea0003c00000 */
[----:B01----:R-:W-:Y:S01]  /*c6c0*/  FADD.FTZ R118, R118, R109 ;  /* 0x0000006d76767221 */ /* 0x003fe20000010000 */
[----:B------:R-:W-:Y:S01]  /*c6d0*/  MOV R117, 0x4 ;  /* 0x0000000400757802 */ /* 0x000fe20000000f00 */
[----:B------:R-:W-:Y:S01]  /*c6e0*/  IMAD.MOV.U32 R112, RZ, RZ, 0x1f ;  /* 0x0000001fff707424 */ /* 0x000fe200078e00ff */
[----:B------:R-:W-:-:S02]  /*c6f0*/  MOV R109, 0xffffffff ;  /* 0xffffffff006d7802 */ /* 0x000fc40000000f00 */
[----:B------:R-:W-:Y:S02]  /*c700*/  MOV R114, 0xc720 ;  /* 0x0000c72000727802 */ /* 0x000fe40000000f00 */
[----:B------:R-:W-:Y:S05]  /*c710*/  CALL.REL.NOINC `($__internal_155_$__cuda_sm70_shflsync_bfly_p) ;  /* 0x0000064000007944 */ /* 0x000fea0003c00000 */
[----:B0-----:R-:W-:Y:S01]  /*c720*/  HFMA2.MMA R112, -RZ, RZ, 0, 1.847743988037109375e-06 ;  /* 0x0000001fff707435 */ /* 0x001fe200000001ff */
[----:B-1----:R-:W-:Y:S01]  /*c730*/  FADD.FTZ R118, R118, R109 ;  /* 0x0000006d76767221 */ /* 0x002fe20000010000 */
[----:B------:R-:W-:Y:S01]  /*c740*/  MOV R114, 0xc780 ;  /* 0x0000c78000727802 */ /* 0x000fe20000000f00 */
[----:B------:R-:W-:Y:S02]  /*c750*/  IMAD.MOV.U32 R117, RZ, RZ, 0x8 ;  /* 0x00000008ff757424 */ /* 0x000fe400078e00ff */
[----:B------:R-:W-:Y:S02]  /*c760*/  IMAD.MOV.U32 R109, RZ, RZ, -0x1 ;  /* 0xffffffffff6d7424 */ /* 0x000fe400078e00ff */
[----:B------:R-:W-:Y:S05]  /*c770*/  CALL.REL.NOINC `($__internal_155_$__cuda_sm70_shflsync_bfly_p) ;  /* 0x000005e000007944 */ /* 0x000fea0003c00000 */
[----:B01----:R-:W-:Y:S01]  /*c780*/  FADD.FTZ R118, R118, R109 ;  /* 0x0000006d76767221 */ /* 0x003fe20000010000 */
[----:B------:R-:W-:Y:S01]  /*c790*/  MOV R117, 0x10 ;  /* 0x0000001000757802 */ /* 0x000fe20000000f00 */
[----:B------:R-:W-:Y:S01]  /*c7a0*/  IMAD.MOV.U32 R112, RZ, RZ, 0x1f ;  /* 0x0000001fff707424 */ /* 0x000fe200078e00ff */
[----:B------:R-:W-:Y:S02]  /*c7b0*/  MOV R109, 0xffffffff ;  /* 0xffffffff006d7802 */ /* 0x000fe40000000f00 */
[----:B------:R-:W-:-:S02]  /*c7c0*/  MOV R114, 0xc7e0 ;  /* 0x0000c7e000727802 */ /* 0x000fc40000000f00 */
[----:B------:R-:W-:Y:S05]  /*c7d0*/  CALL.REL.NOINC `($__internal_155_$__cuda_sm70_shflsync_bfly_p) ;  /* 0x0000058000007944 */ /* 0x000fea0003c00000 */
[----:B-1----:R-:W-:Y:S01]  /*c7e0*/  FADD.FTZ R108, R118, R109 ;  /* 0x0000006d766c7221 */ /* 0x002fe20000010000 */
[----:B------:R-:W-:Y:S01]  /*c7f0*/  MOV R114, 0xcbd0 ;  /* 0x0000cbd000727802 */ /* 0x000fe20000000f00 */
[----:B0-----:R-:W-:-:S02]  /*c800*/  IMAD.MOV.U32 R117, RZ, RZ, 0x1 ;  /* 0x00000001ff757424 */ /* 0x001fc400078e00ff */
[----:B------:R-:W-:-:S04]  /*c810*/  FMUL.FTZ R108, R108, 0.0011160714784637093544 ;  /* 0x3a9249256c6c7820 */ /* 0x000fc80000410000 */
        /* <DEDUP_REMOVED lines=56> */
[----:B------:R-:W-:Y:S01]  /*cba0*/  HFMA2.MMA R112, -RZ, RZ, 0, 1.847743988037109375e-06 ;  /* 0x0000001fff707435 */ /* 0x000fe200000001ff */
[----:B------:R-:W-:-:S05]  /*cbb0*/  IMAD.MOV.U32 R109, RZ, RZ, -0x1 ;  /* 0xffffffffff6d7424 */ /* 0x000fca00078e00ff */
[----:B------:R-:W-:Y:S05]  /*cbc0*/  CALL.REL.NOINC `($__internal_155_$__cuda_sm70_shflsync_bfly_p) ;  /* 0x0000019000007944 */ /* 0x000fea0003c00000 */
[----:B01----:R-:W-:Y:S01]  /*cbd0*/  FADD.FTZ R118, R118, R109 ;  /* 0x0000006d76767221 */ /* 0x003fe20000010000 */
[----:B------:R-:W-:Y:S01]  /*cbe0*/  MOV R117, 0x2 ;  /* 0x0000000200757802 */ /* 0x000fe20000000f00 */
[----:B------:R-:W-:Y:S01]  /*cbf0*/  IMAD.MOV.U32 R112, RZ, RZ, 0x1f ;  /* 0x0000001fff707424 */ /* 0x000fe200078e00ff */
[----:B------:R-:W-:Y:S02]  /*cc00*/  MOV R109, 0xffffffff ;  /* 0xffffffff006d7802 */ /* 0x000fe40000000f00 */
[----:B------:R-:W-:Y:S02]  /*cc10*/  MOV R114, 0xcc30 ;  /* 0x0000cc3000727802 */ /* 0x000fe40000000f00 */
[----:B------:R-:W-:Y:S05]  /*cc20*/  CALL.REL.NOINC `($__internal_155_$__cuda_sm70_shflsync_bfly_p) ;  /* 0x0000013000007944 */ /* 0x000fea0003c00000 */
[----:B0-----:R-:W-:Y:S01]  /*cc30*/  HFMA2.MMA R112, -RZ, RZ, 0, 1.847743988037109375e-06 ;  /* 0x0000001fff707435 */ /* 0x001fe200000001ff */
[----:B-1----:R-:W-:Y:S01]  /*cc40*/  FADD.FTZ R118, R118, R109 ;  /* 0x0000006d76767221 */ /* 0x002fe20000010000 */
[----:B------:R-:W-:Y:S01]  /*cc50*/  MOV R114, 0xcc90 ;  /* 0x0000cc9000727802 */ /* 0x000fe20000000f00 */
[----:B------:R-:W-:-:S02]  /*cc60*/  IMAD.MOV.U32 R117, RZ, RZ, 0x4 ;  /* 0x00000004ff757424 */ /* 0x000fc400078e00ff */
[----:B------:R-:W-:Y:S02]  /*cc70*/  IMAD.MOV.U32 R109, RZ, RZ, -0x1 ;  /* 0xffffffffff6d7424 */ /* 0x000fe400078e00ff */
        /* <DEDUP_REMOVED lines=10> */
[----:B------:R-:W-:Y:S02]  /*cd20*/  IMAD.MOV.U32 R117, RZ, RZ, 0x10 ;  /* 0x00000010ff757424 */ /* 0x000fe400078e00ff */
[----:B------:R-:W-:-:S02]  /*cd30*/  IMAD.MOV.U32 R109, RZ, RZ, -0x1 ;  /* 0xffffffffff6d7424 */ /* 0x000fc400078e00ff */
[----:B------:R-:W-:Y:S05]  /*cd40*/  CALL.REL.NOINC `($__internal_155_$__cuda_sm70_shflsync_bfly_p) ;  /* 0x0000001000007944 */ /* 0x000fea0003c00000 */
[----:B01----:R-:W-:Y:S05]  /*cd50*/  BRA `(.L_x_43802) ;  /* 0xffffec1000007947 */ /* 0x003fea000383ffff */
        .weak           $__internal_155_$__cuda_sm70_shflsync_bfly_p
        .type           $__internal_155_$__cuda_sm70_shflsync_bfly_p,@function
        .size           $__internal_155_$__cuda_sm70_shflsync_bfly_p,(.L_x_44995 - $__internal_155_$__cuda_sm70_shflsync_bfly_p)
$__internal_155_$__cuda_sm70_shflsync_bfly_p:
[----:B------:R-:W-:Y:S01]  /*cd60*/  MOV R115, 0x0 ;  /* 0x0000000000737802 */ /* 0x000fe20000000f00 */
[----:B------:R-:W-:Y:S04]  /*cd70*/  WARPSYNC R109 ;  /* 0x0000006d00007348 */ /* 0x000fe80003800000 */
[----:B------:R0:W1:Y:S01]  /*cd80*/  SHFL.BFLY PT, R109, R118, R117, R112 ;  /* 0x0c000075766d7389 */ /* 0x00006200000e0070 */
[----:B------:R-:W-:Y:S05]  /*cd90*/  RET.REL.NODEC R114 `(_ZN10layer_norm13ln_fwd_kernelINS_13Kernel_traitsIfffffjLj7168ELj1ELj1ELj8ELj16ENS_18Kernel_traits_baseILj7168EfffffjLj256EEEEELb1ELb0ELb1ELb1EEEvNS_9FwdParamsE) ;  /* 0xffff326072007950 */ /* 0x000fea0003c3ffff */
.L_x_43803:
        /* <DEDUP_REMOVED lines=14> */
.L_x_44995:


//--------------------- .text._ZN10layer_norm13ln_fwd_kernelINS_13Kernel_traitsIfffffjLj7168ELj1ELj1ELj8ELj16ENS_18Kernel_traits_baseILj7168EfffffjLj256EEEEELb1ELb1ELb0ELb0EEEvNS_9FwdParamsE --------------------------
	.section	.text._ZN10layer_norm13ln_fwd_kernelINS_13Kernel_traitsIfffffjLj7168ELj1ELj1ELj8ELj16ENS_18Kernel_traits_baseILj7168EfffffjLj256EEEEELb1ELb1ELb0ELb0EEEvNS_9FwdParamsE,"ax",@progbits
	.sectioninfo	@"SHI_REGISTERS=175"
	.align	128
        .global         _ZN10layer_norm13ln_fwd_kernelINS_13Kernel_traitsIfffffjLj7168ELj1ELj1ELj8ELj16ENS_18Kernel_traits_baseILj7168EfffffjLj256EEEEELb1ELb1ELb0ELb0EEEvNS_9FwdParamsE
        .type           _ZN10layer_norm13ln_fwd_kernelINS_13Kernel_traitsIfffffjLj7168ELj1ELj1ELj8ELj16ENS_18Kernel_traits_baseILj7168EfffffjLj256EEEEELb1ELb1ELb0ELb0EEEvNS_9FwdParamsE,@function
        .size           _ZN10layer_norm13ln_fwd_kernelINS_13Kernel_traitsIfffffjLj7168ELj1ELj1ELj8ELj16ENS_18Kernel_traits_baseILj7168EfffffjLj256EEEEELb1ELb1ELb0ELb0EEEvNS_9FwdParamsE,(.L_x_44996 - _ZN10layer_norm13ln_fwd_kernelINS_13Kernel_traitsIfffffjLj7168ELj1ELj1ELj8ELj16ENS_18Kernel_traits_baseILj7168EfffffjLj256EEEEELb1ELb1ELb0ELb0EEEvNS_9FwdParamsE)
        .other          _ZN10layer_norm13ln_fwd_kernelINS_13Kernel_traitsIfffffjLj7168ELj1ELj1ELj8ELj16ENS_18Kernel_traits_baseILj7168EfffffjLj256EEEEELb1ELb1ELb0ELb0EEEvNS_9FwdParamsE,@"STO_CUDA_ENTRY STV_DEFAULT"
_ZN10layer_norm13ln_fwd_kernelINS_13Kernel_traitsIfffffjLj7168ELj1ELj1ELj8ELj16ENS_18Kernel_traits_baseILj7168EfffffjLj256EEEEELb1ELb1ELb0ELb0EEEvNS_9FwdParamsE:
.text._ZN10layer_norm13ln_fwd_kernelINS_13Kernel_traitsIfffffjLj7168ELj1ELj1ELj8ELj16ENS_18Kernel_traits_baseILj7168EfffffjLj256EEEEELb1ELb1ELb0ELb0EEEvNS_9FwdParamsE:
        /* <DEDUP_REMOVED lines=12> */
[----:B------:R-:W-:Y:S03]  /*00c0*/  BSSY B0, `(.L_x_43804) ;  /* 0x000003a000007945 */ /* 0x000fe60003800000 */
[----:B------:R-:W0:Y:S04]  /*00d0*/  S2R R127, SR_TID.X ;  /* 0x00000000007f7919 */ /* 0x000e280000002100 */
[----:B------:R-:W0:Y:S02]  /*00e0*/  S2R R138, SR_CTAID.X ;  /* 0x00000000008a7919 */ /* 0x000e240000002500 */
[----:B0-----:R-:W-:-:S04]  /*00f0*/  IMAD R126, R138, c[0x0][0x0], R127 ;  /* 0x000000008a7e7a24 */ /* 0x001fc800078e027f */
[----:B------:R-:W-:Y:S01]  /*0100*/  IMAD.WIDE.U32 R6, R126, -0x326172a9, RZ ;  /* 0xcd9e8d577e067825 */ /* 0x000fe200078e00ff */
[----:B--2---:R-:W-:-:S04]  /*0110*/  @P0 IADD3 R88, P1, R4, c[0x0][0x240], RZ ;  /* 0x0000900004580a10 */ /* 0x004fc80007f3e0ff */
[----:B------:R-:W-:-:S04]  /*0120*/  @P0 IADD3.X R89, RZ, R5, RZ, P1, !PT ;  /* 0x00000005ff590210 */ /* 0x000fc80000ffe4ff */
[--C-:B------:R-:W-:Y:S02]  /*0130*/  SHF.R.U32.HI R125, RZ, 0x2, R89.reuse ;  /* 0x00000002ff7d7819 */ /* 0x100fe40000011659 */
[----:B------:R-:W-:Y:S02]  /*0140*/  SHF.R.U64 R124, R88, 0x2, R89 ;  /* 0x00000002587c7819 */ /* 0x000fe40000001259 */
[----:B---3--:R-:W-:Y:S01]  /*0150*/  LOP3.LUT R8, R7, R125, R2, 0x96, !PT ;  /* 0x0000007d07087212 */ /* 0x008fe200078e9602 */
[----:B------:R-:W-:Y:S01]  /*0160*/  IMAD.MOV.U32 R7, RZ, RZ, c[0x0][0x168] ;  /* 0x00005a00ff077624 */ /* 0x000fe200078e00ff */
[----:B------:R-:W-:Y:S01]  /*0170*/  LOP3.LUT R89, R127, 0xff, RZ, 0xc0, !PT ;  /* 0x000000ff7f597812 */ /* 0x000fe200078ec0ff */
        /* <DEDUP_REMOVED lines=9> */
[----:B------:R-:W-:Y:S02]  /*0210*/  IADD3 R128, R2, -0x61c88647, RZ ;  /* 0x9e3779b902807810 */ /* 0x000fe40007ffe0ff */
[----:B------:R-:W-:Y:S01]  /*0220*/  LEA.HI.SX32 R130, R100, R7, 0x1e ;  /* 0x0000000764827211 */ /* 0x000fe200078ff2ff */
[----:B------:R-:W-:Y:S01]  /*0230*/  IMAD.WIDE.U32 R10, R10, -0x326172a9, RZ ;  /* 0xcd9e8d570a0a7825 */ /* 0x000fe200078e00ff */
[----:B------:R-:W-:-:S02]  /*0240*/  IADD3 R129, R2, 0x3c6ef372, RZ ;  /* 0x3c6ef37202817810 */ /* 0x000fc40007ffe0ff */
[----:B------:R-:W-:Y:S02]  /*0250*/  LOP3.LUT R5, R5, R128, R6, 0x96, !PT ;  /* 0x0000008005057212 */ /* 0x000fe400078e9606 */
[C---:B------:R-:W-:Y:S02]  /*0260*/  LOP3.LUT P0, RZ, R130.reuse, 0xffffff00, RZ, 0xc0, !PT ;  /* 0xffffff0082ff7812 */ /* 0x040fe4000780c0ff */
[----:B------:R-:W-:Y:S01]  /*0270*/  LOP3.LUT R6, R11, R4, R129, 0x96, !PT ;  /* 0x000000040b067212 */ /* 0x000fe200078e9681 */
[----:B------:R-:W-:Y:S01]  /*0280*/  IMAD.WIDE.U32 R4, R5, -0x2daee0ad, RZ ;  /* 0xd2511f5305047825 */ /* 0x000fe200078e00ff */
[----:B------:R-:W-:Y:S02]  /*0290*/  IADD3 R131, R3, 0x76cf5d0a, RZ ;  /* 0x76cf5d0a03837810 */ /* 0x000fe40007ffe0ff */
[----:B------:R-:W-:Y:S01]  /*02a0*/  ISETP.GE.U32.AND P6, PT, R130, 0x200, PT ;  /* 0x000002008200780c */ /* 0x000fe20003fc6070 */
[----:B------:R-:W-:Y:S01]  /*02b0*/  IMAD.WIDE.U32 R6, R6, -0x2daee0ad, RZ ;  /* 0xd2511f5306067825 */ /* 0x000fe200078e00ff */
[----:B------:R-:W-:-:S02]  /*02c0*/  LOP3.LUT R8, R5, R8, R131, 0x96, !PT ;  /* 0x0000000805087212 */ /* 0x000fc400078e9683 */
[C---:B------:R-:W-:Y:S02]  /*02d0*/  ISETP.GE.U32.AND P5, PT, R130.reuse, 0x300, PT ;  /* 0x000003008200780c */ /* 0x040fe40003fa6070 */
[----:B------:R-:W-:Y:S01]  /*02e0*/  ISETP.GE.U32.AND P4, PT, R130, 0x400, PT ;  /* 0x000004008200780c */ /* 0x000fe20003f86070 */
[----:B------:R-:W-:Y:S01]  /*02f0*/  IMAD.WIDE.U32 R8, R8, -0x326172a9, RZ ;  /* 0xcd9e8d5708087825 */ /* 0x000fe200078e00ff */
[----:B------:R-:W-:Y:S02]  /*0300*/  ISETP.GE.U32.AND P3, PT, R130, 0x500, PT ;  /* 0x000005008200780c */ /* 0x000fe40003f66070 */
[----:B------:R-:W-:Y:S02]  /*0310*/  P2R R162, PR, RZ, 0x40 ;  /* 0x00000040ffa27803 */ /* 0x000fe40000000000 */
[----:B------:R-:W-:Y:S02]  /*0320*/  P2R R163, PR, RZ, 0x20 ;  /* 0x00000020ffa37803 */ /* 0x000fe40000000000 */
[----:B------:R-:W-:-:S02]  /*0330*/  IADD3 R133, R3, 0x32370b8f, RZ ;  /* 0x32370b8f03857810 */ /* 0x000fc40007ffe0ff */
[----:B------:R-:W-:Y:S02]  /*0340*/  P2R R164, PR, RZ, 0x10 ;  /* 0x00000010ffa47803 */ /* 0x000fe40000000000 */
[----:B------:R-:W-:Y:S02]  /*0350*/  IADD3 R132, R2, -0x255992d5, RZ ;  /* 0xdaa66d2b02847810 */ /* 0x000fe40007ffe0ff */
[----:B------:R-:W-:Y:S01]  /*0360*/  P2R R165, PR, RZ, 0x8 ;  /* 0x00000008ffa57803 */ /* 0x000fe20000000000 */
        /* <DEDUP_REMOVED lines=14> */
[----:B------:R-:W-:-:S03]  /*0450*/  LOP3.LUT R89, R89, 0x100, RZ, 0xfc, !PT ;  /* 0x0000010059597812 */ /* 0x000fc600078efcff */
.L_x_43805:
[----:B------:R-:W-:Y:S05]  /*0460*/  BSYNC B0 ;  /* 0x0000000000007941 */ /* 0x000fea0003800000 */
.L_x_43804:
[----:B------:R-:W-:Y:S01]  /*0470*/  BSSY B0, `(.L_x_43806) ;  /* 0x0000010000007945 */ /* 0x000fe20003800000 */
        /* <DEDUP_REMOVED lines=8> */
[----:B0-----:R-:W-:-:S04]  /*0500*/  @P1 LEA R12, P2, R89, c[0x0][0x218], 0x4 ;  /* 0x00008600590c1a11 */ /* 0x001fc800078420ff */
[C---:B------:R-:W-:Y:S02]  /*0510*/  @P1 LEA.HI.X R13, R89.reuse, c[0x0][0x21c], RZ, 0x4, P2 ;  /* 0x00008700590d1a11 */ /* 0x040fe400010f24ff */
[----:B------:R-:W-:-:S03]  /*0520*/  LEA R64, P2, R89, c[0x0][0x1c8], 0x4 ;  /* 0x0000720059407a11 */ /* 0x000fc600078420ff */
[----:B------:R0:W5:Y:S01]  /*0530*/  @P1 LDG.E.128 R72, [R12.64] ;  /* 0x000000040c481981 */ /* 0x000162000c1e1d00 */
[----:B------:R-:W-:-:S06]  /*0540*/  LEA.HI.X R65, R89, c[0x0][0x1cc], RZ, 0x4, P2 ;  /* 0x0000730059417a11 */ /* 0x000fcc00010f24ff */
[----:B------:R-:W5:Y:S01]  /*0550*/  LDG.E.128 R64, [R64.64] ;  /* 0x0000000440407981 */ /* 0x000f62000c1e1d00 */
[----:B------:R-:W-:-:S03]  /*0560*/  IADD3 R89, R89, 0x100, RZ ;  /* 0x0000010059597810 */ /* 0x000fc60007ffe0ff */
.L_x_43807:
[----:B------:R-:W-:Y:S05]  /*0570*/  BSYNC B0 ;  /* 0x0000000000007941 */ /* 0x000fea0003800000 */
.L_x_43806:
        /* <DEDUP_REMOVED lines=10> */
[C---:B------:R-:W-:Y:S02]  /*0620*/  @P1 LEA.HI.X R13, R89.reuse, c[0x0][0x21c], RZ, 0x4, P2 ;  /* 0x00008700590d1a11 */ /* 0x040fe400010f24ff */
[----:B------:R-:W-:-:S03]  /*0630*/  LEA R52, P2, R89, c[0x0][0x1c8], 0x4 ;  /* 0x0000720059347a11 */ /* 0x000fc600078420ff */
[----:B------:R0:W5:Y:S01]  /*0640*/  @P1 LDG.E.128 R60, [R12.64] ;  /* 0x000000040c3c1981 */ /* 0x000162000c1e1d00 */
[----:B------:R-:W-:-:S06]  /*0650*/  LEA.HI.X R53, R89, c[0x0][0x1cc], RZ, 0x4, P2 ;  /* 0x0000730059357a11 */ /* 0x000fcc00010f24ff */
[----:B------:R-:W5:Y:S01]  /*0660*/  LDG.E.128 R52, [R52.64] ;  /* 0x0000000434347981 */ /* 0x000f62000c1e1d00 */
[----:B------:R-:W-:-:S03]  /*0670*/  IADD3 R89, R89, 0x100, RZ ;  /* 0x0000010059597810 */ /* 0x000fc60007ffe0ff */
.L_x_43809:
[----:B------:R-:W-:Y:S05]  /*0680*/  BSYNC B0 ;  /* 0x0000000000007941 */ /* 0x000fea0003800000 */
.L_x_43808:
        /* <DEDUP_REMOVED lines=16> */
.L_x_43811:
[----:B------:R-:W-:Y:S05]  /*0790*/  BSYNC B0 ;  /* 0x0000000000007941 */ /* 0x000fea0003800000 */
.L_x_43810:
        /* <DEDUP_REMOVED lines=16> */
.L_x_43813:
[----:B------:R-:W-:Y:S05]  /*08a0*/  BSYNC B0 ;  /* 0x0000000000007941 */ /* 0x000fea0003800000 */
.L_x_43812:
[----:B------:R-:W-:Y:S01]  /*08b0*/  ISETP.GE.U32.AND P1, PT, R130, 0x600, PT ;  /* 0x000006008200780c */ /* 0x000fe20003f26070 */
[----:B------:R-:W-:Y:S01]  /*08c0*/  BSSY B0, `(.L_x_43814) ;  /* 0x0000017000007945 */ /* 0x000fe20003800000 */
[----:B------:R-:W-:Y:S02]  /*08d0*/  LOP3.LUT R92, R7, R4, R133, 0x96, !PT ;  /* 0x00000004075c7212 */ /* 0x000fe400078e9685 */
[----:B------:R-:W-:Y:S02]  /*08e0*/  LOP3.LUT R90, R9, R10, R132, 0x96, !PT ;  /* 0x0000000a095a7212 */ /* 0x000fe400078e9684 */
[----:B------:R-:W-:Y:S01]  /*08f0*/  IADD3 R135, R3, -0x126145ec, RZ ;  /* 0xed9eba1403877810 */ /* 0x000fe20007ffe0ff */
[----:B------:R-:W-:Y:S01]  /*0900*/  IMAD.WIDE.U32 R92, R92, -0x326172a9, RZ ;  /* 0xcd9e8d575c5c7825 */ /* 0x000fe200078e00ff */
[----:B------:R-:W-:Y:S02]  /*0910*/  P2R R166, PR, RZ, 0x2 ;  /* 0x00000002ffa67803 */ /* 0x000fe40000000000 */
[----:B------:R-:W-:Y:S01]  /*0920*/  IADD3 R134, R2, 0x78dde6e4, RZ ;  /* 0x78dde6e402867810 */ /* 0x000fe20007ffe0ff */
[----:B------:R-:W-:-:S02]  /*0930*/  IMAD.WIDE.U32 R90, R90, -0x2daee0ad, RZ ;  /* 0xd2511f535a5a7825 */ /* 0x000fc400078e00ff */
[----:B------:R-:W-:Y:S05]  /*0940*/  @!P1 BRA `(.L_x_43815) ;  /* 0x000000e000009947 */ /* 0x000fea0003800000 */
[C---:B------:R-:W-:Y:S01]  /*0950*/  LEA R16, P1, R89.reuse, c[0x0][0x1c8], 0x4 ;  /* 0x0000720059107a11 */ /* 0x040fe200078220ff */
[----:B------:R-:W-:Y:S01]  /*0960*/  IMAD.MOV.U32 R20, RZ, RZ, 0x10 ;  /* 0x00000010ff147424 */ /* 0x000fe200078e00ff */
[----:B------:R-:W-:Y:S01]  /*0970*/  CS2R R26, SRZ ;  /* 0x00000000001a7805 */ /* 0x000fe2000001ff00 */
[----:B------:R-:W-:Y:S01]  /*0980*/  CS2R R24, SRZ ;  /* 0x0000000000187805 */ /* 0x000fe2000001ff00 */
[C---:B------:R-:W-:Y:S01]  /*0990*/  LEA.HI.X R17, R89.reuse, c[0x0][0x1cc], RZ, 0x4, P1 ;  /* 0x0000730059117a11 */ /* 0x040fe200008f24ff */
[----:B------:R-:W-:Y:S01]  /*09a0*/  IMAD.WIDE.U32 R20, R89, R20, c[0x0][0x1b0] ;  /* 0x00006c0059147625 */ /* 0x000fe200078e0014 */
[----:B------:R-:W-:-:S04]  /*09b0*/  ISETP.NE.U32.AND P1, PT, RZ, c[0x0][0x218], PT ;  /* 0x00008600ff007a0c */ /* 0x000fc80003f25070 */
[----:B------:R-:W-:Y:S01]  /*09c0*/  ISETP.NE.AND.EX P1, PT, RZ, c[0x0][0x21c], PT, P1 ;  /* 0x00008700ff007a0c */ /* 0x000fe20003f25310 */
[----:B------:R-:W5:Y:S04]  /*09d0*/  LDG.E.128 R20, [R20.64] ;  /* 0x0000000414147981 */ /* 0x000f68000c1e1d00 */
[----:B------:R-:W5:Y:S08]  /*09e0*/  LDG.E.128 R16, [R16.64] ;  /* 0x0000000410107981 */ /* 0x000f70000c1e1d00 */
[----:B------:R-:W-:-:S04]  /*09f0*/  @P1 LEA R4, P2, R89, c[0x0][0x218], 0x4 ;  /* 0x0000860059041a11 */ /* 0x000fc800078420ff */
[----:B------:R-:W-:-:S05]  /*0a00*/  @P1 LEA.HI.X R5, R89, c[0x0][0x21c], RZ, 0x4, P2 ;  /* 0x0000870059051a11 */ /* 0x000fca00010f24ff */
[----:B------:R1:W5:Y:S01]  /*0a10*/  @P1 LDG.E.128 R24, [R4.64] ;  /* 0x0000000404181981 */ /* 0x000362000c1e1d00 */
[----:B------:R-:W-:-:S03]  /*0a20*/  IADD3 R89, R89, 0x100, RZ ;  /* 0x0000010059597810 */ /* 0x000fc60007ffe0ff */
.L_x_43815:
[----:B------:R-:W-:Y:S05]  /*0a30*/  BSYNC B0 ;  /* 0x0000000000007941 */ /* 0x000fea0003800000 */
.L_x_43814:
[----:B------:R-:W-:Y:S01]  /*0a40*/  ISETP.GE.U32.AND P1, PT, R130, 0x700, PT ;  /* 0x000007008200780c */ /* 0x000fe20003f26070 */
[----:B------:R-:W-:Y:S01]  /*0a50*/  BSSY B0, `(.L_x_43816) ;  /* 0x0000017000007945 */ /* 0x000fe20003800000 */
[----:B------:R-:W-:Y:S02]  /*0a60*/  LOP3.LUT R94, R93, R8, R134, 0x96, !PT ;  /* 0x000000085d5e7212 */ /* 0x000fe400078e9686 */
[----:B------:R-:W-:Y:S02]  /*0a70*/  LOP3.LUT R96, R91, R6, R135, 0x96, !PT ;  /* 0x000000065b607212 */ /* 0x000fe400078e9687 */
[----:B------:R-:W-:Y:S01]  /*0a80*/  LEA.HI R138, R127, R138, RZ, 0x18 ;  /* 0x0000008a7f8a7211 */ /* 0x000fe200078fc0ff */
[----:B------:R-:W-:Y:S01]  /*0a90*/  IMAD.WIDE.U32 R94, R94, -0x2daee0ad, RZ ;  /* 0xd2511f535e5e7825 */ /* 0x000fe200078e00ff */
[----:B------:R-:W-:Y:S02]  /*0aa0*/  P2R R167, PR, RZ, 0x2 ;  /* 0x00000002ffa77803 */ /* 0x000fe40000000000 */
[----:B------:R-:W-:Y:S01]  /*0ab0*/  IADD3 R137, R3, -0x56f99767, RZ ;  /* 0xa906689903897810 */ /* 0x000fe20007ffe0ff */
[----:B------:R-:W-:Y:S01]  /*0ac0*/  IMAD.WIDE.U32 R96, R96, -0x326172a9, RZ ;  /* 0xcd9e8d5760607825 */ /* 0x000fe200078e00ff */
[----:B------:R-:W-:Y:S01]  /*0ad0*/  IADD3 R136, R2, 0x1715609d, RZ ;  /* 0x1715609d02887810 */ /* 0x000fe20007ffe0ff */
[----:B------:R-:W-:Y:S05]  /*0ae0*/  @!P1 BRA `(.L_x_43817) ;  /* 0x000000d000009947 */ /* 0x000fea0003800000 */
[----:B-1----:R-:W-:Y:S01]  /*0af0*/  LEA R4, P1, R89, c[0x0][0x1c8], 0x4 ;  /* 0x0000720059047a11 */ /* 0x002fe200078220ff */
[----:B------:R-:W-:Y:S01]  /*0b00*/  CS2R R14, SRZ ;  /* 0x00000000000e7805 */ /* 0x000fe2000001ff00 */
[----:B0-----:R-:W-:-:S02]  /*0b10*/  CS2R R12, SRZ ;  /* 0x00000000000c7805 */ /* 0x001fc4000001ff00 */
[----:B------:R-:W-:Y:S02]  /*0b20*/  LEA.HI.X R5, R89, c[0x0][0x1cc], RZ, 0x4, P1 ;  /* 0x0000730059057a11 */ /* 0x000fe400008f24ff */
[----:B------:R-:W-:-:S04]  /*0b30*/  ISETP.NE.U32.AND P1, PT, RZ, c[0x0][0x218], PT ;  /* 0x00008600ff007a0c */ /* 0x000fc80003f25070 */
[----:B------:R-:W-:Y:S01]  /*0b40*/  ISETP.NE.AND.EX P1, PT, RZ, c[0x0][0x21c], PT, P1 ;  /* 0x00008700ff007a0c */ /* 0x000fe20003f25310 */
[----:B------:R-:W5:Y:S01]  /*0b50*/  LDG.E.128 R4, [R4.64] ;  /* 0x0000000404047981 */ /* 0x000f62000c1e1d00 */
[----:B------:R-:W-:-:S05]  /*0b60*/  MOV R8, 0x10 ;  /* 0x0000001000087802 */ /* 0x000fca0000000f00 */
[----:B------:R-:W-:-:S06]  /*0b70*/  IMAD.WIDE.U32 R8, R89, R8, c[0x0][0x1b0] ;  /* 0x00006c0059087625 */ /* 0x000fcc00078e0008 */
[C---:B------:R-:W-:Y:S01]  /*0b80*/  @P1 LEA R98, P2, R89.reuse, c[0x0][0x218], 0x4 ;  /* 0x0000860059621a11 */ /* 0x040fe200078420ff */
[----:B------:R-:W5:Y:S03]  /*0b90*/  LDG.E.128 R8, [R8.64] ;  /* 0x0000000408087981 */ /* 0x000f66000c1e1d00 */
[----:B------:R-:W-:-:S05]  /*0ba0*/  @P1 LEA.HI.X R99, R89, c[0x0][0x21c], RZ, 0x4, P2 ;  /* 0x0000870059631a11 */ /* 0x000fca00010f24ff */
[----:B------:R0:W5:Y:S04]  /*0bb0*/  @P1 LDG.E.128 R12, [R98.64] ;  /* 0x00000004620c1981 */ /* 0x000168000c1e1d00 */
.L_x_43817:
[----:B------:R-:W-:Y:S05]  /*0bc0*/  BSYNC B0 ;  /* 0x0000000000007941 */ /* 0x000fea0003800000 */
.L_x_43816:
[----:B------:R-:W-:Y:S02]  /*0bd0*/  ISETP.GE.AND P1, PT, R138, c[0x0][0x164], PT ;  /* 0x000059008a007a0c */ /* 0x000fe40003f26270 */
[----:B------:R-:W-:Y:S02]  /*0be0*/  LOP3.LUT R93, R95, R90, R137, 0x96, !PT ;  /* 0x0000005a5f5d7212 */ /* 0x000fe400078e9689 */
[----:B------:R-:W-:-:S09]  /*0bf0*/  LOP3.LUT R90, R97, R92, R136, 0x96, !PT ;  /* 0x0000005c615a7212 */ /* 0x000fd200078e9688 */
[----:B------:R-:W-:Y:S05]  /*0c00*/  @P1 EXIT ;  /* 0x000000000000194d */ /* 0x000fea0003800000 */
[----:B------:R-:W-:Y:S01]  /*0c10*/  SHF.R.S32.HI R100, RZ, 0x2, R100 ;  /* 0x00000002ff647819 */ /* 0x000fe20000011464 */
[----:B------:R-:W-:Y:S01]  /*0c20*/  IMAD.WIDE.U32 R92, R93, -0x326172a9, RZ ;  /* 0xcd9e8d575d5c7825 */ /* 0x000fe200078e00ff */
[----:B------:R-:W-:Y:S01]  /*0c30*/  LOP3.LUT R89, R127, 0xe0, RZ, 0xc0, !PT ;  /* 0x000000e07f597812 */ /* 0x000fe200078ec0ff */
[----:B------:R-:W-:Y:S01]  /*0c40*/  HFMA2.MMA R149, -RZ, RZ, 0, 0 ;  /* 0x00000000ff957435 */ /* 0x000fe200000001ff */
[----:B0-----:R-:W-:Y:S01]  /*0c50*/  LOP3.LUT R98, R100, 0xff, RZ, 0xc0, !PT ;  /* 0x000000ff64627812 */ /* 0x001fe200078ec0ff */
[----:B------:R-:W-:Y:S01]  /*0c60*/  IMAD.WIDE.U32 R90, R90, -0x2daee0ad, RZ ;  /* 0xd2511f535a5a7825 */ /* 0x000fe200078e00ff */
[----:B------:R-:W-:Y:S01]  /*0c70*/  SHF.R.U32.HI R100, RZ, 0x3, R100 ;  /* 0x00000003ff647819 */ /* 0x000fe20000011664 */
[----:B------:R-:W-:Y:S01]  /*0c80*/  ULDC.U8 UR6, c[0x0][0x1f0] ;  /* 0x00007c0000067ab9 */ /* 0x000fe20000000000 */
[----:B------:R-:W-:Y:S01]  /*0c90*/  IADD3 R140, R2, -0x4ab325aa, RZ ;  /* 0xb54cda56028c7810 */ /* 0x000fe20007ffe0ff */
[----:B------:R-:W-:Y:S01]  /*0ca0*/  IMAD.IADD R89, R98, 0x1, -R89 ;  /* 0x0000000162597824 */ /* 0x000fe200078e0a59 */
[----:B------:R-:W-:Y:S01]  /*0cb0*/  LOP3.LUT R100, R100, 0x1fffffe0, RZ, 0xc0, !PT ;  /* 0x1fffffe064647812 */ /* 0x000fe200078ec0ff */
[----:B------:R-:W-:Y:S01]  /*0cc0*/  IMAD.MOV.U32 R148, RZ, RZ, 0x1 ;  /* 0x00000001ff947424 */ /* 0x000fe200078e00ff */
[----:B------:R-:W-:-:S02]  /*0cd0*/  IADD3 R139, R3, 0x646e171e, RZ ;  /* 0x646e171e038b7810 */ /* 0x000fc40007ffe0ff */
[----:B------:R-:W-:Y:S02]  /*0ce0*/  IMNMX R89, RZ, R89, !PT ;  /* 0x00000059ff597217 */ /* 0x000fe40007800200 */
[----:B------:R-:W-:Y:S02]  /*0cf0*/  LOP3.LUT R95, R93, R96, R140, 0x96, !PT ;  /* 0x000000605d5f7212 */ /* 0x000fe400078e968c */
[----:B------:R-:W-:Y:S02]  /*0d00*/  IMNMX R89, R89, 0x20, PT ;  /* 0x0000002059597817 */ /* 0x000fe40003800200 */
[----:B------:R-:W-:Y:S01]  /*0d10*/  LOP3.LUT R96, R91, R94, R139, 0x96, !PT ;  /* 0x0000005e5b607212 */ /* 0x000fe200078e968b */
[----:B------:R-:W-:Y:S01]  /*0d20*/  IMAD.WIDE.U32 R94, R95, -0x2daee0ad, RZ ;  /* 0xd2511f535f5e7825 */ /* 0x000fe200078e00ff */
[C---:B------:R-:W-:Y:S02]  /*0d30*/  IADD3 R141, R2.reuse, 0x5384540f, RZ ;  /* 0x5384540f028d7810 */ /* 0x040fe40007ffe0ff */
[----:B------:R-:W-:Y:S01]  /*0d40*/  IADD3 R142, R3, 0x1fd5c5a3, RZ ;  /* 0x1fd5c5a3038e7810 */ /* 0x000fe20007ffe0ff */
[----:B------:R-:W-:Y:S01]  /*0d50*/  IMAD.IADD R89, R89, 0x1, R100 ;  /* 0x0000000159597824 */ /* 0x000fe200078e0264 */
[----:B------:R-:W-:Y:S01]  /*0d60*/  IADD3 R143, R2, -0xe443238, RZ ;  /* 0xf1bbcdc8028f7810 */ /* 0x000fe20007ffe0ff */
        /* <DEDUP_REMOVED lines=16> */
[----:B------:R-:W-:Y:S01]  /*0e70*/  LOP3.LUT R155, R88, 0x3, RZ, 0xc0, !PT ;  /* 0x00000003589b7812 */ /* 0x000fe200078ec0ff */
[----:B------:R-:W-:Y:S01]  /*0e80*/  IMAD.HI.U32 R90, R96, -0x2daee0ad, RZ ;  /* 0xd2511f53605a7827 */ /* 0x000fe200078e00ff */
[----:B------:R-:W-:-:S03]  /*0e90*/  IMNMX R93, RZ, R93, !PT ;  /* 0x0000005dff5d7217 */ /* 0x000fc60007800200 */
[----:B------:R-:W-:Y:S01]  /*0ea0*/  IMAD R152, R152, -0x326172a9, RZ ;  /* 0xcd9e8d5798987824 */ /* 0x000fe200078e02ff */
[----:B------:R-:W-:Y:S01]  /*0eb0*/  IMNMX R93, R93, 0x20, PT ;  /* 0x000000205d5d7817 */ /* 0x000fe20003800200 */
[----:B0-----:R0:W2:Y:S01]  /*0ec0*/  MUFU.RCP R147, R91 ;  /* 0x0000005b00937308 */ /* 0x0010a20000001000 */
[----:B------:R-:W-:Y:S01]  /*0ed0*/  IMAD.HI.U32 R89, R94, -0x326172a9, RZ ;  /* 0xcd9e8d575e597827 */ /* 0x000fe200078e00ff */
[----:B------:R-:W-:-:S03]  /*0ee0*/  LOP3.LUT R153, R90, R153, R145, 0x96, !PT ;  /* 0x000000995a997212 */ /* 0x000fc600078e9691 */
[----:B------:R-:W-:Y:S01]  /*0ef0*/  IMAD.IADD R93, R100, 0x1, R93 ;  /* 0x00000001645d7824 */ /* 0x000fe200078e025d */
[----:B------:R-:W-:Y:S01]  /*0f00*/  LOP3.LUT R152, R89, R152, R146, 0x96, !PT ;  /* 0x0000009859987212 */ /* 0x000fe200078e9692 */
[----:B------:R-:W-:Y:S02]  /*0f10*/  IMAD R156, R96, -0x2daee0ad, RZ ;  /* 0xd2511f53609c7824 */ /* 0x000fe400078e02ff */
[----:B------:R-:W-:Y:S02]  /*0f20*/  IMAD R154, R94, -0x326172a9, RZ ;  /* 0xcd9e8d575e9a7824 */ /* 0x000fe400078e02ff */
[----:B0-----:R-:W-:Y:S02]  /*0f30*/  IMAD.SHL.U32 R150, R93, 0x4, RZ ;  /* 0x000000045d967824 */ /* 0x001fe400078e00ff */
.L_x_44045:
[----:B------:R-:W-:Y:S01]  /*0f40*/  ISETP.NE.U32.AND P1, PT, RZ, c[0x0][0x1c0], PT ;  /* 0x00007000ff007a0c */ /* 0x000fe20003f25070 */
[----:B------:R-:W-:-:S03]  /*0f50*/  IMAD.MOV.U32 R120, RZ, RZ, 0x3f800000 ;  /* 0x3f800000ff787424 */ /* 0x000fc600078e00ff */
[----:B------:R-:W-:-:S13]  /*0f60*/  ISETP.NE.AND.EX P1, PT, RZ, c[0x0][0x1c4], PT, P1 ;  /* 0x00007100ff007a0c */ /* 0x000fda0003f25310 */
[----:B------:R-:W-:-:S04]  /*0f70*/  @P1 IMAD.MOV.U32 R123, RZ, RZ, 0x4 ;  /* 0x00000004ff7b1424 */ /* 0x000fc800078e00ff */
        /* <DEDUP_REMOVED lines=30> */
.L_x_43821:
[----:B0-----:R-:W-:Y:S02]  /*1160*/  IMAD.MOV.U32 R158, RZ, RZ, R154 ;  /* 0x000000ffff9e7224 */ /* 0x001fe400078e009a */
.L_x_43822:
[----:B------:R-:W-:Y:S05]  /*1170*/  BSYNC B1 ;  /* 0x0000000000017941 */ /* 0x000fea0003800000 */
.L_x_43820:
        /* <DEDUP_REMOVED lines=16> */
.L_x_43826:
[----:B------:R-:W-:Y:S05]  /*1280*/  BSYNC B2 ;  /* 0x0000000000027941 */ /* 0x000fea0003800000 */
.L_x_43825:
        /* <DEDUP_REMOVED lines=42> */
[----:B------:R-:W-:Y:S02]  /*1530*/  IMAD.MOV.U32 R156, RZ, RZ, R122 ;  /* 0x000000ffff9c7224 */ /* 0x000fe400078e007a */
.L_x_43824:
[----:B------:R-:W-:Y:S05]  /*1540*/  BSYNC B1 ;  /* 0x0000000000017941 */ /* 0x000fea0003800000 */
.L_x_43823:
        /* <DEDUP_REMOVED lines=23> */
.L_x_43828:
[----:B------:R-:W-:Y:S02]  /*16c0*/  IMAD.MOV.U32 R158, RZ, RZ, R154 ;  /* 0x000000ffff9e7224 */ /* 0x000fe400078e009a */
.L_x_43829:
[----:B------:R-:W-:Y:S05]  /*16d0*/  BSYNC B1 ;  /* 0x0000000000017941 */ /* 0x000fea0003800000 */
.L_x_43827:
        /* <DEDUP_REMOVED lines=16> */
.L_x_43833:
[----:B------:R-:W-:Y:S05]  /*17e0*/  BSYNC B2 ;  /* 0x0000000000027941 */ /* 0x000fea0003800000 */
.L_x_43832:
        /* <DEDUP_REMOVED lines=39> */
[----:B------:R-:W-:-:S05]  /*1a60*/  IMAD.WIDE.U32 R122, R123, -0x2daee0ad, RZ ;  /* 0xd2511f537b7a7825 */ /* 0x000fca00078e00ff */
[----:B------:R-:W-:Y:S01]  /*1a70*/  LOP3.LUT R153, R123, R156, R145, 0x96, !PT ;  /* 0x0000009c7b997212 */ /* 0x000fe200078e9691 */
[----:B------:R-:W-:Y:S01]  /*1a80*/  HFMA2.MMA R123, -RZ, RZ, 0, 0 ;  /* 0x00000000ff7b7435 */ /* 0x000fe200000001ff */
[----:B------:R-:W-:-:S05]  /*1a90*/  IMAD.MOV.U32 R156, RZ, RZ, R122 ;  /* 0x000000ffff9c7224 */ /* 0x000fca00078e007a */
.L_x_43831:
[----:B------:R-:W-:Y:S05]  /*1aa0*/  BSYNC B1 ;  /* 0x0000000000017941 */ /* 0x000fea0003800000 */
.L_x_43830:
        /* <DEDUP_REMOVED lines=20> */
.L_x_43835:
[----:B------:R-:W-:Y:S02]  /*1bf0*/  MOV R158, R154 ;  /* 0x0000009a009e7202 */ /* 0x000fe40000000f00 */
.L_x_43836:
[----:B------:R-:W-:Y:S05]  /*1c00*/  BSYNC B1 ;  /* 0x0000000000017941 */ /* 0x000fea0003800000 */
.L_x_43834:
        /* <DEDUP_REMOVED lines=16> */
.L_x_43840:
[----:B------:R-:W-:Y:S05]  /*1d10*/  BSYNC B2 ;  /* 0x0000000000027941 */ /* 0x000fea0003800000 */
.L_x_43839:
        /* <DEDUP_REMOVED lines=40> */
[----:B------:R-:W-:Y:S02]  /*1fa0*/  LOP3.LUT R153, R123, R156, R145, 0x96, !PT ;  /* 0x0000009c7b997212 */ /* 0x000fe400078e9691 */
[----:B------:R-:W-:Y:S01]  /*1fb0*/  MOV R156, R122 ;  /* 0x0000007a009c7202 */ /* 0x000fe20000000f00 */
[----:B------:R-:W-:Y:S02]  /*1fc0*/  IMAD.MOV.U32 R122, RZ, RZ, RZ ;  /* 0x000000ffff7a7224 */ /* 0x000fe400078e00ff */
.L_x_43838:
[----:B------:R-:W-:Y:S05]  /*1fd0*/  BSYNC B1 ;  /* 0x0000000000017941 */ /* 0x000fea0003800000 */
.L_x_43837:
        /* <DEDUP_REMOVED lines=20> */
.L_x_43842:
[----:B------:R-:W-:Y:S02]  /*2120*/  IMAD.MOV.U32 R158, RZ, RZ, R154 ;  /* 0x000000ffff9e7224 */ /* 0x000fe400078e009a */
.L_x_43843:
[----:B------:R-:W-:Y:S05]  /*2130*/  BSYNC B1 ;  /* 0x0000000000017941 */ /* 0x000fea0003800000 */
.L_x_43841:
        /* <DEDUP_REMOVED lines=16> */
.L_x_43847:
[----:B------:R-:W-:Y:S05]  /*2240*/  BSYNC B2 ;  /* 0x0000000000027941 */ /* 0x000fea0003800000 */
.L_x_43846:
        /* <DEDUP_REMOVED lines=42> */
[----:B------:R-:W-:Y:S02]  /*24f0*/  IMAD.MOV.U32 R156, RZ, RZ, R122 ;  /* 0x000000ffff9c7224 */ /* 0x000fe400078e007a */
.L_x_43845:
[----:B------:R-:W-:Y:S05]  /*2500*/  BSYNC B1 ;  /* 0x0000000000017941 */ /* 0x000fea0003800000 */
.L_x_43844:
[----:B------:R-:W0:Y:S01]  /*2510*/  I2F.U32 R122, R158 ;  /* 0x0000009e007a7306 */ /* 0x000e220000201000 */
[----:B------:R-:W-:Y:S01]  /*2520*/  FMUL.FTZ R95, R95, R120 ;  /* 0x000000785f5f7220 */ /* 0x000fe20000410000 */
[----:B------:R-:W-:Y:S02]  /*2530*/  SEL R160, RZ, 0x10000, P4 ;  /* 0x00010000ffa07807 */ /* 0x000fe40002000000 */
[----:B------:R-:W-:Y:S01]  /*2540*/  SEL R157, RZ, 0x100, P3 ;  /* 0x00000100ff9d7807 */ /* 0x000fe20001800000 */
[----:B------:R-:W-:Y:S01]  /*2550*/  FMUL.FTZ R95, R95, c[0x0][0x1e8] ;  /* 0x00007a005f5f7a20 */ /* 0x000fe20000410000 */
[----:B------:R-:W-:Y:S01]  /*2560*/  SEL R168, RZ, 0x1, P2 ;  /* 0x00000001ffa87807 */ /* 0x000fe20001000000 */
[----:B0-----:R-:W-:-:S05]  /*2570*/  FFMA.FTZ R122, R122, R121, 1.1641532182693481445e-10 ;  /* 0x2f0000007a7a7423 */ /* 0x001fca0000010079 */
[----:B------:R-:W-:-:S04]  /*2580*/  FSETP.GTU.FTZ.AND P5, PT, R122, c[0x0][0x1e4], PT ;  /* 0x000079007a007a0b */ /* 0x000fc80003fbc000 */
[----:B------:R-:W-:Y:S02]  /*2590*/  FSEL R122, R95, RZ, !P5 ;  /* 0x000000ff5f7a7208 */ /* 0x000fe40006800000 */
[----:B------:R-:W-:-:S03]  /*25a0*/  SEL R121, RZ, 0x1000000, P5 ;  /* 0x01000000ff797807 */ /* 0x000fc60002800000 */
[----:B------:R-:W-:Y:S01]  /*25b0*/  FMUL.FTZ R95, R79, R122 ;  /* 0x0000007a4f5f7220 */ /* 0x000fe20000410000 */
[----:B------:R-:W-:-:S03]  /*25c0*/  IADD3 R121, R157, R121, R160 ;  /* 0x000000799d797210 */ /* 0x000fc60007ffe0a0 */
[----:B------:R-:W-:Y:S01]  /*25d0*/  @P1 FADD.FTZ R95, R91, R95 ;  /* 0x0000005f5b5f1221 */ /* 0x000fe20000010000 */
[----:B------:R-:W-:Y:S01]  /*25e0*/  LEA R122, P1, R151, c[0x0][0x188], 0x4 ;  /* 0x00006200977a7a11 */ /* 0x000fe200078220ff */
[----:B------:R-:W-:Y:S01]  /*25f0*/  IMAD.IADD R157, R121, 0x1, R168 ;  /* 0x00000001799d7824 */ /* 0x000fe200078e02a8 */
[C---:B------:R-:W-:Y:S02]  /*2600*/  IADD3 R121, R151.reuse, 0x100, RZ ;  /* 0x0000010097797810 */ /* 0x040fe40007ffe0ff */
[C---:B------:R-:W-:Y:S02]  /*2610*/  LEA.HI.X R123, R151.reuse, c[0x0][0x18c], RZ, 0x4, P1 ;  /* 0x00006300977b7a11 */ /* 0x040fe400008f24ff */
[----:B------:R-:W-:-:S03]  /*2620*/  LEA R158, P1, R151, c[0x0][0x190], 0x2 ;  /* 0x00006400979e7a11 */ /* 0x000fc600078210ff */
[----:B------:R0:W-:Y:S01]  /*2630*/  STG.E.128 [R122.64], R92 ;  /* 0x0000005c7a007986 */ /* 0x0001e2000c101d04 */
[----:B------:R-:W-:-:S05]  /*2640*/  LEA.HI.X R159, R151, c[0x0][0x194], RZ, 0x2, P1 ;  /* 0x00006500979f7a11 */ /* 0x000fca00008f14ff */
[----:B------:R0:W-:Y:S04]  /*2650*/  STG.E [R158.64], R157 ;  /* 0x0000009d9e007986 */ /* 0x0001e8000c101904 */
.L_x_43819:
[----:B0-----:R-:W-:Y:S05]  /*2660*/  BSYNC B0 ;  /* 0x0000000000007941 */ /* 0x001fea0003800000 */
.L_x_43818:
        /* <DEDUP_REMOVED lines=23> */
.L_x_43851:
[----:B0-----:R-:W-:Y:S02]  /*27e0*/  MOV R158, R154 ;  /* 0x0000009a009e7202 */ /* 0x001fe40000000f00 */
.L_x_43852:
[----:B------:R-:W-:Y:S05]  /*27f0*/  BSYNC B1 ;  /* 0x0000000000017941 */ /* 0x000fea0003800000 */
.L_x_43850:
        /* <DEDUP_REMOVED lines=16> */
.L_x_43856:
[----:B------:R-:W-:Y:S05]  /*2900*/  BSYNC B2 ;  /* 0x0000000000027941 */ /* 0x000fea0003800000 */
.L_x_43855:
        /* <DEDUP_REMOVED lines=41> */
[----:B------:R-:W-:Y:S02]  /*2ba0*/  LOP3.LUT R153, R123, R156, R145, 0x96, !PT ;  /* 0x0000009c7b997212 */ /* 0x000fe400078e9691 */
[----:B------:R-:W-:Y:S02]  /*2bb0*/  MOV R156, R122 ;  /* 0x0000007a009c7202 */ /* 0x000fe40000000f00 */
.L_x_43854:
[----:B------:R-:W-:Y:S05]  /*2bc0*/  BSYNC B1 ;  /* 0x0000000000017941 */ /* 0x000fea0003800000 */
.L_x_43853:
[----:B------:R-:W0:Y:S01]  /*2bd0*/  I2F.U32 R123, R158 ;  /* 0x0000009e007b7306 */ /* 0x000e220000201000 */
        /* <DEDUP_REMOVED lines=22> */
.L_x_43858:
[----:B------:R-:W-:Y:S02]  /*2d40*/  IMAD.MOV.U32 R123, RZ, RZ, R154 ;  /* 0x000000ffff7b7224 */ /* 0x000fe400078e009a */
.L_x_43859:
[----:B------:R-:W-:Y:S05]  /*2d50*/  BSYNC B1 ;  /* 0x0000000000017941 */ /* 0x000fea0003800000 */
.L_x_43857:
        /* <DEDUP_REMOVED lines=16> */
.L_x_43863:
[----:B------:R-:W-:Y:S05]  /*2e60*/  BSYNC B2 ;  /* 0x0000000000027941 */ /* 0x000fea0003800000 */
.L_x_43862:
        /* <DEDUP_REMOVED lines=41> */
[----:B------:R-:W-:Y:S02]  /*3100*/  IMAD.MOV.U32 R156, RZ, RZ, R158 ;  /* 0x000000ffff9c7224 */ /* 0x000fe400078e009e */
[----:B------:R-:W-:Y:S02]  /*3110*/  IMAD.MOV.U32 R159, RZ, RZ, RZ ;  /* 0x000000ffff9f7224 */ /* 0x000fe400078e00ff */
.L_x_43861:
[----:B------:R-:W-:Y:S05]  /*3120*/  BSYNC B1 ;  /* 0x0000000000017941 */ /* 0x000fea0003800000 */
.L_x_43860:
        /* <DEDUP_REMOVED lines=20> */
.L_x_43865:
[----:B------:R-:W-:Y:S02]  /*3270*/  IMAD.MOV.U32 R123, RZ, RZ, R154 ;  /* 0x000000ffff7b7224 */ /* 0x000fe400078e009a */
.L_x_43866:
[----:B------:R-:W-:Y:S05]  /*3280*/  BSYNC B1 ;  /* 0x0000000000017941 */ /* 0x000fea0003800000 */
.L_x_43864:
        /* <DEDUP_REMOVED lines=16> */
.L_x_43870:
[----:B------:R-:W-:Y:S05]  /*3390*/  BSYNC B2 ;  /* 0x0000000000027941 */ /* 0x000fea0003800000 */
.L_x_43869:
        /* <DEDUP_REMOVED lines=42> */
[----:B------:R-:W-:Y:S02]  /*3640*/  IMAD.MOV.U32 R156, RZ, RZ, R158 ;  /* 0x000000ffff9c7224 */ /* 0x000fe400078e009e */
.L_x_43868:
[----:B------:R-:W-:Y:S05]  /*3650*/  BSYNC B1 ;  /* 0x0000000000017941 */ /* 0x000fea0003800000 */
.L_x_43867:
        /* <DEDUP_REMOVED lines=20> */
.L_x_43872:
[----:B------:R-:W-:Y:S02]  /*37a0*/  MOV R123, R154 ;  /* 0x0000009a007b7202 */ /* 0x000fe40000000f00 */
.L_x_43873:
[----:B------:R-:W-:Y:S05]  /*37b0*/  BSYNC B1 ;  /* 0x0000000000017941 */ /* 0x000fea0003800000 */
.L_x_43871:
        /* <DEDUP_REMOVED lines=16> */
.L_x_43877:
[----:B------:R-:W-:Y:S05]  /*38c0*/  BSYNC B2 ;  /* 0x0000000000027941 */ /* 0x000fea0003800000 */
.L_x_43876:
        /* <DEDUP_REMOVED lines=41> */
[----:B------:R-:W-:Y:S02]  /*3b60*/  LOP3.LUT R153, R159, R156, R145, 0x96, !PT ;  /* 0x0000009c9f997212 */ /* 0x000fe400078e9691 */
[----:B------:R-:W-:Y:S02]  /*3b70*/  MOV R156, R158 ;  /* 0x0000009e009c7202 */ /* 0x000fe40000000f00 */
.L_x_43875:
[----:B------:R-:W-:Y:S05]  /*3b80*/  BSYNC B1 ;  /* 0x0000000000017941 */ /* 0x000fea0003800000 */
.L_x_43874:
        /* <DEDUP_REMOVED lines=21> */
.L_x_43849:
[----:B------:R-:W-:Y:S05]  /*3ce0*/  BSYNC B0 ;  /* 0x0000000000007941 */ /* 0x000fea0003800000 */
.L_x_43848:
        /* <DEDUP_REMOVED lines=23> */
.L_x_43881:
[----:B0-----:R-:W-:Y:S02]  /*3e60*/  IMAD.MOV.U32 R158, RZ, RZ, R154 ;  /* 0x000000ffff9e7224 */ /* 0x001fe400078e009a */
.L_x_43882:
[----:B------:R-:W-:Y:S05]  /*3e70*/  BSYNC B1 ;  /* 0x0000000000017941 */ /* 0x000fea0003800000 */
.L_x_43880:
        /* <DEDUP_REMOVED lines=16> */
.L_x_43886:
[----:B------:R-:W-:Y:S05]  /*3f80*/  BSYNC B2 ;  /* 0x0000000000027941 */ /* 0x000fea0003800000 */
.L_x_43885:
        /* <DEDUP_REMOVED lines=42> */
[----:B------:R-:W-:Y:S02]  /*4230*/  IMAD.MOV.U32 R156, RZ, RZ, R122 ;  /* 0x000000ffff9c7224 */ /* 0x000fe400078e007a */
.L_x_43884:
[----:B------:R-:W-:Y:S05]  /*4240*/  BSYNC B1 ;  /* 0x0000000000017941 */ /* 0x000fea0003800000 */
.L_x_43883:
        /* <DEDUP_REMOVED lines=23> */
.L_x_43888:
[----:B------:R-:W-:Y:S02]  /*43c0*/  IMAD.MOV.U32 R123, RZ, RZ, R154 ;  /* 0x000000ffff7b7224 */ /* 0x000fe400078e009a */
.L_x_43889:
[----:B------:R-:W-:Y:S05]  /*43d0*/  BSYNC B1 ;  /* 0x0000000000017941 */ /* 0x000fea0003800000 */
.L_x_43887:
        /* <DEDUP_REMOVED lines=16> */
.L_x_43893:
[----:B------:R-:W-:Y:S05]  /*44e0*/  BSYNC B2 ;  /* 0x0000000000027941 */ /* 0x000fea0003800000 */
.L_x_43892:
        /* <DEDUP_REMOVED lines=43> */
.L_x_43891:
[----:B------:R-:W-:Y:S05]  /*47a0*/  BSYNC B1 ;  /* 0x0000000000017941 */ /* 0x000fea0003800000 */
.L_x_43890:
        /* <DEDUP_REMOVED lines=20> */
.L_x_43895:
[----:B------:R-:W-:Y:S02]  /*48f0*/  IMAD.MOV.U32 R123, RZ, RZ, R154 ;  /* 0x000000ffff7b7224 */ /* 0x000fe400078e009a */
.L_x_43896:
[----:B------:R-:W-:Y:S05]  /*4900*/  BSYNC B1 ;  /* 0x0000000000017941 */ /* 0x000fea0003800000 */
.L_x_43894:
        /* <DEDUP_REMOVED lines=16> */
.L_x_43900:
[----:B------:R-:W-:Y:S05]  /*4a10*/  BSYNC B2 ;  /* 0x0000000000027941 */ /* 0x000fea0003800000 */
.L_x_43899:
        /* <DEDUP_REMOVED lines=42> */
[----:B------:R-:W-:Y:S02]  /*4cc0*/  IMAD.MOV.U32 R156, RZ, RZ, R158 ;  /* 0x000000ffff9c7224 */ /* 0x000fe400078e009e */
.L_x_43898:
[----:B------:R-:W-:Y:S05]  /*4cd0*/  BSYNC B1 ;  /* 0x0000000000017941 */ /* 0x000fea0003800000 */
.L_x_43897:
        /* <DEDUP_REMOVED lines=20> */
.L_x_43902:
[----:B------:R-:W-:Y:S02]  /*4e20*/  IMAD.MOV.U32 R123, RZ, RZ, R154 ;  /* 0x000000ffff7b7224 */ /* 0x000fe400078e009a */
.L_x_43903:
[----:B------:R-:W-:Y:S05]  /*4e30*/  BSYNC B1 ;  /* 0x0000000000017941 */ /* 0x000fea0003800000 */
.L_x_43901:
        /* <DEDUP_REMOVED lines=16> */
.L_x_43907:
[----:B------:R-:W-:Y:S05]  /*4f40*/  BSYNC B2 ;  /* 0x0000000000027941 */ /* 0x000fea0003800000 */
.L_x_43906:
        /* <DEDUP_REMOVED lines=42> */
[----:B------:R-:W-:Y:S02]  /*51f0*/  IMAD.MOV.U32 R156, RZ, RZ, R158 ;  /* 0x000000ffff9c7224 */ /* 0x000fe400078e009e */
.L_x_43905:
[----:B------:R-:W-:Y:S05]  /*5200*/  BSYNC B1 ;  /* 0x0000000000017941 */ /* 0x000fea0003800000 */
.L_x_43904:
        /* <DEDUP_REMOVED lines=21> */
.L_x_43879:
[----:B------:R-:W-:Y:S05]  /*5360*/  BSYNC B0 ;  /* 0x0000000000007941 */ /* 0x000fea0003800000 */
.L_x_43878:
        /* <DEDUP_REMOVED lines=23> */
.L_x_43911:
[----:B0-----:R-:W-:Y:S02]  /*54e0*/  IMAD.MOV.U32 R158, RZ, RZ, R154 ;  /* 0x000000ffff9e7224 */ /* 0x001fe400078e009a */
.L_x_43912:
[----:B------:R-:W-:Y:S05]  /*54f0*/  BSYNC B1 ;  /* 0x0000000000017941 */ /* 0x000fea0003800000 */
.L_x_43910:
        /* <DEDUP_REMOVED lines=16> */
.L_x_43916:
[----:B------:R-:W-:Y:S05]  /*5600*/  BSYNC B2 ;  /* 0x0000000000027941 */ /* 0x000fea0003800000 */
.L_x_43915:
        /* <DEDUP_REMOVED lines=43> */
.L_x_43914:
[----:B------:R-:W-:Y:S05]  /*58c0*/  BSYNC B1 ;  /* 0x0000000000017941 */ /* 0x000fea0003800000 */
.L_x_43913:
[----:B------:R-:W0:Y:S01]  /*58d0*/  I2F.U32 R123, R158 ;  /* 0x0000009e007b7306 */ /* 0x000e220000201000 */
[----:B------:R-:W-:Y:S01]  /*58e0*/  HFMA2.MMA R122, -RZ, RZ, 0.1171875, 0 ;  /* 0x2f800000ff7a7435 */ /* 0x000fe200000001ff */
[----:B-----5:R-:W-:Y:S01]  /*58f0*/  FMUL.FTZ R104, R104, R120 ;  /* 0x0000007868687220 */ /* 0x020fe20000410000 */
[----:B------:R-:W-:Y:S01]  /*5900*/  ISETP.NE.U32.AND P1, PT, RZ, c[0x0][0x180], PT ;  /* 0x00006000ff007a0c */ /* 0x000fe20003f25070 */
[----:B------:R-:W-:Y:S01]  /*5910*/  BSSY B1, `(.L_x_43917) ;  /* 0x0000014000017945 */ /* 0x000fe20003800000 */
[C---:B------:R-:W-:Y:S01]  /*5920*/  ISETP.NE.AND P3, PT, R157.reuse, 0x1, PT ;  /* 0x000000019d00780c */ /* 0x040fe20003f65270 */
        /* <DEDUP_REMOVED lines=17> */
.L_x_43918:
[----:B------:R-:W-:Y:S02]  /*5a40*/  MOV R123, R154 ;  /* 0x0000009a007b7202 */ /* 0x000fe40000000f00 */
.L_x_43919:
[----:B------:R-:W-:Y:S05]  /*5a50*/  BSYNC B1 ;  /* 0x0000000000017941 */ /* 0x000fea0003800000 */
.L_x_43917:
        /* <DEDUP_REMOVED lines=16> */
.L_x_43923:
[----:B------:R-:W-:Y:S05]  /*5b60*/  BSYNC B2 ;  /* 0x0000000000027941 */ /* 0x000fea0003800000 */
.L_x_43922:
        /* <DEDUP_REMOVED lines=41> */
[----:B------:R-:W-:Y:S01]  /*5e00*/  IMAD.MOV.U32 R159, RZ, RZ, RZ ;  /* 0x000000ffff9f7224 */ /* 0x000fe200078e00ff */
[----:B------:R-:W-:Y:S02]  /*5e10*/  MOV R156, R158 ;  /* 0x0000009e009c7202 */ /* 0x000fe40000000f00 */
.L_x_43921:
[----:B------:R-:W-:Y:S05]  /*5e20*/  BSYNC B1 ;  /* 0x0000000000017941 */ /* 0x000fea0003800000 */
.L_x_43920:
        /* <DEDUP_REMOVED lines=20> */
.L_x_43925:
[----:B------:R-:W-:Y:S02]  /*5f70*/  IMAD.MOV.U32 R123, RZ, RZ, R154 ;  /* 0x000000ffff7b7224 */ /* 0x000fe400078e009a */
.L_x_43926:
[----:B------:R-:W-:Y:S05]  /*5f80*/  BSYNC B1 ;  /* 0x0000000000017941 */ /* 0x000fea0003800000 */
.L_x_43924:
        /* <DEDUP_REMOVED lines=16> */
.L_x_43930:
[----:B------:R-:W-:Y:S05]  /*6090*/  BSYNC B2 ;  /* 0x0000000000027941 */ /* 0x000fea0003800000 */
.L_x_43929:
        /* <DEDUP_REMOVED lines=43> */
.L_x_43928:
[----:B------:R-:W-:Y:S05]  /*6350*/  BSYNC B1 ;  /* 0x0000000000017941 */ /* 0x000fea0003800000 */
.L_x_43927:
        /* <DEDUP_REMOVED lines=20> */
.L_x_43932:
[----:B------:R-:W-:Y:S02]  /*64a0*/  IMAD.MOV.U32 R123, RZ, RZ, R154 ;  /* 0x000000ffff7b7224 */ /* 0x000fe400078e009a */
.L_x_43933:
[----:B------:R-:W-:Y:S05]  /*64b0*/  BSYNC B1 ;  /* 0x0000000000017941 */ /* 0x000fea0003800000 */
.L_x_43931:
        /* <DEDUP_REMOVED lines=16> */
.L_x_43937:
[----:B------:R-:W-:Y:S05]  /*65c0*/  BSYNC B2 ;  /* 0x0000000000027941 */ /* 0x000fea0003800000 */
.L_x_43936:
        /* <DEDUP_REMOVED lines=42> */
[----:B------:R-:W-:Y:S02]  /*6870*/  IMAD.MOV.U32 R156, RZ, RZ, R158 ;  /* 0x000000ffff9c7224 */ /* 0x000fe400078e009e */
.L_x_43935:
[----:B------:R-:W-:Y:S05]  /*6880*/  BSYNC B1 ;  /* 0x0000000000017941 */ /* 0x000fea0003800000 */
.L_x_43934:
        /* <DEDUP_REMOVED lines=21> */
.L_x_43909:
[----:B------:R-:W-:Y:S05]  /*69e0*/  BSYNC B0 ;  /* 0x0000000000007941 */ /* 0x000fea0003800000 */
.L_x_43908:
        /* <DEDUP_REMOVED lines=23> */
.L_x_43941:
[----:B0-----:R-:W-:Y:S02]  /*6b60*/  IMAD.MOV.U32 R158, RZ, RZ, R154 ;  /* 0x000000ffff9e7224 */ /* 0x001fe400078e009a */
.L_x_43942:
[----:B------:R-:W-:Y:S05]  /*6b70*/  BSYNC B1 ;  /* 0x0000000000017941 */ /* 0x000fea0003800000 */
.L_x_43940:
        /* <DEDUP_REMOVED lines=16> */
.L_x_43946:
[----:B------:R-:W-:Y:S05]  /*6c80*/  BSYNC B2 ;  /* 0x0000000000027941 */ /* 0x000fea0003800000 */
.L_x_43945:
        /* <DEDUP_REMOVED lines=43> */
.L_x_43944:
[----:B------:R-:W-:Y:S05]  /*6f40*/  BSYNC B1 ;  /* 0x0000000000017941 */ /* 0x000fea0003800000 */
.L_x_43943:
        /* <DEDUP_REMOVED lines=23> */
.L_x_43948:
[----:B------:R-:W-:Y:S02]  /*70c0*/  IMAD.MOV.U32 R123, RZ, RZ, R154 ;  /* 0x000000ffff7b7224 */ /* 0x000fe400078e009a */
.L_x_43949:
[----:B------:R-:W-:Y:S05]  /*70d0*/  BSYNC B1 ;  /* 0x0000000000017941 */ /* 0x000fea0003800000 */
.L_x_43947:
        /* <DEDUP_REMOVED lines=16> */
.L_x_43953:
[----:B------:R-:W-:Y:S05]  /*71e0*/  BSYNC B2 ;  /* 0x0000000000027941 */ /* 0x000fea0003800000 */
.L_x_43952:
        /* <DEDUP_REMOVED lines=41> */
[----:B------:R-:W-:Y:S01]  /*7480*/  HFMA2.MMA R159, -RZ, RZ, 0, 0 ;  /* 0x00000000ff9f7435 */ /* 0x000fe200000001ff */
[----:B------:R-:W-:-:S05]  /*7490*/  IMAD.MOV.U32 R156, RZ, RZ, R158 ;  /* 0x000000ffff9c7224 */ /* 0x000fca00078e009e */
.L_x_43951:
[----:B------:R-:W-:Y:S05]  /*74a0*/  BSYNC B1 ;  /* 0x0000000000017941 */ /* 0x000fea0003800000 */
.L_x_43950:
        /* <DEDUP_REMOVED lines=20> */
.L_x_43955:
[----:B------:R-:W-:Y:S02]  /*75f0*/  MOV R123, R154 ;  /* 0x0000009a007b7202 */ /* 0x000fe40000000f00 */
.L_x_43956:
[----:B------:R-:W-:Y:S05]  /*7600*/  BSYNC B1 ;  /* 0x0000000000017941 */ /* 0x000fea0003800000 */
.L_x_43954:
        /* <DEDUP_REMOVED lines=16> */
.L_x_43960:
[----:B------:R-:W-:Y:S05]  /*7710*/  BSYNC B2 ;  /* 0x0000000000027941 */ /* 0x000fea0003800000 */
.L_x_43959:
        /* <DEDUP_REMOVED lines=41> */
[----:B------:R-:W-:Y:S02]  /*79b0*/  LOP3.LUT R153, R159, R156, R145, 0x96, !PT ;  /* 0x0000009c9f997212 */ /* 0x000fe400078e9691 */
[----:B------:R-:W-:Y:S02]  /*79c0*/  MOV R156, R158 ;  /* 0x0000009e009c7202 */ /* 0x000fe40000000f00 */
.L_x_43958:
[----:B------:R-:W-:Y:S05]  /*79d0*/  BSYNC B1 ;  /* 0x0000000000017941 */ /* 0x000fea0003800000 */
.L_x_43957:
        /* <DEDUP_REMOVED lines=20> */
.L_x_43962:
[----:B------:R-:W-:Y:S02]  /*7b20*/  IMAD.MOV.U32 R123, RZ, RZ, R154 ;  /* 0x000000ffff7b7224 */ /* 0x000fe400078e009a */
.L_x_43963:
[----:B------:R-:W-:Y:S05]  /*7b30*/  BSYNC B1 ;  /* 0x0000000000017941 */ /* 0x000fea0003800000 */
.L_x_43961:
        /* <DEDUP_REMOVED lines=16> */
.L_x_43967:
[----:B------:R-:W-:Y:S05]  /*7c40*/  BSYNC B2 ;  /* 0x0000000000027941 */ /* 0x000fea0003800000 */
.L_x_43966:
        /* <DEDUP_REMOVED lines=43> */
.L_x_43965:
[----:B------:R-:W-:Y:S05]  /*7f00*/  BSYNC B1 ;  /* 0x0000000000017941 */ /* 0x000fea0003800000 */
.L_x_43964:
        /* <DEDUP_REMOVED lines=21> */
.L_x_43939:
[----:B------:R-:W-:Y:S05]  /*8060*/  BSYNC B0 ;  /* 0x0000000000007941 */ /* 0x000fea0003800000 */
.L_x_43938:
        /* <DEDUP_REMOVED lines=23> */
.L_x_43971:
[----:B0-----:R-:W-:Y:S02]  /*81e0*/  MOV R158, R154 ;  /* 0x0000009a009e7202 */ /* 0x001fe40000000f00 */
.L_x_43972:
[----:B------:R-:W-:Y:S05]  /*81f0*/  BSYNC B1 ;  /* 0x0000000000017941 */ /* 0x000fea0003800000 */
.L_x_43970:
        /* <DEDUP_REMOVED lines=16> */
.L_x_43976:
[----:B------:R-:W-:Y:S05]  /*8300*/  BSYNC B2 ;  /* 0x0000000000027941 */ /* 0x000fea0003800000 */
.L_x_43975:
        /* <DEDUP_REMOVED lines=43> */
.L_x_43974:
[----:B------:R-:W-:Y:S05]  /*85c0*/  BSYNC B1 ;  /* 0x0000000000017941 */ /* 0x000fea0003800000 */
.L_x_43973:
        /* <DEDUP_REMOVED lines=23> */
.L_x_43978:
[----:B------:R-:W-:Y:S02]  /*8740*/  IMAD.MOV.U32 R123, RZ, RZ, R154 ;  /* 0x000000ffff7b7224 */ /* 0x000fe400078e009a */
.L_x_43979:
[----:B------:R-:W-:Y:S05]  /*8750*/  BSYNC B1 ;  /* 0x0000000000017941 */ /* 0x000fea0003800000 */
.L_x_43977:
        /* <DEDUP_REMOVED lines=16> */
.L_x_43983:
[----:B------:R-:W-:Y:S05]  /*8860*/  BSYNC B2 ;  /* 0x0000000000027941 */ /* 0x000fea0003800000 */
.L_x_43982:
        /* <DEDUP_REMOVED lines=43> */
.L_x_43981:
[----:B------:R-:W-:Y:S05]  /*8b20*/  BSYNC B1 ;  /* 0x0000000000017941 */ /* 0x000fea0003800000 */
.L_x_43980:
        /* <DEDUP_REMOVED lines=20> */
.L_x_43985:
[----:B------:R-:W-:Y:S02]  /*8c70*/  IMAD.MOV.U32 R123, RZ, RZ, R154 ;  /* 0x000000ffff7b7224 */ /* 0x000fe400078e009a */
.L_x_43986:
[----:B------:R-:W-:Y:S05]  /*8c80*/  BSYNC B1 ;  /* 0x0000000000017941 */ /* 0x000fea0003800000 */
.L_x_43984:
        /* <DEDUP_REMOVED lines=16> */
.L_x_43990:
[----:B------:R-:W-:Y:S05]  /*8d90*/  BSYNC B2 ;  /* 0x0000000000027941 */ /* 0x000fea0003800000 */
.L_x_43989:
        /* <DEDUP_REMOVED lines=43> */
.L_x_43988:
[----:B------:R-:W-:Y:S05]  /*9050*/  BSYNC B1 ;  /* 0x0000000000017941 */ /* 0x000fea0003800000 */
.L_x_43987:
        /* <DEDUP_REMOVED lines=20> */
.L_x_43992:
[----:B------:R-:W-:Y:S02]  /*91a0*/  MOV R123, R154 ;  /* 0x0000009a007b7202 */ /* 0x000fe40000000f00 */
.L_x_43993:
[----:B------:R-:W-:Y:S05]  /*91b0*/  BSYNC B1 ;  /* 0x0000000000017941 */ /* 0x000fea0003800000 */
.L_x_43991:
        /* <DEDUP_REMOVED lines=16> */
.L_x_43997:
[----:B------:R-:W-:Y:S05]  /*92c0*/  BSYNC B2 ;  /* 0x0000000000027941 */ /* 0x000fea0003800000 */
.L_x_43996:
        /* <DEDUP_REMOVED lines=43> */
.L_x_43995:
[----:B------:R-:W-:Y:S05]  /*9580*/  BSYNC B1 ;  /* 0x0000000000017941 */ /* 0x000fea0003800000 */
.L_x_43994:
        /* <DEDUP_REMOVED lines=21> */
.L_x_43969:
[----:B------:R-:W-:Y:S05]  /*96e0*/  BSYNC B0 ;  /* 0x0000000000007941 */ /* 0x000fea0003800000 */
.L_x_43968:
        /* <DEDUP_REMOVED lines=23> */
.L_x_44001:
[----:B0-----:R-:W-:Y:S02]  /*9860*/  MOV R158, R154 ;  /* 0x0000009a009e7202 */ /* 0x001fe40000000f00 */
.L_x_44002:
[----:B------:R-:W-:Y:S05]  /*9870*/  BSYNC B1 ;  /* 0x0000000000017941 */ /* 0x000fea0003800000 */
.L_x_44000:
        /* <DEDUP_REMOVED lines=16> */
.L_x_44006:
[----:B------:R-:W-:Y:S05]  /*9980*/  BSYNC B2 ;  /* 0x0000000000027941 */ /* 0x000fea0003800000 */
.L_x_44005:
        /* <DEDUP_REMOVED lines=43> */
.L_x_44004:
[----:B------:R-:W-:Y:S05]  /*9c40*/  BSYNC B1 ;  /* 0x0000000000017941 */ /* 0x000fea0003800000 */
.L_x_44003:
        /* <DEDUP_REMOVED lines=23> */
.L_x_44008:
[----:B------:R-:W-:Y:S02]  /*9dc0*/  IMAD.MOV.U32 R123, RZ, RZ, R154 ;  /* 0x000000ffff7b7224 */ /* 0x000fe400078e009a */
.L_x_44009:
[----:B------:R-:W-:Y:S05]  /*9dd0*/  BSYNC B1 ;  /* 0x0000000000017941 */ /* 0x000fea0003800000 */
.L_x_44007:
        /* <DEDUP_REMOVED lines=16> */
.L_x_44013:
[----:B------:R-:W-:Y:S05]  /*9ee0*/  BSYNC B2 ;  /* 0x0000000000027941 */ /* 0x000fea0003800000 */
.L_x_44012:
        /* <DEDUP_REMOVED lines=43> */
.L_x_44011:
[----:B------:R-:W-:Y:S05]  /*a1a0*/  BSYNC B1 ;  /* 0x0000000000017941 */ /* 0x000fea0003800000 */
.L_x_44010:
        /* <DEDUP_REMOVED lines=20> */
.L_x_44015:
[----:B------:R-:W-:Y:S02]  /*a2f0*/  IMAD.MOV.U32 R123, RZ, RZ, R154 ;  /* 0x000000ffff7b7224 */ /* 0x000fe400078e009a */
.L_x_44016:
[----:B------:R-:W-:Y:S05]  /*a300*/  BSYNC B1 ;  /* 0x0000000000017941 */ /* 0x000fea0003800000 */
.L_x_44014:
        /* <DEDUP_REMOVED lines=16> */
.L_x_44020:
[----:B------:R-:W-:Y:S05]  /*a410*/  BSYNC B2 ;  /* 0x0000000000027941 */ /* 0x000fea0003800000 */
.L_x_44019:
        /* <DEDUP_REMOVED lines=43> */
.L_x_44018:
[----:B------:R-:W-:Y:S05]  /*a6d0*/  BSYNC B1 ;  /* 0x0000000000017941 */ /* 0x000fea0003800000 */
.L_x_44017:
        /* <DEDUP_REMOVED lines=20> */
.L_x_44022:
[----:B------:R-:W-:Y:S02]  /*a820*/  IMAD.MOV.U32 R123, RZ, RZ, R154 ;  /* 0x000000ffff7b7224 */ /* 0x000fe400078e009a */
.L_x_44023:
[----:B------:R-:W-:Y:S05]  /*a830*/  BSYNC B1 ;  /* 0x0000000000017941 */ /* 0x000fea0003800000 */
.L_x_44021:
        /* <DEDUP_REMOVED lines=16> */
.L_x_44027:
[----:B------:R-:W-:Y:S05]  /*a940*/  BSYNC B2 ;  /* 0x0000000000027941 */ /* 0x000fea0003800000 */
.L_x_44026:
        /* <DEDUP_REMOVED lines=43> */
.L_x_44025:
[----:B------:R-:W-:Y:S05]  /*ac00*/  BSYNC B1 ;  /* 0x0000000000017941 */ /* 0x000fea0003800000 */
.L_x_44024:
[----:B------:R-:W-:Y:S01]  /*ac10*/  FMUL.FTZ R120, R119, R120 ;  /* 0x0000007877787220 */ /* 0x000fe20000410000 */
[C---:B------:R-:W-:Y:S01]  /*ac20*/  LEA R158, P5, R121.reuse, c[0x0][0x188], 0x4 ;  /* 0x00006200799e7a11 */ /* 0x040fe200078a20ff */
[----:B------:R-:W0:Y:S01]  /*ac30*/  I2F.U32 R119, R123 ;  /* 0x0000007b00777306 */ /* 0x000e220000201000 */
[----:B------:R-:W-:Y:S01]  /*ac40*/  SEL R157, RZ, 0x100, P3 ;  /* 0x00000100ff9d7807 */ /* 0x000fe20001800000 */
[----:B------:R-:W-:Y:S01]  /*ac50*/  FMUL.FTZ R120, R120, c[0x0][0x1e8] ;  /* 0x00007a0078787a20 */ /* 0x000fe20000410000 */
[C---:B------:R-:W-:Y:S02]  /*ac60*/  LEA.HI.X R159, R121.reuse, c[0x0][0x18c], RZ, 0x4, P5 ;  /* 0x00006300799f7a11 */ /* 0x040fe400028f24ff */
[----:B------:R-:W-:Y:S02]  /*ac70*/  LEA R160, P5, R121, c[0x0][0x190], 0x2 ;  /* 0x0000640079a07a11 */ /* 0x000fe400078a10ff */
[----:B------:R-:W-:-:S02]  /*ac80*/  SEL R168, RZ, 0x10000, P4 ;  /* 0x00010000ffa87807 */ /* 0x000fc40002000000 */
[----:B------:R-:W-:Y:S01]  /*ac90*/  LEA.HI.X R161, R121, c[0x0][0x194], RZ, 0x2, P5 ;  /* 0x0000650079a17a11 */ /* 0x000fe200028f14ff */
[----:B0-----:R-:W-:-:S05]  /*aca0*/  FFMA.FTZ R119, R119, R122, 1.1641532182693481445e-10 ;  /* 0x2f00000077777423 */ /* 0x001fca000001007a */
[----:B------:R-:W-:-:S04]  /*acb0*/  FSETP.GTU.FTZ.AND P3, PT, R119, c[0x0][0x1e4], PT ;  /* 0x0000790077007a0b */ /* 0x000fc80003f7c000 */
[----:B------:R-:W-:Y:S02]  /*acc0*/  FSEL R120, R120, RZ, !P3 ;  /* 0x000000ff78787208 */ /* 0x000fe40005800000 */
[----:B------:R-:W-:-:S03]  /*acd0*/  SEL R121, RZ, 0x1000000, P3 ;  /* 0x01000000ff797807 */ /* 0x000fc60001800000 */
[----:B------:R-:W-:Y:S01]  /*ace0*/  FMUL.FTZ R119, R7, R120 ;  /* 0x0000007807777220 */ /* 0x000fe20000410000 */
[----:B------:R-:W-:Y:S02]  /*acf0*/  SEL R120, RZ, 0x1, P2 ;  /* 0x00000001ff787807 */ /* 0x000fe40001000000 */
[----:B------:R-:W-:Y:S01]  /*ad00*/  IADD3 R121, R157, R121, R168 ;  /* 0x000000799d797210 */ /* 0x000fe20007ffe0a8 */
[----:B------:R-:W-:-:S04]  /*ad10*/  @P1 FADD.FTZ R119, R91, R119 ;  /* 0x000000775b771221 */ /* 0x000fc80000010000 */
[----:B------:R-:W-:Y:S01]  /*ad20*/  IMAD.IADD R121, R121, 0x1, R120 ;  /* 0x0000000179797824 */ /* 0x000fe200078e0278 */
[----:B------:R0:W-:Y:S04]  /*ad30*/  STG.E.128 [R158.64], R116 ;  /* 0x000000749e007986 */ /* 0x0001e8000c101d04 */
[----:B------:R0:W-:Y:S02]  /*ad40*/  STG.E [R160.64], R121 ;  /* 0x00000079a0007986 */ /* 0x0001e4000c101904 */
.L_x_43999:
[----:B------:R-:W-:Y:S05]  /*ad50*/  BSYNC B0 ;  /* 0x0000000000007941 */ /* 0x000fea0003800000 */
.L_x_43998:
[----:B-----5:R-:W-:Y:S01]  /*ad60*/  FADD.FTZ R120, RZ, R92 ;  /* 0x0000005cff787221 */ /* 0x020fe20000010000 */
[----:B------:R-:W-:Y:S02]  /*ad70*/  LOP3.LUT P1, RZ, R148, 0xff, RZ, 0xc0, !PT ;  /* 0x000000ff94ff7812 */ /* 0x000fe4000782c0ff */
[----:B0-----:R-:W-:Y:S01]  /*ad80*/  SHF.R.U32.HI R122, RZ, 0x5, R127 ;  /* 0x00000005ff7a7819 */ /* 0x001fe2000001167f */
        /* <DEDUP_REMOVED lines=8> */
[----:B------:R-:W-:Y:S02]  /*ae10*/  @!P1 IADD3 R122, R122, 0x8, RZ ;  /* 0x000000087a7a9810 */ /* 0x000fe40007ffe0ff */
[----:B------:R-:W-:-:S02]  /*ae20*/  FSEL R121, R120, RZ, P0 ;  /* 0x000000ff78797208 */ /* 0x000fc40000000000 */
        /* <DEDUP_REMOVED lines=27> */
[----:B------:R0:W3:Y:S02]  /*afe0*/  SHFL.BFLY PT, R120, R121, 0x1, 0x1f ;  /* 0x0c201f0079787f89 */ /* 0x0000e400000e0000 */
.L_x_44046:
[----:B0--3--:R-:W-:Y:S01]  /*aff0*/  FADD.FTZ R121, R121, R120 ;  /* 0x0000007879797221 */ /* 0x009fe20000010000 */
        /* <DEDUP_REMOVED lines=76> */
.L_x_44047:
        /* <DEDUP_REMOVED lines=12> */
[----:B------:R-:W-:Y:S01]  /*b580*/  IMAD.MOV.U32 R122, RZ, RZ, RZ ;  /* 0x000000ffff7a7224 */ /* 0x000fe200078e00ff */
[----:B------:R-:W-:Y:S01]  /*b590*/  LOP3.LUT P2, RZ, R123, 0x1f, R127, 0xf8, !PT ;  /* 0x0000001f7bff7812 */ /* 0x000fe2000784f87f */
[----:B------:R-:W-:Y:S01]  /*b5a0*/  @!P1 IMAD.MOV.U32 R122, RZ, RZ, R150 ;  /* 0x000000ffff7a9224 */ /* 0x000fe200078e0096 */
[----:B------:R-:W-:Y:S03]  /*b5b0*/  BSSY B0, `(.L_x_44030) ;  /* 0x0000054000007945 */ /* 0x000fe60003800000 */
[----:B------:R-:W-:Y:S01]  /*b5c0*/  I2F R169, R122 ;  /* 0x0000007a00a97306 */ /* 0x000fe20000201400 */
[----:B------:R-:W2:Y:S07]  /*b5d0*/  SHFL.DOWN PT, R157, R122, 0x4, 0x1f ;  /* 0x08801f007a9d7f89 */ /* 0x000eae00000e0000 */
[----:B------:R-:W-:Y:S01]  /*b5e0*/  @!P2 IMAD.MOV.U32 R123, RZ, RZ, 0x4 ;  /* 0x00000004ff7ba424 */ /* 0x000fe200078e00ff */
[----:B------:R3:W4:Y:S01]  /*b5f0*/  @!P1 LDS.64 R120, [R159.X8] ;  /* 0x000000009f789984 */ /* 0x0007220000008a00 */
[----:B------:R-:W-:Y:S01]  /*b600*/  ISETP.NE.AND P1, PT, RZ, UR6, PT ;  /* 0x00000006ff007c0c */ /* 0x000fe2000bf25270 */
[----:B0-2---:R-:W0:Y:S01]  /*b610*/  I2F R168, R157 ;  /* 0x0000009d00a87306 */ /* 0x005e220000201400 */
[----:B------:R-:W-:-:S05]  /*b620*/  IADD3 R160, R157, R122, RZ ;  /* 0x0000007a9da07210 */ /* 0x000fca0007ffe0ff */
[----:B------:R-:W-:Y:S02]  /*b630*/  SHFL.DOWN PT, R171, R160, 0x2, 0x1f ;  /* 0x08401f00a0ab7f89 */ /* 0x000fe400000e0000 */
[----:B---3--:R-:W2:Y:S02]  /*b640*/  I2F R159, R160 ;  /* 0x000000a0009f7306 */ /* 0x008ea40000201400 */
[----:B----4-:R-:W3:Y:S02]  /*b650*/  SHFL.DOWN PT, R161, R120, 0x4, 0x1f ;  /* 0x08801f0078a17f89 */ /* 0x010ee400000e0000 */
[C---:B---3--:R-:W-:Y:S02]  /*b660*/  FADD.FTZ R158, -R161.reuse, R120 ;  /* 0x00000078a19e7221 */ /* 0x048fe40000010100 */
[----:B0-----:R-:W-:Y:S02]  /*b670*/  FMUL.FTZ R161, R161, R168 ;  /* 0x000000a8a1a17220 */ /* 0x001fe40000410000 */
[----:B------:R-:W-:-:S02]  /*b680*/  FMUL.FTZ R158, R158, R158 ;  /* 0x0000009e9e9e7220 */ /* 0x000fc40000410000 */
[----:B------:R-:W-:Y:S02]  /*b690*/  FFMA.FTZ R161, R169, R120, R161 ;  /* 0x00000078a9a17223 */ /* 0x000fe400000100a1 */
[----:B--2---:R-:W0:Y:S01]  /*b6a0*/  MUFU.RCP R120, R159 ;  /* 0x0000009f00787308 */ /* 0x004e220000001000 */
[----:B------:R-:W-:Y:S02]  /*b6b0*/  FMUL.FTZ R169, R158, R169 ;  /* 0x000000a99ea97220 */ /* 0x000fe40000410000 */
[----:B------:R-:W2:Y:S02]  /*b6c0*/  SHFL.DOWN PT, R158, R121, 0x4, 0x1f ;  /* 0x08801f00799e7f89 */ /* 0x000ea400000e0000 */
[----:B------:R-:W-:-:S03]  /*b6d0*/  FMUL.FTZ R169, R169, R168 ;  /* 0x000000a8a9a97220 */ /* 0x000fc60000410000 */
[----:B------:R-:W3:Y:S01]  /*b6e0*/  I2F R168, R171 ;  /* 0x000000ab00a87306 */ /* 0x000ee20000201400 */
[----:B0-----:R-:W-:-:S05]  /*b6f0*/  FMUL.FTZ R122, R120, R161 ;  /* 0x000000a1787a7220 */ /* 0x001fca0000410000 */
[----:B------:R-:W0:Y:S01]  /*b700*/  SHFL.DOWN PT, R161, R122, 0x2, 0x1f ;  /* 0x08401f007aa17f89 */ /* 0x000e2200000e0000 */
[----:B--2---:R-:W-:Y:S02]  /*b710*/  FADD.FTZ R157, R158, R121 ;  /* 0x000000799e9d7221 */ /* 0x004fe40000010000 */
[----:B------:R-:W-:Y:S02]  /*b720*/  IMAD.IADD R158, R160, 0x1, R171 ;  /* 0x00000001a09e7824 */ /* 0x000fe400078e02ab */
[----:B------:R-:W-:Y:S02]  /*b730*/  FFMA.FTZ R157, R120, R169, R157 ;  /* 0x000000a9789d7223 */ /* 0x000fe4000001009d */
[----:B------:R-:W2:Y:S01]  /*b740*/  I2F R121, R158 ;  /* 0x0000009e00797306 */ /* 0x000ea20000201400 */
[----:B------:R-:W4:Y:S01]  /*b750*/  SHFL.DOWN PT, R169, R158, 0x1, 0x1f ;  /* 0x08201f009ea97f89 */ /* 0x000f2200000e0000 */
[----:B0-----:R-:W-:Y:S02]  /*b760*/  FADD.FTZ R120, R122, -R161 ;  /* 0x800000a17a787221 */ /* 0x001fe40000010000 */
[----:B---3--:R-:W-:-:S02]  /*b770*/  FMUL.FTZ R161, R161, R168 ;  /* 0x000000a8a1a17220 */ /* 0x008fc40000410000 */
[----:B------:R-:W-:Y:S02]  /*b780*/  FMUL.FTZ R120, R120, R120 ;  /* 0x0000007878787220 */ /* 0x000fe40000410000 */
[C---:B------:R-:W-:Y:S02]  /*b790*/  FFMA.FTZ R161, R159.reuse, R122, R161 ;  /* 0x0000007a9fa17223 */ /* 0x040fe400000100a1 */
[----:B------:R-:W-:Y:S01]  /*b7a0*/  FMUL.FTZ R159, R159, R120 ;  /* 0x000000789f9f7220 */ /* 0x000fe20000410000 */
[----:B--2---:R-:W0:Y:S01]  /*b7b0*/  MUFU.RCP R122, R121 ;  /* 0x00000079007a7308 */ /* 0x004e220000001000 */
[----:B------:R-:W2:Y:S02]  /*b7c0*/  SHFL.DOWN PT, R120, R157, 0x2, 0x1f ;  /* 0x08401f009d787f89 */ /* 0x000ea400000e0000 */
[----:B------:R-:W-:Y:S02]  /*b7d0*/  FMUL.FTZ R168, R159, R168 ;  /* 0x000000a89fa87220 */ /* 0x000fe40000410000 */
[----:B----4-:R-:W-:-:S06]  /*b7e0*/  IMAD.IADD R160, R158, 0x1, R169 ;  /* 0x000000019ea07824 */ /* 0x010fcc00078e02a9 */
[----:B------:R-:W3:Y:S01]  /*b7f0*/  I2F R160, R160 ;  /* 0x000000a000a07306 */ /* 0x000ee20000201400 */
[----:B--2---:R-:W-:Y:S02]  /*b800*/  FADD.FTZ R159, R157, R120 ;  /* 0x000000789d9f7221 */ /* 0x004fe40000010000 */
[----:B0-----:R-:W-:-:S05]  /*b810*/  FMUL.FTZ R120, R122, R161 ;  /* 0x000000a17a787220 */ /* 0x001fca0000410000 */
[----:B---3--:R-:W-:Y:S01]  /*b820*/  MUFU.RCP R157, R160 ;  /* 0x000000a0009d7308 */ /* 0x008fe20000001000 */
[----:B------:R-:W-:Y:S01]  /*b830*/  FFMA.FTZ R159, R122, R168, R159 ;  /* 0x000000a87a9f7223 */ /* 0x000fe2000001009f */
[----:B------:R-:W0:Y:S06]  /*b840*/  SHFL.DOWN PT, R161, R120, 0x1, 0x1f ;  /* 0x08201f0078a17f89 */ /* 0x000e2c00000e0000 */
[----:B------:R-:W0:Y:S02]  /*b850*/  I2F R168, R169 ;  /* 0x000000a900a87306 */ /* 0x000e240000201400 */
[----:B0-----:R-:W-:-:S02]  /*b860*/  FMUL.FTZ R122, R161, R168 ;  /* 0x000000a8a17a7220 */ /* 0x001fc40000410000 */
[----:B------:R-:W-:Y:S02]  /*b870*/  FADD.FTZ R161, R120, -R161 ;  /* 0x800000a178a17221 */ /* 0x000fe40000010000 */
[----:B------:R-:W-:Y:S01]  /*b880*/  FFMA.FTZ R170, R121, R120, R122 ;  /* 0x0000007879aa7223 */ /* 0x000fe2000001007a */
[----:B------:R-:W-:Y:S01]  /*b890*/  MOV R120, c[0x0][0x1e0] ;  /* 0x0000780000787a02 */ /* 0x000fe20000000f00 */
[----:B------:R-:W0:Y:S01]  /*b8a0*/  SHFL.DOWN PT, R122, R159, 0x1, 0x1f ;  /* 0x08201f009f7a7f89 */ /* 0x000e2200000e0000 */
[----:B------:R-:W-:Y:S02]  /*b8b0*/  FMUL.FTZ R158, R161, R161 ;  /* 0x000000a1a19e7220 */ /* 0x000fe40000410000 */
[----:B------:R-:W-:Y:S02]  /*b8c0*/  FMUL.FTZ R170, R157, R170 ;  /* 0x000000aa9daa7220 */ /* 0x000fe40000410000 */
[----:B------:R-:W-:-:S03]  /*b8d0*/  FMUL.FTZ R158, R121, R158 ;  /* 0x0000009e799e7220 */ /* 0x000fc60000410000 */
[----:B------:R-:W2:Y:S01]  /*b8e0*/  SHFL.IDX PT, R161, R170, RZ, 0x1f ;  /* 0x00001fffaaa17589 */ /* 0x000ea200000e0000 */
[----:B------:R-:W-:Y:S02]  /*b8f0*/  FMUL.FTZ R158, R158, R168 ;  /* 0x000000a89e9e7220 */ /* 0x000fe40000410000 */
[----:B0-----:R-:W-:-:S04]  /*b900*/  FADD.FTZ R122, R159, R122 ;  /* 0x0000007a9f7a7221 */ /* 0x001fc80000010000 */
[----:B------:R-:W-:Y:S01]  /*b910*/  FFMA.FTZ R122, R157, R158, R122 ;  /* 0x0000009e9d7a7223 */ /* 0x000fe2000001007a */
[----:B--2---:R-:W-:-:S04]  /*b920*/  FSEL R158, R161, RZ, !P1 ;  /* 0x000000ffa19e7208 */ /* 0x004fc80004800000 */
[----:B------:R0:W2:Y:S02]  /*b930*/  SHFL.IDX PT, R121, R122, RZ, 0x1f ;  /* 0x00001fff7a797589 */ /* 0x0000a400000e0000 */
[----:B0-----:R-:W-:-:S04]  /*b940*/  @!P2 IMAD.WIDE R122, R138, R123, c[0x0][0x1a8] ;  /* 0x00006a008a7aa625 */ /* 0x001fc800078e027b */
[----:B--2---:R-:W-:Y:S02]  /*b950*/  FFMA.FTZ R120, R121, R120, c[0x0][0x228] ;  /* 0x00008a0079787623 */ /* 0x004fe40000010078 */
[----:B------:R-:W-:-:S05]  /*b960*/  FMUL.FTZ R121, R161, R161 ;  /* 0x000000a1a1797220 */ /* 0x000fca0000410000 */
[----:B------:R-:W-:-:S05]  /*b970*/  FSEL R121, R121, RZ, P1 ;  /* 0x000000ff79797208 */ /* 0x000fca0000800000 */
[----:B------:R-:W-:Y:S02]  /*b980*/  FADD.FTZ R157, R120, R121 ;  /* 0x00000079789d7221 */ /* 0x000fe40000010000 */
[----:B------:R-:W-:-:S04]  /*b990*/  @!P2 IMAD.MOV.U32 R121, RZ, RZ, 0x4 ;  /* 0x00000004ff79a424 */ /* 0x000fc800078e00ff */
[----:B------:R-:W0:Y:S01]  /*b9a0*/  MUFU.RSQ R157, R157 ;  /* 0x0000009d009d7308 */ /* 0x000e220000001400 */
[----:B------:R-:W-:-:S05]  /*b9b0*/  @!P2 IMAD.WIDE R120, R138, R121, c[0x0][0x1a0] ;  /* 0x000068008a78a625 */ /* 0x000fca00078e0279 */
[----:B------:R2:W-:Y:S04]  /*b9c0*/  @!P2 STG.E [R120.64], R161 ;  /* 0x000000a17800a986 */ /* 0x0005e8000c101904 */
[----:B0-----:R2:W-:Y:S01]  /*b9d0*/  @!P2 STG.E [R122.64], R157 ;  /* 0x0000009d7a00a986 */ /* 0x0015e2000c101904 */
[----:B------:R-:W-:Y:S05]  /*b9e0*/  @!P0 BRA `(.L_x_44031) ;  /* 0x0000010000008947 */ /* 0x000fea0003800000 */
[--C-:B--2---:R-:W-:Y:S02]  /*b9f0*/  FADD.FTZ R120, R92, -R158.reuse ;  /* 0x8000009e5c787221 */ /* 0x104fe40000010000 */
[--C-:B------:R-:W-:Y:S02]  /*ba00*/  FADD.FTZ R160, R94, -R158.reuse ;  /* 0x8000009e5ea07221 */ /* 0x100fe40000010000 */
[C---:B------:R-:W-:Y:S02]  /*ba10*/  FMUL.FTZ R121, R157.reuse, R120 ;  /* 0x000000789d797220 */ /* 0x040fe40000410000 */
[----:B------:R-:W-:Y:S01]  /*ba20*/  FMUL.FTZ R123, R157, R160 ;  /* 0x000000a09d7b7220 */ /* 0x000fe20000410000 */
[----:B------:R-:W-:Y:S01]  /*ba30*/  HFMA2.MMA R160, -RZ, RZ, 0, 9.5367431640625e-07 ;  /* 0x00000010ffa07435 */ /* 0x000fe200000001ff */
[----:B------:R-:W-:-:S02]  /*ba40*/  FADD.FTZ R120, R93, -R158 ;  /* 0x8000009e5d787221 */ /* 0x000fc40000010000 */
[----:B------:R-:W-:Y:S02]  /*ba50*/  FADD.FTZ R168, R95, -R158 ;  /* 0x8000009e5fa87221 */ /* 0x000fe40000010000 */
        /* <DEDUP_REMOVED lines=9> */
.L_x_44031:
[----:B------:R-:W-:Y:S05]  /*baf0*/  BSYNC B0 ;  /* 0x0000000000007941 */ /* 0x000fea0003800000 */
.L_x_44030:
[----:B------:R-:W-:Y:S01]  /*bb00*/  ISETP.NE.AND P1, PT, R162, RZ, PT ;  /* 0x000000ffa200720c */ /* 0x000fe20003f25270 */
[----:B------:R-:W-:-:S12]  /*bb10*/  BSSY B0, `(.L_x_44032) ;  /* 0x0000012000007945 */ /* 0x000fd80003800000 */
[----:B------:R-:W-:Y:S05]  /*bb20*/  @!P1 BRA `(.L_x_44033) ;  /* 0x0000010000009947 */ /* 0x000fea0003800000 */
[--C-:B0-2---:R-:W-:Y:S02]  /*bb30*/  FADD.FTZ R120, R96, -R158.reuse ;  /* 0x8000009e60787221 */ /* 0x105fe40000010000 */
[--C-:B------:R-:W-:Y:S02]  /*bb40*/  FADD.FTZ R160, R98, -R158.reuse ;  /* 0x8000009e62a07221 */ /* 0x100fe40000010000 */
[----:B------:R-:W-:Y:S02]  /*bb50*/  FMUL.FTZ R121, R157, R120 ;  /* 0x000000789d797220 */ /* 0x000fe40000410000 */
[--C-:B------:R-:W-:Y:S02]  /*bb60*/  FADD.FTZ R120, R97, -R158.reuse ;  /* 0x8000009e61787221 */ /* 0x100fe40000010000 */
[----:B------:R-:W-:Y:S02]  /*bb70*/  FADD.FTZ R168, R99, -R158 ;  /* 0x8000009e63a87221 */ /* 0x000fe40000010000 */
        /* <DEDUP_REMOVED lines=11> */
.L_x_44033:
[----:B------:R-:W-:Y:S05]  /*bc30*/  BSYNC B0 ;  /* 0x0000000000007941 */ /* 0x000fea0003800000 */
.L_x_44032:
        /* <DEDUP_REMOVED lines=19> */
.L_x_44035:
[----:B------:R-:W-:Y:S05]  /*bd70*/  BSYNC B0 ;  /* 0x0000000000007941 */ /* 0x000fea0003800000 */
.L_x_44034:
        /* <DEDUP_REMOVED lines=19> */
.L_x_44037:
[----:B------:R-:W-:Y:S05]  /*beb0*/  BSYNC B0 ;  /* 0x0000000000007941 */ /* 0x000fea0003800000 */
.L_x_44036:
        /* <DEDUP_REMOVED lines=19> */
.L_x_44039:
[----:B------:R-:W-:Y:S05]  /*bff0*/  BSYNC B0 ;  /* 0x0000000000007941 */ /* 0x000fea0003800000 */
.L_x_44038:
        /* <DEDUP_REMOVED lines=19> */
.L_x_44041:
[----:B------:R-:W-:Y:S05]  /*c130*/  BSYNC B0 ;  /* 0x0000000000007941 */ /* 0x000fea0003800000 */
.L_x_44040:
[----:B------:R-:W-:Y:S01]  /*c140*/  ISETP.NE.AND P1, PT, R167, RZ, PT ;  /* 0x000000ffa700720c */ /* 0x000fe20003f25270 */
[----:B------:R-:W-:-:S12]  /*c150*/  BSSY B0, `(.L_x_44042) ;  /* 0x0000011000007945 */ /* 0x000fd80003800000 */
[----:B------:R-:W-:Y:S05]  /*c160*/  @!P1 BRA `(.L_x_44043) ;  /* 0x000000f000009947 */ /* 0x000fea0003800000 */
[--C-:B0-2---:R-:W-:Y:S02]  /*c170*/  FADD.FTZ R120, R116, -R158.reuse ;  /* 0x8000009e74787221 */ /* 0x105fe40000010000 */
[--C-:B------:R-:W-:Y:S02]  /*c180*/  FADD.FTZ R122, R117, -R158.reuse ;  /* 0x8000009e757a7221 */ /* 0x100fe40000010000 */
[--C-:B------:R-:W-:Y:S02]  /*c190*/  FADD.FTZ R160, R118, -R158.reuse ;  /* 0x8000009e76a07221 */ /* 0x100fe40000010000 */
[----:B------:R-:W-:Y:S02]  /*c1a0*/  FADD.FTZ R158, R119, -R158 ;  /* 0x8000009e779e7221 */ /* 0x000fe40000010000 */
[C---:B------:R-:W-:Y:S02]  /*c1b0*/  FMUL.FTZ R161, R157.reuse, R160 ;  /* 0x000000a09da17220 */ /* 0x040fe40000410000 */
[C---:B------:R-:W-:Y:S01]  /*c1c0*/  FMUL.FTZ R160, R157.reuse, R158 ;  /* 0x0000009e9da07220 */ /* 0x040fe20000410000 */
[----:B------:R-:W-:Y:S01]  /*c1d0*/  HFMA2.MMA R158, -RZ, RZ, 0, 9.5367431640625e-07 ;  /* 0x00000010ff9e7435 */ /* 0x000fe200000001ff */
[----:B------:R-:W-:-:S02]  /*c1e0*/  FMUL.FTZ R121, R157, R120 ;  /* 0x000000789d797220 */ /* 0x000fc40000410000 */
[----:B------:R-:W-:Y:S02]  /*c1f0*/  FMUL.FTZ R122, R157, R122 ;  /* 0x0000007a9d7a7220 */ /* 0x000fe40000410000 */
[----:B------:R-:W-:Y:S02]  /*c200*/  FFMA.FTZ R120, R8, R121, R12 ;  /* 0x0000007908787223 */ /* 0x000fe4000001000c */
[----:B------:R-:W-:Y:S02]  /*c210*/  FFMA.FTZ R121, R9, R122, R13 ;  /* 0x0000007a09797223 */ /* 0x000fe4000001000d */
[----:B------:R-:W-:Y:S02]  /*c220*/  FFMA.FTZ R123, R11, R160, R15 ;  /* 0x000000a00b7b7223 */ /* 0x000fe4000001000f */
[----:B------:R-:W-:-:S04]  /*c230*/  IMAD.WIDE.U32 R158, R151, R158, c[0x0][0x208] ;  /* 0x00008200979e7625 */ /* 0x000fc800078e009e */
[----:B------:R-:W-:-:S05]  /*c240*/  FFMA.FTZ R122, R10, R161, R14 ;  /* 0x000000a10a7a7223 */ /* 0x000fca000001000e */
[----:B------:R0:W-:Y:S02]  /*c250*/  STG.E.128 [R158.64], R120 ;  /* 0x000000789e007986 */ /* 0x0001e4000c101d04 */
.L_x_44043:
[----:B------:R-:W-:Y:S05]  /*c260*/  BSYNC B0 ;  /* 0x0000000000007941 */ /* 0x000fea0003800000 */
.L_x_44042:
[----:B------:R-:W-:Y:S02]  /*c270*/  LOP3.LUT P1, RZ, R148, 0xff, RZ, 0xc0, !PT ;  /* 0x000000ff94ff7812 */ /* 0x000fe4000782c0ff */
[----:B------:R-:W-:Y:S02]  /*c280*/  IADD3 R138, R138, c[0x0][0x160], RZ ;  /* 0x000058008a8a7a10 */ /* 0x000fe40007ffe0ff */
[----:B------:R-:W-:Y:S02]  /*c290*/  SEL R148, RZ, 0x1, P1 ;  /* 0x00000001ff947807 */ /* 0x000fe40000800000 */
[----:B------:R-:W-:-:S13]  /*c2a0*/  ISETP.GE.AND P1, PT, R138, c[0x0][0x164], PT ;  /* 0x000059008a007a0c */ /* 0x000fda0003f26270 */
[----:B012---:R-:W-:Y:S01]  /*c2b0*/  @P1 CALL.REL.NOINC `(.L_x_44044) ;  /* 0x0000001000001944 */ /* 0x007fe20003c00000 */
[----:B------:R-:W-:Y:S05]  /*c2c0*/  BRA `(.L_x_44045) ;  /* 0xffff4c7000007947 */ /* 0x000fea000383ffff */
.L_x_44044:
[----:B------:R-:W-:Y:S05]  /*c2d0*/  EXIT ;  /* 0x000000000000794d */ /* 0x000fea0003800000 */
.L_x_44028:
[----:B------:R-:W-:Y:S01]  /*c2e0*/  IMAD.MOV.U32 R170, RZ, RZ, 0x1 ;  /* 0x00000001ffaa7424 */ /* 0x000fe200078e00ff */
[----:B------:R-:W-:Y:S01]  /*c2f0*/  MOV R172, 0xffffffff ;  /* 0xffffffff00ac7802 */ /* 0x000fe20000000f00 */
[----:B------:R-:W-:Y:S01]  /*c300*/  IMAD.MOV.U32 R157, RZ, RZ, 0x1f ;  /* 0x0000001fff9d7424 */ /* 0x000fe200078e00ff */
[----:B------:R-:W-:Y:S02]  /*c310*/  MOV R158, 0xc330 ;  /* 0x0000c330009e7802 */ /* 0x000fe40000000f00 */
[----:B-12---:R-:W-:Y:S05]  /*c320*/  CALL.REL.NOINC `($__internal_156_$__cuda_sm70_shflsync_bfly_p) ;  /* 0x0000074000007944 */ /* 0x006fea0003c00000 */
[----:B-1----:R-:W-:Y:S01]  /*c330*/  IMAD.MOV.U32 R120, RZ, RZ, R157 ;  /* 0x000000ffff787224 */ /* 0x002fe200078e009d */
[----:B0-----:R-:W-:Y:S05]  /*c340*/  BRA `(.L_x_44046) ;  /* 0xffffeca000007947 */ /* 0x001fea000383ffff */
.L_x_44029:
[----:B------:R-:W-:Y:S01]  /*c350*/  HFMA2.MMA R157, -RZ, RZ, 0, 1.847743988037109375e-06 ;  /* 0x0000001fff9d7435 */ /* 0x000fe200000001ff */
[----:B------:R-:W-:Y:S01]  /*c360*/  IMAD.MOV.U32 R170, RZ, RZ, 0x2 ;  /* 0x00000002ffaa7424 */ /* 0x000fe200078e00ff */
[----:B------:R-:W-:Y:S01]  /*c370*/  MOV R158, 0xc3a0 ;  /* 0x0000c3a0009e7802 */ /* 0x000fe20000000f00 */
[----:B------:R-:W-:-:S03]  /*c380*/  IMAD.MOV.U32 R172, RZ, RZ, -0x1 ;  /* 0xffffffffffac7424 */ /* 0x000fc600078e00ff */
[----:B-12---:R-:W-:Y:S05]  /*c390*/  CALL.REL.NOINC `($__internal_156_$__cuda_sm70_shflsync_bfly_p) ;  /* 0x000006d000007944 */ /* 0x006fea0003c00000 */
[----:B01----:R-:W-:Y:S01]  /*c3a0*/  FADD.FTZ R121, R121, R157 ;  /* 0x0000009d79797221 */ /* 0x003fe20000010000 */
[----:B------:R-:W-:Y:S01]  /*c3b0*/  MOV R157, 0x1f ;  /* 0x0000001f009d7802 */ /* 0x000fe20000000f00 */
[----:B------:R-:W-:Y:S01]  /*c3c0*/  IMAD.MOV.U32 R170, RZ, RZ, 0x4 ;  /* 0x00000004ffaa7424 */ /* 0x000fe200078e00ff */
[----:B------:R-:W-:Y:S01]  /*c3d0*/  MOV R158, 0xc400 ;  /* 0x0000c400009e7802 */ /* 0x000fe20000000f00 */
[----:B------:R-:W-:-:S02]  /*c3e0*/  IMAD.MOV.U32 R172, RZ, RZ, -0x1 ;  /* 0xffffffffffac7424 */ /* 0x000fc400078e00ff */
[----:B------:R-:W-:Y:S05]  /*c3f0*/  CALL.REL.NOINC `($__internal_156_$__cuda_sm70_shflsync_bfly_p) ;  /* 0x0000067000007944 */ /* 0x000fea0003c00000 */
[----:B01----:R-:W-:Y:S01]  /*c400*/  FADD.FTZ R121, R121, R157 ;  /* 0x0000009d79797221 */ /* 0x003fe20000010000 */
[----:B------:R-:W-:Y:S01]  /*c410*/  HFMA2.MMA R157, -RZ, RZ, 0, 1.847743988037109375e-06 ;  /* 0x0000001fff9d7435 */ /* 0x000fe200000001ff */
[----:B------:R-:W-:Y:S01]  /*c420*/  IMAD.MOV.U32 R170, RZ, RZ, 0x8 ;  /* 0x00000008ffaa7424 */ /* 0x000fe200078e00ff */
[----:B------:R-:W-:Y:S01]  /*c430*/  MOV R158, 0xc460 ;  /* 0x0000c460009e7802 */ /* 0x000fe20000000f00 */
[----:B------:R-:W-:-:S03]  /*c440*/  IMAD.MOV.U32 R172, RZ, RZ, -0x1 ;  /* 0xffffffffffac7424 */ /* 0x000fc600078e00ff */
[----:B------:R-:W-:Y:S05]  /*c450*/  CALL.REL.NOINC `($__internal_156_$__cuda_sm70_shflsync_bfly_p) ;  /* 0x0000061000007944 */ /* 0x000fea0003c00000 */
[----:B01----:R-:W-:Y:S01]  /*c460*/  FADD.FTZ R121, R121, R157 ;  /* 0x0000009d79797221 */ /* 0x003fe20000010000 */
[----:B------:R-:W-:Y:S01]  /*c470*/  MOV R157, 0x1f ;  /* 0x0000001f009d7802 */ /* 0x000fe20000000f00 */
[----:B------:R-:W-:Y:S01]  /*c480*/  IMAD.MOV.U32 R170, RZ, RZ, 0x10 ;  /* 0x00000010ffaa7424 */ /* 0x000fe200078e00ff */
[----:B------:R-:W-:Y:S01]  /*c490*/  MOV R158, 0xc4c0 ;  /* 0x0000c4c0009e7802 */ /* 0x000fe20000000f00 */
[----:B------:R-:W-:-:S02]  /*c4a0*/  IMAD.MOV.U32 R172, RZ, RZ, -0x1 ;  /* 0xffffffffffac7424 */ /* 0x000fc400078e00ff */
[----:B------:R-:W-:Y:S05]  /*c4b0*/  CALL.REL.NOINC `($__internal_156_$__cuda_sm70_shflsync_bfly_p) ;  /* 0x000005b000007944 */ /* 0x000fea0003c00000 */
[----:B-1----:R-:W-:Y:S01]  /*c4c0*/  FADD.FTZ R120, R121, R157 ;  /* 0x0000009d79787221 */ /* 0x002fe20000010000 */
[----:B------:R-:W-:Y:S01]  /*c4d0*/  HFMA2.MMA R157, -RZ, RZ, 0, 1.847743988037109375e-06 ;  /* 0x0000001fff9d7435 */ /* 0x000fe200000001ff */
[----:B0-----:R-:W-:-:S02]  /*c4e0*/  IMAD.MOV.U32 R170, RZ, RZ, 0x1 ;  /* 0x00000001ffaa7424 */ /* 0x001fc400078e00ff */
[----:B------:R-:W-:Y:S02]  /*c4f0*/  FMUL.FTZ R120, R147, R120 ;  /* 0x0000007893787220 */ /* 0x000fe40000410000 */
        /* <DEDUP_REMOVED lines=58> */
[----:B------:R-:W-:-:S03]  /*c8a0*/  MOV R158, 0xc8d0 ;  /* 0x0000c8d0009e7802 */ /* 0x000fc60000000f00 */
[----:B------:R-:W-:Y:S02]  /*c8b0*/  IMAD.MOV.U32 R121, RZ, RZ, R160 ;  /* 0x000000ffff797224 */ /* 0x000fe400078e00a0 */
[----:B------:R-:W-:Y:S05]  /*c8c0*/  CALL.REL.NOINC `($__internal_156_$__cuda_sm70_shflsync_bfly_p) ;  /* 0x000001a000007944 */ /* 0x000fea0003c00000 */
[----:B01----:R-:W-:Y:S01]  /*c8d0*/  FADD.FTZ R121, R160, R157 ;  /* 0x0000009da0797221 */ /* 0x003fe20000010000 */
[----:B------:R-:W-:Y:S01]  /*c8e0*/  MOV R170, 0x2 ;  /* 0x0000000200aa7802 */ /* 0x000fe20000000f00 */
[----:B------:R-:W-:Y:S01]  /*c8f0*/  IMAD.MOV.U32 R157, RZ, RZ, 0x1f ;  /* 0x0000001fff9d7424 */ /* 0x000fe200078e00ff */
[----:B------:R-:W-:Y:S01]  /*c900*/  MOV R158, 0xc930 ;  /* 0x0000c930009e7802 */ /* 0x000fe20000000f00 */
[----:B------:R-:W-:Y:S02]  /*c910*/  IMAD.MOV.U32 R172, RZ, RZ, -0x1 ;  /* 0xffffffffffac7424 */ /* 0x000fe400078e00ff */
[----:B------:R-:W-:Y:S05]  /*c920*/  CALL.REL.NOINC `($__internal_156_$__cuda_sm70_shflsync_bfly_p) ;  /* 0x0000014000007944 */ /* 0x000fea0003c00000 */
[----:B0-----:R-:W-:Y:S01]  /*c930*/  HFMA2.MMA R170, -RZ, RZ, 0, 2.384185791015625e-07 ;  /* 0x00000004ffaa7435 */ /* 0x001fe200000001ff */
[----:B-1----:R-:W-:Y:S01]  /*c940*/  FADD.FTZ R121, R121, R157 ;  /* 0x0000009d79797221 */ /* 0x002fe20000010000 */
[----:B------:R-:W-:Y:S01]  /*c950*/  MOV R158, 0xc990 ;  /* 0x0000c990009e7802 */ /* 0x000fe20000000f00 */
[----:B------:R-:W-:Y:S02]  /*c960*/  IMAD.MOV.U32 R157, RZ, RZ, 0x1f ;  /* 0x0000001fff9d7424 */ /* 0x000fe400078e00ff */
[----:B------:R-:W-:Y:S02]  /*c970*/  IMAD.MOV.U32 R172, RZ, RZ, -0x1 ;  /* 0xffffffffffac7424 */ /* 0x000fe400078e00ff */
        /* <DEDUP_REMOVED lines=8> */
[----:B0-----:R-:W-:Y:S01]  /*ca00*/  HFMA2.MMA R170, -RZ, RZ, 0, 9.5367431640625e-07 ;  /* 0x00000010ffaa7435 */ /* 0x001fe200000001ff */
[----:B------:R-:W-:Y:S01]  /*ca10*/  IMAD.MOV.U32 R157, RZ, RZ, 0x1f ;  /* 0x0000001fff9d7424 */ /* 0x000fe200078e00ff */
[----:B------:R-:W-:Y:S01]  /*ca20*/  MOV R158, 0xca60 ;  /* 0x0000ca60009e7802 */ /* 0x000fe20000000f00 */
[----:B------:R-:W-:Y:S01]  /*ca30*/  IMAD.MOV.U32 R172, RZ, RZ, -0x1 ;  /* 0xffffffffffac7424 */ /* 0x000fe200078e00ff */
[----:B------:R-:W-:-:S02]  /*ca40*/  MOV R121, R168 ;  /* 0x000000a800797202 */ /* 0x000fc40000000f00 */
[----:B------:R-:W-:Y:S05]  /*ca50*/  CALL.REL.NOINC `($__internal_156_$__cuda_sm70_shflsync_bfly_p) ;  /* 0x0000001000007944 */ /* 0x000fea0003c00000 */
[----:B01----:R-:W-:Y:S05]  /*ca60*/  BRA `(.L_x_44047) ;  /* 0xffffea5000007947 */ /* 0x003fea000383ffff */
        .weak           $__internal_156_$__cuda_sm70_shflsync_bfly_p
        .type           $__internal_156_$__cuda_sm70_shflsync_bfly_p,@function
        .size           $__internal_156_$__cuda_sm70_shflsync_bfly_p,(.L_x_44996 - $__internal_156_$__cuda_sm70_shflsync_bfly_p)
$__internal_156_$__cuda_sm70_shflsync_bfly_p:
[----:B------:R-:W-:Y:S01]  /*ca70*/  IMAD.MOV.U32 R159, RZ, RZ, 0x0 ;  /* 0x00000000ff9f7424 */ /* 0x000fe200078e00ff */
[----:B------:R-:W-:Y:S04]  /*ca80*/  WARPSYNC R172 ;  /* 0x000000ac00007348 */ /* 0x000fe80003800000 */
[----:B------:R0:W1:Y:S01]  /*ca90*/  SHFL.BFLY PT, R157, R121, R170, R157 ;  /* 0x0c0000aa799d7389 */ /* 0x00006200000e009d */
[----:B------:R-:W-:Y:S05]  /*caa0*/  RET.REL.NODEC R158 `(_ZN10layer_norm13ln_fwd_kernelINS_13Kernel_traitsIfffffjLj7168ELj1ELj1ELj8ELj16ENS_18Kernel_traits_baseILj7168EfffffjLj256EEEEELb1ELb1ELb0ELb0EEEvNS_9FwdParamsE) ;  /* 0xffff35509e007950 */ /* 0x000fea0003c3ffff */
.L_x_44048:
        /* <DEDUP_REMOVED lines=13> */
.L_x_44996:


//--------------------- .text._ZN10layer_norm13ln_fwd_kernelINS_13Kernel_traitsIfffffjLj7168ELj1ELj1ELj8ELj16ENS_18Kernel_traits_baseILj7168EfffffjLj256EEEEELb1ELb1ELb0ELb1EEEvNS_9FwdParamsE --------------------------
	.section	.text._ZN10layer_norm13ln_fwd_kernelINS_13Kernel_traitsIfffffjLj7168ELj1ELj1ELj8ELj16ENS_18Kernel_traits_baseILj7168EfffffjLj256EEEEELb1ELb1ELb0ELb1EEEvNS_9FwdParamsE,"ax",@progbits
	.sectioninfo	@"SHI_REGISTERS=172"
	.align	128
        .global         _ZN10layer_norm13ln_fwd_kernelINS_13Kernel_traitsIfffffjLj7168ELj1ELj1ELj8ELj16ENS_18Kernel_traits_baseILj7168EfffffjLj256EEEEELb1ELb1ELb0ELb1EEEvNS_9FwdParamsE
        .type           _ZN10layer_norm13ln_fwd_kernelINS_13Kernel_traitsIfffffjLj7168ELj1ELj1ELj8ELj16ENS_18Kernel_traits_baseILj7168EfffffjLj256EEEEELb1ELb1ELb0ELb1EEEvNS_9FwdParamsE,@function
        .size           _ZN10layer_norm13ln_fwd_kernelINS_13Kernel_traitsIfffffjLj7168ELj1ELj1ELj8ELj16ENS_18Kernel_traits_baseILj7168EfffffjLj256EEEEELb1ELb1ELb0ELb1EEEvNS_9FwdParamsE,(.L_x_44997 - _ZN10layer_norm13ln_fwd_kernelINS_13Kernel_traitsIfffffjLj7168ELj1ELj1ELj8ELj16ENS_18Kernel_traits_baseILj7168EfffffjLj256EEEEELb1ELb1ELb0ELb1EEEvNS_9FwdParamsE)
        .other          _ZN10layer_norm13ln_fwd_kernelINS_13Kernel_traitsIfffffjLj7168ELj1ELj1ELj8ELj16ENS_18Kernel_traits_baseILj7168EfffffjLj256EEEEELb1ELb1ELb0ELb1EEEvNS_9FwdParamsE,@"STO_CUDA_ENTRY STV_DEFAULT"
_ZN10layer_norm13ln_fwd_kernelINS_13Kernel_traitsIfffffjLj7168ELj1ELj1ELj8ELj16ENS_18Kernel_traits_baseILj7168EfffffjLj256EEEEELb1ELb1ELb0ELb1EEEvNS_9FwdParamsE:
.text._ZN10layer_norm13ln_fwd_kernelINS_13Kernel_traitsIfffffjLj7168ELj1ELj1ELj8ELj16ENS_18Kernel_traits_baseILj7168EfffffjLj256EEEEELb1ELb1ELb0ELb1EEEvNS_9FwdParamsE:
[----:B------:R-:W-:Y:S02]  /*0000*/  MOV R1, c[0x0][0x28] ;  /* 0x00000a0000017a02 */ /* 0x000fe40000000f00 */
[----:B------:R-:W0:Y:S01]  /*0010*/  S2R R96, SR_TID.X ;  /* 0x0000000000607919 */ /* 0x000e220000002100 */
[----:B------:R-:W-:Y:S01]  /*0020*/  ULDC.U8 UR4, c[0x0][0x244] ;  /* 0x0000910000047ab9 */ /* 0x000fe20000000000 */
[----:B------:R-:W-:Y:S01]  /*0030*/  IMAD.MOV.U32 R153, RZ, RZ, c[0x0][0x238] ;  /* 0x00008e00ff997624 */ /* 0x000fe200078e00ff */
[----:B------:R-:W-:Y:S01]  /*0040*/  ISETP.NE.AND P1, PT, RZ, UR4, PT ;  /* 0x00000004ff007c0c */ /* 0x000fe2000bf25270 */
[----:B------:R-:W-:Y:S01]  /*0050*/  ULDC.64 UR4, c[0x0][0x118] ;  /* 0x0000460000047ab9 */ /* 0x000fe20000000a00 */
[----:B------:R-:W-:Y:S02]  /*0060*/  MOV R94, c[0x0][0x23c] ;  /* 0x00008f00005e7a02 */ /* 0x000fe40000000f00 */
[----:B------:R-:W-:-:S04]  /*0070*/  ISETP.NE.U32.AND P0, PT, RZ, c[0x0][0x218], PT ;  /* 0x00008600ff007a0c */ /* 0x000fc80003f05070 */
[----:B------:R-:W-:-:S05]  /*0080*/  ISETP.NE.AND.EX P0, PT, RZ, c[0x0][0x21c], PT, P0 ;  /* 0x00008700ff007a0c */ /* 0x000fca0003f05300 */
[----:B------:R-:W-:Y:S01]  /*0090*/  @P1 IMAD.MOV.U32 R4, RZ, RZ, R153 ;  /* 0x000000ffff041224 */ /* 0x000fe200078e0099 */
[----:B------:R-:W-:Y:S01]  /*00a0*/  @P1 MOV R5, R94 ;  /* 0x0000005e00051202 */ /* 0x000fe20000000f00 */
[----:B------:R-:W-:-:S04]  /*00b0*/  IMAD.MOV.U32 R2, RZ, RZ, c[0x0][0x230] ;  /* 0x00008c00ff027624 */ /* 0x000fc800078e00ff */
[----:B------:R1:W5:Y:S01]  /*00c0*/  @P1 LDG.E.64 R98, [R4.64] ;  /* 0x0000000404621981 */ /* 0x000362000c1e1b00 */
[----:B------:R-:W-:Y:S01]  /*00d0*/  MOV R3, c[0x0][0x234] ;  /* 0x00008d0000037a02 */ /* 0x000fe20000000f00 */
[----:B0-----:R-:W-:-:S05]  /*00e0*/  IMAD.SHL.U32 R0, R96, 0x10, RZ ;  /* 0x0000001060007824 */ /* 0x001fca00078e00ff */
[----:B------:R-:W-:Y:S01]  /*00f0*/  LOP3.LUT R88, R0, 0xff0, RZ, 0xc0, !PT ;  /* 0x00000ff000587812 */ /* 0x000fe200078ec0ff */
[----:B------:R-:W-:Y:S01]  /*0100*/  CS2R R84, SRZ ;  /* 0x0000000000547805 */ /* 0x000fe2000001ff00 */
[----:B------:R-:W-:Y:S01]  /*0110*/  CS2R R86, SRZ ;  /* 0x0000000000567805 */ /* 0x000fe2000001ff00 */
[----:B------:R-:W-:Y:S01]  /*0120*/  CS2R R80, SRZ ;  /* 0x0000000000507805 */ /* 0x000fe2000001ff00 */
[----:B-1----:R-:W-:Y:S01]  /*0130*/  IADD3 R4, P2, R88, c[0x0][0x218], RZ ;  /* 0x0000860058047a10 */ /* 0x002fe20007f5e0ff */
        /* <DEDUP_REMOVED lines=13> */
[----:B------:R-:W-:-:S02]  /*0210*/  LOP3.LUT R146, R96, 0xff, RZ, 0xc0, !PT ;  /* 0x000000ff60927812 */ /* 0x000fc400078ec0ff */
[----:B------:R-:W-:Y:S01]  /*0220*/  IADD3 R88, P3, R88, c[0x0][0x1b0], RZ ;  /* 0x00006c0058587a10 */ /* 0x000fe20007f7e0ff */
[----:B------:R0:W5:Y:S01]  /*0230*/  @P0 LDG.E.128 R84, [R4.64] ;  /* 0x0000000404540981 */ /* 0x000162000c1e1d00 */
[----:B------:R-:W-:Y:S02]  /*0240*/  LEA R90, P4, R146, c[0x0][0x1c8], 0x4 ;  /* 0x00007200925a7a11 */ /* 0x000fe400078820ff */
[----:B------:R-:W-:Y:S01]  /*0250*/  IADD3.X R89, RZ, c[0x0][0x1b4], RZ, P3, !PT ;  /* 0x00006d00ff597a10 */ /* 0x000fe20001ffe4ff */
[----:B------:R0:W5:Y:S02]  /*0260*/  @P0 LDG.E.128 R80, [R4.64+0x1000] ;  /* 0x0010000404500981 */ /* 0x000164000c1e1d00 */
[----:B------:R-:W-:Y:S02]  /*0270*/  IMAD.X R91, RZ, RZ, c[0x0][0x1cc], P4 ;  /* 0x00007300ff5b7624 */ /* 0x000fe400020e06ff */
        /* <DEDUP_REMOVED lines=15> */
[----:B------:R0:W5:Y:S01]  /*0370*/  LDG.E.128 R48, [R88.64+0x2000] ;  /* 0x0020000458307981 */ /* 0x000162000c1e1d00 */
[----:B------:R-:W-:Y:S01]  /*0380*/  IMAD.WIDE.U32 R92, R96, -0x326172a9, RZ ;  /* 0xcd9e8d57605c7825 */ /* 0x000fe200078e00ff */
[----:B------:R-:W-:Y:S02]  /*0390*/  SHF.R.U32.HI R143, RZ, 0x2, R94 ;  /* 0x00000002ff8f7819 */ /* 0x000fe4000001165e */
[----:B------:R0:W5:Y:S04]  /*03a0*/  LDG.E.128 R44, [R88.64+0x3000] ;  /* 0x00300004582c7981 */ /* 0x000168000c1e1d00 */
[----:B------:R0:W5:Y:S04]  /*03b0*/  LDG.E.128 R40, [R88.64+0x4000] ;  /* 0x0040000458287981 */ /* 0x000168000c1e1d00 */
[----:B------:R0:W5:Y:S04]  /*03c0*/  LDG.E.128 R36, [R88.64+0x5000] ;  /* 0x0050000458247981 */ /* 0x000168000c1e1d00 */
[----:B------:R0:W5:Y:S01]  /*03d0*/  LDG.E.128 R32, [R88.64+0x6000] ;  /* 0x0060000458207981 */ /* 0x000162000c1e1d00 */
[----:B------:R-:W-:-:S03]  /*03e0*/  LOP3.LUT R94, R93, R143, R2, 0x96, !PT ;  /* 0x0000008f5d5e7212 */ /* 0x000fc600078e9602 */
[----:B------:R1:W5:Y:S04]  /*03f0*/  LDG.E.128 R28, [R90.64] ;  /* 0x000000045a1c7981 */ /* 0x000368000c1e1d00 */
[----:B------:R1:W5:Y:S01]  /*0400*/  LDG.E.128 R24, [R90.64+0x1000] ;  /* 0x001000045a187981 */ /* 0x000362000c1e1d00 */
[----:B0-----:R-:W-:-:S03]  /*0410*/  IMAD.WIDE.U32 R88, R142, -0x2daee0ad, RZ ;  /* 0xd2511f538e587825 */ /* 0x001fc600078e00ff */
[----:B------:R1:W5:Y:S02]  /*0420*/  LDG.E.128 R20, [R90.64+0x2000] ;  /* 0x002000045a147981 */ /* 0x000364000c1e1d00 */
[----:B------:R-:W-:Y:S02]  /*0430*/  LOP3.LUT R89, R89, R3, RZ, 0x3c, !PT ;  /* 0x0000000359597212 */ /* 0x000fe400078e3cff */
[----:B------:R1:W5:Y:S01]  /*0440*/  LDG.E.128 R16, [R90.64+0x3000] ;  /* 0x003000045a107981 */ /* 0x000362000c1e1d00 */
[----:B------:R-:W-:Y:S01]  /*0450*/  IMAD.WIDE.U32 R94, R94, -0x2daee0ad, RZ ;  /* 0xd2511f535e5e7825 */ /* 0x000fe200078e00ff */
[----:B------:R-:W-:Y:S02]  /*0460*/  IADD3 R120, R3, -0x4498517b, RZ ;  /* 0xbb67ae8503787810 */ /* 0x000fe40007ffe0ff */
[----:B------:R1:W5:Y:S01]  /*0470*/  LDG.E.128 R12, [R90.64+0x4000] ;  /* 0x004000045a0c7981 */ /* 0x000362000c1e1d00 */
[----:B------:R-:W-:-:S03]  /*0480*/  IADD3 R121, R2, -0x61c88647, RZ ;  /* 0x9e3779b902797810 */ /* 0x000fc60007ffe0ff */
[----:B------:R1:W5:Y:S04]  /*0490*/  LDG.E.128 R8, [R90.64+0x5000] ;  /* 0x005000045a087981 */ /* 0x000368000c1e1d00 */
[----:B------:R1:W5:Y:S01]  /*04a0*/  LDG.E.128 R4, [R90.64+0x6000] ;  /* 0x006000045a047981 */ /* 0x000362000c1e1d00 */
[----:B------:R-:W-:Y:S01]  /*04b0*/  LOP3.LUT R93, R95, R88, R120, 0x96, !PT ;  /* 0x000000585f5d7212 */ /* 0x000fe200078e9678 */
[----:B------:R-:W-:Y:S01]  /*04c0*/  HFMA2.MMA R145, -RZ, RZ, 0, 0 ;  /* 0x00000000ff917435 */ /* 0x000fe200000001ff */
[----:B------:R-:W-:Y:S01]  /*04d0*/  IADD3 R122, R2, 0x3c6ef372, RZ ;  /* 0x3c6ef372027a7810 */ /* 0x000fe20007ffe0ff */
[----:B------:R-:W-:Y:S01]  /*04e0*/  IMAD.MOV.U32 R147, RZ, RZ, 0x1 ;  /* 0x00000001ff937424 */ /* 0x000fe200078e00ff */
[C---:B------:R-:W-:Y:S01]  /*04f0*/  IADD3 R123, R3.reuse, 0x76cf5d0a, RZ ;  /* 0x76cf5d0a037b7810 */ /* 0x040fe20007ffe0ff */
[----:B------:R-:W-:Y:S01]  /*0500*/  ULDC.U8 UR6, c[0x0][0x1f0] ;  /* 0x00007c0000067ab9 */ /* 0x000fe20000000000 */
[----:B------:R-:W-:-:S02]  /*0510*/  IADD3 R124, R3, 0x32370b8f, RZ ;  /* 0x32370b8f037c7810 */ /* 0x000fc40007ffe0ff */
[C---:B------:R-:W-:Y:S01]  /*0520*/  IADD3 R125, R2.reuse, -0x255992d5, RZ ;  /* 0xdaa66d2b027d7810 */ /* 0x040fe20007ffe0ff */
[----:B-1----:R-:W-:Y:S01]  /*0530*/  IMAD.WIDE.U32 R90, R89, -0x326172a9, RZ ;  /* 0xcd9e8d57595a7825 */ /* 0x002fe200078e00ff */
[C---:B------:R-:W-:Y:S02]  /*0540*/  IADD3 R126, R2.reuse, 0x78dde6e4, RZ ;  /* 0x78dde6e4027e7810 */ /* 0x040fe40007ffe0ff */
[----:B------:R-:W-:Y:S02]  /*0550*/  IADD3 R127, R3, -0x126145ec, RZ ;  /* 0xed9eba14037f7810 */ /* 0x000fe40007ffe0ff */
[----:B------:R-:W-:Y:S01]  /*0560*/  LOP3.LUT R88, R91, R121, R92, 0x96, !PT ;  /* 0x000000795b587212 */ /* 0x000fe200078e965c */
[----:B------:R-:W-:Y:S01]  /*0570*/  IMAD.WIDE.U32 R92, R93, -0x326172a9, RZ ;  /* 0xcd9e8d575d5c7825 */ /* 0x000fe200078e00ff */
[----:B------:R-:W-:Y:S02]  /*0580*/  IADD3 R128, R3, -0x56f99767, RZ ;  /* 0xa906689903807810 */ /* 0x000fe40007ffe0ff */
[----:B------:R-:W-:Y:S01]  /*0590*/  IADD3 R129, R2, 0x1715609d, RZ ;  /* 0x1715609d02817810 */ /* 0x000fe20007ffe0ff */
[----:B------:R-:W-:Y:S01]  /*05a0*/  IMAD.WIDE.U32 R88, R88, -0x2daee0ad, RZ ;  /* 0xd2511f5358587825 */ /* 0x000fe200078e00ff */
[----:B------:R-:W-:-:S02]  /*05b0*/  LOP3.LUT R90, R93, R90, R122, 0x96, !PT ;  /* 0x0000005a5d5a7212 */ /* 0x000fc400078e967a */
[----:B------:R-:W-:Y:S02]  /*05c0*/  IADD3 R130, R2, -0x4ab325aa, RZ ;  /* 0xb54cda5602827810 */ /* 0x000fe40007ffe0ff */
[----:B------:R-:W-:Y:S01]  /*05d0*/  LOP3.LUT R94, R89, R94, R123, 0x96, !PT ;  /* 0x0000005e595e7212 */ /* 0x000fe200078e967b */
[----:B------:R-:W-:Y:S01]  /*05e0*/  IMAD.WIDE.U32 R90, R90, -0x2daee0ad, RZ ;  /* 0xd2511f535a5a7825 */ /* 0x000fe200078e00ff */
[C---:B------:R-:W-:Y:S02]  /*05f0*/  IADD3 R131, R3.reuse, 0x646e171e, RZ ;  /* 0x646e171e03837810 */ /* 0x040fe40007ffe0ff */
[----:B------:R-:W-:Y:S01]  /*0600*/  IADD3 R132, R3, 0x1fd5c5a3, RZ ;  /* 0x1fd5c5a303847810 */ /* 0x000fe20007ffe0ff */
[----:B------:R-:W-:Y:S01]  /*0610*/  IMAD.WIDE.U32 R94, R94, -0x326172a9, RZ ;  /* 0xcd9e8d575e5e7825 */ /* 0x000fe200078e00ff */
[----:B------:R-:W-:Y:S02]  /*0620*/  LOP3.LUT R93, R91, R88, R124, 0x96, !PT ;  /* 0x000000585b5d7212 */ /* 0x000fe400078e967c */
[----:B------:R-:W-:-:S02]  /*0630*/  IADD3 R133, R2, 0x5384540f, RZ ;  /* 0x5384540f02857810 */ /* 0x000fc40007ffe0ff */
[----:B------:R-:W-:Y:S01]  /*0640*/  LOP3.LUT R88, R95, R92, R125, 0x96, !PT ;  /* 0x0000005c5f587212 */ /* 0x000fe200078e967d */
[----:B------:R-:W-:Y:S01]  /*0650*/  IMAD.WIDE.U32 R92, R93, -0x326172a9, RZ ;  /* 0xcd9e8d575d5c7825 */ /* 0x000fe200078e00ff */
[----:B------:R-:W-:Y:S02]  /*0660*/  IADD3 R134, R2, -0xe443238, RZ ;  /* 0xf1bbcdc802867810 */ /* 0x000fe40007ffe0ff */
[----:B------:R-:W-:Y:S01]  /*0670*/  IADD3 R135, R3, -0x24c28bd8, RZ ;  /* 0xdb3d742803877810 */ /* 0x000fe20007ffe0ff */
[----:B------:R-:W-:Y:S01]  /*0680*/  IMAD.WIDE.U32 R88, R88, -0x2daee0ad, RZ ;  /* 0xd2511f5358587825 */ /* 0x000fe200078e00ff */
[----:B------:R-:W-:Y:S02]  /*0690*/  LOP3.LUT R91, R93, R94, R126, 0x96, !PT ;  /* 0x0000005e5d5b7212 */ /* 0x000fe400078e967e */
[----:B------:R-:W-:Y:S02]  /*06a0*/  IADD3 R136, R3, -0x695add53, RZ ;  /* 0x96a522ad03887810 */ /* 0x000fe40007ffe0ff */
[----:B------:R-:W-:Y:S01]  /*06b0*/  LOP3.LUT R94, R89, R90, R127, 0x96, !PT ;  /* 0x0000005a595e7212 */ /* 0x000fe200078e967f */
[----:B------:R-:W-:Y:S01]  /*06c0*/  IMAD.WIDE.U32 R90, R91, -0x2daee0ad, RZ ;  /* 0xd2511f535b5a7825 */ /* 0x000fe200078e00ff */
[----:B------:R-:W-:-:S02]  /*06d0*/  IADD3 R137, R2, -0x700cb87f, RZ ;  /* 0x8ff3478102897810 */ /* 0x000fc40007ffe0ff */
[----:B------:R-:W-:Y:S01]  /*06e0*/  LOP3.LUT R153, R153, 0x3, RZ, 0xc0, !PT ;  /* 0x0000000399997812 */ /* 0x000fe200078ec0ff */
        /* <DEDUP_REMOVED lines=20> */
[----:B------:R-:W-:-:S03]  /*0830*/  MOV R141, R96 ;  /* 0x00000060008d7202 */ /* 0x000fc60000000f00 */
[----:B------:R-:W-:Y:S01]  /*0840*/  IMAD R144, R90, -0x326172a9, RZ ;  /* 0xcd9e8d575a907824 */ /* 0x000fe200078e02ff */
[----:B------:R-:W-:Y:S02]  /*0850*/  LOP3.LUT R139, R88, R139, R137, 0x96, !PT ;  /* 0x0000008b588b7212 */ /* 0x000fe400078e9689 */
.L_x_44248:
[----:B------:R-:W-:Y:S01]  /*0860*/  IMAD R92, R0, c[0x0][0x168], RZ ;  /* 0x00005a00005c7a24 */ /* 0x000fe200078e02ff */
[----:B------:R-:W-:Y:S01]  /*0870*/  ISETP.NE.U32.AND P0, PT, RZ, c[0x0][0x180], PT ;  /* 0x00006000ff007a0c */ /* 0x000fe20003f05070 */
[----:B------:R-:W-:Y:S01]  /*0880*/  IMAD.MOV.U32 R148, RZ, RZ, 0x3f800000 ;  /* 0x3f800000ff947424 */ /* 0x000fe200078e00ff */
[----:B------:R-:W-:Y:S02]  /*0890*/  MOV R149, 0x10 ;  /* 0x0000001000957802 */ /* 0x000fe40000000f00 */
[----:B------:R-:W-:Y:S02]  /*08a0*/  SHF.R.S32.HI R93, RZ, 0x1f, R92 ;  /* 0x0000001fff5d7819 */ /* 0x000fe4000001145c */
[----:B------:R-:W-:Y:S02]  /*08b0*/  ISETP.NE.AND.EX P0, PT, RZ, c[0x0][0x184], PT, P0 ;  /* 0x00006100ff007a0c */ /* 0x000fe40003f05300 */
[----:B------:R-:W-:-:S02]  /*08c0*/  LEA.HI R93, R93, R92, RZ, 0x2 ;  /* 0x0000005c5d5d7211 */ /* 0x000fc400078f10ff */
[----:B------:R-:W-:Y:S02]  /*08d0*/  ISETP.NE.U32.AND P1, PT, RZ, c[0x0][0x1c0], PT ;  /* 0x00007000ff007a0c */ /* 0x000fe40003f25070 */
[----:B------:R-:W-:Y:S02]  /*08e0*/  LEA.HI.SX32 R146, R93, R146, 0x1e ;  /* 0x000000925d927211 */ /* 0x000fe400078ff2ff */
[----:B------:R-:W-:-:S03]  /*08f0*/  ISETP.NE.AND.EX P1, PT, RZ, c[0x0][0x1c4], PT, P1 ;  /* 0x00007100ff007a0c */ /* 0x000fc60003f25310 */
[----:B------:R-:W-:-:S04]  /*0900*/  IMAD.WIDE.U32 R92, R146, R149, c[0x0][0x170] ;  /* 0x00005c00925c7625 */ /* 0x000fc800078e0095 */
[----:B------:R-:W-:Y:S02]  /*0910*/  @P0 IMAD.WIDE.U32 R98, R146, R149, c[0x0][0x180] ;  /* 0x0000600092620625 */ /* 0x000fe400078e0095 */
[----:B-----5:R-:W5:Y:S04]  /*0920*/  LDG.E.128 R92, [R92.64] ;  /* 0x000000045c5c7981 */ /* 0x020f68000c1e1d00 */
[----:B------:R0:W5:Y:S01]  /*0930*/  @P0 LDG.E.128 R88, [R98.64] ;  /* 0x0000000462580981 */ /* 0x000162000c1e1d00 */
[----:B------:R-:W-:-:S04]  /*0940*/  @P1 IMAD.MOV.U32 R97, RZ, RZ, 0x4 ;  /* 0x00000004ff611424 */ /* 0x000fc800078e00ff */
        /* <DEDUP_REMOVED lines=14> */
.L_x_44050:
[----:B0-----:R-:W-:Y:S02]  /*0a30*/  IMAD.MOV.U32 R105, RZ, RZ, R144 ;  /* 0x000000ffff697224 */ /* 0x001fe400078e0090 */
.L_x_44051:
[----:B------:R-:W-:Y:S05]  /*0a40*/  BSYNC B0 ;  /* 0x0000000000007941 */ /* 0x000fea0003800000 */
.L_x_44049:
        /* <DEDUP_REMOVED lines=16> */
.L_x_44055:
[----:B------:R-:W-:Y:S05]  /*0b50*/  BSYNC B1 ;  /* 0x0000000000017941 */ /* 0x000fea0003800000 */
.L_x_44054:
        /* <DEDUP_REMOVED lines=44> */
.L_x_44053:
[----:B------:R-:W-:Y:S05]  /*0e20*/  BSYNC B0 ;  /* 0x0000000000007941 */ /* 0x000fea0003800000 */
.L_x_44052:
[----:B------:R-:W0:Y:S01]  /*0e30*/  I2F.U32 R97, R105 ;  /* 0x0000006900617306 */ /* 0x000e220000201000 */
[----:B------:R-:W-:Y:S01]  /*0e40*/  HFMA2.MMA R150, -RZ, RZ, 0.1171875, 0 ;  /* 0x2f800000ff967435 */ /* 0x000fe200000001ff */
[----:B-----5:R-:W-:Y:S01]  /*0e50*/  FMUL.FTZ R92, R92, R148 ;  /* 0x000000945c5c7220 */ /* 0x020fe20000410000 */
[----:B------:R-:W-:Y:S01]  /*0e60*/  ISETP.NE.U32.AND P1, PT, RZ, c[0x0][0x180], PT ;  /* 0x00006000ff007a0c */ /* 0x000fe20003f25070 */
[----:B------:R-:W-:Y:S01]  /*0e70*/  BSSY B0, `(.L_x_44056) ;  /* 0x0000014000007945 */ /* 0x000fe20003800000 */
[----:B------:R-:W-:Y:S01]  /*0e80*/  ISETP.NE.AND P3, PT, R100, 0x1, PT ;  /* 0x000000016400780c */ /* 0x000fe20003f65270 */
[----:B------:R-:W-:Y:S01]  /*0e90*/  FMUL.FTZ R92, R92, c[0x0][0x1e8] ;  /* 0x00007a005c5c7a20 */ /* 0x000fe20000410000 */
[----:B------:R-:W-:-:S02]  /*0ea0*/  ISETP.NE.AND.EX P1, PT, RZ, c[0x0][0x184], PT, P1 ;  /* 0x00006100ff007a0c */ /* 0x000fc40003f25310 */
[----:B------:R-:W-:Y:S02]  /*0eb0*/  IADD3 R98, R100, 0x1, RZ ;  /* 0x0000000164627810 */ /* 0x000fe40007ffe0ff */
        /* <DEDUP_REMOVED lines=14> */
.L_x_44057:
[----:B------:R-:W-:Y:S02]  /*0fa0*/  MOV R92, R144 ;  /* 0x00000090005c7202 */ /* 0x000fe40000000f00 */
.L_x_44058:
[----:B------:R-:W-:Y:S05]  /*0fb0*/  BSYNC B0 ;  /* 0x0000000000007941 */ /* 0x000fea0003800000 */
.L_x_44056:
        /* <DEDUP_REMOVED lines=16> */
.L_x_44062:
[----:B------:R-:W-:Y:S05]  /*10c0*/  BSYNC B1 ;  /* 0x0000000000017941 */ /* 0x000fea0003800000 */
.L_x_44061:
        /* <DEDUP_REMOVED lines=39> */
[----:B------:R-:W-:Y:S01]  /*1340*/  MOV R144, R98 ;  /* 0x0000006200907202 */ /* 0x000fe20000000f00 */
[----:B------:R-:W-:Y:S01]  /*1350*/  HFMA2.MMA R98, -RZ, RZ, 0, 0 ;  /* 0x00000000ff627435 */ /* 0x000fe200000001ff */
[----:B------:R-:W-:Y:S01]  /*1360*/  LOP3.LUT R139, R99, R100, R137, 0x96, !PT ;  /* 0x00000064638b7212 */ /* 0x000fe200078e9689 */
[----:B------:R-:W-:Y:S01]  /*1370*/  IMAD.MOV.U32 R140, RZ, RZ, R96 ;  /* 0x000000ffff8c7224 */ /* 0x000fe200078e0060 */
[----:B------:R-:W-:-:S03]  /*1380*/  LOP3.LUT R138, R97, R138, R136, 0x96, !PT ;  /* 0x0000008a618a7212 */ /* 0x000fc600078e9688 */
.L_x_44060:
[----:B------:R-:W-:Y:S05]  /*1390*/  BSYNC B0 ;  /* 0x0000000000007941 */ /* 0x000fea0003800000 */
.L_x_44059:
        /* <DEDUP_REMOVED lines=20> */
.L_x_44064:
[----:B------:R-:W-:Y:S02]  /*14e0*/  MOV R102, R144 ;  /* 0x0000009000667202 */ /* 0x000fe40000000f00 */
.L_x_44065:
[----:B------:R-:W-:Y:S05]  /*14f0*/  BSYNC B0 ;  /* 0x0000000000007941 */ /* 0x000fea0003800000 */
.L_x_44063:
        /* <DEDUP_REMOVED lines=16> */
.L_x_44069:
[----:B------:R-:W-:Y:S05]  /*1600*/  BSYNC B1 ;  /* 0x0000000000017941 */ /* 0x000fea0003800000 */
.L_x_44068:
        /* <DEDUP_REMOVED lines=44> */
.L_x_44067:
[----:B------:R-:W-:Y:S05]  /*18d0*/  BSYNC B0 ;  /* 0x0000000000007941 */ /* 0x000fea0003800000 */
.L_x_44066:
[----:B------:R-:W0:Y:S01]  /*18e0*/  I2F.U32 R97, R102 ;  /* 0x0000006600617306 */ /* 0x000e220000201000 */
[----:B------:R-:W-:Y:S01]  /*18f0*/  FMUL.FTZ R94, R94, R148 ;  /* 0x000000945e5e7220 */ /* 0x000fe20000410000 */
[C---:B------:R-:W-:Y:S01]  /*1900*/  ISETP.NE.AND P5, PT, R93.reuse, 0x1, PT ;  /* 0x000000015d00780c */ /* 0x040fe20003fa5270 */
[----:B------:R-:W-:Y:S01]  /*1910*/  BSSY B0, `(.L_x_44070) ;  /* 0x0000012000007945 */ /* 0x000fe20003800000 */
[----:B------:R-:W-:Y:S01]  /*1920*/  IADD3 R101, R93, 0x1, RZ ;  /* 0x000000015d657810 */ /* 0x000fe20007ffe0ff */
[----:B------:R-:W-:-:S02]  /*1930*/  FMUL.FTZ R94, R94, c[0x0][0x1e8] ;  /* 0x00007a005e5e7a20 */ /* 0x000fc40000410000 */
        /* <DEDUP_REMOVED lines=14> */
.L_x_44071:
[----:B------:R-:W-:Y:S02]  /*1a20*/  MOV R94, R144 ;  /* 0x00000090005e7202 */ /* 0x000fe40000000f00 */
.L_x_44072:
[----:B------:R-:W-:Y:S05]  /*1a30*/  BSYNC B0 ;  /* 0x0000000000007941 */ /* 0x000fea0003800000 */
.L_x_44070:
        /* <DEDUP_REMOVED lines=16> */
.L_x_44076:
[----:B------:R-:W-:Y:S05]  /*1b40*/  BSYNC B1 ;  /* 0x0000000000017941 */ /* 0x000fea0003800000 */
.L_x_44075:
        /* <DEDUP_REMOVED lines=44> */
.L_x_44074:
[----:B------:R-:W-:Y:S05]  /*1e10*/  BSYNC B0 ;  /* 0x0000000000007941 */ /* 0x000fea0003800000 */
.L_x_44073:
[----:B------:R-:W0:Y:S01]  /*1e20*/  I2F.U32 R93, R94 ;  /* 0x0000005e005d7306 */ /* 0x000e220000201000 */
[----:B------:R-:W-:Y:S01]  /*1e30*/  FMUL.FTZ R95, R95, R148 ;  /* 0x000000945f5f7220 */ /* 0x000fe20000410000 */
[----:B------:R-:W-:Y:S01]  /*1e40*/  SEL R96, RZ, 0x10000, P4 ;  /* 0x00010000ff607807 */ /* 0x000fe20002000000 */
[----:B------:R-:W-:Y:S01]  /*1e50*/  IMAD.MOV.U32 R151, RZ, RZ, 0x4 ;  /* 0x00000004ff977424 */ /* 0x000fe200078e00ff */
[----:B------:R-:W-:Y:S01]  /*1e60*/  SEL R97, RZ, 0x100, P3 ;  /* 0x00000100ff617807 */ /* 0x000fe20001800000 */
[----:B------:R-:W-:Y:S01]  /*1e70*/  FMUL.FTZ R95, R95, c[0x0][0x1e8] ;  /* 0x00007a005f5f7a20 */ /* 0x000fe20000410000 */
[----:B------:R-:W-:-:S02]  /*1e80*/  SEL R98, RZ, 0x1, P2 ;  /* 0x00000001ff627807 */ /* 0x000fc40001000000 */
[----:B------:R-:W-:-:S05]  /*1e90*/  IADD3 R100, R146, 0x100, RZ ;  /* 0x0000010092647810 */ /* 0x000fca0007ffe0ff */
[----:B------:R-:W-:-:S04]  /*1ea0*/  @P0 IMAD.WIDE.U32 R102, R100, R149, c[0x0][0x180] ;  /* 0x0000600064660625 */ /* 0x000fc800078e0095 */
[----:B0-----:R-:W-:-:S05]  /*1eb0*/  FFMA.FTZ R93, R93, R150, 1.1641532182693481445e-10 ;  /* 0x2f0000005d5d7423 */ /* 0x001fca0000010096 */
[----:B------:R-:W-:-:S04]  /*1ec0*/  FSETP.GTU.FTZ.AND P5, PT, R93, c[0x0][0x1e4], PT ;  /* 0x000079005d007a0b */ /* 0x000fc80003fbc000 */
[----:B------:R-:W-:Y:S02]  /*1ed0*/  FSEL R92, R95, RZ, !P5 ;  /* 0x000000ff5f5c7208 */ /* 0x000fe40006800000 */
[----:B------:R-:W-:-:S03]  /*1ee0*/  SEL R93, RZ, 0x1000000, P5 ;  /* 0x01000000ff5d7807 */ /* 0x000fc60002800000 */
[----:B------:R-:W-:Y:S01]  /*1ef0*/  FMUL.FTZ R107, R31, R92 ;  /* 0x0000005c1f6b7220 */ /* 0x000fe20000410000 */
        /* <DEDUP_REMOVED lines=23> */
.L_x_44078:
[----:B0-----:R-:W-:Y:S02]  /*2070*/  MOV R110, R144 ;  /* 0x00000090006e7202 */ /* 0x001fe40000000f00 */
.L_x_44079:
[----:B------:R-:W-:Y:S05]  /*2080*/  BSYNC B0 ;  /* 0x0000000000007941 */ /* 0x000fea0003800000 */
.L_x_44077:
        /* <DEDUP_REMOVED lines=16> */
.L_x_44083:
[----:B------:R-:W-:Y:S05]  /*2190*/  BSYNC B1 ;  /* 0x0000000000017941 */ /* 0x000fea0003800000 */
.L_x_44082:
        /* <DEDUP_REMOVED lines=44> */
.L_x_44081:
[----:B------:R-:W-:Y:S05]  /*2460*/  BSYNC B0 ;  /* 0x0000000000007941 */ /* 0x000fea0003800000 */
.L_x_44080:
        /* <DEDUP_REMOVED lines=20> */
.L_x_44085:
[----:B------:R-:W-:Y:S02]  /*25b0*/  MOV R101, R144 ;  /* 0x0000009000657202 */ /* 0x000fe40000000f00 */
.L_x_44086:
[----:B------:R-:W-:Y:S05]  /*25c0*/  BSYNC B0 ;  /* 0x0000000000007941 */ /* 0x000fea0003800000 */
.L_x_44084:
        /* <DEDUP_REMOVED lines=16> */
.L_x_44090:
[----:B------:R-:W-:Y:S05]  /*26d0*/  BSYNC B1 ;  /* 0x0000000000017941 */ /* 0x000fea0003800000 */
.L_x_44089:
        /* <DEDUP_REMOVED lines=44> */
.L_x_44088:
[----:B------:R-:W-:Y:S05]  /*29a0*/  BSYNC B0 ;  /* 0x0000000000007941 */ /* 0x000fea0003800000 */
.L_x_44087:
        /* <DEDUP_REMOVED lines=20> */
.L_x_44092:
[----:B------:R-:W-:Y:S02]  /*2af0*/  MOV R101, R144 ;  /* 0x0000009000657202 */ /* 0x000fe40000000f00 */
.L_x_44093:
[----:B------:R-:W-:Y:S05]  /*2b00*/  BSYNC B0 ;  /* 0x0000000000007941 */ /* 0x000fea0003800000 */
.L_x_44091:
        /* <DEDUP_REMOVED lines=16> */
.L_x_44097:
[----:B------:R-:W-:Y:S05]  /*2c10*/  BSYNC B1 ;  /* 0x0000000000017941 */ /* 0x000fea0003800000 */
.L_x_44096:
        /* <DEDUP_REMOVED lines=44> */
.L_x_44095:
[----:B------:R-:W-:Y:S05]  /*2ee0*/  BSYNC B0 ;  /* 0x0000000000007941 */ /* 0x000fea0003800000 */
.L_x_44094:
        /* <DEDUP_REMOVED lines=20> */
.L_x_44099:
[----:B------:R-:W-:Y:S02]  /*3030*/  MOV R94, R144 ;  /* 0x00000090005e7202 */ /* 0x000fe40000000f00 */
.L_x_44100:
[----:B------:R-:W-:Y:S05]  /*3040*/  BSYNC B0 ;  /* 0x0000000000007941 */ /* 0x000fea0003800000 */
.L_x_44098:
        /* <DEDUP_REMOVED lines=16> */
.L_x_44104:
[----:B------:R-:W-:Y:S05]  /*3150*/  BSYNC B1 ;  /* 0x0000000000017941 */ /* 0x000fea0003800000 */
.L_x_44103:
        /* <DEDUP_REMOVED lines=44> */
.L_x_44102:
[----:B------:R-:W-:Y:S05]  /*3420*/  BSYNC B0 ;  /* 0x0000000000007941 */ /* 0x000fea0003800000 */
.L_x_44101:
[----:B------:R-:W0:Y:S01]  /*3430*/  I2F.U32 R93, R94 ;  /* 0x0000005e005d7306 */ /* 0x000e220000201000 */
[----:B------:R-:W-:Y:S01]  /*3440*/  FMUL.FTZ R95, R95, R148 ;  /* 0x000000945f5f7220 */ /* 0x000fe20000410000 */
[----:B------:R-:W-:Y:S02]  /*3450*/  SEL R102, RZ, 0x10000, P4 ;  /* 0x00010000ff667807 */ /* 0x000fe40002000000 */
[----:B------:R-:W-:Y:S01]  /*3460*/  SEL R99, RZ, 0x100, P3 ;  /* 0x00000100ff637807 */ /* 0x000fe20001800000 */
[----:B------:R-:W-:Y:S01]  /*3470*/  FMUL.FTZ R95, R95, c[0x0][0x1e8] ;  /* 0x00007a005f5f7a20 */ /* 0x000fe20000410000 */
[----:B------:R-:W-:-:S02]  /*3480*/  SEL R108, RZ, 0x1, P2 ;  /* 0x00000001ff6c7807 */ /* 0x000fc40001000000 */
[----:B------:R-:W-:Y:S01]  /*3490*/  IADD3 R154, R146, 0x200, RZ ;  /* 0x00000200929a7810 */ /* 0x000fe20007ffe0ff */
        /* <DEDUP_REMOVED lines=11> */
[----:B------:R-:W-:-:S03]  /*3550*/  IMAD.WIDE.U32 R92, R154, R149, c[0x0][0x170] ;  /* 0x00005c009a5c7625 */ /* 0x000fc600078e0095 */
[----:B------:R0:W-:Y:S01]  /*3560*/  STG.E [R100.64], R111 ;  /* 0x0000006f64007986 */ /* 0x0001e2000c101904 */
[----:B------:R-:W-:-:S03]  /*3570*/  @P0 IMAD.WIDE.U32 R108, R154, R149, c[0x0][0x180] ;  /* 0x000060009a6c0625 */ /* 0x000fc600078e0095 */
[----:B------:R-:W5:Y:S04]  /*3580*/  LDG.E.128 R92, [R92.64] ;  /* 0x000000045c5c7981 */ /* 0x000f68000c1e1d00 */
        /* <DEDUP_REMOVED lines=13> */
.L_x_44106:
[----:B0-----:R-:W-:Y:S02]  /*3660*/  IMAD.MOV.U32 R113, RZ, RZ, R144 ;  /* 0x000000ffff717224 */ /* 0x001fe400078e0090 */
.L_x_44107:
[----:B------:R-:W-:Y:S05]  /*3670*/  BSYNC B0 ;  /* 0x0000000000007941 */ /* 0x000fea0003800000 */
.L_x_44105:
        /* <DEDUP_REMOVED lines=16> */
.L_x_44111:
[----:B------:R-:W-:Y:S05]  /*3780*/  BSYNC B1 ;  /* 0x0000000000017941 */ /* 0x000fea0003800000 */
.L_x_44110:
        /* <DEDUP_REMOVED lines=44> */
.L_x_44109:
[----:B------:R-:W-:Y:S05]  /*3a50*/  BSYNC B0 ;  /* 0x0000000000007941 */ /* 0x000fea0003800000 */
.L_x_44108:
[----:B------:R-:W0:Y:S01]  /*3a60*/  I2F.U32 R101, R113 ;  /* 0x0000007100657306 */ /* 0x000e220000201000 */
[----:B-----5:R-:W-:Y:S01]  /*3a70*/  FMUL.FTZ R92, R92, R148 ;  /* 0x000000945c5c7220 */ /* 0x020fe20000410000 */
        /* <DEDUP_REMOVED lines=18> */
.L_x_44113:
[----:B------:R-:W-:Y:S02]  /*3ba0*/  IMAD.MOV.U32 R113, RZ, RZ, R144 ;  /* 0x000000ffff717224 */ /* 0x000fe400078e0090 */
.L_x_44114:
[----:B------:R-:W-:Y:S05]  /*3bb0*/  BSYNC B0 ;  /* 0x0000000000007941 */ /* 0x000fea0003800000 */
.L_x_44112:
        /* <DEDUP_REMOVED lines=16> */
.L_x_44118:
[----:B------:R-:W-:Y:S05]  /*3cc0*/  BSYNC B1 ;  /* 0x0000000000017941 */ /* 0x000fea0003800000 */
.L_x_44117:
        /* <DEDUP_REMOVED lines=44> */
.L_x_44116:
[----:B------:R-:W-:Y:S05]  /*3f90*/  BSYNC B0 ;  /* 0x0000000000007941 */ /* 0x000fea0003800000 */
.L_x_44115:
        /* <DEDUP_REMOVED lines=20> */
.L_x_44120:
[----:B------:R-:W-:Y:S02]  /*40e0*/  IMAD.MOV.U32 R112, RZ, RZ, R144 ;  /* 0x000000ffff707224 */ /* 0x000fe400078e0090 */
.L_x_44121:
[----:B------:R-:W-:Y:S05]  /*40f0*/  BSYNC B0 ;  /* 0x0000000000007941 */ /* 0x000fea0003800000 */
.L_x_44119:
        /* <DEDUP_REMOVED lines=16> */
.L_x_44125:
[----:B------:R-:W-:Y:S05]  /*4200*/  BSYNC B1 ;  /* 0x0000000000017941 */ /* 0x000fea0003800000 */
.L_x_44124:
        /* <DEDUP_REMOVED lines=44> */
.L_x_44123:
[----:B------:R-:W-:Y:S05]  /*44d0*/  BSYNC B0 ;  /* 0x0000000000007941 */ /* 0x000fea0003800000 */
.L_x_44122:
        /* <DEDUP_REMOVED lines=20> */
.L_x_44127:
[----:B------:R-:W-:Y:S02]  /*4620*/  IMAD.MOV.U32 R112, RZ, RZ, R144 ;  /* 0x000000ffff707224 */ /* 0x000fe400078e0090 */
.L_x_44128:
[----:B------:R-:W-:Y:S05]  /*4630*/  BSYNC B0 ;  /* 0x0000000000007941 */ /* 0x000fea0003800000 */
.L_x_44126:
        /* <DEDUP_REMOVED lines=16> */
.L_x_44132:
[----:B------:R-:W-:Y:S05]  /*4740*/  BSYNC B1 ;  /* 0x0000000000017941 */ /* 0x000fea0003800000 */
.L_x_44131:
        /* <DEDUP_REMOVED lines=44> */
.L_x_44130:
[----:B------:R-:W-:Y:S05]  /*4a10*/  BSYNC B0 ;  /* 0x0000000000007941 */ /* 0x000fea0003800000 */
.L_x_44129:
[----:B------:R-:W0:Y:S01]  /*4a20*/  I2F.U32 R101, R112 ;  /* 0x0000007000657306 */ /* 0x000e220000201000 */
[----:B------:R-:W-:Y:S01]  /*4a30*/  FMUL.FTZ R95, R95, R148 ;  /* 0x000000945f5f7220 */ /* 0x000fe20000410000 */
[----:B------:R-:W-:Y:S02]  /*4a40*/  SEL R102, RZ, 0x10000, P4 ;  /* 0x00010000ff667807 */ /* 0x000fe40002000000 */
[----:B------:R-:W-:Y:S01]  /*4a50*/  SEL R103, RZ, 0x100, P3 ;  /* 0x00000100ff677807 */ /* 0x000fe20001800000 */
[----:B------:R-:W-:Y:S01]  /*4a60*/  FMUL.FTZ R95, R95, c[0x0][0x1e8] ;  /* 0x00007a005f5f7a20 */ /* 0x000fe20000410000 */
[C---:B------:R-:W-:Y:S02]  /*4a70*/  IADD3 R110, R146.reuse, 0x200, RZ ;  /* 0x00000200926e7810 */ /* 0x040fe40007ffe0ff */
[----:B------:R-:W-:-:S03]  /*4a80*/  IADD3 R156, R146, 0x300, RZ ;  /* 0x00000300929c7810 */ /* 0x000fc60007ffe0ff */
[----:B------:R-:W-:-:S04]  /*4a90*/  IMAD.WIDE.U32 R108, R110, R149, c[0x0][0x188] ;  /* 0x000062006e6c7625 */ /* 0x000fc800078e0095 */
[----:B------:R-:W-:-:S04]  /*4aa0*/  IMAD.WIDE.U32 R110, R110, R151, c[0x0][0x190] ;  /* 0x000064006e6e7625 */ /* 0x000fc800078e0097 */
[----:B0-----:R-:W-:Y:S02]  /*4ab0*/  FFMA.FTZ R101, R101, R150, 1.1641532182693481445e-10 ;  /* 0x2f00000065657423 */ /* 0x001fe40000010096 */
[----:B------:R-:W-:-:S03]  /*4ac0*/  @P0 IMAD.WIDE.U32 R112, R156, R149, c[0x0][0x180] ;  /* 0x000060009c700625 */ /* 0x000fc600078e0095 */
[----:B------:R-:W-:-:S04]  /*4ad0*/  FSETP.GTU.FTZ.AND P5, PT, R101, c[0x0][0x1e4], PT ;  /* 0x0000790065007a0b */ /* 0x000fc80003fbc000 */
[----:B------:R-:W-:Y:S02]  /*4ae0*/  SEL R101, RZ, 0x1000000, P5 ;  /* 0x01000000ff657807 */ /* 0x000fe40002800000 */
[----:B------:R-:W-:Y:S02]  /*4af0*/  FSEL R100, R95, RZ, !P5 ;  /* 0x000000ff5f647208 */ /* 0x000fe40006800000 */
[----:B------:R-:W-:Y:S02]  /*4b00*/  IADD3 R101, R103, R101, R102 ;  /* 0x0000006567657210 */ /* 0x000fe40007ffe066 */
[----:B------:R-:W-:Y:S01]  /*4b10*/  SEL R102, RZ, 0x1, P2 ;  /* 0x00000001ff667807 */ /* 0x000fe20001000000 */
[----:B------:R-:W-:-:S03]  /*4b20*/  FMUL.FTZ R95, R23, R100 ;  /* 0x00000064175f7220 */ /* 0x000fc60000410000 */
        /* <DEDUP_REMOVED lines=19> */
.L_x_44134:
[----:B0-----:R-:W-:Y:S02]  /*4c60*/  MOV R117, R144 ;  /* 0x0000009000757202 */ /* 0x001fe40000000f00 */
.L_x_44135:
[----:B------:R-:W-:Y:S05]  /*4c70*/  BSYNC B0 ;  /* 0x0000000000007941 */ /* 0x000fea0003800000 */
.L_x_44133:
        /* <DEDUP_REMOVED lines=16> */
.L_x_44139:
[----:B------:R-:W-:Y:S05]  /*4d80*/  BSYNC B1 ;  /* 0x0000000000017941 */ /* 0x000fea0003800000 */
.L_x_44138:
        /* <DEDUP_REMOVED lines=44> */
.L_x_44137:
[----:B------:R-:W-:Y:S05]  /*5050*/  BSYNC B0 ;  /* 0x0000000000007941 */ /* 0x000fea0003800000 */
.L_x_44136:
        /* <DEDUP_REMOVED lines=20> */
.L_x_44141:
[----:B------:R-:W-:Y:S02]  /*51a0*/  MOV R117, R144 ;  /* 0x0000009000757202 */ /* 0x000fe40000000f00 */
.L_x_44142:
[----:B------:R-:W-:Y:S05]  /*51b0*/  BSYNC B0 ;  /* 0x0000000000007941 */ /* 0x000fea0003800000 */
.L_x_44140:
        /* <DEDUP_REMOVED lines=16> */
.L_x_44146:
[----:B------:R-:W-:Y:S05]  /*52c0*/  BSYNC B1 ;  /* 0x0000000000017941 */ /* 0x000fea0003800000 */
.L_x_44145:
        /* <DEDUP_REMOVED lines=42> */
[----:B------:R-:W-:Y:S01]  /*5570*/  HFMA2.MMA R108, -RZ, RZ, 0, 0 ;  /* 0x00000000ff6c7435 */ /* 0x000fe200000001ff */
[----:B------:R-:W-:-:S05]  /*5580*/  LOP3.LUT R138, R109, R138, R136, 0x96, !PT ;  /* 0x0000008a6d8a7212 */ /* 0x000fca00078e9688 */
.L_x_44144:
[----:B------:R-:W-:Y:S05]  /*5590*/  BSYNC B0 ;  /* 0x0000000000007941 */ /* 0x000fea0003800000 */
.L_x_44143:
        /* <DEDUP_REMOVED lines=20> */
.L_x_44148:
[----:B------:R-:W-:Y:S02]  /*56e0*/  MOV R116, R144 ;  /* 0x0000009000747202 */ /* 0x000fe40000000f00 */
.L_x_44149:
[----:B------:R-:W-:Y:S05]  /*56f0*/  BSYNC B0 ;  /* 0x0000000000007941 */ /* 0x000fea0003800000 */
.L_x_44147:
        /* <DEDUP_REMOVED lines=16> */
.L_x_44153:
[----:B------:R-:W-:Y:S05]  /*5800*/  BSYNC B1 ;  /* 0x0000000000017941 */ /* 0x000fea0003800000 */
.L_x_44152:
        /* <DEDUP_REMOVED lines=44> */
.L_x_44151:
[----:B------:R-:W-:Y:S05]  /*5ad0*/  BSYNC B0 ;  /* 0x0000000000007941 */ /* 0x000fea0003800000 */
.L_x_44150:
        /* <DEDUP_REMOVED lines=20> */
.L_x_44155:
[----:B------:R-:W-:Y:S02]  /*5c20*/  MOV R116, R144 ;  /* 0x0000009000747202 */ /* 0x000fe40000000f00 */
.L_x_44156:
[----:B------:R-:W-:Y:S05]  /*5c30*/  BSYNC B0 ;  /* 0x0000000000007941 */ /* 0x000fea0003800000 */
.L_x_44154:
        /* <DEDUP_REMOVED lines=16> */
.L_x_44160:
[----:B------:R-:W-:Y:S05]  /*5d40*/  BSYNC B1 ;  /* 0x0000000000017941 */ /* 0x000fea0003800000 */
.L_x_44159:
        /* <DEDUP_REMOVED lines=44> */
.L_x_44158:
[----:B------:R-:W-:Y:S05]  /*6010*/  BSYNC B0 ;  /* 0x0000000000007941 */ /* 0x000fea0003800000 */
.L_x_44157:
[----:B------:R-:W0:Y:S01]  /*6020*/  I2F.U32 R109, R116 ;  /* 0x00000074006d7306 */ /* 0x000e220000201000 */
[----:B------:R-:W-:Y:S01]  /*6030*/  FMUL.FTZ R103, R103, R148 ;  /* 0x0000009467677220 */ /* 0x000fe20000410000 */
[----:B------:R-:W-:Y:S02]  /*6040*/  SEL R110, RZ, 0x10000, P4 ;  /* 0x00010000ff6e7807 */ /* 0x000fe40002000000 */
[----:B------:R-:W-:Y:S01]  /*6050*/  SEL R111, RZ, 0x100, P3 ;  /* 0x00000100ff6f7807 */ /* 0x000fe20001800000 */
[----:B------:R-:W-:Y:S01]  /*6060*/  FMUL.FTZ R103, R103, c[0x0][0x1e8] ;  /* 0x00007a0067677a20 */ /* 0x000fe20000410000 */
[----:B------:R-:W-:-:S02]  /*6070*/  IADD3 R114, R146, 0x300, RZ ;  /* 0x0000030092727810 */ /* 0x000fc40007ffe0ff */
        /* <DEDUP_REMOVED lines=10> */
[----:B------:R-:W-:-:S04]  /*6120*/  FMUL.FTZ R103, R19, R108 ;  /* 0x0000006c13677220 */ /* 0x000fc80000410000 */
        /* <DEDUP_REMOVED lines=19> */
.L_x_44162:
[----:B0-----:R-:W-:Y:S02]  /*6260*/  IMAD.MOV.U32 R119, RZ, RZ, R144 ;  /* 0x000000ffff777224 */ /* 0x001fe400078e0090 */
.L_x_44163:
[----:B------:R-:W-:Y:S05]  /*6270*/  BSYNC B0 ;  /* 0x0000000000007941 */ /* 0x000fea0003800000 */
.L_x_44161:
        /* <DEDUP_REMOVED lines=16> */
.L_x_44167:
[----:B------:R-:W-:Y:S05]  /*6380*/  BSYNC B1 ;  /* 0x0000000000017941 */ /* 0x000fea0003800000 */
.L_x_44166:
        /* <DEDUP_REMOVED lines=44> */
.L_x_44165:
[----:B------:R-:W-:Y:S05]  /*6650*/  BSYNC B0 ;  /* 0x0000000000007941 */ /* 0x000fea0003800000 */
.L_x_44164:
        /* <DEDUP_REMOVED lines=20> */
.L_x_44169:
[----:B------:R-:W-:Y:S02]  /*67a0*/  IMAD.MOV.U32 R118, RZ, RZ, R144 ;  /* 0x000000ffff767224 */ /* 0x000fe400078e0090 */
.L_x_44170:
[----:B------:R-:W-:Y:S05]  /*67b0*/  BSYNC B0 ;  /* 0x0000000000007941 */ /* 0x000fea0003800000 */
.L_x_44168:
        /* <DEDUP_REMOVED lines=16> */
.L_x_44174:
[----:B------:R-:W-:Y:S05]  /*68c0*/  BSYNC B1 ;  /* 0x0000000000017941 */ /* 0x000fea0003800000 */
.L_x_44173:
        /* <DEDUP_REMOVED lines=44> */
.L_x_44172:
[----:B------:R-:W-:Y:S05]  /*6b90*/  BSYNC B0 ;  /* 0x0000000000007941 */ /* 0x000fea0003800000 */
.L_x_44171:
        /* <DEDUP_REMOVED lines=20> */
.L_x_44176:
[----:B------:R-:W-:Y:S02]  /*6ce0*/  IMAD.MOV.U32 R118, RZ, RZ, R144 ;  /* 0x000000ffff767224 */ /* 0x000fe400078e0090 */
.L_x_44177:
[----:B------:R-:W-:Y:S05]  /*6cf0*/  BSYNC B0 ;  /* 0x0000000000007941 */ /* 0x000fea0003800000 */
.L_x_44175:
        /* <DEDUP_REMOVED lines=16> */
.L_x_44181:
[----:B------:R-:W-:Y:S05]  /*6e00*/  BSYNC B1 ;  /* 0x0000000000017941 */ /* 0x000fea0003800000 */
.L_x_44180:
        /* <DEDUP_REMOVED lines=44> */
.L_x_44179:
[----:B------:R-:W-:Y:S05]  /*70d0*/  BSYNC B0 ;  /* 0x0000000000007941 */ /* 0x000fea0003800000 */
.L_x_44178:
        /* <DEDUP_REMOVED lines=20> */
.L_x_44183:
[----:B------:R-:W-:Y:S02]  /*7220*/  IMAD.MOV.U32 R118, RZ, RZ, R144 ;  /* 0x000000ffff767224 */ /* 0x000fe400078e0090 */
.L_x_44184:
[----:B------:R-:W-:Y:S05]  /*7230*/  BSYNC B0 ;  /* 0x0000000000007941 */ /* 0x000fea0003800000 */
.L_x_44182:
        /* <DEDUP_REMOVED lines=16> */
.L_x_44188:
[----:B------:R-:W-:Y:S05]  /*7340*/  BSYNC B1 ;  /* 0x0000000000017941 */ /* 0x000fea0003800000 */
.L_x_44187:
        /* <DEDUP_REMOVED lines=44> */
.L_x_44186:
[----:B------:R-:W-:Y:S05]  /*7610*/  BSYNC B0 ;  /* 0x0000000000007941 */ /* 0x000fea0003800000 */
.L_x_44185:
[----:B------:R0:W2:Y:S01]  /*7620*/  I2F.U32 R113, R118 ;  /* 0x0000007600717306 */ /* 0x0000a20000201000 */
[----:B------:R-:W-:Y:S01]  /*7630*/  FMUL.FTZ R111, R111, R148 ;  /* 0x000000946f6f7220 */ /* 0x000fe20000410000 */
[----:B------:R-:W-:Y:S02]  /*7640*/  SEL R114, RZ, 0x10000, P4 ;  /* 0x00010000ff727807 */ /* 0x000fe40002000000 */
[C---:B------:R-:W-:Y:S01]  /*7650*/  IADD3 R160, R146.reuse, 0x500, RZ ;  /* 0x0000050092a07810 */ /* 0x040fe20007ffe0ff */
[----:B------:R-:W-:Y:S01]  /*7660*/  FMUL.FTZ R111, R111, c[0x0][0x1e8] ;  /* 0x00007a006f6f7a20 */ /* 0x000fe20000410000 */
[----:B0-----:R-:W-:-:S03]  /*7670*/  IADD3 R118, R146, 0x400, RZ ;  /* 0x0000040092767810 */ /* 0x001fc60007ffe0ff */
[----:B------:R-:W-:-:S04]  /*7680*/  @P0 IMAD.WIDE.U32 R162, R160, R149, c[0x0][0x180] ;  /* 0x00006000a0a20625 */ /* 0x000fc800078e0095 */
[----:B------:R-:W-:-:S04]  /*7690*/  IMAD.WIDE.U32 R116, R118, R149, c[0x0][0x188] ;  /* 0x0000620076747625 */ /* 0x000fc800078e0095 */
[----:B--2---:R-:W-:Y:S02]  /*76a0*/  FFMA.FTZ R113, R113, R150, 1.1641532182693481445e-10 ;  /* 0x2f00000071717423 */ /* 0x004fe40000010096 */
[----:B------:R-:W-:-:S03]  /*76b0*/  IMAD.WIDE.U32 R118, R118, R151, c[0x0][0x190] ;  /* 0x0000640076767625 */ /* 0x000fc600078e0097 */
[----:B------:R-:W-:Y:S02]  /*76c0*/  FSETP.GTU.FTZ.AND P5, PT, R113, c[0x0][0x1e4], PT ;  /* 0x0000790071007a0b */ /* 0x000fe40003fbc000 */
[----:B------:R-:W-:Y:S02]  /*76d0*/  SEL R113, RZ, 0x100, P3 ;  /* 0x00000100ff717807 */ /* 0x000fe40001800000 */
        /* <DEDUP_REMOVED lines=10> */
[----:B------:R2:W5:Y:S04]  /*7780*/  @P0 LDG.E.128 R88, [R162.64] ;  /* 0x00000004a2580981 */ /* 0x000568000c1e1d00 */
[----:B------:R-:W5:Y:S01]  /*7790*/  LDG.E.128 R112, [R112.64] ;  /* 0x0000000470707981 */ /* 0x000f62000c1e1d00 */
        /* <DEDUP_REMOVED lines=12> */
.L_x_44190:
[----:B--2---:R-:W-:Y:S02]  /*7860*/  MOV R155, R144 ;  /* 0x00000090009b7202 */ /* 0x004fe40000000f00 */
.L_x_44191:
[----:B------:R-:W-:Y:S05]  /*7870*/  BSYNC B0 ;  /* 0x0000000000007941 */ /* 0x000fea0003800000 */
.L_x_44189:
        /* <DEDUP_REMOVED lines=16> */
.L_x_44195:
[----:B------:R-:W-:Y:S05]  /*7980*/  BSYNC B1 ;  /* 0x0000000000017941 */ /* 0x000fea0003800000 */
.L_x_44194:
        /* <DEDUP_REMOVED lines=40> */
[----:B------:R-:W-:-:S03]  /*7c10*/  MOV R144, R118 ;  /* 0x0000007600907202 */ /* 0x000fc60000000f00 */
[----:B------:R-:W-:Y:S01]  /*7c20*/  IMAD.MOV.U32 R140, RZ, RZ, R116 ;  /* 0x000000ffff8c7224 */ /* 0x000fe200078e0074 */
[----:B------:R-:W-:Y:S01]  /*7c30*/  HFMA2.MMA R116, -RZ, RZ, 0, 0 ;  /* 0x00000000ff747435 */ /* 0x000fe200000001ff */
[----:B------:R-:W-:-:S05]  /*7c40*/  LOP3.LUT R138, R117, R138, R136, 0x96, !PT ;  /* 0x0000008a758a7212 */ /* 0x000fca00078e9688 */
.L_x_44193:
[----:B------:R-:W-:Y:S05]  /*7c50*/  BSYNC B0 ;  /* 0x0000000000007941 */ /* 0x000fea0003800000 */
.L_x_44192:
[----:B------:R-:W0:Y:S01]  /*7c60*/  I2F.U32 R117, R155 ;  /* 0x0000009b00757306 */ /* 0x000e220000201000 */
[----:B-----5:R-:W-:Y:S01]  /*7c70*/  FMUL.FTZ R112, R112, R148 ;  /* 0x0000009470707220 */ /* 0x020fe20000410000 */
        /* <DEDUP_REMOVED lines=18> */
.L_x_44197:
[----:B------:R-:W-:Y:S02]  /*7da0*/  MOV R153, R144 ;  /* 0x0000009000997202 */ /* 0x000fe40000000f00 */
.L_x_44198:
[----:B------:R-:W-:Y:S05]  /*7db0*/  BSYNC B0 ;  /* 0x0000000000007941 */ /* 0x000fea0003800000 */
.L_x_44196:
        /* <DEDUP_REMOVED lines=16> */
.L_x_44202:
[----:B------:R-:W-:Y:S05]  /*7ec0*/  BSYNC B1 ;  /* 0x0000000000017941 */ /* 0x000fea0003800000 */
.L_x_44201:
        /* <DEDUP_REMOVED lines=42> */
[----:B------:R-:W-:Y:S01]  /*8170*/  LOP3.LUT R138, R117, R138, R136, 0x96, !PT ;  /* 0x0000008a758a7212 */ /* 0x000fe200078e9688 */
[----:B------:R-:W-:-:S06]  /*8180*/  HFMA2.MMA R117, -RZ, RZ, 0, 0 ;  /* 0x00000000ff757435 */ /* 0x000fcc00000001ff */
.L_x_44200:
[----:B------:R-:W-:Y:S05]  /*8190*/  BSYNC B0 ;  /* 0x0000000000007941 */ /* 0x000fea0003800000 */
.L_x_44199:
        /* <DEDUP_REMOVED lines=20> */
.L_x_44204:
[----:B------:R-:W-:Y:S02]  /*82e0*/  MOV R153, R144 ;  /* 0x0000009000997202 */ /* 0x000fe40000000f00 */
.L_x_44205:
[----:B------:R-:W-:Y:S05]  /*82f0*/  BSYNC B0 ;  /* 0x0000000000007941 */ /* 0x000fea0003800000 */
.L_x_44203:
        /* <DEDUP_REMOVED lines=16> */
.L_x_44209:
[----:B------:R-:W-:Y:S05]  /*8400*/  BSYNC B1 ;  /* 0x0000000000017941 */ /* 0x000fea0003800000 */
.L_x_44208:
        /* <DEDUP_REMOVED lines=44> */
.L_x_44207:
[----:B------:R-:W-:Y:S05]  /*86d0*/  BSYNC B0 ;  /* 0x0000000000007941 */ /* 0x000fea0003800000 */
.L_x_44206:
        /* <DEDUP_REMOVED lines=20> */
.L_x_44211:
[----:B------:R-:W-:Y:S02]  /*8820*/  MOV R153, R144 ;  /* 0x0000009000997202 */ /* 0x000fe40000000f00 */
.L_x_44212:
[----:B------:R-:W-:Y:S05]  /*8830*/  BSYNC B0 ;  /* 0x0000000000007941 */ /* 0x000fea0003800000 */
.L_x_44210:
        /* <DEDUP_REMOVED lines=16> */
.L_x_44216:
[----:B------:R-:W-:Y:S05]  /*8940*/  BSYNC B1 ;  /* 0x0000000000017941 */ /* 0x000fea0003800000 */
.L_x_44215:
        /* <DEDUP_REMOVED lines=43> */
[----:B------:R-:W-:Y:S02]  /*8c00*/  LOP3.LUT R138, R117, R138, R136, 0x96, !PT ;  /* 0x0000008a758a7212 */ /* 0x000fe400078e9688 */
.L_x_44214:
[----:B------:R-:W-:Y:S05]  /*8c10*/  BSYNC B0 ;  /* 0x0000000000007941 */ /* 0x000fea0003800000 */
.L_x_44213:
        /* <DEDUP_REMOVED lines=8> */
[----:B0-----:R-:W-:Y:S02]  /*8ca0*/  FFMA.FTZ R117, R117, R150, 1.1641532182693481445e-10 ;  /* 0x2f00000075757423 */ /* 0x001fe40000010096 */
[----:B------:R-:W-:-:S03]  /*8cb0*/  @P0 IMAD.WIDE.U32 R168, R162, R149, c[0x0][0x180] ;  /* 0x00006000a2a80625 */ /* 0x000fc600078e0095 */
[----:B------:R-:W-:Y:S02]  /*8cc0*/  FSETP.GTU.FTZ.AND P5, PT, R117, c[0x0][0x1e4], PT ;  /* 0x0000790075007a0b */ /* 0x000fe40003fbc000 */
[----:B------:R-:W-:Y:S02]  /*8cd0*/  SEL R117, RZ, 0x100, P3 ;  /* 0x00000100ff757807 */ /* 0x000fe40001800000 */
[----:B------:R-:W-:Y:S02]  /*8ce0*/  FSEL R116, R115, RZ, !P5 ;  /* 0x000000ff73747208 */ /* 0x000fe40006800000 */
[----:B------:R-:W-:-:S04]  /*8cf0*/  SEL R115, RZ, 0x1000000, P5 ;  /* 0x01000000ff737807 */ /* 0x000fc80002800000 */
[----:B------:R-:W-:Y:S01]  /*8d00*/  IADD3 R117, R117, R115, R118 ;  /* 0x0000007375757210 */ /* 0x000fe20007ffe076 */
[----:B------:R-:W-:Y:S01]  /*8d10*/  FMUL.FTZ R115, R11, R116 ;  /* 0x000000740b737220 */ /* 0x000fe20000410000 */
[----:B------:R-:W-:-:S03]  /*8d20*/  SEL R116, RZ, 0x1, P2 ;  /* 0x00000001ff747807 */ /* 0x000fc60001000000 */
[----:B------:R-:W-:Y:S02]  /*8d30*/  @P1 FADD.FTZ R115, R91, R115 ;  /* 0x000000735b731221 */ /* 0x000fe40000010000 */
[----:B------:R-:W-:Y:S02]  /*8d40*/  IMAD.IADD R153, R117, 0x1, R116 ;  /* 0x0000000175997824 */ /* 0x000fe400078e0274 */
[----:B------:R-:W-:Y:S01]  /*8d50*/  IMAD.WIDE.U32 R116, R162, R149, c[0x0][0x170] ;  /* 0x00005c00a2747625 */ /* 0x000fe200078e0095 */
[----:B------:R0:W-:Y:S04]  /*8d60*/  STG.E.128 [R164.64], R112 ;  /* 0x00000070a4007986 */ /* 0x0001e8000c101d04 */
[----:B------:R0:W-:Y:S04]  /*8d70*/  STG.E [R166.64], R153 ;  /* 0x00000099a6007986 */ /* 0x0001e8000c101904 */
        /* <DEDUP_REMOVED lines=14> */
.L_x_44218:
[----:B0-----:R-:W-:Y:S02]  /*8e60*/  IMAD.MOV.U32 R153, RZ, RZ, R144 ;  /* 0x000000ffff997224 */ /* 0x001fe400078e0090 */
.L_x_44219:
[----:B------:R-:W-:Y:S05]  /*8e70*/  BSYNC B0 ;  /* 0x0000000000007941 */ /* 0x000fea0003800000 */
.L_x_44217:
        /* <DEDUP_REMOVED lines=16> */
.L_x_44223:
[----:B------:R-:W-:Y:S05]  /*8f80*/  BSYNC B1 ;  /* 0x0000000000017941 */ /* 0x000fea0003800000 */
.L_x_44222:
        /* <DEDUP_REMOVED lines=41> */
[----:B------:R-:W-:-:S05]  /*9220*/  IMAD.WIDE.U32 R164, R139, -0x326172a9, RZ ;  /* 0xcd9e8d578ba47825 */ /* 0x000fca00078e00ff */
[----:B------:R-:W-:Y:S02]  /*9230*/  LOP3.LUT R139, R165, R168, R137, 0x96, !PT ;  /* 0x000000a8a58b7212 */ /* 0x000fe400078e9689 */
[----:B------:R-:W-:Y:S02]  /*9240*/  MOV R144, R164 ;  /* 0x000000a400907202 */ /* 0x000fe40000000f00 */
.L_x_44221:
[----:B------:R-:W-:Y:S05]  /*9250*/  BSYNC B0 ;  /* 0x0000000000007941 */ /* 0x000fea0003800000 */
.L_x_44220:
        /* <DEDUP_REMOVED lines=20> */
.L_x_44225:
[----:B------:R-:W-:Y:S02]  /*93a0*/  IMAD.MOV.U32 R153, RZ, RZ, R144 ;  /* 0x000000ffff997224 */ /* 0x000fe400078e0090 */
.L_x_44226:
[----:B------:R-:W-:Y:S05]  /*93b0*/  BSYNC B0 ;  /* 0x0000000000007941 */ /* 0x000fea0003800000 */
.L_x_44224:
        /* <DEDUP_REMOVED lines=16> */
.L_x_44230:
[----:B------:R-:W-:Y:S05]  /*94c0*/  BSYNC B1 ;  /* 0x0000000000017941 */ /* 0x000fea0003800000 */
.L_x_44229:
        /* <DEDUP_REMOVED lines=44> */
.L_x_44228:
[----:B------:R-:W-:Y:S05]  /*9790*/  BSYNC B0 ;  /* 0x0000000000007941 */ /* 0x000fea0003800000 */
.L_x_44227:
        /* <DEDUP_REMOVED lines=20> */
.L_x_44232:
[----:B------:R-:W-:Y:S02]  /*98e0*/  IMAD.MOV.U32 R159, RZ, RZ, R144 ;  /* 0x000000ffff9f7224 */ /* 0x000fe400078e0090 */
.L_x_44233:
[----:B------:R-:W-:Y:S05]  /*98f0*/  BSYNC B0 ;  /* 0x0000000000007941 */ /* 0x000fea0003800000 */
.L_x_44231:
        /* <DEDUP_REMOVED lines=16> */
.L_x_44237:
[----:B------:R-:W-:Y:S05]  /*9a00*/  BSYNC B1 ;  /* 0x0000000000017941 */ /* 0x000fea0003800000 */
.L_x_44236:
        /* <DEDUP_REMOVED lines=44> */
.L_x_44235:
[----:B------:R-:W-:Y:S05]  /*9cd0*/  BSYNC B0 ;  /* 0x0000000000007941 */ /* 0x000fea0003800000 */
.L_x_44234:
        /* <DEDUP_REMOVED lines=20> */
.L_x_44239:
[----:B------:R-:W-:Y:S02]  /*9e20*/  IMAD.MOV.U32 R155, RZ, RZ, R144 ;  /* 0x000000ffff9b7224 */ /* 0x000fe400078e0090 */
.L_x_44240:
[----:B------:R-:W-:Y:S05]  /*9e30*/  BSYNC B0 ;  /* 0x0000000000007941 */ /* 0x000fea0003800000 */
.L_x_44238:
        /* <DEDUP_REMOVED lines=16> */
.L_x_44244:
[----:B------:R-:W-:Y:S05]  /*9f40*/  BSYNC B1 ;  /* 0x0000000000017941 */ /* 0x000fea0003800000 */
.L_x_44243:
        /* <DEDUP_REMOVED lines=44> */
.L_x_44242:
[----:B------:R-:W-:Y:S05]  /*a210*/  BSYNC B0 ;  /* 0x0000000000007941 */ /* 0x000fea0003800000 */
.L_x_44241:
[----:B------:R-:W0:Y:S01]  /*a220*/  I2F.U32 R155, R155 ;  /* 0x0000009b009b7306 */ /* 0x000e220000201000 */
[----:B------:R-:W-:Y:S01]  /*a230*/  FMUL.FTZ R119, R119, R148 ;  /* 0x0000009477777220 */ /* 0x000fe20000410000 */
[----:B------:R-:W-:Y:S01]  /*a240*/  SEL R157, RZ, 0x10000, P3 ;  /* 0x00010000ff9d7807 */ /* 0x000fe20001800000 */
[----:B------:R-:W-:Y:S02]  /*a250*/  FADD.FTZ R164, RZ, R104 ;  /* 0x00000068ffa47221 */ /* 0x000fe40000010000 */
[----:B------:R-:W-:Y:S02]  /*a260*/  FMUL.FTZ R119, R119, c[0x0][0x1e8] ;  /* 0x00007a0077777a20 */ /* 0x000fe40000410000 */
[----:B0-----:R-:W-:Y:S01]  /*a270*/  FFMA.FTZ R150, R155, R150, 1.1641532182693481445e-10 ;  /* 0x2f0000009b967423 */ /* 0x001fe20000010096 */
[----:B------:R-:W-:-:S04]  /*a280*/  SEL R155, RZ, 0x100, P2 ;  /* 0x00000100ff9b7807 */ /* 0x000fc80001000000 */
[----:B------:R-:W-:-:S04]  /*a290*/  FSETP.GTU.FTZ.AND P4, PT, R150, c[0x0][0x1e4], PT ;  /* 0x0000790096007a0b */ /* 0x000fc80003f9c000 */
[----:B------:R-:W-:Y:S02]  /*a2a0*/  FSEL R148, R119, RZ, !P4 ;  /* 0x000000ff77947208 */ /* 0x000fe40006000000 */
[----:B------:R-:W-:-:S03]  /*a2b0*/  SEL R150, RZ, 0x1000000, P4 ;  /* 0x01000000ff967807 */ /* 0x000fc60002000000 */
[----:B------:R-:W-:Y:S01]  /*a2c0*/  FMUL.FTZ R119, R7, R148 ;  /* 0x0000009407777220 */ /* 0x000fe20000410000 */
[----:B------:R-:W-:Y:S01]  /*a2d0*/  IADD3 R150, R155, R150, R157 ;  /* 0x000000969b967210 */ /* 0x000fe20007ffe09d */
[----:B------:R-:W-:Y:S01]  /*a2e0*/  IMAD.WIDE.U32 R148, R162, R149, c[0x0][0x188] ;  /* 0x00006200a2947625 */ /* 0x000fe200078e0095 */
[----:B------:R-:W-:Y:S02]  /*a2f0*/  SEL R155, RZ, 0x1, P0 ;  /* 0x00000001ff9b7807 */ /* 0x000fe40000000000 */
[----:B-1----:R-:W-:Y:S01]  /*a300*/  LOP3.LUT P0, RZ, R152, 0x1f, RZ, 0xc0, !PT ;  /* 0x0000001f98ff7812 */ /* 0x002fe2000780c0ff */
[----:B------:R-:W-:Y:S01]  /*a310*/  @P1 FADD.FTZ R119, R91, R119 ;  /* 0x000000775b771221 */ /* 0x000fe20000010000 */
[----:B------:R-:W-:Y:S01]  /*a320*/  IADD3 R155, R150, R155, RZ ;  /* 0x0000009b969b7210 */ /* 0x000fe20007ffe0ff */
[----:B------:R-:W-:Y:S01]  /*a330*/  FADD.FTZ R157, R105, R164 ;  /* 0x000000a4699d7221 */ /* 0x000fe20000010000 */
[----:B------:R-:W-:Y:S01]  /*a340*/  LOP3.LUT P1, RZ, R147, 0xff, RZ, 0xc0, !PT ;  /* 0x000000ff93ff7812 */ /* 0x000fe2000782c0ff */
[----:B------:R-:W-:Y:S01]  /*a350*/  IMAD.WIDE.U32 R150, R162, R151, c[0x0][0x190] ;  /* 0x00006400a2967625 */ /* 0x000fe200078e0097 */
[----:B------:R-:W-:Y:S04]  /*a360*/  STG.E.128 [R148.64], R116 ;  /* 0x0000007494007986 */ /* 0x000fe8000c101d04 */
[----:B------:R0:W-:Y:S02]  /*a370*/  STG.E [R150.64], R155 ;  /* 0x0000009b96007986 */ /* 0x0001e4000c101904 */
[----:B0-----:R-:W-:Y:S01]  /*a380*/  SHF.R.U32.HI R150, RZ, 0x5, R152 ;  /* 0x00000005ff967819 */ /* 0x001fe20000011698 */
[----:B------:R-:W-:-:S03]  /*a390*/  FADD.FTZ R148, R106, R157 ;  /* 0x0000009d6a947221 */ /* 0x000fc60000010000 */
        /* <DEDUP_REMOVED lines=29> */
.L_x_44249:
        /* <DEDUP_REMOVED lines=76> */
.L_x_44250:
[----:B------:R-:W2:Y:S01]  /*aa30*/  S2R R163, SR_TID.X ;  /* 0x0000000000a37919 */ /* 0x000ea20000002100 */
[----:B------:R-:W-:Y:S01]  /*aa40*/  @!P0 SHF.R.U32.HI R155, RZ, 0x5, R152 ;  /* 0x00000005ff9b8819 */ /* 0x000fe20000011698 */
[----:B-1----:R-:W-:Y:S01]  /*aa50*/  FADD.FTZ R149, R168, R151 ;  /* 0x00000097a8957221 */ /* 0x002fe20000010000 */
[----:B------:R-:W-:Y:S01]  /*aa60*/  WARPSYNC 0xffffffff ;  /* 0xffffffff00007948 */ /* 0x000fe20003800000 */
[----:B------:R-:W-:Y:S01]  /*aa70*/  IMAD.MOV.U32 R152, RZ, RZ, RZ ;  /* 0x000000ffff987224 */ /* 0x000fe200078e00ff */
[----:B------:R-:W-:Y:S02]  /*aa80*/  @!P0 LOP3.LUT R155, R155, 0x7, RZ, 0xc0, !PT ;  /* 0x000000079b9b8812 */ /* 0x000fe400078ec0ff */
[----:B------:R-:W-:-:S03]  /*aa90*/  LOP3.LUT P2, RZ, R147, 0xff, RZ, 0xc0, !PT ;  /* 0x000000ff93ff7812 */ /* 0x000fc6000784c0ff */
[----:B------:R-:W-:-:S05]  /*aaa0*/  @!P0 IMAD.IADD R155, R150, 0x1, R155 ;  /* 0x00000001969b8824 */ /* 0x000fca00078e029b */
[----:B------:R1:W-:Y:S01]  /*aab0*/  @!P0 STS.64 [R155.X8], R148 ;  /* 0x000000949b008388 */ /* 0x0003e20000008a00 */
[----:B--2---:R-:W-:-:S03]  /*aac0*/  LOP3.LUT R157, R163, 0x1f, RZ, 0xc0, !PT ;  /* 0x0000001fa39d7812 */ /* 0x004fc600078ec0ff */
[----:B------:R-:W-:Y:S01]  /*aad0*/  BAR.SYNC.DEFER_BLOCKING 0x0 ;  /* 0x0000000000007b1d */ /* 0x000fe20000010000 */
[----:B------:R-:W-:-:S13]  /*aae0*/  ISETP.GT.U32.AND P1, PT, R157, 0x7, PT ;  /* 0x000000079d00780c */ /* 0x000fda0003f24070 */
[----:B------:R-:W-:Y:S02]  /*aaf0*/  @!P1 IADD3 R157, R150, R157, RZ ;  /* 0x0000009d969d9210 */ /* 0x000fe40007ffe0ff */
[----:B0-----:R-:W-:Y:S01]  /*ab00*/  CS2R R150, SRZ ;  /* 0x0000000000967805 */ /* 0x001fe2000001ff00 */
[----:B------:R-:W-:-:S04]  /*ab10*/  @!P1 MOV R152, 0x380 ;  /* 0x0000038000989802 */ /* 0x000fc80000000f00 */
[----:B-1----:R0:W-:Y:S01]  /*ab20*/  I2F R149, R152 ;  /* 0x0000009800957306 */ /* 0x0021e20000201400 */
[----:B------:R-:W-:Y:S01]  /*ab30*/  @!P1 LDS.64 R150, [R157.X8] ;  /* 0x000000009d969984 */ /* 0x000fe20000008a00 */
[----:B------:R-:W-:-:S03]  /*ab40*/  ISETP.NE.AND P1, PT, RZ, UR6, PT ;  /* 0x00000006ff007c0c */ /* 0x000fc6000bf25270 */
[----:B------:R-:W1:Y:S03]  /*ab50*/  SHFL.DOWN PT, R159, R152, 0x4, 0x1f ;  /* 0x08801f00989f7f89 */ /* 0x000e6600000e0000 */
[----:B-1----:R1:W2:Y:S01]  /*ab60*/  I2F R164, R159 ;  /* 0x0000009f00a47306 */ /* 0x0022a20000201400 */
[----:B------:R-:W-:-:S05]  /*ab70*/  IMAD.IADD R147, R159, 0x1, R152 ;  /* 0x000000019f937824 */ /* 0x000fca00078e0298 */
[----:B0-----:R-:W1:Y:S04]  /*ab80*/  SHFL.DOWN PT, R152, R147, 0x2, 0x1f ;  /* 0x08401f0093987f89 */ /* 0x001e6800000e0000 */
[----:B------:R-:W0:Y:S01]  /*ab90*/  SHFL.DOWN PT, R161, R150, 0x4, 0x1f ;  /* 0x08801f0096a17f89 */ /* 0x000e2200000e0000 */
[----:B-1----:R-:W-:Y:S01]  /*aba0*/  IADD3 R159, R147, R152, RZ ;  /* 0x00000098939f7210 */ /* 0x002fe20007ffe0ff */
[C---:B0-----:R-:W-:Y:S02]  /*abb0*/  FADD.FTZ R148, -R161.reuse, R150 ;  /* 0x00000096a1947221 */ /* 0x041fe40000010100 */
[----:B--2---:R-:W-:Y:S02]  /*abc0*/  FMUL.FTZ R161, R161, R164 ;  /* 0x000000a4a1a17220 */ /* 0x004fe40000410000 */
[----:B------:R-:W-:-:S02]  /*abd0*/  FMUL.FTZ R148, R148, R148 ;  /* 0x0000009494947220 */ /* 0x000fc40000410000 */
[----:B------:R-:W-:Y:S02]  /*abe0*/  FFMA.FTZ R161, R149, R150, R161 ;  /* 0x0000009695a17223 */ /* 0x000fe400000100a1 */
[----:B------:R-:W-:Y:S02]  /*abf0*/  FMUL.FTZ R155, R148, R149 ;  /* 0x00000095949b7220 */ /* 0x000fe40000410000 */
[----:B------:R-:W0:Y:S01]  /*ac00*/  I2F R149, R147 ;  /* 0x0000009300957306 */ /* 0x000e220000201400 */
[----:B------:R-:W1:Y:S01]  /*ac10*/  SHFL.DOWN PT, R148, R151, 0x4, 0x1f ;  /* 0x08801f0097947f89 */ /* 0x000e6200000e0000 */
[----:B------:R-:W-:-:S06]  /*ac20*/  FMUL.FTZ R164, R155, R164 ;  /* 0x000000a49ba47220 */ /* 0x000fcc0000410000 */
[----:B------:R-:W-:Y:S08]  /*ac30*/  I2F R147, R159 ;  /* 0x0000009f00937306 */ /* 0x000ff00000201400 */
[----:B0-----:R-:W0:Y:S01]  /*ac40*/  MUFU.RCP R150, R149 ;  /* 0x0000009500967308 */ /* 0x001e220000001000 */
[----:B-1----:R-:W-:Y:S02]  /*ac50*/  FADD.FTZ R155, R148, R151 ;  /* 0x00000097949b7221 */ /* 0x002fe40000010000 */
[----:B0-----:R-:W-:-:S02]  /*ac60*/  FMUL.FTZ R148, R150, R161 ;  /* 0x000000a196947220 */ /* 0x001fc40000410000 */
[----:B------:R-:W-:-:S03]  /*ac70*/  FFMA.FTZ R155, R150, R164, R155 ;  /* 0x000000a4969b7223 */ /* 0x000fc6000001009b */
[----:B------:R0:W1:Y:S01]  /*ac80*/  I2F R164, R152 ;  /* 0x0000009800a47306 */ /* 0x0000620000201400 */
[----:B------:R-:W2:Y:S04]  /*ac90*/  SHFL.DOWN PT, R157, R148, 0x2, 0x1f ;  /* 0x08401f00949d7f89 */ /* 0x000ea800000e0000 */
[----:B0-----:R-:W0:Y:S01]  /*aca0*/  SHFL.DOWN PT, R152, R159, 0x1, 0x1f ;  /* 0x08201f009f987f89 */ /* 0x001e2200000e0000 */
[----:B--2---:R-:W-:Y:S02]  /*acb0*/  FADD.FTZ R150, R148, -R157 ;  /* 0x8000009d94967221 */ /* 0x004fe40000010000 */
[----:B-1----:R-:W-:Y:S02]  /*acc0*/  FMUL.FTZ R157, R157, R164 ;  /* 0x000000a49d9d7220 */ /* 0x002fe40000410000 */
[----:B------:R-:W-:-:S02]  /*acd0*/  FMUL.FTZ R150, R150, R150 ;  /* 0x0000009696967220 */ /* 0x000fc40000410000 */
[C---:B------:R-:W-:Y:S02]  /*ace0*/  FFMA.FTZ R157, R149.reuse, R148, R157 ;  /* 0x00000094959d7223 */ /* 0x040fe4000001009d */
[----:B------:R-:W-:Y:S01]  /*acf0*/  FMUL.FTZ R149, R149, R150 ;  /* 0x0000009695957220 */ /* 0x000fe20000410000 */
[----:B------:R-:W1:Y:S01]  /*ad00*/  MUFU.RCP R148, R147 ;  /* 0x0000009300947308 */ /* 0x000e620000001000 */
[----:B------:R-:W2:Y:S02]  /*ad10*/  SHFL.DOWN PT, R150, R155, 0x2, 0x1f ;  /* 0x08401f009b967f89 */ /* 0x000ea400000e0000 */
[----:B------:R-:W-:-:S05]  /*ad20*/  FMUL.FTZ R164, R149, R164 ;  /* 0x000000a495a47220 */ /* 0x000fca0000410000 */
[----:B0-----:R-:W0:Y:S01]  /*ad30*/  I2F R161, R152 ;  /* 0x0000009800a17306 */ /* 0x001e220000201400 */
[----:B--2---:R-:W-:Y:S02]  /*ad40*/  FADD.FTZ R149, R155, R150 ;  /* 0x000000969b957221 */ /* 0x004fe40000010000 */
[C---:B-1----:R-:W-:Y:S02]  /*ad50*/  FMUL.FTZ R150, R148.reuse, R157 ;  /* 0x0000009d94967220 */ /* 0x042fe40000410000 */
[----:B------:R-:W-:Y:S02]  /*ad60*/  IMAD.IADD R157, R159, 0x1, R152 ;  /* 0x000000019f9d7824 */ /* 0x000fe400078e0298 */
[----:B------:R-:W-:Y:S01]  /*ad70*/  FFMA.FTZ R149, R148, R164, R149 ;  /* 0x000000a494957223 */ /* 0x000fe20000010095 */
[----:B------:R-:W0:Y:S03]  /*ad80*/  SHFL.DOWN PT, R151, R150, 0x1, 0x1f ;  /* 0x08201f0096977f89 */ /* 0x000e2600000e0000 */
[----:B------:R-:W1:Y:S01]  /*ad90*/  I2F R157, R157 ;  /* 0x0000009d009d7306 */ /* 0x000e620000201400 */
[----:B0-----:R-:W-:-:S02]  /*ada0*/  FMUL.FTZ R148, R151, R161 ;  /* 0x000000a197947220 */ /* 0x001fc40000410000 */
[----:B------:R-:W-:Y:S02]  /*adb0*/  FADD.FTZ R155, R150, -R151 ;  /* 0x80000097969b7221 */ /* 0x000fe40000010000 */
[----:B------:R-:W-:-:S03]  /*adc0*/  FFMA.FTZ R166, R147, R150, R148 ;  /* 0x0000009693a67223 */ /* 0x000fc60000010094 */
[----:B-1----:R-:W0:Y:S01]  /*add0*/  MUFU.RCP R151, R157 ;  /* 0x0000009d00977308 */ /* 0x002e220000001000 */
[----:B------:R-:W1:Y:S01]  /*ade0*/  SHFL.DOWN PT, R148, R149, 0x1, 0x1f ;  /* 0x08201f0095947f89 */ /* 0x000e6200000e0000 */
[----:B------:R-:W-:-:S04]  /*adf0*/  FMUL.FTZ R164, R155, R155 ;  /* 0x0000009b9ba47220 */ /* 0x000fc80000410000 */
[----:B------:R-:W-:Y:S01]  /*ae00*/  FMUL.FTZ R164, R147, R164 ;  /* 0x000000a493a47220 */ /* 0x000fe20000410000 */
[----:B------:R-:W-:-:S03]  /*ae10*/  SHF.R.U32.HI R147, RZ, 0x5, R163 ;  /* 0x00000005ff937819 */ /* 0x000fc600000116a3 */
[----:B------:R-:W-:Y:S01]  /*ae20*/  FMUL.FTZ R164, R164, R161 ;  /* 0x000000a1a4a47220 */ /* 0x000fe20000410000 */
[----:B------:R-:W-:Y:S02]  /*ae30*/  LOP3.LUT R150, R147, 0x7, RZ, 0xc0, !PT ;  /* 0x0000000793967812 */ /* 0x000fe400078ec0ff */
[----:B------:R-:W-:Y:S02]  /*ae40*/  MOV R147, c[0x0][0x1e0] ;  /* 0x0000780000937a02 */ /* 0x000fe40000000f00 */
[----:B------:R-:W-:Y:S01]  /*ae50*/  LOP3.LUT P0, RZ, R150, 0x1f, R163, 0xf8, !PT ;  /* 0x0000001f96ff7812 */ /* 0x000fe2000780f8a3 */
[----:B0-----:R-:W-:-:S05]  /*ae60*/  FMUL.FTZ R166, R151, R166 ;  /* 0x000000a697a67220 */ /* 0x001fca0000410000 */
[----:B------:R-:W0:Y:S01]  /*ae70*/  SHFL.IDX PT, R155, R166, RZ, 0x1f ;  /* 0x00001fffa69b7589 */ /* 0x000e2200000e0000 */
[----:B-1----:R-:W-:-:S04]  /*ae80*/  FADD.FTZ R148, R149, R148 ;  /* 0x0000009495947221 */ /* 0x002fc80000010000 */
[----:B------:R-:W-:Y:S02]  /*ae90*/  FFMA.FTZ R148, R151, R164, R148 ;  /* 0x000000a497947223 */ /* 0x000fe40000010094 */
[----:B------:R-:W-:-:S04]  /*aea0*/  @!P0 MOV R151, 0x4 ;  /* 0x0000000400978802 */ /* 0x000fc80000000f00 */
[----:B------:R-:W1:Y:S01]  /*aeb0*/  SHFL.IDX PT, R148, R148, RZ, 0x1f ;  /* 0x00001fff94947589 */ /* 0x000e6200000e0000 */
[C---:B0-----:R-:W-:Y:S01]  /*aec0*/  FMUL.FTZ R149, R155.reuse, R155 ;  /* 0x0000009b9b957220 */ /* 0x041fe20000410000 */
[----:B------:R-:W-:-:S04]  /*aed0*/  FSEL R152, R155, RZ, !P1 ;  /* 0x000000ff9b987208 */ /* 0x000fc80004800000 */
[----:B------:R-:W-:Y:S01]  /*aee0*/  FSEL R150, R149, RZ, P1 ;  /* 0x000000ff95967208 */ /* 0x000fe20000800000 */
[----:B------:R-:W-:Y:S02]  /*aef0*/  @!P0 IMAD.MOV.U32 R149, RZ, RZ, 0x4 ;  /* 0x00000004ff958424 */ /* 0x000fe400078e00ff */
[--C-:B------:R-:W-:Y:S02]  /*af00*/  FADD.FTZ R104, R104, -R152.reuse ;  /* 0x8000009868687221 */ /* 0x100fe40000010000 */
[--C-:B------:R-:W-:Y:S02]  /*af10*/  FADD.FTZ R105, R105, -R152.reuse ;  /* 0x8000009869697221 */ /* 0x100fe40000010000 */
[----:B------:R-:W-:Y:S02]  /*af20*/  FADD.FTZ R106, R106, -R152 ;  /* 0x800000986a6a7221 */ /* 0x000fe40000010000 */
[----:B-1----:R-:W-:Y:S02]  /*af30*/  FFMA.FTZ R147, R148, R147, c[0x0][0x228] ;  /* 0x00008a0094937623 */ /* 0x002fe40000010093 */
[----:B------:R-:W-:-:S04]  /*af40*/  @!P0 IMAD.WIDE R148, R0, R149, c[0x0][0x1a0] ;  /* 0x0000680000948625 */ /* 0x000fc800078e0295 */
[----:B------:R-:W-:Y:S01]  /*af50*/  FADD.FTZ R147, R147, R150 ;  /* 0x0000009693937221 */ /* 0x000fe20000010000 */
[----:B------:R-:W-:Y:S01]  /*af60*/  @!P0 STG.E [R148.64], R155 ;  /* 0x0000009b94008986 */ /* 0x000fe2000c101904 */
[----:B------:R-:W-:Y:S02]  /*af70*/  @!P0 IMAD.WIDE R150, R0, R151, c[0x0][0x1a8] ;  /* 0x00006a0000968625 */ /* 0x000fe400078e0297 */
[----:B------:R-:W0:Y:S02]  /*af80*/  MUFU.RSQ R157, R147 ;  /* 0x00000093009d7308 */ /* 0x000e240000001400 */
[--C-:B------:R-:W-:Y:S02]  /*af90*/  FADD.FTZ R107, R107, -R152.reuse ;  /* 0x800000986b6b7221 */ /* 0x100fe40000010000 */
[--C-:B------:R-:W-:Y:S02]  /*afa0*/  FADD.FTZ R96, R96, -R152.reuse ;  /* 0x8000009860607221 */ /* 0x100fe40000010000 */
[----:B------:R-:W-:-:S02]  /*afb0*/  FADD.FTZ R97, R97, -R152 ;  /* 0x8000009861617221 */ /* 0x000fc40000010000 */
[--C-:B------:R-:W-:Y:S02]  /*afc0*/  FADD.FTZ R99, R99, -R152.reuse ;  /* 0x8000009863637221 */ /* 0x100fe40000010000 */
[--C-:B------:R-:W-:Y:S02]  /*afd0*/  FADD.FTZ R98, R98, -R152.reuse ;  /* 0x8000009862627221 */ /* 0x100fe40000010000 */
[--C-:B------:R-:W-:Y:S02]  /*afe0*/  FADD.FTZ R92, R92, -R152.reuse ;  /* 0x800000985c5c7221 */ /* 0x100fe40000010000 */
[----:B------:R-:W-:Y:S01]  /*aff0*/  FADD.FTZ R93, R93, -R152 ;  /* 0x800000985d5d7221 */ /* 0x000fe20000010000 */
[----:B0-----:R0:W-:Y:S01]  /*b000*/  @!P0 STG.E [R150.64], R157 ;  /* 0x0000009d96008986 */ /* 0x0011e2000c101904 */
[C---:B------:R-:W-:Y:S02]  /*b010*/  FMUL.FTZ R147, R157.reuse, R104 ;  /* 0x000000689d937220 */ /* 0x040fe40000410000 */
[----:B------:R-:W-:-:S02]  /*b020*/  FMUL.FTZ R104, R157, R105 ;  /* 0x000000699d687220 */ /* 0x000fc40000410000 */
[C---:B------:R-:W-:Y:S02]  /*b030*/  FMUL.FTZ R105, R157.reuse, R106 ;  /* 0x0000006a9d697220 */ /* 0x040fe40000410000 */
[----:B------:R-:W-:Y:S02]  /*b040*/  FMUL.FTZ R164, R157, R107 ;  /* 0x0000006b9da47220 */ /* 0x000fe40000410000 */
[----:B------:R-:W-:Y:S02]  /*b050*/  FFMA.FTZ R106, R58, R105, R86 ;  /* 0x000000693a6a7223 */ /* 0x000fe40000010056 */
[----:B------:R-:W-:Y:S02]  /*b060*/  FFMA.FTZ R105, R57, R104, R85 ;  /* 0x0000006839697223 */ /* 0x000fe40000010055 */
[----:B0-----:R-:W-:Y:S02]  /*b070*/  IMAD.MOV.U32 R151, RZ, RZ, 0x10 ;  /* 0x00000010ff977424 */ /* 0x001fe400078e00ff */
[----:B------:R-:W-:-:S02]  /*b080*/  FFMA.FTZ R104, R56, R147, R84 ;  /* 0x0000009338687223 */ /* 0x000fc40000010054 */
[----:B------:R-:W-:-:S04]  /*b090*/  IMAD.WIDE.U32 R148, R146, R151, c[0x0][0x208] ;  /* 0x0000820092947625 */ /* 0x000fc800078e0097 */
[C---:B------:R-:W-:Y:S01]  /*b0a0*/  IMAD R146, R0.reuse, c[0x0][0x168], RZ ;  /* 0x00005a0000927a24 */ /* 0x040fe200078e02ff */
[----:B------:R-:W-:Y:S01]  /*b0b0*/  IADD3 R0, R0, c[0x0][0x160], RZ ;  /* 0x0000580000007a10 */ /* 0x000fe20007ffe0ff */
[----:B------:R-:W-:Y:S02]  /*b0c0*/  FFMA.FTZ R107, R59, R164, R87 ;  /* 0x000000a43b6b7223 */ /* 0x000fe40000010057 */
[----:B------:R-:W-:Y:S01]  /*b0d0*/  FADD.FTZ R94, R94, -R152 ;  /* 0x800000985e5e7221 */ /* 0x000fe20000010000 */
[----:B------:R-:W-:Y:S01]  /*b0e0*/  SHF.R.S32.HI R147, RZ, 0x1f, R146 ;  /* 0x0000001fff937819 */ /* 0x000fe20000011492 */
[--C-:B------:R-:W-:Y:S01]  /*b0f0*/  FADD.FTZ R95, R95, -R152.reuse ;  /* 0x800000985f5f7221 */ /* 0x100fe20000010000 */
[----:B------:R0:W-:Y:S01]  /*b100*/  STG.E.128 [R148.64], R104 ;  /* 0x0000006894007986 */ /* 0x0001e2000c101d04 */
[--C-:B------:R-:W-:Y:S01]  /*b110*/  FADD.FTZ R100, R100, -R152.reuse ;  /* 0x8000009864647221 */ /* 0x100fe20000010000 */
[----:B------:R-:W-:Y:S01]  /*b120*/  LEA.HI R147, R147, R146, RZ, 0x2 ;  /* 0x0000009293937211 */ /* 0x000fe200078f10ff */
[--C-:B------:R-:W-:Y:S01]  /*b130*/  FADD.FTZ R102, R102, -R152.reuse ;  /* 0x8000009866667221 */ /* 0x100fe20000010000 */
[----:B------:R-:W-:Y:S01]  /*b140*/  LOP3.LUT R146, R163, 0xff, RZ, 0xc0, !PT ;  /* 0x000000ffa3927812 */ /* 0x000fe200078ec0ff */
[--C-:B------:R-:W-:Y:S01]  /*b150*/  FADD.FTZ R109, R109, -R152.reuse ;  /* 0x800000986d6d7221 */ /* 0x100fe20000010000 */
[----:B------:R-:W-:Y:S01]  /*b160*/  ISETP.GE.AND P0, PT, R0, c[0x0][0x164], PT ;  /* 0x0000590000007a0c */ /* 0x000fe20003f06270 */
[--C-:B------:R-:W-:Y:S01]  /*b170*/  FADD.FTZ R108, R108, -R152.reuse ;  /* 0x800000986c6c7221 */ /* 0x100fe20000010000 */
[----:B------:R-:W-:Y:S01]  /*b180*/  LEA.HI.SX32 R147, R147, R146, 0x1e ;  /* 0x0000009293937211 */ /* 0x000fe200078ff2ff */
[----:B------:R-:W-:-:S02]  /*b190*/  FADD.FTZ R111, R111, -R152 ;  /* 0x800000986f6f7221 */ /* 0x000fc40000010000 */
[--C-:B------:R-:W-:Y:S01]  /*b1a0*/  FADD.FTZ R110, R110, -R152.reuse ;  /* 0x800000986e6e7221 */ /* 0x100fe20000010000 */
[----:B------:R-:W-:Y:S01]  /*b1b0*/  IADD3 R147, R147, 0x100, RZ ;  /* 0x0000010093937810 */ /* 0x000fe20007ffe0ff */
[--C-:B------:R-:W-:Y:S02]  /*b1c0*/  FADD.FTZ R113, R113, -R152.reuse ;  /* 0x8000009871717221 */ /* 0x100fe40000010000 */
[--C-:B------:R-:W-:Y:S02]  /*b1d0*/  FADD.FTZ R114, R114, -R152.reuse ;  /* 0x8000009872727221 */ /* 0x100fe40000010000 */
[----:B------:R-:W-:Y:S02]  /*b1e0*/  FADD.FTZ R112, R112, -R152 ;  /* 0x8000009870707221 */ /* 0x000fe40000010000 */
[C---:B0-----:R-:W-:Y:S02]  /*b1f0*/  FMUL.FTZ R104, R157.reuse, R97 ;  /* 0x000000619d687220 */ /* 0x041fe40000410000 */
[----:B------:R-:W-:-:S02]  /*b200*/  FMUL.FTZ R105, R157, R96 ;  /* 0x000000609d697220 */ /* 0x000fc40000410000 */
[C---:B------:R-:W-:Y:S02]  /*b210*/  FMUL.FTZ R106, R157.reuse, R99 ;  /* 0x000000639d6a7220 */ /* 0x040fe40000410000 */
[----:B------:R-:W-:Y:S02]  /*b220*/  FMUL.FTZ R107, R157, R98 ;  /* 0x000000629d6b7220 */ /* 0x000fe40000410000 */
[----:B------:R-:W-:Y:S02]  /*b230*/  FFMA.FTZ R97, R53, R104, R81 ;  /* 0x0000006835617223 */ /* 0x000fe40000010051 */
[----:B------:R-:W-:Y:S02]  /*b240*/  FFMA.FTZ R96, R52, R105, R80 ;  /* 0x0000006934607223 */ /* 0x000fe40000010050 */
[----:B------:R-:W-:Y:S02]  /*b250*/  FFMA.FTZ R99, R55, R106, R83 ;  /* 0x0000006a37637223 */ /* 0x000fe40000010053 */
[----:B------:R-:W-:-:S02]  /*b260*/  FFMA.FTZ R98, R54, R107, R82 ;  /* 0x0000006b36627223 */ /* 0x000fc40000010052 */
[----:B------:R-:W-:Y:S01]  /*b270*/  IMAD.WIDE.U32 R104, R147, R151, c[0x0][0x208] ;  /* 0x0000820093687625 */ /* 0x000fe200078e0097 */
[----:B------:R-:W-:-:S03]  /*b280*/  SEL R147, RZ, 0x1, P2 ;  /* 0x00000001ff937807 */ /* 0x000fc60001000000 */
[--C-:B------:R-:W-:Y:S01]  /*b290*/  FADD.FTZ R107, R103, -R152.reuse ;  /* 0x80000098676b7221 */ /* 0x100fe20000010000 */
[----:B------:R0:W-:Y:S01]  /*b2a0*/  STG.E.128 [R104.64], R96 ;  /* 0x0000006068007986 */ /* 0x0001e2000c101d04 */
[--C-:B------:R-:W-:Y:S02]  /*b2b0*/  FADD.FTZ R106, R101, -R152.reuse ;  /* 0x80000098656a7221 */ /* 0x100fe40000010000 */
[--C-:B------:R-:W-:Y:S02]  /*b2c0*/  FADD.FTZ R115, R115, -R152.reuse ;  /* 0x8000009873737221 */ /* 0x100fe40000010000 */
[--C-:B------:R-:W-:Y:S02]  /*b2d0*/  FADD.FTZ R119, R119, -R152.reuse ;  /* 0x8000009877777221 */ /* 0x100fe40000010000 */
[----:B------:R-:W-:Y:S02]  /*b2e0*/  FMUL.FTZ R101, R157, R100 ;  /* 0x000000649d657220 */ /* 0x000fe40000410000 */
[----:B------:R-:W-:-:S02]  /*b2f0*/  FADD.FTZ R116, R116, -R152 ;  /* 0x8000009874747221 */ /* 0x000fc40000010000 */
[--C-:B------:R-:W-:Y:S02]  /*b300*/  FADD.FTZ R117, R117, -R152.reuse ;  /* 0x8000009875757221 */ /* 0x100fe40000010000 */
[----:B------:R-:W-:Y:S02]  /*b310*/  FADD.FTZ R118, R118, -R152 ;  /* 0x8000009876767221 */ /* 0x000fe40000010000 */
        /* <DEDUP_REMOVED lines=11> */
[C---:B------:R-:W-:Y:S02]  /*b3d0*/  FMUL.FTZ R107, R157.reuse, R110 ;  /* 0x0000006e9d6b7220 */ /* 0x040fe40000410000 */
[C---:B------:R-:W-:Y:S02]  /*b3e0*/  FMUL.FTZ R104, R157.reuse, R113 ;  /* 0x000000719d687220 */ /* 0x040fe40000410000 */
[----:B------:R-:W-:Y:S02]  /*b3f0*/  FMUL.FTZ R111, R157, R114 ;  /* 0x000000729d6f7220 */ /* 0x000fe40000410000 */
[----:B------:R-:W-:Y:S02]  /*b400*/  FFMA.FTZ R94, R50, R93, R78 ;  /* 0x0000005d325e7223 */ /* 0x000fe4000001004e */
[----:B------:R-:W-:-:S02]  /*b410*/  FFMA.FTZ R99, R47, R96, R75 ;  /* 0x000000602f637223 */ /* 0x000fc4000001004b */
[C---:B------:R-:W-:Y:S02]  /*b420*/  FMUL.FTZ R109, R157.reuse, R112 ;  /* 0x000000709d6d7220 */ /* 0x040fe40000410000 */
[C---:B------:R-:W-:Y:S02]  /*b430*/  FMUL.FTZ R108, R157.reuse, R115 ;  /* 0x000000739d6c7220 */ /* 0x040fe40000410000 */
[----:B------:R-:W-:Y:S02]  /*b440*/  FMUL.FTZ R110, R157, R119 ;  /* 0x000000779d6e7220 */ /* 0x000fe40000410000 */
[----:B------:R-:W-:Y:S02]  /*b450*/  FFMA.FTZ R93, R49, R92, R77 ;  /* 0x0000005c315d7223 */ /* 0x000fe4000001004d */
[----:B------:R-:W-:Y:S02]  /*b460*/  FFMA.FTZ R96, R44, R101, R72 ;  /* 0x000000652c607223 */ /* 0x000fe40000010048 */
[----:B------:R-:W-:-:S02]  /*b470*/  FMUL.FTZ R113, R157, R116 ;  /* 0x000000749d717220 */ /* 0x000fc40000410000 */
[C---:B------:R-:W-:Y:S02]  /*b480*/  FMUL.FTZ R112, R157.reuse, R117 ;  /* 0x000000759d707220 */ /* 0x040fe40000410000 */
[----:B------:R-:W-:Y:S02]  /*b490*/  FMUL.FTZ R115, R157, R118 ;  /* 0x000000769d737220 */ /* 0x000fe40000410000 */
[----:B------:R-:W-:-:S04]  /*b4a0*/  IMAD.WIDE.U32 R154, R154, R151, c[0x0][0x208] ;  /* 0x000082009a9a7625 */ /* 0x000fc800078e0097 */
[----:B------:R-:W-:Y:S02]  /*b4b0*/  FFMA.FTZ R92, R48, R97, R76 ;  /* 0x00000061305c7223 */ /* 0x000fe4000001004c */
[----:B------:R-:W-:Y:S02]  /*b4c0*/  FFMA.FTZ R98, R46, R103, R74 ;  /* 0x000000672e627223 */ /* 0x000fe4000001004a */
[----:B------:R-:W-:Y:S01]  /*b4d0*/  FFMA.FTZ R101, R41, R100, R69 ;  /* 0x0000006429657223 */ /* 0x000fe20000010045 */
[----:B------:R0:W-:Y:S01]  /*b4e0*/  STG.E.128 [R154.64], R92 ;  /* 0x0000005c9a007986 */ /* 0x0001e2000c101d04 */
        /* <DEDUP_REMOVED lines=13> */
[----:B------:R-:W-:Y:S02]  /*b5c0*/  FFMA.FTZ R111, R35, R110, R63 ;  /* 0x0000006e236f7223 */ /* 0x000fe4000001003f */
[----:B------:R-:W-:Y:S01]  /*b5d0*/  IMAD.WIDE.U32 R162, R162, R151, c[0x0][0x208] ;  /* 0x00008200a2a27625 */ /* 0x000fe200078e0097 */
[----:B------:R0:W-:Y:S03]  /*b5e0*/  STG.E.128 [R160.64], R104 ;  /* 0x00000068a0007986 */ /* 0x0001e6000c101d04 */
[----:B------:R-:W-:-:S02]  /*b5f0*/  FFMA.FTZ R110, R34, R115, R62 ;  /* 0x00000073226e7223 */ /* 0x000fc4000001003e */
[----:B------:R-:W-:Y:S02]  /*b600*/  FFMA.FTZ R109, R33, R112, R61 ;  /* 0x00000070216d7223 */ /* 0x000fe4000001003d */
[----:B------:R-:W-:-:S05]  /*b610*/  FFMA.FTZ R108, R32, R113, R60 ;  /* 0x00000071206c7223 */ /* 0x000fca000001003c */
[----:B------:R0:W-:Y:S02]  /*b620*/  STG.E.128 [R162.64], R108 ;  /* 0x0000006ca2007986 */ /* 0x0001e4000c101d04 */
[----:B0-----:R-:W-:Y:S01]  /*b630*/  @P0 CALL.REL.NOINC `(.L_x_44247) ;  /* 0x0000001000000944 */ /* 0x001fe20003c00000 */
[----:B------:R-:W-:Y:S05]  /*b640*/  BRA `(.L_x_44248) ;  /* 0xffff521000007947 */ /* 0x000fea000383ffff */
.L_x_44247:
[----:B------:R-:W-:Y:S05]  /*b650*/  EXIT ;  /* 0x000000000000794d */ /* 0x000fea0003800000 */
.L_x_44245:
[----:B------:R-:W-:Y:S01]  /*b660*/  HFMA2.MMA R168, -RZ, RZ, 0, 5.9604644775390625e-08 ;  /* 0x00000001ffa87435 */ /* 0x000fe200000001ff */
[----:B------:R-:W-:Y:S01]  /*b670*/  IMAD.MOV.U32 R149, RZ, RZ, 0x1f ;  /* 0x0000001fff957424 */ /* 0x000fe200078e00ff */
[----:B------:R-:W-:Y:S02]  /*b680*/  MOV R166, 0xffffffff ;  /* 0xffffffff00a67802 */ /* 0x000fe40000000f00 */
[----:B------:R-:W-:Y:S02]  /*b690*/  MOV R164, 0xb6b0 ;  /* 0x0000b6b000a47802 */ /* 0x000fe40000000f00 */
[----:B------:R-:W-:Y:S05]  /*b6a0*/  CALL.REL.NOINC `($__internal_157_$__cuda_sm70_shflsync_bfly_p) ;  /* 0x0000071000007944 */ /* 0x000fea0003c00000 */
[----:B-1----:R-:W-:Y:S01]  /*b6b0*/  IMAD.MOV.U32 R148, RZ, RZ, R168 ;  /* 0x000000ffff947224 */ /* 0x002fe200078e00a8 */
[----:B0-----:R-:W-:Y:S05]  /*b6c0*/  BRA `(.L_x_44249) ;  /* 0xffffeea000007947 */ /* 0x001fea000383ffff */
.L_x_44246:
[----:B------:R-:W-:Y:S01]  /*b6d0*/  HFMA2.MMA R168, -RZ, RZ, 0, 1.1920928955078125e-07 ;  /* 0x00000002ffa87435 */ /* 0x000fe200000001ff */
[----:B------:R-:W-:Y:S01]  /*b6e0*/  IMAD.MOV.U32 R149, RZ, RZ, 0x1f ;  /* 0x0000001fff957424 */ /* 0x000fe200078e00ff */
[----:B------:R-:W-:Y:S02]  /*b6f0*/  MOV R166, 0xffffffff ;  /* 0xffffffff00a67802 */ /* 0x000fe40000000f00 */
[----:B------:R-:W-:-:S02]  /*b700*/  MOV R164, 0xb720 ;  /* 0x0000b72000a47802 */ /* 0x000fc40000000f00 */
[----:B------:R-:W-:Y:S05]  /*b710*/  CALL.REL.NOINC `($__internal_157_$__cuda_sm70_shflsync_bfly_p) ;  /* 0x000006a000007944 */ /* 0x000fea0003c00000 */
[----:B0-----:R-:W-:Y:S01]  /*b720*/  HFMA2.MMA R149, -RZ, RZ, 0, 1.847743988037109375e-06 ;  /* 0x0000001fff957435 */ /* 0x001fe200000001ff */
[----:B-1----:R-:W-:Y:S01]  /*b730*/  FADD.FTZ R151, R151, R168 ;  /* 0x000000a897977221 */ /* 0x002fe20000010000 */
[----:B------:R-:W-:Y:S01]  /*b740*/  MOV R164, 0xb780 ;  /* 0x0000b78000a47802 */ /* 0x000fe20000000f00 */
[----:B------:R-:W-:-:S02]  /*b750*/  IMAD.MOV.U32 R168, RZ, RZ, 0x4 ;  /* 0x00000004ffa87424 */ /* 0x000fc400078e00ff */
[----:B------:R-:W-:Y:S02]  /*b760*/  IMAD.MOV.U32 R166, RZ, RZ, -0x1 ;  /* 0xffffffffffa67424 */ /* 0x000fe400078e00ff */
[----:B------:R-:W-:Y:S05]  /*b770*/  CALL.REL.NOINC `($__internal_157_$__cuda_sm70_shflsync_bfly_p) ;  /* 0x0000064000007944 */ /* 0x000fea0003c00000 */
[----:B01----:R-:W-:Y:S01]  /*b780*/  FADD.FTZ R151, R151, R168 ;  /* 0x000000a897977221 */ /* 0x003fe20000010000 */
[----:B------:R-:W-:Y:S01]  /*b790*/  MOV R168, 0x8 ;  /* 0x0000000800a87802 */ /* 0x000fe20000000f00 */
[----:B------:R-:W-:Y:S01]  /*b7a0*/  IMAD.MOV.U32 R149, RZ, RZ, 0x1f ;  /* 0x0000001fff957424 */ /* 0x000fe200078e00ff */
[----:B------:R-:W-:Y:S02]  /*b7b0*/  MOV R166, 0xffffffff ;  /* 0xffffffff00a67802 */ /* 0x000fe40000000f00 */
[----:B------:R-:W-:Y:S02]  /*b7c0*/  MOV R164, 0xb7e0 ;  /* 0x0000b7e000a47802 */ /* 0x000fe40000000f00 */
[----:B------:R-:W-:Y:S05]  /*b7d0*/  CALL.REL.NOINC `($__internal_157_$__cuda_sm70_shflsync_bfly_p) ;  /* 0x000005e000007944 */ /* 0x000fea0003c00000 */
[----:B0-----:R-:W-:Y:S01]  /*b7e0*/  HFMA2.MMA R149, -RZ, RZ, 0, 1.847743988037109375e-06 ;  /* 0x0000001fff957435 */ /* 0x001fe200000001ff */
[----:B-1----:R-:W-:Y:S01]  /*b7f0*/  FADD.FTZ R151, R151, R168 ;  /* 0x000000a897977221 */ /* 0x002fe20000010000 */
[----:B------:R-:W-:Y:S01]  /*b800*/  MOV R164, 0xb840 ;  /* 0x0000b84000a47802 */ /* 0x000fe20000000f00 */
[----:B------:R-:W-:Y:S02]  /*b810*/  IMAD.MOV.U32 R168, RZ, RZ, 0x10 ;  /* 0x00000010ffa87424 */ /* 0x000fe400078e00ff */
[----:B------:R-:W-:-:S02]  /*b820*/  IMAD.MOV.U32 R166, RZ, RZ, -0x1 ;  /* 0xffffffffffa67424 */ /* 0x000fc400078e00ff */
[----:B------:R-:W-:Y:S05]  /*b830*/  CALL.REL.NOINC `($__internal_157_$__cuda_sm70_shflsync_bfly_p) ;  /* 0x0000058000007944 */ /* 0x000fea0003c00000 */
[----:B-1----:R-:W-:Y:S01]  /*b840*/  FADD.FTZ R148, R151, R168 ;  /* 0x000000a897947221 */ /* 0x002fe20000010000 */
[----:B------:R-:W-:-:S02]  /*b850*/  MOV R168, 0x1 ;  /* 0x0000000100a87802 */ /* 0x000fc40000000f00 */
[----:B0-----:R-:W-:Y:S01]  /*b860*/  MOV R166, 0xffffffff ;  /* 0xffffffff00a67802 */ /* 0x001fe20000000f00 */
        /* <DEDUP_REMOVED lines=59> */
[----:B------:R-:W-:Y:S05]  /*bc20*/  CALL.REL.NOINC `($__internal_157_$__cuda_sm70_shflsync_bfly_p) ;  /* 0x0000019000007944 */ /* 0x000fea0003c00000 */
[----:B0-----:R-:W-:Y:S01]  /*bc30*/  HFMA2.MMA R149, -RZ, RZ, 0, 1.847743988037109375e-06 ;  /* 0x0000001fff957435 */ /* 0x001fe200000001ff */
[----:B-1----:R-:W-:Y:S01]  /*bc40*/  FADD.FTZ R151, R151, R168 ;  /* 0x000000a897977221 */ /* 0x002fe20000010000 */
[----:B------:R-:W-:Y:S01]  /*bc50*/  MOV R164, 0xbc90 ;  /* 0x0000bc9000a47802 */ /* 0x000fe20000000f00 */
[----:B------:R-:W-:Y:S02]  /*bc60*/  IMAD.MOV.U32 R168, RZ, RZ, 0x2 ;  /* 0x00000002ffa87424 */ /* 0x000fe400078e00ff */
[----:B------:R-:W-:Y:S02]  /*bc70*/  IMAD.MOV.U32 R166, RZ, RZ, -0x1 ;  /* 0xffffffffffa67424 */ /* 0x000fe400078e00ff */
[----:B------:R-:W-:Y:S05]  /*bc80*/  CALL.REL.NOINC `($__internal_157_$__cuda_sm70_shflsync_bfly_p) ;  /* 0x0000013000007944 */ /* 0x000fea0003c00000 */
[----:B01----:R-:W-:Y:S01]  /*bc90*/  FADD.FTZ R151, R151, R168 ;  /* 0x000000a897977221 */ /* 0x003fe20000010000 */
[----:B------:R-:W-:Y:S01]  /*bca0*/  MOV R168, 0x4 ;  /* 0x0000000400a87802 */ /* 0x000fe20000000f00 */
[----:B------:R-:W-:Y:S01]  /*bcb0*/  IMAD.MOV.U32 R149, RZ, RZ, 0x1f ;  /* 0x0000001fff957424 */ /* 0x000fe200078e00ff */
[----:B------:R-:W-:-:S02]  /*bcc0*/  MOV R166, 0xffffffff ;  /* 0xffffffff00a67802 */ /* 0x000fc40000000f00 */
[----:B------:R-:W-:Y:S02]  /*bcd0*/  MOV R164, 0xbcf0 ;  /* 0x0000bcf000a47802 */ /* 0x000fe40000000f00 */
        /* <DEDUP_REMOVED lines=10> */
[----:B------:R-:W-:Y:S02]  /*bd80*/  MOV R166, 0xffffffff ;  /* 0xffffffff00a67802 */ /* 0x000fe40000000f00 */
[----:B------:R-:W-:-:S02]  /*bd90*/  MOV R164, 0xbdb0 ;  /* 0x0000bdb000a47802 */ /* 0x000fc40000000f00 */
[----:B------:R-:W-:Y:S05]  /*bda0*/  CALL.REL.NOINC `($__internal_157_$__cuda_sm70_shflsync_bfly_p) ;  /* 0x0000001000007944 */ /* 0x000fea0003c00000 */
[----:B01----:R-:W-:Y:S05]  /*bdb0*/  BRA `(.L_x_44250) ;  /* 0xffffec7000007947 */ /* 0x003fea000383ffff */
        .weak           $__internal_157_$__cuda_sm70_shflsync_bfly_p
        .type           $__internal_157_$__cuda_sm70_shflsync_bfly_p,@function
        .size           $__internal_157_$__cuda_sm70_shflsync_bfly_p,(.L_x_44997 - $__internal_157_$__cuda_sm70_shflsync_bfly_p)
$__internal_157_$__cuda_sm70_shflsync_bfly_p:
[----:B------:R-:W-:Y:S01]  /*bdc0*/  HFMA2.MMA R165, -RZ, RZ, 0, 0 ;  /* 0x00000000ffa57435 */ /* 0x000fe200000001ff */
[----:B------:R-:W-:Y:S04]  /*bdd0*/  WARPSYNC R166 ;  /* 0x000000a600007348 */ /* 0x000fe80003800000 */
[----:B------:R0:W1:Y:S01]  /*bde0*/  SHFL.BFLY PT, R168, R151, R168, R149 ;  /* 0x0c0000a897a87389 */ /* 0x00006200000e0095 */
[----:B------:R-:W-:Y:S05]  /*bdf0*/  RET.REL.NODEC R164 `(_ZN10layer_norm13ln_fwd_kernelINS_13Kernel_traitsIfffffjLj7168ELj1ELj1ELj8ELj16ENS_18Kernel_traits_baseILj7168EfffffjLj256EEEEELb1ELb1ELb0ELb1EEEvNS_9FwdParamsE) ;  /* 0xffff4200a4007950 */ /* 0x000fea0003c3ffff */
.L_x_44251:
        /* <DEDUP_REMOVED lines=16> */
.L_x_44997:


//--------------------- .text._ZN10layer_norm13ln_fwd_kernelINS_13Kernel_traitsIfffffjLj7168ELj1ELj1ELj8ELj16ENS_18Kernel_traits_baseILj7168EfffffjLj256EEEEELb1ELb1ELb1ELb0EEEvNS_9FwdParamsE --------------------------
	.section	.text._ZN10layer_norm13ln_fwd_kernelINS_13Kernel_traitsIfffffjLj7168ELj1ELj1ELj8ELj16ENS_18Kernel_traits_baseILj7168EfffffjLj256EEEEELb1ELb1ELb1ELb0EEEvNS_9FwdParamsE,"ax",@progbits
	.sectioninfo	@"SHI_REGISTERS=189"
	.align	128
        .global         _ZN10layer_norm13ln_fwd_kernelINS_13Kernel_traitsIfffffjLj7168ELj1ELj1ELj8ELj16ENS_18Kernel_traits_baseILj7168EfffffjLj256EEEEELb1ELb1ELb1ELb0EEEvNS_9FwdParamsE
        .type           _ZN10layer_norm13ln_fwd_kernelINS_13Kernel_traitsIfffffjLj7168ELj1ELj1ELj8ELj16ENS_18Kernel_traits_baseILj7168EfffffjLj256EEEEELb1ELb1ELb1ELb0EEEvNS_9FwdParamsE,@function
        .size           _ZN10layer_norm13ln_fwd_kernelINS_13Kernel_traitsIfffffjLj7168ELj1ELj1ELj8ELj16ENS_18Kernel_traits_baseILj7168EfffffjLj256EEEEELb1ELb1ELb1ELb0EEEvNS_9FwdParamsE,(.L_x_44998 - _ZN10layer_norm13ln_fwd_kernelINS_13Kernel_traitsIfffffjLj7168ELj1ELj1ELj8ELj16ENS_18Kernel_traits_baseILj7168EfffffjLj256EEEEELb1ELb1ELb1ELb0EEEvNS_9FwdParamsE)
        .other          _ZN10layer_norm13ln_fwd_kernelINS_13Kernel_traitsIfffffjLj7168ELj1ELj1ELj8ELj16ENS_18Kernel_traits_baseILj7168EfffffjLj256EEEEELb1ELb1ELb1ELb0EEEvNS_9FwdParamsE,@"STO_CUDA_ENTRY STV_DEFAULT"
_ZN10layer_norm13ln_fwd_kernelINS_13Kernel_traitsIfffffjLj7168ELj1ELj1ELj8ELj16ENS_18Kernel_traits_baseILj7168EfffffjLj256EEEEELb1ELb1ELb1ELb0EEEvNS_9FwdParamsE:
.text._ZN10layer_norm13ln_fwd_kernelINS_13Kernel_traitsIfffffjLj7168ELj1ELj1ELj8ELj16ENS_18Kernel_traits_baseILj7168EfffffjLj256EEEEELb1ELb1ELb1ELb0EEEvNS_9FwdParamsE:
        /* <DEDUP_REMOVED lines=37> */
[----:B------:R-:W-:Y:S02]  /*0250*/  LOP3.LUT R5, R5, R133, R6, 0x96, !PT ;  /* 0x0000008505057212 */ /* 0x000fe400078e9606 */
[----:B------:R-:W-:-:S02]  /*0260*/  LOP3.LUT P0, RZ, R134, 0xffffff00, RZ, 0xc0, !PT ;  /* 0xffffff0086ff7812 */ /* 0x000fc4000780c0ff */
[----:B------:R-:W-:Y:S01]  /*0270*/  LOP3.LUT R6, R11, R4, R132, 0x96, !PT ;  /* 0x000000040b067212 */ /* 0x000fe200078e9684 */
[----:B------:R-:W-:Y:S01]  /*0280*/  IMAD.WIDE.U32 R4, R5, -0x2daee0ad, RZ ;  /* 0xd2511f5305047825 */ /* 0x000fe200078e00ff */
[----:B------:R-:W-:Y:S02]  /*0290*/  IADD3 R135, R3, 0x76cf5d0a, RZ ;  /* 0x76cf5d0a03877810 */ /* 0x000fe40007ffe0ff */
[----:B------:R-:W-:Y:S01]  /*02a0*/  ISETP.GE.U32.AND P6, PT, R134, 0x200, PT ;  /* 0x000002008600780c */ /* 0x000fe20003fc6070 */
[----:B------:R-:W-:Y:S01]  /*02b0*/  IMAD.WIDE.U32 R6, R6, -0x2daee0ad, RZ ;  /* 0xd2511f5306067825 */ /* 0x000fe200078e00ff */
[----:B------:R-:W-:Y:S02]  /*02c0*/  LOP3.LUT R8, R5, R8, R135, 0x96, !PT ;  /* 0x0000000805087212 */ /* 0x000fe400078e9687 */
[C---:B------:R-:W-:Y:S02]  /*02d0*/  ISETP.GE.U32.AND P5, PT, R134.reuse, 0x300, PT ;  /* 0x000003008600780c */ /* 0x040fe40003fa6070 */
[----:B------:R-:W-:Y:S01]  /*02e0*/  ISETP.GE.U32.AND P4, PT, R134, 0x400, PT ;  /* 0x000004008600780c */ /* 0x000fe20003f86070 */
[----:B------:R-:W-:Y:S01]  /*02f0*/  IMAD.WIDE.U32 R8, R8, -0x326172a9, RZ ;  /* 0xcd9e8d5708087825 */ /* 0x000fe200078e00ff */
[----:B------:R-:W-:-:S02]  /*0300*/  ISETP.GE.U32.AND P3, PT, R134, 0x500, PT ;  /* 0x000005008600780c */ /* 0x000fc40003f66070 */
[----:B------:R-:W-:Y:S02]  /*0310*/  P2R R167, PR, RZ, 0x40 ;  /* 0x00000040ffa77803 */ /* 0x000fe40000000000 */
[----:B------:R-:W-:Y:S02]  /*0320*/  P2R R172, PR, RZ, 0x20 ;  /* 0x00000020ffac7803 */ /* 0x000fe40000000000 */
[----:B------:R-:W-:Y:S02]  /*0330*/  IADD3 R137, R3, 0x32370b8f, RZ ;  /* 0x32370b8f03897810 */ /* 0x000fe40007ffe0ff */
        /* <DEDUP_REMOVED lines=18> */
.L_x_44253:
[----:B------:R-:W-:Y:S05]  /*0460*/  BSYNC B0 ;  /* 0x0000000000007941 */ /* 0x000fea0003800000 */
.L_x_44252:
        /* <DEDUP_REMOVED lines=16> */
.L_x_44255:
[----:B------:R-:W-:Y:S05]  /*0570*/  BSYNC B0 ;  /* 0x0000000000007941 */ /* 0x000fea0003800000 */
.L_x_44254:
        /* <DEDUP_REMOVED lines=16> */
.L_x_44257:
[----:B------:R-:W-:Y:S05]  /*0680*/  BSYNC B0 ;  /* 0x0000000000007941 */ /* 0x000fea0003800000 */
.L_x_44256:
        /* <DEDUP_REMOVED lines=16> */
.L_x_44259:
[----:B------:R-:W-:Y:S05]  /*0790*/  BSYNC B0 ;  /* 0x0000000000007941 */ /* 0x000fea0003800000 */
.L_x_44258:
        /* <DEDUP_REMOVED lines=16> */
.L_x_44261:
[----:B------:R-:W-:Y:S05]  /*08a0*/  BSYNC B0 ;  /* 0x0000000000007941 */ /* 0x000fea0003800000 */
.L_x_44260:
        /* <DEDUP_REMOVED lines=24> */
.L_x_44263:
[----:B------:R-:W-:Y:S05]  /*0a30*/  BSYNC B0 ;  /* 0x0000000000007941 */ /* 0x000fea0003800000 */
.L_x_44262:
        /* <DEDUP_REMOVED lines=24> */
.L_x_44265:
[----:B------:R-:W-:Y:S05]  /*0bc0*/  BSYNC B0 ;  /* 0x0000000000007941 */ /* 0x000fea0003800000 */
.L_x_44264:
        /* <DEDUP_REMOVED lines=10> */
[----:B------:R-:W-:Y:S01]  /*0c70*/  IADD3 R143, R2, -0x4ab325aa, RZ ;  /* 0xb54cda56028f7810 */ /* 0x000fe20007ffe0ff */
[----:B------:R-:W-:Y:S01]  /*0c80*/  ULDC.U8 UR6, c[0x0][0x1f0] ;  /* 0x00007c0000067ab9 */ /* 0x000fe20000000000 */
[----:B------:R-:W-:Y:S01]  /*0c90*/  IADD3 R144, R3, 0x646e171e, RZ ;  /* 0x646e171e03907810 */ /* 0x000fe20007ffe0ff */
[----:B------:R-:W-:Y:S01]  /*0ca0*/  IMAD.IADD R95, R96, 0x1, -R93 ;  /* 0x00000001605f7824 */ /* 0x000fe200078e0a5d */
[----:B------:R-:W-:Y:S01]  /*0cb0*/  SHF.R.U32.HI R99, RZ, 0x3, R99 ;  /* 0x00000003ff637819 */ /* 0x000fe20000011663 */
[----:B------:R-:W-:Y:S01]  /*0cc0*/  IMAD.MOV.U32 R152, RZ, RZ, 0x1 ;  /* 0x00000001ff987424 */ /* 0x000fe200078e00ff */
[----:B------:R-:W-:-:S02]  /*0cd0*/  LOP3.LUT R93, R91, R94, R143, 0x96, !PT ;  /* 0x0000005e5b5d7212 */ /* 0x000fc400078e968f */
[----:B------:R-:W-:Y:S02]  /*0ce0*/  IMNMX R95, RZ, R95, !PT ;  /* 0x0000005fff5f7217 */ /* 0x000fe40007800200 */
[----:B------:R-:W-:Y:S01]  /*0cf0*/  LOP3.LUT R94, R89, R92, R144, 0x96, !PT ;  /* 0x0000005c595e7212 */ /* 0x000fe200078e9690 */
[----:B------:R-:W-:Y:S01]  /*0d00*/  IMAD.WIDE.U32 R92, R93, -0x2daee0ad, RZ ;  /* 0xd2511f535d5c7825 */ /* 0x000fe200078e00ff */
[----:B------:R-:W-:Y:S02]  /*0d10*/  LOP3.LUT R98, R99, 0x1fffffe0, RZ, 0xc0, !PT ;  /* 0x1fffffe063627812 */ /* 0x000fe400078ec0ff */
[----:B------:R-:W-:Y:S01]  /*0d20*/  IMNMX R89, R95, 0x20, PT ;  /* 0x000000205f597817 */ /* 0x000fe20003800200 */
[----:B------:R-:W-:Y:S01]  /*0d30*/  IMAD.WIDE.U32 R94, R94, -0x326172a9, RZ ;  /* 0xcd9e8d575e5e7825 */ /* 0x000fe200078e00ff */
[----:B------:R-:W-:Y:S02]  /*0d40*/  IADD3 R146, R2, 0x5384540f, RZ ;  /* 0x5384540f02927810 */ /* 0x000fe40007ffe0ff */
[----:B------:R-:W-:Y:S01]  /*0d50*/  SHF.L.U32 R91, R131, 0x5, RZ ;  /* 0x00000005835b7819 */ /* 0x000fe200000006ff */
[----:B------:R-:W-:Y:S01]  /*0d60*/  IMAD.IADD R89, R89, 0x1, R98 ;  /* 0x0000000159597824 */ /* 0x000fe200078e0262 */
[----:B------:R-:W-:-:S02]  /*0d70*/  LOP3.LUT R163, R95, R90, R146, 0x96, !PT ;  /* 0x0000005a5fa37212 */ /* 0x000fc400078e9692 */
[----:B------:R-:W-:Y:S01]  /*0d80*/  IADD3 R145, R3, 0x1fd5c5a3, RZ ;  /* 0x1fd5c5a303917810 */ /* 0x000fe20007ffe0ff */
[----:B------:R-:W-:Y:S01]  /*0d90*/  IMAD.SHL.U32 R90, R89, 0x4, RZ ;  /* 0x00000004595a7824 */ /* 0x000fe200078e00ff */
[----:B------:R-:W-:Y:S01]  /*0da0*/  LOP3.LUT R91, R91, 0x3e0, RZ, 0xc0, !PT ;  /* 0x000003e05b5b7812 */ /* 0x000fe200078ec0ff */
[----:B------:R-:W-:Y:S01]  /*0db0*/  IMAD.HI.U32 R89, R163, -0x2daee0ad, RZ ;  /* 0xd2511f53a3597827 */ /* 0x000fe200078e00ff */
[----:B------:R-:W-:Y:S02]  /*0dc0*/  LOP3.LUT R93, R93, R88, R145, 0x96, !PT ;  /* 0x000000585d5d7212 */ /* 0x000fe400078e9691 */
[----:B------:R-:W-:Y:S01]  /*0dd0*/  IADD3 R147, R2, -0xe443238, RZ ;  /* 0xf1bbcdc802937810 */ /* 0x000fe20007ffe0ff */
[----:B------:R-:W0:Y:S01]  /*0de0*/  I2F.U32 R90, R90 ;  /* 0x0000005a005a7306 */ /* 0x000e220000201000 */
[----:B------:R-:W-:Y:S01]  /*0df0*/  IMAD.IADD R91, R96, 0x1, -R91 ;  /* 0x00000001605b7824 */ /* 0x000fe200078e0a5b */
[----:B------:R-:W-:Y:S01]  /*0e00*/  IADD3 R148, R3, -0x24c28bd8, RZ ;  /* 0xdb3d742803947810 */ /* 0x000fe20007ffe0ff */
[----:B------:R-:W-:Y:S01]  /*0e10*/  IMAD.HI.U32 R88, R93, -0x326172a9, RZ ;  /* 0xcd9e8d575d587827 */ /* 0x000fe200078e00ff */
[----:B------:R-:W-:-:S02]  /*0e20*/  IADD3 R149, R3, -0x695add53, RZ ;  /* 0x96a522ad03957810 */ /* 0x000fc40007ffe0ff */
[----:B------:R-:W-:Y:S01]  /*0e30*/  IMNMX R91, RZ, R91, !PT ;  /* 0x0000005bff5b7217 */ /* 0x000fe20007800200 */
[----:B------:R-:W-:Y:S01]  /*0e40*/  IMAD R163, R163, -0x2daee0ad, RZ ;  /* 0xd2511f53a3a37824 */ /* 0x000fe200078e02ff */
[----:B------:R-:W-:Y:S02]  /*0e50*/  LOP3.LUT R94, R88, R94, R147, 0x96, !PT ;  /* 0x0000005e585e7212 */ /* 0x000fe400078e9693 */
[----:B------:R-:W-:Y:S01]  /*0e60*/  LOP3.LUT R92, R89, R92, R148, 0x96, !PT ;  /* 0x0000005c595c7212 */ /* 0x000fe200078e9694 */
[----:B------:R-:W-:Y:S01]  /*0e70*/  IMAD R89, R93, -0x326172a9, RZ ;  /* 0xcd9e8d575d597824 */ /* 0x000fe200078e02ff */
[----:B------:R-:W-:Y:S01]  /*0e80*/  IMNMX R91, R91, 0x20, PT ;  /* 0x000000205b5b7817 */ /* 0x000fe20003800200 */
[----:B------:R-:W-:Y:S01]  /*0e90*/  IMAD.HI.U32 R88, R94, -0x2daee0ad, RZ ;  /* 0xd2511f535e587827 */ /* 0x000fe200078e00ff */
[----:B------:R-:W-:Y:S01]  /*0ea0*/  IADD3 R150, R2, -0x700cb87f, RZ ;  /* 0x8ff3478102967810 */ /* 0x000fe20007ffe0ff */
[----:B0-----:R0:W2:Y:S02]  /*0eb0*/  MUFU.RCP R151, R90 ;  /* 0x0000005a00977308 */ /* 0x0010a40000001000 */
[----:B------:R-:W-:Y:S01]  /*0ec0*/  IMAD.HI.U32 R161, R92, -0x326172a9, RZ ;  /* 0xcd9e8d575ca17827 */ /* 0x000fe200078e00ff */
[----:B------:R-:W-:-:S02]  /*0ed0*/  LOP3.LUT R163, R88, R163, R149, 0x96, !PT ;  /* 0x000000a358a37212 */ /* 0x000fc400078e9695 */
[----:B------:R-:W-:Y:S01]  /*0ee0*/  LOP3.LUT R164, R164, 0x3, RZ, 0xc0, !PT ;  /* 0x00000003a4a47812 */ /* 0x000fe200078ec0ff */
[----:B------:R-:W-:Y:S01]  /*0ef0*/  IMAD.IADD R91, R98, 0x1, R91 ;  /* 0x00000001625b7824 */ /* 0x000fe200078e025b */
[----:B------:R-:W-:Y:S01]  /*0f00*/  LOP3.LUT R161, R161, R89, R150, 0x96, !PT ;  /* 0x00000059a1a17212 */ /* 0x000fe200078e9696 */
[----:B------:R-:W-:Y:S02]  /*0f10*/  IMAD R166, R94, -0x2daee0ad, RZ ;  /* 0xd2511f535ea67824 */ /* 0x000fe400078e02ff */
[----:B------:R-:W-:Y:S02]  /*0f20*/  IMAD R162, R92, -0x326172a9, RZ ;  /* 0xcd9e8d575ca27824 */ /* 0x000fe400078e02ff */
[----:B0-----:R-:W-:Y:S02]  /*0f30*/  IMAD.SHL.U32 R154, R91, 0x4, RZ ;  /* 0x000000045b9a7824 */ /* 0x001fe400078e00ff */
.L_x_44561:
[----:B------:R-:W-:-:S04]  /*0f40*/  IMAD.MOV.U32 R127, RZ, RZ, 0x4 ;  /* 0x00000004ff7f7424 */ /* 0x000fc800078e00ff */
[----:B------:R-:W-:-:S05]  /*0f50*/  IMAD.WIDE R168, R140, R127, c[0x0][0x1d0] ;  /* 0x000074008ca87625 */ /* 0x000fca00078e027f */
[----:B------:R0:W3:Y:S01]  /*0f60*/  LDG.E R159, [R168.64] ;  /* 0x00000004a89f7981 */ /* 0x0000e2000c1e1900 */
[C---:B------:R-:W-:Y:S02]  /*0f70*/  IMAD R126, R140.reuse, c[0x0][0x168], RZ ;  /* 0x00005a008c7e7a24 */ /* 0x040fe400078e02ff */
[----:B------:R-:W-:-:S03]  /*0f80*/  IMAD.WIDE R124, R140, R127, c[0x0][0x1d8] ;  /* 0x000076008c7c7625 */ /* 0x000fc600078e027f */
[----:B------:R-:W-:Y:S01]  /*0f90*/  SHF.R.S32.HI R165, RZ, 0x1f, R126 ;  /* 0x0000001fffa57819 */ /* 0x000fe2000001147e */
[----:B------:R-:W-:Y:S02]  /*0fa0*/  BSSY B0, `(.L_x_44266) ;  /* 0x000019a000007945 */ /* 0x000fe40003800000 */
[----:B-----5:R4:W5:Y:S01]  /*0fb0*/  LDG.E R124, [R124.64] ;  /* 0x000000047c7c7981 */ /* 0x020962000c1e1900 */
[----:B------:R-:W-:Y:S01]  /*0fc0*/  LEA.HI R165, R165, R126, RZ, 0x2 ;  /* 0x0000007ea5a57211 */ /* 0x000fe200078f10ff */
[----:B------:R-:W-:Y:S01]  /*0fd0*/  IMAD.MOV.U32 R126, RZ, RZ, RZ ;  /* 0x000000ffff7e7224 */ /* 0x000fe200078e00ff */
[----:B0-----:R-:W-:Y:S02]  /*0fe0*/  LOP3.LUT R168, R131, 0xff, RZ, 0xc0, !PT ;  /* 0x000000ff83a87812 */ /* 0x001fe400078ec0ff */
[----:B----4-:R-:W-:Y:S02]  /*0ff0*/  SHF.R.S32.HI R125, RZ, 0x1f, R140 ;  /* 0x0000001fff7d7819 */ /* 0x010fe4000001148c */
[----:B---3--:R-:W-:-:S13]  /*1000*/  ISETP.GE.AND P1, PT, R159, 0x1, PT ;  /* 0x000000019f00780c */ /* 0x008fda0003f26270 */
[----:B------:R-:W-:-:S05]  /*1010*/  @P1 IADD3 R160, R159, -0x1, RZ ;  /* 0xffffffff9fa01810 */ /* 0x000fca0007ffe0ff */
[----:B------:R-:W-:-:S05]  /*1020*/  @P1 IMAD R160, R160, c[0x0][0x168], RZ ;  /* 0x00005a00a0a01a24 */ /* 0x000fca00078e02ff */
[----:B------:R-:W-:-:S04]  /*1030*/  @P1 SHF.R.S32.HI R171, RZ, 0x1f, R160 ;  /* 0x0000001fffab1819 */ /* 0x000fc800000114a0 */
[----:B------:R-:W-:Y:S02]  /*1040*/  @P1 LEA.HI R171, R171, R160, RZ, 0x2 ;  /* 0x000000a0abab1211 */ /* 0x000fe400078f10ff */
[-C--:B------:R-:W-:Y:S02]  /*1050*/  LEA.HI.SX32 R160, R165, R168.reuse, 0x1e ;  /* 0x000000a8a5a07211 */ /* 0x080fe400078ff2ff */
[----:B------:R-:W-:Y:S01]  /*1060*/  @P1 LEA.HI.SX32 R126, R171, R168, 0x1e ;  /* 0x000000a8ab7e1211 */ /* 0x000fe200078ff2ff */
        /* <DEDUP_REMOVED lines=28> */
.L_x_44271:
[----:B------:R-:W-:Y:S02]  /*1230*/  IMAD.MOV.U32 R168, RZ, RZ, R162 ;  /* 0x000000ffffa87224 */ /* 0x000fe400078e00a2 */
.L_x_44272:
[----:B------:R-:W-:Y:S05]  /*1240*/  BSYNC B2 ;  /* 0x0000000000027941 */ /* 0x000fea0003800000 */
.L_x_44270:
        /* <DEDUP_REMOVED lines=16> */
.L_x_44276:
[----:B------:R-:W-:Y:S05]  /*1350*/  BSYNC B3 ;  /* 0x0000000000037941 */ /* 0x000fea0003800000 */
.L_x_44275:
        /* <DEDUP_REMOVED lines=44> */
.L_x_44274:
[----:B------:R-:W-:Y:S05]  /*1620*/  BSYNC B2 ;  /* 0x0000000000027941 */ /* 0x000fea0003800000 */
.L_x_44273:
        /* <DEDUP_REMOVED lines=10> */
.L_x_44269:
[----:B0-----:R-:W-:Y:S05]  /*16d0*/  BSYNC B1 ;  /* 0x0000000000017941 */ /* 0x001fea0003800000 */
.L_x_44268:
        /* <DEDUP_REMOVED lines=18> */
.L_x_44280:
[----:B------:R-:W-:Y:S02]  /*1800*/  IMAD.MOV.U32 R170, RZ, RZ, R162 ;  /* 0x000000ffffaa7224 */ /* 0x000fe400078e00a2 */
.L_x_44281:
[----:B------:R-:W-:Y:S05]  /*1810*/  BSYNC B2 ;  /* 0x0000000000027941 */ /* 0x000fea0003800000 */
.L_x_44279:
        /* <DEDUP_REMOVED lines=16> */
.L_x_44285:
[----:B------:R-:W-:Y:S05]  /*1920*/  BSYNC B3 ;  /* 0x0000000000037941 */ /* 0x000fea0003800000 */
.L_x_44284:
        /* <DEDUP_REMOVED lines=43> */
.L_x_44283:
[----:B------:R-:W-:Y:S05]  /*1be0*/  BSYNC B2 ;  /* 0x0000000000027941 */ /* 0x000fea0003800000 */
.L_x_44282:
        /* <DEDUP_REMOVED lines=10> */
.L_x_44278:
[----:B------:R-:W-:Y:S05]  /*1c90*/  BSYNC B1 ;  /* 0x0000000000017941 */ /* 0x000fea0003800000 */
.L_x_44277:
        /* <DEDUP_REMOVED lines=18> */
.L_x_44289:
[----:B------:R-:W-:Y:S02]  /*1dc0*/  IMAD.MOV.U32 R170, RZ, RZ, R162 ;  /* 0x000000ffffaa7224 */ /* 0x000fe400078e00a2 */
.L_x_44290:
[----:B------:R-:W-:Y:S05]  /*1dd0*/  BSYNC B2 ;  /* 0x0000000000027941 */ /* 0x000fea0003800000 */
.L_x_44288:
        /* <DEDUP_REMOVED lines=16> */
.L_x_44294:
[----:B------:R-:W-:Y:S05]  /*1ee0*/  BSYNC B3 ;  /* 0x0000000000037941 */ /* 0x000fea0003800000 */
.L_x_44293:
        /* <DEDUP_REMOVED lines=43> */
.L_x_44292:
[----:B------:R-:W-:Y:S05]  /*21a0*/  BSYNC B2 ;  /* 0x0000000000027941 */ /* 0x000fea0003800000 */
.L_x_44291:
        /* <DEDUP_REMOVED lines=10> */
.L_x_44287:
[----:B------:R-:W-:Y:S05]  /*2250*/  BSYNC B1 ;  /* 0x0000000000017941 */ /* 0x000fea0003800000 */
.L_x_44286:
        /* <DEDUP_REMOVED lines=18> */
.L_x_44298:
[----:B------:R-:W-:Y:S02]  /*2380*/  MOV R177, R162 ;  /* 0x000000a200b17202 */ /* 0x000fe40000000f00 */
.L_x_44299:
[----:B------:R-:W-:Y:S05]  /*2390*/  BSYNC B2 ;  /* 0x0000000000027941 */ /* 0x000fea0003800000 */
.L_x_44297:
        /* <DEDUP_REMOVED lines=16> */
.L_x_44303:
[----:B------:R-:W-:Y:S05]  /*24a0*/  BSYNC B3 ;  /* 0x0000000000037941 */ /* 0x000fea0003800000 */
.L_x_44302:
        /* <DEDUP_REMOVED lines=43> */
.L_x_44301:
[----:B------:R-:W-:Y:S05]  /*2760*/  BSYNC B2 ;  /* 0x0000000000027941 */ /* 0x000fea0003800000 */
.L_x_44300:
        /* <DEDUP_REMOVED lines=10> */
.L_x_44296:
[----:B------:R-:W-:Y:S05]  /*2810*/  BSYNC B1 ;  /* 0x0000000000017941 */ /* 0x000fea0003800000 */
.L_x_44295:
        /* <DEDUP_REMOVED lines=10> */
[----:B------:R-:W-:-:S02]  /*28c0*/  IMAD R165, R165, 0x1000000, R168 ;  /* 0x01000000a5a57824 */ /* 0x000fc400078e02a8 */
[----:B------:R-:W-:-:S04]  /*28d0*/  IMAD.WIDE.U32 R168, R126, R127, c[0x0][0x190] ;  /* 0x000064007ea87625 */ /* 0x000fc800078e007f */
[----:B------:R-:W-:-:S04]  /*28e0*/  IMAD R165, R170, 0x100, R165 ;  /* 0x00000100aaa57824 */ /* 0x000fc800078e02a5 */
[----:B------:R-:W-:-:S05]  /*28f0*/  IMAD.IADD R165, R165, 0x1, R178 ;  /* 0x00000001a5a57824 */ /* 0x000fca00078e02b2 */
[----:B------:R0:W-:Y:S02]  /*2900*/  STG.E [R168.64], R165 ;  /* 0x000000a5a8007986 */ /* 0x0001e4000c101904 */
.L_x_44305:
[----:B------:R-:W-:Y:S05]  /*2910*/  BSYNC B1 ;  /* 0x0000000000017941 */ /* 0x000fea0003800000 */
.L_x_44304:
[----:B------:R-:W-:Y:S02]  /*2920*/  IADD3 R160, R160, 0x100, RZ ;  /* 0x00000100a0a07810 */ /* 0x000fe40007ffe0ff */
[----:B------:R-:W-:Y:S02]  /*2930*/  IADD3 R126, R126, 0x100, RZ ;  /* 0x000001007e7e7810 */ /* 0x000fe40007ffe0ff */
.L_x_44267:
[----:B------:R-:W-:Y:S05]  /*2940*/  BSYNC B0 ;  /* 0x0000000000007941 */ /* 0x000fea0003800000 */
.L_x_44266:
        /* <DEDUP_REMOVED lines=30> */
.L_x_44311:
[----:B------:R-:W-:Y:S02]  /*2b30*/  IMAD.MOV.U32 R168, RZ, RZ, R162 ;  /* 0x000000ffffa87224 */ /* 0x000fe400078e00a2 */
.L_x_44312:
[----:B------:R-:W-:Y:S05]  /*2b40*/  BSYNC B2 ;  /* 0x0000000000027941 */ /* 0x000fea0003800000 */
.L_x_44310:
        /* <DEDUP_REMOVED lines=16> */
.L_x_44316:
[----:B------:R-:W-:Y:S05]  /*2c50*/  BSYNC B3 ;  /* 0x0000000000037941 */ /* 0x000fea0003800000 */
.L_x_44315:
        /* <DEDUP_REMOVED lines=44> */
.L_x_44314:
[----:B------:R-:W-:Y:S05]  /*2f20*/  BSYNC B2 ;  /* 0x0000000000027941 */ /* 0x000fea0003800000 */
.L_x_44313:
        /* <DEDUP_REMOVED lines=10> */
.L_x_44309:
[----:B0-----:R-:W-:Y:S05]  /*2fd0*/  BSYNC B1 ;  /* 0x0000000000017941 */ /* 0x001fea0003800000 */
.L_x_44308:
        /* <DEDUP_REMOVED lines=18> */
.L_x_44320:
[----:B------:R-:W-:Y:S02]  /*3100*/  IMAD.MOV.U32 R170, RZ, RZ, R162 ;  /* 0x000000ffffaa7224 */ /* 0x000fe400078e00a2 */
.L_x_44321:
[----:B------:R-:W-:Y:S05]  /*3110*/  BSYNC B2 ;  /* 0x0000000000027941 */ /* 0x000fea0003800000 */
.L_x_44319:
        /* <DEDUP_REMOVED lines=16> */
.L_x_44325:
[----:B------:R-:W-:Y:S05]  /*3220*/  BSYNC B3 ;  /* 0x0000000000037941 */ /* 0x000fea0003800000 */
.L_x_44324:
        /* <DEDUP_REMOVED lines=43> */
.L_x_44323:
[----:B------:R-:W-:Y:S05]  /*34e0*/  BSYNC B2 ;  /* 0x0000000000027941 */ /* 0x000fea0003800000 */
.L_x_44322:
        /* <DEDUP_REMOVED lines=10> */
.L_x_44318:
[----:B------:R-:W-:Y:S05]  /*3590*/  BSYNC B1 ;  /* 0x0000000000017941 */ /* 0x000fea0003800000 */
.L_x_44317:
        /* <DEDUP_REMOVED lines=18> */
.L_x_44329:
[----:B------:R-:W-:Y:S02]  /*36c0*/  IMAD.MOV.U32 R170, RZ, RZ, R162 ;  /* 0x000000ffffaa7224 */ /* 0x000fe400078e00a2 */
.L_x_44330:
[----:B------:R-:W-:Y:S05]  /*36d0*/  BSYNC B2 ;  /* 0x0000000000027941 */ /* 0x000fea0003800000 */
.L_x_44328:
        /* <DEDUP_REMOVED lines=16> */
.L_x_44334:
[----:B------:R-:W-:Y:S05]  /*37e0*/  BSYNC B3 ;  /* 0x0000000000037941 */ /* 0x000fea0003800000 */
.L_x_44333:
        /* <DEDUP_REMOVED lines=43> */
.L_x_44332:
[----:B------:R-:W-:Y:S05]  /*3aa0*/  BSYNC B2 ;  /* 0x0000000000027941 */ /* 0x000fea0003800000 */
.L_x_44331:
        /* <DEDUP_REMOVED lines=10> */
.L_x_44327:
[----:B------:R-:W-:Y:S05]  /*3b50*/  BSYNC B1 ;  /* 0x0000000000017941 */ /* 0x000fea0003800000 */
.L_x_44326:
        /* <DEDUP_REMOVED lines=18> */
.L_x_44338:
[----:B------:R-:W-:Y:S02]  /*3c80*/  MOV R177, R162 ;  /* 0x000000a200b17202 */ /* 0x000fe40000000f00 */
.L_x_44339:
[----:B------:R-:W-:Y:S05]  /*3c90*/  BSYNC B2 ;  /* 0x0000000000027941 */ /* 0x000fea0003800000 */
.L_x_44337:
        /* <DEDUP_REMOVED lines=16> */
.L_x_44343:
[----:B------:R-:W-:Y:S05]  /*3da0*/  BSYNC B3 ;  /* 0x0000000000037941 */ /* 0x000fea0003800000 */
.L_x_44342:
        /* <DEDUP_REMOVED lines=43> */
.L_x_44341:
[----:B------:R-:W-:Y:S05]  /*4060*/  BSYNC B2 ;  /* 0x0000000000027941 */ /* 0x000fea0003800000 */
.L_x_44340:
        /* <DEDUP_REMOVED lines=10> */
.L_x_44336:
[----:B------:R-:W-:Y:S05]  /*4110*/  BSYNC B1 ;  /* 0x0000000000017941 */ /* 0x000fea0003800000 */
.L_x_44335:
        /* <DEDUP_REMOVED lines=15> */
.L_x_44345:
[----:B------:R-:W-:Y:S05]  /*4210*/  BSYNC B1 ;  /* 0x0000000000017941 */ /* 0x000fea0003800000 */
.L_x_44344:
[----:B------:R-:W-:Y:S02]  /*4220*/  IADD3 R160, R160, 0x100, RZ ;  /* 0x00000100a0a07810 */ /* 0x000fe40007ffe0ff */
[----:B------:R-:W-:Y:S02]  /*4230*/  IADD3 R126, R126, 0x100, RZ ;  /* 0x000001007e7e7810 */ /* 0x000fe40007ffe0ff */
.L_x_44307:
[----:B------:R-:W-:Y:S05]  /*4240*/  BSYNC B0 ;  /* 0x0000000000007941 */ /* 0x000fea0003800000 */
.L_x_44306:
        /* <DEDUP_REMOVED lines=30> */
.L_x_44351:
[----:B------:R-:W-:Y:S02]  /*4430*/  IMAD.MOV.U32 R168, RZ, RZ, R162 ;  /* 0x000000ffffa87224 */ /* 0x000fe400078e00a2 */
.L_x_44352:
[----:B------:R-:W-:Y:S05]  /*4440*/  BSYNC B2 ;  /* 0x0000000000027941 */ /* 0x000fea0003800000 */
.L_x_44350:
        /* <DEDUP_REMOVED lines=16> */
.L_x_44356:
[----:B------:R-:W-:Y:S05]  /*4550*/  BSYNC B3 ;  /* 0x0000000000037941 */ /* 0x000fea0003800000 */
.L_x_44355:
        /* <DEDUP_REMOVED lines=44> */
.L_x_44354:
[----:B------:R-:W-:Y:S05]  /*4820*/  BSYNC B2 ;  /* 0x0000000000027941 */ /* 0x000fea0003800000 */
.L_x_44353:
        /* <DEDUP_REMOVED lines=10> */
.L_x_44349:
[----:B0-----:R-:W-:Y:S05]  /*48d0*/  BSYNC B1 ;  /* 0x0000000000017941 */ /* 0x001fea0003800000 */
.L_x_44348:
        /* <DEDUP_REMOVED lines=18> */
.L_x_44360:
[----:B------:R-:W-:Y:S02]  /*4a00*/  IMAD.MOV.U32 R170, RZ, RZ, R162 ;  /* 0x000000ffffaa7224 */ /* 0x000fe400078e00a2 */
.L_x_44361:
[----:B------:R-:W-:Y:S05]  /*4a10*/  BSYNC B2 ;  /* 0x0000000000027941 */ /* 0x000fea0003800000 */
.L_x_44359:
        /* <DEDUP_REMOVED lines=16> */
.L_x_44365:
[----:B------:R-:W-:Y:S05]  /*4b20*/  BSYNC B3 ;  /* 0x0000000000037941 */ /* 0x000fea0003800000 */
.L_x_44364:
        /* <DEDUP_REMOVED lines=43> */
.L_x_44363:
[----:B------:R-:W-:Y:S05]  /*4de0*/  BSYNC B2 ;  /* 0x0000000000027941 */ /* 0x000fea0003800000 */
.L_x_44362:
        /* <DEDUP_REMOVED lines=10> */
.L_x_44358:
[----:B------:R-:W-:Y:S05]  /*4e90*/  BSYNC B1 ;  /* 0x0000000000017941 */ /* 0x000fea0003800000 */
.L_x_44357:
        /* <DEDUP_REMOVED lines=18> */
.L_x_44369:
[----:B------:R-:W-:Y:S02]  /*4fc0*/  IMAD.MOV.U32 R170, RZ, RZ, R162 ;  /* 0x000000ffffaa7224 */ /* 0x000fe400078e00a2 */
.L_x_44370:
[----:B------:R-:W-:Y:S05]  /*4fd0*/  BSYNC B2 ;  /* 0x0000000000027941 */ /* 0x000fea0003800000 */
.L_x_44368:
        /* <DEDUP_REMOVED lines=16> */
.L_x_44374:
[----:B------:R-:W-:Y:S05]  /*50e0*/  BSYNC B3 ;  /* 0x0000000000037941 */ /* 0x000fea0003800000 */
.L_x_44373:
        /* <DEDUP_REMOVED lines=43> */
.L_x_44372:
[----:B------:R-:W-:Y:S05]  /*53a0*/  BSYNC B2 ;  /* 0x0000000000027941 */ /* 0x000fea0003800000 */
.L_x_44371:
        /* <DEDUP_REMOVED lines=10> */
.L_x_44367:
[----:B------:R-:W-:Y:S05]  /*5450*/  BSYNC B1 ;  /* 0x0000000000017941 */ /* 0x000fea0003800000 */
.L_x_44366:
        /* <DEDUP_REMOVED lines=18> */
.L_x_44378:
[----:B------:R-:W-:Y:S02]  /*5580*/  MOV R177, R162 ;  /* 0x000000a200b17202 */ /* 0x000fe40000000f00 */
.L_x_44379:
[----:B------:R-:W-:Y:S05]  /*5590*/  BSYNC B2 ;  /* 0x0000000000027941 */ /* 0x000fea0003800000 */
.L_x_44377:
        /* <DEDUP_REMOVED lines=16> */
.L_x_44383:
[----:B------:R-:W-:Y:S05]  /*56a0*/  BSYNC B3 ;  /* 0x0000000000037941 */ /* 0x000fea0003800000 */
.L_x_44382:
        /* <DEDUP_REMOVED lines=43> */
.L_x_44381:
[----:B------:R-:W-:Y:S05]  /*5960*/  BSYNC B2 ;  /* 0x0000000000027941 */ /* 0x000fea0003800000 */
.L_x_44380:
        /* <DEDUP_REMOVED lines=10> */
.L_x_44376:
[----:B------:R-:W-:Y:S05]  /*5a10*/  BSYNC B1 ;  /* 0x0000000000017941 */ /* 0x000fea0003800000 */
.L_x_44375:
        /* <DEDUP_REMOVED lines=15> */
.L_x_44385:
[----:B------:R-:W-:Y:S05]  /*5b10*/  BSYNC B1 ;  /* 0x0000000000017941 */ /* 0x000fea0003800000 */
.L_x_44384:
[----:B------:R-:W-:Y:S02]  /*5b20*/  IADD3 R160, R160, 0x100, RZ ;  /* 0x00000100a0a07810 */ /* 0x000fe40007ffe0ff */
[----:B------:R-:W-:Y:S02]  /*5b30*/  IADD3 R126, R126, 0x100, RZ ;  /* 0x000001007e7e7810 */ /* 0x000fe40007ffe0ff */
.L_x_44347:
[----:B------:R-:W-:Y:S05]  /*5b40*/  BSYNC B0 ;  /* 0x0000000000007941 */ /* 0x000fea0003800000 */
.L_x_44346:
        /* <DEDUP_REMOVED lines=30> */
.L_x_44391:
[----:B------:R-:W-:Y:S02]  /*5d30*/  IMAD.MOV.U32 R168, RZ, RZ, R162 ;  /* 0x000000ffffa87224 */ /* 0x000fe400078e00a2 */
.L_x_44392:
[----:B------:R-:W-:Y:S05]  /*5d40*/  BSYNC B2 ;  /* 0x0000000000027941 */ /* 0x000fea0003800000 */
.L_x_44390:
        /* <DEDUP_REMOVED lines=16> */
.L_x_44396:
[----:B------:R-:W-:Y:S05]  /*5e50*/  BSYNC B3 ;  /* 0x0000000000037941 */ /* 0x000fea0003800000 */
.L_x_44395:
        /* <DEDUP_REMOVED lines=44> */
.L_x_44394:
[----:B------:R-:W-:Y:S05]  /*6120*/  BSYNC B2 ;  /* 0x0000000000027941 */ /* 0x000fea0003800000 */
.L_x_44393:
        /* <DEDUP_REMOVED lines=10> */
.L_x_44389:
[----:B0-----:R-:W-:Y:S05]  /*61d0*/  BSYNC B1 ;  /* 0x0000000000017941 */ /* 0x001fea0003800000 */
.L_x_44388:
        /* <DEDUP_REMOVED lines=18> */
.L_x_44400:
[----:B------:R-:W-:Y:S02]  /*6300*/  IMAD.MOV.U32 R170, RZ, RZ, R162 ;  /* 0x000000ffffaa7224 */ /* 0x000fe400078e00a2 */
.L_x_44401:
[----:B------:R-:W-:Y:S05]  /*6310*/  BSYNC B2 ;  /* 0x0000000000027941 */ /* 0x000fea0003800000 */
.L_x_44399:
        /* <DEDUP_REMOVED lines=16> */
.L_x_44405:
[----:B------:R-:W-:Y:S05]  /*6420*/  BSYNC B3 ;  /* 0x0000000000037941 */ /* 0x000fea0003800000 */
.L_x_44404:
        /* <DEDUP_REMOVED lines=43> */
.L_x_44403:
[----:B------:R-:W-:Y:S05]  /*66e0*/  BSYNC B2 ;  /* 0x0000000000027941 */ /* 0x000fea0003800000 */
.L_x_44402:
        /* <DEDUP_REMOVED lines=10> */
.L_x_44398:
[----:B------:R-:W-:Y:S05]  /*6790*/  BSYNC B1 ;  /* 0x0000000000017941 */ /* 0x000fea0003800000 */
.L_x_44397:
        /* <DEDUP_REMOVED lines=18> */
.L_x_44409:
[----:B------:R-:W-:Y:S02]  /*68c0*/  IMAD.MOV.U32 R170, RZ, RZ, R162 ;  /* 0x000000ffffaa7224 */ /* 0x000fe400078e00a2 */
.L_x_44410:
[----:B------:R-:W-:Y:S05]  /*68d0*/  BSYNC B2 ;  /* 0x0000000000027941 */ /* 0x000fea0003800000 */
.L_x_44408:
        /* <DEDUP_REMOVED lines=16> */
.L_x_44414:
[----:B------:R-:W-:Y:S05]  /*69e0*/  BSYNC B3 ;  /* 0x0000000000037941 */ /* 0x000fea0003800000 */
.L_x_44413:
        /* <DEDUP_REMOVED lines=43> */
.L_x_44412:
[----:B------:R-:W-:Y:S05]  /*6ca0*/  BSYNC B2 ;  /* 0x0000000000027941 */ /* 0x000fea0003800000 */
.L_x_44411:
        /* <DEDUP_REMOVED lines=10> */
.L_x_44407:
[----:B------:R-:W-:Y:S05]  /*6d50*/  BSYNC B1 ;  /* 0x0000000000017941 */ /* 0x000fea0003800000 */
.L_x_44406:
        /* <DEDUP_REMOVED lines=18> */
.L_x_44418:
[----:B------:R-:W-:Y:S02]  /*6e80*/  MOV R177, R162 ;  /* 0x000000a200b17202 */ /* 0x000fe40000000f00 */
.L_x_44419:
[----:B------:R-:W-:Y:S05]  /*6e90*/  BSYNC B2 ;  /* 0x0000000000027941 */ /* 0x000fea0003800000 */
.L_x_44417:
        /* <DEDUP_REMOVED lines=16> */
.L_x_44423:
[----:B------:R-:W-:Y:S05]  /*6fa0*/  BSYNC B3 ;  /* 0x0000000000037941 */ /* 0x000fea0003800000 */
.L_x_44422:
        /* <DEDUP_REMOVED lines=43> */
.L_x_44421:
[----:B------:R-:W-:Y:S05]  /*7260*/  BSYNC B2 ;  /* 0x0000000000027941 */ /* 0x000fea0003800000 */
.L_x_44420:
        /* <DEDUP_REMOVED lines=10> */
.L_x_44416:
[----:B------:R-:W-:Y:S05]  /*7310*/  BSYNC B1 ;  /* 0x0000000000017941 */ /* 0x000fea0003800000 */
.L_x_44415:
        /* <DEDUP_REMOVED lines=15> */
.L_x_44425:
[----:B------:R-:W-:Y:S05]  /*7410*/  BSYNC B1 ;  /* 0x0000000000017941 */ /* 0x000fea0003800000 */
.L_x_44424:
[----:B------:R-:W-:Y:S02]  /*7420*/  IADD3 R160, R160, 0x100, RZ ;  /* 0x00000100a0a07810 */ /* 0x000fe40007ffe0ff */
[----:B------:R-:W-:Y:S02]  /*7430*/  IADD3 R126, R126, 0x100, RZ ;  /* 0x000001007e7e7810 */ /* 0x000fe40007ffe0ff */
.L_x_44387:
[----:B------:R-:W-:Y:S05]  /*7440*/  BSYNC B0 ;  /* 0x0000000000007941 */ /* 0x000fea0003800000 */
.L_x_44386:
        /* <DEDUP_REMOVED lines=30> */
.L_x_44431:
[----:B------:R-:W-:Y:S02]  /*7630*/  IMAD.MOV.U32 R168, RZ, RZ, R162 ;  /* 0x000000ffffa87224 */ /* 0x000fe400078e00a2 */
.L_x_44432:
[----:B------:R-:W-:Y:S05]  /*7640*/  BSYNC B2 ;  /* 0x0000000000027941 */ /* 0x000fea0003800000 */
.L_x_44430:
        /* <DEDUP_REMOVED lines=16> */
.L_x_44436:
[----:B------:R-:W-:Y:S05]  /*7750*/  BSYNC B3 ;  /* 0x0000000000037941 */ /* 0x000fea0003800000 */
.L_x_44435:
        /* <DEDUP_REMOVED lines=44> */
.L_x_44434:
[----:B------:R-:W-:Y:S05]  /*7a20*/  BSYNC B2 ;  /* 0x0000000000027941 */ /* 0x000fea0003800000 */
.L_x_44433:
        /* <DEDUP_REMOVED lines=10> */
.L_x_44429:
[----:B0-----:R-:W-:Y:S05]  /*7ad0*/  BSYNC B1 ;  /* 0x0000000000017941 */ /* 0x001fea0003800000 */
.L_x_44428:
        /* <DEDUP_REMOVED lines=18> */
.L_x_44440:
[----:B------:R-:W-:Y:S02]  /*7c00*/  IMAD.MOV.U32 R170, RZ, RZ, R162 ;  /* 0x000000ffffaa7224 */ /* 0x000fe400078e00a2 */
.L_x_44441:
[----:B------:R-:W-:Y:S05]  /*7c10*/  BSYNC B2 ;  /* 0x0000000000027941 */ /* 0x000fea0003800000 */
.L_x_44439:
        /* <DEDUP_REMOVED lines=16> */
.L_x_44445:
[----:B------:R-:W-:Y:S05]  /*7d20*/  BSYNC B3 ;  /* 0x0000000000037941 */ /* 0x000fea0003800000 */
.L_x_44444:
        /* <DEDUP_REMOVED lines=43> */
.L_x_44443:
[----:B------:R-:W-:Y:S05]  /*7fe0*/  BSYNC B2 ;  /* 0x0000000000027941 */ /* 0x000fea0003800000 */
.L_x_44442:
        /* <DEDUP_REMOVED lines=10> */
.L_x_44438:
[----:B------:R-:W-:Y:S05]  /*8090*/  BSYNC B1 ;  /* 0x0000000000017941 */ /* 0x000fea0003800000 */
.L_x_44437:
        /* <DEDUP_REMOVED lines=18> */
.L_x_44449:
[----:B------:R-:W-:Y:S02]  /*81c0*/  IMAD.MOV.U32 R170, RZ, RZ, R162 ;  /* 0x000000ffffaa7224 */ /* 0x000fe400078e00a2 */
.L_x_44450:
[----:B------:R-:W-:Y:S05]  /*81d0*/  BSYNC B2 ;  /* 0x0000000000027941 */ /* 0x000fea0003800000 */
.L_x_44448:
        /* <DEDUP_REMOVED lines=16> */
.L_x_44454:
[----:B------:R-:W-:Y:S05]  /*82e0*/  BSYNC B3 ;  /* 0x0000000000037941 */ /* 0x000fea0003800000 */
.L_x_44453:
        /* <DEDUP_REMOVED lines=43> */
.L_x_44452:
[----:B------:R-:W-:Y:S05]  /*85a0*/  BSYNC B2 ;  /* 0x0000000000027941 */ /* 0x000fea0003800000 */
.L_x_44451:
        /* <DEDUP_REMOVED lines=10> */
.L_x_44447:
[----:B------:R-:W-:Y:S05]  /*8650*/  BSYNC B1 ;  /* 0x0000000000017941 */ /* 0x000fea0003800000 */
.L_x_44446:
        /* <DEDUP_REMOVED lines=18> */
.L_x_44458:
[----:B------:R-:W-:Y:S02]  /*8780*/  MOV R177, R162 ;  /* 0x000000a200b17202 */ /* 0x000fe40000000f00 */
.L_x_44459:
[----:B------:R-:W-:Y:S05]  /*8790*/  BSYNC B2 ;  /* 0x0000000000027941 */ /* 0x000fea0003800000 */
.L_x_44457:
        /* <DEDUP_REMOVED lines=16> */
.L_x_44463:
[----:B------:R-:W-:Y:S05]  /*88a0*/  BSYNC B3 ;  /* 0x0000000000037941 */ /* 0x000fea0003800000 */
.L_x_44462:
        /* <DEDUP_REMOVED lines=43> */
.L_x_44461:
[----:B------:R-:W-:Y:S05]  /*8b60*/  BSYNC B2 ;  /* 0x0000000000027941 */ /* 0x000fea0003800000 */
.L_x_44460:
        /* <DEDUP_REMOVED lines=10> */
.L_x_44456:
[----:B------:R-:W-:Y:S05]  /*8c10*/  BSYNC B1 ;  /* 0x0000000000017941 */ /* 0x000fea0003800000 */
.L_x_44455:
        /* <DEDUP_REMOVED lines=15> */
.L_x_44465:
[----:B------:R-:W-:Y:S05]  /*8d10*/  BSYNC B1 ;  /* 0x0000000000017941 */ /* 0x000fea0003800000 */
.L_x_44464:
[----:B------:R-:W-:Y:S02]  /*8d20*/  IADD3 R160, R160, 0x100, RZ ;  /* 0x00000100a0a07810 */ /* 0x000fe40007ffe0ff */
[----:B------:R-:W-:Y:S02]  /*8d30*/  IADD3 R126, R126, 0x100, RZ ;  /* 0x000001007e7e7810 */ /* 0x000fe40007ffe0ff */
.L_x_44427:
[----:B------:R-:W-:Y:S05]  /*8d40*/  BSYNC B0 ;  /* 0x0000000000007941 */ /* 0x000fea0003800000 */
.L_x_44426:
        /* <DEDUP_REMOVED lines=30> */
.L_x_44471:
[----:B------:R-:W-:Y:S02]  /*8f30*/  IMAD.MOV.U32 R168, RZ, RZ, R162 ;  /* 0x000000ffffa87224 */ /* 0x000fe400078e00a2 */
.L_x_44472:
[----:B------:R-:W-:Y:S05]  /*8f40*/  BSYNC B2 ;  /* 0x0000000000027941 */ /* 0x000fea0003800000 */
.L_x_44470:
        /* <DEDUP_REMOVED lines=16> */
.L_x_44476:
[----:B------:R-:W-:Y:S05]  /*9050*/  BSYNC B3 ;  /* 0x0000000000037941 */ /* 0x000fea0003800000 */
.L_x_44475:
        /* <DEDUP_REMOVED lines=44> */
.L_x_44474:
[----:B------:R-:W-:Y:S05]  /*9320*/  BSYNC B2 ;  /* 0x0000000000027941 */ /* 0x000fea0003800000 */
.L_x_44473:
        /* <DEDUP_REMOVED lines=10> */
.L_x_44469:
[----:B0-----:R-:W-:Y:S05]  /*93d0*/  BSYNC B1 ;  /* 0x0000000000017941 */ /* 0x001fea0003800000 */
.L_x_44468:
        /* <DEDUP_REMOVED lines=18> */
.L_x_44480:
[----:B------:R-:W-:Y:S02]  /*9500*/  IMAD.MOV.U32 R170, RZ, RZ, R162 ;  /* 0x000000ffffaa7224 */ /* 0x000fe400078e00a2 */
.L_x_44481:
[----:B------:R-:W-:Y:S05]  /*9510*/  BSYNC B2 ;  /* 0x0000000000027941 */ /* 0x000fea0003800000 */
.L_x_44479:
        /* <DEDUP_REMOVED lines=16> */
.L_x_44485:
[----:B------:R-:W-:Y:S05]  /*9620*/  BSYNC B3 ;  /* 0x0000000000037941 */ /* 0x000fea0003800000 */
.L_x_44484:
        /* <DEDUP_REMOVED lines=43> */
.L_x_44483:
[----:B------:R-:W-:Y:S05]  /*98e0*/  BSYNC B2 ;  /* 0x0000000000027941 */ /* 0x000fea0003800000 */
.L_x_44482:
        /* <DEDUP_REMOVED lines=10> */
.L_x_44478:
[----:B------:R-:W-:Y:S05]  /*9990*/  BSYNC B1 ;  /* 0x0000000000017941 */ /* 0x000fea0003800000 */
.L_x_44477:
        /* <DEDUP_REMOVED lines=18> */
.L_x_44489:
[----:B------:R-:W-:Y:S02]  /*9ac0*/  IMAD.MOV.U32 R170, RZ, RZ, R162 ;  /* 0x000000ffffaa7224 */ /* 0x000fe400078e00a2 */
.L_x_44490:
[----:B------:R-:W-:Y:S05]  /*9ad0*/  BSYNC B2 ;  /* 0x0000000000027941 */ /* 0x000fea0003800000 */
.L_x_44488:
        /* <DEDUP_REMOVED lines=16> */
.L_x_44494:
[----:B------:R-:W-:Y:S05]  /*9be0*/  BSYNC B3 ;  /* 0x0000000000037941 */ /* 0x000fea0003800000 */
.L_x_44493:
        /* <DEDUP_REMOVED lines=43> */
.L_x_44492:
[----:B------:R-:W-:Y:S05]  /*9ea0*/  BSYNC B2 ;  /* 0x0000000000027941 */ /* 0x000fea0003800000 */
.L_x_44491:
        /* <DEDUP_REMOVED lines=10> */
.L_x_44487:
[----:B------:R-:W-:Y:S05]  /*9f50*/  BSYNC B1 ;  /* 0x0000000000017941 */ /* 0x000fea0003800000 */
.L_x_44486:
        /* <DEDUP_REMOVED lines=18> */
.L_x_44498:
[----:B------:R-:W-:Y:S02]  /*a080*/  MOV R177, R162 ;  /* 0x000000a200b17202 */ /* 0x000fe40000000f00 */
.L_x_44499:
[----:B------:R-:W-:Y:S05]  /*a090*/  BSYNC B2 ;  /* 0x0000000000027941 */ /* 0x000fea0003800000 */
.L_x_44497:
        /* <DEDUP_REMOVED lines=16> */
.L_x_44503:
[----:B------:R-:W-:Y:S05]  /*a1a0*/  BSYNC B3 ;  /* 0x0000000000037941 */ /* 0x000fea0003800000 */
.L_x_44502:
        /* <DEDUP_REMOVED lines=43> */
.L_x_44501:
[----:B------:R-:W-:Y:S05]  /*a460*/  BSYNC B2 ;  /* 0x0000000000027941 */ /* 0x000fea0003800000 */
.L_x_44500:
        /* <DEDUP_REMOVED lines=10> */
.L_x_44496:
[----:B------:R-:W-:Y:S05]  /*a510*/  BSYNC B1 ;  /* 0x0000000000017941 */ /* 0x000fea0003800000 */
.L_x_44495:
        /* <DEDUP_REMOVED lines=15> */
.L_x_44505:
[----:B------:R-:W-:Y:S05]  /*a610*/  BSYNC B1 ;  /* 0x0000000000017941 */ /* 0x000fea0003800000 */
.L_x_44504:
[----:B------:R-:W-:Y:S02]  /*a620*/  IADD3 R160, R160, 0x100, RZ ;  /* 0x00000100a0a07810 */ /* 0x000fe40007ffe0ff */
[----:B------:R-:W-:Y:S02]  /*a630*/  IADD3 R126, R126, 0x100, RZ ;  /* 0x000001007e7e7810 */ /* 0x000fe40007ffe0ff */
.L_x_44467:
[----:B------:R-:W-:Y:S05]  /*a640*/  BSYNC B0 ;  /* 0x0000000000007941 */ /* 0x000fea0003800000 */
.L_x_44466:
        /* <DEDUP_REMOVED lines=30> */
.L_x_44511:
[----:B------:R-:W-:Y:S02]  /*a830*/  IMAD.MOV.U32 R165, RZ, RZ, R162 ;  /* 0x000000ffffa57224 */ /* 0x000fe400078e00a2 */
.L_x_44512:
[----:B------:R-:W-:Y:S05]  /*a840*/  BSYNC B2 ;  /* 0x0000000000027941 */ /* 0x000fea0003800000 */
.L_x_44510:
        /* <DEDUP_REMOVED lines=16> */
.L_x_44516:
[----:B------:R-:W-:Y:S05]  /*a950*/  BSYNC B3 ;  /* 0x0000000000037941 */ /* 0x000fea0003800000 */
.L_x_44515:
        /* <DEDUP_REMOVED lines=44> */
.L_x_44514:
[----:B------:R-:W-:Y:S05]  /*ac20*/  BSYNC B2 ;  /* 0x0000000000027941 */ /* 0x000fea0003800000 */
.L_x_44513:
        /* <DEDUP_REMOVED lines=10> */
.L_x_44509:
[----:B0-----:R-:W-:Y:S05]  /*acd0*/  BSYNC B1 ;  /* 0x0000000000017941 */ /* 0x001fea0003800000 */
.L_x_44508:
        /* <DEDUP_REMOVED lines=18> */
.L_x_44520:
[----:B------:R-:W-:Y:S02]  /*ae00*/  IMAD.MOV.U32 R170, RZ, RZ, R162 ;  /* 0x000000ffffaa7224 */ /* 0x000fe400078e00a2 */
.L_x_44521:
[----:B------:R-:W-:Y:S05]  /*ae10*/  BSYNC B2 ;  /* 0x0000000000027941 */ /* 0x000fea0003800000 */
.L_x_44519:
        /* <DEDUP_REMOVED lines=16> */
.L_x_44525:
[----:B------:R-:W-:Y:S05]  /*af20*/  BSYNC B3 ;  /* 0x0000000000037941 */ /* 0x000fea0003800000 */
.L_x_44524:
        /* <DEDUP_REMOVED lines=43> */
.L_x_44523:
[----:B------:R-:W-:Y:S05]  /*b1e0*/  BSYNC B2 ;  /* 0x0000000000027941 */ /* 0x000fea0003800000 */
.L_x_44522:
        /* <DEDUP_REMOVED lines=10> */
.L_x_44518:
[----:B------:R-:W-:Y:S05]  /*b290*/  BSYNC B1 ;  /* 0x0000000000017941 */ /* 0x000fea0003800000 */
.L_x_44517:
        /* <DEDUP_REMOVED lines=18> */
.L_x_44529:
[----:B------:R-:W-:Y:S02]  /*b3c0*/  IMAD.MOV.U32 R170, RZ, RZ, R162 ;  /* 0x000000ffffaa7224 */ /* 0x000fe400078e00a2 */
.L_x_44530:
[----:B------:R-:W-:Y:S05]  /*b3d0*/  BSYNC B2 ;  /* 0x0000000000027941 */ /* 0x000fea0003800000 */
.L_x_44528:
        /* <DEDUP_REMOVED lines=16> */
.L_x_44534:
[----:B------:R-:W-:Y:S05]  /*b4e0*/  BSYNC B3 ;  /* 0x0000000000037941 */ /* 0x000fea0003800000 */
.L_x_44533:
        /* <DEDUP_REMOVED lines=43> */
.L_x_44532:
[----:B------:R-:W-:Y:S05]  /*b7a0*/  BSYNC B2 ;  /* 0x0000000000027941 */ /* 0x000fea0003800000 */
.L_x_44531:
        /* <DEDUP_REMOVED lines=10> */
.L_x_44527:
[----:B------:R-:W-:Y:S05]  /*b850*/  BSYNC B1 ;  /* 0x0000000000017941 */ /* 0x000fea0003800000 */
.L_x_44526:
        /* <DEDUP_REMOVED lines=18> */
.L_x_44538:
[----:B------:R-:W-:Y:S02]  /*b980*/  MOV R177, R162 ;  /* 0x000000a200b17202 */ /* 0x000fe40000000f00 */
.L_x_44539:
[----:B------:R-:W-:Y:S05]  /*b990*/  BSYNC B2 ;  /* 0x0000000000027941 */ /* 0x000fea0003800000 */
.L_x_44537:
        /* <DEDUP_REMOVED lines=16> */
.L_x_44543:
[----:B------:R-:W-:Y:S05]  /*baa0*/  BSYNC B3 ;  /* 0x0000000000037941 */ /* 0x000fea0003800000 */
.L_x_44542:
        /* <DEDUP_REMOVED lines=43> */
.L_x_44541:
[----:B------:R-:W-:Y:S05]  /*bd60*/  BSYNC B2 ;  /* 0x0000000000027941 */ /* 0x000fea0003800000 */
.L_x_44540:
        /* <DEDUP_REMOVED lines=10> */
.L_x_44536:
[----:B------:R-:W-:Y:S05]  /*be10*/  BSYNC B1 ;  /* 0x0000000000017941 */ /* 0x000fea0003800000 */
.L_x_44535:
[----:B------:R-:W-:-:S04]  /*be20*/  IMAD.MOV.U32 R169, RZ, RZ, 0x10 ;  /* 0x00000010ffa97424 */ /* 0x000fc800078e00ff */
[----:B------:R-:W-:-:S05]  /*be30*/  IMAD.WIDE.U32 R168, R160, R169, c[0x0][0x188] ;  /* 0x00006200a0a87625 */ /* 0x000fca00078e00a9 */
[----:B------:R0:W-:Y:S01]  /*be40*/  STG.E.128 [R168.64], R120 ;  /* 0x00000078a8007986 */ /* 0x0001e2000c101d04 */
[----:B------:R-:W-:Y:S05]  /*be50*/  @!P1 BRA `(.L_x_44507) ;  /* 0x000000a000009947 */ /* 0x000fea0003800000 */
[----:B------:R-:W-:Y:S01]  /*be60*/  SHF.L.U32 R160, R156, 0x10, RZ ;  /* 0x000000109ca07819 */ /* 0x000fe200000006ff */
[----:B------:R-:W-:Y:S01]  /*be70*/  IMAD.WIDE.U32 R126, R126, R127, c[0x0][0x190] ;  /* 0x000064007e7e7625 */ /* 0x000fe200078e007f */
[----:B------:R-:W-:Y:S02]  /*be80*/  LOP3.LUT R159, R157, 0xffff, RZ, 0xc0, !PT ;  /* 0x0000ffff9d9f7812 */ /* 0x000fe400078ec0ff */
[----:B------:R-:W-:Y:S02]  /*be90*/  LOP3.LUT R160, R160, 0xff0000, RZ, 0xc0, !PT ;  /* 0x00ff0000a0a07812 */ /* 0x000fe400078ec0ff */
[----:B0-----:R-:W-:-:S03]  /*bea0*/  LOP3.LUT R168, R155, 0xff, RZ, 0xc0, !PT ;  /* 0x000000ff9ba87812 */ /* 0x001fc600078ec0ff */
[----:B------:R-:W-:Y:S01]  /*beb0*/  IMAD R159, R159, 0x1000000, R160 ;  /* 0x010000009f9f7824 */ /* 0x000fe200078e02a0 */
[----:B------:R-:W-:-:S03]  /*bec0*/  LOP3.LUT R160, R158, 0xff, RZ, 0xc0, !PT ;  /* 0x000000ff9ea07812 */ /* 0x000fc600078ec0ff */
[----:B------:R-:W-:-:S04]  /*bed0*/  IMAD R159, R168, 0x100, R159 ;  /* 0x00000100a89f7824 */ /* 0x000fc800078e029f */
[----:B------:R-:W-:-:S05]  /*bee0*/  IMAD.IADD R159, R159, 0x1, R160 ;  /* 0x000000019f9f7824 */ /* 0x000fca00078e02a0 */
[----:B------:R0:W-:Y:S02]  /*bef0*/  STG.E [R126.64], R159 ;  /* 0x0000009f7e007986 */ /* 0x0001e4000c101904 */
.L_x_44507:
[----:B------:R-:W-:Y:S05]  /*bf00*/  BSYNC B0 ;  /* 0x0000000000007941 */ /* 0x000fea0003800000 */
.L_x_44506:
        /* <DEDUP_REMOVED lines=41> */
.L_x_44562:
        /* <DEDUP_REMOVED lines=77> */
.L_x_44563:
[----:B------:R-:W-:Y:S01]  /*c670*/  LOP3.LUT P1, RZ, R131, 0x1f, RZ, 0xc0, !PT ;  /* 0x0000001f83ff7812 */ /* 0x000fe2000782c0ff */
[----:B--2---:R-:W-:Y:S01]  /*c680*/  FADD.FTZ R127, R169, R170 ;  /* 0x000000aaa97f7221 */ /* 0x004fe20000010000 */
        /* <DEDUP_REMOVED lines=9> */
[----:B--2---:R-:W-:Y:S02]  /*c720*/  @!P1 IMAD.IADD R165, R159, 0x1, R168 ;  /* 0x000000019fa59824 */ /* 0x004fe400078e02a8 */
[----:B------:R-:W-:Y:S02]  /*c730*/  IMAD.MOV.U32 R159, RZ, RZ, RZ ;  /* 0x000000ffff9f7224 */ /* 0x000fe400078e00ff */
[----:B------:R-:W-:Y:S01]  /*c740*/  @!P1 IMAD.MOV.U32 R159, RZ, RZ, R154 ;  /* 0x000000ffff9f9224 */ /* 0x000fe200078e009a */
        /* <DEDUP_REMOVED lines=10> */
[----:B0-----:R-:W-:Y:S02]  /*c7f0*/  IADD3 R177, R160, R159, RZ ;  /* 0x0000009fa0b17210 */ /* 0x001fe40007ffe0ff */
[----:B------:R-:W-:Y:S03]  /*c800*/  I2F R160, R160 ;  /* 0x000000a000a07306 */ /* 0x000fe60000201400 */
[----:B------:R-:W-:Y:S05]  /*c810*/  SHFL.DOWN PT, R184, R177, 0x2, 0x1f ;  /* 0x08401f00b1b87f89 */ /* 0x000fea00000e0000 */
[----:B------:R-:W0:Y:S01]  /*c820*/  I2F R165, R177 ;  /* 0x000000b100a57306 */ /* 0x000e220000201400 */
[----:B------:R-:W2:Y:S04]  /*c830*/  SHFL.DOWN PT, R125, R170, 0x4, 0x1f ;  /* 0x08801f00aa7d7f89 */ /* 0x000ea800000e0000 */
[----:B------:R-:W3:Y:S03]  /*c840*/  SHFL.DOWN PT, R178, R171, 0x4, 0x1f ;  /* 0x08801f00abb27f89 */ /* 0x000ee600000e0000 */
[----:B0-----:R-:W0:Y:S01]  /*c850*/  MUFU.RCP R179, R165 ;  /* 0x000000a500b37308 */ /* 0x001e220000001000 */
[----:B--2---:R-:W-:-:S02]  /*c860*/  FMUL.FTZ R181, R125, R160 ;  /* 0x000000a07db57220 */ /* 0x004fc40000410000 */
[----:B------:R-:W-:Y:S02]  /*c870*/  FADD.FTZ R125, -R125, R170 ;  /* 0x000000aa7d7d7221 */ /* 0x000fe40000010100 */
[----:B------:R-:W-:Y:S02]  /*c880*/  FFMA.FTZ R182, R180, R170, R181 ;  /* 0x000000aab4b67223 */ /* 0x000fe400000100b5 */
[----:B------:R-:W-:Y:S02]  /*c890*/  IMAD.IADD R181, R177, 0x1, R184 ;  /* 0x00000001b1b57824 */ /* 0x000fe400078e02b8 */
[----:B0-----:R-:W-:Y:S01]  /*c8a0*/  FMUL.FTZ R182, R179, R182 ;  /* 0x000000b6b3b67220 */ /* 0x001fe20000410000 */
[----:B------:R-:W-:Y:S01]  /*c8b0*/  I2F R184, R184 ;  /* 0x000000b800b87306 */ /* 0x000fe20000201400 */
[----:B------:R-:W-:Y:S01]  /*c8c0*/  FMUL.FTZ R125, R125, R125 ;  /* 0x0000007d7d7d7220 */ /* 0x000fe20000410000 */
[----:B------:R-:W-:Y:S01]  /*c8d0*/  SHFL.DOWN PT, R186, R181, 0x1, 0x1f ;  /* 0x08201f00b5ba7f89 */ /* 0x000fe200000e0000 */
[----:B---3--:R-:W-:-:S02]  /*c8e0*/  FADD.FTZ R178, R178, R171 ;  /* 0x000000abb2b27221 */ /* 0x008fc40000010000 */
[----:B------:R-:W-:Y:S01]  /*c8f0*/  FMUL.FTZ R125, R125, R180 ;  /* 0x000000b47d7d7220 */ /* 0x000fe20000410000 */
[----:B------:R-:W0:Y:S02]  /*c900*/  SHFL.DOWN PT, R159, R182, 0x2, 0x1f ;  /* 0x08401f00b69f7f89 */ /* 0x000e2400000e0000 */
[----:B------:R-:W2:Y:S01]  /*c910*/  I2F R170, R181 ;  /* 0x000000b500aa7306 */ /* 0x000ea20000201400 */
[----:B------:R-:W-:-:S04]  /*c920*/  FMUL.FTZ R125, R125, R160 ;  /* 0x000000a07d7d7220 */ /* 0x000fc80000410000 */
[----:B------:R-:W-:-:S05]  /*c930*/  FFMA.FTZ R125, R179, R125, R178 ;  /* 0x0000007db37d7223 */ /* 0x000fca00000100b2 */
[----:B------:R-:W3:Y:S01]  /*c940*/  SHFL.DOWN PT, R160, R125, 0x2, 0x1f ;  /* 0x08401f007da07f89 */ /* 0x000ee200000e0000 */
[----:B--2---:R-:W2:Y:S01]  /*c950*/  MUFU.RCP R171, R170 ;  /* 0x000000aa00ab7308 */ /* 0x004ea20000001000 */
[----:B0-----:R-:W-:Y:S02]  /*c960*/  FMUL.FTZ R177, R159, R184 ;  /* 0x000000b89fb17220 */ /* 0x001fe40000410000 */
[----:B------:R-:W-:Y:S02]  /*c970*/  FADD.FTZ R159, R182, -R159 ;  /* 0x8000009fb69f7221 */ /* 0x000fe40000010000 */
[----:B------:R-:W-:Y:S02]  /*c980*/  FFMA.FTZ R180, R165, R182, R177 ;  /* 0x000000b6a5b47223 */ /* 0x000fe400000100b1 */
[----:B------:R-:W-:Y:S02]  /*c990*/  FMUL.FTZ R178, R159, R159 ;  /* 0x0000009f9fb27220 */ /* 0x000fe40000410000 */
[----:B--2---:R-:W-:-:S02]  /*c9a0*/  FMUL.FTZ R159, R171, R180 ;  /* 0x000000b4ab9f7220 */ /* 0x004fc40000410000 */
[----:B------:R-:W-:Y:S02]  /*c9b0*/  FMUL.FTZ R178, R165, R178 ;  /* 0x000000b2a5b27220 */ /* 0x000fe40000410000 */
[----:B------:R-:W-:Y:S01]  /*c9c0*/  IMAD.IADD R165, R181, 0x1, R186 ;  /* 0x00000001b5a57824 */ /* 0x000fe200078e02ba */
[----:B------:R-:W0:Y:S01]  /*c9d0*/  SHFL.DOWN PT, R180, R159, 0x1, 0x1f ;  /* 0x08201f009fb47f89 */ /* 0x000e2200000e0000 */
[----:B---3--:R-:W-:Y:S01]  /*c9e0*/  FADD.FTZ R160, R125, R160 ;  /* 0x000000a07da07221 */ /* 0x008fe20000010000 */
[----:B------:R-:W-:Y:S01]  /*c9f0*/  I2F R186, R186 ;  /* 0x000000ba00ba7306 */ /* 0x000fe20000201400 */
[----:B------:R-:W-:-:S04]  /*ca00*/  FMUL.FTZ R178, R178, R184 ;  /* 0x000000b8b2b27220 */ /* 0x000fc80000410000 */
[----:B------:R-:W-:-:S03]  /*ca10*/  FFMA.FTZ R160, R171, R178, R160 ;  /* 0x000000b2aba07223 */ /* 0x000fc600000100a0 */
[----:B------:R-:W2:Y:S02]  /*ca20*/  I2F R165, R165 ;  /* 0x000000a500a57306 */ /* 0x000ea40000201400 */
[----:B------:R-:W3:Y:S01]  /*ca30*/  SHFL.DOWN PT, R125, R160, 0x1, 0x1f ;  /* 0x08201f00a07d7f89 */ /* 0x000ee200000e0000 */
[----:B0-----:R-:W-:-:S05]  /*ca40*/  FADD.FTZ R177, R159, -R180 ;  /* 0x800000b49fb17221 */ /* 0x001fca0000010000 */
[----:B--2---:R-:W0:Y:S01]  /*ca50*/  MUFU.RCP R171, R165 ;  /* 0x000000a500ab7308 */ /* 0x004e220000001000 */
[----:B------:R-:W-:Y:S02]  /*ca60*/  FMUL.FTZ R180, R180, R186 ;  /* 0x000000bab4b47220 */ /* 0x000fe40000410000 */
[----:B------:R-:W-:Y:S02]  /*ca70*/  FMUL.FTZ R177, R177, R177 ;  /* 0x000000b1b1b17220 */ /* 0x000fe40000410000 */
[C---:B------:R-:W-:Y:S02]  /*ca80*/  FFMA.FTZ R180, R170.reuse, R159, R180 ;  /* 0x0000009faab47223 */ /* 0x040fe400000100b4 */
[----:B------:R-:W-:Y:S02]  /*ca90*/  FMUL.FTZ R177, R170, R177 ;  /* 0x000000b1aab17220 */ /* 0x000fe40000410000 */
[----:B------:R-:W-:Y:S02]  /*caa0*/  IMAD.MOV.U32 R159, RZ, RZ, c[0x0][0x1e0] ;  /* 0x00007800ff9f7624 */ /* 0x000fe400078e00ff */
[----:B---3--:R-:W-:-:S02]  /*cab0*/  FADD.FTZ R170, R160, R125 ;  /* 0x0000007da0aa7221 */ /* 0x008fc40000010000 */
[----:B------:R-:W-:Y:S02]  /*cac0*/  FMUL.FTZ R177, R177, R186 ;  /* 0x000000bab1b17220 */ /* 0x000fe40000410000 */
[C---:B0-----:R-:W-:Y:S02]  /*cad0*/  FMUL.FTZ R180, R171.reuse, R180 ;  /* 0x000000b4abb47220 */ /* 0x041fe40000410000 */
[----:B------:R-:W-:-:S03]  /*cae0*/  FFMA.FTZ R170, R171, R177, R170 ;  /* 0x000000b1abaa7223 */ /* 0x000fc600000100aa */
[----:B------:R-:W0:Y:S04]  /*caf0*/  SHFL.IDX PT, R179, R180, RZ, 0x1f ;  /* 0x00001fffb4b37589 */ /* 0x000e2800000e0000 */
[----:B------:R-:W2:Y:S01]  /*cb00*/  SHFL.IDX PT, R170, R170, RZ, 0x1f ;  /* 0x00001fffaaaa7589 */ /* 0x000ea200000e0000 */
[----:B0-----:R-:W-:-:S03]  /*cb10*/  FMUL.FTZ R125, R179, R179 ;  /* 0x000000b3b37d7220 */ /* 0x001fc60000410000 */
        /* <DEDUP_REMOVED lines=33> */
.L_x_44549:
[----:B------:R-:W-:Y:S05]  /*cd30*/  BSYNC B1 ;  /* 0x0000000000017941 */ /* 0x000fea0003800000 */
.L_x_44548:
        /* <DEDUP_REMOVED lines=19> */
.L_x_44551:
[----:B------:R-:W-:Y:S05]  /*ce70*/  BSYNC B1 ;  /* 0x0000000000017941 */ /* 0x000fea0003800000 */
.L_x_44550:
        /* <DEDUP_REMOVED lines=19> */
.L_x_44553:
[----:B------:R-:W-:Y:S05]  /*cfb0*/  BSYNC B1 ;  /* 0x0000000000017941 */ /* 0x000fea0003800000 */
.L_x_44552:
        /* <DEDUP_REMOVED lines=19> */
.L_x_44555:
[----:B------:R-:W-:Y:S05]  /*d0f0*/  BSYNC B1 ;  /* 0x0000000000017941 */ /* 0x000fea0003800000 */
.L_x_44554:
        /* <DEDUP_REMOVED lines=19> */
.L_x_44557:
[----:B------:R-:W-:Y:S05]  /*d230*/  BSYNC B1 ;  /* 0x0000000000017941 */ /* 0x000fea0003800000 */
.L_x_44556:
        /* <DEDUP_REMOVED lines=19> */
.L_x_44559:
[----:B------:R-:W-:Y:S05]  /*d370*/  BSYNC B1 ;  /* 0x0000000000017941 */ /* 0x000fea0003800000 */
.L_x_44558:
        /* <DEDUP_REMOVED lines=8> */
[----:B------:R-:W-:Y:S02]  /*d400*/  IMAD.MOV.U32 R170, RZ, RZ, 0x10 ;  /* 0x00000010ffaa7424 */ /* 0x000fe400078e00ff */
        /* <DEDUP_REMOVED lines=8> */
.L_x_44547:
[----:B0-----:R-:W-:Y:S05]  /*d490*/  BSYNC B0 ;  /* 0x0000000000007941 */ /* 0x001fea0003800000 */
.L_x_44546:
[----:B------:R-:W-:Y:S02]  /*d4a0*/  LOP3.LUT P1, RZ, R152, 0xff, RZ, 0xc0, !PT ;  /* 0x000000ff98ff7812 */ /* 0x000fe4000782c0ff */
[----:B------:R-:W-:Y:S02]  /*d4b0*/  IADD3 R140, R140, c[0x0][0x160], RZ ;  /* 0x000058008c8c7a10 */ /* 0x000fe40007ffe0ff */
[----:B------:R-:W-:Y:S02]  /*d4c0*/  SEL R152, RZ, 0x1, P1 ;  /* 0x00000001ff987807 */ /* 0x000fe40000800000 */
[----:B------:R-:W-:-:S13]  /*d4d0*/  ISETP.GE.AND P1, PT, R140, c[0x0][0x164], PT ;  /* 0x000059008c007a0c */ /* 0x000fda0003f26270 */
[----:B-1----:R-:W-:Y:S01]  /*d4e0*/  @P1 CALL.REL.NOINC `(.L_x_44560) ;  /* 0x0000001000001944 */ /* 0x002fe20003c00000 */
[----:B------:R-:W-:Y:S05]  /*d4f0*/  BRA `(.L_x_44561) ;  /* 0xffff3a4000007947 */ /* 0x000fea000383ffff */
.L_x_44560:
[----:B------:R-:W-:Y:S05]  /*d500*/  EXIT ;  /* 0x000000000000794d */ /* 0x000fea0003800000 */
.L_x_44544:
[----:B------:R-:W-:Y:S01]  /*d510*/  HFMA2.MMA R165, -RZ, RZ, 0, 1.847743988037109375e-06 ;  /* 0x0000001fffa57435 */ /* 0x000fe200000001ff */
[----:B------:R-:W-:Y:S01]  /*d520*/  IMAD.MOV.U32 R160, RZ, RZ, 0x1 ;  /* 0x00000001ffa07424 */ /* 0x000fe200078e00ff */
[----:B------:R-:W-:Y:S01]  /*d530*/  MOV R168, 0xd560 ;  /* 0x0000d56000a87802 */ /* 0x000fe20000000f00 */
[----:B------:R-:W-:-:S03]  /*d540*/  IMAD.MOV.U32 R178, RZ, RZ, -0x1 ;  /* 0xffffffffffb27424 */ /* 0x000fc600078e00ff */
[----:B-12--5:R-:W-:Y:S05]  /*d550*/  CALL.REL.NOINC `($__internal_158_$__cuda_sm70_shflsync_bfly_p) ;  /* 0x0000074000007944 */ /* 0x026fea0003c00000 */
[----:B-1----:R-:W-:Y:S01]  /*d560*/  IMAD.MOV.U32 R126, RZ, RZ, R160 ;  /* 0x000000ffff7e7224 */ /* 0x002fe200078e00a0 */
[----:B0-----:R-:W-:Y:S05]  /*d570*/  BRA `(.L_x_44562) ;  /* 0xffffec2000007947 */ /* 0x001fea000383ffff */
.L_x_44545:
[----:B------:R-:W-:Y:S01]  /*d580*/  IMAD.MOV.U32 R160, RZ, RZ, 0x2 ;  /* 0x00000002ffa07424 */ /* 0x000fe200078e00ff */
[----:B------:R-:W-:Y:S01]  /*d590*/  MOV R165, 0x1f ;  /* 0x0000001f00a57802 */ /* 0x000fe20000000f00 */
[----:B------:R-:W-:Y:S01]  /*d5a0*/  IMAD.MOV.U32 R178, RZ, RZ, -0x1 ;  /* 0xffffffffffb27424 */ /* 0x000fe200078e00ff */
[----:B------:R-:W-:Y:S02]  /*d5b0*/  MOV R168, 0xd5d0 ;  /* 0x0000d5d000a87802 */ /* 0x000fe40000000f00 */
[----:B-12--5:R-:W-:Y:S05]  /*d5c0*/  CALL.REL.NOINC `($__internal_158_$__cuda_sm70_shflsync_bfly_p) ;  /* 0x000006d000007944 */ /* 0x026fea0003c00000 */
[----:B0-----:R-:W-:Y:S01]  /*d5d0*/  HFMA2.MMA R165, -RZ, RZ, 0, 1.847743988037109375e-06 ;  /* 0x0000001fffa57435 */ /* 0x001fe200000001ff */
[----:B-1----:R-:W-:Y:S01]  /*d5e0*/  FADD.FTZ R127, R127, R160 ;  /* 0x000000a07f7f7221 */ /* 0x002fe20000010000 */
[----:B------:R-:W-:Y:S01]  /*d5f0*/  MOV R168, 0xd630 ;  /* 0x0000d63000a87802 */ /* 0x000fe20000000f00 */
[----:B------:R-:W-:-:S02]  /*d600*/  IMAD.MOV.U32 R160, RZ, RZ, 0x4 ;  /* 0x00000004ffa07424 */ /* 0x000fc400078e00ff */
[----:B------:R-:W-:Y:S02]  /*d610*/  IMAD.MOV.U32 R178, RZ, RZ, -0x1 ;  /* 0xffffffffffb27424 */ /* 0x000fe400078e00ff */
[----:B------:R-:W-:Y:S05]  /*d620*/  CALL.REL.NOINC `($__internal_158_$__cuda_sm70_shflsync_bfly_p) ;  /* 0x0000067000007944 */ /* 0x000fea0003c00000 */
[----:B01----:R-:W-:Y:S01]  /*d630*/  FADD.FTZ R127, R127, R160 ;  /* 0x000000a07f7f7221 */ /* 0x003fe20000010000 */
[----:B------:R-:W-:Y:S01]  /*d640*/  MOV R165, 0x1f ;  /* 0x0000001f00a57802 */ /* 0x000fe20000000f00 */
[----:B------:R-:W-:Y:S01]  /*d650*/  IMAD.MOV.U32 R160, RZ, RZ, 0x8 ;  /* 0x00000008ffa07424 */ /* 0x000fe200078e00ff */
[----:B------:R-:W-:Y:S01]  /*d660*/  MOV R168, 0xd690 ;  /* 0x0000d69000a87802 */ /* 0x000fe20000000f00 */
[----:B------:R-:W-:Y:S02]  /*d670*/  IMAD.MOV.U32 R178, RZ, RZ, -0x1 ;  /* 0xffffffffffb27424 */ /* 0x000fe400078e00ff */
[----:B------:R-:W-:Y:S05]  /*d680*/  CALL.REL.NOINC `($__internal_158_$__cuda_sm70_shflsync_bfly_p) ;  /* 0x0000061000007944 */ /* 0x000fea0003c00000 */
[----:B0-----:R-:W-:Y:S01]  /*d690*/  HFMA2.MMA R165, -RZ, RZ, 0, 1.847743988037109375e-06 ;  /* 0x0000001fffa57435 */ /* 0x001fe200000001ff */
[----:B-1----:R-:W-:Y:S01]  /*d6a0*/  FADD.FTZ R127, R127, R160 ;  /* 0x000000a07f7f7221 */ /* 0x002fe20000010000 */
[----:B------:R-:W-:Y:S01]  /*d6b0*/  MOV R168, 0xd6f0 ;  /* 0x0000d6f000a87802 */ /* 0x000fe20000000f00 */
[----:B------:R-:W-:Y:S02]  /*d6c0*/  IMAD.MOV.U32 R160, RZ, RZ, 0x10 ;  /* 0x00000010ffa07424 */ /* 0x000fe400078e00ff */
[----:B------:R-:W-:Y:S02]  /*d6d0*/  IMAD.MOV.U32 R178, RZ, RZ, -0x1 ;  /* 0xffffffffffb27424 */ /* 0x000fe400078e00ff */
[----:B------:R-:W-:Y:S05]  /*d6e0*/  CALL.REL.NOINC `($__internal_158_$__cuda_sm70_shflsync_bfly_p) ;  /* 0x000005b000007944 */ /* 0x000fea0003c00000 */
[----:B-1----:R-:W-:Y:S02]  /*d6f0*/  FADD.FTZ R126, R127, R160 ;  /* 0x000000a07f7e7221 */ /* 0x002fe40000010000 */
[----:B0-----:R-:W-:-:S02]  /*d700*/  IMAD.MOV.U32 R178, RZ, RZ, -0x1 ;  /* 0xffffffffffb27424 */ /* 0x001fc400078e00ff */
        /* <DEDUP_REMOVED lines=59> */
[----:B------:R-:W-:Y:S01]  /*dac0*/  MOV R165, 0x1f ;  /* 0x0000001f00a57802 */ /* 0x000fe20000000f00 */
[----:B------:R-:W-:Y:S02]  /*dad0*/  IMAD.MOV.U32 R160, RZ, RZ, 0x1 ;  /* 0x00000001ffa07424 */ /* 0x000fe400078e00ff */
[----:B------:R-:W-:Y:S05]  /*dae0*/  CALL.REL.NOINC `($__internal_158_$__cuda_sm70_shflsync_bfly_p) ;  /* 0x000001b000007944 */ /* 0x000fea0003c00000 */
[----:B0-----:R-:W-:Y:S01]  /*daf0*/  HFMA2.MMA R165, -RZ, RZ, 0, 1.847743988037109375e-06 ;  /* 0x0000001fffa57435 */ /* 0x001fe200000001ff */
[----:B-1----:R-:W-:Y:S01]  /*db00*/  FADD.FTZ R127, R127, R160 ;  /* 0x000000a07f7f7221 */ /* 0x002fe20000010000 */
[----:B------:R-:W-:Y:S01]  /*db10*/  MOV R168, 0xdb50 ;  /* 0x0000db5000a87802 */ /* 0x000fe20000000f00 */
[----:B------:R-:W-:Y:S02]  /*db20*/  IMAD.MOV.U32 R160, RZ, RZ, 0x2 ;  /* 0x00000002ffa07424 */ /* 0x000fe400078e00ff */
[----:B------:R-:W-:Y:S02]  /*db30*/  IMAD.MOV.U32 R178, RZ, RZ, -0x1 ;  /* 0xffffffffffb27424 */ /* 0x000fe400078e00ff */
[----:B------:R-:W-:Y:S05]  /*db40*/  CALL.REL.NOINC `($__internal_158_$__cuda_sm70_shflsync_bfly_p) ;  /* 0x0000015000007944 */ /* 0x000fea0003c00000 */
[----:B01----:R-:W-:Y:S01]  /*db50*/  FADD.FTZ R127, R127, R160 ;  /* 0x000000a07f7f7221 */ /* 0x003fe20000010000 */
[----:B------:R-:W-:Y:S01]  /*db60*/  MOV R165, 0x1f ;  /* 0x0000001f00a57802 */ /* 0x000fe20000000f00 */
[----:B------:R-:W-:Y:S01]  /*db70*/  IMAD.MOV.U32 R160, RZ, RZ, 0x4 ;  /* 0x00000004ffa07424 */ /* 0x000fe200078e00ff */
[----:B------:R-:W-:Y:S01]  /*db80*/  MOV R168, 0xdbb0 ;  /* 0x0000dbb000a87802 */ /* 0x000fe20000000f00 */
[----:B------:R-:W-:-:S02]  /*db90*/  IMAD.MOV.U32 R178, RZ, RZ, -0x1 ;  /* 0xffffffffffb27424 */ /* 0x000fc400078e00ff */
[----:B------:R-:W-:Y:S05]  /*dba0*/  CALL.REL.NOINC `($__internal_158_$__cuda_sm70_shflsync_bfly_p) ;  /* 0x000000f000007944 */ /* 0x000fea0003c00000 */
[----:B0-----:R-:W-:Y:S01]  /*dbb0*/  HFMA2.MMA R165, -RZ, RZ, 0, 1.847743988037109375e-06 ;  /* 0x0000001fffa57435 */ /* 0x001fe200000001ff */
[----:B-1----:R-:W-:Y:S01]  /*dbc0*/  FADD.FTZ R127, R127, R160 ;  /* 0x000000a07f7f7221 */ /* 0x002fe20000010000 */
[----:B------:R-:W-:Y:S01]  /*dbd0*/  MOV R168, 0xdc10 ;  /* 0x0000dc1000a87802 */ /* 0x000fe20000000f00 */
[----:B------:R-:W-:-:S02]  /*dbe0*/  IMAD.MOV.U32 R160, RZ, RZ, 0x8 ;  /* 0x00000008ffa07424 */ /* 0x000fc400078e00ff */
[----:B------:R-:W-:Y:S02]  /*dbf0*/  IMAD.MOV.U32 R178, RZ, RZ, -0x1 ;  /* 0xffffffffffb27424 */ /* 0x000fe400078e00ff */
[----:B------:R-:W-:Y:S05]  /*dc00*/  CALL.REL.NOINC `($__internal_158_$__cuda_sm70_shflsync_bfly_p) ;  /* 0x0000009000007944 */ /* 0x000fea0003c00000 */
[----:B-1----:R-:W-:Y:S01]  /*dc10*/  FADD.FTZ R170, R127, R160 ;  /* 0x000000a07faa7221 */ /* 0x002fe20000010000 */
[----:B0-----:R-:W-:Y:S01]  /*dc20*/  MOV R165, 0x1f ;  /* 0x0000001f00a57802 */ /* 0x001fe20000000f00 */
[----:B------:R-:W-:Y:S01]  /*dc30*/  IMAD.MOV.U32 R160, RZ, RZ, 0x10 ;  /* 0x00000010ffa07424 */ /* 0x000fe200078e00ff */
[----:B------:R-:W-:Y:S01]  /*dc40*/  MOV R168, 0xdc80 ;  /* 0x0000dc8000a87802 */ /* 0x000fe20000000f00 */
[----:B------:R-:W-:Y:S02]  /*dc50*/  IMAD.MOV.U32 R178, RZ, RZ, -0x1 ;  /* 0xffffffffffb27424 */ /* 0x000fe400078e00ff */
[----:B------:R-:W-:Y:S02]  /*dc60*/  IMAD.MOV.U32 R127, RZ, RZ, R170 ;  /* 0x000000ffff7f7224 */ /* 0x000fe400078e00aa */
[----:B------:R-:W-:Y:S05]  /*dc70*/  CALL.REL.NOINC `($__internal_158_$__cuda_sm70_shflsync_bfly_p) ;  /* 0x0000002000007944 */ /* 0x000fea0003c00000 */
[----:B-1----:R-:W-:Y:S01]  /*dc80*/  MOV R169, R160 ;  /* 0x000000a000a97202 */ /* 0x002fe20000000f00 */
[----:B0-----:R-:W-:Y:S05]  /*dc90*/  BRA `(.L_x_44563) ;  /* 0xffffe9d000007947 */ /* 0x001fea000383ffff */
        .weak           $__internal_158_$__cuda_sm70_shflsync_bfly_p
        .type           $__internal_158_$__cuda_sm70_shflsync_bfly_p,@function
        .size           $__internal_158_$__cuda_sm70_shflsync_bfly_p,(.L_x_44998 - $__internal_158_$__cuda_sm70_shflsync_bfly_p)
$__internal_158_$__cuda_sm70_shflsync_bfly_p:
[----:B------:R-:W-:Y:S01]  /*dca0*/  IMAD.MOV.U32 R169, RZ, RZ, 0x0 ;  /* 0x00000000ffa97424 */ /* 0x000fe200078e00ff */
[----:B------:R-:W-:Y:S04]  /*dcb0*/  WARPSYNC R178 ;  /* 0x000000b200007348 */ /* 0x000fe80003800000 */
[----:B------:R0:W1:Y:S01]  /*dcc0*/  SHFL.BFLY PT, R160, R127, R160, R165 ;  /* 0x0c0000a07fa07389 */ /* 0x00006200000e00a5 */
[----:B------:R-:W-:Y:S05]  /*dcd0*/  RET.REL.NODEC R168 `(_ZN10layer_norm13ln_fwd_kernelINS_13Kernel_traitsIfffffjLj7168ELj1ELj1ELj8ELj16ENS_18Kernel_traits_baseILj7168EfffffjLj256EEEEELb1ELb1ELb1ELb0EEEvNS_9FwdParamsE) ;  /* 0xffff2320a8007950 */ /* 0x000fea0003c3ffff */
.L_x_44564:
        /* <DEDUP_REMOVED lines=10> */
.L_x_44998:


//--------------------- .text._ZN10layer_norm13ln_fwd_kernelINS_13Kernel_traitsIfffffjLj7168ELj1ELj1ELj8ELj16ENS_18Kernel_traits_baseILj7168EfffffjLj256EEEEELb1ELb1ELb1ELb1EEEvNS_9FwdParamsE --------------------------
	.section	.text._ZN10layer_norm13ln_fwd_kernelINS_13Kernel_traitsIfffffjLj7168ELj1ELj1ELj8ELj16ENS_18Kernel_traits_baseILj7168EfffffjLj256EEEEELb1ELb1ELb1ELb1EEEvNS_9FwdParamsE,"ax",@progbits
	.sectioninfo	@"SHI_REGISTERS=176"
	.align	128
        .global         _ZN10layer_norm13ln_fwd_kernelINS_13Kernel_traitsIfffffjLj7168ELj1ELj1ELj8ELj16ENS_18Kernel_traits_baseILj7168EfffffjLj256EEEEELb1ELb1ELb1ELb1EEEvNS_9FwdParamsE
        .type           _ZN10layer_norm13ln_fwd_kernelINS_13Kernel_traitsIfffffjLj7168ELj1ELj1ELj8ELj16ENS_18Kernel_traits_baseILj7168EfffffjLj256EEEEELb1ELb1ELb1ELb1EEEvNS_9FwdParamsE,@function
        .size           _ZN10layer_norm13ln_fwd_kernelINS_13Kernel_traitsIfffffjLj7168ELj1ELj1ELj8ELj16ENS_18Kernel_traits_baseILj7168EfffffjLj256EEEEELb1ELb1ELb1ELb1EEEvNS_9FwdParamsE,(.L_x_44999 - _ZN10layer_norm13ln_fwd_kernelINS_13Kernel_traitsIfffffjLj7168ELj1ELj1ELj8ELj16ENS_18Kernel_traits_baseILj7168EfffffjLj256EEEEELb1ELb1ELb1ELb1EEEvNS_9FwdParamsE)
        .other          _ZN10layer_norm13ln_fwd_kernelINS_13Kernel_traitsIfffffjLj7168ELj1ELj1ELj8ELj16ENS_18Kernel_traits_baseILj7168EfffffjLj256EEEEELb1ELb1ELb1ELb1EEEvNS_9FwdParamsE,@"STO_CUDA_ENTRY STV_DEFAULT"
_ZN10layer_norm13ln_fwd_kernelINS_13Kernel_traitsIfffffjLj7168ELj1ELj1ELj8ELj16ENS_18Kernel_traits_baseILj7168EfffffjLj256EEEEELb1ELb1ELb1ELb1EEEvNS_9FwdParamsE:
.text._ZN10layer_norm13ln_fwd_kernelINS_13Kernel_traitsIfffffjLj7168ELj1ELj1ELj8ELj16ENS_18Kernel_traits_baseILj7168EfffffjLj256EEEEELb1ELb1ELb1ELb1EEEvNS_9FwdParamsE:
[----:B------:R-:W-:Y:S02]  /*0000*/  IMAD.MOV.U32 R1, RZ, RZ, c[0x0][0x28] ;  /* 0x00000a00ff017624 */ /* 0x000fe400078e00ff */
[----:B------:R-:W0:Y:S01]  /*0010*/  S2R R134, SR_TID.X ;  /* 0x0000000000867919 */ /* 0x000e220000002100 */
[----:B------:R-:W-:Y:S01]  /*0020*/  ULDC.U8 UR4, c[0x0][0x244] ;  /* 0x0000910000047ab9 */ /* 0x000fe20000000000 */
[----:B------:R-:W-:Y:S01]  /*0030*/  MOV R163, c[0x0][0x23c] ;  /* 0x00008f0000a37a02 */ /* 0x000fe20000000f00 */
[----:B------:R-:W-:Y:S01]  /*0040*/  IMAD.MOV.U32 R162, RZ, RZ, c[0x0][0x238] ;  /* 0x00008e00ffa27624 */ /* 0x000fe200078e00ff */
[----:B------:R-:W-:Y:S01]  /*0050*/  ISETP.NE.AND P1, PT, RZ, UR4, PT ;  /* 0x00000004ff007c0c */ /* 0x000fe2000bf25270 */
[----:B------:R-:W-:Y:S01]  /*0060*/  ULDC.64 UR4, c[0x0][0x118] ;  /* 0x0000460000047ab9 */ /* 0x000fe20000000a00 */
[----:B------:R-:W-:-:S04]  /*0070*/  ISETP.NE.U32.AND P0, PT, RZ, c[0x0][0x218], PT ;  /* 0x00008600ff007a0c */ /* 0x000fc80003f05070 */
[----:B------:R-:W-:-:S07]  /*0080*/  ISETP.NE.AND.EX P0, PT, RZ, c[0x0][0x21c], PT, P0 ;  /* 0x00008700ff007a0c */ /* 0x000fce0003f05300 */
[----:B------:R-:W-:Y:S02]  /*0090*/  @P1 IMAD.MOV.U32 R4, RZ, RZ, R162 ;  /* 0x000000ffff041224 */ /* 0x000fe400078e00a2 */
[----:B------:R-:W-:Y:S02]  /*00a0*/  @P1 IMAD.MOV.U32 R5, RZ, RZ, R163 ;  /* 0x000000ffff051224 */ /* 0x000fe400078e00a3 */
[----:B0-----:R-:W-:-:S03]  /*00b0*/  IMAD.SHL.U32 R0, R134, 0x10, RZ ;  /* 0x0000001086007824 */ /* 0x001fc600078e00ff */
[----:B------:R0:W5:Y:S01]  /*00c0*/  @P1 LDG.E.64 R94, [R4.64] ;  /* 0x00000004045e1981 */ /* 0x000162000c1e1b00 */
[----:B------:R-:W-:Y:S01]  /*00d0*/  MOV R2, c[0x0][0x230] ;  /* 0x00008c0000027a02 */ /* 0x000fe20000000f00 */
[----:B------:R-:W-:Y:S01]  /*00e0*/  IMAD.MOV.U32 R3, RZ, RZ, c[0x0][0x234] ;  /* 0x00008d00ff037624 */ /* 0x000fe200078e00ff */
[----:B------:R-:W-:Y:S01]  /*00f0*/  LOP3.LUT R88, R0, 0xff0, RZ, 0xc0, !PT ;  /* 0x00000ff000587812 */ /* 0x000fe200078ec0ff */
[----:B------:R-:W-:Y:S01]  /*0100*/  CS2R R84, SRZ ;  /* 0x0000000000547805 */ /* 0x000fe2000001ff00 */
[----:B------:R-:W-:Y:S01]  /*0110*/  CS2R R86, SRZ ;  /* 0x0000000000567805 */ /* 0x000fe2000001ff00 */
[----:B------:R-:W-:Y:S01]  /*0120*/  CS2R R80, SRZ ;  /* 0x0000000000507805 */ /* 0x000fe2000001ff00 */
[----:B------:R-:W-:Y:S01]  /*0130*/  CS2R R82, SRZ ;  /* 0x0000000000527805 */ /* 0x000fe2000001ff00 */
[----:B------:R-:W-:Y:S01]  /*0140*/  CS2R R76, SRZ ;  /* 0x00000000004c7805 */ /* 0x000fe2000001ff00 */
[----:B0-----:R-:W-:Y:S01]  /*0150*/  IADD3 R4, P4, R88, c[0x0][0x218], RZ ;  /* 0x0000860058047a10 */ /* 0x001fe20007f9e0ff */
        /* <DEDUP_REMOVED lines=14> */
[----:B------:R-:W-:-:S03]  /*0240*/  LEA R90, P2, R0, c[0x0][0x1c8], 0x4 ;  /* 0x00007200005a7a11 */ /* 0x000fc600078420ff */
[----:B------:R0:W5:Y:S01]  /*0250*/  @P0 LDG.E.128 R80, [R4.64+0x1000] ;  /* 0x0010000404500981 */ /* 0x000162000c1e1d00 */
[----:B------:R-:W-:Y:S02]  /*0260*/  IMAD.X R89, RZ, RZ, c[0x0][0x1b4], P3 ;  /* 0x00006d00ff597624 */ /* 0x000fe400018e06ff */
[----:B------:R-:W-:Y:S01]  /*0270*/  IMAD.X R91, RZ, RZ, c[0x0][0x1cc], P2 ;  /* 0x00007300ff5b7624 */ /* 0x000fe200010e06ff */
        /* <DEDUP_REMOVED lines=10> */
[----:B------:R0:W5:Y:S03]  /*0320*/  LDG.E.128 R56, [R88.64] ;  /* 0x0000000458387981 */ /* 0x000166000c1e1d00 */
[----:B------:R-:W-:Y:S01]  /*0330*/  @P1 IADD3.X R163, RZ, R95, RZ, P0, !PT ;  /* 0x0000005fffa31210 */ /* 0x000fe200007fe4ff */
[----:B------:R-:W-:Y:S01]  /*0340*/  IMAD R134, R93, c[0x0][0x0], R134 ;  /* 0x000000005d867a24 */ /* 0x000fe200078e0286 */
[----:B------:R0:W5:Y:S02]  /*0350*/  LDG.E.128 R52, [R88.64+0x1000] ;  /* 0x0010000458347981 */ /* 0x000164000c1e1d00 */
[--C-:B------:R-:W-:Y:S01]  /*0360*/  SHF.R.U64 R132, R162, 0x2, R163.reuse ;  /* 0x00000002a2847819 */ /* 0x100fe200000012a3 */
[----:B------:R-:W-:Y:S01]  /*0370*/  IMAD.WIDE.U32 R92, R134, -0x326172a9, RZ ;  /* 0xcd9e8d57865c7825 */ /* 0x000fe200078e00ff */
[----:B------:R0:W5:Y:S01]  /*0380*/  LDG.E.128 R48, [R88.64+0x2000] ;  /* 0x0020000458307981 */ /* 0x000162000c1e1d00 */
[----:B------:R-:W-:-:S03]  /*0390*/  SHF.R.U32.HI R133, RZ, 0x2, R163 ;  /* 0x00000002ff857819 */ /* 0x000fc600000116a3 */
        /* <DEDUP_REMOVED lines=18> */
[----:B------:R-:W-:Y:S01]  /*04c0*/  IMAD.MOV.U32 R129, RZ, RZ, 0x1 ;  /* 0x00000001ff817424 */ /* 0x000fe200078e00ff */
[----:B------:R-:W-:Y:S01]  /*04d0*/  IADD3 R153, R2, 0x3c6ef372, RZ ;  /* 0x3c6ef37202997810 */ /* 0x000fe20007ffe0ff */
[----:B------:R-:W-:Y:S01]  /*04e0*/  IMAD.MOV.U32 R131, RZ, RZ, RZ ;  /* 0x000000ffff837224 */ /* 0x000fe200078e00ff */
        /* <DEDUP_REMOVED lines=51> */
[----:B------:R-:W-:-:S04]  /*0820*/  IMAD.HI.U32 R135, R90, -0x326172a9, RZ ;  /* 0xcd9e8d575a877827 */ /* 0x000fc800078e00ff */
[----:B------:R-:W-:Y:S01]  /*0830*/  IMAD R130, R90, -0x326172a9, RZ ;  /* 0xcd9e8d575a827824 */ /* 0x000fe200078e02ff */
[----:B------:R-:W-:Y:S02]  /*0840*/  LOP3.LUT R135, R135, R89, R138, 0x96, !PT ;  /* 0x0000005987877212 */ /* 0x000fe400078e968a */
.L_x_44836:
        /* <DEDUP_REMOVED lines=10> */
[----:B------:R-:W-:-:S04]  /*08f0*/  @P0 IMAD.MOV.U32 R102, RZ, RZ, 0x10 ;  /* 0x00000010ff660424 */ /* 0x000fc800078e00ff */
[----:B------:R-:W-:-:S04]  /*0900*/  @P0 IMAD.WIDE.U32 R102, R121, R102, c[0x0][0x180] ;  /* 0x0000600079660625 */ /* 0x000fc800078e0066 */
[----:B------:R-:W-:Y:S01]  /*0910*/  IMAD.WIDE R98, R124, R157, c[0x0][0x1d8] ;  /* 0x000076007c627625 */ /* 0x000fe200078e029d */
[----:B------:R-:W3:Y:S04]  /*0920*/  @P0 LDG.E.128 R88, [R102.64] ;  /* 0x0000000466580981 */ /* 0x000ee8000c1e1d00 */
[----:B-----5:R0:W5:Y:S01]  /*0930*/  LDG.E R156, [R98.64] ;  /* 0x00000004629c7981 */ /* 0x020162000c1e1900 */
        /* <DEDUP_REMOVED lines=29> */
.L_x_44568:
[----:B------:R-:W-:Y:S02]  /*0b10*/  IMAD.MOV.U32 R105, RZ, RZ, R130 ;  /* 0x000000ffff697224 */ /* 0x000fe400078e0082 */
.L_x_44569:
[----:B------:R-:W-:Y:S05]  /*0b20*/  BSYNC B1 ;  /* 0x0000000000017941 */ /* 0x000fea0003800000 */
.L_x_44567:
        /* <DEDUP_REMOVED lines=16> */
.L_x_44573:
[----:B------:R-:W-:Y:S05]  /*0c30*/  BSYNC B2 ;  /* 0x0000000000027941 */ /* 0x000fea0003800000 */
.L_x_44572:
        /* <DEDUP_REMOVED lines=42> */
[----:B------:R-:W-:Y:S02]  /*0ee0*/  LOP3.LUT R137, R137, R100, R139, 0x96, !PT ;  /* 0x0000006489897212 */ /* 0x000fe400078e968b */
.L_x_44571:
[----:B------:R-:W-:Y:S05]  /*0ef0*/  BSYNC B1 ;  /* 0x0000000000017941 */ /* 0x000fea0003800000 */
.L_x_44570:
        /* <DEDUP_REMOVED lines=10> */
.L_x_44566:
[----:B0-----:R-:W-:Y:S05]  /*0fa0*/  BSYNC B0 ;  /* 0x0000000000007941 */ /* 0x001fea0003800000 */
.L_x_44565:
        /* <DEDUP_REMOVED lines=18> */
.L_x_44577:
[----:B------:R-:W-:Y:S02]  /*10d0*/  IMAD.MOV.U32 R106, RZ, RZ, R130 ;  /* 0x000000ffff6a7224 */ /* 0x000fe400078e0082 */
.L_x_44578:
[----:B------:R-:W-:Y:S05]  /*10e0*/  BSYNC B1 ;  /* 0x0000000000017941 */ /* 0x000fea0003800000 */
.L_x_44576:
        /* <DEDUP_REMOVED lines=16> */
.L_x_44582:
[----:B------:R-:W-:Y:S05]  /*11f0*/  BSYNC B2 ;  /* 0x0000000000027941 */ /* 0x000fea0003800000 */
.L_x_44581:
        /* <DEDUP_REMOVED lines=43> */
.L_x_44580:
[----:B------:R-:W-:Y:S05]  /*14b0*/  BSYNC B1 ;  /* 0x0000000000017941 */ /* 0x000fea0003800000 */
.L_x_44579:
        /* <DEDUP_REMOVED lines=10> */
.L_x_44575:
[----:B------:R-:W-:Y:S05]  /*1560*/  BSYNC B0 ;  /* 0x0000000000007941 */ /* 0x000fea0003800000 */
.L_x_44574:
        /* <DEDUP_REMOVED lines=18> */
.L_x_44586:
[----:B------:R-:W-:Y:S02]  /*1690*/  MOV R106, R130 ;  /* 0x00000082006a7202 */ /* 0x000fe40000000f00 */
.L_x_44587:
[----:B------:R-:W-:Y:S05]  /*16a0*/  BSYNC B1 ;  /* 0x0000000000017941 */ /* 0x000fea0003800000 */
.L_x_44585:
        /* <DEDUP_REMOVED lines=16> */
.L_x_44591:
[----:B------:R-:W-:Y:S05]  /*17b0*/  BSYNC B2 ;  /* 0x0000000000027941 */ /* 0x000fea0003800000 */
.L_x_44590:
        /* <DEDUP_REMOVED lines=43> */
.L_x_44589:
[----:B------:R-:W-:Y:S05]  /*1a70*/  BSYNC B1 ;  /* 0x0000000000017941 */ /* 0x000fea0003800000 */
.L_x_44588:
        /* <DEDUP_REMOVED lines=10> */
.L_x_44584:
[----:B------:R-:W-:Y:S05]  /*1b20*/  BSYNC B0 ;  /* 0x0000000000007941 */ /* 0x000fea0003800000 */
.L_x_44583:
        /* <DEDUP_REMOVED lines=18> */
.L_x_44595:
[----:B------:R-:W-:Y:S02]  /*1c50*/  IMAD.MOV.U32 R109, RZ, RZ, R130 ;  /* 0x000000ffff6d7224 */ /* 0x000fe400078e0082 */
.L_x_44596:
[----:B------:R-:W-:Y:S05]  /*1c60*/  BSYNC B1 ;  /* 0x0000000000017941 */ /* 0x000fea0003800000 */
.L_x_44594:
        /* <DEDUP_REMOVED lines=16> */
.L_x_44600:
[----:B------:R-:W-:Y:S05]  /*1d70*/  BSYNC B2 ;  /* 0x0000000000027941 */ /* 0x000fea0003800000 */
.L_x_44599:
        /* <DEDUP_REMOVED lines=43> */
.L_x_44598:
[----:B------:R-:W-:Y:S05]  /*2030*/  BSYNC B1 ;  /* 0x0000000000017941 */ /* 0x000fea0003800000 */
.L_x_44597:
        /* <DEDUP_REMOVED lines=10> */
.L_x_44593:
[----:B------:R-:W-:Y:S05]  /*20e0*/  BSYNC B0 ;  /* 0x0000000000007941 */ /* 0x000fea0003800000 */
.L_x_44592:
        /* <DEDUP_REMOVED lines=18> */
.L_x_44602:
[----:B------:R-:W-:Y:S05]  /*2210*/  BSYNC B0 ;  /* 0x0000000000007941 */ /* 0x000fea0003800000 */
.L_x_44601:
        /* <DEDUP_REMOVED lines=21> */
.L_x_44606:
[----:B------:R-:W-:Y:S02]  /*2370*/  MOV R110, R130 ;  /* 0x00000082006e7202 */ /* 0x000fe40000000f00 */
.L_x_44607:
[----:B------:R-:W-:Y:S05]  /*2380*/  BSYNC B1 ;  /* 0x0000000000017941 */ /* 0x000fea0003800000 */
.L_x_44605:
        /* <DEDUP_REMOVED lines=16> */
.L_x_44611:
[----:B------:R-:W-:Y:S05]  /*2490*/  BSYNC B2 ;  /* 0x0000000000027941 */ /* 0x000fea0003800000 */
.L_x_44610:
        /* <DEDUP_REMOVED lines=43> */
.L_x_44609:
[----:B------:R-:W-:Y:S05]  /*2750*/  BSYNC B1 ;  /* 0x0000000000017941 */ /* 0x000fea0003800000 */
.L_x_44608:
        /* <DEDUP_REMOVED lines=10> */
.L_x_44604:
[----:B0-----:R-:W-:Y:S05]  /*2800*/  BSYNC B0 ;  /* 0x0000000000007941 */ /* 0x001fea0003800000 */
.L_x_44603:
        /* <DEDUP_REMOVED lines=18> */
.L_x_44615:
[----:B------:R-:W-:Y:S02]  /*2930*/  IMAD.MOV.U32 R112, RZ, RZ, R130 ;  /* 0x000000ffff707224 */ /* 0x000fe400078e0082 */
.L_x_44616:
[----:B------:R-:W-:Y:S05]  /*2940*/  BSYNC B1 ;  /* 0x0000000000017941 */ /* 0x000fea0003800000 */
.L_x_44614:
        /* <DEDUP_REMOVED lines=16> */
.L_x_44620:
[----:B------:R-:W-:Y:S05]  /*2a50*/  BSYNC B2 ;  /* 0x0000000000027941 */ /* 0x000fea0003800000 */
.L_x_44619:
        /* <DEDUP_REMOVED lines=43> */
.L_x_44618:
[----:B------:R-:W-:Y:S05]  /*2d10*/  BSYNC B1 ;  /* 0x0000000000017941 */ /* 0x000fea0003800000 */
.L_x_44617:
        /* <DEDUP_REMOVED lines=10> */
.L_x_44613:
[----:B------:R-:W-:Y:S05]  /*2dc0*/  BSYNC B0 ;  /* 0x0000000000007941 */ /* 0x000fea0003800000 */
.L_x_44612:
        /* <DEDUP_REMOVED lines=18> */
.L_x_44624:
[----:B------:R-:W-:Y:S02]  /*2ef0*/  IMAD.MOV.U32 R112, RZ, RZ, R130 ;  /* 0x000000ffff707224 */ /* 0x000fe400078e0082 */
.L_x_44625:
[----:B------:R-:W-:Y:S05]  /*2f00*/  BSYNC B1 ;  /* 0x0000000000017941 */ /* 0x000fea0003800000 */
.L_x_44623:
        /* <DEDUP_REMOVED lines=16> */
.L_x_44629:
[----:B------:R-:W-:Y:S05]  /*3010*/  BSYNC B2 ;  /* 0x0000000000027941 */ /* 0x000fea0003800000 */
.L_x_44628:
        /* <DEDUP_REMOVED lines=42> */
[----:B------:R-:W-:Y:S02]  /*32c0*/  LOP3.LUT R137, R137, R108, R139, 0x96, !PT ;  /* 0x0000006c89897212 */ /* 0x000fe400078e968b */
.L_x_44627:
[----:B------:R-:W-:Y:S05]  /*32d0*/  BSYNC B1 ;  /* 0x0000000000017941 */ /* 0x000fea0003800000 */
.L_x_44626:
        /* <DEDUP_REMOVED lines=10> */
.L_x_44622:
[----:B------:R-:W-:Y:S05]  /*3380*/  BSYNC B0 ;  /* 0x0000000000007941 */ /* 0x000fea0003800000 */
.L_x_44621:
        /* <DEDUP_REMOVED lines=18> */
.L_x_44633:
[----:B------:R-:W-:Y:S02]  /*34b0*/  MOV R114, R130 ;  /* 0x0000008200727202 */ /* 0x000fe40000000f00 */
.L_x_44634:
[----:B------:R-:W-:Y:S05]  /*34c0*/  BSYNC B1 ;  /* 0x0000000000017941 */ /* 0x000fea0003800000 */
.L_x_44632:
        /* <DEDUP_REMOVED lines=16> */
.L_x_44638:
[----:B------:R-:W-:Y:S05]  /*35d0*/  BSYNC B2 ;  /* 0x0000000000027941 */ /* 0x000fea0003800000 */
.L_x_44637:
        /* <DEDUP_REMOVED lines=43> */
.L_x_44636:
[----:B------:R-:W-:Y:S05]  /*3890*/  BSYNC B1 ;  /* 0x0000000000017941 */ /* 0x000fea0003800000 */
.L_x_44635:
        /* <DEDUP_REMOVED lines=10> */
.L_x_44631:
[----:B------:R-:W-:Y:S05]  /*3940*/  BSYNC B0 ;  /* 0x0000000000007941 */ /* 0x000fea0003800000 */
.L_x_44630:
        /* <DEDUP_REMOVED lines=17> */
.L_x_44640:
[----:B------:R-:W-:Y:S05]  /*3a60*/  BSYNC B0 ;  /* 0x0000000000007941 */ /* 0x000fea0003800000 */
.L_x_44639:
        /* <DEDUP_REMOVED lines=21> */
.L_x_44644:
[----:B------:R-:W-:Y:S02]  /*3bc0*/  MOV R114, R130 ;  /* 0x0000008200727202 */ /* 0x000fe40000000f00 */
.L_x_44645:
[----:B------:R-:W-:Y:S05]  /*3bd0*/  BSYNC B1 ;  /* 0x0000000000017941 */ /* 0x000fea0003800000 */
.L_x_44643:
        /* <DEDUP_REMOVED lines=16> */
.L_x_44649:
[----:B------:R-:W-:Y:S05]  /*3ce0*/  BSYNC B2 ;  /* 0x0000000000027941 */ /* 0x000fea0003800000 */
.L_x_44648:
        /* <DEDUP_REMOVED lines=43> */
.L_x_44647:
[----:B------:R-:W-:Y:S05]  /*3fa0*/  BSYNC B1 ;  /* 0x0000000000017941 */ /* 0x000fea0003800000 */
.L_x_44646:
        /* <DEDUP_REMOVED lines=10> */
.L_x_44642:
[----:B0-----:R-:W-:Y:S05]  /*4050*/  BSYNC B0 ;  /* 0x0000000000007941 */ /* 0x001fea0003800000 */
.L_x_44641:
        /* <DEDUP_REMOVED lines=18> */
.L_x_44653:
[----:B------:R-:W-:Y:S02]  /*4180*/  IMAD.MOV.U32 R116, RZ, RZ, R130 ;  /* 0x000000ffff747224 */ /* 0x000fe400078e0082 */
.L_x_44654:
[----:B------:R-:W-:Y:S05]  /*4190*/  BSYNC B1 ;  /* 0x0000000000017941 */ /* 0x000fea0003800000 */
.L_x_44652:
        /* <DEDUP_REMOVED lines=16> */
.L_x_44658:
[----:B------:R-:W-:Y:S05]  /*42a0*/  BSYNC B2 ;  /* 0x0000000000027941 */ /* 0x000fea0003800000 */
.L_x_44657:
        /* <DEDUP_REMOVED lines=43> */
.L_x_44656:
[----:B------:R-:W-:Y:S05]  /*4560*/  BSYNC B1 ;  /* 0x0000000000017941 */ /* 0x000fea0003800000 */
.L_x_44655:
        /* <DEDUP_REMOVED lines=10> */
.L_x_44651:
[----:B------:R-:W-:Y:S05]  /*4610*/  BSYNC B0 ;  /* 0x0000000000007941 */ /* 0x000fea0003800000 */
.L_x_44650:
        /* <DEDUP_REMOVED lines=18> */
.L_x_44662:
[----:B------:R-:W-:Y:S02]  /*4740*/  IMAD.MOV.U32 R116, RZ, RZ, R130 ;  /* 0x000000ffff747224 */ /* 0x000fe400078e0082 */
.L_x_44663:
[----:B------:R-:W-:Y:S05]  /*4750*/  BSYNC B1 ;  /* 0x0000000000017941 */ /* 0x000fea0003800000 */
.L_x_44661:
        /* <DEDUP_REMOVED lines=16> */
.L_x_44667:
[----:B------:R-:W-:Y:S05]  /*4860*/  BSYNC B2 ;  /* 0x0000000000027941 */ /* 0x000fea0003800000 */
.L_x_44666:
        /* <DEDUP_REMOVED lines=43> */
.L_x_44665:
[----:B------:R-:W-:Y:S05]  /*4b20*/  BSYNC B1 ;  /* 0x0000000000017941 */ /* 0x000fea0003800000 */
.L_x_44664:
        /* <DEDUP_REMOVED lines=10> */
.L_x_44660:
[----:B------:R-:W-:Y:S05]  /*4bd0*/  BSYNC B0 ;  /* 0x0000000000007941 */ /* 0x000fea0003800000 */
.L_x_44659:
        /* <DEDUP_REMOVED lines=18> */
.L_x_44671:
[----:B------:R-:W-:Y:S02]  /*4d00*/  MOV R118, R130 ;  /* 0x0000008200767202 */ /* 0x000fe40000000f00 */
.L_x_44672:
[----:B------:R-:W-:Y:S05]  /*4d10*/  BSYNC B1 ;  /* 0x0000000000017941 */ /* 0x000fea0003800000 */
.L_x_44670:
        /* <DEDUP_REMOVED lines=16> */
.L_x_44676:
[----:B------:R-:W-:Y:S05]  /*4e20*/  BSYNC B2 ;  /* 0x0000000000027941 */ /* 0x000fea0003800000 */
.L_x_44675:
        /* <DEDUP_REMOVED lines=43> */
.L_x_44674:
[----:B------:R-:W-:Y:S05]  /*50e0*/  BSYNC B1 ;  /* 0x0000000000017941 */ /* 0x000fea0003800000 */
.L_x_44673:
        /* <DEDUP_REMOVED lines=10> */
.L_x_44669:
[----:B------:R-:W-:Y:S05]  /*5190*/  BSYNC B0 ;  /* 0x0000000000007941 */ /* 0x000fea0003800000 */
.L_x_44668:
        /* <DEDUP_REMOVED lines=17> */
.L_x_44678:
[----:B------:R-:W-:Y:S05]  /*52b0*/  BSYNC B0 ;  /* 0x0000000000007941 */ /* 0x000fea0003800000 */
.L_x_44677:
        /* <DEDUP_REMOVED lines=21> */
.L_x_44682:
[----:B------:R-:W-:Y:S02]  /*5410*/  MOV R118, R130 ;  /* 0x0000008200767202 */ /* 0x000fe40000000f00 */
.L_x_44683:
[----:B------:R-:W-:Y:S05]  /*5420*/  BSYNC B1 ;  /* 0x0000000000017941 */ /* 0x000fea0003800000 */
.L_x_44681:
        /* <DEDUP_REMOVED lines=16> */
.L_x_44687:
[----:B------:R-:W-:Y:S05]  /*5530*/  BSYNC B2 ;  /* 0x0000000000027941 */ /* 0x000fea0003800000 */
.L_x_44686:
        /* <DEDUP_REMOVED lines=43> */
.L_x_44685:
[----:B------:R-:W-:Y:S05]  /*57f0*/  BSYNC B1 ;  /* 0x0000000000017941 */ /* 0x000fea0003800000 */
.L_x_44684:
        /* <DEDUP_REMOVED lines=10> */
.L_x_44680:
[----:B0-----:R-:W-:Y:S05]  /*58a0*/  BSYNC B0 ;  /* 0x0000000000007941 */ /* 0x001fea0003800000 */
.L_x_44679:
        /* <DEDUP_REMOVED lines=18> */
.L_x_44691:
[----:B------:R-:W-:Y:S02]  /*59d0*/  IMAD.MOV.U32 R122, RZ, RZ, R130 ;  /* 0x000000ffff7a7224 */ /* 0x000fe400078e0082 */
.L_x_44692:
[----:B------:R-:W-:Y:S05]  /*59e0*/  BSYNC B1 ;  /* 0x0000000000017941 */ /* 0x000fea0003800000 */
.L_x_44690:
        /* <DEDUP_REMOVED lines=16> */
.L_x_44696:
[----:B------:R-:W-:Y:S05]  /*5af0*/  BSYNC B2 ;  /* 0x0000000000027941 */ /* 0x000fea0003800000 */
.L_x_44695:
        /* <DEDUP_REMOVED lines=43> */
.L_x_44694:
[----:B------:R-:W-:Y:S05]  /*5db0*/  BSYNC B1 ;  /* 0x0000000000017941 */ /* 0x000fea0003800000 */
.L_x_44693:
        /* <DEDUP_REMOVED lines=10> */
.L_x_44689:
[----:B------:R-:W-:Y:S05]  /*5e60*/  BSYNC B0 ;  /* 0x0000000000007941 */ /* 0x000fea0003800000 */
.L_x_44688:
        /* <DEDUP_REMOVED lines=18> */
.L_x_44700:
[----:B------:R-:W-:Y:S02]  /*5f90*/  IMAD.MOV.U32 R122, RZ, RZ, R130 ;  /* 0x000000ffff7a7224 */ /* 0x000fe400078e0082 */
.L_x_44701:
[----:B------:R-:W-:Y:S05]  /*5fa0*/  BSYNC B1 ;  /* 0x0000000000017941 */ /* 0x000fea0003800000 */
.L_x_44699:
        /* <DEDUP_REMOVED lines=16> */
.L_x_44705:
[----:B------:R-:W-:Y:S05]  /*60b0*/  BSYNC B2 ;  /* 0x0000000000027941 */ /* 0x000fea0003800000 */
.L_x_44704:
        /* <DEDUP_REMOVED lines=43> */
.L_x_44703:
[----:B------:R-:W-:Y:S05]  /*6370*/  BSYNC B1 ;  /* 0x0000000000017941 */ /* 0x000fea0003800000 */
.L_x_44702:
        /* <DEDUP_REMOVED lines=10> */
.L_x_44698:
[----:B------:R-:W-:Y:S05]  /*6420*/  BSYNC B0 ;  /* 0x0000000000007941 */ /* 0x000fea0003800000 */
.L_x_44697:
        /* <DEDUP_REMOVED lines=18> */
.L_x_44709:
[----:B------:R-:W-:Y:S02]  /*6550*/  MOV R160, R130 ;  /* 0x0000008200a07202 */ /* 0x000fe40000000f00 */
.L_x_44710:
[----:B------:R-:W-:Y:S05]  /*6560*/  BSYNC B1 ;  /* 0x0000000000017941 */ /* 0x000fea0003800000 */
.L_x_44708:
        /* <DEDUP_REMOVED lines=16> */
.L_x_44714:
[----:B------:R-:W-:Y:S05]  /*6670*/  BSYNC B2 ;  /* 0x0000000000027941 */ /* 0x000fea0003800000 */
.L_x_44713:
        /* <DEDUP_REMOVED lines=43> */
.L_x_44712:
[----:B------:R-:W-:Y:S05]  /*6930*/  BSYNC B1 ;  /* 0x0000000000017941 */ /* 0x000fea0003800000 */
.L_x_44711:
        /* <DEDUP_REMOVED lines=10> */
.L_x_44707:
[----:B------:R-:W-:Y:S05]  /*69e0*/  BSYNC B0 ;  /* 0x0000000000007941 */ /* 0x000fea0003800000 */
.L_x_44706:
        /* <DEDUP_REMOVED lines=17> */
.L_x_44716:
[----:B------:R-:W-:Y:S05]  /*6b00*/  BSYNC B0 ;  /* 0x0000000000007941 */ /* 0x000fea0003800000 */
.L_x_44715:
        /* <DEDUP_REMOVED lines=21> */
.L_x_44720:
[----:B------:R-:W-:Y:S02]  /*6c60*/  MOV R160, R130 ;  /* 0x0000008200a07202 */ /* 0x000fe40000000f00 */
.L_x_44721:
[----:B------:R-:W-:Y:S05]  /*6c70*/  BSYNC B1 ;  /* 0x0000000000017941 */ /* 0x000fea0003800000 */
.L_x_44719:
        /* <DEDUP_REMOVED lines=16> */
.L_x_44725:
[----:B------:R-:W-:Y:S05]  /*6d80*/  BSYNC B2 ;  /* 0x0000000000027941 */ /* 0x000fea0003800000 */
.L_x_44724:
        /* <DEDUP_REMOVED lines=43> */
.L_x_44723:
[----:B------:R-:W-:Y:S05]  /*7040*/  BSYNC B1 ;  /* 0x0000000000017941 */ /* 0x000fea0003800000 */
.L_x_44722:
        /* <DEDUP_REMOVED lines=10> */
.L_x_44718:
[----:B0-----:R-:W-:Y:S05]  /*70f0*/  BSYNC B0 ;  /* 0x0000000000007941 */ /* 0x001fea0003800000 */
.L_x_44717:
        /* <DEDUP_REMOVED lines=18> */
.L_x_44729:
[----:B------:R-:W-:Y:S02]  /*7220*/  IMAD.MOV.U32 R160, RZ, RZ, R130 ;  /* 0x000000ffffa07224 */ /* 0x000fe400078e0082 */
.L_x_44730:
[----:B------:R-:W-:Y:S05]  /*7230*/  BSYNC B1 ;  /* 0x0000000000017941 */ /* 0x000fea0003800000 */
.L_x_44728:
        /* <DEDUP_REMOVED lines=16> */
.L_x_44734:
[----:B------:R-:W-:Y:S05]  /*7340*/  BSYNC B2 ;  /* 0x0000000000027941 */ /* 0x000fea0003800000 */
.L_x_44733:
        /* <DEDUP_REMOVED lines=44> */
.L_x_44732:
[----:B------:R-:W-:Y:S05]  /*7610*/  BSYNC B1 ;  /* 0x0000000000017941 */ /* 0x000fea0003800000 */
.L_x_44731:
        /* <DEDUP_REMOVED lines=10> */
.L_x_44727:
[----:B------:R-:W-:Y:S05]  /*76c0*/  BSYNC B0 ;  /* 0x0000000000007941 */ /* 0x000fea0003800000 */
.L_x_44726:
        /* <DEDUP_REMOVED lines=18> */
.L_x_44738:
[----:B------:R-:W-:Y:S02]  /*77f0*/  IMAD.MOV.U32 R160, RZ, RZ, R130 ;  /* 0x000000ffffa07224 */ /* 0x000fe400078e0082 */
.L_x_44739:
[----:B------:R-:W-:Y:S05]  /*7800*/  BSYNC B1 ;  /* 0x0000000000017941 */ /* 0x000fea0003800000 */
.L_x_44737:
        /* <DEDUP_REMOVED lines=16> */
.L_x_44743:
[----:B------:R-:W-:Y:S05]  /*7910*/  BSYNC B2 ;  /* 0x0000000000027941 */ /* 0x000fea0003800000 */
.L_x_44742:
        /* <DEDUP_REMOVED lines=44> */
.L_x_44741:
[----:B------:R-:W-:Y:S05]  /*7be0*/  BSYNC B1 ;  /* 0x0000000000017941 */ /* 0x000fea0003800000 */
.L_x_44740:
        /* <DEDUP_REMOVED lines=10> */
.L_x_44736:
[----:B------:R-:W-:Y:S05]  /*7c90*/  BSYNC B0 ;  /* 0x0000000000007941 */ /* 0x000fea0003800000 */
.L_x_44735:
        /* <DEDUP_REMOVED lines=18> */
.L_x_44747:
[----:B------:R-:W-:Y:S02]  /*7dc0*/  IMAD.MOV.U32 R163, RZ, RZ, R130 ;  /* 0x000000ffffa37224 */ /* 0x000fe400078e0082 */
.L_x_44748:
[----:B------:R-:W-:Y:S05]  /*7dd0*/  BSYNC B1 ;  /* 0x0000000000017941 */ /* 0x000fea0003800000 */
.L_x_44746:
        /* <DEDUP_REMOVED lines=16> */
.L_x_44752:
[----:B------:R-:W-:Y:S05]  /*7ee0*/  BSYNC B2 ;  /* 0x0000000000027941 */ /* 0x000fea0003800000 */
.L_x_44751:
        /* <DEDUP_REMOVED lines=44> */
.L_x_44750:
[----:B------:R-:W-:Y:S05]  /*81b0*/  BSYNC B1 ;  /* 0x0000000000017941 */ /* 0x000fea0003800000 */
.L_x_44749:
        /* <DEDUP_REMOVED lines=10> */
.L_x_44745:
[----:B------:R-:W-:Y:S05]  /*8260*/  BSYNC B0 ;  /* 0x0000000000007941 */ /* 0x000fea0003800000 */
.L_x_44744:
        /* <DEDUP_REMOVED lines=17> */
.L_x_44754:
[----:B------:R-:W-:Y:S05]  /*8380*/  BSYNC B0 ;  /* 0x0000000000007941 */ /* 0x000fea0003800000 */
.L_x_44753:
        /* <DEDUP_REMOVED lines=21> */
.L_x_44758:
[----:B------:R-:W-:Y:S02]  /*84e0*/  MOV R164, R130 ;  /* 0x0000008200a47202 */ /* 0x000fe40000000f00 */
.L_x_44759:
[----:B------:R-:W-:Y:S05]  /*84f0*/  BSYNC B1 ;  /* 0x0000000000017941 */ /* 0x000fea0003800000 */
.L_x_44757:
        /* <DEDUP_REMOVED lines=16> */
.L_x_44763:
[----:B------:R-:W-:Y:S05]  /*8600*/  BSYNC B2 ;  /* 0x0000000000027941 */ /* 0x000fea0003800000 */
.L_x_44762:
        /* <DEDUP_REMOVED lines=44> */
.L_x_44761:
[----:B------:R-:W-:Y:S05]  /*88d0*/  BSYNC B1 ;  /* 0x0000000000017941 */ /* 0x000fea0003800000 */
.L_x_44760:
        /* <DEDUP_REMOVED lines=10> */
.L_x_44756:
[----:B0-----:R-:W-:Y:S05]  /*8980*/  BSYNC B0 ;  /* 0x0000000000007941 */ /* 0x001fea0003800000 */
.L_x_44755:
        /* <DEDUP_REMOVED lines=18> */
.L_x_44767:
[----:B------:R-:W-:Y:S02]  /*8ab0*/  MOV R164, R130 ;  /* 0x0000008200a47202 */ /* 0x000fe40000000f00 */
.L_x_44768:
[----:B------:R-:W-:Y:S05]  /*8ac0*/  BSYNC B1 ;  /* 0x0000000000017941 */ /* 0x000fea0003800000 */
.L_x_44766:
        /* <DEDUP_REMOVED lines=16> */
.L_x_44772:
[----:B------:R-:W-:Y:S05]  /*8bd0*/  BSYNC B2 ;  /* 0x0000000000027941 */ /* 0x000fea0003800000 */
.L_x_44771:
        /* <DEDUP_REMOVED lines=43> */
.L_x_44770:
[----:B------:R-:W-:Y:S05]  /*8e90*/  BSYNC B1 ;  /* 0x0000000000017941 */ /* 0x000fea0003800000 */
.L_x_44769:
        /* <DEDUP_REMOVED lines=10> */
.L_x_44765:
[----:B------:R-:W-:Y:S05]  /*8f40*/  BSYNC B0 ;  /* 0x0000000000007941 */ /* 0x000fea0003800000 */
.L_x_44764:
        /* <DEDUP_REMOVED lines=18> */
.L_x_44776:
[----:B------:R-:W-:Y:S02]  /*9070*/  IMAD.MOV.U32 R164, RZ, RZ, R130 ;  /* 0x000000ffffa47224 */ /* 0x000fe400078e0082 */
.L_x_44777:
[----:B------:R-:W-:Y:S05]  /*9080*/  BSYNC B1 ;  /* 0x0000000000017941 */ /* 0x000fea0003800000 */
.L_x_44775:
        /* <DEDUP_REMOVED lines=16> */
.L_x_44781:
[----:B------:R-:W-:Y:S05]  /*9190*/  BSYNC B2 ;  /* 0x0000000000027941 */ /* 0x000fea0003800000 */
.L_x_44780:
        /* <DEDUP_REMOVED lines=43> */
.L_x_44779:
[----:B------:R-:W-:Y:S05]  /*9450*/  BSYNC B1 ;  /* 0x0000000000017941 */ /* 0x000fea0003800000 */
.L_x_44778:
        /* <DEDUP_REMOVED lines=10> */
.L_x_44774:
[----:B------:R-:W-:Y:S05]  /*9500*/  BSYNC B0 ;  /* 0x0000000000007941 */ /* 0x000fea0003800000 */
.L_x_44773:
        /* <DEDUP_REMOVED lines=18> */
.L_x_44785:
[----:B------:R-:W-:Y:S02]  /*9630*/  IMAD.MOV.U32 R167, RZ, RZ, R130 ;  /* 0x000000ffffa77224 */ /* 0x000fe400078e0082 */
.L_x_44786:
[----:B------:R-:W-:Y:S05]  /*9640*/  BSYNC B1 ;  /* 0x0000000000017941 */ /* 0x000fea0003800000 */
.L_x_44784:
        /* <DEDUP_REMOVED lines=16> */
.L_x_44790:
[----:B------:R-:W-:Y:S05]  /*9750*/  BSYNC B2 ;  /* 0x0000000000027941 */ /* 0x000fea0003800000 */
.L_x_44789:
        /* <DEDUP_REMOVED lines=43> */
.L_x_44788:
[----:B------:R-:W-:Y:S05]  /*9a10*/  BSYNC B1 ;  /* 0x0000000000017941 */ /* 0x000fea0003800000 */
.L_x_44787:
        /* <DEDUP_REMOVED lines=10> */
.L_x_44783:
[----:B------:R-:W-:Y:S05]  /*9ac0*/  BSYNC B0 ;  /* 0x0000000000007941 */ /* 0x000fea0003800000 */
.L_x_44782:
[-C--:B------:R-:W-:Y:S01]  /*9ad0*/  IMAD.WIDE.U32 R162, R123, R158.reuse, c[0x0][0x188] ;  /* 0x000062007ba27625 */ /* 0x080fe200078e009e */
[----:B------:R-:W-:Y:S01]  /*9ae0*/  IADD3 R161, R121, 0x600, RZ ;  /* 0x0000060079a17810 */ /* 0x000fe20007ffe0ff */
[----:B------:R-:W-:Y:S01]  /*9af0*/  BSSY B0, `(.L_x_44791) ;  /* 0x000000f000007945 */ /* 0x000fe20003800000 */
[----:B------:R-:W-:Y:S02]  /*9b00*/  IADD3 R160, R120, 0x600, RZ ;  /* 0x0000060078a07810 */ /* 0x000fe40007ffe0ff */
[----:B------:R0:W-:Y:S01]  /*9b10*/  STG.E.128 [R162.64], R116 ;  /* 0x00000074a2007986 */ /* 0x0001e2000c101d04 */
[----:B------:R-:W-:Y:S01]  /*9b20*/  @P0 IMAD.WIDE.U32 R164, R161, R158, c[0x0][0x180] ;  /* 0x00006000a1a40625 */ /* 0x000fe200078e009e */
[----:B------:R-:W-:Y:S05]  /*9b30*/  @!P2 BRA `(.L_x_44792) ;  /* 0x000000a00000a947 */ /* 0x000fea0003800000 */
[----:B------:R-:W-:Y:S01]  /*9b40*/  IMAD.U32 R121, R126, 0x10000, RZ ;  /* 0x000100007e797824 */ /* 0x000fe200078e00ff */
[----:B------:R-:W-:Y:S02]  /*9b50*/  LOP3.LUT R120, R125, 0xffff, RZ, 0xc0, !PT ;  /* 0x0000ffff7d787812 */ /* 0x000fe400078ec0ff */
[----:B------:R-:W-:-:S02]  /*9b60*/  LOP3.LUT R123, R127, 0xff, RZ, 0xc0, !PT ;  /* 0x000000ff7f7b7812 */ /* 0x000fc400078ec0ff */
[----:B------:R-:W-:-:S04]  /*9b70*/  LOP3.LUT R121, R121, 0xff0000, RZ, 0xc0, !PT ;  /* 0x00ff000079797812 */ /* 0x000fc800078ec0ff */
[----:B------:R-:W-:Y:S02]  /*9b80*/  LEA R120, R120, R121, 0x18 ;  /* 0x0000007978787211 */ /* 0x000fe400078ec0ff */
[----:B------:R-:W-:-:S03]  /*9b90*/  LOP3.LUT R121, R128, 0xff, RZ, 0xc0, !PT ;  /* 0x000000ff80797812 */ /* 0x000fc600078ec0ff */
[----:B------:R-:W-:Y:S02]  /*9ba0*/  IMAD R120, R123, 0x100, R120 ;  /* 0x000001007b787824 */ /* 0x000fe400078e0278 */
[----:B------:R-:W-:-:S04]  /*9bb0*/  IMAD.WIDE.U32 R122, R122, R157, c[0x0][0x190] ;  /* 0x000064007a7a7625 */ /* 0x000fc800078e009d */
[----:B------:R-:W-:-:S05]  /*9bc0*/  IMAD.IADD R121, R120, 0x1, R121 ;  /* 0x0000000178797824 */ /* 0x000fca00078e0279 */
[----:B------:R1:W-:Y:S02]  /*9bd0*/  STG.E [R122.64], R121 ;  /* 0x000000797a007986 */ /* 0x0003e4000c101904 */
.L_x_44792:
[----:B------:R-:W-:Y:S05]  /*9be0*/  BSYNC B0 ;  /* 0x0000000000007941 */ /* 0x000fea0003800000 */
.L_x_44791:
[----:B-1----:R-:W-:Y:S01]  /*9bf0*/  @P2 IMAD.WIDE.U32 R122, R160, R158, c[0x0][0x170] ;  /* 0x00005c00a07a2625 */ /* 0x002fe200078e009e */
[----:B------:R-:W2:Y:S04]  /*9c00*/  @P0 LDG.E.128 R88, [R164.64] ;  /* 0x00000004a4580981 */ /* 0x000ea8000c1e1d00 */
[----:B-----5:R1:W5:Y:S01]  /*9c10*/  @P2 LDG.E.128 R92, [R122.64] ;  /* 0x000000047a5c2981 */ /* 0x020362000c1e1d00 */
[----:B------:R-:W-:Y:S01]  /*9c20*/  @!P3 ISETP.NE.U32.AND P1, PT, RZ, c[0x0][0x180], PT ;  /* 0x00006000ff00ba0c */ /* 0x000fe20003f25070 */
[----:B------:R-:W-:Y:S01]  /*9c30*/  BSSY B0, `(.L_x_44793) ;  /* 0x000005b000007945 */ /* 0x000fe20003800000 */
[----:B0-----:R-:W-:Y:S02]  /*9c40*/  @!P3 MOV R162, R166 ;  /* 0x000000a600a2b202 */ /* 0x001fe40000000f00 */
[----:B------:R-:W-:-:S04]  /*9c50*/  @!P3 ISETP.NE.AND.EX P1, PT, RZ, c[0x0][0x184], PT, P1 ;  /* 0x00006100ff00ba0c */ /* 0x000fc80003f25310 */
        /* <DEDUP_REMOVED lines=14> */
.L_x_44796:
[----:B------:R-:W-:Y:S02]  /*9d40*/  IMAD.MOV.U32 R164, RZ, RZ, R130 ;  /* 0x000000ffffa47224 */ /* 0x000fe400078e0082 */
.L_x_44797:
[----:B------:R-:W-:Y:S05]  /*9d50*/  BSYNC B1 ;  /* 0x0000000000017941 */ /* 0x000fea0003800000 */
.L_x_44795:
        /* <DEDUP_REMOVED lines=16> */
.L_x_44801:
[----:B------:R-:W-:Y:S05]  /*9e60*/  BSYNC B2 ;  /* 0x0000000000027941 */ /* 0x000fea0003800000 */
.L_x_44800:
        /* <DEDUP_REMOVED lines=44> */
.L_x_44799:
[----:B------:R-:W-:Y:S05]  /*a130*/  BSYNC B1 ;  /* 0x0000000000017941 */ /* 0x000fea0003800000 */
.L_x_44798:
        /* <DEDUP_REMOVED lines=10> */
.L_x_44794:
[----:B-1----:R-:W-:Y:S05]  /*a1e0*/  BSYNC B0 ;  /* 0x0000000000007941 */ /* 0x002fea0003800000 */
.L_x_44793:
        /* <DEDUP_REMOVED lines=18> */
.L_x_44805:
[----:B------:R-:W-:Y:S02]  /*a310*/  IMAD.MOV.U32 R166, RZ, RZ, R130 ;  /* 0x000000ffffa67224 */ /* 0x000fe400078e0082 */
.L_x_44806:
[----:B------:R-:W-:Y:S05]  /*a320*/  BSYNC B1 ;  /* 0x0000000000017941 */ /* 0x000fea0003800000 */
.L_x_44804:
        /* <DEDUP_REMOVED lines=16> */
.L_x_44810:
[----:B------:R-:W-:Y:S05]  /*a430*/  BSYNC B2 ;  /* 0x0000000000027941 */ /* 0x000fea0003800000 */
.L_x_44809:
        /* <DEDUP_REMOVED lines=43> */
.L_x_44808:
[----:B------:R-:W-:Y:S05]  /*a6f0*/  BSYNC B1 ;  /* 0x0000000000017941 */ /* 0x000fea0003800000 */
.L_x_44807:
        /* <DEDUP_REMOVED lines=10> */
.L_x_44803:
[----:B------:R-:W-:Y:S05]  /*a7a0*/  BSYNC B0 ;  /* 0x0000000000007941 */ /* 0x000fea0003800000 */
.L_x_44802:
        /* <DEDUP_REMOVED lines=18> */
.L_x_44814:
[----:B------:R-:W-:Y:S02]  /*a8d0*/  MOV R166, R130 ;  /* 0x0000008200a67202 */ /* 0x000fe40000000f00 */
.L_x_44815:
[----:B------:R-:W-:Y:S05]  /*a8e0*/  BSYNC B1 ;  /* 0x0000000000017941 */ /* 0x000fea0003800000 */
.L_x_44813:
        /* <DEDUP_REMOVED lines=16> */
.L_x_44819:
[----:B------:R-:W-:Y:S05]  /*a9f0*/  BSYNC B2 ;  /* 0x0000000000027941 */ /* 0x000fea0003800000 */
.L_x_44818:
        /* <DEDUP_REMOVED lines=43> */
.L_x_44817:
[----:B------:R-:W-:Y:S05]  /*acb0*/  BSYNC B1 ;  /* 0x0000000000017941 */ /* 0x000fea0003800000 */
.L_x_44816:
        /* <DEDUP_REMOVED lines=10> */
.L_x_44812:
[----:B------:R-:W-:Y:S05]  /*ad60*/  BSYNC B0 ;  /* 0x0000000000007941 */ /* 0x000fea0003800000 */
.L_x_44811:
        /* <DEDUP_REMOVED lines=18> */
.L_x_44823:
[----:B------:R-:W-:Y:S02]  /*ae90*/  MOV R168, R130 ;  /* 0x0000008200a87202 */ /* 0x000fe40000000f00 */
.L_x_44824:
[----:B------:R-:W-:Y:S05]  /*aea0*/  BSYNC B1 ;  /* 0x0000000000017941 */ /* 0x000fea0003800000 */
.L_x_44822:
        /* <DEDUP_REMOVED lines=16> */
.L_x_44828:
[----:B------:R-:W-:Y:S05]  /*afb0*/  BSYNC B2 ;  /* 0x0000000000027941 */ /* 0x000fea0003800000 */
.L_x_44827:
        /* <DEDUP_REMOVED lines=43> */
.L_x_44826:
[----:B------:R-:W-:Y:S05]  /*b270*/  BSYNC B1 ;  /* 0x0000000000017941 */ /* 0x000fea0003800000 */
.L_x_44825:
        /* <DEDUP_REMOVED lines=10> */
.L_x_44821:
[----:B------:R-:W-:Y:S05]  /*b320*/  BSYNC B0 ;  /* 0x0000000000007941 */ /* 0x000fea0003800000 */
.L_x_44820:
[----:B------:R-:W-:Y:S01]  /*b330*/  FADD.FTZ R164, RZ, R96 ;  /* 0x00000060ffa47221 */ /* 0x000fe20000010000 */
[----:B------:R-:W-:Y:S01]  /*b340*/  BSSY B0, `(.L_x_44829) ;  /* 0x000002d000007945 */ /* 0x000fe20003800000 */
        /* <DEDUP_REMOVED lines=28> */
[----:B0-----:R-:W-:Y:S02]  /*b510*/  SHF.R.U32.HI R158, RZ, 0x5, R163 ;  /* 0x00000005ff9e7819 */ /* 0x001fe400000116a3 */
[----:B------:R-:W-:Y:S01]  /*b520*/  LOP3.LUT P0, RZ, R163, 0x1f, RZ, 0xc0, !PT ;  /* 0x0000001fa3ff7812 */ /* 0x000fe2000780c0ff */
[----:B------:R-:W-:Y:S01]  /*b530*/  FADD.FTZ R161, R166, R121 ;  /* 0x00000079a6a17221 */ /* 0x000fe20000010000 */
[----:B------:R-:W-:-:S03]  /*b540*/  LOP3.LUT R158, R158, 0x7fffff8, RZ, 0xc0, !PT ;  /* 0x07fffff89e9e7812 */ /* 0x000fc600078ec0ff */
[----:B------:R-:W-:Y:S01]  /*b550*/  FADD.FTZ R166, R161, R122 ;  /* 0x0000007aa1a67221 */ /* 0x000fe20000010000 */
[----:B------:R-:W-:Y:S05]  /*b560*/  @!P2 BRA `(.L_x_44830) ;  /* 0x000000a00000a947 */ /* 0x000fea0003800000 */
[----:B-1----:R-:W-:Y:S01]  /*b570*/  IMAD.U32 R164, R126, 0x10000, RZ ;  /* 0x000100007ea47824 */ /* 0x002fe200078e00ff */
[----:B------:R-:W-:Y:S02]  /*b580*/  LOP3.LUT R161, R125, 0xffff, RZ, 0xc0, !PT ;  /* 0x0000ffff7da17812 */ /* 0x000fe400078ec0ff */
[----:B------:R-:W-:Y:S02]  /*b590*/  LOP3.LUT R168, R127, 0xff, RZ, 0xc0, !PT ;  /* 0x000000ff7fa87812 */ /* 0x000fe400078ec0ff */
[----:B------:R-:W-:Y:S02]  /*b5a0*/  LOP3.LUT R164, R164, 0xff0000, RZ, 0xc0, !PT ;  /* 0x00ff0000a4a47812 */ /* 0x000fe400078ec0ff */
[----:B------:R-:W-:Y:S02]  /*b5b0*/  LOP3.LUT R165, R128, 0xff, RZ, 0xc0, !PT ;  /* 0x000000ff80a57812 */ /* 0x000fe400078ec0ff */
[----:B------:R-:W-:-:S05]  /*b5c0*/  LEA R161, R161, R164, 0x18 ;  /* 0x000000a4a1a17211 */ /* 0x000fca00078ec0ff */
[----:B------:R-:W-:Y:S02]  /*b5d0*/  IMAD R168, R168, 0x100, R161 ;  /* 0x00000100a8a87824 */ /* 0x000fe400078e02a1 */
[----:B------:R-:W-:-:S03]  /*b5e0*/  IMAD.WIDE.U32 R160, R160, R157, c[0x0][0x190] ;  /* 0x00006400a0a07625 */ /* 0x000fc600078e009d */
[----:B------:R-:W-:-:S05]  /*b5f0*/  IADD3 R165, R168, R165, RZ ;  /* 0x000000a5a8a57210 */ /* 0x000fca0007ffe0ff */
[----:B------:R0:W-:Y:S02]  /*b600*/  STG.E [R160.64], R165 ;  /* 0x000000a5a0007986 */ /* 0x0001e4000c101904 */
.L_x_44830:
[----:B------:R-:W-:Y:S05]  /*b610*/  BSYNC B0 ;  /* 0x0000000000007941 */ /* 0x000fea0003800000 */
.L_x_44829:
[----:B------:R-:W-:Y:S01]  /*b620*/  @!P1 IADD3 R158, R158, 0x8, RZ ;  /* 0x000000089e9e9810 */ /* 0x000fe20007ffe0ff */
[----:B0-----:R-:W-:Y:S01]  /*b630*/  FADD.FTZ R161, R166, R123 ;  /* 0x0000007ba6a17221 */ /* 0x001fe20000010000 */
[----:B------:R-:W-:Y:S05]  /*b640*/  BRA.DIV ~URZ, `(.L_x_44831) ;  /* 0x000011927f007947 */ /* 0x000fea000b800000 */
[----:B------:R0:W2:Y:S02]  /*b650*/  SHFL.BFLY PT, R157, R161, 0x1, 0x1f ;  /* 0x0c201f00a19d7f89 */ /* 0x0000a400000e0000 */
.L_x_44837:
[----:B--2---:R-:W-:Y:S01]  /*b660*/  FADD.FTZ R170, R161, R157 ;  /* 0x0000009da1aa7221 */ /* 0x004fe20000010000 */
[----:B------:R-:W-:Y:S05]  /*b670*/  BRA.DIV ~URZ, `(.L_x_44832) ;  /* 0x000011c27f007947 */ /* 0x000fea000b800000 */
[----:B------:R-:W2:Y:S02]  /*b680*/  SHFL.BFLY PT, R157, R170, 0x2, 0x1f ;  /* 0x0c401f00aa9d7f89 */ /* 0x000ea400000e0000 */
[----:B--2---:R-:W-:-:S05]  /*b690*/  FADD.FTZ R157, R170, R157 ;  /* 0x0000009daa9d7221 */ /* 0x004fca0000010000 */
[----:B------:R-:W2:Y:S02]  /*b6a0*/  SHFL.BFLY PT, R160, R157, 0x4, 0x1f ;  /* 0x0c801f009da07f89 */ /* 0x000ea400000e0000 */
[----:B0-2---:R-:W-:-:S05]  /*b6b0*/  FADD.FTZ R161, R157, R160 ;  /* 0x000000a09da17221 */ /* 0x005fca0000010000 */
[----:B------:R-:W0:Y:S02]  /*b6c0*/  SHFL.BFLY PT, R160, R161, 0x8, 0x1f ;  /* 0x0d001f00a1a07f89 */ /* 0x000e2400000e0000 */
[----:B01----:R-:W-:-:S05]  /*b6d0*/  FADD.FTZ R164, R161, R160 ;  /* 0x000000a0a1a47221 */ /* 0x003fca0000010000 */
        /* <DEDUP_REMOVED lines=68> */
.L_x_44838:
[----:B------:R-:W2:Y:S01]  /*bb20*/  S2R R172, SR_TID.X ;  /* 0x0000000000ac7919 */ /* 0x000ea20000002100 */
[----:B------:R-:W-:Y:S01]  /*bb30*/  @!P0 SHF.R.U32.HI R157, RZ, 0x5, R163 ;  /* 0x00000005ff9d8819 */ /* 0x000fe200000116a3 */
[----:B01----:R-:W-:Y:S01]  /*bb40*/  FADD.FTZ R161, R168, R161 ;  /* 0x000000a1a8a17221 */ /* 0x003fe20000010000 */
[----:B------:R-:W-:Y:S02]  /*bb50*/  WARPSYNC 0xffffffff ;  /* 0xffffffff00007948 */ /* 0x000fe40003800000 */
[----:B------:R-:W-:-:S05]  /*bb60*/  @!P0 LOP3.LUT R157, R157, 0x7, RZ, 0xc0, !PT ;  /* 0x000000079d9d8812 */ /* 0x000fca00078ec0ff */
[----:B------:R-:W-:-:S05]  /*bb70*/  @!P0 IMAD.IADD R157, R158, 0x1, R157 ;  /* 0x000000019e9d8824 */ /* 0x000fca00078e029d */
[----:B------:R0:W-:Y:S01]  /*bb80*/  @!P0 STS.64 [R157.X8], R160 ;  /* 0x000000a09d008388 */ /* 0x0001e20000008a00 */
[----:B--2---:R-:W-:-:S04]  /*bb90*/  LOP3.LUT R163, R172, 0x1f, RZ, 0xc0, !PT ;  /* 0x0000001faca37812 */ /* 0x004fc800078ec0ff */
[----:B------:R-:W-:-:S11]  /*bba0*/  ISETP.GT.U32.AND P0, PT, R163, 0x7, PT ;  /* 0x00000007a300780c */ /* 0x000fd60003f04070 */
[----:B0-----:R-:W-:Y:S01]  /*bbb0*/  BAR.SYNC.DEFER_BLOCKING 0x0 ;  /* 0x0000000000007b1d */ /* 0x001fe20000010000 */
[----:B------:R-:W-:Y:S01]  /*bbc0*/  CS2R R160, SRZ ;  /* 0x0000000000a07805 */ /* 0x000fe2000001ff00 */
[----:B------:R-:W-:Y:S01]  /*bbd0*/  @!P0 IADD3 R158, R158, R163, RZ ;  /* 0x000000a39e9e8210 */ /* 0x000fe20007ffe0ff */
[----:B------:R-:W-:Y:S01]  /*bbe0*/  IMAD.MOV.U32 R157, RZ, RZ, RZ ;  /* 0x000000ffff9d7224 */ /* 0x000fe200078e00ff */
[----:B------:R-:W-:Y:S02]  /*bbf0*/  @!P0 MOV R157, 0x380 ;  /* 0x00000380009d8802 */ /* 0x000fe40000000f00 */
[----:B------:R-:W-:Y:S01]  /*bc00*/  ISETP.NE.AND P1, PT, RZ, UR6, PT ;  /* 0x00000006ff007c0c */ /* 0x000fe2000bf25270 */
[----:B------:R-:W-:Y:S01]  /*bc10*/  BSSY B0, `(.L_x_44833) ;  /* 0x00000b5000007945 */ /* 0x000fe20003800000 */
[----:B------:R-:W-:Y:S01]  /*bc20*/  I2F R168, R157 ;  /* 0x0000009d00a87306 */ /* 0x000fe20000201400 */
[----:B------:R-:W0:Y:S04]  /*bc30*/  SHFL.DOWN PT, R164, R157, 0x4, 0x1f ;  /* 0x08801f009da47f89 */ /* 0x000e2800000e0000 */
[----:B------:R1:W-:Y:S01]  /*bc40*/  @!P0 LDS.64 R160, [R158.X8] ;  /* 0x000000009ea08984 */ /* 0x0003e20000008a00 */
[----:B0-----:R-:W-:-:S02]  /*bc50*/  IMAD.IADD R165, R164, 0x1, R157 ;  /* 0x00000001a4a57824 */ /* 0x001fc400078e029d */
[----:B------:R-:W-:Y:S03]  /*bc60*/  I2F R164, R164 ;  /* 0x000000a400a47306 */ /* 0x000fe60000201400 */
[----:B------:R-:W0:Y:S05]  /*bc70*/  SHFL.DOWN PT, R170, R165, 0x2, 0x1f ;  /* 0x08401f00a5aa7f89 */ /* 0x000e2a00000e0000 */
[----:B------:R-:W1:Y:S08]  /*bc80*/  I2F R167, R165 ;  /* 0x000000a500a77306 */ /* 0x000e700000201400 */
[----:B-1----:R-:W1:Y:S01]  /*bc90*/  MUFU.RCP R158, R167 ;  /* 0x000000a7009e7308 */ /* 0x002e620000001000 */
[----:B0-----:R-:W-:Y:S01]  /*bca0*/  IADD3 R171, R165, R170, RZ ;  /* 0x000000aaa5ab7210 */ /* 0x001fe20007ffe0ff */
[----:B------:R-:W0:Y:S06]  /*bcb0*/  SHFL.DOWN PT, R163, R160, 0x4, 0x1f ;  /* 0x08801f00a0a37f89 */ /* 0x000e2c00000e0000 */
[----:B------:R-:W2:Y:S01]  /*bcc0*/  I2F R165, R171 ;  /* 0x000000ab00a57306 */ /* 0x000ea20000201400 */
[----:B------:R-:W3:Y:S07]  /*bcd0*/  SHFL.DOWN PT, R166, R161, 0x4, 0x1f ;  /* 0x08801f00a1a67f89 */ /* 0x000eee00000e0000 */
[----:B------:R-:W4:Y:S01]  /*bce0*/  I2F R170, R170 ;  /* 0x000000aa00aa7306 */ /* 0x000f220000201400 */
[----:B0-----:R-:W-:-:S02]  /*bcf0*/  FMUL.FTZ R169, R163, R164 ;  /* 0x000000a4a3a97220 */ /* 0x001fc40000410000 */
[----:B------:R-:W-:Y:S02]  /*bd00*/  FADD.FTZ R163, -R163, R160 ;  /* 0x000000a0a3a37221 */ /* 0x000fe40000010100 */
[----:B------:R-:W-:Y:S02]  /*bd10*/  FFMA.FTZ R169, R168, R160, R169 ;  /* 0x000000a0a8a97223 */ /* 0x000fe400000100a9 */
[----:B------:R-:W-:Y:S02]  /*bd20*/  FMUL.FTZ R163, R163, R163 ;  /* 0x000000a3a3a37220 */ /* 0x000fe40000410000 */
[----:B-1----:R-:W-:Y:S02]  /*bd30*/  FMUL.FTZ R160, R158, R169 ;  /* 0x000000a99ea07220 */ /* 0x002fe40000410000 */
[----:B------:R-:W-:Y:S02]  /*bd40*/  FMUL.FTZ R163, R163, R168 ;  /* 0x000000a8a3a37220 */ /* 0x000fe40000410000 */
[----:B---3--:R-:W-:Y:S01]  /*bd50*/  FADD.FTZ R161, R166, R161 ;  /* 0x000000a1a6a17221 */ /* 0x008fe20000010000 */
[----:B------:R-:W4:Y:S01]  /*bd60*/  SHFL.DOWN PT, R157, R160, 0x2, 0x1f ;  /* 0x08401f00a09d7f89 */ /* 0x000f2200000e0000 */
[----:B------:R-:W-:-:S03]  /*bd70*/  FMUL.FTZ R163, R163, R164 ;  /* 0x000000a4a3a37220 */ /* 0x000fc60000410000 */
[----:B------:R-:W0:Y:S01]  /*bd80*/  SHFL.DOWN PT, R166, R171, 0x1, 0x1f ;  /* 0x08201f00aba67f89 */ /* 0x000e2200000e0000 */
[----:B------:R-:W-:Y:S02]  /*bd90*/  FFMA.FTZ R161, R158, R163, R161 ;  /* 0x000000a39ea17223 */ /* 0x000fe400000100a1 */
[----:B--2---:R-:W1:Y:S03]  /*bda0*/  MUFU.RCP R163, R165 ;  /* 0x000000a500a37308 */ /* 0x004e660000001000 */
[----:B------:R-:W2:Y:S01]  /*bdb0*/  SHFL.DOWN PT, R158, R161, 0x2, 0x1f ;  /* 0x08401f00a19e7f89 */ /* 0x000ea200000e0000 */
[----:B----4-:R-:W-:Y:S02]  /*bdc0*/  FMUL.FTZ R164, R157, R170 ;  /* 0x000000aa9da47220 */ /* 0x010fe40000410000 */
[----:B------:R-:W-:Y:S02]  /*bdd0*/  FADD.FTZ R157, R160, -R157 ;  /* 0x8000009da09d7221 */ /* 0x000fe40000010000 */
[----:B------:R-:W-:-:S02]  /*bde0*/  FFMA.FTZ R164, R167, R160, R164 ;  /* 0x000000a0a7a47223 */ /* 0x000fc400000100a4 */
[----:B------:R-:W-:Y:S02]  /*bdf0*/  FMUL.FTZ R160, R157, R157 ;  /* 0x0000009d9da07220 */ /* 0x000fe40000410000 */
[----:B-1----:R-:W-:Y:S02]  /*be00*/  FMUL.FTZ R164, R163, R164 ;  /* 0x000000a4a3a47220 */ /* 0x002fe40000410000 */
[----:B------:R-:W-:Y:S02]  /*be10*/  FMUL.FTZ R160, R167, R160 ;  /* 0x000000a0a7a07220 */ /* 0x000fe40000410000 */
[----:B0-----:R-:W-:Y:S01]  /*be20*/  IMAD.IADD R167, R171, 0x1, R166 ;  /* 0x00000001aba77824 */ /* 0x001fe200078e02a6 */
        /* <DEDUP_REMOVED lines=20> */
[----:B------:R-:W-:Y:S01]  /*bf70*/  LOP3.LUT P0, RZ, R163, 0x1f, R172, 0xf8, !PT ;  /* 0x0000001fa3ff7812 */ /* 0x000fe2000780f8ac */
        /* <DEDUP_REMOVED lines=8> */
[C-C-:B------:R-:W-:Y:S01]  /*c000*/  @!P0 LEA.HI.X R161, R124.reuse, c[0x0][0x1a4], R159.reuse, 0x2, P2 ;  /* 0x000069007ca18a11 */ /* 0x140fe200010f149f */
[----:B------:R-:W0:Y:S01]  /*c010*/  MUFU.RSQ R171, R163 ;  /* 0x000000a300ab7308 */ /* 0x000e220000001400 */
[----:B------:R-:W-:-:S03]  /*c020*/  @!P0 LEA.HI.X R159, R124, c[0x0][0x1ac], R159, 0x2, P3 ;  /* 0x00006b007c9f8a11 */ /* 0x000fc600018f149f */
        /* <DEDUP_REMOVED lines=14> */
[----:B------:R-:W-:-:S02]  /*c110*/  FADD.FTZ R161, -R157, R103 ;  /* 0x000000679da17221 */ /* 0x000fc40000010100 */
[----:B------:R-:W-:Y:S02]  /*c120*/  FADD.FTZ R98, -R157, R98 ;  /* 0x000000629d627221 */ /* 0x000fe40000010100 */
[C---:B------:R-:W-:Y:S02]  /*c130*/  FMUL.FTZ R103, R171.reuse, R100 ;  /* 0x00000064ab677220 */ /* 0x040fe40000410000 */
[----:B------:R-:W-:Y:S02]  /*c140*/  FMUL.FTZ R100, R171, R163 ;  /* 0x000000a3ab647220 */ /* 0x000fe40000410000 */
[C---:B------:R-:W-:Y:S02]  /*c150*/  FADD.FTZ R96, -R157.reuse, R96 ;  /* 0x000000609d607221 */ /* 0x040fe40000010100 */
[C---:B------:R-:W-:Y:S02]  /*c160*/  FADD.FTZ R102, -R157.reuse, R102 ;  /* 0x000000669d667221 */ /* 0x040fe40000010100 */
[----:B------:R-:W-:-:S02]  /*c170*/  FADD.FTZ R116, -R157, R116 ;  /* 0x000000749d747221 */ /* 0x000fc40000010100 */
[----:B------:R-:W-:Y:S01]  /*c180*/  FMUL.FTZ R163, R171, R118 ;  /* 0x00000076aba37220 */ /* 0x000fe20000410000 */
[----:B------:R-:W-:Y:S01]  /*c190*/  LEA.HI.SX32 R118, R97, R0, 0x1e ;  /* 0x0000000061767211 */ /* 0x000fe200078ff2ff */
[C---:B------:R-:W-:Y:S02]  /*c1a0*/  FADD.FTZ R159, -R157.reuse, R99 ;  /* 0x000000639d9f7221 */ /* 0x040fe40000010100 */
[----:B------:R-:W-:Y:S02]  /*c1b0*/  FADD.FTZ R160, -R157, R101 ;  /* 0x000000659da07221 */ /* 0x000fe40000010100 */
[----:B------:R-:W-:Y:S02]  /*c1c0*/  FMUL.FTZ R101, R171, R98 ;  /* 0x00000062ab657220 */ /* 0x000fe40000410000 */
[C---:B------:R-:W-:Y:S02]  /*c1d0*/  FADD.FTZ R106, -R157.reuse, R106 ;  /* 0x0000006a9d6a7221 */ /* 0x040fe40000010100 */
[----:B------:R-:W-:-:S02]  /*c1e0*/  FADD.FTZ R114, -R157, R114 ;  /* 0x000000729d727221 */ /* 0x000fc40000010100 */
[----:B------:R-:W-:Y:S02]  /*c1f0*/  FMUL.FTZ R98, R171, R161 ;  /* 0x000000a1ab627220 */ /* 0x000fe40000410000 */
[C---:B------:R-:W-:Y:S02]  /*c200*/  FADD.FTZ R104, -R157.reuse, R104 ;  /* 0x000000689d687221 */ /* 0x040fe40000010100 */
[C---:B------:R-:W-:Y:S02]  /*c210*/  FADD.FTZ R108, -R157.reuse, R108 ;  /* 0x0000006c9d6c7221 */ /* 0x040fe40000010100 */
[C---:B------:R-:W-:Y:S02]  /*c220*/  FADD.FTZ R109, -R157.reuse, R109 ;  /* 0x0000006d9d6d7221 */ /* 0x040fe40000010100 */
[C---:B------:R-:W-:Y:S02]  /*c230*/  FADD.FTZ R110, -R157.reuse, R110 ;  /* 0x0000006e9d6e7221 */ /* 0x040fe40000010100 */
[----:B------:R-:W-:-:S02]  /*c240*/  FADD.FTZ R111, -R157, R111 ;  /* 0x0000006f9d6f7221 */ /* 0x000fc40000010100 */
[C---:B------:R-:W-:Y:S02]  /*c250*/  FMUL.FTZ R99, R171.reuse, R96 ;  /* 0x00000060ab637220 */ /* 0x040fe40000410000 */
[C---:B------:R-:W-:Y:S02]  /*c260*/  FMUL.FTZ R105, R171.reuse, R102 ;  /* 0x00000066ab697220 */ /* 0x040fe40000410000 */
[----:B------:R-:W-:Y:S01]  /*c270*/  FMUL.FTZ R161, R171, R116 ;  /* 0x00000074aba17220 */ /* 0x000fe20000410000 */
[----:B------:R-:W-:Y:S01]  /*c280*/  IADD3 R116, R118, 0x100, RZ ;  /* 0x0000010076747810 */ /* 0x000fe20007ffe0ff */
[C---:B------:R-:W-:Y:S02]  /*c290*/  FADD.FTZ R112, -R157.reuse, R112 ;  /* 0x000000709d707221 */ /* 0x040fe40000010100 */
[C---:B------:R-:W-:Y:S02]  /*c2a0*/  FADD.FTZ R113, -R157.reuse, R113 ;  /* 0x000000719d717221 */ /* 0x040fe40000010100 */
[----:B------:R-:W-:-:S02]  /*c2b0*/  FADD.FTZ R115, -R157, R115 ;  /* 0x000000739d737221 */ /* 0x000fc40000010100 */
[----:B------:R-:W-:Y:S02]  /*c2c0*/  FADD.FTZ R117, -R157, R117 ;  /* 0x000000759d757221 */ /* 0x000fe40000010100 */
[C---:B------:R-:W-:Y:S02]  /*c2d0*/  FMUL.FTZ R158, R171.reuse, R158 ;  /* 0x0000009eab9e7220 */ /* 0x040fe40000410000 */
[----:B------:R-:W-:Y:S02]  /*c2e0*/  FMUL.FTZ R96, R171, R159 ;  /* 0x0000009fab607220 */ /* 0x000fe40000410000 */
[----:B------:R-:W-:Y:S02]  /*c2f0*/  FADD.FTZ R165, -R157, R119 ;  /* 0x000000779da57221 */ /* 0x000fe40000010100 */
[----:B------:R-:W-:Y:S02]  /*c300*/  FMUL.FTZ R160, R171, R160 ;  /* 0x000000a0aba07220 */ /* 0x000fe40000410000 */
[----:B------:R-:W-:-:S02]  /*c310*/  FADD.FTZ R164, -R157, R107 ;  /* 0x0000006b9da47221 */ /* 0x000fc40000010100 */
[C---:B------:R-:W-:Y:S02]  /*c320*/  FADD.FTZ R168, -R157.reuse, R121 ;  /* 0x000000799da87221 */ /* 0x040fe40000010100 */
[----:B------:R-:W-:Y:S02]  /*c330*/  FADD.FTZ R170, -R157, R123 ;  /* 0x0000007b9daa7221 */ /* 0x000fe40000010100 */
[C---:B------:R-:W-:Y:S02]  /*c340*/  FMUL.FTZ R119, R171.reuse, R106 ;  /* 0x0000006aab777220 */ /* 0x040fe40000410000 */
[----:B------:R-:W-:Y:S02]  /*c350*/  FMUL.FTZ R159, R171, R114 ;  /* 0x00000072ab9f7220 */ /* 0x000fe40000410000 */
[C---:B------:R-:W-:Y:S02]  /*c360*/  FADD.FTZ R167, -R157.reuse, R120 ;  /* 0x000000789da77221 */ /* 0x040fe40000010100 */
[----:B------:R-:W-:-:S02]  /*c370*/  FADD.FTZ R169, -R157, R122 ;  /* 0x0000007a9da97221 */ /* 0x000fc40000010100 */
[C---:B------:R-:W-:Y:S02]  /*c380*/  FMUL.FTZ R107, R171.reuse, R104 ;  /* 0x00000068ab6b7220 */ /* 0x040fe40000410000 */
        /* <DEDUP_REMOVED lines=21> */
[----:B------:R-:W-:Y:S01]  /*c4e0*/  FMUL.FTZ R164, R171, R164 ;  /* 0x000000a4aba47220 */ /* 0x000fe20000410000 */
[----:B------:R-:W-:Y:S01]  /*c4f0*/  IADD3 R119, R118, 0x300, RZ ;  /* 0x0000030076777810 */ /* 0x000fe20007ffe0ff */
[----:B------:R-:W-:Y:S02]  /*c500*/  FFMA.FTZ R96, R48, R107, R76 ;  /* 0x0000006b30607223 */ /* 0x000fe4000001004c */
[----:B------:R-:W-:Y:S01]  /*c510*/  FFMA.FTZ R107, R43, R122, R71 ;  /* 0x0000007a2b6b7223 */ /* 0x000fe20000010047 */
[C---:B------:R-:W-:Y:S01]  /*c520*/  IADD3 R122, R118.reuse, 0x500, RZ ;  /* 0x00000500767a7810 */ /* 0x040fe20007ffe0ff */
[----:B------:R-:W-:Y:S02]  /*c530*/  FMUL.FTZ R166, R171, R165 ;  /* 0x000000a5aba67220 */ /* 0x000fe40000410000 */
[----:B0-----:R-:W-:Y:S01]  /*c540*/  FFMA.FTZ R105, R41, R120, R69 ;  /* 0x0000007829697223 */ /* 0x001fe20000010045 */
[C---:B------:R-:W-:Y:S01]  /*c550*/  IADD3 R120, R118.reuse, 0x400, RZ ;  /* 0x0000040076787810 */ /* 0x040fe20007ffe0ff */
[----:B------:R-:W-:Y:S01]  /*c560*/  FFMA.FTZ R109, R37, R156, R65 ;  /* 0x0000009c256d7223 */ /* 0x000fe20000010041 */
[----:B------:R-:W-:Y:S01]  /*c570*/  IADD3 R156, R118, 0x600, RZ ;  /* 0x00000600769c7810 */ /* 0x000fe20007ffe0ff */
[----:B------:R-:W-:-:S02]  /*c580*/  FMUL.FTZ R167, R171, R167 ;  /* 0x000000a7aba77220 */ /* 0x000fc40000410000 */
[C---:B------:R-:W-:Y:S02]  /*c590*/  FMUL.FTZ R168, R171.reuse, R168 ;  /* 0x000000a8aba87220 */ /* 0x040fe40000410000 */
[C---:B------:R-:W-:Y:S01]  /*c5a0*/  FMUL.FTZ R169, R171.reuse, R169 ;  /* 0x000000a9aba97220 */ /* 0x040fe20000410000 */
[----:B-1----:R-:W-:Y:S01]  /*c5b0*/  IADD3 R116, R118, 0x200, RZ ;  /* 0x0000020076747810 */ /* 0x002fe20007ffe0ff */
        /* <DEDUP_REMOVED lines=26> */
.L_x_44834:
[----:B-1----:R-:W-:Y:S05]  /*c760*/  BSYNC B0 ;  /* 0x0000000000007941 */ /* 0x002fea0003800000 */
.L_x_44833:
[----:B------:R-:W-:Y:S02]  /*c770*/  IADD3 R124, R124, c[0x0][0x160], RZ ;  /* 0x000058007c7c7a10 */ /* 0x000fe40007ffe0ff */
[----:B------:R-:W-:Y:S02]  /*c780*/  LOP3.LUT P1, RZ, R129, 0xff, RZ, 0xc0, !PT ;  /* 0x000000ff81ff7812 */ /* 0x000fe4000782c0ff */
[----:B------:R-:W-:Y:S02]  /*c790*/  ISETP.GE.AND P0, PT, R124, c[0x0][0x164], PT ;  /* 0x000059007c007a0c */ /* 0x000fe40003f06270 */
[----:B------:R-:W-:-:S11]  /*c7a0*/  SEL R129, RZ, 0x1, P1 ;  /* 0x00000001ff817807 */ /* 0x000fd60000800000 */
[----:B0----5:R-:W-:Y:S01]  /*c7b0*/  @P0 CALL.REL.NOINC `(.L_x_44835) ;  /* 0x0000001000000944 */ /* 0x021fe20003c00000 */
[----:B------:R-:W-:Y:S05]  /*c7c0*/  BRA `(.L_x_44836) ;  /* 0xffff408000007947 */ /* 0x000fea000383ffff */
.L_x_44835:
[----:B------:R-:W-:Y:S05]  /*c7d0*/  EXIT ;  /* 0x000000000000794d */ /* 0x000fea0003800000 */
.L_x_44831:
[----:B------:R-:W-:Y:S01]  /*c7e0*/  HFMA2.MMA R166, -RZ, RZ, 0, 5.9604644775390625e-08 ;  /* 0x00000001ffa67435 */ /* 0x000fe200000001ff */
[----:B------:R-:W-:Y:S01]  /*c7f0*/  IMAD.MOV.U32 R157, RZ, RZ, 0x1f ;  /* 0x0000001fff9d7424 */ /* 0x000fe200078e00ff */
[----:B------:R-:W-:Y:S02]  /*c800*/  MOV R168, 0xffffffff ;  /* 0xffffffff00a87802 */ /* 0x000fe40000000f00 */
[----:B-1----:R-:W-:Y:S02]  /*c810*/  MOV R164, 0xc830 ;  /* 0x0000c83000a47802 */ /* 0x002fe40000000f00 */
[----:B-----5:R-:W-:Y:S05]  /*c820*/  CALL.REL.NOINC `($__internal_159_$__cuda_sm70_shflsync_bfly_p) ;  /* 0x0000072000007944 */ /* 0x020fea0003c00000 */
[----:B01----:R-:W-:Y:S05]  /*c830*/  BRA `(.L_x_44837) ;  /* 0xffffee2000007947 */ /* 0x003fea000383ffff */
.L_x_44832:
[----:B------:R-:W-:Y:S01]  /*c840*/  HFMA2.MMA R166, -RZ, RZ, 0, 1.1920928955078125e-07 ;  /* 0x00000002ffa67435 */ /* 0x000fe200000001ff */
[----:B0-----:R-:W-:Y:S01]  /*c850*/  IMAD.MOV.U32 R161, RZ, RZ, R170 ;  /* 0x000000ffffa17224 */ /* 0x001fe200078e00aa */
[----:B------:R-:W-:Y:S01]  /*c860*/  MOV R168, 0xffffffff ;  /* 0xffffffff00a87802 */ /* 0x000fe20000000f00 */
[----:B------:R-:W-:Y:S01]  /*c870*/  IMAD.MOV.U32 R157, RZ, RZ, 0x1f ;  /* 0x0000001fff9d7424 */ /* 0x000fe200078e00ff */
[----:B-1----:R-:W-:Y:S02]  /*c880*/  MOV R164, 0xc8a0 ;  /* 0x0000c8a000a47802 */ /* 0x002fe40000000f00 */
[----:B-----5:R-:W-:Y:S05]  /*c890*/  CALL.REL.NOINC `($__internal_159_$__cuda_sm70_shflsync_bfly_p) ;  /* 0x000006b000007944 */ /* 0x020fea0003c00000 */
[----:B01----:R-:W-:Y:S01]  /*c8a0*/  FADD.FTZ R161, R170, R157 ;  /* 0x0000009daaa17221 */ /* 0x003fe20000010000 */
[----:B------:R-:W-:Y:S01]  /*c8b0*/  HFMA2.MMA R157, -RZ, RZ, 0, 1.847743988037109375e-06 ;  /* 0x0000001fff9d7435 */ /* 0x000fe200000001ff */
[----:B------:R-:W-:Y:S01]  /*c8c0*/  IMAD.MOV.U32 R166, RZ, RZ, 0x4 ;  /* 0x00000004ffa67424 */ /* 0x000fe200078e00ff */
[----:B------:R-:W-:Y:S01]  /*c8d0*/  MOV R164, 0xc900 ;  /* 0x0000c90000a47802 */ /* 0x000fe20000000f00 */
[----:B------:R-:W-:-:S03]  /*c8e0*/  IMAD.MOV.U32 R168, RZ, RZ, -0x1 ;  /* 0xffffffffffa87424 */ /* 0x000fc600078e00ff */
[----:B------:R-:W-:Y:S05]  /*c8f0*/  CALL.REL.NOINC `($__internal_159_$__cuda_sm70_shflsync_bfly_p) ;  /* 0x0000065000007944 */ /* 0x000fea0003c00000 */
[----:B01----:R-:W-:Y:S01]  /*c900*/  FADD.FTZ R161, R161, R157 ;  /* 0x0000009da1a17221 */ /* 0x003fe20000010000 */
[----:B------:R-:W-:Y:S01]  /*c910*/  MOV R166, 0x8 ;  /* 0x0000000800a67802 */ /* 0x000fe20000000f00 */
[----:B------:R-:W-:Y:S01]  /*c920*/  IMAD.MOV.U32 R157, RZ, RZ, 0x1f ;  /* 0x0000001fff9d7424 */ /* 0x000fe200078e00ff */
[----:B------:R-:W-:-:S02]  /*c930*/  MOV R168, 0xffffffff ;  /* 0xffffffff00a87802 */ /* 0x000fc40000000f00 */
[----:B------:R-:W-:Y:S02]  /*c940*/  MOV R164, 0xc960 ;  /* 0x0000c96000a47802 */ /* 0x000fe40000000f00 */
[----:B------:R-:W-:Y:S05]  /*c950*/  CALL.REL.NOINC `($__internal_159_$__cuda_sm70_shflsync_bfly_p) ;  /* 0x000005f000007944 */ /* 0x000fea0003c00000 */
[----:B01----:R-:W-:Y:S01]  /*c960*/  FADD.FTZ R161, R161, R157 ;  /* 0x0000009da1a17221 */ /* 0x003fe20000010000 */
[----:B------:R-:W-:Y:S01]  /*c970*/  HFMA2.MMA R157, -RZ, RZ, 0, 1.847743988037109375e-06 ;  /* 0x0000001fff9d7435 */ /* 0x000fe200000001ff */
[----:B------:R-:W-:Y:S01]  /*c980*/  IMAD.MOV.U32 R166, RZ, RZ, 0x10 ;  /* 0x00000010ffa67424 */ /* 0x000fe200078e00ff */
[----:B------:R-:W-:Y:S01]  /*c990*/  MOV R164, 0xc9c0 ;  /* 0x0000c9c000a47802 */ /* 0x000fe20000000f00 */
[----:B------:R-:W-:-:S03]  /*c9a0*/  IMAD.MOV.U32 R168, RZ, RZ, -0x1 ;  /* 0xffffffffffa87424 */ /* 0x000fc600078e00ff */
[----:B------:R-:W-:Y:S05]  /*c9b0*/  CALL.REL.NOINC `($__internal_159_$__cuda_sm70_shflsync_bfly_p) ;  /* 0x0000059000007944 */ /* 0x000fea0003c00000 */
        /* <DEDUP_REMOVED lines=62> */
[----:B------:R-:W-:Y:S05]  /*cda0*/  CALL.REL.NOINC `($__internal_159_$__cuda_sm70_shflsync_bfly_p) ;  /* 0x000001a000007944 */ /* 0x000fea0003c00000 */
        /* <DEDUP_REMOVED lines=9> */
[----:B------:R-:W-:Y:S02]  /*ce40*/  MOV R168, 0xffffffff ;  /* 0xffffffff00a87802 */ /* 0x000fe40000000f00 */
[----:B------:R-:W-:-:S02]  /*ce50*/  MOV R164, 0xce70 ;  /* 0x0000ce7000a47802 */ /* 0x000fc40000000f00 */
        /* <DEDUP_REMOVED lines=13> */
[----:B01----:R-:W-:Y:S01]  /*cf30*/  IMAD.MOV.U32 R168, RZ, RZ, R157 ;  /* 0x000000ffffa87224 */ /* 0x003fe200078e009d */
[----:B------:R-:W-:Y:S05]  /*cf40*/  BRA `(.L_x_44838) ;  /* 0xffffebd000007947 */ /* 0x000fea000383ffff */
        .weak           $__internal_159_$__cuda_sm70_shflsync_bfly_p
        .type           $__internal_159_$__cuda_sm70_shflsync_bfly_p,@function
        .size           $__internal_159_$__cuda_sm70_shflsync_bfly_p,(.L_x_44999 - $__internal_159_$__cuda_sm70_shflsync_bfly_p)
$__internal_159_$__cuda_sm70_shflsync_bfly_p:
[----:B------:R-:W-:Y:S01]  /*cf50*/  HFMA2.MMA R165, -RZ, RZ, 0, 0 ;  /* 0x00000000ffa57435 */ /* 0x000fe200000001ff */
[----:B------:R-:W-:Y:S04]  /*cf60*/  WARPSYNC R168 ;  /* 0x000000a800007348 */ /* 0x000fe80003800000 */
[----:B------:R0:W1:Y:S01]  /*cf70*/  SHFL.BFLY PT, R157, R161, R166, R157 ;  /* 0x0c0000a6a19d7389 */ /* 0x00006200000e009d */
[----:B------:R-:W-:Y:S05]  /*cf80*/  RET.REL.NODEC R164 `(_ZN10layer_norm13ln_fwd_kernelINS_13Kernel_traitsIfffffjLj7168ELj1ELj1ELj8ELj16ENS_18Kernel_traits_baseILj7168EfffffjLj256EEEEELb1ELb1ELb1ELb1EEEvNS_9FwdParamsE) ;  /* 0xffff3070a4007950 */ /* 0x000fea0003c3ffff */
.L_x_44839:
        /* <DEDUP_REMOVED lines=15> */
.L_x_44999:


//--------------------- .nv.global.init           --------------------------
	.section	.nv.global.init,"aw",@progbits
	.align	4
.nv.global.init:
	.type		mrg32k3aM1SubSeq,@object
	.size		mrg32k3aM1SubSeq,(mrg32k3aM2SubSeq - mrg32k3aM1SubSeq)
mrg32k3aM1SubSeq:
        /* <DEDUP_REMOVED lines=126> */
	.type		mrg32k3aM2SubSeq,@object
	.size		mrg32k3aM2SubSeq,(mrg32k3aM1 - mrg32k3aM2SubSeq)
mrg32k3aM2SubSeq:
        /* <DEDUP_REMOVED lines=126> */
	.type		mrg32k3aM1,@object
	.size		mrg32k3aM1,(mrg32k3aM1Seq - mrg32k3aM1)
mrg32k3aM1:
        /* <DEDUP_REMOVED lines=144> */
	.type		mrg32k3aM1Seq,@object
	.size		mrg32k3aM1Seq,(mrg32k3aM2 - mrg32k3aM1Seq)
mrg32k3aM1Seq:
        /* <DEDUP_REMOVED lines=144> */
	.type		mrg32k3aM2,@object
	.size		mrg32k3aM2,(mrg32k3aM2Seq - mrg32k3aM2)
mrg32k3aM2:
        /* <DEDUP_REMOVED lines=144> */
	.type		mrg32k3aM2Seq,@object
	.size		mrg32k3aM2Seq,(precalc_xorwow_matrix - mrg32k3aM2Seq)
mrg32k3aM2Seq:
        /* <DEDUP_REMOVED lines=144> */
	.type		precalc_xorwow_matrix,@object
	.size		precalc_xorwow_matrix,(precalc_xorwow_offset_matrix - precalc_xorwow_matrix)
precalc_xorwow_matrix:
        /* <DEDUP_REMOVED lines=6400> */
	.type		precalc_xorwow_offset_matrix,@object
	.size		precalc_xorwow_offset_matrix,(.L_1 - precalc_xorwow_offset_matrix)
precalc_xorwow_offset_matrix:
        /* <DEDUP_REMOVED lines=6400> */
.L_1:


//--------------------- .nv.shared._ZN10layer_norm13ln_fwd_kernelINS_13Kernel_traitsI13__nv_bfloat16S2_S2_S2_fjLj7168ELj1ELj1ELj4ELj16ENS_18Kernel_traits_baseILj7168ES2_S2_S2_S2_fjLj128EEEEELb0ELb0ELb0ELb0EEEvNS_9FwdParamsE --------------------------
	.section	.nv.shared._ZN10layer_norm13ln_fwd_kernelINS_13Kernel_traitsI13__nv_bfloat16S2_S2_S2_fjLj7168ELj1ELj1ELj4ELj16ENS_18Kernel_traits_baseILj7168ES2_S2_S2_S2_fjLj128EEEEELb0ELb0ELb0ELb0EEEvNS_9FwdParamsE,"aw",@nobits
	.sectionflags	@""
	.align	16


//--------------------- .nv.shared._ZN10layer_norm13ln_fwd_kernelINS_13Kernel_traitsI13__nv_bfloat16S2_S2_S2_fjLj7168ELj1ELj1ELj4ELj16ENS_18Kernel_traits_baseILj7168ES2_S2_S2_S2_fjLj128EEEEELb0ELb0ELb0ELb1EEEvNS_9FwdParamsE --------------------------
	.section	.nv.shared._ZN10layer_norm13ln_fwd_kernelINS_13Kernel_traitsI13__nv_bfloat16S2_S2_S2_fjLj7168ELj1ELj1ELj4ELj16ENS_18Kernel_traits_baseILj7168ES2_S2_S2_S2_fjLj128EEEEELb0ELb0ELb0ELb1EEEvNS_9FwdParamsE,"aw",@nobits
	.sectionflags	@""
	.align	16


//--------------------- .nv.shared._ZN10layer_norm13ln_fwd_kernelINS_13Kernel_traitsI13__nv_bfloat16S2_S2_S2_fjLj7168ELj1ELj1ELj4ELj16ENS_18Kernel_traits_baseILj7168ES2_S2_S2_S2_fjLj128EEEEELb0ELb0ELb1ELb0EEEvNS_9FwdParamsE --------------------------
	.section	.nv.shared._ZN10layer_norm13ln_fwd_kernelINS_13Kernel_traitsI13__nv_bfloat16S2_S2_S2_fjLj7168ELj1ELj1ELj4ELj16ENS_18Kernel_traits_baseILj7168ES2_S2_S2_S2_fjLj128EEEEELb0ELb0ELb1ELb0EEEvNS_9FwdParamsE,"aw",@nobits
	.sectionflags	@""
	.align	16


//--------------------- .nv.shared._ZN10layer_norm13ln_fwd_kernelINS_13Kernel_traitsI13__nv_bfloat16S2_S2_S2_fjLj7168ELj1ELj1ELj4ELj16ENS_18Kernel_traits_baseILj7168ES2_S2_S2_S2_fjLj128EEEEELb0ELb0ELb1ELb1EEEvNS_9FwdParamsE --------------------------
	.section	.nv.shared._ZN10layer_norm13ln_fwd_kernelINS_13Kernel_traitsI13__nv_bfloat16S2_S2_S2_fjLj7168ELj1ELj1ELj4ELj16ENS_18Kernel_traits_baseILj7168ES2_S2_S2_S2_fjLj128EEEEELb0ELb0ELb1ELb1EEEvNS_9FwdParamsE,"aw",@nobits
	.sectionflags	@""
	.align	16


//--------------------- .nv.shared._ZN10layer_norm13ln_fwd_kernelINS_13Kernel_traitsI13__nv_bfloat16S2_S2_S2_fjLj7168ELj1ELj1ELj4ELj16ENS_18Kernel_traits_baseILj7168ES2_S2_S2_S2_fjLj128EEEEELb0ELb1ELb0ELb0EEEvNS_9FwdParamsE --------------------------
	.section	.nv.shared._ZN10layer_norm13ln_fwd_kernelINS_13Kernel_traitsI13__nv_bfloat16S2_S2_S2_fjLj7168ELj1ELj1ELj4ELj16ENS_18Kernel_traits_baseILj7168ES2_S2_S2_S2_fjLj128EEEEELb0ELb1ELb0ELb0EEEvNS_9FwdParamsE,"aw",@nobits
	.sectionflags	@""
	.align	16


//--------------------- .nv.shared._ZN10layer_norm13ln_fwd_kernelINS_13Kernel_traitsI13__nv_bfloat16S2_S2_S2_fjLj7168ELj1ELj1ELj4ELj16ENS_18Kernel_traits_baseILj7168ES2_S2_S2_S2_fjLj128EEEEELb0ELb1ELb0ELb1EEEvNS_9FwdParamsE --------------------------
	.section	.nv.shared._ZN10layer_norm13ln_fwd_kernelINS_13Kernel_traitsI13__nv_bfloat16S2_S2_S2_fjLj7168ELj1ELj1ELj4ELj16ENS_18Kernel_traits_baseILj7168ES2_S2_S2_S2_fjLj128EEEEELb0ELb1ELb0ELb1EEEvNS_9FwdParamsE,"aw",@nobits
	.sectionflags	@""
	.align	16


//--------------------- .nv.shared._ZN10layer_norm13ln_fwd_kernelINS_13Kernel_traitsI13__nv_bfloat16S2_S2_S2_fjLj7168ELj1ELj1ELj4ELj16ENS_18Kernel_traits_baseILj7168ES2_S2_S2_S2_fjLj128EEEEELb0ELb1ELb1ELb0EEEvNS_9FwdParamsE --------------------------
	.section	.nv.shared._ZN10layer_norm13ln_fwd_kernelINS_13Kernel_traitsI13__nv_bfloat16S2_S2_S2_fjLj7168ELj1ELj1ELj4ELj16ENS_18Kernel_traits_baseILj7168ES2_S2_S2_S2_fjLj128EEEEELb0ELb1ELb1ELb0EEEvNS_9FwdParamsE,"aw",@nobits
	.sectionflags	@""
	.align	16


//--------------------- .nv.shared._ZN10layer_norm13ln_fwd_kernelINS_13Kernel_traitsI13__nv_bfloat16S2_S2_S2_fjLj7168ELj1ELj1ELj4ELj16ENS_18Kernel_traits_baseILj7168ES2_S2_S2_S2_fjLj128EEEEELb0ELb1ELb1ELb1EEEvNS_9FwdParamsE --------------------------
	.section	.nv.shared._ZN10layer_norm13ln_fwd_kernelINS_13Kernel_traitsI13__nv_bfloat16S2_S2_S2_fjLj7168ELj1ELj1ELj4ELj16ENS_18Kernel_traits_baseILj7168ES2_S2_S2_S2_fjLj128EEEEELb0ELb1ELb1ELb1EEEvNS_9FwdParamsE,"aw",@nobits
	.sectionflags	@""
	.align	16


//--------------------- .nv.shared._ZN10layer_norm13ln_fwd_kernelINS_13Kernel_traitsI13__nv_bfloat16S2_S2_S2_fjLj7168ELj1ELj1ELj4ELj16ENS_18Kernel_traits_baseILj7168ES2_S2_S2_S2_fjLj128EEEEELb1ELb0ELb0ELb0EEEvNS_9FwdParamsE --------------------------
	.section	.nv.shared._ZN10layer_norm13ln_fwd_kernelINS_13Kernel_traitsI13__nv_bfloat16S2_S2_S2_fjLj7168ELj1ELj1ELj4ELj16ENS_18Kernel_traits_baseILj7168ES2_S2_S2_S2_fjLj128EEEEELb1ELb0ELb0ELb0EEEvNS_9FwdParamsE,"aw",@nobits
	.sectionflags	@""
	.align	16


//--------------------- .nv.shared._ZN10layer_norm13ln_fwd_kernelINS_13Kernel_traitsI13__nv_bfloat16S2_S2_S2_fjLj7168ELj1ELj1ELj4ELj16ENS_18Kernel_traits_baseILj7168ES2_S2_S2_S2_fjLj128EEEEELb1ELb0ELb0ELb1EEEvNS_9FwdParamsE --------------------------
	.section	.nv.shared._ZN10layer_norm13ln_fwd_kernelINS_13Kernel_traitsI13__nv_bfloat16S2_S2_S2_fjLj7168ELj1ELj1ELj4ELj16ENS_18Kernel_traits_baseILj7168ES2_S2_S2_S2_fjLj128EEEEELb1ELb0ELb0ELb1EEEvNS_9FwdParamsE,"aw",@nobits
	.sectionflags	@""
	.align	16


//--------------------- .nv.shared._ZN10layer_norm13ln_fwd_kernelINS_13Kernel_traitsI13__nv_bfloat16S2_S2_S2_fjLj7168ELj1ELj1ELj4ELj16ENS_18Kernel_traits_baseILj7168ES2_S2_S2_S2_fjLj128EEEEELb1ELb0ELb1ELb0EEEvNS_9FwdParamsE --------------------------
	.section	.nv.shared._ZN10layer_norm13ln_fwd_kernelINS_13Kernel_traitsI13__nv_bfloat16S2_S2_S2_fjLj7168ELj1ELj1ELj4ELj16ENS_18Kernel_traits_baseILj7168ES2_S2_S2_S2_fjLj128EEEEELb1ELb0ELb1ELb0EEEvNS_9FwdParamsE,"aw",@nobits
	.sectionflags	@""
	.align	16


//--------------------- .nv.shared._ZN10layer_norm13ln_fwd_kernelINS_13Kernel_traitsI13__nv_bfloat16S2_S2_S2_fjLj7168ELj1ELj1ELj4ELj16ENS_18Kernel_traits_baseILj7168ES2_S2_S2_S2_fjLj128EEEEELb1ELb0ELb1ELb1EEEvNS_9FwdParamsE --------------------------
	.section	.nv.shared._ZN10layer_norm13ln_fwd_kernelINS_13Kernel_traitsI13__nv_bfloat16S2_S2_S2_fjLj7168ELj1ELj1ELj4ELj16ENS_18Kernel_traits_baseILj7168ES2_S2_S2_S2_fjLj128EEEEELb1ELb0ELb1ELb1EEEvNS_9FwdParamsE,"aw",@nobits
	.sectionflags	@""
	.align	16


//--------------------- .nv.shared._ZN10layer_norm13ln_fwd_kernelINS_13Kernel_traitsI13__nv_bfloat16S2_S2_S2_fjLj7168ELj1ELj1ELj4ELj16ENS_18Kernel_traits_baseILj7168ES2_S2_S2_S2_fjLj128EEEEELb1ELb1ELb0ELb0EEEvNS_9FwdParamsE --------------------------
	.section	.nv.shared._ZN10layer_norm13ln_fwd_kernelINS_13Kernel_traitsI13__nv_bfloat16S2_S2_S2_fjLj7168ELj1ELj1ELj4ELj16ENS_18Kernel_traits_baseILj7168ES2_S2_S2_S2_fjLj128EEEEELb1ELb1ELb0ELb0EEEvNS_9FwdParamsE,"aw",@nobits
	.sectionflags	@""
	.align	16


//--------------------- .nv.shared._ZN10layer_norm13ln_fwd_kernelINS_13Kernel_traitsI13__nv_bfloat16S2_S2_S2_fjLj7168ELj1ELj1ELj4ELj16ENS_18Kernel_traits_baseILj7168ES2_S2_S2_S2_fjLj128EEEEELb1ELb1ELb0ELb1EEEvNS_9FwdParamsE --------------------------
	.section	.nv.shared._ZN10layer_norm13ln_fwd_kernelINS_13Kernel_traitsI13__nv_bfloat16S2_S2_S2_fjLj7168ELj1ELj1ELj4ELj16ENS_18Kernel_traits_baseILj7168ES2_S2_S2_S2_fjLj128EEEEELb1ELb1ELb0ELb1EEEvNS_9FwdParamsE,"aw",@nobits
	.sectionflags	@""
	.align	16


//--------------------- .nv.shared._ZN10layer_norm13ln_fwd_kernelINS_13Kernel_traitsI13__nv_bfloat16S2_S2_S2_fjLj7168ELj1ELj1ELj4ELj16ENS_18Kernel_traits_baseILj7168ES2_S2_S2_S2_fjLj128EEEEELb1ELb1ELb1ELb0EEEvNS_9FwdParamsE --------------------------
	.section	.nv.shared._ZN10layer_norm13ln_fwd_kernelINS_13Kernel_traitsI13__nv_bfloat16S2_S2_S2_fjLj7168ELj1ELj1ELj4ELj16ENS_18Kernel_traits_baseILj7168ES2_S2_S2_S2_fjLj128EEEEELb1ELb1ELb1ELb0EEEvNS_9FwdParamsE,"aw",@nobits
	.sectionflags	@""
	.align	16


//--------------------- .nv.shared._ZN10layer_norm13ln_fwd_kernelINS_13Kernel_traitsI13__nv_bfloat16S2_S2_S2_fjLj7168ELj1ELj1ELj4ELj16ENS_18Kernel_traits_baseILj7168ES2_S2_S2_S2_fjLj128EEEEELb1ELb1ELb1ELb1EEEvNS_9FwdParamsE --------------------------
	.section	.nv.shared._ZN10layer_norm13ln_fwd_kernelINS_13Kernel_traitsI13__nv_bfloat16S2_S2_S2_fjLj7168ELj1ELj1ELj4ELj16ENS_18Kernel_traits_baseILj7168ES2_S2_S2_S2_fjLj128EEEEELb1ELb1ELb1ELb1EEEvNS_9FwdParamsE,"aw",@nobits
	.sectionflags	@""
	.align	16


//--------------------- .nv.shared._ZN10layer_norm13ln_fwd_kernelINS_13Kernel_traitsI6__halfS2_S2_S2_fjLj7168ELj1ELj1ELj4ELj16ENS_18Kernel_traits_baseILj7168ES2_S2_S2_S2_fjLj128EEEEELb0ELb0ELb0ELb0EEEvNS_9FwdParamsE --------------------------
	.section	.nv.shared._ZN10layer_norm13ln_fwd_kernelINS_13Kernel_traitsI6__halfS2_S2_S2_fjLj7168ELj1ELj1ELj4ELj16ENS_18Kernel_traits_baseILj7168ES2_S2_S2_S2_fjLj128EEEEELb0ELb0ELb0ELb0EEEvNS_9FwdParamsE,"aw",@nobits
	.sectionflags	@""
	.align	16


//--------------------- .nv.shared._ZN10layer_norm13ln_fwd_kernelINS_13Kernel_traitsI6__halfS2_S2_S2_fjLj7168ELj1ELj1ELj4ELj16ENS_18Kernel_traits_baseILj7168ES2_S2_S2_S2_fjLj128EEEEELb0ELb0ELb0ELb1EEEvNS_9FwdParamsE --------------------------
	.section	.nv.shared._ZN10layer_norm13ln_fwd_kernelINS_13Kernel_traitsI6__halfS2_S2_S2_fjLj7168ELj1ELj1ELj4ELj16ENS_18Kernel_traits_baseILj7168ES2_S2_S2_S2_fjLj128EEEEELb0ELb0ELb0ELb1EEEvNS_9FwdParamsE,"aw",@nobits
	.sectionflags	@""
	.align	16


//--------------------- .nv.shared._ZN10layer_norm13ln_fwd_kernelINS_13Kernel_traitsI6__halfS2_S2_S2_fjLj7168ELj1ELj1ELj4ELj16ENS_18Kernel_traits_baseILj7168ES2_S2_S2_S2_fjLj128EEEEELb0ELb0ELb1ELb0EEEvNS_9FwdParamsE --------------------------
	.section	.nv.shared._ZN10layer_norm13ln_fwd_kernelINS_13Kernel_traitsI6__halfS2_S2_S2_fjLj7168ELj1ELj1ELj4ELj16ENS_18Kernel_traits_baseILj7168ES2_S2_S2_S2_fjLj128EEEEELb0ELb0ELb1ELb0EEEvNS_9FwdParamsE,"aw",@nobits
	.sectionflags	@""
	.align	16


//--------------------- .nv.shared._ZN10layer_norm13ln_fwd_kernelINS_13Kernel_traitsI6__halfS2_S2_S2_fjLj7168ELj1ELj1ELj4ELj16ENS_18Kernel_traits_baseILj7168ES2_S2_S2_S2_fjLj128EEEEELb0ELb0ELb1ELb1EEEvNS_9FwdParamsE --------------------------
	.section	.nv.shared._ZN10layer_norm13ln_fwd_kernelINS_13Kernel_traitsI6__halfS2_S2_S2_fjLj7168ELj1ELj1ELj4ELj16ENS_18Kernel_traits_baseILj7168ES2_S2_S2_S2_fjLj128EEEEELb0ELb0ELb1ELb1EEEvNS_9FwdParamsE,"aw",@nobits
	.sectionflags	@""
	.align	16


//--------------------- .nv.shared._ZN10layer_norm13ln_fwd_kernelINS_13Kernel_traitsI6__halfS2_S2_S2_fjLj7168ELj1ELj1ELj4ELj16ENS_18Kernel_traits_baseILj7168ES2_S2_S2_S2_fjLj128EEEEELb0ELb1ELb0ELb0EEEvNS_9FwdParamsE --------------------------
	.section	.nv.shared._ZN10layer_norm13ln_fwd_kernelINS_13Kernel_traitsI6__halfS2_S2_S2_fjLj7168ELj1ELj1ELj4ELj16ENS_18Kernel_traits_baseILj7168ES2_S2_S2_S2_fjLj128EEEEELb0ELb1ELb0ELb0EEEvNS_9FwdParamsE,"aw",@nobits
	.sectionflags	@""
	.align	16


//--------------------- .nv.shared._ZN10layer_norm13ln_fwd_kernelINS_13Kernel_traitsI6__halfS2_S2_S2_fjLj7168ELj1ELj1ELj4ELj16ENS_18Kernel_traits_baseILj7168ES2_S2_S2_S2_fjLj128EEEEELb0ELb1ELb0ELb1EEEvNS_9FwdParamsE --------------------------
	.section	.nv.shared._ZN10layer_norm13ln_fwd_kernelINS_13Kernel_traitsI6__halfS2_S2_S2_fjLj7168ELj1ELj1ELj4ELj16ENS_18Kernel_traits_baseILj7168ES2_S2_S2_S2_fjLj128EEEEELb0ELb1ELb0ELb1EEEvNS_9FwdParamsE,"aw",@nobits
	.sectionflags	@""
	.align	16


//--------------------- .nv.shared._ZN10layer_norm13ln_fwd_kernelINS_13Kernel_traitsI6__halfS2_S2_S2_fjLj7168ELj1ELj1ELj4ELj16ENS_18Kernel_traits_baseILj7168ES2_S2_S2_S2_fjLj128EEEEELb0ELb1ELb1ELb0EEEvNS_9FwdParamsE --------------------------
	.section	.nv.shared._ZN10layer_norm13ln_fwd_kernelINS_13Kernel_traitsI6__halfS2_S2_S2_fjLj7168ELj1ELj1ELj4ELj16ENS_18Kernel_traits_baseILj7168ES2_S2_S2_S2_fjLj128EEEEELb0ELb1ELb1ELb0EEEvNS_9FwdParamsE,"aw",@nobits
	.sectionflags	@""
	.align	16


//--------------------- .nv.shared._ZN10layer_norm13ln_fwd_kernelINS_13Kernel_traitsI6__halfS2_S2_S2_fjLj7168ELj1ELj1ELj4ELj16ENS_18Kernel_traits_baseILj7168ES2_S2_S2_S2_fjLj128EEEEELb0ELb1ELb1ELb1EEEvNS_9FwdParamsE --------------------------
	.section	.nv.shared._ZN10layer_norm13ln_fwd_kernelINS_13Kernel_traitsI6__halfS2_S2_S2_fjLj7168ELj1ELj1ELj4ELj16ENS_18Kernel_traits_baseILj7168ES2_S2_S2_S2_fjLj128EEEEELb0ELb1ELb1ELb1EEEvNS_9FwdParamsE,"aw",@nobits
	.sectionflags	@""
	.align	16


//--------------------- .nv.shared._ZN10layer_norm13ln_fwd_kernelINS_13Kernel_traitsI6__halfS2_S2_S2_fjLj7168ELj1ELj1ELj4ELj16ENS_18Kernel_traits_baseILj7168ES2_S2_S2_S2_fjLj128EEEEELb1ELb0ELb0ELb0EEEvNS_9FwdParamsE --------------------------
	.section	.nv.shared._ZN10layer_norm13ln_fwd_kernelINS_13Kernel_traitsI6__halfS2_S2_S2_fjLj7168ELj1ELj1ELj4ELj16ENS_18Kernel_traits_baseILj7168ES2_S2_S2_S2_fjLj128EEEEELb1ELb0ELb0ELb0EEEvNS_9FwdParamsE,"aw",@nobits
	.sectionflags	@""
	.align	16


//--------------------- .nv.shared._ZN10layer_norm13ln_fwd_kernelINS_13Kernel_traitsI6__halfS2_S2_S2_fjLj7168ELj1ELj1ELj4ELj16ENS_18Kernel_traits_baseILj7168ES2_S2_S2_S2_fjLj128EEEEELb1ELb0ELb0ELb1EEEvNS_9FwdParamsE --------------------------
	.section	.nv.shared._ZN10layer_norm13ln_fwd_kernelINS_13Kernel_traitsI6__halfS2_S2_S2_fjLj7168ELj1ELj1ELj4ELj16ENS_18Kernel_traits_baseILj7168ES2_S2_S2_S2_fjLj128EEEEELb1ELb0ELb0ELb1EEEvNS_9FwdParamsE,"aw",@nobits
	.sectionflags	@""
	.align	16


//--------------------- .nv.shared._ZN10layer_norm13ln_fwd_kernelINS_13Kernel_traitsI6__halfS2_S2_S2_fjLj7168ELj1ELj1ELj4ELj16ENS_18Kernel_traits_baseILj7168ES2_S2_S2_S2_fjLj128EEEEELb1ELb0ELb1ELb0EEEvNS_9FwdParamsE --------------------------
	.section	.nv.shared._ZN10layer_norm13ln_fwd_kernelINS_13Kernel_traitsI6__halfS2_S2_S2_fjLj7168ELj1ELj1ELj4ELj16ENS_18Kernel_traits_baseILj7168ES2_S2_S2_S2_fjLj128EEEEELb1ELb0ELb1ELb0EEEvNS_9FwdParamsE,"aw",@nobits
	.sectionflags	@""
	.align	16


//--------------------- .nv.shared._ZN10layer_norm13ln_fwd_kernelINS_13Kernel_traitsI6__halfS2_S2_S2_fjLj7168ELj1ELj1ELj4ELj16ENS_18Kernel_traits_baseILj7168ES2_S2_S2_S2_fjLj128EEEEELb1ELb0ELb1ELb1EEEvNS_9FwdParamsE --------------------------
	.section	.nv.shared._ZN10layer_norm13ln_fwd_kernelINS_13Kernel_traitsI6__halfS2_S2_S2_fjLj7168ELj1ELj1ELj4ELj16ENS_18Kernel_traits_baseILj7168ES2_S2_S2_S2_fjLj128EEEEELb1ELb0ELb1ELb1EEEvNS_9FwdParamsE,"aw",@nobits
	.sectionflags	@""
	.align	16


//--------------------- .nv.shared._ZN10layer_norm13ln_fwd_kernelINS_13Kernel_traitsI6__halfS2_S2_S2_fjLj7168ELj1ELj1ELj4ELj16ENS_18Kernel_traits_baseILj7168ES2_S2_S2_S2_fjLj128EEEEELb1ELb1ELb0ELb0EEEvNS_9FwdParamsE --------------------------
	.section	.nv.shared._ZN10layer_norm13ln_fwd_kernelINS_13Kernel_traitsI6__halfS2_S2_S2_fjLj7168ELj1ELj1ELj4ELj16ENS_18Kernel_traits_baseILj7168ES2_S2_S2_S2_fjLj128EEEEELb1ELb1ELb0ELb0EEEvNS_9FwdParamsE,"aw",@nobits
	.sectionflags	@""
	.align	16


//--------------------- .nv.shared._ZN10layer_norm13ln_fwd_kernelINS_13Kernel_traitsI6__halfS2_S2_S2_fjLj7168ELj1ELj1ELj4ELj16ENS_18Kernel_traits_baseILj7168ES2_S2_S2_S2_fjLj128EEEEELb1ELb1ELb0ELb1EEEvNS_9FwdParamsE --------------------------
	.section	.nv.shared._ZN10layer_norm13ln_fwd_kernelINS_13Kernel_traitsI6__halfS2_S2_S2_fjLj7168ELj1ELj1ELj4ELj16ENS_18Kernel_traits_baseILj7168ES2_S2_S2_S2_fjLj128EEEEELb1ELb1ELb0ELb1EEEvNS_9FwdParamsE,"aw",@nobits
	.sectionflags	@""
	.align	16


//--------------------- .nv.shared._ZN10layer_norm13ln_fwd_kernelINS_13Kernel_traitsI6__halfS2_S2_S2_fjLj7168ELj1ELj1ELj4ELj16ENS_18Kernel_traits_baseILj7168ES2_S2_S2_S2_fjLj128EEEEELb1ELb1ELb1ELb0EEEvNS_9FwdParamsE --------------------------
	.section	.nv.shared._ZN10layer_norm13ln_fwd_kernelINS_13Kernel_traitsI6__halfS2_S2_S2_fjLj7168ELj1ELj1ELj4ELj16ENS_18Kernel_traits_baseILj7168ES2_S2_S2_S2_fjLj128EEEEELb1ELb1ELb1ELb0EEEvNS_9FwdParamsE,"aw",@nobits
	.sectionflags	@""
	.align	16


//--------------------- .nv.shared._ZN10layer_norm13ln_fwd_kernelINS_13Kernel_traitsI6__halfS2_S2_S2_fjLj7168ELj1ELj1ELj4ELj16ENS_18Kernel_traits_baseILj7168ES2_S2_S2_S2_fjLj128EEEEELb1ELb1ELb1ELb1EEEvNS_9FwdParamsE --------------------------
	.section	.nv.shared._ZN10layer_norm13ln_fwd_kernelINS_13Kernel_traitsI6__halfS2_S2_S2_fjLj7168ELj1ELj1ELj4ELj16ENS_18Kernel_traits_baseILj7168ES2_S2_S2_S2_fjLj128EEEEELb1ELb1ELb1ELb1EEEvNS_9FwdParamsE,"aw",@nobits
	.sectionflags	@""
	.align	16


//--------------------- .nv.shared._ZN10layer_norm13ln_fwd_kernelINS_13Kernel_traitsIf13__nv_bfloat16S2_S2_fjLj7168ELj1ELj1ELj4ELj16ENS_18Kernel_traits_baseILj7168EfS2_S2_S2_fjLj128EEEEELb0ELb0ELb0ELb0EEEvNS_9FwdParamsE --------------------------
	.section	.nv.shared._ZN10layer_norm13ln_fwd_kernelINS_13Kernel_traitsIf13__nv_bfloat16S2_S2_fjLj7168ELj1ELj1ELj4ELj16ENS_18Kernel_traits_baseILj7168EfS2_S2_S2_fjLj128EEEEELb0ELb0ELb0ELb0EEEvNS_9FwdParamsE,"aw",@nobits
	.sectionflags	@""
	.align	16


//--------------------- .nv.shared._ZN10layer_norm13ln_fwd_kernelINS_13Kernel_traitsIf13__nv_bfloat16S2_S2_fjLj7168ELj1ELj1ELj4ELj16ENS_18Kernel_traits_baseILj7168EfS2_S2_S2_fjLj128EEEEELb0ELb0ELb0ELb1EEEvNS_9FwdParamsE --------------------------
	.section	.nv.shared._ZN10layer_norm13ln_fwd_kernelINS_13Kernel_traitsIf13__nv_bfloat16S2_S2_fjLj7168ELj1ELj1ELj4ELj16ENS_18Kernel_traits_baseILj7168EfS2_S2_S2_fjLj128EEEEELb0ELb0ELb0ELb1EEEvNS_9FwdParamsE,"aw",@nobits
	.sectionflags	@""
	.align	16


//--------------------- .nv.shared._ZN10layer_norm13ln_fwd_kernelINS_13Kernel_traitsIf13__nv_bfloat16S2_S2_fjLj7168ELj1ELj1ELj4ELj16ENS_18Kernel_traits_baseILj7168EfS2_S2_S2_fjLj128EEEEELb0ELb0ELb1ELb0EEEvNS_9FwdParamsE --------------------------
	.section	.nv.shared._ZN10layer_norm13ln_fwd_kernelINS_13Kernel_traitsIf13__nv_bfloat16S2_S2_fjLj7168ELj1ELj1ELj4ELj16ENS_18Kernel_traits_baseILj7168EfS2_S2_S2_fjLj128EEEEELb0ELb0ELb1ELb0EEEvNS_9FwdParamsE,"aw",@nobits
	.sectionflags	@""
	.align	16


//--------------------- .nv.shared._ZN10layer_norm13ln_fwd_kernelINS_13Kernel_traitsIf13__nv_bfloat16S2_S2_fjLj7168ELj1ELj1ELj4ELj16ENS_18Kernel_traits_baseILj7168EfS2_S2_S2_fjLj128EEEEELb0ELb0ELb1ELb1EEEvNS_9FwdParamsE --------------------------
	.section	.nv.shared._ZN10layer_norm13ln_fwd_kernelINS_13Kernel_traitsIf13__nv_bfloat16S2_S2_fjLj7168ELj1ELj1ELj4ELj16ENS_18Kernel_traits_baseILj7168EfS2_S2_S2_fjLj128EEEEELb0ELb0ELb1ELb1EEEvNS_9FwdParamsE,"aw",@nobits
	.sectionflags	@""
	.align	16


//--------------------- .nv.shared._ZN10layer_norm13ln_fwd_kernelINS_13Kernel_traitsIf13__nv_bfloat16S2_S2_fjLj7168ELj1ELj1ELj4ELj16ENS_18Kernel_traits_baseILj7168EfS2_S2_S2_fjLj128EEEEELb0ELb1ELb0ELb0EEEvNS_9FwdParamsE --------------------------
	.section	.nv.shared._ZN10layer_norm13ln_fwd_kernelINS_13Kernel_traitsIf13__nv_bfloat16S2_S2_fjLj7168ELj1ELj1ELj4ELj16ENS_18Kernel_traits_baseILj7168EfS2_S2_S2_fjLj128EEEEELb0ELb1ELb0ELb0EEEvNS_9FwdParamsE,"aw",@nobits
	.sectionflags	@""
	.align	16


//--------------------- .nv.shared._ZN10layer_norm13ln_fwd_kernelINS_13Kernel_traitsIf13__nv_bfloat16S2_S2_fjLj7168ELj1ELj1ELj4ELj16ENS_18Kernel_traits_baseILj7168EfS2_S2_S2_fjLj128EEEEELb0ELb1ELb0ELb1EEEvNS_9FwdParamsE --------------------------
	.section	.nv.shared._ZN10layer_norm13ln_fwd_kernelINS_13Kernel_traitsIf13__nv_bfloat16S2_S2_fjLj7168ELj1ELj1ELj4ELj16ENS_18Kernel_traits_baseILj7168EfS2_S2_S2_fjLj128EEEEELb0ELb1ELb0ELb1EEEvNS_9FwdParamsE,"aw",@nobits
	.sectionflags	@""
	.align	16


//--------------------- .nv.shared._ZN10layer_norm13ln_fwd_kernelINS_13Kernel_traitsIf13__nv_bfloat16S2_S2_fjLj7168ELj1ELj1ELj4ELj16ENS_18Kernel_traits_baseILj7168EfS2_S2_S2_fjLj128EEEEELb0ELb1ELb1ELb0EEEvNS_9FwdParamsE --------------------------
	.section	.nv.shared._ZN10layer_norm13ln_fwd_kernelINS_13Kernel_traitsIf13__nv_bfloat16S2_S2_fjLj7168ELj1ELj1ELj4ELj16ENS_18Kernel_traits_baseILj7168EfS2_S2_S2_fjLj128EEEEELb0ELb1ELb1ELb0EEEvNS_9FwdParamsE,"aw",@nobits
	.sectionflags	@""
	.align	16


//--------------------- .nv.shared._ZN10layer_norm13ln_fwd_kernelINS_13Kernel_traitsIf13__nv_bfloat16S2_S2_fjLj7168ELj1ELj1ELj4ELj16ENS_18Kernel_traits_baseILj7168EfS2_S2_S2_fjLj128EEEEELb0ELb1ELb1ELb1EEEvNS_9FwdParamsE --------------------------
	.section	.nv.shared._ZN10layer_norm13ln_fwd_kernelINS_13Kernel_traitsIf13__nv_bfloat16S2_S2_fjLj7168ELj1ELj1ELj4ELj16ENS_18Kernel_traits_baseILj7168EfS2_S2_S2_fjLj128EEEEELb0ELb1ELb1ELb1EEEvNS_9FwdParamsE,"aw",@nobits
	.sectionflags	@""
	.align	16


//--------------------- .nv.shared._ZN10layer_norm13ln_fwd_kernelINS_13Kernel_traitsIf13__nv_bfloat16S2_S2_fjLj7168ELj1ELj1ELj4ELj16ENS_18Kernel_traits_baseILj7168EfS2_S2_S2_fjLj128EEEEELb1ELb0ELb0ELb0EEEvNS_9FwdParamsE --------------------------
	.section	.nv.shared._ZN10layer_norm13ln_fwd_kernelINS_13Kernel_traitsIf13__nv_bfloat16S2_S2_fjLj7168ELj1ELj1ELj4ELj16ENS_18Kernel_traits_baseILj7168EfS2_S2_S2_fjLj128EEEEELb1ELb0ELb0ELb0EEEvNS_9FwdParamsE,"aw",@nobits
	.sectionflags	@""
	.align	16


//--------------------- .nv.shared._ZN10layer_norm13ln_fwd_kernelINS_13Kernel_traitsIf13__nv_bfloat16S2_S2_fjLj7168ELj1ELj1ELj4ELj16ENS_18Kernel_traits_baseILj7168EfS2_S2_S2_fjLj128EEEEELb1ELb0ELb0ELb1EEEvNS_9FwdParamsE --------------------------
	.section	.nv.shared._ZN10layer_norm13ln_fwd_kernelINS_13Kernel_traitsIf13__nv_bfloat16S2_S2_fjLj7168ELj1ELj1ELj4ELj16ENS_18Kernel_traits_baseILj7168EfS2_S2_S2_fjLj128EEEEELb1ELb0ELb0ELb1EEEvNS_9FwdParamsE,"aw",@nobits
	.sectionflags	@""
	.align	16


//--------------------- .nv.shared._ZN10layer_norm13ln_fwd_kernelINS_13Kernel_traitsIf13__nv_bfloat16S2_S2_fjLj7168ELj1ELj1ELj4ELj16ENS_18Kernel_traits_baseILj7168EfS2_S2_S2_fjLj128EEEEELb1ELb0ELb1ELb0EEEvNS_9FwdParamsE --------------------------
	.section	.nv.shared._ZN10layer_norm13ln_fwd_kernelINS_13Kernel_traitsIf13__nv_bfloat16S2_S2_fjLj7168ELj1ELj1ELj4ELj16ENS_18Kernel_traits_baseILj7168EfS2_S2_S2_fjLj128EEEEELb1ELb0ELb1ELb0EEEvNS_9FwdParamsE,"aw",@nobits
	.sectionflags	@""
	.align	16


//--------------------- .nv.shared._ZN10layer_norm13ln_fwd_kernelINS_13Kernel_traitsIf13__nv_bfloat16S2_S2_fjLj7168ELj1ELj1ELj4ELj16ENS_18Kernel_traits_baseILj7168EfS2_S2_S2_fjLj128EEEEELb1ELb0ELb1ELb1EEEvNS_9FwdParamsE --------------------------
	.section	.nv.shared._ZN10layer_norm13ln_fwd_kernelINS_13Kernel_traitsIf13__nv_bfloat16S2_S2_fjLj7168ELj1ELj1ELj4ELj16ENS_18Kernel_traits_baseILj7168EfS2_S2_S2_fjLj128EEEEELb1ELb0ELb1ELb1EEEvNS_9FwdParamsE,"aw",@nobits
	.sectionflags	@""
	.align	16


//--------------------- .nv.shared._ZN10layer_norm13ln_fwd_kernelINS_13Kernel_traitsIf13__nv_bfloat16S2_S2_fjLj7168ELj1ELj1ELj4ELj16ENS_18Kernel_traits_baseILj7168EfS2_S2_S2_fjLj128EEEEELb1ELb1ELb0ELb0EEEvNS_9FwdParamsE --------------------------
	.section	.nv.shared._ZN10layer_norm13ln_fwd_kernelINS_13Kernel_traitsIf13__nv_bfloat16S2_S2_fjLj7168ELj1ELj1ELj4ELj16ENS_18Kernel_traits_baseILj7168EfS2_S2_S2_fjLj128EEEEELb1ELb1ELb0ELb0EEEvNS_9FwdParamsE,"aw",@nobits
	.sectionflags	@""
	.align	16


//--------------------- .nv.shared._ZN10layer_norm13ln_fwd_kernelINS_13Kernel_traitsIf13__nv_bfloat16S2_S2_fjLj7168ELj1ELj1ELj4ELj16ENS_18Kernel_traits_baseILj7168EfS2_S2_S2_fjLj128EEEEELb1ELb1ELb0ELb1EEEvNS_9FwdParamsE --------------------------
	.section	.nv.shared._ZN10layer_norm13ln_fwd_kernelINS_13Kernel_traitsIf13__nv_bfloat16S2_S2_fjLj7168ELj1ELj1ELj4ELj16ENS_18Kernel_traits_baseILj7168EfS2_S2_S2_fjLj128EEEEELb1ELb1ELb0ELb1EEEvNS_9FwdParamsE,"aw",@nobits
	.sectionflags	@""
	.align	16


//--------------------- .nv.shared._ZN10layer_norm13ln_fwd_kernelINS_13Kernel_traitsIf13__nv_bfloat16S2_S2_fjLj7168ELj1ELj1ELj4ELj16ENS_18Kernel_traits_baseILj7168EfS2_S2_S2_fjLj128EEEEELb1ELb1ELb1ELb0EEEvNS_9FwdParamsE --------------------------
	.section	.nv.shared._ZN10layer_norm13ln_fwd_kernelINS_13Kernel_traitsIf13__nv_bfloat16S2_S2_fjLj7168ELj1ELj1ELj4ELj16ENS_18Kernel_traits_baseILj7168EfS2_S2_S2_fjLj128EEEEELb1ELb1ELb1ELb0EEEvNS_9FwdParamsE,"aw",@nobits
	.sectionflags	@""
	.align	16


//--------------------- .nv.shared._ZN10layer_norm13ln_fwd_kernelINS_13Kernel_traitsIf13__nv_bfloat16S2_S2_fjLj7168ELj1ELj1ELj4ELj16ENS_18Kernel_traits_baseILj7168EfS2_S2_S2_fjLj128EEEEELb1ELb1ELb1ELb1EEEvNS_9FwdParamsE --------------------------
	.section	.nv.shared._ZN10layer_norm13ln_fwd_kernelINS_13Kernel_traitsIf13__nv_bfloat16S2_S2_fjLj7168ELj1ELj1ELj4ELj16ENS_18Kernel_traits_baseILj7168EfS2_S2_S2_fjLj128EEEEELb1ELb1ELb1ELb1EEEvNS_9FwdParamsE,"aw",@nobits
	.sectionflags	@""
	.align	16


//--------------------- .nv.shared._ZN10layer_norm13ln_fwd_kernelINS_13Kernel_traitsI13__nv_bfloat16S2_fS2_fjLj7168ELj1ELj1ELj4ELj16ENS_18Kernel_traits_baseILj7168ES2_S2_fS2_fjLj128EEEEELb0ELb0ELb0ELb0EEEvNS_9FwdParamsE --------------------------
	.section	.nv.shared._ZN10layer_norm13ln_fwd_kernelINS_13Kernel_traitsI13__nv_bfloat16S2_fS2_fjLj7168ELj1ELj1ELj4ELj16ENS_18Kernel_traits_baseILj7168ES2_S2_fS2_fjLj128EEEEELb0ELb0ELb0ELb0EEEvNS_9FwdParamsE,"aw",@nobits
	.sectionflags	@""
	.align	16


//--------------------- .nv.shared._ZN10layer_norm13ln_fwd_kernelINS_13Kernel_traitsI13__nv_bfloat16S2_fS2_fjLj7168ELj1ELj1ELj4ELj16ENS_18Kernel_traits_baseILj7168ES2_S2_fS2_fjLj128EEEEELb0ELb0ELb0ELb1EEEvNS_9FwdParamsE --------------------------
	.section	.nv.shared._ZN10layer_norm13ln_fwd_kernelINS_13Kernel_traitsI13__nv_bfloat16S2_fS2_fjLj7168ELj1ELj1ELj4ELj16ENS_18Kernel_traits_baseILj7168ES2_S2_fS2_fjLj128EEEEELb0ELb0ELb0ELb1EEEvNS_9FwdParamsE,"aw",@nobits
	.sectionflags	@""
	.align	16


//--------------------- .nv.shared._ZN10layer_norm13ln_fwd_kernelINS_13Kernel_traitsI13__nv_bfloat16S2_fS2_fjLj7168ELj1ELj1ELj4ELj16ENS_18Kernel_traits_baseILj7168ES2_S2_fS2_fjLj128EEEEELb0ELb0ELb1ELb0EEEvNS_9FwdParamsE --------------------------
	.section	.nv.shared._ZN10layer_norm13ln_fwd_kernelINS_13Kernel_traitsI13__nv_bfloat16S2_fS2_fjLj7168ELj1ELj1ELj4ELj16ENS_18Kernel_traits_baseILj7168ES2_S2_fS2_fjLj128EEEEELb0ELb0ELb1ELb0EEEvNS_9FwdParamsE,"aw",@nobits
	.sectionflags	@""
	.align	16


//--------------------- .nv.shared._ZN10layer_norm13ln_fwd_kernelINS_13Kernel_traitsI13__nv_bfloat16S2_fS2_fjLj7168ELj1ELj1ELj4ELj16ENS_18Kernel_traits_baseILj7168ES2_S2_fS2_fjLj128EEEEELb0ELb0ELb1ELb1EEEvNS_9FwdParamsE --------------------------
	.section	.nv.shared._ZN10layer_norm13ln_fwd_kernelINS_13Kernel_traitsI13__nv_bfloat16S2_fS2_fjLj7168ELj1ELj1ELj4ELj16ENS_18Kernel_traits_baseILj7168ES2_S2_fS2_fjLj128EEEEELb0ELb0ELb1ELb1EEEvNS_9FwdParamsE,"aw",@nobits
	.sectionflags	@""
	.align	16


//--------------------- .nv.shared._ZN10layer_norm13ln_fwd_kernelINS_13Kernel_traitsI13__nv_bfloat16S2_fS2_fjLj7168ELj1ELj1ELj4ELj16ENS_18Kernel_traits_baseILj7168ES2_S2_fS2_fjLj128EEEEELb0ELb1ELb0ELb0EEEvNS_9FwdParamsE --------------------------
	.section	.nv.shared._ZN10layer_norm13ln_fwd_kernelINS_13Kernel_traitsI13__nv_bfloat16S2_fS2_fjLj7168ELj1ELj1ELj4ELj16ENS_18Kernel_traits_baseILj7168ES2_S2_fS2_fjLj128EEEEELb0ELb1ELb0ELb0EEEvNS_9FwdParamsE,"aw",@nobits
	.sectionflags	@""
	.align	16


//--------------------- .nv.shared._ZN10layer_norm13ln_fwd_kernelINS_13Kernel_traitsI13__nv_bfloat16S2_fS2_fjLj7168ELj1ELj1ELj4ELj16ENS_18Kernel_traits_baseILj7168ES2_S2_fS2_fjLj128EEEEELb0ELb1ELb0ELb1EEEvNS_9FwdParamsE --------------------------
	.section	.nv.shared._ZN10layer_norm13ln_fwd_kernelINS_13Kernel_traitsI13__nv_bfloat16S2_fS2_fjLj7168ELj1ELj1ELj4ELj16ENS_18Kernel_traits_baseILj7168ES2_S2_fS2_fjLj128EEEEELb0ELb1ELb0ELb1EEEvNS_9FwdParamsE,"aw",@nobits
	.sectionflags	@""
	.align	16


//--------------------- .nv.shared._ZN10layer_norm13ln_fwd_kernelINS_13Kernel_traitsI13__nv_bfloat16S2_fS2_fjLj7168ELj1ELj1ELj4ELj16ENS_18Kernel_traits_baseILj7168ES2_S2_fS2_fjLj128EEEEELb0ELb1ELb1ELb0EEEvNS_9FwdParamsE --------------------------
	.section	.nv.shared._ZN10layer_norm13ln_fwd_kernelINS_13Kernel_traitsI13__nv_bfloat16S2_fS2_fjLj7168ELj1ELj1ELj4ELj16ENS_18Kernel_traits_baseILj7168ES2_S2_fS2_fjLj128EEEEELb0ELb1ELb1ELb0EEEvNS_9FwdParamsE,"aw",@nobits
	.sectionflags	@""
	.align	16


//--------------------- .nv.shared._ZN10layer_norm13ln_fwd_kernelINS_13Kernel_traitsI13__nv_bfloat16S2_fS2_fjLj7168ELj1ELj1ELj4ELj16ENS_18Kernel_traits_baseILj7168ES2_S2_fS2_fjLj128EEEEELb0ELb1ELb1ELb1EEEvNS_9FwdParamsE --------------------------
	.section	.nv.shared._ZN10layer_norm13ln_fwd_kernelINS_13Kernel_traitsI13__nv_bfloat16S2_fS2_fjLj7168ELj1ELj1ELj4ELj16ENS_18Kernel_traits_baseILj7168ES2_S2_fS2_fjLj128EEEEELb0ELb1ELb1ELb1EEEvNS_9FwdParamsE,"aw",@nobits
	.sectionflags	@""
	.align	16


//--------------------- .nv.shared._ZN10layer_norm13ln_fwd_kernelINS_13Kernel_traitsI13__nv_bfloat16S2_fS2_fjLj7168ELj1ELj1ELj4ELj16ENS_18Kernel_traits_baseILj7168ES2_S2_fS2_fjLj128EEEEELb1ELb0ELb0ELb0EEEvNS_9FwdParamsE --------------------------
	.section	.nv.shared._ZN10layer_norm13ln_fwd_kernelINS_13Kernel_traitsI13__nv_bfloat16S2_fS2_fjLj7168ELj1ELj1ELj4ELj16ENS_18Kernel_traits_baseILj7168ES2_S2_fS2_fjLj128EEEEELb1ELb0ELb0ELb0EEEvNS_9FwdParamsE,"aw",@nobits
	.sectionflags	@""
	.align	16


//--------------------- .nv.shared._ZN10layer_norm13ln_fwd_kernelINS_13Kernel_traitsI13__nv_bfloat16S2_fS2_fjLj7168ELj1ELj1ELj4ELj16ENS_18Kernel_traits_baseILj7168ES2_S2_fS2_fjLj128EEEEELb1ELb0ELb0ELb1EEEvNS_9FwdParamsE --------------------------
	.section	.nv.shared._ZN10layer_norm13ln_fwd_kernelINS_13Kernel_traitsI13__nv_bfloat16S2_fS2_fjLj7168ELj1ELj1ELj4ELj16ENS_18Kernel_traits_baseILj7168ES2_S2_fS2_fjLj128EEEEELb1ELb0ELb0ELb1EEEvNS_9FwdParamsE,"aw",@nobits
	.sectionflags	@""
	.align	16


//--------------------- .nv.shared._ZN10layer_norm13ln_fwd_kernelINS_13Kernel_traitsI13__nv_bfloat16S2_fS2_fjLj7168ELj1ELj1ELj4ELj16ENS_18Kernel_traits_baseILj7168ES2_S2_fS2_fjLj128EEEEELb1ELb0ELb1ELb0EEEvNS_9FwdParamsE --------------------------
	.section	.nv.shared._ZN10layer_norm13ln_fwd_kernelINS_13Kernel_traitsI13__nv_bfloat16S2_fS2_fjLj7168ELj1ELj1ELj4ELj16ENS_18Kernel_traits_baseILj7168ES2_S2_fS2_fjLj128EEEEELb1ELb0ELb1ELb0EEEvNS_9FwdParamsE,"aw",@nobits
	.sectionflags	@""
	.align	16


//--------------------- .nv.shared._ZN10layer_norm13ln_fwd_kernelINS_13Kernel_traitsI13__nv_bfloat16S2_fS2_fjLj7168ELj1ELj1ELj4ELj16ENS_18Kernel_traits_baseILj7168ES2_S2_fS2_fjLj128EEEEELb1ELb0ELb1ELb1EEEvNS_9FwdParamsE --------------------------
	.section	.nv.shared._ZN10layer_norm13ln_fwd_kernelINS_13Kernel_traitsI13__nv_bfloat16S2_fS2_fjLj7168ELj1ELj1ELj4ELj16ENS_18Kernel_traits_baseILj7168ES2_S2_fS2_fjLj128EEEEELb1ELb0ELb1ELb1EEEvNS_9FwdParamsE,"aw",@nobits
	.sectionflags	@""
	.align	16


//--------------------- .nv.shared._ZN10layer_norm13ln_fwd_kernelINS_13Kernel_traitsI13__nv_bfloat16S2_fS2_fjLj7168ELj1ELj1ELj4ELj16ENS_18Kernel_traits_baseILj7168ES2_S2_fS2_fjLj128EEEEELb1ELb1ELb0ELb0EEEvNS_9FwdParamsE --------------------------
	.section	.nv.shared._ZN10layer_norm13ln_fwd_kernelINS_13Kernel_traitsI13__nv_bfloat16S2_fS2_fjLj7168ELj1ELj1ELj4ELj16ENS_18Kernel_traits_baseILj7168ES2_S2_fS2_fjLj128EEEEELb1ELb1ELb0ELb0EEEvNS_9FwdParamsE,"aw",@nobits
	.sectionflags	@""
	.align	16


//--------------------- .nv.shared._ZN10layer_norm13ln_fwd_kernelINS_13Kernel_traitsI13__nv_bfloat16S2_fS2_fjLj7168ELj1ELj1ELj4ELj16ENS_18Kernel_traits_baseILj7168ES2_S2_fS2_fjLj128EEEEELb1ELb1ELb0ELb1EEEvNS_9FwdParamsE --------------------------
	.section	.nv.shared._ZN10layer_norm13ln_fwd_kernelINS_13Kernel_traitsI13__nv_bfloat16S2_fS2_fjLj7168ELj1ELj1ELj4ELj16ENS_18Kernel_traits_baseILj7168ES2_S2_fS2_fjLj128EEEEELb1ELb1ELb0ELb1EEEvNS_9FwdParamsE,"aw",@nobits
	.sectionflags	@""
	.align	16


//--------------------- .nv.shared._ZN10layer_norm13ln_fwd_kernelINS_13Kernel_traitsI13__nv_bfloat16S2_fS2_fjLj7168ELj1ELj1ELj4ELj16ENS_18Kernel_traits_baseILj7168ES2_S2_fS2_fjLj128EEEEELb1ELb1ELb1ELb0EEEvNS_9FwdParamsE --------------------------
	.section	.nv.shared._ZN10layer_norm13ln_fwd_kernelINS_13Kernel_traitsI13__nv_bfloat16S2_fS2_fjLj7168ELj1ELj1ELj4ELj16ENS_18Kernel_traits_baseILj7168ES2_S2_fS2_fjLj128EEEEELb1ELb1ELb1ELb0EEEvNS_9FwdParamsE,"aw",@nobits
	.sectionflags	@""
	.align	16


//--------------------- .nv.shared._ZN10layer_norm13ln_fwd_kernelINS_13Kernel_traitsI13__nv_bfloat16S2_fS2_fjLj7168ELj1ELj1ELj4ELj16ENS_18Kernel_traits_baseILj7168ES2_S2_fS2_fjLj128EEEEELb1ELb1ELb1ELb1EEEvNS_9FwdParamsE --------------------------
	.section	.nv.shared._ZN10layer_norm13ln_fwd_kernelINS_13Kernel_traitsI13__nv_bfloat16S2_fS2_fjLj7168ELj1ELj1ELj4ELj16ENS_18Kernel_traits_baseILj7168ES2_S2_fS2_fjLj128EEEEELb1ELb1ELb1ELb1EEEvNS_9FwdParamsE,"aw",@nobits
	.sectionflags	@""
	.align	16


//--------------------- .nv.shared._ZN10layer_norm13ln_fwd_kernelINS_13Kernel_traitsIf13__nv_bfloat16fS2_fjLj7168ELj1ELj1ELj4ELj16ENS_18Kernel_traits_baseILj7168EfS2_fS2_fjLj128EEEEELb0ELb0ELb0ELb0EEEvNS_9FwdParamsE --------------------------
	.section	.nv.shared._ZN10layer_norm13ln_fwd_kernelINS_13Kernel_traitsIf13__nv_bfloat16fS2_fjLj7168ELj1ELj1ELj4ELj16ENS_18Kernel_traits_baseILj7168EfS2_fS2_fjLj128EEEEELb0ELb0ELb0ELb0EEEvNS_9FwdParamsE,"aw",@nobits
	.sectionflags	@""
	.align	16


//--------------------- .nv.shared._ZN10layer_norm13ln_fwd_kernelINS_13Kernel_traitsIf13__nv_bfloat16fS2_fjLj7168ELj1ELj1ELj4ELj16ENS_18Kernel_traits_baseILj7168EfS2_fS2_fjLj128EEEEELb0ELb0ELb0ELb1EEEvNS_9FwdParamsE --------------------------
	.section	.nv.shared._ZN10layer_norm13ln_fwd_kernelINS_13Kernel_traitsIf13__nv_bfloat16fS2_fjLj7168ELj1ELj1ELj4ELj16ENS_18Kernel_traits_baseILj7168EfS2_fS2_fjLj128EEEEELb0ELb0ELb0ELb1EEEvNS_9FwdParamsE,"aw",@nobits
	.sectionflags	@""
	.align	16


//--------------------- .nv.shared._ZN10layer_norm13ln_fwd_kernelINS_13Kernel_traitsIf13__nv_bfloat16fS2_fjLj7168ELj1ELj1ELj4ELj16ENS_18Kernel_traits_baseILj7168EfS2_fS2_fjLj128EEEEELb0ELb0ELb1ELb0EEEvNS_9FwdParamsE --------------------------
	.section	.nv.shared._ZN10layer_norm13ln_fwd_kernelINS_13Kernel_traitsIf13__nv_bfloat16fS2_fjLj7168ELj1ELj1ELj4ELj16ENS_18Kernel_traits_baseILj7168EfS2_fS2_fjLj128EEEEELb0ELb0ELb1ELb0EEEvNS_9FwdParamsE,"aw",@nobits
	.sectionflags	@""
	.align	16


//--------------------- .nv.shared._ZN10layer_norm13ln_fwd_kernelINS_13Kernel_traitsIf13__nv_bfloat16fS2_fjLj7168ELj1ELj1ELj4ELj16ENS_18Kernel_traits_baseILj7168EfS2_fS2_fjLj128EEEEELb0ELb0ELb1ELb1EEEvNS_9FwdParamsE --------------------------
	.section	.nv.shared._ZN10layer_norm13ln_fwd_kernelINS_13Kernel_traitsIf13__nv_bfloat16fS2_fjLj7168ELj1ELj1ELj4ELj16ENS_18Kernel_traits_baseILj7168EfS2_fS2_fjLj128EEEEELb0ELb0ELb1ELb1EEEvNS_9FwdParamsE,"aw",@nobits
	.sectionflags	@""
	.align	16


//--------------------- .nv.shared._ZN10layer_norm13ln_fwd_kernelINS_13Kernel_traitsIf13__nv_bfloat16fS2_fjLj7168ELj1ELj1ELj4ELj16ENS_18Kernel_traits_baseILj7168EfS2_fS2_fjLj128EEEEELb0ELb1ELb0ELb0EEEvNS_9FwdParamsE --------------------------
	.section	.nv.shared._ZN10layer_norm13ln_fwd_kernelINS_13Kernel_traitsIf13__nv_bfloat16fS2_fjLj7168ELj1ELj1ELj4ELj16ENS_18Kernel_traits_baseILj7168EfS2_fS2_fjLj128EEEEELb0ELb1ELb0ELb0EEEvNS_9FwdParamsE,"aw",@nobits
	.sectionflags	@""
	.align	16


//--------------------- .nv.shared._ZN10layer_norm13ln_fwd_kernelINS_13Kernel_traitsIf13__nv_bfloat16fS2_fjLj7168ELj1ELj1ELj4ELj16ENS_18Kernel_traits_baseILj7168EfS2_fS2_fjLj128EEEEELb0ELb1ELb0ELb1EEEvNS_9FwdParamsE --------------------------
	.section	.nv.shared._ZN10layer_norm13ln_fwd_kernelINS_13Kernel_traitsIf13__nv_bfloat16fS2_fjLj7168ELj1ELj1ELj4ELj16ENS_18Kernel_traits_baseILj7168EfS2_fS2_fjLj128EEEEELb0ELb1ELb0ELb1EEEvNS_9FwdParamsE,"aw",@nobits
	.sectionflags	@""
	.align	16


//--------------------- .nv.shared._ZN10layer_norm13ln_fwd_kernelINS_13Kernel_traitsIf13__nv_bfloat16fS2_fjLj7168ELj1ELj1ELj4ELj16ENS_18Kernel_traits_baseILj7168EfS2_fS2_fjLj128EEEEELb0ELb1ELb1ELb0EEEvNS_9FwdParamsE --------------------------
	.section	.nv.shared._ZN10layer_norm13ln_fwd_kernelINS_13Kernel_traitsIf13__nv_bfloat16fS2_fjLj7168ELj1ELj1ELj4ELj16ENS_18Kernel_traits_baseILj7168EfS2_fS2_fjLj128EEEEELb0ELb1ELb1ELb0EEEvNS_9FwdParamsE,"aw",@nobits
	.sectionflags	@""
	.align	16


//--------------------- .nv.shared._ZN10layer_norm13ln_fwd_kernelINS_13Kernel_traitsIf13__nv_bfloat16fS2_fjLj7168ELj1ELj1ELj4ELj16ENS_18Kernel_traits_baseILj7168EfS2_fS2_fjLj128EEEEELb0ELb1ELb1ELb1EEEvNS_9FwdParamsE --------------------------
	.section	.nv.shared._ZN10layer_norm13ln_fwd_kernelINS_13Kernel_traitsIf13__nv_bfloat16fS2_fjLj7168ELj1ELj1ELj4ELj16ENS_18Kernel_traits_baseILj7168EfS2_fS2_fjLj128EEEEELb0ELb1ELb1ELb1EEEvNS_9FwdParamsE,"aw",@nobits
	.sectionflags	@""
	.align	16


//--------------------- .nv.shared._ZN10layer_norm13ln_fwd_kernelINS_13Kernel_traitsIf13__nv_bfloat16fS2_fjLj7168ELj1ELj1ELj4ELj16ENS_18Kernel_traits_baseILj7168EfS2_fS2_fjLj128EEEEELb1ELb0ELb0ELb0EEEvNS_9FwdParamsE --------------------------
	.section	.nv.shared._ZN10layer_norm13ln_fwd_kernelINS_13Kernel_traitsIf13__nv_bfloat16fS2_fjLj7168ELj1ELj1ELj4ELj16ENS_18Kernel_traits_baseILj7168EfS2_fS2_fjLj128EEEEELb1ELb0ELb0ELb0EEEvNS_9FwdParamsE,"aw",@nobits
	.sectionflags	@""
	.align	16


//--------------------- .nv.shared._ZN10layer_norm13ln_fwd_kernelINS_13Kernel_traitsIf13__nv_bfloat16fS2_fjLj7168ELj1ELj1ELj4ELj16ENS_18Kernel_traits_baseILj7168EfS2_fS2_fjLj128EEEEELb1ELb0ELb0ELb1EEEvNS_9FwdParamsE --------------------------
	.section	.nv.shared._ZN10layer_norm13ln_fwd_kernelINS_13Kernel_traitsIf13__nv_bfloat16fS2_fjLj7168ELj1ELj1ELj4ELj16ENS_18Kernel_traits_baseILj7168EfS2_fS2_fjLj128EEEEELb1ELb0ELb0ELb1EEEvNS_9FwdParamsE,"aw",@nobits
	.sectionflags	@""
	.align	16


//--------------------- .nv.shared._ZN10layer_norm13ln_fwd_kernelINS_13Kernel_traitsIf13__nv_bfloat16fS2_fjLj7168ELj1ELj1ELj4ELj16ENS_18Kernel_traits_baseILj7168EfS2_fS2_fjLj128EEEEELb1ELb0ELb1ELb0EEEvNS_9FwdParamsE --------------------------
	.section	.nv.shared._ZN10layer_norm13ln_fwd_kernelINS_13Kernel_traitsIf13__nv_bfloat16fS2_fjLj7168ELj1ELj1ELj4ELj16ENS_18Kernel_traits_baseILj7168EfS2_fS2_fjLj128EEEEELb1ELb0ELb1ELb0EEEvNS_9FwdParamsE,"aw",@nobits
	.sectionflags	@""
	.align	16


//--------------------- .nv.shared._ZN10layer_norm13ln_fwd_kernelINS_13Kernel_traitsIf13__nv_bfloat16fS2_fjLj7168ELj1ELj1ELj4ELj16ENS_18Kernel_traits_baseILj7168EfS2_fS2_fjLj128EEEEELb1ELb0ELb1ELb1EEEvNS_9FwdParamsE --------------------------
	.section	.nv.shared._ZN10layer_norm13ln_fwd_kernelINS_13Kernel_traitsIf13__nv_bfloat16fS2_fjLj7168ELj1ELj1ELj4ELj16ENS_18Kernel_traits_baseILj7168EfS2_fS2_fjLj128EEEEELb1ELb0ELb1ELb1EEEvNS_9FwdParamsE,"aw",@nobits
	.sectionflags	@""
	.align	16


//--------------------- .nv.shared._ZN10layer_norm13ln_fwd_kernelINS_13Kernel_traitsIf13__nv_bfloat16fS2_fjLj7168ELj1ELj1ELj4ELj16ENS_18Kernel_traits_baseILj7168EfS2_fS2_fjLj128EEEEELb1ELb1ELb0ELb0EEEvNS_9FwdParamsE --------------------------
	.section	.nv.shared._ZN10layer_norm13ln_fwd_kernelINS_13Kernel_traitsIf13__nv_bfloat16fS2_fjLj7168ELj1ELj1ELj4ELj16ENS_18Kernel_traits_baseILj7168EfS2_fS2_fjLj128EEEEELb1ELb1ELb0ELb0EEEvNS_9FwdParamsE,"aw",@nobits
	.sectionflags	@""
	.align	16


//--------------------- .nv.shared._ZN10layer_norm13ln_fwd_kernelINS_13Kernel_traitsIf13__nv_bfloat16fS2_fjLj7168ELj1ELj1ELj4ELj16ENS_18Kernel_traits_baseILj7168EfS2_fS2_fjLj128EEEEELb1ELb1ELb0ELb1EEEvNS_9FwdParamsE --------------------------
	.section	.nv.shared._ZN10layer_norm13ln_fwd_kernelINS_13Kernel_traitsIf13__nv_bfloat16fS2_fjLj7168ELj1ELj1ELj4ELj16ENS_18Kernel_traits_baseILj7168EfS2_fS2_fjLj128EEEEELb1ELb1ELb0ELb1EEEvNS_9FwdParamsE,"aw",@nobits
	.sectionflags	@""
	.align	16


//--------------------- .nv.shared._ZN10layer_norm13ln_fwd_kernelINS_13Kernel_traitsIf13__nv_bfloat16fS2_fjLj7168ELj1ELj1ELj4ELj16ENS_18Kernel_traits_baseILj7168EfS2_fS2_fjLj128EEEEELb1ELb1ELb1ELb0EEEvNS_9FwdParamsE --------------------------
	.section	.nv.shared._ZN10layer_norm13ln_fwd_kernelINS_13Kernel_traitsIf13__nv_bfloat16fS2_fjLj7168ELj1ELj1ELj4ELj16ENS_18Kernel_traits_baseILj7168EfS2_fS2_fjLj128EEEEELb1ELb1ELb1ELb0EEEvNS_9FwdParamsE,"aw",@nobits
	.sectionflags	@""
	.align	16


//--------------------- .nv.shared._ZN10layer_norm13ln_fwd_kernelINS_13Kernel_traitsIf13__nv_bfloat16fS2_fjLj7168ELj1ELj1ELj4ELj16ENS_18Kernel_traits_baseILj7168EfS2_fS2_fjLj128EEEEELb1ELb1ELb1ELb1EEEvNS_9FwdParamsE --------------------------
	.section	.nv.shared._ZN10layer_norm13ln_fwd_kernelINS_13Kernel_traitsIf13__nv_bfloat16fS2_fjLj7168ELj1ELj1ELj4ELj16ENS_18Kernel_traits_baseILj7168EfS2_fS2_fjLj128EEEEELb1ELb1ELb1ELb1EEEvNS_9FwdParamsE,"aw",@nobits
	.sectionflags	@""
	.align	16


//--------------------- .nv.shared._ZN10layer_norm13ln_fwd_kernelINS_13Kernel_traitsIf6__halfS2_S2_fjLj7168ELj1ELj1ELj4ELj16ENS_18Kernel_traits_baseILj7168EfS2_S2_S2_fjLj128EEEEELb0ELb0ELb0ELb0EEEvNS_9FwdParamsE --------------------------
	.section	.nv.shared._ZN10layer_norm13ln_fwd_kernelINS_13Kernel_traitsIf6__halfS2_S2_fjLj7168ELj1ELj1ELj4ELj16ENS_18Kernel_traits_baseILj7168EfS2_S2_S2_fjLj128EEEEELb0ELb0ELb0ELb0EEEvNS_9FwdParamsE,"aw",@nobits
	.sectionflags	@""
	.align	16


//--------------------- .nv.shared._ZN10layer_norm13ln_fwd_kernelINS_13Kernel_traitsIf6__halfS2_S2_fjLj7168ELj1ELj1ELj4ELj16ENS_18Kernel_traits_baseILj7168EfS2_S2_S2_fjLj128EEEEELb0ELb0ELb0ELb1EEEvNS_9FwdParamsE --------------------------
	.section	.nv.shared._ZN10layer_norm13ln_fwd_kernelINS_13Kernel_traitsIf6__halfS2_S2_fjLj7168ELj1ELj1ELj4ELj16ENS_18Kernel_traits_baseILj7168EfS2_S2_S2_fjLj128EEEEELb0ELb0ELb0ELb1EEEvNS_9FwdParamsE,"aw",@nobits
	.sectionflags	@""
	.align	16


//--------------------- .nv.shared._ZN10layer_norm13ln_fwd_kernelINS_13Kernel_traitsIf6__halfS2_S2_fjLj7168ELj1ELj1ELj4ELj16ENS_18Kernel_traits_baseILj7168EfS2_S2_S2_fjLj128EEEEELb0ELb0ELb1ELb0EEEvNS_9FwdParamsE --------------------------
	.section	.nv.shared._ZN10layer_norm13ln_fwd_kernelINS_13Kernel_traitsIf6__halfS2_S2_fjLj7168ELj1ELj1ELj4ELj16ENS_18Kernel_traits_baseILj7168EfS2_S2_S2_fjLj128EEEEELb0ELb0ELb1ELb0EEEvNS_9FwdParamsE,"aw",@nobits
	.sectionflags	@""
	.align	16


//--------------------- .nv.shared._ZN10layer_norm13ln_fwd_kernelINS_13Kernel_traitsIf6__halfS2_S2_fjLj7168ELj1ELj1ELj4ELj16ENS_18Kernel_traits_baseILj7168EfS2_S2_S2_fjLj128EEEEELb0ELb0ELb1ELb1EEEvNS_9FwdParamsE --------------------------
	.section	.nv.shared._ZN10layer_norm13ln_fwd_kernelINS_13Kernel_traitsIf6__halfS2_S2_fjLj7168ELj1ELj1ELj4ELj16ENS_18Kernel_traits_baseILj7168EfS2_S2_S2_fjLj128EEEEELb0ELb0ELb1ELb1EEEvNS_9FwdParamsE,"aw",@nobits
	.sectionflags	@""
	.align	16


//--------------------- .nv.shared._ZN10layer_norm13ln_fwd_kernelINS_13Kernel_traitsIf6__halfS2_S2_fjLj7168ELj1ELj1ELj4ELj16ENS_18Kernel_traits_baseILj7168EfS2_S2_S2_fjLj128EEEEELb0ELb1ELb0ELb0EEEvNS_9FwdParamsE --------------------------
	.section	.nv.shared._ZN10layer_norm13ln_fwd_kernelINS_13Kernel_traitsIf6__halfS2_S2_fjLj7168ELj1ELj1ELj4ELj16ENS_18Kernel_traits_baseILj7168EfS2_S2_S2_fjLj128EEEEELb0ELb1ELb0ELb0EEEvNS_9FwdParamsE,"aw",@nobits
	.sectionflags	@""
	.align	16


//--------------------- .nv.shared._ZN10layer_norm13ln_fwd_kernelINS_13Kernel_traitsIf6__halfS2_S2_fjLj7168ELj1ELj1ELj4ELj16ENS_18Kernel_traits_baseILj7168EfS2_S2_S2_fjLj128EEEEELb0ELb1ELb0ELb1EEEvNS_9FwdParamsE --------------------------
	.section	.nv.shared._ZN10layer_norm13ln_fwd_kernelINS_13Kernel_traitsIf6__halfS2_S2_fjLj7168ELj1ELj1ELj4ELj16ENS_18Kernel_traits_baseILj7168EfS2_S2_S2_fjLj128EEEEELb0ELb1ELb0ELb1EEEvNS_9FwdParamsE,"aw",@nobits
	.sectionflags	@""
	.align	16


//--------------------- .nv.shared._ZN10layer_norm13ln_fwd_kernelINS_13Kernel_traitsIf6__halfS2_S2_fjLj7168ELj1ELj1ELj4ELj16ENS_18Kernel_traits_baseILj7168EfS2_S2_S2_fjLj128EEEEELb0ELb1ELb1ELb0EEEvNS_9FwdParamsE --------------------------
	.section	.nv.shared._ZN10layer_norm13ln_fwd_kernelINS_13Kernel_traitsIf6__halfS2_S2_fjLj7168ELj1ELj1ELj4ELj16ENS_18Kernel_traits_baseILj7168EfS2_S2_S2_fjLj128EEEEELb0ELb1ELb1ELb0EEEvNS_9FwdParamsE,"aw",@nobits
	.sectionflags	@""
	.align	16


//--------------------- .nv.shared._ZN10layer_norm13ln_fwd_kernelINS_13Kernel_traitsIf6__halfS2_S2_fjLj7168ELj1ELj1ELj4ELj16ENS_18Kernel_traits_baseILj7168EfS2_S2_S2_fjLj128EEEEELb0ELb1ELb1ELb1EEEvNS_9FwdParamsE --------------------------
	.section	.nv.shared._ZN10layer_norm13ln_fwd_kernelINS_13Kernel_traitsIf6__halfS2_S2_fjLj7168ELj1ELj1ELj4ELj16ENS_18Kernel_traits_baseILj7168EfS2_S2_S2_fjLj128EEEEELb0ELb1ELb1ELb1EEEvNS_9FwdParamsE,"aw",@nobits
	.sectionflags	@""
	.align	16


//--------------------- .nv.shared._ZN10layer_norm13ln_fwd_kernelINS_13Kernel_traitsIf6__halfS2_S2_fjLj7168ELj1ELj1ELj4ELj16ENS_18Kernel_traits_baseILj7168EfS2_S2_S2_fjLj128EEEEELb1ELb0ELb0ELb0EEEvNS_9FwdParamsE --------------------------
	.section	.nv.shared._ZN10layer_norm13ln_fwd_kernelINS_13Kernel_traitsIf6__halfS2_S2_fjLj7168ELj1ELj1ELj4ELj16ENS_18Kernel_traits_baseILj7168EfS2_S2_S2_fjLj128EEEEELb1ELb0ELb0ELb0EEEvNS_9FwdParamsE,"aw",@nobits
	.sectionflags	@""
	.align	16


//--------------------- .nv.shared._ZN10layer_norm13ln_fwd_kernelINS_13Kernel_traitsIf6__halfS2_S2_fjLj7168ELj1ELj1ELj4ELj16ENS_18Kernel_traits_baseILj7168EfS2_S2_S2_fjLj128EEEEELb1ELb0ELb0ELb1EEEvNS_9FwdParamsE --------------------------
	.section	.nv.shared._ZN10layer_norm13ln_fwd_kernelINS_13Kernel_traitsIf6__halfS2_S2_fjLj7168ELj1ELj1ELj4ELj16ENS_18Kernel_traits_baseILj7168EfS2_S2_S2_fjLj128EEEEELb1ELb0ELb0ELb1EEEvNS_9FwdParamsE,"aw",@nobits
	.sectionflags	@""
	.align	16


//--------------------- .nv.shared._ZN10layer_norm13ln_fwd_kernelINS_13Kernel_traitsIf6__halfS2_S2_fjLj7168ELj1ELj1ELj4ELj16ENS_18Kernel_traits_baseILj7168EfS2_S2_S2_fjLj128EEEEELb1ELb0ELb1ELb0EEEvNS_9FwdParamsE --------------------------
	.section	.nv.shared._ZN10layer_norm13ln_fwd_kernelINS_13Kernel_traitsIf6__halfS2_S2_fjLj7168ELj1ELj1ELj4ELj16ENS_18Kernel_traits_baseILj7168EfS2_S2_S2_fjLj128EEEEELb1ELb0ELb1ELb0EEEvNS_9FwdParamsE,"aw",@nobits
	.sectionflags	@""
	.align	16


//--------------------- .nv.shared._ZN10layer_norm13ln_fwd_kernelINS_13Kernel_traitsIf6__halfS2_S2_fjLj7168ELj1ELj1ELj4ELj16ENS_18Kernel_traits_baseILj7168EfS2_S2_S2_fjLj128EEEEELb1ELb0ELb1ELb1EEEvNS_9FwdParamsE --------------------------
	.section	.nv.shared._ZN10layer_norm13ln_fwd_kernelINS_13Kernel_traitsIf6__halfS2_S2_fjLj7168ELj1ELj1ELj4ELj16ENS_18Kernel_traits_baseILj7168EfS2_S2_S2_fjLj128EEEEELb1ELb0ELb1ELb1EEEvNS_9FwdParamsE,"aw",@nobits
	.sectionflags	@""
	.align	16


//--------------------- .nv.shared._ZN10layer_norm13ln_fwd_kernelINS_13Kernel_traitsIf6__halfS2_S2_fjLj7168ELj1ELj1ELj4ELj16ENS_18Kernel_traits_baseILj7168EfS2_S2_S2_fjLj128EEEEELb1ELb1ELb0ELb0EEEvNS_9FwdParamsE --------------------------
	.section	.nv.shared._ZN10layer_norm13ln_fwd_kernelINS_13Kernel_traitsIf6__halfS2_S2_fjLj7168ELj1ELj1ELj4ELj16ENS_18Kernel_traits_baseILj7168EfS2_S2_S2_fjLj128EEEEELb1ELb1ELb0ELb0EEEvNS_9FwdParamsE,"aw",@nobits
	.sectionflags	@""
	.align	16


//--------------------- .nv.shared._ZN10layer_norm13ln_fwd_kernelINS_13Kernel_traitsIf6__halfS2_S2_fjLj7168ELj1ELj1ELj4ELj16ENS_18Kernel_traits_baseILj7168EfS2_S2_S2_fjLj128EEEEELb1ELb1ELb0ELb1EEEvNS_9FwdParamsE --------------------------
	.section	.nv.shared._ZN10layer_norm13ln_fwd_kernelINS_13Kernel_traitsIf6__halfS2_S2_fjLj7168ELj1ELj1ELj4ELj16ENS_18Kernel_traits_baseILj7168EfS2_S2_S2_fjLj128EEEEELb1ELb1ELb0ELb1EEEvNS_9FwdParamsE,"aw",@nobits
	.sectionflags	@""
	.align	16


//--------------------- .nv.shared._ZN10layer_norm13ln_fwd_kernelINS_13Kernel_traitsIf6__halfS2_S2_fjLj7168ELj1ELj1ELj4ELj16ENS_18Kernel_traits_baseILj7168EfS2_S2_S2_fjLj128EEEEELb1ELb1ELb1ELb0EEEvNS_9FwdParamsE --------------------------
	.section	.nv.shared._ZN10layer_norm13ln_fwd_kernelINS_13Kernel_traitsIf6__halfS2_S2_fjLj7168ELj1ELj1ELj4ELj16ENS_18Kernel_traits_baseILj7168EfS2_S2_S2_fjLj128EEEEELb1ELb1ELb1ELb0EEEvNS_9FwdParamsE,"aw",@nobits
	.sectionflags	@""
	.align	16


//--------------------- .nv.shared._ZN10layer_norm13ln_fwd_kernelINS_13Kernel_traitsIf6__halfS2_S2_fjLj7168ELj1ELj1ELj4ELj16ENS_18Kernel_traits_baseILj7168EfS2_S2_S2_fjLj128EEEEELb1ELb1ELb1ELb1EEEvNS_9FwdParamsE --------------------------
	.section	.nv.shared._ZN10layer_norm13ln_fwd_kernelINS_13Kernel_traitsIf6__halfS2_S2_fjLj7168ELj1ELj1ELj4ELj16ENS_18Kernel_traits_baseILj7168EfS2_S2_S2_fjLj128EEEEELb1ELb1ELb1ELb1EEEvNS_9FwdParamsE,"aw",@nobits
	.sectionflags	@""
	.align	16


//--------------------- .nv.shared._ZN10layer_norm13ln_fwd_kernelINS_13Kernel_traitsI6__halfS2_fS2_fjLj7168ELj1ELj1ELj4ELj16ENS_18Kernel_traits_baseILj7168ES2_S2_fS2_fjLj128EEEEELb0ELb0ELb0ELb0EEEvNS_9FwdParamsE --------------------------
	.section	.nv.shared._ZN10layer_norm13ln_fwd_kernelINS_13Kernel_traitsI6__halfS2_fS2_fjLj7168ELj1ELj1ELj4ELj16ENS_18Kernel_traits_baseILj7168ES2_S2_fS2_fjLj128EEEEELb0ELb0ELb0ELb0EEEvNS_9FwdParamsE,"aw",@nobits
	.sectionflags	@""
	.align	16


//--------------------- .nv.shared._ZN10layer_norm13ln_fwd_kernelINS_13Kernel_traitsI6__halfS2_fS2_fjLj7168ELj1ELj1ELj4ELj16ENS_18Kernel_traits_baseILj7168ES2_S2_fS2_fjLj128EEEEELb0ELb0ELb0ELb1EEEvNS_9FwdParamsE --------------------------
	.section	.nv.shared._ZN10layer_norm13ln_fwd_kernelINS_13Kernel_traitsI6__halfS2_fS2_fjLj7168ELj1ELj1ELj4ELj16ENS_18Kernel_traits_baseILj7168ES2_S2_fS2_fjLj128EEEEELb0ELb0ELb0ELb1EEEvNS_9FwdParamsE,"aw",@nobits
	.sectionflags	@""
	.align	16


//--------------------- .nv.shared._ZN10layer_norm13ln_fwd_kernelINS_13Kernel_traitsI6__halfS2_fS2_fjLj7168ELj1ELj1ELj4ELj16ENS_18Kernel_traits_baseILj7168ES2_S2_fS2_fjLj128EEEEELb0ELb0ELb1ELb0EEEvNS_9FwdParamsE --------------------------
	.section	.nv.shared._ZN10layer_norm13ln_fwd_kernelINS_13Kernel_traitsI6__halfS2_fS2_fjLj7168ELj1ELj1ELj4ELj16ENS_18Kernel_traits_baseILj7168ES2_S2_fS2_fjLj128EEEEELb0ELb0ELb1ELb0EEEvNS_9FwdParamsE,"aw",@nobits
	.sectionflags	@""
	.align	16


//--------------------- .nv.shared._ZN10layer_norm13ln_fwd_kernelINS_13Kernel_traitsI6__halfS2_fS2_fjLj7168ELj1ELj1ELj4ELj16ENS_18Kernel_traits_baseILj7168ES2_S2_fS2_fjLj128EEEEELb0ELb0ELb1ELb1EEEvNS_9FwdParamsE --------------------------
	.section	.nv.shared._ZN10layer_norm13ln_fwd_kernelINS_13Kernel_traitsI6__halfS2_fS2_fjLj7168ELj1ELj1ELj4ELj16ENS_18Kernel_traits_baseILj7168ES2_S2_fS2_fjLj128EEEEELb0ELb0ELb1ELb1EEEvNS_9FwdParamsE,"aw",@nobits
	.sectionflags	@""
	.align	16


//--------------------- .nv.shared._ZN10layer_norm13ln_fwd_kernelINS_13Kernel_traitsI6__halfS2_fS2_fjLj7168ELj1ELj1ELj4ELj16ENS_18Kernel_traits_baseILj7168ES2_S2_fS2_fjLj128EEEEELb0ELb1ELb0ELb0EEEvNS_9FwdParamsE --------------------------
	.section	.nv.shared._ZN10layer_norm13ln_fwd_kernelINS_13Kernel_traitsI6__halfS2_fS2_fjLj7168ELj1ELj1ELj4ELj16ENS_18Kernel_traits_baseILj7168ES2_S2_fS2_fjLj128EEEEELb0ELb1ELb0ELb0EEEvNS_9FwdParamsE,"aw",@nobits
	.sectionflags	@""
	.align	16


//--------------------- .nv.shared._ZN10layer_norm13ln_fwd_kernelINS_13Kernel_traitsI6__halfS2_fS2_fjLj7168ELj1ELj1ELj4ELj16ENS_18Kernel_traits_baseILj7168ES2_S2_fS2_fjLj128EEEEELb0ELb1ELb0ELb1EEEvNS_9FwdParamsE --------------------------
	.section	.nv.shared._ZN10layer_norm13ln_fwd_kernelINS_13Kernel_traitsI6__halfS2_fS2_fjLj7168ELj1ELj1ELj4ELj16ENS_18Kernel_traits_baseILj7168ES2_S2_fS2_fjLj128EEEEELb0ELb1ELb0ELb1EEEvNS_9FwdParamsE,"aw",@nobits
	.sectionflags	@""
	.align	16


//--------------------- .nv.shared._ZN10layer_norm13ln_fwd_kernelINS_13Kernel_traitsI6__halfS2_fS2_fjLj7168ELj1ELj1ELj4ELj16ENS_18Kernel_traits_baseILj7168ES2_S2_fS2_fjLj128EEEEELb0ELb1ELb1ELb0EEEvNS_9FwdParamsE --------------------------
	.section	.nv.shared._ZN10layer_norm13ln_fwd_kernelINS_13Kernel_traitsI6__halfS2_fS2_fjLj7168ELj1ELj1ELj4ELj16ENS_18Kernel_traits_baseILj7168ES2_S2_fS2_fjLj128EEEEELb0ELb1ELb1ELb0EEEvNS_9FwdParamsE,"aw",@nobits
	.sectionflags	@""
	.align	16


//--------------------- .nv.shared._ZN10layer_norm13ln_fwd_kernelINS_13Kernel_traitsI6__halfS2_fS2_fjLj7168ELj1ELj1ELj4ELj16ENS_18Kernel_traits_baseILj7168ES2_S2_fS2_fjLj128EEEEELb0ELb1ELb1ELb1EEEvNS_9FwdParamsE --------------------------
	.section	.nv.shared._ZN10layer_norm13ln_fwd_kernelINS_13Kernel_traitsI6__halfS2_fS2_fjLj7168ELj1ELj1ELj4ELj16ENS_18Kernel_traits_baseILj7168ES2_S2_fS2_fjLj128EEEEELb0ELb1ELb1ELb1EEEvNS_9FwdParamsE,"aw",@nobits
	.sectionflags	@""
	.align	16


//--------------------- .nv.shared._ZN10layer_norm13ln_fwd_kernelINS_13Kernel_traitsI6__halfS2_fS2_fjLj7168ELj1ELj1ELj4ELj16ENS_18Kernel_traits_baseILj7168ES2_S2_fS2_fjLj128EEEEELb1ELb0ELb0ELb0EEEvNS_9FwdParamsE --------------------------
	.section	.nv.shared._ZN10layer_norm13ln_fwd_kernelINS_13Kernel_traitsI6__halfS2_fS2_fjLj7168ELj1ELj1ELj4ELj16ENS_18Kernel_traits_baseILj7168ES2_S2_fS2_fjLj128EEEEELb1ELb0ELb0ELb0EEEvNS_9FwdParamsE,"aw",@nobits
	.sectionflags	@""
	.align	16


//--------------------- .nv.shared._ZN10layer_norm13ln_fwd_kernelINS_13Kernel_traitsI6__halfS2_fS2_fjLj7168ELj1ELj1ELj4ELj16ENS_18Kernel_traits_baseILj7168ES2_S2_fS2_fjLj128EEEEELb1ELb0ELb0ELb1EEEvNS_9FwdParamsE --------------------------
	.section	.nv.shared._ZN10layer_norm13ln_fwd_kernelINS_13Kernel_traitsI6__halfS2_fS2_fjLj7168ELj1ELj1ELj4ELj16ENS_18Kernel_traits_baseILj7168ES2_S2_fS2_fjLj128EEEEELb1ELb0ELb0ELb1EEEvNS_9FwdParamsE,"aw",@nobits
	.sectionflags	@""
	.align	16


//--------------------- .nv.shared._ZN10layer_norm13ln_fwd_kernelINS_13Kernel_traitsI6__halfS2_fS2_fjLj7168ELj1ELj1ELj4ELj16ENS_18Kernel_traits_baseILj7168ES2_S2_fS2_fjLj128EEEEELb1ELb0ELb1ELb0EEEvNS_9FwdParamsE --------------------------
	.section	.nv.shared._ZN10layer_norm13ln_fwd_kernelINS_13Kernel_traitsI6__halfS2_fS2_fjLj7168ELj1ELj1ELj4ELj16ENS_18Kernel_traits_baseILj7168ES2_S2_fS2_fjLj128EEEEELb1ELb0ELb1ELb0EEEvNS_9FwdParamsE,"aw",@nobits
	.sectionflags	@""
	.align	16


//--------------------- .nv.shared._ZN10layer_norm13ln_fwd_kernelINS_13Kernel_traitsI6__halfS2_fS2_fjLj7168ELj1ELj1ELj4ELj16ENS_18Kernel_traits_baseILj7168ES2_S2_fS2_fjLj128EEEEELb1ELb0ELb1ELb1EEEvNS_9FwdParamsE --------------------------
	.section	.nv.shared._ZN10layer_norm13ln_fwd_kernelINS_13Kernel_traitsI6__halfS2_fS2_fjLj7168ELj1ELj1ELj4ELj16ENS_18Kernel_traits_baseILj7168ES2_S2_fS2_fjLj128EEEEELb1ELb0ELb1ELb1EEEvNS_9FwdParamsE,"aw",@nobits
	.sectionflags	@""
	.align	16


//--------------------- .nv.shared._ZN10layer_norm13ln_fwd_kernelINS_13Kernel_traitsI6__halfS2_fS2_fjLj7168ELj1ELj1ELj4ELj16ENS_18Kernel_traits_baseILj7168ES2_S2_fS2_fjLj128EEEEELb1ELb1ELb0ELb0EEEvNS_9FwdParamsE --------------------------
	.section	.nv.shared._ZN10layer_norm13ln_fwd_kernelINS_13Kernel_traitsI6__halfS2_fS2_fjLj7168ELj1ELj1ELj4ELj16ENS_18Kernel_traits_baseILj7168ES2_S2_fS2_fjLj128EEEEELb1ELb1ELb0ELb0EEEvNS_9FwdParamsE,"aw",@nobits
	.sectionflags	@""
	.align	16


//--------------------- .nv.shared._ZN10layer_norm13ln_fwd_kernelINS_13Kernel_traitsI6__halfS2_fS2_fjLj7168ELj1ELj1ELj4ELj16ENS_18Kernel_traits_baseILj7168ES2_S2_fS2_fjLj128EEEEELb1ELb1ELb0ELb1EEEvNS_9FwdParamsE --------------------------
	.section	.nv.shared._ZN10layer_norm13ln_fwd_kernelINS_13Kernel_traitsI6__halfS2_fS2_fjLj7168ELj1ELj1ELj4ELj16ENS_18Kernel_traits_baseILj7168ES2_S2_fS2_fjLj128EEEEELb1ELb1ELb0ELb1EEEvNS_9FwdParamsE,"aw",@nobits
	.sectionflags	@""
	.align	16


//--------------------- .nv.shared._ZN10layer_norm13ln_fwd_kernelINS_13Kernel_traitsI6__halfS2_fS2_fjLj7168ELj1ELj1ELj4ELj16ENS_18Kernel_traits_baseILj7168ES2_S2_fS2_fjLj128EEEEELb1ELb1ELb1ELb0EEEvNS_9FwdParamsE --------------------------
	.section	.nv.shared._ZN10layer_norm13ln_fwd_kernelINS_13Kernel_traitsI6__halfS2_fS2_fjLj7168ELj1ELj1ELj4ELj16ENS_18Kernel_traits_baseILj7168ES2_S2_fS2_fjLj128EEEEELb1ELb1ELb1ELb0EEEvNS_9FwdParamsE,"aw",@nobits
	.sectionflags	@""
	.align	16


//--------------------- .nv.shared._ZN10layer_norm13ln_fwd_kernelINS_13Kernel_traitsI6__halfS2_fS2_fjLj7168ELj1ELj1ELj4ELj16ENS_18Kernel_traits_baseILj7168ES2_S2_fS2_fjLj128EEEEELb1ELb1ELb1ELb1EEEvNS_9FwdParamsE --------------------------
	.section	.nv.shared._ZN10layer_norm13ln_fwd_kernelINS_13Kernel_traitsI6__halfS2_fS2_fjLj7168ELj1ELj1ELj4ELj16ENS_18Kernel_traits_baseILj7168ES2_S2_fS2_fjLj128EEEEELb1ELb1ELb1ELb1EEEvNS_9FwdParamsE,"aw",@nobits
	.sectionflags	@""
	.align	16


//--------------------- .nv.shared._ZN10layer_norm13ln_fwd_kernelINS_13Kernel_traitsIf6__halffS2_fjLj7168ELj1ELj1ELj4ELj16ENS_18Kernel_traits_baseILj7168EfS2_fS2_fjLj128EEEEELb0ELb0ELb0ELb0EEEvNS_9FwdParamsE --------------------------
	.section	.nv.shared._ZN10layer_norm13ln_fwd_kernelINS_13Kernel_traitsIf6__halffS2_fjLj7168ELj1ELj1ELj4ELj16ENS_18Kernel_traits_baseILj7168EfS2_fS2_fjLj128EEEEELb0ELb0ELb0ELb0EEEvNS_9FwdParamsE,"aw",@nobits
	.sectionflags	@""
	.align	16


//--------------------- .nv.shared._ZN10layer_norm13ln_fwd_kernelINS_13Kernel_traitsIf6__halffS2_fjLj7168ELj1ELj1ELj4ELj16ENS_18Kernel_traits_baseILj7168EfS2_fS2_fjLj128EEEEELb0ELb0ELb0ELb1EEEvNS_9FwdParamsE --------------------------
	.section	.nv.shared._ZN10layer_norm13ln_fwd_kernelINS_13Kernel_traitsIf6__halffS2_fjLj7168ELj1ELj1ELj4ELj16ENS_18Kernel_traits_baseILj7168EfS2_fS2_fjLj128EEEEELb0ELb0ELb0ELb1EEEvNS_9FwdParamsE,"aw",@nobits
	.sectionflags	@""
	.align	16


//--------------------- .nv.shared._ZN10layer_norm13ln_fwd_kernelINS_13Kernel_traitsIf6__halffS2_fjLj7168ELj1ELj1ELj4ELj16ENS_18Kernel_traits_baseILj7168EfS2_fS2_fjLj128EEEEELb0ELb0ELb1ELb0EEEvNS_9FwdParamsE --------------------------
	.section	.nv.shared._ZN10layer_norm13ln_fwd_kernelINS_13Kernel_traitsIf6__halffS2_fjLj7168ELj1ELj1ELj4ELj16ENS_18Kernel_traits_baseILj7168EfS2_fS2_fjLj128EEEEELb0ELb0ELb1ELb0EEEvNS_9FwdParamsE,"aw",@nobits
	.sectionflags	@""
	.align	16


//--------------------- .nv.shared._ZN10layer_norm13ln_fwd_kernelINS_13Kernel_traitsIf6__halffS2_fjLj7168ELj1ELj1ELj4ELj16ENS_18Kernel_traits_baseILj7168EfS2_fS2_fjLj128EEEEELb0ELb0ELb1ELb1EEEvNS_9FwdParamsE --------------------------
	.section	.nv.shared._ZN10layer_norm13ln_fwd_kernelINS_13Kernel_traitsIf6__halffS2_fjLj7168ELj1ELj1ELj4ELj16ENS_18Kernel_traits_baseILj7168EfS2_fS2_fjLj128EEEEELb0ELb0ELb1ELb1EEEvNS_9FwdParamsE,"aw",@nobits
	.sectionflags	@""
	.align	16


//--------------------- .nv.shared._ZN10layer_norm13ln_fwd_kernelINS_13Kernel_traitsIf6__halffS2_fjLj7168ELj1ELj1ELj4ELj16ENS_18Kernel_traits_baseILj7168EfS2_fS2_fjLj128EEEEELb0ELb1ELb0ELb0EEEvNS_9FwdParamsE --------------------------
	.section	.nv.shared._ZN10layer_norm13ln_fwd_kernelINS_13Kernel_traitsIf6__halffS2_fjLj7168ELj1ELj1ELj4ELj16ENS_18Kernel_traits_baseILj7168EfS2_fS2_fjLj128EEEEELb0ELb1ELb0ELb0EEEvNS_9FwdParamsE,"aw",@nobits
	.sectionflags	@""
	.align	16


//--------------------- .nv.shared._ZN10layer_norm13ln_fwd_kernelINS_13Kernel_traitsIf6__halffS2_fjLj7168ELj1ELj1ELj4ELj16ENS_18Kernel_traits_baseILj7168EfS2_fS2_fjLj128EEEEELb0ELb1ELb0ELb1EEEvNS_9FwdParamsE --------------------------
	.section	.nv.shared._ZN10layer_norm13ln_fwd_kernelINS_13Kernel_traitsIf6__halffS2_fjLj7168ELj1ELj1ELj4ELj16ENS_18Kernel_traits_baseILj7168EfS2_fS2_fjLj128EEEEELb0ELb1ELb0ELb1EEEvNS_9FwdParamsE,"aw",@nobits
	.sectionflags	@""
	.align	16


//--------------------- .nv.shared._ZN10layer_norm13ln_fwd_kernelINS_13Kernel_traitsIf6__halffS2_fjLj7168ELj1ELj1ELj4ELj16ENS_18Kernel_traits_baseILj7168EfS2_fS2_fjLj128EEEEELb0ELb1ELb1ELb0EEEvNS_9FwdParamsE --------------------------
	.section	.nv.shared._ZN10layer_norm13ln_fwd_kernelINS_13Kernel_traitsIf6__halffS2_fjLj7168ELj1ELj1ELj4ELj16ENS_18Kernel_traits_baseILj7168EfS2_fS2_fjLj128EEEEELb0ELb1ELb1ELb0EEEvNS_9FwdParamsE,"aw",@nobits
	.sectionflags	@""
	.align	16


//--------------------- .nv.shared._ZN10layer_norm13ln_fwd_kernelINS_13Kernel_traitsIf6__halffS2_fjLj7168ELj1ELj1ELj4ELj16ENS_18Kernel_traits_baseILj7168EfS2_fS2_fjLj128EEEEELb0ELb1ELb1ELb1EEEvNS_9FwdParamsE --------------------------
	.section	.nv.shared._ZN10layer_norm13ln_fwd_kernelINS_13Kernel_traitsIf6__halffS2_fjLj7168ELj1ELj1ELj4ELj16ENS_18Kernel_traits_baseILj7168EfS2_fS2_fjLj128EEEEELb0ELb1ELb1ELb1EEEvNS_9FwdParamsE,"aw",@nobits
	.sectionflags	@""
	.align	16


//--------------------- .nv.shared._ZN10layer_norm13ln_fwd_kernelINS_13Kernel_traitsIf6__halffS2_fjLj7168ELj1ELj1ELj4ELj16ENS_18Kernel_traits_baseILj7168EfS2_fS2_fjLj128EEEEELb1ELb0ELb0ELb0EEEvNS_9FwdParamsE --------------------------
	.section	.nv.shared._ZN10layer_norm13ln_fwd_kernelINS_13Kernel_traitsIf6__halffS2_fjLj7168ELj1ELj1ELj4ELj16ENS_18Kernel_traits_baseILj7168EfS2_fS2_fjLj128EEEEELb1ELb0ELb0ELb0EEEvNS_9FwdParamsE,"aw",@nobits
	.sectionflags	@""
	.align	16


//--------------------- .nv.shared._ZN10layer_norm13ln_fwd_kernelINS_13Kernel_traitsIf6__halffS2_fjLj7168ELj1ELj1ELj4ELj16ENS_18Kernel_traits_baseILj7168EfS2_fS2_fjLj128EEEEELb1ELb0ELb0ELb1EEEvNS_9FwdParamsE --------------------------
	.section	.nv.shared._ZN10layer_norm13ln_fwd_kernelINS_13Kernel_traitsIf6__halffS2_fjLj7168ELj1ELj1ELj4ELj16ENS_18Kernel_traits_baseILj7168EfS2_fS2_fjLj128EEEEELb1ELb0ELb0ELb1EEEvNS_9FwdParamsE,"aw",@nobits
	.sectionflags	@""
	.align	16


//--------------------- .nv.shared._ZN10layer_norm13ln_fwd_kernelINS_13Kernel_traitsIf6__halffS2_fjLj7168ELj1ELj1ELj4ELj16ENS_18Kernel_traits_baseILj7168EfS2_fS2_fjLj128EEEEELb1ELb0ELb1ELb0EEEvNS_9FwdParamsE --------------------------
	.section	.nv.shared._ZN10layer_norm13ln_fwd_kernelINS_13Kernel_traitsIf6__halffS2_fjLj7168ELj1ELj1ELj4ELj16ENS_18Kernel_traits_baseILj7168EfS2_fS2_fjLj128EEEEELb1ELb0ELb1ELb0EEEvNS_9FwdParamsE,"aw",@nobits
	.sectionflags	@""
	.align	16


//--------------------- .nv.shared._ZN10layer_norm13ln_fwd_kernelINS_13Kernel_traitsIf6__halffS2_fjLj7168ELj1ELj1ELj4ELj16ENS_18Kernel_traits_baseILj7168EfS2_fS2_fjLj128EEEEELb1ELb0ELb1ELb1EEEvNS_9FwdParamsE --------------------------
	.section	.nv.shared._ZN10layer_norm13ln_fwd_kernelINS_13Kernel_traitsIf6__halffS2_fjLj7168ELj1ELj1ELj4ELj16ENS_18Kernel_traits_baseILj7168EfS2_fS2_fjLj128EEEEELb1ELb0ELb1ELb1EEEvNS_9FwdParamsE,"aw",@nobits
	.sectionflags	@""
	.align	16


//--------------------- .nv.shared._ZN10layer_norm13ln_fwd_kernelINS_13Kernel_traitsIf6__halffS2_fjLj7168ELj1ELj1ELj4ELj16ENS_18Kernel_traits_baseILj7168EfS2_fS2_fjLj128EEEEELb1ELb1ELb0ELb0EEEvNS_9FwdParamsE --------------------------
	.section	.nv.shared._ZN10layer_norm13ln_fwd_kernelINS_13Kernel_traitsIf6__halffS2_fjLj7168ELj1ELj1ELj4ELj16ENS_18Kernel_traits_baseILj7168EfS2_fS2_fjLj128EEEEELb1ELb1ELb0ELb0EEEvNS_9FwdParamsE,"aw",@nobits
	.sectionflags	@""
	.align	16


//--------------------- .nv.shared._ZN10layer_norm13ln_fwd_kernelINS_13Kernel_traitsIf6__halffS2_fjLj7168ELj1ELj1ELj4ELj16ENS_18Kernel_traits_baseILj7168EfS2_fS2_fjLj128EEEEELb1ELb1ELb0ELb1EEEvNS_9FwdParamsE --------------------------
	.section	.nv.shared._ZN10layer_norm13ln_fwd_kernelINS_13Kernel_traitsIf6__halffS2_fjLj7168ELj1ELj1ELj4ELj16ENS_18Kernel_traits_baseILj7168EfS2_fS2_fjLj128EEEEELb1ELb1ELb0ELb1EEEvNS_9FwdParamsE,"aw",@nobits
	.sectionflags	@""
	.align	16


//--------------------- .nv.shared._ZN10layer_norm13ln_fwd_kernelINS_13Kernel_traitsIf6__halffS2_fjLj7168ELj1ELj1ELj4ELj16ENS_18Kernel_traits_baseILj7168EfS2_fS2_fjLj128EEEEELb1ELb1ELb1ELb0EEEvNS_9FwdParamsE --------------------------
	.section	.nv.shared._ZN10layer_norm13ln_fwd_kernelINS_13Kernel_traitsIf6__halffS2_fjLj7168ELj1ELj1ELj4ELj16ENS_18Kernel_traits_baseILj7168EfS2_fS2_fjLj128EEEEELb1ELb1ELb1ELb0EEEvNS_9FwdParamsE,"aw",@nobits
	.sectionflags	@""
	.align	16


//--------------------- .nv.shared._ZN10layer_norm13ln_fwd_kernelINS_13Kernel_traitsIf6__halffS2_fjLj7168ELj1ELj1ELj4ELj16ENS_18Kernel_traits_baseILj7168EfS2_fS2_fjLj128EEEEELb1ELb1ELb1ELb1EEEvNS_9FwdParamsE --------------------------
	.section	.nv.shared._ZN10layer_norm13ln_fwd_kernelINS_13Kernel_traitsIf6__halffS2_fjLj7168ELj1ELj1ELj4ELj16ENS_18Kernel_traits_baseILj7168EfS2_fS2_fjLj128EEEEELb1ELb1ELb1ELb1EEEvNS_9FwdParamsE,"aw",@nobits
	.sectionflags	@""
	.align	16


//--------------------- .nv.shared._ZN10layer_norm13ln_fwd_kernelINS_13Kernel_traitsI6__halfffffjLj7168ELj1ELj1ELj8ELj16ENS_18Kernel_traits_baseILj7168ES2_ffffjLj256EEEEELb0ELb0ELb0ELb0EEEvNS_9FwdParamsE --------------------------
	.section	.nv.shared._ZN10layer_norm13ln_fwd_kernelINS_13Kernel_traitsI6__halfffffjLj7168ELj1ELj1ELj8ELj16ENS_18Kernel_traits_baseILj7168ES2_ffffjLj256EEEEELb0ELb0ELb0ELb0EEEvNS_9FwdParamsE,"aw",@nobits
	.sectionflags	@""
	.align	16


//--------------------- .nv.shared._ZN10layer_norm13ln_fwd_kernelINS_13Kernel_traitsI6__halfffffjLj7168ELj1ELj1ELj8ELj16ENS_18Kernel_traits_baseILj7168ES2_ffffjLj256EEEEELb0ELb0ELb0ELb1EEEvNS_9FwdParamsE --------------------------
	.section	.nv.shared._ZN10layer_norm13ln_fwd_kernelINS_13Kernel_traitsI6__halfffffjLj7168ELj1ELj1ELj8ELj16ENS_18Kernel_traits_baseILj7168ES2_ffffjLj256EEEEELb0ELb0ELb0ELb1EEEvNS_9FwdParamsE,"aw",@nobits
	.sectionflags	@""
	.align	16


//--------------------- .nv.shared._ZN10layer_norm13ln_fwd_kernelINS_13Kernel_traitsI6__halfffffjLj7168ELj1ELj1ELj8ELj16ENS_18Kernel_traits_baseILj7168ES2_ffffjLj256EEEEELb0ELb0ELb1ELb0EEEvNS_9FwdParamsE --------------------------
	.section	.nv.shared._ZN10layer_norm13ln_fwd_kernelINS_13Kernel_traitsI6__halfffffjLj7168ELj1ELj1ELj8ELj16ENS_18Kernel_traits_baseILj7168ES2_ffffjLj256EEEEELb0ELb0ELb1ELb0EEEvNS_9FwdParamsE,"aw",@nobits
	.sectionflags	@""
	.align	16


//--------------------- .nv.shared._ZN10layer_norm13ln_fwd_kernelINS_13Kernel_traitsI6__halfffffjLj7168ELj1ELj1ELj8ELj16ENS_18Kernel_traits_baseILj7168ES2_ffffjLj256EEEEELb0ELb0ELb1ELb1EEEvNS_9FwdParamsE --------------------------
	.section	.nv.shared._ZN10layer_norm13ln_fwd_kernelINS_13Kernel_traitsI6__halfffffjLj7168ELj1ELj1ELj8ELj16ENS_18Kernel_traits_baseILj7168ES2_ffffjLj256EEEEELb0ELb0ELb1ELb1EEEvNS_9FwdParamsE,"aw",@nobits
	.sectionflags	@""
	.align	16


//--------------------- .nv.shared._ZN10layer_norm13ln_fwd_kernelINS_13Kernel_traitsI6__halfffffjLj7168ELj1ELj1ELj8ELj16ENS_18Kernel_traits_baseILj7168ES2_ffffjLj256EEEEELb0ELb1ELb0ELb0EEEvNS_9FwdParamsE --------------------------
	.section	.nv.shared._ZN10layer_norm13ln_fwd_kernelINS_13Kernel_traitsI6__halfffffjLj7168ELj1ELj1ELj8ELj16ENS_18Kernel_traits_baseILj7168ES2_ffffjLj256EEEEELb0ELb1ELb0ELb0EEEvNS_9FwdParamsE,"aw",@nobits
	.sectionflags	@""
	.align	16


//--------------------- .nv.shared._ZN10layer_norm13ln_fwd_kernelINS_13Kernel_traitsI6__halfffffjLj7168ELj1ELj1ELj8ELj16ENS_18Kernel_traits_baseILj7168ES2_ffffjLj256EEEEELb0ELb1ELb0ELb1EEEvNS_9FwdParamsE --------------------------
	.section	.nv.shared._ZN10layer_norm13ln_fwd_kernelINS_13Kernel_traitsI6__halfffffjLj7168ELj1ELj1ELj8ELj16ENS_18Kernel_traits_baseILj7168ES2_ffffjLj256EEEEELb0ELb1ELb0ELb1EEEvNS_9FwdParamsE,"aw",@nobits
	.sectionflags	@""
	.align	16


//--------------------- .nv.shared._ZN10layer_norm13ln_fwd_kernelINS_13Kernel_traitsI6__halfffffjLj7168ELj1ELj1ELj8ELj16ENS_18Kernel_traits_baseILj7168ES2_ffffjLj256EEEEELb0ELb1ELb1ELb0EEEvNS_9FwdParamsE --------------------------
	.section	.nv.shared._ZN10layer_norm13ln_fwd_kernelINS_13Kernel_traitsI6__halfffffjLj7168ELj1ELj1ELj8ELj16ENS_18Kernel_traits_baseILj7168ES2_ffffjLj256EEEEELb0ELb1ELb1ELb0EEEvNS_9FwdParamsE,"aw",@nobits
	.sectionflags	@""
	.align	16


//--------------------- .nv.shared._ZN10layer_norm13ln_fwd_kernelINS_13Kernel_traitsI6__halfffffjLj7168ELj1ELj1ELj8ELj16ENS_18Kernel_traits_baseILj7168ES2_ffffjLj256EEEEELb0ELb1ELb1ELb1EEEvNS_9FwdParamsE --------------------------
	.section	.nv.shared._ZN10layer_norm13ln_fwd_kernelINS_13Kernel_traitsI6__halfffffjLj7168ELj1ELj1ELj8ELj16ENS_18Kernel_traits_baseILj7168ES2_ffffjLj256EEEEELb0ELb1ELb1ELb1EEEvNS_9FwdParamsE,"aw",@nobits
	.sectionflags	@""
	.align	16


//--------------------- .nv.shared._ZN10layer_norm13ln_fwd_kernelINS_13Kernel_traitsI6__halfffffjLj7168ELj1ELj1ELj8ELj16ENS_18Kernel_traits_baseILj7168ES2_ffffjLj256EEEEELb1ELb0ELb0ELb0EEEvNS_9FwdParamsE --------------------------
	.section	.nv.shared._ZN10layer_norm13ln_fwd_kernelINS_13Kernel_traitsI6__halfffffjLj7168ELj1ELj1ELj8ELj16ENS_18Kernel_traits_baseILj7168ES2_ffffjLj256EEEEELb1ELb0ELb0ELb0EEEvNS_9FwdParamsE,"aw",@nobits
	.sectionflags	@""
	.align	16


//--------------------- .nv.shared._ZN10layer_norm13ln_fwd_kernelINS_13Kernel_traitsI6__halfffffjLj7168ELj1ELj1ELj8ELj16ENS_18Kernel_traits_baseILj7168ES2_ffffjLj256EEEEELb1ELb0ELb0ELb1EEEvNS_9FwdParamsE --------------------------
	.section	.nv.shared._ZN10layer_norm13ln_fwd_kernelINS_13Kernel_traitsI6__halfffffjLj7168ELj1ELj1ELj8ELj16ENS_18Kernel_traits_baseILj7168ES2_ffffjLj256EEEEELb1ELb0ELb0ELb1EEEvNS_9FwdParamsE,"aw",@nobits
	.sectionflags	@""
	.align	16


//--------------------- .nv.shared._ZN10layer_norm13ln_fwd_kernelINS_13Kernel_traitsI6__halfffffjLj7168ELj1ELj1ELj8ELj16ENS_18Kernel_traits_baseILj7168ES2_ffffjLj256EEEEELb1ELb0ELb1ELb0EEEvNS_9FwdParamsE --------------------------
	.section	.nv.shared._ZN10layer_norm13ln_fwd_kernelINS_13Kernel_traitsI6__halfffffjLj7168ELj1ELj1ELj8ELj16ENS_18Kernel_traits_baseILj7168ES2_ffffjLj256EEEEELb1ELb0ELb1ELb0EEEvNS_9FwdParamsE,"aw",@nobits
	.sectionflags	@""
	.align	16


//--------------------- .nv.shared._ZN10layer_norm13ln_fwd_kernelINS_13Kernel_traitsI6__halfffffjLj7168ELj1ELj1ELj8ELj16ENS_18Kernel_traits_baseILj7168ES2_ffffjLj256EEEEELb1ELb0ELb1ELb1EEEvNS_9FwdParamsE --------------------------
	.section	.nv.shared._ZN10layer_norm13ln_fwd_kernelINS_13Kernel_traitsI6__halfffffjLj7168ELj1ELj1ELj8ELj16ENS_18Kernel_traits_baseILj7168ES2_ffffjLj256EEEEELb1ELb0ELb1ELb1EEEvNS_9FwdParamsE,"aw",@nobits
	.sectionflags	@""
	.align	16


//--------------------- .nv.shared._ZN10layer_norm13ln_fwd_kernelINS_13Kernel_traitsI6__halfffffjLj7168ELj1ELj1ELj8ELj16ENS_18Kernel_traits_baseILj7168ES2_ffffjLj256EEEEELb1ELb1ELb0ELb0EEEvNS_9FwdParamsE --------------------------
	.section	.nv.shared._ZN10layer_norm13ln_fwd_kernelINS_13Kernel_traitsI6__halfffffjLj7168ELj1ELj1ELj8ELj16ENS_18Kernel_traits_baseILj7168ES2_ffffjLj256EEEEELb1ELb1ELb0ELb0EEEvNS_9FwdParamsE,"aw",@nobits
	.sectionflags	@""
	.align	16


//--------------------- .nv.shared._ZN10layer_norm13ln_fwd_kernelINS_13Kernel_traitsI6__halfffffjLj7168ELj1ELj1ELj8ELj16ENS_18Kernel_traits_baseILj7168ES2_ffffjLj256EEEEELb1ELb1ELb0ELb1EEEvNS_9FwdParamsE --------------------------
	.section	.nv.shared._ZN10layer_norm13ln_fwd_kernelINS_13Kernel_traitsI6__halfffffjLj7168ELj1ELj1ELj8ELj16ENS_18Kernel_traits_baseILj7168ES2_ffffjLj256EEEEELb1ELb1ELb0ELb1EEEvNS_9FwdParamsE,"aw",@nobits
	.sectionflags	@""
	.align	16


//--------------------- .nv.shared._ZN10layer_norm13ln_fwd_kernelINS_13Kernel_traitsI6__halfffffjLj7168ELj1ELj1ELj8ELj16ENS_18Kernel_traits_baseILj7168ES2_ffffjLj256EEEEELb1ELb1ELb1ELb0EEEvNS_9FwdParamsE --------------------------
	.section	.nv.shared._ZN10layer_norm13ln_fwd_kernelINS_13Kernel_traitsI6__halfffffjLj7168ELj1ELj1ELj8ELj16ENS_18Kernel_traits_baseILj7168ES2_ffffjLj256EEEEELb1ELb1ELb1ELb0EEEvNS_9FwdParamsE,"aw",@nobits
	.sectionflags	@""
	.align	16


//--------------------- .nv.shared._ZN10layer_norm13ln_fwd_kernelINS_13Kernel_traitsI6__halfffffjLj7168ELj1ELj1ELj8ELj16ENS_18Kernel_traits_baseILj7168ES2_ffffjLj256EEEEELb1ELb1ELb1ELb1EEEvNS_9FwdParamsE --------------------------
	.section	.nv.shared._ZN10layer_norm13ln_fwd_kernelINS_13Kernel_traitsI6__halfffffjLj7168ELj1ELj1ELj8ELj16ENS_18Kernel_traits_baseILj7168ES2_ffffjLj256EEEEELb1ELb1ELb1ELb1EEEvNS_9FwdParamsE,"aw",@nobits
	.sectionflags	@""
	.align	16


//--------------------- .nv.shared._ZN10layer_norm13ln_fwd_kernelINS_13Kernel_traitsIfffffjLj7168ELj1ELj1ELj8ELj16ENS_18Kernel_traits_baseILj7168EfffffjLj256EEEEELb0ELb0ELb0ELb0EEEvNS_9FwdParamsE --------------------------
	.section	.nv.shared._ZN10layer_norm13ln_fwd_kernelINS_13Kernel_traitsIfffffjLj7168ELj1ELj1ELj8ELj16ENS_18Kernel_traits_baseILj7168EfffffjLj256EEEEELb0ELb0ELb0ELb0EEEvNS_9FwdParamsE,"aw",@nobits
	.sectionflags	@""
	.align	16


//--------------------- .nv.shared._ZN10layer_norm13ln_fwd_kernelINS_13Kernel_traitsIfffffjLj7168ELj1ELj1ELj8ELj16ENS_18Kernel_traits_baseILj7168EfffffjLj256EEEEELb0ELb0ELb0ELb1EEEvNS_9FwdParamsE --------------------------
	.section	.nv.shared._ZN10layer_norm13ln_fwd_kernelINS_13Kernel_traitsIfffffjLj7168ELj1ELj1ELj8ELj16ENS_18Kernel_traits_baseILj7168EfffffjLj256EEEEELb0ELb0ELb0ELb1EEEvNS_9FwdParamsE,"aw",@nobits
	.sectionflags	@""
	.align	16


//--------------------- .nv.shared._ZN10layer_norm13ln_fwd_kernelINS_13Kernel_traitsIfffffjLj7168ELj1ELj1ELj8ELj16ENS_18Kernel_traits_baseILj7168EfffffjLj256EEEEELb0ELb0ELb1ELb0EEEvNS_9FwdParamsE --------------------------
	.section	.nv.shared._ZN10layer_norm13ln_fwd_kernelINS_13Kernel_traitsIfffffjLj7168ELj1ELj1ELj8ELj16ENS_18Kernel_traits_baseILj7168EfffffjLj256EEEEELb0ELb0ELb1ELb0EEEvNS_9FwdParamsE,"aw",@nobits
	.sectionflags	@""
	.align	16


//--------------------- .nv.shared._ZN10layer_norm13ln_fwd_kernelINS_13Kernel_traitsIfffffjLj7168ELj1ELj1ELj8ELj16ENS_18Kernel_traits_baseILj7168EfffffjLj256EEEEELb0ELb0ELb1ELb1EEEvNS_9FwdParamsE --------------------------
	.section	.nv.shared._ZN10layer_norm13ln_fwd_kernelINS_13Kernel_traitsIfffffjLj7168ELj1ELj1ELj8ELj16ENS_18Kernel_traits_baseILj7168EfffffjLj256EEEEELb0ELb0ELb1ELb1EEEvNS_9FwdParamsE,"aw",@nobits
	.sectionflags	@""
	.align	16


//--------------------- .nv.shared._ZN10layer_norm13ln_fwd_kernelINS_13Kernel_traitsIfffffjLj7168ELj1ELj1ELj8ELj16ENS_18Kernel_traits_baseILj7168EfffffjLj256EEEEELb0ELb1ELb0ELb0EEEvNS_9FwdParamsE --------------------------
	.section	.nv.shared._ZN10layer_norm13ln_fwd_kernelINS_13Kernel_traitsIfffffjLj7168ELj1ELj1ELj8ELj16ENS_18Kernel_traits_baseILj7168EfffffjLj256EEEEELb0ELb1ELb0ELb0EEEvNS_9FwdParamsE,"aw",@nobits
	.sectionflags	@""
	.align	16


//--------------------- .nv.shared._ZN10layer_norm13ln_fwd_kernelINS_13Kernel_traitsIfffffjLj7168ELj1ELj1ELj8ELj16ENS_18Kernel_traits_baseILj7168EfffffjLj256EEEEELb0ELb1ELb0ELb1EEEvNS_9FwdParamsE --------------------------
	.section	.nv.shared._ZN10layer_norm13ln_fwd_kernelINS_13Kernel_traitsIfffffjLj7168ELj1ELj1ELj8ELj16ENS_18Kernel_traits_baseILj7168EfffffjLj256EEEEELb0ELb1ELb0ELb1EEEvNS_9FwdParamsE,"aw",@nobits
	.sectionflags	@""
	.align	16


//--------------------- .nv.shared._ZN10layer_norm13ln_fwd_kernelINS_13Kernel_traitsIfffffjLj7168ELj1ELj1ELj8ELj16ENS_18Kernel_traits_baseILj7168EfffffjLj256EEEEELb0ELb1ELb1ELb0EEEvNS_9FwdParamsE --------------------------
	.section	.nv.shared._ZN10layer_norm13ln_fwd_kernelINS_13Kernel_traitsIfffffjLj7168ELj1ELj1ELj8ELj16ENS_18Kernel_traits_baseILj7168EfffffjLj256EEEEELb0ELb1ELb1ELb0EEEvNS_9FwdParamsE,"aw",@nobits
	.sectionflags	@""
	.align	16


//--------------------- .nv.shared._ZN10layer_norm13ln_fwd_kernelINS_13Kernel_traitsIfffffjLj7168ELj1ELj1ELj8ELj16ENS_18Kernel_traits_baseILj7168EfffffjLj256EEEEELb0ELb1ELb1ELb1EEEvNS_9FwdParamsE --------------------------
	.section	.nv.shared._ZN10layer_norm13ln_fwd_kernelINS_13Kernel_traitsIfffffjLj7168ELj1ELj1ELj8ELj16ENS_18Kernel_traits_baseILj7168EfffffjLj256EEEEELb0ELb1ELb1ELb1EEEvNS_9FwdParamsE,"aw",@nobits
	.sectionflags	@""
	.align	16


//--------------------- .nv.shared._ZN10layer_norm13ln_fwd_kernelINS_13Kernel_traitsIfffffjLj7168ELj1ELj1ELj8ELj16ENS_18Kernel_traits_baseILj7168EfffffjLj256EEEEELb1ELb0ELb0ELb0EEEvNS_9FwdParamsE --------------------------
	.section	.nv.shared._ZN10layer_norm13ln_fwd_kernelINS_13Kernel_traitsIfffffjLj7168ELj1ELj1ELj8ELj16ENS_18Kernel_traits_baseILj7168EfffffjLj256EEEEELb1ELb0ELb0ELb0EEEvNS_9FwdParamsE,"aw",@nobits
	.sectionflags	@""
	.align	16


//--------------------- .nv.shared._ZN10layer_norm13ln_fwd_kernelINS_13Kernel_traitsIfffffjLj7168ELj1ELj1ELj8ELj16ENS_18Kernel_traits_baseILj7168EfffffjLj256EEEEELb1ELb0ELb0ELb1EEEvNS_9FwdParamsE --------------------------
	.section	.nv.shared._ZN10layer_norm13ln_fwd_kernelINS_13Kernel_traitsIfffffjLj7168ELj1ELj1ELj8ELj16ENS_18Kernel_traits_baseILj7168EfffffjLj256EEEEELb1ELb0ELb0ELb1EEEvNS_9FwdParamsE,"aw",@nobits
	.sectionflags	@""
	.align	16


//--------------------- .nv.shared._ZN10layer_norm13ln_fwd_kernelINS_13Kernel_traitsIfffffjLj7168ELj1ELj1ELj8ELj16ENS_18Kernel_traits_baseILj7168EfffffjLj256EEEEELb1ELb0ELb1ELb0EEEvNS_9FwdParamsE --------------------------
	.section	.nv.shared._ZN10layer_norm13ln_fwd_kernelINS_13Kernel_traitsIfffffjLj7168ELj1ELj1ELj8ELj16ENS_18Kernel_traits_baseILj7168EfffffjLj256EEEEELb1ELb0ELb1ELb0EEEvNS_9FwdParamsE,"aw",@nobits
	.sectionflags	@""
	.align	16


//--------------------- .nv.shared._ZN10layer_norm13ln_fwd_kernelINS_13Kernel_traitsIfffffjLj7168ELj1ELj1ELj8ELj16ENS_18Kernel_traits_baseILj7168EfffffjLj256EEEEELb1ELb0ELb1ELb1EEEvNS_9FwdParamsE --------------------------
	.section	.nv.shared._ZN10layer_norm13ln_fwd_kernelINS_13Kernel_traitsIfffffjLj7168ELj1ELj1ELj8ELj16ENS_18Kernel_traits_baseILj7168EfffffjLj256EEEEELb1ELb0ELb1ELb1EEEvNS_9FwdParamsE,"aw",@nobits
	.sectionflags	@""
	.align	16


//--------------------- .nv.shared._ZN10layer_norm13ln_fwd_kernelINS_13Kernel_traitsIfffffjLj7168ELj1ELj1ELj8ELj16ENS_18Kernel_traits_baseILj7168EfffffjLj256EEEEELb1ELb1ELb0ELb0EEEvNS_9FwdParamsE --------------------------
	.section	.nv.shared._ZN10layer_norm13ln_fwd_kernelINS_13Kernel_traitsIfffffjLj7168ELj1ELj1ELj8ELj16ENS_18Kernel_traits_baseILj7168EfffffjLj256EEEEELb1ELb1ELb0ELb0EEEvNS_9FwdParamsE,"aw",@nobits
	.sectionflags	@""
	.align	16


//--------------------- .nv.shared._ZN10layer_norm13ln_fwd_kernelINS_13Kernel_traitsIfffffjLj7168ELj1ELj1ELj8ELj16ENS_18Kernel_traits_baseILj7168EfffffjLj256EEEEELb1ELb1ELb0ELb1EEEvNS_9FwdParamsE --------------------------
	.section	.nv.shared._ZN10layer_norm13ln_fwd_kernelINS_13Kernel_traitsIfffffjLj7168ELj1ELj1ELj8ELj16ENS_18Kernel_traits_baseILj7168EfffffjLj256EEEEELb1ELb1ELb0ELb1EEEvNS_9FwdParamsE,"aw",@nobits
	.sectionflags	@""
	.align	16


//--------------------- .nv.shared._ZN10layer_norm13ln_fwd_kernelINS_13Kernel_traitsIfffffjLj7168ELj1ELj1ELj8ELj16ENS_18Kernel_traits_baseILj7168EfffffjLj256EEEEELb1ELb1ELb1ELb0EEEvNS_9FwdParamsE --------------------------
	.section	.nv.shared._ZN10layer_norm13ln_fwd_kernelINS_13Kernel_traitsIfffffjLj7168ELj1ELj1ELj8ELj16ENS_18Kernel_traits_baseILj7168EfffffjLj256EEEEELb1ELb1ELb1ELb0EEEvNS_9FwdParamsE,"aw",@nobits
	.sectionflags	@""
	.align	16


//--------------------- .nv.shared._ZN10layer_norm13ln_fwd_kernelINS_13Kernel_traitsIfffffjLj7168ELj1ELj1ELj8ELj16ENS_18Kernel_traits_baseILj7168EfffffjLj256EEEEELb1ELb1ELb1ELb1EEEvNS_9FwdParamsE --------------------------
	.section	.nv.shared._ZN10layer_norm13ln_fwd_kernelINS_13Kernel_traitsIfffffjLj7168ELj1ELj1ELj8ELj16ENS_18Kernel_traits_baseILj7168EfffffjLj256EEEEELb1ELb1ELb1ELb1EEEvNS_9FwdParamsE,"aw",@nobits
	.sectionflags	@""
	.align	16
